//
// Generated by NVIDIA NVVM Compiler
//
// Compiler Build ID: CL-36424714
// Cuda compilation tools, release 13.0, V13.0.88
// Based on NVVM 20.0.0
//

.version 9.0
.target sm_100
.address_size 64

	// .globl	_Z19generate_public_keyPhPj
.extern .func  (.param .b32 func_retval0) vprintf
(
	.param .b64 vprintf_param_0,
	.param .b64 vprintf_param_1
)
;
.const .align 4 .b8 P_CONST[32] = {47, 252, 255, 255, 254, 255, 255, 255, 255, 255, 255, 255, 255, 255, 255, 255, 255, 255, 255, 255, 255, 255, 255, 255, 255, 255, 255, 255, 255, 255, 255, 255};
.const .align 4 .b8 N_CONST[32] = {65, 65, 54, 208, 140, 94, 210, 191, 59, 160, 72, 175, 230, 220, 174, 186, 254, 255, 255, 255, 255, 255, 255, 255, 255, 255, 255, 255, 255, 255, 255, 255};
.const .align 4 .b8 GX_CONST[32] = {152, 23, 248, 22, 91, 129, 242, 89, 217, 40, 206, 45, 219, 252, 155, 2, 7, 11, 135, 206, 149, 98, 160, 85, 172, 187, 220, 249, 126, 102, 190, 121};
.const .align 4 .b8 GY_CONST[32] = {184, 212, 16, 251, 143, 208, 71, 156, 25, 84, 133, 166, 72, 180, 23, 253, 168, 8, 17, 14, 252, 251, 164, 93, 101, 196, 163, 38, 119, 218, 58, 72};
.const .align 4 .b8 R_MOD_P[32] = {209, 3, 0, 0, 1};
.const .align 4 .b8 R2_MOD_P[32] = {161, 144, 14, 0, 162, 7, 0, 0, 1};
.const .align 4 .b8 R2_MOD_N[32] = {64, 209, 215, 103, 20, 242, 108, 137, 120, 248, 124, 14, 194, 150, 20, 116, 198, 7, 205, 91, 228, 245, 151, 230, 197, 155, 198, 129, 213, 28, 103, 157};
.const .align 4 .u32 MU_P = -769313487;
.const .align 4 .u32 MU_N = 1435021631;
.const .align 4 .b8 ZERO[32];
.const .align 4 .b8 ONE[32] = {1};
.const .align 4 .b8 TWO[32] = {2};
.const .align 4 .b8 THREE[32] = {3};
.const .align 4 .b8 SEVEN[32] = {7};
.const .align 4 .b8 ONE_MONT[32] = {209, 3, 0, 0, 1};
.const .align 4 .b8 SEVEN_MONT[32] = {151, 26, 0, 0, 7};
.global .align 1 .b8 $str[13] = {97, 32, 40, 110, 111, 114, 109, 97, 108, 41, 58, 32};
.global .align 1 .b8 $str$1[5] = {37, 48, 56, 88};
.global .align 1 .b8 $str$2[2] = {10};
.global .align 1 .b8 $str$3[16] = {105, 110, 118, 40, 97, 41, 32, 40, 109, 111, 110, 116, 41, 58, 32};
.global .align 1 .b8 $str$4[28] = {97, 32, 42, 32, 105, 110, 118, 40, 97, 41, 32, 109, 111, 100, 32, 112, 32, 40, 110, 111, 114, 109, 97, 108, 41, 58, 32};
.global .align 1 .b8 $str$5[31] = {86, 69, 82, 73, 70, 73, 67, 65, 68, 79, 58, 32, 105, 110, 118, 101, 114, 115, 111, 32, 99, 111, 114, 114, 101, 116, 111, 33, 92, 110};
.global .align 1 .b8 $str$6[27] = {69, 82, 82, 79, 58, 32, 105, 110, 118, 101, 114, 115, 111, 32, 105, 110, 99, 111, 114, 114, 101, 116, 111, 33, 92, 110};

.visible .entry _Z19generate_public_keyPhPj(
	.param .u64 .ptr .align 1 _Z19generate_public_keyPhPj_param_0,
	.param .u64 .ptr .align 1 _Z19generate_public_keyPhPj_param_1
)
{
	.local .align 16 .b8 	__local_depot0[64];
	.reg .b64 	%SP;
	.reg .b64 	%SPL;
	.reg .pred 	%p<2069>;
	.reg .b16 	%rs<8>;
	.reg .b32 	%r<6955>;
	.reg .b64 	%rd<49261>;

	mov.u64 	%SPL, __local_depot0;
	ld.param.u64 	%rd3142, [_Z19generate_public_keyPhPj_param_1];
	cvta.to.global.u64 	%rd1, %rd3142;
	add.u64 	%rd2, %SPL, 32;
	ld.const.u32 	%r1769, [GX_CONST];
	ld.const.u32 	%r1, [R2_MOD_P];
	mul.wide.u32 	%rd3144, %r1, %r1769;
	cvt.u32.u64 	%r1770, %rd3144;
	shr.u64 	%rd3145, %rd3144, 32;
	ld.const.u32 	%r2, [R2_MOD_P+4];
	mul.wide.u32 	%rd3146, %r2, %r1769;
	add.s64 	%rd3147, %rd3145, %rd3146;
	shr.u64 	%rd3148, %rd3147, 32;
	ld.const.u32 	%r3, [R2_MOD_P+8];
	mul.wide.u32 	%rd3149, %r3, %r1769;
	add.s64 	%rd3150, %rd3148, %rd3149;
	shr.u64 	%rd3151, %rd3150, 32;
	ld.const.u32 	%r4, [R2_MOD_P+12];
	mul.wide.u32 	%rd3152, %r4, %r1769;
	add.s64 	%rd3153, %rd3151, %rd3152;
	shr.u64 	%rd3154, %rd3153, 32;
	ld.const.u32 	%r5, [R2_MOD_P+16];
	mul.wide.u32 	%rd3155, %r5, %r1769;
	add.s64 	%rd3156, %rd3154, %rd3155;
	shr.u64 	%rd3157, %rd3156, 32;
	ld.const.u32 	%r6, [R2_MOD_P+20];
	mul.wide.u32 	%rd3158, %r6, %r1769;
	add.s64 	%rd3159, %rd3157, %rd3158;
	shr.u64 	%rd3160, %rd3159, 32;
	ld.const.u32 	%r7, [R2_MOD_P+24];
	mul.wide.u32 	%rd3161, %r7, %r1769;
	add.s64 	%rd3162, %rd3160, %rd3161;
	shr.u64 	%rd3163, %rd3162, 32;
	ld.const.u32 	%r8, [R2_MOD_P+28];
	mul.wide.u32 	%rd3164, %r8, %r1769;
	add.s64 	%rd3165, %rd3163, %rd3164;
	shr.u64 	%rd3166, %rd3165, 32;
	ld.const.u32 	%r1771, [GX_CONST+4];
	mul.wide.u32 	%rd3167, %r1, %r1771;
	and.b64  	%rd3168, %rd3147, 4294967295;
	add.s64 	%rd3169, %rd3167, %rd3168;
	shr.u64 	%rd3170, %rd3169, 32;
	mul.wide.u32 	%rd3171, %r2, %r1771;
	and.b64  	%rd3172, %rd3150, 4294967295;
	add.s64 	%rd3173, %rd3170, %rd3172;
	add.s64 	%rd3174, %rd3173, %rd3171;
	shr.u64 	%rd3175, %rd3174, 32;
	mul.wide.u32 	%rd3176, %r3, %r1771;
	and.b64  	%rd3177, %rd3153, 4294967295;
	add.s64 	%rd3178, %rd3175, %rd3177;
	add.s64 	%rd3179, %rd3178, %rd3176;
	shr.u64 	%rd3180, %rd3179, 32;
	mul.wide.u32 	%rd3181, %r4, %r1771;
	and.b64  	%rd3182, %rd3156, 4294967295;
	add.s64 	%rd3183, %rd3180, %rd3182;
	add.s64 	%rd3184, %rd3183, %rd3181;
	shr.u64 	%rd3185, %rd3184, 32;
	mul.wide.u32 	%rd3186, %r5, %r1771;
	and.b64  	%rd3187, %rd3159, 4294967295;
	add.s64 	%rd3188, %rd3185, %rd3187;
	add.s64 	%rd3189, %rd3188, %rd3186;
	shr.u64 	%rd3190, %rd3189, 32;
	mul.wide.u32 	%rd3191, %r6, %r1771;
	and.b64  	%rd3192, %rd3162, 4294967295;
	add.s64 	%rd3193, %rd3190, %rd3192;
	add.s64 	%rd3194, %rd3193, %rd3191;
	shr.u64 	%rd3195, %rd3194, 32;
	mul.wide.u32 	%rd3196, %r7, %r1771;
	and.b64  	%rd3197, %rd3165, 4294967295;
	add.s64 	%rd3198, %rd3195, %rd3197;
	add.s64 	%rd3199, %rd3198, %rd3196;
	shr.u64 	%rd3200, %rd3199, 32;
	mul.wide.u32 	%rd3201, %r8, %r1771;
	add.s64 	%rd3202, %rd3200, %rd3166;
	add.s64 	%rd3203, %rd3202, %rd3201;
	shr.u64 	%rd3204, %rd3203, 32;
	ld.const.u32 	%r1772, [GX_CONST+8];
	mul.wide.u32 	%rd3205, %r1, %r1772;
	and.b64  	%rd3206, %rd3174, 4294967295;
	add.s64 	%rd3207, %rd3205, %rd3206;
	shr.u64 	%rd3208, %rd3207, 32;
	mul.wide.u32 	%rd3209, %r2, %r1772;
	and.b64  	%rd3210, %rd3179, 4294967295;
	add.s64 	%rd3211, %rd3208, %rd3210;
	add.s64 	%rd3212, %rd3211, %rd3209;
	shr.u64 	%rd3213, %rd3212, 32;
	mul.wide.u32 	%rd3214, %r3, %r1772;
	and.b64  	%rd3215, %rd3184, 4294967295;
	add.s64 	%rd3216, %rd3213, %rd3215;
	add.s64 	%rd3217, %rd3216, %rd3214;
	shr.u64 	%rd3218, %rd3217, 32;
	mul.wide.u32 	%rd3219, %r4, %r1772;
	and.b64  	%rd3220, %rd3189, 4294967295;
	add.s64 	%rd3221, %rd3218, %rd3220;
	add.s64 	%rd3222, %rd3221, %rd3219;
	shr.u64 	%rd3223, %rd3222, 32;
	mul.wide.u32 	%rd3224, %r5, %r1772;
	and.b64  	%rd3225, %rd3194, 4294967295;
	add.s64 	%rd3226, %rd3223, %rd3225;
	add.s64 	%rd3227, %rd3226, %rd3224;
	shr.u64 	%rd3228, %rd3227, 32;
	mul.wide.u32 	%rd3229, %r6, %r1772;
	and.b64  	%rd3230, %rd3199, 4294967295;
	add.s64 	%rd3231, %rd3228, %rd3230;
	add.s64 	%rd3232, %rd3231, %rd3229;
	shr.u64 	%rd3233, %rd3232, 32;
	mul.wide.u32 	%rd3234, %r7, %r1772;
	and.b64  	%rd3235, %rd3203, 4294967295;
	add.s64 	%rd3236, %rd3233, %rd3235;
	add.s64 	%rd3237, %rd3236, %rd3234;
	shr.u64 	%rd3238, %rd3237, 32;
	mul.wide.u32 	%rd3239, %r8, %r1772;
	add.s64 	%rd3240, %rd3238, %rd3204;
	add.s64 	%rd3241, %rd3240, %rd3239;
	shr.u64 	%rd3242, %rd3241, 32;
	ld.const.u32 	%r1773, [GX_CONST+12];
	mul.wide.u32 	%rd3243, %r1, %r1773;
	and.b64  	%rd3244, %rd3212, 4294967295;
	add.s64 	%rd3245, %rd3243, %rd3244;
	shr.u64 	%rd3246, %rd3245, 32;
	mul.wide.u32 	%rd3247, %r2, %r1773;
	and.b64  	%rd3248, %rd3217, 4294967295;
	add.s64 	%rd3249, %rd3246, %rd3248;
	add.s64 	%rd3250, %rd3249, %rd3247;
	shr.u64 	%rd3251, %rd3250, 32;
	mul.wide.u32 	%rd3252, %r3, %r1773;
	and.b64  	%rd3253, %rd3222, 4294967295;
	add.s64 	%rd3254, %rd3251, %rd3253;
	add.s64 	%rd3255, %rd3254, %rd3252;
	shr.u64 	%rd3256, %rd3255, 32;
	mul.wide.u32 	%rd3257, %r4, %r1773;
	and.b64  	%rd3258, %rd3227, 4294967295;
	add.s64 	%rd3259, %rd3256, %rd3258;
	add.s64 	%rd3260, %rd3259, %rd3257;
	shr.u64 	%rd3261, %rd3260, 32;
	mul.wide.u32 	%rd3262, %r5, %r1773;
	and.b64  	%rd3263, %rd3232, 4294967295;
	add.s64 	%rd3264, %rd3261, %rd3263;
	add.s64 	%rd3265, %rd3264, %rd3262;
	shr.u64 	%rd3266, %rd3265, 32;
	mul.wide.u32 	%rd3267, %r6, %r1773;
	and.b64  	%rd3268, %rd3237, 4294967295;
	add.s64 	%rd3269, %rd3266, %rd3268;
	add.s64 	%rd3270, %rd3269, %rd3267;
	shr.u64 	%rd3271, %rd3270, 32;
	mul.wide.u32 	%rd3272, %r7, %r1773;
	and.b64  	%rd3273, %rd3241, 4294967295;
	add.s64 	%rd3274, %rd3271, %rd3273;
	add.s64 	%rd3275, %rd3274, %rd3272;
	shr.u64 	%rd3276, %rd3275, 32;
	mul.wide.u32 	%rd3277, %r8, %r1773;
	add.s64 	%rd3278, %rd3276, %rd3242;
	add.s64 	%rd3279, %rd3278, %rd3277;
	shr.u64 	%rd3280, %rd3279, 32;
	ld.const.u32 	%r1774, [GX_CONST+16];
	mul.wide.u32 	%rd3281, %r1, %r1774;
	and.b64  	%rd3282, %rd3250, 4294967295;
	add.s64 	%rd3283, %rd3281, %rd3282;
	shr.u64 	%rd3284, %rd3283, 32;
	mul.wide.u32 	%rd3285, %r2, %r1774;
	and.b64  	%rd3286, %rd3255, 4294967295;
	add.s64 	%rd3287, %rd3284, %rd3286;
	add.s64 	%rd3288, %rd3287, %rd3285;
	shr.u64 	%rd3289, %rd3288, 32;
	mul.wide.u32 	%rd3290, %r3, %r1774;
	and.b64  	%rd3291, %rd3260, 4294967295;
	add.s64 	%rd3292, %rd3289, %rd3291;
	add.s64 	%rd3293, %rd3292, %rd3290;
	shr.u64 	%rd3294, %rd3293, 32;
	mul.wide.u32 	%rd3295, %r4, %r1774;
	and.b64  	%rd3296, %rd3265, 4294967295;
	add.s64 	%rd3297, %rd3294, %rd3296;
	add.s64 	%rd3298, %rd3297, %rd3295;
	shr.u64 	%rd3299, %rd3298, 32;
	mul.wide.u32 	%rd3300, %r5, %r1774;
	and.b64  	%rd3301, %rd3270, 4294967295;
	add.s64 	%rd3302, %rd3299, %rd3301;
	add.s64 	%rd3303, %rd3302, %rd3300;
	shr.u64 	%rd3304, %rd3303, 32;
	mul.wide.u32 	%rd3305, %r6, %r1774;
	and.b64  	%rd3306, %rd3275, 4294967295;
	add.s64 	%rd3307, %rd3304, %rd3306;
	add.s64 	%rd3308, %rd3307, %rd3305;
	shr.u64 	%rd3309, %rd3308, 32;
	mul.wide.u32 	%rd3310, %r7, %r1774;
	and.b64  	%rd3311, %rd3279, 4294967295;
	add.s64 	%rd3312, %rd3309, %rd3311;
	add.s64 	%rd3313, %rd3312, %rd3310;
	shr.u64 	%rd3314, %rd3313, 32;
	mul.wide.u32 	%rd3315, %r8, %r1774;
	add.s64 	%rd3316, %rd3314, %rd3280;
	add.s64 	%rd3317, %rd3316, %rd3315;
	shr.u64 	%rd3318, %rd3317, 32;
	ld.const.u32 	%r1775, [GX_CONST+20];
	mul.wide.u32 	%rd3319, %r1, %r1775;
	and.b64  	%rd3320, %rd3288, 4294967295;
	add.s64 	%rd3321, %rd3319, %rd3320;
	shr.u64 	%rd3322, %rd3321, 32;
	mul.wide.u32 	%rd3323, %r2, %r1775;
	and.b64  	%rd3324, %rd3293, 4294967295;
	add.s64 	%rd3325, %rd3322, %rd3324;
	add.s64 	%rd3326, %rd3325, %rd3323;
	shr.u64 	%rd3327, %rd3326, 32;
	mul.wide.u32 	%rd3328, %r3, %r1775;
	and.b64  	%rd3329, %rd3298, 4294967295;
	add.s64 	%rd3330, %rd3327, %rd3329;
	add.s64 	%rd3331, %rd3330, %rd3328;
	shr.u64 	%rd3332, %rd3331, 32;
	mul.wide.u32 	%rd3333, %r4, %r1775;
	and.b64  	%rd3334, %rd3303, 4294967295;
	add.s64 	%rd3335, %rd3332, %rd3334;
	add.s64 	%rd3336, %rd3335, %rd3333;
	shr.u64 	%rd3337, %rd3336, 32;
	mul.wide.u32 	%rd3338, %r5, %r1775;
	and.b64  	%rd3339, %rd3308, 4294967295;
	add.s64 	%rd3340, %rd3337, %rd3339;
	add.s64 	%rd3341, %rd3340, %rd3338;
	shr.u64 	%rd3342, %rd3341, 32;
	mul.wide.u32 	%rd3343, %r6, %r1775;
	and.b64  	%rd3344, %rd3313, 4294967295;
	add.s64 	%rd3345, %rd3342, %rd3344;
	add.s64 	%rd3346, %rd3345, %rd3343;
	shr.u64 	%rd3347, %rd3346, 32;
	mul.wide.u32 	%rd3348, %r7, %r1775;
	and.b64  	%rd3349, %rd3317, 4294967295;
	add.s64 	%rd3350, %rd3347, %rd3349;
	add.s64 	%rd3351, %rd3350, %rd3348;
	shr.u64 	%rd3352, %rd3351, 32;
	mul.wide.u32 	%rd3353, %r8, %r1775;
	add.s64 	%rd3354, %rd3352, %rd3318;
	add.s64 	%rd3355, %rd3354, %rd3353;
	shr.u64 	%rd3356, %rd3355, 32;
	ld.const.u32 	%r1776, [GX_CONST+24];
	mul.wide.u32 	%rd3357, %r1, %r1776;
	and.b64  	%rd3358, %rd3326, 4294967295;
	add.s64 	%rd3359, %rd3357, %rd3358;
	shr.u64 	%rd3360, %rd3359, 32;
	mul.wide.u32 	%rd3361, %r2, %r1776;
	and.b64  	%rd3362, %rd3331, 4294967295;
	add.s64 	%rd3363, %rd3360, %rd3362;
	add.s64 	%rd3364, %rd3363, %rd3361;
	shr.u64 	%rd3365, %rd3364, 32;
	mul.wide.u32 	%rd3366, %r3, %r1776;
	and.b64  	%rd3367, %rd3336, 4294967295;
	add.s64 	%rd3368, %rd3365, %rd3367;
	add.s64 	%rd3369, %rd3368, %rd3366;
	shr.u64 	%rd3370, %rd3369, 32;
	mul.wide.u32 	%rd3371, %r4, %r1776;
	and.b64  	%rd3372, %rd3341, 4294967295;
	add.s64 	%rd3373, %rd3370, %rd3372;
	add.s64 	%rd3374, %rd3373, %rd3371;
	shr.u64 	%rd3375, %rd3374, 32;
	mul.wide.u32 	%rd3376, %r5, %r1776;
	and.b64  	%rd3377, %rd3346, 4294967295;
	add.s64 	%rd3378, %rd3375, %rd3377;
	add.s64 	%rd3379, %rd3378, %rd3376;
	shr.u64 	%rd3380, %rd3379, 32;
	mul.wide.u32 	%rd3381, %r6, %r1776;
	and.b64  	%rd3382, %rd3351, 4294967295;
	add.s64 	%rd3383, %rd3380, %rd3382;
	add.s64 	%rd3384, %rd3383, %rd3381;
	shr.u64 	%rd3385, %rd3384, 32;
	mul.wide.u32 	%rd3386, %r7, %r1776;
	and.b64  	%rd3387, %rd3355, 4294967295;
	add.s64 	%rd3388, %rd3385, %rd3387;
	add.s64 	%rd3389, %rd3388, %rd3386;
	shr.u64 	%rd3390, %rd3389, 32;
	mul.wide.u32 	%rd3391, %r8, %r1776;
	add.s64 	%rd3392, %rd3390, %rd3356;
	add.s64 	%rd3393, %rd3392, %rd3391;
	shr.u64 	%rd3394, %rd3393, 32;
	ld.const.u32 	%r1777, [GX_CONST+28];
	mul.wide.u32 	%rd3395, %r1, %r1777;
	and.b64  	%rd3396, %rd3364, 4294967295;
	add.s64 	%rd3397, %rd3395, %rd3396;
	shr.u64 	%rd3398, %rd3397, 32;
	mul.wide.u32 	%rd3399, %r2, %r1777;
	and.b64  	%rd3400, %rd3369, 4294967295;
	add.s64 	%rd3401, %rd3398, %rd3400;
	add.s64 	%rd3402, %rd3401, %rd3399;
	shr.u64 	%rd3403, %rd3402, 32;
	mul.wide.u32 	%rd3404, %r3, %r1777;
	and.b64  	%rd3405, %rd3374, 4294967295;
	add.s64 	%rd3406, %rd3403, %rd3405;
	add.s64 	%rd3407, %rd3406, %rd3404;
	shr.u64 	%rd3408, %rd3407, 32;
	mul.wide.u32 	%rd3409, %r4, %r1777;
	and.b64  	%rd3410, %rd3379, 4294967295;
	add.s64 	%rd3411, %rd3408, %rd3410;
	add.s64 	%rd3412, %rd3411, %rd3409;
	shr.u64 	%rd3413, %rd3412, 32;
	mul.wide.u32 	%rd3414, %r5, %r1777;
	and.b64  	%rd3415, %rd3384, 4294967295;
	add.s64 	%rd3416, %rd3413, %rd3415;
	add.s64 	%rd3417, %rd3416, %rd3414;
	shr.u64 	%rd3418, %rd3417, 32;
	mul.wide.u32 	%rd3419, %r6, %r1777;
	and.b64  	%rd3420, %rd3389, 4294967295;
	add.s64 	%rd3421, %rd3418, %rd3420;
	add.s64 	%rd3422, %rd3421, %rd3419;
	shr.u64 	%rd3423, %rd3422, 32;
	mul.wide.u32 	%rd3424, %r7, %r1777;
	and.b64  	%rd3425, %rd3393, 4294967295;
	add.s64 	%rd3426, %rd3423, %rd3425;
	add.s64 	%rd3427, %rd3426, %rd3424;
	shr.u64 	%rd3428, %rd3427, 32;
	mul.wide.u32 	%rd3429, %r8, %r1777;
	add.s64 	%rd3430, %rd3428, %rd3394;
	add.s64 	%rd3431, %rd3430, %rd3429;
	{ .reg .b32 tmp; mov.b64 {tmp, %r1778}, %rd3431; }
	ld.const.u32 	%r9, [MU_P];
	mul.lo.s32 	%r1779, %r9, %r1770;
	ld.const.u32 	%r1780, [P_CONST];
	cvt.u64.u32 	%rd3, %r1780;
	mul.wide.u32 	%rd3432, %r1780, %r1779;
	and.b64  	%rd3433, %rd3144, 4294967295;
	add.s64 	%rd3434, %rd3432, %rd3433;
	shr.u64 	%rd3435, %rd3434, 32;
	ld.const.u32 	%r1781, [P_CONST+4];
	cvt.u64.u32 	%rd4, %r1781;
	mul.wide.u32 	%rd3436, %r1781, %r1779;
	and.b64  	%rd3437, %rd3169, 4294967295;
	add.s64 	%rd3438, %rd3435, %rd3437;
	add.s64 	%rd3439, %rd3438, %rd3436;
	cvt.u32.u64 	%r1782, %rd3439;
	shr.u64 	%rd3440, %rd3439, 32;
	ld.const.u32 	%r1783, [P_CONST+8];
	cvt.u64.u32 	%rd5, %r1783;
	mul.wide.u32 	%rd3441, %r1783, %r1779;
	and.b64  	%rd3442, %rd3207, 4294967295;
	add.s64 	%rd3443, %rd3440, %rd3442;
	add.s64 	%rd3444, %rd3443, %rd3441;
	shr.u64 	%rd3445, %rd3444, 32;
	ld.const.u32 	%r1784, [P_CONST+12];
	cvt.u64.u32 	%rd6, %r1784;
	mul.wide.u32 	%rd3446, %r1784, %r1779;
	and.b64  	%rd3447, %rd3245, 4294967295;
	add.s64 	%rd3448, %rd3445, %rd3447;
	add.s64 	%rd3449, %rd3448, %rd3446;
	shr.u64 	%rd3450, %rd3449, 32;
	ld.const.u32 	%r1785, [P_CONST+16];
	cvt.u64.u32 	%rd7, %r1785;
	mul.wide.u32 	%rd3451, %r1785, %r1779;
	and.b64  	%rd3452, %rd3283, 4294967295;
	add.s64 	%rd3453, %rd3450, %rd3452;
	add.s64 	%rd3454, %rd3453, %rd3451;
	shr.u64 	%rd3455, %rd3454, 32;
	ld.const.u32 	%r1786, [P_CONST+20];
	cvt.u64.u32 	%rd8, %r1786;
	mul.wide.u32 	%rd3456, %r1786, %r1779;
	and.b64  	%rd3457, %rd3321, 4294967295;
	add.s64 	%rd3458, %rd3455, %rd3457;
	add.s64 	%rd3459, %rd3458, %rd3456;
	shr.u64 	%rd3460, %rd3459, 32;
	ld.const.u32 	%r1787, [P_CONST+24];
	cvt.u64.u32 	%rd9, %r1787;
	mul.wide.u32 	%rd3461, %r1787, %r1779;
	and.b64  	%rd3462, %rd3359, 4294967295;
	add.s64 	%rd3463, %rd3460, %rd3462;
	add.s64 	%rd3464, %rd3463, %rd3461;
	shr.u64 	%rd3465, %rd3464, 32;
	ld.const.u32 	%r1788, [P_CONST+28];
	cvt.u64.u32 	%rd10, %r1788;
	mul.wide.u32 	%rd3466, %r1788, %r1779;
	and.b64  	%rd3467, %rd3397, 4294967295;
	add.s64 	%rd3468, %rd3465, %rd3467;
	add.s64 	%rd3469, %rd3468, %rd3466;
	shr.u64 	%rd3470, %rd3469, 32;
	and.b64  	%rd3471, %rd3402, 4294967295;
	add.s64 	%rd3472, %rd3470, %rd3471;
	shr.u64 	%rd3473, %rd3472, 32;
	and.b64  	%rd3474, %rd3407, 4294967295;
	add.s64 	%rd3475, %rd3473, %rd3474;
	shr.u64 	%rd3476, %rd3475, 32;
	and.b64  	%rd3477, %rd3412, 4294967295;
	add.s64 	%rd3478, %rd3476, %rd3477;
	shr.u64 	%rd3479, %rd3478, 32;
	and.b64  	%rd3480, %rd3417, 4294967295;
	add.s64 	%rd3481, %rd3479, %rd3480;
	shr.u64 	%rd3482, %rd3481, 32;
	and.b64  	%rd3483, %rd3422, 4294967295;
	add.s64 	%rd3484, %rd3482, %rd3483;
	shr.u64 	%rd3485, %rd3484, 32;
	and.b64  	%rd3486, %rd3427, 4294967295;
	add.s64 	%rd3487, %rd3485, %rd3486;
	shr.u64 	%rd3488, %rd3487, 32;
	and.b64  	%rd3489, %rd3431, 4294967295;
	add.s64 	%rd3490, %rd3488, %rd3489;
	{ .reg .b32 tmp; mov.b64 {tmp, %r1789}, %rd3490; }
	add.s32 	%r1790, %r1778, %r1789;
	mul.lo.s32 	%r1791, %r9, %r1782;
	mul.wide.u32 	%rd3491, %r1780, %r1791;
	and.b64  	%rd3492, %rd3439, 4294967295;
	add.s64 	%rd3493, %rd3491, %rd3492;
	shr.u64 	%rd3494, %rd3493, 32;
	mul.wide.u32 	%rd3495, %r1781, %r1791;
	and.b64  	%rd3496, %rd3444, 4294967295;
	add.s64 	%rd3497, %rd3494, %rd3496;
	add.s64 	%rd3498, %rd3497, %rd3495;
	cvt.u32.u64 	%r1792, %rd3498;
	shr.u64 	%rd3499, %rd3498, 32;
	mul.wide.u32 	%rd3500, %r1783, %r1791;
	and.b64  	%rd3501, %rd3449, 4294967295;
	add.s64 	%rd3502, %rd3499, %rd3501;
	add.s64 	%rd3503, %rd3502, %rd3500;
	shr.u64 	%rd3504, %rd3503, 32;
	mul.wide.u32 	%rd3505, %r1784, %r1791;
	and.b64  	%rd3506, %rd3454, 4294967295;
	add.s64 	%rd3507, %rd3504, %rd3506;
	add.s64 	%rd3508, %rd3507, %rd3505;
	shr.u64 	%rd3509, %rd3508, 32;
	mul.wide.u32 	%rd3510, %r1785, %r1791;
	and.b64  	%rd3511, %rd3459, 4294967295;
	add.s64 	%rd3512, %rd3509, %rd3511;
	add.s64 	%rd3513, %rd3512, %rd3510;
	shr.u64 	%rd3514, %rd3513, 32;
	mul.wide.u32 	%rd3515, %r1786, %r1791;
	and.b64  	%rd3516, %rd3464, 4294967295;
	add.s64 	%rd3517, %rd3514, %rd3516;
	add.s64 	%rd3518, %rd3517, %rd3515;
	shr.u64 	%rd3519, %rd3518, 32;
	mul.wide.u32 	%rd3520, %r1787, %r1791;
	and.b64  	%rd3521, %rd3469, 4294967295;
	add.s64 	%rd3522, %rd3519, %rd3521;
	add.s64 	%rd3523, %rd3522, %rd3520;
	shr.u64 	%rd3524, %rd3523, 32;
	mul.wide.u32 	%rd3525, %r1788, %r1791;
	and.b64  	%rd3526, %rd3472, 4294967295;
	add.s64 	%rd3527, %rd3524, %rd3526;
	add.s64 	%rd3528, %rd3527, %rd3525;
	shr.u64 	%rd3529, %rd3528, 32;
	and.b64  	%rd3530, %rd3475, 4294967295;
	add.s64 	%rd3531, %rd3529, %rd3530;
	shr.u64 	%rd3532, %rd3531, 32;
	and.b64  	%rd3533, %rd3478, 4294967295;
	add.s64 	%rd3534, %rd3532, %rd3533;
	shr.u64 	%rd3535, %rd3534, 32;
	and.b64  	%rd3536, %rd3481, 4294967295;
	add.s64 	%rd3537, %rd3535, %rd3536;
	shr.u64 	%rd3538, %rd3537, 32;
	and.b64  	%rd3539, %rd3484, 4294967295;
	add.s64 	%rd3540, %rd3538, %rd3539;
	shr.u64 	%rd3541, %rd3540, 32;
	and.b64  	%rd3542, %rd3487, 4294967295;
	add.s64 	%rd3543, %rd3541, %rd3542;
	shr.u64 	%rd3544, %rd3543, 32;
	and.b64  	%rd3545, %rd3490, 4294967295;
	add.s64 	%rd3546, %rd3544, %rd3545;
	{ .reg .b32 tmp; mov.b64 {tmp, %r1793}, %rd3546; }
	add.s32 	%r1794, %r1790, %r1793;
	mul.lo.s32 	%r1795, %r9, %r1792;
	mul.wide.u32 	%rd3547, %r1780, %r1795;
	and.b64  	%rd3548, %rd3498, 4294967295;
	add.s64 	%rd3549, %rd3547, %rd3548;
	shr.u64 	%rd3550, %rd3549, 32;
	mul.wide.u32 	%rd3551, %r1781, %r1795;
	and.b64  	%rd3552, %rd3503, 4294967295;
	add.s64 	%rd3553, %rd3550, %rd3552;
	add.s64 	%rd3554, %rd3553, %rd3551;
	cvt.u32.u64 	%r1796, %rd3554;
	shr.u64 	%rd3555, %rd3554, 32;
	mul.wide.u32 	%rd3556, %r1783, %r1795;
	and.b64  	%rd3557, %rd3508, 4294967295;
	add.s64 	%rd3558, %rd3555, %rd3557;
	add.s64 	%rd3559, %rd3558, %rd3556;
	shr.u64 	%rd3560, %rd3559, 32;
	mul.wide.u32 	%rd3561, %r1784, %r1795;
	and.b64  	%rd3562, %rd3513, 4294967295;
	add.s64 	%rd3563, %rd3560, %rd3562;
	add.s64 	%rd3564, %rd3563, %rd3561;
	shr.u64 	%rd3565, %rd3564, 32;
	mul.wide.u32 	%rd3566, %r1785, %r1795;
	and.b64  	%rd3567, %rd3518, 4294967295;
	add.s64 	%rd3568, %rd3565, %rd3567;
	add.s64 	%rd3569, %rd3568, %rd3566;
	shr.u64 	%rd3570, %rd3569, 32;
	mul.wide.u32 	%rd3571, %r1786, %r1795;
	and.b64  	%rd3572, %rd3523, 4294967295;
	add.s64 	%rd3573, %rd3570, %rd3572;
	add.s64 	%rd3574, %rd3573, %rd3571;
	shr.u64 	%rd3575, %rd3574, 32;
	mul.wide.u32 	%rd3576, %r1787, %r1795;
	and.b64  	%rd3577, %rd3528, 4294967295;
	add.s64 	%rd3578, %rd3575, %rd3577;
	add.s64 	%rd3579, %rd3578, %rd3576;
	shr.u64 	%rd3580, %rd3579, 32;
	mul.wide.u32 	%rd3581, %r1788, %r1795;
	and.b64  	%rd3582, %rd3531, 4294967295;
	add.s64 	%rd3583, %rd3580, %rd3582;
	add.s64 	%rd3584, %rd3583, %rd3581;
	shr.u64 	%rd3585, %rd3584, 32;
	and.b64  	%rd3586, %rd3534, 4294967295;
	add.s64 	%rd3587, %rd3585, %rd3586;
	shr.u64 	%rd3588, %rd3587, 32;
	and.b64  	%rd3589, %rd3537, 4294967295;
	add.s64 	%rd3590, %rd3588, %rd3589;
	shr.u64 	%rd3591, %rd3590, 32;
	and.b64  	%rd3592, %rd3540, 4294967295;
	add.s64 	%rd3593, %rd3591, %rd3592;
	shr.u64 	%rd3594, %rd3593, 32;
	and.b64  	%rd3595, %rd3543, 4294967295;
	add.s64 	%rd3596, %rd3594, %rd3595;
	shr.u64 	%rd3597, %rd3596, 32;
	and.b64  	%rd3598, %rd3546, 4294967295;
	add.s64 	%rd3599, %rd3597, %rd3598;
	{ .reg .b32 tmp; mov.b64 {tmp, %r1797}, %rd3599; }
	add.s32 	%r1798, %r1794, %r1797;
	mul.lo.s32 	%r1799, %r9, %r1796;
	mul.wide.u32 	%rd3600, %r1780, %r1799;
	and.b64  	%rd3601, %rd3554, 4294967295;
	add.s64 	%rd3602, %rd3600, %rd3601;
	shr.u64 	%rd3603, %rd3602, 32;
	mul.wide.u32 	%rd3604, %r1781, %r1799;
	and.b64  	%rd3605, %rd3559, 4294967295;
	add.s64 	%rd3606, %rd3603, %rd3605;
	add.s64 	%rd3607, %rd3606, %rd3604;
	cvt.u32.u64 	%r1800, %rd3607;
	shr.u64 	%rd3608, %rd3607, 32;
	mul.wide.u32 	%rd3609, %r1783, %r1799;
	and.b64  	%rd3610, %rd3564, 4294967295;
	add.s64 	%rd3611, %rd3608, %rd3610;
	add.s64 	%rd3612, %rd3611, %rd3609;
	shr.u64 	%rd3613, %rd3612, 32;
	mul.wide.u32 	%rd3614, %r1784, %r1799;
	and.b64  	%rd3615, %rd3569, 4294967295;
	add.s64 	%rd3616, %rd3613, %rd3615;
	add.s64 	%rd3617, %rd3616, %rd3614;
	shr.u64 	%rd3618, %rd3617, 32;
	mul.wide.u32 	%rd3619, %r1785, %r1799;
	and.b64  	%rd3620, %rd3574, 4294967295;
	add.s64 	%rd3621, %rd3618, %rd3620;
	add.s64 	%rd3622, %rd3621, %rd3619;
	shr.u64 	%rd3623, %rd3622, 32;
	mul.wide.u32 	%rd3624, %r1786, %r1799;
	and.b64  	%rd3625, %rd3579, 4294967295;
	add.s64 	%rd3626, %rd3623, %rd3625;
	add.s64 	%rd3627, %rd3626, %rd3624;
	shr.u64 	%rd3628, %rd3627, 32;
	mul.wide.u32 	%rd3629, %r1787, %r1799;
	and.b64  	%rd3630, %rd3584, 4294967295;
	add.s64 	%rd3631, %rd3628, %rd3630;
	add.s64 	%rd3632, %rd3631, %rd3629;
	shr.u64 	%rd3633, %rd3632, 32;
	mul.wide.u32 	%rd3634, %r1788, %r1799;
	and.b64  	%rd3635, %rd3587, 4294967295;
	add.s64 	%rd3636, %rd3633, %rd3635;
	add.s64 	%rd3637, %rd3636, %rd3634;
	shr.u64 	%rd3638, %rd3637, 32;
	and.b64  	%rd3639, %rd3590, 4294967295;
	add.s64 	%rd3640, %rd3638, %rd3639;
	shr.u64 	%rd3641, %rd3640, 32;
	and.b64  	%rd3642, %rd3593, 4294967295;
	add.s64 	%rd3643, %rd3641, %rd3642;
	shr.u64 	%rd3644, %rd3643, 32;
	and.b64  	%rd3645, %rd3596, 4294967295;
	add.s64 	%rd3646, %rd3644, %rd3645;
	shr.u64 	%rd3647, %rd3646, 32;
	and.b64  	%rd3648, %rd3599, 4294967295;
	add.s64 	%rd3649, %rd3647, %rd3648;
	{ .reg .b32 tmp; mov.b64 {tmp, %r1801}, %rd3649; }
	add.s32 	%r1802, %r1798, %r1801;
	mul.lo.s32 	%r1803, %r9, %r1800;
	mul.wide.u32 	%rd3650, %r1780, %r1803;
	and.b64  	%rd3651, %rd3607, 4294967295;
	add.s64 	%rd3652, %rd3650, %rd3651;
	shr.u64 	%rd3653, %rd3652, 32;
	mul.wide.u32 	%rd3654, %r1781, %r1803;
	and.b64  	%rd3655, %rd3612, 4294967295;
	add.s64 	%rd3656, %rd3653, %rd3655;
	add.s64 	%rd3657, %rd3656, %rd3654;
	cvt.u32.u64 	%r1804, %rd3657;
	shr.u64 	%rd3658, %rd3657, 32;
	mul.wide.u32 	%rd3659, %r1783, %r1803;
	and.b64  	%rd3660, %rd3617, 4294967295;
	add.s64 	%rd3661, %rd3658, %rd3660;
	add.s64 	%rd3662, %rd3661, %rd3659;
	shr.u64 	%rd3663, %rd3662, 32;
	mul.wide.u32 	%rd3664, %r1784, %r1803;
	and.b64  	%rd3665, %rd3622, 4294967295;
	add.s64 	%rd3666, %rd3663, %rd3665;
	add.s64 	%rd3667, %rd3666, %rd3664;
	shr.u64 	%rd3668, %rd3667, 32;
	mul.wide.u32 	%rd3669, %r1785, %r1803;
	and.b64  	%rd3670, %rd3627, 4294967295;
	add.s64 	%rd3671, %rd3668, %rd3670;
	add.s64 	%rd3672, %rd3671, %rd3669;
	shr.u64 	%rd3673, %rd3672, 32;
	mul.wide.u32 	%rd3674, %r1786, %r1803;
	and.b64  	%rd3675, %rd3632, 4294967295;
	add.s64 	%rd3676, %rd3673, %rd3675;
	add.s64 	%rd3677, %rd3676, %rd3674;
	shr.u64 	%rd3678, %rd3677, 32;
	mul.wide.u32 	%rd3679, %r1787, %r1803;
	and.b64  	%rd3680, %rd3637, 4294967295;
	add.s64 	%rd3681, %rd3678, %rd3680;
	add.s64 	%rd3682, %rd3681, %rd3679;
	shr.u64 	%rd3683, %rd3682, 32;
	mul.wide.u32 	%rd3684, %r1788, %r1803;
	and.b64  	%rd3685, %rd3640, 4294967295;
	add.s64 	%rd3686, %rd3683, %rd3685;
	add.s64 	%rd3687, %rd3686, %rd3684;
	shr.u64 	%rd3688, %rd3687, 32;
	and.b64  	%rd3689, %rd3643, 4294967295;
	add.s64 	%rd3690, %rd3688, %rd3689;
	shr.u64 	%rd3691, %rd3690, 32;
	and.b64  	%rd3692, %rd3646, 4294967295;
	add.s64 	%rd3693, %rd3691, %rd3692;
	shr.u64 	%rd3694, %rd3693, 32;
	and.b64  	%rd3695, %rd3649, 4294967295;
	add.s64 	%rd3696, %rd3694, %rd3695;
	{ .reg .b32 tmp; mov.b64 {tmp, %r1805}, %rd3696; }
	add.s32 	%r1806, %r1802, %r1805;
	mul.lo.s32 	%r1807, %r9, %r1804;
	mul.wide.u32 	%rd3697, %r1780, %r1807;
	and.b64  	%rd3698, %rd3657, 4294967295;
	add.s64 	%rd3699, %rd3697, %rd3698;
	shr.u64 	%rd3700, %rd3699, 32;
	mul.wide.u32 	%rd3701, %r1781, %r1807;
	and.b64  	%rd3702, %rd3662, 4294967295;
	add.s64 	%rd3703, %rd3700, %rd3702;
	add.s64 	%rd3704, %rd3703, %rd3701;
	cvt.u32.u64 	%r1808, %rd3704;
	shr.u64 	%rd3705, %rd3704, 32;
	mul.wide.u32 	%rd3706, %r1783, %r1807;
	and.b64  	%rd3707, %rd3667, 4294967295;
	add.s64 	%rd3708, %rd3705, %rd3707;
	add.s64 	%rd3709, %rd3708, %rd3706;
	shr.u64 	%rd3710, %rd3709, 32;
	mul.wide.u32 	%rd3711, %r1784, %r1807;
	and.b64  	%rd3712, %rd3672, 4294967295;
	add.s64 	%rd3713, %rd3710, %rd3712;
	add.s64 	%rd3714, %rd3713, %rd3711;
	shr.u64 	%rd3715, %rd3714, 32;
	mul.wide.u32 	%rd3716, %r1785, %r1807;
	and.b64  	%rd3717, %rd3677, 4294967295;
	add.s64 	%rd3718, %rd3715, %rd3717;
	add.s64 	%rd3719, %rd3718, %rd3716;
	shr.u64 	%rd3720, %rd3719, 32;
	mul.wide.u32 	%rd3721, %r1786, %r1807;
	and.b64  	%rd3722, %rd3682, 4294967295;
	add.s64 	%rd3723, %rd3720, %rd3722;
	add.s64 	%rd3724, %rd3723, %rd3721;
	shr.u64 	%rd3725, %rd3724, 32;
	mul.wide.u32 	%rd3726, %r1787, %r1807;
	and.b64  	%rd3727, %rd3687, 4294967295;
	add.s64 	%rd3728, %rd3725, %rd3727;
	add.s64 	%rd3729, %rd3728, %rd3726;
	shr.u64 	%rd3730, %rd3729, 32;
	mul.wide.u32 	%rd3731, %r1788, %r1807;
	and.b64  	%rd3732, %rd3690, 4294967295;
	add.s64 	%rd3733, %rd3730, %rd3732;
	add.s64 	%rd3734, %rd3733, %rd3731;
	shr.u64 	%rd3735, %rd3734, 32;
	and.b64  	%rd3736, %rd3693, 4294967295;
	add.s64 	%rd3737, %rd3735, %rd3736;
	shr.u64 	%rd3738, %rd3737, 32;
	and.b64  	%rd3739, %rd3696, 4294967295;
	add.s64 	%rd3740, %rd3738, %rd3739;
	{ .reg .b32 tmp; mov.b64 {tmp, %r1809}, %rd3740; }
	add.s32 	%r1810, %r1806, %r1809;
	mul.lo.s32 	%r1811, %r9, %r1808;
	mul.wide.u32 	%rd3741, %r1780, %r1811;
	and.b64  	%rd3742, %rd3704, 4294967295;
	add.s64 	%rd3743, %rd3741, %rd3742;
	shr.u64 	%rd3744, %rd3743, 32;
	mul.wide.u32 	%rd3745, %r1781, %r1811;
	and.b64  	%rd3746, %rd3709, 4294967295;
	add.s64 	%rd3747, %rd3744, %rd3746;
	add.s64 	%rd3748, %rd3747, %rd3745;
	cvt.u32.u64 	%r1812, %rd3748;
	shr.u64 	%rd3749, %rd3748, 32;
	mul.wide.u32 	%rd3750, %r1783, %r1811;
	and.b64  	%rd3751, %rd3714, 4294967295;
	add.s64 	%rd3752, %rd3749, %rd3751;
	add.s64 	%rd3753, %rd3752, %rd3750;
	shr.u64 	%rd3754, %rd3753, 32;
	mul.wide.u32 	%rd3755, %r1784, %r1811;
	and.b64  	%rd3756, %rd3719, 4294967295;
	add.s64 	%rd3757, %rd3754, %rd3756;
	add.s64 	%rd3758, %rd3757, %rd3755;
	shr.u64 	%rd3759, %rd3758, 32;
	mul.wide.u32 	%rd3760, %r1785, %r1811;
	and.b64  	%rd3761, %rd3724, 4294967295;
	add.s64 	%rd3762, %rd3759, %rd3761;
	add.s64 	%rd3763, %rd3762, %rd3760;
	shr.u64 	%rd3764, %rd3763, 32;
	mul.wide.u32 	%rd3765, %r1786, %r1811;
	and.b64  	%rd3766, %rd3729, 4294967295;
	add.s64 	%rd3767, %rd3764, %rd3766;
	add.s64 	%rd3768, %rd3767, %rd3765;
	shr.u64 	%rd3769, %rd3768, 32;
	mul.wide.u32 	%rd3770, %r1787, %r1811;
	and.b64  	%rd3771, %rd3734, 4294967295;
	add.s64 	%rd3772, %rd3769, %rd3771;
	add.s64 	%rd3773, %rd3772, %rd3770;
	shr.u64 	%rd3774, %rd3773, 32;
	mul.wide.u32 	%rd3775, %r1788, %r1811;
	and.b64  	%rd3776, %rd3737, 4294967295;
	add.s64 	%rd3777, %rd3774, %rd3776;
	add.s64 	%rd3778, %rd3777, %rd3775;
	shr.u64 	%rd3779, %rd3778, 32;
	and.b64  	%rd3780, %rd3740, 4294967295;
	add.s64 	%rd3781, %rd3779, %rd3780;
	{ .reg .b32 tmp; mov.b64 {tmp, %r1813}, %rd3781; }
	add.s32 	%r1814, %r1810, %r1813;
	mul.lo.s32 	%r1815, %r9, %r1812;
	mul.wide.u32 	%rd3782, %r1780, %r1815;
	and.b64  	%rd3783, %rd3748, 4294967295;
	add.s64 	%rd3784, %rd3782, %rd3783;
	shr.u64 	%rd3785, %rd3784, 32;
	mul.wide.u32 	%rd3786, %r1781, %r1815;
	and.b64  	%rd3787, %rd3753, 4294967295;
	add.s64 	%rd3788, %rd3785, %rd3787;
	add.s64 	%rd11, %rd3788, %rd3786;
	cvt.u32.u64 	%r6682, %rd11;
	shr.u64 	%rd3789, %rd11, 32;
	mul.wide.u32 	%rd3790, %r1783, %r1815;
	and.b64  	%rd3791, %rd3758, 4294967295;
	add.s64 	%rd3792, %rd3789, %rd3791;
	add.s64 	%rd12, %rd3792, %rd3790;
	cvt.u32.u64 	%r6681, %rd12;
	shr.u64 	%rd3793, %rd12, 32;
	mul.wide.u32 	%rd3794, %r1784, %r1815;
	and.b64  	%rd3795, %rd3763, 4294967295;
	add.s64 	%rd3796, %rd3793, %rd3795;
	add.s64 	%rd13, %rd3796, %rd3794;
	cvt.u32.u64 	%r6680, %rd13;
	shr.u64 	%rd3797, %rd13, 32;
	mul.wide.u32 	%rd3798, %r1785, %r1815;
	and.b64  	%rd3799, %rd3768, 4294967295;
	add.s64 	%rd3800, %rd3797, %rd3799;
	add.s64 	%rd14, %rd3800, %rd3798;
	cvt.u32.u64 	%r6679, %rd14;
	shr.u64 	%rd3801, %rd14, 32;
	mul.wide.u32 	%rd3802, %r1786, %r1815;
	and.b64  	%rd3803, %rd3773, 4294967295;
	add.s64 	%rd3804, %rd3801, %rd3803;
	add.s64 	%rd15, %rd3804, %rd3802;
	cvt.u32.u64 	%r6678, %rd15;
	shr.u64 	%rd3805, %rd15, 32;
	mul.wide.u32 	%rd3806, %r1787, %r1815;
	and.b64  	%rd3807, %rd3778, 4294967295;
	add.s64 	%rd3808, %rd3805, %rd3807;
	add.s64 	%rd16, %rd3808, %rd3806;
	cvt.u32.u64 	%r6677, %rd16;
	shr.u64 	%rd3809, %rd16, 32;
	mul.wide.u32 	%rd3810, %r1788, %r1815;
	and.b64  	%rd3811, %rd3781, 4294967295;
	add.s64 	%rd3812, %rd3809, %rd3811;
	add.s64 	%rd17, %rd3812, %rd3810;
	cvt.u32.u64 	%r6676, %rd17;
	{ .reg .b32 tmp; mov.b64 {tmp, %r1816}, %rd17; }
	add.s32 	%r6675, %r1814, %r1816;
	setp.gt.u32 	%p3, %r6675, %r1788;
	@%p3 bra 	$L__BB0_14;
	cvt.u32.u64 	%r1817, %rd10;
	setp.lt.u32 	%p4, %r6675, %r1817;
	@%p4 bra 	$L__BB0_15;
	cvt.u32.u64 	%r1818, %rd9;
	setp.lt.u32 	%p5, %r1818, %r6676;
	@%p5 bra 	$L__BB0_14;
	setp.gt.u32 	%p6, %r1818, %r6676;
	@%p6 bra 	$L__BB0_15;
	cvt.u32.u64 	%r1820, %rd8;
	setp.lt.u32 	%p7, %r1820, %r6677;
	@%p7 bra 	$L__BB0_14;
	setp.gt.u32 	%p8, %r1820, %r6677;
	@%p8 bra 	$L__BB0_15;
	cvt.u32.u64 	%r1822, %rd7;
	setp.lt.u32 	%p9, %r1822, %r6678;
	@%p9 bra 	$L__BB0_14;
	setp.gt.u32 	%p10, %r1822, %r6678;
	@%p10 bra 	$L__BB0_15;
	cvt.u32.u64 	%r1824, %rd6;
	setp.lt.u32 	%p11, %r1824, %r6679;
	@%p11 bra 	$L__BB0_14;
	setp.gt.u32 	%p12, %r1824, %r6679;
	@%p12 bra 	$L__BB0_15;
	cvt.u32.u64 	%r1826, %rd5;
	setp.lt.u32 	%p13, %r1826, %r6680;
	@%p13 bra 	$L__BB0_14;
	setp.gt.u32 	%p14, %r1826, %r6680;
	@%p14 bra 	$L__BB0_15;
	cvt.u32.u64 	%r1828, %rd4;
	setp.lt.u32 	%p15, %r1828, %r6681;
	@%p15 bra 	$L__BB0_14;
	cvt.u32.u64 	%r1830, %rd3;
	setp.gt.u32 	%p16, %r1828, %r6681;
	setp.gt.u32 	%p17, %r1830, %r6682;
	or.pred  	%p18, %p16, %p17;
	@%p18 bra 	$L__BB0_15;
$L__BB0_14:
	cvt.u32.u64 	%r1831, %rd10;
	and.b64  	%rd3814, %rd11, 4294967295;
	sub.s64 	%rd3815, %rd3814, %rd3;
	shr.u64 	%rd3816, %rd3815, 63;
	cvt.u32.u64 	%r6682, %rd3815;
	and.b64  	%rd3817, %rd12, 4294967295;
	add.s64 	%rd3818, %rd3816, %rd4;
	sub.s64 	%rd3819, %rd3817, %rd3818;
	shr.u64 	%rd3820, %rd3819, 63;
	cvt.u32.u64 	%r6681, %rd3819;
	and.b64  	%rd3821, %rd13, 4294967295;
	add.s64 	%rd3822, %rd3820, %rd5;
	sub.s64 	%rd3823, %rd3821, %rd3822;
	shr.u64 	%rd3824, %rd3823, 63;
	cvt.u32.u64 	%r6680, %rd3823;
	and.b64  	%rd3825, %rd14, 4294967295;
	add.s64 	%rd3826, %rd3824, %rd6;
	sub.s64 	%rd3827, %rd3825, %rd3826;
	shr.u64 	%rd3828, %rd3827, 63;
	cvt.u32.u64 	%r6679, %rd3827;
	and.b64  	%rd3829, %rd15, 4294967295;
	add.s64 	%rd3830, %rd3828, %rd7;
	sub.s64 	%rd3831, %rd3829, %rd3830;
	shr.u64 	%rd3832, %rd3831, 63;
	cvt.u32.u64 	%r6678, %rd3831;
	and.b64  	%rd3833, %rd16, 4294967295;
	add.s64 	%rd3834, %rd3832, %rd8;
	sub.s64 	%rd3835, %rd3833, %rd3834;
	shr.u64 	%rd3836, %rd3835, 63;
	cvt.u32.u64 	%r6677, %rd3835;
	and.b64  	%rd3837, %rd17, 4294967295;
	add.s64 	%rd3838, %rd3836, %rd9;
	sub.s64 	%rd3839, %rd3837, %rd3838;
	shr.u64 	%rd3840, %rd3839, 63;
	cvt.u32.u64 	%r6676, %rd3839;
	cvt.u32.u64 	%r1832, %rd3840;
	add.s32 	%r1833, %r1831, %r1832;
	sub.s32 	%r6675, %r6675, %r1833;
$L__BB0_15:
	cvt.u32.u64 	%r1834, %rd10;
	ld.const.u32 	%r1835, [GY_CONST];
	mul.wide.u32 	%rd3841, %r1, %r1835;
	cvt.u32.u64 	%r1836, %rd3841;
	shr.u64 	%rd3842, %rd3841, 32;
	mul.wide.u32 	%rd3843, %r2, %r1835;
	add.s64 	%rd3844, %rd3842, %rd3843;
	shr.u64 	%rd3845, %rd3844, 32;
	mul.wide.u32 	%rd3846, %r3, %r1835;
	add.s64 	%rd3847, %rd3845, %rd3846;
	shr.u64 	%rd3848, %rd3847, 32;
	mul.wide.u32 	%rd3849, %r4, %r1835;
	add.s64 	%rd3850, %rd3848, %rd3849;
	shr.u64 	%rd3851, %rd3850, 32;
	mul.wide.u32 	%rd3852, %r5, %r1835;
	add.s64 	%rd3853, %rd3851, %rd3852;
	shr.u64 	%rd3854, %rd3853, 32;
	mul.wide.u32 	%rd3855, %r6, %r1835;
	add.s64 	%rd3856, %rd3854, %rd3855;
	shr.u64 	%rd3857, %rd3856, 32;
	mul.wide.u32 	%rd3858, %r7, %r1835;
	add.s64 	%rd3859, %rd3857, %rd3858;
	shr.u64 	%rd3860, %rd3859, 32;
	mul.wide.u32 	%rd3861, %r8, %r1835;
	add.s64 	%rd3862, %rd3860, %rd3861;
	shr.u64 	%rd3863, %rd3862, 32;
	ld.const.u32 	%r1837, [GY_CONST+4];
	mul.wide.u32 	%rd3864, %r1, %r1837;
	and.b64  	%rd3865, %rd3844, 4294967295;
	add.s64 	%rd3866, %rd3864, %rd3865;
	shr.u64 	%rd3867, %rd3866, 32;
	mul.wide.u32 	%rd3868, %r2, %r1837;
	and.b64  	%rd3869, %rd3847, 4294967295;
	add.s64 	%rd3870, %rd3867, %rd3869;
	add.s64 	%rd3871, %rd3870, %rd3868;
	shr.u64 	%rd3872, %rd3871, 32;
	mul.wide.u32 	%rd3873, %r3, %r1837;
	and.b64  	%rd3874, %rd3850, 4294967295;
	add.s64 	%rd3875, %rd3872, %rd3874;
	add.s64 	%rd3876, %rd3875, %rd3873;
	shr.u64 	%rd3877, %rd3876, 32;
	mul.wide.u32 	%rd3878, %r4, %r1837;
	and.b64  	%rd3879, %rd3853, 4294967295;
	add.s64 	%rd3880, %rd3877, %rd3879;
	add.s64 	%rd3881, %rd3880, %rd3878;
	shr.u64 	%rd3882, %rd3881, 32;
	mul.wide.u32 	%rd3883, %r5, %r1837;
	and.b64  	%rd3884, %rd3856, 4294967295;
	add.s64 	%rd3885, %rd3882, %rd3884;
	add.s64 	%rd3886, %rd3885, %rd3883;
	shr.u64 	%rd3887, %rd3886, 32;
	mul.wide.u32 	%rd3888, %r6, %r1837;
	and.b64  	%rd3889, %rd3859, 4294967295;
	add.s64 	%rd3890, %rd3887, %rd3889;
	add.s64 	%rd3891, %rd3890, %rd3888;
	shr.u64 	%rd3892, %rd3891, 32;
	mul.wide.u32 	%rd3893, %r7, %r1837;
	and.b64  	%rd3894, %rd3862, 4294967295;
	add.s64 	%rd3895, %rd3892, %rd3894;
	add.s64 	%rd3896, %rd3895, %rd3893;
	shr.u64 	%rd3897, %rd3896, 32;
	mul.wide.u32 	%rd3898, %r8, %r1837;
	add.s64 	%rd3899, %rd3897, %rd3863;
	add.s64 	%rd3900, %rd3899, %rd3898;
	shr.u64 	%rd3901, %rd3900, 32;
	ld.const.u32 	%r1838, [GY_CONST+8];
	mul.wide.u32 	%rd3902, %r1, %r1838;
	and.b64  	%rd3903, %rd3871, 4294967295;
	add.s64 	%rd3904, %rd3902, %rd3903;
	shr.u64 	%rd3905, %rd3904, 32;
	mul.wide.u32 	%rd3906, %r2, %r1838;
	and.b64  	%rd3907, %rd3876, 4294967295;
	add.s64 	%rd3908, %rd3905, %rd3907;
	add.s64 	%rd3909, %rd3908, %rd3906;
	shr.u64 	%rd3910, %rd3909, 32;
	mul.wide.u32 	%rd3911, %r3, %r1838;
	and.b64  	%rd3912, %rd3881, 4294967295;
	add.s64 	%rd3913, %rd3910, %rd3912;
	add.s64 	%rd3914, %rd3913, %rd3911;
	shr.u64 	%rd3915, %rd3914, 32;
	mul.wide.u32 	%rd3916, %r4, %r1838;
	and.b64  	%rd3917, %rd3886, 4294967295;
	add.s64 	%rd3918, %rd3915, %rd3917;
	add.s64 	%rd3919, %rd3918, %rd3916;
	shr.u64 	%rd3920, %rd3919, 32;
	mul.wide.u32 	%rd3921, %r5, %r1838;
	and.b64  	%rd3922, %rd3891, 4294967295;
	add.s64 	%rd3923, %rd3920, %rd3922;
	add.s64 	%rd3924, %rd3923, %rd3921;
	shr.u64 	%rd3925, %rd3924, 32;
	mul.wide.u32 	%rd3926, %r6, %r1838;
	and.b64  	%rd3927, %rd3896, 4294967295;
	add.s64 	%rd3928, %rd3925, %rd3927;
	add.s64 	%rd3929, %rd3928, %rd3926;
	shr.u64 	%rd3930, %rd3929, 32;
	mul.wide.u32 	%rd3931, %r7, %r1838;
	and.b64  	%rd3932, %rd3900, 4294967295;
	add.s64 	%rd3933, %rd3930, %rd3932;
	add.s64 	%rd3934, %rd3933, %rd3931;
	shr.u64 	%rd3935, %rd3934, 32;
	mul.wide.u32 	%rd3936, %r8, %r1838;
	add.s64 	%rd3937, %rd3935, %rd3901;
	add.s64 	%rd3938, %rd3937, %rd3936;
	shr.u64 	%rd3939, %rd3938, 32;
	ld.const.u32 	%r1839, [GY_CONST+12];
	mul.wide.u32 	%rd3940, %r1, %r1839;
	and.b64  	%rd3941, %rd3909, 4294967295;
	add.s64 	%rd3942, %rd3940, %rd3941;
	shr.u64 	%rd3943, %rd3942, 32;
	mul.wide.u32 	%rd3944, %r2, %r1839;
	and.b64  	%rd3945, %rd3914, 4294967295;
	add.s64 	%rd3946, %rd3943, %rd3945;
	add.s64 	%rd3947, %rd3946, %rd3944;
	shr.u64 	%rd3948, %rd3947, 32;
	mul.wide.u32 	%rd3949, %r3, %r1839;
	and.b64  	%rd3950, %rd3919, 4294967295;
	add.s64 	%rd3951, %rd3948, %rd3950;
	add.s64 	%rd3952, %rd3951, %rd3949;
	shr.u64 	%rd3953, %rd3952, 32;
	mul.wide.u32 	%rd3954, %r4, %r1839;
	and.b64  	%rd3955, %rd3924, 4294967295;
	add.s64 	%rd3956, %rd3953, %rd3955;
	add.s64 	%rd3957, %rd3956, %rd3954;
	shr.u64 	%rd3958, %rd3957, 32;
	mul.wide.u32 	%rd3959, %r5, %r1839;
	and.b64  	%rd3960, %rd3929, 4294967295;
	add.s64 	%rd3961, %rd3958, %rd3960;
	add.s64 	%rd3962, %rd3961, %rd3959;
	shr.u64 	%rd3963, %rd3962, 32;
	mul.wide.u32 	%rd3964, %r6, %r1839;
	and.b64  	%rd3965, %rd3934, 4294967295;
	add.s64 	%rd3966, %rd3963, %rd3965;
	add.s64 	%rd3967, %rd3966, %rd3964;
	shr.u64 	%rd3968, %rd3967, 32;
	mul.wide.u32 	%rd3969, %r7, %r1839;
	and.b64  	%rd3970, %rd3938, 4294967295;
	add.s64 	%rd3971, %rd3968, %rd3970;
	add.s64 	%rd3972, %rd3971, %rd3969;
	shr.u64 	%rd3973, %rd3972, 32;
	mul.wide.u32 	%rd3974, %r8, %r1839;
	add.s64 	%rd3975, %rd3973, %rd3939;
	add.s64 	%rd3976, %rd3975, %rd3974;
	shr.u64 	%rd3977, %rd3976, 32;
	ld.const.u32 	%r1840, [GY_CONST+16];
	mul.wide.u32 	%rd3978, %r1, %r1840;
	and.b64  	%rd3979, %rd3947, 4294967295;
	add.s64 	%rd3980, %rd3978, %rd3979;
	shr.u64 	%rd3981, %rd3980, 32;
	mul.wide.u32 	%rd3982, %r2, %r1840;
	and.b64  	%rd3983, %rd3952, 4294967295;
	add.s64 	%rd3984, %rd3981, %rd3983;
	add.s64 	%rd3985, %rd3984, %rd3982;
	shr.u64 	%rd3986, %rd3985, 32;
	mul.wide.u32 	%rd3987, %r3, %r1840;
	and.b64  	%rd3988, %rd3957, 4294967295;
	add.s64 	%rd3989, %rd3986, %rd3988;
	add.s64 	%rd3990, %rd3989, %rd3987;
	shr.u64 	%rd3991, %rd3990, 32;
	mul.wide.u32 	%rd3992, %r4, %r1840;
	and.b64  	%rd3993, %rd3962, 4294967295;
	add.s64 	%rd3994, %rd3991, %rd3993;
	add.s64 	%rd3995, %rd3994, %rd3992;
	shr.u64 	%rd3996, %rd3995, 32;
	mul.wide.u32 	%rd3997, %r5, %r1840;
	and.b64  	%rd3998, %rd3967, 4294967295;
	add.s64 	%rd3999, %rd3996, %rd3998;
	add.s64 	%rd4000, %rd3999, %rd3997;
	shr.u64 	%rd4001, %rd4000, 32;
	mul.wide.u32 	%rd4002, %r6, %r1840;
	and.b64  	%rd4003, %rd3972, 4294967295;
	add.s64 	%rd4004, %rd4001, %rd4003;
	add.s64 	%rd4005, %rd4004, %rd4002;
	shr.u64 	%rd4006, %rd4005, 32;
	mul.wide.u32 	%rd4007, %r7, %r1840;
	and.b64  	%rd4008, %rd3976, 4294967295;
	add.s64 	%rd4009, %rd4006, %rd4008;
	add.s64 	%rd4010, %rd4009, %rd4007;
	shr.u64 	%rd4011, %rd4010, 32;
	mul.wide.u32 	%rd4012, %r8, %r1840;
	add.s64 	%rd4013, %rd4011, %rd3977;
	add.s64 	%rd4014, %rd4013, %rd4012;
	shr.u64 	%rd4015, %rd4014, 32;
	ld.const.u32 	%r1841, [GY_CONST+20];
	mul.wide.u32 	%rd4016, %r1, %r1841;
	and.b64  	%rd4017, %rd3985, 4294967295;
	add.s64 	%rd4018, %rd4016, %rd4017;
	shr.u64 	%rd4019, %rd4018, 32;
	mul.wide.u32 	%rd4020, %r2, %r1841;
	and.b64  	%rd4021, %rd3990, 4294967295;
	add.s64 	%rd4022, %rd4019, %rd4021;
	add.s64 	%rd4023, %rd4022, %rd4020;
	shr.u64 	%rd4024, %rd4023, 32;
	mul.wide.u32 	%rd4025, %r3, %r1841;
	and.b64  	%rd4026, %rd3995, 4294967295;
	add.s64 	%rd4027, %rd4024, %rd4026;
	add.s64 	%rd4028, %rd4027, %rd4025;
	shr.u64 	%rd4029, %rd4028, 32;
	mul.wide.u32 	%rd4030, %r4, %r1841;
	and.b64  	%rd4031, %rd4000, 4294967295;
	add.s64 	%rd4032, %rd4029, %rd4031;
	add.s64 	%rd4033, %rd4032, %rd4030;
	shr.u64 	%rd4034, %rd4033, 32;
	mul.wide.u32 	%rd4035, %r5, %r1841;
	and.b64  	%rd4036, %rd4005, 4294967295;
	add.s64 	%rd4037, %rd4034, %rd4036;
	add.s64 	%rd4038, %rd4037, %rd4035;
	shr.u64 	%rd4039, %rd4038, 32;
	mul.wide.u32 	%rd4040, %r6, %r1841;
	and.b64  	%rd4041, %rd4010, 4294967295;
	add.s64 	%rd4042, %rd4039, %rd4041;
	add.s64 	%rd4043, %rd4042, %rd4040;
	shr.u64 	%rd4044, %rd4043, 32;
	mul.wide.u32 	%rd4045, %r7, %r1841;
	and.b64  	%rd4046, %rd4014, 4294967295;
	add.s64 	%rd4047, %rd4044, %rd4046;
	add.s64 	%rd4048, %rd4047, %rd4045;
	shr.u64 	%rd4049, %rd4048, 32;
	mul.wide.u32 	%rd4050, %r8, %r1841;
	add.s64 	%rd4051, %rd4049, %rd4015;
	add.s64 	%rd4052, %rd4051, %rd4050;
	shr.u64 	%rd4053, %rd4052, 32;
	ld.const.u32 	%r1842, [GY_CONST+24];
	mul.wide.u32 	%rd4054, %r1, %r1842;
	and.b64  	%rd4055, %rd4023, 4294967295;
	add.s64 	%rd4056, %rd4054, %rd4055;
	shr.u64 	%rd4057, %rd4056, 32;
	mul.wide.u32 	%rd4058, %r2, %r1842;
	and.b64  	%rd4059, %rd4028, 4294967295;
	add.s64 	%rd4060, %rd4057, %rd4059;
	add.s64 	%rd4061, %rd4060, %rd4058;
	shr.u64 	%rd4062, %rd4061, 32;
	mul.wide.u32 	%rd4063, %r3, %r1842;
	and.b64  	%rd4064, %rd4033, 4294967295;
	add.s64 	%rd4065, %rd4062, %rd4064;
	add.s64 	%rd4066, %rd4065, %rd4063;
	shr.u64 	%rd4067, %rd4066, 32;
	mul.wide.u32 	%rd4068, %r4, %r1842;
	and.b64  	%rd4069, %rd4038, 4294967295;
	add.s64 	%rd4070, %rd4067, %rd4069;
	add.s64 	%rd4071, %rd4070, %rd4068;
	shr.u64 	%rd4072, %rd4071, 32;
	mul.wide.u32 	%rd4073, %r5, %r1842;
	and.b64  	%rd4074, %rd4043, 4294967295;
	add.s64 	%rd4075, %rd4072, %rd4074;
	add.s64 	%rd4076, %rd4075, %rd4073;
	shr.u64 	%rd4077, %rd4076, 32;
	mul.wide.u32 	%rd4078, %r6, %r1842;
	and.b64  	%rd4079, %rd4048, 4294967295;
	add.s64 	%rd4080, %rd4077, %rd4079;
	add.s64 	%rd4081, %rd4080, %rd4078;
	shr.u64 	%rd4082, %rd4081, 32;
	mul.wide.u32 	%rd4083, %r7, %r1842;
	and.b64  	%rd4084, %rd4052, 4294967295;
	add.s64 	%rd4085, %rd4082, %rd4084;
	add.s64 	%rd4086, %rd4085, %rd4083;
	shr.u64 	%rd4087, %rd4086, 32;
	mul.wide.u32 	%rd4088, %r8, %r1842;
	add.s64 	%rd4089, %rd4087, %rd4053;
	add.s64 	%rd4090, %rd4089, %rd4088;
	shr.u64 	%rd4091, %rd4090, 32;
	ld.const.u32 	%r1843, [GY_CONST+28];
	mul.wide.u32 	%rd4092, %r1, %r1843;
	and.b64  	%rd4093, %rd4061, 4294967295;
	add.s64 	%rd4094, %rd4092, %rd4093;
	shr.u64 	%rd4095, %rd4094, 32;
	mul.wide.u32 	%rd4096, %r2, %r1843;
	and.b64  	%rd4097, %rd4066, 4294967295;
	add.s64 	%rd4098, %rd4095, %rd4097;
	add.s64 	%rd4099, %rd4098, %rd4096;
	shr.u64 	%rd4100, %rd4099, 32;
	mul.wide.u32 	%rd4101, %r3, %r1843;
	and.b64  	%rd4102, %rd4071, 4294967295;
	add.s64 	%rd4103, %rd4100, %rd4102;
	add.s64 	%rd4104, %rd4103, %rd4101;
	shr.u64 	%rd4105, %rd4104, 32;
	mul.wide.u32 	%rd4106, %r4, %r1843;
	and.b64  	%rd4107, %rd4076, 4294967295;
	add.s64 	%rd4108, %rd4105, %rd4107;
	add.s64 	%rd4109, %rd4108, %rd4106;
	shr.u64 	%rd4110, %rd4109, 32;
	mul.wide.u32 	%rd4111, %r5, %r1843;
	and.b64  	%rd4112, %rd4081, 4294967295;
	add.s64 	%rd4113, %rd4110, %rd4112;
	add.s64 	%rd4114, %rd4113, %rd4111;
	shr.u64 	%rd4115, %rd4114, 32;
	mul.wide.u32 	%rd4116, %r6, %r1843;
	and.b64  	%rd4117, %rd4086, 4294967295;
	add.s64 	%rd4118, %rd4115, %rd4117;
	add.s64 	%rd4119, %rd4118, %rd4116;
	shr.u64 	%rd4120, %rd4119, 32;
	mul.wide.u32 	%rd4121, %r7, %r1843;
	and.b64  	%rd4122, %rd4090, 4294967295;
	add.s64 	%rd4123, %rd4120, %rd4122;
	add.s64 	%rd4124, %rd4123, %rd4121;
	shr.u64 	%rd4125, %rd4124, 32;
	mul.wide.u32 	%rd4126, %r8, %r1843;
	add.s64 	%rd4127, %rd4125, %rd4091;
	add.s64 	%rd4128, %rd4127, %rd4126;
	{ .reg .b32 tmp; mov.b64 {tmp, %r1844}, %rd4128; }
	mul.lo.s32 	%r1845, %r9, %r1836;
	cvt.u64.u32 	%rd4129, %r1845;
	and.b64  	%rd4130, %rd3841, 4294967295;
	mad.lo.s64 	%rd4131, %rd3, %rd4129, %rd4130;
	shr.u64 	%rd4132, %rd4131, 32;
	and.b64  	%rd4133, %rd3866, 4294967295;
	add.s64 	%rd4134, %rd4132, %rd4133;
	mad.lo.s64 	%rd4135, %rd4, %rd4129, %rd4134;
	cvt.u32.u64 	%r1846, %rd4135;
	shr.u64 	%rd4136, %rd4135, 32;
	and.b64  	%rd4137, %rd3904, 4294967295;
	add.s64 	%rd4138, %rd4136, %rd4137;
	mad.lo.s64 	%rd4139, %rd5, %rd4129, %rd4138;
	shr.u64 	%rd4140, %rd4139, 32;
	and.b64  	%rd4141, %rd3942, 4294967295;
	add.s64 	%rd4142, %rd4140, %rd4141;
	mad.lo.s64 	%rd4143, %rd6, %rd4129, %rd4142;
	shr.u64 	%rd4144, %rd4143, 32;
	and.b64  	%rd4145, %rd3980, 4294967295;
	add.s64 	%rd4146, %rd4144, %rd4145;
	mad.lo.s64 	%rd4147, %rd7, %rd4129, %rd4146;
	shr.u64 	%rd4148, %rd4147, 32;
	and.b64  	%rd4149, %rd4018, 4294967295;
	add.s64 	%rd4150, %rd4148, %rd4149;
	mad.lo.s64 	%rd4151, %rd8, %rd4129, %rd4150;
	shr.u64 	%rd4152, %rd4151, 32;
	and.b64  	%rd4153, %rd4056, 4294967295;
	add.s64 	%rd4154, %rd4152, %rd4153;
	mad.lo.s64 	%rd4155, %rd9, %rd4129, %rd4154;
	shr.u64 	%rd4156, %rd4155, 32;
	and.b64  	%rd4157, %rd4094, 4294967295;
	add.s64 	%rd4158, %rd4156, %rd4157;
	mad.lo.s64 	%rd4159, %rd10, %rd4129, %rd4158;
	shr.u64 	%rd4160, %rd4159, 32;
	and.b64  	%rd4161, %rd4099, 4294967295;
	add.s64 	%rd4162, %rd4160, %rd4161;
	shr.u64 	%rd4163, %rd4162, 32;
	and.b64  	%rd4164, %rd4104, 4294967295;
	add.s64 	%rd4165, %rd4163, %rd4164;
	shr.u64 	%rd4166, %rd4165, 32;
	and.b64  	%rd4167, %rd4109, 4294967295;
	add.s64 	%rd4168, %rd4166, %rd4167;
	shr.u64 	%rd4169, %rd4168, 32;
	and.b64  	%rd4170, %rd4114, 4294967295;
	add.s64 	%rd4171, %rd4169, %rd4170;
	shr.u64 	%rd4172, %rd4171, 32;
	and.b64  	%rd4173, %rd4119, 4294967295;
	add.s64 	%rd4174, %rd4172, %rd4173;
	shr.u64 	%rd4175, %rd4174, 32;
	and.b64  	%rd4176, %rd4124, 4294967295;
	add.s64 	%rd4177, %rd4175, %rd4176;
	shr.u64 	%rd4178, %rd4177, 32;
	and.b64  	%rd4179, %rd4128, 4294967295;
	add.s64 	%rd4180, %rd4178, %rd4179;
	{ .reg .b32 tmp; mov.b64 {tmp, %r1847}, %rd4180; }
	add.s32 	%r1848, %r1844, %r1847;
	mul.lo.s32 	%r1849, %r9, %r1846;
	cvt.u64.u32 	%rd4181, %r1849;
	and.b64  	%rd4182, %rd4135, 4294967295;
	mad.lo.s64 	%rd4183, %rd3, %rd4181, %rd4182;
	shr.u64 	%rd4184, %rd4183, 32;
	and.b64  	%rd4185, %rd4139, 4294967295;
	add.s64 	%rd4186, %rd4184, %rd4185;
	mad.lo.s64 	%rd4187, %rd4, %rd4181, %rd4186;
	cvt.u32.u64 	%r1850, %rd4187;
	shr.u64 	%rd4188, %rd4187, 32;
	and.b64  	%rd4189, %rd4143, 4294967295;
	add.s64 	%rd4190, %rd4188, %rd4189;
	mad.lo.s64 	%rd4191, %rd5, %rd4181, %rd4190;
	shr.u64 	%rd4192, %rd4191, 32;
	and.b64  	%rd4193, %rd4147, 4294967295;
	add.s64 	%rd4194, %rd4192, %rd4193;
	mad.lo.s64 	%rd4195, %rd6, %rd4181, %rd4194;
	shr.u64 	%rd4196, %rd4195, 32;
	and.b64  	%rd4197, %rd4151, 4294967295;
	add.s64 	%rd4198, %rd4196, %rd4197;
	mad.lo.s64 	%rd4199, %rd7, %rd4181, %rd4198;
	shr.u64 	%rd4200, %rd4199, 32;
	and.b64  	%rd4201, %rd4155, 4294967295;
	add.s64 	%rd4202, %rd4200, %rd4201;
	mad.lo.s64 	%rd4203, %rd8, %rd4181, %rd4202;
	shr.u64 	%rd4204, %rd4203, 32;
	and.b64  	%rd4205, %rd4159, 4294967295;
	add.s64 	%rd4206, %rd4204, %rd4205;
	mad.lo.s64 	%rd4207, %rd9, %rd4181, %rd4206;
	shr.u64 	%rd4208, %rd4207, 32;
	and.b64  	%rd4209, %rd4162, 4294967295;
	add.s64 	%rd4210, %rd4208, %rd4209;
	mad.lo.s64 	%rd4211, %rd10, %rd4181, %rd4210;
	shr.u64 	%rd4212, %rd4211, 32;
	and.b64  	%rd4213, %rd4165, 4294967295;
	add.s64 	%rd4214, %rd4212, %rd4213;
	shr.u64 	%rd4215, %rd4214, 32;
	and.b64  	%rd4216, %rd4168, 4294967295;
	add.s64 	%rd4217, %rd4215, %rd4216;
	shr.u64 	%rd4218, %rd4217, 32;
	and.b64  	%rd4219, %rd4171, 4294967295;
	add.s64 	%rd4220, %rd4218, %rd4219;
	shr.u64 	%rd4221, %rd4220, 32;
	and.b64  	%rd4222, %rd4174, 4294967295;
	add.s64 	%rd4223, %rd4221, %rd4222;
	shr.u64 	%rd4224, %rd4223, 32;
	and.b64  	%rd4225, %rd4177, 4294967295;
	add.s64 	%rd4226, %rd4224, %rd4225;
	shr.u64 	%rd4227, %rd4226, 32;
	and.b64  	%rd4228, %rd4180, 4294967295;
	add.s64 	%rd4229, %rd4227, %rd4228;
	{ .reg .b32 tmp; mov.b64 {tmp, %r1851}, %rd4229; }
	add.s32 	%r1852, %r1848, %r1851;
	mul.lo.s32 	%r1853, %r9, %r1850;
	cvt.u64.u32 	%rd4230, %r1853;
	and.b64  	%rd4231, %rd4187, 4294967295;
	mad.lo.s64 	%rd4232, %rd3, %rd4230, %rd4231;
	shr.u64 	%rd4233, %rd4232, 32;
	and.b64  	%rd4234, %rd4191, 4294967295;
	add.s64 	%rd4235, %rd4233, %rd4234;
	mad.lo.s64 	%rd4236, %rd4, %rd4230, %rd4235;
	cvt.u32.u64 	%r1854, %rd4236;
	shr.u64 	%rd4237, %rd4236, 32;
	and.b64  	%rd4238, %rd4195, 4294967295;
	add.s64 	%rd4239, %rd4237, %rd4238;
	mad.lo.s64 	%rd4240, %rd5, %rd4230, %rd4239;
	shr.u64 	%rd4241, %rd4240, 32;
	and.b64  	%rd4242, %rd4199, 4294967295;
	add.s64 	%rd4243, %rd4241, %rd4242;
	mad.lo.s64 	%rd4244, %rd6, %rd4230, %rd4243;
	shr.u64 	%rd4245, %rd4244, 32;
	and.b64  	%rd4246, %rd4203, 4294967295;
	add.s64 	%rd4247, %rd4245, %rd4246;
	mad.lo.s64 	%rd4248, %rd7, %rd4230, %rd4247;
	shr.u64 	%rd4249, %rd4248, 32;
	and.b64  	%rd4250, %rd4207, 4294967295;
	add.s64 	%rd4251, %rd4249, %rd4250;
	mad.lo.s64 	%rd4252, %rd8, %rd4230, %rd4251;
	shr.u64 	%rd4253, %rd4252, 32;
	and.b64  	%rd4254, %rd4211, 4294967295;
	add.s64 	%rd4255, %rd4253, %rd4254;
	mad.lo.s64 	%rd4256, %rd9, %rd4230, %rd4255;
	shr.u64 	%rd4257, %rd4256, 32;
	and.b64  	%rd4258, %rd4214, 4294967295;
	add.s64 	%rd4259, %rd4257, %rd4258;
	mad.lo.s64 	%rd4260, %rd10, %rd4230, %rd4259;
	shr.u64 	%rd4261, %rd4260, 32;
	and.b64  	%rd4262, %rd4217, 4294967295;
	add.s64 	%rd4263, %rd4261, %rd4262;
	shr.u64 	%rd4264, %rd4263, 32;
	and.b64  	%rd4265, %rd4220, 4294967295;
	add.s64 	%rd4266, %rd4264, %rd4265;
	shr.u64 	%rd4267, %rd4266, 32;
	and.b64  	%rd4268, %rd4223, 4294967295;
	add.s64 	%rd4269, %rd4267, %rd4268;
	shr.u64 	%rd4270, %rd4269, 32;
	and.b64  	%rd4271, %rd4226, 4294967295;
	add.s64 	%rd4272, %rd4270, %rd4271;
	shr.u64 	%rd4273, %rd4272, 32;
	and.b64  	%rd4274, %rd4229, 4294967295;
	add.s64 	%rd4275, %rd4273, %rd4274;
	{ .reg .b32 tmp; mov.b64 {tmp, %r1855}, %rd4275; }
	add.s32 	%r1856, %r1852, %r1855;
	mul.lo.s32 	%r1857, %r9, %r1854;
	cvt.u64.u32 	%rd4276, %r1857;
	and.b64  	%rd4277, %rd4236, 4294967295;
	mad.lo.s64 	%rd4278, %rd3, %rd4276, %rd4277;
	shr.u64 	%rd4279, %rd4278, 32;
	and.b64  	%rd4280, %rd4240, 4294967295;
	add.s64 	%rd4281, %rd4279, %rd4280;
	mad.lo.s64 	%rd4282, %rd4, %rd4276, %rd4281;
	cvt.u32.u64 	%r1858, %rd4282;
	shr.u64 	%rd4283, %rd4282, 32;
	and.b64  	%rd4284, %rd4244, 4294967295;
	add.s64 	%rd4285, %rd4283, %rd4284;
	mad.lo.s64 	%rd4286, %rd5, %rd4276, %rd4285;
	shr.u64 	%rd4287, %rd4286, 32;
	and.b64  	%rd4288, %rd4248, 4294967295;
	add.s64 	%rd4289, %rd4287, %rd4288;
	mad.lo.s64 	%rd4290, %rd6, %rd4276, %rd4289;
	shr.u64 	%rd4291, %rd4290, 32;
	and.b64  	%rd4292, %rd4252, 4294967295;
	add.s64 	%rd4293, %rd4291, %rd4292;
	mad.lo.s64 	%rd4294, %rd7, %rd4276, %rd4293;
	shr.u64 	%rd4295, %rd4294, 32;
	and.b64  	%rd4296, %rd4256, 4294967295;
	add.s64 	%rd4297, %rd4295, %rd4296;
	mad.lo.s64 	%rd4298, %rd8, %rd4276, %rd4297;
	shr.u64 	%rd4299, %rd4298, 32;
	and.b64  	%rd4300, %rd4260, 4294967295;
	add.s64 	%rd4301, %rd4299, %rd4300;
	mad.lo.s64 	%rd4302, %rd9, %rd4276, %rd4301;
	shr.u64 	%rd4303, %rd4302, 32;
	and.b64  	%rd4304, %rd4263, 4294967295;
	add.s64 	%rd4305, %rd4303, %rd4304;
	mad.lo.s64 	%rd4306, %rd10, %rd4276, %rd4305;
	shr.u64 	%rd4307, %rd4306, 32;
	and.b64  	%rd4308, %rd4266, 4294967295;
	add.s64 	%rd4309, %rd4307, %rd4308;
	shr.u64 	%rd4310, %rd4309, 32;
	and.b64  	%rd4311, %rd4269, 4294967295;
	add.s64 	%rd4312, %rd4310, %rd4311;
	shr.u64 	%rd4313, %rd4312, 32;
	and.b64  	%rd4314, %rd4272, 4294967295;
	add.s64 	%rd4315, %rd4313, %rd4314;
	shr.u64 	%rd4316, %rd4315, 32;
	and.b64  	%rd4317, %rd4275, 4294967295;
	add.s64 	%rd4318, %rd4316, %rd4317;
	{ .reg .b32 tmp; mov.b64 {tmp, %r1859}, %rd4318; }
	add.s32 	%r1860, %r1856, %r1859;
	mul.lo.s32 	%r1861, %r9, %r1858;
	cvt.u64.u32 	%rd4319, %r1861;
	and.b64  	%rd4320, %rd4282, 4294967295;
	mad.lo.s64 	%rd4321, %rd3, %rd4319, %rd4320;
	shr.u64 	%rd4322, %rd4321, 32;
	and.b64  	%rd4323, %rd4286, 4294967295;
	add.s64 	%rd4324, %rd4322, %rd4323;
	mad.lo.s64 	%rd4325, %rd4, %rd4319, %rd4324;
	cvt.u32.u64 	%r1862, %rd4325;
	shr.u64 	%rd4326, %rd4325, 32;
	and.b64  	%rd4327, %rd4290, 4294967295;
	add.s64 	%rd4328, %rd4326, %rd4327;
	mad.lo.s64 	%rd4329, %rd5, %rd4319, %rd4328;
	shr.u64 	%rd4330, %rd4329, 32;
	and.b64  	%rd4331, %rd4294, 4294967295;
	add.s64 	%rd4332, %rd4330, %rd4331;
	mad.lo.s64 	%rd4333, %rd6, %rd4319, %rd4332;
	shr.u64 	%rd4334, %rd4333, 32;
	and.b64  	%rd4335, %rd4298, 4294967295;
	add.s64 	%rd4336, %rd4334, %rd4335;
	mad.lo.s64 	%rd4337, %rd7, %rd4319, %rd4336;
	shr.u64 	%rd4338, %rd4337, 32;
	and.b64  	%rd4339, %rd4302, 4294967295;
	add.s64 	%rd4340, %rd4338, %rd4339;
	mad.lo.s64 	%rd4341, %rd8, %rd4319, %rd4340;
	shr.u64 	%rd4342, %rd4341, 32;
	and.b64  	%rd4343, %rd4306, 4294967295;
	add.s64 	%rd4344, %rd4342, %rd4343;
	mad.lo.s64 	%rd4345, %rd9, %rd4319, %rd4344;
	shr.u64 	%rd4346, %rd4345, 32;
	and.b64  	%rd4347, %rd4309, 4294967295;
	add.s64 	%rd4348, %rd4346, %rd4347;
	mad.lo.s64 	%rd4349, %rd10, %rd4319, %rd4348;
	shr.u64 	%rd4350, %rd4349, 32;
	and.b64  	%rd4351, %rd4312, 4294967295;
	add.s64 	%rd4352, %rd4350, %rd4351;
	shr.u64 	%rd4353, %rd4352, 32;
	and.b64  	%rd4354, %rd4315, 4294967295;
	add.s64 	%rd4355, %rd4353, %rd4354;
	shr.u64 	%rd4356, %rd4355, 32;
	and.b64  	%rd4357, %rd4318, 4294967295;
	add.s64 	%rd4358, %rd4356, %rd4357;
	{ .reg .b32 tmp; mov.b64 {tmp, %r1863}, %rd4358; }
	add.s32 	%r1864, %r1860, %r1863;
	mul.lo.s32 	%r1865, %r9, %r1862;
	cvt.u64.u32 	%rd4359, %r1865;
	and.b64  	%rd4360, %rd4325, 4294967295;
	mad.lo.s64 	%rd4361, %rd3, %rd4359, %rd4360;
	shr.u64 	%rd4362, %rd4361, 32;
	and.b64  	%rd4363, %rd4329, 4294967295;
	add.s64 	%rd4364, %rd4362, %rd4363;
	mad.lo.s64 	%rd4365, %rd4, %rd4359, %rd4364;
	cvt.u32.u64 	%r1866, %rd4365;
	shr.u64 	%rd4366, %rd4365, 32;
	and.b64  	%rd4367, %rd4333, 4294967295;
	add.s64 	%rd4368, %rd4366, %rd4367;
	mad.lo.s64 	%rd4369, %rd5, %rd4359, %rd4368;
	shr.u64 	%rd4370, %rd4369, 32;
	and.b64  	%rd4371, %rd4337, 4294967295;
	add.s64 	%rd4372, %rd4370, %rd4371;
	mad.lo.s64 	%rd4373, %rd6, %rd4359, %rd4372;
	shr.u64 	%rd4374, %rd4373, 32;
	and.b64  	%rd4375, %rd4341, 4294967295;
	add.s64 	%rd4376, %rd4374, %rd4375;
	mad.lo.s64 	%rd4377, %rd7, %rd4359, %rd4376;
	shr.u64 	%rd4378, %rd4377, 32;
	and.b64  	%rd4379, %rd4345, 4294967295;
	add.s64 	%rd4380, %rd4378, %rd4379;
	mad.lo.s64 	%rd4381, %rd8, %rd4359, %rd4380;
	shr.u64 	%rd4382, %rd4381, 32;
	and.b64  	%rd4383, %rd4349, 4294967295;
	add.s64 	%rd4384, %rd4382, %rd4383;
	mad.lo.s64 	%rd4385, %rd9, %rd4359, %rd4384;
	shr.u64 	%rd4386, %rd4385, 32;
	and.b64  	%rd4387, %rd4352, 4294967295;
	add.s64 	%rd4388, %rd4386, %rd4387;
	mad.lo.s64 	%rd4389, %rd10, %rd4359, %rd4388;
	shr.u64 	%rd4390, %rd4389, 32;
	and.b64  	%rd4391, %rd4355, 4294967295;
	add.s64 	%rd4392, %rd4390, %rd4391;
	shr.u64 	%rd4393, %rd4392, 32;
	and.b64  	%rd4394, %rd4358, 4294967295;
	add.s64 	%rd4395, %rd4393, %rd4394;
	{ .reg .b32 tmp; mov.b64 {tmp, %r1867}, %rd4395; }
	add.s32 	%r1868, %r1864, %r1867;
	mul.lo.s32 	%r1869, %r9, %r1866;
	cvt.u64.u32 	%rd4396, %r1869;
	and.b64  	%rd4397, %rd4365, 4294967295;
	mad.lo.s64 	%rd4398, %rd3, %rd4396, %rd4397;
	shr.u64 	%rd4399, %rd4398, 32;
	and.b64  	%rd4400, %rd4369, 4294967295;
	add.s64 	%rd4401, %rd4399, %rd4400;
	mad.lo.s64 	%rd4402, %rd4, %rd4396, %rd4401;
	cvt.u32.u64 	%r1870, %rd4402;
	shr.u64 	%rd4403, %rd4402, 32;
	and.b64  	%rd4404, %rd4373, 4294967295;
	add.s64 	%rd4405, %rd4403, %rd4404;
	mad.lo.s64 	%rd4406, %rd5, %rd4396, %rd4405;
	shr.u64 	%rd4407, %rd4406, 32;
	and.b64  	%rd4408, %rd4377, 4294967295;
	add.s64 	%rd4409, %rd4407, %rd4408;
	mad.lo.s64 	%rd4410, %rd6, %rd4396, %rd4409;
	shr.u64 	%rd4411, %rd4410, 32;
	and.b64  	%rd4412, %rd4381, 4294967295;
	add.s64 	%rd4413, %rd4411, %rd4412;
	mad.lo.s64 	%rd4414, %rd7, %rd4396, %rd4413;
	shr.u64 	%rd4415, %rd4414, 32;
	and.b64  	%rd4416, %rd4385, 4294967295;
	add.s64 	%rd4417, %rd4415, %rd4416;
	mad.lo.s64 	%rd4418, %rd8, %rd4396, %rd4417;
	shr.u64 	%rd4419, %rd4418, 32;
	and.b64  	%rd4420, %rd4389, 4294967295;
	add.s64 	%rd4421, %rd4419, %rd4420;
	mad.lo.s64 	%rd4422, %rd9, %rd4396, %rd4421;
	shr.u64 	%rd4423, %rd4422, 32;
	and.b64  	%rd4424, %rd4392, 4294967295;
	add.s64 	%rd4425, %rd4423, %rd4424;
	mad.lo.s64 	%rd4426, %rd10, %rd4396, %rd4425;
	shr.u64 	%rd4427, %rd4426, 32;
	and.b64  	%rd4428, %rd4395, 4294967295;
	add.s64 	%rd4429, %rd4427, %rd4428;
	{ .reg .b32 tmp; mov.b64 {tmp, %r1871}, %rd4429; }
	add.s32 	%r1872, %r1868, %r1871;
	mul.lo.s32 	%r1873, %r9, %r1870;
	cvt.u64.u32 	%rd4430, %r1873;
	and.b64  	%rd4431, %rd4402, 4294967295;
	mad.lo.s64 	%rd4432, %rd3, %rd4430, %rd4431;
	shr.u64 	%rd4433, %rd4432, 32;
	and.b64  	%rd4434, %rd4406, 4294967295;
	add.s64 	%rd4435, %rd4433, %rd4434;
	mad.lo.s64 	%rd18, %rd4, %rd4430, %rd4435;
	cvt.u32.u64 	%r6674, %rd18;
	shr.u64 	%rd4436, %rd18, 32;
	and.b64  	%rd4437, %rd4410, 4294967295;
	add.s64 	%rd4438, %rd4436, %rd4437;
	mad.lo.s64 	%rd19, %rd5, %rd4430, %rd4438;
	cvt.u32.u64 	%r6673, %rd19;
	shr.u64 	%rd4439, %rd19, 32;
	and.b64  	%rd4440, %rd4414, 4294967295;
	add.s64 	%rd4441, %rd4439, %rd4440;
	mad.lo.s64 	%rd20, %rd6, %rd4430, %rd4441;
	cvt.u32.u64 	%r6672, %rd20;
	shr.u64 	%rd4442, %rd20, 32;
	and.b64  	%rd4443, %rd4418, 4294967295;
	add.s64 	%rd4444, %rd4442, %rd4443;
	mad.lo.s64 	%rd21, %rd7, %rd4430, %rd4444;
	cvt.u32.u64 	%r6671, %rd21;
	shr.u64 	%rd4445, %rd21, 32;
	and.b64  	%rd4446, %rd4422, 4294967295;
	add.s64 	%rd4447, %rd4445, %rd4446;
	mad.lo.s64 	%rd22, %rd8, %rd4430, %rd4447;
	cvt.u32.u64 	%r6670, %rd22;
	shr.u64 	%rd4448, %rd22, 32;
	and.b64  	%rd4449, %rd4426, 4294967295;
	add.s64 	%rd4450, %rd4448, %rd4449;
	mad.lo.s64 	%rd23, %rd9, %rd4430, %rd4450;
	cvt.u32.u64 	%r6669, %rd23;
	shr.u64 	%rd4451, %rd23, 32;
	and.b64  	%rd4452, %rd4429, 4294967295;
	add.s64 	%rd4453, %rd4451, %rd4452;
	mad.lo.s64 	%rd24, %rd10, %rd4430, %rd4453;
	cvt.u32.u64 	%r6668, %rd24;
	{ .reg .b32 tmp; mov.b64 {tmp, %r1874}, %rd24; }
	add.s32 	%r6667, %r1872, %r1874;
	setp.gt.u32 	%p19, %r6667, %r1834;
	@%p19 bra 	$L__BB0_29;
	setp.lt.u32 	%p20, %r6667, %r1834;
	@%p20 bra 	$L__BB0_30;
	cvt.u32.u64 	%r1876, %rd9;
	setp.lt.u32 	%p21, %r1876, %r6668;
	@%p21 bra 	$L__BB0_29;
	setp.gt.u32 	%p22, %r1876, %r6668;
	@%p22 bra 	$L__BB0_30;
	cvt.u32.u64 	%r1878, %rd8;
	setp.lt.u32 	%p23, %r1878, %r6669;
	@%p23 bra 	$L__BB0_29;
	setp.gt.u32 	%p24, %r1878, %r6669;
	@%p24 bra 	$L__BB0_30;
	cvt.u32.u64 	%r1880, %rd7;
	setp.lt.u32 	%p25, %r1880, %r6670;
	@%p25 bra 	$L__BB0_29;
	setp.gt.u32 	%p26, %r1880, %r6670;
	@%p26 bra 	$L__BB0_30;
	cvt.u32.u64 	%r1882, %rd6;
	setp.lt.u32 	%p27, %r1882, %r6671;
	@%p27 bra 	$L__BB0_29;
	setp.gt.u32 	%p28, %r1882, %r6671;
	@%p28 bra 	$L__BB0_30;
	cvt.u32.u64 	%r1884, %rd5;
	setp.lt.u32 	%p29, %r1884, %r6672;
	@%p29 bra 	$L__BB0_29;
	setp.gt.u32 	%p30, %r1884, %r6672;
	@%p30 bra 	$L__BB0_30;
	cvt.u32.u64 	%r1886, %rd4;
	setp.lt.u32 	%p31, %r1886, %r6673;
	@%p31 bra 	$L__BB0_29;
	cvt.u32.u64 	%r1888, %rd3;
	setp.gt.u32 	%p32, %r1886, %r6673;
	setp.gt.u32 	%p33, %r1888, %r6674;
	or.pred  	%p34, %p32, %p33;
	@%p34 bra 	$L__BB0_30;
$L__BB0_29:
	and.b64  	%rd4455, %rd18, 4294967295;
	sub.s64 	%rd4456, %rd4455, %rd3;
	shr.u64 	%rd4457, %rd4456, 63;
	cvt.u32.u64 	%r6674, %rd4456;
	and.b64  	%rd4458, %rd19, 4294967295;
	add.s64 	%rd4459, %rd4457, %rd4;
	sub.s64 	%rd4460, %rd4458, %rd4459;
	shr.u64 	%rd4461, %rd4460, 63;
	cvt.u32.u64 	%r6673, %rd4460;
	and.b64  	%rd4462, %rd20, 4294967295;
	add.s64 	%rd4463, %rd4461, %rd5;
	sub.s64 	%rd4464, %rd4462, %rd4463;
	shr.u64 	%rd4465, %rd4464, 63;
	cvt.u32.u64 	%r6672, %rd4464;
	and.b64  	%rd4466, %rd21, 4294967295;
	add.s64 	%rd4467, %rd4465, %rd6;
	sub.s64 	%rd4468, %rd4466, %rd4467;
	shr.u64 	%rd4469, %rd4468, 63;
	cvt.u32.u64 	%r6671, %rd4468;
	and.b64  	%rd4470, %rd22, 4294967295;
	add.s64 	%rd4471, %rd4469, %rd7;
	sub.s64 	%rd4472, %rd4470, %rd4471;
	shr.u64 	%rd4473, %rd4472, 63;
	cvt.u32.u64 	%r6670, %rd4472;
	and.b64  	%rd4474, %rd23, 4294967295;
	add.s64 	%rd4475, %rd4473, %rd8;
	sub.s64 	%rd4476, %rd4474, %rd4475;
	shr.u64 	%rd4477, %rd4476, 63;
	cvt.u32.u64 	%r6669, %rd4476;
	and.b64  	%rd4478, %rd24, 4294967295;
	add.s64 	%rd4479, %rd4477, %rd9;
	sub.s64 	%rd4480, %rd4478, %rd4479;
	shr.u64 	%rd4481, %rd4480, 63;
	cvt.u32.u64 	%r6668, %rd4480;
	cvt.u32.u64 	%r1890, %rd4481;
	add.s32 	%r1891, %r1834, %r1890;
	sub.s32 	%r6667, %r6667, %r1891;
$L__BB0_30:
	ld.const.u32 	%r58, [ONE_MONT];
	ld.const.u32 	%r59, [ONE_MONT+4];
	ld.const.u32 	%r60, [ONE_MONT+8];
	ld.const.u32 	%r61, [ONE_MONT+12];
	ld.const.u32 	%r62, [ONE_MONT+16];
	ld.const.u32 	%r63, [ONE_MONT+20];
	ld.const.u32 	%r64, [ONE_MONT+24];
	ld.const.u32 	%r65, [ONE_MONT+28];
	add.u64 	%rd25, %SPL, 0;
	ld.global.u32 	%r66, [%rd1];
	setp.ne.s32 	%p35, %r66, 0;
	@%p35 bra 	$L__BB0_38;
	ld.global.u32 	%r1892, [%rd1+4];
	setp.ne.s32 	%p36, %r1892, 0;
	@%p36 bra 	$L__BB0_38;
	ld.global.u32 	%r1893, [%rd1+8];
	setp.ne.s32 	%p37, %r1893, 0;
	@%p37 bra 	$L__BB0_38;
	ld.global.u32 	%r1894, [%rd1+12];
	setp.ne.s32 	%p38, %r1894, 0;
	@%p38 bra 	$L__BB0_38;
	ld.global.u32 	%r1895, [%rd1+16];
	setp.ne.s32 	%p39, %r1895, 0;
	@%p39 bra 	$L__BB0_38;
	ld.global.u32 	%r1896, [%rd1+20];
	setp.ne.s32 	%p40, %r1896, 0;
	@%p40 bra 	$L__BB0_38;
	ld.global.u32 	%r1897, [%rd1+24];
	setp.ne.s32 	%p41, %r1897, 0;
	@%p41 bra 	$L__BB0_38;
	ld.global.u32 	%r1899, [%rd1+28];
	setp.eq.s32 	%p43, %r1899, 0;
	mov.b32 	%r6774, 0;
	mov.pred 	%p2068, 0;
	mov.u32 	%r6775, %r6774;
	mov.u32 	%r6776, %r6774;
	mov.u32 	%r6777, %r6774;
	mov.u32 	%r6778, %r6774;
	mov.u32 	%r6779, %r6774;
	mov.u32 	%r6780, %r6774;
	mov.u32 	%r6781, %r6774;
	mov.u32 	%r6782, %r65;
	mov.u32 	%r6783, %r64;
	mov.u32 	%r6784, %r63;
	mov.u32 	%r6785, %r62;
	mov.u32 	%r6786, %r61;
	mov.u32 	%r6787, %r60;
	mov.u32 	%r6788, %r59;
	mov.u32 	%r6789, %r58;
	mov.u32 	%r6790, %r65;
	mov.u32 	%r6791, %r64;
	mov.u32 	%r6792, %r63;
	mov.u32 	%r6793, %r62;
	mov.u32 	%r6794, %r61;
	mov.u32 	%r6795, %r60;
	mov.u32 	%r6796, %r59;
	mov.u32 	%r6797, %r58;
	@%p43 bra 	$L__BB0_1656;
$L__BB0_38:
	or.b32  	%r1901, %r58, %r59;
	or.b32  	%r1902, %r1901, %r60;
	or.b32  	%r1903, %r1902, %r61;
	or.b32  	%r1904, %r1903, %r62;
	or.b32  	%r1905, %r1904, %r63;
	or.b32  	%r1906, %r1905, %r64;
	or.b32  	%r1907, %r1906, %r65;
	setp.eq.s32 	%p45, %r1907, 0;
	mov.b32 	%r6774, 0;
	mov.pred 	%p2068, 0;
	mov.u32 	%r6775, %r6774;
	mov.u32 	%r6776, %r6774;
	mov.u32 	%r6777, %r6774;
	mov.u32 	%r6778, %r6774;
	mov.u32 	%r6779, %r6774;
	mov.u32 	%r6780, %r6774;
	mov.u32 	%r6781, %r6774;
	mov.u32 	%r6782, %r6774;
	mov.u32 	%r6783, %r6774;
	mov.u32 	%r6784, %r6774;
	mov.u32 	%r6785, %r6774;
	mov.u32 	%r6786, %r6774;
	mov.u32 	%r6787, %r6774;
	mov.u32 	%r6788, %r6774;
	mov.u32 	%r6789, %r6774;
	mov.u32 	%r6790, %r6774;
	mov.u32 	%r6791, %r6774;
	mov.u32 	%r6792, %r6774;
	mov.u32 	%r6793, %r6774;
	mov.u32 	%r6794, %r6774;
	mov.u32 	%r6795, %r6774;
	mov.u32 	%r6796, %r6774;
	mov.u32 	%r6797, %r6774;
	@%p45 bra 	$L__BB0_1656;
	cvt.u64.u32 	%rd4483, %r66;
	ld.global.u32 	%r1908, [%rd1+4];
	ld.global.u32 	%r1909, [%rd1+8];
	ld.global.u32 	%r1910, [%rd1+12];
	st.local.v4.u32 	[%rd25], {%r66, %r1908, %r1909, %r1910};
	ld.global.u32 	%r1911, [%rd1+16];
	ld.global.u32 	%r1912, [%rd1+20];
	ld.global.u32 	%r1913, [%rd1+24];
	ld.global.u32 	%r1914, [%rd1+28];
	st.local.v4.u32 	[%rd25+16], {%r1911, %r1912, %r1913, %r1914};
	ld.const.u32 	%rd4484, [N_CONST];
	sub.s64 	%rd26, %rd4483, %rd4484;
	shr.u64 	%rd4485, %rd26, 63;
	cvt.u64.u32 	%rd4486, %r1908;
	ld.const.u32 	%rd4487, [N_CONST+4];
	add.s64 	%rd4488, %rd4485, %rd4487;
	sub.s64 	%rd27, %rd4486, %rd4488;
	shr.u64 	%rd4489, %rd27, 63;
	cvt.u64.u32 	%rd4490, %r1909;
	ld.const.u32 	%rd4491, [N_CONST+8];
	add.s64 	%rd4492, %rd4489, %rd4491;
	sub.s64 	%rd28, %rd4490, %rd4492;
	shr.u64 	%rd4493, %rd28, 63;
	cvt.u64.u32 	%rd4494, %r1910;
	ld.const.u32 	%rd4495, [N_CONST+12];
	add.s64 	%rd4496, %rd4493, %rd4495;
	sub.s64 	%rd29, %rd4494, %rd4496;
	shr.u64 	%rd4497, %rd29, 63;
	cvt.u64.u32 	%rd4498, %r1911;
	ld.const.u32 	%rd4499, [N_CONST+16];
	add.s64 	%rd4500, %rd4497, %rd4499;
	sub.s64 	%rd30, %rd4498, %rd4500;
	shr.u64 	%rd4501, %rd30, 63;
	cvt.u64.u32 	%rd4502, %r1912;
	ld.const.u32 	%rd4503, [N_CONST+20];
	add.s64 	%rd4504, %rd4501, %rd4503;
	sub.s64 	%rd31, %rd4502, %rd4504;
	shr.u64 	%rd4505, %rd31, 63;
	cvt.u64.u32 	%rd4506, %r1913;
	ld.const.u32 	%rd4507, [N_CONST+24];
	add.s64 	%rd4508, %rd4505, %rd4507;
	sub.s64 	%rd32, %rd4506, %rd4508;
	shr.u64 	%rd4509, %rd32, 63;
	cvt.u64.u32 	%rd4510, %r1914;
	ld.const.u32 	%rd4511, [N_CONST+28];
	add.s64 	%rd4512, %rd4509, %rd4511;
	sub.s64 	%rd33, %rd4510, %rd4512;
	setp.lt.s64 	%p46, %rd33, 0;
	@%p46 bra 	$L__BB0_41;
	cvt.u32.u64 	%r1915, %rd32;
	cvt.u32.u64 	%r1916, %rd31;
	cvt.u32.u64 	%r1917, %rd30;
	cvt.u32.u64 	%r1918, %rd29;
	cvt.u32.u64 	%r1919, %rd28;
	cvt.u32.u64 	%r1920, %rd27;
	cvt.u32.u64 	%r1921, %rd26;
	cvt.u32.u64 	%r1922, %rd33;
	st.local.v4.u32 	[%rd25], {%r1921, %r1920, %r1919, %r1918};
	st.local.v4.u32 	[%rd25+16], {%r1917, %r1916, %r1915, %r1922};
$L__BB0_41:
	mov.b32 	%r6541, 255;
$L__BB0_42:
	shr.u32 	%r1924, %r6541, 5;
	not.b32 	%r1925, %r6541;
	and.b32  	%r1926, %r1925, 31;
	mul.wide.u32 	%rd4513, %r1924, 4;
	sub.s64 	%rd4514, %rd25, %rd4513;
	ld.local.u32 	%r1927, [%rd4514+28];
	shr.u32 	%r1928, %r1927, %r1926;
	and.b32  	%r1929, %r1928, 1;
	setp.eq.b32 	%p47, %r1929, 1;
	mov.u32 	%r6542, %r6541;
	@%p47 bra 	$L__BB0_59;
	add.s32 	%r6542, %r6541, -1;
	not.b32 	%r1930, %r6542;
	shr.u32 	%r1931, %r6542, 5;
	and.b32  	%r1932, %r1930, 31;
	mul.wide.u32 	%rd4515, %r1931, 4;
	sub.s64 	%rd4516, %rd25, %rd4515;
	ld.local.u32 	%r1933, [%rd4516+28];
	shr.u32 	%r1934, %r1933, %r1932;
	and.b32  	%r1935, %r1934, 1;
	setp.eq.b32 	%p48, %r1935, 1;
	@%p48 bra 	$L__BB0_59;
	add.s32 	%r6542, %r6541, -2;
	not.b32 	%r1936, %r6542;
	shr.u32 	%r1937, %r6542, 5;
	and.b32  	%r1938, %r1936, 31;
	mul.wide.u32 	%rd4517, %r1937, 4;
	sub.s64 	%rd4518, %rd25, %rd4517;
	ld.local.u32 	%r1939, [%rd4518+28];
	shr.u32 	%r1940, %r1939, %r1938;
	and.b32  	%r1941, %r1940, 1;
	setp.eq.b32 	%p49, %r1941, 1;
	@%p49 bra 	$L__BB0_59;
	add.s32 	%r6542, %r6541, -3;
	not.b32 	%r1942, %r6542;
	shr.u32 	%r1943, %r6542, 5;
	and.b32  	%r1944, %r1942, 31;
	mul.wide.u32 	%rd4519, %r1943, 4;
	sub.s64 	%rd4520, %rd25, %rd4519;
	ld.local.u32 	%r1945, [%rd4520+28];
	shr.u32 	%r1946, %r1945, %r1944;
	and.b32  	%r1947, %r1946, 1;
	setp.eq.b32 	%p50, %r1947, 1;
	@%p50 bra 	$L__BB0_59;
	add.s32 	%r6542, %r6541, -4;
	not.b32 	%r1948, %r6542;
	shr.u32 	%r1949, %r6542, 5;
	and.b32  	%r1950, %r1948, 31;
	mul.wide.u32 	%rd4521, %r1949, 4;
	sub.s64 	%rd4522, %rd25, %rd4521;
	ld.local.u32 	%r1951, [%rd4522+28];
	shr.u32 	%r1952, %r1951, %r1950;
	and.b32  	%r1953, %r1952, 1;
	setp.eq.b32 	%p51, %r1953, 1;
	@%p51 bra 	$L__BB0_59;
	add.s32 	%r6542, %r6541, -5;
	not.b32 	%r1954, %r6542;
	shr.u32 	%r1955, %r6542, 5;
	and.b32  	%r1956, %r1954, 31;
	mul.wide.u32 	%rd4523, %r1955, 4;
	sub.s64 	%rd4524, %rd25, %rd4523;
	ld.local.u32 	%r1957, [%rd4524+28];
	shr.u32 	%r1958, %r1957, %r1956;
	and.b32  	%r1959, %r1958, 1;
	setp.eq.b32 	%p52, %r1959, 1;
	@%p52 bra 	$L__BB0_59;
	add.s32 	%r6542, %r6541, -6;
	not.b32 	%r1960, %r6542;
	shr.u32 	%r1961, %r6542, 5;
	and.b32  	%r1962, %r1960, 31;
	mul.wide.u32 	%rd4525, %r1961, 4;
	sub.s64 	%rd4526, %rd25, %rd4525;
	ld.local.u32 	%r1963, [%rd4526+28];
	shr.u32 	%r1964, %r1963, %r1962;
	and.b32  	%r1965, %r1964, 1;
	setp.eq.b32 	%p53, %r1965, 1;
	@%p53 bra 	$L__BB0_59;
	add.s32 	%r6542, %r6541, -7;
	not.b32 	%r1966, %r6542;
	shr.u32 	%r1967, %r6542, 5;
	and.b32  	%r1968, %r1966, 31;
	mul.wide.u32 	%rd4527, %r1967, 4;
	sub.s64 	%rd4528, %rd25, %rd4527;
	ld.local.u32 	%r1969, [%rd4528+28];
	shr.u32 	%r1970, %r1969, %r1968;
	and.b32  	%r1971, %r1970, 1;
	setp.eq.b32 	%p54, %r1971, 1;
	@%p54 bra 	$L__BB0_59;
	add.s32 	%r6542, %r6541, -8;
	not.b32 	%r1972, %r6542;
	shr.u32 	%r1973, %r6542, 5;
	and.b32  	%r1974, %r1972, 31;
	mul.wide.u32 	%rd4529, %r1973, 4;
	sub.s64 	%rd4530, %rd25, %rd4529;
	ld.local.u32 	%r1975, [%rd4530+28];
	shr.u32 	%r1976, %r1975, %r1974;
	and.b32  	%r1977, %r1976, 1;
	setp.eq.b32 	%p55, %r1977, 1;
	@%p55 bra 	$L__BB0_59;
	add.s32 	%r6542, %r6541, -9;
	not.b32 	%r1978, %r6542;
	shr.u32 	%r1979, %r6542, 5;
	and.b32  	%r1980, %r1978, 31;
	mul.wide.u32 	%rd4531, %r1979, 4;
	sub.s64 	%rd4532, %rd25, %rd4531;
	ld.local.u32 	%r1981, [%rd4532+28];
	shr.u32 	%r1982, %r1981, %r1980;
	and.b32  	%r1983, %r1982, 1;
	setp.eq.b32 	%p56, %r1983, 1;
	@%p56 bra 	$L__BB0_59;
	add.s32 	%r6542, %r6541, -10;
	not.b32 	%r1984, %r6542;
	shr.u32 	%r1985, %r6542, 5;
	and.b32  	%r1986, %r1984, 31;
	mul.wide.u32 	%rd4533, %r1985, 4;
	sub.s64 	%rd4534, %rd25, %rd4533;
	ld.local.u32 	%r1987, [%rd4534+28];
	shr.u32 	%r1988, %r1987, %r1986;
	and.b32  	%r1989, %r1988, 1;
	setp.eq.b32 	%p57, %r1989, 1;
	@%p57 bra 	$L__BB0_59;
	add.s32 	%r6542, %r6541, -11;
	not.b32 	%r1990, %r6542;
	shr.u32 	%r1991, %r6542, 5;
	and.b32  	%r1992, %r1990, 31;
	mul.wide.u32 	%rd4535, %r1991, 4;
	sub.s64 	%rd4536, %rd25, %rd4535;
	ld.local.u32 	%r1993, [%rd4536+28];
	shr.u32 	%r1994, %r1993, %r1992;
	and.b32  	%r1995, %r1994, 1;
	setp.eq.b32 	%p58, %r1995, 1;
	@%p58 bra 	$L__BB0_59;
	add.s32 	%r6542, %r6541, -12;
	not.b32 	%r1996, %r6542;
	shr.u32 	%r1997, %r6542, 5;
	and.b32  	%r1998, %r1996, 31;
	mul.wide.u32 	%rd4537, %r1997, 4;
	sub.s64 	%rd4538, %rd25, %rd4537;
	ld.local.u32 	%r1999, [%rd4538+28];
	shr.u32 	%r2000, %r1999, %r1998;
	and.b32  	%r2001, %r2000, 1;
	setp.eq.b32 	%p59, %r2001, 1;
	@%p59 bra 	$L__BB0_59;
	add.s32 	%r6542, %r6541, -13;
	not.b32 	%r2002, %r6542;
	shr.u32 	%r2003, %r6542, 5;
	and.b32  	%r2004, %r2002, 31;
	mul.wide.u32 	%rd4539, %r2003, 4;
	sub.s64 	%rd4540, %rd25, %rd4539;
	ld.local.u32 	%r2005, [%rd4540+28];
	shr.u32 	%r2006, %r2005, %r2004;
	and.b32  	%r2007, %r2006, 1;
	setp.eq.b32 	%p60, %r2007, 1;
	@%p60 bra 	$L__BB0_59;
	add.s32 	%r6542, %r6541, -14;
	not.b32 	%r2008, %r6542;
	shr.u32 	%r2009, %r6542, 5;
	and.b32  	%r2010, %r2008, 31;
	mul.wide.u32 	%rd4541, %r2009, 4;
	sub.s64 	%rd4542, %rd25, %rd4541;
	ld.local.u32 	%r2011, [%rd4542+28];
	shr.u32 	%r2012, %r2011, %r2010;
	and.b32  	%r2013, %r2012, 1;
	setp.eq.b32 	%p61, %r2013, 1;
	@%p61 bra 	$L__BB0_59;
	add.s32 	%r6542, %r6541, -15;
	not.b32 	%r2014, %r6542;
	shr.u32 	%r2015, %r6542, 5;
	and.b32  	%r2016, %r2014, 31;
	mul.wide.u32 	%rd4543, %r2015, 4;
	sub.s64 	%rd4544, %rd25, %rd4543;
	ld.local.u32 	%r2017, [%rd4544+28];
	shr.u32 	%r2018, %r2017, %r2016;
	and.b32  	%r2019, %r2018, 1;
	setp.eq.b32 	%p62, %r2019, 1;
	@%p62 bra 	$L__BB0_59;
	add.s32 	%r6541, %r6541, -16;
	setp.ne.s32 	%p63, %r6542, 0;
	mov.b32 	%r6542, -1;
	@%p63 bra 	$L__BB0_42;
$L__BB0_59:
	setp.lt.s32 	%p65, %r6542, 0;
	mov.u32 	%r6775, %r6774;
	mov.u32 	%r6776, %r6774;
	mov.u32 	%r6777, %r6774;
	mov.u32 	%r6778, %r6774;
	mov.u32 	%r6779, %r6774;
	mov.u32 	%r6780, %r6774;
	mov.u32 	%r6781, %r6774;
	mov.u32 	%r6782, %r65;
	mov.u32 	%r6783, %r64;
	mov.u32 	%r6784, %r63;
	mov.u32 	%r6785, %r62;
	mov.u32 	%r6786, %r61;
	mov.u32 	%r6787, %r60;
	mov.u32 	%r6788, %r59;
	mov.u32 	%r6789, %r58;
	mov.u32 	%r6790, %r65;
	mov.u32 	%r6791, %r64;
	mov.u32 	%r6792, %r63;
	mov.u32 	%r6793, %r62;
	mov.u32 	%r6794, %r61;
	mov.u32 	%r6795, %r60;
	mov.u32 	%r6796, %r59;
	mov.u32 	%r6797, %r58;
	@%p65 bra 	$L__BB0_1656;
	mov.b32 	%r6774, 0;
	mov.b32 	%r6773, 1;
	ld.const.u32 	%r85, [ZERO+28];
	mov.u32 	%r6775, %r6774;
	mov.u32 	%r6776, %r6774;
	mov.u32 	%r6777, %r6774;
	mov.u32 	%r6778, %r6774;
	mov.u32 	%r6779, %r6774;
	mov.u32 	%r6780, %r6774;
	mov.u32 	%r6781, %r6774;
	mov.u32 	%r6782, %r65;
	mov.u32 	%r6783, %r64;
	mov.u32 	%r6784, %r63;
	mov.u32 	%r6785, %r62;
	mov.u32 	%r6786, %r61;
	mov.u32 	%r6787, %r60;
	mov.u32 	%r6788, %r59;
	mov.u32 	%r6789, %r58;
	mov.u32 	%r6790, %r65;
	mov.u32 	%r6791, %r64;
	mov.u32 	%r6792, %r63;
	mov.u32 	%r6793, %r62;
	mov.u32 	%r6794, %r61;
	mov.u32 	%r6795, %r60;
	mov.u32 	%r6796, %r59;
	mov.u32 	%r6797, %r58;
	mov.u32 	%r6658, %r6774;
	mov.u32 	%r6659, %r65;
	mov.u32 	%r6660, %r64;
	mov.u32 	%r6661, %r63;
	mov.u32 	%r6662, %r62;
	mov.u32 	%r6663, %r61;
	mov.u32 	%r6664, %r60;
	mov.u32 	%r6665, %r59;
	mov.u32 	%r6666, %r58;
$L__BB0_61:
	mov.u32 	%r136, %r6542;
	mov.u32 	%r135, %r6682;
	mov.u32 	%r134, %r6681;
	mov.u32 	%r133, %r6680;
	mov.u32 	%r132, %r6679;
	mov.u32 	%r131, %r6678;
	mov.u32 	%r130, %r6677;
	mov.u32 	%r129, %r6676;
	mov.u32 	%r128, %r6675;
	mov.u32 	%r127, %r6674;
	mov.u32 	%r126, %r6673;
	mov.u32 	%r125, %r6672;
	mov.u32 	%r124, %r6671;
	mov.u32 	%r123, %r6670;
	mov.u32 	%r122, %r6669;
	mov.u32 	%r121, %r6668;
	mov.u32 	%r120, %r6667;
	mov.u32 	%r119, %r6666;
	mov.u32 	%r118, %r6665;
	mov.u32 	%r117, %r6664;
	mov.u32 	%r116, %r6663;
	mov.u32 	%r115, %r6662;
	mov.u32 	%r114, %r6661;
	mov.u32 	%r113, %r6660;
	mov.u32 	%r112, %r6659;
	mov.u32 	%r110, %r6797;
	mov.u32 	%r109, %r6796;
	mov.u32 	%r108, %r6795;
	mov.u32 	%r107, %r6794;
	mov.u32 	%r106, %r6793;
	mov.u32 	%r105, %r6792;
	mov.u32 	%r104, %r6791;
	mov.u32 	%r103, %r6790;
	mov.u32 	%r102, %r6789;
	mov.u32 	%r101, %r6788;
	mov.u32 	%r100, %r6787;
	mov.u32 	%r99, %r6786;
	mov.u32 	%r98, %r6785;
	mov.u32 	%r97, %r6784;
	mov.u32 	%r96, %r6783;
	mov.u32 	%r95, %r6782;
	mov.u32 	%r94, %r6781;
	mov.u32 	%r93, %r6780;
	mov.u32 	%r92, %r6779;
	mov.u32 	%r91, %r6778;
	mov.u32 	%r90, %r6777;
	mov.u32 	%r89, %r6776;
	mov.u32 	%r88, %r6775;
	mov.u32 	%r87, %r6774;
	shr.u32 	%r2024, %r136, 5;
	not.b32 	%r2025, %r136;
	and.b32  	%r2026, %r2025, 31;
	mul.wide.u32 	%rd4545, %r2024, 4;
	sub.s64 	%rd4546, %rd25, %rd4545;
	ld.local.u32 	%r2027, [%rd4546+28];
	shr.u32 	%r2028, %r2027, %r2026;
	and.b32  	%r2029, %r2028, 1;
	setp.eq.b32 	%p66, %r2029, 1;
	@%p66 bra 	$L__BB0_858;
	setp.ne.s32 	%p984, %r6658, 0;
	mov.u32 	%r6658, %r6773;
	mov.u32 	%r6659, %r87;
	mov.u32 	%r6660, %r88;
	mov.u32 	%r6661, %r89;
	mov.u32 	%r6662, %r90;
	mov.u32 	%r6663, %r91;
	mov.u32 	%r6664, %r92;
	mov.u32 	%r6665, %r93;
	mov.u32 	%r6666, %r94;
	mov.u32 	%r6667, %r95;
	mov.u32 	%r6668, %r96;
	mov.u32 	%r6669, %r97;
	mov.u32 	%r6670, %r98;
	mov.u32 	%r6671, %r99;
	mov.u32 	%r6672, %r100;
	mov.u32 	%r6673, %r101;
	mov.u32 	%r6674, %r102;
	mov.u32 	%r6675, %r103;
	mov.u32 	%r6676, %r104;
	mov.u32 	%r6677, %r105;
	mov.u32 	%r6678, %r106;
	mov.u32 	%r6679, %r107;
	mov.u32 	%r6680, %r108;
	mov.u32 	%r6681, %r109;
	mov.u32 	%r6682, %r110;
	@%p984 bra 	$L__BB0_622;
	or.b32  	%r4035, %r119, %r118;
	or.b32  	%r4036, %r4035, %r117;
	or.b32  	%r4037, %r4036, %r116;
	or.b32  	%r4038, %r4037, %r115;
	or.b32  	%r4039, %r4038, %r114;
	or.b32  	%r4040, %r4039, %r113;
	or.b32  	%r4041, %r4040, %r112;
	setp.eq.s32 	%p985, %r4041, 0;
	mov.u32 	%r6658, %r6773;
	mov.u32 	%r6659, %r87;
	mov.u32 	%r6660, %r88;
	mov.u32 	%r6661, %r89;
	mov.u32 	%r6662, %r90;
	mov.u32 	%r6663, %r91;
	mov.u32 	%r6664, %r92;
	mov.u32 	%r6665, %r93;
	mov.u32 	%r6666, %r94;
	mov.u32 	%r6667, %r95;
	mov.u32 	%r6668, %r96;
	mov.u32 	%r6669, %r97;
	mov.u32 	%r6670, %r98;
	mov.u32 	%r6671, %r99;
	mov.u32 	%r6672, %r100;
	mov.u32 	%r6673, %r101;
	mov.u32 	%r6674, %r102;
	mov.u32 	%r6675, %r103;
	mov.u32 	%r6676, %r104;
	mov.u32 	%r6677, %r105;
	mov.u32 	%r6678, %r106;
	mov.u32 	%r6679, %r107;
	mov.u32 	%r6680, %r108;
	mov.u32 	%r6681, %r109;
	mov.u32 	%r6682, %r110;
	@%p985 bra 	$L__BB0_622;
	setp.ne.s32 	%p986, %r6773, 0;
	mov.b32 	%r6658, 0;
	mov.u32 	%r6659, %r112;
	mov.u32 	%r6660, %r113;
	mov.u32 	%r6661, %r114;
	mov.u32 	%r6662, %r115;
	mov.u32 	%r6663, %r116;
	mov.u32 	%r6664, %r117;
	mov.u32 	%r6665, %r118;
	mov.u32 	%r6666, %r119;
	mov.u32 	%r6667, %r120;
	mov.u32 	%r6668, %r121;
	mov.u32 	%r6669, %r122;
	mov.u32 	%r6670, %r123;
	mov.u32 	%r6671, %r124;
	mov.u32 	%r6672, %r125;
	mov.u32 	%r6673, %r126;
	mov.u32 	%r6674, %r127;
	mov.u32 	%r6675, %r128;
	mov.u32 	%r6676, %r129;
	mov.u32 	%r6677, %r130;
	mov.u32 	%r6678, %r131;
	mov.u32 	%r6679, %r132;
	mov.u32 	%r6680, %r133;
	mov.u32 	%r6681, %r134;
	mov.u32 	%r6682, %r135;
	@%p986 bra 	$L__BB0_622;
	or.b32  	%r4044, %r94, %r93;
	or.b32  	%r4045, %r4044, %r92;
	or.b32  	%r4046, %r4045, %r91;
	or.b32  	%r4047, %r4046, %r90;
	or.b32  	%r4048, %r4047, %r89;
	or.b32  	%r4049, %r4048, %r88;
	or.b32  	%r4050, %r4049, %r87;
	setp.eq.s32 	%p987, %r4050, 0;
	mov.u32 	%r6659, %r112;
	mov.u32 	%r6660, %r113;
	mov.u32 	%r6661, %r114;
	mov.u32 	%r6662, %r115;
	mov.u32 	%r6663, %r116;
	mov.u32 	%r6664, %r117;
	mov.u32 	%r6665, %r118;
	mov.u32 	%r6666, %r119;
	mov.u32 	%r6667, %r120;
	mov.u32 	%r6668, %r121;
	mov.u32 	%r6669, %r122;
	mov.u32 	%r6670, %r123;
	mov.u32 	%r6671, %r124;
	mov.u32 	%r6672, %r125;
	mov.u32 	%r6673, %r126;
	mov.u32 	%r6674, %r127;
	mov.u32 	%r6675, %r128;
	mov.u32 	%r6676, %r129;
	mov.u32 	%r6677, %r130;
	mov.u32 	%r6678, %r131;
	mov.u32 	%r6679, %r132;
	mov.u32 	%r6680, %r133;
	mov.u32 	%r6681, %r134;
	mov.u32 	%r6682, %r135;
	@%p987 bra 	$L__BB0_622;
	cvt.u32.u64 	%r4051, %rd10;
	cvt.u64.u32 	%rd34, %r119;
	mul.wide.u32 	%rd23907, %r119, %r119;
	cvt.u32.u64 	%r4052, %rd23907;
	shr.u64 	%rd23908, %rd23907, 32;
	cvt.u64.u32 	%rd35, %r118;
	mul.wide.u32 	%rd23909, %r118, %r119;
	add.s64 	%rd23910, %rd23908, %rd23909;
	shr.u64 	%rd23911, %rd23910, 32;
	cvt.u64.u32 	%rd36, %r117;
	mul.wide.u32 	%rd23912, %r117, %r119;
	add.s64 	%rd23913, %rd23911, %rd23912;
	shr.u64 	%rd23914, %rd23913, 32;
	cvt.u64.u32 	%rd37, %r116;
	mul.wide.u32 	%rd23915, %r116, %r119;
	add.s64 	%rd23916, %rd23914, %rd23915;
	shr.u64 	%rd23917, %rd23916, 32;
	cvt.u64.u32 	%rd38, %r115;
	mul.wide.u32 	%rd23918, %r115, %r119;
	add.s64 	%rd23919, %rd23917, %rd23918;
	shr.u64 	%rd23920, %rd23919, 32;
	cvt.u64.u32 	%rd39, %r114;
	mul.wide.u32 	%rd23921, %r114, %r119;
	add.s64 	%rd23922, %rd23920, %rd23921;
	shr.u64 	%rd23923, %rd23922, 32;
	cvt.u64.u32 	%rd40, %r113;
	mul.wide.u32 	%rd23924, %r113, %r119;
	add.s64 	%rd23925, %rd23923, %rd23924;
	shr.u64 	%rd23926, %rd23925, 32;
	cvt.u64.u32 	%rd41, %r112;
	mul.wide.u32 	%rd23927, %r112, %r119;
	add.s64 	%rd23928, %rd23926, %rd23927;
	shr.u64 	%rd23929, %rd23928, 32;
	and.b64  	%rd23930, %rd23910, 4294967295;
	add.s64 	%rd23931, %rd23909, %rd23930;
	shr.u64 	%rd23932, %rd23931, 32;
	mul.wide.u32 	%rd23933, %r118, %r118;
	and.b64  	%rd23934, %rd23913, 4294967295;
	add.s64 	%rd23935, %rd23932, %rd23934;
	add.s64 	%rd23936, %rd23935, %rd23933;
	shr.u64 	%rd23937, %rd23936, 32;
	mul.wide.u32 	%rd23938, %r117, %r118;
	and.b64  	%rd23939, %rd23916, 4294967295;
	add.s64 	%rd23940, %rd23937, %rd23939;
	add.s64 	%rd23941, %rd23940, %rd23938;
	shr.u64 	%rd23942, %rd23941, 32;
	mul.wide.u32 	%rd23943, %r116, %r118;
	and.b64  	%rd23944, %rd23919, 4294967295;
	add.s64 	%rd23945, %rd23942, %rd23944;
	add.s64 	%rd23946, %rd23945, %rd23943;
	shr.u64 	%rd23947, %rd23946, 32;
	mul.wide.u32 	%rd23948, %r115, %r118;
	and.b64  	%rd23949, %rd23922, 4294967295;
	add.s64 	%rd23950, %rd23947, %rd23949;
	add.s64 	%rd23951, %rd23950, %rd23948;
	shr.u64 	%rd23952, %rd23951, 32;
	mul.wide.u32 	%rd23953, %r114, %r118;
	and.b64  	%rd23954, %rd23925, 4294967295;
	add.s64 	%rd23955, %rd23952, %rd23954;
	add.s64 	%rd23956, %rd23955, %rd23953;
	shr.u64 	%rd23957, %rd23956, 32;
	mul.wide.u32 	%rd23958, %r113, %r118;
	and.b64  	%rd23959, %rd23928, 4294967295;
	add.s64 	%rd23960, %rd23957, %rd23959;
	add.s64 	%rd23961, %rd23960, %rd23958;
	shr.u64 	%rd23962, %rd23961, 32;
	mul.wide.u32 	%rd23963, %r112, %r118;
	add.s64 	%rd23964, %rd23962, %rd23929;
	add.s64 	%rd23965, %rd23964, %rd23963;
	shr.u64 	%rd23966, %rd23965, 32;
	and.b64  	%rd23967, %rd23936, 4294967295;
	add.s64 	%rd23968, %rd23912, %rd23967;
	shr.u64 	%rd23969, %rd23968, 32;
	and.b64  	%rd23970, %rd23941, 4294967295;
	add.s64 	%rd23971, %rd23969, %rd23970;
	add.s64 	%rd23972, %rd23971, %rd23938;
	shr.u64 	%rd23973, %rd23972, 32;
	mul.wide.u32 	%rd23974, %r117, %r117;
	and.b64  	%rd23975, %rd23946, 4294967295;
	add.s64 	%rd23976, %rd23973, %rd23975;
	add.s64 	%rd23977, %rd23976, %rd23974;
	shr.u64 	%rd23978, %rd23977, 32;
	mul.wide.u32 	%rd23979, %r116, %r117;
	and.b64  	%rd23980, %rd23951, 4294967295;
	add.s64 	%rd23981, %rd23978, %rd23980;
	add.s64 	%rd23982, %rd23981, %rd23979;
	shr.u64 	%rd23983, %rd23982, 32;
	mul.wide.u32 	%rd23984, %r115, %r117;
	and.b64  	%rd23985, %rd23956, 4294967295;
	add.s64 	%rd23986, %rd23983, %rd23985;
	add.s64 	%rd23987, %rd23986, %rd23984;
	shr.u64 	%rd23988, %rd23987, 32;
	mul.wide.u32 	%rd23989, %r114, %r117;
	and.b64  	%rd23990, %rd23961, 4294967295;
	add.s64 	%rd23991, %rd23988, %rd23990;
	add.s64 	%rd23992, %rd23991, %rd23989;
	shr.u64 	%rd23993, %rd23992, 32;
	mul.wide.u32 	%rd23994, %r113, %r117;
	and.b64  	%rd23995, %rd23965, 4294967295;
	add.s64 	%rd23996, %rd23993, %rd23995;
	add.s64 	%rd23997, %rd23996, %rd23994;
	shr.u64 	%rd23998, %rd23997, 32;
	mul.wide.u32 	%rd23999, %r112, %r117;
	add.s64 	%rd24000, %rd23998, %rd23966;
	add.s64 	%rd24001, %rd24000, %rd23999;
	shr.u64 	%rd24002, %rd24001, 32;
	and.b64  	%rd24003, %rd23972, 4294967295;
	add.s64 	%rd24004, %rd23915, %rd24003;
	shr.u64 	%rd24005, %rd24004, 32;
	and.b64  	%rd24006, %rd23977, 4294967295;
	add.s64 	%rd24007, %rd24005, %rd24006;
	add.s64 	%rd24008, %rd24007, %rd23943;
	shr.u64 	%rd24009, %rd24008, 32;
	and.b64  	%rd24010, %rd23982, 4294967295;
	add.s64 	%rd24011, %rd24009, %rd24010;
	add.s64 	%rd24012, %rd24011, %rd23979;
	shr.u64 	%rd24013, %rd24012, 32;
	mul.wide.u32 	%rd24014, %r116, %r116;
	and.b64  	%rd24015, %rd23987, 4294967295;
	add.s64 	%rd24016, %rd24013, %rd24015;
	add.s64 	%rd24017, %rd24016, %rd24014;
	shr.u64 	%rd24018, %rd24017, 32;
	mul.wide.u32 	%rd24019, %r115, %r116;
	and.b64  	%rd24020, %rd23992, 4294967295;
	add.s64 	%rd24021, %rd24018, %rd24020;
	add.s64 	%rd24022, %rd24021, %rd24019;
	shr.u64 	%rd24023, %rd24022, 32;
	mul.wide.u32 	%rd24024, %r114, %r116;
	and.b64  	%rd24025, %rd23997, 4294967295;
	add.s64 	%rd24026, %rd24023, %rd24025;
	add.s64 	%rd24027, %rd24026, %rd24024;
	shr.u64 	%rd24028, %rd24027, 32;
	mul.wide.u32 	%rd24029, %r113, %r116;
	and.b64  	%rd24030, %rd24001, 4294967295;
	add.s64 	%rd24031, %rd24028, %rd24030;
	add.s64 	%rd24032, %rd24031, %rd24029;
	shr.u64 	%rd24033, %rd24032, 32;
	mul.wide.u32 	%rd24034, %r112, %r116;
	add.s64 	%rd24035, %rd24033, %rd24002;
	add.s64 	%rd24036, %rd24035, %rd24034;
	shr.u64 	%rd24037, %rd24036, 32;
	and.b64  	%rd24038, %rd24008, 4294967295;
	add.s64 	%rd24039, %rd23918, %rd24038;
	shr.u64 	%rd24040, %rd24039, 32;
	and.b64  	%rd24041, %rd24012, 4294967295;
	add.s64 	%rd24042, %rd24040, %rd24041;
	add.s64 	%rd24043, %rd24042, %rd23948;
	shr.u64 	%rd24044, %rd24043, 32;
	and.b64  	%rd24045, %rd24017, 4294967295;
	add.s64 	%rd24046, %rd24044, %rd24045;
	add.s64 	%rd24047, %rd24046, %rd23984;
	shr.u64 	%rd24048, %rd24047, 32;
	and.b64  	%rd24049, %rd24022, 4294967295;
	add.s64 	%rd24050, %rd24048, %rd24049;
	add.s64 	%rd24051, %rd24050, %rd24019;
	shr.u64 	%rd24052, %rd24051, 32;
	mul.wide.u32 	%rd24053, %r115, %r115;
	and.b64  	%rd24054, %rd24027, 4294967295;
	add.s64 	%rd24055, %rd24052, %rd24054;
	add.s64 	%rd24056, %rd24055, %rd24053;
	shr.u64 	%rd24057, %rd24056, 32;
	mul.wide.u32 	%rd24058, %r114, %r115;
	and.b64  	%rd24059, %rd24032, 4294967295;
	add.s64 	%rd24060, %rd24057, %rd24059;
	add.s64 	%rd24061, %rd24060, %rd24058;
	shr.u64 	%rd24062, %rd24061, 32;
	mul.wide.u32 	%rd24063, %r113, %r115;
	and.b64  	%rd24064, %rd24036, 4294967295;
	add.s64 	%rd24065, %rd24062, %rd24064;
	add.s64 	%rd24066, %rd24065, %rd24063;
	shr.u64 	%rd24067, %rd24066, 32;
	mul.wide.u32 	%rd24068, %r112, %r115;
	add.s64 	%rd24069, %rd24067, %rd24037;
	add.s64 	%rd24070, %rd24069, %rd24068;
	shr.u64 	%rd24071, %rd24070, 32;
	and.b64  	%rd24072, %rd24043, 4294967295;
	add.s64 	%rd24073, %rd23921, %rd24072;
	shr.u64 	%rd24074, %rd24073, 32;
	and.b64  	%rd24075, %rd24047, 4294967295;
	add.s64 	%rd24076, %rd24074, %rd24075;
	add.s64 	%rd24077, %rd24076, %rd23953;
	shr.u64 	%rd24078, %rd24077, 32;
	and.b64  	%rd24079, %rd24051, 4294967295;
	add.s64 	%rd24080, %rd24078, %rd24079;
	add.s64 	%rd24081, %rd24080, %rd23989;
	shr.u64 	%rd24082, %rd24081, 32;
	and.b64  	%rd24083, %rd24056, 4294967295;
	add.s64 	%rd24084, %rd24082, %rd24083;
	add.s64 	%rd24085, %rd24084, %rd24024;
	shr.u64 	%rd24086, %rd24085, 32;
	and.b64  	%rd24087, %rd24061, 4294967295;
	add.s64 	%rd24088, %rd24086, %rd24087;
	add.s64 	%rd24089, %rd24088, %rd24058;
	shr.u64 	%rd24090, %rd24089, 32;
	mul.wide.u32 	%rd24091, %r114, %r114;
	and.b64  	%rd24092, %rd24066, 4294967295;
	add.s64 	%rd24093, %rd24090, %rd24092;
	add.s64 	%rd24094, %rd24093, %rd24091;
	shr.u64 	%rd24095, %rd24094, 32;
	mul.wide.u32 	%rd24096, %r113, %r114;
	and.b64  	%rd24097, %rd24070, 4294967295;
	add.s64 	%rd24098, %rd24095, %rd24097;
	add.s64 	%rd24099, %rd24098, %rd24096;
	shr.u64 	%rd24100, %rd24099, 32;
	mul.wide.u32 	%rd24101, %r112, %r114;
	add.s64 	%rd24102, %rd24100, %rd24071;
	add.s64 	%rd24103, %rd24102, %rd24101;
	shr.u64 	%rd24104, %rd24103, 32;
	and.b64  	%rd24105, %rd24077, 4294967295;
	add.s64 	%rd24106, %rd23924, %rd24105;
	shr.u64 	%rd24107, %rd24106, 32;
	and.b64  	%rd24108, %rd24081, 4294967295;
	add.s64 	%rd24109, %rd24107, %rd24108;
	add.s64 	%rd24110, %rd24109, %rd23958;
	shr.u64 	%rd24111, %rd24110, 32;
	and.b64  	%rd24112, %rd24085, 4294967295;
	add.s64 	%rd24113, %rd24111, %rd24112;
	add.s64 	%rd24114, %rd24113, %rd23994;
	shr.u64 	%rd24115, %rd24114, 32;
	and.b64  	%rd24116, %rd24089, 4294967295;
	add.s64 	%rd24117, %rd24115, %rd24116;
	add.s64 	%rd24118, %rd24117, %rd24029;
	shr.u64 	%rd24119, %rd24118, 32;
	and.b64  	%rd24120, %rd24094, 4294967295;
	add.s64 	%rd24121, %rd24119, %rd24120;
	add.s64 	%rd24122, %rd24121, %rd24063;
	shr.u64 	%rd24123, %rd24122, 32;
	and.b64  	%rd24124, %rd24099, 4294967295;
	add.s64 	%rd24125, %rd24123, %rd24124;
	add.s64 	%rd24126, %rd24125, %rd24096;
	shr.u64 	%rd24127, %rd24126, 32;
	mul.wide.u32 	%rd24128, %r113, %r113;
	and.b64  	%rd24129, %rd24103, 4294967295;
	add.s64 	%rd24130, %rd24127, %rd24129;
	add.s64 	%rd24131, %rd24130, %rd24128;
	shr.u64 	%rd24132, %rd24131, 32;
	mul.wide.u32 	%rd24133, %r112, %r113;
	add.s64 	%rd24134, %rd24132, %rd24104;
	add.s64 	%rd24135, %rd24134, %rd24133;
	shr.u64 	%rd24136, %rd24135, 32;
	and.b64  	%rd24137, %rd24110, 4294967295;
	add.s64 	%rd24138, %rd23927, %rd24137;
	shr.u64 	%rd24139, %rd24138, 32;
	and.b64  	%rd24140, %rd24114, 4294967295;
	add.s64 	%rd24141, %rd24139, %rd24140;
	add.s64 	%rd24142, %rd24141, %rd23963;
	shr.u64 	%rd24143, %rd24142, 32;
	and.b64  	%rd24144, %rd24118, 4294967295;
	add.s64 	%rd24145, %rd24143, %rd24144;
	add.s64 	%rd24146, %rd24145, %rd23999;
	shr.u64 	%rd24147, %rd24146, 32;
	and.b64  	%rd24148, %rd24122, 4294967295;
	add.s64 	%rd24149, %rd24147, %rd24148;
	add.s64 	%rd24150, %rd24149, %rd24034;
	shr.u64 	%rd24151, %rd24150, 32;
	and.b64  	%rd24152, %rd24126, 4294967295;
	add.s64 	%rd24153, %rd24151, %rd24152;
	add.s64 	%rd24154, %rd24153, %rd24068;
	shr.u64 	%rd24155, %rd24154, 32;
	and.b64  	%rd24156, %rd24131, 4294967295;
	add.s64 	%rd24157, %rd24155, %rd24156;
	add.s64 	%rd24158, %rd24157, %rd24101;
	shr.u64 	%rd24159, %rd24158, 32;
	and.b64  	%rd24160, %rd24135, 4294967295;
	add.s64 	%rd24161, %rd24159, %rd24160;
	add.s64 	%rd24162, %rd24161, %rd24133;
	shr.u64 	%rd24163, %rd24162, 32;
	mul.wide.u32 	%rd24164, %r112, %r112;
	add.s64 	%rd24165, %rd24163, %rd24136;
	add.s64 	%rd24166, %rd24165, %rd24164;
	{ .reg .b32 tmp; mov.b64 {tmp, %r4053}, %rd24166; }
	mul.lo.s32 	%r4054, %r9, %r4052;
	cvt.u64.u32 	%rd24167, %r4054;
	and.b64  	%rd24168, %rd23907, 4294967293;
	mad.lo.s64 	%rd24169, %rd3, %rd24167, %rd24168;
	shr.u64 	%rd24170, %rd24169, 32;
	and.b64  	%rd24171, %rd23931, 4294967295;
	add.s64 	%rd24172, %rd24170, %rd24171;
	mad.lo.s64 	%rd24173, %rd4, %rd24167, %rd24172;
	cvt.u32.u64 	%r4055, %rd24173;
	shr.u64 	%rd24174, %rd24173, 32;
	and.b64  	%rd24175, %rd23968, 4294967295;
	add.s64 	%rd24176, %rd24174, %rd24175;
	mad.lo.s64 	%rd24177, %rd5, %rd24167, %rd24176;
	shr.u64 	%rd24178, %rd24177, 32;
	and.b64  	%rd24179, %rd24004, 4294967295;
	add.s64 	%rd24180, %rd24178, %rd24179;
	mad.lo.s64 	%rd24181, %rd6, %rd24167, %rd24180;
	shr.u64 	%rd24182, %rd24181, 32;
	and.b64  	%rd24183, %rd24039, 4294967295;
	add.s64 	%rd24184, %rd24182, %rd24183;
	mad.lo.s64 	%rd24185, %rd7, %rd24167, %rd24184;
	shr.u64 	%rd24186, %rd24185, 32;
	and.b64  	%rd24187, %rd24073, 4294967295;
	add.s64 	%rd24188, %rd24186, %rd24187;
	mad.lo.s64 	%rd24189, %rd8, %rd24167, %rd24188;
	shr.u64 	%rd24190, %rd24189, 32;
	and.b64  	%rd24191, %rd24106, 4294967295;
	add.s64 	%rd24192, %rd24190, %rd24191;
	mad.lo.s64 	%rd24193, %rd9, %rd24167, %rd24192;
	shr.u64 	%rd24194, %rd24193, 32;
	and.b64  	%rd24195, %rd24138, 4294967295;
	add.s64 	%rd24196, %rd24194, %rd24195;
	mad.lo.s64 	%rd24197, %rd10, %rd24167, %rd24196;
	shr.u64 	%rd24198, %rd24197, 32;
	and.b64  	%rd24199, %rd24142, 4294967295;
	add.s64 	%rd24200, %rd24198, %rd24199;
	shr.u64 	%rd24201, %rd24200, 32;
	and.b64  	%rd24202, %rd24146, 4294967295;
	add.s64 	%rd24203, %rd24201, %rd24202;
	shr.u64 	%rd24204, %rd24203, 32;
	and.b64  	%rd24205, %rd24150, 4294967295;
	add.s64 	%rd24206, %rd24204, %rd24205;
	shr.u64 	%rd24207, %rd24206, 32;
	and.b64  	%rd24208, %rd24154, 4294967295;
	add.s64 	%rd24209, %rd24207, %rd24208;
	shr.u64 	%rd24210, %rd24209, 32;
	and.b64  	%rd24211, %rd24158, 4294967295;
	add.s64 	%rd24212, %rd24210, %rd24211;
	shr.u64 	%rd24213, %rd24212, 32;
	and.b64  	%rd24214, %rd24162, 4294967295;
	add.s64 	%rd24215, %rd24213, %rd24214;
	shr.u64 	%rd24216, %rd24215, 32;
	and.b64  	%rd24217, %rd24166, 4294967295;
	add.s64 	%rd24218, %rd24216, %rd24217;
	{ .reg .b32 tmp; mov.b64 {tmp, %r4056}, %rd24218; }
	add.s32 	%r4057, %r4053, %r4056;
	mul.lo.s32 	%r4058, %r9, %r4055;
	cvt.u64.u32 	%rd24219, %r4058;
	and.b64  	%rd24220, %rd24173, 4294967295;
	mad.lo.s64 	%rd24221, %rd3, %rd24219, %rd24220;
	shr.u64 	%rd24222, %rd24221, 32;
	and.b64  	%rd24223, %rd24177, 4294967295;
	add.s64 	%rd24224, %rd24222, %rd24223;
	mad.lo.s64 	%rd24225, %rd4, %rd24219, %rd24224;
	cvt.u32.u64 	%r4059, %rd24225;
	shr.u64 	%rd24226, %rd24225, 32;
	and.b64  	%rd24227, %rd24181, 4294967295;
	add.s64 	%rd24228, %rd24226, %rd24227;
	mad.lo.s64 	%rd24229, %rd5, %rd24219, %rd24228;
	shr.u64 	%rd24230, %rd24229, 32;
	and.b64  	%rd24231, %rd24185, 4294967295;
	add.s64 	%rd24232, %rd24230, %rd24231;
	mad.lo.s64 	%rd24233, %rd6, %rd24219, %rd24232;
	shr.u64 	%rd24234, %rd24233, 32;
	and.b64  	%rd24235, %rd24189, 4294967295;
	add.s64 	%rd24236, %rd24234, %rd24235;
	mad.lo.s64 	%rd24237, %rd7, %rd24219, %rd24236;
	shr.u64 	%rd24238, %rd24237, 32;
	and.b64  	%rd24239, %rd24193, 4294967295;
	add.s64 	%rd24240, %rd24238, %rd24239;
	mad.lo.s64 	%rd24241, %rd8, %rd24219, %rd24240;
	shr.u64 	%rd24242, %rd24241, 32;
	and.b64  	%rd24243, %rd24197, 4294967295;
	add.s64 	%rd24244, %rd24242, %rd24243;
	mad.lo.s64 	%rd24245, %rd9, %rd24219, %rd24244;
	shr.u64 	%rd24246, %rd24245, 32;
	and.b64  	%rd24247, %rd24200, 4294967295;
	add.s64 	%rd24248, %rd24246, %rd24247;
	mad.lo.s64 	%rd24249, %rd10, %rd24219, %rd24248;
	shr.u64 	%rd24250, %rd24249, 32;
	and.b64  	%rd24251, %rd24203, 4294967295;
	add.s64 	%rd24252, %rd24250, %rd24251;
	shr.u64 	%rd24253, %rd24252, 32;
	and.b64  	%rd24254, %rd24206, 4294967295;
	add.s64 	%rd24255, %rd24253, %rd24254;
	shr.u64 	%rd24256, %rd24255, 32;
	and.b64  	%rd24257, %rd24209, 4294967295;
	add.s64 	%rd24258, %rd24256, %rd24257;
	shr.u64 	%rd24259, %rd24258, 32;
	and.b64  	%rd24260, %rd24212, 4294967295;
	add.s64 	%rd24261, %rd24259, %rd24260;
	shr.u64 	%rd24262, %rd24261, 32;
	and.b64  	%rd24263, %rd24215, 4294967295;
	add.s64 	%rd24264, %rd24262, %rd24263;
	shr.u64 	%rd24265, %rd24264, 32;
	and.b64  	%rd24266, %rd24218, 4294967295;
	add.s64 	%rd24267, %rd24265, %rd24266;
	{ .reg .b32 tmp; mov.b64 {tmp, %r4060}, %rd24267; }
	add.s32 	%r4061, %r4057, %r4060;
	mul.lo.s32 	%r4062, %r9, %r4059;
	cvt.u64.u32 	%rd24268, %r4062;
	and.b64  	%rd24269, %rd24225, 4294967295;
	mad.lo.s64 	%rd24270, %rd3, %rd24268, %rd24269;
	shr.u64 	%rd24271, %rd24270, 32;
	and.b64  	%rd24272, %rd24229, 4294967295;
	add.s64 	%rd24273, %rd24271, %rd24272;
	mad.lo.s64 	%rd24274, %rd4, %rd24268, %rd24273;
	cvt.u32.u64 	%r4063, %rd24274;
	shr.u64 	%rd24275, %rd24274, 32;
	and.b64  	%rd24276, %rd24233, 4294967295;
	add.s64 	%rd24277, %rd24275, %rd24276;
	mad.lo.s64 	%rd24278, %rd5, %rd24268, %rd24277;
	shr.u64 	%rd24279, %rd24278, 32;
	and.b64  	%rd24280, %rd24237, 4294967295;
	add.s64 	%rd24281, %rd24279, %rd24280;
	mad.lo.s64 	%rd24282, %rd6, %rd24268, %rd24281;
	shr.u64 	%rd24283, %rd24282, 32;
	and.b64  	%rd24284, %rd24241, 4294967295;
	add.s64 	%rd24285, %rd24283, %rd24284;
	mad.lo.s64 	%rd24286, %rd7, %rd24268, %rd24285;
	shr.u64 	%rd24287, %rd24286, 32;
	and.b64  	%rd24288, %rd24245, 4294967295;
	add.s64 	%rd24289, %rd24287, %rd24288;
	mad.lo.s64 	%rd24290, %rd8, %rd24268, %rd24289;
	shr.u64 	%rd24291, %rd24290, 32;
	and.b64  	%rd24292, %rd24249, 4294967295;
	add.s64 	%rd24293, %rd24291, %rd24292;
	mad.lo.s64 	%rd24294, %rd9, %rd24268, %rd24293;
	shr.u64 	%rd24295, %rd24294, 32;
	and.b64  	%rd24296, %rd24252, 4294967295;
	add.s64 	%rd24297, %rd24295, %rd24296;
	mad.lo.s64 	%rd24298, %rd10, %rd24268, %rd24297;
	shr.u64 	%rd24299, %rd24298, 32;
	and.b64  	%rd24300, %rd24255, 4294967295;
	add.s64 	%rd24301, %rd24299, %rd24300;
	shr.u64 	%rd24302, %rd24301, 32;
	and.b64  	%rd24303, %rd24258, 4294967295;
	add.s64 	%rd24304, %rd24302, %rd24303;
	shr.u64 	%rd24305, %rd24304, 32;
	and.b64  	%rd24306, %rd24261, 4294967295;
	add.s64 	%rd24307, %rd24305, %rd24306;
	shr.u64 	%rd24308, %rd24307, 32;
	and.b64  	%rd24309, %rd24264, 4294967295;
	add.s64 	%rd24310, %rd24308, %rd24309;
	shr.u64 	%rd24311, %rd24310, 32;
	and.b64  	%rd24312, %rd24267, 4294967295;
	add.s64 	%rd24313, %rd24311, %rd24312;
	{ .reg .b32 tmp; mov.b64 {tmp, %r4064}, %rd24313; }
	add.s32 	%r4065, %r4061, %r4064;
	mul.lo.s32 	%r4066, %r9, %r4063;
	cvt.u64.u32 	%rd24314, %r4066;
	and.b64  	%rd24315, %rd24274, 4294967295;
	mad.lo.s64 	%rd24316, %rd3, %rd24314, %rd24315;
	shr.u64 	%rd24317, %rd24316, 32;
	and.b64  	%rd24318, %rd24278, 4294967295;
	add.s64 	%rd24319, %rd24317, %rd24318;
	mad.lo.s64 	%rd24320, %rd4, %rd24314, %rd24319;
	cvt.u32.u64 	%r4067, %rd24320;
	shr.u64 	%rd24321, %rd24320, 32;
	and.b64  	%rd24322, %rd24282, 4294967295;
	add.s64 	%rd24323, %rd24321, %rd24322;
	mad.lo.s64 	%rd24324, %rd5, %rd24314, %rd24323;
	shr.u64 	%rd24325, %rd24324, 32;
	and.b64  	%rd24326, %rd24286, 4294967295;
	add.s64 	%rd24327, %rd24325, %rd24326;
	mad.lo.s64 	%rd24328, %rd6, %rd24314, %rd24327;
	shr.u64 	%rd24329, %rd24328, 32;
	and.b64  	%rd24330, %rd24290, 4294967295;
	add.s64 	%rd24331, %rd24329, %rd24330;
	mad.lo.s64 	%rd24332, %rd7, %rd24314, %rd24331;
	shr.u64 	%rd24333, %rd24332, 32;
	and.b64  	%rd24334, %rd24294, 4294967295;
	add.s64 	%rd24335, %rd24333, %rd24334;
	mad.lo.s64 	%rd24336, %rd8, %rd24314, %rd24335;
	shr.u64 	%rd24337, %rd24336, 32;
	and.b64  	%rd24338, %rd24298, 4294967295;
	add.s64 	%rd24339, %rd24337, %rd24338;
	mad.lo.s64 	%rd24340, %rd9, %rd24314, %rd24339;
	shr.u64 	%rd24341, %rd24340, 32;
	and.b64  	%rd24342, %rd24301, 4294967295;
	add.s64 	%rd24343, %rd24341, %rd24342;
	mad.lo.s64 	%rd24344, %rd10, %rd24314, %rd24343;
	shr.u64 	%rd24345, %rd24344, 32;
	and.b64  	%rd24346, %rd24304, 4294967295;
	add.s64 	%rd24347, %rd24345, %rd24346;
	shr.u64 	%rd24348, %rd24347, 32;
	and.b64  	%rd24349, %rd24307, 4294967295;
	add.s64 	%rd24350, %rd24348, %rd24349;
	shr.u64 	%rd24351, %rd24350, 32;
	and.b64  	%rd24352, %rd24310, 4294967295;
	add.s64 	%rd24353, %rd24351, %rd24352;
	shr.u64 	%rd24354, %rd24353, 32;
	and.b64  	%rd24355, %rd24313, 4294967295;
	add.s64 	%rd24356, %rd24354, %rd24355;
	{ .reg .b32 tmp; mov.b64 {tmp, %r4068}, %rd24356; }
	add.s32 	%r4069, %r4065, %r4068;
	mul.lo.s32 	%r4070, %r9, %r4067;
	cvt.u64.u32 	%rd24357, %r4070;
	and.b64  	%rd24358, %rd24320, 4294967295;
	mad.lo.s64 	%rd24359, %rd3, %rd24357, %rd24358;
	shr.u64 	%rd24360, %rd24359, 32;
	and.b64  	%rd24361, %rd24324, 4294967295;
	add.s64 	%rd24362, %rd24360, %rd24361;
	mad.lo.s64 	%rd24363, %rd4, %rd24357, %rd24362;
	cvt.u32.u64 	%r4071, %rd24363;
	shr.u64 	%rd24364, %rd24363, 32;
	and.b64  	%rd24365, %rd24328, 4294967295;
	add.s64 	%rd24366, %rd24364, %rd24365;
	mad.lo.s64 	%rd24367, %rd5, %rd24357, %rd24366;
	shr.u64 	%rd24368, %rd24367, 32;
	and.b64  	%rd24369, %rd24332, 4294967295;
	add.s64 	%rd24370, %rd24368, %rd24369;
	mad.lo.s64 	%rd24371, %rd6, %rd24357, %rd24370;
	shr.u64 	%rd24372, %rd24371, 32;
	and.b64  	%rd24373, %rd24336, 4294967295;
	add.s64 	%rd24374, %rd24372, %rd24373;
	mad.lo.s64 	%rd24375, %rd7, %rd24357, %rd24374;
	shr.u64 	%rd24376, %rd24375, 32;
	and.b64  	%rd24377, %rd24340, 4294967295;
	add.s64 	%rd24378, %rd24376, %rd24377;
	mad.lo.s64 	%rd24379, %rd8, %rd24357, %rd24378;
	shr.u64 	%rd24380, %rd24379, 32;
	and.b64  	%rd24381, %rd24344, 4294967295;
	add.s64 	%rd24382, %rd24380, %rd24381;
	mad.lo.s64 	%rd24383, %rd9, %rd24357, %rd24382;
	shr.u64 	%rd24384, %rd24383, 32;
	and.b64  	%rd24385, %rd24347, 4294967295;
	add.s64 	%rd24386, %rd24384, %rd24385;
	mad.lo.s64 	%rd24387, %rd10, %rd24357, %rd24386;
	shr.u64 	%rd24388, %rd24387, 32;
	and.b64  	%rd24389, %rd24350, 4294967295;
	add.s64 	%rd24390, %rd24388, %rd24389;
	shr.u64 	%rd24391, %rd24390, 32;
	and.b64  	%rd24392, %rd24353, 4294967295;
	add.s64 	%rd24393, %rd24391, %rd24392;
	shr.u64 	%rd24394, %rd24393, 32;
	and.b64  	%rd24395, %rd24356, 4294967295;
	add.s64 	%rd24396, %rd24394, %rd24395;
	{ .reg .b32 tmp; mov.b64 {tmp, %r4072}, %rd24396; }
	add.s32 	%r4073, %r4069, %r4072;
	mul.lo.s32 	%r4074, %r9, %r4071;
	cvt.u64.u32 	%rd24397, %r4074;
	and.b64  	%rd24398, %rd24363, 4294967295;
	mad.lo.s64 	%rd24399, %rd3, %rd24397, %rd24398;
	shr.u64 	%rd24400, %rd24399, 32;
	and.b64  	%rd24401, %rd24367, 4294967295;
	add.s64 	%rd24402, %rd24400, %rd24401;
	mad.lo.s64 	%rd24403, %rd4, %rd24397, %rd24402;
	cvt.u32.u64 	%r4075, %rd24403;
	shr.u64 	%rd24404, %rd24403, 32;
	and.b64  	%rd24405, %rd24371, 4294967295;
	add.s64 	%rd24406, %rd24404, %rd24405;
	mad.lo.s64 	%rd24407, %rd5, %rd24397, %rd24406;
	shr.u64 	%rd24408, %rd24407, 32;
	and.b64  	%rd24409, %rd24375, 4294967295;
	add.s64 	%rd24410, %rd24408, %rd24409;
	mad.lo.s64 	%rd24411, %rd6, %rd24397, %rd24410;
	shr.u64 	%rd24412, %rd24411, 32;
	and.b64  	%rd24413, %rd24379, 4294967295;
	add.s64 	%rd24414, %rd24412, %rd24413;
	mad.lo.s64 	%rd24415, %rd7, %rd24397, %rd24414;
	shr.u64 	%rd24416, %rd24415, 32;
	and.b64  	%rd24417, %rd24383, 4294967295;
	add.s64 	%rd24418, %rd24416, %rd24417;
	mad.lo.s64 	%rd24419, %rd8, %rd24397, %rd24418;
	shr.u64 	%rd24420, %rd24419, 32;
	and.b64  	%rd24421, %rd24387, 4294967295;
	add.s64 	%rd24422, %rd24420, %rd24421;
	mad.lo.s64 	%rd24423, %rd9, %rd24397, %rd24422;
	shr.u64 	%rd24424, %rd24423, 32;
	and.b64  	%rd24425, %rd24390, 4294967295;
	add.s64 	%rd24426, %rd24424, %rd24425;
	mad.lo.s64 	%rd24427, %rd10, %rd24397, %rd24426;
	shr.u64 	%rd24428, %rd24427, 32;
	and.b64  	%rd24429, %rd24393, 4294967295;
	add.s64 	%rd24430, %rd24428, %rd24429;
	shr.u64 	%rd24431, %rd24430, 32;
	and.b64  	%rd24432, %rd24396, 4294967295;
	add.s64 	%rd24433, %rd24431, %rd24432;
	{ .reg .b32 tmp; mov.b64 {tmp, %r4076}, %rd24433; }
	add.s32 	%r4077, %r4073, %r4076;
	mul.lo.s32 	%r4078, %r9, %r4075;
	cvt.u64.u32 	%rd24434, %r4078;
	and.b64  	%rd24435, %rd24403, 4294967295;
	mad.lo.s64 	%rd24436, %rd3, %rd24434, %rd24435;
	shr.u64 	%rd24437, %rd24436, 32;
	and.b64  	%rd24438, %rd24407, 4294967295;
	add.s64 	%rd24439, %rd24437, %rd24438;
	mad.lo.s64 	%rd24440, %rd4, %rd24434, %rd24439;
	cvt.u32.u64 	%r4079, %rd24440;
	shr.u64 	%rd24441, %rd24440, 32;
	and.b64  	%rd24442, %rd24411, 4294967295;
	add.s64 	%rd24443, %rd24441, %rd24442;
	mad.lo.s64 	%rd24444, %rd5, %rd24434, %rd24443;
	shr.u64 	%rd24445, %rd24444, 32;
	and.b64  	%rd24446, %rd24415, 4294967295;
	add.s64 	%rd24447, %rd24445, %rd24446;
	mad.lo.s64 	%rd24448, %rd6, %rd24434, %rd24447;
	shr.u64 	%rd24449, %rd24448, 32;
	and.b64  	%rd24450, %rd24419, 4294967295;
	add.s64 	%rd24451, %rd24449, %rd24450;
	mad.lo.s64 	%rd24452, %rd7, %rd24434, %rd24451;
	shr.u64 	%rd24453, %rd24452, 32;
	and.b64  	%rd24454, %rd24423, 4294967295;
	add.s64 	%rd24455, %rd24453, %rd24454;
	mad.lo.s64 	%rd24456, %rd8, %rd24434, %rd24455;
	shr.u64 	%rd24457, %rd24456, 32;
	and.b64  	%rd24458, %rd24427, 4294967295;
	add.s64 	%rd24459, %rd24457, %rd24458;
	mad.lo.s64 	%rd24460, %rd9, %rd24434, %rd24459;
	shr.u64 	%rd24461, %rd24460, 32;
	and.b64  	%rd24462, %rd24430, 4294967295;
	add.s64 	%rd24463, %rd24461, %rd24462;
	mad.lo.s64 	%rd24464, %rd10, %rd24434, %rd24463;
	shr.u64 	%rd24465, %rd24464, 32;
	and.b64  	%rd24466, %rd24433, 4294967295;
	add.s64 	%rd24467, %rd24465, %rd24466;
	{ .reg .b32 tmp; mov.b64 {tmp, %r4080}, %rd24467; }
	add.s32 	%r4081, %r4077, %r4080;
	mul.lo.s32 	%r4082, %r9, %r4079;
	cvt.u64.u32 	%rd24468, %r4082;
	and.b64  	%rd24469, %rd24440, 4294967295;
	mad.lo.s64 	%rd24470, %rd3, %rd24468, %rd24469;
	shr.u64 	%rd24471, %rd24470, 32;
	and.b64  	%rd24472, %rd24444, 4294967295;
	add.s64 	%rd24473, %rd24471, %rd24472;
	mad.lo.s64 	%rd48382, %rd4, %rd24468, %rd24473;
	shr.u64 	%rd24474, %rd48382, 32;
	and.b64  	%rd24475, %rd24448, 4294967295;
	add.s64 	%rd24476, %rd24474, %rd24475;
	mad.lo.s64 	%rd48381, %rd5, %rd24468, %rd24476;
	cvt.u32.u64 	%r137, %rd48381;
	shr.u64 	%rd24477, %rd48381, 32;
	and.b64  	%rd24478, %rd24452, 4294967295;
	add.s64 	%rd24479, %rd24477, %rd24478;
	mad.lo.s64 	%rd48380, %rd6, %rd24468, %rd24479;
	cvt.u32.u64 	%r138, %rd48380;
	shr.u64 	%rd24480, %rd48380, 32;
	and.b64  	%rd24481, %rd24456, 4294967295;
	add.s64 	%rd24482, %rd24480, %rd24481;
	mad.lo.s64 	%rd48379, %rd7, %rd24468, %rd24482;
	cvt.u32.u64 	%r139, %rd48379;
	shr.u64 	%rd24483, %rd48379, 32;
	and.b64  	%rd24484, %rd24460, 4294967295;
	add.s64 	%rd24485, %rd24483, %rd24484;
	mad.lo.s64 	%rd48378, %rd8, %rd24468, %rd24485;
	cvt.u32.u64 	%r140, %rd48378;
	shr.u64 	%rd24486, %rd48378, 32;
	and.b64  	%rd24487, %rd24464, 4294967295;
	add.s64 	%rd24488, %rd24486, %rd24487;
	mad.lo.s64 	%rd48377, %rd9, %rd24468, %rd24488;
	cvt.u32.u64 	%r141, %rd48377;
	shr.u64 	%rd24489, %rd48377, 32;
	and.b64  	%rd24490, %rd24467, 4294967295;
	add.s64 	%rd24491, %rd24489, %rd24490;
	mad.lo.s64 	%rd48376, %rd10, %rd24468, %rd24491;
	cvt.u32.u64 	%r142, %rd48376;
	{ .reg .b32 tmp; mov.b64 {tmp, %r4083}, %rd48376; }
	add.s32 	%r6594, %r4081, %r4083;
	setp.gt.u32 	%p988, %r6594, %r4051;
	@%p988 bra 	$L__BB0_80;
	setp.lt.u32 	%p989, %r6594, %r4051;
	@%p989 bra 	$L__BB0_81;
	cvt.u32.u64 	%r4085, %rd9;
	setp.lt.u32 	%p990, %r4085, %r142;
	@%p990 bra 	$L__BB0_80;
	setp.gt.u32 	%p991, %r4085, %r142;
	@%p991 bra 	$L__BB0_81;
	cvt.u32.u64 	%r4087, %rd8;
	setp.lt.u32 	%p992, %r4087, %r141;
	@%p992 bra 	$L__BB0_80;
	setp.gt.u32 	%p993, %r4087, %r141;
	@%p993 bra 	$L__BB0_81;
	cvt.u32.u64 	%r4089, %rd7;
	setp.lt.u32 	%p994, %r4089, %r140;
	@%p994 bra 	$L__BB0_80;
	setp.gt.u32 	%p995, %r4089, %r140;
	@%p995 bra 	$L__BB0_81;
	cvt.u32.u64 	%r4091, %rd6;
	setp.lt.u32 	%p996, %r4091, %r139;
	@%p996 bra 	$L__BB0_80;
	setp.gt.u32 	%p997, %r4091, %r139;
	@%p997 bra 	$L__BB0_81;
	cvt.u32.u64 	%r4093, %rd5;
	setp.lt.u32 	%p998, %r4093, %r138;
	@%p998 bra 	$L__BB0_80;
	setp.gt.u32 	%p999, %r4093, %r138;
	@%p999 bra 	$L__BB0_81;
	cvt.u32.u64 	%r4095, %rd4;
	setp.lt.u32 	%p1000, %r4095, %r137;
	@%p1000 bra 	$L__BB0_80;
	cvt.u32.u64 	%r4097, %rd3;
	setp.gt.u32 	%p1001, %r4095, %r137;
	cvt.u32.u64 	%r4098, %rd48382;
	setp.gt.u32 	%p1002, %r4097, %r4098;
	or.pred  	%p1003, %p1001, %p1002;
	@%p1003 bra 	$L__BB0_81;
$L__BB0_80:
	and.b64  	%rd24493, %rd48382, 4294967295;
	sub.s64 	%rd48382, %rd24493, %rd3;
	shr.u64 	%rd24494, %rd48382, 63;
	and.b64  	%rd24495, %rd48381, 4294967295;
	add.s64 	%rd24496, %rd24494, %rd4;
	sub.s64 	%rd48381, %rd24495, %rd24496;
	shr.u64 	%rd24497, %rd48381, 63;
	and.b64  	%rd24498, %rd48380, 4294967295;
	add.s64 	%rd24499, %rd24497, %rd5;
	sub.s64 	%rd48380, %rd24498, %rd24499;
	shr.u64 	%rd24500, %rd48380, 63;
	and.b64  	%rd24501, %rd48379, 4294967295;
	add.s64 	%rd24502, %rd24500, %rd6;
	sub.s64 	%rd48379, %rd24501, %rd24502;
	shr.u64 	%rd24503, %rd48379, 63;
	and.b64  	%rd24504, %rd48378, 4294967295;
	add.s64 	%rd24505, %rd24503, %rd7;
	sub.s64 	%rd48378, %rd24504, %rd24505;
	shr.u64 	%rd24506, %rd48378, 63;
	and.b64  	%rd24507, %rd48377, 4294967295;
	add.s64 	%rd24508, %rd24506, %rd8;
	sub.s64 	%rd48377, %rd24507, %rd24508;
	shr.u64 	%rd24509, %rd48377, 63;
	and.b64  	%rd24510, %rd48376, 4294967295;
	add.s64 	%rd24511, %rd24509, %rd9;
	sub.s64 	%rd48376, %rd24510, %rd24511;
	shr.u64 	%rd24512, %rd48376, 63;
	cvt.u32.u64 	%r4100, %rd24512;
	add.s32 	%r4101, %r4051, %r4100;
	sub.s32 	%r6594, %r6594, %r4101;
$L__BB0_81:
	cvt.u32.u64 	%r4102, %rd10;
	cvt.u64.u32 	%rd63, %r94;
	mul.wide.u32 	%rd24513, %r94, %r94;
	cvt.u32.u64 	%r4103, %rd24513;
	shr.u64 	%rd24514, %rd24513, 32;
	cvt.u64.u32 	%rd64, %r93;
	mul.wide.u32 	%rd24515, %r93, %r94;
	add.s64 	%rd24516, %rd24514, %rd24515;
	shr.u64 	%rd24517, %rd24516, 32;
	cvt.u64.u32 	%rd65, %r92;
	mul.wide.u32 	%rd24518, %r92, %r94;
	add.s64 	%rd24519, %rd24517, %rd24518;
	shr.u64 	%rd24520, %rd24519, 32;
	cvt.u64.u32 	%rd66, %r91;
	mul.wide.u32 	%rd24521, %r91, %r94;
	add.s64 	%rd24522, %rd24520, %rd24521;
	shr.u64 	%rd24523, %rd24522, 32;
	cvt.u64.u32 	%rd67, %r90;
	mul.wide.u32 	%rd24524, %r90, %r94;
	add.s64 	%rd24525, %rd24523, %rd24524;
	shr.u64 	%rd24526, %rd24525, 32;
	cvt.u64.u32 	%rd68, %r89;
	mul.wide.u32 	%rd24527, %r89, %r94;
	add.s64 	%rd24528, %rd24526, %rd24527;
	shr.u64 	%rd24529, %rd24528, 32;
	cvt.u64.u32 	%rd69, %r88;
	mul.wide.u32 	%rd24530, %r88, %r94;
	add.s64 	%rd24531, %rd24529, %rd24530;
	shr.u64 	%rd24532, %rd24531, 32;
	cvt.u64.u32 	%rd70, %r87;
	mul.wide.u32 	%rd24533, %r87, %r94;
	add.s64 	%rd24534, %rd24532, %rd24533;
	shr.u64 	%rd24535, %rd24534, 32;
	and.b64  	%rd24536, %rd24516, 4294967295;
	add.s64 	%rd24537, %rd24515, %rd24536;
	shr.u64 	%rd24538, %rd24537, 32;
	mul.wide.u32 	%rd24539, %r93, %r93;
	and.b64  	%rd24540, %rd24519, 4294967295;
	add.s64 	%rd24541, %rd24538, %rd24540;
	add.s64 	%rd24542, %rd24541, %rd24539;
	shr.u64 	%rd24543, %rd24542, 32;
	mul.wide.u32 	%rd24544, %r92, %r93;
	and.b64  	%rd24545, %rd24522, 4294967295;
	add.s64 	%rd24546, %rd24543, %rd24545;
	add.s64 	%rd24547, %rd24546, %rd24544;
	shr.u64 	%rd24548, %rd24547, 32;
	mul.wide.u32 	%rd24549, %r91, %r93;
	and.b64  	%rd24550, %rd24525, 4294967295;
	add.s64 	%rd24551, %rd24548, %rd24550;
	add.s64 	%rd24552, %rd24551, %rd24549;
	shr.u64 	%rd24553, %rd24552, 32;
	mul.wide.u32 	%rd24554, %r90, %r93;
	and.b64  	%rd24555, %rd24528, 4294967295;
	add.s64 	%rd24556, %rd24553, %rd24555;
	add.s64 	%rd24557, %rd24556, %rd24554;
	shr.u64 	%rd24558, %rd24557, 32;
	mul.wide.u32 	%rd24559, %r89, %r93;
	and.b64  	%rd24560, %rd24531, 4294967295;
	add.s64 	%rd24561, %rd24558, %rd24560;
	add.s64 	%rd24562, %rd24561, %rd24559;
	shr.u64 	%rd24563, %rd24562, 32;
	mul.wide.u32 	%rd24564, %r88, %r93;
	and.b64  	%rd24565, %rd24534, 4294967295;
	add.s64 	%rd24566, %rd24563, %rd24565;
	add.s64 	%rd24567, %rd24566, %rd24564;
	shr.u64 	%rd24568, %rd24567, 32;
	mul.wide.u32 	%rd24569, %r87, %r93;
	add.s64 	%rd24570, %rd24568, %rd24535;
	add.s64 	%rd24571, %rd24570, %rd24569;
	shr.u64 	%rd24572, %rd24571, 32;
	and.b64  	%rd24573, %rd24542, 4294967295;
	add.s64 	%rd24574, %rd24518, %rd24573;
	shr.u64 	%rd24575, %rd24574, 32;
	and.b64  	%rd24576, %rd24547, 4294967295;
	add.s64 	%rd24577, %rd24575, %rd24576;
	add.s64 	%rd24578, %rd24577, %rd24544;
	shr.u64 	%rd24579, %rd24578, 32;
	mul.wide.u32 	%rd24580, %r92, %r92;
	and.b64  	%rd24581, %rd24552, 4294967295;
	add.s64 	%rd24582, %rd24579, %rd24581;
	add.s64 	%rd24583, %rd24582, %rd24580;
	shr.u64 	%rd24584, %rd24583, 32;
	mul.wide.u32 	%rd24585, %r91, %r92;
	and.b64  	%rd24586, %rd24557, 4294967295;
	add.s64 	%rd24587, %rd24584, %rd24586;
	add.s64 	%rd24588, %rd24587, %rd24585;
	shr.u64 	%rd24589, %rd24588, 32;
	mul.wide.u32 	%rd24590, %r90, %r92;
	and.b64  	%rd24591, %rd24562, 4294967295;
	add.s64 	%rd24592, %rd24589, %rd24591;
	add.s64 	%rd24593, %rd24592, %rd24590;
	shr.u64 	%rd24594, %rd24593, 32;
	mul.wide.u32 	%rd24595, %r89, %r92;
	and.b64  	%rd24596, %rd24567, 4294967295;
	add.s64 	%rd24597, %rd24594, %rd24596;
	add.s64 	%rd24598, %rd24597, %rd24595;
	shr.u64 	%rd24599, %rd24598, 32;
	mul.wide.u32 	%rd24600, %r88, %r92;
	and.b64  	%rd24601, %rd24571, 4294967295;
	add.s64 	%rd24602, %rd24599, %rd24601;
	add.s64 	%rd24603, %rd24602, %rd24600;
	shr.u64 	%rd24604, %rd24603, 32;
	mul.wide.u32 	%rd24605, %r87, %r92;
	add.s64 	%rd24606, %rd24604, %rd24572;
	add.s64 	%rd24607, %rd24606, %rd24605;
	shr.u64 	%rd24608, %rd24607, 32;
	and.b64  	%rd24609, %rd24578, 4294967295;
	add.s64 	%rd24610, %rd24521, %rd24609;
	shr.u64 	%rd24611, %rd24610, 32;
	and.b64  	%rd24612, %rd24583, 4294967295;
	add.s64 	%rd24613, %rd24611, %rd24612;
	add.s64 	%rd24614, %rd24613, %rd24549;
	shr.u64 	%rd24615, %rd24614, 32;
	and.b64  	%rd24616, %rd24588, 4294967295;
	add.s64 	%rd24617, %rd24615, %rd24616;
	add.s64 	%rd24618, %rd24617, %rd24585;
	shr.u64 	%rd24619, %rd24618, 32;
	mul.wide.u32 	%rd24620, %r91, %r91;
	and.b64  	%rd24621, %rd24593, 4294967295;
	add.s64 	%rd24622, %rd24619, %rd24621;
	add.s64 	%rd24623, %rd24622, %rd24620;
	shr.u64 	%rd24624, %rd24623, 32;
	mul.wide.u32 	%rd24625, %r90, %r91;
	and.b64  	%rd24626, %rd24598, 4294967295;
	add.s64 	%rd24627, %rd24624, %rd24626;
	add.s64 	%rd24628, %rd24627, %rd24625;
	shr.u64 	%rd24629, %rd24628, 32;
	mul.wide.u32 	%rd24630, %r89, %r91;
	and.b64  	%rd24631, %rd24603, 4294967295;
	add.s64 	%rd24632, %rd24629, %rd24631;
	add.s64 	%rd24633, %rd24632, %rd24630;
	shr.u64 	%rd24634, %rd24633, 32;
	mul.wide.u32 	%rd24635, %r88, %r91;
	and.b64  	%rd24636, %rd24607, 4294967295;
	add.s64 	%rd24637, %rd24634, %rd24636;
	add.s64 	%rd24638, %rd24637, %rd24635;
	shr.u64 	%rd24639, %rd24638, 32;
	mul.wide.u32 	%rd24640, %r87, %r91;
	add.s64 	%rd24641, %rd24639, %rd24608;
	add.s64 	%rd24642, %rd24641, %rd24640;
	shr.u64 	%rd24643, %rd24642, 32;
	and.b64  	%rd24644, %rd24614, 4294967295;
	add.s64 	%rd24645, %rd24524, %rd24644;
	shr.u64 	%rd24646, %rd24645, 32;
	and.b64  	%rd24647, %rd24618, 4294967295;
	add.s64 	%rd24648, %rd24646, %rd24647;
	add.s64 	%rd24649, %rd24648, %rd24554;
	shr.u64 	%rd24650, %rd24649, 32;
	and.b64  	%rd24651, %rd24623, 4294967295;
	add.s64 	%rd24652, %rd24650, %rd24651;
	add.s64 	%rd24653, %rd24652, %rd24590;
	shr.u64 	%rd24654, %rd24653, 32;
	and.b64  	%rd24655, %rd24628, 4294967295;
	add.s64 	%rd24656, %rd24654, %rd24655;
	add.s64 	%rd24657, %rd24656, %rd24625;
	shr.u64 	%rd24658, %rd24657, 32;
	mul.wide.u32 	%rd24659, %r90, %r90;
	and.b64  	%rd24660, %rd24633, 4294967295;
	add.s64 	%rd24661, %rd24658, %rd24660;
	add.s64 	%rd24662, %rd24661, %rd24659;
	shr.u64 	%rd24663, %rd24662, 32;
	mul.wide.u32 	%rd24664, %r89, %r90;
	and.b64  	%rd24665, %rd24638, 4294967295;
	add.s64 	%rd24666, %rd24663, %rd24665;
	add.s64 	%rd24667, %rd24666, %rd24664;
	shr.u64 	%rd24668, %rd24667, 32;
	mul.wide.u32 	%rd24669, %r88, %r90;
	and.b64  	%rd24670, %rd24642, 4294967295;
	add.s64 	%rd24671, %rd24668, %rd24670;
	add.s64 	%rd24672, %rd24671, %rd24669;
	shr.u64 	%rd24673, %rd24672, 32;
	mul.wide.u32 	%rd24674, %r87, %r90;
	add.s64 	%rd24675, %rd24673, %rd24643;
	add.s64 	%rd24676, %rd24675, %rd24674;
	shr.u64 	%rd24677, %rd24676, 32;
	and.b64  	%rd24678, %rd24649, 4294967295;
	add.s64 	%rd24679, %rd24527, %rd24678;
	shr.u64 	%rd24680, %rd24679, 32;
	and.b64  	%rd24681, %rd24653, 4294967295;
	add.s64 	%rd24682, %rd24680, %rd24681;
	add.s64 	%rd24683, %rd24682, %rd24559;
	shr.u64 	%rd24684, %rd24683, 32;
	and.b64  	%rd24685, %rd24657, 4294967295;
	add.s64 	%rd24686, %rd24684, %rd24685;
	add.s64 	%rd24687, %rd24686, %rd24595;
	shr.u64 	%rd24688, %rd24687, 32;
	and.b64  	%rd24689, %rd24662, 4294967295;
	add.s64 	%rd24690, %rd24688, %rd24689;
	add.s64 	%rd24691, %rd24690, %rd24630;
	shr.u64 	%rd24692, %rd24691, 32;
	and.b64  	%rd24693, %rd24667, 4294967295;
	add.s64 	%rd24694, %rd24692, %rd24693;
	add.s64 	%rd24695, %rd24694, %rd24664;
	shr.u64 	%rd24696, %rd24695, 32;
	mul.wide.u32 	%rd24697, %r89, %r89;
	and.b64  	%rd24698, %rd24672, 4294967295;
	add.s64 	%rd24699, %rd24696, %rd24698;
	add.s64 	%rd24700, %rd24699, %rd24697;
	shr.u64 	%rd24701, %rd24700, 32;
	mul.wide.u32 	%rd24702, %r88, %r89;
	and.b64  	%rd24703, %rd24676, 4294967295;
	add.s64 	%rd24704, %rd24701, %rd24703;
	add.s64 	%rd24705, %rd24704, %rd24702;
	shr.u64 	%rd24706, %rd24705, 32;
	mul.wide.u32 	%rd24707, %r87, %r89;
	add.s64 	%rd24708, %rd24706, %rd24677;
	add.s64 	%rd24709, %rd24708, %rd24707;
	shr.u64 	%rd24710, %rd24709, 32;
	and.b64  	%rd24711, %rd24683, 4294967295;
	add.s64 	%rd24712, %rd24530, %rd24711;
	shr.u64 	%rd24713, %rd24712, 32;
	and.b64  	%rd24714, %rd24687, 4294967295;
	add.s64 	%rd24715, %rd24713, %rd24714;
	add.s64 	%rd24716, %rd24715, %rd24564;
	shr.u64 	%rd24717, %rd24716, 32;
	and.b64  	%rd24718, %rd24691, 4294967295;
	add.s64 	%rd24719, %rd24717, %rd24718;
	add.s64 	%rd24720, %rd24719, %rd24600;
	shr.u64 	%rd24721, %rd24720, 32;
	and.b64  	%rd24722, %rd24695, 4294967295;
	add.s64 	%rd24723, %rd24721, %rd24722;
	add.s64 	%rd24724, %rd24723, %rd24635;
	shr.u64 	%rd24725, %rd24724, 32;
	and.b64  	%rd24726, %rd24700, 4294967295;
	add.s64 	%rd24727, %rd24725, %rd24726;
	add.s64 	%rd24728, %rd24727, %rd24669;
	shr.u64 	%rd24729, %rd24728, 32;
	and.b64  	%rd24730, %rd24705, 4294967295;
	add.s64 	%rd24731, %rd24729, %rd24730;
	add.s64 	%rd24732, %rd24731, %rd24702;
	shr.u64 	%rd24733, %rd24732, 32;
	mul.wide.u32 	%rd24734, %r88, %r88;
	and.b64  	%rd24735, %rd24709, 4294967295;
	add.s64 	%rd24736, %rd24733, %rd24735;
	add.s64 	%rd24737, %rd24736, %rd24734;
	shr.u64 	%rd24738, %rd24737, 32;
	mul.wide.u32 	%rd24739, %r87, %r88;
	add.s64 	%rd24740, %rd24738, %rd24710;
	add.s64 	%rd24741, %rd24740, %rd24739;
	shr.u64 	%rd24742, %rd24741, 32;
	and.b64  	%rd24743, %rd24716, 4294967295;
	add.s64 	%rd24744, %rd24533, %rd24743;
	shr.u64 	%rd24745, %rd24744, 32;
	and.b64  	%rd24746, %rd24720, 4294967295;
	add.s64 	%rd24747, %rd24745, %rd24746;
	add.s64 	%rd24748, %rd24747, %rd24569;
	shr.u64 	%rd24749, %rd24748, 32;
	and.b64  	%rd24750, %rd24724, 4294967295;
	add.s64 	%rd24751, %rd24749, %rd24750;
	add.s64 	%rd24752, %rd24751, %rd24605;
	shr.u64 	%rd24753, %rd24752, 32;
	and.b64  	%rd24754, %rd24728, 4294967295;
	add.s64 	%rd24755, %rd24753, %rd24754;
	add.s64 	%rd24756, %rd24755, %rd24640;
	shr.u64 	%rd24757, %rd24756, 32;
	and.b64  	%rd24758, %rd24732, 4294967295;
	add.s64 	%rd24759, %rd24757, %rd24758;
	add.s64 	%rd24760, %rd24759, %rd24674;
	shr.u64 	%rd24761, %rd24760, 32;
	and.b64  	%rd24762, %rd24737, 4294967295;
	add.s64 	%rd24763, %rd24761, %rd24762;
	add.s64 	%rd24764, %rd24763, %rd24707;
	shr.u64 	%rd24765, %rd24764, 32;
	and.b64  	%rd24766, %rd24741, 4294967295;
	add.s64 	%rd24767, %rd24765, %rd24766;
	add.s64 	%rd24768, %rd24767, %rd24739;
	shr.u64 	%rd24769, %rd24768, 32;
	mul.wide.u32 	%rd24770, %r87, %r87;
	add.s64 	%rd24771, %rd24769, %rd24742;
	add.s64 	%rd24772, %rd24771, %rd24770;
	{ .reg .b32 tmp; mov.b64 {tmp, %r4104}, %rd24772; }
	mul.lo.s32 	%r4105, %r9, %r4103;
	cvt.u64.u32 	%rd24773, %r4105;
	and.b64  	%rd24774, %rd24513, 4294967293;
	mad.lo.s64 	%rd24775, %rd3, %rd24773, %rd24774;
	shr.u64 	%rd24776, %rd24775, 32;
	and.b64  	%rd24777, %rd24537, 4294967295;
	add.s64 	%rd24778, %rd24776, %rd24777;
	mad.lo.s64 	%rd24779, %rd4, %rd24773, %rd24778;
	cvt.u32.u64 	%r4106, %rd24779;
	shr.u64 	%rd24780, %rd24779, 32;
	and.b64  	%rd24781, %rd24574, 4294967295;
	add.s64 	%rd24782, %rd24780, %rd24781;
	mad.lo.s64 	%rd24783, %rd5, %rd24773, %rd24782;
	shr.u64 	%rd24784, %rd24783, 32;
	and.b64  	%rd24785, %rd24610, 4294967295;
	add.s64 	%rd24786, %rd24784, %rd24785;
	mad.lo.s64 	%rd24787, %rd6, %rd24773, %rd24786;
	shr.u64 	%rd24788, %rd24787, 32;
	and.b64  	%rd24789, %rd24645, 4294967295;
	add.s64 	%rd24790, %rd24788, %rd24789;
	mad.lo.s64 	%rd24791, %rd7, %rd24773, %rd24790;
	shr.u64 	%rd24792, %rd24791, 32;
	and.b64  	%rd24793, %rd24679, 4294967295;
	add.s64 	%rd24794, %rd24792, %rd24793;
	mad.lo.s64 	%rd24795, %rd8, %rd24773, %rd24794;
	shr.u64 	%rd24796, %rd24795, 32;
	and.b64  	%rd24797, %rd24712, 4294967295;
	add.s64 	%rd24798, %rd24796, %rd24797;
	mad.lo.s64 	%rd24799, %rd9, %rd24773, %rd24798;
	shr.u64 	%rd24800, %rd24799, 32;
	and.b64  	%rd24801, %rd24744, 4294967295;
	add.s64 	%rd24802, %rd24800, %rd24801;
	mad.lo.s64 	%rd24803, %rd10, %rd24773, %rd24802;
	shr.u64 	%rd24804, %rd24803, 32;
	and.b64  	%rd24805, %rd24748, 4294967295;
	add.s64 	%rd24806, %rd24804, %rd24805;
	shr.u64 	%rd24807, %rd24806, 32;
	and.b64  	%rd24808, %rd24752, 4294967295;
	add.s64 	%rd24809, %rd24807, %rd24808;
	shr.u64 	%rd24810, %rd24809, 32;
	and.b64  	%rd24811, %rd24756, 4294967295;
	add.s64 	%rd24812, %rd24810, %rd24811;
	shr.u64 	%rd24813, %rd24812, 32;
	and.b64  	%rd24814, %rd24760, 4294967295;
	add.s64 	%rd24815, %rd24813, %rd24814;
	shr.u64 	%rd24816, %rd24815, 32;
	and.b64  	%rd24817, %rd24764, 4294967295;
	add.s64 	%rd24818, %rd24816, %rd24817;
	shr.u64 	%rd24819, %rd24818, 32;
	and.b64  	%rd24820, %rd24768, 4294967295;
	add.s64 	%rd24821, %rd24819, %rd24820;
	shr.u64 	%rd24822, %rd24821, 32;
	and.b64  	%rd24823, %rd24772, 4294967295;
	add.s64 	%rd24824, %rd24822, %rd24823;
	{ .reg .b32 tmp; mov.b64 {tmp, %r4107}, %rd24824; }
	add.s32 	%r4108, %r4104, %r4107;
	mul.lo.s32 	%r4109, %r9, %r4106;
	cvt.u64.u32 	%rd24825, %r4109;
	and.b64  	%rd24826, %rd24779, 4294967295;
	mad.lo.s64 	%rd24827, %rd3, %rd24825, %rd24826;
	shr.u64 	%rd24828, %rd24827, 32;
	and.b64  	%rd24829, %rd24783, 4294967295;
	add.s64 	%rd24830, %rd24828, %rd24829;
	mad.lo.s64 	%rd24831, %rd4, %rd24825, %rd24830;
	cvt.u32.u64 	%r4110, %rd24831;
	shr.u64 	%rd24832, %rd24831, 32;
	and.b64  	%rd24833, %rd24787, 4294967295;
	add.s64 	%rd24834, %rd24832, %rd24833;
	mad.lo.s64 	%rd24835, %rd5, %rd24825, %rd24834;
	shr.u64 	%rd24836, %rd24835, 32;
	and.b64  	%rd24837, %rd24791, 4294967295;
	add.s64 	%rd24838, %rd24836, %rd24837;
	mad.lo.s64 	%rd24839, %rd6, %rd24825, %rd24838;
	shr.u64 	%rd24840, %rd24839, 32;
	and.b64  	%rd24841, %rd24795, 4294967295;
	add.s64 	%rd24842, %rd24840, %rd24841;
	mad.lo.s64 	%rd24843, %rd7, %rd24825, %rd24842;
	shr.u64 	%rd24844, %rd24843, 32;
	and.b64  	%rd24845, %rd24799, 4294967295;
	add.s64 	%rd24846, %rd24844, %rd24845;
	mad.lo.s64 	%rd24847, %rd8, %rd24825, %rd24846;
	shr.u64 	%rd24848, %rd24847, 32;
	and.b64  	%rd24849, %rd24803, 4294967295;
	add.s64 	%rd24850, %rd24848, %rd24849;
	mad.lo.s64 	%rd24851, %rd9, %rd24825, %rd24850;
	shr.u64 	%rd24852, %rd24851, 32;
	and.b64  	%rd24853, %rd24806, 4294967295;
	add.s64 	%rd24854, %rd24852, %rd24853;
	mad.lo.s64 	%rd24855, %rd10, %rd24825, %rd24854;
	shr.u64 	%rd24856, %rd24855, 32;
	and.b64  	%rd24857, %rd24809, 4294967295;
	add.s64 	%rd24858, %rd24856, %rd24857;
	shr.u64 	%rd24859, %rd24858, 32;
	and.b64  	%rd24860, %rd24812, 4294967295;
	add.s64 	%rd24861, %rd24859, %rd24860;
	shr.u64 	%rd24862, %rd24861, 32;
	and.b64  	%rd24863, %rd24815, 4294967295;
	add.s64 	%rd24864, %rd24862, %rd24863;
	shr.u64 	%rd24865, %rd24864, 32;
	and.b64  	%rd24866, %rd24818, 4294967295;
	add.s64 	%rd24867, %rd24865, %rd24866;
	shr.u64 	%rd24868, %rd24867, 32;
	and.b64  	%rd24869, %rd24821, 4294967295;
	add.s64 	%rd24870, %rd24868, %rd24869;
	shr.u64 	%rd24871, %rd24870, 32;
	and.b64  	%rd24872, %rd24824, 4294967295;
	add.s64 	%rd24873, %rd24871, %rd24872;
	{ .reg .b32 tmp; mov.b64 {tmp, %r4111}, %rd24873; }
	add.s32 	%r4112, %r4108, %r4111;
	mul.lo.s32 	%r4113, %r9, %r4110;
	cvt.u64.u32 	%rd24874, %r4113;
	and.b64  	%rd24875, %rd24831, 4294967295;
	mad.lo.s64 	%rd24876, %rd3, %rd24874, %rd24875;
	shr.u64 	%rd24877, %rd24876, 32;
	and.b64  	%rd24878, %rd24835, 4294967295;
	add.s64 	%rd24879, %rd24877, %rd24878;
	mad.lo.s64 	%rd24880, %rd4, %rd24874, %rd24879;
	cvt.u32.u64 	%r4114, %rd24880;
	shr.u64 	%rd24881, %rd24880, 32;
	and.b64  	%rd24882, %rd24839, 4294967295;
	add.s64 	%rd24883, %rd24881, %rd24882;
	mad.lo.s64 	%rd24884, %rd5, %rd24874, %rd24883;
	shr.u64 	%rd24885, %rd24884, 32;
	and.b64  	%rd24886, %rd24843, 4294967295;
	add.s64 	%rd24887, %rd24885, %rd24886;
	mad.lo.s64 	%rd24888, %rd6, %rd24874, %rd24887;
	shr.u64 	%rd24889, %rd24888, 32;
	and.b64  	%rd24890, %rd24847, 4294967295;
	add.s64 	%rd24891, %rd24889, %rd24890;
	mad.lo.s64 	%rd24892, %rd7, %rd24874, %rd24891;
	shr.u64 	%rd24893, %rd24892, 32;
	and.b64  	%rd24894, %rd24851, 4294967295;
	add.s64 	%rd24895, %rd24893, %rd24894;
	mad.lo.s64 	%rd24896, %rd8, %rd24874, %rd24895;
	shr.u64 	%rd24897, %rd24896, 32;
	and.b64  	%rd24898, %rd24855, 4294967295;
	add.s64 	%rd24899, %rd24897, %rd24898;
	mad.lo.s64 	%rd24900, %rd9, %rd24874, %rd24899;
	shr.u64 	%rd24901, %rd24900, 32;
	and.b64  	%rd24902, %rd24858, 4294967295;
	add.s64 	%rd24903, %rd24901, %rd24902;
	mad.lo.s64 	%rd24904, %rd10, %rd24874, %rd24903;
	shr.u64 	%rd24905, %rd24904, 32;
	and.b64  	%rd24906, %rd24861, 4294967295;
	add.s64 	%rd24907, %rd24905, %rd24906;
	shr.u64 	%rd24908, %rd24907, 32;
	and.b64  	%rd24909, %rd24864, 4294967295;
	add.s64 	%rd24910, %rd24908, %rd24909;
	shr.u64 	%rd24911, %rd24910, 32;
	and.b64  	%rd24912, %rd24867, 4294967295;
	add.s64 	%rd24913, %rd24911, %rd24912;
	shr.u64 	%rd24914, %rd24913, 32;
	and.b64  	%rd24915, %rd24870, 4294967295;
	add.s64 	%rd24916, %rd24914, %rd24915;
	shr.u64 	%rd24917, %rd24916, 32;
	and.b64  	%rd24918, %rd24873, 4294967295;
	add.s64 	%rd24919, %rd24917, %rd24918;
	{ .reg .b32 tmp; mov.b64 {tmp, %r4115}, %rd24919; }
	add.s32 	%r4116, %r4112, %r4115;
	mul.lo.s32 	%r4117, %r9, %r4114;
	cvt.u64.u32 	%rd24920, %r4117;
	and.b64  	%rd24921, %rd24880, 4294967295;
	mad.lo.s64 	%rd24922, %rd3, %rd24920, %rd24921;
	shr.u64 	%rd24923, %rd24922, 32;
	and.b64  	%rd24924, %rd24884, 4294967295;
	add.s64 	%rd24925, %rd24923, %rd24924;
	mad.lo.s64 	%rd24926, %rd4, %rd24920, %rd24925;
	cvt.u32.u64 	%r4118, %rd24926;
	shr.u64 	%rd24927, %rd24926, 32;
	and.b64  	%rd24928, %rd24888, 4294967295;
	add.s64 	%rd24929, %rd24927, %rd24928;
	mad.lo.s64 	%rd24930, %rd5, %rd24920, %rd24929;
	shr.u64 	%rd24931, %rd24930, 32;
	and.b64  	%rd24932, %rd24892, 4294967295;
	add.s64 	%rd24933, %rd24931, %rd24932;
	mad.lo.s64 	%rd24934, %rd6, %rd24920, %rd24933;
	shr.u64 	%rd24935, %rd24934, 32;
	and.b64  	%rd24936, %rd24896, 4294967295;
	add.s64 	%rd24937, %rd24935, %rd24936;
	mad.lo.s64 	%rd24938, %rd7, %rd24920, %rd24937;
	shr.u64 	%rd24939, %rd24938, 32;
	and.b64  	%rd24940, %rd24900, 4294967295;
	add.s64 	%rd24941, %rd24939, %rd24940;
	mad.lo.s64 	%rd24942, %rd8, %rd24920, %rd24941;
	shr.u64 	%rd24943, %rd24942, 32;
	and.b64  	%rd24944, %rd24904, 4294967295;
	add.s64 	%rd24945, %rd24943, %rd24944;
	mad.lo.s64 	%rd24946, %rd9, %rd24920, %rd24945;
	shr.u64 	%rd24947, %rd24946, 32;
	and.b64  	%rd24948, %rd24907, 4294967295;
	add.s64 	%rd24949, %rd24947, %rd24948;
	mad.lo.s64 	%rd24950, %rd10, %rd24920, %rd24949;
	shr.u64 	%rd24951, %rd24950, 32;
	and.b64  	%rd24952, %rd24910, 4294967295;
	add.s64 	%rd24953, %rd24951, %rd24952;
	shr.u64 	%rd24954, %rd24953, 32;
	and.b64  	%rd24955, %rd24913, 4294967295;
	add.s64 	%rd24956, %rd24954, %rd24955;
	shr.u64 	%rd24957, %rd24956, 32;
	and.b64  	%rd24958, %rd24916, 4294967295;
	add.s64 	%rd24959, %rd24957, %rd24958;
	shr.u64 	%rd24960, %rd24959, 32;
	and.b64  	%rd24961, %rd24919, 4294967295;
	add.s64 	%rd24962, %rd24960, %rd24961;
	{ .reg .b32 tmp; mov.b64 {tmp, %r4119}, %rd24962; }
	add.s32 	%r4120, %r4116, %r4119;
	mul.lo.s32 	%r4121, %r9, %r4118;
	cvt.u64.u32 	%rd24963, %r4121;
	and.b64  	%rd24964, %rd24926, 4294967295;
	mad.lo.s64 	%rd24965, %rd3, %rd24963, %rd24964;
	shr.u64 	%rd24966, %rd24965, 32;
	and.b64  	%rd24967, %rd24930, 4294967295;
	add.s64 	%rd24968, %rd24966, %rd24967;
	mad.lo.s64 	%rd24969, %rd4, %rd24963, %rd24968;
	cvt.u32.u64 	%r4122, %rd24969;
	shr.u64 	%rd24970, %rd24969, 32;
	and.b64  	%rd24971, %rd24934, 4294967295;
	add.s64 	%rd24972, %rd24970, %rd24971;
	mad.lo.s64 	%rd24973, %rd5, %rd24963, %rd24972;
	shr.u64 	%rd24974, %rd24973, 32;
	and.b64  	%rd24975, %rd24938, 4294967295;
	add.s64 	%rd24976, %rd24974, %rd24975;
	mad.lo.s64 	%rd24977, %rd6, %rd24963, %rd24976;
	shr.u64 	%rd24978, %rd24977, 32;
	and.b64  	%rd24979, %rd24942, 4294967295;
	add.s64 	%rd24980, %rd24978, %rd24979;
	mad.lo.s64 	%rd24981, %rd7, %rd24963, %rd24980;
	shr.u64 	%rd24982, %rd24981, 32;
	and.b64  	%rd24983, %rd24946, 4294967295;
	add.s64 	%rd24984, %rd24982, %rd24983;
	mad.lo.s64 	%rd24985, %rd8, %rd24963, %rd24984;
	shr.u64 	%rd24986, %rd24985, 32;
	and.b64  	%rd24987, %rd24950, 4294967295;
	add.s64 	%rd24988, %rd24986, %rd24987;
	mad.lo.s64 	%rd24989, %rd9, %rd24963, %rd24988;
	shr.u64 	%rd24990, %rd24989, 32;
	and.b64  	%rd24991, %rd24953, 4294967295;
	add.s64 	%rd24992, %rd24990, %rd24991;
	mad.lo.s64 	%rd24993, %rd10, %rd24963, %rd24992;
	shr.u64 	%rd24994, %rd24993, 32;
	and.b64  	%rd24995, %rd24956, 4294967295;
	add.s64 	%rd24996, %rd24994, %rd24995;
	shr.u64 	%rd24997, %rd24996, 32;
	and.b64  	%rd24998, %rd24959, 4294967295;
	add.s64 	%rd24999, %rd24997, %rd24998;
	shr.u64 	%rd25000, %rd24999, 32;
	and.b64  	%rd25001, %rd24962, 4294967295;
	add.s64 	%rd25002, %rd25000, %rd25001;
	{ .reg .b32 tmp; mov.b64 {tmp, %r4123}, %rd25002; }
	add.s32 	%r4124, %r4120, %r4123;
	mul.lo.s32 	%r4125, %r9, %r4122;
	cvt.u64.u32 	%rd25003, %r4125;
	and.b64  	%rd25004, %rd24969, 4294967295;
	mad.lo.s64 	%rd25005, %rd3, %rd25003, %rd25004;
	shr.u64 	%rd25006, %rd25005, 32;
	and.b64  	%rd25007, %rd24973, 4294967295;
	add.s64 	%rd25008, %rd25006, %rd25007;
	mad.lo.s64 	%rd25009, %rd4, %rd25003, %rd25008;
	cvt.u32.u64 	%r4126, %rd25009;
	shr.u64 	%rd25010, %rd25009, 32;
	and.b64  	%rd25011, %rd24977, 4294967295;
	add.s64 	%rd25012, %rd25010, %rd25011;
	mad.lo.s64 	%rd25013, %rd5, %rd25003, %rd25012;
	shr.u64 	%rd25014, %rd25013, 32;
	and.b64  	%rd25015, %rd24981, 4294967295;
	add.s64 	%rd25016, %rd25014, %rd25015;
	mad.lo.s64 	%rd25017, %rd6, %rd25003, %rd25016;
	shr.u64 	%rd25018, %rd25017, 32;
	and.b64  	%rd25019, %rd24985, 4294967295;
	add.s64 	%rd25020, %rd25018, %rd25019;
	mad.lo.s64 	%rd25021, %rd7, %rd25003, %rd25020;
	shr.u64 	%rd25022, %rd25021, 32;
	and.b64  	%rd25023, %rd24989, 4294967295;
	add.s64 	%rd25024, %rd25022, %rd25023;
	mad.lo.s64 	%rd25025, %rd8, %rd25003, %rd25024;
	shr.u64 	%rd25026, %rd25025, 32;
	and.b64  	%rd25027, %rd24993, 4294967295;
	add.s64 	%rd25028, %rd25026, %rd25027;
	mad.lo.s64 	%rd25029, %rd9, %rd25003, %rd25028;
	shr.u64 	%rd25030, %rd25029, 32;
	and.b64  	%rd25031, %rd24996, 4294967295;
	add.s64 	%rd25032, %rd25030, %rd25031;
	mad.lo.s64 	%rd25033, %rd10, %rd25003, %rd25032;
	shr.u64 	%rd25034, %rd25033, 32;
	and.b64  	%rd25035, %rd24999, 4294967295;
	add.s64 	%rd25036, %rd25034, %rd25035;
	shr.u64 	%rd25037, %rd25036, 32;
	and.b64  	%rd25038, %rd25002, 4294967295;
	add.s64 	%rd25039, %rd25037, %rd25038;
	{ .reg .b32 tmp; mov.b64 {tmp, %r4127}, %rd25039; }
	add.s32 	%r4128, %r4124, %r4127;
	mul.lo.s32 	%r4129, %r9, %r4126;
	cvt.u64.u32 	%rd25040, %r4129;
	and.b64  	%rd25041, %rd25009, 4294967295;
	mad.lo.s64 	%rd25042, %rd3, %rd25040, %rd25041;
	shr.u64 	%rd25043, %rd25042, 32;
	and.b64  	%rd25044, %rd25013, 4294967295;
	add.s64 	%rd25045, %rd25043, %rd25044;
	mad.lo.s64 	%rd25046, %rd4, %rd25040, %rd25045;
	cvt.u32.u64 	%r4130, %rd25046;
	shr.u64 	%rd25047, %rd25046, 32;
	and.b64  	%rd25048, %rd25017, 4294967295;
	add.s64 	%rd25049, %rd25047, %rd25048;
	mad.lo.s64 	%rd25050, %rd5, %rd25040, %rd25049;
	shr.u64 	%rd25051, %rd25050, 32;
	and.b64  	%rd25052, %rd25021, 4294967295;
	add.s64 	%rd25053, %rd25051, %rd25052;
	mad.lo.s64 	%rd25054, %rd6, %rd25040, %rd25053;
	shr.u64 	%rd25055, %rd25054, 32;
	and.b64  	%rd25056, %rd25025, 4294967295;
	add.s64 	%rd25057, %rd25055, %rd25056;
	mad.lo.s64 	%rd25058, %rd7, %rd25040, %rd25057;
	shr.u64 	%rd25059, %rd25058, 32;
	and.b64  	%rd25060, %rd25029, 4294967295;
	add.s64 	%rd25061, %rd25059, %rd25060;
	mad.lo.s64 	%rd25062, %rd8, %rd25040, %rd25061;
	shr.u64 	%rd25063, %rd25062, 32;
	and.b64  	%rd25064, %rd25033, 4294967295;
	add.s64 	%rd25065, %rd25063, %rd25064;
	mad.lo.s64 	%rd25066, %rd9, %rd25040, %rd25065;
	shr.u64 	%rd25067, %rd25066, 32;
	and.b64  	%rd25068, %rd25036, 4294967295;
	add.s64 	%rd25069, %rd25067, %rd25068;
	mad.lo.s64 	%rd25070, %rd10, %rd25040, %rd25069;
	shr.u64 	%rd25071, %rd25070, 32;
	and.b64  	%rd25072, %rd25039, 4294967295;
	add.s64 	%rd25073, %rd25071, %rd25072;
	{ .reg .b32 tmp; mov.b64 {tmp, %r4131}, %rd25073; }
	add.s32 	%r4132, %r4128, %r4131;
	mul.lo.s32 	%r4133, %r9, %r4130;
	cvt.u64.u32 	%rd25074, %r4133;
	and.b64  	%rd25075, %rd25046, 4294967295;
	mad.lo.s64 	%rd25076, %rd3, %rd25074, %rd25075;
	shr.u64 	%rd25077, %rd25076, 32;
	and.b64  	%rd25078, %rd25050, 4294967295;
	add.s64 	%rd25079, %rd25077, %rd25078;
	mad.lo.s64 	%rd48389, %rd4, %rd25074, %rd25079;
	shr.u64 	%rd25080, %rd48389, 32;
	and.b64  	%rd25081, %rd25054, 4294967295;
	add.s64 	%rd25082, %rd25080, %rd25081;
	mad.lo.s64 	%rd48388, %rd5, %rd25074, %rd25082;
	cvt.u32.u64 	%r146, %rd48388;
	shr.u64 	%rd25083, %rd48388, 32;
	and.b64  	%rd25084, %rd25058, 4294967295;
	add.s64 	%rd25085, %rd25083, %rd25084;
	mad.lo.s64 	%rd48387, %rd6, %rd25074, %rd25085;
	cvt.u32.u64 	%r147, %rd48387;
	shr.u64 	%rd25086, %rd48387, 32;
	and.b64  	%rd25087, %rd25062, 4294967295;
	add.s64 	%rd25088, %rd25086, %rd25087;
	mad.lo.s64 	%rd48386, %rd7, %rd25074, %rd25088;
	cvt.u32.u64 	%r148, %rd48386;
	shr.u64 	%rd25089, %rd48386, 32;
	and.b64  	%rd25090, %rd25066, 4294967295;
	add.s64 	%rd25091, %rd25089, %rd25090;
	mad.lo.s64 	%rd48385, %rd8, %rd25074, %rd25091;
	cvt.u32.u64 	%r149, %rd48385;
	shr.u64 	%rd25092, %rd48385, 32;
	and.b64  	%rd25093, %rd25070, 4294967295;
	add.s64 	%rd25094, %rd25092, %rd25093;
	mad.lo.s64 	%rd48384, %rd9, %rd25074, %rd25094;
	cvt.u32.u64 	%r150, %rd48384;
	shr.u64 	%rd25095, %rd48384, 32;
	and.b64  	%rd25096, %rd25073, 4294967295;
	add.s64 	%rd25097, %rd25095, %rd25096;
	mad.lo.s64 	%rd48383, %rd10, %rd25074, %rd25097;
	cvt.u32.u64 	%r151, %rd48383;
	{ .reg .b32 tmp; mov.b64 {tmp, %r4134}, %rd48383; }
	add.s32 	%r6595, %r4132, %r4134;
	setp.gt.u32 	%p1004, %r6595, %r4102;
	@%p1004 bra 	$L__BB0_95;
	cvt.u32.u64 	%r4135, %rd10;
	setp.lt.u32 	%p1005, %r6595, %r4135;
	@%p1005 bra 	$L__BB0_96;
	cvt.u32.u64 	%r4136, %rd9;
	setp.lt.u32 	%p1006, %r4136, %r151;
	@%p1006 bra 	$L__BB0_95;
	cvt.u32.u64 	%r4137, %rd9;
	setp.gt.u32 	%p1007, %r4137, %r151;
	@%p1007 bra 	$L__BB0_96;
	cvt.u32.u64 	%r4138, %rd8;
	setp.lt.u32 	%p1008, %r4138, %r150;
	@%p1008 bra 	$L__BB0_95;
	cvt.u32.u64 	%r4139, %rd8;
	setp.gt.u32 	%p1009, %r4139, %r150;
	@%p1009 bra 	$L__BB0_96;
	cvt.u32.u64 	%r4140, %rd7;
	setp.lt.u32 	%p1010, %r4140, %r149;
	@%p1010 bra 	$L__BB0_95;
	cvt.u32.u64 	%r4141, %rd7;
	setp.gt.u32 	%p1011, %r4141, %r149;
	@%p1011 bra 	$L__BB0_96;
	cvt.u32.u64 	%r4142, %rd6;
	setp.lt.u32 	%p1012, %r4142, %r148;
	@%p1012 bra 	$L__BB0_95;
	cvt.u32.u64 	%r4143, %rd6;
	setp.gt.u32 	%p1013, %r4143, %r148;
	@%p1013 bra 	$L__BB0_96;
	cvt.u32.u64 	%r4144, %rd5;
	setp.lt.u32 	%p1014, %r4144, %r147;
	@%p1014 bra 	$L__BB0_95;
	cvt.u32.u64 	%r4145, %rd5;
	setp.gt.u32 	%p1015, %r4145, %r147;
	@%p1015 bra 	$L__BB0_96;
	cvt.u32.u64 	%r4146, %rd4;
	setp.lt.u32 	%p1016, %r4146, %r146;
	@%p1016 bra 	$L__BB0_95;
	cvt.u32.u64 	%r4147, %rd4;
	cvt.u32.u64 	%r4148, %rd3;
	setp.gt.u32 	%p1017, %r4147, %r146;
	cvt.u32.u64 	%r4149, %rd48389;
	setp.gt.u32 	%p1018, %r4148, %r4149;
	or.pred  	%p1019, %p1017, %p1018;
	@%p1019 bra 	$L__BB0_96;
$L__BB0_95:
	cvt.u32.u64 	%r4150, %rd10;
	and.b64  	%rd25099, %rd48389, 4294967295;
	sub.s64 	%rd48389, %rd25099, %rd3;
	shr.u64 	%rd25100, %rd48389, 63;
	and.b64  	%rd25101, %rd48388, 4294967295;
	add.s64 	%rd25102, %rd25100, %rd4;
	sub.s64 	%rd48388, %rd25101, %rd25102;
	shr.u64 	%rd25103, %rd48388, 63;
	and.b64  	%rd25104, %rd48387, 4294967295;
	add.s64 	%rd25105, %rd25103, %rd5;
	sub.s64 	%rd48387, %rd25104, %rd25105;
	shr.u64 	%rd25106, %rd48387, 63;
	and.b64  	%rd25107, %rd48386, 4294967295;
	add.s64 	%rd25108, %rd25106, %rd6;
	sub.s64 	%rd48386, %rd25107, %rd25108;
	shr.u64 	%rd25109, %rd48386, 63;
	and.b64  	%rd25110, %rd48385, 4294967295;
	add.s64 	%rd25111, %rd25109, %rd7;
	sub.s64 	%rd48385, %rd25110, %rd25111;
	shr.u64 	%rd25112, %rd48385, 63;
	and.b64  	%rd25113, %rd48384, 4294967295;
	add.s64 	%rd25114, %rd25112, %rd8;
	sub.s64 	%rd48384, %rd25113, %rd25114;
	shr.u64 	%rd25115, %rd48384, 63;
	and.b64  	%rd25116, %rd48383, 4294967295;
	add.s64 	%rd25117, %rd25115, %rd9;
	sub.s64 	%rd48383, %rd25116, %rd25117;
	shr.u64 	%rd25118, %rd48383, 63;
	cvt.u32.u64 	%r4151, %rd25118;
	add.s32 	%r4152, %r4150, %r4151;
	sub.s32 	%r6595, %r6595, %r4152;
$L__BB0_96:
	cvt.u32.u64 	%r4153, %rd10;
	cvt.u64.u32 	%rd92, %r135;
	and.b64  	%rd93, %rd48389, 4294967295;
	mul.lo.s64 	%rd25119, %rd93, %rd92;
	cvt.u32.u64 	%r4154, %rd25119;
	shr.u64 	%rd25120, %rd25119, 32;
	and.b64  	%rd94, %rd48388, 4294967295;
	mad.lo.s64 	%rd25121, %rd94, %rd92, %rd25120;
	shr.u64 	%rd25122, %rd25121, 32;
	and.b64  	%rd95, %rd48387, 4294967295;
	mad.lo.s64 	%rd25123, %rd95, %rd92, %rd25122;
	shr.u64 	%rd25124, %rd25123, 32;
	and.b64  	%rd96, %rd48386, 4294967295;
	mad.lo.s64 	%rd25125, %rd96, %rd92, %rd25124;
	shr.u64 	%rd25126, %rd25125, 32;
	and.b64  	%rd97, %rd48385, 4294967295;
	mad.lo.s64 	%rd25127, %rd97, %rd92, %rd25126;
	shr.u64 	%rd25128, %rd25127, 32;
	and.b64  	%rd98, %rd48384, 4294967295;
	mad.lo.s64 	%rd25129, %rd98, %rd92, %rd25128;
	shr.u64 	%rd25130, %rd25129, 32;
	and.b64  	%rd99, %rd48383, 4294967295;
	mad.lo.s64 	%rd25131, %rd99, %rd92, %rd25130;
	shr.u64 	%rd25132, %rd25131, 32;
	cvt.u64.u32 	%rd100, %r6595;
	mul.wide.u32 	%rd25133, %r6595, %r135;
	add.s64 	%rd25134, %rd25132, %rd25133;
	shr.u64 	%rd25135, %rd25134, 32;
	cvt.u64.u32 	%rd101, %r134;
	and.b64  	%rd25136, %rd25121, 4294967295;
	mad.lo.s64 	%rd25137, %rd93, %rd101, %rd25136;
	shr.u64 	%rd25138, %rd25137, 32;
	and.b64  	%rd25139, %rd25123, 4294967295;
	add.s64 	%rd25140, %rd25138, %rd25139;
	mad.lo.s64 	%rd25141, %rd94, %rd101, %rd25140;
	shr.u64 	%rd25142, %rd25141, 32;
	and.b64  	%rd25143, %rd25125, 4294967295;
	add.s64 	%rd25144, %rd25142, %rd25143;
	mad.lo.s64 	%rd25145, %rd95, %rd101, %rd25144;
	shr.u64 	%rd25146, %rd25145, 32;
	and.b64  	%rd25147, %rd25127, 4294967295;
	add.s64 	%rd25148, %rd25146, %rd25147;
	mad.lo.s64 	%rd25149, %rd96, %rd101, %rd25148;
	shr.u64 	%rd25150, %rd25149, 32;
	and.b64  	%rd25151, %rd25129, 4294967295;
	add.s64 	%rd25152, %rd25150, %rd25151;
	mad.lo.s64 	%rd25153, %rd97, %rd101, %rd25152;
	shr.u64 	%rd25154, %rd25153, 32;
	and.b64  	%rd25155, %rd25131, 4294967295;
	add.s64 	%rd25156, %rd25154, %rd25155;
	mad.lo.s64 	%rd25157, %rd98, %rd101, %rd25156;
	shr.u64 	%rd25158, %rd25157, 32;
	and.b64  	%rd25159, %rd25134, 4294967295;
	add.s64 	%rd25160, %rd25158, %rd25159;
	mad.lo.s64 	%rd25161, %rd99, %rd101, %rd25160;
	shr.u64 	%rd25162, %rd25161, 32;
	mul.wide.u32 	%rd25163, %r6595, %r134;
	add.s64 	%rd25164, %rd25162, %rd25135;
	add.s64 	%rd25165, %rd25164, %rd25163;
	shr.u64 	%rd25166, %rd25165, 32;
	cvt.u64.u32 	%rd102, %r133;
	and.b64  	%rd25167, %rd25141, 4294967295;
	mad.lo.s64 	%rd25168, %rd93, %rd102, %rd25167;
	shr.u64 	%rd25169, %rd25168, 32;
	and.b64  	%rd25170, %rd25145, 4294967295;
	add.s64 	%rd25171, %rd25169, %rd25170;
	mad.lo.s64 	%rd25172, %rd94, %rd102, %rd25171;
	shr.u64 	%rd25173, %rd25172, 32;
	and.b64  	%rd25174, %rd25149, 4294967295;
	add.s64 	%rd25175, %rd25173, %rd25174;
	mad.lo.s64 	%rd25176, %rd95, %rd102, %rd25175;
	shr.u64 	%rd25177, %rd25176, 32;
	and.b64  	%rd25178, %rd25153, 4294967295;
	add.s64 	%rd25179, %rd25177, %rd25178;
	mad.lo.s64 	%rd25180, %rd96, %rd102, %rd25179;
	shr.u64 	%rd25181, %rd25180, 32;
	and.b64  	%rd25182, %rd25157, 4294967295;
	add.s64 	%rd25183, %rd25181, %rd25182;
	mad.lo.s64 	%rd25184, %rd97, %rd102, %rd25183;
	shr.u64 	%rd25185, %rd25184, 32;
	and.b64  	%rd25186, %rd25161, 4294967295;
	add.s64 	%rd25187, %rd25185, %rd25186;
	mad.lo.s64 	%rd25188, %rd98, %rd102, %rd25187;
	shr.u64 	%rd25189, %rd25188, 32;
	and.b64  	%rd25190, %rd25165, 4294967295;
	add.s64 	%rd25191, %rd25189, %rd25190;
	mad.lo.s64 	%rd25192, %rd99, %rd102, %rd25191;
	shr.u64 	%rd25193, %rd25192, 32;
	mul.wide.u32 	%rd25194, %r6595, %r133;
	add.s64 	%rd25195, %rd25193, %rd25166;
	add.s64 	%rd25196, %rd25195, %rd25194;
	shr.u64 	%rd25197, %rd25196, 32;
	cvt.u64.u32 	%rd103, %r132;
	and.b64  	%rd25198, %rd25172, 4294967295;
	mad.lo.s64 	%rd25199, %rd93, %rd103, %rd25198;
	shr.u64 	%rd25200, %rd25199, 32;
	and.b64  	%rd25201, %rd25176, 4294967295;
	add.s64 	%rd25202, %rd25200, %rd25201;
	mad.lo.s64 	%rd25203, %rd94, %rd103, %rd25202;
	shr.u64 	%rd25204, %rd25203, 32;
	and.b64  	%rd25205, %rd25180, 4294967295;
	add.s64 	%rd25206, %rd25204, %rd25205;
	mad.lo.s64 	%rd25207, %rd95, %rd103, %rd25206;
	shr.u64 	%rd25208, %rd25207, 32;
	and.b64  	%rd25209, %rd25184, 4294967295;
	add.s64 	%rd25210, %rd25208, %rd25209;
	mad.lo.s64 	%rd25211, %rd96, %rd103, %rd25210;
	shr.u64 	%rd25212, %rd25211, 32;
	and.b64  	%rd25213, %rd25188, 4294967295;
	add.s64 	%rd25214, %rd25212, %rd25213;
	mad.lo.s64 	%rd25215, %rd97, %rd103, %rd25214;
	shr.u64 	%rd25216, %rd25215, 32;
	and.b64  	%rd25217, %rd25192, 4294967295;
	add.s64 	%rd25218, %rd25216, %rd25217;
	mad.lo.s64 	%rd25219, %rd98, %rd103, %rd25218;
	shr.u64 	%rd25220, %rd25219, 32;
	and.b64  	%rd25221, %rd25196, 4294967295;
	add.s64 	%rd25222, %rd25220, %rd25221;
	mad.lo.s64 	%rd25223, %rd99, %rd103, %rd25222;
	shr.u64 	%rd25224, %rd25223, 32;
	mul.wide.u32 	%rd25225, %r6595, %r132;
	add.s64 	%rd25226, %rd25224, %rd25197;
	add.s64 	%rd25227, %rd25226, %rd25225;
	shr.u64 	%rd25228, %rd25227, 32;
	cvt.u64.u32 	%rd104, %r131;
	and.b64  	%rd25229, %rd25203, 4294967295;
	mad.lo.s64 	%rd25230, %rd93, %rd104, %rd25229;
	shr.u64 	%rd25231, %rd25230, 32;
	and.b64  	%rd25232, %rd25207, 4294967295;
	add.s64 	%rd25233, %rd25231, %rd25232;
	mad.lo.s64 	%rd25234, %rd94, %rd104, %rd25233;
	shr.u64 	%rd25235, %rd25234, 32;
	and.b64  	%rd25236, %rd25211, 4294967295;
	add.s64 	%rd25237, %rd25235, %rd25236;
	mad.lo.s64 	%rd25238, %rd95, %rd104, %rd25237;
	shr.u64 	%rd25239, %rd25238, 32;
	and.b64  	%rd25240, %rd25215, 4294967295;
	add.s64 	%rd25241, %rd25239, %rd25240;
	mad.lo.s64 	%rd25242, %rd96, %rd104, %rd25241;
	shr.u64 	%rd25243, %rd25242, 32;
	and.b64  	%rd25244, %rd25219, 4294967295;
	add.s64 	%rd25245, %rd25243, %rd25244;
	mad.lo.s64 	%rd25246, %rd97, %rd104, %rd25245;
	shr.u64 	%rd25247, %rd25246, 32;
	and.b64  	%rd25248, %rd25223, 4294967295;
	add.s64 	%rd25249, %rd25247, %rd25248;
	mad.lo.s64 	%rd25250, %rd98, %rd104, %rd25249;
	shr.u64 	%rd25251, %rd25250, 32;
	and.b64  	%rd25252, %rd25227, 4294967295;
	add.s64 	%rd25253, %rd25251, %rd25252;
	mad.lo.s64 	%rd25254, %rd99, %rd104, %rd25253;
	shr.u64 	%rd25255, %rd25254, 32;
	mul.wide.u32 	%rd25256, %r6595, %r131;
	add.s64 	%rd25257, %rd25255, %rd25228;
	add.s64 	%rd25258, %rd25257, %rd25256;
	shr.u64 	%rd25259, %rd25258, 32;
	cvt.u64.u32 	%rd105, %r130;
	and.b64  	%rd25260, %rd25234, 4294967295;
	mad.lo.s64 	%rd25261, %rd93, %rd105, %rd25260;
	shr.u64 	%rd25262, %rd25261, 32;
	and.b64  	%rd25263, %rd25238, 4294967295;
	add.s64 	%rd25264, %rd25262, %rd25263;
	mad.lo.s64 	%rd25265, %rd94, %rd105, %rd25264;
	shr.u64 	%rd25266, %rd25265, 32;
	and.b64  	%rd25267, %rd25242, 4294967295;
	add.s64 	%rd25268, %rd25266, %rd25267;
	mad.lo.s64 	%rd25269, %rd95, %rd105, %rd25268;
	shr.u64 	%rd25270, %rd25269, 32;
	and.b64  	%rd25271, %rd25246, 4294967295;
	add.s64 	%rd25272, %rd25270, %rd25271;
	mad.lo.s64 	%rd25273, %rd96, %rd105, %rd25272;
	shr.u64 	%rd25274, %rd25273, 32;
	and.b64  	%rd25275, %rd25250, 4294967295;
	add.s64 	%rd25276, %rd25274, %rd25275;
	mad.lo.s64 	%rd25277, %rd97, %rd105, %rd25276;
	shr.u64 	%rd25278, %rd25277, 32;
	and.b64  	%rd25279, %rd25254, 4294967295;
	add.s64 	%rd25280, %rd25278, %rd25279;
	mad.lo.s64 	%rd25281, %rd98, %rd105, %rd25280;
	shr.u64 	%rd25282, %rd25281, 32;
	and.b64  	%rd25283, %rd25258, 4294967295;
	add.s64 	%rd25284, %rd25282, %rd25283;
	mad.lo.s64 	%rd25285, %rd99, %rd105, %rd25284;
	shr.u64 	%rd25286, %rd25285, 32;
	mul.wide.u32 	%rd25287, %r6595, %r130;
	add.s64 	%rd25288, %rd25286, %rd25259;
	add.s64 	%rd25289, %rd25288, %rd25287;
	shr.u64 	%rd25290, %rd25289, 32;
	cvt.u64.u32 	%rd106, %r129;
	and.b64  	%rd25291, %rd25265, 4294967295;
	mad.lo.s64 	%rd25292, %rd93, %rd106, %rd25291;
	shr.u64 	%rd25293, %rd25292, 32;
	and.b64  	%rd25294, %rd25269, 4294967295;
	add.s64 	%rd25295, %rd25293, %rd25294;
	mad.lo.s64 	%rd25296, %rd94, %rd106, %rd25295;
	shr.u64 	%rd25297, %rd25296, 32;
	and.b64  	%rd25298, %rd25273, 4294967295;
	add.s64 	%rd25299, %rd25297, %rd25298;
	mad.lo.s64 	%rd25300, %rd95, %rd106, %rd25299;
	shr.u64 	%rd25301, %rd25300, 32;
	and.b64  	%rd25302, %rd25277, 4294967295;
	add.s64 	%rd25303, %rd25301, %rd25302;
	mad.lo.s64 	%rd25304, %rd96, %rd106, %rd25303;
	shr.u64 	%rd25305, %rd25304, 32;
	and.b64  	%rd25306, %rd25281, 4294967295;
	add.s64 	%rd25307, %rd25305, %rd25306;
	mad.lo.s64 	%rd25308, %rd97, %rd106, %rd25307;
	shr.u64 	%rd25309, %rd25308, 32;
	and.b64  	%rd25310, %rd25285, 4294967295;
	add.s64 	%rd25311, %rd25309, %rd25310;
	mad.lo.s64 	%rd25312, %rd98, %rd106, %rd25311;
	shr.u64 	%rd25313, %rd25312, 32;
	and.b64  	%rd25314, %rd25289, 4294967295;
	add.s64 	%rd25315, %rd25313, %rd25314;
	mad.lo.s64 	%rd25316, %rd99, %rd106, %rd25315;
	shr.u64 	%rd25317, %rd25316, 32;
	mul.wide.u32 	%rd25318, %r6595, %r129;
	add.s64 	%rd25319, %rd25317, %rd25290;
	add.s64 	%rd25320, %rd25319, %rd25318;
	shr.u64 	%rd25321, %rd25320, 32;
	cvt.u64.u32 	%rd107, %r128;
	and.b64  	%rd25322, %rd25296, 4294967295;
	mad.lo.s64 	%rd25323, %rd93, %rd107, %rd25322;
	shr.u64 	%rd25324, %rd25323, 32;
	and.b64  	%rd25325, %rd25300, 4294967295;
	add.s64 	%rd25326, %rd25324, %rd25325;
	mad.lo.s64 	%rd25327, %rd94, %rd107, %rd25326;
	shr.u64 	%rd25328, %rd25327, 32;
	and.b64  	%rd25329, %rd25304, 4294967295;
	add.s64 	%rd25330, %rd25328, %rd25329;
	mad.lo.s64 	%rd25331, %rd95, %rd107, %rd25330;
	shr.u64 	%rd25332, %rd25331, 32;
	and.b64  	%rd25333, %rd25308, 4294967295;
	add.s64 	%rd25334, %rd25332, %rd25333;
	mad.lo.s64 	%rd25335, %rd96, %rd107, %rd25334;
	shr.u64 	%rd25336, %rd25335, 32;
	and.b64  	%rd25337, %rd25312, 4294967295;
	add.s64 	%rd25338, %rd25336, %rd25337;
	mad.lo.s64 	%rd25339, %rd97, %rd107, %rd25338;
	shr.u64 	%rd25340, %rd25339, 32;
	and.b64  	%rd25341, %rd25316, 4294967295;
	add.s64 	%rd25342, %rd25340, %rd25341;
	mad.lo.s64 	%rd25343, %rd98, %rd107, %rd25342;
	shr.u64 	%rd25344, %rd25343, 32;
	and.b64  	%rd25345, %rd25320, 4294967295;
	add.s64 	%rd25346, %rd25344, %rd25345;
	mad.lo.s64 	%rd25347, %rd99, %rd107, %rd25346;
	shr.u64 	%rd25348, %rd25347, 32;
	mul.wide.u32 	%rd25349, %r6595, %r128;
	add.s64 	%rd25350, %rd25348, %rd25321;
	add.s64 	%rd25351, %rd25350, %rd25349;
	{ .reg .b32 tmp; mov.b64 {tmp, %r4155}, %rd25351; }
	mul.lo.s32 	%r4156, %r9, %r4154;
	cvt.u64.u32 	%rd25352, %r4156;
	and.b64  	%rd25353, %rd25119, 4294967295;
	mad.lo.s64 	%rd25354, %rd3, %rd25352, %rd25353;
	shr.u64 	%rd25355, %rd25354, 32;
	and.b64  	%rd25356, %rd25137, 4294967295;
	add.s64 	%rd25357, %rd25355, %rd25356;
	mad.lo.s64 	%rd25358, %rd4, %rd25352, %rd25357;
	cvt.u32.u64 	%r4157, %rd25358;
	shr.u64 	%rd25359, %rd25358, 32;
	and.b64  	%rd25360, %rd25168, 4294967295;
	add.s64 	%rd25361, %rd25359, %rd25360;
	mad.lo.s64 	%rd25362, %rd5, %rd25352, %rd25361;
	shr.u64 	%rd25363, %rd25362, 32;
	and.b64  	%rd25364, %rd25199, 4294967295;
	add.s64 	%rd25365, %rd25363, %rd25364;
	mad.lo.s64 	%rd25366, %rd6, %rd25352, %rd25365;
	shr.u64 	%rd25367, %rd25366, 32;
	and.b64  	%rd25368, %rd25230, 4294967295;
	add.s64 	%rd25369, %rd25367, %rd25368;
	mad.lo.s64 	%rd25370, %rd7, %rd25352, %rd25369;
	shr.u64 	%rd25371, %rd25370, 32;
	and.b64  	%rd25372, %rd25261, 4294967295;
	add.s64 	%rd25373, %rd25371, %rd25372;
	mad.lo.s64 	%rd25374, %rd8, %rd25352, %rd25373;
	shr.u64 	%rd25375, %rd25374, 32;
	and.b64  	%rd25376, %rd25292, 4294967295;
	add.s64 	%rd25377, %rd25375, %rd25376;
	mad.lo.s64 	%rd25378, %rd9, %rd25352, %rd25377;
	shr.u64 	%rd25379, %rd25378, 32;
	and.b64  	%rd25380, %rd25323, 4294967295;
	add.s64 	%rd25381, %rd25379, %rd25380;
	mad.lo.s64 	%rd25382, %rd10, %rd25352, %rd25381;
	shr.u64 	%rd25383, %rd25382, 32;
	and.b64  	%rd25384, %rd25327, 4294967295;
	add.s64 	%rd25385, %rd25383, %rd25384;
	shr.u64 	%rd25386, %rd25385, 32;
	and.b64  	%rd25387, %rd25331, 4294967295;
	add.s64 	%rd25388, %rd25386, %rd25387;
	shr.u64 	%rd25389, %rd25388, 32;
	and.b64  	%rd25390, %rd25335, 4294967295;
	add.s64 	%rd25391, %rd25389, %rd25390;
	shr.u64 	%rd25392, %rd25391, 32;
	and.b64  	%rd25393, %rd25339, 4294967295;
	add.s64 	%rd25394, %rd25392, %rd25393;
	shr.u64 	%rd25395, %rd25394, 32;
	and.b64  	%rd25396, %rd25343, 4294967295;
	add.s64 	%rd25397, %rd25395, %rd25396;
	shr.u64 	%rd25398, %rd25397, 32;
	and.b64  	%rd25399, %rd25347, 4294967295;
	add.s64 	%rd25400, %rd25398, %rd25399;
	shr.u64 	%rd25401, %rd25400, 32;
	and.b64  	%rd25402, %rd25351, 4294967295;
	add.s64 	%rd25403, %rd25401, %rd25402;
	{ .reg .b32 tmp; mov.b64 {tmp, %r4158}, %rd25403; }
	add.s32 	%r4159, %r4155, %r4158;
	mul.lo.s32 	%r4160, %r9, %r4157;
	cvt.u64.u32 	%rd25404, %r4160;
	and.b64  	%rd25405, %rd25358, 4294967295;
	mad.lo.s64 	%rd25406, %rd3, %rd25404, %rd25405;
	shr.u64 	%rd25407, %rd25406, 32;
	and.b64  	%rd25408, %rd25362, 4294967295;
	add.s64 	%rd25409, %rd25407, %rd25408;
	mad.lo.s64 	%rd25410, %rd4, %rd25404, %rd25409;
	cvt.u32.u64 	%r4161, %rd25410;
	shr.u64 	%rd25411, %rd25410, 32;
	and.b64  	%rd25412, %rd25366, 4294967295;
	add.s64 	%rd25413, %rd25411, %rd25412;
	mad.lo.s64 	%rd25414, %rd5, %rd25404, %rd25413;
	shr.u64 	%rd25415, %rd25414, 32;
	and.b64  	%rd25416, %rd25370, 4294967295;
	add.s64 	%rd25417, %rd25415, %rd25416;
	mad.lo.s64 	%rd25418, %rd6, %rd25404, %rd25417;
	shr.u64 	%rd25419, %rd25418, 32;
	and.b64  	%rd25420, %rd25374, 4294967295;
	add.s64 	%rd25421, %rd25419, %rd25420;
	mad.lo.s64 	%rd25422, %rd7, %rd25404, %rd25421;
	shr.u64 	%rd25423, %rd25422, 32;
	and.b64  	%rd25424, %rd25378, 4294967295;
	add.s64 	%rd25425, %rd25423, %rd25424;
	mad.lo.s64 	%rd25426, %rd8, %rd25404, %rd25425;
	shr.u64 	%rd25427, %rd25426, 32;
	and.b64  	%rd25428, %rd25382, 4294967295;
	add.s64 	%rd25429, %rd25427, %rd25428;
	mad.lo.s64 	%rd25430, %rd9, %rd25404, %rd25429;
	shr.u64 	%rd25431, %rd25430, 32;
	and.b64  	%rd25432, %rd25385, 4294967295;
	add.s64 	%rd25433, %rd25431, %rd25432;
	mad.lo.s64 	%rd25434, %rd10, %rd25404, %rd25433;
	shr.u64 	%rd25435, %rd25434, 32;
	and.b64  	%rd25436, %rd25388, 4294967295;
	add.s64 	%rd25437, %rd25435, %rd25436;
	shr.u64 	%rd25438, %rd25437, 32;
	and.b64  	%rd25439, %rd25391, 4294967295;
	add.s64 	%rd25440, %rd25438, %rd25439;
	shr.u64 	%rd25441, %rd25440, 32;
	and.b64  	%rd25442, %rd25394, 4294967295;
	add.s64 	%rd25443, %rd25441, %rd25442;
	shr.u64 	%rd25444, %rd25443, 32;
	and.b64  	%rd25445, %rd25397, 4294967295;
	add.s64 	%rd25446, %rd25444, %rd25445;
	shr.u64 	%rd25447, %rd25446, 32;
	and.b64  	%rd25448, %rd25400, 4294967295;
	add.s64 	%rd25449, %rd25447, %rd25448;
	shr.u64 	%rd25450, %rd25449, 32;
	and.b64  	%rd25451, %rd25403, 4294967295;
	add.s64 	%rd25452, %rd25450, %rd25451;
	{ .reg .b32 tmp; mov.b64 {tmp, %r4162}, %rd25452; }
	add.s32 	%r4163, %r4159, %r4162;
	mul.lo.s32 	%r4164, %r9, %r4161;
	cvt.u64.u32 	%rd25453, %r4164;
	and.b64  	%rd25454, %rd25410, 4294967295;
	mad.lo.s64 	%rd25455, %rd3, %rd25453, %rd25454;
	shr.u64 	%rd25456, %rd25455, 32;
	and.b64  	%rd25457, %rd25414, 4294967295;
	add.s64 	%rd25458, %rd25456, %rd25457;
	mad.lo.s64 	%rd25459, %rd4, %rd25453, %rd25458;
	cvt.u32.u64 	%r4165, %rd25459;
	shr.u64 	%rd25460, %rd25459, 32;
	and.b64  	%rd25461, %rd25418, 4294967295;
	add.s64 	%rd25462, %rd25460, %rd25461;
	mad.lo.s64 	%rd25463, %rd5, %rd25453, %rd25462;
	shr.u64 	%rd25464, %rd25463, 32;
	and.b64  	%rd25465, %rd25422, 4294967295;
	add.s64 	%rd25466, %rd25464, %rd25465;
	mad.lo.s64 	%rd25467, %rd6, %rd25453, %rd25466;
	shr.u64 	%rd25468, %rd25467, 32;
	and.b64  	%rd25469, %rd25426, 4294967295;
	add.s64 	%rd25470, %rd25468, %rd25469;
	mad.lo.s64 	%rd25471, %rd7, %rd25453, %rd25470;
	shr.u64 	%rd25472, %rd25471, 32;
	and.b64  	%rd25473, %rd25430, 4294967295;
	add.s64 	%rd25474, %rd25472, %rd25473;
	mad.lo.s64 	%rd25475, %rd8, %rd25453, %rd25474;
	shr.u64 	%rd25476, %rd25475, 32;
	and.b64  	%rd25477, %rd25434, 4294967295;
	add.s64 	%rd25478, %rd25476, %rd25477;
	mad.lo.s64 	%rd25479, %rd9, %rd25453, %rd25478;
	shr.u64 	%rd25480, %rd25479, 32;
	and.b64  	%rd25481, %rd25437, 4294967295;
	add.s64 	%rd25482, %rd25480, %rd25481;
	mad.lo.s64 	%rd25483, %rd10, %rd25453, %rd25482;
	shr.u64 	%rd25484, %rd25483, 32;
	and.b64  	%rd25485, %rd25440, 4294967295;
	add.s64 	%rd25486, %rd25484, %rd25485;
	shr.u64 	%rd25487, %rd25486, 32;
	and.b64  	%rd25488, %rd25443, 4294967295;
	add.s64 	%rd25489, %rd25487, %rd25488;
	shr.u64 	%rd25490, %rd25489, 32;
	and.b64  	%rd25491, %rd25446, 4294967295;
	add.s64 	%rd25492, %rd25490, %rd25491;
	shr.u64 	%rd25493, %rd25492, 32;
	and.b64  	%rd25494, %rd25449, 4294967295;
	add.s64 	%rd25495, %rd25493, %rd25494;
	shr.u64 	%rd25496, %rd25495, 32;
	and.b64  	%rd25497, %rd25452, 4294967295;
	add.s64 	%rd25498, %rd25496, %rd25497;
	{ .reg .b32 tmp; mov.b64 {tmp, %r4166}, %rd25498; }
	add.s32 	%r4167, %r4163, %r4166;
	mul.lo.s32 	%r4168, %r9, %r4165;
	cvt.u64.u32 	%rd25499, %r4168;
	and.b64  	%rd25500, %rd25459, 4294967295;
	mad.lo.s64 	%rd25501, %rd3, %rd25499, %rd25500;
	shr.u64 	%rd25502, %rd25501, 32;
	and.b64  	%rd25503, %rd25463, 4294967295;
	add.s64 	%rd25504, %rd25502, %rd25503;
	mad.lo.s64 	%rd25505, %rd4, %rd25499, %rd25504;
	cvt.u32.u64 	%r4169, %rd25505;
	shr.u64 	%rd25506, %rd25505, 32;
	and.b64  	%rd25507, %rd25467, 4294967295;
	add.s64 	%rd25508, %rd25506, %rd25507;
	mad.lo.s64 	%rd25509, %rd5, %rd25499, %rd25508;
	shr.u64 	%rd25510, %rd25509, 32;
	and.b64  	%rd25511, %rd25471, 4294967295;
	add.s64 	%rd25512, %rd25510, %rd25511;
	mad.lo.s64 	%rd25513, %rd6, %rd25499, %rd25512;
	shr.u64 	%rd25514, %rd25513, 32;
	and.b64  	%rd25515, %rd25475, 4294967295;
	add.s64 	%rd25516, %rd25514, %rd25515;
	mad.lo.s64 	%rd25517, %rd7, %rd25499, %rd25516;
	shr.u64 	%rd25518, %rd25517, 32;
	and.b64  	%rd25519, %rd25479, 4294967295;
	add.s64 	%rd25520, %rd25518, %rd25519;
	mad.lo.s64 	%rd25521, %rd8, %rd25499, %rd25520;
	shr.u64 	%rd25522, %rd25521, 32;
	and.b64  	%rd25523, %rd25483, 4294967295;
	add.s64 	%rd25524, %rd25522, %rd25523;
	mad.lo.s64 	%rd25525, %rd9, %rd25499, %rd25524;
	shr.u64 	%rd25526, %rd25525, 32;
	and.b64  	%rd25527, %rd25486, 4294967295;
	add.s64 	%rd25528, %rd25526, %rd25527;
	mad.lo.s64 	%rd25529, %rd10, %rd25499, %rd25528;
	shr.u64 	%rd25530, %rd25529, 32;
	and.b64  	%rd25531, %rd25489, 4294967295;
	add.s64 	%rd25532, %rd25530, %rd25531;
	shr.u64 	%rd25533, %rd25532, 32;
	and.b64  	%rd25534, %rd25492, 4294967295;
	add.s64 	%rd25535, %rd25533, %rd25534;
	shr.u64 	%rd25536, %rd25535, 32;
	and.b64  	%rd25537, %rd25495, 4294967295;
	add.s64 	%rd25538, %rd25536, %rd25537;
	shr.u64 	%rd25539, %rd25538, 32;
	and.b64  	%rd25540, %rd25498, 4294967295;
	add.s64 	%rd25541, %rd25539, %rd25540;
	{ .reg .b32 tmp; mov.b64 {tmp, %r4170}, %rd25541; }
	add.s32 	%r4171, %r4167, %r4170;
	mul.lo.s32 	%r4172, %r9, %r4169;
	cvt.u64.u32 	%rd25542, %r4172;
	and.b64  	%rd25543, %rd25505, 4294967295;
	mad.lo.s64 	%rd25544, %rd3, %rd25542, %rd25543;
	shr.u64 	%rd25545, %rd25544, 32;
	and.b64  	%rd25546, %rd25509, 4294967295;
	add.s64 	%rd25547, %rd25545, %rd25546;
	mad.lo.s64 	%rd25548, %rd4, %rd25542, %rd25547;
	cvt.u32.u64 	%r4173, %rd25548;
	shr.u64 	%rd25549, %rd25548, 32;
	and.b64  	%rd25550, %rd25513, 4294967295;
	add.s64 	%rd25551, %rd25549, %rd25550;
	mad.lo.s64 	%rd25552, %rd5, %rd25542, %rd25551;
	shr.u64 	%rd25553, %rd25552, 32;
	and.b64  	%rd25554, %rd25517, 4294967295;
	add.s64 	%rd25555, %rd25553, %rd25554;
	mad.lo.s64 	%rd25556, %rd6, %rd25542, %rd25555;
	shr.u64 	%rd25557, %rd25556, 32;
	and.b64  	%rd25558, %rd25521, 4294967295;
	add.s64 	%rd25559, %rd25557, %rd25558;
	mad.lo.s64 	%rd25560, %rd7, %rd25542, %rd25559;
	shr.u64 	%rd25561, %rd25560, 32;
	and.b64  	%rd25562, %rd25525, 4294967295;
	add.s64 	%rd25563, %rd25561, %rd25562;
	mad.lo.s64 	%rd25564, %rd8, %rd25542, %rd25563;
	shr.u64 	%rd25565, %rd25564, 32;
	and.b64  	%rd25566, %rd25529, 4294967295;
	add.s64 	%rd25567, %rd25565, %rd25566;
	mad.lo.s64 	%rd25568, %rd9, %rd25542, %rd25567;
	shr.u64 	%rd25569, %rd25568, 32;
	and.b64  	%rd25570, %rd25532, 4294967295;
	add.s64 	%rd25571, %rd25569, %rd25570;
	mad.lo.s64 	%rd25572, %rd10, %rd25542, %rd25571;
	shr.u64 	%rd25573, %rd25572, 32;
	and.b64  	%rd25574, %rd25535, 4294967295;
	add.s64 	%rd25575, %rd25573, %rd25574;
	shr.u64 	%rd25576, %rd25575, 32;
	and.b64  	%rd25577, %rd25538, 4294967295;
	add.s64 	%rd25578, %rd25576, %rd25577;
	shr.u64 	%rd25579, %rd25578, 32;
	and.b64  	%rd25580, %rd25541, 4294967295;
	add.s64 	%rd25581, %rd25579, %rd25580;
	{ .reg .b32 tmp; mov.b64 {tmp, %r4174}, %rd25581; }
	add.s32 	%r4175, %r4171, %r4174;
	mul.lo.s32 	%r4176, %r9, %r4173;
	cvt.u64.u32 	%rd25582, %r4176;
	and.b64  	%rd25583, %rd25548, 4294967295;
	mad.lo.s64 	%rd25584, %rd3, %rd25582, %rd25583;
	shr.u64 	%rd25585, %rd25584, 32;
	and.b64  	%rd25586, %rd25552, 4294967295;
	add.s64 	%rd25587, %rd25585, %rd25586;
	mad.lo.s64 	%rd25588, %rd4, %rd25582, %rd25587;
	cvt.u32.u64 	%r4177, %rd25588;
	shr.u64 	%rd25589, %rd25588, 32;
	and.b64  	%rd25590, %rd25556, 4294967295;
	add.s64 	%rd25591, %rd25589, %rd25590;
	mad.lo.s64 	%rd25592, %rd5, %rd25582, %rd25591;
	shr.u64 	%rd25593, %rd25592, 32;
	and.b64  	%rd25594, %rd25560, 4294967295;
	add.s64 	%rd25595, %rd25593, %rd25594;
	mad.lo.s64 	%rd25596, %rd6, %rd25582, %rd25595;
	shr.u64 	%rd25597, %rd25596, 32;
	and.b64  	%rd25598, %rd25564, 4294967295;
	add.s64 	%rd25599, %rd25597, %rd25598;
	mad.lo.s64 	%rd25600, %rd7, %rd25582, %rd25599;
	shr.u64 	%rd25601, %rd25600, 32;
	and.b64  	%rd25602, %rd25568, 4294967295;
	add.s64 	%rd25603, %rd25601, %rd25602;
	mad.lo.s64 	%rd25604, %rd8, %rd25582, %rd25603;
	shr.u64 	%rd25605, %rd25604, 32;
	and.b64  	%rd25606, %rd25572, 4294967295;
	add.s64 	%rd25607, %rd25605, %rd25606;
	mad.lo.s64 	%rd25608, %rd9, %rd25582, %rd25607;
	shr.u64 	%rd25609, %rd25608, 32;
	and.b64  	%rd25610, %rd25575, 4294967295;
	add.s64 	%rd25611, %rd25609, %rd25610;
	mad.lo.s64 	%rd25612, %rd10, %rd25582, %rd25611;
	shr.u64 	%rd25613, %rd25612, 32;
	and.b64  	%rd25614, %rd25578, 4294967295;
	add.s64 	%rd25615, %rd25613, %rd25614;
	shr.u64 	%rd25616, %rd25615, 32;
	and.b64  	%rd25617, %rd25581, 4294967295;
	add.s64 	%rd25618, %rd25616, %rd25617;
	{ .reg .b32 tmp; mov.b64 {tmp, %r4178}, %rd25618; }
	add.s32 	%r4179, %r4175, %r4178;
	mul.lo.s32 	%r4180, %r9, %r4177;
	cvt.u64.u32 	%rd25619, %r4180;
	and.b64  	%rd25620, %rd25588, 4294967295;
	mad.lo.s64 	%rd25621, %rd3, %rd25619, %rd25620;
	shr.u64 	%rd25622, %rd25621, 32;
	and.b64  	%rd25623, %rd25592, 4294967295;
	add.s64 	%rd25624, %rd25622, %rd25623;
	mad.lo.s64 	%rd25625, %rd4, %rd25619, %rd25624;
	cvt.u32.u64 	%r4181, %rd25625;
	shr.u64 	%rd25626, %rd25625, 32;
	and.b64  	%rd25627, %rd25596, 4294967295;
	add.s64 	%rd25628, %rd25626, %rd25627;
	mad.lo.s64 	%rd25629, %rd5, %rd25619, %rd25628;
	shr.u64 	%rd25630, %rd25629, 32;
	and.b64  	%rd25631, %rd25600, 4294967295;
	add.s64 	%rd25632, %rd25630, %rd25631;
	mad.lo.s64 	%rd25633, %rd6, %rd25619, %rd25632;
	shr.u64 	%rd25634, %rd25633, 32;
	and.b64  	%rd25635, %rd25604, 4294967295;
	add.s64 	%rd25636, %rd25634, %rd25635;
	mad.lo.s64 	%rd25637, %rd7, %rd25619, %rd25636;
	shr.u64 	%rd25638, %rd25637, 32;
	and.b64  	%rd25639, %rd25608, 4294967295;
	add.s64 	%rd25640, %rd25638, %rd25639;
	mad.lo.s64 	%rd25641, %rd8, %rd25619, %rd25640;
	shr.u64 	%rd25642, %rd25641, 32;
	and.b64  	%rd25643, %rd25612, 4294967295;
	add.s64 	%rd25644, %rd25642, %rd25643;
	mad.lo.s64 	%rd25645, %rd9, %rd25619, %rd25644;
	shr.u64 	%rd25646, %rd25645, 32;
	and.b64  	%rd25647, %rd25615, 4294967295;
	add.s64 	%rd25648, %rd25646, %rd25647;
	mad.lo.s64 	%rd25649, %rd10, %rd25619, %rd25648;
	shr.u64 	%rd25650, %rd25649, 32;
	and.b64  	%rd25651, %rd25618, 4294967295;
	add.s64 	%rd25652, %rd25650, %rd25651;
	{ .reg .b32 tmp; mov.b64 {tmp, %r4182}, %rd25652; }
	add.s32 	%r4183, %r4179, %r4182;
	mul.lo.s32 	%r4184, %r9, %r4181;
	cvt.u64.u32 	%rd25653, %r4184;
	and.b64  	%rd25654, %rd25625, 4294967295;
	mad.lo.s64 	%rd25655, %rd3, %rd25653, %rd25654;
	shr.u64 	%rd25656, %rd25655, 32;
	and.b64  	%rd25657, %rd25629, 4294967295;
	add.s64 	%rd25658, %rd25656, %rd25657;
	mad.lo.s64 	%rd48396, %rd4, %rd25653, %rd25658;
	shr.u64 	%rd25659, %rd48396, 32;
	and.b64  	%rd25660, %rd25633, 4294967295;
	add.s64 	%rd25661, %rd25659, %rd25660;
	mad.lo.s64 	%rd48395, %rd5, %rd25653, %rd25661;
	cvt.u32.u64 	%r155, %rd48395;
	shr.u64 	%rd25662, %rd48395, 32;
	and.b64  	%rd25663, %rd25637, 4294967295;
	add.s64 	%rd25664, %rd25662, %rd25663;
	mad.lo.s64 	%rd48394, %rd6, %rd25653, %rd25664;
	cvt.u32.u64 	%r156, %rd48394;
	shr.u64 	%rd25665, %rd48394, 32;
	and.b64  	%rd25666, %rd25641, 4294967295;
	add.s64 	%rd25667, %rd25665, %rd25666;
	mad.lo.s64 	%rd48393, %rd7, %rd25653, %rd25667;
	cvt.u32.u64 	%r157, %rd48393;
	shr.u64 	%rd25668, %rd48393, 32;
	and.b64  	%rd25669, %rd25645, 4294967295;
	add.s64 	%rd25670, %rd25668, %rd25669;
	mad.lo.s64 	%rd48392, %rd8, %rd25653, %rd25670;
	cvt.u32.u64 	%r158, %rd48392;
	shr.u64 	%rd25671, %rd48392, 32;
	and.b64  	%rd25672, %rd25649, 4294967295;
	add.s64 	%rd25673, %rd25671, %rd25672;
	mad.lo.s64 	%rd48391, %rd9, %rd25653, %rd25673;
	cvt.u32.u64 	%r159, %rd48391;
	shr.u64 	%rd25674, %rd48391, 32;
	and.b64  	%rd25675, %rd25652, 4294967295;
	add.s64 	%rd25676, %rd25674, %rd25675;
	mad.lo.s64 	%rd48390, %rd10, %rd25653, %rd25676;
	cvt.u32.u64 	%r160, %rd48390;
	{ .reg .b32 tmp; mov.b64 {tmp, %r4185}, %rd48390; }
	add.s32 	%r6596, %r4183, %r4185;
	setp.gt.u32 	%p1020, %r6596, %r4153;
	@%p1020 bra 	$L__BB0_110;
	cvt.u32.u64 	%r4186, %rd10;
	setp.lt.u32 	%p1021, %r6596, %r4186;
	@%p1021 bra 	$L__BB0_111;
	cvt.u32.u64 	%r4187, %rd9;
	setp.lt.u32 	%p1022, %r4187, %r160;
	@%p1022 bra 	$L__BB0_110;
	cvt.u32.u64 	%r4188, %rd9;
	setp.gt.u32 	%p1023, %r4188, %r160;
	@%p1023 bra 	$L__BB0_111;
	cvt.u32.u64 	%r4189, %rd8;
	setp.lt.u32 	%p1024, %r4189, %r159;
	@%p1024 bra 	$L__BB0_110;
	cvt.u32.u64 	%r4190, %rd8;
	setp.gt.u32 	%p1025, %r4190, %r159;
	@%p1025 bra 	$L__BB0_111;
	cvt.u32.u64 	%r4191, %rd7;
	setp.lt.u32 	%p1026, %r4191, %r158;
	@%p1026 bra 	$L__BB0_110;
	cvt.u32.u64 	%r4192, %rd7;
	setp.gt.u32 	%p1027, %r4192, %r158;
	@%p1027 bra 	$L__BB0_111;
	cvt.u32.u64 	%r4193, %rd6;
	setp.lt.u32 	%p1028, %r4193, %r157;
	@%p1028 bra 	$L__BB0_110;
	cvt.u32.u64 	%r4194, %rd6;
	setp.gt.u32 	%p1029, %r4194, %r157;
	@%p1029 bra 	$L__BB0_111;
	cvt.u32.u64 	%r4195, %rd5;
	setp.lt.u32 	%p1030, %r4195, %r156;
	@%p1030 bra 	$L__BB0_110;
	cvt.u32.u64 	%r4196, %rd5;
	setp.gt.u32 	%p1031, %r4196, %r156;
	@%p1031 bra 	$L__BB0_111;
	cvt.u32.u64 	%r4197, %rd4;
	setp.lt.u32 	%p1032, %r4197, %r155;
	@%p1032 bra 	$L__BB0_110;
	cvt.u32.u64 	%r4198, %rd4;
	cvt.u32.u64 	%r4199, %rd3;
	setp.gt.u32 	%p1033, %r4198, %r155;
	cvt.u32.u64 	%r4200, %rd48396;
	setp.gt.u32 	%p1034, %r4199, %r4200;
	or.pred  	%p1035, %p1033, %p1034;
	@%p1035 bra 	$L__BB0_111;
$L__BB0_110:
	cvt.u32.u64 	%r4201, %rd10;
	and.b64  	%rd25678, %rd48396, 4294967295;
	sub.s64 	%rd48396, %rd25678, %rd3;
	shr.u64 	%rd25679, %rd48396, 63;
	and.b64  	%rd25680, %rd48395, 4294967295;
	add.s64 	%rd25681, %rd25679, %rd4;
	sub.s64 	%rd48395, %rd25680, %rd25681;
	shr.u64 	%rd25682, %rd48395, 63;
	and.b64  	%rd25683, %rd48394, 4294967295;
	add.s64 	%rd25684, %rd25682, %rd5;
	sub.s64 	%rd48394, %rd25683, %rd25684;
	shr.u64 	%rd25685, %rd48394, 63;
	and.b64  	%rd25686, %rd48393, 4294967295;
	add.s64 	%rd25687, %rd25685, %rd6;
	sub.s64 	%rd48393, %rd25686, %rd25687;
	shr.u64 	%rd25688, %rd48393, 63;
	and.b64  	%rd25689, %rd48392, 4294967295;
	add.s64 	%rd25690, %rd25688, %rd7;
	sub.s64 	%rd48392, %rd25689, %rd25690;
	shr.u64 	%rd25691, %rd48392, 63;
	and.b64  	%rd25692, %rd48391, 4294967295;
	add.s64 	%rd25693, %rd25691, %rd8;
	sub.s64 	%rd48391, %rd25692, %rd25693;
	shr.u64 	%rd25694, %rd48391, 63;
	and.b64  	%rd25695, %rd48390, 4294967295;
	add.s64 	%rd25696, %rd25694, %rd9;
	sub.s64 	%rd48390, %rd25695, %rd25696;
	shr.u64 	%rd25697, %rd48390, 63;
	cvt.u32.u64 	%r4202, %rd25697;
	add.s32 	%r4203, %r4201, %r4202;
	sub.s32 	%r6596, %r6596, %r4203;
$L__BB0_111:
	cvt.u32.u64 	%r4204, %rd10;
	cvt.u64.u32 	%rd25698, %r110;
	and.b64  	%rd129, %rd48382, 4294967295;
	mul.lo.s64 	%rd25699, %rd129, %rd25698;
	cvt.u32.u64 	%r4205, %rd25699;
	shr.u64 	%rd25700, %rd25699, 32;
	and.b64  	%rd130, %rd48381, 4294967295;
	mad.lo.s64 	%rd25701, %rd130, %rd25698, %rd25700;
	shr.u64 	%rd25702, %rd25701, 32;
	and.b64  	%rd131, %rd48380, 4294967295;
	mad.lo.s64 	%rd25703, %rd131, %rd25698, %rd25702;
	shr.u64 	%rd25704, %rd25703, 32;
	and.b64  	%rd132, %rd48379, 4294967295;
	mad.lo.s64 	%rd25705, %rd132, %rd25698, %rd25704;
	shr.u64 	%rd25706, %rd25705, 32;
	and.b64  	%rd133, %rd48378, 4294967295;
	mad.lo.s64 	%rd25707, %rd133, %rd25698, %rd25706;
	shr.u64 	%rd25708, %rd25707, 32;
	and.b64  	%rd134, %rd48377, 4294967295;
	mad.lo.s64 	%rd25709, %rd134, %rd25698, %rd25708;
	shr.u64 	%rd25710, %rd25709, 32;
	and.b64  	%rd135, %rd48376, 4294967295;
	mad.lo.s64 	%rd25711, %rd135, %rd25698, %rd25710;
	shr.u64 	%rd25712, %rd25711, 32;
	cvt.u64.u32 	%rd136, %r6594;
	mul.wide.u32 	%rd25713, %r6594, %r110;
	add.s64 	%rd25714, %rd25712, %rd25713;
	shr.u64 	%rd25715, %rd25714, 32;
	cvt.u64.u32 	%rd25716, %r109;
	and.b64  	%rd25717, %rd25701, 4294967295;
	mad.lo.s64 	%rd25718, %rd129, %rd25716, %rd25717;
	shr.u64 	%rd25719, %rd25718, 32;
	and.b64  	%rd25720, %rd25703, 4294967295;
	add.s64 	%rd25721, %rd25719, %rd25720;
	mad.lo.s64 	%rd25722, %rd130, %rd25716, %rd25721;
	shr.u64 	%rd25723, %rd25722, 32;
	and.b64  	%rd25724, %rd25705, 4294967295;
	add.s64 	%rd25725, %rd25723, %rd25724;
	mad.lo.s64 	%rd25726, %rd131, %rd25716, %rd25725;
	shr.u64 	%rd25727, %rd25726, 32;
	and.b64  	%rd25728, %rd25707, 4294967295;
	add.s64 	%rd25729, %rd25727, %rd25728;
	mad.lo.s64 	%rd25730, %rd132, %rd25716, %rd25729;
	shr.u64 	%rd25731, %rd25730, 32;
	and.b64  	%rd25732, %rd25709, 4294967295;
	add.s64 	%rd25733, %rd25731, %rd25732;
	mad.lo.s64 	%rd25734, %rd133, %rd25716, %rd25733;
	shr.u64 	%rd25735, %rd25734, 32;
	and.b64  	%rd25736, %rd25711, 4294967295;
	add.s64 	%rd25737, %rd25735, %rd25736;
	mad.lo.s64 	%rd25738, %rd134, %rd25716, %rd25737;
	shr.u64 	%rd25739, %rd25738, 32;
	and.b64  	%rd25740, %rd25714, 4294967295;
	add.s64 	%rd25741, %rd25739, %rd25740;
	mad.lo.s64 	%rd25742, %rd135, %rd25716, %rd25741;
	shr.u64 	%rd25743, %rd25742, 32;
	mul.wide.u32 	%rd25744, %r6594, %r109;
	add.s64 	%rd25745, %rd25743, %rd25715;
	add.s64 	%rd25746, %rd25745, %rd25744;
	shr.u64 	%rd25747, %rd25746, 32;
	cvt.u64.u32 	%rd25748, %r108;
	and.b64  	%rd25749, %rd25722, 4294967295;
	mad.lo.s64 	%rd25750, %rd129, %rd25748, %rd25749;
	shr.u64 	%rd25751, %rd25750, 32;
	and.b64  	%rd25752, %rd25726, 4294967295;
	add.s64 	%rd25753, %rd25751, %rd25752;
	mad.lo.s64 	%rd25754, %rd130, %rd25748, %rd25753;
	shr.u64 	%rd25755, %rd25754, 32;
	and.b64  	%rd25756, %rd25730, 4294967295;
	add.s64 	%rd25757, %rd25755, %rd25756;
	mad.lo.s64 	%rd25758, %rd131, %rd25748, %rd25757;
	shr.u64 	%rd25759, %rd25758, 32;
	and.b64  	%rd25760, %rd25734, 4294967295;
	add.s64 	%rd25761, %rd25759, %rd25760;
	mad.lo.s64 	%rd25762, %rd132, %rd25748, %rd25761;
	shr.u64 	%rd25763, %rd25762, 32;
	and.b64  	%rd25764, %rd25738, 4294967295;
	add.s64 	%rd25765, %rd25763, %rd25764;
	mad.lo.s64 	%rd25766, %rd133, %rd25748, %rd25765;
	shr.u64 	%rd25767, %rd25766, 32;
	and.b64  	%rd25768, %rd25742, 4294967295;
	add.s64 	%rd25769, %rd25767, %rd25768;
	mad.lo.s64 	%rd25770, %rd134, %rd25748, %rd25769;
	shr.u64 	%rd25771, %rd25770, 32;
	and.b64  	%rd25772, %rd25746, 4294967295;
	add.s64 	%rd25773, %rd25771, %rd25772;
	mad.lo.s64 	%rd25774, %rd135, %rd25748, %rd25773;
	shr.u64 	%rd25775, %rd25774, 32;
	mul.wide.u32 	%rd25776, %r6594, %r108;
	add.s64 	%rd25777, %rd25775, %rd25747;
	add.s64 	%rd25778, %rd25777, %rd25776;
	shr.u64 	%rd25779, %rd25778, 32;
	cvt.u64.u32 	%rd25780, %r107;
	and.b64  	%rd25781, %rd25754, 4294967295;
	mad.lo.s64 	%rd25782, %rd129, %rd25780, %rd25781;
	shr.u64 	%rd25783, %rd25782, 32;
	and.b64  	%rd25784, %rd25758, 4294967295;
	add.s64 	%rd25785, %rd25783, %rd25784;
	mad.lo.s64 	%rd25786, %rd130, %rd25780, %rd25785;
	shr.u64 	%rd25787, %rd25786, 32;
	and.b64  	%rd25788, %rd25762, 4294967295;
	add.s64 	%rd25789, %rd25787, %rd25788;
	mad.lo.s64 	%rd25790, %rd131, %rd25780, %rd25789;
	shr.u64 	%rd25791, %rd25790, 32;
	and.b64  	%rd25792, %rd25766, 4294967295;
	add.s64 	%rd25793, %rd25791, %rd25792;
	mad.lo.s64 	%rd25794, %rd132, %rd25780, %rd25793;
	shr.u64 	%rd25795, %rd25794, 32;
	and.b64  	%rd25796, %rd25770, 4294967295;
	add.s64 	%rd25797, %rd25795, %rd25796;
	mad.lo.s64 	%rd25798, %rd133, %rd25780, %rd25797;
	shr.u64 	%rd25799, %rd25798, 32;
	and.b64  	%rd25800, %rd25774, 4294967295;
	add.s64 	%rd25801, %rd25799, %rd25800;
	mad.lo.s64 	%rd25802, %rd134, %rd25780, %rd25801;
	shr.u64 	%rd25803, %rd25802, 32;
	and.b64  	%rd25804, %rd25778, 4294967295;
	add.s64 	%rd25805, %rd25803, %rd25804;
	mad.lo.s64 	%rd25806, %rd135, %rd25780, %rd25805;
	shr.u64 	%rd25807, %rd25806, 32;
	mul.wide.u32 	%rd25808, %r6594, %r107;
	add.s64 	%rd25809, %rd25807, %rd25779;
	add.s64 	%rd25810, %rd25809, %rd25808;
	shr.u64 	%rd25811, %rd25810, 32;
	cvt.u64.u32 	%rd25812, %r106;
	and.b64  	%rd25813, %rd25786, 4294967295;
	mad.lo.s64 	%rd25814, %rd129, %rd25812, %rd25813;
	shr.u64 	%rd25815, %rd25814, 32;
	and.b64  	%rd25816, %rd25790, 4294967295;
	add.s64 	%rd25817, %rd25815, %rd25816;
	mad.lo.s64 	%rd25818, %rd130, %rd25812, %rd25817;
	shr.u64 	%rd25819, %rd25818, 32;
	and.b64  	%rd25820, %rd25794, 4294967295;
	add.s64 	%rd25821, %rd25819, %rd25820;
	mad.lo.s64 	%rd25822, %rd131, %rd25812, %rd25821;
	shr.u64 	%rd25823, %rd25822, 32;
	and.b64  	%rd25824, %rd25798, 4294967295;
	add.s64 	%rd25825, %rd25823, %rd25824;
	mad.lo.s64 	%rd25826, %rd132, %rd25812, %rd25825;
	shr.u64 	%rd25827, %rd25826, 32;
	and.b64  	%rd25828, %rd25802, 4294967295;
	add.s64 	%rd25829, %rd25827, %rd25828;
	mad.lo.s64 	%rd25830, %rd133, %rd25812, %rd25829;
	shr.u64 	%rd25831, %rd25830, 32;
	and.b64  	%rd25832, %rd25806, 4294967295;
	add.s64 	%rd25833, %rd25831, %rd25832;
	mad.lo.s64 	%rd25834, %rd134, %rd25812, %rd25833;
	shr.u64 	%rd25835, %rd25834, 32;
	and.b64  	%rd25836, %rd25810, 4294967295;
	add.s64 	%rd25837, %rd25835, %rd25836;
	mad.lo.s64 	%rd25838, %rd135, %rd25812, %rd25837;
	shr.u64 	%rd25839, %rd25838, 32;
	mul.wide.u32 	%rd25840, %r6594, %r106;
	add.s64 	%rd25841, %rd25839, %rd25811;
	add.s64 	%rd25842, %rd25841, %rd25840;
	shr.u64 	%rd25843, %rd25842, 32;
	cvt.u64.u32 	%rd25844, %r105;
	and.b64  	%rd25845, %rd25818, 4294967295;
	mad.lo.s64 	%rd25846, %rd129, %rd25844, %rd25845;
	shr.u64 	%rd25847, %rd25846, 32;
	and.b64  	%rd25848, %rd25822, 4294967295;
	add.s64 	%rd25849, %rd25847, %rd25848;
	mad.lo.s64 	%rd25850, %rd130, %rd25844, %rd25849;
	shr.u64 	%rd25851, %rd25850, 32;
	and.b64  	%rd25852, %rd25826, 4294967295;
	add.s64 	%rd25853, %rd25851, %rd25852;
	mad.lo.s64 	%rd25854, %rd131, %rd25844, %rd25853;
	shr.u64 	%rd25855, %rd25854, 32;
	and.b64  	%rd25856, %rd25830, 4294967295;
	add.s64 	%rd25857, %rd25855, %rd25856;
	mad.lo.s64 	%rd25858, %rd132, %rd25844, %rd25857;
	shr.u64 	%rd25859, %rd25858, 32;
	and.b64  	%rd25860, %rd25834, 4294967295;
	add.s64 	%rd25861, %rd25859, %rd25860;
	mad.lo.s64 	%rd25862, %rd133, %rd25844, %rd25861;
	shr.u64 	%rd25863, %rd25862, 32;
	and.b64  	%rd25864, %rd25838, 4294967295;
	add.s64 	%rd25865, %rd25863, %rd25864;
	mad.lo.s64 	%rd25866, %rd134, %rd25844, %rd25865;
	shr.u64 	%rd25867, %rd25866, 32;
	and.b64  	%rd25868, %rd25842, 4294967295;
	add.s64 	%rd25869, %rd25867, %rd25868;
	mad.lo.s64 	%rd25870, %rd135, %rd25844, %rd25869;
	shr.u64 	%rd25871, %rd25870, 32;
	mul.wide.u32 	%rd25872, %r6594, %r105;
	add.s64 	%rd25873, %rd25871, %rd25843;
	add.s64 	%rd25874, %rd25873, %rd25872;
	shr.u64 	%rd25875, %rd25874, 32;
	cvt.u64.u32 	%rd25876, %r104;
	and.b64  	%rd25877, %rd25850, 4294967295;
	mad.lo.s64 	%rd25878, %rd129, %rd25876, %rd25877;
	shr.u64 	%rd25879, %rd25878, 32;
	and.b64  	%rd25880, %rd25854, 4294967295;
	add.s64 	%rd25881, %rd25879, %rd25880;
	mad.lo.s64 	%rd25882, %rd130, %rd25876, %rd25881;
	shr.u64 	%rd25883, %rd25882, 32;
	and.b64  	%rd25884, %rd25858, 4294967295;
	add.s64 	%rd25885, %rd25883, %rd25884;
	mad.lo.s64 	%rd25886, %rd131, %rd25876, %rd25885;
	shr.u64 	%rd25887, %rd25886, 32;
	and.b64  	%rd25888, %rd25862, 4294967295;
	add.s64 	%rd25889, %rd25887, %rd25888;
	mad.lo.s64 	%rd25890, %rd132, %rd25876, %rd25889;
	shr.u64 	%rd25891, %rd25890, 32;
	and.b64  	%rd25892, %rd25866, 4294967295;
	add.s64 	%rd25893, %rd25891, %rd25892;
	mad.lo.s64 	%rd25894, %rd133, %rd25876, %rd25893;
	shr.u64 	%rd25895, %rd25894, 32;
	and.b64  	%rd25896, %rd25870, 4294967295;
	add.s64 	%rd25897, %rd25895, %rd25896;
	mad.lo.s64 	%rd25898, %rd134, %rd25876, %rd25897;
	shr.u64 	%rd25899, %rd25898, 32;
	and.b64  	%rd25900, %rd25874, 4294967295;
	add.s64 	%rd25901, %rd25899, %rd25900;
	mad.lo.s64 	%rd25902, %rd135, %rd25876, %rd25901;
	shr.u64 	%rd25903, %rd25902, 32;
	mul.wide.u32 	%rd25904, %r6594, %r104;
	add.s64 	%rd25905, %rd25903, %rd25875;
	add.s64 	%rd25906, %rd25905, %rd25904;
	shr.u64 	%rd25907, %rd25906, 32;
	cvt.u64.u32 	%rd25908, %r103;
	and.b64  	%rd25909, %rd25882, 4294967295;
	mad.lo.s64 	%rd25910, %rd129, %rd25908, %rd25909;
	shr.u64 	%rd25911, %rd25910, 32;
	and.b64  	%rd25912, %rd25886, 4294967295;
	add.s64 	%rd25913, %rd25911, %rd25912;
	mad.lo.s64 	%rd25914, %rd130, %rd25908, %rd25913;
	shr.u64 	%rd25915, %rd25914, 32;
	and.b64  	%rd25916, %rd25890, 4294967295;
	add.s64 	%rd25917, %rd25915, %rd25916;
	mad.lo.s64 	%rd25918, %rd131, %rd25908, %rd25917;
	shr.u64 	%rd25919, %rd25918, 32;
	and.b64  	%rd25920, %rd25894, 4294967295;
	add.s64 	%rd25921, %rd25919, %rd25920;
	mad.lo.s64 	%rd25922, %rd132, %rd25908, %rd25921;
	shr.u64 	%rd25923, %rd25922, 32;
	and.b64  	%rd25924, %rd25898, 4294967295;
	add.s64 	%rd25925, %rd25923, %rd25924;
	mad.lo.s64 	%rd25926, %rd133, %rd25908, %rd25925;
	shr.u64 	%rd25927, %rd25926, 32;
	and.b64  	%rd25928, %rd25902, 4294967295;
	add.s64 	%rd25929, %rd25927, %rd25928;
	mad.lo.s64 	%rd25930, %rd134, %rd25908, %rd25929;
	shr.u64 	%rd25931, %rd25930, 32;
	and.b64  	%rd25932, %rd25906, 4294967295;
	add.s64 	%rd25933, %rd25931, %rd25932;
	mad.lo.s64 	%rd25934, %rd135, %rd25908, %rd25933;
	shr.u64 	%rd25935, %rd25934, 32;
	mul.wide.u32 	%rd25936, %r6594, %r103;
	add.s64 	%rd25937, %rd25935, %rd25907;
	add.s64 	%rd25938, %rd25937, %rd25936;
	{ .reg .b32 tmp; mov.b64 {tmp, %r4206}, %rd25938; }
	mul.lo.s32 	%r4207, %r9, %r4205;
	cvt.u64.u32 	%rd25939, %r4207;
	and.b64  	%rd25940, %rd25699, 4294967295;
	mad.lo.s64 	%rd25941, %rd3, %rd25939, %rd25940;
	shr.u64 	%rd25942, %rd25941, 32;
	and.b64  	%rd25943, %rd25718, 4294967295;
	add.s64 	%rd25944, %rd25942, %rd25943;
	mad.lo.s64 	%rd25945, %rd4, %rd25939, %rd25944;
	cvt.u32.u64 	%r4208, %rd25945;
	shr.u64 	%rd25946, %rd25945, 32;
	and.b64  	%rd25947, %rd25750, 4294967295;
	add.s64 	%rd25948, %rd25946, %rd25947;
	mad.lo.s64 	%rd25949, %rd5, %rd25939, %rd25948;
	shr.u64 	%rd25950, %rd25949, 32;
	and.b64  	%rd25951, %rd25782, 4294967295;
	add.s64 	%rd25952, %rd25950, %rd25951;
	mad.lo.s64 	%rd25953, %rd6, %rd25939, %rd25952;
	shr.u64 	%rd25954, %rd25953, 32;
	and.b64  	%rd25955, %rd25814, 4294967295;
	add.s64 	%rd25956, %rd25954, %rd25955;
	mad.lo.s64 	%rd25957, %rd7, %rd25939, %rd25956;
	shr.u64 	%rd25958, %rd25957, 32;
	and.b64  	%rd25959, %rd25846, 4294967295;
	add.s64 	%rd25960, %rd25958, %rd25959;
	mad.lo.s64 	%rd25961, %rd8, %rd25939, %rd25960;
	shr.u64 	%rd25962, %rd25961, 32;
	and.b64  	%rd25963, %rd25878, 4294967295;
	add.s64 	%rd25964, %rd25962, %rd25963;
	mad.lo.s64 	%rd25965, %rd9, %rd25939, %rd25964;
	shr.u64 	%rd25966, %rd25965, 32;
	and.b64  	%rd25967, %rd25910, 4294967295;
	add.s64 	%rd25968, %rd25966, %rd25967;
	mad.lo.s64 	%rd25969, %rd10, %rd25939, %rd25968;
	shr.u64 	%rd25970, %rd25969, 32;
	and.b64  	%rd25971, %rd25914, 4294967295;
	add.s64 	%rd25972, %rd25970, %rd25971;
	shr.u64 	%rd25973, %rd25972, 32;
	and.b64  	%rd25974, %rd25918, 4294967295;
	add.s64 	%rd25975, %rd25973, %rd25974;
	shr.u64 	%rd25976, %rd25975, 32;
	and.b64  	%rd25977, %rd25922, 4294967295;
	add.s64 	%rd25978, %rd25976, %rd25977;
	shr.u64 	%rd25979, %rd25978, 32;
	and.b64  	%rd25980, %rd25926, 4294967295;
	add.s64 	%rd25981, %rd25979, %rd25980;
	shr.u64 	%rd25982, %rd25981, 32;
	and.b64  	%rd25983, %rd25930, 4294967295;
	add.s64 	%rd25984, %rd25982, %rd25983;
	shr.u64 	%rd25985, %rd25984, 32;
	and.b64  	%rd25986, %rd25934, 4294967295;
	add.s64 	%rd25987, %rd25985, %rd25986;
	shr.u64 	%rd25988, %rd25987, 32;
	and.b64  	%rd25989, %rd25938, 4294967295;
	add.s64 	%rd25990, %rd25988, %rd25989;
	{ .reg .b32 tmp; mov.b64 {tmp, %r4209}, %rd25990; }
	add.s32 	%r4210, %r4206, %r4209;
	mul.lo.s32 	%r4211, %r9, %r4208;
	cvt.u64.u32 	%rd25991, %r4211;
	and.b64  	%rd25992, %rd25945, 4294967295;
	mad.lo.s64 	%rd25993, %rd3, %rd25991, %rd25992;
	shr.u64 	%rd25994, %rd25993, 32;
	and.b64  	%rd25995, %rd25949, 4294967295;
	add.s64 	%rd25996, %rd25994, %rd25995;
	mad.lo.s64 	%rd25997, %rd4, %rd25991, %rd25996;
	cvt.u32.u64 	%r4212, %rd25997;
	shr.u64 	%rd25998, %rd25997, 32;
	and.b64  	%rd25999, %rd25953, 4294967295;
	add.s64 	%rd26000, %rd25998, %rd25999;
	mad.lo.s64 	%rd26001, %rd5, %rd25991, %rd26000;
	shr.u64 	%rd26002, %rd26001, 32;
	and.b64  	%rd26003, %rd25957, 4294967295;
	add.s64 	%rd26004, %rd26002, %rd26003;
	mad.lo.s64 	%rd26005, %rd6, %rd25991, %rd26004;
	shr.u64 	%rd26006, %rd26005, 32;
	and.b64  	%rd26007, %rd25961, 4294967295;
	add.s64 	%rd26008, %rd26006, %rd26007;
	mad.lo.s64 	%rd26009, %rd7, %rd25991, %rd26008;
	shr.u64 	%rd26010, %rd26009, 32;
	and.b64  	%rd26011, %rd25965, 4294967295;
	add.s64 	%rd26012, %rd26010, %rd26011;
	mad.lo.s64 	%rd26013, %rd8, %rd25991, %rd26012;
	shr.u64 	%rd26014, %rd26013, 32;
	and.b64  	%rd26015, %rd25969, 4294967295;
	add.s64 	%rd26016, %rd26014, %rd26015;
	mad.lo.s64 	%rd26017, %rd9, %rd25991, %rd26016;
	shr.u64 	%rd26018, %rd26017, 32;
	and.b64  	%rd26019, %rd25972, 4294967295;
	add.s64 	%rd26020, %rd26018, %rd26019;
	mad.lo.s64 	%rd26021, %rd10, %rd25991, %rd26020;
	shr.u64 	%rd26022, %rd26021, 32;
	and.b64  	%rd26023, %rd25975, 4294967295;
	add.s64 	%rd26024, %rd26022, %rd26023;
	shr.u64 	%rd26025, %rd26024, 32;
	and.b64  	%rd26026, %rd25978, 4294967295;
	add.s64 	%rd26027, %rd26025, %rd26026;
	shr.u64 	%rd26028, %rd26027, 32;
	and.b64  	%rd26029, %rd25981, 4294967295;
	add.s64 	%rd26030, %rd26028, %rd26029;
	shr.u64 	%rd26031, %rd26030, 32;
	and.b64  	%rd26032, %rd25984, 4294967295;
	add.s64 	%rd26033, %rd26031, %rd26032;
	shr.u64 	%rd26034, %rd26033, 32;
	and.b64  	%rd26035, %rd25987, 4294967295;
	add.s64 	%rd26036, %rd26034, %rd26035;
	shr.u64 	%rd26037, %rd26036, 32;
	and.b64  	%rd26038, %rd25990, 4294967295;
	add.s64 	%rd26039, %rd26037, %rd26038;
	{ .reg .b32 tmp; mov.b64 {tmp, %r4213}, %rd26039; }
	add.s32 	%r4214, %r4210, %r4213;
	mul.lo.s32 	%r4215, %r9, %r4212;
	cvt.u64.u32 	%rd26040, %r4215;
	and.b64  	%rd26041, %rd25997, 4294967295;
	mad.lo.s64 	%rd26042, %rd3, %rd26040, %rd26041;
	shr.u64 	%rd26043, %rd26042, 32;
	and.b64  	%rd26044, %rd26001, 4294967295;
	add.s64 	%rd26045, %rd26043, %rd26044;
	mad.lo.s64 	%rd26046, %rd4, %rd26040, %rd26045;
	cvt.u32.u64 	%r4216, %rd26046;
	shr.u64 	%rd26047, %rd26046, 32;
	and.b64  	%rd26048, %rd26005, 4294967295;
	add.s64 	%rd26049, %rd26047, %rd26048;
	mad.lo.s64 	%rd26050, %rd5, %rd26040, %rd26049;
	shr.u64 	%rd26051, %rd26050, 32;
	and.b64  	%rd26052, %rd26009, 4294967295;
	add.s64 	%rd26053, %rd26051, %rd26052;
	mad.lo.s64 	%rd26054, %rd6, %rd26040, %rd26053;
	shr.u64 	%rd26055, %rd26054, 32;
	and.b64  	%rd26056, %rd26013, 4294967295;
	add.s64 	%rd26057, %rd26055, %rd26056;
	mad.lo.s64 	%rd26058, %rd7, %rd26040, %rd26057;
	shr.u64 	%rd26059, %rd26058, 32;
	and.b64  	%rd26060, %rd26017, 4294967295;
	add.s64 	%rd26061, %rd26059, %rd26060;
	mad.lo.s64 	%rd26062, %rd8, %rd26040, %rd26061;
	shr.u64 	%rd26063, %rd26062, 32;
	and.b64  	%rd26064, %rd26021, 4294967295;
	add.s64 	%rd26065, %rd26063, %rd26064;
	mad.lo.s64 	%rd26066, %rd9, %rd26040, %rd26065;
	shr.u64 	%rd26067, %rd26066, 32;
	and.b64  	%rd26068, %rd26024, 4294967295;
	add.s64 	%rd26069, %rd26067, %rd26068;
	mad.lo.s64 	%rd26070, %rd10, %rd26040, %rd26069;
	shr.u64 	%rd26071, %rd26070, 32;
	and.b64  	%rd26072, %rd26027, 4294967295;
	add.s64 	%rd26073, %rd26071, %rd26072;
	shr.u64 	%rd26074, %rd26073, 32;
	and.b64  	%rd26075, %rd26030, 4294967295;
	add.s64 	%rd26076, %rd26074, %rd26075;
	shr.u64 	%rd26077, %rd26076, 32;
	and.b64  	%rd26078, %rd26033, 4294967295;
	add.s64 	%rd26079, %rd26077, %rd26078;
	shr.u64 	%rd26080, %rd26079, 32;
	and.b64  	%rd26081, %rd26036, 4294967295;
	add.s64 	%rd26082, %rd26080, %rd26081;
	shr.u64 	%rd26083, %rd26082, 32;
	and.b64  	%rd26084, %rd26039, 4294967295;
	add.s64 	%rd26085, %rd26083, %rd26084;
	{ .reg .b32 tmp; mov.b64 {tmp, %r4217}, %rd26085; }
	add.s32 	%r4218, %r4214, %r4217;
	mul.lo.s32 	%r4219, %r9, %r4216;
	cvt.u64.u32 	%rd26086, %r4219;
	and.b64  	%rd26087, %rd26046, 4294967295;
	mad.lo.s64 	%rd26088, %rd3, %rd26086, %rd26087;
	shr.u64 	%rd26089, %rd26088, 32;
	and.b64  	%rd26090, %rd26050, 4294967295;
	add.s64 	%rd26091, %rd26089, %rd26090;
	mad.lo.s64 	%rd26092, %rd4, %rd26086, %rd26091;
	cvt.u32.u64 	%r4220, %rd26092;
	shr.u64 	%rd26093, %rd26092, 32;
	and.b64  	%rd26094, %rd26054, 4294967295;
	add.s64 	%rd26095, %rd26093, %rd26094;
	mad.lo.s64 	%rd26096, %rd5, %rd26086, %rd26095;
	shr.u64 	%rd26097, %rd26096, 32;
	and.b64  	%rd26098, %rd26058, 4294967295;
	add.s64 	%rd26099, %rd26097, %rd26098;
	mad.lo.s64 	%rd26100, %rd6, %rd26086, %rd26099;
	shr.u64 	%rd26101, %rd26100, 32;
	and.b64  	%rd26102, %rd26062, 4294967295;
	add.s64 	%rd26103, %rd26101, %rd26102;
	mad.lo.s64 	%rd26104, %rd7, %rd26086, %rd26103;
	shr.u64 	%rd26105, %rd26104, 32;
	and.b64  	%rd26106, %rd26066, 4294967295;
	add.s64 	%rd26107, %rd26105, %rd26106;
	mad.lo.s64 	%rd26108, %rd8, %rd26086, %rd26107;
	shr.u64 	%rd26109, %rd26108, 32;
	and.b64  	%rd26110, %rd26070, 4294967295;
	add.s64 	%rd26111, %rd26109, %rd26110;
	mad.lo.s64 	%rd26112, %rd9, %rd26086, %rd26111;
	shr.u64 	%rd26113, %rd26112, 32;
	and.b64  	%rd26114, %rd26073, 4294967295;
	add.s64 	%rd26115, %rd26113, %rd26114;
	mad.lo.s64 	%rd26116, %rd10, %rd26086, %rd26115;
	shr.u64 	%rd26117, %rd26116, 32;
	and.b64  	%rd26118, %rd26076, 4294967295;
	add.s64 	%rd26119, %rd26117, %rd26118;
	shr.u64 	%rd26120, %rd26119, 32;
	and.b64  	%rd26121, %rd26079, 4294967295;
	add.s64 	%rd26122, %rd26120, %rd26121;
	shr.u64 	%rd26123, %rd26122, 32;
	and.b64  	%rd26124, %rd26082, 4294967295;
	add.s64 	%rd26125, %rd26123, %rd26124;
	shr.u64 	%rd26126, %rd26125, 32;
	and.b64  	%rd26127, %rd26085, 4294967295;
	add.s64 	%rd26128, %rd26126, %rd26127;
	{ .reg .b32 tmp; mov.b64 {tmp, %r4221}, %rd26128; }
	add.s32 	%r4222, %r4218, %r4221;
	mul.lo.s32 	%r4223, %r9, %r4220;
	cvt.u64.u32 	%rd26129, %r4223;
	and.b64  	%rd26130, %rd26092, 4294967295;
	mad.lo.s64 	%rd26131, %rd3, %rd26129, %rd26130;
	shr.u64 	%rd26132, %rd26131, 32;
	and.b64  	%rd26133, %rd26096, 4294967295;
	add.s64 	%rd26134, %rd26132, %rd26133;
	mad.lo.s64 	%rd26135, %rd4, %rd26129, %rd26134;
	cvt.u32.u64 	%r4224, %rd26135;
	shr.u64 	%rd26136, %rd26135, 32;
	and.b64  	%rd26137, %rd26100, 4294967295;
	add.s64 	%rd26138, %rd26136, %rd26137;
	mad.lo.s64 	%rd26139, %rd5, %rd26129, %rd26138;
	shr.u64 	%rd26140, %rd26139, 32;
	and.b64  	%rd26141, %rd26104, 4294967295;
	add.s64 	%rd26142, %rd26140, %rd26141;
	mad.lo.s64 	%rd26143, %rd6, %rd26129, %rd26142;
	shr.u64 	%rd26144, %rd26143, 32;
	and.b64  	%rd26145, %rd26108, 4294967295;
	add.s64 	%rd26146, %rd26144, %rd26145;
	mad.lo.s64 	%rd26147, %rd7, %rd26129, %rd26146;
	shr.u64 	%rd26148, %rd26147, 32;
	and.b64  	%rd26149, %rd26112, 4294967295;
	add.s64 	%rd26150, %rd26148, %rd26149;
	mad.lo.s64 	%rd26151, %rd8, %rd26129, %rd26150;
	shr.u64 	%rd26152, %rd26151, 32;
	and.b64  	%rd26153, %rd26116, 4294967295;
	add.s64 	%rd26154, %rd26152, %rd26153;
	mad.lo.s64 	%rd26155, %rd9, %rd26129, %rd26154;
	shr.u64 	%rd26156, %rd26155, 32;
	and.b64  	%rd26157, %rd26119, 4294967295;
	add.s64 	%rd26158, %rd26156, %rd26157;
	mad.lo.s64 	%rd26159, %rd10, %rd26129, %rd26158;
	shr.u64 	%rd26160, %rd26159, 32;
	and.b64  	%rd26161, %rd26122, 4294967295;
	add.s64 	%rd26162, %rd26160, %rd26161;
	shr.u64 	%rd26163, %rd26162, 32;
	and.b64  	%rd26164, %rd26125, 4294967295;
	add.s64 	%rd26165, %rd26163, %rd26164;
	shr.u64 	%rd26166, %rd26165, 32;
	and.b64  	%rd26167, %rd26128, 4294967295;
	add.s64 	%rd26168, %rd26166, %rd26167;
	{ .reg .b32 tmp; mov.b64 {tmp, %r4225}, %rd26168; }
	add.s32 	%r4226, %r4222, %r4225;
	mul.lo.s32 	%r4227, %r9, %r4224;
	cvt.u64.u32 	%rd26169, %r4227;
	and.b64  	%rd26170, %rd26135, 4294967295;
	mad.lo.s64 	%rd26171, %rd3, %rd26169, %rd26170;
	shr.u64 	%rd26172, %rd26171, 32;
	and.b64  	%rd26173, %rd26139, 4294967295;
	add.s64 	%rd26174, %rd26172, %rd26173;
	mad.lo.s64 	%rd26175, %rd4, %rd26169, %rd26174;
	cvt.u32.u64 	%r4228, %rd26175;
	shr.u64 	%rd26176, %rd26175, 32;
	and.b64  	%rd26177, %rd26143, 4294967295;
	add.s64 	%rd26178, %rd26176, %rd26177;
	mad.lo.s64 	%rd26179, %rd5, %rd26169, %rd26178;
	shr.u64 	%rd26180, %rd26179, 32;
	and.b64  	%rd26181, %rd26147, 4294967295;
	add.s64 	%rd26182, %rd26180, %rd26181;
	mad.lo.s64 	%rd26183, %rd6, %rd26169, %rd26182;
	shr.u64 	%rd26184, %rd26183, 32;
	and.b64  	%rd26185, %rd26151, 4294967295;
	add.s64 	%rd26186, %rd26184, %rd26185;
	mad.lo.s64 	%rd26187, %rd7, %rd26169, %rd26186;
	shr.u64 	%rd26188, %rd26187, 32;
	and.b64  	%rd26189, %rd26155, 4294967295;
	add.s64 	%rd26190, %rd26188, %rd26189;
	mad.lo.s64 	%rd26191, %rd8, %rd26169, %rd26190;
	shr.u64 	%rd26192, %rd26191, 32;
	and.b64  	%rd26193, %rd26159, 4294967295;
	add.s64 	%rd26194, %rd26192, %rd26193;
	mad.lo.s64 	%rd26195, %rd9, %rd26169, %rd26194;
	shr.u64 	%rd26196, %rd26195, 32;
	and.b64  	%rd26197, %rd26162, 4294967295;
	add.s64 	%rd26198, %rd26196, %rd26197;
	mad.lo.s64 	%rd26199, %rd10, %rd26169, %rd26198;
	shr.u64 	%rd26200, %rd26199, 32;
	and.b64  	%rd26201, %rd26165, 4294967295;
	add.s64 	%rd26202, %rd26200, %rd26201;
	shr.u64 	%rd26203, %rd26202, 32;
	and.b64  	%rd26204, %rd26168, 4294967295;
	add.s64 	%rd26205, %rd26203, %rd26204;
	{ .reg .b32 tmp; mov.b64 {tmp, %r4229}, %rd26205; }
	add.s32 	%r4230, %r4226, %r4229;
	mul.lo.s32 	%r4231, %r9, %r4228;
	cvt.u64.u32 	%rd26206, %r4231;
	and.b64  	%rd26207, %rd26175, 4294967295;
	mad.lo.s64 	%rd26208, %rd3, %rd26206, %rd26207;
	shr.u64 	%rd26209, %rd26208, 32;
	and.b64  	%rd26210, %rd26179, 4294967295;
	add.s64 	%rd26211, %rd26209, %rd26210;
	mad.lo.s64 	%rd26212, %rd4, %rd26206, %rd26211;
	cvt.u32.u64 	%r4232, %rd26212;
	shr.u64 	%rd26213, %rd26212, 32;
	and.b64  	%rd26214, %rd26183, 4294967295;
	add.s64 	%rd26215, %rd26213, %rd26214;
	mad.lo.s64 	%rd26216, %rd5, %rd26206, %rd26215;
	shr.u64 	%rd26217, %rd26216, 32;
	and.b64  	%rd26218, %rd26187, 4294967295;
	add.s64 	%rd26219, %rd26217, %rd26218;
	mad.lo.s64 	%rd26220, %rd6, %rd26206, %rd26219;
	shr.u64 	%rd26221, %rd26220, 32;
	and.b64  	%rd26222, %rd26191, 4294967295;
	add.s64 	%rd26223, %rd26221, %rd26222;
	mad.lo.s64 	%rd26224, %rd7, %rd26206, %rd26223;
	shr.u64 	%rd26225, %rd26224, 32;
	and.b64  	%rd26226, %rd26195, 4294967295;
	add.s64 	%rd26227, %rd26225, %rd26226;
	mad.lo.s64 	%rd26228, %rd8, %rd26206, %rd26227;
	shr.u64 	%rd26229, %rd26228, 32;
	and.b64  	%rd26230, %rd26199, 4294967295;
	add.s64 	%rd26231, %rd26229, %rd26230;
	mad.lo.s64 	%rd26232, %rd9, %rd26206, %rd26231;
	shr.u64 	%rd26233, %rd26232, 32;
	and.b64  	%rd26234, %rd26202, 4294967295;
	add.s64 	%rd26235, %rd26233, %rd26234;
	mad.lo.s64 	%rd26236, %rd10, %rd26206, %rd26235;
	shr.u64 	%rd26237, %rd26236, 32;
	and.b64  	%rd26238, %rd26205, 4294967295;
	add.s64 	%rd26239, %rd26237, %rd26238;
	{ .reg .b32 tmp; mov.b64 {tmp, %r4233}, %rd26239; }
	add.s32 	%r4234, %r4230, %r4233;
	mul.lo.s32 	%r4235, %r9, %r4232;
	cvt.u64.u32 	%rd26240, %r4235;
	and.b64  	%rd26241, %rd26212, 4294967295;
	mad.lo.s64 	%rd26242, %rd3, %rd26240, %rd26241;
	shr.u64 	%rd26243, %rd26242, 32;
	and.b64  	%rd26244, %rd26216, 4294967295;
	add.s64 	%rd26245, %rd26243, %rd26244;
	mad.lo.s64 	%rd48403, %rd4, %rd26240, %rd26245;
	shr.u64 	%rd26246, %rd48403, 32;
	and.b64  	%rd26247, %rd26220, 4294967295;
	add.s64 	%rd26248, %rd26246, %rd26247;
	mad.lo.s64 	%rd48402, %rd5, %rd26240, %rd26248;
	cvt.u32.u64 	%r164, %rd48402;
	shr.u64 	%rd26249, %rd48402, 32;
	and.b64  	%rd26250, %rd26224, 4294967295;
	add.s64 	%rd26251, %rd26249, %rd26250;
	mad.lo.s64 	%rd48401, %rd6, %rd26240, %rd26251;
	cvt.u32.u64 	%r165, %rd48401;
	shr.u64 	%rd26252, %rd48401, 32;
	and.b64  	%rd26253, %rd26228, 4294967295;
	add.s64 	%rd26254, %rd26252, %rd26253;
	mad.lo.s64 	%rd48400, %rd7, %rd26240, %rd26254;
	cvt.u32.u64 	%r166, %rd48400;
	shr.u64 	%rd26255, %rd48400, 32;
	and.b64  	%rd26256, %rd26232, 4294967295;
	add.s64 	%rd26257, %rd26255, %rd26256;
	mad.lo.s64 	%rd48399, %rd8, %rd26240, %rd26257;
	cvt.u32.u64 	%r167, %rd48399;
	shr.u64 	%rd26258, %rd48399, 32;
	and.b64  	%rd26259, %rd26236, 4294967295;
	add.s64 	%rd26260, %rd26258, %rd26259;
	mad.lo.s64 	%rd48398, %rd9, %rd26240, %rd26260;
	cvt.u32.u64 	%r168, %rd48398;
	shr.u64 	%rd26261, %rd48398, 32;
	and.b64  	%rd26262, %rd26239, 4294967295;
	add.s64 	%rd26263, %rd26261, %rd26262;
	mad.lo.s64 	%rd48397, %rd10, %rd26240, %rd26263;
	cvt.u32.u64 	%r169, %rd48397;
	{ .reg .b32 tmp; mov.b64 {tmp, %r4236}, %rd48397; }
	add.s32 	%r6597, %r4234, %r4236;
	setp.gt.u32 	%p1036, %r6597, %r4204;
	@%p1036 bra 	$L__BB0_125;
	cvt.u32.u64 	%r4237, %rd10;
	setp.lt.u32 	%p1037, %r6597, %r4237;
	@%p1037 bra 	$L__BB0_126;
	cvt.u32.u64 	%r4238, %rd9;
	setp.lt.u32 	%p1038, %r4238, %r169;
	@%p1038 bra 	$L__BB0_125;
	cvt.u32.u64 	%r4239, %rd9;
	setp.gt.u32 	%p1039, %r4239, %r169;
	@%p1039 bra 	$L__BB0_126;
	cvt.u32.u64 	%r4240, %rd8;
	setp.lt.u32 	%p1040, %r4240, %r168;
	@%p1040 bra 	$L__BB0_125;
	cvt.u32.u64 	%r4241, %rd8;
	setp.gt.u32 	%p1041, %r4241, %r168;
	@%p1041 bra 	$L__BB0_126;
	cvt.u32.u64 	%r4242, %rd7;
	setp.lt.u32 	%p1042, %r4242, %r167;
	@%p1042 bra 	$L__BB0_125;
	cvt.u32.u64 	%r4243, %rd7;
	setp.gt.u32 	%p1043, %r4243, %r167;
	@%p1043 bra 	$L__BB0_126;
	cvt.u32.u64 	%r4244, %rd6;
	setp.lt.u32 	%p1044, %r4244, %r166;
	@%p1044 bra 	$L__BB0_125;
	cvt.u32.u64 	%r4245, %rd6;
	setp.gt.u32 	%p1045, %r4245, %r166;
	@%p1045 bra 	$L__BB0_126;
	cvt.u32.u64 	%r4246, %rd5;
	setp.lt.u32 	%p1046, %r4246, %r165;
	@%p1046 bra 	$L__BB0_125;
	cvt.u32.u64 	%r4247, %rd5;
	setp.gt.u32 	%p1047, %r4247, %r165;
	@%p1047 bra 	$L__BB0_126;
	cvt.u32.u64 	%r4248, %rd4;
	setp.lt.u32 	%p1048, %r4248, %r164;
	@%p1048 bra 	$L__BB0_125;
	cvt.u32.u64 	%r4249, %rd4;
	cvt.u32.u64 	%r4250, %rd3;
	setp.gt.u32 	%p1049, %r4249, %r164;
	cvt.u32.u64 	%r4251, %rd48403;
	setp.gt.u32 	%p1050, %r4250, %r4251;
	or.pred  	%p1051, %p1049, %p1050;
	@%p1051 bra 	$L__BB0_126;
$L__BB0_125:
	cvt.u32.u64 	%r4252, %rd10;
	and.b64  	%rd26265, %rd48403, 4294967295;
	sub.s64 	%rd48403, %rd26265, %rd3;
	shr.u64 	%rd26266, %rd48403, 63;
	and.b64  	%rd26267, %rd48402, 4294967295;
	add.s64 	%rd26268, %rd26266, %rd4;
	sub.s64 	%rd48402, %rd26267, %rd26268;
	shr.u64 	%rd26269, %rd48402, 63;
	and.b64  	%rd26270, %rd48401, 4294967295;
	add.s64 	%rd26271, %rd26269, %rd5;
	sub.s64 	%rd48401, %rd26270, %rd26271;
	shr.u64 	%rd26272, %rd48401, 63;
	and.b64  	%rd26273, %rd48400, 4294967295;
	add.s64 	%rd26274, %rd26272, %rd6;
	sub.s64 	%rd48400, %rd26273, %rd26274;
	shr.u64 	%rd26275, %rd48400, 63;
	and.b64  	%rd26276, %rd48399, 4294967295;
	add.s64 	%rd26277, %rd26275, %rd7;
	sub.s64 	%rd48399, %rd26276, %rd26277;
	shr.u64 	%rd26278, %rd48399, 63;
	and.b64  	%rd26279, %rd48398, 4294967295;
	add.s64 	%rd26280, %rd26278, %rd8;
	sub.s64 	%rd48398, %rd26279, %rd26280;
	shr.u64 	%rd26281, %rd48398, 63;
	and.b64  	%rd26282, %rd48397, 4294967295;
	add.s64 	%rd26283, %rd26281, %rd9;
	sub.s64 	%rd48397, %rd26282, %rd26283;
	shr.u64 	%rd26284, %rd48397, 63;
	cvt.u32.u64 	%r4253, %rd26284;
	add.s32 	%r4254, %r4252, %r4253;
	sub.s32 	%r6597, %r6597, %r4254;
$L__BB0_126:
	cvt.u32.u64 	%r4255, %rd10;
	mul.lo.s64 	%rd26285, %rd93, %rd63;
	cvt.u32.u64 	%r4256, %rd26285;
	shr.u64 	%rd26286, %rd26285, 32;
	mad.lo.s64 	%rd26287, %rd94, %rd63, %rd26286;
	shr.u64 	%rd26288, %rd26287, 32;
	mad.lo.s64 	%rd26289, %rd95, %rd63, %rd26288;
	shr.u64 	%rd26290, %rd26289, 32;
	mad.lo.s64 	%rd26291, %rd96, %rd63, %rd26290;
	shr.u64 	%rd26292, %rd26291, 32;
	mad.lo.s64 	%rd26293, %rd97, %rd63, %rd26292;
	shr.u64 	%rd26294, %rd26293, 32;
	mad.lo.s64 	%rd26295, %rd98, %rd63, %rd26294;
	shr.u64 	%rd26296, %rd26295, 32;
	mad.lo.s64 	%rd26297, %rd99, %rd63, %rd26296;
	shr.u64 	%rd26298, %rd26297, 32;
	mad.lo.s64 	%rd26299, %rd100, %rd63, %rd26298;
	shr.u64 	%rd26300, %rd26299, 32;
	and.b64  	%rd26301, %rd26287, 4294967295;
	mad.lo.s64 	%rd26302, %rd93, %rd64, %rd26301;
	shr.u64 	%rd26303, %rd26302, 32;
	and.b64  	%rd26304, %rd26289, 4294967295;
	add.s64 	%rd26305, %rd26303, %rd26304;
	mad.lo.s64 	%rd26306, %rd94, %rd64, %rd26305;
	shr.u64 	%rd26307, %rd26306, 32;
	and.b64  	%rd26308, %rd26291, 4294967295;
	add.s64 	%rd26309, %rd26307, %rd26308;
	mad.lo.s64 	%rd26310, %rd95, %rd64, %rd26309;
	shr.u64 	%rd26311, %rd26310, 32;
	and.b64  	%rd26312, %rd26293, 4294967295;
	add.s64 	%rd26313, %rd26311, %rd26312;
	mad.lo.s64 	%rd26314, %rd96, %rd64, %rd26313;
	shr.u64 	%rd26315, %rd26314, 32;
	and.b64  	%rd26316, %rd26295, 4294967295;
	add.s64 	%rd26317, %rd26315, %rd26316;
	mad.lo.s64 	%rd26318, %rd97, %rd64, %rd26317;
	shr.u64 	%rd26319, %rd26318, 32;
	and.b64  	%rd26320, %rd26297, 4294967295;
	add.s64 	%rd26321, %rd26319, %rd26320;
	mad.lo.s64 	%rd26322, %rd98, %rd64, %rd26321;
	shr.u64 	%rd26323, %rd26322, 32;
	and.b64  	%rd26324, %rd26299, 4294967295;
	add.s64 	%rd26325, %rd26323, %rd26324;
	mad.lo.s64 	%rd26326, %rd99, %rd64, %rd26325;
	shr.u64 	%rd26327, %rd26326, 32;
	add.s64 	%rd26328, %rd26327, %rd26300;
	mad.lo.s64 	%rd26329, %rd100, %rd64, %rd26328;
	shr.u64 	%rd26330, %rd26329, 32;
	and.b64  	%rd26331, %rd26306, 4294967295;
	mad.lo.s64 	%rd26332, %rd93, %rd65, %rd26331;
	shr.u64 	%rd26333, %rd26332, 32;
	and.b64  	%rd26334, %rd26310, 4294967295;
	add.s64 	%rd26335, %rd26333, %rd26334;
	mad.lo.s64 	%rd26336, %rd94, %rd65, %rd26335;
	shr.u64 	%rd26337, %rd26336, 32;
	and.b64  	%rd26338, %rd26314, 4294967295;
	add.s64 	%rd26339, %rd26337, %rd26338;
	mad.lo.s64 	%rd26340, %rd95, %rd65, %rd26339;
	shr.u64 	%rd26341, %rd26340, 32;
	and.b64  	%rd26342, %rd26318, 4294967295;
	add.s64 	%rd26343, %rd26341, %rd26342;
	mad.lo.s64 	%rd26344, %rd96, %rd65, %rd26343;
	shr.u64 	%rd26345, %rd26344, 32;
	and.b64  	%rd26346, %rd26322, 4294967295;
	add.s64 	%rd26347, %rd26345, %rd26346;
	mad.lo.s64 	%rd26348, %rd97, %rd65, %rd26347;
	shr.u64 	%rd26349, %rd26348, 32;
	and.b64  	%rd26350, %rd26326, 4294967295;
	add.s64 	%rd26351, %rd26349, %rd26350;
	mad.lo.s64 	%rd26352, %rd98, %rd65, %rd26351;
	shr.u64 	%rd26353, %rd26352, 32;
	and.b64  	%rd26354, %rd26329, 4294967295;
	add.s64 	%rd26355, %rd26353, %rd26354;
	mad.lo.s64 	%rd26356, %rd99, %rd65, %rd26355;
	shr.u64 	%rd26357, %rd26356, 32;
	add.s64 	%rd26358, %rd26357, %rd26330;
	mad.lo.s64 	%rd26359, %rd100, %rd65, %rd26358;
	shr.u64 	%rd26360, %rd26359, 32;
	and.b64  	%rd26361, %rd26336, 4294967295;
	mad.lo.s64 	%rd26362, %rd93, %rd66, %rd26361;
	shr.u64 	%rd26363, %rd26362, 32;
	and.b64  	%rd26364, %rd26340, 4294967295;
	add.s64 	%rd26365, %rd26363, %rd26364;
	mad.lo.s64 	%rd26366, %rd94, %rd66, %rd26365;
	shr.u64 	%rd26367, %rd26366, 32;
	and.b64  	%rd26368, %rd26344, 4294967295;
	add.s64 	%rd26369, %rd26367, %rd26368;
	mad.lo.s64 	%rd26370, %rd95, %rd66, %rd26369;
	shr.u64 	%rd26371, %rd26370, 32;
	and.b64  	%rd26372, %rd26348, 4294967295;
	add.s64 	%rd26373, %rd26371, %rd26372;
	mad.lo.s64 	%rd26374, %rd96, %rd66, %rd26373;
	shr.u64 	%rd26375, %rd26374, 32;
	and.b64  	%rd26376, %rd26352, 4294967295;
	add.s64 	%rd26377, %rd26375, %rd26376;
	mad.lo.s64 	%rd26378, %rd97, %rd66, %rd26377;
	shr.u64 	%rd26379, %rd26378, 32;
	and.b64  	%rd26380, %rd26356, 4294967295;
	add.s64 	%rd26381, %rd26379, %rd26380;
	mad.lo.s64 	%rd26382, %rd98, %rd66, %rd26381;
	shr.u64 	%rd26383, %rd26382, 32;
	and.b64  	%rd26384, %rd26359, 4294967295;
	add.s64 	%rd26385, %rd26383, %rd26384;
	mad.lo.s64 	%rd26386, %rd99, %rd66, %rd26385;
	shr.u64 	%rd26387, %rd26386, 32;
	add.s64 	%rd26388, %rd26387, %rd26360;
	mad.lo.s64 	%rd26389, %rd100, %rd66, %rd26388;
	shr.u64 	%rd26390, %rd26389, 32;
	and.b64  	%rd26391, %rd26366, 4294967295;
	mad.lo.s64 	%rd26392, %rd93, %rd67, %rd26391;
	shr.u64 	%rd26393, %rd26392, 32;
	and.b64  	%rd26394, %rd26370, 4294967295;
	add.s64 	%rd26395, %rd26393, %rd26394;
	mad.lo.s64 	%rd26396, %rd94, %rd67, %rd26395;
	shr.u64 	%rd26397, %rd26396, 32;
	and.b64  	%rd26398, %rd26374, 4294967295;
	add.s64 	%rd26399, %rd26397, %rd26398;
	mad.lo.s64 	%rd26400, %rd95, %rd67, %rd26399;
	shr.u64 	%rd26401, %rd26400, 32;
	and.b64  	%rd26402, %rd26378, 4294967295;
	add.s64 	%rd26403, %rd26401, %rd26402;
	mad.lo.s64 	%rd26404, %rd96, %rd67, %rd26403;
	shr.u64 	%rd26405, %rd26404, 32;
	and.b64  	%rd26406, %rd26382, 4294967295;
	add.s64 	%rd26407, %rd26405, %rd26406;
	mad.lo.s64 	%rd26408, %rd97, %rd67, %rd26407;
	shr.u64 	%rd26409, %rd26408, 32;
	and.b64  	%rd26410, %rd26386, 4294967295;
	add.s64 	%rd26411, %rd26409, %rd26410;
	mad.lo.s64 	%rd26412, %rd98, %rd67, %rd26411;
	shr.u64 	%rd26413, %rd26412, 32;
	and.b64  	%rd26414, %rd26389, 4294967295;
	add.s64 	%rd26415, %rd26413, %rd26414;
	mad.lo.s64 	%rd26416, %rd99, %rd67, %rd26415;
	shr.u64 	%rd26417, %rd26416, 32;
	add.s64 	%rd26418, %rd26417, %rd26390;
	mad.lo.s64 	%rd26419, %rd100, %rd67, %rd26418;
	shr.u64 	%rd26420, %rd26419, 32;
	and.b64  	%rd26421, %rd26396, 4294967295;
	mad.lo.s64 	%rd26422, %rd93, %rd68, %rd26421;
	shr.u64 	%rd26423, %rd26422, 32;
	and.b64  	%rd26424, %rd26400, 4294967295;
	add.s64 	%rd26425, %rd26423, %rd26424;
	mad.lo.s64 	%rd26426, %rd94, %rd68, %rd26425;
	shr.u64 	%rd26427, %rd26426, 32;
	and.b64  	%rd26428, %rd26404, 4294967295;
	add.s64 	%rd26429, %rd26427, %rd26428;
	mad.lo.s64 	%rd26430, %rd95, %rd68, %rd26429;
	shr.u64 	%rd26431, %rd26430, 32;
	and.b64  	%rd26432, %rd26408, 4294967295;
	add.s64 	%rd26433, %rd26431, %rd26432;
	mad.lo.s64 	%rd26434, %rd96, %rd68, %rd26433;
	shr.u64 	%rd26435, %rd26434, 32;
	and.b64  	%rd26436, %rd26412, 4294967295;
	add.s64 	%rd26437, %rd26435, %rd26436;
	mad.lo.s64 	%rd26438, %rd97, %rd68, %rd26437;
	shr.u64 	%rd26439, %rd26438, 32;
	and.b64  	%rd26440, %rd26416, 4294967295;
	add.s64 	%rd26441, %rd26439, %rd26440;
	mad.lo.s64 	%rd26442, %rd98, %rd68, %rd26441;
	shr.u64 	%rd26443, %rd26442, 32;
	and.b64  	%rd26444, %rd26419, 4294967295;
	add.s64 	%rd26445, %rd26443, %rd26444;
	mad.lo.s64 	%rd26446, %rd99, %rd68, %rd26445;
	shr.u64 	%rd26447, %rd26446, 32;
	add.s64 	%rd26448, %rd26447, %rd26420;
	mad.lo.s64 	%rd26449, %rd100, %rd68, %rd26448;
	shr.u64 	%rd26450, %rd26449, 32;
	and.b64  	%rd26451, %rd26426, 4294967295;
	mad.lo.s64 	%rd26452, %rd93, %rd69, %rd26451;
	shr.u64 	%rd26453, %rd26452, 32;
	and.b64  	%rd26454, %rd26430, 4294967295;
	add.s64 	%rd26455, %rd26453, %rd26454;
	mad.lo.s64 	%rd26456, %rd94, %rd69, %rd26455;
	shr.u64 	%rd26457, %rd26456, 32;
	and.b64  	%rd26458, %rd26434, 4294967295;
	add.s64 	%rd26459, %rd26457, %rd26458;
	mad.lo.s64 	%rd26460, %rd95, %rd69, %rd26459;
	shr.u64 	%rd26461, %rd26460, 32;
	and.b64  	%rd26462, %rd26438, 4294967295;
	add.s64 	%rd26463, %rd26461, %rd26462;
	mad.lo.s64 	%rd26464, %rd96, %rd69, %rd26463;
	shr.u64 	%rd26465, %rd26464, 32;
	and.b64  	%rd26466, %rd26442, 4294967295;
	add.s64 	%rd26467, %rd26465, %rd26466;
	mad.lo.s64 	%rd26468, %rd97, %rd69, %rd26467;
	shr.u64 	%rd26469, %rd26468, 32;
	and.b64  	%rd26470, %rd26446, 4294967295;
	add.s64 	%rd26471, %rd26469, %rd26470;
	mad.lo.s64 	%rd26472, %rd98, %rd69, %rd26471;
	shr.u64 	%rd26473, %rd26472, 32;
	and.b64  	%rd26474, %rd26449, 4294967295;
	add.s64 	%rd26475, %rd26473, %rd26474;
	mad.lo.s64 	%rd26476, %rd99, %rd69, %rd26475;
	shr.u64 	%rd26477, %rd26476, 32;
	add.s64 	%rd26478, %rd26477, %rd26450;
	mad.lo.s64 	%rd26479, %rd100, %rd69, %rd26478;
	shr.u64 	%rd26480, %rd26479, 32;
	and.b64  	%rd26481, %rd26456, 4294967295;
	mad.lo.s64 	%rd26482, %rd93, %rd70, %rd26481;
	shr.u64 	%rd26483, %rd26482, 32;
	and.b64  	%rd26484, %rd26460, 4294967295;
	add.s64 	%rd26485, %rd26483, %rd26484;
	mad.lo.s64 	%rd26486, %rd94, %rd70, %rd26485;
	shr.u64 	%rd26487, %rd26486, 32;
	and.b64  	%rd26488, %rd26464, 4294967295;
	add.s64 	%rd26489, %rd26487, %rd26488;
	mad.lo.s64 	%rd26490, %rd95, %rd70, %rd26489;
	shr.u64 	%rd26491, %rd26490, 32;
	and.b64  	%rd26492, %rd26468, 4294967295;
	add.s64 	%rd26493, %rd26491, %rd26492;
	mad.lo.s64 	%rd26494, %rd96, %rd70, %rd26493;
	shr.u64 	%rd26495, %rd26494, 32;
	and.b64  	%rd26496, %rd26472, 4294967295;
	add.s64 	%rd26497, %rd26495, %rd26496;
	mad.lo.s64 	%rd26498, %rd97, %rd70, %rd26497;
	shr.u64 	%rd26499, %rd26498, 32;
	and.b64  	%rd26500, %rd26476, 4294967295;
	add.s64 	%rd26501, %rd26499, %rd26500;
	mad.lo.s64 	%rd26502, %rd98, %rd70, %rd26501;
	shr.u64 	%rd26503, %rd26502, 32;
	and.b64  	%rd26504, %rd26479, 4294967295;
	add.s64 	%rd26505, %rd26503, %rd26504;
	mad.lo.s64 	%rd26506, %rd99, %rd70, %rd26505;
	shr.u64 	%rd26507, %rd26506, 32;
	add.s64 	%rd26508, %rd26507, %rd26480;
	mad.lo.s64 	%rd26509, %rd100, %rd70, %rd26508;
	{ .reg .b32 tmp; mov.b64 {tmp, %r4257}, %rd26509; }
	mul.lo.s32 	%r4258, %r9, %r4256;
	cvt.u64.u32 	%rd26510, %r4258;
	and.b64  	%rd26511, %rd26285, 4294967295;
	mad.lo.s64 	%rd26512, %rd3, %rd26510, %rd26511;
	shr.u64 	%rd26513, %rd26512, 32;
	and.b64  	%rd26514, %rd26302, 4294967295;
	add.s64 	%rd26515, %rd26513, %rd26514;
	mad.lo.s64 	%rd26516, %rd4, %rd26510, %rd26515;
	cvt.u32.u64 	%r4259, %rd26516;
	shr.u64 	%rd26517, %rd26516, 32;
	and.b64  	%rd26518, %rd26332, 4294967295;
	add.s64 	%rd26519, %rd26517, %rd26518;
	mad.lo.s64 	%rd26520, %rd5, %rd26510, %rd26519;
	shr.u64 	%rd26521, %rd26520, 32;
	and.b64  	%rd26522, %rd26362, 4294967295;
	add.s64 	%rd26523, %rd26521, %rd26522;
	mad.lo.s64 	%rd26524, %rd6, %rd26510, %rd26523;
	shr.u64 	%rd26525, %rd26524, 32;
	and.b64  	%rd26526, %rd26392, 4294967295;
	add.s64 	%rd26527, %rd26525, %rd26526;
	mad.lo.s64 	%rd26528, %rd7, %rd26510, %rd26527;
	shr.u64 	%rd26529, %rd26528, 32;
	and.b64  	%rd26530, %rd26422, 4294967295;
	add.s64 	%rd26531, %rd26529, %rd26530;
	mad.lo.s64 	%rd26532, %rd8, %rd26510, %rd26531;
	shr.u64 	%rd26533, %rd26532, 32;
	and.b64  	%rd26534, %rd26452, 4294967295;
	add.s64 	%rd26535, %rd26533, %rd26534;
	mad.lo.s64 	%rd26536, %rd9, %rd26510, %rd26535;
	shr.u64 	%rd26537, %rd26536, 32;
	and.b64  	%rd26538, %rd26482, 4294967295;
	add.s64 	%rd26539, %rd26537, %rd26538;
	mad.lo.s64 	%rd26540, %rd10, %rd26510, %rd26539;
	shr.u64 	%rd26541, %rd26540, 32;
	and.b64  	%rd26542, %rd26486, 4294967295;
	add.s64 	%rd26543, %rd26541, %rd26542;
	shr.u64 	%rd26544, %rd26543, 32;
	and.b64  	%rd26545, %rd26490, 4294967295;
	add.s64 	%rd26546, %rd26544, %rd26545;
	shr.u64 	%rd26547, %rd26546, 32;
	and.b64  	%rd26548, %rd26494, 4294967295;
	add.s64 	%rd26549, %rd26547, %rd26548;
	shr.u64 	%rd26550, %rd26549, 32;
	and.b64  	%rd26551, %rd26498, 4294967295;
	add.s64 	%rd26552, %rd26550, %rd26551;
	shr.u64 	%rd26553, %rd26552, 32;
	and.b64  	%rd26554, %rd26502, 4294967295;
	add.s64 	%rd26555, %rd26553, %rd26554;
	shr.u64 	%rd26556, %rd26555, 32;
	and.b64  	%rd26557, %rd26506, 4294967295;
	add.s64 	%rd26558, %rd26556, %rd26557;
	shr.u64 	%rd26559, %rd26558, 32;
	and.b64  	%rd26560, %rd26509, 4294967295;
	add.s64 	%rd26561, %rd26559, %rd26560;
	{ .reg .b32 tmp; mov.b64 {tmp, %r4260}, %rd26561; }
	add.s32 	%r4261, %r4257, %r4260;
	mul.lo.s32 	%r4262, %r9, %r4259;
	cvt.u64.u32 	%rd26562, %r4262;
	and.b64  	%rd26563, %rd26516, 4294967295;
	mad.lo.s64 	%rd26564, %rd3, %rd26562, %rd26563;
	shr.u64 	%rd26565, %rd26564, 32;
	and.b64  	%rd26566, %rd26520, 4294967295;
	add.s64 	%rd26567, %rd26565, %rd26566;
	mad.lo.s64 	%rd26568, %rd4, %rd26562, %rd26567;
	cvt.u32.u64 	%r4263, %rd26568;
	shr.u64 	%rd26569, %rd26568, 32;
	and.b64  	%rd26570, %rd26524, 4294967295;
	add.s64 	%rd26571, %rd26569, %rd26570;
	mad.lo.s64 	%rd26572, %rd5, %rd26562, %rd26571;
	shr.u64 	%rd26573, %rd26572, 32;
	and.b64  	%rd26574, %rd26528, 4294967295;
	add.s64 	%rd26575, %rd26573, %rd26574;
	mad.lo.s64 	%rd26576, %rd6, %rd26562, %rd26575;
	shr.u64 	%rd26577, %rd26576, 32;
	and.b64  	%rd26578, %rd26532, 4294967295;
	add.s64 	%rd26579, %rd26577, %rd26578;
	mad.lo.s64 	%rd26580, %rd7, %rd26562, %rd26579;
	shr.u64 	%rd26581, %rd26580, 32;
	and.b64  	%rd26582, %rd26536, 4294967295;
	add.s64 	%rd26583, %rd26581, %rd26582;
	mad.lo.s64 	%rd26584, %rd8, %rd26562, %rd26583;
	shr.u64 	%rd26585, %rd26584, 32;
	and.b64  	%rd26586, %rd26540, 4294967295;
	add.s64 	%rd26587, %rd26585, %rd26586;
	mad.lo.s64 	%rd26588, %rd9, %rd26562, %rd26587;
	shr.u64 	%rd26589, %rd26588, 32;
	and.b64  	%rd26590, %rd26543, 4294967295;
	add.s64 	%rd26591, %rd26589, %rd26590;
	mad.lo.s64 	%rd26592, %rd10, %rd26562, %rd26591;
	shr.u64 	%rd26593, %rd26592, 32;
	and.b64  	%rd26594, %rd26546, 4294967295;
	add.s64 	%rd26595, %rd26593, %rd26594;
	shr.u64 	%rd26596, %rd26595, 32;
	and.b64  	%rd26597, %rd26549, 4294967295;
	add.s64 	%rd26598, %rd26596, %rd26597;
	shr.u64 	%rd26599, %rd26598, 32;
	and.b64  	%rd26600, %rd26552, 4294967295;
	add.s64 	%rd26601, %rd26599, %rd26600;
	shr.u64 	%rd26602, %rd26601, 32;
	and.b64  	%rd26603, %rd26555, 4294967295;
	add.s64 	%rd26604, %rd26602, %rd26603;
	shr.u64 	%rd26605, %rd26604, 32;
	and.b64  	%rd26606, %rd26558, 4294967295;
	add.s64 	%rd26607, %rd26605, %rd26606;
	shr.u64 	%rd26608, %rd26607, 32;
	and.b64  	%rd26609, %rd26561, 4294967295;
	add.s64 	%rd26610, %rd26608, %rd26609;
	{ .reg .b32 tmp; mov.b64 {tmp, %r4264}, %rd26610; }
	add.s32 	%r4265, %r4261, %r4264;
	mul.lo.s32 	%r4266, %r9, %r4263;
	cvt.u64.u32 	%rd26611, %r4266;
	and.b64  	%rd26612, %rd26568, 4294967295;
	mad.lo.s64 	%rd26613, %rd3, %rd26611, %rd26612;
	shr.u64 	%rd26614, %rd26613, 32;
	and.b64  	%rd26615, %rd26572, 4294967295;
	add.s64 	%rd26616, %rd26614, %rd26615;
	mad.lo.s64 	%rd26617, %rd4, %rd26611, %rd26616;
	cvt.u32.u64 	%r4267, %rd26617;
	shr.u64 	%rd26618, %rd26617, 32;
	and.b64  	%rd26619, %rd26576, 4294967295;
	add.s64 	%rd26620, %rd26618, %rd26619;
	mad.lo.s64 	%rd26621, %rd5, %rd26611, %rd26620;
	shr.u64 	%rd26622, %rd26621, 32;
	and.b64  	%rd26623, %rd26580, 4294967295;
	add.s64 	%rd26624, %rd26622, %rd26623;
	mad.lo.s64 	%rd26625, %rd6, %rd26611, %rd26624;
	shr.u64 	%rd26626, %rd26625, 32;
	and.b64  	%rd26627, %rd26584, 4294967295;
	add.s64 	%rd26628, %rd26626, %rd26627;
	mad.lo.s64 	%rd26629, %rd7, %rd26611, %rd26628;
	shr.u64 	%rd26630, %rd26629, 32;
	and.b64  	%rd26631, %rd26588, 4294967295;
	add.s64 	%rd26632, %rd26630, %rd26631;
	mad.lo.s64 	%rd26633, %rd8, %rd26611, %rd26632;
	shr.u64 	%rd26634, %rd26633, 32;
	and.b64  	%rd26635, %rd26592, 4294967295;
	add.s64 	%rd26636, %rd26634, %rd26635;
	mad.lo.s64 	%rd26637, %rd9, %rd26611, %rd26636;
	shr.u64 	%rd26638, %rd26637, 32;
	and.b64  	%rd26639, %rd26595, 4294967295;
	add.s64 	%rd26640, %rd26638, %rd26639;
	mad.lo.s64 	%rd26641, %rd10, %rd26611, %rd26640;
	shr.u64 	%rd26642, %rd26641, 32;
	and.b64  	%rd26643, %rd26598, 4294967295;
	add.s64 	%rd26644, %rd26642, %rd26643;
	shr.u64 	%rd26645, %rd26644, 32;
	and.b64  	%rd26646, %rd26601, 4294967295;
	add.s64 	%rd26647, %rd26645, %rd26646;
	shr.u64 	%rd26648, %rd26647, 32;
	and.b64  	%rd26649, %rd26604, 4294967295;
	add.s64 	%rd26650, %rd26648, %rd26649;
	shr.u64 	%rd26651, %rd26650, 32;
	and.b64  	%rd26652, %rd26607, 4294967295;
	add.s64 	%rd26653, %rd26651, %rd26652;
	shr.u64 	%rd26654, %rd26653, 32;
	and.b64  	%rd26655, %rd26610, 4294967295;
	add.s64 	%rd26656, %rd26654, %rd26655;
	{ .reg .b32 tmp; mov.b64 {tmp, %r4268}, %rd26656; }
	add.s32 	%r4269, %r4265, %r4268;
	mul.lo.s32 	%r4270, %r9, %r4267;
	cvt.u64.u32 	%rd26657, %r4270;
	and.b64  	%rd26658, %rd26617, 4294967295;
	mad.lo.s64 	%rd26659, %rd3, %rd26657, %rd26658;
	shr.u64 	%rd26660, %rd26659, 32;
	and.b64  	%rd26661, %rd26621, 4294967295;
	add.s64 	%rd26662, %rd26660, %rd26661;
	mad.lo.s64 	%rd26663, %rd4, %rd26657, %rd26662;
	cvt.u32.u64 	%r4271, %rd26663;
	shr.u64 	%rd26664, %rd26663, 32;
	and.b64  	%rd26665, %rd26625, 4294967295;
	add.s64 	%rd26666, %rd26664, %rd26665;
	mad.lo.s64 	%rd26667, %rd5, %rd26657, %rd26666;
	shr.u64 	%rd26668, %rd26667, 32;
	and.b64  	%rd26669, %rd26629, 4294967295;
	add.s64 	%rd26670, %rd26668, %rd26669;
	mad.lo.s64 	%rd26671, %rd6, %rd26657, %rd26670;
	shr.u64 	%rd26672, %rd26671, 32;
	and.b64  	%rd26673, %rd26633, 4294967295;
	add.s64 	%rd26674, %rd26672, %rd26673;
	mad.lo.s64 	%rd26675, %rd7, %rd26657, %rd26674;
	shr.u64 	%rd26676, %rd26675, 32;
	and.b64  	%rd26677, %rd26637, 4294967295;
	add.s64 	%rd26678, %rd26676, %rd26677;
	mad.lo.s64 	%rd26679, %rd8, %rd26657, %rd26678;
	shr.u64 	%rd26680, %rd26679, 32;
	and.b64  	%rd26681, %rd26641, 4294967295;
	add.s64 	%rd26682, %rd26680, %rd26681;
	mad.lo.s64 	%rd26683, %rd9, %rd26657, %rd26682;
	shr.u64 	%rd26684, %rd26683, 32;
	and.b64  	%rd26685, %rd26644, 4294967295;
	add.s64 	%rd26686, %rd26684, %rd26685;
	mad.lo.s64 	%rd26687, %rd10, %rd26657, %rd26686;
	shr.u64 	%rd26688, %rd26687, 32;
	and.b64  	%rd26689, %rd26647, 4294967295;
	add.s64 	%rd26690, %rd26688, %rd26689;
	shr.u64 	%rd26691, %rd26690, 32;
	and.b64  	%rd26692, %rd26650, 4294967295;
	add.s64 	%rd26693, %rd26691, %rd26692;
	shr.u64 	%rd26694, %rd26693, 32;
	and.b64  	%rd26695, %rd26653, 4294967295;
	add.s64 	%rd26696, %rd26694, %rd26695;
	shr.u64 	%rd26697, %rd26696, 32;
	and.b64  	%rd26698, %rd26656, 4294967295;
	add.s64 	%rd26699, %rd26697, %rd26698;
	{ .reg .b32 tmp; mov.b64 {tmp, %r4272}, %rd26699; }
	add.s32 	%r4273, %r4269, %r4272;
	mul.lo.s32 	%r4274, %r9, %r4271;
	cvt.u64.u32 	%rd26700, %r4274;
	and.b64  	%rd26701, %rd26663, 4294967295;
	mad.lo.s64 	%rd26702, %rd3, %rd26700, %rd26701;
	shr.u64 	%rd26703, %rd26702, 32;
	and.b64  	%rd26704, %rd26667, 4294967295;
	add.s64 	%rd26705, %rd26703, %rd26704;
	mad.lo.s64 	%rd26706, %rd4, %rd26700, %rd26705;
	cvt.u32.u64 	%r4275, %rd26706;
	shr.u64 	%rd26707, %rd26706, 32;
	and.b64  	%rd26708, %rd26671, 4294967295;
	add.s64 	%rd26709, %rd26707, %rd26708;
	mad.lo.s64 	%rd26710, %rd5, %rd26700, %rd26709;
	shr.u64 	%rd26711, %rd26710, 32;
	and.b64  	%rd26712, %rd26675, 4294967295;
	add.s64 	%rd26713, %rd26711, %rd26712;
	mad.lo.s64 	%rd26714, %rd6, %rd26700, %rd26713;
	shr.u64 	%rd26715, %rd26714, 32;
	and.b64  	%rd26716, %rd26679, 4294967295;
	add.s64 	%rd26717, %rd26715, %rd26716;
	mad.lo.s64 	%rd26718, %rd7, %rd26700, %rd26717;
	shr.u64 	%rd26719, %rd26718, 32;
	and.b64  	%rd26720, %rd26683, 4294967295;
	add.s64 	%rd26721, %rd26719, %rd26720;
	mad.lo.s64 	%rd26722, %rd8, %rd26700, %rd26721;
	shr.u64 	%rd26723, %rd26722, 32;
	and.b64  	%rd26724, %rd26687, 4294967295;
	add.s64 	%rd26725, %rd26723, %rd26724;
	mad.lo.s64 	%rd26726, %rd9, %rd26700, %rd26725;
	shr.u64 	%rd26727, %rd26726, 32;
	and.b64  	%rd26728, %rd26690, 4294967295;
	add.s64 	%rd26729, %rd26727, %rd26728;
	mad.lo.s64 	%rd26730, %rd10, %rd26700, %rd26729;
	shr.u64 	%rd26731, %rd26730, 32;
	and.b64  	%rd26732, %rd26693, 4294967295;
	add.s64 	%rd26733, %rd26731, %rd26732;
	shr.u64 	%rd26734, %rd26733, 32;
	and.b64  	%rd26735, %rd26696, 4294967295;
	add.s64 	%rd26736, %rd26734, %rd26735;
	shr.u64 	%rd26737, %rd26736, 32;
	and.b64  	%rd26738, %rd26699, 4294967295;
	add.s64 	%rd26739, %rd26737, %rd26738;
	{ .reg .b32 tmp; mov.b64 {tmp, %r4276}, %rd26739; }
	add.s32 	%r4277, %r4273, %r4276;
	mul.lo.s32 	%r4278, %r9, %r4275;
	cvt.u64.u32 	%rd26740, %r4278;
	and.b64  	%rd26741, %rd26706, 4294967295;
	mad.lo.s64 	%rd26742, %rd3, %rd26740, %rd26741;
	shr.u64 	%rd26743, %rd26742, 32;
	and.b64  	%rd26744, %rd26710, 4294967295;
	add.s64 	%rd26745, %rd26743, %rd26744;
	mad.lo.s64 	%rd26746, %rd4, %rd26740, %rd26745;
	cvt.u32.u64 	%r4279, %rd26746;
	shr.u64 	%rd26747, %rd26746, 32;
	and.b64  	%rd26748, %rd26714, 4294967295;
	add.s64 	%rd26749, %rd26747, %rd26748;
	mad.lo.s64 	%rd26750, %rd5, %rd26740, %rd26749;
	shr.u64 	%rd26751, %rd26750, 32;
	and.b64  	%rd26752, %rd26718, 4294967295;
	add.s64 	%rd26753, %rd26751, %rd26752;
	mad.lo.s64 	%rd26754, %rd6, %rd26740, %rd26753;
	shr.u64 	%rd26755, %rd26754, 32;
	and.b64  	%rd26756, %rd26722, 4294967295;
	add.s64 	%rd26757, %rd26755, %rd26756;
	mad.lo.s64 	%rd26758, %rd7, %rd26740, %rd26757;
	shr.u64 	%rd26759, %rd26758, 32;
	and.b64  	%rd26760, %rd26726, 4294967295;
	add.s64 	%rd26761, %rd26759, %rd26760;
	mad.lo.s64 	%rd26762, %rd8, %rd26740, %rd26761;
	shr.u64 	%rd26763, %rd26762, 32;
	and.b64  	%rd26764, %rd26730, 4294967295;
	add.s64 	%rd26765, %rd26763, %rd26764;
	mad.lo.s64 	%rd26766, %rd9, %rd26740, %rd26765;
	shr.u64 	%rd26767, %rd26766, 32;
	and.b64  	%rd26768, %rd26733, 4294967295;
	add.s64 	%rd26769, %rd26767, %rd26768;
	mad.lo.s64 	%rd26770, %rd10, %rd26740, %rd26769;
	shr.u64 	%rd26771, %rd26770, 32;
	and.b64  	%rd26772, %rd26736, 4294967295;
	add.s64 	%rd26773, %rd26771, %rd26772;
	shr.u64 	%rd26774, %rd26773, 32;
	and.b64  	%rd26775, %rd26739, 4294967295;
	add.s64 	%rd26776, %rd26774, %rd26775;
	{ .reg .b32 tmp; mov.b64 {tmp, %r4280}, %rd26776; }
	add.s32 	%r4281, %r4277, %r4280;
	mul.lo.s32 	%r4282, %r9, %r4279;
	cvt.u64.u32 	%rd26777, %r4282;
	and.b64  	%rd26778, %rd26746, 4294967295;
	mad.lo.s64 	%rd26779, %rd3, %rd26777, %rd26778;
	shr.u64 	%rd26780, %rd26779, 32;
	and.b64  	%rd26781, %rd26750, 4294967295;
	add.s64 	%rd26782, %rd26780, %rd26781;
	mad.lo.s64 	%rd26783, %rd4, %rd26777, %rd26782;
	cvt.u32.u64 	%r4283, %rd26783;
	shr.u64 	%rd26784, %rd26783, 32;
	and.b64  	%rd26785, %rd26754, 4294967295;
	add.s64 	%rd26786, %rd26784, %rd26785;
	mad.lo.s64 	%rd26787, %rd5, %rd26777, %rd26786;
	shr.u64 	%rd26788, %rd26787, 32;
	and.b64  	%rd26789, %rd26758, 4294967295;
	add.s64 	%rd26790, %rd26788, %rd26789;
	mad.lo.s64 	%rd26791, %rd6, %rd26777, %rd26790;
	shr.u64 	%rd26792, %rd26791, 32;
	and.b64  	%rd26793, %rd26762, 4294967295;
	add.s64 	%rd26794, %rd26792, %rd26793;
	mad.lo.s64 	%rd26795, %rd7, %rd26777, %rd26794;
	shr.u64 	%rd26796, %rd26795, 32;
	and.b64  	%rd26797, %rd26766, 4294967295;
	add.s64 	%rd26798, %rd26796, %rd26797;
	mad.lo.s64 	%rd26799, %rd8, %rd26777, %rd26798;
	shr.u64 	%rd26800, %rd26799, 32;
	and.b64  	%rd26801, %rd26770, 4294967295;
	add.s64 	%rd26802, %rd26800, %rd26801;
	mad.lo.s64 	%rd26803, %rd9, %rd26777, %rd26802;
	shr.u64 	%rd26804, %rd26803, 32;
	and.b64  	%rd26805, %rd26773, 4294967295;
	add.s64 	%rd26806, %rd26804, %rd26805;
	mad.lo.s64 	%rd26807, %rd10, %rd26777, %rd26806;
	shr.u64 	%rd26808, %rd26807, 32;
	and.b64  	%rd26809, %rd26776, 4294967295;
	add.s64 	%rd26810, %rd26808, %rd26809;
	{ .reg .b32 tmp; mov.b64 {tmp, %r4284}, %rd26810; }
	add.s32 	%r4285, %r4281, %r4284;
	mul.lo.s32 	%r4286, %r9, %r4283;
	cvt.u64.u32 	%rd26811, %r4286;
	and.b64  	%rd26812, %rd26783, 4294967295;
	mad.lo.s64 	%rd26813, %rd3, %rd26811, %rd26812;
	shr.u64 	%rd26814, %rd26813, 32;
	and.b64  	%rd26815, %rd26787, 4294967295;
	add.s64 	%rd26816, %rd26814, %rd26815;
	mad.lo.s64 	%rd48410, %rd4, %rd26811, %rd26816;
	shr.u64 	%rd26817, %rd48410, 32;
	and.b64  	%rd26818, %rd26791, 4294967295;
	add.s64 	%rd26819, %rd26817, %rd26818;
	mad.lo.s64 	%rd48409, %rd5, %rd26811, %rd26819;
	cvt.u32.u64 	%r173, %rd48409;
	shr.u64 	%rd26820, %rd48409, 32;
	and.b64  	%rd26821, %rd26795, 4294967295;
	add.s64 	%rd26822, %rd26820, %rd26821;
	mad.lo.s64 	%rd48408, %rd6, %rd26811, %rd26822;
	cvt.u32.u64 	%r174, %rd48408;
	shr.u64 	%rd26823, %rd48408, 32;
	and.b64  	%rd26824, %rd26799, 4294967295;
	add.s64 	%rd26825, %rd26823, %rd26824;
	mad.lo.s64 	%rd48407, %rd7, %rd26811, %rd26825;
	cvt.u32.u64 	%r175, %rd48407;
	shr.u64 	%rd26826, %rd48407, 32;
	and.b64  	%rd26827, %rd26803, 4294967295;
	add.s64 	%rd26828, %rd26826, %rd26827;
	mad.lo.s64 	%rd48406, %rd8, %rd26811, %rd26828;
	cvt.u32.u64 	%r176, %rd48406;
	shr.u64 	%rd26829, %rd48406, 32;
	and.b64  	%rd26830, %rd26807, 4294967295;
	add.s64 	%rd26831, %rd26829, %rd26830;
	mad.lo.s64 	%rd48405, %rd9, %rd26811, %rd26831;
	cvt.u32.u64 	%r177, %rd48405;
	shr.u64 	%rd26832, %rd48405, 32;
	and.b64  	%rd26833, %rd26810, 4294967295;
	add.s64 	%rd26834, %rd26832, %rd26833;
	mad.lo.s64 	%rd48404, %rd10, %rd26811, %rd26834;
	cvt.u32.u64 	%r178, %rd48404;
	{ .reg .b32 tmp; mov.b64 {tmp, %r4287}, %rd48404; }
	add.s32 	%r6598, %r4285, %r4287;
	setp.gt.u32 	%p1052, %r6598, %r4255;
	@%p1052 bra 	$L__BB0_140;
	cvt.u32.u64 	%r4288, %rd10;
	setp.lt.u32 	%p1053, %r6598, %r4288;
	@%p1053 bra 	$L__BB0_141;
	cvt.u32.u64 	%r4289, %rd9;
	setp.lt.u32 	%p1054, %r4289, %r178;
	@%p1054 bra 	$L__BB0_140;
	cvt.u32.u64 	%r4290, %rd9;
	setp.gt.u32 	%p1055, %r4290, %r178;
	@%p1055 bra 	$L__BB0_141;
	cvt.u32.u64 	%r4291, %rd8;
	setp.lt.u32 	%p1056, %r4291, %r177;
	@%p1056 bra 	$L__BB0_140;
	cvt.u32.u64 	%r4292, %rd8;
	setp.gt.u32 	%p1057, %r4292, %r177;
	@%p1057 bra 	$L__BB0_141;
	cvt.u32.u64 	%r4293, %rd7;
	setp.lt.u32 	%p1058, %r4293, %r176;
	@%p1058 bra 	$L__BB0_140;
	cvt.u32.u64 	%r4294, %rd7;
	setp.gt.u32 	%p1059, %r4294, %r176;
	@%p1059 bra 	$L__BB0_141;
	cvt.u32.u64 	%r4295, %rd6;
	setp.lt.u32 	%p1060, %r4295, %r175;
	@%p1060 bra 	$L__BB0_140;
	cvt.u32.u64 	%r4296, %rd6;
	setp.gt.u32 	%p1061, %r4296, %r175;
	@%p1061 bra 	$L__BB0_141;
	cvt.u32.u64 	%r4297, %rd5;
	setp.lt.u32 	%p1062, %r4297, %r174;
	@%p1062 bra 	$L__BB0_140;
	cvt.u32.u64 	%r4298, %rd5;
	setp.gt.u32 	%p1063, %r4298, %r174;
	@%p1063 bra 	$L__BB0_141;
	cvt.u32.u64 	%r4299, %rd4;
	setp.lt.u32 	%p1064, %r4299, %r173;
	@%p1064 bra 	$L__BB0_140;
	cvt.u32.u64 	%r4300, %rd4;
	cvt.u32.u64 	%r4301, %rd3;
	setp.gt.u32 	%p1065, %r4300, %r173;
	cvt.u32.u64 	%r4302, %rd48410;
	setp.gt.u32 	%p1066, %r4301, %r4302;
	or.pred  	%p1067, %p1065, %p1066;
	@%p1067 bra 	$L__BB0_141;
$L__BB0_140:
	cvt.u32.u64 	%r4303, %rd10;
	and.b64  	%rd26836, %rd48410, 4294967295;
	sub.s64 	%rd48410, %rd26836, %rd3;
	shr.u64 	%rd26837, %rd48410, 63;
	and.b64  	%rd26838, %rd48409, 4294967295;
	add.s64 	%rd26839, %rd26837, %rd4;
	sub.s64 	%rd48409, %rd26838, %rd26839;
	shr.u64 	%rd26840, %rd48409, 63;
	and.b64  	%rd26841, %rd48408, 4294967295;
	add.s64 	%rd26842, %rd26840, %rd5;
	sub.s64 	%rd48408, %rd26841, %rd26842;
	shr.u64 	%rd26843, %rd48408, 63;
	and.b64  	%rd26844, %rd48407, 4294967295;
	add.s64 	%rd26845, %rd26843, %rd6;
	sub.s64 	%rd48407, %rd26844, %rd26845;
	shr.u64 	%rd26846, %rd48407, 63;
	and.b64  	%rd26847, %rd48406, 4294967295;
	add.s64 	%rd26848, %rd26846, %rd7;
	sub.s64 	%rd48406, %rd26847, %rd26848;
	shr.u64 	%rd26849, %rd48406, 63;
	and.b64  	%rd26850, %rd48405, 4294967295;
	add.s64 	%rd26851, %rd26849, %rd8;
	sub.s64 	%rd48405, %rd26850, %rd26851;
	shr.u64 	%rd26852, %rd48405, 63;
	and.b64  	%rd26853, %rd48404, 4294967295;
	add.s64 	%rd26854, %rd26852, %rd9;
	sub.s64 	%rd48404, %rd26853, %rd26854;
	shr.u64 	%rd26855, %rd48404, 63;
	cvt.u32.u64 	%r4304, %rd26855;
	add.s32 	%r4305, %r4303, %r4304;
	sub.s32 	%r6598, %r6598, %r4305;
$L__BB0_141:
	cvt.u32.u64 	%r4306, %rd10;
	cvt.u64.u32 	%rd179, %r127;
	and.b64  	%rd26856, %rd48410, 4294967295;
	mul.lo.s64 	%rd26857, %rd26856, %rd179;
	cvt.u32.u64 	%r4307, %rd26857;
	shr.u64 	%rd26858, %rd26857, 32;
	and.b64  	%rd26859, %rd48409, 4294967295;
	mad.lo.s64 	%rd26860, %rd26859, %rd179, %rd26858;
	shr.u64 	%rd26861, %rd26860, 32;
	and.b64  	%rd26862, %rd48408, 4294967295;
	mad.lo.s64 	%rd26863, %rd26862, %rd179, %rd26861;
	shr.u64 	%rd26864, %rd26863, 32;
	and.b64  	%rd26865, %rd48407, 4294967295;
	mad.lo.s64 	%rd26866, %rd26865, %rd179, %rd26864;
	shr.u64 	%rd26867, %rd26866, 32;
	and.b64  	%rd26868, %rd48406, 4294967295;
	mad.lo.s64 	%rd26869, %rd26868, %rd179, %rd26867;
	shr.u64 	%rd26870, %rd26869, 32;
	and.b64  	%rd26871, %rd48405, 4294967295;
	mad.lo.s64 	%rd26872, %rd26871, %rd179, %rd26870;
	shr.u64 	%rd26873, %rd26872, 32;
	and.b64  	%rd26874, %rd48404, 4294967295;
	mad.lo.s64 	%rd26875, %rd26874, %rd179, %rd26873;
	shr.u64 	%rd26876, %rd26875, 32;
	mul.wide.u32 	%rd26877, %r6598, %r127;
	add.s64 	%rd26878, %rd26876, %rd26877;
	shr.u64 	%rd26879, %rd26878, 32;
	cvt.u64.u32 	%rd180, %r126;
	and.b64  	%rd26880, %rd26860, 4294967295;
	mad.lo.s64 	%rd26881, %rd26856, %rd180, %rd26880;
	shr.u64 	%rd26882, %rd26881, 32;
	and.b64  	%rd26883, %rd26863, 4294967295;
	add.s64 	%rd26884, %rd26882, %rd26883;
	mad.lo.s64 	%rd26885, %rd26859, %rd180, %rd26884;
	shr.u64 	%rd26886, %rd26885, 32;
	and.b64  	%rd26887, %rd26866, 4294967295;
	add.s64 	%rd26888, %rd26886, %rd26887;
	mad.lo.s64 	%rd26889, %rd26862, %rd180, %rd26888;
	shr.u64 	%rd26890, %rd26889, 32;
	and.b64  	%rd26891, %rd26869, 4294967295;
	add.s64 	%rd26892, %rd26890, %rd26891;
	mad.lo.s64 	%rd26893, %rd26865, %rd180, %rd26892;
	shr.u64 	%rd26894, %rd26893, 32;
	and.b64  	%rd26895, %rd26872, 4294967295;
	add.s64 	%rd26896, %rd26894, %rd26895;
	mad.lo.s64 	%rd26897, %rd26868, %rd180, %rd26896;
	shr.u64 	%rd26898, %rd26897, 32;
	and.b64  	%rd26899, %rd26875, 4294967295;
	add.s64 	%rd26900, %rd26898, %rd26899;
	mad.lo.s64 	%rd26901, %rd26871, %rd180, %rd26900;
	shr.u64 	%rd26902, %rd26901, 32;
	and.b64  	%rd26903, %rd26878, 4294967295;
	add.s64 	%rd26904, %rd26902, %rd26903;
	mad.lo.s64 	%rd26905, %rd26874, %rd180, %rd26904;
	shr.u64 	%rd26906, %rd26905, 32;
	mul.wide.u32 	%rd26907, %r6598, %r126;
	add.s64 	%rd26908, %rd26906, %rd26879;
	add.s64 	%rd26909, %rd26908, %rd26907;
	shr.u64 	%rd26910, %rd26909, 32;
	cvt.u64.u32 	%rd181, %r125;
	and.b64  	%rd26911, %rd26885, 4294967295;
	mad.lo.s64 	%rd26912, %rd26856, %rd181, %rd26911;
	shr.u64 	%rd26913, %rd26912, 32;
	and.b64  	%rd26914, %rd26889, 4294967295;
	add.s64 	%rd26915, %rd26913, %rd26914;
	mad.lo.s64 	%rd26916, %rd26859, %rd181, %rd26915;
	shr.u64 	%rd26917, %rd26916, 32;
	and.b64  	%rd26918, %rd26893, 4294967295;
	add.s64 	%rd26919, %rd26917, %rd26918;
	mad.lo.s64 	%rd26920, %rd26862, %rd181, %rd26919;
	shr.u64 	%rd26921, %rd26920, 32;
	and.b64  	%rd26922, %rd26897, 4294967295;
	add.s64 	%rd26923, %rd26921, %rd26922;
	mad.lo.s64 	%rd26924, %rd26865, %rd181, %rd26923;
	shr.u64 	%rd26925, %rd26924, 32;
	and.b64  	%rd26926, %rd26901, 4294967295;
	add.s64 	%rd26927, %rd26925, %rd26926;
	mad.lo.s64 	%rd26928, %rd26868, %rd181, %rd26927;
	shr.u64 	%rd26929, %rd26928, 32;
	and.b64  	%rd26930, %rd26905, 4294967295;
	add.s64 	%rd26931, %rd26929, %rd26930;
	mad.lo.s64 	%rd26932, %rd26871, %rd181, %rd26931;
	shr.u64 	%rd26933, %rd26932, 32;
	and.b64  	%rd26934, %rd26909, 4294967295;
	add.s64 	%rd26935, %rd26933, %rd26934;
	mad.lo.s64 	%rd26936, %rd26874, %rd181, %rd26935;
	shr.u64 	%rd26937, %rd26936, 32;
	mul.wide.u32 	%rd26938, %r6598, %r125;
	add.s64 	%rd26939, %rd26937, %rd26910;
	add.s64 	%rd26940, %rd26939, %rd26938;
	shr.u64 	%rd26941, %rd26940, 32;
	cvt.u64.u32 	%rd182, %r124;
	and.b64  	%rd26942, %rd26916, 4294967295;
	mad.lo.s64 	%rd26943, %rd26856, %rd182, %rd26942;
	shr.u64 	%rd26944, %rd26943, 32;
	and.b64  	%rd26945, %rd26920, 4294967295;
	add.s64 	%rd26946, %rd26944, %rd26945;
	mad.lo.s64 	%rd26947, %rd26859, %rd182, %rd26946;
	shr.u64 	%rd26948, %rd26947, 32;
	and.b64  	%rd26949, %rd26924, 4294967295;
	add.s64 	%rd26950, %rd26948, %rd26949;
	mad.lo.s64 	%rd26951, %rd26862, %rd182, %rd26950;
	shr.u64 	%rd26952, %rd26951, 32;
	and.b64  	%rd26953, %rd26928, 4294967295;
	add.s64 	%rd26954, %rd26952, %rd26953;
	mad.lo.s64 	%rd26955, %rd26865, %rd182, %rd26954;
	shr.u64 	%rd26956, %rd26955, 32;
	and.b64  	%rd26957, %rd26932, 4294967295;
	add.s64 	%rd26958, %rd26956, %rd26957;
	mad.lo.s64 	%rd26959, %rd26868, %rd182, %rd26958;
	shr.u64 	%rd26960, %rd26959, 32;
	and.b64  	%rd26961, %rd26936, 4294967295;
	add.s64 	%rd26962, %rd26960, %rd26961;
	mad.lo.s64 	%rd26963, %rd26871, %rd182, %rd26962;
	shr.u64 	%rd26964, %rd26963, 32;
	and.b64  	%rd26965, %rd26940, 4294967295;
	add.s64 	%rd26966, %rd26964, %rd26965;
	mad.lo.s64 	%rd26967, %rd26874, %rd182, %rd26966;
	shr.u64 	%rd26968, %rd26967, 32;
	mul.wide.u32 	%rd26969, %r6598, %r124;
	add.s64 	%rd26970, %rd26968, %rd26941;
	add.s64 	%rd26971, %rd26970, %rd26969;
	shr.u64 	%rd26972, %rd26971, 32;
	cvt.u64.u32 	%rd183, %r123;
	and.b64  	%rd26973, %rd26947, 4294967295;
	mad.lo.s64 	%rd26974, %rd26856, %rd183, %rd26973;
	shr.u64 	%rd26975, %rd26974, 32;
	and.b64  	%rd26976, %rd26951, 4294967295;
	add.s64 	%rd26977, %rd26975, %rd26976;
	mad.lo.s64 	%rd26978, %rd26859, %rd183, %rd26977;
	shr.u64 	%rd26979, %rd26978, 32;
	and.b64  	%rd26980, %rd26955, 4294967295;
	add.s64 	%rd26981, %rd26979, %rd26980;
	mad.lo.s64 	%rd26982, %rd26862, %rd183, %rd26981;
	shr.u64 	%rd26983, %rd26982, 32;
	and.b64  	%rd26984, %rd26959, 4294967295;
	add.s64 	%rd26985, %rd26983, %rd26984;
	mad.lo.s64 	%rd26986, %rd26865, %rd183, %rd26985;
	shr.u64 	%rd26987, %rd26986, 32;
	and.b64  	%rd26988, %rd26963, 4294967295;
	add.s64 	%rd26989, %rd26987, %rd26988;
	mad.lo.s64 	%rd26990, %rd26868, %rd183, %rd26989;
	shr.u64 	%rd26991, %rd26990, 32;
	and.b64  	%rd26992, %rd26967, 4294967295;
	add.s64 	%rd26993, %rd26991, %rd26992;
	mad.lo.s64 	%rd26994, %rd26871, %rd183, %rd26993;
	shr.u64 	%rd26995, %rd26994, 32;
	and.b64  	%rd26996, %rd26971, 4294967295;
	add.s64 	%rd26997, %rd26995, %rd26996;
	mad.lo.s64 	%rd26998, %rd26874, %rd183, %rd26997;
	shr.u64 	%rd26999, %rd26998, 32;
	mul.wide.u32 	%rd27000, %r6598, %r123;
	add.s64 	%rd27001, %rd26999, %rd26972;
	add.s64 	%rd27002, %rd27001, %rd27000;
	shr.u64 	%rd27003, %rd27002, 32;
	cvt.u64.u32 	%rd184, %r122;
	and.b64  	%rd27004, %rd26978, 4294967295;
	mad.lo.s64 	%rd27005, %rd26856, %rd184, %rd27004;
	shr.u64 	%rd27006, %rd27005, 32;
	and.b64  	%rd27007, %rd26982, 4294967295;
	add.s64 	%rd27008, %rd27006, %rd27007;
	mad.lo.s64 	%rd27009, %rd26859, %rd184, %rd27008;
	shr.u64 	%rd27010, %rd27009, 32;
	and.b64  	%rd27011, %rd26986, 4294967295;
	add.s64 	%rd27012, %rd27010, %rd27011;
	mad.lo.s64 	%rd27013, %rd26862, %rd184, %rd27012;
	shr.u64 	%rd27014, %rd27013, 32;
	and.b64  	%rd27015, %rd26990, 4294967295;
	add.s64 	%rd27016, %rd27014, %rd27015;
	mad.lo.s64 	%rd27017, %rd26865, %rd184, %rd27016;
	shr.u64 	%rd27018, %rd27017, 32;
	and.b64  	%rd27019, %rd26994, 4294967295;
	add.s64 	%rd27020, %rd27018, %rd27019;
	mad.lo.s64 	%rd27021, %rd26868, %rd184, %rd27020;
	shr.u64 	%rd27022, %rd27021, 32;
	and.b64  	%rd27023, %rd26998, 4294967295;
	add.s64 	%rd27024, %rd27022, %rd27023;
	mad.lo.s64 	%rd27025, %rd26871, %rd184, %rd27024;
	shr.u64 	%rd27026, %rd27025, 32;
	and.b64  	%rd27027, %rd27002, 4294967295;
	add.s64 	%rd27028, %rd27026, %rd27027;
	mad.lo.s64 	%rd27029, %rd26874, %rd184, %rd27028;
	shr.u64 	%rd27030, %rd27029, 32;
	mul.wide.u32 	%rd27031, %r6598, %r122;
	add.s64 	%rd27032, %rd27030, %rd27003;
	add.s64 	%rd27033, %rd27032, %rd27031;
	shr.u64 	%rd27034, %rd27033, 32;
	cvt.u64.u32 	%rd185, %r121;
	and.b64  	%rd27035, %rd27009, 4294967295;
	mad.lo.s64 	%rd27036, %rd26856, %rd185, %rd27035;
	shr.u64 	%rd27037, %rd27036, 32;
	and.b64  	%rd27038, %rd27013, 4294967295;
	add.s64 	%rd27039, %rd27037, %rd27038;
	mad.lo.s64 	%rd27040, %rd26859, %rd185, %rd27039;
	shr.u64 	%rd27041, %rd27040, 32;
	and.b64  	%rd27042, %rd27017, 4294967295;
	add.s64 	%rd27043, %rd27041, %rd27042;
	mad.lo.s64 	%rd27044, %rd26862, %rd185, %rd27043;
	shr.u64 	%rd27045, %rd27044, 32;
	and.b64  	%rd27046, %rd27021, 4294967295;
	add.s64 	%rd27047, %rd27045, %rd27046;
	mad.lo.s64 	%rd27048, %rd26865, %rd185, %rd27047;
	shr.u64 	%rd27049, %rd27048, 32;
	and.b64  	%rd27050, %rd27025, 4294967295;
	add.s64 	%rd27051, %rd27049, %rd27050;
	mad.lo.s64 	%rd27052, %rd26868, %rd185, %rd27051;
	shr.u64 	%rd27053, %rd27052, 32;
	and.b64  	%rd27054, %rd27029, 4294967295;
	add.s64 	%rd27055, %rd27053, %rd27054;
	mad.lo.s64 	%rd27056, %rd26871, %rd185, %rd27055;
	shr.u64 	%rd27057, %rd27056, 32;
	and.b64  	%rd27058, %rd27033, 4294967295;
	add.s64 	%rd27059, %rd27057, %rd27058;
	mad.lo.s64 	%rd27060, %rd26874, %rd185, %rd27059;
	shr.u64 	%rd27061, %rd27060, 32;
	mul.wide.u32 	%rd27062, %r6598, %r121;
	add.s64 	%rd27063, %rd27061, %rd27034;
	add.s64 	%rd27064, %rd27063, %rd27062;
	shr.u64 	%rd27065, %rd27064, 32;
	cvt.u64.u32 	%rd186, %r120;
	and.b64  	%rd27066, %rd27040, 4294967295;
	mad.lo.s64 	%rd27067, %rd26856, %rd186, %rd27066;
	shr.u64 	%rd27068, %rd27067, 32;
	and.b64  	%rd27069, %rd27044, 4294967295;
	add.s64 	%rd27070, %rd27068, %rd27069;
	mad.lo.s64 	%rd27071, %rd26859, %rd186, %rd27070;
	shr.u64 	%rd27072, %rd27071, 32;
	and.b64  	%rd27073, %rd27048, 4294967295;
	add.s64 	%rd27074, %rd27072, %rd27073;
	mad.lo.s64 	%rd27075, %rd26862, %rd186, %rd27074;
	shr.u64 	%rd27076, %rd27075, 32;
	and.b64  	%rd27077, %rd27052, 4294967295;
	add.s64 	%rd27078, %rd27076, %rd27077;
	mad.lo.s64 	%rd27079, %rd26865, %rd186, %rd27078;
	shr.u64 	%rd27080, %rd27079, 32;
	and.b64  	%rd27081, %rd27056, 4294967295;
	add.s64 	%rd27082, %rd27080, %rd27081;
	mad.lo.s64 	%rd27083, %rd26868, %rd186, %rd27082;
	shr.u64 	%rd27084, %rd27083, 32;
	and.b64  	%rd27085, %rd27060, 4294967295;
	add.s64 	%rd27086, %rd27084, %rd27085;
	mad.lo.s64 	%rd27087, %rd26871, %rd186, %rd27086;
	shr.u64 	%rd27088, %rd27087, 32;
	and.b64  	%rd27089, %rd27064, 4294967295;
	add.s64 	%rd27090, %rd27088, %rd27089;
	mad.lo.s64 	%rd27091, %rd26874, %rd186, %rd27090;
	shr.u64 	%rd27092, %rd27091, 32;
	mul.wide.u32 	%rd27093, %r6598, %r120;
	add.s64 	%rd27094, %rd27092, %rd27065;
	add.s64 	%rd27095, %rd27094, %rd27093;
	{ .reg .b32 tmp; mov.b64 {tmp, %r4308}, %rd27095; }
	mul.lo.s32 	%r4309, %r9, %r4307;
	cvt.u64.u32 	%rd27096, %r4309;
	and.b64  	%rd27097, %rd26857, 4294967295;
	mad.lo.s64 	%rd27098, %rd3, %rd27096, %rd27097;
	shr.u64 	%rd27099, %rd27098, 32;
	and.b64  	%rd27100, %rd26881, 4294967295;
	add.s64 	%rd27101, %rd27099, %rd27100;
	mad.lo.s64 	%rd27102, %rd4, %rd27096, %rd27101;
	cvt.u32.u64 	%r4310, %rd27102;
	shr.u64 	%rd27103, %rd27102, 32;
	and.b64  	%rd27104, %rd26912, 4294967295;
	add.s64 	%rd27105, %rd27103, %rd27104;
	mad.lo.s64 	%rd27106, %rd5, %rd27096, %rd27105;
	shr.u64 	%rd27107, %rd27106, 32;
	and.b64  	%rd27108, %rd26943, 4294967295;
	add.s64 	%rd27109, %rd27107, %rd27108;
	mad.lo.s64 	%rd27110, %rd6, %rd27096, %rd27109;
	shr.u64 	%rd27111, %rd27110, 32;
	and.b64  	%rd27112, %rd26974, 4294967295;
	add.s64 	%rd27113, %rd27111, %rd27112;
	mad.lo.s64 	%rd27114, %rd7, %rd27096, %rd27113;
	shr.u64 	%rd27115, %rd27114, 32;
	and.b64  	%rd27116, %rd27005, 4294967295;
	add.s64 	%rd27117, %rd27115, %rd27116;
	mad.lo.s64 	%rd27118, %rd8, %rd27096, %rd27117;
	shr.u64 	%rd27119, %rd27118, 32;
	and.b64  	%rd27120, %rd27036, 4294967295;
	add.s64 	%rd27121, %rd27119, %rd27120;
	mad.lo.s64 	%rd27122, %rd9, %rd27096, %rd27121;
	shr.u64 	%rd27123, %rd27122, 32;
	and.b64  	%rd27124, %rd27067, 4294967295;
	add.s64 	%rd27125, %rd27123, %rd27124;
	mad.lo.s64 	%rd27126, %rd10, %rd27096, %rd27125;
	shr.u64 	%rd27127, %rd27126, 32;
	and.b64  	%rd27128, %rd27071, 4294967295;
	add.s64 	%rd27129, %rd27127, %rd27128;
	shr.u64 	%rd27130, %rd27129, 32;
	and.b64  	%rd27131, %rd27075, 4294967295;
	add.s64 	%rd27132, %rd27130, %rd27131;
	shr.u64 	%rd27133, %rd27132, 32;
	and.b64  	%rd27134, %rd27079, 4294967295;
	add.s64 	%rd27135, %rd27133, %rd27134;
	shr.u64 	%rd27136, %rd27135, 32;
	and.b64  	%rd27137, %rd27083, 4294967295;
	add.s64 	%rd27138, %rd27136, %rd27137;
	shr.u64 	%rd27139, %rd27138, 32;
	and.b64  	%rd27140, %rd27087, 4294967295;
	add.s64 	%rd27141, %rd27139, %rd27140;
	shr.u64 	%rd27142, %rd27141, 32;
	and.b64  	%rd27143, %rd27091, 4294967295;
	add.s64 	%rd27144, %rd27142, %rd27143;
	shr.u64 	%rd27145, %rd27144, 32;
	and.b64  	%rd27146, %rd27095, 4294967295;
	add.s64 	%rd27147, %rd27145, %rd27146;
	{ .reg .b32 tmp; mov.b64 {tmp, %r4311}, %rd27147; }
	add.s32 	%r4312, %r4308, %r4311;
	mul.lo.s32 	%r4313, %r9, %r4310;
	cvt.u64.u32 	%rd27148, %r4313;
	and.b64  	%rd27149, %rd27102, 4294967295;
	mad.lo.s64 	%rd27150, %rd3, %rd27148, %rd27149;
	shr.u64 	%rd27151, %rd27150, 32;
	and.b64  	%rd27152, %rd27106, 4294967295;
	add.s64 	%rd27153, %rd27151, %rd27152;
	mad.lo.s64 	%rd27154, %rd4, %rd27148, %rd27153;
	cvt.u32.u64 	%r4314, %rd27154;
	shr.u64 	%rd27155, %rd27154, 32;
	and.b64  	%rd27156, %rd27110, 4294967295;
	add.s64 	%rd27157, %rd27155, %rd27156;
	mad.lo.s64 	%rd27158, %rd5, %rd27148, %rd27157;
	shr.u64 	%rd27159, %rd27158, 32;
	and.b64  	%rd27160, %rd27114, 4294967295;
	add.s64 	%rd27161, %rd27159, %rd27160;
	mad.lo.s64 	%rd27162, %rd6, %rd27148, %rd27161;
	shr.u64 	%rd27163, %rd27162, 32;
	and.b64  	%rd27164, %rd27118, 4294967295;
	add.s64 	%rd27165, %rd27163, %rd27164;
	mad.lo.s64 	%rd27166, %rd7, %rd27148, %rd27165;
	shr.u64 	%rd27167, %rd27166, 32;
	and.b64  	%rd27168, %rd27122, 4294967295;
	add.s64 	%rd27169, %rd27167, %rd27168;
	mad.lo.s64 	%rd27170, %rd8, %rd27148, %rd27169;
	shr.u64 	%rd27171, %rd27170, 32;
	and.b64  	%rd27172, %rd27126, 4294967295;
	add.s64 	%rd27173, %rd27171, %rd27172;
	mad.lo.s64 	%rd27174, %rd9, %rd27148, %rd27173;
	shr.u64 	%rd27175, %rd27174, 32;
	and.b64  	%rd27176, %rd27129, 4294967295;
	add.s64 	%rd27177, %rd27175, %rd27176;
	mad.lo.s64 	%rd27178, %rd10, %rd27148, %rd27177;
	shr.u64 	%rd27179, %rd27178, 32;
	and.b64  	%rd27180, %rd27132, 4294967295;
	add.s64 	%rd27181, %rd27179, %rd27180;
	shr.u64 	%rd27182, %rd27181, 32;
	and.b64  	%rd27183, %rd27135, 4294967295;
	add.s64 	%rd27184, %rd27182, %rd27183;
	shr.u64 	%rd27185, %rd27184, 32;
	and.b64  	%rd27186, %rd27138, 4294967295;
	add.s64 	%rd27187, %rd27185, %rd27186;
	shr.u64 	%rd27188, %rd27187, 32;
	and.b64  	%rd27189, %rd27141, 4294967295;
	add.s64 	%rd27190, %rd27188, %rd27189;
	shr.u64 	%rd27191, %rd27190, 32;
	and.b64  	%rd27192, %rd27144, 4294967295;
	add.s64 	%rd27193, %rd27191, %rd27192;
	shr.u64 	%rd27194, %rd27193, 32;
	and.b64  	%rd27195, %rd27147, 4294967295;
	add.s64 	%rd27196, %rd27194, %rd27195;
	{ .reg .b32 tmp; mov.b64 {tmp, %r4315}, %rd27196; }
	add.s32 	%r4316, %r4312, %r4315;
	mul.lo.s32 	%r4317, %r9, %r4314;
	cvt.u64.u32 	%rd27197, %r4317;
	and.b64  	%rd27198, %rd27154, 4294967295;
	mad.lo.s64 	%rd27199, %rd3, %rd27197, %rd27198;
	shr.u64 	%rd27200, %rd27199, 32;
	and.b64  	%rd27201, %rd27158, 4294967295;
	add.s64 	%rd27202, %rd27200, %rd27201;
	mad.lo.s64 	%rd27203, %rd4, %rd27197, %rd27202;
	cvt.u32.u64 	%r4318, %rd27203;
	shr.u64 	%rd27204, %rd27203, 32;
	and.b64  	%rd27205, %rd27162, 4294967295;
	add.s64 	%rd27206, %rd27204, %rd27205;
	mad.lo.s64 	%rd27207, %rd5, %rd27197, %rd27206;
	shr.u64 	%rd27208, %rd27207, 32;
	and.b64  	%rd27209, %rd27166, 4294967295;
	add.s64 	%rd27210, %rd27208, %rd27209;
	mad.lo.s64 	%rd27211, %rd6, %rd27197, %rd27210;
	shr.u64 	%rd27212, %rd27211, 32;
	and.b64  	%rd27213, %rd27170, 4294967295;
	add.s64 	%rd27214, %rd27212, %rd27213;
	mad.lo.s64 	%rd27215, %rd7, %rd27197, %rd27214;
	shr.u64 	%rd27216, %rd27215, 32;
	and.b64  	%rd27217, %rd27174, 4294967295;
	add.s64 	%rd27218, %rd27216, %rd27217;
	mad.lo.s64 	%rd27219, %rd8, %rd27197, %rd27218;
	shr.u64 	%rd27220, %rd27219, 32;
	and.b64  	%rd27221, %rd27178, 4294967295;
	add.s64 	%rd27222, %rd27220, %rd27221;
	mad.lo.s64 	%rd27223, %rd9, %rd27197, %rd27222;
	shr.u64 	%rd27224, %rd27223, 32;
	and.b64  	%rd27225, %rd27181, 4294967295;
	add.s64 	%rd27226, %rd27224, %rd27225;
	mad.lo.s64 	%rd27227, %rd10, %rd27197, %rd27226;
	shr.u64 	%rd27228, %rd27227, 32;
	and.b64  	%rd27229, %rd27184, 4294967295;
	add.s64 	%rd27230, %rd27228, %rd27229;
	shr.u64 	%rd27231, %rd27230, 32;
	and.b64  	%rd27232, %rd27187, 4294967295;
	add.s64 	%rd27233, %rd27231, %rd27232;
	shr.u64 	%rd27234, %rd27233, 32;
	and.b64  	%rd27235, %rd27190, 4294967295;
	add.s64 	%rd27236, %rd27234, %rd27235;
	shr.u64 	%rd27237, %rd27236, 32;
	and.b64  	%rd27238, %rd27193, 4294967295;
	add.s64 	%rd27239, %rd27237, %rd27238;
	shr.u64 	%rd27240, %rd27239, 32;
	and.b64  	%rd27241, %rd27196, 4294967295;
	add.s64 	%rd27242, %rd27240, %rd27241;
	{ .reg .b32 tmp; mov.b64 {tmp, %r4319}, %rd27242; }
	add.s32 	%r4320, %r4316, %r4319;
	mul.lo.s32 	%r4321, %r9, %r4318;
	cvt.u64.u32 	%rd27243, %r4321;
	and.b64  	%rd27244, %rd27203, 4294967295;
	mad.lo.s64 	%rd27245, %rd3, %rd27243, %rd27244;
	shr.u64 	%rd27246, %rd27245, 32;
	and.b64  	%rd27247, %rd27207, 4294967295;
	add.s64 	%rd27248, %rd27246, %rd27247;
	mad.lo.s64 	%rd27249, %rd4, %rd27243, %rd27248;
	cvt.u32.u64 	%r4322, %rd27249;
	shr.u64 	%rd27250, %rd27249, 32;
	and.b64  	%rd27251, %rd27211, 4294967295;
	add.s64 	%rd27252, %rd27250, %rd27251;
	mad.lo.s64 	%rd27253, %rd5, %rd27243, %rd27252;
	shr.u64 	%rd27254, %rd27253, 32;
	and.b64  	%rd27255, %rd27215, 4294967295;
	add.s64 	%rd27256, %rd27254, %rd27255;
	mad.lo.s64 	%rd27257, %rd6, %rd27243, %rd27256;
	shr.u64 	%rd27258, %rd27257, 32;
	and.b64  	%rd27259, %rd27219, 4294967295;
	add.s64 	%rd27260, %rd27258, %rd27259;
	mad.lo.s64 	%rd27261, %rd7, %rd27243, %rd27260;
	shr.u64 	%rd27262, %rd27261, 32;
	and.b64  	%rd27263, %rd27223, 4294967295;
	add.s64 	%rd27264, %rd27262, %rd27263;
	mad.lo.s64 	%rd27265, %rd8, %rd27243, %rd27264;
	shr.u64 	%rd27266, %rd27265, 32;
	and.b64  	%rd27267, %rd27227, 4294967295;
	add.s64 	%rd27268, %rd27266, %rd27267;
	mad.lo.s64 	%rd27269, %rd9, %rd27243, %rd27268;
	shr.u64 	%rd27270, %rd27269, 32;
	and.b64  	%rd27271, %rd27230, 4294967295;
	add.s64 	%rd27272, %rd27270, %rd27271;
	mad.lo.s64 	%rd27273, %rd10, %rd27243, %rd27272;
	shr.u64 	%rd27274, %rd27273, 32;
	and.b64  	%rd27275, %rd27233, 4294967295;
	add.s64 	%rd27276, %rd27274, %rd27275;
	shr.u64 	%rd27277, %rd27276, 32;
	and.b64  	%rd27278, %rd27236, 4294967295;
	add.s64 	%rd27279, %rd27277, %rd27278;
	shr.u64 	%rd27280, %rd27279, 32;
	and.b64  	%rd27281, %rd27239, 4294967295;
	add.s64 	%rd27282, %rd27280, %rd27281;
	shr.u64 	%rd27283, %rd27282, 32;
	and.b64  	%rd27284, %rd27242, 4294967295;
	add.s64 	%rd27285, %rd27283, %rd27284;
	{ .reg .b32 tmp; mov.b64 {tmp, %r4323}, %rd27285; }
	add.s32 	%r4324, %r4320, %r4323;
	mul.lo.s32 	%r4325, %r9, %r4322;
	cvt.u64.u32 	%rd27286, %r4325;
	and.b64  	%rd27287, %rd27249, 4294967295;
	mad.lo.s64 	%rd27288, %rd3, %rd27286, %rd27287;
	shr.u64 	%rd27289, %rd27288, 32;
	and.b64  	%rd27290, %rd27253, 4294967295;
	add.s64 	%rd27291, %rd27289, %rd27290;
	mad.lo.s64 	%rd27292, %rd4, %rd27286, %rd27291;
	cvt.u32.u64 	%r4326, %rd27292;
	shr.u64 	%rd27293, %rd27292, 32;
	and.b64  	%rd27294, %rd27257, 4294967295;
	add.s64 	%rd27295, %rd27293, %rd27294;
	mad.lo.s64 	%rd27296, %rd5, %rd27286, %rd27295;
	shr.u64 	%rd27297, %rd27296, 32;
	and.b64  	%rd27298, %rd27261, 4294967295;
	add.s64 	%rd27299, %rd27297, %rd27298;
	mad.lo.s64 	%rd27300, %rd6, %rd27286, %rd27299;
	shr.u64 	%rd27301, %rd27300, 32;
	and.b64  	%rd27302, %rd27265, 4294967295;
	add.s64 	%rd27303, %rd27301, %rd27302;
	mad.lo.s64 	%rd27304, %rd7, %rd27286, %rd27303;
	shr.u64 	%rd27305, %rd27304, 32;
	and.b64  	%rd27306, %rd27269, 4294967295;
	add.s64 	%rd27307, %rd27305, %rd27306;
	mad.lo.s64 	%rd27308, %rd8, %rd27286, %rd27307;
	shr.u64 	%rd27309, %rd27308, 32;
	and.b64  	%rd27310, %rd27273, 4294967295;
	add.s64 	%rd27311, %rd27309, %rd27310;
	mad.lo.s64 	%rd27312, %rd9, %rd27286, %rd27311;
	shr.u64 	%rd27313, %rd27312, 32;
	and.b64  	%rd27314, %rd27276, 4294967295;
	add.s64 	%rd27315, %rd27313, %rd27314;
	mad.lo.s64 	%rd27316, %rd10, %rd27286, %rd27315;
	shr.u64 	%rd27317, %rd27316, 32;
	and.b64  	%rd27318, %rd27279, 4294967295;
	add.s64 	%rd27319, %rd27317, %rd27318;
	shr.u64 	%rd27320, %rd27319, 32;
	and.b64  	%rd27321, %rd27282, 4294967295;
	add.s64 	%rd27322, %rd27320, %rd27321;
	shr.u64 	%rd27323, %rd27322, 32;
	and.b64  	%rd27324, %rd27285, 4294967295;
	add.s64 	%rd27325, %rd27323, %rd27324;
	{ .reg .b32 tmp; mov.b64 {tmp, %r4327}, %rd27325; }
	add.s32 	%r4328, %r4324, %r4327;
	mul.lo.s32 	%r4329, %r9, %r4326;
	cvt.u64.u32 	%rd27326, %r4329;
	and.b64  	%rd27327, %rd27292, 4294967295;
	mad.lo.s64 	%rd27328, %rd3, %rd27326, %rd27327;
	shr.u64 	%rd27329, %rd27328, 32;
	and.b64  	%rd27330, %rd27296, 4294967295;
	add.s64 	%rd27331, %rd27329, %rd27330;
	mad.lo.s64 	%rd27332, %rd4, %rd27326, %rd27331;
	cvt.u32.u64 	%r4330, %rd27332;
	shr.u64 	%rd27333, %rd27332, 32;
	and.b64  	%rd27334, %rd27300, 4294967295;
	add.s64 	%rd27335, %rd27333, %rd27334;
	mad.lo.s64 	%rd27336, %rd5, %rd27326, %rd27335;
	shr.u64 	%rd27337, %rd27336, 32;
	and.b64  	%rd27338, %rd27304, 4294967295;
	add.s64 	%rd27339, %rd27337, %rd27338;
	mad.lo.s64 	%rd27340, %rd6, %rd27326, %rd27339;
	shr.u64 	%rd27341, %rd27340, 32;
	and.b64  	%rd27342, %rd27308, 4294967295;
	add.s64 	%rd27343, %rd27341, %rd27342;
	mad.lo.s64 	%rd27344, %rd7, %rd27326, %rd27343;
	shr.u64 	%rd27345, %rd27344, 32;
	and.b64  	%rd27346, %rd27312, 4294967295;
	add.s64 	%rd27347, %rd27345, %rd27346;
	mad.lo.s64 	%rd27348, %rd8, %rd27326, %rd27347;
	shr.u64 	%rd27349, %rd27348, 32;
	and.b64  	%rd27350, %rd27316, 4294967295;
	add.s64 	%rd27351, %rd27349, %rd27350;
	mad.lo.s64 	%rd27352, %rd9, %rd27326, %rd27351;
	shr.u64 	%rd27353, %rd27352, 32;
	and.b64  	%rd27354, %rd27319, 4294967295;
	add.s64 	%rd27355, %rd27353, %rd27354;
	mad.lo.s64 	%rd27356, %rd10, %rd27326, %rd27355;
	shr.u64 	%rd27357, %rd27356, 32;
	and.b64  	%rd27358, %rd27322, 4294967295;
	add.s64 	%rd27359, %rd27357, %rd27358;
	shr.u64 	%rd27360, %rd27359, 32;
	and.b64  	%rd27361, %rd27325, 4294967295;
	add.s64 	%rd27362, %rd27360, %rd27361;
	{ .reg .b32 tmp; mov.b64 {tmp, %r4331}, %rd27362; }
	add.s32 	%r4332, %r4328, %r4331;
	mul.lo.s32 	%r4333, %r9, %r4330;
	cvt.u64.u32 	%rd27363, %r4333;
	and.b64  	%rd27364, %rd27332, 4294967295;
	mad.lo.s64 	%rd27365, %rd3, %rd27363, %rd27364;
	shr.u64 	%rd27366, %rd27365, 32;
	and.b64  	%rd27367, %rd27336, 4294967295;
	add.s64 	%rd27368, %rd27366, %rd27367;
	mad.lo.s64 	%rd27369, %rd4, %rd27363, %rd27368;
	cvt.u32.u64 	%r4334, %rd27369;
	shr.u64 	%rd27370, %rd27369, 32;
	and.b64  	%rd27371, %rd27340, 4294967295;
	add.s64 	%rd27372, %rd27370, %rd27371;
	mad.lo.s64 	%rd27373, %rd5, %rd27363, %rd27372;
	shr.u64 	%rd27374, %rd27373, 32;
	and.b64  	%rd27375, %rd27344, 4294967295;
	add.s64 	%rd27376, %rd27374, %rd27375;
	mad.lo.s64 	%rd27377, %rd6, %rd27363, %rd27376;
	shr.u64 	%rd27378, %rd27377, 32;
	and.b64  	%rd27379, %rd27348, 4294967295;
	add.s64 	%rd27380, %rd27378, %rd27379;
	mad.lo.s64 	%rd27381, %rd7, %rd27363, %rd27380;
	shr.u64 	%rd27382, %rd27381, 32;
	and.b64  	%rd27383, %rd27352, 4294967295;
	add.s64 	%rd27384, %rd27382, %rd27383;
	mad.lo.s64 	%rd27385, %rd8, %rd27363, %rd27384;
	shr.u64 	%rd27386, %rd27385, 32;
	and.b64  	%rd27387, %rd27356, 4294967295;
	add.s64 	%rd27388, %rd27386, %rd27387;
	mad.lo.s64 	%rd27389, %rd9, %rd27363, %rd27388;
	shr.u64 	%rd27390, %rd27389, 32;
	and.b64  	%rd27391, %rd27359, 4294967295;
	add.s64 	%rd27392, %rd27390, %rd27391;
	mad.lo.s64 	%rd27393, %rd10, %rd27363, %rd27392;
	shr.u64 	%rd27394, %rd27393, 32;
	and.b64  	%rd27395, %rd27362, 4294967295;
	add.s64 	%rd27396, %rd27394, %rd27395;
	{ .reg .b32 tmp; mov.b64 {tmp, %r4335}, %rd27396; }
	add.s32 	%r4336, %r4332, %r4335;
	mul.lo.s32 	%r4337, %r9, %r4334;
	cvt.u64.u32 	%rd27397, %r4337;
	and.b64  	%rd27398, %rd27369, 4294967295;
	mad.lo.s64 	%rd27399, %rd3, %rd27397, %rd27398;
	shr.u64 	%rd27400, %rd27399, 32;
	and.b64  	%rd27401, %rd27373, 4294967295;
	add.s64 	%rd27402, %rd27400, %rd27401;
	mad.lo.s64 	%rd48417, %rd4, %rd27397, %rd27402;
	shr.u64 	%rd27403, %rd48417, 32;
	and.b64  	%rd27404, %rd27377, 4294967295;
	add.s64 	%rd27405, %rd27403, %rd27404;
	mad.lo.s64 	%rd48416, %rd5, %rd27397, %rd27405;
	cvt.u32.u64 	%r182, %rd48416;
	shr.u64 	%rd27406, %rd48416, 32;
	and.b64  	%rd27407, %rd27381, 4294967295;
	add.s64 	%rd27408, %rd27406, %rd27407;
	mad.lo.s64 	%rd48415, %rd6, %rd27397, %rd27408;
	cvt.u32.u64 	%r183, %rd48415;
	shr.u64 	%rd27409, %rd48415, 32;
	and.b64  	%rd27410, %rd27385, 4294967295;
	add.s64 	%rd27411, %rd27409, %rd27410;
	mad.lo.s64 	%rd48414, %rd7, %rd27397, %rd27411;
	cvt.u32.u64 	%r184, %rd48414;
	shr.u64 	%rd27412, %rd48414, 32;
	and.b64  	%rd27413, %rd27389, 4294967295;
	add.s64 	%rd27414, %rd27412, %rd27413;
	mad.lo.s64 	%rd48413, %rd8, %rd27397, %rd27414;
	cvt.u32.u64 	%r185, %rd48413;
	shr.u64 	%rd27415, %rd48413, 32;
	and.b64  	%rd27416, %rd27393, 4294967295;
	add.s64 	%rd27417, %rd27415, %rd27416;
	mad.lo.s64 	%rd48412, %rd9, %rd27397, %rd27417;
	cvt.u32.u64 	%r186, %rd48412;
	shr.u64 	%rd27418, %rd48412, 32;
	and.b64  	%rd27419, %rd27396, 4294967295;
	add.s64 	%rd27420, %rd27418, %rd27419;
	mad.lo.s64 	%rd48411, %rd10, %rd27397, %rd27420;
	cvt.u32.u64 	%r187, %rd48411;
	{ .reg .b32 tmp; mov.b64 {tmp, %r4338}, %rd48411; }
	add.s32 	%r6599, %r4336, %r4338;
	setp.gt.u32 	%p1068, %r6599, %r4306;
	@%p1068 bra 	$L__BB0_155;
	cvt.u32.u64 	%r4339, %rd10;
	setp.lt.u32 	%p1069, %r6599, %r4339;
	@%p1069 bra 	$L__BB0_156;
	cvt.u32.u64 	%r4340, %rd9;
	setp.lt.u32 	%p1070, %r4340, %r187;
	@%p1070 bra 	$L__BB0_155;
	cvt.u32.u64 	%r4341, %rd9;
	setp.gt.u32 	%p1071, %r4341, %r187;
	@%p1071 bra 	$L__BB0_156;
	cvt.u32.u64 	%r4342, %rd8;
	setp.lt.u32 	%p1072, %r4342, %r186;
	@%p1072 bra 	$L__BB0_155;
	cvt.u32.u64 	%r4343, %rd8;
	setp.gt.u32 	%p1073, %r4343, %r186;
	@%p1073 bra 	$L__BB0_156;
	cvt.u32.u64 	%r4344, %rd7;
	setp.lt.u32 	%p1074, %r4344, %r185;
	@%p1074 bra 	$L__BB0_155;
	cvt.u32.u64 	%r4345, %rd7;
	setp.gt.u32 	%p1075, %r4345, %r185;
	@%p1075 bra 	$L__BB0_156;
	cvt.u32.u64 	%r4346, %rd6;
	setp.lt.u32 	%p1076, %r4346, %r184;
	@%p1076 bra 	$L__BB0_155;
	cvt.u32.u64 	%r4347, %rd6;
	setp.gt.u32 	%p1077, %r4347, %r184;
	@%p1077 bra 	$L__BB0_156;
	cvt.u32.u64 	%r4348, %rd5;
	setp.lt.u32 	%p1078, %r4348, %r183;
	@%p1078 bra 	$L__BB0_155;
	cvt.u32.u64 	%r4349, %rd5;
	setp.gt.u32 	%p1079, %r4349, %r183;
	@%p1079 bra 	$L__BB0_156;
	cvt.u32.u64 	%r4350, %rd4;
	setp.lt.u32 	%p1080, %r4350, %r182;
	@%p1080 bra 	$L__BB0_155;
	cvt.u32.u64 	%r4351, %rd4;
	cvt.u32.u64 	%r4352, %rd3;
	setp.gt.u32 	%p1081, %r4351, %r182;
	cvt.u32.u64 	%r4353, %rd48417;
	setp.gt.u32 	%p1082, %r4352, %r4353;
	or.pred  	%p1083, %p1081, %p1082;
	@%p1083 bra 	$L__BB0_156;
$L__BB0_155:
	cvt.u32.u64 	%r4354, %rd10;
	and.b64  	%rd27422, %rd48417, 4294967295;
	sub.s64 	%rd48417, %rd27422, %rd3;
	shr.u64 	%rd27423, %rd48417, 63;
	and.b64  	%rd27424, %rd48416, 4294967295;
	add.s64 	%rd27425, %rd27423, %rd4;
	sub.s64 	%rd48416, %rd27424, %rd27425;
	shr.u64 	%rd27426, %rd48416, 63;
	and.b64  	%rd27427, %rd48415, 4294967295;
	add.s64 	%rd27428, %rd27426, %rd5;
	sub.s64 	%rd48415, %rd27427, %rd27428;
	shr.u64 	%rd27429, %rd48415, 63;
	and.b64  	%rd27430, %rd48414, 4294967295;
	add.s64 	%rd27431, %rd27429, %rd6;
	sub.s64 	%rd48414, %rd27430, %rd27431;
	shr.u64 	%rd27432, %rd48414, 63;
	and.b64  	%rd27433, %rd48413, 4294967295;
	add.s64 	%rd27434, %rd27432, %rd7;
	sub.s64 	%rd48413, %rd27433, %rd27434;
	shr.u64 	%rd27435, %rd48413, 63;
	and.b64  	%rd27436, %rd48412, 4294967295;
	add.s64 	%rd27437, %rd27435, %rd8;
	sub.s64 	%rd48412, %rd27436, %rd27437;
	shr.u64 	%rd27438, %rd48412, 63;
	and.b64  	%rd27439, %rd48411, 4294967295;
	add.s64 	%rd27440, %rd27438, %rd9;
	sub.s64 	%rd48411, %rd27439, %rd27440;
	shr.u64 	%rd27441, %rd48411, 63;
	cvt.u32.u64 	%r4355, %rd27441;
	add.s32 	%r4356, %r4354, %r4355;
	sub.s32 	%r6599, %r6599, %r4356;
$L__BB0_156:
	cvt.u32.u64 	%r4357, %rd10;
	mul.lo.s64 	%rd27442, %rd129, %rd34;
	cvt.u32.u64 	%r4358, %rd27442;
	shr.u64 	%rd27443, %rd27442, 32;
	mad.lo.s64 	%rd27444, %rd130, %rd34, %rd27443;
	shr.u64 	%rd27445, %rd27444, 32;
	mad.lo.s64 	%rd27446, %rd131, %rd34, %rd27445;
	shr.u64 	%rd27447, %rd27446, 32;
	mad.lo.s64 	%rd27448, %rd132, %rd34, %rd27447;
	shr.u64 	%rd27449, %rd27448, 32;
	mad.lo.s64 	%rd27450, %rd133, %rd34, %rd27449;
	shr.u64 	%rd27451, %rd27450, 32;
	mad.lo.s64 	%rd27452, %rd134, %rd34, %rd27451;
	shr.u64 	%rd27453, %rd27452, 32;
	mad.lo.s64 	%rd27454, %rd135, %rd34, %rd27453;
	shr.u64 	%rd27455, %rd27454, 32;
	mad.lo.s64 	%rd27456, %rd136, %rd34, %rd27455;
	shr.u64 	%rd27457, %rd27456, 32;
	and.b64  	%rd27458, %rd27444, 4294967295;
	mad.lo.s64 	%rd27459, %rd129, %rd35, %rd27458;
	shr.u64 	%rd27460, %rd27459, 32;
	and.b64  	%rd27461, %rd27446, 4294967295;
	add.s64 	%rd27462, %rd27460, %rd27461;
	mad.lo.s64 	%rd27463, %rd130, %rd35, %rd27462;
	shr.u64 	%rd27464, %rd27463, 32;
	and.b64  	%rd27465, %rd27448, 4294967295;
	add.s64 	%rd27466, %rd27464, %rd27465;
	mad.lo.s64 	%rd27467, %rd131, %rd35, %rd27466;
	shr.u64 	%rd27468, %rd27467, 32;
	and.b64  	%rd27469, %rd27450, 4294967295;
	add.s64 	%rd27470, %rd27468, %rd27469;
	mad.lo.s64 	%rd27471, %rd132, %rd35, %rd27470;
	shr.u64 	%rd27472, %rd27471, 32;
	and.b64  	%rd27473, %rd27452, 4294967295;
	add.s64 	%rd27474, %rd27472, %rd27473;
	mad.lo.s64 	%rd27475, %rd133, %rd35, %rd27474;
	shr.u64 	%rd27476, %rd27475, 32;
	and.b64  	%rd27477, %rd27454, 4294967295;
	add.s64 	%rd27478, %rd27476, %rd27477;
	mad.lo.s64 	%rd27479, %rd134, %rd35, %rd27478;
	shr.u64 	%rd27480, %rd27479, 32;
	and.b64  	%rd27481, %rd27456, 4294967295;
	add.s64 	%rd27482, %rd27480, %rd27481;
	mad.lo.s64 	%rd27483, %rd135, %rd35, %rd27482;
	shr.u64 	%rd27484, %rd27483, 32;
	add.s64 	%rd27485, %rd27484, %rd27457;
	mad.lo.s64 	%rd27486, %rd136, %rd35, %rd27485;
	shr.u64 	%rd27487, %rd27486, 32;
	and.b64  	%rd27488, %rd27463, 4294967295;
	mad.lo.s64 	%rd27489, %rd129, %rd36, %rd27488;
	shr.u64 	%rd27490, %rd27489, 32;
	and.b64  	%rd27491, %rd27467, 4294967295;
	add.s64 	%rd27492, %rd27490, %rd27491;
	mad.lo.s64 	%rd27493, %rd130, %rd36, %rd27492;
	shr.u64 	%rd27494, %rd27493, 32;
	and.b64  	%rd27495, %rd27471, 4294967295;
	add.s64 	%rd27496, %rd27494, %rd27495;
	mad.lo.s64 	%rd27497, %rd131, %rd36, %rd27496;
	shr.u64 	%rd27498, %rd27497, 32;
	and.b64  	%rd27499, %rd27475, 4294967295;
	add.s64 	%rd27500, %rd27498, %rd27499;
	mad.lo.s64 	%rd27501, %rd132, %rd36, %rd27500;
	shr.u64 	%rd27502, %rd27501, 32;
	and.b64  	%rd27503, %rd27479, 4294967295;
	add.s64 	%rd27504, %rd27502, %rd27503;
	mad.lo.s64 	%rd27505, %rd133, %rd36, %rd27504;
	shr.u64 	%rd27506, %rd27505, 32;
	and.b64  	%rd27507, %rd27483, 4294967295;
	add.s64 	%rd27508, %rd27506, %rd27507;
	mad.lo.s64 	%rd27509, %rd134, %rd36, %rd27508;
	shr.u64 	%rd27510, %rd27509, 32;
	and.b64  	%rd27511, %rd27486, 4294967295;
	add.s64 	%rd27512, %rd27510, %rd27511;
	mad.lo.s64 	%rd27513, %rd135, %rd36, %rd27512;
	shr.u64 	%rd27514, %rd27513, 32;
	add.s64 	%rd27515, %rd27514, %rd27487;
	mad.lo.s64 	%rd27516, %rd136, %rd36, %rd27515;
	shr.u64 	%rd27517, %rd27516, 32;
	and.b64  	%rd27518, %rd27493, 4294967295;
	mad.lo.s64 	%rd27519, %rd129, %rd37, %rd27518;
	shr.u64 	%rd27520, %rd27519, 32;
	and.b64  	%rd27521, %rd27497, 4294967295;
	add.s64 	%rd27522, %rd27520, %rd27521;
	mad.lo.s64 	%rd27523, %rd130, %rd37, %rd27522;
	shr.u64 	%rd27524, %rd27523, 32;
	and.b64  	%rd27525, %rd27501, 4294967295;
	add.s64 	%rd27526, %rd27524, %rd27525;
	mad.lo.s64 	%rd27527, %rd131, %rd37, %rd27526;
	shr.u64 	%rd27528, %rd27527, 32;
	and.b64  	%rd27529, %rd27505, 4294967295;
	add.s64 	%rd27530, %rd27528, %rd27529;
	mad.lo.s64 	%rd27531, %rd132, %rd37, %rd27530;
	shr.u64 	%rd27532, %rd27531, 32;
	and.b64  	%rd27533, %rd27509, 4294967295;
	add.s64 	%rd27534, %rd27532, %rd27533;
	mad.lo.s64 	%rd27535, %rd133, %rd37, %rd27534;
	shr.u64 	%rd27536, %rd27535, 32;
	and.b64  	%rd27537, %rd27513, 4294967295;
	add.s64 	%rd27538, %rd27536, %rd27537;
	mad.lo.s64 	%rd27539, %rd134, %rd37, %rd27538;
	shr.u64 	%rd27540, %rd27539, 32;
	and.b64  	%rd27541, %rd27516, 4294967295;
	add.s64 	%rd27542, %rd27540, %rd27541;
	mad.lo.s64 	%rd27543, %rd135, %rd37, %rd27542;
	shr.u64 	%rd27544, %rd27543, 32;
	add.s64 	%rd27545, %rd27544, %rd27517;
	mad.lo.s64 	%rd27546, %rd136, %rd37, %rd27545;
	shr.u64 	%rd27547, %rd27546, 32;
	and.b64  	%rd27548, %rd27523, 4294967295;
	mad.lo.s64 	%rd27549, %rd129, %rd38, %rd27548;
	shr.u64 	%rd27550, %rd27549, 32;
	and.b64  	%rd27551, %rd27527, 4294967295;
	add.s64 	%rd27552, %rd27550, %rd27551;
	mad.lo.s64 	%rd27553, %rd130, %rd38, %rd27552;
	shr.u64 	%rd27554, %rd27553, 32;
	and.b64  	%rd27555, %rd27531, 4294967295;
	add.s64 	%rd27556, %rd27554, %rd27555;
	mad.lo.s64 	%rd27557, %rd131, %rd38, %rd27556;
	shr.u64 	%rd27558, %rd27557, 32;
	and.b64  	%rd27559, %rd27535, 4294967295;
	add.s64 	%rd27560, %rd27558, %rd27559;
	mad.lo.s64 	%rd27561, %rd132, %rd38, %rd27560;
	shr.u64 	%rd27562, %rd27561, 32;
	and.b64  	%rd27563, %rd27539, 4294967295;
	add.s64 	%rd27564, %rd27562, %rd27563;
	mad.lo.s64 	%rd27565, %rd133, %rd38, %rd27564;
	shr.u64 	%rd27566, %rd27565, 32;
	and.b64  	%rd27567, %rd27543, 4294967295;
	add.s64 	%rd27568, %rd27566, %rd27567;
	mad.lo.s64 	%rd27569, %rd134, %rd38, %rd27568;
	shr.u64 	%rd27570, %rd27569, 32;
	and.b64  	%rd27571, %rd27546, 4294967295;
	add.s64 	%rd27572, %rd27570, %rd27571;
	mad.lo.s64 	%rd27573, %rd135, %rd38, %rd27572;
	shr.u64 	%rd27574, %rd27573, 32;
	add.s64 	%rd27575, %rd27574, %rd27547;
	mad.lo.s64 	%rd27576, %rd136, %rd38, %rd27575;
	shr.u64 	%rd27577, %rd27576, 32;
	and.b64  	%rd27578, %rd27553, 4294967295;
	mad.lo.s64 	%rd27579, %rd129, %rd39, %rd27578;
	shr.u64 	%rd27580, %rd27579, 32;
	and.b64  	%rd27581, %rd27557, 4294967295;
	add.s64 	%rd27582, %rd27580, %rd27581;
	mad.lo.s64 	%rd27583, %rd130, %rd39, %rd27582;
	shr.u64 	%rd27584, %rd27583, 32;
	and.b64  	%rd27585, %rd27561, 4294967295;
	add.s64 	%rd27586, %rd27584, %rd27585;
	mad.lo.s64 	%rd27587, %rd131, %rd39, %rd27586;
	shr.u64 	%rd27588, %rd27587, 32;
	and.b64  	%rd27589, %rd27565, 4294967295;
	add.s64 	%rd27590, %rd27588, %rd27589;
	mad.lo.s64 	%rd27591, %rd132, %rd39, %rd27590;
	shr.u64 	%rd27592, %rd27591, 32;
	and.b64  	%rd27593, %rd27569, 4294967295;
	add.s64 	%rd27594, %rd27592, %rd27593;
	mad.lo.s64 	%rd27595, %rd133, %rd39, %rd27594;
	shr.u64 	%rd27596, %rd27595, 32;
	and.b64  	%rd27597, %rd27573, 4294967295;
	add.s64 	%rd27598, %rd27596, %rd27597;
	mad.lo.s64 	%rd27599, %rd134, %rd39, %rd27598;
	shr.u64 	%rd27600, %rd27599, 32;
	and.b64  	%rd27601, %rd27576, 4294967295;
	add.s64 	%rd27602, %rd27600, %rd27601;
	mad.lo.s64 	%rd27603, %rd135, %rd39, %rd27602;
	shr.u64 	%rd27604, %rd27603, 32;
	add.s64 	%rd27605, %rd27604, %rd27577;
	mad.lo.s64 	%rd27606, %rd136, %rd39, %rd27605;
	shr.u64 	%rd27607, %rd27606, 32;
	and.b64  	%rd27608, %rd27583, 4294967295;
	mad.lo.s64 	%rd27609, %rd129, %rd40, %rd27608;
	shr.u64 	%rd27610, %rd27609, 32;
	and.b64  	%rd27611, %rd27587, 4294967295;
	add.s64 	%rd27612, %rd27610, %rd27611;
	mad.lo.s64 	%rd27613, %rd130, %rd40, %rd27612;
	shr.u64 	%rd27614, %rd27613, 32;
	and.b64  	%rd27615, %rd27591, 4294967295;
	add.s64 	%rd27616, %rd27614, %rd27615;
	mad.lo.s64 	%rd27617, %rd131, %rd40, %rd27616;
	shr.u64 	%rd27618, %rd27617, 32;
	and.b64  	%rd27619, %rd27595, 4294967295;
	add.s64 	%rd27620, %rd27618, %rd27619;
	mad.lo.s64 	%rd27621, %rd132, %rd40, %rd27620;
	shr.u64 	%rd27622, %rd27621, 32;
	and.b64  	%rd27623, %rd27599, 4294967295;
	add.s64 	%rd27624, %rd27622, %rd27623;
	mad.lo.s64 	%rd27625, %rd133, %rd40, %rd27624;
	shr.u64 	%rd27626, %rd27625, 32;
	and.b64  	%rd27627, %rd27603, 4294967295;
	add.s64 	%rd27628, %rd27626, %rd27627;
	mad.lo.s64 	%rd27629, %rd134, %rd40, %rd27628;
	shr.u64 	%rd27630, %rd27629, 32;
	and.b64  	%rd27631, %rd27606, 4294967295;
	add.s64 	%rd27632, %rd27630, %rd27631;
	mad.lo.s64 	%rd27633, %rd135, %rd40, %rd27632;
	shr.u64 	%rd27634, %rd27633, 32;
	add.s64 	%rd27635, %rd27634, %rd27607;
	mad.lo.s64 	%rd27636, %rd136, %rd40, %rd27635;
	shr.u64 	%rd27637, %rd27636, 32;
	and.b64  	%rd27638, %rd27613, 4294967295;
	mad.lo.s64 	%rd27639, %rd129, %rd41, %rd27638;
	shr.u64 	%rd27640, %rd27639, 32;
	and.b64  	%rd27641, %rd27617, 4294967295;
	add.s64 	%rd27642, %rd27640, %rd27641;
	mad.lo.s64 	%rd27643, %rd130, %rd41, %rd27642;
	shr.u64 	%rd27644, %rd27643, 32;
	and.b64  	%rd27645, %rd27621, 4294967295;
	add.s64 	%rd27646, %rd27644, %rd27645;
	mad.lo.s64 	%rd27647, %rd131, %rd41, %rd27646;
	shr.u64 	%rd27648, %rd27647, 32;
	and.b64  	%rd27649, %rd27625, 4294967295;
	add.s64 	%rd27650, %rd27648, %rd27649;
	mad.lo.s64 	%rd27651, %rd132, %rd41, %rd27650;
	shr.u64 	%rd27652, %rd27651, 32;
	and.b64  	%rd27653, %rd27629, 4294967295;
	add.s64 	%rd27654, %rd27652, %rd27653;
	mad.lo.s64 	%rd27655, %rd133, %rd41, %rd27654;
	shr.u64 	%rd27656, %rd27655, 32;
	and.b64  	%rd27657, %rd27633, 4294967295;
	add.s64 	%rd27658, %rd27656, %rd27657;
	mad.lo.s64 	%rd27659, %rd134, %rd41, %rd27658;
	shr.u64 	%rd27660, %rd27659, 32;
	and.b64  	%rd27661, %rd27636, 4294967295;
	add.s64 	%rd27662, %rd27660, %rd27661;
	mad.lo.s64 	%rd27663, %rd135, %rd41, %rd27662;
	shr.u64 	%rd27664, %rd27663, 32;
	add.s64 	%rd27665, %rd27664, %rd27637;
	mad.lo.s64 	%rd27666, %rd136, %rd41, %rd27665;
	{ .reg .b32 tmp; mov.b64 {tmp, %r4359}, %rd27666; }
	mul.lo.s32 	%r4360, %r9, %r4358;
	cvt.u64.u32 	%rd27667, %r4360;
	and.b64  	%rd27668, %rd27442, 4294967295;
	mad.lo.s64 	%rd27669, %rd3, %rd27667, %rd27668;
	shr.u64 	%rd27670, %rd27669, 32;
	and.b64  	%rd27671, %rd27459, 4294967295;
	add.s64 	%rd27672, %rd27670, %rd27671;
	mad.lo.s64 	%rd27673, %rd4, %rd27667, %rd27672;
	cvt.u32.u64 	%r4361, %rd27673;
	shr.u64 	%rd27674, %rd27673, 32;
	and.b64  	%rd27675, %rd27489, 4294967295;
	add.s64 	%rd27676, %rd27674, %rd27675;
	mad.lo.s64 	%rd27677, %rd5, %rd27667, %rd27676;
	shr.u64 	%rd27678, %rd27677, 32;
	and.b64  	%rd27679, %rd27519, 4294967295;
	add.s64 	%rd27680, %rd27678, %rd27679;
	mad.lo.s64 	%rd27681, %rd6, %rd27667, %rd27680;
	shr.u64 	%rd27682, %rd27681, 32;
	and.b64  	%rd27683, %rd27549, 4294967295;
	add.s64 	%rd27684, %rd27682, %rd27683;
	mad.lo.s64 	%rd27685, %rd7, %rd27667, %rd27684;
	shr.u64 	%rd27686, %rd27685, 32;
	and.b64  	%rd27687, %rd27579, 4294967295;
	add.s64 	%rd27688, %rd27686, %rd27687;
	mad.lo.s64 	%rd27689, %rd8, %rd27667, %rd27688;
	shr.u64 	%rd27690, %rd27689, 32;
	and.b64  	%rd27691, %rd27609, 4294967295;
	add.s64 	%rd27692, %rd27690, %rd27691;
	mad.lo.s64 	%rd27693, %rd9, %rd27667, %rd27692;
	shr.u64 	%rd27694, %rd27693, 32;
	and.b64  	%rd27695, %rd27639, 4294967295;
	add.s64 	%rd27696, %rd27694, %rd27695;
	mad.lo.s64 	%rd27697, %rd10, %rd27667, %rd27696;
	shr.u64 	%rd27698, %rd27697, 32;
	and.b64  	%rd27699, %rd27643, 4294967295;
	add.s64 	%rd27700, %rd27698, %rd27699;
	shr.u64 	%rd27701, %rd27700, 32;
	and.b64  	%rd27702, %rd27647, 4294967295;
	add.s64 	%rd27703, %rd27701, %rd27702;
	shr.u64 	%rd27704, %rd27703, 32;
	and.b64  	%rd27705, %rd27651, 4294967295;
	add.s64 	%rd27706, %rd27704, %rd27705;
	shr.u64 	%rd27707, %rd27706, 32;
	and.b64  	%rd27708, %rd27655, 4294967295;
	add.s64 	%rd27709, %rd27707, %rd27708;
	shr.u64 	%rd27710, %rd27709, 32;
	and.b64  	%rd27711, %rd27659, 4294967295;
	add.s64 	%rd27712, %rd27710, %rd27711;
	shr.u64 	%rd27713, %rd27712, 32;
	and.b64  	%rd27714, %rd27663, 4294967295;
	add.s64 	%rd27715, %rd27713, %rd27714;
	shr.u64 	%rd27716, %rd27715, 32;
	and.b64  	%rd27717, %rd27666, 4294967295;
	add.s64 	%rd27718, %rd27716, %rd27717;
	{ .reg .b32 tmp; mov.b64 {tmp, %r4362}, %rd27718; }
	add.s32 	%r4363, %r4359, %r4362;
	mul.lo.s32 	%r4364, %r9, %r4361;
	cvt.u64.u32 	%rd27719, %r4364;
	and.b64  	%rd27720, %rd27673, 4294967295;
	mad.lo.s64 	%rd27721, %rd3, %rd27719, %rd27720;
	shr.u64 	%rd27722, %rd27721, 32;
	and.b64  	%rd27723, %rd27677, 4294967295;
	add.s64 	%rd27724, %rd27722, %rd27723;
	mad.lo.s64 	%rd27725, %rd4, %rd27719, %rd27724;
	cvt.u32.u64 	%r4365, %rd27725;
	shr.u64 	%rd27726, %rd27725, 32;
	and.b64  	%rd27727, %rd27681, 4294967295;
	add.s64 	%rd27728, %rd27726, %rd27727;
	mad.lo.s64 	%rd27729, %rd5, %rd27719, %rd27728;
	shr.u64 	%rd27730, %rd27729, 32;
	and.b64  	%rd27731, %rd27685, 4294967295;
	add.s64 	%rd27732, %rd27730, %rd27731;
	mad.lo.s64 	%rd27733, %rd6, %rd27719, %rd27732;
	shr.u64 	%rd27734, %rd27733, 32;
	and.b64  	%rd27735, %rd27689, 4294967295;
	add.s64 	%rd27736, %rd27734, %rd27735;
	mad.lo.s64 	%rd27737, %rd7, %rd27719, %rd27736;
	shr.u64 	%rd27738, %rd27737, 32;
	and.b64  	%rd27739, %rd27693, 4294967295;
	add.s64 	%rd27740, %rd27738, %rd27739;
	mad.lo.s64 	%rd27741, %rd8, %rd27719, %rd27740;
	shr.u64 	%rd27742, %rd27741, 32;
	and.b64  	%rd27743, %rd27697, 4294967295;
	add.s64 	%rd27744, %rd27742, %rd27743;
	mad.lo.s64 	%rd27745, %rd9, %rd27719, %rd27744;
	shr.u64 	%rd27746, %rd27745, 32;
	and.b64  	%rd27747, %rd27700, 4294967295;
	add.s64 	%rd27748, %rd27746, %rd27747;
	mad.lo.s64 	%rd27749, %rd10, %rd27719, %rd27748;
	shr.u64 	%rd27750, %rd27749, 32;
	and.b64  	%rd27751, %rd27703, 4294967295;
	add.s64 	%rd27752, %rd27750, %rd27751;
	shr.u64 	%rd27753, %rd27752, 32;
	and.b64  	%rd27754, %rd27706, 4294967295;
	add.s64 	%rd27755, %rd27753, %rd27754;
	shr.u64 	%rd27756, %rd27755, 32;
	and.b64  	%rd27757, %rd27709, 4294967295;
	add.s64 	%rd27758, %rd27756, %rd27757;
	shr.u64 	%rd27759, %rd27758, 32;
	and.b64  	%rd27760, %rd27712, 4294967295;
	add.s64 	%rd27761, %rd27759, %rd27760;
	shr.u64 	%rd27762, %rd27761, 32;
	and.b64  	%rd27763, %rd27715, 4294967295;
	add.s64 	%rd27764, %rd27762, %rd27763;
	shr.u64 	%rd27765, %rd27764, 32;
	and.b64  	%rd27766, %rd27718, 4294967295;
	add.s64 	%rd27767, %rd27765, %rd27766;
	{ .reg .b32 tmp; mov.b64 {tmp, %r4366}, %rd27767; }
	add.s32 	%r4367, %r4363, %r4366;
	mul.lo.s32 	%r4368, %r9, %r4365;
	cvt.u64.u32 	%rd27768, %r4368;
	and.b64  	%rd27769, %rd27725, 4294967295;
	mad.lo.s64 	%rd27770, %rd3, %rd27768, %rd27769;
	shr.u64 	%rd27771, %rd27770, 32;
	and.b64  	%rd27772, %rd27729, 4294967295;
	add.s64 	%rd27773, %rd27771, %rd27772;
	mad.lo.s64 	%rd27774, %rd4, %rd27768, %rd27773;
	cvt.u32.u64 	%r4369, %rd27774;
	shr.u64 	%rd27775, %rd27774, 32;
	and.b64  	%rd27776, %rd27733, 4294967295;
	add.s64 	%rd27777, %rd27775, %rd27776;
	mad.lo.s64 	%rd27778, %rd5, %rd27768, %rd27777;
	shr.u64 	%rd27779, %rd27778, 32;
	and.b64  	%rd27780, %rd27737, 4294967295;
	add.s64 	%rd27781, %rd27779, %rd27780;
	mad.lo.s64 	%rd27782, %rd6, %rd27768, %rd27781;
	shr.u64 	%rd27783, %rd27782, 32;
	and.b64  	%rd27784, %rd27741, 4294967295;
	add.s64 	%rd27785, %rd27783, %rd27784;
	mad.lo.s64 	%rd27786, %rd7, %rd27768, %rd27785;
	shr.u64 	%rd27787, %rd27786, 32;
	and.b64  	%rd27788, %rd27745, 4294967295;
	add.s64 	%rd27789, %rd27787, %rd27788;
	mad.lo.s64 	%rd27790, %rd8, %rd27768, %rd27789;
	shr.u64 	%rd27791, %rd27790, 32;
	and.b64  	%rd27792, %rd27749, 4294967295;
	add.s64 	%rd27793, %rd27791, %rd27792;
	mad.lo.s64 	%rd27794, %rd9, %rd27768, %rd27793;
	shr.u64 	%rd27795, %rd27794, 32;
	and.b64  	%rd27796, %rd27752, 4294967295;
	add.s64 	%rd27797, %rd27795, %rd27796;
	mad.lo.s64 	%rd27798, %rd10, %rd27768, %rd27797;
	shr.u64 	%rd27799, %rd27798, 32;
	and.b64  	%rd27800, %rd27755, 4294967295;
	add.s64 	%rd27801, %rd27799, %rd27800;
	shr.u64 	%rd27802, %rd27801, 32;
	and.b64  	%rd27803, %rd27758, 4294967295;
	add.s64 	%rd27804, %rd27802, %rd27803;
	shr.u64 	%rd27805, %rd27804, 32;
	and.b64  	%rd27806, %rd27761, 4294967295;
	add.s64 	%rd27807, %rd27805, %rd27806;
	shr.u64 	%rd27808, %rd27807, 32;
	and.b64  	%rd27809, %rd27764, 4294967295;
	add.s64 	%rd27810, %rd27808, %rd27809;
	shr.u64 	%rd27811, %rd27810, 32;
	and.b64  	%rd27812, %rd27767, 4294967295;
	add.s64 	%rd27813, %rd27811, %rd27812;
	{ .reg .b32 tmp; mov.b64 {tmp, %r4370}, %rd27813; }
	add.s32 	%r4371, %r4367, %r4370;
	mul.lo.s32 	%r4372, %r9, %r4369;
	cvt.u64.u32 	%rd27814, %r4372;
	and.b64  	%rd27815, %rd27774, 4294967295;
	mad.lo.s64 	%rd27816, %rd3, %rd27814, %rd27815;
	shr.u64 	%rd27817, %rd27816, 32;
	and.b64  	%rd27818, %rd27778, 4294967295;
	add.s64 	%rd27819, %rd27817, %rd27818;
	mad.lo.s64 	%rd27820, %rd4, %rd27814, %rd27819;
	cvt.u32.u64 	%r4373, %rd27820;
	shr.u64 	%rd27821, %rd27820, 32;
	and.b64  	%rd27822, %rd27782, 4294967295;
	add.s64 	%rd27823, %rd27821, %rd27822;
	mad.lo.s64 	%rd27824, %rd5, %rd27814, %rd27823;
	shr.u64 	%rd27825, %rd27824, 32;
	and.b64  	%rd27826, %rd27786, 4294967295;
	add.s64 	%rd27827, %rd27825, %rd27826;
	mad.lo.s64 	%rd27828, %rd6, %rd27814, %rd27827;
	shr.u64 	%rd27829, %rd27828, 32;
	and.b64  	%rd27830, %rd27790, 4294967295;
	add.s64 	%rd27831, %rd27829, %rd27830;
	mad.lo.s64 	%rd27832, %rd7, %rd27814, %rd27831;
	shr.u64 	%rd27833, %rd27832, 32;
	and.b64  	%rd27834, %rd27794, 4294967295;
	add.s64 	%rd27835, %rd27833, %rd27834;
	mad.lo.s64 	%rd27836, %rd8, %rd27814, %rd27835;
	shr.u64 	%rd27837, %rd27836, 32;
	and.b64  	%rd27838, %rd27798, 4294967295;
	add.s64 	%rd27839, %rd27837, %rd27838;
	mad.lo.s64 	%rd27840, %rd9, %rd27814, %rd27839;
	shr.u64 	%rd27841, %rd27840, 32;
	and.b64  	%rd27842, %rd27801, 4294967295;
	add.s64 	%rd27843, %rd27841, %rd27842;
	mad.lo.s64 	%rd27844, %rd10, %rd27814, %rd27843;
	shr.u64 	%rd27845, %rd27844, 32;
	and.b64  	%rd27846, %rd27804, 4294967295;
	add.s64 	%rd27847, %rd27845, %rd27846;
	shr.u64 	%rd27848, %rd27847, 32;
	and.b64  	%rd27849, %rd27807, 4294967295;
	add.s64 	%rd27850, %rd27848, %rd27849;
	shr.u64 	%rd27851, %rd27850, 32;
	and.b64  	%rd27852, %rd27810, 4294967295;
	add.s64 	%rd27853, %rd27851, %rd27852;
	shr.u64 	%rd27854, %rd27853, 32;
	and.b64  	%rd27855, %rd27813, 4294967295;
	add.s64 	%rd27856, %rd27854, %rd27855;
	{ .reg .b32 tmp; mov.b64 {tmp, %r4374}, %rd27856; }
	add.s32 	%r4375, %r4371, %r4374;
	mul.lo.s32 	%r4376, %r9, %r4373;
	cvt.u64.u32 	%rd27857, %r4376;
	and.b64  	%rd27858, %rd27820, 4294967295;
	mad.lo.s64 	%rd27859, %rd3, %rd27857, %rd27858;
	shr.u64 	%rd27860, %rd27859, 32;
	and.b64  	%rd27861, %rd27824, 4294967295;
	add.s64 	%rd27862, %rd27860, %rd27861;
	mad.lo.s64 	%rd27863, %rd4, %rd27857, %rd27862;
	cvt.u32.u64 	%r4377, %rd27863;
	shr.u64 	%rd27864, %rd27863, 32;
	and.b64  	%rd27865, %rd27828, 4294967295;
	add.s64 	%rd27866, %rd27864, %rd27865;
	mad.lo.s64 	%rd27867, %rd5, %rd27857, %rd27866;
	shr.u64 	%rd27868, %rd27867, 32;
	and.b64  	%rd27869, %rd27832, 4294967295;
	add.s64 	%rd27870, %rd27868, %rd27869;
	mad.lo.s64 	%rd27871, %rd6, %rd27857, %rd27870;
	shr.u64 	%rd27872, %rd27871, 32;
	and.b64  	%rd27873, %rd27836, 4294967295;
	add.s64 	%rd27874, %rd27872, %rd27873;
	mad.lo.s64 	%rd27875, %rd7, %rd27857, %rd27874;
	shr.u64 	%rd27876, %rd27875, 32;
	and.b64  	%rd27877, %rd27840, 4294967295;
	add.s64 	%rd27878, %rd27876, %rd27877;
	mad.lo.s64 	%rd27879, %rd8, %rd27857, %rd27878;
	shr.u64 	%rd27880, %rd27879, 32;
	and.b64  	%rd27881, %rd27844, 4294967295;
	add.s64 	%rd27882, %rd27880, %rd27881;
	mad.lo.s64 	%rd27883, %rd9, %rd27857, %rd27882;
	shr.u64 	%rd27884, %rd27883, 32;
	and.b64  	%rd27885, %rd27847, 4294967295;
	add.s64 	%rd27886, %rd27884, %rd27885;
	mad.lo.s64 	%rd27887, %rd10, %rd27857, %rd27886;
	shr.u64 	%rd27888, %rd27887, 32;
	and.b64  	%rd27889, %rd27850, 4294967295;
	add.s64 	%rd27890, %rd27888, %rd27889;
	shr.u64 	%rd27891, %rd27890, 32;
	and.b64  	%rd27892, %rd27853, 4294967295;
	add.s64 	%rd27893, %rd27891, %rd27892;
	shr.u64 	%rd27894, %rd27893, 32;
	and.b64  	%rd27895, %rd27856, 4294967295;
	add.s64 	%rd27896, %rd27894, %rd27895;
	{ .reg .b32 tmp; mov.b64 {tmp, %r4378}, %rd27896; }
	add.s32 	%r4379, %r4375, %r4378;
	mul.lo.s32 	%r4380, %r9, %r4377;
	cvt.u64.u32 	%rd27897, %r4380;
	and.b64  	%rd27898, %rd27863, 4294967295;
	mad.lo.s64 	%rd27899, %rd3, %rd27897, %rd27898;
	shr.u64 	%rd27900, %rd27899, 32;
	and.b64  	%rd27901, %rd27867, 4294967295;
	add.s64 	%rd27902, %rd27900, %rd27901;
	mad.lo.s64 	%rd27903, %rd4, %rd27897, %rd27902;
	cvt.u32.u64 	%r4381, %rd27903;
	shr.u64 	%rd27904, %rd27903, 32;
	and.b64  	%rd27905, %rd27871, 4294967295;
	add.s64 	%rd27906, %rd27904, %rd27905;
	mad.lo.s64 	%rd27907, %rd5, %rd27897, %rd27906;
	shr.u64 	%rd27908, %rd27907, 32;
	and.b64  	%rd27909, %rd27875, 4294967295;
	add.s64 	%rd27910, %rd27908, %rd27909;
	mad.lo.s64 	%rd27911, %rd6, %rd27897, %rd27910;
	shr.u64 	%rd27912, %rd27911, 32;
	and.b64  	%rd27913, %rd27879, 4294967295;
	add.s64 	%rd27914, %rd27912, %rd27913;
	mad.lo.s64 	%rd27915, %rd7, %rd27897, %rd27914;
	shr.u64 	%rd27916, %rd27915, 32;
	and.b64  	%rd27917, %rd27883, 4294967295;
	add.s64 	%rd27918, %rd27916, %rd27917;
	mad.lo.s64 	%rd27919, %rd8, %rd27897, %rd27918;
	shr.u64 	%rd27920, %rd27919, 32;
	and.b64  	%rd27921, %rd27887, 4294967295;
	add.s64 	%rd27922, %rd27920, %rd27921;
	mad.lo.s64 	%rd27923, %rd9, %rd27897, %rd27922;
	shr.u64 	%rd27924, %rd27923, 32;
	and.b64  	%rd27925, %rd27890, 4294967295;
	add.s64 	%rd27926, %rd27924, %rd27925;
	mad.lo.s64 	%rd27927, %rd10, %rd27897, %rd27926;
	shr.u64 	%rd27928, %rd27927, 32;
	and.b64  	%rd27929, %rd27893, 4294967295;
	add.s64 	%rd27930, %rd27928, %rd27929;
	shr.u64 	%rd27931, %rd27930, 32;
	and.b64  	%rd27932, %rd27896, 4294967295;
	add.s64 	%rd27933, %rd27931, %rd27932;
	{ .reg .b32 tmp; mov.b64 {tmp, %r4382}, %rd27933; }
	add.s32 	%r4383, %r4379, %r4382;
	mul.lo.s32 	%r4384, %r9, %r4381;
	cvt.u64.u32 	%rd27934, %r4384;
	and.b64  	%rd27935, %rd27903, 4294967295;
	mad.lo.s64 	%rd27936, %rd3, %rd27934, %rd27935;
	shr.u64 	%rd27937, %rd27936, 32;
	and.b64  	%rd27938, %rd27907, 4294967295;
	add.s64 	%rd27939, %rd27937, %rd27938;
	mad.lo.s64 	%rd27940, %rd4, %rd27934, %rd27939;
	cvt.u32.u64 	%r4385, %rd27940;
	shr.u64 	%rd27941, %rd27940, 32;
	and.b64  	%rd27942, %rd27911, 4294967295;
	add.s64 	%rd27943, %rd27941, %rd27942;
	mad.lo.s64 	%rd27944, %rd5, %rd27934, %rd27943;
	shr.u64 	%rd27945, %rd27944, 32;
	and.b64  	%rd27946, %rd27915, 4294967295;
	add.s64 	%rd27947, %rd27945, %rd27946;
	mad.lo.s64 	%rd27948, %rd6, %rd27934, %rd27947;
	shr.u64 	%rd27949, %rd27948, 32;
	and.b64  	%rd27950, %rd27919, 4294967295;
	add.s64 	%rd27951, %rd27949, %rd27950;
	mad.lo.s64 	%rd27952, %rd7, %rd27934, %rd27951;
	shr.u64 	%rd27953, %rd27952, 32;
	and.b64  	%rd27954, %rd27923, 4294967295;
	add.s64 	%rd27955, %rd27953, %rd27954;
	mad.lo.s64 	%rd27956, %rd8, %rd27934, %rd27955;
	shr.u64 	%rd27957, %rd27956, 32;
	and.b64  	%rd27958, %rd27927, 4294967295;
	add.s64 	%rd27959, %rd27957, %rd27958;
	mad.lo.s64 	%rd27960, %rd9, %rd27934, %rd27959;
	shr.u64 	%rd27961, %rd27960, 32;
	and.b64  	%rd27962, %rd27930, 4294967295;
	add.s64 	%rd27963, %rd27961, %rd27962;
	mad.lo.s64 	%rd27964, %rd10, %rd27934, %rd27963;
	shr.u64 	%rd27965, %rd27964, 32;
	and.b64  	%rd27966, %rd27933, 4294967295;
	add.s64 	%rd27967, %rd27965, %rd27966;
	{ .reg .b32 tmp; mov.b64 {tmp, %r4386}, %rd27967; }
	add.s32 	%r4387, %r4383, %r4386;
	mul.lo.s32 	%r4388, %r9, %r4385;
	cvt.u64.u32 	%rd27968, %r4388;
	and.b64  	%rd27969, %rd27940, 4294967295;
	mad.lo.s64 	%rd27970, %rd3, %rd27968, %rd27969;
	shr.u64 	%rd27971, %rd27970, 32;
	and.b64  	%rd27972, %rd27944, 4294967295;
	add.s64 	%rd27973, %rd27971, %rd27972;
	mad.lo.s64 	%rd48424, %rd4, %rd27968, %rd27973;
	shr.u64 	%rd27974, %rd48424, 32;
	and.b64  	%rd27975, %rd27948, 4294967295;
	add.s64 	%rd27976, %rd27974, %rd27975;
	mad.lo.s64 	%rd48423, %rd5, %rd27968, %rd27976;
	cvt.u32.u64 	%r191, %rd48423;
	shr.u64 	%rd27977, %rd48423, 32;
	and.b64  	%rd27978, %rd27952, 4294967295;
	add.s64 	%rd27979, %rd27977, %rd27978;
	mad.lo.s64 	%rd48422, %rd6, %rd27968, %rd27979;
	cvt.u32.u64 	%r192, %rd48422;
	shr.u64 	%rd27980, %rd48422, 32;
	and.b64  	%rd27981, %rd27956, 4294967295;
	add.s64 	%rd27982, %rd27980, %rd27981;
	mad.lo.s64 	%rd48421, %rd7, %rd27968, %rd27982;
	cvt.u32.u64 	%r193, %rd48421;
	shr.u64 	%rd27983, %rd48421, 32;
	and.b64  	%rd27984, %rd27960, 4294967295;
	add.s64 	%rd27985, %rd27983, %rd27984;
	mad.lo.s64 	%rd48420, %rd8, %rd27968, %rd27985;
	cvt.u32.u64 	%r194, %rd48420;
	shr.u64 	%rd27986, %rd48420, 32;
	and.b64  	%rd27987, %rd27964, 4294967295;
	add.s64 	%rd27988, %rd27986, %rd27987;
	mad.lo.s64 	%rd48419, %rd9, %rd27968, %rd27988;
	cvt.u32.u64 	%r195, %rd48419;
	shr.u64 	%rd27989, %rd48419, 32;
	and.b64  	%rd27990, %rd27967, 4294967295;
	add.s64 	%rd27991, %rd27989, %rd27990;
	mad.lo.s64 	%rd48418, %rd10, %rd27968, %rd27991;
	cvt.u32.u64 	%r196, %rd48418;
	{ .reg .b32 tmp; mov.b64 {tmp, %r4389}, %rd48418; }
	add.s32 	%r6600, %r4387, %r4389;
	setp.gt.u32 	%p1084, %r6600, %r4357;
	@%p1084 bra 	$L__BB0_170;
	cvt.u32.u64 	%r4390, %rd10;
	setp.lt.u32 	%p1085, %r6600, %r4390;
	@%p1085 bra 	$L__BB0_171;
	cvt.u32.u64 	%r4391, %rd9;
	setp.lt.u32 	%p1086, %r4391, %r196;
	@%p1086 bra 	$L__BB0_170;
	cvt.u32.u64 	%r4392, %rd9;
	setp.gt.u32 	%p1087, %r4392, %r196;
	@%p1087 bra 	$L__BB0_171;
	cvt.u32.u64 	%r4393, %rd8;
	setp.lt.u32 	%p1088, %r4393, %r195;
	@%p1088 bra 	$L__BB0_170;
	cvt.u32.u64 	%r4394, %rd8;
	setp.gt.u32 	%p1089, %r4394, %r195;
	@%p1089 bra 	$L__BB0_171;
	cvt.u32.u64 	%r4395, %rd7;
	setp.lt.u32 	%p1090, %r4395, %r194;
	@%p1090 bra 	$L__BB0_170;
	cvt.u32.u64 	%r4396, %rd7;
	setp.gt.u32 	%p1091, %r4396, %r194;
	@%p1091 bra 	$L__BB0_171;
	cvt.u32.u64 	%r4397, %rd6;
	setp.lt.u32 	%p1092, %r4397, %r193;
	@%p1092 bra 	$L__BB0_170;
	cvt.u32.u64 	%r4398, %rd6;
	setp.gt.u32 	%p1093, %r4398, %r193;
	@%p1093 bra 	$L__BB0_171;
	cvt.u32.u64 	%r4399, %rd5;
	setp.lt.u32 	%p1094, %r4399, %r192;
	@%p1094 bra 	$L__BB0_170;
	cvt.u32.u64 	%r4400, %rd5;
	setp.gt.u32 	%p1095, %r4400, %r192;
	@%p1095 bra 	$L__BB0_171;
	cvt.u32.u64 	%r4401, %rd4;
	setp.lt.u32 	%p1096, %r4401, %r191;
	@%p1096 bra 	$L__BB0_170;
	cvt.u32.u64 	%r4402, %rd4;
	cvt.u32.u64 	%r4403, %rd3;
	setp.gt.u32 	%p1097, %r4402, %r191;
	cvt.u32.u64 	%r4404, %rd48424;
	setp.gt.u32 	%p1098, %r4403, %r4404;
	or.pred  	%p1099, %p1097, %p1098;
	@%p1099 bra 	$L__BB0_171;
$L__BB0_170:
	cvt.u32.u64 	%r4405, %rd10;
	and.b64  	%rd27993, %rd48424, 4294967295;
	sub.s64 	%rd48424, %rd27993, %rd3;
	shr.u64 	%rd27994, %rd48424, 63;
	and.b64  	%rd27995, %rd48423, 4294967295;
	add.s64 	%rd27996, %rd27994, %rd4;
	sub.s64 	%rd48423, %rd27995, %rd27996;
	shr.u64 	%rd27997, %rd48423, 63;
	and.b64  	%rd27998, %rd48422, 4294967295;
	add.s64 	%rd27999, %rd27997, %rd5;
	sub.s64 	%rd48422, %rd27998, %rd27999;
	shr.u64 	%rd28000, %rd48422, 63;
	and.b64  	%rd28001, %rd48421, 4294967295;
	add.s64 	%rd28002, %rd28000, %rd6;
	sub.s64 	%rd48421, %rd28001, %rd28002;
	shr.u64 	%rd28003, %rd48421, 63;
	and.b64  	%rd28004, %rd48420, 4294967295;
	add.s64 	%rd28005, %rd28003, %rd7;
	sub.s64 	%rd48420, %rd28004, %rd28005;
	shr.u64 	%rd28006, %rd48420, 63;
	and.b64  	%rd28007, %rd48419, 4294967295;
	add.s64 	%rd28008, %rd28006, %rd8;
	sub.s64 	%rd48419, %rd28007, %rd28008;
	shr.u64 	%rd28009, %rd48419, 63;
	and.b64  	%rd28010, %rd48418, 4294967295;
	add.s64 	%rd28011, %rd28009, %rd9;
	sub.s64 	%rd48418, %rd28010, %rd28011;
	shr.u64 	%rd28012, %rd48418, 63;
	cvt.u32.u64 	%r4406, %rd28012;
	add.s32 	%r4407, %r4405, %r4406;
	sub.s32 	%r6600, %r6600, %r4407;
$L__BB0_171:
	cvt.u32.u64 	%r4408, %rd10;
	cvt.u64.u32 	%rd28013, %r102;
	and.b64  	%rd28014, %rd48424, 4294967295;
	mul.lo.s64 	%rd28015, %rd28014, %rd28013;
	cvt.u32.u64 	%r4409, %rd28015;
	shr.u64 	%rd28016, %rd28015, 32;
	and.b64  	%rd28017, %rd48423, 4294967295;
	mad.lo.s64 	%rd28018, %rd28017, %rd28013, %rd28016;
	shr.u64 	%rd28019, %rd28018, 32;
	and.b64  	%rd28020, %rd48422, 4294967295;
	mad.lo.s64 	%rd28021, %rd28020, %rd28013, %rd28019;
	shr.u64 	%rd28022, %rd28021, 32;
	and.b64  	%rd28023, %rd48421, 4294967295;
	mad.lo.s64 	%rd28024, %rd28023, %rd28013, %rd28022;
	shr.u64 	%rd28025, %rd28024, 32;
	and.b64  	%rd28026, %rd48420, 4294967295;
	mad.lo.s64 	%rd28027, %rd28026, %rd28013, %rd28025;
	shr.u64 	%rd28028, %rd28027, 32;
	and.b64  	%rd28029, %rd48419, 4294967295;
	mad.lo.s64 	%rd28030, %rd28029, %rd28013, %rd28028;
	shr.u64 	%rd28031, %rd28030, 32;
	and.b64  	%rd28032, %rd48418, 4294967295;
	mad.lo.s64 	%rd28033, %rd28032, %rd28013, %rd28031;
	shr.u64 	%rd28034, %rd28033, 32;
	mul.wide.u32 	%rd28035, %r6600, %r102;
	add.s64 	%rd28036, %rd28034, %rd28035;
	shr.u64 	%rd28037, %rd28036, 32;
	cvt.u64.u32 	%rd28038, %r101;
	and.b64  	%rd28039, %rd28018, 4294967295;
	mad.lo.s64 	%rd28040, %rd28014, %rd28038, %rd28039;
	shr.u64 	%rd28041, %rd28040, 32;
	and.b64  	%rd28042, %rd28021, 4294967295;
	add.s64 	%rd28043, %rd28041, %rd28042;
	mad.lo.s64 	%rd28044, %rd28017, %rd28038, %rd28043;
	shr.u64 	%rd28045, %rd28044, 32;
	and.b64  	%rd28046, %rd28024, 4294967295;
	add.s64 	%rd28047, %rd28045, %rd28046;
	mad.lo.s64 	%rd28048, %rd28020, %rd28038, %rd28047;
	shr.u64 	%rd28049, %rd28048, 32;
	and.b64  	%rd28050, %rd28027, 4294967295;
	add.s64 	%rd28051, %rd28049, %rd28050;
	mad.lo.s64 	%rd28052, %rd28023, %rd28038, %rd28051;
	shr.u64 	%rd28053, %rd28052, 32;
	and.b64  	%rd28054, %rd28030, 4294967295;
	add.s64 	%rd28055, %rd28053, %rd28054;
	mad.lo.s64 	%rd28056, %rd28026, %rd28038, %rd28055;
	shr.u64 	%rd28057, %rd28056, 32;
	and.b64  	%rd28058, %rd28033, 4294967295;
	add.s64 	%rd28059, %rd28057, %rd28058;
	mad.lo.s64 	%rd28060, %rd28029, %rd28038, %rd28059;
	shr.u64 	%rd28061, %rd28060, 32;
	and.b64  	%rd28062, %rd28036, 4294967295;
	add.s64 	%rd28063, %rd28061, %rd28062;
	mad.lo.s64 	%rd28064, %rd28032, %rd28038, %rd28063;
	shr.u64 	%rd28065, %rd28064, 32;
	mul.wide.u32 	%rd28066, %r6600, %r101;
	add.s64 	%rd28067, %rd28065, %rd28037;
	add.s64 	%rd28068, %rd28067, %rd28066;
	shr.u64 	%rd28069, %rd28068, 32;
	cvt.u64.u32 	%rd28070, %r100;
	and.b64  	%rd28071, %rd28044, 4294967295;
	mad.lo.s64 	%rd28072, %rd28014, %rd28070, %rd28071;
	shr.u64 	%rd28073, %rd28072, 32;
	and.b64  	%rd28074, %rd28048, 4294967295;
	add.s64 	%rd28075, %rd28073, %rd28074;
	mad.lo.s64 	%rd28076, %rd28017, %rd28070, %rd28075;
	shr.u64 	%rd28077, %rd28076, 32;
	and.b64  	%rd28078, %rd28052, 4294967295;
	add.s64 	%rd28079, %rd28077, %rd28078;
	mad.lo.s64 	%rd28080, %rd28020, %rd28070, %rd28079;
	shr.u64 	%rd28081, %rd28080, 32;
	and.b64  	%rd28082, %rd28056, 4294967295;
	add.s64 	%rd28083, %rd28081, %rd28082;
	mad.lo.s64 	%rd28084, %rd28023, %rd28070, %rd28083;
	shr.u64 	%rd28085, %rd28084, 32;
	and.b64  	%rd28086, %rd28060, 4294967295;
	add.s64 	%rd28087, %rd28085, %rd28086;
	mad.lo.s64 	%rd28088, %rd28026, %rd28070, %rd28087;
	shr.u64 	%rd28089, %rd28088, 32;
	and.b64  	%rd28090, %rd28064, 4294967295;
	add.s64 	%rd28091, %rd28089, %rd28090;
	mad.lo.s64 	%rd28092, %rd28029, %rd28070, %rd28091;
	shr.u64 	%rd28093, %rd28092, 32;
	and.b64  	%rd28094, %rd28068, 4294967295;
	add.s64 	%rd28095, %rd28093, %rd28094;
	mad.lo.s64 	%rd28096, %rd28032, %rd28070, %rd28095;
	shr.u64 	%rd28097, %rd28096, 32;
	mul.wide.u32 	%rd28098, %r6600, %r100;
	add.s64 	%rd28099, %rd28097, %rd28069;
	add.s64 	%rd28100, %rd28099, %rd28098;
	shr.u64 	%rd28101, %rd28100, 32;
	cvt.u64.u32 	%rd28102, %r99;
	and.b64  	%rd28103, %rd28076, 4294967295;
	mad.lo.s64 	%rd28104, %rd28014, %rd28102, %rd28103;
	shr.u64 	%rd28105, %rd28104, 32;
	and.b64  	%rd28106, %rd28080, 4294967295;
	add.s64 	%rd28107, %rd28105, %rd28106;
	mad.lo.s64 	%rd28108, %rd28017, %rd28102, %rd28107;
	shr.u64 	%rd28109, %rd28108, 32;
	and.b64  	%rd28110, %rd28084, 4294967295;
	add.s64 	%rd28111, %rd28109, %rd28110;
	mad.lo.s64 	%rd28112, %rd28020, %rd28102, %rd28111;
	shr.u64 	%rd28113, %rd28112, 32;
	and.b64  	%rd28114, %rd28088, 4294967295;
	add.s64 	%rd28115, %rd28113, %rd28114;
	mad.lo.s64 	%rd28116, %rd28023, %rd28102, %rd28115;
	shr.u64 	%rd28117, %rd28116, 32;
	and.b64  	%rd28118, %rd28092, 4294967295;
	add.s64 	%rd28119, %rd28117, %rd28118;
	mad.lo.s64 	%rd28120, %rd28026, %rd28102, %rd28119;
	shr.u64 	%rd28121, %rd28120, 32;
	and.b64  	%rd28122, %rd28096, 4294967295;
	add.s64 	%rd28123, %rd28121, %rd28122;
	mad.lo.s64 	%rd28124, %rd28029, %rd28102, %rd28123;
	shr.u64 	%rd28125, %rd28124, 32;
	and.b64  	%rd28126, %rd28100, 4294967295;
	add.s64 	%rd28127, %rd28125, %rd28126;
	mad.lo.s64 	%rd28128, %rd28032, %rd28102, %rd28127;
	shr.u64 	%rd28129, %rd28128, 32;
	mul.wide.u32 	%rd28130, %r6600, %r99;
	add.s64 	%rd28131, %rd28129, %rd28101;
	add.s64 	%rd28132, %rd28131, %rd28130;
	shr.u64 	%rd28133, %rd28132, 32;
	cvt.u64.u32 	%rd28134, %r98;
	and.b64  	%rd28135, %rd28108, 4294967295;
	mad.lo.s64 	%rd28136, %rd28014, %rd28134, %rd28135;
	shr.u64 	%rd28137, %rd28136, 32;
	and.b64  	%rd28138, %rd28112, 4294967295;
	add.s64 	%rd28139, %rd28137, %rd28138;
	mad.lo.s64 	%rd28140, %rd28017, %rd28134, %rd28139;
	shr.u64 	%rd28141, %rd28140, 32;
	and.b64  	%rd28142, %rd28116, 4294967295;
	add.s64 	%rd28143, %rd28141, %rd28142;
	mad.lo.s64 	%rd28144, %rd28020, %rd28134, %rd28143;
	shr.u64 	%rd28145, %rd28144, 32;
	and.b64  	%rd28146, %rd28120, 4294967295;
	add.s64 	%rd28147, %rd28145, %rd28146;
	mad.lo.s64 	%rd28148, %rd28023, %rd28134, %rd28147;
	shr.u64 	%rd28149, %rd28148, 32;
	and.b64  	%rd28150, %rd28124, 4294967295;
	add.s64 	%rd28151, %rd28149, %rd28150;
	mad.lo.s64 	%rd28152, %rd28026, %rd28134, %rd28151;
	shr.u64 	%rd28153, %rd28152, 32;
	and.b64  	%rd28154, %rd28128, 4294967295;
	add.s64 	%rd28155, %rd28153, %rd28154;
	mad.lo.s64 	%rd28156, %rd28029, %rd28134, %rd28155;
	shr.u64 	%rd28157, %rd28156, 32;
	and.b64  	%rd28158, %rd28132, 4294967295;
	add.s64 	%rd28159, %rd28157, %rd28158;
	mad.lo.s64 	%rd28160, %rd28032, %rd28134, %rd28159;
	shr.u64 	%rd28161, %rd28160, 32;
	mul.wide.u32 	%rd28162, %r6600, %r98;
	add.s64 	%rd28163, %rd28161, %rd28133;
	add.s64 	%rd28164, %rd28163, %rd28162;
	shr.u64 	%rd28165, %rd28164, 32;
	cvt.u64.u32 	%rd28166, %r97;
	and.b64  	%rd28167, %rd28140, 4294967295;
	mad.lo.s64 	%rd28168, %rd28014, %rd28166, %rd28167;
	shr.u64 	%rd28169, %rd28168, 32;
	and.b64  	%rd28170, %rd28144, 4294967295;
	add.s64 	%rd28171, %rd28169, %rd28170;
	mad.lo.s64 	%rd28172, %rd28017, %rd28166, %rd28171;
	shr.u64 	%rd28173, %rd28172, 32;
	and.b64  	%rd28174, %rd28148, 4294967295;
	add.s64 	%rd28175, %rd28173, %rd28174;
	mad.lo.s64 	%rd28176, %rd28020, %rd28166, %rd28175;
	shr.u64 	%rd28177, %rd28176, 32;
	and.b64  	%rd28178, %rd28152, 4294967295;
	add.s64 	%rd28179, %rd28177, %rd28178;
	mad.lo.s64 	%rd28180, %rd28023, %rd28166, %rd28179;
	shr.u64 	%rd28181, %rd28180, 32;
	and.b64  	%rd28182, %rd28156, 4294967295;
	add.s64 	%rd28183, %rd28181, %rd28182;
	mad.lo.s64 	%rd28184, %rd28026, %rd28166, %rd28183;
	shr.u64 	%rd28185, %rd28184, 32;
	and.b64  	%rd28186, %rd28160, 4294967295;
	add.s64 	%rd28187, %rd28185, %rd28186;
	mad.lo.s64 	%rd28188, %rd28029, %rd28166, %rd28187;
	shr.u64 	%rd28189, %rd28188, 32;
	and.b64  	%rd28190, %rd28164, 4294967295;
	add.s64 	%rd28191, %rd28189, %rd28190;
	mad.lo.s64 	%rd28192, %rd28032, %rd28166, %rd28191;
	shr.u64 	%rd28193, %rd28192, 32;
	mul.wide.u32 	%rd28194, %r6600, %r97;
	add.s64 	%rd28195, %rd28193, %rd28165;
	add.s64 	%rd28196, %rd28195, %rd28194;
	shr.u64 	%rd28197, %rd28196, 32;
	cvt.u64.u32 	%rd28198, %r96;
	and.b64  	%rd28199, %rd28172, 4294967295;
	mad.lo.s64 	%rd28200, %rd28014, %rd28198, %rd28199;
	shr.u64 	%rd28201, %rd28200, 32;
	and.b64  	%rd28202, %rd28176, 4294967295;
	add.s64 	%rd28203, %rd28201, %rd28202;
	mad.lo.s64 	%rd28204, %rd28017, %rd28198, %rd28203;
	shr.u64 	%rd28205, %rd28204, 32;
	and.b64  	%rd28206, %rd28180, 4294967295;
	add.s64 	%rd28207, %rd28205, %rd28206;
	mad.lo.s64 	%rd28208, %rd28020, %rd28198, %rd28207;
	shr.u64 	%rd28209, %rd28208, 32;
	and.b64  	%rd28210, %rd28184, 4294967295;
	add.s64 	%rd28211, %rd28209, %rd28210;
	mad.lo.s64 	%rd28212, %rd28023, %rd28198, %rd28211;
	shr.u64 	%rd28213, %rd28212, 32;
	and.b64  	%rd28214, %rd28188, 4294967295;
	add.s64 	%rd28215, %rd28213, %rd28214;
	mad.lo.s64 	%rd28216, %rd28026, %rd28198, %rd28215;
	shr.u64 	%rd28217, %rd28216, 32;
	and.b64  	%rd28218, %rd28192, 4294967295;
	add.s64 	%rd28219, %rd28217, %rd28218;
	mad.lo.s64 	%rd28220, %rd28029, %rd28198, %rd28219;
	shr.u64 	%rd28221, %rd28220, 32;
	and.b64  	%rd28222, %rd28196, 4294967295;
	add.s64 	%rd28223, %rd28221, %rd28222;
	mad.lo.s64 	%rd28224, %rd28032, %rd28198, %rd28223;
	shr.u64 	%rd28225, %rd28224, 32;
	mul.wide.u32 	%rd28226, %r6600, %r96;
	add.s64 	%rd28227, %rd28225, %rd28197;
	add.s64 	%rd28228, %rd28227, %rd28226;
	shr.u64 	%rd28229, %rd28228, 32;
	cvt.u64.u32 	%rd28230, %r95;
	and.b64  	%rd28231, %rd28204, 4294967295;
	mad.lo.s64 	%rd28232, %rd28014, %rd28230, %rd28231;
	shr.u64 	%rd28233, %rd28232, 32;
	and.b64  	%rd28234, %rd28208, 4294967295;
	add.s64 	%rd28235, %rd28233, %rd28234;
	mad.lo.s64 	%rd28236, %rd28017, %rd28230, %rd28235;
	shr.u64 	%rd28237, %rd28236, 32;
	and.b64  	%rd28238, %rd28212, 4294967295;
	add.s64 	%rd28239, %rd28237, %rd28238;
	mad.lo.s64 	%rd28240, %rd28020, %rd28230, %rd28239;
	shr.u64 	%rd28241, %rd28240, 32;
	and.b64  	%rd28242, %rd28216, 4294967295;
	add.s64 	%rd28243, %rd28241, %rd28242;
	mad.lo.s64 	%rd28244, %rd28023, %rd28230, %rd28243;
	shr.u64 	%rd28245, %rd28244, 32;
	and.b64  	%rd28246, %rd28220, 4294967295;
	add.s64 	%rd28247, %rd28245, %rd28246;
	mad.lo.s64 	%rd28248, %rd28026, %rd28230, %rd28247;
	shr.u64 	%rd28249, %rd28248, 32;
	and.b64  	%rd28250, %rd28224, 4294967295;
	add.s64 	%rd28251, %rd28249, %rd28250;
	mad.lo.s64 	%rd28252, %rd28029, %rd28230, %rd28251;
	shr.u64 	%rd28253, %rd28252, 32;
	and.b64  	%rd28254, %rd28228, 4294967295;
	add.s64 	%rd28255, %rd28253, %rd28254;
	mad.lo.s64 	%rd28256, %rd28032, %rd28230, %rd28255;
	shr.u64 	%rd28257, %rd28256, 32;
	mul.wide.u32 	%rd28258, %r6600, %r95;
	add.s64 	%rd28259, %rd28257, %rd28229;
	add.s64 	%rd28260, %rd28259, %rd28258;
	{ .reg .b32 tmp; mov.b64 {tmp, %r4410}, %rd28260; }
	mul.lo.s32 	%r4411, %r9, %r4409;
	cvt.u64.u32 	%rd28261, %r4411;
	and.b64  	%rd28262, %rd28015, 4294967295;
	mad.lo.s64 	%rd28263, %rd3, %rd28261, %rd28262;
	shr.u64 	%rd28264, %rd28263, 32;
	and.b64  	%rd28265, %rd28040, 4294967295;
	add.s64 	%rd28266, %rd28264, %rd28265;
	mad.lo.s64 	%rd28267, %rd4, %rd28261, %rd28266;
	cvt.u32.u64 	%r4412, %rd28267;
	shr.u64 	%rd28268, %rd28267, 32;
	and.b64  	%rd28269, %rd28072, 4294967295;
	add.s64 	%rd28270, %rd28268, %rd28269;
	mad.lo.s64 	%rd28271, %rd5, %rd28261, %rd28270;
	shr.u64 	%rd28272, %rd28271, 32;
	and.b64  	%rd28273, %rd28104, 4294967295;
	add.s64 	%rd28274, %rd28272, %rd28273;
	mad.lo.s64 	%rd28275, %rd6, %rd28261, %rd28274;
	shr.u64 	%rd28276, %rd28275, 32;
	and.b64  	%rd28277, %rd28136, 4294967295;
	add.s64 	%rd28278, %rd28276, %rd28277;
	mad.lo.s64 	%rd28279, %rd7, %rd28261, %rd28278;
	shr.u64 	%rd28280, %rd28279, 32;
	and.b64  	%rd28281, %rd28168, 4294967295;
	add.s64 	%rd28282, %rd28280, %rd28281;
	mad.lo.s64 	%rd28283, %rd8, %rd28261, %rd28282;
	shr.u64 	%rd28284, %rd28283, 32;
	and.b64  	%rd28285, %rd28200, 4294967295;
	add.s64 	%rd28286, %rd28284, %rd28285;
	mad.lo.s64 	%rd28287, %rd9, %rd28261, %rd28286;
	shr.u64 	%rd28288, %rd28287, 32;
	and.b64  	%rd28289, %rd28232, 4294967295;
	add.s64 	%rd28290, %rd28288, %rd28289;
	mad.lo.s64 	%rd28291, %rd10, %rd28261, %rd28290;
	shr.u64 	%rd28292, %rd28291, 32;
	and.b64  	%rd28293, %rd28236, 4294967295;
	add.s64 	%rd28294, %rd28292, %rd28293;
	shr.u64 	%rd28295, %rd28294, 32;
	and.b64  	%rd28296, %rd28240, 4294967295;
	add.s64 	%rd28297, %rd28295, %rd28296;
	shr.u64 	%rd28298, %rd28297, 32;
	and.b64  	%rd28299, %rd28244, 4294967295;
	add.s64 	%rd28300, %rd28298, %rd28299;
	shr.u64 	%rd28301, %rd28300, 32;
	and.b64  	%rd28302, %rd28248, 4294967295;
	add.s64 	%rd28303, %rd28301, %rd28302;
	shr.u64 	%rd28304, %rd28303, 32;
	and.b64  	%rd28305, %rd28252, 4294967295;
	add.s64 	%rd28306, %rd28304, %rd28305;
	shr.u64 	%rd28307, %rd28306, 32;
	and.b64  	%rd28308, %rd28256, 4294967295;
	add.s64 	%rd28309, %rd28307, %rd28308;
	shr.u64 	%rd28310, %rd28309, 32;
	and.b64  	%rd28311, %rd28260, 4294967295;
	add.s64 	%rd28312, %rd28310, %rd28311;
	{ .reg .b32 tmp; mov.b64 {tmp, %r4413}, %rd28312; }
	add.s32 	%r4414, %r4410, %r4413;
	mul.lo.s32 	%r4415, %r9, %r4412;
	cvt.u64.u32 	%rd28313, %r4415;
	and.b64  	%rd28314, %rd28267, 4294967295;
	mad.lo.s64 	%rd28315, %rd3, %rd28313, %rd28314;
	shr.u64 	%rd28316, %rd28315, 32;
	and.b64  	%rd28317, %rd28271, 4294967295;
	add.s64 	%rd28318, %rd28316, %rd28317;
	mad.lo.s64 	%rd28319, %rd4, %rd28313, %rd28318;
	cvt.u32.u64 	%r4416, %rd28319;
	shr.u64 	%rd28320, %rd28319, 32;
	and.b64  	%rd28321, %rd28275, 4294967295;
	add.s64 	%rd28322, %rd28320, %rd28321;
	mad.lo.s64 	%rd28323, %rd5, %rd28313, %rd28322;
	shr.u64 	%rd28324, %rd28323, 32;
	and.b64  	%rd28325, %rd28279, 4294967295;
	add.s64 	%rd28326, %rd28324, %rd28325;
	mad.lo.s64 	%rd28327, %rd6, %rd28313, %rd28326;
	shr.u64 	%rd28328, %rd28327, 32;
	and.b64  	%rd28329, %rd28283, 4294967295;
	add.s64 	%rd28330, %rd28328, %rd28329;
	mad.lo.s64 	%rd28331, %rd7, %rd28313, %rd28330;
	shr.u64 	%rd28332, %rd28331, 32;
	and.b64  	%rd28333, %rd28287, 4294967295;
	add.s64 	%rd28334, %rd28332, %rd28333;
	mad.lo.s64 	%rd28335, %rd8, %rd28313, %rd28334;
	shr.u64 	%rd28336, %rd28335, 32;
	and.b64  	%rd28337, %rd28291, 4294967295;
	add.s64 	%rd28338, %rd28336, %rd28337;
	mad.lo.s64 	%rd28339, %rd9, %rd28313, %rd28338;
	shr.u64 	%rd28340, %rd28339, 32;
	and.b64  	%rd28341, %rd28294, 4294967295;
	add.s64 	%rd28342, %rd28340, %rd28341;
	mad.lo.s64 	%rd28343, %rd10, %rd28313, %rd28342;
	shr.u64 	%rd28344, %rd28343, 32;
	and.b64  	%rd28345, %rd28297, 4294967295;
	add.s64 	%rd28346, %rd28344, %rd28345;
	shr.u64 	%rd28347, %rd28346, 32;
	and.b64  	%rd28348, %rd28300, 4294967295;
	add.s64 	%rd28349, %rd28347, %rd28348;
	shr.u64 	%rd28350, %rd28349, 32;
	and.b64  	%rd28351, %rd28303, 4294967295;
	add.s64 	%rd28352, %rd28350, %rd28351;
	shr.u64 	%rd28353, %rd28352, 32;
	and.b64  	%rd28354, %rd28306, 4294967295;
	add.s64 	%rd28355, %rd28353, %rd28354;
	shr.u64 	%rd28356, %rd28355, 32;
	and.b64  	%rd28357, %rd28309, 4294967295;
	add.s64 	%rd28358, %rd28356, %rd28357;
	shr.u64 	%rd28359, %rd28358, 32;
	and.b64  	%rd28360, %rd28312, 4294967295;
	add.s64 	%rd28361, %rd28359, %rd28360;
	{ .reg .b32 tmp; mov.b64 {tmp, %r4417}, %rd28361; }
	add.s32 	%r4418, %r4414, %r4417;
	mul.lo.s32 	%r4419, %r9, %r4416;
	cvt.u64.u32 	%rd28362, %r4419;
	and.b64  	%rd28363, %rd28319, 4294967295;
	mad.lo.s64 	%rd28364, %rd3, %rd28362, %rd28363;
	shr.u64 	%rd28365, %rd28364, 32;
	and.b64  	%rd28366, %rd28323, 4294967295;
	add.s64 	%rd28367, %rd28365, %rd28366;
	mad.lo.s64 	%rd28368, %rd4, %rd28362, %rd28367;
	cvt.u32.u64 	%r4420, %rd28368;
	shr.u64 	%rd28369, %rd28368, 32;
	and.b64  	%rd28370, %rd28327, 4294967295;
	add.s64 	%rd28371, %rd28369, %rd28370;
	mad.lo.s64 	%rd28372, %rd5, %rd28362, %rd28371;
	shr.u64 	%rd28373, %rd28372, 32;
	and.b64  	%rd28374, %rd28331, 4294967295;
	add.s64 	%rd28375, %rd28373, %rd28374;
	mad.lo.s64 	%rd28376, %rd6, %rd28362, %rd28375;
	shr.u64 	%rd28377, %rd28376, 32;
	and.b64  	%rd28378, %rd28335, 4294967295;
	add.s64 	%rd28379, %rd28377, %rd28378;
	mad.lo.s64 	%rd28380, %rd7, %rd28362, %rd28379;
	shr.u64 	%rd28381, %rd28380, 32;
	and.b64  	%rd28382, %rd28339, 4294967295;
	add.s64 	%rd28383, %rd28381, %rd28382;
	mad.lo.s64 	%rd28384, %rd8, %rd28362, %rd28383;
	shr.u64 	%rd28385, %rd28384, 32;
	and.b64  	%rd28386, %rd28343, 4294967295;
	add.s64 	%rd28387, %rd28385, %rd28386;
	mad.lo.s64 	%rd28388, %rd9, %rd28362, %rd28387;
	shr.u64 	%rd28389, %rd28388, 32;
	and.b64  	%rd28390, %rd28346, 4294967295;
	add.s64 	%rd28391, %rd28389, %rd28390;
	mad.lo.s64 	%rd28392, %rd10, %rd28362, %rd28391;
	shr.u64 	%rd28393, %rd28392, 32;
	and.b64  	%rd28394, %rd28349, 4294967295;
	add.s64 	%rd28395, %rd28393, %rd28394;
	shr.u64 	%rd28396, %rd28395, 32;
	and.b64  	%rd28397, %rd28352, 4294967295;
	add.s64 	%rd28398, %rd28396, %rd28397;
	shr.u64 	%rd28399, %rd28398, 32;
	and.b64  	%rd28400, %rd28355, 4294967295;
	add.s64 	%rd28401, %rd28399, %rd28400;
	shr.u64 	%rd28402, %rd28401, 32;
	and.b64  	%rd28403, %rd28358, 4294967295;
	add.s64 	%rd28404, %rd28402, %rd28403;
	shr.u64 	%rd28405, %rd28404, 32;
	and.b64  	%rd28406, %rd28361, 4294967295;
	add.s64 	%rd28407, %rd28405, %rd28406;
	{ .reg .b32 tmp; mov.b64 {tmp, %r4421}, %rd28407; }
	add.s32 	%r4422, %r4418, %r4421;
	mul.lo.s32 	%r4423, %r9, %r4420;
	cvt.u64.u32 	%rd28408, %r4423;
	and.b64  	%rd28409, %rd28368, 4294967295;
	mad.lo.s64 	%rd28410, %rd3, %rd28408, %rd28409;
	shr.u64 	%rd28411, %rd28410, 32;
	and.b64  	%rd28412, %rd28372, 4294967295;
	add.s64 	%rd28413, %rd28411, %rd28412;
	mad.lo.s64 	%rd28414, %rd4, %rd28408, %rd28413;
	cvt.u32.u64 	%r4424, %rd28414;
	shr.u64 	%rd28415, %rd28414, 32;
	and.b64  	%rd28416, %rd28376, 4294967295;
	add.s64 	%rd28417, %rd28415, %rd28416;
	mad.lo.s64 	%rd28418, %rd5, %rd28408, %rd28417;
	shr.u64 	%rd28419, %rd28418, 32;
	and.b64  	%rd28420, %rd28380, 4294967295;
	add.s64 	%rd28421, %rd28419, %rd28420;
	mad.lo.s64 	%rd28422, %rd6, %rd28408, %rd28421;
	shr.u64 	%rd28423, %rd28422, 32;
	and.b64  	%rd28424, %rd28384, 4294967295;
	add.s64 	%rd28425, %rd28423, %rd28424;
	mad.lo.s64 	%rd28426, %rd7, %rd28408, %rd28425;
	shr.u64 	%rd28427, %rd28426, 32;
	and.b64  	%rd28428, %rd28388, 4294967295;
	add.s64 	%rd28429, %rd28427, %rd28428;
	mad.lo.s64 	%rd28430, %rd8, %rd28408, %rd28429;
	shr.u64 	%rd28431, %rd28430, 32;
	and.b64  	%rd28432, %rd28392, 4294967295;
	add.s64 	%rd28433, %rd28431, %rd28432;
	mad.lo.s64 	%rd28434, %rd9, %rd28408, %rd28433;
	shr.u64 	%rd28435, %rd28434, 32;
	and.b64  	%rd28436, %rd28395, 4294967295;
	add.s64 	%rd28437, %rd28435, %rd28436;
	mad.lo.s64 	%rd28438, %rd10, %rd28408, %rd28437;
	shr.u64 	%rd28439, %rd28438, 32;
	and.b64  	%rd28440, %rd28398, 4294967295;
	add.s64 	%rd28441, %rd28439, %rd28440;
	shr.u64 	%rd28442, %rd28441, 32;
	and.b64  	%rd28443, %rd28401, 4294967295;
	add.s64 	%rd28444, %rd28442, %rd28443;
	shr.u64 	%rd28445, %rd28444, 32;
	and.b64  	%rd28446, %rd28404, 4294967295;
	add.s64 	%rd28447, %rd28445, %rd28446;
	shr.u64 	%rd28448, %rd28447, 32;
	and.b64  	%rd28449, %rd28407, 4294967295;
	add.s64 	%rd28450, %rd28448, %rd28449;
	{ .reg .b32 tmp; mov.b64 {tmp, %r4425}, %rd28450; }
	add.s32 	%r4426, %r4422, %r4425;
	mul.lo.s32 	%r4427, %r9, %r4424;
	cvt.u64.u32 	%rd28451, %r4427;
	and.b64  	%rd28452, %rd28414, 4294967295;
	mad.lo.s64 	%rd28453, %rd3, %rd28451, %rd28452;
	shr.u64 	%rd28454, %rd28453, 32;
	and.b64  	%rd28455, %rd28418, 4294967295;
	add.s64 	%rd28456, %rd28454, %rd28455;
	mad.lo.s64 	%rd28457, %rd4, %rd28451, %rd28456;
	cvt.u32.u64 	%r4428, %rd28457;
	shr.u64 	%rd28458, %rd28457, 32;
	and.b64  	%rd28459, %rd28422, 4294967295;
	add.s64 	%rd28460, %rd28458, %rd28459;
	mad.lo.s64 	%rd28461, %rd5, %rd28451, %rd28460;
	shr.u64 	%rd28462, %rd28461, 32;
	and.b64  	%rd28463, %rd28426, 4294967295;
	add.s64 	%rd28464, %rd28462, %rd28463;
	mad.lo.s64 	%rd28465, %rd6, %rd28451, %rd28464;
	shr.u64 	%rd28466, %rd28465, 32;
	and.b64  	%rd28467, %rd28430, 4294967295;
	add.s64 	%rd28468, %rd28466, %rd28467;
	mad.lo.s64 	%rd28469, %rd7, %rd28451, %rd28468;
	shr.u64 	%rd28470, %rd28469, 32;
	and.b64  	%rd28471, %rd28434, 4294967295;
	add.s64 	%rd28472, %rd28470, %rd28471;
	mad.lo.s64 	%rd28473, %rd8, %rd28451, %rd28472;
	shr.u64 	%rd28474, %rd28473, 32;
	and.b64  	%rd28475, %rd28438, 4294967295;
	add.s64 	%rd28476, %rd28474, %rd28475;
	mad.lo.s64 	%rd28477, %rd9, %rd28451, %rd28476;
	shr.u64 	%rd28478, %rd28477, 32;
	and.b64  	%rd28479, %rd28441, 4294967295;
	add.s64 	%rd28480, %rd28478, %rd28479;
	mad.lo.s64 	%rd28481, %rd10, %rd28451, %rd28480;
	shr.u64 	%rd28482, %rd28481, 32;
	and.b64  	%rd28483, %rd28444, 4294967295;
	add.s64 	%rd28484, %rd28482, %rd28483;
	shr.u64 	%rd28485, %rd28484, 32;
	and.b64  	%rd28486, %rd28447, 4294967295;
	add.s64 	%rd28487, %rd28485, %rd28486;
	shr.u64 	%rd28488, %rd28487, 32;
	and.b64  	%rd28489, %rd28450, 4294967295;
	add.s64 	%rd28490, %rd28488, %rd28489;
	{ .reg .b32 tmp; mov.b64 {tmp, %r4429}, %rd28490; }
	add.s32 	%r4430, %r4426, %r4429;
	mul.lo.s32 	%r4431, %r9, %r4428;
	cvt.u64.u32 	%rd28491, %r4431;
	and.b64  	%rd28492, %rd28457, 4294967295;
	mad.lo.s64 	%rd28493, %rd3, %rd28491, %rd28492;
	shr.u64 	%rd28494, %rd28493, 32;
	and.b64  	%rd28495, %rd28461, 4294967295;
	add.s64 	%rd28496, %rd28494, %rd28495;
	mad.lo.s64 	%rd28497, %rd4, %rd28491, %rd28496;
	cvt.u32.u64 	%r4432, %rd28497;
	shr.u64 	%rd28498, %rd28497, 32;
	and.b64  	%rd28499, %rd28465, 4294967295;
	add.s64 	%rd28500, %rd28498, %rd28499;
	mad.lo.s64 	%rd28501, %rd5, %rd28491, %rd28500;
	shr.u64 	%rd28502, %rd28501, 32;
	and.b64  	%rd28503, %rd28469, 4294967295;
	add.s64 	%rd28504, %rd28502, %rd28503;
	mad.lo.s64 	%rd28505, %rd6, %rd28491, %rd28504;
	shr.u64 	%rd28506, %rd28505, 32;
	and.b64  	%rd28507, %rd28473, 4294967295;
	add.s64 	%rd28508, %rd28506, %rd28507;
	mad.lo.s64 	%rd28509, %rd7, %rd28491, %rd28508;
	shr.u64 	%rd28510, %rd28509, 32;
	and.b64  	%rd28511, %rd28477, 4294967295;
	add.s64 	%rd28512, %rd28510, %rd28511;
	mad.lo.s64 	%rd28513, %rd8, %rd28491, %rd28512;
	shr.u64 	%rd28514, %rd28513, 32;
	and.b64  	%rd28515, %rd28481, 4294967295;
	add.s64 	%rd28516, %rd28514, %rd28515;
	mad.lo.s64 	%rd28517, %rd9, %rd28491, %rd28516;
	shr.u64 	%rd28518, %rd28517, 32;
	and.b64  	%rd28519, %rd28484, 4294967295;
	add.s64 	%rd28520, %rd28518, %rd28519;
	mad.lo.s64 	%rd28521, %rd10, %rd28491, %rd28520;
	shr.u64 	%rd28522, %rd28521, 32;
	and.b64  	%rd28523, %rd28487, 4294967295;
	add.s64 	%rd28524, %rd28522, %rd28523;
	shr.u64 	%rd28525, %rd28524, 32;
	and.b64  	%rd28526, %rd28490, 4294967295;
	add.s64 	%rd28527, %rd28525, %rd28526;
	{ .reg .b32 tmp; mov.b64 {tmp, %r4433}, %rd28527; }
	add.s32 	%r4434, %r4430, %r4433;
	mul.lo.s32 	%r4435, %r9, %r4432;
	cvt.u64.u32 	%rd28528, %r4435;
	and.b64  	%rd28529, %rd28497, 4294967295;
	mad.lo.s64 	%rd28530, %rd3, %rd28528, %rd28529;
	shr.u64 	%rd28531, %rd28530, 32;
	and.b64  	%rd28532, %rd28501, 4294967295;
	add.s64 	%rd28533, %rd28531, %rd28532;
	mad.lo.s64 	%rd28534, %rd4, %rd28528, %rd28533;
	cvt.u32.u64 	%r4436, %rd28534;
	shr.u64 	%rd28535, %rd28534, 32;
	and.b64  	%rd28536, %rd28505, 4294967295;
	add.s64 	%rd28537, %rd28535, %rd28536;
	mad.lo.s64 	%rd28538, %rd5, %rd28528, %rd28537;
	shr.u64 	%rd28539, %rd28538, 32;
	and.b64  	%rd28540, %rd28509, 4294967295;
	add.s64 	%rd28541, %rd28539, %rd28540;
	mad.lo.s64 	%rd28542, %rd6, %rd28528, %rd28541;
	shr.u64 	%rd28543, %rd28542, 32;
	and.b64  	%rd28544, %rd28513, 4294967295;
	add.s64 	%rd28545, %rd28543, %rd28544;
	mad.lo.s64 	%rd28546, %rd7, %rd28528, %rd28545;
	shr.u64 	%rd28547, %rd28546, 32;
	and.b64  	%rd28548, %rd28517, 4294967295;
	add.s64 	%rd28549, %rd28547, %rd28548;
	mad.lo.s64 	%rd28550, %rd8, %rd28528, %rd28549;
	shr.u64 	%rd28551, %rd28550, 32;
	and.b64  	%rd28552, %rd28521, 4294967295;
	add.s64 	%rd28553, %rd28551, %rd28552;
	mad.lo.s64 	%rd28554, %rd9, %rd28528, %rd28553;
	shr.u64 	%rd28555, %rd28554, 32;
	and.b64  	%rd28556, %rd28524, 4294967295;
	add.s64 	%rd28557, %rd28555, %rd28556;
	mad.lo.s64 	%rd28558, %rd10, %rd28528, %rd28557;
	shr.u64 	%rd28559, %rd28558, 32;
	and.b64  	%rd28560, %rd28527, 4294967295;
	add.s64 	%rd28561, %rd28559, %rd28560;
	{ .reg .b32 tmp; mov.b64 {tmp, %r4437}, %rd28561; }
	add.s32 	%r4438, %r4434, %r4437;
	mul.lo.s32 	%r4439, %r9, %r4436;
	cvt.u64.u32 	%rd28562, %r4439;
	and.b64  	%rd28563, %rd28534, 4294967295;
	mad.lo.s64 	%rd28564, %rd3, %rd28562, %rd28563;
	shr.u64 	%rd28565, %rd28564, 32;
	and.b64  	%rd28566, %rd28538, 4294967295;
	add.s64 	%rd28567, %rd28565, %rd28566;
	mad.lo.s64 	%rd48431, %rd4, %rd28562, %rd28567;
	shr.u64 	%rd28568, %rd48431, 32;
	and.b64  	%rd28569, %rd28542, 4294967295;
	add.s64 	%rd28570, %rd28568, %rd28569;
	mad.lo.s64 	%rd48430, %rd5, %rd28562, %rd28570;
	cvt.u32.u64 	%r200, %rd48430;
	shr.u64 	%rd28571, %rd48430, 32;
	and.b64  	%rd28572, %rd28546, 4294967295;
	add.s64 	%rd28573, %rd28571, %rd28572;
	mad.lo.s64 	%rd48429, %rd6, %rd28562, %rd28573;
	cvt.u32.u64 	%r201, %rd48429;
	shr.u64 	%rd28574, %rd48429, 32;
	and.b64  	%rd28575, %rd28550, 4294967295;
	add.s64 	%rd28576, %rd28574, %rd28575;
	mad.lo.s64 	%rd48428, %rd7, %rd28562, %rd28576;
	cvt.u32.u64 	%r202, %rd48428;
	shr.u64 	%rd28577, %rd48428, 32;
	and.b64  	%rd28578, %rd28554, 4294967295;
	add.s64 	%rd28579, %rd28577, %rd28578;
	mad.lo.s64 	%rd48427, %rd8, %rd28562, %rd28579;
	cvt.u32.u64 	%r203, %rd48427;
	shr.u64 	%rd28580, %rd48427, 32;
	and.b64  	%rd28581, %rd28558, 4294967295;
	add.s64 	%rd28582, %rd28580, %rd28581;
	mad.lo.s64 	%rd48426, %rd9, %rd28562, %rd28582;
	cvt.u32.u64 	%r204, %rd48426;
	shr.u64 	%rd28583, %rd48426, 32;
	and.b64  	%rd28584, %rd28561, 4294967295;
	add.s64 	%rd28585, %rd28583, %rd28584;
	mad.lo.s64 	%rd48425, %rd10, %rd28562, %rd28585;
	cvt.u32.u64 	%r205, %rd48425;
	{ .reg .b32 tmp; mov.b64 {tmp, %r4440}, %rd48425; }
	add.s32 	%r6601, %r4438, %r4440;
	setp.gt.u32 	%p1100, %r6601, %r4408;
	@%p1100 bra 	$L__BB0_185;
	cvt.u32.u64 	%r4441, %rd10;
	setp.lt.u32 	%p1101, %r6601, %r4441;
	@%p1101 bra 	$L__BB0_186;
	cvt.u32.u64 	%r4442, %rd9;
	setp.lt.u32 	%p1102, %r4442, %r205;
	@%p1102 bra 	$L__BB0_185;
	cvt.u32.u64 	%r4443, %rd9;
	setp.gt.u32 	%p1103, %r4443, %r205;
	@%p1103 bra 	$L__BB0_186;
	cvt.u32.u64 	%r4444, %rd8;
	setp.lt.u32 	%p1104, %r4444, %r204;
	@%p1104 bra 	$L__BB0_185;
	cvt.u32.u64 	%r4445, %rd8;
	setp.gt.u32 	%p1105, %r4445, %r204;
	@%p1105 bra 	$L__BB0_186;
	cvt.u32.u64 	%r4446, %rd7;
	setp.lt.u32 	%p1106, %r4446, %r203;
	@%p1106 bra 	$L__BB0_185;
	cvt.u32.u64 	%r4447, %rd7;
	setp.gt.u32 	%p1107, %r4447, %r203;
	@%p1107 bra 	$L__BB0_186;
	cvt.u32.u64 	%r4448, %rd6;
	setp.lt.u32 	%p1108, %r4448, %r202;
	@%p1108 bra 	$L__BB0_185;
	cvt.u32.u64 	%r4449, %rd6;
	setp.gt.u32 	%p1109, %r4449, %r202;
	@%p1109 bra 	$L__BB0_186;
	cvt.u32.u64 	%r4450, %rd5;
	setp.lt.u32 	%p1110, %r4450, %r201;
	@%p1110 bra 	$L__BB0_185;
	cvt.u32.u64 	%r4451, %rd5;
	setp.gt.u32 	%p1111, %r4451, %r201;
	@%p1111 bra 	$L__BB0_186;
	cvt.u32.u64 	%r4452, %rd4;
	setp.lt.u32 	%p1112, %r4452, %r200;
	@%p1112 bra 	$L__BB0_185;
	cvt.u32.u64 	%r4453, %rd4;
	cvt.u32.u64 	%r4454, %rd3;
	setp.gt.u32 	%p1113, %r4453, %r200;
	cvt.u32.u64 	%r4455, %rd48431;
	setp.gt.u32 	%p1114, %r4454, %r4455;
	or.pred  	%p1115, %p1113, %p1114;
	@%p1115 bra 	$L__BB0_186;
$L__BB0_185:
	cvt.u32.u64 	%r4456, %rd10;
	and.b64  	%rd28587, %rd48431, 4294967295;
	sub.s64 	%rd48431, %rd28587, %rd3;
	shr.u64 	%rd28588, %rd48431, 63;
	and.b64  	%rd28589, %rd48430, 4294967295;
	add.s64 	%rd28590, %rd28588, %rd4;
	sub.s64 	%rd48430, %rd28589, %rd28590;
	shr.u64 	%rd28591, %rd48430, 63;
	and.b64  	%rd28592, %rd48429, 4294967295;
	add.s64 	%rd28593, %rd28591, %rd5;
	sub.s64 	%rd48429, %rd28592, %rd28593;
	shr.u64 	%rd28594, %rd48429, 63;
	and.b64  	%rd28595, %rd48428, 4294967295;
	add.s64 	%rd28596, %rd28594, %rd6;
	sub.s64 	%rd48428, %rd28595, %rd28596;
	shr.u64 	%rd28597, %rd48428, 63;
	and.b64  	%rd28598, %rd48427, 4294967295;
	add.s64 	%rd28599, %rd28597, %rd7;
	sub.s64 	%rd48427, %rd28598, %rd28599;
	shr.u64 	%rd28600, %rd48427, 63;
	and.b64  	%rd28601, %rd48426, 4294967295;
	add.s64 	%rd28602, %rd28600, %rd8;
	sub.s64 	%rd48426, %rd28601, %rd28602;
	shr.u64 	%rd28603, %rd48426, 63;
	and.b64  	%rd28604, %rd48425, 4294967295;
	add.s64 	%rd28605, %rd28603, %rd9;
	sub.s64 	%rd48425, %rd28604, %rd28605;
	shr.u64 	%rd28606, %rd48425, 63;
	cvt.u32.u64 	%r4457, %rd28606;
	add.s32 	%r4458, %r4456, %r4457;
	sub.s32 	%r6601, %r6601, %r4458;
$L__BB0_186:
	and.b64  	%rd28607, %rd48403, 4294967295;
	and.b64  	%rd250, %rd48396, 4294967295;
	sub.s64 	%rd28608, %rd28607, %rd250;
	shr.u64 	%rd28609, %rd28608, 63;
	cvt.u32.u64 	%r6603, %rd28608;
	and.b64  	%rd28610, %rd48402, 4294967295;
	and.b64  	%rd251, %rd48395, 4294967295;
	add.s64 	%rd28611, %rd28609, %rd251;
	sub.s64 	%rd48437, %rd28610, %rd28611;
	shr.u64 	%rd28612, %rd48437, 63;
	and.b64  	%rd28613, %rd48401, 4294967295;
	and.b64  	%rd253, %rd48394, 4294967295;
	add.s64 	%rd28614, %rd28612, %rd253;
	sub.s64 	%rd48436, %rd28613, %rd28614;
	shr.u64 	%rd28615, %rd48436, 63;
	and.b64  	%rd28616, %rd48400, 4294967295;
	and.b64  	%rd255, %rd48393, 4294967295;
	add.s64 	%rd28617, %rd28615, %rd255;
	sub.s64 	%rd48435, %rd28616, %rd28617;
	shr.u64 	%rd28618, %rd48435, 63;
	and.b64  	%rd28619, %rd48399, 4294967295;
	and.b64  	%rd257, %rd48392, 4294967295;
	add.s64 	%rd28620, %rd28618, %rd257;
	sub.s64 	%rd48434, %rd28619, %rd28620;
	shr.u64 	%rd28621, %rd48434, 63;
	and.b64  	%rd28622, %rd48398, 4294967295;
	and.b64  	%rd259, %rd48391, 4294967295;
	add.s64 	%rd28623, %rd28621, %rd259;
	sub.s64 	%rd48433, %rd28622, %rd28623;
	shr.u64 	%rd28624, %rd48433, 63;
	and.b64  	%rd28625, %rd48397, 4294967295;
	and.b64  	%rd261, %rd48390, 4294967295;
	add.s64 	%rd28626, %rd28624, %rd261;
	sub.s64 	%rd48432, %rd28625, %rd28626;
	shr.u64 	%rd28627, %rd48432, 63;
	cvt.u64.u32 	%rd28628, %r6597;
	cvt.u64.u32 	%rd263, %r6596;
	add.s64 	%rd28629, %rd28627, %rd263;
	sub.s64 	%rd28630, %rd28628, %rd28629;
	setp.gt.s64 	%p1116, %rd28630, -1;
	cvt.u32.u64 	%r6602, %rd28630;
	@%p1116 bra 	$L__BB0_188;
	cvt.u32.u64 	%r4459, %rd10;
	cvt.u32.u64 	%r4460, %rd3;
	add.s32 	%r6603, %r4460, %r6603;
	setp.lt.u32 	%p1117, %r6603, %r4460;
	selp.u64 	%rd28631, 1, 0, %p1117;
	and.b64  	%rd28632, %rd48437, 4294967295;
	add.s64 	%rd28633, %rd28632, %rd28631;
	add.s64 	%rd48437, %rd28633, %rd4;
	shr.u64 	%rd28634, %rd48437, 32;
	and.b64  	%rd28635, %rd48436, 4294967295;
	add.s64 	%rd28636, %rd28634, %rd28635;
	add.s64 	%rd48436, %rd28636, %rd5;
	shr.u64 	%rd28637, %rd48436, 32;
	and.b64  	%rd28638, %rd48435, 4294967295;
	add.s64 	%rd28639, %rd28637, %rd28638;
	add.s64 	%rd48435, %rd28639, %rd6;
	shr.u64 	%rd28640, %rd48435, 32;
	and.b64  	%rd28641, %rd48434, 4294967295;
	add.s64 	%rd28642, %rd28640, %rd28641;
	add.s64 	%rd48434, %rd28642, %rd7;
	shr.u64 	%rd28643, %rd48434, 32;
	and.b64  	%rd28644, %rd48433, 4294967295;
	add.s64 	%rd28645, %rd28643, %rd28644;
	add.s64 	%rd48433, %rd28645, %rd8;
	shr.u64 	%rd28646, %rd48433, 32;
	and.b64  	%rd28647, %rd48432, 4294967295;
	add.s64 	%rd28648, %rd28646, %rd28647;
	add.s64 	%rd48432, %rd28648, %rd9;
	{ .reg .b32 tmp; mov.b64 {tmp, %r4461}, %rd48432; }
	add.s32 	%r4462, %r6602, %r4461;
	add.s32 	%r6602, %r4462, %r4459;
$L__BB0_188:
	and.b64  	%rd28649, %rd48431, 4294967295;
	and.b64  	%rd276, %rd48417, 4294967295;
	sub.s64 	%rd28650, %rd28649, %rd276;
	shr.u64 	%rd28651, %rd28650, 63;
	cvt.u32.u64 	%r6605, %rd28650;
	and.b64  	%rd28652, %rd48430, 4294967295;
	and.b64  	%rd277, %rd48416, 4294967295;
	add.s64 	%rd28653, %rd28651, %rd277;
	sub.s64 	%rd48443, %rd28652, %rd28653;
	shr.u64 	%rd28654, %rd48443, 63;
	and.b64  	%rd28655, %rd48429, 4294967295;
	and.b64  	%rd279, %rd48415, 4294967295;
	add.s64 	%rd28656, %rd28654, %rd279;
	sub.s64 	%rd48442, %rd28655, %rd28656;
	shr.u64 	%rd28657, %rd48442, 63;
	and.b64  	%rd28658, %rd48428, 4294967295;
	and.b64  	%rd281, %rd48414, 4294967295;
	add.s64 	%rd28659, %rd28657, %rd281;
	sub.s64 	%rd48441, %rd28658, %rd28659;
	shr.u64 	%rd28660, %rd48441, 63;
	and.b64  	%rd28661, %rd48427, 4294967295;
	and.b64  	%rd283, %rd48413, 4294967295;
	add.s64 	%rd28662, %rd28660, %rd283;
	sub.s64 	%rd48440, %rd28661, %rd28662;
	shr.u64 	%rd28663, %rd48440, 63;
	and.b64  	%rd28664, %rd48426, 4294967295;
	and.b64  	%rd285, %rd48412, 4294967295;
	add.s64 	%rd28665, %rd28663, %rd285;
	sub.s64 	%rd48439, %rd28664, %rd28665;
	shr.u64 	%rd28666, %rd48439, 63;
	and.b64  	%rd28667, %rd48425, 4294967295;
	and.b64  	%rd287, %rd48411, 4294967295;
	add.s64 	%rd28668, %rd28666, %rd287;
	sub.s64 	%rd48438, %rd28667, %rd28668;
	shr.u64 	%rd28669, %rd48438, 63;
	cvt.u64.u32 	%rd28670, %r6601;
	cvt.u64.u32 	%rd289, %r6599;
	add.s64 	%rd28671, %rd28669, %rd289;
	sub.s64 	%rd28672, %rd28670, %rd28671;
	setp.gt.s64 	%p1118, %rd28672, -1;
	cvt.u32.u64 	%r6604, %rd28672;
	@%p1118 bra 	$L__BB0_190;
	cvt.u32.u64 	%r4463, %rd10;
	cvt.u32.u64 	%r4464, %rd3;
	add.s32 	%r6605, %r4464, %r6605;
	setp.lt.u32 	%p1119, %r6605, %r4464;
	selp.u64 	%rd28673, 1, 0, %p1119;
	and.b64  	%rd28674, %rd48443, 4294967295;
	add.s64 	%rd28675, %rd28674, %rd28673;
	add.s64 	%rd48443, %rd28675, %rd4;
	shr.u64 	%rd28676, %rd48443, 32;
	and.b64  	%rd28677, %rd48442, 4294967295;
	add.s64 	%rd28678, %rd28676, %rd28677;
	add.s64 	%rd48442, %rd28678, %rd5;
	shr.u64 	%rd28679, %rd48442, 32;
	and.b64  	%rd28680, %rd48441, 4294967295;
	add.s64 	%rd28681, %rd28679, %rd28680;
	add.s64 	%rd48441, %rd28681, %rd6;
	shr.u64 	%rd28682, %rd48441, 32;
	and.b64  	%rd28683, %rd48440, 4294967295;
	add.s64 	%rd28684, %rd28682, %rd28683;
	add.s64 	%rd48440, %rd28684, %rd7;
	shr.u64 	%rd28685, %rd48440, 32;
	and.b64  	%rd28686, %rd48439, 4294967295;
	add.s64 	%rd28687, %rd28685, %rd28686;
	add.s64 	%rd48439, %rd28687, %rd8;
	shr.u64 	%rd28688, %rd48439, 32;
	and.b64  	%rd28689, %rd48438, 4294967295;
	add.s64 	%rd28690, %rd28688, %rd28689;
	add.s64 	%rd48438, %rd28690, %rd9;
	{ .reg .b32 tmp; mov.b64 {tmp, %r4465}, %rd48438; }
	add.s32 	%r4466, %r6604, %r4465;
	add.s32 	%r6604, %r4466, %r4463;
$L__BB0_190:
	setp.gt.u32 	%p1120, %r6602, %r85;
	@%p1120 bra 	$L__BB0_441;
	setp.lt.u32 	%p1121, %r6602, %r85;
	cvt.u32.u64 	%r4467, %rd48432;
	ld.const.u32 	%r4468, [ZERO+24];
	setp.ne.s32 	%p1122, %r4468, %r4467;
	cvt.u32.u64 	%r4469, %rd48433;
	ld.const.u32 	%r4470, [ZERO+20];
	setp.ne.s32 	%p1123, %r4470, %r4469;
	or.pred  	%p1124, %p1122, %p1123;
	or.pred  	%p1125, %p1124, %p1121;
	cvt.u32.u64 	%r4471, %rd48434;
	ld.const.u32 	%r4472, [ZERO+16];
	setp.ne.s32 	%p1126, %r4472, %r4471;
	or.pred  	%p1127, %p1125, %p1126;
	cvt.u32.u64 	%r4473, %rd48435;
	ld.const.u32 	%r4474, [ZERO+12];
	setp.ne.s32 	%p1128, %r4474, %r4473;
	or.pred  	%p1129, %p1127, %p1128;
	cvt.u32.u64 	%r4475, %rd48436;
	ld.const.u32 	%r4476, [ZERO+8];
	setp.ne.s32 	%p1130, %r4476, %r4475;
	or.pred  	%p1131, %p1129, %p1130;
	cvt.u32.u64 	%r4477, %rd48437;
	ld.const.u32 	%r4478, [ZERO+4];
	setp.ne.s32 	%p1132, %r4478, %r4477;
	or.pred  	%p1133, %p1131, %p1132;
	ld.const.u32 	%r4479, [ZERO];
	setp.ne.s32 	%p1134, %r6603, %r4479;
	or.pred  	%p1135, %p1133, %p1134;
	@%p1135 bra 	$L__BB0_441;
	setp.gt.u32 	%p1136, %r6604, %r85;
	mov.b32 	%r6659, 0;
	mov.b32 	%r6658, 1;
	mov.u32 	%r6660, %r6659;
	mov.u32 	%r6661, %r6659;
	mov.u32 	%r6662, %r6659;
	mov.u32 	%r6663, %r6659;
	mov.u32 	%r6664, %r6659;
	mov.u32 	%r6665, %r6659;
	mov.u32 	%r6666, %r6659;
	mov.u32 	%r6667, %r65;
	mov.u32 	%r6668, %r64;
	mov.u32 	%r6669, %r63;
	mov.u32 	%r6670, %r62;
	mov.u32 	%r6671, %r61;
	mov.u32 	%r6672, %r60;
	mov.u32 	%r6673, %r59;
	mov.u32 	%r6674, %r58;
	mov.u32 	%r6675, %r65;
	mov.u32 	%r6676, %r64;
	mov.u32 	%r6677, %r63;
	mov.u32 	%r6678, %r62;
	mov.u32 	%r6679, %r61;
	mov.u32 	%r6680, %r60;
	mov.u32 	%r6681, %r59;
	mov.u32 	%r6682, %r58;
	@%p1136 bra 	$L__BB0_622;
	setp.lt.u32 	%p1137, %r6604, %r85;
	cvt.u32.u64 	%r4484, %rd48438;
	setp.ne.s32 	%p1138, %r4468, %r4484;
	cvt.u32.u64 	%r4485, %rd48439;
	setp.ne.s32 	%p1139, %r4470, %r4485;
	or.pred  	%p1140, %p1138, %p1139;
	or.pred  	%p1141, %p1140, %p1137;
	cvt.u32.u64 	%r4486, %rd48440;
	setp.ne.s32 	%p1142, %r4472, %r4486;
	or.pred  	%p1143, %p1141, %p1142;
	cvt.u32.u64 	%r4487, %rd48441;
	setp.ne.s32 	%p1144, %r4474, %r4487;
	or.pred  	%p1145, %p1143, %p1144;
	cvt.u32.u64 	%r4488, %rd48442;
	setp.ne.s32 	%p1146, %r4476, %r4488;
	or.pred  	%p1147, %p1145, %p1146;
	cvt.u32.u64 	%r4489, %rd48443;
	setp.ne.s32 	%p1148, %r4478, %r4489;
	or.pred  	%p1149, %p1147, %p1148;
	setp.ne.s32 	%p1150, %r6605, %r4479;
	or.pred  	%p1151, %p1149, %p1150;
	mov.u32 	%r6667, %r65;
	mov.u32 	%r6668, %r64;
	mov.u32 	%r6669, %r63;
	mov.u32 	%r6670, %r62;
	mov.u32 	%r6671, %r61;
	mov.u32 	%r6672, %r60;
	mov.u32 	%r6673, %r59;
	mov.u32 	%r6674, %r58;
	mov.u32 	%r6675, %r65;
	mov.u32 	%r6676, %r64;
	mov.u32 	%r6677, %r63;
	mov.u32 	%r6678, %r62;
	mov.u32 	%r6679, %r61;
	mov.u32 	%r6680, %r60;
	mov.u32 	%r6681, %r59;
	mov.u32 	%r6682, %r58;
	@%p1151 bra 	$L__BB0_622;
	or.b32  	%r4492, %r127, %r126;
	or.b32  	%r4493, %r4492, %r125;
	or.b32  	%r4494, %r4493, %r124;
	or.b32  	%r4495, %r4494, %r123;
	or.b32  	%r4496, %r4495, %r122;
	or.b32  	%r4497, %r4496, %r121;
	or.b32  	%r4498, %r4497, %r120;
	setp.eq.s32 	%p1152, %r4498, 0;
	mov.u32 	%r6660, %r6659;
	mov.u32 	%r6661, %r6659;
	mov.u32 	%r6662, %r6659;
	mov.u32 	%r6663, %r6659;
	mov.u32 	%r6664, %r6659;
	mov.u32 	%r6665, %r6659;
	mov.u32 	%r6666, %r6659;
	mov.u32 	%r6667, %r65;
	mov.u32 	%r6668, %r64;
	mov.u32 	%r6669, %r63;
	mov.u32 	%r6670, %r62;
	mov.u32 	%r6671, %r61;
	mov.u32 	%r6672, %r60;
	mov.u32 	%r6673, %r59;
	mov.u32 	%r6674, %r58;
	mov.u32 	%r6675, %r65;
	mov.u32 	%r6676, %r64;
	mov.u32 	%r6677, %r63;
	mov.u32 	%r6678, %r62;
	mov.u32 	%r6679, %r61;
	mov.u32 	%r6680, %r60;
	mov.u32 	%r6681, %r59;
	mov.u32 	%r6682, %r58;
	@%p1152 bra 	$L__BB0_622;
	cvt.u32.u64 	%r4499, %rd10;
	mul.lo.s64 	%rd28703, %rd179, %rd179;
	cvt.u32.u64 	%r4500, %rd28703;
	shr.u64 	%rd28704, %rd28703, 32;
	mul.lo.s64 	%rd28705, %rd180, %rd179;
	add.s64 	%rd28706, %rd28704, %rd28705;
	shr.u64 	%rd28707, %rd28706, 32;
	mul.lo.s64 	%rd28708, %rd181, %rd179;
	add.s64 	%rd28709, %rd28707, %rd28708;
	shr.u64 	%rd28710, %rd28709, 32;
	mul.lo.s64 	%rd28711, %rd182, %rd179;
	add.s64 	%rd28712, %rd28710, %rd28711;
	shr.u64 	%rd28713, %rd28712, 32;
	mul.lo.s64 	%rd28714, %rd183, %rd179;
	add.s64 	%rd28715, %rd28713, %rd28714;
	shr.u64 	%rd28716, %rd28715, 32;
	mul.lo.s64 	%rd28717, %rd184, %rd179;
	add.s64 	%rd28718, %rd28716, %rd28717;
	shr.u64 	%rd28719, %rd28718, 32;
	mul.lo.s64 	%rd28720, %rd185, %rd179;
	add.s64 	%rd28721, %rd28719, %rd28720;
	shr.u64 	%rd28722, %rd28721, 32;
	mul.lo.s64 	%rd28723, %rd186, %rd179;
	add.s64 	%rd28724, %rd28722, %rd28723;
	shr.u64 	%rd28725, %rd28724, 32;
	and.b64  	%rd28726, %rd28706, 4294967295;
	add.s64 	%rd28727, %rd28705, %rd28726;
	shr.u64 	%rd28728, %rd28727, 32;
	and.b64  	%rd28729, %rd28709, 4294967295;
	add.s64 	%rd28730, %rd28728, %rd28729;
	mad.lo.s64 	%rd28731, %rd180, %rd180, %rd28730;
	shr.u64 	%rd28732, %rd28731, 32;
	mul.lo.s64 	%rd28733, %rd181, %rd180;
	and.b64  	%rd28734, %rd28712, 4294967295;
	add.s64 	%rd28735, %rd28732, %rd28734;
	add.s64 	%rd28736, %rd28735, %rd28733;
	shr.u64 	%rd28737, %rd28736, 32;
	mul.lo.s64 	%rd28738, %rd182, %rd180;
	and.b64  	%rd28739, %rd28715, 4294967295;
	add.s64 	%rd28740, %rd28737, %rd28739;
	add.s64 	%rd28741, %rd28740, %rd28738;
	shr.u64 	%rd28742, %rd28741, 32;
	mul.lo.s64 	%rd28743, %rd183, %rd180;
	and.b64  	%rd28744, %rd28718, 4294967295;
	add.s64 	%rd28745, %rd28742, %rd28744;
	add.s64 	%rd28746, %rd28745, %rd28743;
	shr.u64 	%rd28747, %rd28746, 32;
	mul.lo.s64 	%rd28748, %rd184, %rd180;
	and.b64  	%rd28749, %rd28721, 4294967295;
	add.s64 	%rd28750, %rd28747, %rd28749;
	add.s64 	%rd28751, %rd28750, %rd28748;
	shr.u64 	%rd28752, %rd28751, 32;
	mul.lo.s64 	%rd28753, %rd185, %rd180;
	and.b64  	%rd28754, %rd28724, 4294967295;
	add.s64 	%rd28755, %rd28752, %rd28754;
	add.s64 	%rd28756, %rd28755, %rd28753;
	shr.u64 	%rd28757, %rd28756, 32;
	mul.lo.s64 	%rd28758, %rd186, %rd180;
	add.s64 	%rd28759, %rd28757, %rd28725;
	add.s64 	%rd28760, %rd28759, %rd28758;
	shr.u64 	%rd28761, %rd28760, 32;
	and.b64  	%rd28762, %rd28731, 4294967295;
	add.s64 	%rd28763, %rd28708, %rd28762;
	shr.u64 	%rd28764, %rd28763, 32;
	and.b64  	%rd28765, %rd28736, 4294967295;
	add.s64 	%rd28766, %rd28764, %rd28765;
	add.s64 	%rd28767, %rd28766, %rd28733;
	shr.u64 	%rd28768, %rd28767, 32;
	and.b64  	%rd28769, %rd28741, 4294967295;
	add.s64 	%rd28770, %rd28768, %rd28769;
	mad.lo.s64 	%rd28771, %rd181, %rd181, %rd28770;
	shr.u64 	%rd28772, %rd28771, 32;
	mul.lo.s64 	%rd28773, %rd182, %rd181;
	and.b64  	%rd28774, %rd28746, 4294967295;
	add.s64 	%rd28775, %rd28772, %rd28774;
	add.s64 	%rd28776, %rd28775, %rd28773;
	shr.u64 	%rd28777, %rd28776, 32;
	mul.lo.s64 	%rd28778, %rd183, %rd181;
	and.b64  	%rd28779, %rd28751, 4294967295;
	add.s64 	%rd28780, %rd28777, %rd28779;
	add.s64 	%rd28781, %rd28780, %rd28778;
	shr.u64 	%rd28782, %rd28781, 32;
	mul.lo.s64 	%rd28783, %rd184, %rd181;
	and.b64  	%rd28784, %rd28756, 4294967295;
	add.s64 	%rd28785, %rd28782, %rd28784;
	add.s64 	%rd28786, %rd28785, %rd28783;
	shr.u64 	%rd28787, %rd28786, 32;
	mul.lo.s64 	%rd28788, %rd185, %rd181;
	and.b64  	%rd28789, %rd28760, 4294967295;
	add.s64 	%rd28790, %rd28787, %rd28789;
	add.s64 	%rd28791, %rd28790, %rd28788;
	shr.u64 	%rd28792, %rd28791, 32;
	mul.lo.s64 	%rd28793, %rd186, %rd181;
	add.s64 	%rd28794, %rd28792, %rd28761;
	add.s64 	%rd28795, %rd28794, %rd28793;
	shr.u64 	%rd28796, %rd28795, 32;
	and.b64  	%rd28797, %rd28767, 4294967295;
	add.s64 	%rd28798, %rd28711, %rd28797;
	shr.u64 	%rd28799, %rd28798, 32;
	and.b64  	%rd28800, %rd28771, 4294967295;
	add.s64 	%rd28801, %rd28799, %rd28800;
	add.s64 	%rd28802, %rd28801, %rd28738;
	shr.u64 	%rd28803, %rd28802, 32;
	and.b64  	%rd28804, %rd28776, 4294967295;
	add.s64 	%rd28805, %rd28803, %rd28804;
	add.s64 	%rd28806, %rd28805, %rd28773;
	shr.u64 	%rd28807, %rd28806, 32;
	and.b64  	%rd28808, %rd28781, 4294967295;
	add.s64 	%rd28809, %rd28807, %rd28808;
	mad.lo.s64 	%rd28810, %rd182, %rd182, %rd28809;
	shr.u64 	%rd28811, %rd28810, 32;
	mul.lo.s64 	%rd28812, %rd183, %rd182;
	and.b64  	%rd28813, %rd28786, 4294967295;
	add.s64 	%rd28814, %rd28811, %rd28813;
	add.s64 	%rd28815, %rd28814, %rd28812;
	shr.u64 	%rd28816, %rd28815, 32;
	mul.lo.s64 	%rd28817, %rd184, %rd182;
	and.b64  	%rd28818, %rd28791, 4294967295;
	add.s64 	%rd28819, %rd28816, %rd28818;
	add.s64 	%rd28820, %rd28819, %rd28817;
	shr.u64 	%rd28821, %rd28820, 32;
	mul.lo.s64 	%rd28822, %rd185, %rd182;
	and.b64  	%rd28823, %rd28795, 4294967295;
	add.s64 	%rd28824, %rd28821, %rd28823;
	add.s64 	%rd28825, %rd28824, %rd28822;
	shr.u64 	%rd28826, %rd28825, 32;
	mul.lo.s64 	%rd28827, %rd186, %rd182;
	add.s64 	%rd28828, %rd28826, %rd28796;
	add.s64 	%rd28829, %rd28828, %rd28827;
	shr.u64 	%rd28830, %rd28829, 32;
	and.b64  	%rd28831, %rd28802, 4294967295;
	add.s64 	%rd28832, %rd28714, %rd28831;
	shr.u64 	%rd28833, %rd28832, 32;
	and.b64  	%rd28834, %rd28806, 4294967295;
	add.s64 	%rd28835, %rd28833, %rd28834;
	add.s64 	%rd28836, %rd28835, %rd28743;
	shr.u64 	%rd28837, %rd28836, 32;
	and.b64  	%rd28838, %rd28810, 4294967295;
	add.s64 	%rd28839, %rd28837, %rd28838;
	add.s64 	%rd28840, %rd28839, %rd28778;
	shr.u64 	%rd28841, %rd28840, 32;
	and.b64  	%rd28842, %rd28815, 4294967295;
	add.s64 	%rd28843, %rd28841, %rd28842;
	add.s64 	%rd28844, %rd28843, %rd28812;
	shr.u64 	%rd28845, %rd28844, 32;
	and.b64  	%rd28846, %rd28820, 4294967295;
	add.s64 	%rd28847, %rd28845, %rd28846;
	mad.lo.s64 	%rd28848, %rd183, %rd183, %rd28847;
	shr.u64 	%rd28849, %rd28848, 32;
	mul.lo.s64 	%rd28850, %rd184, %rd183;
	and.b64  	%rd28851, %rd28825, 4294967295;
	add.s64 	%rd28852, %rd28849, %rd28851;
	add.s64 	%rd28853, %rd28852, %rd28850;
	shr.u64 	%rd28854, %rd28853, 32;
	mul.lo.s64 	%rd28855, %rd185, %rd183;
	and.b64  	%rd28856, %rd28829, 4294967295;
	add.s64 	%rd28857, %rd28854, %rd28856;
	add.s64 	%rd28858, %rd28857, %rd28855;
	shr.u64 	%rd28859, %rd28858, 32;
	mul.lo.s64 	%rd28860, %rd186, %rd183;
	add.s64 	%rd28861, %rd28859, %rd28830;
	add.s64 	%rd28862, %rd28861, %rd28860;
	shr.u64 	%rd28863, %rd28862, 32;
	and.b64  	%rd28864, %rd28836, 4294967295;
	add.s64 	%rd28865, %rd28717, %rd28864;
	shr.u64 	%rd28866, %rd28865, 32;
	and.b64  	%rd28867, %rd28840, 4294967295;
	add.s64 	%rd28868, %rd28866, %rd28867;
	add.s64 	%rd28869, %rd28868, %rd28748;
	shr.u64 	%rd28870, %rd28869, 32;
	and.b64  	%rd28871, %rd28844, 4294967295;
	add.s64 	%rd28872, %rd28870, %rd28871;
	add.s64 	%rd28873, %rd28872, %rd28783;
	shr.u64 	%rd28874, %rd28873, 32;
	and.b64  	%rd28875, %rd28848, 4294967295;
	add.s64 	%rd28876, %rd28874, %rd28875;
	add.s64 	%rd28877, %rd28876, %rd28817;
	shr.u64 	%rd28878, %rd28877, 32;
	and.b64  	%rd28879, %rd28853, 4294967295;
	add.s64 	%rd28880, %rd28878, %rd28879;
	add.s64 	%rd28881, %rd28880, %rd28850;
	shr.u64 	%rd28882, %rd28881, 32;
	and.b64  	%rd28883, %rd28858, 4294967295;
	add.s64 	%rd28884, %rd28882, %rd28883;
	mad.lo.s64 	%rd28885, %rd184, %rd184, %rd28884;
	shr.u64 	%rd28886, %rd28885, 32;
	mul.lo.s64 	%rd28887, %rd185, %rd184;
	and.b64  	%rd28888, %rd28862, 4294967295;
	add.s64 	%rd28889, %rd28886, %rd28888;
	add.s64 	%rd28890, %rd28889, %rd28887;
	shr.u64 	%rd28891, %rd28890, 32;
	mul.lo.s64 	%rd28892, %rd186, %rd184;
	add.s64 	%rd28893, %rd28891, %rd28863;
	add.s64 	%rd28894, %rd28893, %rd28892;
	shr.u64 	%rd28895, %rd28894, 32;
	and.b64  	%rd28896, %rd28869, 4294967295;
	add.s64 	%rd28897, %rd28720, %rd28896;
	shr.u64 	%rd28898, %rd28897, 32;
	and.b64  	%rd28899, %rd28873, 4294967295;
	add.s64 	%rd28900, %rd28898, %rd28899;
	add.s64 	%rd28901, %rd28900, %rd28753;
	shr.u64 	%rd28902, %rd28901, 32;
	and.b64  	%rd28903, %rd28877, 4294967295;
	add.s64 	%rd28904, %rd28902, %rd28903;
	add.s64 	%rd28905, %rd28904, %rd28788;
	shr.u64 	%rd28906, %rd28905, 32;
	and.b64  	%rd28907, %rd28881, 4294967295;
	add.s64 	%rd28908, %rd28906, %rd28907;
	add.s64 	%rd28909, %rd28908, %rd28822;
	shr.u64 	%rd28910, %rd28909, 32;
	and.b64  	%rd28911, %rd28885, 4294967295;
	add.s64 	%rd28912, %rd28910, %rd28911;
	add.s64 	%rd28913, %rd28912, %rd28855;
	shr.u64 	%rd28914, %rd28913, 32;
	and.b64  	%rd28915, %rd28890, 4294967295;
	add.s64 	%rd28916, %rd28914, %rd28915;
	add.s64 	%rd28917, %rd28916, %rd28887;
	shr.u64 	%rd28918, %rd28917, 32;
	and.b64  	%rd28919, %rd28894, 4294967295;
	add.s64 	%rd28920, %rd28918, %rd28919;
	mad.lo.s64 	%rd28921, %rd185, %rd185, %rd28920;
	shr.u64 	%rd28922, %rd28921, 32;
	mul.lo.s64 	%rd28923, %rd186, %rd185;
	add.s64 	%rd28924, %rd28922, %rd28895;
	add.s64 	%rd28925, %rd28924, %rd28923;
	shr.u64 	%rd28926, %rd28925, 32;
	and.b64  	%rd28927, %rd28901, 4294967295;
	add.s64 	%rd28928, %rd28723, %rd28927;
	shr.u64 	%rd28929, %rd28928, 32;
	and.b64  	%rd28930, %rd28905, 4294967295;
	add.s64 	%rd28931, %rd28929, %rd28930;
	add.s64 	%rd28932, %rd28931, %rd28758;
	shr.u64 	%rd28933, %rd28932, 32;
	and.b64  	%rd28934, %rd28909, 4294967295;
	add.s64 	%rd28935, %rd28933, %rd28934;
	add.s64 	%rd28936, %rd28935, %rd28793;
	shr.u64 	%rd28937, %rd28936, 32;
	and.b64  	%rd28938, %rd28913, 4294967295;
	add.s64 	%rd28939, %rd28937, %rd28938;
	add.s64 	%rd28940, %rd28939, %rd28827;
	shr.u64 	%rd28941, %rd28940, 32;
	and.b64  	%rd28942, %rd28917, 4294967295;
	add.s64 	%rd28943, %rd28941, %rd28942;
	add.s64 	%rd28944, %rd28943, %rd28860;
	shr.u64 	%rd28945, %rd28944, 32;
	and.b64  	%rd28946, %rd28921, 4294967295;
	add.s64 	%rd28947, %rd28945, %rd28946;
	add.s64 	%rd28948, %rd28947, %rd28892;
	shr.u64 	%rd28949, %rd28948, 32;
	and.b64  	%rd28950, %rd28925, 4294967295;
	add.s64 	%rd28951, %rd28949, %rd28950;
	add.s64 	%rd28952, %rd28951, %rd28923;
	shr.u64 	%rd28953, %rd28952, 32;
	add.s64 	%rd28954, %rd28953, %rd28926;
	mad.lo.s64 	%rd28955, %rd186, %rd186, %rd28954;
	{ .reg .b32 tmp; mov.b64 {tmp, %r4501}, %rd28955; }
	mul.lo.s32 	%r4502, %r9, %r4500;
	cvt.u64.u32 	%rd28956, %r4502;
	and.b64  	%rd28957, %rd28703, 4294967295;
	mad.lo.s64 	%rd28958, %rd3, %rd28956, %rd28957;
	shr.u64 	%rd28959, %rd28958, 32;
	and.b64  	%rd28960, %rd28727, 4294967295;
	add.s64 	%rd28961, %rd28959, %rd28960;
	mad.lo.s64 	%rd28962, %rd4, %rd28956, %rd28961;
	cvt.u32.u64 	%r4503, %rd28962;
	shr.u64 	%rd28963, %rd28962, 32;
	and.b64  	%rd28964, %rd28763, 4294967295;
	add.s64 	%rd28965, %rd28963, %rd28964;
	mad.lo.s64 	%rd28966, %rd5, %rd28956, %rd28965;
	shr.u64 	%rd28967, %rd28966, 32;
	and.b64  	%rd28968, %rd28798, 4294967295;
	add.s64 	%rd28969, %rd28967, %rd28968;
	mad.lo.s64 	%rd28970, %rd6, %rd28956, %rd28969;
	shr.u64 	%rd28971, %rd28970, 32;
	and.b64  	%rd28972, %rd28832, 4294967295;
	add.s64 	%rd28973, %rd28971, %rd28972;
	mad.lo.s64 	%rd28974, %rd7, %rd28956, %rd28973;
	shr.u64 	%rd28975, %rd28974, 32;
	and.b64  	%rd28976, %rd28865, 4294967295;
	add.s64 	%rd28977, %rd28975, %rd28976;
	mad.lo.s64 	%rd28978, %rd8, %rd28956, %rd28977;
	shr.u64 	%rd28979, %rd28978, 32;
	and.b64  	%rd28980, %rd28897, 4294967295;
	add.s64 	%rd28981, %rd28979, %rd28980;
	mad.lo.s64 	%rd28982, %rd9, %rd28956, %rd28981;
	shr.u64 	%rd28983, %rd28982, 32;
	and.b64  	%rd28984, %rd28928, 4294967295;
	add.s64 	%rd28985, %rd28983, %rd28984;
	mad.lo.s64 	%rd28986, %rd10, %rd28956, %rd28985;
	shr.u64 	%rd28987, %rd28986, 32;
	and.b64  	%rd28988, %rd28932, 4294967295;
	add.s64 	%rd28989, %rd28987, %rd28988;
	shr.u64 	%rd28990, %rd28989, 32;
	and.b64  	%rd28991, %rd28936, 4294967295;
	add.s64 	%rd28992, %rd28990, %rd28991;
	shr.u64 	%rd28993, %rd28992, 32;
	and.b64  	%rd28994, %rd28940, 4294967295;
	add.s64 	%rd28995, %rd28993, %rd28994;
	shr.u64 	%rd28996, %rd28995, 32;
	and.b64  	%rd28997, %rd28944, 4294967295;
	add.s64 	%rd28998, %rd28996, %rd28997;
	shr.u64 	%rd28999, %rd28998, 32;
	and.b64  	%rd29000, %rd28948, 4294967295;
	add.s64 	%rd29001, %rd28999, %rd29000;
	shr.u64 	%rd29002, %rd29001, 32;
	and.b64  	%rd29003, %rd28952, 4294967295;
	add.s64 	%rd29004, %rd29002, %rd29003;
	shr.u64 	%rd29005, %rd29004, 32;
	and.b64  	%rd29006, %rd28955, 4294967295;
	add.s64 	%rd29007, %rd29005, %rd29006;
	{ .reg .b32 tmp; mov.b64 {tmp, %r4504}, %rd29007; }
	add.s32 	%r4505, %r4501, %r4504;
	mul.lo.s32 	%r4506, %r9, %r4503;
	cvt.u64.u32 	%rd29008, %r4506;
	and.b64  	%rd29009, %rd28962, 4294967295;
	mad.lo.s64 	%rd29010, %rd3, %rd29008, %rd29009;
	shr.u64 	%rd29011, %rd29010, 32;
	and.b64  	%rd29012, %rd28966, 4294967295;
	add.s64 	%rd29013, %rd29011, %rd29012;
	mad.lo.s64 	%rd29014, %rd4, %rd29008, %rd29013;
	cvt.u32.u64 	%r4507, %rd29014;
	shr.u64 	%rd29015, %rd29014, 32;
	and.b64  	%rd29016, %rd28970, 4294967295;
	add.s64 	%rd29017, %rd29015, %rd29016;
	mad.lo.s64 	%rd29018, %rd5, %rd29008, %rd29017;
	shr.u64 	%rd29019, %rd29018, 32;
	and.b64  	%rd29020, %rd28974, 4294967295;
	add.s64 	%rd29021, %rd29019, %rd29020;
	mad.lo.s64 	%rd29022, %rd6, %rd29008, %rd29021;
	shr.u64 	%rd29023, %rd29022, 32;
	and.b64  	%rd29024, %rd28978, 4294967295;
	add.s64 	%rd29025, %rd29023, %rd29024;
	mad.lo.s64 	%rd29026, %rd7, %rd29008, %rd29025;
	shr.u64 	%rd29027, %rd29026, 32;
	and.b64  	%rd29028, %rd28982, 4294967295;
	add.s64 	%rd29029, %rd29027, %rd29028;
	mad.lo.s64 	%rd29030, %rd8, %rd29008, %rd29029;
	shr.u64 	%rd29031, %rd29030, 32;
	and.b64  	%rd29032, %rd28986, 4294967295;
	add.s64 	%rd29033, %rd29031, %rd29032;
	mad.lo.s64 	%rd29034, %rd9, %rd29008, %rd29033;
	shr.u64 	%rd29035, %rd29034, 32;
	and.b64  	%rd29036, %rd28989, 4294967295;
	add.s64 	%rd29037, %rd29035, %rd29036;
	mad.lo.s64 	%rd29038, %rd10, %rd29008, %rd29037;
	shr.u64 	%rd29039, %rd29038, 32;
	and.b64  	%rd29040, %rd28992, 4294967295;
	add.s64 	%rd29041, %rd29039, %rd29040;
	shr.u64 	%rd29042, %rd29041, 32;
	and.b64  	%rd29043, %rd28995, 4294967295;
	add.s64 	%rd29044, %rd29042, %rd29043;
	shr.u64 	%rd29045, %rd29044, 32;
	and.b64  	%rd29046, %rd28998, 4294967295;
	add.s64 	%rd29047, %rd29045, %rd29046;
	shr.u64 	%rd29048, %rd29047, 32;
	and.b64  	%rd29049, %rd29001, 4294967295;
	add.s64 	%rd29050, %rd29048, %rd29049;
	shr.u64 	%rd29051, %rd29050, 32;
	and.b64  	%rd29052, %rd29004, 4294967295;
	add.s64 	%rd29053, %rd29051, %rd29052;
	shr.u64 	%rd29054, %rd29053, 32;
	and.b64  	%rd29055, %rd29007, 4294967295;
	add.s64 	%rd29056, %rd29054, %rd29055;
	{ .reg .b32 tmp; mov.b64 {tmp, %r4508}, %rd29056; }
	add.s32 	%r4509, %r4505, %r4508;
	mul.lo.s32 	%r4510, %r9, %r4507;
	cvt.u64.u32 	%rd29057, %r4510;
	and.b64  	%rd29058, %rd29014, 4294967295;
	mad.lo.s64 	%rd29059, %rd3, %rd29057, %rd29058;
	shr.u64 	%rd29060, %rd29059, 32;
	and.b64  	%rd29061, %rd29018, 4294967295;
	add.s64 	%rd29062, %rd29060, %rd29061;
	mad.lo.s64 	%rd29063, %rd4, %rd29057, %rd29062;
	cvt.u32.u64 	%r4511, %rd29063;
	shr.u64 	%rd29064, %rd29063, 32;
	and.b64  	%rd29065, %rd29022, 4294967295;
	add.s64 	%rd29066, %rd29064, %rd29065;
	mad.lo.s64 	%rd29067, %rd5, %rd29057, %rd29066;
	shr.u64 	%rd29068, %rd29067, 32;
	and.b64  	%rd29069, %rd29026, 4294967295;
	add.s64 	%rd29070, %rd29068, %rd29069;
	mad.lo.s64 	%rd29071, %rd6, %rd29057, %rd29070;
	shr.u64 	%rd29072, %rd29071, 32;
	and.b64  	%rd29073, %rd29030, 4294967295;
	add.s64 	%rd29074, %rd29072, %rd29073;
	mad.lo.s64 	%rd29075, %rd7, %rd29057, %rd29074;
	shr.u64 	%rd29076, %rd29075, 32;
	and.b64  	%rd29077, %rd29034, 4294967295;
	add.s64 	%rd29078, %rd29076, %rd29077;
	mad.lo.s64 	%rd29079, %rd8, %rd29057, %rd29078;
	shr.u64 	%rd29080, %rd29079, 32;
	and.b64  	%rd29081, %rd29038, 4294967295;
	add.s64 	%rd29082, %rd29080, %rd29081;
	mad.lo.s64 	%rd29083, %rd9, %rd29057, %rd29082;
	shr.u64 	%rd29084, %rd29083, 32;
	and.b64  	%rd29085, %rd29041, 4294967295;
	add.s64 	%rd29086, %rd29084, %rd29085;
	mad.lo.s64 	%rd29087, %rd10, %rd29057, %rd29086;
	shr.u64 	%rd29088, %rd29087, 32;
	and.b64  	%rd29089, %rd29044, 4294967295;
	add.s64 	%rd29090, %rd29088, %rd29089;
	shr.u64 	%rd29091, %rd29090, 32;
	and.b64  	%rd29092, %rd29047, 4294967295;
	add.s64 	%rd29093, %rd29091, %rd29092;
	shr.u64 	%rd29094, %rd29093, 32;
	and.b64  	%rd29095, %rd29050, 4294967295;
	add.s64 	%rd29096, %rd29094, %rd29095;
	shr.u64 	%rd29097, %rd29096, 32;
	and.b64  	%rd29098, %rd29053, 4294967295;
	add.s64 	%rd29099, %rd29097, %rd29098;
	shr.u64 	%rd29100, %rd29099, 32;
	and.b64  	%rd29101, %rd29056, 4294967295;
	add.s64 	%rd29102, %rd29100, %rd29101;
	{ .reg .b32 tmp; mov.b64 {tmp, %r4512}, %rd29102; }
	add.s32 	%r4513, %r4509, %r4512;
	mul.lo.s32 	%r4514, %r9, %r4511;
	cvt.u64.u32 	%rd29103, %r4514;
	and.b64  	%rd29104, %rd29063, 4294967295;
	mad.lo.s64 	%rd29105, %rd3, %rd29103, %rd29104;
	shr.u64 	%rd29106, %rd29105, 32;
	and.b64  	%rd29107, %rd29067, 4294967295;
	add.s64 	%rd29108, %rd29106, %rd29107;
	mad.lo.s64 	%rd29109, %rd4, %rd29103, %rd29108;
	cvt.u32.u64 	%r4515, %rd29109;
	shr.u64 	%rd29110, %rd29109, 32;
	and.b64  	%rd29111, %rd29071, 4294967295;
	add.s64 	%rd29112, %rd29110, %rd29111;
	mad.lo.s64 	%rd29113, %rd5, %rd29103, %rd29112;
	shr.u64 	%rd29114, %rd29113, 32;
	and.b64  	%rd29115, %rd29075, 4294967295;
	add.s64 	%rd29116, %rd29114, %rd29115;
	mad.lo.s64 	%rd29117, %rd6, %rd29103, %rd29116;
	shr.u64 	%rd29118, %rd29117, 32;
	and.b64  	%rd29119, %rd29079, 4294967295;
	add.s64 	%rd29120, %rd29118, %rd29119;
	mad.lo.s64 	%rd29121, %rd7, %rd29103, %rd29120;
	shr.u64 	%rd29122, %rd29121, 32;
	and.b64  	%rd29123, %rd29083, 4294967295;
	add.s64 	%rd29124, %rd29122, %rd29123;
	mad.lo.s64 	%rd29125, %rd8, %rd29103, %rd29124;
	shr.u64 	%rd29126, %rd29125, 32;
	and.b64  	%rd29127, %rd29087, 4294967295;
	add.s64 	%rd29128, %rd29126, %rd29127;
	mad.lo.s64 	%rd29129, %rd9, %rd29103, %rd29128;
	shr.u64 	%rd29130, %rd29129, 32;
	and.b64  	%rd29131, %rd29090, 4294967295;
	add.s64 	%rd29132, %rd29130, %rd29131;
	mad.lo.s64 	%rd29133, %rd10, %rd29103, %rd29132;
	shr.u64 	%rd29134, %rd29133, 32;
	and.b64  	%rd29135, %rd29093, 4294967295;
	add.s64 	%rd29136, %rd29134, %rd29135;
	shr.u64 	%rd29137, %rd29136, 32;
	and.b64  	%rd29138, %rd29096, 4294967295;
	add.s64 	%rd29139, %rd29137, %rd29138;
	shr.u64 	%rd29140, %rd29139, 32;
	and.b64  	%rd29141, %rd29099, 4294967295;
	add.s64 	%rd29142, %rd29140, %rd29141;
	shr.u64 	%rd29143, %rd29142, 32;
	and.b64  	%rd29144, %rd29102, 4294967295;
	add.s64 	%rd29145, %rd29143, %rd29144;
	{ .reg .b32 tmp; mov.b64 {tmp, %r4516}, %rd29145; }
	add.s32 	%r4517, %r4513, %r4516;
	mul.lo.s32 	%r4518, %r9, %r4515;
	cvt.u64.u32 	%rd29146, %r4518;
	and.b64  	%rd29147, %rd29109, 4294967295;
	mad.lo.s64 	%rd29148, %rd3, %rd29146, %rd29147;
	shr.u64 	%rd29149, %rd29148, 32;
	and.b64  	%rd29150, %rd29113, 4294967295;
	add.s64 	%rd29151, %rd29149, %rd29150;
	mad.lo.s64 	%rd29152, %rd4, %rd29146, %rd29151;
	cvt.u32.u64 	%r4519, %rd29152;
	shr.u64 	%rd29153, %rd29152, 32;
	and.b64  	%rd29154, %rd29117, 4294967295;
	add.s64 	%rd29155, %rd29153, %rd29154;
	mad.lo.s64 	%rd29156, %rd5, %rd29146, %rd29155;
	shr.u64 	%rd29157, %rd29156, 32;
	and.b64  	%rd29158, %rd29121, 4294967295;
	add.s64 	%rd29159, %rd29157, %rd29158;
	mad.lo.s64 	%rd29160, %rd6, %rd29146, %rd29159;
	shr.u64 	%rd29161, %rd29160, 32;
	and.b64  	%rd29162, %rd29125, 4294967295;
	add.s64 	%rd29163, %rd29161, %rd29162;
	mad.lo.s64 	%rd29164, %rd7, %rd29146, %rd29163;
	shr.u64 	%rd29165, %rd29164, 32;
	and.b64  	%rd29166, %rd29129, 4294967295;
	add.s64 	%rd29167, %rd29165, %rd29166;
	mad.lo.s64 	%rd29168, %rd8, %rd29146, %rd29167;
	shr.u64 	%rd29169, %rd29168, 32;
	and.b64  	%rd29170, %rd29133, 4294967295;
	add.s64 	%rd29171, %rd29169, %rd29170;
	mad.lo.s64 	%rd29172, %rd9, %rd29146, %rd29171;
	shr.u64 	%rd29173, %rd29172, 32;
	and.b64  	%rd29174, %rd29136, 4294967295;
	add.s64 	%rd29175, %rd29173, %rd29174;
	mad.lo.s64 	%rd29176, %rd10, %rd29146, %rd29175;
	shr.u64 	%rd29177, %rd29176, 32;
	and.b64  	%rd29178, %rd29139, 4294967295;
	add.s64 	%rd29179, %rd29177, %rd29178;
	shr.u64 	%rd29180, %rd29179, 32;
	and.b64  	%rd29181, %rd29142, 4294967295;
	add.s64 	%rd29182, %rd29180, %rd29181;
	shr.u64 	%rd29183, %rd29182, 32;
	and.b64  	%rd29184, %rd29145, 4294967295;
	add.s64 	%rd29185, %rd29183, %rd29184;
	{ .reg .b32 tmp; mov.b64 {tmp, %r4520}, %rd29185; }
	add.s32 	%r4521, %r4517, %r4520;
	mul.lo.s32 	%r4522, %r9, %r4519;
	cvt.u64.u32 	%rd29186, %r4522;
	and.b64  	%rd29187, %rd29152, 4294967295;
	mad.lo.s64 	%rd29188, %rd3, %rd29186, %rd29187;
	shr.u64 	%rd29189, %rd29188, 32;
	and.b64  	%rd29190, %rd29156, 4294967295;
	add.s64 	%rd29191, %rd29189, %rd29190;
	mad.lo.s64 	%rd29192, %rd4, %rd29186, %rd29191;
	cvt.u32.u64 	%r4523, %rd29192;
	shr.u64 	%rd29193, %rd29192, 32;
	and.b64  	%rd29194, %rd29160, 4294967295;
	add.s64 	%rd29195, %rd29193, %rd29194;
	mad.lo.s64 	%rd29196, %rd5, %rd29186, %rd29195;
	shr.u64 	%rd29197, %rd29196, 32;
	and.b64  	%rd29198, %rd29164, 4294967295;
	add.s64 	%rd29199, %rd29197, %rd29198;
	mad.lo.s64 	%rd29200, %rd6, %rd29186, %rd29199;
	shr.u64 	%rd29201, %rd29200, 32;
	and.b64  	%rd29202, %rd29168, 4294967295;
	add.s64 	%rd29203, %rd29201, %rd29202;
	mad.lo.s64 	%rd29204, %rd7, %rd29186, %rd29203;
	shr.u64 	%rd29205, %rd29204, 32;
	and.b64  	%rd29206, %rd29172, 4294967295;
	add.s64 	%rd29207, %rd29205, %rd29206;
	mad.lo.s64 	%rd29208, %rd8, %rd29186, %rd29207;
	shr.u64 	%rd29209, %rd29208, 32;
	and.b64  	%rd29210, %rd29176, 4294967295;
	add.s64 	%rd29211, %rd29209, %rd29210;
	mad.lo.s64 	%rd29212, %rd9, %rd29186, %rd29211;
	shr.u64 	%rd29213, %rd29212, 32;
	and.b64  	%rd29214, %rd29179, 4294967295;
	add.s64 	%rd29215, %rd29213, %rd29214;
	mad.lo.s64 	%rd29216, %rd10, %rd29186, %rd29215;
	shr.u64 	%rd29217, %rd29216, 32;
	and.b64  	%rd29218, %rd29182, 4294967295;
	add.s64 	%rd29219, %rd29217, %rd29218;
	shr.u64 	%rd29220, %rd29219, 32;
	and.b64  	%rd29221, %rd29185, 4294967295;
	add.s64 	%rd29222, %rd29220, %rd29221;
	{ .reg .b32 tmp; mov.b64 {tmp, %r4524}, %rd29222; }
	add.s32 	%r4525, %r4521, %r4524;
	mul.lo.s32 	%r4526, %r9, %r4523;
	cvt.u64.u32 	%rd29223, %r4526;
	and.b64  	%rd29224, %rd29192, 4294967295;
	mad.lo.s64 	%rd29225, %rd3, %rd29223, %rd29224;
	shr.u64 	%rd29226, %rd29225, 32;
	and.b64  	%rd29227, %rd29196, 4294967295;
	add.s64 	%rd29228, %rd29226, %rd29227;
	mad.lo.s64 	%rd29229, %rd4, %rd29223, %rd29228;
	cvt.u32.u64 	%r4527, %rd29229;
	shr.u64 	%rd29230, %rd29229, 32;
	and.b64  	%rd29231, %rd29200, 4294967295;
	add.s64 	%rd29232, %rd29230, %rd29231;
	mad.lo.s64 	%rd29233, %rd5, %rd29223, %rd29232;
	shr.u64 	%rd29234, %rd29233, 32;
	and.b64  	%rd29235, %rd29204, 4294967295;
	add.s64 	%rd29236, %rd29234, %rd29235;
	mad.lo.s64 	%rd29237, %rd6, %rd29223, %rd29236;
	shr.u64 	%rd29238, %rd29237, 32;
	and.b64  	%rd29239, %rd29208, 4294967295;
	add.s64 	%rd29240, %rd29238, %rd29239;
	mad.lo.s64 	%rd29241, %rd7, %rd29223, %rd29240;
	shr.u64 	%rd29242, %rd29241, 32;
	and.b64  	%rd29243, %rd29212, 4294967295;
	add.s64 	%rd29244, %rd29242, %rd29243;
	mad.lo.s64 	%rd29245, %rd8, %rd29223, %rd29244;
	shr.u64 	%rd29246, %rd29245, 32;
	and.b64  	%rd29247, %rd29216, 4294967295;
	add.s64 	%rd29248, %rd29246, %rd29247;
	mad.lo.s64 	%rd29249, %rd9, %rd29223, %rd29248;
	shr.u64 	%rd29250, %rd29249, 32;
	and.b64  	%rd29251, %rd29219, 4294967295;
	add.s64 	%rd29252, %rd29250, %rd29251;
	mad.lo.s64 	%rd29253, %rd10, %rd29223, %rd29252;
	shr.u64 	%rd29254, %rd29253, 32;
	and.b64  	%rd29255, %rd29222, 4294967295;
	add.s64 	%rd29256, %rd29254, %rd29255;
	{ .reg .b32 tmp; mov.b64 {tmp, %r4528}, %rd29256; }
	add.s32 	%r4529, %r4525, %r4528;
	mul.lo.s32 	%r4530, %r9, %r4527;
	cvt.u64.u32 	%rd29257, %r4530;
	and.b64  	%rd29258, %rd29229, 4294967295;
	mad.lo.s64 	%rd29259, %rd3, %rd29257, %rd29258;
	shr.u64 	%rd29260, %rd29259, 32;
	and.b64  	%rd29261, %rd29233, 4294967295;
	add.s64 	%rd29262, %rd29260, %rd29261;
	mad.lo.s64 	%rd48444, %rd4, %rd29257, %rd29262;
	shr.u64 	%rd29263, %rd48444, 32;
	and.b64  	%rd29264, %rd29237, 4294967295;
	add.s64 	%rd29265, %rd29263, %rd29264;
	mad.lo.s64 	%rd48445, %rd5, %rd29257, %rd29265;
	cvt.u32.u64 	%r228, %rd48445;
	shr.u64 	%rd29266, %rd48445, 32;
	and.b64  	%rd29267, %rd29241, 4294967295;
	add.s64 	%rd29268, %rd29266, %rd29267;
	mad.lo.s64 	%rd48446, %rd6, %rd29257, %rd29268;
	cvt.u32.u64 	%r229, %rd48446;
	shr.u64 	%rd29269, %rd48446, 32;
	and.b64  	%rd29270, %rd29245, 4294967295;
	add.s64 	%rd29271, %rd29269, %rd29270;
	mad.lo.s64 	%rd48447, %rd7, %rd29257, %rd29271;
	cvt.u32.u64 	%r230, %rd48447;
	shr.u64 	%rd29272, %rd48447, 32;
	and.b64  	%rd29273, %rd29249, 4294967295;
	add.s64 	%rd29274, %rd29272, %rd29273;
	mad.lo.s64 	%rd48448, %rd8, %rd29257, %rd29274;
	cvt.u32.u64 	%r231, %rd48448;
	shr.u64 	%rd29275, %rd48448, 32;
	and.b64  	%rd29276, %rd29253, 4294967295;
	add.s64 	%rd29277, %rd29275, %rd29276;
	mad.lo.s64 	%rd48449, %rd9, %rd29257, %rd29277;
	cvt.u32.u64 	%r232, %rd48449;
	shr.u64 	%rd29278, %rd48449, 32;
	and.b64  	%rd29279, %rd29256, 4294967295;
	add.s64 	%rd29280, %rd29278, %rd29279;
	mad.lo.s64 	%rd48450, %rd10, %rd29257, %rd29280;
	cvt.u32.u64 	%r233, %rd48450;
	{ .reg .b32 tmp; mov.b64 {tmp, %r4531}, %rd48450; }
	add.s32 	%r6606, %r4529, %r4531;
	setp.gt.u32 	%p1153, %r6606, %r4499;
	@%p1153 bra 	$L__BB0_209;
	setp.lt.u32 	%p1154, %r6606, %r4499;
	@%p1154 bra 	$L__BB0_210;
	cvt.u32.u64 	%r4533, %rd9;
	setp.lt.u32 	%p1155, %r4533, %r233;
	@%p1155 bra 	$L__BB0_209;
	setp.gt.u32 	%p1156, %r4533, %r233;
	@%p1156 bra 	$L__BB0_210;
	cvt.u32.u64 	%r4535, %rd8;
	setp.lt.u32 	%p1157, %r4535, %r232;
	@%p1157 bra 	$L__BB0_209;
	setp.gt.u32 	%p1158, %r4535, %r232;
	@%p1158 bra 	$L__BB0_210;
	cvt.u32.u64 	%r4537, %rd7;
	setp.lt.u32 	%p1159, %r4537, %r231;
	@%p1159 bra 	$L__BB0_209;
	setp.gt.u32 	%p1160, %r4537, %r231;
	@%p1160 bra 	$L__BB0_210;
	cvt.u32.u64 	%r4539, %rd6;
	setp.lt.u32 	%p1161, %r4539, %r230;
	@%p1161 bra 	$L__BB0_209;
	setp.gt.u32 	%p1162, %r4539, %r230;
	@%p1162 bra 	$L__BB0_210;
	cvt.u32.u64 	%r4541, %rd5;
	setp.lt.u32 	%p1163, %r4541, %r229;
	@%p1163 bra 	$L__BB0_209;
	setp.gt.u32 	%p1164, %r4541, %r229;
	@%p1164 bra 	$L__BB0_210;
	cvt.u32.u64 	%r4543, %rd4;
	setp.lt.u32 	%p1165, %r4543, %r228;
	@%p1165 bra 	$L__BB0_209;
	cvt.u32.u64 	%r4545, %rd3;
	setp.gt.u32 	%p1166, %r4543, %r228;
	cvt.u32.u64 	%r4546, %rd48444;
	setp.gt.u32 	%p1167, %r4545, %r4546;
	or.pred  	%p1168, %p1166, %p1167;
	@%p1168 bra 	$L__BB0_210;
$L__BB0_209:
	and.b64  	%rd29282, %rd48444, 4294967295;
	sub.s64 	%rd48444, %rd29282, %rd3;
	shr.u64 	%rd29283, %rd48444, 63;
	and.b64  	%rd29284, %rd48445, 4294967295;
	add.s64 	%rd29285, %rd29283, %rd4;
	sub.s64 	%rd48445, %rd29284, %rd29285;
	shr.u64 	%rd29286, %rd48445, 63;
	and.b64  	%rd29287, %rd48446, 4294967295;
	add.s64 	%rd29288, %rd29286, %rd5;
	sub.s64 	%rd48446, %rd29287, %rd29288;
	shr.u64 	%rd29289, %rd48446, 63;
	and.b64  	%rd29290, %rd48447, 4294967295;
	add.s64 	%rd29291, %rd29289, %rd6;
	sub.s64 	%rd48447, %rd29290, %rd29291;
	shr.u64 	%rd29292, %rd48447, 63;
	and.b64  	%rd29293, %rd48448, 4294967295;
	add.s64 	%rd29294, %rd29292, %rd7;
	sub.s64 	%rd48448, %rd29293, %rd29294;
	shr.u64 	%rd29295, %rd48448, 63;
	and.b64  	%rd29296, %rd48449, 4294967295;
	add.s64 	%rd29297, %rd29295, %rd8;
	sub.s64 	%rd48449, %rd29296, %rd29297;
	shr.u64 	%rd29298, %rd48449, 63;
	and.b64  	%rd29299, %rd48450, 4294967295;
	add.s64 	%rd29300, %rd29298, %rd9;
	sub.s64 	%rd48450, %rd29299, %rd29300;
	shr.u64 	%rd29301, %rd48450, 63;
	cvt.u32.u64 	%r4548, %rd29301;
	add.s32 	%r4549, %r4499, %r4548;
	sub.s32 	%r6606, %r6606, %r4549;
$L__BB0_210:
	cvt.u32.u64 	%r4550, %rd10;
	and.b64  	%rd323, %rd48444, 4294967295;
	mul.lo.s64 	%rd29302, %rd323, %rd92;
	cvt.u32.u64 	%r4551, %rd29302;
	shr.u64 	%rd29303, %rd29302, 32;
	and.b64  	%rd324, %rd48445, 4294967295;
	mad.lo.s64 	%rd29304, %rd324, %rd92, %rd29303;
	shr.u64 	%rd29305, %rd29304, 32;
	and.b64  	%rd325, %rd48446, 4294967295;
	mad.lo.s64 	%rd29306, %rd325, %rd92, %rd29305;
	shr.u64 	%rd29307, %rd29306, 32;
	and.b64  	%rd326, %rd48447, 4294967295;
	mad.lo.s64 	%rd29308, %rd326, %rd92, %rd29307;
	shr.u64 	%rd29309, %rd29308, 32;
	and.b64  	%rd327, %rd48448, 4294967295;
	mad.lo.s64 	%rd29310, %rd327, %rd92, %rd29309;
	shr.u64 	%rd29311, %rd29310, 32;
	and.b64  	%rd328, %rd48449, 4294967295;
	mad.lo.s64 	%rd29312, %rd328, %rd92, %rd29311;
	shr.u64 	%rd29313, %rd29312, 32;
	and.b64  	%rd329, %rd48450, 4294967295;
	mad.lo.s64 	%rd29314, %rd329, %rd92, %rd29313;
	shr.u64 	%rd29315, %rd29314, 32;
	cvt.u64.u32 	%rd330, %r6606;
	mad.lo.s64 	%rd29316, %rd330, %rd92, %rd29315;
	shr.u64 	%rd29317, %rd29316, 32;
	and.b64  	%rd29318, %rd29304, 4294967295;
	mad.lo.s64 	%rd29319, %rd323, %rd101, %rd29318;
	shr.u64 	%rd29320, %rd29319, 32;
	and.b64  	%rd29321, %rd29306, 4294967295;
	add.s64 	%rd29322, %rd29320, %rd29321;
	mad.lo.s64 	%rd29323, %rd324, %rd101, %rd29322;
	shr.u64 	%rd29324, %rd29323, 32;
	and.b64  	%rd29325, %rd29308, 4294967295;
	add.s64 	%rd29326, %rd29324, %rd29325;
	mad.lo.s64 	%rd29327, %rd325, %rd101, %rd29326;
	shr.u64 	%rd29328, %rd29327, 32;
	and.b64  	%rd29329, %rd29310, 4294967295;
	add.s64 	%rd29330, %rd29328, %rd29329;
	mad.lo.s64 	%rd29331, %rd326, %rd101, %rd29330;
	shr.u64 	%rd29332, %rd29331, 32;
	and.b64  	%rd29333, %rd29312, 4294967295;
	add.s64 	%rd29334, %rd29332, %rd29333;
	mad.lo.s64 	%rd29335, %rd327, %rd101, %rd29334;
	shr.u64 	%rd29336, %rd29335, 32;
	and.b64  	%rd29337, %rd29314, 4294967295;
	add.s64 	%rd29338, %rd29336, %rd29337;
	mad.lo.s64 	%rd29339, %rd328, %rd101, %rd29338;
	shr.u64 	%rd29340, %rd29339, 32;
	and.b64  	%rd29341, %rd29316, 4294967295;
	add.s64 	%rd29342, %rd29340, %rd29341;
	mad.lo.s64 	%rd29343, %rd329, %rd101, %rd29342;
	shr.u64 	%rd29344, %rd29343, 32;
	add.s64 	%rd29345, %rd29344, %rd29317;
	mad.lo.s64 	%rd29346, %rd330, %rd101, %rd29345;
	shr.u64 	%rd29347, %rd29346, 32;
	and.b64  	%rd29348, %rd29323, 4294967295;
	mad.lo.s64 	%rd29349, %rd323, %rd102, %rd29348;
	shr.u64 	%rd29350, %rd29349, 32;
	and.b64  	%rd29351, %rd29327, 4294967295;
	add.s64 	%rd29352, %rd29350, %rd29351;
	mad.lo.s64 	%rd29353, %rd324, %rd102, %rd29352;
	shr.u64 	%rd29354, %rd29353, 32;
	and.b64  	%rd29355, %rd29331, 4294967295;
	add.s64 	%rd29356, %rd29354, %rd29355;
	mad.lo.s64 	%rd29357, %rd325, %rd102, %rd29356;
	shr.u64 	%rd29358, %rd29357, 32;
	and.b64  	%rd29359, %rd29335, 4294967295;
	add.s64 	%rd29360, %rd29358, %rd29359;
	mad.lo.s64 	%rd29361, %rd326, %rd102, %rd29360;
	shr.u64 	%rd29362, %rd29361, 32;
	and.b64  	%rd29363, %rd29339, 4294967295;
	add.s64 	%rd29364, %rd29362, %rd29363;
	mad.lo.s64 	%rd29365, %rd327, %rd102, %rd29364;
	shr.u64 	%rd29366, %rd29365, 32;
	and.b64  	%rd29367, %rd29343, 4294967295;
	add.s64 	%rd29368, %rd29366, %rd29367;
	mad.lo.s64 	%rd29369, %rd328, %rd102, %rd29368;
	shr.u64 	%rd29370, %rd29369, 32;
	and.b64  	%rd29371, %rd29346, 4294967295;
	add.s64 	%rd29372, %rd29370, %rd29371;
	mad.lo.s64 	%rd29373, %rd329, %rd102, %rd29372;
	shr.u64 	%rd29374, %rd29373, 32;
	add.s64 	%rd29375, %rd29374, %rd29347;
	mad.lo.s64 	%rd29376, %rd330, %rd102, %rd29375;
	shr.u64 	%rd29377, %rd29376, 32;
	and.b64  	%rd29378, %rd29353, 4294967295;
	mad.lo.s64 	%rd29379, %rd323, %rd103, %rd29378;
	shr.u64 	%rd29380, %rd29379, 32;
	and.b64  	%rd29381, %rd29357, 4294967295;
	add.s64 	%rd29382, %rd29380, %rd29381;
	mad.lo.s64 	%rd29383, %rd324, %rd103, %rd29382;
	shr.u64 	%rd29384, %rd29383, 32;
	and.b64  	%rd29385, %rd29361, 4294967295;
	add.s64 	%rd29386, %rd29384, %rd29385;
	mad.lo.s64 	%rd29387, %rd325, %rd103, %rd29386;
	shr.u64 	%rd29388, %rd29387, 32;
	and.b64  	%rd29389, %rd29365, 4294967295;
	add.s64 	%rd29390, %rd29388, %rd29389;
	mad.lo.s64 	%rd29391, %rd326, %rd103, %rd29390;
	shr.u64 	%rd29392, %rd29391, 32;
	and.b64  	%rd29393, %rd29369, 4294967295;
	add.s64 	%rd29394, %rd29392, %rd29393;
	mad.lo.s64 	%rd29395, %rd327, %rd103, %rd29394;
	shr.u64 	%rd29396, %rd29395, 32;
	and.b64  	%rd29397, %rd29373, 4294967295;
	add.s64 	%rd29398, %rd29396, %rd29397;
	mad.lo.s64 	%rd29399, %rd328, %rd103, %rd29398;
	shr.u64 	%rd29400, %rd29399, 32;
	and.b64  	%rd29401, %rd29376, 4294967295;
	add.s64 	%rd29402, %rd29400, %rd29401;
	mad.lo.s64 	%rd29403, %rd329, %rd103, %rd29402;
	shr.u64 	%rd29404, %rd29403, 32;
	add.s64 	%rd29405, %rd29404, %rd29377;
	mad.lo.s64 	%rd29406, %rd330, %rd103, %rd29405;
	shr.u64 	%rd29407, %rd29406, 32;
	and.b64  	%rd29408, %rd29383, 4294967295;
	mad.lo.s64 	%rd29409, %rd323, %rd104, %rd29408;
	shr.u64 	%rd29410, %rd29409, 32;
	and.b64  	%rd29411, %rd29387, 4294967295;
	add.s64 	%rd29412, %rd29410, %rd29411;
	mad.lo.s64 	%rd29413, %rd324, %rd104, %rd29412;
	shr.u64 	%rd29414, %rd29413, 32;
	and.b64  	%rd29415, %rd29391, 4294967295;
	add.s64 	%rd29416, %rd29414, %rd29415;
	mad.lo.s64 	%rd29417, %rd325, %rd104, %rd29416;
	shr.u64 	%rd29418, %rd29417, 32;
	and.b64  	%rd29419, %rd29395, 4294967295;
	add.s64 	%rd29420, %rd29418, %rd29419;
	mad.lo.s64 	%rd29421, %rd326, %rd104, %rd29420;
	shr.u64 	%rd29422, %rd29421, 32;
	and.b64  	%rd29423, %rd29399, 4294967295;
	add.s64 	%rd29424, %rd29422, %rd29423;
	mad.lo.s64 	%rd29425, %rd327, %rd104, %rd29424;
	shr.u64 	%rd29426, %rd29425, 32;
	and.b64  	%rd29427, %rd29403, 4294967295;
	add.s64 	%rd29428, %rd29426, %rd29427;
	mad.lo.s64 	%rd29429, %rd328, %rd104, %rd29428;
	shr.u64 	%rd29430, %rd29429, 32;
	and.b64  	%rd29431, %rd29406, 4294967295;
	add.s64 	%rd29432, %rd29430, %rd29431;
	mad.lo.s64 	%rd29433, %rd329, %rd104, %rd29432;
	shr.u64 	%rd29434, %rd29433, 32;
	add.s64 	%rd29435, %rd29434, %rd29407;
	mad.lo.s64 	%rd29436, %rd330, %rd104, %rd29435;
	shr.u64 	%rd29437, %rd29436, 32;
	and.b64  	%rd29438, %rd29413, 4294967295;
	mad.lo.s64 	%rd29439, %rd323, %rd105, %rd29438;
	shr.u64 	%rd29440, %rd29439, 32;
	and.b64  	%rd29441, %rd29417, 4294967295;
	add.s64 	%rd29442, %rd29440, %rd29441;
	mad.lo.s64 	%rd29443, %rd324, %rd105, %rd29442;
	shr.u64 	%rd29444, %rd29443, 32;
	and.b64  	%rd29445, %rd29421, 4294967295;
	add.s64 	%rd29446, %rd29444, %rd29445;
	mad.lo.s64 	%rd29447, %rd325, %rd105, %rd29446;
	shr.u64 	%rd29448, %rd29447, 32;
	and.b64  	%rd29449, %rd29425, 4294967295;
	add.s64 	%rd29450, %rd29448, %rd29449;
	mad.lo.s64 	%rd29451, %rd326, %rd105, %rd29450;
	shr.u64 	%rd29452, %rd29451, 32;
	and.b64  	%rd29453, %rd29429, 4294967295;
	add.s64 	%rd29454, %rd29452, %rd29453;
	mad.lo.s64 	%rd29455, %rd327, %rd105, %rd29454;
	shr.u64 	%rd29456, %rd29455, 32;
	and.b64  	%rd29457, %rd29433, 4294967295;
	add.s64 	%rd29458, %rd29456, %rd29457;
	mad.lo.s64 	%rd29459, %rd328, %rd105, %rd29458;
	shr.u64 	%rd29460, %rd29459, 32;
	and.b64  	%rd29461, %rd29436, 4294967295;
	add.s64 	%rd29462, %rd29460, %rd29461;
	mad.lo.s64 	%rd29463, %rd329, %rd105, %rd29462;
	shr.u64 	%rd29464, %rd29463, 32;
	add.s64 	%rd29465, %rd29464, %rd29437;
	mad.lo.s64 	%rd29466, %rd330, %rd105, %rd29465;
	shr.u64 	%rd29467, %rd29466, 32;
	and.b64  	%rd29468, %rd29443, 4294967295;
	mad.lo.s64 	%rd29469, %rd323, %rd106, %rd29468;
	shr.u64 	%rd29470, %rd29469, 32;
	and.b64  	%rd29471, %rd29447, 4294967295;
	add.s64 	%rd29472, %rd29470, %rd29471;
	mad.lo.s64 	%rd29473, %rd324, %rd106, %rd29472;
	shr.u64 	%rd29474, %rd29473, 32;
	and.b64  	%rd29475, %rd29451, 4294967295;
	add.s64 	%rd29476, %rd29474, %rd29475;
	mad.lo.s64 	%rd29477, %rd325, %rd106, %rd29476;
	shr.u64 	%rd29478, %rd29477, 32;
	and.b64  	%rd29479, %rd29455, 4294967295;
	add.s64 	%rd29480, %rd29478, %rd29479;
	mad.lo.s64 	%rd29481, %rd326, %rd106, %rd29480;
	shr.u64 	%rd29482, %rd29481, 32;
	and.b64  	%rd29483, %rd29459, 4294967295;
	add.s64 	%rd29484, %rd29482, %rd29483;
	mad.lo.s64 	%rd29485, %rd327, %rd106, %rd29484;
	shr.u64 	%rd29486, %rd29485, 32;
	and.b64  	%rd29487, %rd29463, 4294967295;
	add.s64 	%rd29488, %rd29486, %rd29487;
	mad.lo.s64 	%rd29489, %rd328, %rd106, %rd29488;
	shr.u64 	%rd29490, %rd29489, 32;
	and.b64  	%rd29491, %rd29466, 4294967295;
	add.s64 	%rd29492, %rd29490, %rd29491;
	mad.lo.s64 	%rd29493, %rd329, %rd106, %rd29492;
	shr.u64 	%rd29494, %rd29493, 32;
	add.s64 	%rd29495, %rd29494, %rd29467;
	mad.lo.s64 	%rd29496, %rd330, %rd106, %rd29495;
	shr.u64 	%rd29497, %rd29496, 32;
	and.b64  	%rd29498, %rd29473, 4294967295;
	mad.lo.s64 	%rd29499, %rd323, %rd107, %rd29498;
	shr.u64 	%rd29500, %rd29499, 32;
	and.b64  	%rd29501, %rd29477, 4294967295;
	add.s64 	%rd29502, %rd29500, %rd29501;
	mad.lo.s64 	%rd29503, %rd324, %rd107, %rd29502;
	shr.u64 	%rd29504, %rd29503, 32;
	and.b64  	%rd29505, %rd29481, 4294967295;
	add.s64 	%rd29506, %rd29504, %rd29505;
	mad.lo.s64 	%rd29507, %rd325, %rd107, %rd29506;
	shr.u64 	%rd29508, %rd29507, 32;
	and.b64  	%rd29509, %rd29485, 4294967295;
	add.s64 	%rd29510, %rd29508, %rd29509;
	mad.lo.s64 	%rd29511, %rd326, %rd107, %rd29510;
	shr.u64 	%rd29512, %rd29511, 32;
	and.b64  	%rd29513, %rd29489, 4294967295;
	add.s64 	%rd29514, %rd29512, %rd29513;
	mad.lo.s64 	%rd29515, %rd327, %rd107, %rd29514;
	shr.u64 	%rd29516, %rd29515, 32;
	and.b64  	%rd29517, %rd29493, 4294967295;
	add.s64 	%rd29518, %rd29516, %rd29517;
	mad.lo.s64 	%rd29519, %rd328, %rd107, %rd29518;
	shr.u64 	%rd29520, %rd29519, 32;
	and.b64  	%rd29521, %rd29496, 4294967295;
	add.s64 	%rd29522, %rd29520, %rd29521;
	mad.lo.s64 	%rd29523, %rd329, %rd107, %rd29522;
	shr.u64 	%rd29524, %rd29523, 32;
	add.s64 	%rd29525, %rd29524, %rd29497;
	mad.lo.s64 	%rd29526, %rd330, %rd107, %rd29525;
	{ .reg .b32 tmp; mov.b64 {tmp, %r4552}, %rd29526; }
	mul.lo.s32 	%r4553, %r9, %r4551;
	cvt.u64.u32 	%rd29527, %r4553;
	and.b64  	%rd29528, %rd29302, 4294967295;
	mad.lo.s64 	%rd29529, %rd3, %rd29527, %rd29528;
	shr.u64 	%rd29530, %rd29529, 32;
	and.b64  	%rd29531, %rd29319, 4294967295;
	add.s64 	%rd29532, %rd29530, %rd29531;
	mad.lo.s64 	%rd29533, %rd4, %rd29527, %rd29532;
	cvt.u32.u64 	%r4554, %rd29533;
	shr.u64 	%rd29534, %rd29533, 32;
	and.b64  	%rd29535, %rd29349, 4294967295;
	add.s64 	%rd29536, %rd29534, %rd29535;
	mad.lo.s64 	%rd29537, %rd5, %rd29527, %rd29536;
	shr.u64 	%rd29538, %rd29537, 32;
	and.b64  	%rd29539, %rd29379, 4294967295;
	add.s64 	%rd29540, %rd29538, %rd29539;
	mad.lo.s64 	%rd29541, %rd6, %rd29527, %rd29540;
	shr.u64 	%rd29542, %rd29541, 32;
	and.b64  	%rd29543, %rd29409, 4294967295;
	add.s64 	%rd29544, %rd29542, %rd29543;
	mad.lo.s64 	%rd29545, %rd7, %rd29527, %rd29544;
	shr.u64 	%rd29546, %rd29545, 32;
	and.b64  	%rd29547, %rd29439, 4294967295;
	add.s64 	%rd29548, %rd29546, %rd29547;
	mad.lo.s64 	%rd29549, %rd8, %rd29527, %rd29548;
	shr.u64 	%rd29550, %rd29549, 32;
	and.b64  	%rd29551, %rd29469, 4294967295;
	add.s64 	%rd29552, %rd29550, %rd29551;
	mad.lo.s64 	%rd29553, %rd9, %rd29527, %rd29552;
	shr.u64 	%rd29554, %rd29553, 32;
	and.b64  	%rd29555, %rd29499, 4294967295;
	add.s64 	%rd29556, %rd29554, %rd29555;
	mad.lo.s64 	%rd29557, %rd10, %rd29527, %rd29556;
	shr.u64 	%rd29558, %rd29557, 32;
	and.b64  	%rd29559, %rd29503, 4294967295;
	add.s64 	%rd29560, %rd29558, %rd29559;
	shr.u64 	%rd29561, %rd29560, 32;
	and.b64  	%rd29562, %rd29507, 4294967295;
	add.s64 	%rd29563, %rd29561, %rd29562;
	shr.u64 	%rd29564, %rd29563, 32;
	and.b64  	%rd29565, %rd29511, 4294967295;
	add.s64 	%rd29566, %rd29564, %rd29565;
	shr.u64 	%rd29567, %rd29566, 32;
	and.b64  	%rd29568, %rd29515, 4294967295;
	add.s64 	%rd29569, %rd29567, %rd29568;
	shr.u64 	%rd29570, %rd29569, 32;
	and.b64  	%rd29571, %rd29519, 4294967295;
	add.s64 	%rd29572, %rd29570, %rd29571;
	shr.u64 	%rd29573, %rd29572, 32;
	and.b64  	%rd29574, %rd29523, 4294967295;
	add.s64 	%rd29575, %rd29573, %rd29574;
	shr.u64 	%rd29576, %rd29575, 32;
	and.b64  	%rd29577, %rd29526, 4294967295;
	add.s64 	%rd29578, %rd29576, %rd29577;
	{ .reg .b32 tmp; mov.b64 {tmp, %r4555}, %rd29578; }
	add.s32 	%r4556, %r4552, %r4555;
	mul.lo.s32 	%r4557, %r9, %r4554;
	cvt.u64.u32 	%rd29579, %r4557;
	and.b64  	%rd29580, %rd29533, 4294967295;
	mad.lo.s64 	%rd29581, %rd3, %rd29579, %rd29580;
	shr.u64 	%rd29582, %rd29581, 32;
	and.b64  	%rd29583, %rd29537, 4294967295;
	add.s64 	%rd29584, %rd29582, %rd29583;
	mad.lo.s64 	%rd29585, %rd4, %rd29579, %rd29584;
	cvt.u32.u64 	%r4558, %rd29585;
	shr.u64 	%rd29586, %rd29585, 32;
	and.b64  	%rd29587, %rd29541, 4294967295;
	add.s64 	%rd29588, %rd29586, %rd29587;
	mad.lo.s64 	%rd29589, %rd5, %rd29579, %rd29588;
	shr.u64 	%rd29590, %rd29589, 32;
	and.b64  	%rd29591, %rd29545, 4294967295;
	add.s64 	%rd29592, %rd29590, %rd29591;
	mad.lo.s64 	%rd29593, %rd6, %rd29579, %rd29592;
	shr.u64 	%rd29594, %rd29593, 32;
	and.b64  	%rd29595, %rd29549, 4294967295;
	add.s64 	%rd29596, %rd29594, %rd29595;
	mad.lo.s64 	%rd29597, %rd7, %rd29579, %rd29596;
	shr.u64 	%rd29598, %rd29597, 32;
	and.b64  	%rd29599, %rd29553, 4294967295;
	add.s64 	%rd29600, %rd29598, %rd29599;
	mad.lo.s64 	%rd29601, %rd8, %rd29579, %rd29600;
	shr.u64 	%rd29602, %rd29601, 32;
	and.b64  	%rd29603, %rd29557, 4294967295;
	add.s64 	%rd29604, %rd29602, %rd29603;
	mad.lo.s64 	%rd29605, %rd9, %rd29579, %rd29604;
	shr.u64 	%rd29606, %rd29605, 32;
	and.b64  	%rd29607, %rd29560, 4294967295;
	add.s64 	%rd29608, %rd29606, %rd29607;
	mad.lo.s64 	%rd29609, %rd10, %rd29579, %rd29608;
	shr.u64 	%rd29610, %rd29609, 32;
	and.b64  	%rd29611, %rd29563, 4294967295;
	add.s64 	%rd29612, %rd29610, %rd29611;
	shr.u64 	%rd29613, %rd29612, 32;
	and.b64  	%rd29614, %rd29566, 4294967295;
	add.s64 	%rd29615, %rd29613, %rd29614;
	shr.u64 	%rd29616, %rd29615, 32;
	and.b64  	%rd29617, %rd29569, 4294967295;
	add.s64 	%rd29618, %rd29616, %rd29617;
	shr.u64 	%rd29619, %rd29618, 32;
	and.b64  	%rd29620, %rd29572, 4294967295;
	add.s64 	%rd29621, %rd29619, %rd29620;
	shr.u64 	%rd29622, %rd29621, 32;
	and.b64  	%rd29623, %rd29575, 4294967295;
	add.s64 	%rd29624, %rd29622, %rd29623;
	shr.u64 	%rd29625, %rd29624, 32;
	and.b64  	%rd29626, %rd29578, 4294967295;
	add.s64 	%rd29627, %rd29625, %rd29626;
	{ .reg .b32 tmp; mov.b64 {tmp, %r4559}, %rd29627; }
	add.s32 	%r4560, %r4556, %r4559;
	mul.lo.s32 	%r4561, %r9, %r4558;
	cvt.u64.u32 	%rd29628, %r4561;
	and.b64  	%rd29629, %rd29585, 4294967295;
	mad.lo.s64 	%rd29630, %rd3, %rd29628, %rd29629;
	shr.u64 	%rd29631, %rd29630, 32;
	and.b64  	%rd29632, %rd29589, 4294967295;
	add.s64 	%rd29633, %rd29631, %rd29632;
	mad.lo.s64 	%rd29634, %rd4, %rd29628, %rd29633;
	cvt.u32.u64 	%r4562, %rd29634;
	shr.u64 	%rd29635, %rd29634, 32;
	and.b64  	%rd29636, %rd29593, 4294967295;
	add.s64 	%rd29637, %rd29635, %rd29636;
	mad.lo.s64 	%rd29638, %rd5, %rd29628, %rd29637;
	shr.u64 	%rd29639, %rd29638, 32;
	and.b64  	%rd29640, %rd29597, 4294967295;
	add.s64 	%rd29641, %rd29639, %rd29640;
	mad.lo.s64 	%rd29642, %rd6, %rd29628, %rd29641;
	shr.u64 	%rd29643, %rd29642, 32;
	and.b64  	%rd29644, %rd29601, 4294967295;
	add.s64 	%rd29645, %rd29643, %rd29644;
	mad.lo.s64 	%rd29646, %rd7, %rd29628, %rd29645;
	shr.u64 	%rd29647, %rd29646, 32;
	and.b64  	%rd29648, %rd29605, 4294967295;
	add.s64 	%rd29649, %rd29647, %rd29648;
	mad.lo.s64 	%rd29650, %rd8, %rd29628, %rd29649;
	shr.u64 	%rd29651, %rd29650, 32;
	and.b64  	%rd29652, %rd29609, 4294967295;
	add.s64 	%rd29653, %rd29651, %rd29652;
	mad.lo.s64 	%rd29654, %rd9, %rd29628, %rd29653;
	shr.u64 	%rd29655, %rd29654, 32;
	and.b64  	%rd29656, %rd29612, 4294967295;
	add.s64 	%rd29657, %rd29655, %rd29656;
	mad.lo.s64 	%rd29658, %rd10, %rd29628, %rd29657;
	shr.u64 	%rd29659, %rd29658, 32;
	and.b64  	%rd29660, %rd29615, 4294967295;
	add.s64 	%rd29661, %rd29659, %rd29660;
	shr.u64 	%rd29662, %rd29661, 32;
	and.b64  	%rd29663, %rd29618, 4294967295;
	add.s64 	%rd29664, %rd29662, %rd29663;
	shr.u64 	%rd29665, %rd29664, 32;
	and.b64  	%rd29666, %rd29621, 4294967295;
	add.s64 	%rd29667, %rd29665, %rd29666;
	shr.u64 	%rd29668, %rd29667, 32;
	and.b64  	%rd29669, %rd29624, 4294967295;
	add.s64 	%rd29670, %rd29668, %rd29669;
	shr.u64 	%rd29671, %rd29670, 32;
	and.b64  	%rd29672, %rd29627, 4294967295;
	add.s64 	%rd29673, %rd29671, %rd29672;
	{ .reg .b32 tmp; mov.b64 {tmp, %r4563}, %rd29673; }
	add.s32 	%r4564, %r4560, %r4563;
	mul.lo.s32 	%r4565, %r9, %r4562;
	cvt.u64.u32 	%rd29674, %r4565;
	and.b64  	%rd29675, %rd29634, 4294967295;
	mad.lo.s64 	%rd29676, %rd3, %rd29674, %rd29675;
	shr.u64 	%rd29677, %rd29676, 32;
	and.b64  	%rd29678, %rd29638, 4294967295;
	add.s64 	%rd29679, %rd29677, %rd29678;
	mad.lo.s64 	%rd29680, %rd4, %rd29674, %rd29679;
	cvt.u32.u64 	%r4566, %rd29680;
	shr.u64 	%rd29681, %rd29680, 32;
	and.b64  	%rd29682, %rd29642, 4294967295;
	add.s64 	%rd29683, %rd29681, %rd29682;
	mad.lo.s64 	%rd29684, %rd5, %rd29674, %rd29683;
	shr.u64 	%rd29685, %rd29684, 32;
	and.b64  	%rd29686, %rd29646, 4294967295;
	add.s64 	%rd29687, %rd29685, %rd29686;
	mad.lo.s64 	%rd29688, %rd6, %rd29674, %rd29687;
	shr.u64 	%rd29689, %rd29688, 32;
	and.b64  	%rd29690, %rd29650, 4294967295;
	add.s64 	%rd29691, %rd29689, %rd29690;
	mad.lo.s64 	%rd29692, %rd7, %rd29674, %rd29691;
	shr.u64 	%rd29693, %rd29692, 32;
	and.b64  	%rd29694, %rd29654, 4294967295;
	add.s64 	%rd29695, %rd29693, %rd29694;
	mad.lo.s64 	%rd29696, %rd8, %rd29674, %rd29695;
	shr.u64 	%rd29697, %rd29696, 32;
	and.b64  	%rd29698, %rd29658, 4294967295;
	add.s64 	%rd29699, %rd29697, %rd29698;
	mad.lo.s64 	%rd29700, %rd9, %rd29674, %rd29699;
	shr.u64 	%rd29701, %rd29700, 32;
	and.b64  	%rd29702, %rd29661, 4294967295;
	add.s64 	%rd29703, %rd29701, %rd29702;
	mad.lo.s64 	%rd29704, %rd10, %rd29674, %rd29703;
	shr.u64 	%rd29705, %rd29704, 32;
	and.b64  	%rd29706, %rd29664, 4294967295;
	add.s64 	%rd29707, %rd29705, %rd29706;
	shr.u64 	%rd29708, %rd29707, 32;
	and.b64  	%rd29709, %rd29667, 4294967295;
	add.s64 	%rd29710, %rd29708, %rd29709;
	shr.u64 	%rd29711, %rd29710, 32;
	and.b64  	%rd29712, %rd29670, 4294967295;
	add.s64 	%rd29713, %rd29711, %rd29712;
	shr.u64 	%rd29714, %rd29713, 32;
	and.b64  	%rd29715, %rd29673, 4294967295;
	add.s64 	%rd29716, %rd29714, %rd29715;
	{ .reg .b32 tmp; mov.b64 {tmp, %r4567}, %rd29716; }
	add.s32 	%r4568, %r4564, %r4567;
	mul.lo.s32 	%r4569, %r9, %r4566;
	cvt.u64.u32 	%rd29717, %r4569;
	and.b64  	%rd29718, %rd29680, 4294967295;
	mad.lo.s64 	%rd29719, %rd3, %rd29717, %rd29718;
	shr.u64 	%rd29720, %rd29719, 32;
	and.b64  	%rd29721, %rd29684, 4294967295;
	add.s64 	%rd29722, %rd29720, %rd29721;
	mad.lo.s64 	%rd29723, %rd4, %rd29717, %rd29722;
	cvt.u32.u64 	%r4570, %rd29723;
	shr.u64 	%rd29724, %rd29723, 32;
	and.b64  	%rd29725, %rd29688, 4294967295;
	add.s64 	%rd29726, %rd29724, %rd29725;
	mad.lo.s64 	%rd29727, %rd5, %rd29717, %rd29726;
	shr.u64 	%rd29728, %rd29727, 32;
	and.b64  	%rd29729, %rd29692, 4294967295;
	add.s64 	%rd29730, %rd29728, %rd29729;
	mad.lo.s64 	%rd29731, %rd6, %rd29717, %rd29730;
	shr.u64 	%rd29732, %rd29731, 32;
	and.b64  	%rd29733, %rd29696, 4294967295;
	add.s64 	%rd29734, %rd29732, %rd29733;
	mad.lo.s64 	%rd29735, %rd7, %rd29717, %rd29734;
	shr.u64 	%rd29736, %rd29735, 32;
	and.b64  	%rd29737, %rd29700, 4294967295;
	add.s64 	%rd29738, %rd29736, %rd29737;
	mad.lo.s64 	%rd29739, %rd8, %rd29717, %rd29738;
	shr.u64 	%rd29740, %rd29739, 32;
	and.b64  	%rd29741, %rd29704, 4294967295;
	add.s64 	%rd29742, %rd29740, %rd29741;
	mad.lo.s64 	%rd29743, %rd9, %rd29717, %rd29742;
	shr.u64 	%rd29744, %rd29743, 32;
	and.b64  	%rd29745, %rd29707, 4294967295;
	add.s64 	%rd29746, %rd29744, %rd29745;
	mad.lo.s64 	%rd29747, %rd10, %rd29717, %rd29746;
	shr.u64 	%rd29748, %rd29747, 32;
	and.b64  	%rd29749, %rd29710, 4294967295;
	add.s64 	%rd29750, %rd29748, %rd29749;
	shr.u64 	%rd29751, %rd29750, 32;
	and.b64  	%rd29752, %rd29713, 4294967295;
	add.s64 	%rd29753, %rd29751, %rd29752;
	shr.u64 	%rd29754, %rd29753, 32;
	and.b64  	%rd29755, %rd29716, 4294967295;
	add.s64 	%rd29756, %rd29754, %rd29755;
	{ .reg .b32 tmp; mov.b64 {tmp, %r4571}, %rd29756; }
	add.s32 	%r4572, %r4568, %r4571;
	mul.lo.s32 	%r4573, %r9, %r4570;
	cvt.u64.u32 	%rd29757, %r4573;
	and.b64  	%rd29758, %rd29723, 4294967295;
	mad.lo.s64 	%rd29759, %rd3, %rd29757, %rd29758;
	shr.u64 	%rd29760, %rd29759, 32;
	and.b64  	%rd29761, %rd29727, 4294967295;
	add.s64 	%rd29762, %rd29760, %rd29761;
	mad.lo.s64 	%rd29763, %rd4, %rd29757, %rd29762;
	cvt.u32.u64 	%r4574, %rd29763;
	shr.u64 	%rd29764, %rd29763, 32;
	and.b64  	%rd29765, %rd29731, 4294967295;
	add.s64 	%rd29766, %rd29764, %rd29765;
	mad.lo.s64 	%rd29767, %rd5, %rd29757, %rd29766;
	shr.u64 	%rd29768, %rd29767, 32;
	and.b64  	%rd29769, %rd29735, 4294967295;
	add.s64 	%rd29770, %rd29768, %rd29769;
	mad.lo.s64 	%rd29771, %rd6, %rd29757, %rd29770;
	shr.u64 	%rd29772, %rd29771, 32;
	and.b64  	%rd29773, %rd29739, 4294967295;
	add.s64 	%rd29774, %rd29772, %rd29773;
	mad.lo.s64 	%rd29775, %rd7, %rd29757, %rd29774;
	shr.u64 	%rd29776, %rd29775, 32;
	and.b64  	%rd29777, %rd29743, 4294967295;
	add.s64 	%rd29778, %rd29776, %rd29777;
	mad.lo.s64 	%rd29779, %rd8, %rd29757, %rd29778;
	shr.u64 	%rd29780, %rd29779, 32;
	and.b64  	%rd29781, %rd29747, 4294967295;
	add.s64 	%rd29782, %rd29780, %rd29781;
	mad.lo.s64 	%rd29783, %rd9, %rd29757, %rd29782;
	shr.u64 	%rd29784, %rd29783, 32;
	and.b64  	%rd29785, %rd29750, 4294967295;
	add.s64 	%rd29786, %rd29784, %rd29785;
	mad.lo.s64 	%rd29787, %rd10, %rd29757, %rd29786;
	shr.u64 	%rd29788, %rd29787, 32;
	and.b64  	%rd29789, %rd29753, 4294967295;
	add.s64 	%rd29790, %rd29788, %rd29789;
	shr.u64 	%rd29791, %rd29790, 32;
	and.b64  	%rd29792, %rd29756, 4294967295;
	add.s64 	%rd29793, %rd29791, %rd29792;
	{ .reg .b32 tmp; mov.b64 {tmp, %r4575}, %rd29793; }
	add.s32 	%r4576, %r4572, %r4575;
	mul.lo.s32 	%r4577, %r9, %r4574;
	cvt.u64.u32 	%rd29794, %r4577;
	and.b64  	%rd29795, %rd29763, 4294967295;
	mad.lo.s64 	%rd29796, %rd3, %rd29794, %rd29795;
	shr.u64 	%rd29797, %rd29796, 32;
	and.b64  	%rd29798, %rd29767, 4294967295;
	add.s64 	%rd29799, %rd29797, %rd29798;
	mad.lo.s64 	%rd29800, %rd4, %rd29794, %rd29799;
	cvt.u32.u64 	%r4578, %rd29800;
	shr.u64 	%rd29801, %rd29800, 32;
	and.b64  	%rd29802, %rd29771, 4294967295;
	add.s64 	%rd29803, %rd29801, %rd29802;
	mad.lo.s64 	%rd29804, %rd5, %rd29794, %rd29803;
	shr.u64 	%rd29805, %rd29804, 32;
	and.b64  	%rd29806, %rd29775, 4294967295;
	add.s64 	%rd29807, %rd29805, %rd29806;
	mad.lo.s64 	%rd29808, %rd6, %rd29794, %rd29807;
	shr.u64 	%rd29809, %rd29808, 32;
	and.b64  	%rd29810, %rd29779, 4294967295;
	add.s64 	%rd29811, %rd29809, %rd29810;
	mad.lo.s64 	%rd29812, %rd7, %rd29794, %rd29811;
	shr.u64 	%rd29813, %rd29812, 32;
	and.b64  	%rd29814, %rd29783, 4294967295;
	add.s64 	%rd29815, %rd29813, %rd29814;
	mad.lo.s64 	%rd29816, %rd8, %rd29794, %rd29815;
	shr.u64 	%rd29817, %rd29816, 32;
	and.b64  	%rd29818, %rd29787, 4294967295;
	add.s64 	%rd29819, %rd29817, %rd29818;
	mad.lo.s64 	%rd29820, %rd9, %rd29794, %rd29819;
	shr.u64 	%rd29821, %rd29820, 32;
	and.b64  	%rd29822, %rd29790, 4294967295;
	add.s64 	%rd29823, %rd29821, %rd29822;
	mad.lo.s64 	%rd29824, %rd10, %rd29794, %rd29823;
	shr.u64 	%rd29825, %rd29824, 32;
	and.b64  	%rd29826, %rd29793, 4294967295;
	add.s64 	%rd29827, %rd29825, %rd29826;
	{ .reg .b32 tmp; mov.b64 {tmp, %r4579}, %rd29827; }
	add.s32 	%r4580, %r4576, %r4579;
	mul.lo.s32 	%r4581, %r9, %r4578;
	cvt.u64.u32 	%rd29828, %r4581;
	and.b64  	%rd29829, %rd29800, 4294967295;
	mad.lo.s64 	%rd29830, %rd3, %rd29828, %rd29829;
	shr.u64 	%rd29831, %rd29830, 32;
	and.b64  	%rd29832, %rd29804, 4294967295;
	add.s64 	%rd29833, %rd29831, %rd29832;
	mad.lo.s64 	%rd331, %rd4, %rd29828, %rd29833;
	cvt.u32.u64 	%r6607, %rd331;
	shr.u64 	%rd29834, %rd331, 32;
	and.b64  	%rd29835, %rd29808, 4294967295;
	add.s64 	%rd29836, %rd29834, %rd29835;
	mad.lo.s64 	%rd48451, %rd5, %rd29828, %rd29836;
	cvt.u32.u64 	%r238, %rd48451;
	shr.u64 	%rd29837, %rd48451, 32;
	and.b64  	%rd29838, %rd29812, 4294967295;
	add.s64 	%rd29839, %rd29837, %rd29838;
	mad.lo.s64 	%rd48452, %rd6, %rd29828, %rd29839;
	cvt.u32.u64 	%r239, %rd48452;
	shr.u64 	%rd29840, %rd48452, 32;
	and.b64  	%rd29841, %rd29816, 4294967295;
	add.s64 	%rd29842, %rd29840, %rd29841;
	mad.lo.s64 	%rd48453, %rd7, %rd29828, %rd29842;
	cvt.u32.u64 	%r240, %rd48453;
	shr.u64 	%rd29843, %rd48453, 32;
	and.b64  	%rd29844, %rd29820, 4294967295;
	add.s64 	%rd29845, %rd29843, %rd29844;
	mad.lo.s64 	%rd48454, %rd8, %rd29828, %rd29845;
	cvt.u32.u64 	%r241, %rd48454;
	shr.u64 	%rd29846, %rd48454, 32;
	and.b64  	%rd29847, %rd29824, 4294967295;
	add.s64 	%rd29848, %rd29846, %rd29847;
	mad.lo.s64 	%rd48455, %rd9, %rd29828, %rd29848;
	cvt.u32.u64 	%r242, %rd48455;
	shr.u64 	%rd29849, %rd48455, 32;
	and.b64  	%rd29850, %rd29827, 4294967295;
	add.s64 	%rd29851, %rd29849, %rd29850;
	mad.lo.s64 	%rd48456, %rd10, %rd29828, %rd29851;
	cvt.u32.u64 	%r243, %rd48456;
	{ .reg .b32 tmp; mov.b64 {tmp, %r4582}, %rd48456; }
	add.s32 	%r6608, %r4580, %r4582;
	setp.gt.u32 	%p1169, %r6608, %r4550;
	@%p1169 bra 	$L__BB0_224;
	cvt.u32.u64 	%r4583, %rd10;
	setp.lt.u32 	%p1170, %r6608, %r4583;
	@%p1170 bra 	$L__BB0_225;
	cvt.u32.u64 	%r4584, %rd9;
	setp.lt.u32 	%p1171, %r4584, %r243;
	@%p1171 bra 	$L__BB0_224;
	cvt.u32.u64 	%r4585, %rd9;
	setp.gt.u32 	%p1172, %r4585, %r243;
	@%p1172 bra 	$L__BB0_225;
	cvt.u32.u64 	%r4586, %rd8;
	setp.lt.u32 	%p1173, %r4586, %r242;
	@%p1173 bra 	$L__BB0_224;
	cvt.u32.u64 	%r4587, %rd8;
	setp.gt.u32 	%p1174, %r4587, %r242;
	@%p1174 bra 	$L__BB0_225;
	cvt.u32.u64 	%r4588, %rd7;
	setp.lt.u32 	%p1175, %r4588, %r241;
	@%p1175 bra 	$L__BB0_224;
	cvt.u32.u64 	%r4589, %rd7;
	setp.gt.u32 	%p1176, %r4589, %r241;
	@%p1176 bra 	$L__BB0_225;
	cvt.u32.u64 	%r4590, %rd6;
	setp.lt.u32 	%p1177, %r4590, %r240;
	@%p1177 bra 	$L__BB0_224;
	cvt.u32.u64 	%r4591, %rd6;
	setp.gt.u32 	%p1178, %r4591, %r240;
	@%p1178 bra 	$L__BB0_225;
	cvt.u32.u64 	%r4592, %rd5;
	setp.lt.u32 	%p1179, %r4592, %r239;
	@%p1179 bra 	$L__BB0_224;
	cvt.u32.u64 	%r4593, %rd5;
	setp.gt.u32 	%p1180, %r4593, %r239;
	@%p1180 bra 	$L__BB0_225;
	cvt.u32.u64 	%r4594, %rd4;
	setp.lt.u32 	%p1181, %r4594, %r238;
	@%p1181 bra 	$L__BB0_224;
	cvt.u32.u64 	%r4595, %rd4;
	cvt.u32.u64 	%r4596, %rd3;
	setp.gt.u32 	%p1182, %r4595, %r238;
	setp.gt.u32 	%p1183, %r4596, %r6607;
	or.pred  	%p1184, %p1182, %p1183;
	@%p1184 bra 	$L__BB0_225;
$L__BB0_224:
	cvt.u32.u64 	%r4597, %rd10;
	and.b64  	%rd29853, %rd331, 4294967295;
	sub.s64 	%rd29854, %rd29853, %rd3;
	shr.u64 	%rd29855, %rd29854, 63;
	cvt.u32.u64 	%r6607, %rd29854;
	and.b64  	%rd29856, %rd48451, 4294967295;
	add.s64 	%rd29857, %rd29855, %rd4;
	sub.s64 	%rd48451, %rd29856, %rd29857;
	shr.u64 	%rd29858, %rd48451, 63;
	and.b64  	%rd29859, %rd48452, 4294967295;
	add.s64 	%rd29860, %rd29858, %rd5;
	sub.s64 	%rd48452, %rd29859, %rd29860;
	shr.u64 	%rd29861, %rd48452, 63;
	and.b64  	%rd29862, %rd48453, 4294967295;
	add.s64 	%rd29863, %rd29861, %rd6;
	sub.s64 	%rd48453, %rd29862, %rd29863;
	shr.u64 	%rd29864, %rd48453, 63;
	and.b64  	%rd29865, %rd48454, 4294967295;
	add.s64 	%rd29866, %rd29864, %rd7;
	sub.s64 	%rd48454, %rd29865, %rd29866;
	shr.u64 	%rd29867, %rd48454, 63;
	and.b64  	%rd29868, %rd48455, 4294967295;
	add.s64 	%rd29869, %rd29867, %rd8;
	sub.s64 	%rd48455, %rd29868, %rd29869;
	shr.u64 	%rd29870, %rd48455, 63;
	and.b64  	%rd29871, %rd48456, 4294967295;
	add.s64 	%rd29872, %rd29870, %rd9;
	sub.s64 	%rd48456, %rd29871, %rd29872;
	shr.u64 	%rd29873, %rd48456, 63;
	cvt.u32.u64 	%r4598, %rd29873;
	add.s32 	%r4599, %r4597, %r4598;
	sub.s32 	%r6608, %r6608, %r4599;
$L__BB0_225:
	cvt.u32.u64 	%r4600, %rd10;
	shl.b32 	%r6609, %r6607, 1;
	shr.u32 	%r4601, %r6607, 31;
	cvt.u64.u32 	%rd29875, %r4601;
	shl.b64 	%rd29876, %rd48451, 1;
	and.b64  	%rd29877, %rd29876, 8589934590;
	or.b64  	%rd48457, %rd29877, %rd29875;
	cvt.u32.u64 	%r250, %rd48457;
	shr.u64 	%rd29878, %rd29877, 32;
	shl.b64 	%rd29879, %rd48452, 1;
	and.b64  	%rd29880, %rd29879, 8589934590;
	or.b64  	%rd48458, %rd29878, %rd29880;
	cvt.u32.u64 	%r251, %rd48458;
	shr.u64 	%rd29881, %rd29880, 32;
	shl.b64 	%rd29882, %rd48453, 1;
	and.b64  	%rd29883, %rd29882, 8589934590;
	or.b64  	%rd48459, %rd29881, %rd29883;
	cvt.u32.u64 	%r252, %rd48459;
	shr.u64 	%rd29884, %rd29883, 32;
	shl.b64 	%rd29885, %rd48454, 1;
	and.b64  	%rd29886, %rd29885, 8589934590;
	or.b64  	%rd48460, %rd29884, %rd29886;
	cvt.u32.u64 	%r253, %rd48460;
	shr.u64 	%rd29887, %rd29886, 32;
	shl.b64 	%rd29888, %rd48455, 1;
	and.b64  	%rd29889, %rd29888, 8589934590;
	or.b64  	%rd48461, %rd29887, %rd29889;
	cvt.u32.u64 	%r254, %rd48461;
	shr.u64 	%rd29890, %rd29889, 32;
	shl.b64 	%rd29891, %rd48456, 1;
	and.b64  	%rd29892, %rd29891, 8589934590;
	or.b64  	%rd48462, %rd29890, %rd29892;
	cvt.u32.u64 	%r255, %rd48462;
	shr.u64 	%rd29893, %rd29892, 32;
	mul.wide.u32 	%rd29894, %r6608, 2;
	add.s64 	%rd48463, %rd29893, %rd29894;
	cvt.u32.u64 	%r256, %rd48463;
	setp.gt.u64 	%p1185, %rd48463, 4294967295;
	setp.lt.u32 	%p1186, %r4600, %r256;
	or.pred  	%p1187, %p1185, %p1186;
	@%p1187 bra 	$L__BB0_239;
	cvt.u32.u64 	%r4602, %rd10;
	setp.gt.u32 	%p1188, %r4602, %r256;
	@%p1188 bra 	$L__BB0_240;
	cvt.u32.u64 	%r4603, %rd9;
	setp.lt.u32 	%p1189, %r4603, %r255;
	@%p1189 bra 	$L__BB0_239;
	cvt.u32.u64 	%r4604, %rd9;
	setp.gt.u32 	%p1190, %r4604, %r255;
	@%p1190 bra 	$L__BB0_240;
	cvt.u32.u64 	%r4605, %rd8;
	setp.lt.u32 	%p1191, %r4605, %r254;
	@%p1191 bra 	$L__BB0_239;
	cvt.u32.u64 	%r4606, %rd8;
	setp.gt.u32 	%p1192, %r4606, %r254;
	@%p1192 bra 	$L__BB0_240;
	cvt.u32.u64 	%r4607, %rd7;
	setp.lt.u32 	%p1193, %r4607, %r253;
	@%p1193 bra 	$L__BB0_239;
	cvt.u32.u64 	%r4608, %rd7;
	setp.gt.u32 	%p1194, %r4608, %r253;
	@%p1194 bra 	$L__BB0_240;
	cvt.u32.u64 	%r4609, %rd6;
	setp.lt.u32 	%p1195, %r4609, %r252;
	@%p1195 bra 	$L__BB0_239;
	cvt.u32.u64 	%r4610, %rd6;
	setp.gt.u32 	%p1196, %r4610, %r252;
	@%p1196 bra 	$L__BB0_240;
	cvt.u32.u64 	%r4611, %rd5;
	setp.lt.u32 	%p1197, %r4611, %r251;
	@%p1197 bra 	$L__BB0_239;
	cvt.u32.u64 	%r4612, %rd5;
	setp.gt.u32 	%p1198, %r4612, %r251;
	@%p1198 bra 	$L__BB0_240;
	cvt.u32.u64 	%r4613, %rd4;
	setp.lt.u32 	%p1199, %r4613, %r250;
	@%p1199 bra 	$L__BB0_239;
	cvt.u32.u64 	%r4614, %rd4;
	cvt.u32.u64 	%r4615, %rd3;
	setp.gt.u32 	%p1200, %r4614, %r250;
	setp.lt.u32 	%p1201, %r6609, %r4615;
	or.pred  	%p1202, %p1200, %p1201;
	@%p1202 bra 	$L__BB0_240;
$L__BB0_239:
	cvt.u64.u32 	%rd29897, %r6609;
	sub.s64 	%rd29898, %rd29897, %rd3;
	shr.u64 	%rd29899, %rd29898, 63;
	cvt.u32.u64 	%r6609, %rd29898;
	and.b64  	%rd29900, %rd48457, 4294967295;
	add.s64 	%rd29901, %rd29899, %rd4;
	sub.s64 	%rd48457, %rd29900, %rd29901;
	shr.u64 	%rd29902, %rd48457, 63;
	and.b64  	%rd29903, %rd48458, 4294967295;
	add.s64 	%rd29904, %rd29902, %rd5;
	sub.s64 	%rd48458, %rd29903, %rd29904;
	shr.u64 	%rd29905, %rd48458, 63;
	and.b64  	%rd29906, %rd48459, 4294967295;
	add.s64 	%rd29907, %rd29905, %rd6;
	sub.s64 	%rd48459, %rd29906, %rd29907;
	shr.u64 	%rd29908, %rd48459, 63;
	and.b64  	%rd29909, %rd48460, 4294967295;
	add.s64 	%rd29910, %rd29908, %rd7;
	sub.s64 	%rd48460, %rd29909, %rd29910;
	shr.u64 	%rd29911, %rd48460, 63;
	and.b64  	%rd29912, %rd48461, 4294967295;
	add.s64 	%rd29913, %rd29911, %rd8;
	sub.s64 	%rd48461, %rd29912, %rd29913;
	shr.u64 	%rd29914, %rd48461, 63;
	and.b64  	%rd29915, %rd48462, 4294967295;
	add.s64 	%rd29916, %rd29914, %rd9;
	sub.s64 	%rd48462, %rd29915, %rd29916;
	shr.u64 	%rd29917, %rd48462, 63;
	and.b64  	%rd29918, %rd48463, 4294967295;
	add.s64 	%rd29919, %rd29917, %rd10;
	sub.s64 	%rd48463, %rd29918, %rd29919;
$L__BB0_240:
	cvt.u32.u64 	%r4616, %rd10;
	shl.b32 	%r6610, %r6609, 1;
	shr.u32 	%r4617, %r6609, 31;
	cvt.u64.u32 	%rd29921, %r4617;
	shl.b64 	%rd29922, %rd48457, 1;
	and.b64  	%rd29923, %rd29922, 8589934590;
	or.b64  	%rd48464, %rd29923, %rd29921;
	cvt.u32.u64 	%r260, %rd48464;
	shr.u64 	%rd29924, %rd29923, 32;
	shl.b64 	%rd29925, %rd48458, 1;
	and.b64  	%rd29926, %rd29925, 8589934590;
	or.b64  	%rd48465, %rd29924, %rd29926;
	cvt.u32.u64 	%r261, %rd48465;
	shr.u64 	%rd29927, %rd29926, 32;
	shl.b64 	%rd29928, %rd48459, 1;
	and.b64  	%rd29929, %rd29928, 8589934590;
	or.b64  	%rd48466, %rd29927, %rd29929;
	cvt.u32.u64 	%r262, %rd48466;
	shr.u64 	%rd29930, %rd29929, 32;
	shl.b64 	%rd29931, %rd48460, 1;
	and.b64  	%rd29932, %rd29931, 8589934590;
	or.b64  	%rd48467, %rd29930, %rd29932;
	cvt.u32.u64 	%r263, %rd48467;
	shr.u64 	%rd29933, %rd29932, 32;
	shl.b64 	%rd29934, %rd48461, 1;
	and.b64  	%rd29935, %rd29934, 8589934590;
	or.b64  	%rd48468, %rd29933, %rd29935;
	cvt.u32.u64 	%r264, %rd48468;
	shr.u64 	%rd29936, %rd29935, 32;
	shl.b64 	%rd29937, %rd48462, 1;
	and.b64  	%rd29938, %rd29937, 8589934590;
	or.b64  	%rd48469, %rd29936, %rd29938;
	cvt.u32.u64 	%r265, %rd48469;
	shr.u64 	%rd29939, %rd29938, 32;
	shl.b64 	%rd29941, %rd48463, 1;
	and.b64  	%rd29942, %rd29941, 8589934590;
	or.b64  	%rd48470, %rd29939, %rd29942;
	cvt.u32.u64 	%r266, %rd48470;
	setp.gt.u64 	%p1203, %rd48470, 4294967295;
	setp.lt.u32 	%p1204, %r4616, %r266;
	or.pred  	%p1205, %p1203, %p1204;
	@%p1205 bra 	$L__BB0_254;
	cvt.u32.u64 	%r4618, %rd10;
	setp.gt.u32 	%p1206, %r4618, %r266;
	@%p1206 bra 	$L__BB0_255;
	cvt.u32.u64 	%r4619, %rd9;
	setp.lt.u32 	%p1207, %r4619, %r265;
	@%p1207 bra 	$L__BB0_254;
	cvt.u32.u64 	%r4620, %rd9;
	setp.gt.u32 	%p1208, %r4620, %r265;
	@%p1208 bra 	$L__BB0_255;
	cvt.u32.u64 	%r4621, %rd8;
	setp.lt.u32 	%p1209, %r4621, %r264;
	@%p1209 bra 	$L__BB0_254;
	cvt.u32.u64 	%r4622, %rd8;
	setp.gt.u32 	%p1210, %r4622, %r264;
	@%p1210 bra 	$L__BB0_255;
	cvt.u32.u64 	%r4623, %rd7;
	setp.lt.u32 	%p1211, %r4623, %r263;
	@%p1211 bra 	$L__BB0_254;
	cvt.u32.u64 	%r4624, %rd7;
	setp.gt.u32 	%p1212, %r4624, %r263;
	@%p1212 bra 	$L__BB0_255;
	cvt.u32.u64 	%r4625, %rd6;
	setp.lt.u32 	%p1213, %r4625, %r262;
	@%p1213 bra 	$L__BB0_254;
	cvt.u32.u64 	%r4626, %rd6;
	setp.gt.u32 	%p1214, %r4626, %r262;
	@%p1214 bra 	$L__BB0_255;
	cvt.u32.u64 	%r4627, %rd5;
	setp.lt.u32 	%p1215, %r4627, %r261;
	@%p1215 bra 	$L__BB0_254;
	cvt.u32.u64 	%r4628, %rd5;
	setp.gt.u32 	%p1216, %r4628, %r261;
	@%p1216 bra 	$L__BB0_255;
	cvt.u32.u64 	%r4629, %rd4;
	setp.lt.u32 	%p1217, %r4629, %r260;
	@%p1217 bra 	$L__BB0_254;
	cvt.u32.u64 	%r4630, %rd4;
	cvt.u32.u64 	%r4631, %rd3;
	setp.gt.u32 	%p1218, %r4630, %r260;
	setp.lt.u32 	%p1219, %r6610, %r4631;
	or.pred  	%p1220, %p1218, %p1219;
	@%p1220 bra 	$L__BB0_255;
$L__BB0_254:
	cvt.u64.u32 	%rd29944, %r6610;
	sub.s64 	%rd29945, %rd29944, %rd3;
	shr.u64 	%rd29946, %rd29945, 63;
	cvt.u32.u64 	%r6610, %rd29945;
	and.b64  	%rd29947, %rd48464, 4294967295;
	add.s64 	%rd29948, %rd29946, %rd4;
	sub.s64 	%rd48464, %rd29947, %rd29948;
	shr.u64 	%rd29949, %rd48464, 63;
	and.b64  	%rd29950, %rd48465, 4294967295;
	add.s64 	%rd29951, %rd29949, %rd5;
	sub.s64 	%rd48465, %rd29950, %rd29951;
	shr.u64 	%rd29952, %rd48465, 63;
	and.b64  	%rd29953, %rd48466, 4294967295;
	add.s64 	%rd29954, %rd29952, %rd6;
	sub.s64 	%rd48466, %rd29953, %rd29954;
	shr.u64 	%rd29955, %rd48466, 63;
	and.b64  	%rd29956, %rd48467, 4294967295;
	add.s64 	%rd29957, %rd29955, %rd7;
	sub.s64 	%rd48467, %rd29956, %rd29957;
	shr.u64 	%rd29958, %rd48467, 63;
	and.b64  	%rd29959, %rd48468, 4294967295;
	add.s64 	%rd29960, %rd29958, %rd8;
	sub.s64 	%rd48468, %rd29959, %rd29960;
	shr.u64 	%rd29961, %rd48468, 63;
	and.b64  	%rd29962, %rd48469, 4294967295;
	add.s64 	%rd29963, %rd29961, %rd9;
	sub.s64 	%rd48469, %rd29962, %rd29963;
	shr.u64 	%rd29964, %rd48469, 63;
	and.b64  	%rd29965, %rd48470, 4294967295;
	add.s64 	%rd29966, %rd29964, %rd10;
	sub.s64 	%rd48470, %rd29965, %rd29966;
$L__BB0_255:
	cvt.u32.u64 	%r4632, %rd10;
	mul.lo.s64 	%rd29967, %rd323, %rd323;
	cvt.u32.u64 	%r4633, %rd29967;
	shr.u64 	%rd29968, %rd29967, 32;
	mul.lo.s64 	%rd29969, %rd324, %rd323;
	add.s64 	%rd29970, %rd29968, %rd29969;
	shr.u64 	%rd29971, %rd29970, 32;
	mul.lo.s64 	%rd29972, %rd325, %rd323;
	add.s64 	%rd29973, %rd29971, %rd29972;
	shr.u64 	%rd29974, %rd29973, 32;
	mul.lo.s64 	%rd29975, %rd326, %rd323;
	add.s64 	%rd29976, %rd29974, %rd29975;
	shr.u64 	%rd29977, %rd29976, 32;
	mul.lo.s64 	%rd29978, %rd327, %rd323;
	add.s64 	%rd29979, %rd29977, %rd29978;
	shr.u64 	%rd29980, %rd29979, 32;
	mul.lo.s64 	%rd29981, %rd328, %rd323;
	add.s64 	%rd29982, %rd29980, %rd29981;
	shr.u64 	%rd29983, %rd29982, 32;
	mul.lo.s64 	%rd29984, %rd329, %rd323;
	add.s64 	%rd29985, %rd29983, %rd29984;
	shr.u64 	%rd29986, %rd29985, 32;
	mul.lo.s64 	%rd29987, %rd323, %rd330;
	add.s64 	%rd29988, %rd29986, %rd29987;
	shr.u64 	%rd29989, %rd29988, 32;
	and.b64  	%rd29990, %rd29970, 4294967295;
	add.s64 	%rd29991, %rd29969, %rd29990;
	shr.u64 	%rd29992, %rd29991, 32;
	and.b64  	%rd29993, %rd29973, 4294967295;
	add.s64 	%rd29994, %rd29992, %rd29993;
	mad.lo.s64 	%rd29995, %rd324, %rd324, %rd29994;
	shr.u64 	%rd29996, %rd29995, 32;
	mul.lo.s64 	%rd29997, %rd325, %rd324;
	and.b64  	%rd29998, %rd29976, 4294967295;
	add.s64 	%rd29999, %rd29996, %rd29998;
	add.s64 	%rd30000, %rd29999, %rd29997;
	shr.u64 	%rd30001, %rd30000, 32;
	mul.lo.s64 	%rd30002, %rd326, %rd324;
	and.b64  	%rd30003, %rd29979, 4294967295;
	add.s64 	%rd30004, %rd30001, %rd30003;
	add.s64 	%rd30005, %rd30004, %rd30002;
	shr.u64 	%rd30006, %rd30005, 32;
	mul.lo.s64 	%rd30007, %rd327, %rd324;
	and.b64  	%rd30008, %rd29982, 4294967295;
	add.s64 	%rd30009, %rd30006, %rd30008;
	add.s64 	%rd30010, %rd30009, %rd30007;
	shr.u64 	%rd30011, %rd30010, 32;
	mul.lo.s64 	%rd30012, %rd328, %rd324;
	and.b64  	%rd30013, %rd29985, 4294967295;
	add.s64 	%rd30014, %rd30011, %rd30013;
	add.s64 	%rd30015, %rd30014, %rd30012;
	shr.u64 	%rd30016, %rd30015, 32;
	mul.lo.s64 	%rd30017, %rd329, %rd324;
	and.b64  	%rd30018, %rd29988, 4294967295;
	add.s64 	%rd30019, %rd30016, %rd30018;
	add.s64 	%rd30020, %rd30019, %rd30017;
	shr.u64 	%rd30021, %rd30020, 32;
	mul.lo.s64 	%rd30022, %rd324, %rd330;
	add.s64 	%rd30023, %rd30021, %rd29989;
	add.s64 	%rd30024, %rd30023, %rd30022;
	shr.u64 	%rd30025, %rd30024, 32;
	and.b64  	%rd30026, %rd29995, 4294967295;
	add.s64 	%rd30027, %rd29972, %rd30026;
	shr.u64 	%rd30028, %rd30027, 32;
	and.b64  	%rd30029, %rd30000, 4294967295;
	add.s64 	%rd30030, %rd30028, %rd30029;
	add.s64 	%rd30031, %rd30030, %rd29997;
	shr.u64 	%rd30032, %rd30031, 32;
	and.b64  	%rd30033, %rd30005, 4294967295;
	add.s64 	%rd30034, %rd30032, %rd30033;
	mad.lo.s64 	%rd30035, %rd325, %rd325, %rd30034;
	shr.u64 	%rd30036, %rd30035, 32;
	mul.lo.s64 	%rd30037, %rd326, %rd325;
	and.b64  	%rd30038, %rd30010, 4294967295;
	add.s64 	%rd30039, %rd30036, %rd30038;
	add.s64 	%rd30040, %rd30039, %rd30037;
	shr.u64 	%rd30041, %rd30040, 32;
	mul.lo.s64 	%rd30042, %rd327, %rd325;
	and.b64  	%rd30043, %rd30015, 4294967295;
	add.s64 	%rd30044, %rd30041, %rd30043;
	add.s64 	%rd30045, %rd30044, %rd30042;
	shr.u64 	%rd30046, %rd30045, 32;
	mul.lo.s64 	%rd30047, %rd328, %rd325;
	and.b64  	%rd30048, %rd30020, 4294967295;
	add.s64 	%rd30049, %rd30046, %rd30048;
	add.s64 	%rd30050, %rd30049, %rd30047;
	shr.u64 	%rd30051, %rd30050, 32;
	mul.lo.s64 	%rd30052, %rd329, %rd325;
	and.b64  	%rd30053, %rd30024, 4294967295;
	add.s64 	%rd30054, %rd30051, %rd30053;
	add.s64 	%rd30055, %rd30054, %rd30052;
	shr.u64 	%rd30056, %rd30055, 32;
	mul.lo.s64 	%rd30057, %rd325, %rd330;
	add.s64 	%rd30058, %rd30056, %rd30025;
	add.s64 	%rd30059, %rd30058, %rd30057;
	shr.u64 	%rd30060, %rd30059, 32;
	and.b64  	%rd30061, %rd30031, 4294967295;
	add.s64 	%rd30062, %rd29975, %rd30061;
	shr.u64 	%rd30063, %rd30062, 32;
	and.b64  	%rd30064, %rd30035, 4294967295;
	add.s64 	%rd30065, %rd30063, %rd30064;
	add.s64 	%rd30066, %rd30065, %rd30002;
	shr.u64 	%rd30067, %rd30066, 32;
	and.b64  	%rd30068, %rd30040, 4294967295;
	add.s64 	%rd30069, %rd30067, %rd30068;
	add.s64 	%rd30070, %rd30069, %rd30037;
	shr.u64 	%rd30071, %rd30070, 32;
	and.b64  	%rd30072, %rd30045, 4294967295;
	add.s64 	%rd30073, %rd30071, %rd30072;
	mad.lo.s64 	%rd30074, %rd326, %rd326, %rd30073;
	shr.u64 	%rd30075, %rd30074, 32;
	mul.lo.s64 	%rd30076, %rd327, %rd326;
	and.b64  	%rd30077, %rd30050, 4294967295;
	add.s64 	%rd30078, %rd30075, %rd30077;
	add.s64 	%rd30079, %rd30078, %rd30076;
	shr.u64 	%rd30080, %rd30079, 32;
	mul.lo.s64 	%rd30081, %rd328, %rd326;
	and.b64  	%rd30082, %rd30055, 4294967295;
	add.s64 	%rd30083, %rd30080, %rd30082;
	add.s64 	%rd30084, %rd30083, %rd30081;
	shr.u64 	%rd30085, %rd30084, 32;
	mul.lo.s64 	%rd30086, %rd329, %rd326;
	and.b64  	%rd30087, %rd30059, 4294967295;
	add.s64 	%rd30088, %rd30085, %rd30087;
	add.s64 	%rd30089, %rd30088, %rd30086;
	shr.u64 	%rd30090, %rd30089, 32;
	mul.lo.s64 	%rd30091, %rd326, %rd330;
	add.s64 	%rd30092, %rd30090, %rd30060;
	add.s64 	%rd30093, %rd30092, %rd30091;
	shr.u64 	%rd30094, %rd30093, 32;
	and.b64  	%rd30095, %rd30066, 4294967295;
	add.s64 	%rd30096, %rd29978, %rd30095;
	shr.u64 	%rd30097, %rd30096, 32;
	and.b64  	%rd30098, %rd30070, 4294967295;
	add.s64 	%rd30099, %rd30097, %rd30098;
	add.s64 	%rd30100, %rd30099, %rd30007;
	shr.u64 	%rd30101, %rd30100, 32;
	and.b64  	%rd30102, %rd30074, 4294967295;
	add.s64 	%rd30103, %rd30101, %rd30102;
	add.s64 	%rd30104, %rd30103, %rd30042;
	shr.u64 	%rd30105, %rd30104, 32;
	and.b64  	%rd30106, %rd30079, 4294967295;
	add.s64 	%rd30107, %rd30105, %rd30106;
	add.s64 	%rd30108, %rd30107, %rd30076;
	shr.u64 	%rd30109, %rd30108, 32;
	and.b64  	%rd30110, %rd30084, 4294967295;
	add.s64 	%rd30111, %rd30109, %rd30110;
	mad.lo.s64 	%rd30112, %rd327, %rd327, %rd30111;
	shr.u64 	%rd30113, %rd30112, 32;
	mul.lo.s64 	%rd30114, %rd328, %rd327;
	and.b64  	%rd30115, %rd30089, 4294967295;
	add.s64 	%rd30116, %rd30113, %rd30115;
	add.s64 	%rd30117, %rd30116, %rd30114;
	shr.u64 	%rd30118, %rd30117, 32;
	mul.lo.s64 	%rd30119, %rd329, %rd327;
	and.b64  	%rd30120, %rd30093, 4294967295;
	add.s64 	%rd30121, %rd30118, %rd30120;
	add.s64 	%rd30122, %rd30121, %rd30119;
	shr.u64 	%rd30123, %rd30122, 32;
	mul.lo.s64 	%rd30124, %rd327, %rd330;
	add.s64 	%rd30125, %rd30123, %rd30094;
	add.s64 	%rd30126, %rd30125, %rd30124;
	shr.u64 	%rd30127, %rd30126, 32;
	and.b64  	%rd30128, %rd30100, 4294967295;
	add.s64 	%rd30129, %rd29981, %rd30128;
	shr.u64 	%rd30130, %rd30129, 32;
	and.b64  	%rd30131, %rd30104, 4294967295;
	add.s64 	%rd30132, %rd30130, %rd30131;
	add.s64 	%rd30133, %rd30132, %rd30012;
	shr.u64 	%rd30134, %rd30133, 32;
	and.b64  	%rd30135, %rd30108, 4294967295;
	add.s64 	%rd30136, %rd30134, %rd30135;
	add.s64 	%rd30137, %rd30136, %rd30047;
	shr.u64 	%rd30138, %rd30137, 32;
	and.b64  	%rd30139, %rd30112, 4294967295;
	add.s64 	%rd30140, %rd30138, %rd30139;
	add.s64 	%rd30141, %rd30140, %rd30081;
	shr.u64 	%rd30142, %rd30141, 32;
	and.b64  	%rd30143, %rd30117, 4294967295;
	add.s64 	%rd30144, %rd30142, %rd30143;
	add.s64 	%rd30145, %rd30144, %rd30114;
	shr.u64 	%rd30146, %rd30145, 32;
	and.b64  	%rd30147, %rd30122, 4294967295;
	add.s64 	%rd30148, %rd30146, %rd30147;
	mad.lo.s64 	%rd30149, %rd328, %rd328, %rd30148;
	shr.u64 	%rd30150, %rd30149, 32;
	mul.lo.s64 	%rd30151, %rd329, %rd328;
	and.b64  	%rd30152, %rd30126, 4294967295;
	add.s64 	%rd30153, %rd30150, %rd30152;
	add.s64 	%rd30154, %rd30153, %rd30151;
	shr.u64 	%rd30155, %rd30154, 32;
	mul.lo.s64 	%rd30156, %rd328, %rd330;
	add.s64 	%rd30157, %rd30155, %rd30127;
	add.s64 	%rd30158, %rd30157, %rd30156;
	shr.u64 	%rd30159, %rd30158, 32;
	and.b64  	%rd30160, %rd30133, 4294967295;
	add.s64 	%rd30161, %rd29984, %rd30160;
	shr.u64 	%rd30162, %rd30161, 32;
	and.b64  	%rd30163, %rd30137, 4294967295;
	add.s64 	%rd30164, %rd30162, %rd30163;
	add.s64 	%rd30165, %rd30164, %rd30017;
	shr.u64 	%rd30166, %rd30165, 32;
	and.b64  	%rd30167, %rd30141, 4294967295;
	add.s64 	%rd30168, %rd30166, %rd30167;
	add.s64 	%rd30169, %rd30168, %rd30052;
	shr.u64 	%rd30170, %rd30169, 32;
	and.b64  	%rd30171, %rd30145, 4294967295;
	add.s64 	%rd30172, %rd30170, %rd30171;
	add.s64 	%rd30173, %rd30172, %rd30086;
	shr.u64 	%rd30174, %rd30173, 32;
	and.b64  	%rd30175, %rd30149, 4294967295;
	add.s64 	%rd30176, %rd30174, %rd30175;
	add.s64 	%rd30177, %rd30176, %rd30119;
	shr.u64 	%rd30178, %rd30177, 32;
	and.b64  	%rd30179, %rd30154, 4294967295;
	add.s64 	%rd30180, %rd30178, %rd30179;
	add.s64 	%rd30181, %rd30180, %rd30151;
	shr.u64 	%rd30182, %rd30181, 32;
	and.b64  	%rd30183, %rd30158, 4294967295;
	add.s64 	%rd30184, %rd30182, %rd30183;
	mad.lo.s64 	%rd30185, %rd329, %rd329, %rd30184;
	shr.u64 	%rd30186, %rd30185, 32;
	mul.lo.s64 	%rd30187, %rd329, %rd330;
	add.s64 	%rd30188, %rd30186, %rd30159;
	add.s64 	%rd30189, %rd30188, %rd30187;
	shr.u64 	%rd30190, %rd30189, 32;
	and.b64  	%rd30191, %rd30165, 4294967295;
	add.s64 	%rd30192, %rd29987, %rd30191;
	shr.u64 	%rd30193, %rd30192, 32;
	and.b64  	%rd30194, %rd30169, 4294967295;
	add.s64 	%rd30195, %rd30193, %rd30194;
	add.s64 	%rd30196, %rd30195, %rd30022;
	shr.u64 	%rd30197, %rd30196, 32;
	and.b64  	%rd30198, %rd30173, 4294967295;
	add.s64 	%rd30199, %rd30197, %rd30198;
	add.s64 	%rd30200, %rd30199, %rd30057;
	shr.u64 	%rd30201, %rd30200, 32;
	and.b64  	%rd30202, %rd30177, 4294967295;
	add.s64 	%rd30203, %rd30201, %rd30202;
	add.s64 	%rd30204, %rd30203, %rd30091;
	shr.u64 	%rd30205, %rd30204, 32;
	and.b64  	%rd30206, %rd30181, 4294967295;
	add.s64 	%rd30207, %rd30205, %rd30206;
	add.s64 	%rd30208, %rd30207, %rd30124;
	shr.u64 	%rd30209, %rd30208, 32;
	and.b64  	%rd30210, %rd30185, 4294967295;
	add.s64 	%rd30211, %rd30209, %rd30210;
	add.s64 	%rd30212, %rd30211, %rd30156;
	shr.u64 	%rd30213, %rd30212, 32;
	and.b64  	%rd30214, %rd30189, 4294967295;
	add.s64 	%rd30215, %rd30213, %rd30214;
	add.s64 	%rd30216, %rd30215, %rd30187;
	shr.u64 	%rd30217, %rd30216, 32;
	add.s64 	%rd30218, %rd30217, %rd30190;
	mad.lo.s64 	%rd30219, %rd330, %rd330, %rd30218;
	{ .reg .b32 tmp; mov.b64 {tmp, %r4634}, %rd30219; }
	mul.lo.s32 	%r4635, %r9, %r4633;
	cvt.u64.u32 	%rd30220, %r4635;
	and.b64  	%rd30221, %rd29967, 4294967295;
	mad.lo.s64 	%rd30222, %rd3, %rd30220, %rd30221;
	shr.u64 	%rd30223, %rd30222, 32;
	and.b64  	%rd30224, %rd29991, 4294967295;
	add.s64 	%rd30225, %rd30223, %rd30224;
	mad.lo.s64 	%rd30226, %rd4, %rd30220, %rd30225;
	cvt.u32.u64 	%r4636, %rd30226;
	shr.u64 	%rd30227, %rd30226, 32;
	and.b64  	%rd30228, %rd30027, 4294967295;
	add.s64 	%rd30229, %rd30227, %rd30228;
	mad.lo.s64 	%rd30230, %rd5, %rd30220, %rd30229;
	shr.u64 	%rd30231, %rd30230, 32;
	and.b64  	%rd30232, %rd30062, 4294967295;
	add.s64 	%rd30233, %rd30231, %rd30232;
	mad.lo.s64 	%rd30234, %rd6, %rd30220, %rd30233;
	shr.u64 	%rd30235, %rd30234, 32;
	and.b64  	%rd30236, %rd30096, 4294967295;
	add.s64 	%rd30237, %rd30235, %rd30236;
	mad.lo.s64 	%rd30238, %rd7, %rd30220, %rd30237;
	shr.u64 	%rd30239, %rd30238, 32;
	and.b64  	%rd30240, %rd30129, 4294967295;
	add.s64 	%rd30241, %rd30239, %rd30240;
	mad.lo.s64 	%rd30242, %rd8, %rd30220, %rd30241;
	shr.u64 	%rd30243, %rd30242, 32;
	and.b64  	%rd30244, %rd30161, 4294967295;
	add.s64 	%rd30245, %rd30243, %rd30244;
	mad.lo.s64 	%rd30246, %rd9, %rd30220, %rd30245;
	shr.u64 	%rd30247, %rd30246, 32;
	and.b64  	%rd30248, %rd30192, 4294967295;
	add.s64 	%rd30249, %rd30247, %rd30248;
	mad.lo.s64 	%rd30250, %rd10, %rd30220, %rd30249;
	shr.u64 	%rd30251, %rd30250, 32;
	and.b64  	%rd30252, %rd30196, 4294967295;
	add.s64 	%rd30253, %rd30251, %rd30252;
	shr.u64 	%rd30254, %rd30253, 32;
	and.b64  	%rd30255, %rd30200, 4294967295;
	add.s64 	%rd30256, %rd30254, %rd30255;
	shr.u64 	%rd30257, %rd30256, 32;
	and.b64  	%rd30258, %rd30204, 4294967295;
	add.s64 	%rd30259, %rd30257, %rd30258;
	shr.u64 	%rd30260, %rd30259, 32;
	and.b64  	%rd30261, %rd30208, 4294967295;
	add.s64 	%rd30262, %rd30260, %rd30261;
	shr.u64 	%rd30263, %rd30262, 32;
	and.b64  	%rd30264, %rd30212, 4294967295;
	add.s64 	%rd30265, %rd30263, %rd30264;
	shr.u64 	%rd30266, %rd30265, 32;
	and.b64  	%rd30267, %rd30216, 4294967295;
	add.s64 	%rd30268, %rd30266, %rd30267;
	shr.u64 	%rd30269, %rd30268, 32;
	and.b64  	%rd30270, %rd30219, 4294967295;
	add.s64 	%rd30271, %rd30269, %rd30270;
	{ .reg .b32 tmp; mov.b64 {tmp, %r4637}, %rd30271; }
	add.s32 	%r4638, %r4634, %r4637;
	mul.lo.s32 	%r4639, %r9, %r4636;
	cvt.u64.u32 	%rd30272, %r4639;
	and.b64  	%rd30273, %rd30226, 4294967295;
	mad.lo.s64 	%rd30274, %rd3, %rd30272, %rd30273;
	shr.u64 	%rd30275, %rd30274, 32;
	and.b64  	%rd30276, %rd30230, 4294967295;
	add.s64 	%rd30277, %rd30275, %rd30276;
	mad.lo.s64 	%rd30278, %rd4, %rd30272, %rd30277;
	cvt.u32.u64 	%r4640, %rd30278;
	shr.u64 	%rd30279, %rd30278, 32;
	and.b64  	%rd30280, %rd30234, 4294967295;
	add.s64 	%rd30281, %rd30279, %rd30280;
	mad.lo.s64 	%rd30282, %rd5, %rd30272, %rd30281;
	shr.u64 	%rd30283, %rd30282, 32;
	and.b64  	%rd30284, %rd30238, 4294967295;
	add.s64 	%rd30285, %rd30283, %rd30284;
	mad.lo.s64 	%rd30286, %rd6, %rd30272, %rd30285;
	shr.u64 	%rd30287, %rd30286, 32;
	and.b64  	%rd30288, %rd30242, 4294967295;
	add.s64 	%rd30289, %rd30287, %rd30288;
	mad.lo.s64 	%rd30290, %rd7, %rd30272, %rd30289;
	shr.u64 	%rd30291, %rd30290, 32;
	and.b64  	%rd30292, %rd30246, 4294967295;
	add.s64 	%rd30293, %rd30291, %rd30292;
	mad.lo.s64 	%rd30294, %rd8, %rd30272, %rd30293;
	shr.u64 	%rd30295, %rd30294, 32;
	and.b64  	%rd30296, %rd30250, 4294967295;
	add.s64 	%rd30297, %rd30295, %rd30296;
	mad.lo.s64 	%rd30298, %rd9, %rd30272, %rd30297;
	shr.u64 	%rd30299, %rd30298, 32;
	and.b64  	%rd30300, %rd30253, 4294967295;
	add.s64 	%rd30301, %rd30299, %rd30300;
	mad.lo.s64 	%rd30302, %rd10, %rd30272, %rd30301;
	shr.u64 	%rd30303, %rd30302, 32;
	and.b64  	%rd30304, %rd30256, 4294967295;
	add.s64 	%rd30305, %rd30303, %rd30304;
	shr.u64 	%rd30306, %rd30305, 32;
	and.b64  	%rd30307, %rd30259, 4294967295;
	add.s64 	%rd30308, %rd30306, %rd30307;
	shr.u64 	%rd30309, %rd30308, 32;
	and.b64  	%rd30310, %rd30262, 4294967295;
	add.s64 	%rd30311, %rd30309, %rd30310;
	shr.u64 	%rd30312, %rd30311, 32;
	and.b64  	%rd30313, %rd30265, 4294967295;
	add.s64 	%rd30314, %rd30312, %rd30313;
	shr.u64 	%rd30315, %rd30314, 32;
	and.b64  	%rd30316, %rd30268, 4294967295;
	add.s64 	%rd30317, %rd30315, %rd30316;
	shr.u64 	%rd30318, %rd30317, 32;
	and.b64  	%rd30319, %rd30271, 4294967295;
	add.s64 	%rd30320, %rd30318, %rd30319;
	{ .reg .b32 tmp; mov.b64 {tmp, %r4641}, %rd30320; }
	add.s32 	%r4642, %r4638, %r4641;
	mul.lo.s32 	%r4643, %r9, %r4640;
	cvt.u64.u32 	%rd30321, %r4643;
	and.b64  	%rd30322, %rd30278, 4294967295;
	mad.lo.s64 	%rd30323, %rd3, %rd30321, %rd30322;
	shr.u64 	%rd30324, %rd30323, 32;
	and.b64  	%rd30325, %rd30282, 4294967295;
	add.s64 	%rd30326, %rd30324, %rd30325;
	mad.lo.s64 	%rd30327, %rd4, %rd30321, %rd30326;
	cvt.u32.u64 	%r4644, %rd30327;
	shr.u64 	%rd30328, %rd30327, 32;
	and.b64  	%rd30329, %rd30286, 4294967295;
	add.s64 	%rd30330, %rd30328, %rd30329;
	mad.lo.s64 	%rd30331, %rd5, %rd30321, %rd30330;
	shr.u64 	%rd30332, %rd30331, 32;
	and.b64  	%rd30333, %rd30290, 4294967295;
	add.s64 	%rd30334, %rd30332, %rd30333;
	mad.lo.s64 	%rd30335, %rd6, %rd30321, %rd30334;
	shr.u64 	%rd30336, %rd30335, 32;
	and.b64  	%rd30337, %rd30294, 4294967295;
	add.s64 	%rd30338, %rd30336, %rd30337;
	mad.lo.s64 	%rd30339, %rd7, %rd30321, %rd30338;
	shr.u64 	%rd30340, %rd30339, 32;
	and.b64  	%rd30341, %rd30298, 4294967295;
	add.s64 	%rd30342, %rd30340, %rd30341;
	mad.lo.s64 	%rd30343, %rd8, %rd30321, %rd30342;
	shr.u64 	%rd30344, %rd30343, 32;
	and.b64  	%rd30345, %rd30302, 4294967295;
	add.s64 	%rd30346, %rd30344, %rd30345;
	mad.lo.s64 	%rd30347, %rd9, %rd30321, %rd30346;
	shr.u64 	%rd30348, %rd30347, 32;
	and.b64  	%rd30349, %rd30305, 4294967295;
	add.s64 	%rd30350, %rd30348, %rd30349;
	mad.lo.s64 	%rd30351, %rd10, %rd30321, %rd30350;
	shr.u64 	%rd30352, %rd30351, 32;
	and.b64  	%rd30353, %rd30308, 4294967295;
	add.s64 	%rd30354, %rd30352, %rd30353;
	shr.u64 	%rd30355, %rd30354, 32;
	and.b64  	%rd30356, %rd30311, 4294967295;
	add.s64 	%rd30357, %rd30355, %rd30356;
	shr.u64 	%rd30358, %rd30357, 32;
	and.b64  	%rd30359, %rd30314, 4294967295;
	add.s64 	%rd30360, %rd30358, %rd30359;
	shr.u64 	%rd30361, %rd30360, 32;
	and.b64  	%rd30362, %rd30317, 4294967295;
	add.s64 	%rd30363, %rd30361, %rd30362;
	shr.u64 	%rd30364, %rd30363, 32;
	and.b64  	%rd30365, %rd30320, 4294967295;
	add.s64 	%rd30366, %rd30364, %rd30365;
	{ .reg .b32 tmp; mov.b64 {tmp, %r4645}, %rd30366; }
	add.s32 	%r4646, %r4642, %r4645;
	mul.lo.s32 	%r4647, %r9, %r4644;
	cvt.u64.u32 	%rd30367, %r4647;
	and.b64  	%rd30368, %rd30327, 4294967295;
	mad.lo.s64 	%rd30369, %rd3, %rd30367, %rd30368;
	shr.u64 	%rd30370, %rd30369, 32;
	and.b64  	%rd30371, %rd30331, 4294967295;
	add.s64 	%rd30372, %rd30370, %rd30371;
	mad.lo.s64 	%rd30373, %rd4, %rd30367, %rd30372;
	cvt.u32.u64 	%r4648, %rd30373;
	shr.u64 	%rd30374, %rd30373, 32;
	and.b64  	%rd30375, %rd30335, 4294967295;
	add.s64 	%rd30376, %rd30374, %rd30375;
	mad.lo.s64 	%rd30377, %rd5, %rd30367, %rd30376;
	shr.u64 	%rd30378, %rd30377, 32;
	and.b64  	%rd30379, %rd30339, 4294967295;
	add.s64 	%rd30380, %rd30378, %rd30379;
	mad.lo.s64 	%rd30381, %rd6, %rd30367, %rd30380;
	shr.u64 	%rd30382, %rd30381, 32;
	and.b64  	%rd30383, %rd30343, 4294967295;
	add.s64 	%rd30384, %rd30382, %rd30383;
	mad.lo.s64 	%rd30385, %rd7, %rd30367, %rd30384;
	shr.u64 	%rd30386, %rd30385, 32;
	and.b64  	%rd30387, %rd30347, 4294967295;
	add.s64 	%rd30388, %rd30386, %rd30387;
	mad.lo.s64 	%rd30389, %rd8, %rd30367, %rd30388;
	shr.u64 	%rd30390, %rd30389, 32;
	and.b64  	%rd30391, %rd30351, 4294967295;
	add.s64 	%rd30392, %rd30390, %rd30391;
	mad.lo.s64 	%rd30393, %rd9, %rd30367, %rd30392;
	shr.u64 	%rd30394, %rd30393, 32;
	and.b64  	%rd30395, %rd30354, 4294967295;
	add.s64 	%rd30396, %rd30394, %rd30395;
	mad.lo.s64 	%rd30397, %rd10, %rd30367, %rd30396;
	shr.u64 	%rd30398, %rd30397, 32;
	and.b64  	%rd30399, %rd30357, 4294967295;
	add.s64 	%rd30400, %rd30398, %rd30399;
	shr.u64 	%rd30401, %rd30400, 32;
	and.b64  	%rd30402, %rd30360, 4294967295;
	add.s64 	%rd30403, %rd30401, %rd30402;
	shr.u64 	%rd30404, %rd30403, 32;
	and.b64  	%rd30405, %rd30363, 4294967295;
	add.s64 	%rd30406, %rd30404, %rd30405;
	shr.u64 	%rd30407, %rd30406, 32;
	and.b64  	%rd30408, %rd30366, 4294967295;
	add.s64 	%rd30409, %rd30407, %rd30408;
	{ .reg .b32 tmp; mov.b64 {tmp, %r4649}, %rd30409; }
	add.s32 	%r4650, %r4646, %r4649;
	mul.lo.s32 	%r4651, %r9, %r4648;
	cvt.u64.u32 	%rd30410, %r4651;
	and.b64  	%rd30411, %rd30373, 4294967295;
	mad.lo.s64 	%rd30412, %rd3, %rd30410, %rd30411;
	shr.u64 	%rd30413, %rd30412, 32;
	and.b64  	%rd30414, %rd30377, 4294967295;
	add.s64 	%rd30415, %rd30413, %rd30414;
	mad.lo.s64 	%rd30416, %rd4, %rd30410, %rd30415;
	cvt.u32.u64 	%r4652, %rd30416;
	shr.u64 	%rd30417, %rd30416, 32;
	and.b64  	%rd30418, %rd30381, 4294967295;
	add.s64 	%rd30419, %rd30417, %rd30418;
	mad.lo.s64 	%rd30420, %rd5, %rd30410, %rd30419;
	shr.u64 	%rd30421, %rd30420, 32;
	and.b64  	%rd30422, %rd30385, 4294967295;
	add.s64 	%rd30423, %rd30421, %rd30422;
	mad.lo.s64 	%rd30424, %rd6, %rd30410, %rd30423;
	shr.u64 	%rd30425, %rd30424, 32;
	and.b64  	%rd30426, %rd30389, 4294967295;
	add.s64 	%rd30427, %rd30425, %rd30426;
	mad.lo.s64 	%rd30428, %rd7, %rd30410, %rd30427;
	shr.u64 	%rd30429, %rd30428, 32;
	and.b64  	%rd30430, %rd30393, 4294967295;
	add.s64 	%rd30431, %rd30429, %rd30430;
	mad.lo.s64 	%rd30432, %rd8, %rd30410, %rd30431;
	shr.u64 	%rd30433, %rd30432, 32;
	and.b64  	%rd30434, %rd30397, 4294967295;
	add.s64 	%rd30435, %rd30433, %rd30434;
	mad.lo.s64 	%rd30436, %rd9, %rd30410, %rd30435;
	shr.u64 	%rd30437, %rd30436, 32;
	and.b64  	%rd30438, %rd30400, 4294967295;
	add.s64 	%rd30439, %rd30437, %rd30438;
	mad.lo.s64 	%rd30440, %rd10, %rd30410, %rd30439;
	shr.u64 	%rd30441, %rd30440, 32;
	and.b64  	%rd30442, %rd30403, 4294967295;
	add.s64 	%rd30443, %rd30441, %rd30442;
	shr.u64 	%rd30444, %rd30443, 32;
	and.b64  	%rd30445, %rd30406, 4294967295;
	add.s64 	%rd30446, %rd30444, %rd30445;
	shr.u64 	%rd30447, %rd30446, 32;
	and.b64  	%rd30448, %rd30409, 4294967295;
	add.s64 	%rd30449, %rd30447, %rd30448;
	{ .reg .b32 tmp; mov.b64 {tmp, %r4653}, %rd30449; }
	add.s32 	%r4654, %r4650, %r4653;
	mul.lo.s32 	%r4655, %r9, %r4652;
	cvt.u64.u32 	%rd30450, %r4655;
	and.b64  	%rd30451, %rd30416, 4294967295;
	mad.lo.s64 	%rd30452, %rd3, %rd30450, %rd30451;
	shr.u64 	%rd30453, %rd30452, 32;
	and.b64  	%rd30454, %rd30420, 4294967295;
	add.s64 	%rd30455, %rd30453, %rd30454;
	mad.lo.s64 	%rd30456, %rd4, %rd30450, %rd30455;
	cvt.u32.u64 	%r4656, %rd30456;
	shr.u64 	%rd30457, %rd30456, 32;
	and.b64  	%rd30458, %rd30424, 4294967295;
	add.s64 	%rd30459, %rd30457, %rd30458;
	mad.lo.s64 	%rd30460, %rd5, %rd30450, %rd30459;
	shr.u64 	%rd30461, %rd30460, 32;
	and.b64  	%rd30462, %rd30428, 4294967295;
	add.s64 	%rd30463, %rd30461, %rd30462;
	mad.lo.s64 	%rd30464, %rd6, %rd30450, %rd30463;
	shr.u64 	%rd30465, %rd30464, 32;
	and.b64  	%rd30466, %rd30432, 4294967295;
	add.s64 	%rd30467, %rd30465, %rd30466;
	mad.lo.s64 	%rd30468, %rd7, %rd30450, %rd30467;
	shr.u64 	%rd30469, %rd30468, 32;
	and.b64  	%rd30470, %rd30436, 4294967295;
	add.s64 	%rd30471, %rd30469, %rd30470;
	mad.lo.s64 	%rd30472, %rd8, %rd30450, %rd30471;
	shr.u64 	%rd30473, %rd30472, 32;
	and.b64  	%rd30474, %rd30440, 4294967295;
	add.s64 	%rd30475, %rd30473, %rd30474;
	mad.lo.s64 	%rd30476, %rd9, %rd30450, %rd30475;
	shr.u64 	%rd30477, %rd30476, 32;
	and.b64  	%rd30478, %rd30443, 4294967295;
	add.s64 	%rd30479, %rd30477, %rd30478;
	mad.lo.s64 	%rd30480, %rd10, %rd30450, %rd30479;
	shr.u64 	%rd30481, %rd30480, 32;
	and.b64  	%rd30482, %rd30446, 4294967295;
	add.s64 	%rd30483, %rd30481, %rd30482;
	shr.u64 	%rd30484, %rd30483, 32;
	and.b64  	%rd30485, %rd30449, 4294967295;
	add.s64 	%rd30486, %rd30484, %rd30485;
	{ .reg .b32 tmp; mov.b64 {tmp, %r4657}, %rd30486; }
	add.s32 	%r4658, %r4654, %r4657;
	mul.lo.s32 	%r4659, %r9, %r4656;
	cvt.u64.u32 	%rd30487, %r4659;
	and.b64  	%rd30488, %rd30456, 4294967295;
	mad.lo.s64 	%rd30489, %rd3, %rd30487, %rd30488;
	shr.u64 	%rd30490, %rd30489, 32;
	and.b64  	%rd30491, %rd30460, 4294967295;
	add.s64 	%rd30492, %rd30490, %rd30491;
	mad.lo.s64 	%rd30493, %rd4, %rd30487, %rd30492;
	cvt.u32.u64 	%r4660, %rd30493;
	shr.u64 	%rd30494, %rd30493, 32;
	and.b64  	%rd30495, %rd30464, 4294967295;
	add.s64 	%rd30496, %rd30494, %rd30495;
	mad.lo.s64 	%rd30497, %rd5, %rd30487, %rd30496;
	shr.u64 	%rd30498, %rd30497, 32;
	and.b64  	%rd30499, %rd30468, 4294967295;
	add.s64 	%rd30500, %rd30498, %rd30499;
	mad.lo.s64 	%rd30501, %rd6, %rd30487, %rd30500;
	shr.u64 	%rd30502, %rd30501, 32;
	and.b64  	%rd30503, %rd30472, 4294967295;
	add.s64 	%rd30504, %rd30502, %rd30503;
	mad.lo.s64 	%rd30505, %rd7, %rd30487, %rd30504;
	shr.u64 	%rd30506, %rd30505, 32;
	and.b64  	%rd30507, %rd30476, 4294967295;
	add.s64 	%rd30508, %rd30506, %rd30507;
	mad.lo.s64 	%rd30509, %rd8, %rd30487, %rd30508;
	shr.u64 	%rd30510, %rd30509, 32;
	and.b64  	%rd30511, %rd30480, 4294967295;
	add.s64 	%rd30512, %rd30510, %rd30511;
	mad.lo.s64 	%rd30513, %rd9, %rd30487, %rd30512;
	shr.u64 	%rd30514, %rd30513, 32;
	and.b64  	%rd30515, %rd30483, 4294967295;
	add.s64 	%rd30516, %rd30514, %rd30515;
	mad.lo.s64 	%rd30517, %rd10, %rd30487, %rd30516;
	shr.u64 	%rd30518, %rd30517, 32;
	and.b64  	%rd30519, %rd30486, 4294967295;
	add.s64 	%rd30520, %rd30518, %rd30519;
	{ .reg .b32 tmp; mov.b64 {tmp, %r4661}, %rd30520; }
	add.s32 	%r4662, %r4658, %r4661;
	mul.lo.s32 	%r4663, %r9, %r4660;
	cvt.u64.u32 	%rd30521, %r4663;
	and.b64  	%rd30522, %rd30493, 4294967295;
	mad.lo.s64 	%rd30523, %rd3, %rd30521, %rd30522;
	shr.u64 	%rd30524, %rd30523, 32;
	and.b64  	%rd30525, %rd30497, 4294967295;
	add.s64 	%rd30526, %rd30524, %rd30525;
	mad.lo.s64 	%rd392, %rd4, %rd30521, %rd30526;
	cvt.u32.u64 	%r6611, %rd392;
	shr.u64 	%rd30527, %rd392, 32;
	and.b64  	%rd30528, %rd30501, 4294967295;
	add.s64 	%rd30529, %rd30527, %rd30528;
	mad.lo.s64 	%rd48471, %rd5, %rd30521, %rd30529;
	cvt.u32.u64 	%r270, %rd48471;
	shr.u64 	%rd30530, %rd48471, 32;
	and.b64  	%rd30531, %rd30505, 4294967295;
	add.s64 	%rd30532, %rd30530, %rd30531;
	mad.lo.s64 	%rd48472, %rd6, %rd30521, %rd30532;
	cvt.u32.u64 	%r271, %rd48472;
	shr.u64 	%rd30533, %rd48472, 32;
	and.b64  	%rd30534, %rd30509, 4294967295;
	add.s64 	%rd30535, %rd30533, %rd30534;
	mad.lo.s64 	%rd48473, %rd7, %rd30521, %rd30535;
	cvt.u32.u64 	%r272, %rd48473;
	shr.u64 	%rd30536, %rd48473, 32;
	and.b64  	%rd30537, %rd30513, 4294967295;
	add.s64 	%rd30538, %rd30536, %rd30537;
	mad.lo.s64 	%rd48474, %rd8, %rd30521, %rd30538;
	cvt.u32.u64 	%r273, %rd48474;
	shr.u64 	%rd30539, %rd48474, 32;
	and.b64  	%rd30540, %rd30517, 4294967295;
	add.s64 	%rd30541, %rd30539, %rd30540;
	mad.lo.s64 	%rd48475, %rd9, %rd30521, %rd30541;
	cvt.u32.u64 	%r274, %rd48475;
	shr.u64 	%rd30542, %rd48475, 32;
	and.b64  	%rd30543, %rd30520, 4294967295;
	add.s64 	%rd30544, %rd30542, %rd30543;
	mad.lo.s64 	%rd48476, %rd10, %rd30521, %rd30544;
	cvt.u32.u64 	%r275, %rd48476;
	{ .reg .b32 tmp; mov.b64 {tmp, %r4664}, %rd48476; }
	add.s32 	%r6612, %r4662, %r4664;
	setp.gt.u32 	%p1221, %r6612, %r4632;
	@%p1221 bra 	$L__BB0_269;
	cvt.u32.u64 	%r4665, %rd10;
	setp.lt.u32 	%p1222, %r6612, %r4665;
	@%p1222 bra 	$L__BB0_270;
	cvt.u32.u64 	%r4666, %rd9;
	setp.lt.u32 	%p1223, %r4666, %r275;
	@%p1223 bra 	$L__BB0_269;
	cvt.u32.u64 	%r4667, %rd9;
	setp.gt.u32 	%p1224, %r4667, %r275;
	@%p1224 bra 	$L__BB0_270;
	cvt.u32.u64 	%r4668, %rd8;
	setp.lt.u32 	%p1225, %r4668, %r274;
	@%p1225 bra 	$L__BB0_269;
	cvt.u32.u64 	%r4669, %rd8;
	setp.gt.u32 	%p1226, %r4669, %r274;
	@%p1226 bra 	$L__BB0_270;
	cvt.u32.u64 	%r4670, %rd7;
	setp.lt.u32 	%p1227, %r4670, %r273;
	@%p1227 bra 	$L__BB0_269;
	cvt.u32.u64 	%r4671, %rd7;
	setp.gt.u32 	%p1228, %r4671, %r273;
	@%p1228 bra 	$L__BB0_270;
	cvt.u32.u64 	%r4672, %rd6;
	setp.lt.u32 	%p1229, %r4672, %r272;
	@%p1229 bra 	$L__BB0_269;
	cvt.u32.u64 	%r4673, %rd6;
	setp.gt.u32 	%p1230, %r4673, %r272;
	@%p1230 bra 	$L__BB0_270;
	cvt.u32.u64 	%r4674, %rd5;
	setp.lt.u32 	%p1231, %r4674, %r271;
	@%p1231 bra 	$L__BB0_269;
	cvt.u32.u64 	%r4675, %rd5;
	setp.gt.u32 	%p1232, %r4675, %r271;
	@%p1232 bra 	$L__BB0_270;
	cvt.u32.u64 	%r4676, %rd4;
	setp.lt.u32 	%p1233, %r4676, %r270;
	@%p1233 bra 	$L__BB0_269;
	cvt.u32.u64 	%r4677, %rd4;
	cvt.u32.u64 	%r4678, %rd3;
	setp.gt.u32 	%p1234, %r4677, %r270;
	setp.gt.u32 	%p1235, %r4678, %r6611;
	or.pred  	%p1236, %p1234, %p1235;
	@%p1236 bra 	$L__BB0_270;
$L__BB0_269:
	cvt.u32.u64 	%r4679, %rd10;
	and.b64  	%rd30546, %rd392, 4294967295;
	sub.s64 	%rd30547, %rd30546, %rd3;
	shr.u64 	%rd30548, %rd30547, 63;
	cvt.u32.u64 	%r6611, %rd30547;
	and.b64  	%rd30549, %rd48471, 4294967295;
	add.s64 	%rd30550, %rd30548, %rd4;
	sub.s64 	%rd48471, %rd30549, %rd30550;
	shr.u64 	%rd30551, %rd48471, 63;
	and.b64  	%rd30552, %rd48472, 4294967295;
	add.s64 	%rd30553, %rd30551, %rd5;
	sub.s64 	%rd48472, %rd30552, %rd30553;
	shr.u64 	%rd30554, %rd48472, 63;
	and.b64  	%rd30555, %rd48473, 4294967295;
	add.s64 	%rd30556, %rd30554, %rd6;
	sub.s64 	%rd48473, %rd30555, %rd30556;
	shr.u64 	%rd30557, %rd48473, 63;
	and.b64  	%rd30558, %rd48474, 4294967295;
	add.s64 	%rd30559, %rd30557, %rd7;
	sub.s64 	%rd48474, %rd30558, %rd30559;
	shr.u64 	%rd30560, %rd48474, 63;
	and.b64  	%rd30561, %rd48475, 4294967295;
	add.s64 	%rd30562, %rd30560, %rd8;
	sub.s64 	%rd48475, %rd30561, %rd30562;
	shr.u64 	%rd30563, %rd48475, 63;
	and.b64  	%rd30564, %rd48476, 4294967295;
	add.s64 	%rd30565, %rd30563, %rd9;
	sub.s64 	%rd48476, %rd30564, %rd30565;
	shr.u64 	%rd30566, %rd48476, 63;
	cvt.u32.u64 	%r4680, %rd30566;
	add.s32 	%r4681, %r4679, %r4680;
	sub.s32 	%r6612, %r6612, %r4681;
$L__BB0_270:
	cvt.u32.u64 	%r4682, %rd10;
	shl.b32 	%r6613, %r6611, 1;
	shr.u32 	%r4683, %r6611, 31;
	cvt.u64.u32 	%rd30568, %r4683;
	shl.b64 	%rd30569, %rd48471, 1;
	and.b64  	%rd30570, %rd30569, 8589934590;
	or.b64  	%rd48477, %rd30570, %rd30568;
	cvt.u32.u64 	%r282, %rd48477;
	shr.u64 	%rd30571, %rd30570, 32;
	shl.b64 	%rd30572, %rd48472, 1;
	and.b64  	%rd30573, %rd30572, 8589934590;
	or.b64  	%rd48478, %rd30571, %rd30573;
	cvt.u32.u64 	%r283, %rd48478;
	shr.u64 	%rd30574, %rd30573, 32;
	shl.b64 	%rd30575, %rd48473, 1;
	and.b64  	%rd30576, %rd30575, 8589934590;
	or.b64  	%rd48479, %rd30574, %rd30576;
	cvt.u32.u64 	%r284, %rd48479;
	shr.u64 	%rd30577, %rd30576, 32;
	shl.b64 	%rd30578, %rd48474, 1;
	and.b64  	%rd30579, %rd30578, 8589934590;
	or.b64  	%rd48480, %rd30577, %rd30579;
	cvt.u32.u64 	%r285, %rd48480;
	shr.u64 	%rd30580, %rd30579, 32;
	shl.b64 	%rd30581, %rd48475, 1;
	and.b64  	%rd30582, %rd30581, 8589934590;
	or.b64  	%rd48481, %rd30580, %rd30582;
	cvt.u32.u64 	%r286, %rd48481;
	shr.u64 	%rd30583, %rd30582, 32;
	shl.b64 	%rd30584, %rd48476, 1;
	and.b64  	%rd30585, %rd30584, 8589934590;
	or.b64  	%rd48482, %rd30583, %rd30585;
	cvt.u32.u64 	%r287, %rd48482;
	shr.u64 	%rd30586, %rd30585, 32;
	mul.wide.u32 	%rd30587, %r6612, 2;
	add.s64 	%rd48483, %rd30586, %rd30587;
	cvt.u32.u64 	%r288, %rd48483;
	setp.gt.u64 	%p1237, %rd48483, 4294967295;
	setp.lt.u32 	%p1238, %r4682, %r288;
	or.pred  	%p1239, %p1237, %p1238;
	@%p1239 bra 	$L__BB0_284;
	cvt.u32.u64 	%r4684, %rd10;
	setp.gt.u32 	%p1240, %r4684, %r288;
	@%p1240 bra 	$L__BB0_285;
	cvt.u32.u64 	%r4685, %rd9;
	setp.lt.u32 	%p1241, %r4685, %r287;
	@%p1241 bra 	$L__BB0_284;
	cvt.u32.u64 	%r4686, %rd9;
	setp.gt.u32 	%p1242, %r4686, %r287;
	@%p1242 bra 	$L__BB0_285;
	cvt.u32.u64 	%r4687, %rd8;
	setp.lt.u32 	%p1243, %r4687, %r286;
	@%p1243 bra 	$L__BB0_284;
	cvt.u32.u64 	%r4688, %rd8;
	setp.gt.u32 	%p1244, %r4688, %r286;
	@%p1244 bra 	$L__BB0_285;
	cvt.u32.u64 	%r4689, %rd7;
	setp.lt.u32 	%p1245, %r4689, %r285;
	@%p1245 bra 	$L__BB0_284;
	cvt.u32.u64 	%r4690, %rd7;
	setp.gt.u32 	%p1246, %r4690, %r285;
	@%p1246 bra 	$L__BB0_285;
	cvt.u32.u64 	%r4691, %rd6;
	setp.lt.u32 	%p1247, %r4691, %r284;
	@%p1247 bra 	$L__BB0_284;
	cvt.u32.u64 	%r4692, %rd6;
	setp.gt.u32 	%p1248, %r4692, %r284;
	@%p1248 bra 	$L__BB0_285;
	cvt.u32.u64 	%r4693, %rd5;
	setp.lt.u32 	%p1249, %r4693, %r283;
	@%p1249 bra 	$L__BB0_284;
	cvt.u32.u64 	%r4694, %rd5;
	setp.gt.u32 	%p1250, %r4694, %r283;
	@%p1250 bra 	$L__BB0_285;
	cvt.u32.u64 	%r4695, %rd4;
	setp.lt.u32 	%p1251, %r4695, %r282;
	@%p1251 bra 	$L__BB0_284;
	cvt.u32.u64 	%r4696, %rd4;
	cvt.u32.u64 	%r4697, %rd3;
	setp.gt.u32 	%p1252, %r4696, %r282;
	setp.lt.u32 	%p1253, %r6613, %r4697;
	or.pred  	%p1254, %p1252, %p1253;
	@%p1254 bra 	$L__BB0_285;
$L__BB0_284:
	cvt.u64.u32 	%rd30590, %r6613;
	sub.s64 	%rd30591, %rd30590, %rd3;
	shr.u64 	%rd30592, %rd30591, 63;
	cvt.u32.u64 	%r6613, %rd30591;
	and.b64  	%rd30593, %rd48477, 4294967295;
	add.s64 	%rd30594, %rd30592, %rd4;
	sub.s64 	%rd48477, %rd30593, %rd30594;
	shr.u64 	%rd30595, %rd48477, 63;
	and.b64  	%rd30596, %rd48478, 4294967295;
	add.s64 	%rd30597, %rd30595, %rd5;
	sub.s64 	%rd48478, %rd30596, %rd30597;
	shr.u64 	%rd30598, %rd48478, 63;
	and.b64  	%rd30599, %rd48479, 4294967295;
	add.s64 	%rd30600, %rd30598, %rd6;
	sub.s64 	%rd48479, %rd30599, %rd30600;
	shr.u64 	%rd30601, %rd48479, 63;
	and.b64  	%rd30602, %rd48480, 4294967295;
	add.s64 	%rd30603, %rd30601, %rd7;
	sub.s64 	%rd48480, %rd30602, %rd30603;
	shr.u64 	%rd30604, %rd48480, 63;
	and.b64  	%rd30605, %rd48481, 4294967295;
	add.s64 	%rd30606, %rd30604, %rd8;
	sub.s64 	%rd48481, %rd30605, %rd30606;
	shr.u64 	%rd30607, %rd48481, 63;
	and.b64  	%rd30608, %rd48482, 4294967295;
	add.s64 	%rd30609, %rd30607, %rd9;
	sub.s64 	%rd48482, %rd30608, %rd30609;
	shr.u64 	%rd30610, %rd48482, 63;
	and.b64  	%rd30611, %rd48483, 4294967295;
	add.s64 	%rd30612, %rd30610, %rd10;
	sub.s64 	%rd48483, %rd30611, %rd30612;
$L__BB0_285:
	cvt.u32.u64 	%r4698, %rd10;
	shl.b32 	%r6614, %r6613, 1;
	shr.u32 	%r4699, %r6613, 31;
	cvt.u64.u32 	%rd30614, %r4699;
	shl.b64 	%rd30615, %rd48477, 1;
	and.b64  	%rd30616, %rd30615, 8589934590;
	or.b64  	%rd48484, %rd30616, %rd30614;
	cvt.u32.u64 	%r292, %rd48484;
	shr.u64 	%rd30617, %rd30616, 32;
	shl.b64 	%rd30618, %rd48478, 1;
	and.b64  	%rd30619, %rd30618, 8589934590;
	or.b64  	%rd48485, %rd30617, %rd30619;
	cvt.u32.u64 	%r293, %rd48485;
	shr.u64 	%rd30620, %rd30619, 32;
	shl.b64 	%rd30621, %rd48479, 1;
	and.b64  	%rd30622, %rd30621, 8589934590;
	or.b64  	%rd48486, %rd30620, %rd30622;
	cvt.u32.u64 	%r294, %rd48486;
	shr.u64 	%rd30623, %rd30622, 32;
	shl.b64 	%rd30624, %rd48480, 1;
	and.b64  	%rd30625, %rd30624, 8589934590;
	or.b64  	%rd48487, %rd30623, %rd30625;
	cvt.u32.u64 	%r295, %rd48487;
	shr.u64 	%rd30626, %rd30625, 32;
	shl.b64 	%rd30627, %rd48481, 1;
	and.b64  	%rd30628, %rd30627, 8589934590;
	or.b64  	%rd48488, %rd30626, %rd30628;
	cvt.u32.u64 	%r296, %rd48488;
	shr.u64 	%rd30629, %rd30628, 32;
	shl.b64 	%rd30630, %rd48482, 1;
	and.b64  	%rd30631, %rd30630, 8589934590;
	or.b64  	%rd48489, %rd30629, %rd30631;
	cvt.u32.u64 	%r297, %rd48489;
	shr.u64 	%rd30632, %rd30631, 32;
	shl.b64 	%rd30634, %rd48483, 1;
	and.b64  	%rd30635, %rd30634, 8589934590;
	or.b64  	%rd48490, %rd30632, %rd30635;
	cvt.u32.u64 	%r298, %rd48490;
	setp.gt.u64 	%p1255, %rd48490, 4294967295;
	setp.lt.u32 	%p1256, %r4698, %r298;
	or.pred  	%p1257, %p1255, %p1256;
	@%p1257 bra 	$L__BB0_299;
	cvt.u32.u64 	%r4700, %rd10;
	setp.gt.u32 	%p1258, %r4700, %r298;
	@%p1258 bra 	$L__BB0_300;
	cvt.u32.u64 	%r4701, %rd9;
	setp.lt.u32 	%p1259, %r4701, %r297;
	@%p1259 bra 	$L__BB0_299;
	cvt.u32.u64 	%r4702, %rd9;
	setp.gt.u32 	%p1260, %r4702, %r297;
	@%p1260 bra 	$L__BB0_300;
	cvt.u32.u64 	%r4703, %rd8;
	setp.lt.u32 	%p1261, %r4703, %r296;
	@%p1261 bra 	$L__BB0_299;
	cvt.u32.u64 	%r4704, %rd8;
	setp.gt.u32 	%p1262, %r4704, %r296;
	@%p1262 bra 	$L__BB0_300;
	cvt.u32.u64 	%r4705, %rd7;
	setp.lt.u32 	%p1263, %r4705, %r295;
	@%p1263 bra 	$L__BB0_299;
	cvt.u32.u64 	%r4706, %rd7;
	setp.gt.u32 	%p1264, %r4706, %r295;
	@%p1264 bra 	$L__BB0_300;
	cvt.u32.u64 	%r4707, %rd6;
	setp.lt.u32 	%p1265, %r4707, %r294;
	@%p1265 bra 	$L__BB0_299;
	cvt.u32.u64 	%r4708, %rd6;
	setp.gt.u32 	%p1266, %r4708, %r294;
	@%p1266 bra 	$L__BB0_300;
	cvt.u32.u64 	%r4709, %rd5;
	setp.lt.u32 	%p1267, %r4709, %r293;
	@%p1267 bra 	$L__BB0_299;
	cvt.u32.u64 	%r4710, %rd5;
	setp.gt.u32 	%p1268, %r4710, %r293;
	@%p1268 bra 	$L__BB0_300;
	cvt.u32.u64 	%r4711, %rd4;
	setp.lt.u32 	%p1269, %r4711, %r292;
	@%p1269 bra 	$L__BB0_299;
	cvt.u32.u64 	%r4712, %rd4;
	cvt.u32.u64 	%r4713, %rd3;
	setp.gt.u32 	%p1270, %r4712, %r292;
	setp.lt.u32 	%p1271, %r6614, %r4713;
	or.pred  	%p1272, %p1270, %p1271;
	@%p1272 bra 	$L__BB0_300;
$L__BB0_299:
	cvt.u64.u32 	%rd30637, %r6614;
	sub.s64 	%rd30638, %rd30637, %rd3;
	shr.u64 	%rd30639, %rd30638, 63;
	cvt.u32.u64 	%r6614, %rd30638;
	and.b64  	%rd30640, %rd48484, 4294967295;
	add.s64 	%rd30641, %rd30639, %rd4;
	sub.s64 	%rd48484, %rd30640, %rd30641;
	shr.u64 	%rd30642, %rd48484, 63;
	and.b64  	%rd30643, %rd48485, 4294967295;
	add.s64 	%rd30644, %rd30642, %rd5;
	sub.s64 	%rd48485, %rd30643, %rd30644;
	shr.u64 	%rd30645, %rd48485, 63;
	and.b64  	%rd30646, %rd48486, 4294967295;
	add.s64 	%rd30647, %rd30645, %rd6;
	sub.s64 	%rd48486, %rd30646, %rd30647;
	shr.u64 	%rd30648, %rd48486, 63;
	and.b64  	%rd30649, %rd48487, 4294967295;
	add.s64 	%rd30650, %rd30648, %rd7;
	sub.s64 	%rd48487, %rd30649, %rd30650;
	shr.u64 	%rd30651, %rd48487, 63;
	and.b64  	%rd30652, %rd48488, 4294967295;
	add.s64 	%rd30653, %rd30651, %rd8;
	sub.s64 	%rd48488, %rd30652, %rd30653;
	shr.u64 	%rd30654, %rd48488, 63;
	and.b64  	%rd30655, %rd48489, 4294967295;
	add.s64 	%rd30656, %rd30654, %rd9;
	sub.s64 	%rd48489, %rd30655, %rd30656;
	shr.u64 	%rd30657, %rd48489, 63;
	and.b64  	%rd30658, %rd48490, 4294967295;
	add.s64 	%rd30659, %rd30657, %rd10;
	sub.s64 	%rd48490, %rd30658, %rd30659;
$L__BB0_300:
	cvt.u32.u64 	%r4714, %rd10;
	shl.b32 	%r6615, %r6614, 1;
	shr.u32 	%r4715, %r6614, 31;
	cvt.u64.u32 	%rd30661, %r4715;
	shl.b64 	%rd30662, %rd48484, 1;
	and.b64  	%rd30663, %rd30662, 8589934590;
	or.b64  	%rd48491, %rd30663, %rd30661;
	cvt.u32.u64 	%r302, %rd48491;
	shr.u64 	%rd30664, %rd30663, 32;
	shl.b64 	%rd30665, %rd48485, 1;
	and.b64  	%rd30666, %rd30665, 8589934590;
	or.b64  	%rd48492, %rd30664, %rd30666;
	cvt.u32.u64 	%r303, %rd48492;
	shr.u64 	%rd30667, %rd30666, 32;
	shl.b64 	%rd30668, %rd48486, 1;
	and.b64  	%rd30669, %rd30668, 8589934590;
	or.b64  	%rd48493, %rd30667, %rd30669;
	cvt.u32.u64 	%r304, %rd48493;
	shr.u64 	%rd30670, %rd30669, 32;
	shl.b64 	%rd30671, %rd48487, 1;
	and.b64  	%rd30672, %rd30671, 8589934590;
	or.b64  	%rd48494, %rd30670, %rd30672;
	cvt.u32.u64 	%r305, %rd48494;
	shr.u64 	%rd30673, %rd30672, 32;
	shl.b64 	%rd30674, %rd48488, 1;
	and.b64  	%rd30675, %rd30674, 8589934590;
	or.b64  	%rd48495, %rd30673, %rd30675;
	cvt.u32.u64 	%r306, %rd48495;
	shr.u64 	%rd30676, %rd30675, 32;
	shl.b64 	%rd30677, %rd48489, 1;
	and.b64  	%rd30678, %rd30677, 8589934590;
	or.b64  	%rd48496, %rd30676, %rd30678;
	cvt.u32.u64 	%r307, %rd48496;
	shr.u64 	%rd30679, %rd30678, 32;
	shl.b64 	%rd30681, %rd48490, 1;
	and.b64  	%rd30682, %rd30681, 8589934590;
	or.b64  	%rd48497, %rd30679, %rd30682;
	cvt.u32.u64 	%r308, %rd48497;
	setp.gt.u64 	%p1273, %rd48497, 4294967295;
	setp.lt.u32 	%p1274, %r4714, %r308;
	or.pred  	%p1275, %p1273, %p1274;
	@%p1275 bra 	$L__BB0_314;
	cvt.u32.u64 	%r4716, %rd10;
	setp.gt.u32 	%p1276, %r4716, %r308;
	@%p1276 bra 	$L__BB0_315;
	cvt.u32.u64 	%r4717, %rd9;
	setp.lt.u32 	%p1277, %r4717, %r307;
	@%p1277 bra 	$L__BB0_314;
	cvt.u32.u64 	%r4718, %rd9;
	setp.gt.u32 	%p1278, %r4718, %r307;
	@%p1278 bra 	$L__BB0_315;
	cvt.u32.u64 	%r4719, %rd8;
	setp.lt.u32 	%p1279, %r4719, %r306;
	@%p1279 bra 	$L__BB0_314;
	cvt.u32.u64 	%r4720, %rd8;
	setp.gt.u32 	%p1280, %r4720, %r306;
	@%p1280 bra 	$L__BB0_315;
	cvt.u32.u64 	%r4721, %rd7;
	setp.lt.u32 	%p1281, %r4721, %r305;
	@%p1281 bra 	$L__BB0_314;
	cvt.u32.u64 	%r4722, %rd7;
	setp.gt.u32 	%p1282, %r4722, %r305;
	@%p1282 bra 	$L__BB0_315;
	cvt.u32.u64 	%r4723, %rd6;
	setp.lt.u32 	%p1283, %r4723, %r304;
	@%p1283 bra 	$L__BB0_314;
	cvt.u32.u64 	%r4724, %rd6;
	setp.gt.u32 	%p1284, %r4724, %r304;
	@%p1284 bra 	$L__BB0_315;
	cvt.u32.u64 	%r4725, %rd5;
	setp.lt.u32 	%p1285, %r4725, %r303;
	@%p1285 bra 	$L__BB0_314;
	cvt.u32.u64 	%r4726, %rd5;
	setp.gt.u32 	%p1286, %r4726, %r303;
	@%p1286 bra 	$L__BB0_315;
	cvt.u32.u64 	%r4727, %rd4;
	setp.lt.u32 	%p1287, %r4727, %r302;
	@%p1287 bra 	$L__BB0_314;
	cvt.u32.u64 	%r4728, %rd4;
	cvt.u32.u64 	%r4729, %rd3;
	setp.gt.u32 	%p1288, %r4728, %r302;
	setp.lt.u32 	%p1289, %r6615, %r4729;
	or.pred  	%p1290, %p1288, %p1289;
	@%p1290 bra 	$L__BB0_315;
$L__BB0_314:
	cvt.u64.u32 	%rd30684, %r6615;
	sub.s64 	%rd30685, %rd30684, %rd3;
	shr.u64 	%rd30686, %rd30685, 63;
	cvt.u32.u64 	%r6615, %rd30685;
	and.b64  	%rd30687, %rd48491, 4294967295;
	add.s64 	%rd30688, %rd30686, %rd4;
	sub.s64 	%rd48491, %rd30687, %rd30688;
	shr.u64 	%rd30689, %rd48491, 63;
	and.b64  	%rd30690, %rd48492, 4294967295;
	add.s64 	%rd30691, %rd30689, %rd5;
	sub.s64 	%rd48492, %rd30690, %rd30691;
	shr.u64 	%rd30692, %rd48492, 63;
	and.b64  	%rd30693, %rd48493, 4294967295;
	add.s64 	%rd30694, %rd30692, %rd6;
	sub.s64 	%rd48493, %rd30693, %rd30694;
	shr.u64 	%rd30695, %rd48493, 63;
	and.b64  	%rd30696, %rd48494, 4294967295;
	add.s64 	%rd30697, %rd30695, %rd7;
	sub.s64 	%rd48494, %rd30696, %rd30697;
	shr.u64 	%rd30698, %rd48494, 63;
	and.b64  	%rd30699, %rd48495, 4294967295;
	add.s64 	%rd30700, %rd30698, %rd8;
	sub.s64 	%rd48495, %rd30699, %rd30700;
	shr.u64 	%rd30701, %rd48495, 63;
	and.b64  	%rd30702, %rd48496, 4294967295;
	add.s64 	%rd30703, %rd30701, %rd9;
	sub.s64 	%rd48496, %rd30702, %rd30703;
	shr.u64 	%rd30704, %rd48496, 63;
	and.b64  	%rd30705, %rd48497, 4294967295;
	add.s64 	%rd30706, %rd30704, %rd10;
	sub.s64 	%rd48497, %rd30705, %rd30706;
$L__BB0_315:
	cvt.u32.u64 	%r4730, %rd10;
	mul.lo.s64 	%rd30707, %rd92, %rd92;
	cvt.u32.u64 	%r4731, %rd30707;
	shr.u64 	%rd30708, %rd30707, 32;
	mul.lo.s64 	%rd30709, %rd101, %rd92;
	add.s64 	%rd30710, %rd30708, %rd30709;
	shr.u64 	%rd30711, %rd30710, 32;
	mul.lo.s64 	%rd30712, %rd102, %rd92;
	add.s64 	%rd30713, %rd30711, %rd30712;
	shr.u64 	%rd30714, %rd30713, 32;
	mul.lo.s64 	%rd30715, %rd103, %rd92;
	add.s64 	%rd30716, %rd30714, %rd30715;
	shr.u64 	%rd30717, %rd30716, 32;
	mul.lo.s64 	%rd30718, %rd104, %rd92;
	add.s64 	%rd30719, %rd30717, %rd30718;
	shr.u64 	%rd30720, %rd30719, 32;
	mul.lo.s64 	%rd30721, %rd105, %rd92;
	add.s64 	%rd30722, %rd30720, %rd30721;
	shr.u64 	%rd30723, %rd30722, 32;
	mul.lo.s64 	%rd30724, %rd106, %rd92;
	add.s64 	%rd30725, %rd30723, %rd30724;
	shr.u64 	%rd30726, %rd30725, 32;
	mul.lo.s64 	%rd30727, %rd107, %rd92;
	add.s64 	%rd30728, %rd30726, %rd30727;
	shr.u64 	%rd30729, %rd30728, 32;
	and.b64  	%rd30730, %rd30710, 4294967295;
	add.s64 	%rd30731, %rd30709, %rd30730;
	shr.u64 	%rd30732, %rd30731, 32;
	and.b64  	%rd30733, %rd30713, 4294967295;
	add.s64 	%rd30734, %rd30732, %rd30733;
	mad.lo.s64 	%rd30735, %rd101, %rd101, %rd30734;
	shr.u64 	%rd30736, %rd30735, 32;
	mul.lo.s64 	%rd30737, %rd102, %rd101;
	and.b64  	%rd30738, %rd30716, 4294967295;
	add.s64 	%rd30739, %rd30736, %rd30738;
	add.s64 	%rd30740, %rd30739, %rd30737;
	shr.u64 	%rd30741, %rd30740, 32;
	mul.lo.s64 	%rd30742, %rd103, %rd101;
	and.b64  	%rd30743, %rd30719, 4294967295;
	add.s64 	%rd30744, %rd30741, %rd30743;
	add.s64 	%rd30745, %rd30744, %rd30742;
	shr.u64 	%rd30746, %rd30745, 32;
	mul.lo.s64 	%rd30747, %rd104, %rd101;
	and.b64  	%rd30748, %rd30722, 4294967295;
	add.s64 	%rd30749, %rd30746, %rd30748;
	add.s64 	%rd30750, %rd30749, %rd30747;
	shr.u64 	%rd30751, %rd30750, 32;
	mul.lo.s64 	%rd30752, %rd105, %rd101;
	and.b64  	%rd30753, %rd30725, 4294967295;
	add.s64 	%rd30754, %rd30751, %rd30753;
	add.s64 	%rd30755, %rd30754, %rd30752;
	shr.u64 	%rd30756, %rd30755, 32;
	mul.lo.s64 	%rd30757, %rd106, %rd101;
	and.b64  	%rd30758, %rd30728, 4294967295;
	add.s64 	%rd30759, %rd30756, %rd30758;
	add.s64 	%rd30760, %rd30759, %rd30757;
	shr.u64 	%rd30761, %rd30760, 32;
	mul.lo.s64 	%rd30762, %rd107, %rd101;
	add.s64 	%rd30763, %rd30761, %rd30729;
	add.s64 	%rd30764, %rd30763, %rd30762;
	shr.u64 	%rd30765, %rd30764, 32;
	and.b64  	%rd30766, %rd30735, 4294967295;
	add.s64 	%rd30767, %rd30712, %rd30766;
	shr.u64 	%rd30768, %rd30767, 32;
	and.b64  	%rd30769, %rd30740, 4294967295;
	add.s64 	%rd30770, %rd30768, %rd30769;
	add.s64 	%rd30771, %rd30770, %rd30737;
	shr.u64 	%rd30772, %rd30771, 32;
	and.b64  	%rd30773, %rd30745, 4294967295;
	add.s64 	%rd30774, %rd30772, %rd30773;
	mad.lo.s64 	%rd30775, %rd102, %rd102, %rd30774;
	shr.u64 	%rd30776, %rd30775, 32;
	mul.lo.s64 	%rd30777, %rd103, %rd102;
	and.b64  	%rd30778, %rd30750, 4294967295;
	add.s64 	%rd30779, %rd30776, %rd30778;
	add.s64 	%rd30780, %rd30779, %rd30777;
	shr.u64 	%rd30781, %rd30780, 32;
	mul.lo.s64 	%rd30782, %rd104, %rd102;
	and.b64  	%rd30783, %rd30755, 4294967295;
	add.s64 	%rd30784, %rd30781, %rd30783;
	add.s64 	%rd30785, %rd30784, %rd30782;
	shr.u64 	%rd30786, %rd30785, 32;
	mul.lo.s64 	%rd30787, %rd105, %rd102;
	and.b64  	%rd30788, %rd30760, 4294967295;
	add.s64 	%rd30789, %rd30786, %rd30788;
	add.s64 	%rd30790, %rd30789, %rd30787;
	shr.u64 	%rd30791, %rd30790, 32;
	mul.lo.s64 	%rd30792, %rd106, %rd102;
	and.b64  	%rd30793, %rd30764, 4294967295;
	add.s64 	%rd30794, %rd30791, %rd30793;
	add.s64 	%rd30795, %rd30794, %rd30792;
	shr.u64 	%rd30796, %rd30795, 32;
	mul.lo.s64 	%rd30797, %rd107, %rd102;
	add.s64 	%rd30798, %rd30796, %rd30765;
	add.s64 	%rd30799, %rd30798, %rd30797;
	shr.u64 	%rd30800, %rd30799, 32;
	and.b64  	%rd30801, %rd30771, 4294967295;
	add.s64 	%rd30802, %rd30715, %rd30801;
	shr.u64 	%rd30803, %rd30802, 32;
	and.b64  	%rd30804, %rd30775, 4294967295;
	add.s64 	%rd30805, %rd30803, %rd30804;
	add.s64 	%rd30806, %rd30805, %rd30742;
	shr.u64 	%rd30807, %rd30806, 32;
	and.b64  	%rd30808, %rd30780, 4294967295;
	add.s64 	%rd30809, %rd30807, %rd30808;
	add.s64 	%rd30810, %rd30809, %rd30777;
	shr.u64 	%rd30811, %rd30810, 32;
	and.b64  	%rd30812, %rd30785, 4294967295;
	add.s64 	%rd30813, %rd30811, %rd30812;
	mad.lo.s64 	%rd30814, %rd103, %rd103, %rd30813;
	shr.u64 	%rd30815, %rd30814, 32;
	mul.lo.s64 	%rd30816, %rd104, %rd103;
	and.b64  	%rd30817, %rd30790, 4294967295;
	add.s64 	%rd30818, %rd30815, %rd30817;
	add.s64 	%rd30819, %rd30818, %rd30816;
	shr.u64 	%rd30820, %rd30819, 32;
	mul.lo.s64 	%rd30821, %rd105, %rd103;
	and.b64  	%rd30822, %rd30795, 4294967295;
	add.s64 	%rd30823, %rd30820, %rd30822;
	add.s64 	%rd30824, %rd30823, %rd30821;
	shr.u64 	%rd30825, %rd30824, 32;
	mul.lo.s64 	%rd30826, %rd106, %rd103;
	and.b64  	%rd30827, %rd30799, 4294967295;
	add.s64 	%rd30828, %rd30825, %rd30827;
	add.s64 	%rd30829, %rd30828, %rd30826;
	shr.u64 	%rd30830, %rd30829, 32;
	mul.lo.s64 	%rd30831, %rd107, %rd103;
	add.s64 	%rd30832, %rd30830, %rd30800;
	add.s64 	%rd30833, %rd30832, %rd30831;
	shr.u64 	%rd30834, %rd30833, 32;
	and.b64  	%rd30835, %rd30806, 4294967295;
	add.s64 	%rd30836, %rd30718, %rd30835;
	shr.u64 	%rd30837, %rd30836, 32;
	and.b64  	%rd30838, %rd30810, 4294967295;
	add.s64 	%rd30839, %rd30837, %rd30838;
	add.s64 	%rd30840, %rd30839, %rd30747;
	shr.u64 	%rd30841, %rd30840, 32;
	and.b64  	%rd30842, %rd30814, 4294967295;
	add.s64 	%rd30843, %rd30841, %rd30842;
	add.s64 	%rd30844, %rd30843, %rd30782;
	shr.u64 	%rd30845, %rd30844, 32;
	and.b64  	%rd30846, %rd30819, 4294967295;
	add.s64 	%rd30847, %rd30845, %rd30846;
	add.s64 	%rd30848, %rd30847, %rd30816;
	shr.u64 	%rd30849, %rd30848, 32;
	and.b64  	%rd30850, %rd30824, 4294967295;
	add.s64 	%rd30851, %rd30849, %rd30850;
	mad.lo.s64 	%rd30852, %rd104, %rd104, %rd30851;
	shr.u64 	%rd30853, %rd30852, 32;
	mul.lo.s64 	%rd30854, %rd105, %rd104;
	and.b64  	%rd30855, %rd30829, 4294967295;
	add.s64 	%rd30856, %rd30853, %rd30855;
	add.s64 	%rd30857, %rd30856, %rd30854;
	shr.u64 	%rd30858, %rd30857, 32;
	mul.lo.s64 	%rd30859, %rd106, %rd104;
	and.b64  	%rd30860, %rd30833, 4294967295;
	add.s64 	%rd30861, %rd30858, %rd30860;
	add.s64 	%rd30862, %rd30861, %rd30859;
	shr.u64 	%rd30863, %rd30862, 32;
	mul.lo.s64 	%rd30864, %rd107, %rd104;
	add.s64 	%rd30865, %rd30863, %rd30834;
	add.s64 	%rd30866, %rd30865, %rd30864;
	shr.u64 	%rd30867, %rd30866, 32;
	and.b64  	%rd30868, %rd30840, 4294967295;
	add.s64 	%rd30869, %rd30721, %rd30868;
	shr.u64 	%rd30870, %rd30869, 32;
	and.b64  	%rd30871, %rd30844, 4294967295;
	add.s64 	%rd30872, %rd30870, %rd30871;
	add.s64 	%rd30873, %rd30872, %rd30752;
	shr.u64 	%rd30874, %rd30873, 32;
	and.b64  	%rd30875, %rd30848, 4294967295;
	add.s64 	%rd30876, %rd30874, %rd30875;
	add.s64 	%rd30877, %rd30876, %rd30787;
	shr.u64 	%rd30878, %rd30877, 32;
	and.b64  	%rd30879, %rd30852, 4294967295;
	add.s64 	%rd30880, %rd30878, %rd30879;
	add.s64 	%rd30881, %rd30880, %rd30821;
	shr.u64 	%rd30882, %rd30881, 32;
	and.b64  	%rd30883, %rd30857, 4294967295;
	add.s64 	%rd30884, %rd30882, %rd30883;
	add.s64 	%rd30885, %rd30884, %rd30854;
	shr.u64 	%rd30886, %rd30885, 32;
	and.b64  	%rd30887, %rd30862, 4294967295;
	add.s64 	%rd30888, %rd30886, %rd30887;
	mad.lo.s64 	%rd30889, %rd105, %rd105, %rd30888;
	shr.u64 	%rd30890, %rd30889, 32;
	mul.lo.s64 	%rd30891, %rd106, %rd105;
	and.b64  	%rd30892, %rd30866, 4294967295;
	add.s64 	%rd30893, %rd30890, %rd30892;
	add.s64 	%rd30894, %rd30893, %rd30891;
	shr.u64 	%rd30895, %rd30894, 32;
	mul.lo.s64 	%rd30896, %rd107, %rd105;
	add.s64 	%rd30897, %rd30895, %rd30867;
	add.s64 	%rd30898, %rd30897, %rd30896;
	shr.u64 	%rd30899, %rd30898, 32;
	and.b64  	%rd30900, %rd30873, 4294967295;
	add.s64 	%rd30901, %rd30724, %rd30900;
	shr.u64 	%rd30902, %rd30901, 32;
	and.b64  	%rd30903, %rd30877, 4294967295;
	add.s64 	%rd30904, %rd30902, %rd30903;
	add.s64 	%rd30905, %rd30904, %rd30757;
	shr.u64 	%rd30906, %rd30905, 32;
	and.b64  	%rd30907, %rd30881, 4294967295;
	add.s64 	%rd30908, %rd30906, %rd30907;
	add.s64 	%rd30909, %rd30908, %rd30792;
	shr.u64 	%rd30910, %rd30909, 32;
	and.b64  	%rd30911, %rd30885, 4294967295;
	add.s64 	%rd30912, %rd30910, %rd30911;
	add.s64 	%rd30913, %rd30912, %rd30826;
	shr.u64 	%rd30914, %rd30913, 32;
	and.b64  	%rd30915, %rd30889, 4294967295;
	add.s64 	%rd30916, %rd30914, %rd30915;
	add.s64 	%rd30917, %rd30916, %rd30859;
	shr.u64 	%rd30918, %rd30917, 32;
	and.b64  	%rd30919, %rd30894, 4294967295;
	add.s64 	%rd30920, %rd30918, %rd30919;
	add.s64 	%rd30921, %rd30920, %rd30891;
	shr.u64 	%rd30922, %rd30921, 32;
	and.b64  	%rd30923, %rd30898, 4294967295;
	add.s64 	%rd30924, %rd30922, %rd30923;
	mad.lo.s64 	%rd30925, %rd106, %rd106, %rd30924;
	shr.u64 	%rd30926, %rd30925, 32;
	mul.lo.s64 	%rd30927, %rd107, %rd106;
	add.s64 	%rd30928, %rd30926, %rd30899;
	add.s64 	%rd30929, %rd30928, %rd30927;
	shr.u64 	%rd30930, %rd30929, 32;
	and.b64  	%rd30931, %rd30905, 4294967295;
	add.s64 	%rd30932, %rd30727, %rd30931;
	shr.u64 	%rd30933, %rd30932, 32;
	and.b64  	%rd30934, %rd30909, 4294967295;
	add.s64 	%rd30935, %rd30933, %rd30934;
	add.s64 	%rd30936, %rd30935, %rd30762;
	shr.u64 	%rd30937, %rd30936, 32;
	and.b64  	%rd30938, %rd30913, 4294967295;
	add.s64 	%rd30939, %rd30937, %rd30938;
	add.s64 	%rd30940, %rd30939, %rd30797;
	shr.u64 	%rd30941, %rd30940, 32;
	and.b64  	%rd30942, %rd30917, 4294967295;
	add.s64 	%rd30943, %rd30941, %rd30942;
	add.s64 	%rd30944, %rd30943, %rd30831;
	shr.u64 	%rd30945, %rd30944, 32;
	and.b64  	%rd30946, %rd30921, 4294967295;
	add.s64 	%rd30947, %rd30945, %rd30946;
	add.s64 	%rd30948, %rd30947, %rd30864;
	shr.u64 	%rd30949, %rd30948, 32;
	and.b64  	%rd30950, %rd30925, 4294967295;
	add.s64 	%rd30951, %rd30949, %rd30950;
	add.s64 	%rd30952, %rd30951, %rd30896;
	shr.u64 	%rd30953, %rd30952, 32;
	and.b64  	%rd30954, %rd30929, 4294967295;
	add.s64 	%rd30955, %rd30953, %rd30954;
	add.s64 	%rd30956, %rd30955, %rd30927;
	shr.u64 	%rd30957, %rd30956, 32;
	add.s64 	%rd30958, %rd30957, %rd30930;
	mad.lo.s64 	%rd30959, %rd107, %rd107, %rd30958;
	{ .reg .b32 tmp; mov.b64 {tmp, %r4732}, %rd30959; }
	mul.lo.s32 	%r4733, %r9, %r4731;
	cvt.u64.u32 	%rd30960, %r4733;
	and.b64  	%rd30961, %rd30707, 4294967295;
	mad.lo.s64 	%rd30962, %rd3, %rd30960, %rd30961;
	shr.u64 	%rd30963, %rd30962, 32;
	and.b64  	%rd30964, %rd30731, 4294967295;
	add.s64 	%rd30965, %rd30963, %rd30964;
	mad.lo.s64 	%rd30966, %rd4, %rd30960, %rd30965;
	cvt.u32.u64 	%r4734, %rd30966;
	shr.u64 	%rd30967, %rd30966, 32;
	and.b64  	%rd30968, %rd30767, 4294967295;
	add.s64 	%rd30969, %rd30967, %rd30968;
	mad.lo.s64 	%rd30970, %rd5, %rd30960, %rd30969;
	shr.u64 	%rd30971, %rd30970, 32;
	and.b64  	%rd30972, %rd30802, 4294967295;
	add.s64 	%rd30973, %rd30971, %rd30972;
	mad.lo.s64 	%rd30974, %rd6, %rd30960, %rd30973;
	shr.u64 	%rd30975, %rd30974, 32;
	and.b64  	%rd30976, %rd30836, 4294967295;
	add.s64 	%rd30977, %rd30975, %rd30976;
	mad.lo.s64 	%rd30978, %rd7, %rd30960, %rd30977;
	shr.u64 	%rd30979, %rd30978, 32;
	and.b64  	%rd30980, %rd30869, 4294967295;
	add.s64 	%rd30981, %rd30979, %rd30980;
	mad.lo.s64 	%rd30982, %rd8, %rd30960, %rd30981;
	shr.u64 	%rd30983, %rd30982, 32;
	and.b64  	%rd30984, %rd30901, 4294967295;
	add.s64 	%rd30985, %rd30983, %rd30984;
	mad.lo.s64 	%rd30986, %rd9, %rd30960, %rd30985;
	shr.u64 	%rd30987, %rd30986, 32;
	and.b64  	%rd30988, %rd30932, 4294967295;
	add.s64 	%rd30989, %rd30987, %rd30988;
	mad.lo.s64 	%rd30990, %rd10, %rd30960, %rd30989;
	shr.u64 	%rd30991, %rd30990, 32;
	and.b64  	%rd30992, %rd30936, 4294967295;
	add.s64 	%rd30993, %rd30991, %rd30992;
	shr.u64 	%rd30994, %rd30993, 32;
	and.b64  	%rd30995, %rd30940, 4294967295;
	add.s64 	%rd30996, %rd30994, %rd30995;
	shr.u64 	%rd30997, %rd30996, 32;
	and.b64  	%rd30998, %rd30944, 4294967295;
	add.s64 	%rd30999, %rd30997, %rd30998;
	shr.u64 	%rd31000, %rd30999, 32;
	and.b64  	%rd31001, %rd30948, 4294967295;
	add.s64 	%rd31002, %rd31000, %rd31001;
	shr.u64 	%rd31003, %rd31002, 32;
	and.b64  	%rd31004, %rd30952, 4294967295;
	add.s64 	%rd31005, %rd31003, %rd31004;
	shr.u64 	%rd31006, %rd31005, 32;
	and.b64  	%rd31007, %rd30956, 4294967295;
	add.s64 	%rd31008, %rd31006, %rd31007;
	shr.u64 	%rd31009, %rd31008, 32;
	and.b64  	%rd31010, %rd30959, 4294967295;
	add.s64 	%rd31011, %rd31009, %rd31010;
	{ .reg .b32 tmp; mov.b64 {tmp, %r4735}, %rd31011; }
	add.s32 	%r4736, %r4732, %r4735;
	mul.lo.s32 	%r4737, %r9, %r4734;
	cvt.u64.u32 	%rd31012, %r4737;
	and.b64  	%rd31013, %rd30966, 4294967295;
	mad.lo.s64 	%rd31014, %rd3, %rd31012, %rd31013;
	shr.u64 	%rd31015, %rd31014, 32;
	and.b64  	%rd31016, %rd30970, 4294967295;
	add.s64 	%rd31017, %rd31015, %rd31016;
	mad.lo.s64 	%rd31018, %rd4, %rd31012, %rd31017;
	cvt.u32.u64 	%r4738, %rd31018;
	shr.u64 	%rd31019, %rd31018, 32;
	and.b64  	%rd31020, %rd30974, 4294967295;
	add.s64 	%rd31021, %rd31019, %rd31020;
	mad.lo.s64 	%rd31022, %rd5, %rd31012, %rd31021;
	shr.u64 	%rd31023, %rd31022, 32;
	and.b64  	%rd31024, %rd30978, 4294967295;
	add.s64 	%rd31025, %rd31023, %rd31024;
	mad.lo.s64 	%rd31026, %rd6, %rd31012, %rd31025;
	shr.u64 	%rd31027, %rd31026, 32;
	and.b64  	%rd31028, %rd30982, 4294967295;
	add.s64 	%rd31029, %rd31027, %rd31028;
	mad.lo.s64 	%rd31030, %rd7, %rd31012, %rd31029;
	shr.u64 	%rd31031, %rd31030, 32;
	and.b64  	%rd31032, %rd30986, 4294967295;
	add.s64 	%rd31033, %rd31031, %rd31032;
	mad.lo.s64 	%rd31034, %rd8, %rd31012, %rd31033;
	shr.u64 	%rd31035, %rd31034, 32;
	and.b64  	%rd31036, %rd30990, 4294967295;
	add.s64 	%rd31037, %rd31035, %rd31036;
	mad.lo.s64 	%rd31038, %rd9, %rd31012, %rd31037;
	shr.u64 	%rd31039, %rd31038, 32;
	and.b64  	%rd31040, %rd30993, 4294967295;
	add.s64 	%rd31041, %rd31039, %rd31040;
	mad.lo.s64 	%rd31042, %rd10, %rd31012, %rd31041;
	shr.u64 	%rd31043, %rd31042, 32;
	and.b64  	%rd31044, %rd30996, 4294967295;
	add.s64 	%rd31045, %rd31043, %rd31044;
	shr.u64 	%rd31046, %rd31045, 32;
	and.b64  	%rd31047, %rd30999, 4294967295;
	add.s64 	%rd31048, %rd31046, %rd31047;
	shr.u64 	%rd31049, %rd31048, 32;
	and.b64  	%rd31050, %rd31002, 4294967295;
	add.s64 	%rd31051, %rd31049, %rd31050;
	shr.u64 	%rd31052, %rd31051, 32;
	and.b64  	%rd31053, %rd31005, 4294967295;
	add.s64 	%rd31054, %rd31052, %rd31053;
	shr.u64 	%rd31055, %rd31054, 32;
	and.b64  	%rd31056, %rd31008, 4294967295;
	add.s64 	%rd31057, %rd31055, %rd31056;
	shr.u64 	%rd31058, %rd31057, 32;
	and.b64  	%rd31059, %rd31011, 4294967295;
	add.s64 	%rd31060, %rd31058, %rd31059;
	{ .reg .b32 tmp; mov.b64 {tmp, %r4739}, %rd31060; }
	add.s32 	%r4740, %r4736, %r4739;
	mul.lo.s32 	%r4741, %r9, %r4738;
	cvt.u64.u32 	%rd31061, %r4741;
	and.b64  	%rd31062, %rd31018, 4294967295;
	mad.lo.s64 	%rd31063, %rd3, %rd31061, %rd31062;
	shr.u64 	%rd31064, %rd31063, 32;
	and.b64  	%rd31065, %rd31022, 4294967295;
	add.s64 	%rd31066, %rd31064, %rd31065;
	mad.lo.s64 	%rd31067, %rd4, %rd31061, %rd31066;
	cvt.u32.u64 	%r4742, %rd31067;
	shr.u64 	%rd31068, %rd31067, 32;
	and.b64  	%rd31069, %rd31026, 4294967295;
	add.s64 	%rd31070, %rd31068, %rd31069;
	mad.lo.s64 	%rd31071, %rd5, %rd31061, %rd31070;
	shr.u64 	%rd31072, %rd31071, 32;
	and.b64  	%rd31073, %rd31030, 4294967295;
	add.s64 	%rd31074, %rd31072, %rd31073;
	mad.lo.s64 	%rd31075, %rd6, %rd31061, %rd31074;
	shr.u64 	%rd31076, %rd31075, 32;
	and.b64  	%rd31077, %rd31034, 4294967295;
	add.s64 	%rd31078, %rd31076, %rd31077;
	mad.lo.s64 	%rd31079, %rd7, %rd31061, %rd31078;
	shr.u64 	%rd31080, %rd31079, 32;
	and.b64  	%rd31081, %rd31038, 4294967295;
	add.s64 	%rd31082, %rd31080, %rd31081;
	mad.lo.s64 	%rd31083, %rd8, %rd31061, %rd31082;
	shr.u64 	%rd31084, %rd31083, 32;
	and.b64  	%rd31085, %rd31042, 4294967295;
	add.s64 	%rd31086, %rd31084, %rd31085;
	mad.lo.s64 	%rd31087, %rd9, %rd31061, %rd31086;
	shr.u64 	%rd31088, %rd31087, 32;
	and.b64  	%rd31089, %rd31045, 4294967295;
	add.s64 	%rd31090, %rd31088, %rd31089;
	mad.lo.s64 	%rd31091, %rd10, %rd31061, %rd31090;
	shr.u64 	%rd31092, %rd31091, 32;
	and.b64  	%rd31093, %rd31048, 4294967295;
	add.s64 	%rd31094, %rd31092, %rd31093;
	shr.u64 	%rd31095, %rd31094, 32;
	and.b64  	%rd31096, %rd31051, 4294967295;
	add.s64 	%rd31097, %rd31095, %rd31096;
	shr.u64 	%rd31098, %rd31097, 32;
	and.b64  	%rd31099, %rd31054, 4294967295;
	add.s64 	%rd31100, %rd31098, %rd31099;
	shr.u64 	%rd31101, %rd31100, 32;
	and.b64  	%rd31102, %rd31057, 4294967295;
	add.s64 	%rd31103, %rd31101, %rd31102;
	shr.u64 	%rd31104, %rd31103, 32;
	and.b64  	%rd31105, %rd31060, 4294967295;
	add.s64 	%rd31106, %rd31104, %rd31105;
	{ .reg .b32 tmp; mov.b64 {tmp, %r4743}, %rd31106; }
	add.s32 	%r4744, %r4740, %r4743;
	mul.lo.s32 	%r4745, %r9, %r4742;
	cvt.u64.u32 	%rd31107, %r4745;
	and.b64  	%rd31108, %rd31067, 4294967295;
	mad.lo.s64 	%rd31109, %rd3, %rd31107, %rd31108;
	shr.u64 	%rd31110, %rd31109, 32;
	and.b64  	%rd31111, %rd31071, 4294967295;
	add.s64 	%rd31112, %rd31110, %rd31111;
	mad.lo.s64 	%rd31113, %rd4, %rd31107, %rd31112;
	cvt.u32.u64 	%r4746, %rd31113;
	shr.u64 	%rd31114, %rd31113, 32;
	and.b64  	%rd31115, %rd31075, 4294967295;
	add.s64 	%rd31116, %rd31114, %rd31115;
	mad.lo.s64 	%rd31117, %rd5, %rd31107, %rd31116;
	shr.u64 	%rd31118, %rd31117, 32;
	and.b64  	%rd31119, %rd31079, 4294967295;
	add.s64 	%rd31120, %rd31118, %rd31119;
	mad.lo.s64 	%rd31121, %rd6, %rd31107, %rd31120;
	shr.u64 	%rd31122, %rd31121, 32;
	and.b64  	%rd31123, %rd31083, 4294967295;
	add.s64 	%rd31124, %rd31122, %rd31123;
	mad.lo.s64 	%rd31125, %rd7, %rd31107, %rd31124;
	shr.u64 	%rd31126, %rd31125, 32;
	and.b64  	%rd31127, %rd31087, 4294967295;
	add.s64 	%rd31128, %rd31126, %rd31127;
	mad.lo.s64 	%rd31129, %rd8, %rd31107, %rd31128;
	shr.u64 	%rd31130, %rd31129, 32;
	and.b64  	%rd31131, %rd31091, 4294967295;
	add.s64 	%rd31132, %rd31130, %rd31131;
	mad.lo.s64 	%rd31133, %rd9, %rd31107, %rd31132;
	shr.u64 	%rd31134, %rd31133, 32;
	and.b64  	%rd31135, %rd31094, 4294967295;
	add.s64 	%rd31136, %rd31134, %rd31135;
	mad.lo.s64 	%rd31137, %rd10, %rd31107, %rd31136;
	shr.u64 	%rd31138, %rd31137, 32;
	and.b64  	%rd31139, %rd31097, 4294967295;
	add.s64 	%rd31140, %rd31138, %rd31139;
	shr.u64 	%rd31141, %rd31140, 32;
	and.b64  	%rd31142, %rd31100, 4294967295;
	add.s64 	%rd31143, %rd31141, %rd31142;
	shr.u64 	%rd31144, %rd31143, 32;
	and.b64  	%rd31145, %rd31103, 4294967295;
	add.s64 	%rd31146, %rd31144, %rd31145;
	shr.u64 	%rd31147, %rd31146, 32;
	and.b64  	%rd31148, %rd31106, 4294967295;
	add.s64 	%rd31149, %rd31147, %rd31148;
	{ .reg .b32 tmp; mov.b64 {tmp, %r4747}, %rd31149; }
	add.s32 	%r4748, %r4744, %r4747;
	mul.lo.s32 	%r4749, %r9, %r4746;
	cvt.u64.u32 	%rd31150, %r4749;
	and.b64  	%rd31151, %rd31113, 4294967295;
	mad.lo.s64 	%rd31152, %rd3, %rd31150, %rd31151;
	shr.u64 	%rd31153, %rd31152, 32;
	and.b64  	%rd31154, %rd31117, 4294967295;
	add.s64 	%rd31155, %rd31153, %rd31154;
	mad.lo.s64 	%rd31156, %rd4, %rd31150, %rd31155;
	cvt.u32.u64 	%r4750, %rd31156;
	shr.u64 	%rd31157, %rd31156, 32;
	and.b64  	%rd31158, %rd31121, 4294967295;
	add.s64 	%rd31159, %rd31157, %rd31158;
	mad.lo.s64 	%rd31160, %rd5, %rd31150, %rd31159;
	shr.u64 	%rd31161, %rd31160, 32;
	and.b64  	%rd31162, %rd31125, 4294967295;
	add.s64 	%rd31163, %rd31161, %rd31162;
	mad.lo.s64 	%rd31164, %rd6, %rd31150, %rd31163;
	shr.u64 	%rd31165, %rd31164, 32;
	and.b64  	%rd31166, %rd31129, 4294967295;
	add.s64 	%rd31167, %rd31165, %rd31166;
	mad.lo.s64 	%rd31168, %rd7, %rd31150, %rd31167;
	shr.u64 	%rd31169, %rd31168, 32;
	and.b64  	%rd31170, %rd31133, 4294967295;
	add.s64 	%rd31171, %rd31169, %rd31170;
	mad.lo.s64 	%rd31172, %rd8, %rd31150, %rd31171;
	shr.u64 	%rd31173, %rd31172, 32;
	and.b64  	%rd31174, %rd31137, 4294967295;
	add.s64 	%rd31175, %rd31173, %rd31174;
	mad.lo.s64 	%rd31176, %rd9, %rd31150, %rd31175;
	shr.u64 	%rd31177, %rd31176, 32;
	and.b64  	%rd31178, %rd31140, 4294967295;
	add.s64 	%rd31179, %rd31177, %rd31178;
	mad.lo.s64 	%rd31180, %rd10, %rd31150, %rd31179;
	shr.u64 	%rd31181, %rd31180, 32;
	and.b64  	%rd31182, %rd31143, 4294967295;
	add.s64 	%rd31183, %rd31181, %rd31182;
	shr.u64 	%rd31184, %rd31183, 32;
	and.b64  	%rd31185, %rd31146, 4294967295;
	add.s64 	%rd31186, %rd31184, %rd31185;
	shr.u64 	%rd31187, %rd31186, 32;
	and.b64  	%rd31188, %rd31149, 4294967295;
	add.s64 	%rd31189, %rd31187, %rd31188;
	{ .reg .b32 tmp; mov.b64 {tmp, %r4751}, %rd31189; }
	add.s32 	%r4752, %r4748, %r4751;
	mul.lo.s32 	%r4753, %r9, %r4750;
	cvt.u64.u32 	%rd31190, %r4753;
	and.b64  	%rd31191, %rd31156, 4294967295;
	mad.lo.s64 	%rd31192, %rd3, %rd31190, %rd31191;
	shr.u64 	%rd31193, %rd31192, 32;
	and.b64  	%rd31194, %rd31160, 4294967295;
	add.s64 	%rd31195, %rd31193, %rd31194;
	mad.lo.s64 	%rd31196, %rd4, %rd31190, %rd31195;
	cvt.u32.u64 	%r4754, %rd31196;
	shr.u64 	%rd31197, %rd31196, 32;
	and.b64  	%rd31198, %rd31164, 4294967295;
	add.s64 	%rd31199, %rd31197, %rd31198;
	mad.lo.s64 	%rd31200, %rd5, %rd31190, %rd31199;
	shr.u64 	%rd31201, %rd31200, 32;
	and.b64  	%rd31202, %rd31168, 4294967295;
	add.s64 	%rd31203, %rd31201, %rd31202;
	mad.lo.s64 	%rd31204, %rd6, %rd31190, %rd31203;
	shr.u64 	%rd31205, %rd31204, 32;
	and.b64  	%rd31206, %rd31172, 4294967295;
	add.s64 	%rd31207, %rd31205, %rd31206;
	mad.lo.s64 	%rd31208, %rd7, %rd31190, %rd31207;
	shr.u64 	%rd31209, %rd31208, 32;
	and.b64  	%rd31210, %rd31176, 4294967295;
	add.s64 	%rd31211, %rd31209, %rd31210;
	mad.lo.s64 	%rd31212, %rd8, %rd31190, %rd31211;
	shr.u64 	%rd31213, %rd31212, 32;
	and.b64  	%rd31214, %rd31180, 4294967295;
	add.s64 	%rd31215, %rd31213, %rd31214;
	mad.lo.s64 	%rd31216, %rd9, %rd31190, %rd31215;
	shr.u64 	%rd31217, %rd31216, 32;
	and.b64  	%rd31218, %rd31183, 4294967295;
	add.s64 	%rd31219, %rd31217, %rd31218;
	mad.lo.s64 	%rd31220, %rd10, %rd31190, %rd31219;
	shr.u64 	%rd31221, %rd31220, 32;
	and.b64  	%rd31222, %rd31186, 4294967295;
	add.s64 	%rd31223, %rd31221, %rd31222;
	shr.u64 	%rd31224, %rd31223, 32;
	and.b64  	%rd31225, %rd31189, 4294967295;
	add.s64 	%rd31226, %rd31224, %rd31225;
	{ .reg .b32 tmp; mov.b64 {tmp, %r4755}, %rd31226; }
	add.s32 	%r4756, %r4752, %r4755;
	mul.lo.s32 	%r4757, %r9, %r4754;
	cvt.u64.u32 	%rd31227, %r4757;
	and.b64  	%rd31228, %rd31196, 4294967295;
	mad.lo.s64 	%rd31229, %rd3, %rd31227, %rd31228;
	shr.u64 	%rd31230, %rd31229, 32;
	and.b64  	%rd31231, %rd31200, 4294967295;
	add.s64 	%rd31232, %rd31230, %rd31231;
	mad.lo.s64 	%rd31233, %rd4, %rd31227, %rd31232;
	cvt.u32.u64 	%r4758, %rd31233;
	shr.u64 	%rd31234, %rd31233, 32;
	and.b64  	%rd31235, %rd31204, 4294967295;
	add.s64 	%rd31236, %rd31234, %rd31235;
	mad.lo.s64 	%rd31237, %rd5, %rd31227, %rd31236;
	shr.u64 	%rd31238, %rd31237, 32;
	and.b64  	%rd31239, %rd31208, 4294967295;
	add.s64 	%rd31240, %rd31238, %rd31239;
	mad.lo.s64 	%rd31241, %rd6, %rd31227, %rd31240;
	shr.u64 	%rd31242, %rd31241, 32;
	and.b64  	%rd31243, %rd31212, 4294967295;
	add.s64 	%rd31244, %rd31242, %rd31243;
	mad.lo.s64 	%rd31245, %rd7, %rd31227, %rd31244;
	shr.u64 	%rd31246, %rd31245, 32;
	and.b64  	%rd31247, %rd31216, 4294967295;
	add.s64 	%rd31248, %rd31246, %rd31247;
	mad.lo.s64 	%rd31249, %rd8, %rd31227, %rd31248;
	shr.u64 	%rd31250, %rd31249, 32;
	and.b64  	%rd31251, %rd31220, 4294967295;
	add.s64 	%rd31252, %rd31250, %rd31251;
	mad.lo.s64 	%rd31253, %rd9, %rd31227, %rd31252;
	shr.u64 	%rd31254, %rd31253, 32;
	and.b64  	%rd31255, %rd31223, 4294967295;
	add.s64 	%rd31256, %rd31254, %rd31255;
	mad.lo.s64 	%rd31257, %rd10, %rd31227, %rd31256;
	shr.u64 	%rd31258, %rd31257, 32;
	and.b64  	%rd31259, %rd31226, 4294967295;
	add.s64 	%rd31260, %rd31258, %rd31259;
	{ .reg .b32 tmp; mov.b64 {tmp, %r4759}, %rd31260; }
	add.s32 	%r4760, %r4756, %r4759;
	mul.lo.s32 	%r4761, %r9, %r4758;
	cvt.u64.u32 	%rd31261, %r4761;
	and.b64  	%rd31262, %rd31233, 4294967295;
	mad.lo.s64 	%rd31263, %rd3, %rd31261, %rd31262;
	shr.u64 	%rd31264, %rd31263, 32;
	and.b64  	%rd31265, %rd31237, 4294967295;
	add.s64 	%rd31266, %rd31264, %rd31265;
	mad.lo.s64 	%rd474, %rd4, %rd31261, %rd31266;
	cvt.u32.u64 	%r6616, %rd474;
	shr.u64 	%rd31267, %rd474, 32;
	and.b64  	%rd31268, %rd31241, 4294967295;
	add.s64 	%rd31269, %rd31267, %rd31268;
	mad.lo.s64 	%rd48498, %rd5, %rd31261, %rd31269;
	cvt.u32.u64 	%r312, %rd48498;
	shr.u64 	%rd31270, %rd48498, 32;
	and.b64  	%rd31271, %rd31245, 4294967295;
	add.s64 	%rd31272, %rd31270, %rd31271;
	mad.lo.s64 	%rd48499, %rd6, %rd31261, %rd31272;
	cvt.u32.u64 	%r313, %rd48499;
	shr.u64 	%rd31273, %rd48499, 32;
	and.b64  	%rd31274, %rd31249, 4294967295;
	add.s64 	%rd31275, %rd31273, %rd31274;
	mad.lo.s64 	%rd48500, %rd7, %rd31261, %rd31275;
	cvt.u32.u64 	%r314, %rd48500;
	shr.u64 	%rd31276, %rd48500, 32;
	and.b64  	%rd31277, %rd31253, 4294967295;
	add.s64 	%rd31278, %rd31276, %rd31277;
	mad.lo.s64 	%rd48501, %rd8, %rd31261, %rd31278;
	cvt.u32.u64 	%r315, %rd48501;
	shr.u64 	%rd31279, %rd48501, 32;
	and.b64  	%rd31280, %rd31257, 4294967295;
	add.s64 	%rd31281, %rd31279, %rd31280;
	mad.lo.s64 	%rd48502, %rd9, %rd31261, %rd31281;
	cvt.u32.u64 	%r316, %rd48502;
	shr.u64 	%rd31282, %rd48502, 32;
	and.b64  	%rd31283, %rd31260, 4294967295;
	add.s64 	%rd31284, %rd31282, %rd31283;
	mad.lo.s64 	%rd48503, %rd10, %rd31261, %rd31284;
	cvt.u32.u64 	%r317, %rd48503;
	{ .reg .b32 tmp; mov.b64 {tmp, %r4762}, %rd48503; }
	add.s32 	%r6617, %r4760, %r4762;
	setp.gt.u32 	%p1291, %r6617, %r4730;
	@%p1291 bra 	$L__BB0_329;
	cvt.u32.u64 	%r4763, %rd10;
	setp.lt.u32 	%p1292, %r6617, %r4763;
	@%p1292 bra 	$L__BB0_330;
	cvt.u32.u64 	%r4764, %rd9;
	setp.lt.u32 	%p1293, %r4764, %r317;
	@%p1293 bra 	$L__BB0_329;
	cvt.u32.u64 	%r4765, %rd9;
	setp.gt.u32 	%p1294, %r4765, %r317;
	@%p1294 bra 	$L__BB0_330;
	cvt.u32.u64 	%r4766, %rd8;
	setp.lt.u32 	%p1295, %r4766, %r316;
	@%p1295 bra 	$L__BB0_329;
	cvt.u32.u64 	%r4767, %rd8;
	setp.gt.u32 	%p1296, %r4767, %r316;
	@%p1296 bra 	$L__BB0_330;
	cvt.u32.u64 	%r4768, %rd7;
	setp.lt.u32 	%p1297, %r4768, %r315;
	@%p1297 bra 	$L__BB0_329;
	cvt.u32.u64 	%r4769, %rd7;
	setp.gt.u32 	%p1298, %r4769, %r315;
	@%p1298 bra 	$L__BB0_330;
	cvt.u32.u64 	%r4770, %rd6;
	setp.lt.u32 	%p1299, %r4770, %r314;
	@%p1299 bra 	$L__BB0_329;
	cvt.u32.u64 	%r4771, %rd6;
	setp.gt.u32 	%p1300, %r4771, %r314;
	@%p1300 bra 	$L__BB0_330;
	cvt.u32.u64 	%r4772, %rd5;
	setp.lt.u32 	%p1301, %r4772, %r313;
	@%p1301 bra 	$L__BB0_329;
	cvt.u32.u64 	%r4773, %rd5;
	setp.gt.u32 	%p1302, %r4773, %r313;
	@%p1302 bra 	$L__BB0_330;
	cvt.u32.u64 	%r4774, %rd4;
	setp.lt.u32 	%p1303, %r4774, %r312;
	@%p1303 bra 	$L__BB0_329;
	cvt.u32.u64 	%r4775, %rd4;
	cvt.u32.u64 	%r4776, %rd3;
	setp.gt.u32 	%p1304, %r4775, %r312;
	setp.gt.u32 	%p1305, %r4776, %r6616;
	or.pred  	%p1306, %p1304, %p1305;
	@%p1306 bra 	$L__BB0_330;
$L__BB0_329:
	cvt.u32.u64 	%r4777, %rd10;
	and.b64  	%rd31286, %rd474, 4294967295;
	sub.s64 	%rd31287, %rd31286, %rd3;
	shr.u64 	%rd31288, %rd31287, 63;
	cvt.u32.u64 	%r6616, %rd31287;
	and.b64  	%rd31289, %rd48498, 4294967295;
	add.s64 	%rd31290, %rd31288, %rd4;
	sub.s64 	%rd48498, %rd31289, %rd31290;
	shr.u64 	%rd31291, %rd48498, 63;
	and.b64  	%rd31292, %rd48499, 4294967295;
	add.s64 	%rd31293, %rd31291, %rd5;
	sub.s64 	%rd48499, %rd31292, %rd31293;
	shr.u64 	%rd31294, %rd48499, 63;
	and.b64  	%rd31295, %rd48500, 4294967295;
	add.s64 	%rd31296, %rd31294, %rd6;
	sub.s64 	%rd48500, %rd31295, %rd31296;
	shr.u64 	%rd31297, %rd48500, 63;
	and.b64  	%rd31298, %rd48501, 4294967295;
	add.s64 	%rd31299, %rd31297, %rd7;
	sub.s64 	%rd48501, %rd31298, %rd31299;
	shr.u64 	%rd31300, %rd48501, 63;
	and.b64  	%rd31301, %rd48502, 4294967295;
	add.s64 	%rd31302, %rd31300, %rd8;
	sub.s64 	%rd48502, %rd31301, %rd31302;
	shr.u64 	%rd31303, %rd48502, 63;
	and.b64  	%rd31304, %rd48503, 4294967295;
	add.s64 	%rd31305, %rd31303, %rd9;
	sub.s64 	%rd48503, %rd31304, %rd31305;
	shr.u64 	%rd31306, %rd48503, 63;
	cvt.u32.u64 	%r4778, %rd31306;
	add.s32 	%r4779, %r4777, %r4778;
	sub.s32 	%r6617, %r6617, %r4779;
$L__BB0_330:
	cvt.u32.u64 	%r4780, %rd10;
	shl.b32 	%r6618, %r6616, 1;
	shr.u32 	%r4781, %r6616, 31;
	cvt.u64.u32 	%rd31308, %r4781;
	and.b64  	%rd493, %rd48498, 4294967295;
	shl.b64 	%rd31309, %rd48498, 1;
	and.b64  	%rd31310, %rd31309, 8589934590;
	or.b64  	%rd48504, %rd31310, %rd31308;
	cvt.u32.u64 	%r324, %rd48504;
	shr.u64 	%rd31311, %rd31310, 32;
	and.b64  	%rd495, %rd48499, 4294967295;
	shl.b64 	%rd31312, %rd48499, 1;
	and.b64  	%rd31313, %rd31312, 8589934590;
	or.b64  	%rd48505, %rd31311, %rd31313;
	cvt.u32.u64 	%r325, %rd48505;
	shr.u64 	%rd31314, %rd31313, 32;
	and.b64  	%rd497, %rd48500, 4294967295;
	shl.b64 	%rd31315, %rd48500, 1;
	and.b64  	%rd31316, %rd31315, 8589934590;
	or.b64  	%rd48506, %rd31314, %rd31316;
	cvt.u32.u64 	%r326, %rd48506;
	shr.u64 	%rd31317, %rd31316, 32;
	and.b64  	%rd499, %rd48501, 4294967295;
	shl.b64 	%rd31318, %rd48501, 1;
	and.b64  	%rd31319, %rd31318, 8589934590;
	or.b64  	%rd48507, %rd31317, %rd31319;
	cvt.u32.u64 	%r327, %rd48507;
	shr.u64 	%rd31320, %rd31319, 32;
	and.b64  	%rd501, %rd48502, 4294967295;
	shl.b64 	%rd31321, %rd48502, 1;
	and.b64  	%rd31322, %rd31321, 8589934590;
	or.b64  	%rd48508, %rd31320, %rd31322;
	cvt.u32.u64 	%r328, %rd48508;
	shr.u64 	%rd31323, %rd31322, 32;
	and.b64  	%rd503, %rd48503, 4294967295;
	shl.b64 	%rd31324, %rd48503, 1;
	and.b64  	%rd31325, %rd31324, 8589934590;
	or.b64  	%rd48509, %rd31323, %rd31325;
	cvt.u32.u64 	%r329, %rd48509;
	shr.u64 	%rd31326, %rd31325, 32;
	cvt.u64.u32 	%rd505, %r6617;
	mul.wide.u32 	%rd31327, %r6617, 2;
	add.s64 	%rd48510, %rd31326, %rd31327;
	cvt.u32.u64 	%r330, %rd48510;
	setp.gt.u64 	%p1307, %rd48510, 4294967295;
	setp.lt.u32 	%p1308, %r4780, %r330;
	or.pred  	%p1309, %p1307, %p1308;
	@%p1309 bra 	$L__BB0_344;
	cvt.u32.u64 	%r4782, %rd10;
	setp.gt.u32 	%p1310, %r4782, %r330;
	@%p1310 bra 	$L__BB0_345;
	cvt.u32.u64 	%r4783, %rd9;
	setp.lt.u32 	%p1311, %r4783, %r329;
	@%p1311 bra 	$L__BB0_344;
	cvt.u32.u64 	%r4784, %rd9;
	setp.gt.u32 	%p1312, %r4784, %r329;
	@%p1312 bra 	$L__BB0_345;
	cvt.u32.u64 	%r4785, %rd8;
	setp.lt.u32 	%p1313, %r4785, %r328;
	@%p1313 bra 	$L__BB0_344;
	cvt.u32.u64 	%r4786, %rd8;
	setp.gt.u32 	%p1314, %r4786, %r328;
	@%p1314 bra 	$L__BB0_345;
	cvt.u32.u64 	%r4787, %rd7;
	setp.lt.u32 	%p1315, %r4787, %r327;
	@%p1315 bra 	$L__BB0_344;
	cvt.u32.u64 	%r4788, %rd7;
	setp.gt.u32 	%p1316, %r4788, %r327;
	@%p1316 bra 	$L__BB0_345;
	cvt.u32.u64 	%r4789, %rd6;
	setp.lt.u32 	%p1317, %r4789, %r326;
	@%p1317 bra 	$L__BB0_344;
	cvt.u32.u64 	%r4790, %rd6;
	setp.gt.u32 	%p1318, %r4790, %r326;
	@%p1318 bra 	$L__BB0_345;
	cvt.u32.u64 	%r4791, %rd5;
	setp.lt.u32 	%p1319, %r4791, %r325;
	@%p1319 bra 	$L__BB0_344;
	cvt.u32.u64 	%r4792, %rd5;
	setp.gt.u32 	%p1320, %r4792, %r325;
	@%p1320 bra 	$L__BB0_345;
	cvt.u32.u64 	%r4793, %rd4;
	setp.lt.u32 	%p1321, %r4793, %r324;
	@%p1321 bra 	$L__BB0_344;
	cvt.u32.u64 	%r4794, %rd4;
	cvt.u32.u64 	%r4795, %rd3;
	setp.gt.u32 	%p1322, %r4794, %r324;
	setp.lt.u32 	%p1323, %r6618, %r4795;
	or.pred  	%p1324, %p1322, %p1323;
	@%p1324 bra 	$L__BB0_345;
$L__BB0_344:
	cvt.u64.u32 	%rd31330, %r6618;
	sub.s64 	%rd31331, %rd31330, %rd3;
	shr.u64 	%rd31332, %rd31331, 63;
	cvt.u32.u64 	%r6618, %rd31331;
	and.b64  	%rd31333, %rd48504, 4294967295;
	add.s64 	%rd31334, %rd31332, %rd4;
	sub.s64 	%rd48504, %rd31333, %rd31334;
	shr.u64 	%rd31335, %rd48504, 63;
	and.b64  	%rd31336, %rd48505, 4294967295;
	add.s64 	%rd31337, %rd31335, %rd5;
	sub.s64 	%rd48505, %rd31336, %rd31337;
	shr.u64 	%rd31338, %rd48505, 63;
	and.b64  	%rd31339, %rd48506, 4294967295;
	add.s64 	%rd31340, %rd31338, %rd6;
	sub.s64 	%rd48506, %rd31339, %rd31340;
	shr.u64 	%rd31341, %rd48506, 63;
	and.b64  	%rd31342, %rd48507, 4294967295;
	add.s64 	%rd31343, %rd31341, %rd7;
	sub.s64 	%rd48507, %rd31342, %rd31343;
	shr.u64 	%rd31344, %rd48507, 63;
	and.b64  	%rd31345, %rd48508, 4294967295;
	add.s64 	%rd31346, %rd31344, %rd8;
	sub.s64 	%rd48508, %rd31345, %rd31346;
	shr.u64 	%rd31347, %rd48508, 63;
	and.b64  	%rd31348, %rd48509, 4294967295;
	add.s64 	%rd31349, %rd31347, %rd9;
	sub.s64 	%rd48509, %rd31348, %rd31349;
	shr.u64 	%rd31350, %rd48509, 63;
	and.b64  	%rd31351, %rd48510, 4294967295;
	add.s64 	%rd31352, %rd31350, %rd10;
	sub.s64 	%rd48510, %rd31351, %rd31352;
$L__BB0_345:
	cvt.u32.u64 	%r4796, %rd10;
	add.s32 	%r6619, %r6618, %r6616;
	setp.lt.u32 	%p1325, %r6619, %r6618;
	selp.u64 	%rd31354, 1, 0, %p1325;
	and.b64  	%rd31355, %rd48504, 4294967295;
	add.s64 	%rd31356, %rd31355, %rd31354;
	add.s64 	%rd48511, %rd31356, %rd493;
	cvt.u32.u64 	%r334, %rd48511;
	shr.u64 	%rd31357, %rd48511, 32;
	and.b64  	%rd31358, %rd48505, 4294967295;
	add.s64 	%rd31359, %rd31357, %rd31358;
	add.s64 	%rd48512, %rd31359, %rd495;
	cvt.u32.u64 	%r335, %rd48512;
	shr.u64 	%rd31360, %rd48512, 32;
	and.b64  	%rd31361, %rd48506, 4294967295;
	add.s64 	%rd31362, %rd31360, %rd31361;
	add.s64 	%rd48513, %rd31362, %rd497;
	cvt.u32.u64 	%r336, %rd48513;
	shr.u64 	%rd31363, %rd48513, 32;
	and.b64  	%rd31364, %rd48507, 4294967295;
	add.s64 	%rd31365, %rd31363, %rd31364;
	add.s64 	%rd48514, %rd31365, %rd499;
	cvt.u32.u64 	%r337, %rd48514;
	shr.u64 	%rd31366, %rd48514, 32;
	and.b64  	%rd31367, %rd48508, 4294967295;
	add.s64 	%rd31368, %rd31366, %rd31367;
	add.s64 	%rd48515, %rd31368, %rd501;
	cvt.u32.u64 	%r338, %rd48515;
	shr.u64 	%rd31369, %rd48515, 32;
	and.b64  	%rd31370, %rd48509, 4294967295;
	add.s64 	%rd31371, %rd31369, %rd31370;
	add.s64 	%rd48516, %rd31371, %rd503;
	cvt.u32.u64 	%r339, %rd48516;
	shr.u64 	%rd31372, %rd48516, 32;
	and.b64  	%rd31373, %rd48510, 4294967295;
	add.s64 	%rd31374, %rd31372, %rd31373;
	add.s64 	%rd48517, %rd31374, %rd505;
	cvt.u32.u64 	%r340, %rd48517;
	setp.gt.u64 	%p1326, %rd48517, 4294967295;
	setp.lt.u32 	%p1327, %r4796, %r340;
	or.pred  	%p1328, %p1326, %p1327;
	@%p1328 bra 	$L__BB0_359;
	cvt.u32.u64 	%r4797, %rd10;
	setp.gt.u32 	%p1329, %r4797, %r340;
	@%p1329 bra 	$L__BB0_360;
	cvt.u32.u64 	%r4798, %rd9;
	setp.lt.u32 	%p1330, %r4798, %r339;
	@%p1330 bra 	$L__BB0_359;
	cvt.u32.u64 	%r4799, %rd9;
	setp.gt.u32 	%p1331, %r4799, %r339;
	@%p1331 bra 	$L__BB0_360;
	cvt.u32.u64 	%r4800, %rd8;
	setp.lt.u32 	%p1332, %r4800, %r338;
	@%p1332 bra 	$L__BB0_359;
	cvt.u32.u64 	%r4801, %rd8;
	setp.gt.u32 	%p1333, %r4801, %r338;
	@%p1333 bra 	$L__BB0_360;
	cvt.u32.u64 	%r4802, %rd7;
	setp.lt.u32 	%p1334, %r4802, %r337;
	@%p1334 bra 	$L__BB0_359;
	cvt.u32.u64 	%r4803, %rd7;
	setp.gt.u32 	%p1335, %r4803, %r337;
	@%p1335 bra 	$L__BB0_360;
	cvt.u32.u64 	%r4804, %rd6;
	setp.lt.u32 	%p1336, %r4804, %r336;
	@%p1336 bra 	$L__BB0_359;
	cvt.u32.u64 	%r4805, %rd6;
	setp.gt.u32 	%p1337, %r4805, %r336;
	@%p1337 bra 	$L__BB0_360;
	cvt.u32.u64 	%r4806, %rd5;
	setp.lt.u32 	%p1338, %r4806, %r335;
	@%p1338 bra 	$L__BB0_359;
	cvt.u32.u64 	%r4807, %rd5;
	setp.gt.u32 	%p1339, %r4807, %r335;
	@%p1339 bra 	$L__BB0_360;
	cvt.u32.u64 	%r4808, %rd4;
	setp.lt.u32 	%p1340, %r4808, %r334;
	@%p1340 bra 	$L__BB0_359;
	cvt.u32.u64 	%r4809, %rd4;
	cvt.u32.u64 	%r4810, %rd3;
	setp.gt.u32 	%p1341, %r4809, %r334;
	setp.lt.u32 	%p1342, %r6619, %r4810;
	or.pred  	%p1343, %p1341, %p1342;
	@%p1343 bra 	$L__BB0_360;
$L__BB0_359:
	cvt.u64.u32 	%rd31377, %r6619;
	sub.s64 	%rd31378, %rd31377, %rd3;
	shr.u64 	%rd31379, %rd31378, 63;
	cvt.u32.u64 	%r6619, %rd31378;
	and.b64  	%rd31380, %rd48511, 4294967295;
	add.s64 	%rd31381, %rd31379, %rd4;
	sub.s64 	%rd48511, %rd31380, %rd31381;
	shr.u64 	%rd31382, %rd48511, 63;
	and.b64  	%rd31383, %rd48512, 4294967295;
	add.s64 	%rd31384, %rd31382, %rd5;
	sub.s64 	%rd48512, %rd31383, %rd31384;
	shr.u64 	%rd31385, %rd48512, 63;
	and.b64  	%rd31386, %rd48513, 4294967295;
	add.s64 	%rd31387, %rd31385, %rd6;
	sub.s64 	%rd48513, %rd31386, %rd31387;
	shr.u64 	%rd31388, %rd48513, 63;
	and.b64  	%rd31389, %rd48514, 4294967295;
	add.s64 	%rd31390, %rd31388, %rd7;
	sub.s64 	%rd48514, %rd31389, %rd31390;
	shr.u64 	%rd31391, %rd48514, 63;
	and.b64  	%rd31392, %rd48515, 4294967295;
	add.s64 	%rd31393, %rd31391, %rd8;
	sub.s64 	%rd48515, %rd31392, %rd31393;
	shr.u64 	%rd31394, %rd48515, 63;
	and.b64  	%rd31395, %rd48516, 4294967295;
	add.s64 	%rd31396, %rd31394, %rd9;
	sub.s64 	%rd48516, %rd31395, %rd31396;
	shr.u64 	%rd31397, %rd48516, 63;
	and.b64  	%rd31398, %rd48517, 4294967295;
	add.s64 	%rd31399, %rd31397, %rd10;
	sub.s64 	%rd48517, %rd31398, %rd31399;
$L__BB0_360:
	cvt.u32.u64 	%r4811, %rd10;
	cvt.u64.u32 	%rd542, %r6619;
	mul.wide.u32 	%rd31400, %r6619, %r6619;
	cvt.u32.u64 	%r4812, %rd31400;
	shr.u64 	%rd31401, %rd31400, 32;
	and.b64  	%rd543, %rd48511, 4294967295;
	mul.lo.s64 	%rd31402, %rd543, %rd542;
	add.s64 	%rd31403, %rd31401, %rd31402;
	shr.u64 	%rd31404, %rd31403, 32;
	and.b64  	%rd544, %rd48512, 4294967295;
	mul.lo.s64 	%rd31405, %rd544, %rd542;
	add.s64 	%rd31406, %rd31404, %rd31405;
	shr.u64 	%rd31407, %rd31406, 32;
	and.b64  	%rd545, %rd48513, 4294967295;
	mul.lo.s64 	%rd31408, %rd545, %rd542;
	add.s64 	%rd31409, %rd31407, %rd31408;
	shr.u64 	%rd31410, %rd31409, 32;
	and.b64  	%rd546, %rd48514, 4294967295;
	mul.lo.s64 	%rd31411, %rd546, %rd542;
	add.s64 	%rd31412, %rd31410, %rd31411;
	shr.u64 	%rd31413, %rd31412, 32;
	and.b64  	%rd547, %rd48515, 4294967295;
	mul.lo.s64 	%rd31414, %rd547, %rd542;
	add.s64 	%rd31415, %rd31413, %rd31414;
	shr.u64 	%rd31416, %rd31415, 32;
	and.b64  	%rd548, %rd48516, 4294967295;
	mul.lo.s64 	%rd31417, %rd548, %rd542;
	add.s64 	%rd31418, %rd31416, %rd31417;
	shr.u64 	%rd31419, %rd31418, 32;
	and.b64  	%rd549, %rd48517, 4294967295;
	mul.lo.s64 	%rd31420, %rd549, %rd542;
	add.s64 	%rd31421, %rd31419, %rd31420;
	shr.u64 	%rd31422, %rd31421, 32;
	and.b64  	%rd31423, %rd31403, 4294967295;
	add.s64 	%rd31424, %rd31402, %rd31423;
	shr.u64 	%rd31425, %rd31424, 32;
	and.b64  	%rd31426, %rd31406, 4294967295;
	add.s64 	%rd31427, %rd31425, %rd31426;
	mad.lo.s64 	%rd31428, %rd543, %rd543, %rd31427;
	shr.u64 	%rd31429, %rd31428, 32;
	mul.lo.s64 	%rd31430, %rd544, %rd543;
	and.b64  	%rd31431, %rd31409, 4294967295;
	add.s64 	%rd31432, %rd31429, %rd31431;
	add.s64 	%rd31433, %rd31432, %rd31430;
	shr.u64 	%rd31434, %rd31433, 32;
	mul.lo.s64 	%rd31435, %rd545, %rd543;
	and.b64  	%rd31436, %rd31412, 4294967295;
	add.s64 	%rd31437, %rd31434, %rd31436;
	add.s64 	%rd31438, %rd31437, %rd31435;
	shr.u64 	%rd31439, %rd31438, 32;
	mul.lo.s64 	%rd31440, %rd546, %rd543;
	and.b64  	%rd31441, %rd31415, 4294967295;
	add.s64 	%rd31442, %rd31439, %rd31441;
	add.s64 	%rd31443, %rd31442, %rd31440;
	shr.u64 	%rd31444, %rd31443, 32;
	mul.lo.s64 	%rd31445, %rd547, %rd543;
	and.b64  	%rd31446, %rd31418, 4294967295;
	add.s64 	%rd31447, %rd31444, %rd31446;
	add.s64 	%rd31448, %rd31447, %rd31445;
	shr.u64 	%rd31449, %rd31448, 32;
	mul.lo.s64 	%rd31450, %rd548, %rd543;
	and.b64  	%rd31451, %rd31421, 4294967295;
	add.s64 	%rd31452, %rd31449, %rd31451;
	add.s64 	%rd31453, %rd31452, %rd31450;
	shr.u64 	%rd31454, %rd31453, 32;
	mul.lo.s64 	%rd31455, %rd549, %rd543;
	add.s64 	%rd31456, %rd31454, %rd31422;
	add.s64 	%rd31457, %rd31456, %rd31455;
	shr.u64 	%rd31458, %rd31457, 32;
	and.b64  	%rd31459, %rd31428, 4294967295;
	add.s64 	%rd31460, %rd31405, %rd31459;
	shr.u64 	%rd31461, %rd31460, 32;
	and.b64  	%rd31462, %rd31433, 4294967295;
	add.s64 	%rd31463, %rd31461, %rd31462;
	add.s64 	%rd31464, %rd31463, %rd31430;
	shr.u64 	%rd31465, %rd31464, 32;
	and.b64  	%rd31466, %rd31438, 4294967295;
	add.s64 	%rd31467, %rd31465, %rd31466;
	mad.lo.s64 	%rd31468, %rd544, %rd544, %rd31467;
	shr.u64 	%rd31469, %rd31468, 32;
	mul.lo.s64 	%rd31470, %rd545, %rd544;
	and.b64  	%rd31471, %rd31443, 4294967295;
	add.s64 	%rd31472, %rd31469, %rd31471;
	add.s64 	%rd31473, %rd31472, %rd31470;
	shr.u64 	%rd31474, %rd31473, 32;
	mul.lo.s64 	%rd31475, %rd546, %rd544;
	and.b64  	%rd31476, %rd31448, 4294967295;
	add.s64 	%rd31477, %rd31474, %rd31476;
	add.s64 	%rd31478, %rd31477, %rd31475;
	shr.u64 	%rd31479, %rd31478, 32;
	mul.lo.s64 	%rd31480, %rd547, %rd544;
	and.b64  	%rd31481, %rd31453, 4294967295;
	add.s64 	%rd31482, %rd31479, %rd31481;
	add.s64 	%rd31483, %rd31482, %rd31480;
	shr.u64 	%rd31484, %rd31483, 32;
	mul.lo.s64 	%rd31485, %rd548, %rd544;
	and.b64  	%rd31486, %rd31457, 4294967295;
	add.s64 	%rd31487, %rd31484, %rd31486;
	add.s64 	%rd31488, %rd31487, %rd31485;
	shr.u64 	%rd31489, %rd31488, 32;
	mul.lo.s64 	%rd31490, %rd549, %rd544;
	add.s64 	%rd31491, %rd31489, %rd31458;
	add.s64 	%rd31492, %rd31491, %rd31490;
	shr.u64 	%rd31493, %rd31492, 32;
	and.b64  	%rd31494, %rd31464, 4294967295;
	add.s64 	%rd31495, %rd31408, %rd31494;
	shr.u64 	%rd31496, %rd31495, 32;
	and.b64  	%rd31497, %rd31468, 4294967295;
	add.s64 	%rd31498, %rd31496, %rd31497;
	add.s64 	%rd31499, %rd31498, %rd31435;
	shr.u64 	%rd31500, %rd31499, 32;
	and.b64  	%rd31501, %rd31473, 4294967295;
	add.s64 	%rd31502, %rd31500, %rd31501;
	add.s64 	%rd31503, %rd31502, %rd31470;
	shr.u64 	%rd31504, %rd31503, 32;
	and.b64  	%rd31505, %rd31478, 4294967295;
	add.s64 	%rd31506, %rd31504, %rd31505;
	mad.lo.s64 	%rd31507, %rd545, %rd545, %rd31506;
	shr.u64 	%rd31508, %rd31507, 32;
	mul.lo.s64 	%rd31509, %rd546, %rd545;
	and.b64  	%rd31510, %rd31483, 4294967295;
	add.s64 	%rd31511, %rd31508, %rd31510;
	add.s64 	%rd31512, %rd31511, %rd31509;
	shr.u64 	%rd31513, %rd31512, 32;
	mul.lo.s64 	%rd31514, %rd547, %rd545;
	and.b64  	%rd31515, %rd31488, 4294967295;
	add.s64 	%rd31516, %rd31513, %rd31515;
	add.s64 	%rd31517, %rd31516, %rd31514;
	shr.u64 	%rd31518, %rd31517, 32;
	mul.lo.s64 	%rd31519, %rd548, %rd545;
	and.b64  	%rd31520, %rd31492, 4294967295;
	add.s64 	%rd31521, %rd31518, %rd31520;
	add.s64 	%rd31522, %rd31521, %rd31519;
	shr.u64 	%rd31523, %rd31522, 32;
	mul.lo.s64 	%rd31524, %rd549, %rd545;
	add.s64 	%rd31525, %rd31523, %rd31493;
	add.s64 	%rd31526, %rd31525, %rd31524;
	shr.u64 	%rd31527, %rd31526, 32;
	and.b64  	%rd31528, %rd31499, 4294967295;
	add.s64 	%rd31529, %rd31411, %rd31528;
	shr.u64 	%rd31530, %rd31529, 32;
	and.b64  	%rd31531, %rd31503, 4294967295;
	add.s64 	%rd31532, %rd31530, %rd31531;
	add.s64 	%rd31533, %rd31532, %rd31440;
	shr.u64 	%rd31534, %rd31533, 32;
	and.b64  	%rd31535, %rd31507, 4294967295;
	add.s64 	%rd31536, %rd31534, %rd31535;
	add.s64 	%rd31537, %rd31536, %rd31475;
	shr.u64 	%rd31538, %rd31537, 32;
	and.b64  	%rd31539, %rd31512, 4294967295;
	add.s64 	%rd31540, %rd31538, %rd31539;
	add.s64 	%rd31541, %rd31540, %rd31509;
	shr.u64 	%rd31542, %rd31541, 32;
	and.b64  	%rd31543, %rd31517, 4294967295;
	add.s64 	%rd31544, %rd31542, %rd31543;
	mad.lo.s64 	%rd31545, %rd546, %rd546, %rd31544;
	shr.u64 	%rd31546, %rd31545, 32;
	mul.lo.s64 	%rd31547, %rd547, %rd546;
	and.b64  	%rd31548, %rd31522, 4294967295;
	add.s64 	%rd31549, %rd31546, %rd31548;
	add.s64 	%rd31550, %rd31549, %rd31547;
	shr.u64 	%rd31551, %rd31550, 32;
	mul.lo.s64 	%rd31552, %rd548, %rd546;
	and.b64  	%rd31553, %rd31526, 4294967295;
	add.s64 	%rd31554, %rd31551, %rd31553;
	add.s64 	%rd31555, %rd31554, %rd31552;
	shr.u64 	%rd31556, %rd31555, 32;
	mul.lo.s64 	%rd31557, %rd549, %rd546;
	add.s64 	%rd31558, %rd31556, %rd31527;
	add.s64 	%rd31559, %rd31558, %rd31557;
	shr.u64 	%rd31560, %rd31559, 32;
	and.b64  	%rd31561, %rd31533, 4294967295;
	add.s64 	%rd31562, %rd31414, %rd31561;
	shr.u64 	%rd31563, %rd31562, 32;
	and.b64  	%rd31564, %rd31537, 4294967295;
	add.s64 	%rd31565, %rd31563, %rd31564;
	add.s64 	%rd31566, %rd31565, %rd31445;
	shr.u64 	%rd31567, %rd31566, 32;
	and.b64  	%rd31568, %rd31541, 4294967295;
	add.s64 	%rd31569, %rd31567, %rd31568;
	add.s64 	%rd31570, %rd31569, %rd31480;
	shr.u64 	%rd31571, %rd31570, 32;
	and.b64  	%rd31572, %rd31545, 4294967295;
	add.s64 	%rd31573, %rd31571, %rd31572;
	add.s64 	%rd31574, %rd31573, %rd31514;
	shr.u64 	%rd31575, %rd31574, 32;
	and.b64  	%rd31576, %rd31550, 4294967295;
	add.s64 	%rd31577, %rd31575, %rd31576;
	add.s64 	%rd31578, %rd31577, %rd31547;
	shr.u64 	%rd31579, %rd31578, 32;
	and.b64  	%rd31580, %rd31555, 4294967295;
	add.s64 	%rd31581, %rd31579, %rd31580;
	mad.lo.s64 	%rd31582, %rd547, %rd547, %rd31581;
	shr.u64 	%rd31583, %rd31582, 32;
	mul.lo.s64 	%rd31584, %rd548, %rd547;
	and.b64  	%rd31585, %rd31559, 4294967295;
	add.s64 	%rd31586, %rd31583, %rd31585;
	add.s64 	%rd31587, %rd31586, %rd31584;
	shr.u64 	%rd31588, %rd31587, 32;
	mul.lo.s64 	%rd31589, %rd549, %rd547;
	add.s64 	%rd31590, %rd31588, %rd31560;
	add.s64 	%rd31591, %rd31590, %rd31589;
	shr.u64 	%rd31592, %rd31591, 32;
	and.b64  	%rd31593, %rd31566, 4294967295;
	add.s64 	%rd31594, %rd31417, %rd31593;
	shr.u64 	%rd31595, %rd31594, 32;
	and.b64  	%rd31596, %rd31570, 4294967295;
	add.s64 	%rd31597, %rd31595, %rd31596;
	add.s64 	%rd31598, %rd31597, %rd31450;
	shr.u64 	%rd31599, %rd31598, 32;
	and.b64  	%rd31600, %rd31574, 4294967295;
	add.s64 	%rd31601, %rd31599, %rd31600;
	add.s64 	%rd31602, %rd31601, %rd31485;
	shr.u64 	%rd31603, %rd31602, 32;
	and.b64  	%rd31604, %rd31578, 4294967295;
	add.s64 	%rd31605, %rd31603, %rd31604;
	add.s64 	%rd31606, %rd31605, %rd31519;
	shr.u64 	%rd31607, %rd31606, 32;
	and.b64  	%rd31608, %rd31582, 4294967295;
	add.s64 	%rd31609, %rd31607, %rd31608;
	add.s64 	%rd31610, %rd31609, %rd31552;
	shr.u64 	%rd31611, %rd31610, 32;
	and.b64  	%rd31612, %rd31587, 4294967295;
	add.s64 	%rd31613, %rd31611, %rd31612;
	add.s64 	%rd31614, %rd31613, %rd31584;
	shr.u64 	%rd31615, %rd31614, 32;
	and.b64  	%rd31616, %rd31591, 4294967295;
	add.s64 	%rd31617, %rd31615, %rd31616;
	mad.lo.s64 	%rd31618, %rd548, %rd548, %rd31617;
	shr.u64 	%rd31619, %rd31618, 32;
	mul.lo.s64 	%rd31620, %rd549, %rd548;
	add.s64 	%rd31621, %rd31619, %rd31592;
	add.s64 	%rd31622, %rd31621, %rd31620;
	shr.u64 	%rd31623, %rd31622, 32;
	and.b64  	%rd31624, %rd31598, 4294967295;
	add.s64 	%rd31625, %rd31420, %rd31624;
	shr.u64 	%rd31626, %rd31625, 32;
	and.b64  	%rd31627, %rd31602, 4294967295;
	add.s64 	%rd31628, %rd31626, %rd31627;
	add.s64 	%rd31629, %rd31628, %rd31455;
	shr.u64 	%rd31630, %rd31629, 32;
	and.b64  	%rd31631, %rd31606, 4294967295;
	add.s64 	%rd31632, %rd31630, %rd31631;
	add.s64 	%rd31633, %rd31632, %rd31490;
	shr.u64 	%rd31634, %rd31633, 32;
	and.b64  	%rd31635, %rd31610, 4294967295;
	add.s64 	%rd31636, %rd31634, %rd31635;
	add.s64 	%rd31637, %rd31636, %rd31524;
	shr.u64 	%rd31638, %rd31637, 32;
	and.b64  	%rd31639, %rd31614, 4294967295;
	add.s64 	%rd31640, %rd31638, %rd31639;
	add.s64 	%rd31641, %rd31640, %rd31557;
	shr.u64 	%rd31642, %rd31641, 32;
	and.b64  	%rd31643, %rd31618, 4294967295;
	add.s64 	%rd31644, %rd31642, %rd31643;
	add.s64 	%rd31645, %rd31644, %rd31589;
	shr.u64 	%rd31646, %rd31645, 32;
	and.b64  	%rd31647, %rd31622, 4294967295;
	add.s64 	%rd31648, %rd31646, %rd31647;
	add.s64 	%rd31649, %rd31648, %rd31620;
	shr.u64 	%rd31650, %rd31649, 32;
	add.s64 	%rd31651, %rd31650, %rd31623;
	mad.lo.s64 	%rd31652, %rd549, %rd549, %rd31651;
	{ .reg .b32 tmp; mov.b64 {tmp, %r4813}, %rd31652; }
	mul.lo.s32 	%r4814, %r9, %r4812;
	cvt.u64.u32 	%rd31653, %r4814;
	and.b64  	%rd31654, %rd31400, 4294967293;
	mad.lo.s64 	%rd31655, %rd3, %rd31653, %rd31654;
	shr.u64 	%rd31656, %rd31655, 32;
	and.b64  	%rd31657, %rd31424, 4294967295;
	add.s64 	%rd31658, %rd31656, %rd31657;
	mad.lo.s64 	%rd31659, %rd4, %rd31653, %rd31658;
	cvt.u32.u64 	%r4815, %rd31659;
	shr.u64 	%rd31660, %rd31659, 32;
	and.b64  	%rd31661, %rd31460, 4294967295;
	add.s64 	%rd31662, %rd31660, %rd31661;
	mad.lo.s64 	%rd31663, %rd5, %rd31653, %rd31662;
	shr.u64 	%rd31664, %rd31663, 32;
	and.b64  	%rd31665, %rd31495, 4294967295;
	add.s64 	%rd31666, %rd31664, %rd31665;
	mad.lo.s64 	%rd31667, %rd6, %rd31653, %rd31666;
	shr.u64 	%rd31668, %rd31667, 32;
	and.b64  	%rd31669, %rd31529, 4294967295;
	add.s64 	%rd31670, %rd31668, %rd31669;
	mad.lo.s64 	%rd31671, %rd7, %rd31653, %rd31670;
	shr.u64 	%rd31672, %rd31671, 32;
	and.b64  	%rd31673, %rd31562, 4294967295;
	add.s64 	%rd31674, %rd31672, %rd31673;
	mad.lo.s64 	%rd31675, %rd8, %rd31653, %rd31674;
	shr.u64 	%rd31676, %rd31675, 32;
	and.b64  	%rd31677, %rd31594, 4294967295;
	add.s64 	%rd31678, %rd31676, %rd31677;
	mad.lo.s64 	%rd31679, %rd9, %rd31653, %rd31678;
	shr.u64 	%rd31680, %rd31679, 32;
	and.b64  	%rd31681, %rd31625, 4294967295;
	add.s64 	%rd31682, %rd31680, %rd31681;
	mad.lo.s64 	%rd31683, %rd10, %rd31653, %rd31682;
	shr.u64 	%rd31684, %rd31683, 32;
	and.b64  	%rd31685, %rd31629, 4294967295;
	add.s64 	%rd31686, %rd31684, %rd31685;
	shr.u64 	%rd31687, %rd31686, 32;
	and.b64  	%rd31688, %rd31633, 4294967295;
	add.s64 	%rd31689, %rd31687, %rd31688;
	shr.u64 	%rd31690, %rd31689, 32;
	and.b64  	%rd31691, %rd31637, 4294967295;
	add.s64 	%rd31692, %rd31690, %rd31691;
	shr.u64 	%rd31693, %rd31692, 32;
	and.b64  	%rd31694, %rd31641, 4294967295;
	add.s64 	%rd31695, %rd31693, %rd31694;
	shr.u64 	%rd31696, %rd31695, 32;
	and.b64  	%rd31697, %rd31645, 4294967295;
	add.s64 	%rd31698, %rd31696, %rd31697;
	shr.u64 	%rd31699, %rd31698, 32;
	and.b64  	%rd31700, %rd31649, 4294967295;
	add.s64 	%rd31701, %rd31699, %rd31700;
	shr.u64 	%rd31702, %rd31701, 32;
	and.b64  	%rd31703, %rd31652, 4294967295;
	add.s64 	%rd31704, %rd31702, %rd31703;
	{ .reg .b32 tmp; mov.b64 {tmp, %r4816}, %rd31704; }
	add.s32 	%r4817, %r4813, %r4816;
	mul.lo.s32 	%r4818, %r9, %r4815;
	cvt.u64.u32 	%rd31705, %r4818;
	and.b64  	%rd31706, %rd31659, 4294967295;
	mad.lo.s64 	%rd31707, %rd3, %rd31705, %rd31706;
	shr.u64 	%rd31708, %rd31707, 32;
	and.b64  	%rd31709, %rd31663, 4294967295;
	add.s64 	%rd31710, %rd31708, %rd31709;
	mad.lo.s64 	%rd31711, %rd4, %rd31705, %rd31710;
	cvt.u32.u64 	%r4819, %rd31711;
	shr.u64 	%rd31712, %rd31711, 32;
	and.b64  	%rd31713, %rd31667, 4294967295;
	add.s64 	%rd31714, %rd31712, %rd31713;
	mad.lo.s64 	%rd31715, %rd5, %rd31705, %rd31714;
	shr.u64 	%rd31716, %rd31715, 32;
	and.b64  	%rd31717, %rd31671, 4294967295;
	add.s64 	%rd31718, %rd31716, %rd31717;
	mad.lo.s64 	%rd31719, %rd6, %rd31705, %rd31718;
	shr.u64 	%rd31720, %rd31719, 32;
	and.b64  	%rd31721, %rd31675, 4294967295;
	add.s64 	%rd31722, %rd31720, %rd31721;
	mad.lo.s64 	%rd31723, %rd7, %rd31705, %rd31722;
	shr.u64 	%rd31724, %rd31723, 32;
	and.b64  	%rd31725, %rd31679, 4294967295;
	add.s64 	%rd31726, %rd31724, %rd31725;
	mad.lo.s64 	%rd31727, %rd8, %rd31705, %rd31726;
	shr.u64 	%rd31728, %rd31727, 32;
	and.b64  	%rd31729, %rd31683, 4294967295;
	add.s64 	%rd31730, %rd31728, %rd31729;
	mad.lo.s64 	%rd31731, %rd9, %rd31705, %rd31730;
	shr.u64 	%rd31732, %rd31731, 32;
	and.b64  	%rd31733, %rd31686, 4294967295;
	add.s64 	%rd31734, %rd31732, %rd31733;
	mad.lo.s64 	%rd31735, %rd10, %rd31705, %rd31734;
	shr.u64 	%rd31736, %rd31735, 32;
	and.b64  	%rd31737, %rd31689, 4294967295;
	add.s64 	%rd31738, %rd31736, %rd31737;
	shr.u64 	%rd31739, %rd31738, 32;
	and.b64  	%rd31740, %rd31692, 4294967295;
	add.s64 	%rd31741, %rd31739, %rd31740;
	shr.u64 	%rd31742, %rd31741, 32;
	and.b64  	%rd31743, %rd31695, 4294967295;
	add.s64 	%rd31744, %rd31742, %rd31743;
	shr.u64 	%rd31745, %rd31744, 32;
	and.b64  	%rd31746, %rd31698, 4294967295;
	add.s64 	%rd31747, %rd31745, %rd31746;
	shr.u64 	%rd31748, %rd31747, 32;
	and.b64  	%rd31749, %rd31701, 4294967295;
	add.s64 	%rd31750, %rd31748, %rd31749;
	shr.u64 	%rd31751, %rd31750, 32;
	and.b64  	%rd31752, %rd31704, 4294967295;
	add.s64 	%rd31753, %rd31751, %rd31752;
	{ .reg .b32 tmp; mov.b64 {tmp, %r4820}, %rd31753; }
	add.s32 	%r4821, %r4817, %r4820;
	mul.lo.s32 	%r4822, %r9, %r4819;
	cvt.u64.u32 	%rd31754, %r4822;
	and.b64  	%rd31755, %rd31711, 4294967295;
	mad.lo.s64 	%rd31756, %rd3, %rd31754, %rd31755;
	shr.u64 	%rd31757, %rd31756, 32;
	and.b64  	%rd31758, %rd31715, 4294967295;
	add.s64 	%rd31759, %rd31757, %rd31758;
	mad.lo.s64 	%rd31760, %rd4, %rd31754, %rd31759;
	cvt.u32.u64 	%r4823, %rd31760;
	shr.u64 	%rd31761, %rd31760, 32;
	and.b64  	%rd31762, %rd31719, 4294967295;
	add.s64 	%rd31763, %rd31761, %rd31762;
	mad.lo.s64 	%rd31764, %rd5, %rd31754, %rd31763;
	shr.u64 	%rd31765, %rd31764, 32;
	and.b64  	%rd31766, %rd31723, 4294967295;
	add.s64 	%rd31767, %rd31765, %rd31766;
	mad.lo.s64 	%rd31768, %rd6, %rd31754, %rd31767;
	shr.u64 	%rd31769, %rd31768, 32;
	and.b64  	%rd31770, %rd31727, 4294967295;
	add.s64 	%rd31771, %rd31769, %rd31770;
	mad.lo.s64 	%rd31772, %rd7, %rd31754, %rd31771;
	shr.u64 	%rd31773, %rd31772, 32;
	and.b64  	%rd31774, %rd31731, 4294967295;
	add.s64 	%rd31775, %rd31773, %rd31774;
	mad.lo.s64 	%rd31776, %rd8, %rd31754, %rd31775;
	shr.u64 	%rd31777, %rd31776, 32;
	and.b64  	%rd31778, %rd31735, 4294967295;
	add.s64 	%rd31779, %rd31777, %rd31778;
	mad.lo.s64 	%rd31780, %rd9, %rd31754, %rd31779;
	shr.u64 	%rd31781, %rd31780, 32;
	and.b64  	%rd31782, %rd31738, 4294967295;
	add.s64 	%rd31783, %rd31781, %rd31782;
	mad.lo.s64 	%rd31784, %rd10, %rd31754, %rd31783;
	shr.u64 	%rd31785, %rd31784, 32;
	and.b64  	%rd31786, %rd31741, 4294967295;
	add.s64 	%rd31787, %rd31785, %rd31786;
	shr.u64 	%rd31788, %rd31787, 32;
	and.b64  	%rd31789, %rd31744, 4294967295;
	add.s64 	%rd31790, %rd31788, %rd31789;
	shr.u64 	%rd31791, %rd31790, 32;
	and.b64  	%rd31792, %rd31747, 4294967295;
	add.s64 	%rd31793, %rd31791, %rd31792;
	shr.u64 	%rd31794, %rd31793, 32;
	and.b64  	%rd31795, %rd31750, 4294967295;
	add.s64 	%rd31796, %rd31794, %rd31795;
	shr.u64 	%rd31797, %rd31796, 32;
	and.b64  	%rd31798, %rd31753, 4294967295;
	add.s64 	%rd31799, %rd31797, %rd31798;
	{ .reg .b32 tmp; mov.b64 {tmp, %r4824}, %rd31799; }
	add.s32 	%r4825, %r4821, %r4824;
	mul.lo.s32 	%r4826, %r9, %r4823;
	cvt.u64.u32 	%rd31800, %r4826;
	and.b64  	%rd31801, %rd31760, 4294967295;
	mad.lo.s64 	%rd31802, %rd3, %rd31800, %rd31801;
	shr.u64 	%rd31803, %rd31802, 32;
	and.b64  	%rd31804, %rd31764, 4294967295;
	add.s64 	%rd31805, %rd31803, %rd31804;
	mad.lo.s64 	%rd31806, %rd4, %rd31800, %rd31805;
	cvt.u32.u64 	%r4827, %rd31806;
	shr.u64 	%rd31807, %rd31806, 32;
	and.b64  	%rd31808, %rd31768, 4294967295;
	add.s64 	%rd31809, %rd31807, %rd31808;
	mad.lo.s64 	%rd31810, %rd5, %rd31800, %rd31809;
	shr.u64 	%rd31811, %rd31810, 32;
	and.b64  	%rd31812, %rd31772, 4294967295;
	add.s64 	%rd31813, %rd31811, %rd31812;
	mad.lo.s64 	%rd31814, %rd6, %rd31800, %rd31813;
	shr.u64 	%rd31815, %rd31814, 32;
	and.b64  	%rd31816, %rd31776, 4294967295;
	add.s64 	%rd31817, %rd31815, %rd31816;
	mad.lo.s64 	%rd31818, %rd7, %rd31800, %rd31817;
	shr.u64 	%rd31819, %rd31818, 32;
	and.b64  	%rd31820, %rd31780, 4294967295;
	add.s64 	%rd31821, %rd31819, %rd31820;
	mad.lo.s64 	%rd31822, %rd8, %rd31800, %rd31821;
	shr.u64 	%rd31823, %rd31822, 32;
	and.b64  	%rd31824, %rd31784, 4294967295;
	add.s64 	%rd31825, %rd31823, %rd31824;
	mad.lo.s64 	%rd31826, %rd9, %rd31800, %rd31825;
	shr.u64 	%rd31827, %rd31826, 32;
	and.b64  	%rd31828, %rd31787, 4294967295;
	add.s64 	%rd31829, %rd31827, %rd31828;
	mad.lo.s64 	%rd31830, %rd10, %rd31800, %rd31829;
	shr.u64 	%rd31831, %rd31830, 32;
	and.b64  	%rd31832, %rd31790, 4294967295;
	add.s64 	%rd31833, %rd31831, %rd31832;
	shr.u64 	%rd31834, %rd31833, 32;
	and.b64  	%rd31835, %rd31793, 4294967295;
	add.s64 	%rd31836, %rd31834, %rd31835;
	shr.u64 	%rd31837, %rd31836, 32;
	and.b64  	%rd31838, %rd31796, 4294967295;
	add.s64 	%rd31839, %rd31837, %rd31838;
	shr.u64 	%rd31840, %rd31839, 32;
	and.b64  	%rd31841, %rd31799, 4294967295;
	add.s64 	%rd31842, %rd31840, %rd31841;
	{ .reg .b32 tmp; mov.b64 {tmp, %r4828}, %rd31842; }
	add.s32 	%r4829, %r4825, %r4828;
	mul.lo.s32 	%r4830, %r9, %r4827;
	cvt.u64.u32 	%rd31843, %r4830;
	and.b64  	%rd31844, %rd31806, 4294967295;
	mad.lo.s64 	%rd31845, %rd3, %rd31843, %rd31844;
	shr.u64 	%rd31846, %rd31845, 32;
	and.b64  	%rd31847, %rd31810, 4294967295;
	add.s64 	%rd31848, %rd31846, %rd31847;
	mad.lo.s64 	%rd31849, %rd4, %rd31843, %rd31848;
	cvt.u32.u64 	%r4831, %rd31849;
	shr.u64 	%rd31850, %rd31849, 32;
	and.b64  	%rd31851, %rd31814, 4294967295;
	add.s64 	%rd31852, %rd31850, %rd31851;
	mad.lo.s64 	%rd31853, %rd5, %rd31843, %rd31852;
	shr.u64 	%rd31854, %rd31853, 32;
	and.b64  	%rd31855, %rd31818, 4294967295;
	add.s64 	%rd31856, %rd31854, %rd31855;
	mad.lo.s64 	%rd31857, %rd6, %rd31843, %rd31856;
	shr.u64 	%rd31858, %rd31857, 32;
	and.b64  	%rd31859, %rd31822, 4294967295;
	add.s64 	%rd31860, %rd31858, %rd31859;
	mad.lo.s64 	%rd31861, %rd7, %rd31843, %rd31860;
	shr.u64 	%rd31862, %rd31861, 32;
	and.b64  	%rd31863, %rd31826, 4294967295;
	add.s64 	%rd31864, %rd31862, %rd31863;
	mad.lo.s64 	%rd31865, %rd8, %rd31843, %rd31864;
	shr.u64 	%rd31866, %rd31865, 32;
	and.b64  	%rd31867, %rd31830, 4294967295;
	add.s64 	%rd31868, %rd31866, %rd31867;
	mad.lo.s64 	%rd31869, %rd9, %rd31843, %rd31868;
	shr.u64 	%rd31870, %rd31869, 32;
	and.b64  	%rd31871, %rd31833, 4294967295;
	add.s64 	%rd31872, %rd31870, %rd31871;
	mad.lo.s64 	%rd31873, %rd10, %rd31843, %rd31872;
	shr.u64 	%rd31874, %rd31873, 32;
	and.b64  	%rd31875, %rd31836, 4294967295;
	add.s64 	%rd31876, %rd31874, %rd31875;
	shr.u64 	%rd31877, %rd31876, 32;
	and.b64  	%rd31878, %rd31839, 4294967295;
	add.s64 	%rd31879, %rd31877, %rd31878;
	shr.u64 	%rd31880, %rd31879, 32;
	and.b64  	%rd31881, %rd31842, 4294967295;
	add.s64 	%rd31882, %rd31880, %rd31881;
	{ .reg .b32 tmp; mov.b64 {tmp, %r4832}, %rd31882; }
	add.s32 	%r4833, %r4829, %r4832;
	mul.lo.s32 	%r4834, %r9, %r4831;
	cvt.u64.u32 	%rd31883, %r4834;
	and.b64  	%rd31884, %rd31849, 4294967295;
	mad.lo.s64 	%rd31885, %rd3, %rd31883, %rd31884;
	shr.u64 	%rd31886, %rd31885, 32;
	and.b64  	%rd31887, %rd31853, 4294967295;
	add.s64 	%rd31888, %rd31886, %rd31887;
	mad.lo.s64 	%rd31889, %rd4, %rd31883, %rd31888;
	cvt.u32.u64 	%r4835, %rd31889;
	shr.u64 	%rd31890, %rd31889, 32;
	and.b64  	%rd31891, %rd31857, 4294967295;
	add.s64 	%rd31892, %rd31890, %rd31891;
	mad.lo.s64 	%rd31893, %rd5, %rd31883, %rd31892;
	shr.u64 	%rd31894, %rd31893, 32;
	and.b64  	%rd31895, %rd31861, 4294967295;
	add.s64 	%rd31896, %rd31894, %rd31895;
	mad.lo.s64 	%rd31897, %rd6, %rd31883, %rd31896;
	shr.u64 	%rd31898, %rd31897, 32;
	and.b64  	%rd31899, %rd31865, 4294967295;
	add.s64 	%rd31900, %rd31898, %rd31899;
	mad.lo.s64 	%rd31901, %rd7, %rd31883, %rd31900;
	shr.u64 	%rd31902, %rd31901, 32;
	and.b64  	%rd31903, %rd31869, 4294967295;
	add.s64 	%rd31904, %rd31902, %rd31903;
	mad.lo.s64 	%rd31905, %rd8, %rd31883, %rd31904;
	shr.u64 	%rd31906, %rd31905, 32;
	and.b64  	%rd31907, %rd31873, 4294967295;
	add.s64 	%rd31908, %rd31906, %rd31907;
	mad.lo.s64 	%rd31909, %rd9, %rd31883, %rd31908;
	shr.u64 	%rd31910, %rd31909, 32;
	and.b64  	%rd31911, %rd31876, 4294967295;
	add.s64 	%rd31912, %rd31910, %rd31911;
	mad.lo.s64 	%rd31913, %rd10, %rd31883, %rd31912;
	shr.u64 	%rd31914, %rd31913, 32;
	and.b64  	%rd31915, %rd31879, 4294967295;
	add.s64 	%rd31916, %rd31914, %rd31915;
	shr.u64 	%rd31917, %rd31916, 32;
	and.b64  	%rd31918, %rd31882, 4294967295;
	add.s64 	%rd31919, %rd31917, %rd31918;
	{ .reg .b32 tmp; mov.b64 {tmp, %r4836}, %rd31919; }
	add.s32 	%r4837, %r4833, %r4836;
	mul.lo.s32 	%r4838, %r9, %r4835;
	cvt.u64.u32 	%rd31920, %r4838;
	and.b64  	%rd31921, %rd31889, 4294967295;
	mad.lo.s64 	%rd31922, %rd3, %rd31920, %rd31921;
	shr.u64 	%rd31923, %rd31922, 32;
	and.b64  	%rd31924, %rd31893, 4294967295;
	add.s64 	%rd31925, %rd31923, %rd31924;
	mad.lo.s64 	%rd31926, %rd4, %rd31920, %rd31925;
	cvt.u32.u64 	%r4839, %rd31926;
	shr.u64 	%rd31927, %rd31926, 32;
	and.b64  	%rd31928, %rd31897, 4294967295;
	add.s64 	%rd31929, %rd31927, %rd31928;
	mad.lo.s64 	%rd31930, %rd5, %rd31920, %rd31929;
	shr.u64 	%rd31931, %rd31930, 32;
	and.b64  	%rd31932, %rd31901, 4294967295;
	add.s64 	%rd31933, %rd31931, %rd31932;
	mad.lo.s64 	%rd31934, %rd6, %rd31920, %rd31933;
	shr.u64 	%rd31935, %rd31934, 32;
	and.b64  	%rd31936, %rd31905, 4294967295;
	add.s64 	%rd31937, %rd31935, %rd31936;
	mad.lo.s64 	%rd31938, %rd7, %rd31920, %rd31937;
	shr.u64 	%rd31939, %rd31938, 32;
	and.b64  	%rd31940, %rd31909, 4294967295;
	add.s64 	%rd31941, %rd31939, %rd31940;
	mad.lo.s64 	%rd31942, %rd8, %rd31920, %rd31941;
	shr.u64 	%rd31943, %rd31942, 32;
	and.b64  	%rd31944, %rd31913, 4294967295;
	add.s64 	%rd31945, %rd31943, %rd31944;
	mad.lo.s64 	%rd31946, %rd9, %rd31920, %rd31945;
	shr.u64 	%rd31947, %rd31946, 32;
	and.b64  	%rd31948, %rd31916, 4294967295;
	add.s64 	%rd31949, %rd31947, %rd31948;
	mad.lo.s64 	%rd31950, %rd10, %rd31920, %rd31949;
	shr.u64 	%rd31951, %rd31950, 32;
	and.b64  	%rd31952, %rd31919, 4294967295;
	add.s64 	%rd31953, %rd31951, %rd31952;
	{ .reg .b32 tmp; mov.b64 {tmp, %r4840}, %rd31953; }
	add.s32 	%r4841, %r4837, %r4840;
	mul.lo.s32 	%r4842, %r9, %r4839;
	cvt.u64.u32 	%rd31954, %r4842;
	and.b64  	%rd31955, %rd31926, 4294967295;
	mad.lo.s64 	%rd31956, %rd3, %rd31954, %rd31955;
	shr.u64 	%rd31957, %rd31956, 32;
	and.b64  	%rd31958, %rd31930, 4294967295;
	add.s64 	%rd31959, %rd31957, %rd31958;
	mad.lo.s64 	%rd48524, %rd4, %rd31954, %rd31959;
	shr.u64 	%rd31960, %rd48524, 32;
	and.b64  	%rd31961, %rd31934, 4294967295;
	add.s64 	%rd31962, %rd31960, %rd31961;
	mad.lo.s64 	%rd48523, %rd5, %rd31954, %rd31962;
	cvt.u32.u64 	%r343, %rd48523;
	shr.u64 	%rd31963, %rd48523, 32;
	and.b64  	%rd31964, %rd31938, 4294967295;
	add.s64 	%rd31965, %rd31963, %rd31964;
	mad.lo.s64 	%rd48522, %rd6, %rd31954, %rd31965;
	cvt.u32.u64 	%r344, %rd48522;
	shr.u64 	%rd31966, %rd48522, 32;
	and.b64  	%rd31967, %rd31942, 4294967295;
	add.s64 	%rd31968, %rd31966, %rd31967;
	mad.lo.s64 	%rd48521, %rd7, %rd31954, %rd31968;
	cvt.u32.u64 	%r345, %rd48521;
	shr.u64 	%rd31969, %rd48521, 32;
	and.b64  	%rd31970, %rd31946, 4294967295;
	add.s64 	%rd31971, %rd31969, %rd31970;
	mad.lo.s64 	%rd48520, %rd8, %rd31954, %rd31971;
	cvt.u32.u64 	%r346, %rd48520;
	shr.u64 	%rd31972, %rd48520, 32;
	and.b64  	%rd31973, %rd31950, 4294967295;
	add.s64 	%rd31974, %rd31972, %rd31973;
	mad.lo.s64 	%rd48519, %rd9, %rd31954, %rd31974;
	cvt.u32.u64 	%r347, %rd48519;
	shr.u64 	%rd31975, %rd48519, 32;
	and.b64  	%rd31976, %rd31953, 4294967295;
	add.s64 	%rd31977, %rd31975, %rd31976;
	mad.lo.s64 	%rd48518, %rd10, %rd31954, %rd31977;
	cvt.u32.u64 	%r348, %rd48518;
	{ .reg .b32 tmp; mov.b64 {tmp, %r4843}, %rd48518; }
	add.s32 	%r6620, %r4841, %r4843;
	setp.gt.u32 	%p1344, %r6620, %r4811;
	@%p1344 bra 	$L__BB0_374;
	cvt.u32.u64 	%r4844, %rd10;
	setp.lt.u32 	%p1345, %r6620, %r4844;
	@%p1345 bra 	$L__BB0_375;
	cvt.u32.u64 	%r4845, %rd9;
	setp.lt.u32 	%p1346, %r4845, %r348;
	@%p1346 bra 	$L__BB0_374;
	cvt.u32.u64 	%r4846, %rd9;
	setp.gt.u32 	%p1347, %r4846, %r348;
	@%p1347 bra 	$L__BB0_375;
	cvt.u32.u64 	%r4847, %rd8;
	setp.lt.u32 	%p1348, %r4847, %r347;
	@%p1348 bra 	$L__BB0_374;
	cvt.u32.u64 	%r4848, %rd8;
	setp.gt.u32 	%p1349, %r4848, %r347;
	@%p1349 bra 	$L__BB0_375;
	cvt.u32.u64 	%r4849, %rd7;
	setp.lt.u32 	%p1350, %r4849, %r346;
	@%p1350 bra 	$L__BB0_374;
	cvt.u32.u64 	%r4850, %rd7;
	setp.gt.u32 	%p1351, %r4850, %r346;
	@%p1351 bra 	$L__BB0_375;
	cvt.u32.u64 	%r4851, %rd6;
	setp.lt.u32 	%p1352, %r4851, %r345;
	@%p1352 bra 	$L__BB0_374;
	cvt.u32.u64 	%r4852, %rd6;
	setp.gt.u32 	%p1353, %r4852, %r345;
	@%p1353 bra 	$L__BB0_375;
	cvt.u32.u64 	%r4853, %rd5;
	setp.lt.u32 	%p1354, %r4853, %r344;
	@%p1354 bra 	$L__BB0_374;
	cvt.u32.u64 	%r4854, %rd5;
	setp.gt.u32 	%p1355, %r4854, %r344;
	@%p1355 bra 	$L__BB0_375;
	cvt.u32.u64 	%r4855, %rd4;
	setp.lt.u32 	%p1356, %r4855, %r343;
	@%p1356 bra 	$L__BB0_374;
	cvt.u32.u64 	%r4856, %rd4;
	cvt.u32.u64 	%r4857, %rd3;
	setp.gt.u32 	%p1357, %r4856, %r343;
	cvt.u32.u64 	%r4858, %rd48524;
	setp.gt.u32 	%p1358, %r4857, %r4858;
	or.pred  	%p1359, %p1357, %p1358;
	@%p1359 bra 	$L__BB0_375;
$L__BB0_374:
	cvt.u32.u64 	%r4859, %rd10;
	and.b64  	%rd31979, %rd48524, 4294967295;
	sub.s64 	%rd48524, %rd31979, %rd3;
	shr.u64 	%rd31980, %rd48524, 63;
	and.b64  	%rd31981, %rd48523, 4294967295;
	add.s64 	%rd31982, %rd31980, %rd4;
	sub.s64 	%rd48523, %rd31981, %rd31982;
	shr.u64 	%rd31983, %rd48523, 63;
	and.b64  	%rd31984, %rd48522, 4294967295;
	add.s64 	%rd31985, %rd31983, %rd5;
	sub.s64 	%rd48522, %rd31984, %rd31985;
	shr.u64 	%rd31986, %rd48522, 63;
	and.b64  	%rd31987, %rd48521, 4294967295;
	add.s64 	%rd31988, %rd31986, %rd6;
	sub.s64 	%rd48521, %rd31987, %rd31988;
	shr.u64 	%rd31989, %rd48521, 63;
	and.b64  	%rd31990, %rd48520, 4294967295;
	add.s64 	%rd31991, %rd31989, %rd7;
	sub.s64 	%rd48520, %rd31990, %rd31991;
	shr.u64 	%rd31992, %rd48520, 63;
	and.b64  	%rd31993, %rd48519, 4294967295;
	add.s64 	%rd31994, %rd31992, %rd8;
	sub.s64 	%rd48519, %rd31993, %rd31994;
	shr.u64 	%rd31995, %rd48519, 63;
	and.b64  	%rd31996, %rd48518, 4294967295;
	add.s64 	%rd31997, %rd31995, %rd9;
	sub.s64 	%rd48518, %rd31996, %rd31997;
	shr.u64 	%rd31998, %rd48518, 63;
	cvt.u32.u64 	%r4860, %rd31998;
	add.s32 	%r4861, %r4859, %r4860;
	sub.s32 	%r6620, %r6620, %r4861;
$L__BB0_375:
	and.b64  	%rd31999, %rd48524, 4294967295;
	cvt.u64.u32 	%rd571, %r6610;
	sub.s64 	%rd32000, %rd31999, %rd571;
	shr.u64 	%rd32001, %rd32000, 63;
	cvt.u32.u64 	%r6622, %rd32000;
	and.b64  	%rd32002, %rd48523, 4294967295;
	and.b64  	%rd572, %rd48464, 4294967295;
	add.s64 	%rd32003, %rd32001, %rd572;
	sub.s64 	%rd48530, %rd32002, %rd32003;
	shr.u64 	%rd32004, %rd48530, 63;
	and.b64  	%rd32005, %rd48522, 4294967295;
	and.b64  	%rd574, %rd48465, 4294967295;
	add.s64 	%rd32006, %rd32004, %rd574;
	sub.s64 	%rd48529, %rd32005, %rd32006;
	shr.u64 	%rd32007, %rd48529, 63;
	and.b64  	%rd32008, %rd48521, 4294967295;
	and.b64  	%rd576, %rd48466, 4294967295;
	add.s64 	%rd32009, %rd32007, %rd576;
	sub.s64 	%rd48528, %rd32008, %rd32009;
	shr.u64 	%rd32010, %rd48528, 63;
	and.b64  	%rd32011, %rd48520, 4294967295;
	and.b64  	%rd578, %rd48467, 4294967295;
	add.s64 	%rd32012, %rd32010, %rd578;
	sub.s64 	%rd48527, %rd32011, %rd32012;
	shr.u64 	%rd32013, %rd48527, 63;
	and.b64  	%rd32014, %rd48519, 4294967295;
	and.b64  	%rd580, %rd48468, 4294967295;
	add.s64 	%rd32015, %rd32013, %rd580;
	sub.s64 	%rd48526, %rd32014, %rd32015;
	shr.u64 	%rd32016, %rd48526, 63;
	and.b64  	%rd32017, %rd48518, 4294967295;
	and.b64  	%rd582, %rd48469, 4294967295;
	add.s64 	%rd32018, %rd32016, %rd582;
	sub.s64 	%rd48525, %rd32017, %rd32018;
	shr.u64 	%rd32019, %rd48525, 63;
	cvt.u64.u32 	%rd32020, %r6620;
	and.b64  	%rd584, %rd48470, 4294967295;
	add.s64 	%rd32021, %rd32019, %rd584;
	sub.s64 	%rd32022, %rd32020, %rd32021;
	setp.gt.s64 	%p1360, %rd32022, -1;
	cvt.u32.u64 	%r6621, %rd32022;
	@%p1360 bra 	$L__BB0_377;
	cvt.u32.u64 	%r4862, %rd10;
	cvt.u32.u64 	%r4863, %rd3;
	add.s32 	%r6622, %r4863, %r6622;
	setp.lt.u32 	%p1361, %r6622, %r4863;
	selp.u64 	%rd32023, 1, 0, %p1361;
	and.b64  	%rd32024, %rd48530, 4294967295;
	add.s64 	%rd32025, %rd32024, %rd32023;
	add.s64 	%rd48530, %rd32025, %rd4;
	shr.u64 	%rd32026, %rd48530, 32;
	and.b64  	%rd32027, %rd48529, 4294967295;
	add.s64 	%rd32028, %rd32026, %rd32027;
	add.s64 	%rd48529, %rd32028, %rd5;
	shr.u64 	%rd32029, %rd48529, 32;
	and.b64  	%rd32030, %rd48528, 4294967295;
	add.s64 	%rd32031, %rd32029, %rd32030;
	add.s64 	%rd48528, %rd32031, %rd6;
	shr.u64 	%rd32032, %rd48528, 32;
	and.b64  	%rd32033, %rd48527, 4294967295;
	add.s64 	%rd32034, %rd32032, %rd32033;
	add.s64 	%rd48527, %rd32034, %rd7;
	shr.u64 	%rd32035, %rd48527, 32;
	and.b64  	%rd32036, %rd48526, 4294967295;
	add.s64 	%rd32037, %rd32035, %rd32036;
	add.s64 	%rd48526, %rd32037, %rd8;
	shr.u64 	%rd32038, %rd48526, 32;
	and.b64  	%rd32039, %rd48525, 4294967295;
	add.s64 	%rd32040, %rd32038, %rd32039;
	add.s64 	%rd48525, %rd32040, %rd9;
	{ .reg .b32 tmp; mov.b64 {tmp, %r4864}, %rd48525; }
	add.s32 	%r4865, %r6621, %r4864;
	add.s32 	%r6621, %r4865, %r4862;
$L__BB0_377:
	cvt.u64.u32 	%rd32041, %r6622;
	sub.s64 	%rd32042, %rd32041, %rd571;
	shr.u64 	%rd32043, %rd32042, 63;
	cvt.u32.u64 	%r6682, %rd32042;
	and.b64  	%rd32044, %rd48530, 4294967295;
	add.s64 	%rd32045, %rd32043, %rd572;
	sub.s64 	%rd48536, %rd32044, %rd32045;
	shr.u64 	%rd32046, %rd48536, 63;
	and.b64  	%rd32047, %rd48529, 4294967295;
	add.s64 	%rd32048, %rd32046, %rd574;
	sub.s64 	%rd48535, %rd32047, %rd32048;
	shr.u64 	%rd32049, %rd48535, 63;
	and.b64  	%rd32050, %rd48528, 4294967295;
	add.s64 	%rd32051, %rd32049, %rd576;
	sub.s64 	%rd48534, %rd32050, %rd32051;
	shr.u64 	%rd32052, %rd48534, 63;
	and.b64  	%rd32053, %rd48527, 4294967295;
	add.s64 	%rd32054, %rd32052, %rd578;
	sub.s64 	%rd48533, %rd32053, %rd32054;
	shr.u64 	%rd32055, %rd48533, 63;
	and.b64  	%rd32056, %rd48526, 4294967295;
	add.s64 	%rd32057, %rd32055, %rd580;
	sub.s64 	%rd48532, %rd32056, %rd32057;
	shr.u64 	%rd32058, %rd48532, 63;
	and.b64  	%rd32059, %rd48525, 4294967295;
	add.s64 	%rd32060, %rd32058, %rd582;
	sub.s64 	%rd48531, %rd32059, %rd32060;
	shr.u64 	%rd32061, %rd48531, 63;
	cvt.u64.u32 	%rd32062, %r6621;
	add.s64 	%rd32063, %rd32061, %rd584;
	sub.s64 	%rd32064, %rd32062, %rd32063;
	setp.gt.s64 	%p1362, %rd32064, -1;
	cvt.u32.u64 	%r6675, %rd32064;
	@%p1362 bra 	$L__BB0_379;
	cvt.u32.u64 	%r4866, %rd10;
	cvt.u32.u64 	%r4867, %rd3;
	add.s32 	%r6682, %r4867, %r6682;
	setp.lt.u32 	%p1363, %r6682, %r4867;
	selp.u64 	%rd32065, 1, 0, %p1363;
	and.b64  	%rd32066, %rd48536, 4294967295;
	add.s64 	%rd32067, %rd32066, %rd32065;
	add.s64 	%rd48536, %rd32067, %rd4;
	shr.u64 	%rd32068, %rd48536, 32;
	and.b64  	%rd32069, %rd48535, 4294967295;
	add.s64 	%rd32070, %rd32068, %rd32069;
	add.s64 	%rd48535, %rd32070, %rd5;
	shr.u64 	%rd32071, %rd48535, 32;
	and.b64  	%rd32072, %rd48534, 4294967295;
	add.s64 	%rd32073, %rd32071, %rd32072;
	add.s64 	%rd48534, %rd32073, %rd6;
	shr.u64 	%rd32074, %rd48534, 32;
	and.b64  	%rd32075, %rd48533, 4294967295;
	add.s64 	%rd32076, %rd32074, %rd32075;
	add.s64 	%rd48533, %rd32076, %rd7;
	shr.u64 	%rd32077, %rd48533, 32;
	and.b64  	%rd32078, %rd48532, 4294967295;
	add.s64 	%rd32079, %rd32077, %rd32078;
	add.s64 	%rd48532, %rd32079, %rd8;
	shr.u64 	%rd32080, %rd48532, 32;
	and.b64  	%rd32081, %rd48531, 4294967295;
	add.s64 	%rd32082, %rd32080, %rd32081;
	add.s64 	%rd48531, %rd32082, %rd9;
	{ .reg .b32 tmp; mov.b64 {tmp, %r4868}, %rd48531; }
	add.s32 	%r4869, %r6675, %r4868;
	add.s32 	%r6675, %r4869, %r4866;
$L__BB0_379:
	cvt.u32.u64 	%r6681, %rd48536;
	cvt.u32.u64 	%r6680, %rd48535;
	cvt.u32.u64 	%r6679, %rd48534;
	cvt.u32.u64 	%r6678, %rd48533;
	cvt.u32.u64 	%r6677, %rd48532;
	cvt.u32.u64 	%r6676, %rd48531;
	cvt.u64.u32 	%rd32083, %r6682;
	sub.s64 	%rd32084, %rd571, %rd32083;
	shr.u64 	%rd32085, %rd32084, 63;
	cvt.u32.u64 	%r6625, %rd32084;
	and.b64  	%rd32086, %rd48536, 4294967295;
	add.s64 	%rd32087, %rd32085, %rd32086;
	sub.s64 	%rd48537, %rd572, %rd32087;
	shr.u64 	%rd32088, %rd48537, 63;
	and.b64  	%rd32089, %rd48535, 4294967295;
	add.s64 	%rd32090, %rd32088, %rd32089;
	sub.s64 	%rd48538, %rd574, %rd32090;
	shr.u64 	%rd32091, %rd48538, 63;
	and.b64  	%rd32092, %rd48534, 4294967295;
	add.s64 	%rd32093, %rd32091, %rd32092;
	sub.s64 	%rd48539, %rd576, %rd32093;
	shr.u64 	%rd32094, %rd48539, 63;
	and.b64  	%rd32095, %rd48533, 4294967295;
	add.s64 	%rd32096, %rd32094, %rd32095;
	sub.s64 	%rd48540, %rd578, %rd32096;
	shr.u64 	%rd32097, %rd48540, 63;
	and.b64  	%rd32098, %rd48532, 4294967295;
	add.s64 	%rd32099, %rd32097, %rd32098;
	sub.s64 	%rd48541, %rd580, %rd32099;
	shr.u64 	%rd32100, %rd48541, 63;
	and.b64  	%rd32101, %rd48531, 4294967295;
	add.s64 	%rd32102, %rd32100, %rd32101;
	sub.s64 	%rd48542, %rd582, %rd32102;
	shr.u64 	%rd32103, %rd48542, 63;
	cvt.u64.u32 	%rd32104, %r6675;
	add.s64 	%rd32105, %rd32103, %rd32104;
	sub.s64 	%rd32106, %rd584, %rd32105;
	setp.gt.s64 	%p1364, %rd32106, -1;
	cvt.u32.u64 	%r6626, %rd32106;
	@%p1364 bra 	$L__BB0_381;
	cvt.u32.u64 	%r4870, %rd10;
	cvt.u32.u64 	%r4871, %rd3;
	add.s32 	%r6625, %r4871, %r6625;
	setp.lt.u32 	%p1365, %r6625, %r4871;
	selp.u64 	%rd32107, 1, 0, %p1365;
	and.b64  	%rd32108, %rd48537, 4294967295;
	add.s64 	%rd32109, %rd32108, %rd32107;
	add.s64 	%rd48537, %rd32109, %rd4;
	shr.u64 	%rd32110, %rd48537, 32;
	and.b64  	%rd32111, %rd48538, 4294967295;
	add.s64 	%rd32112, %rd32110, %rd32111;
	add.s64 	%rd48538, %rd32112, %rd5;
	shr.u64 	%rd32113, %rd48538, 32;
	and.b64  	%rd32114, %rd48539, 4294967295;
	add.s64 	%rd32115, %rd32113, %rd32114;
	add.s64 	%rd48539, %rd32115, %rd6;
	shr.u64 	%rd32116, %rd48539, 32;
	and.b64  	%rd32117, %rd48540, 4294967295;
	add.s64 	%rd32118, %rd32116, %rd32117;
	add.s64 	%rd48540, %rd32118, %rd7;
	shr.u64 	%rd32119, %rd48540, 32;
	and.b64  	%rd32120, %rd48541, 4294967295;
	add.s64 	%rd32121, %rd32119, %rd32120;
	add.s64 	%rd48541, %rd32121, %rd8;
	shr.u64 	%rd32122, %rd48541, 32;
	and.b64  	%rd32123, %rd48542, 4294967295;
	add.s64 	%rd32124, %rd32122, %rd32123;
	add.s64 	%rd48542, %rd32124, %rd9;
	{ .reg .b32 tmp; mov.b64 {tmp, %r4872}, %rd48542; }
	add.s32 	%r4873, %r6626, %r4872;
	add.s32 	%r6626, %r4873, %r4870;
$L__BB0_381:
	cvt.u32.u64 	%r4874, %rd10;
	cvt.u64.u32 	%rd32125, %r6625;
	mul.lo.s64 	%rd32126, %rd32125, %rd542;
	cvt.u32.u64 	%r4875, %rd32126;
	shr.u64 	%rd32127, %rd32126, 32;
	and.b64  	%rd32128, %rd48537, 4294967295;
	mad.lo.s64 	%rd32129, %rd32128, %rd542, %rd32127;
	shr.u64 	%rd32130, %rd32129, 32;
	and.b64  	%rd32131, %rd48538, 4294967295;
	mad.lo.s64 	%rd32132, %rd32131, %rd542, %rd32130;
	shr.u64 	%rd32133, %rd32132, 32;
	and.b64  	%rd32134, %rd48539, 4294967295;
	mad.lo.s64 	%rd32135, %rd32134, %rd542, %rd32133;
	shr.u64 	%rd32136, %rd32135, 32;
	and.b64  	%rd32137, %rd48540, 4294967295;
	mad.lo.s64 	%rd32138, %rd32137, %rd542, %rd32136;
	shr.u64 	%rd32139, %rd32138, 32;
	and.b64  	%rd32140, %rd48541, 4294967295;
	mad.lo.s64 	%rd32141, %rd32140, %rd542, %rd32139;
	shr.u64 	%rd32142, %rd32141, 32;
	and.b64  	%rd32143, %rd48542, 4294967295;
	mad.lo.s64 	%rd32144, %rd32143, %rd542, %rd32142;
	shr.u64 	%rd32145, %rd32144, 32;
	cvt.u64.u32 	%rd32146, %r6626;
	mad.lo.s64 	%rd32147, %rd32146, %rd542, %rd32145;
	shr.u64 	%rd32148, %rd32147, 32;
	and.b64  	%rd32149, %rd32129, 4294967295;
	mad.lo.s64 	%rd32150, %rd543, %rd32125, %rd32149;
	shr.u64 	%rd32151, %rd32150, 32;
	and.b64  	%rd32152, %rd32132, 4294967295;
	add.s64 	%rd32153, %rd32151, %rd32152;
	mad.lo.s64 	%rd32154, %rd32128, %rd543, %rd32153;
	shr.u64 	%rd32155, %rd32154, 32;
	and.b64  	%rd32156, %rd32135, 4294967295;
	add.s64 	%rd32157, %rd32155, %rd32156;
	mad.lo.s64 	%rd32158, %rd32131, %rd543, %rd32157;
	shr.u64 	%rd32159, %rd32158, 32;
	and.b64  	%rd32160, %rd32138, 4294967295;
	add.s64 	%rd32161, %rd32159, %rd32160;
	mad.lo.s64 	%rd32162, %rd32134, %rd543, %rd32161;
	shr.u64 	%rd32163, %rd32162, 32;
	and.b64  	%rd32164, %rd32141, 4294967295;
	add.s64 	%rd32165, %rd32163, %rd32164;
	mad.lo.s64 	%rd32166, %rd32137, %rd543, %rd32165;
	shr.u64 	%rd32167, %rd32166, 32;
	and.b64  	%rd32168, %rd32144, 4294967295;
	add.s64 	%rd32169, %rd32167, %rd32168;
	mad.lo.s64 	%rd32170, %rd32140, %rd543, %rd32169;
	shr.u64 	%rd32171, %rd32170, 32;
	and.b64  	%rd32172, %rd32147, 4294967295;
	add.s64 	%rd32173, %rd32171, %rd32172;
	mad.lo.s64 	%rd32174, %rd32143, %rd543, %rd32173;
	shr.u64 	%rd32175, %rd32174, 32;
	add.s64 	%rd32176, %rd32175, %rd32148;
	mad.lo.s64 	%rd32177, %rd543, %rd32146, %rd32176;
	shr.u64 	%rd32178, %rd32177, 32;
	and.b64  	%rd32179, %rd32154, 4294967295;
	mad.lo.s64 	%rd32180, %rd544, %rd32125, %rd32179;
	shr.u64 	%rd32181, %rd32180, 32;
	and.b64  	%rd32182, %rd32158, 4294967295;
	add.s64 	%rd32183, %rd32181, %rd32182;
	mad.lo.s64 	%rd32184, %rd32128, %rd544, %rd32183;
	shr.u64 	%rd32185, %rd32184, 32;
	and.b64  	%rd32186, %rd32162, 4294967295;
	add.s64 	%rd32187, %rd32185, %rd32186;
	mad.lo.s64 	%rd32188, %rd32131, %rd544, %rd32187;
	shr.u64 	%rd32189, %rd32188, 32;
	and.b64  	%rd32190, %rd32166, 4294967295;
	add.s64 	%rd32191, %rd32189, %rd32190;
	mad.lo.s64 	%rd32192, %rd32134, %rd544, %rd32191;
	shr.u64 	%rd32193, %rd32192, 32;
	and.b64  	%rd32194, %rd32170, 4294967295;
	add.s64 	%rd32195, %rd32193, %rd32194;
	mad.lo.s64 	%rd32196, %rd32137, %rd544, %rd32195;
	shr.u64 	%rd32197, %rd32196, 32;
	and.b64  	%rd32198, %rd32174, 4294967295;
	add.s64 	%rd32199, %rd32197, %rd32198;
	mad.lo.s64 	%rd32200, %rd32140, %rd544, %rd32199;
	shr.u64 	%rd32201, %rd32200, 32;
	and.b64  	%rd32202, %rd32177, 4294967295;
	add.s64 	%rd32203, %rd32201, %rd32202;
	mad.lo.s64 	%rd32204, %rd32143, %rd544, %rd32203;
	shr.u64 	%rd32205, %rd32204, 32;
	add.s64 	%rd32206, %rd32205, %rd32178;
	mad.lo.s64 	%rd32207, %rd544, %rd32146, %rd32206;
	shr.u64 	%rd32208, %rd32207, 32;
	and.b64  	%rd32209, %rd32184, 4294967295;
	mad.lo.s64 	%rd32210, %rd545, %rd32125, %rd32209;
	shr.u64 	%rd32211, %rd32210, 32;
	and.b64  	%rd32212, %rd32188, 4294967295;
	add.s64 	%rd32213, %rd32211, %rd32212;
	mad.lo.s64 	%rd32214, %rd32128, %rd545, %rd32213;
	shr.u64 	%rd32215, %rd32214, 32;
	and.b64  	%rd32216, %rd32192, 4294967295;
	add.s64 	%rd32217, %rd32215, %rd32216;
	mad.lo.s64 	%rd32218, %rd32131, %rd545, %rd32217;
	shr.u64 	%rd32219, %rd32218, 32;
	and.b64  	%rd32220, %rd32196, 4294967295;
	add.s64 	%rd32221, %rd32219, %rd32220;
	mad.lo.s64 	%rd32222, %rd32134, %rd545, %rd32221;
	shr.u64 	%rd32223, %rd32222, 32;
	and.b64  	%rd32224, %rd32200, 4294967295;
	add.s64 	%rd32225, %rd32223, %rd32224;
	mad.lo.s64 	%rd32226, %rd32137, %rd545, %rd32225;
	shr.u64 	%rd32227, %rd32226, 32;
	and.b64  	%rd32228, %rd32204, 4294967295;
	add.s64 	%rd32229, %rd32227, %rd32228;
	mad.lo.s64 	%rd32230, %rd32140, %rd545, %rd32229;
	shr.u64 	%rd32231, %rd32230, 32;
	and.b64  	%rd32232, %rd32207, 4294967295;
	add.s64 	%rd32233, %rd32231, %rd32232;
	mad.lo.s64 	%rd32234, %rd32143, %rd545, %rd32233;
	shr.u64 	%rd32235, %rd32234, 32;
	add.s64 	%rd32236, %rd32235, %rd32208;
	mad.lo.s64 	%rd32237, %rd545, %rd32146, %rd32236;
	shr.u64 	%rd32238, %rd32237, 32;
	and.b64  	%rd32239, %rd32214, 4294967295;
	mad.lo.s64 	%rd32240, %rd546, %rd32125, %rd32239;
	shr.u64 	%rd32241, %rd32240, 32;
	and.b64  	%rd32242, %rd32218, 4294967295;
	add.s64 	%rd32243, %rd32241, %rd32242;
	mad.lo.s64 	%rd32244, %rd32128, %rd546, %rd32243;
	shr.u64 	%rd32245, %rd32244, 32;
	and.b64  	%rd32246, %rd32222, 4294967295;
	add.s64 	%rd32247, %rd32245, %rd32246;
	mad.lo.s64 	%rd32248, %rd32131, %rd546, %rd32247;
	shr.u64 	%rd32249, %rd32248, 32;
	and.b64  	%rd32250, %rd32226, 4294967295;
	add.s64 	%rd32251, %rd32249, %rd32250;
	mad.lo.s64 	%rd32252, %rd32134, %rd546, %rd32251;
	shr.u64 	%rd32253, %rd32252, 32;
	and.b64  	%rd32254, %rd32230, 4294967295;
	add.s64 	%rd32255, %rd32253, %rd32254;
	mad.lo.s64 	%rd32256, %rd32137, %rd546, %rd32255;
	shr.u64 	%rd32257, %rd32256, 32;
	and.b64  	%rd32258, %rd32234, 4294967295;
	add.s64 	%rd32259, %rd32257, %rd32258;
	mad.lo.s64 	%rd32260, %rd32140, %rd546, %rd32259;
	shr.u64 	%rd32261, %rd32260, 32;
	and.b64  	%rd32262, %rd32237, 4294967295;
	add.s64 	%rd32263, %rd32261, %rd32262;
	mad.lo.s64 	%rd32264, %rd32143, %rd546, %rd32263;
	shr.u64 	%rd32265, %rd32264, 32;
	add.s64 	%rd32266, %rd32265, %rd32238;
	mad.lo.s64 	%rd32267, %rd546, %rd32146, %rd32266;
	shr.u64 	%rd32268, %rd32267, 32;
	and.b64  	%rd32269, %rd32244, 4294967295;
	mad.lo.s64 	%rd32270, %rd547, %rd32125, %rd32269;
	shr.u64 	%rd32271, %rd32270, 32;
	and.b64  	%rd32272, %rd32248, 4294967295;
	add.s64 	%rd32273, %rd32271, %rd32272;
	mad.lo.s64 	%rd32274, %rd32128, %rd547, %rd32273;
	shr.u64 	%rd32275, %rd32274, 32;
	and.b64  	%rd32276, %rd32252, 4294967295;
	add.s64 	%rd32277, %rd32275, %rd32276;
	mad.lo.s64 	%rd32278, %rd32131, %rd547, %rd32277;
	shr.u64 	%rd32279, %rd32278, 32;
	and.b64  	%rd32280, %rd32256, 4294967295;
	add.s64 	%rd32281, %rd32279, %rd32280;
	mad.lo.s64 	%rd32282, %rd32134, %rd547, %rd32281;
	shr.u64 	%rd32283, %rd32282, 32;
	and.b64  	%rd32284, %rd32260, 4294967295;
	add.s64 	%rd32285, %rd32283, %rd32284;
	mad.lo.s64 	%rd32286, %rd32137, %rd547, %rd32285;
	shr.u64 	%rd32287, %rd32286, 32;
	and.b64  	%rd32288, %rd32264, 4294967295;
	add.s64 	%rd32289, %rd32287, %rd32288;
	mad.lo.s64 	%rd32290, %rd32140, %rd547, %rd32289;
	shr.u64 	%rd32291, %rd32290, 32;
	and.b64  	%rd32292, %rd32267, 4294967295;
	add.s64 	%rd32293, %rd32291, %rd32292;
	mad.lo.s64 	%rd32294, %rd32143, %rd547, %rd32293;
	shr.u64 	%rd32295, %rd32294, 32;
	add.s64 	%rd32296, %rd32295, %rd32268;
	mad.lo.s64 	%rd32297, %rd547, %rd32146, %rd32296;
	shr.u64 	%rd32298, %rd32297, 32;
	and.b64  	%rd32299, %rd32274, 4294967295;
	mad.lo.s64 	%rd32300, %rd548, %rd32125, %rd32299;
	shr.u64 	%rd32301, %rd32300, 32;
	and.b64  	%rd32302, %rd32278, 4294967295;
	add.s64 	%rd32303, %rd32301, %rd32302;
	mad.lo.s64 	%rd32304, %rd32128, %rd548, %rd32303;
	shr.u64 	%rd32305, %rd32304, 32;
	and.b64  	%rd32306, %rd32282, 4294967295;
	add.s64 	%rd32307, %rd32305, %rd32306;
	mad.lo.s64 	%rd32308, %rd32131, %rd548, %rd32307;
	shr.u64 	%rd32309, %rd32308, 32;
	and.b64  	%rd32310, %rd32286, 4294967295;
	add.s64 	%rd32311, %rd32309, %rd32310;
	mad.lo.s64 	%rd32312, %rd32134, %rd548, %rd32311;
	shr.u64 	%rd32313, %rd32312, 32;
	and.b64  	%rd32314, %rd32290, 4294967295;
	add.s64 	%rd32315, %rd32313, %rd32314;
	mad.lo.s64 	%rd32316, %rd32137, %rd548, %rd32315;
	shr.u64 	%rd32317, %rd32316, 32;
	and.b64  	%rd32318, %rd32294, 4294967295;
	add.s64 	%rd32319, %rd32317, %rd32318;
	mad.lo.s64 	%rd32320, %rd32140, %rd548, %rd32319;
	shr.u64 	%rd32321, %rd32320, 32;
	and.b64  	%rd32322, %rd32297, 4294967295;
	add.s64 	%rd32323, %rd32321, %rd32322;
	mad.lo.s64 	%rd32324, %rd32143, %rd548, %rd32323;
	shr.u64 	%rd32325, %rd32324, 32;
	add.s64 	%rd32326, %rd32325, %rd32298;
	mad.lo.s64 	%rd32327, %rd548, %rd32146, %rd32326;
	shr.u64 	%rd32328, %rd32327, 32;
	and.b64  	%rd32329, %rd32304, 4294967295;
	mad.lo.s64 	%rd32330, %rd549, %rd32125, %rd32329;
	shr.u64 	%rd32331, %rd32330, 32;
	and.b64  	%rd32332, %rd32308, 4294967295;
	add.s64 	%rd32333, %rd32331, %rd32332;
	mad.lo.s64 	%rd32334, %rd32128, %rd549, %rd32333;
	shr.u64 	%rd32335, %rd32334, 32;
	and.b64  	%rd32336, %rd32312, 4294967295;
	add.s64 	%rd32337, %rd32335, %rd32336;
	mad.lo.s64 	%rd32338, %rd32131, %rd549, %rd32337;
	shr.u64 	%rd32339, %rd32338, 32;
	and.b64  	%rd32340, %rd32316, 4294967295;
	add.s64 	%rd32341, %rd32339, %rd32340;
	mad.lo.s64 	%rd32342, %rd32134, %rd549, %rd32341;
	shr.u64 	%rd32343, %rd32342, 32;
	and.b64  	%rd32344, %rd32320, 4294967295;
	add.s64 	%rd32345, %rd32343, %rd32344;
	mad.lo.s64 	%rd32346, %rd32137, %rd549, %rd32345;
	shr.u64 	%rd32347, %rd32346, 32;
	and.b64  	%rd32348, %rd32324, 4294967295;
	add.s64 	%rd32349, %rd32347, %rd32348;
	mad.lo.s64 	%rd32350, %rd32140, %rd549, %rd32349;
	shr.u64 	%rd32351, %rd32350, 32;
	and.b64  	%rd32352, %rd32327, 4294967295;
	add.s64 	%rd32353, %rd32351, %rd32352;
	mad.lo.s64 	%rd32354, %rd32143, %rd549, %rd32353;
	shr.u64 	%rd32355, %rd32354, 32;
	add.s64 	%rd32356, %rd32355, %rd32328;
	mad.lo.s64 	%rd32357, %rd549, %rd32146, %rd32356;
	{ .reg .b32 tmp; mov.b64 {tmp, %r4876}, %rd32357; }
	mul.lo.s32 	%r4877, %r9, %r4875;
	cvt.u64.u32 	%rd32358, %r4877;
	and.b64  	%rd32359, %rd32126, 4294967295;
	mad.lo.s64 	%rd32360, %rd3, %rd32358, %rd32359;
	shr.u64 	%rd32361, %rd32360, 32;
	and.b64  	%rd32362, %rd32150, 4294967295;
	add.s64 	%rd32363, %rd32361, %rd32362;
	mad.lo.s64 	%rd32364, %rd4, %rd32358, %rd32363;
	cvt.u32.u64 	%r4878, %rd32364;
	shr.u64 	%rd32365, %rd32364, 32;
	and.b64  	%rd32366, %rd32180, 4294967295;
	add.s64 	%rd32367, %rd32365, %rd32366;
	mad.lo.s64 	%rd32368, %rd5, %rd32358, %rd32367;
	shr.u64 	%rd32369, %rd32368, 32;
	and.b64  	%rd32370, %rd32210, 4294967295;
	add.s64 	%rd32371, %rd32369, %rd32370;
	mad.lo.s64 	%rd32372, %rd6, %rd32358, %rd32371;
	shr.u64 	%rd32373, %rd32372, 32;
	and.b64  	%rd32374, %rd32240, 4294967295;
	add.s64 	%rd32375, %rd32373, %rd32374;
	mad.lo.s64 	%rd32376, %rd7, %rd32358, %rd32375;
	shr.u64 	%rd32377, %rd32376, 32;
	and.b64  	%rd32378, %rd32270, 4294967295;
	add.s64 	%rd32379, %rd32377, %rd32378;
	mad.lo.s64 	%rd32380, %rd8, %rd32358, %rd32379;
	shr.u64 	%rd32381, %rd32380, 32;
	and.b64  	%rd32382, %rd32300, 4294967295;
	add.s64 	%rd32383, %rd32381, %rd32382;
	mad.lo.s64 	%rd32384, %rd9, %rd32358, %rd32383;
	shr.u64 	%rd32385, %rd32384, 32;
	and.b64  	%rd32386, %rd32330, 4294967295;
	add.s64 	%rd32387, %rd32385, %rd32386;
	mad.lo.s64 	%rd32388, %rd10, %rd32358, %rd32387;
	shr.u64 	%rd32389, %rd32388, 32;
	and.b64  	%rd32390, %rd32334, 4294967295;
	add.s64 	%rd32391, %rd32389, %rd32390;
	shr.u64 	%rd32392, %rd32391, 32;
	and.b64  	%rd32393, %rd32338, 4294967295;
	add.s64 	%rd32394, %rd32392, %rd32393;
	shr.u64 	%rd32395, %rd32394, 32;
	and.b64  	%rd32396, %rd32342, 4294967295;
	add.s64 	%rd32397, %rd32395, %rd32396;
	shr.u64 	%rd32398, %rd32397, 32;
	and.b64  	%rd32399, %rd32346, 4294967295;
	add.s64 	%rd32400, %rd32398, %rd32399;
	shr.u64 	%rd32401, %rd32400, 32;
	and.b64  	%rd32402, %rd32350, 4294967295;
	add.s64 	%rd32403, %rd32401, %rd32402;
	shr.u64 	%rd32404, %rd32403, 32;
	and.b64  	%rd32405, %rd32354, 4294967295;
	add.s64 	%rd32406, %rd32404, %rd32405;
	shr.u64 	%rd32407, %rd32406, 32;
	and.b64  	%rd32408, %rd32357, 4294967295;
	add.s64 	%rd32409, %rd32407, %rd32408;
	{ .reg .b32 tmp; mov.b64 {tmp, %r4879}, %rd32409; }
	add.s32 	%r4880, %r4876, %r4879;
	mul.lo.s32 	%r4881, %r9, %r4878;
	cvt.u64.u32 	%rd32410, %r4881;
	and.b64  	%rd32411, %rd32364, 4294967295;
	mad.lo.s64 	%rd32412, %rd3, %rd32410, %rd32411;
	shr.u64 	%rd32413, %rd32412, 32;
	and.b64  	%rd32414, %rd32368, 4294967295;
	add.s64 	%rd32415, %rd32413, %rd32414;
	mad.lo.s64 	%rd32416, %rd4, %rd32410, %rd32415;
	cvt.u32.u64 	%r4882, %rd32416;
	shr.u64 	%rd32417, %rd32416, 32;
	and.b64  	%rd32418, %rd32372, 4294967295;
	add.s64 	%rd32419, %rd32417, %rd32418;
	mad.lo.s64 	%rd32420, %rd5, %rd32410, %rd32419;
	shr.u64 	%rd32421, %rd32420, 32;
	and.b64  	%rd32422, %rd32376, 4294967295;
	add.s64 	%rd32423, %rd32421, %rd32422;
	mad.lo.s64 	%rd32424, %rd6, %rd32410, %rd32423;
	shr.u64 	%rd32425, %rd32424, 32;
	and.b64  	%rd32426, %rd32380, 4294967295;
	add.s64 	%rd32427, %rd32425, %rd32426;
	mad.lo.s64 	%rd32428, %rd7, %rd32410, %rd32427;
	shr.u64 	%rd32429, %rd32428, 32;
	and.b64  	%rd32430, %rd32384, 4294967295;
	add.s64 	%rd32431, %rd32429, %rd32430;
	mad.lo.s64 	%rd32432, %rd8, %rd32410, %rd32431;
	shr.u64 	%rd32433, %rd32432, 32;
	and.b64  	%rd32434, %rd32388, 4294967295;
	add.s64 	%rd32435, %rd32433, %rd32434;
	mad.lo.s64 	%rd32436, %rd9, %rd32410, %rd32435;
	shr.u64 	%rd32437, %rd32436, 32;
	and.b64  	%rd32438, %rd32391, 4294967295;
	add.s64 	%rd32439, %rd32437, %rd32438;
	mad.lo.s64 	%rd32440, %rd10, %rd32410, %rd32439;
	shr.u64 	%rd32441, %rd32440, 32;
	and.b64  	%rd32442, %rd32394, 4294967295;
	add.s64 	%rd32443, %rd32441, %rd32442;
	shr.u64 	%rd32444, %rd32443, 32;
	and.b64  	%rd32445, %rd32397, 4294967295;
	add.s64 	%rd32446, %rd32444, %rd32445;
	shr.u64 	%rd32447, %rd32446, 32;
	and.b64  	%rd32448, %rd32400, 4294967295;
	add.s64 	%rd32449, %rd32447, %rd32448;
	shr.u64 	%rd32450, %rd32449, 32;
	and.b64  	%rd32451, %rd32403, 4294967295;
	add.s64 	%rd32452, %rd32450, %rd32451;
	shr.u64 	%rd32453, %rd32452, 32;
	and.b64  	%rd32454, %rd32406, 4294967295;
	add.s64 	%rd32455, %rd32453, %rd32454;
	shr.u64 	%rd32456, %rd32455, 32;
	and.b64  	%rd32457, %rd32409, 4294967295;
	add.s64 	%rd32458, %rd32456, %rd32457;
	{ .reg .b32 tmp; mov.b64 {tmp, %r4883}, %rd32458; }
	add.s32 	%r4884, %r4880, %r4883;
	mul.lo.s32 	%r4885, %r9, %r4882;
	cvt.u64.u32 	%rd32459, %r4885;
	and.b64  	%rd32460, %rd32416, 4294967295;
	mad.lo.s64 	%rd32461, %rd3, %rd32459, %rd32460;
	shr.u64 	%rd32462, %rd32461, 32;
	and.b64  	%rd32463, %rd32420, 4294967295;
	add.s64 	%rd32464, %rd32462, %rd32463;
	mad.lo.s64 	%rd32465, %rd4, %rd32459, %rd32464;
	cvt.u32.u64 	%r4886, %rd32465;
	shr.u64 	%rd32466, %rd32465, 32;
	and.b64  	%rd32467, %rd32424, 4294967295;
	add.s64 	%rd32468, %rd32466, %rd32467;
	mad.lo.s64 	%rd32469, %rd5, %rd32459, %rd32468;
	shr.u64 	%rd32470, %rd32469, 32;
	and.b64  	%rd32471, %rd32428, 4294967295;
	add.s64 	%rd32472, %rd32470, %rd32471;
	mad.lo.s64 	%rd32473, %rd6, %rd32459, %rd32472;
	shr.u64 	%rd32474, %rd32473, 32;
	and.b64  	%rd32475, %rd32432, 4294967295;
	add.s64 	%rd32476, %rd32474, %rd32475;
	mad.lo.s64 	%rd32477, %rd7, %rd32459, %rd32476;
	shr.u64 	%rd32478, %rd32477, 32;
	and.b64  	%rd32479, %rd32436, 4294967295;
	add.s64 	%rd32480, %rd32478, %rd32479;
	mad.lo.s64 	%rd32481, %rd8, %rd32459, %rd32480;
	shr.u64 	%rd32482, %rd32481, 32;
	and.b64  	%rd32483, %rd32440, 4294967295;
	add.s64 	%rd32484, %rd32482, %rd32483;
	mad.lo.s64 	%rd32485, %rd9, %rd32459, %rd32484;
	shr.u64 	%rd32486, %rd32485, 32;
	and.b64  	%rd32487, %rd32443, 4294967295;
	add.s64 	%rd32488, %rd32486, %rd32487;
	mad.lo.s64 	%rd32489, %rd10, %rd32459, %rd32488;
	shr.u64 	%rd32490, %rd32489, 32;
	and.b64  	%rd32491, %rd32446, 4294967295;
	add.s64 	%rd32492, %rd32490, %rd32491;
	shr.u64 	%rd32493, %rd32492, 32;
	and.b64  	%rd32494, %rd32449, 4294967295;
	add.s64 	%rd32495, %rd32493, %rd32494;
	shr.u64 	%rd32496, %rd32495, 32;
	and.b64  	%rd32497, %rd32452, 4294967295;
	add.s64 	%rd32498, %rd32496, %rd32497;
	shr.u64 	%rd32499, %rd32498, 32;
	and.b64  	%rd32500, %rd32455, 4294967295;
	add.s64 	%rd32501, %rd32499, %rd32500;
	shr.u64 	%rd32502, %rd32501, 32;
	and.b64  	%rd32503, %rd32458, 4294967295;
	add.s64 	%rd32504, %rd32502, %rd32503;
	{ .reg .b32 tmp; mov.b64 {tmp, %r4887}, %rd32504; }
	add.s32 	%r4888, %r4884, %r4887;
	mul.lo.s32 	%r4889, %r9, %r4886;
	cvt.u64.u32 	%rd32505, %r4889;
	and.b64  	%rd32506, %rd32465, 4294967295;
	mad.lo.s64 	%rd32507, %rd3, %rd32505, %rd32506;
	shr.u64 	%rd32508, %rd32507, 32;
	and.b64  	%rd32509, %rd32469, 4294967295;
	add.s64 	%rd32510, %rd32508, %rd32509;
	mad.lo.s64 	%rd32511, %rd4, %rd32505, %rd32510;
	cvt.u32.u64 	%r4890, %rd32511;
	shr.u64 	%rd32512, %rd32511, 32;
	and.b64  	%rd32513, %rd32473, 4294967295;
	add.s64 	%rd32514, %rd32512, %rd32513;
	mad.lo.s64 	%rd32515, %rd5, %rd32505, %rd32514;
	shr.u64 	%rd32516, %rd32515, 32;
	and.b64  	%rd32517, %rd32477, 4294967295;
	add.s64 	%rd32518, %rd32516, %rd32517;
	mad.lo.s64 	%rd32519, %rd6, %rd32505, %rd32518;
	shr.u64 	%rd32520, %rd32519, 32;
	and.b64  	%rd32521, %rd32481, 4294967295;
	add.s64 	%rd32522, %rd32520, %rd32521;
	mad.lo.s64 	%rd32523, %rd7, %rd32505, %rd32522;
	shr.u64 	%rd32524, %rd32523, 32;
	and.b64  	%rd32525, %rd32485, 4294967295;
	add.s64 	%rd32526, %rd32524, %rd32525;
	mad.lo.s64 	%rd32527, %rd8, %rd32505, %rd32526;
	shr.u64 	%rd32528, %rd32527, 32;
	and.b64  	%rd32529, %rd32489, 4294967295;
	add.s64 	%rd32530, %rd32528, %rd32529;
	mad.lo.s64 	%rd32531, %rd9, %rd32505, %rd32530;
	shr.u64 	%rd32532, %rd32531, 32;
	and.b64  	%rd32533, %rd32492, 4294967295;
	add.s64 	%rd32534, %rd32532, %rd32533;
	mad.lo.s64 	%rd32535, %rd10, %rd32505, %rd32534;
	shr.u64 	%rd32536, %rd32535, 32;
	and.b64  	%rd32537, %rd32495, 4294967295;
	add.s64 	%rd32538, %rd32536, %rd32537;
	shr.u64 	%rd32539, %rd32538, 32;
	and.b64  	%rd32540, %rd32498, 4294967295;
	add.s64 	%rd32541, %rd32539, %rd32540;
	shr.u64 	%rd32542, %rd32541, 32;
	and.b64  	%rd32543, %rd32501, 4294967295;
	add.s64 	%rd32544, %rd32542, %rd32543;
	shr.u64 	%rd32545, %rd32544, 32;
	and.b64  	%rd32546, %rd32504, 4294967295;
	add.s64 	%rd32547, %rd32545, %rd32546;
	{ .reg .b32 tmp; mov.b64 {tmp, %r4891}, %rd32547; }
	add.s32 	%r4892, %r4888, %r4891;
	mul.lo.s32 	%r4893, %r9, %r4890;
	cvt.u64.u32 	%rd32548, %r4893;
	and.b64  	%rd32549, %rd32511, 4294967295;
	mad.lo.s64 	%rd32550, %rd3, %rd32548, %rd32549;
	shr.u64 	%rd32551, %rd32550, 32;
	and.b64  	%rd32552, %rd32515, 4294967295;
	add.s64 	%rd32553, %rd32551, %rd32552;
	mad.lo.s64 	%rd32554, %rd4, %rd32548, %rd32553;
	cvt.u32.u64 	%r4894, %rd32554;
	shr.u64 	%rd32555, %rd32554, 32;
	and.b64  	%rd32556, %rd32519, 4294967295;
	add.s64 	%rd32557, %rd32555, %rd32556;
	mad.lo.s64 	%rd32558, %rd5, %rd32548, %rd32557;
	shr.u64 	%rd32559, %rd32558, 32;
	and.b64  	%rd32560, %rd32523, 4294967295;
	add.s64 	%rd32561, %rd32559, %rd32560;
	mad.lo.s64 	%rd32562, %rd6, %rd32548, %rd32561;
	shr.u64 	%rd32563, %rd32562, 32;
	and.b64  	%rd32564, %rd32527, 4294967295;
	add.s64 	%rd32565, %rd32563, %rd32564;
	mad.lo.s64 	%rd32566, %rd7, %rd32548, %rd32565;
	shr.u64 	%rd32567, %rd32566, 32;
	and.b64  	%rd32568, %rd32531, 4294967295;
	add.s64 	%rd32569, %rd32567, %rd32568;
	mad.lo.s64 	%rd32570, %rd8, %rd32548, %rd32569;
	shr.u64 	%rd32571, %rd32570, 32;
	and.b64  	%rd32572, %rd32535, 4294967295;
	add.s64 	%rd32573, %rd32571, %rd32572;
	mad.lo.s64 	%rd32574, %rd9, %rd32548, %rd32573;
	shr.u64 	%rd32575, %rd32574, 32;
	and.b64  	%rd32576, %rd32538, 4294967295;
	add.s64 	%rd32577, %rd32575, %rd32576;
	mad.lo.s64 	%rd32578, %rd10, %rd32548, %rd32577;
	shr.u64 	%rd32579, %rd32578, 32;
	and.b64  	%rd32580, %rd32541, 4294967295;
	add.s64 	%rd32581, %rd32579, %rd32580;
	shr.u64 	%rd32582, %rd32581, 32;
	and.b64  	%rd32583, %rd32544, 4294967295;
	add.s64 	%rd32584, %rd32582, %rd32583;
	shr.u64 	%rd32585, %rd32584, 32;
	and.b64  	%rd32586, %rd32547, 4294967295;
	add.s64 	%rd32587, %rd32585, %rd32586;
	{ .reg .b32 tmp; mov.b64 {tmp, %r4895}, %rd32587; }
	add.s32 	%r4896, %r4892, %r4895;
	mul.lo.s32 	%r4897, %r9, %r4894;
	cvt.u64.u32 	%rd32588, %r4897;
	and.b64  	%rd32589, %rd32554, 4294967295;
	mad.lo.s64 	%rd32590, %rd3, %rd32588, %rd32589;
	shr.u64 	%rd32591, %rd32590, 32;
	and.b64  	%rd32592, %rd32558, 4294967295;
	add.s64 	%rd32593, %rd32591, %rd32592;
	mad.lo.s64 	%rd32594, %rd4, %rd32588, %rd32593;
	cvt.u32.u64 	%r4898, %rd32594;
	shr.u64 	%rd32595, %rd32594, 32;
	and.b64  	%rd32596, %rd32562, 4294967295;
	add.s64 	%rd32597, %rd32595, %rd32596;
	mad.lo.s64 	%rd32598, %rd5, %rd32588, %rd32597;
	shr.u64 	%rd32599, %rd32598, 32;
	and.b64  	%rd32600, %rd32566, 4294967295;
	add.s64 	%rd32601, %rd32599, %rd32600;
	mad.lo.s64 	%rd32602, %rd6, %rd32588, %rd32601;
	shr.u64 	%rd32603, %rd32602, 32;
	and.b64  	%rd32604, %rd32570, 4294967295;
	add.s64 	%rd32605, %rd32603, %rd32604;
	mad.lo.s64 	%rd32606, %rd7, %rd32588, %rd32605;
	shr.u64 	%rd32607, %rd32606, 32;
	and.b64  	%rd32608, %rd32574, 4294967295;
	add.s64 	%rd32609, %rd32607, %rd32608;
	mad.lo.s64 	%rd32610, %rd8, %rd32588, %rd32609;
	shr.u64 	%rd32611, %rd32610, 32;
	and.b64  	%rd32612, %rd32578, 4294967295;
	add.s64 	%rd32613, %rd32611, %rd32612;
	mad.lo.s64 	%rd32614, %rd9, %rd32588, %rd32613;
	shr.u64 	%rd32615, %rd32614, 32;
	and.b64  	%rd32616, %rd32581, 4294967295;
	add.s64 	%rd32617, %rd32615, %rd32616;
	mad.lo.s64 	%rd32618, %rd10, %rd32588, %rd32617;
	shr.u64 	%rd32619, %rd32618, 32;
	and.b64  	%rd32620, %rd32584, 4294967295;
	add.s64 	%rd32621, %rd32619, %rd32620;
	shr.u64 	%rd32622, %rd32621, 32;
	and.b64  	%rd32623, %rd32587, 4294967295;
	add.s64 	%rd32624, %rd32622, %rd32623;
	{ .reg .b32 tmp; mov.b64 {tmp, %r4899}, %rd32624; }
	add.s32 	%r4900, %r4896, %r4899;
	mul.lo.s32 	%r4901, %r9, %r4898;
	cvt.u64.u32 	%rd32625, %r4901;
	and.b64  	%rd32626, %rd32594, 4294967295;
	mad.lo.s64 	%rd32627, %rd3, %rd32625, %rd32626;
	shr.u64 	%rd32628, %rd32627, 32;
	and.b64  	%rd32629, %rd32598, 4294967295;
	add.s64 	%rd32630, %rd32628, %rd32629;
	mad.lo.s64 	%rd32631, %rd4, %rd32625, %rd32630;
	cvt.u32.u64 	%r4902, %rd32631;
	shr.u64 	%rd32632, %rd32631, 32;
	and.b64  	%rd32633, %rd32602, 4294967295;
	add.s64 	%rd32634, %rd32632, %rd32633;
	mad.lo.s64 	%rd32635, %rd5, %rd32625, %rd32634;
	shr.u64 	%rd32636, %rd32635, 32;
	and.b64  	%rd32637, %rd32606, 4294967295;
	add.s64 	%rd32638, %rd32636, %rd32637;
	mad.lo.s64 	%rd32639, %rd6, %rd32625, %rd32638;
	shr.u64 	%rd32640, %rd32639, 32;
	and.b64  	%rd32641, %rd32610, 4294967295;
	add.s64 	%rd32642, %rd32640, %rd32641;
	mad.lo.s64 	%rd32643, %rd7, %rd32625, %rd32642;
	shr.u64 	%rd32644, %rd32643, 32;
	and.b64  	%rd32645, %rd32614, 4294967295;
	add.s64 	%rd32646, %rd32644, %rd32645;
	mad.lo.s64 	%rd32647, %rd8, %rd32625, %rd32646;
	shr.u64 	%rd32648, %rd32647, 32;
	and.b64  	%rd32649, %rd32618, 4294967295;
	add.s64 	%rd32650, %rd32648, %rd32649;
	mad.lo.s64 	%rd32651, %rd9, %rd32625, %rd32650;
	shr.u64 	%rd32652, %rd32651, 32;
	and.b64  	%rd32653, %rd32621, 4294967295;
	add.s64 	%rd32654, %rd32652, %rd32653;
	mad.lo.s64 	%rd32655, %rd10, %rd32625, %rd32654;
	shr.u64 	%rd32656, %rd32655, 32;
	and.b64  	%rd32657, %rd32624, 4294967295;
	add.s64 	%rd32658, %rd32656, %rd32657;
	{ .reg .b32 tmp; mov.b64 {tmp, %r4903}, %rd32658; }
	add.s32 	%r4904, %r4900, %r4903;
	mul.lo.s32 	%r4905, %r9, %r4902;
	cvt.u64.u32 	%rd32659, %r4905;
	and.b64  	%rd32660, %rd32631, 4294967295;
	mad.lo.s64 	%rd32661, %rd3, %rd32659, %rd32660;
	shr.u64 	%rd32662, %rd32661, 32;
	and.b64  	%rd32663, %rd32635, 4294967295;
	add.s64 	%rd32664, %rd32662, %rd32663;
	mad.lo.s64 	%rd48549, %rd4, %rd32659, %rd32664;
	shr.u64 	%rd32665, %rd48549, 32;
	and.b64  	%rd32666, %rd32639, 4294967295;
	add.s64 	%rd32667, %rd32665, %rd32666;
	mad.lo.s64 	%rd48548, %rd5, %rd32659, %rd32667;
	cvt.u32.u64 	%r376, %rd48548;
	shr.u64 	%rd32668, %rd48548, 32;
	and.b64  	%rd32669, %rd32643, 4294967295;
	add.s64 	%rd32670, %rd32668, %rd32669;
	mad.lo.s64 	%rd48547, %rd6, %rd32659, %rd32670;
	cvt.u32.u64 	%r377, %rd48547;
	shr.u64 	%rd32671, %rd48547, 32;
	and.b64  	%rd32672, %rd32647, 4294967295;
	add.s64 	%rd32673, %rd32671, %rd32672;
	mad.lo.s64 	%rd48546, %rd7, %rd32659, %rd32673;
	cvt.u32.u64 	%r378, %rd48546;
	shr.u64 	%rd32674, %rd48546, 32;
	and.b64  	%rd32675, %rd32651, 4294967295;
	add.s64 	%rd32676, %rd32674, %rd32675;
	mad.lo.s64 	%rd48545, %rd8, %rd32659, %rd32676;
	cvt.u32.u64 	%r379, %rd48545;
	shr.u64 	%rd32677, %rd48545, 32;
	and.b64  	%rd32678, %rd32655, 4294967295;
	add.s64 	%rd32679, %rd32677, %rd32678;
	mad.lo.s64 	%rd48544, %rd9, %rd32659, %rd32679;
	cvt.u32.u64 	%r380, %rd48544;
	shr.u64 	%rd32680, %rd48544, 32;
	and.b64  	%rd32681, %rd32658, 4294967295;
	add.s64 	%rd32682, %rd32680, %rd32681;
	mad.lo.s64 	%rd48543, %rd10, %rd32659, %rd32682;
	cvt.u32.u64 	%r381, %rd48543;
	{ .reg .b32 tmp; mov.b64 {tmp, %r4906}, %rd48543; }
	add.s32 	%r6627, %r4904, %r4906;
	setp.gt.u32 	%p1366, %r6627, %r4874;
	@%p1366 bra 	$L__BB0_395;
	cvt.u32.u64 	%r4907, %rd10;
	setp.lt.u32 	%p1367, %r6627, %r4907;
	@%p1367 bra 	$L__BB0_396;
	cvt.u32.u64 	%r4908, %rd9;
	setp.lt.u32 	%p1368, %r4908, %r381;
	@%p1368 bra 	$L__BB0_395;
	cvt.u32.u64 	%r4909, %rd9;
	setp.gt.u32 	%p1369, %r4909, %r381;
	@%p1369 bra 	$L__BB0_396;
	cvt.u32.u64 	%r4910, %rd8;
	setp.lt.u32 	%p1370, %r4910, %r380;
	@%p1370 bra 	$L__BB0_395;
	cvt.u32.u64 	%r4911, %rd8;
	setp.gt.u32 	%p1371, %r4911, %r380;
	@%p1371 bra 	$L__BB0_396;
	cvt.u32.u64 	%r4912, %rd7;
	setp.lt.u32 	%p1372, %r4912, %r379;
	@%p1372 bra 	$L__BB0_395;
	cvt.u32.u64 	%r4913, %rd7;
	setp.gt.u32 	%p1373, %r4913, %r379;
	@%p1373 bra 	$L__BB0_396;
	cvt.u32.u64 	%r4914, %rd6;
	setp.lt.u32 	%p1374, %r4914, %r378;
	@%p1374 bra 	$L__BB0_395;
	cvt.u32.u64 	%r4915, %rd6;
	setp.gt.u32 	%p1375, %r4915, %r378;
	@%p1375 bra 	$L__BB0_396;
	cvt.u32.u64 	%r4916, %rd5;
	setp.lt.u32 	%p1376, %r4916, %r377;
	@%p1376 bra 	$L__BB0_395;
	cvt.u32.u64 	%r4917, %rd5;
	setp.gt.u32 	%p1377, %r4917, %r377;
	@%p1377 bra 	$L__BB0_396;
	cvt.u32.u64 	%r4918, %rd4;
	setp.lt.u32 	%p1378, %r4918, %r376;
	@%p1378 bra 	$L__BB0_395;
	cvt.u32.u64 	%r4919, %rd4;
	cvt.u32.u64 	%r4920, %rd3;
	setp.gt.u32 	%p1379, %r4919, %r376;
	cvt.u32.u64 	%r4921, %rd48549;
	setp.gt.u32 	%p1380, %r4920, %r4921;
	or.pred  	%p1381, %p1379, %p1380;
	@%p1381 bra 	$L__BB0_396;
$L__BB0_395:
	cvt.u32.u64 	%r4922, %rd10;
	and.b64  	%rd32684, %rd48549, 4294967295;
	sub.s64 	%rd48549, %rd32684, %rd3;
	shr.u64 	%rd32685, %rd48549, 63;
	and.b64  	%rd32686, %rd48548, 4294967295;
	add.s64 	%rd32687, %rd32685, %rd4;
	sub.s64 	%rd48548, %rd32686, %rd32687;
	shr.u64 	%rd32688, %rd48548, 63;
	and.b64  	%rd32689, %rd48547, 4294967295;
	add.s64 	%rd32690, %rd32688, %rd5;
	sub.s64 	%rd48547, %rd32689, %rd32690;
	shr.u64 	%rd32691, %rd48547, 63;
	and.b64  	%rd32692, %rd48546, 4294967295;
	add.s64 	%rd32693, %rd32691, %rd6;
	sub.s64 	%rd48546, %rd32692, %rd32693;
	shr.u64 	%rd32694, %rd48546, 63;
	and.b64  	%rd32695, %rd48545, 4294967295;
	add.s64 	%rd32696, %rd32694, %rd7;
	sub.s64 	%rd48545, %rd32695, %rd32696;
	shr.u64 	%rd32697, %rd48545, 63;
	and.b64  	%rd32698, %rd48544, 4294967295;
	add.s64 	%rd32699, %rd32697, %rd8;
	sub.s64 	%rd48544, %rd32698, %rd32699;
	shr.u64 	%rd32700, %rd48544, 63;
	and.b64  	%rd32701, %rd48543, 4294967295;
	add.s64 	%rd32702, %rd32700, %rd9;
	sub.s64 	%rd48543, %rd32701, %rd32702;
	shr.u64 	%rd32703, %rd48543, 63;
	cvt.u32.u64 	%r4923, %rd32703;
	add.s32 	%r4924, %r4922, %r4923;
	sub.s32 	%r6627, %r6627, %r4924;
$L__BB0_396:
	and.b64  	%rd32704, %rd48549, 4294967295;
	cvt.u64.u32 	%rd32705, %r6615;
	sub.s64 	%rd32706, %rd32704, %rd32705;
	shr.u64 	%rd32707, %rd32706, 63;
	cvt.u32.u64 	%r6674, %rd32706;
	and.b64  	%rd32708, %rd48548, 4294967295;
	and.b64  	%rd32709, %rd48491, 4294967295;
	add.s64 	%rd32710, %rd32707, %rd32709;
	sub.s64 	%rd48555, %rd32708, %rd32710;
	shr.u64 	%rd32711, %rd48555, 63;
	and.b64  	%rd32712, %rd48547, 4294967295;
	and.b64  	%rd32713, %rd48492, 4294967295;
	add.s64 	%rd32714, %rd32711, %rd32713;
	sub.s64 	%rd48554, %rd32712, %rd32714;
	shr.u64 	%rd32715, %rd48554, 63;
	and.b64  	%rd32716, %rd48546, 4294967295;
	and.b64  	%rd32717, %rd48493, 4294967295;
	add.s64 	%rd32718, %rd32715, %rd32717;
	sub.s64 	%rd48553, %rd32716, %rd32718;
	shr.u64 	%rd32719, %rd48553, 63;
	and.b64  	%rd32720, %rd48545, 4294967295;
	and.b64  	%rd32721, %rd48494, 4294967295;
	add.s64 	%rd32722, %rd32719, %rd32721;
	sub.s64 	%rd48552, %rd32720, %rd32722;
	shr.u64 	%rd32723, %rd48552, 63;
	and.b64  	%rd32724, %rd48544, 4294967295;
	and.b64  	%rd32725, %rd48495, 4294967295;
	add.s64 	%rd32726, %rd32723, %rd32725;
	sub.s64 	%rd48551, %rd32724, %rd32726;
	shr.u64 	%rd32727, %rd48551, 63;
	and.b64  	%rd32728, %rd48543, 4294967295;
	and.b64  	%rd32729, %rd48496, 4294967295;
	add.s64 	%rd32730, %rd32727, %rd32729;
	sub.s64 	%rd48550, %rd32728, %rd32730;
	shr.u64 	%rd32731, %rd48550, 63;
	cvt.u64.u32 	%rd32732, %r6627;
	and.b64  	%rd32733, %rd48497, 4294967295;
	add.s64 	%rd32734, %rd32731, %rd32733;
	sub.s64 	%rd32735, %rd32732, %rd32734;
	setp.gt.s64 	%p1382, %rd32735, -1;
	cvt.u32.u64 	%r6667, %rd32735;
	@%p1382 bra 	$L__BB0_398;
	cvt.u32.u64 	%r4925, %rd10;
	cvt.u32.u64 	%r4926, %rd3;
	add.s32 	%r6674, %r4926, %r6674;
	setp.lt.u32 	%p1383, %r6674, %r4926;
	selp.u64 	%rd32736, 1, 0, %p1383;
	and.b64  	%rd32737, %rd48555, 4294967295;
	add.s64 	%rd32738, %rd32737, %rd32736;
	add.s64 	%rd48555, %rd32738, %rd4;
	shr.u64 	%rd32739, %rd48555, 32;
	and.b64  	%rd32740, %rd48554, 4294967295;
	add.s64 	%rd32741, %rd32739, %rd32740;
	add.s64 	%rd48554, %rd32741, %rd5;
	shr.u64 	%rd32742, %rd48554, 32;
	and.b64  	%rd32743, %rd48553, 4294967295;
	add.s64 	%rd32744, %rd32742, %rd32743;
	add.s64 	%rd48553, %rd32744, %rd6;
	shr.u64 	%rd32745, %rd48553, 32;
	and.b64  	%rd32746, %rd48552, 4294967295;
	add.s64 	%rd32747, %rd32745, %rd32746;
	add.s64 	%rd48552, %rd32747, %rd7;
	shr.u64 	%rd32748, %rd48552, 32;
	and.b64  	%rd32749, %rd48551, 4294967295;
	add.s64 	%rd32750, %rd32748, %rd32749;
	add.s64 	%rd48551, %rd32750, %rd8;
	shr.u64 	%rd32751, %rd48551, 32;
	and.b64  	%rd32752, %rd48550, 4294967295;
	add.s64 	%rd32753, %rd32751, %rd32752;
	add.s64 	%rd48550, %rd32753, %rd9;
	{ .reg .b32 tmp; mov.b64 {tmp, %r4927}, %rd48550; }
	add.s32 	%r4928, %r6667, %r4927;
	add.s32 	%r6667, %r4928, %r4925;
$L__BB0_398:
	cvt.u32.u64 	%r4929, %rd10;
	cvt.u32.u64 	%r6673, %rd48555;
	cvt.u32.u64 	%r6672, %rd48554;
	cvt.u32.u64 	%r6671, %rd48553;
	cvt.u32.u64 	%r6670, %rd48552;
	cvt.u32.u64 	%r6669, %rd48551;
	cvt.u32.u64 	%r6668, %rd48550;
	mul.lo.s64 	%rd32754, %rd34, %rd179;
	cvt.u32.u64 	%r4930, %rd32754;
	shr.u64 	%rd32755, %rd32754, 32;
	mad.lo.s64 	%rd32756, %rd35, %rd179, %rd32755;
	shr.u64 	%rd32757, %rd32756, 32;
	mad.lo.s64 	%rd32758, %rd36, %rd179, %rd32757;
	shr.u64 	%rd32759, %rd32758, 32;
	mad.lo.s64 	%rd32760, %rd37, %rd179, %rd32759;
	shr.u64 	%rd32761, %rd32760, 32;
	mad.lo.s64 	%rd32762, %rd38, %rd179, %rd32761;
	shr.u64 	%rd32763, %rd32762, 32;
	mad.lo.s64 	%rd32764, %rd39, %rd179, %rd32763;
	shr.u64 	%rd32765, %rd32764, 32;
	mad.lo.s64 	%rd32766, %rd40, %rd179, %rd32765;
	shr.u64 	%rd32767, %rd32766, 32;
	mad.lo.s64 	%rd32768, %rd41, %rd179, %rd32767;
	shr.u64 	%rd32769, %rd32768, 32;
	and.b64  	%rd32770, %rd32756, 4294967295;
	mad.lo.s64 	%rd32771, %rd34, %rd180, %rd32770;
	shr.u64 	%rd32772, %rd32771, 32;
	and.b64  	%rd32773, %rd32758, 4294967295;
	add.s64 	%rd32774, %rd32772, %rd32773;
	mad.lo.s64 	%rd32775, %rd35, %rd180, %rd32774;
	shr.u64 	%rd32776, %rd32775, 32;
	and.b64  	%rd32777, %rd32760, 4294967295;
	add.s64 	%rd32778, %rd32776, %rd32777;
	mad.lo.s64 	%rd32779, %rd36, %rd180, %rd32778;
	shr.u64 	%rd32780, %rd32779, 32;
	and.b64  	%rd32781, %rd32762, 4294967295;
	add.s64 	%rd32782, %rd32780, %rd32781;
	mad.lo.s64 	%rd32783, %rd37, %rd180, %rd32782;
	shr.u64 	%rd32784, %rd32783, 32;
	and.b64  	%rd32785, %rd32764, 4294967295;
	add.s64 	%rd32786, %rd32784, %rd32785;
	mad.lo.s64 	%rd32787, %rd38, %rd180, %rd32786;
	shr.u64 	%rd32788, %rd32787, 32;
	and.b64  	%rd32789, %rd32766, 4294967295;
	add.s64 	%rd32790, %rd32788, %rd32789;
	mad.lo.s64 	%rd32791, %rd39, %rd180, %rd32790;
	shr.u64 	%rd32792, %rd32791, 32;
	and.b64  	%rd32793, %rd32768, 4294967295;
	add.s64 	%rd32794, %rd32792, %rd32793;
	mad.lo.s64 	%rd32795, %rd40, %rd180, %rd32794;
	shr.u64 	%rd32796, %rd32795, 32;
	add.s64 	%rd32797, %rd32796, %rd32769;
	mad.lo.s64 	%rd32798, %rd41, %rd180, %rd32797;
	shr.u64 	%rd32799, %rd32798, 32;
	and.b64  	%rd32800, %rd32775, 4294967295;
	mad.lo.s64 	%rd32801, %rd34, %rd181, %rd32800;
	shr.u64 	%rd32802, %rd32801, 32;
	and.b64  	%rd32803, %rd32779, 4294967295;
	add.s64 	%rd32804, %rd32802, %rd32803;
	mad.lo.s64 	%rd32805, %rd35, %rd181, %rd32804;
	shr.u64 	%rd32806, %rd32805, 32;
	and.b64  	%rd32807, %rd32783, 4294967295;
	add.s64 	%rd32808, %rd32806, %rd32807;
	mad.lo.s64 	%rd32809, %rd36, %rd181, %rd32808;
	shr.u64 	%rd32810, %rd32809, 32;
	and.b64  	%rd32811, %rd32787, 4294967295;
	add.s64 	%rd32812, %rd32810, %rd32811;
	mad.lo.s64 	%rd32813, %rd37, %rd181, %rd32812;
	shr.u64 	%rd32814, %rd32813, 32;
	and.b64  	%rd32815, %rd32791, 4294967295;
	add.s64 	%rd32816, %rd32814, %rd32815;
	mad.lo.s64 	%rd32817, %rd38, %rd181, %rd32816;
	shr.u64 	%rd32818, %rd32817, 32;
	and.b64  	%rd32819, %rd32795, 4294967295;
	add.s64 	%rd32820, %rd32818, %rd32819;
	mad.lo.s64 	%rd32821, %rd39, %rd181, %rd32820;
	shr.u64 	%rd32822, %rd32821, 32;
	and.b64  	%rd32823, %rd32798, 4294967295;
	add.s64 	%rd32824, %rd32822, %rd32823;
	mad.lo.s64 	%rd32825, %rd40, %rd181, %rd32824;
	shr.u64 	%rd32826, %rd32825, 32;
	add.s64 	%rd32827, %rd32826, %rd32799;
	mad.lo.s64 	%rd32828, %rd41, %rd181, %rd32827;
	shr.u64 	%rd32829, %rd32828, 32;
	and.b64  	%rd32830, %rd32805, 4294967295;
	mad.lo.s64 	%rd32831, %rd34, %rd182, %rd32830;
	shr.u64 	%rd32832, %rd32831, 32;
	and.b64  	%rd32833, %rd32809, 4294967295;
	add.s64 	%rd32834, %rd32832, %rd32833;
	mad.lo.s64 	%rd32835, %rd35, %rd182, %rd32834;
	shr.u64 	%rd32836, %rd32835, 32;
	and.b64  	%rd32837, %rd32813, 4294967295;
	add.s64 	%rd32838, %rd32836, %rd32837;
	mad.lo.s64 	%rd32839, %rd36, %rd182, %rd32838;
	shr.u64 	%rd32840, %rd32839, 32;
	and.b64  	%rd32841, %rd32817, 4294967295;
	add.s64 	%rd32842, %rd32840, %rd32841;
	mad.lo.s64 	%rd32843, %rd37, %rd182, %rd32842;
	shr.u64 	%rd32844, %rd32843, 32;
	and.b64  	%rd32845, %rd32821, 4294967295;
	add.s64 	%rd32846, %rd32844, %rd32845;
	mad.lo.s64 	%rd32847, %rd38, %rd182, %rd32846;
	shr.u64 	%rd32848, %rd32847, 32;
	and.b64  	%rd32849, %rd32825, 4294967295;
	add.s64 	%rd32850, %rd32848, %rd32849;
	mad.lo.s64 	%rd32851, %rd39, %rd182, %rd32850;
	shr.u64 	%rd32852, %rd32851, 32;
	and.b64  	%rd32853, %rd32828, 4294967295;
	add.s64 	%rd32854, %rd32852, %rd32853;
	mad.lo.s64 	%rd32855, %rd40, %rd182, %rd32854;
	shr.u64 	%rd32856, %rd32855, 32;
	add.s64 	%rd32857, %rd32856, %rd32829;
	mad.lo.s64 	%rd32858, %rd41, %rd182, %rd32857;
	shr.u64 	%rd32859, %rd32858, 32;
	and.b64  	%rd32860, %rd32835, 4294967295;
	mad.lo.s64 	%rd32861, %rd34, %rd183, %rd32860;
	shr.u64 	%rd32862, %rd32861, 32;
	and.b64  	%rd32863, %rd32839, 4294967295;
	add.s64 	%rd32864, %rd32862, %rd32863;
	mad.lo.s64 	%rd32865, %rd35, %rd183, %rd32864;
	shr.u64 	%rd32866, %rd32865, 32;
	and.b64  	%rd32867, %rd32843, 4294967295;
	add.s64 	%rd32868, %rd32866, %rd32867;
	mad.lo.s64 	%rd32869, %rd36, %rd183, %rd32868;
	shr.u64 	%rd32870, %rd32869, 32;
	and.b64  	%rd32871, %rd32847, 4294967295;
	add.s64 	%rd32872, %rd32870, %rd32871;
	mad.lo.s64 	%rd32873, %rd37, %rd183, %rd32872;
	shr.u64 	%rd32874, %rd32873, 32;
	and.b64  	%rd32875, %rd32851, 4294967295;
	add.s64 	%rd32876, %rd32874, %rd32875;
	mad.lo.s64 	%rd32877, %rd38, %rd183, %rd32876;
	shr.u64 	%rd32878, %rd32877, 32;
	and.b64  	%rd32879, %rd32855, 4294967295;
	add.s64 	%rd32880, %rd32878, %rd32879;
	mad.lo.s64 	%rd32881, %rd39, %rd183, %rd32880;
	shr.u64 	%rd32882, %rd32881, 32;
	and.b64  	%rd32883, %rd32858, 4294967295;
	add.s64 	%rd32884, %rd32882, %rd32883;
	mad.lo.s64 	%rd32885, %rd40, %rd183, %rd32884;
	shr.u64 	%rd32886, %rd32885, 32;
	add.s64 	%rd32887, %rd32886, %rd32859;
	mad.lo.s64 	%rd32888, %rd41, %rd183, %rd32887;
	shr.u64 	%rd32889, %rd32888, 32;
	and.b64  	%rd32890, %rd32865, 4294967295;
	mad.lo.s64 	%rd32891, %rd34, %rd184, %rd32890;
	shr.u64 	%rd32892, %rd32891, 32;
	and.b64  	%rd32893, %rd32869, 4294967295;
	add.s64 	%rd32894, %rd32892, %rd32893;
	mad.lo.s64 	%rd32895, %rd35, %rd184, %rd32894;
	shr.u64 	%rd32896, %rd32895, 32;
	and.b64  	%rd32897, %rd32873, 4294967295;
	add.s64 	%rd32898, %rd32896, %rd32897;
	mad.lo.s64 	%rd32899, %rd36, %rd184, %rd32898;
	shr.u64 	%rd32900, %rd32899, 32;
	and.b64  	%rd32901, %rd32877, 4294967295;
	add.s64 	%rd32902, %rd32900, %rd32901;
	mad.lo.s64 	%rd32903, %rd37, %rd184, %rd32902;
	shr.u64 	%rd32904, %rd32903, 32;
	and.b64  	%rd32905, %rd32881, 4294967295;
	add.s64 	%rd32906, %rd32904, %rd32905;
	mad.lo.s64 	%rd32907, %rd38, %rd184, %rd32906;
	shr.u64 	%rd32908, %rd32907, 32;
	and.b64  	%rd32909, %rd32885, 4294967295;
	add.s64 	%rd32910, %rd32908, %rd32909;
	mad.lo.s64 	%rd32911, %rd39, %rd184, %rd32910;
	shr.u64 	%rd32912, %rd32911, 32;
	and.b64  	%rd32913, %rd32888, 4294967295;
	add.s64 	%rd32914, %rd32912, %rd32913;
	mad.lo.s64 	%rd32915, %rd40, %rd184, %rd32914;
	shr.u64 	%rd32916, %rd32915, 32;
	add.s64 	%rd32917, %rd32916, %rd32889;
	mad.lo.s64 	%rd32918, %rd41, %rd184, %rd32917;
	shr.u64 	%rd32919, %rd32918, 32;
	and.b64  	%rd32920, %rd32895, 4294967295;
	mad.lo.s64 	%rd32921, %rd34, %rd185, %rd32920;
	shr.u64 	%rd32922, %rd32921, 32;
	and.b64  	%rd32923, %rd32899, 4294967295;
	add.s64 	%rd32924, %rd32922, %rd32923;
	mad.lo.s64 	%rd32925, %rd35, %rd185, %rd32924;
	shr.u64 	%rd32926, %rd32925, 32;
	and.b64  	%rd32927, %rd32903, 4294967295;
	add.s64 	%rd32928, %rd32926, %rd32927;
	mad.lo.s64 	%rd32929, %rd36, %rd185, %rd32928;
	shr.u64 	%rd32930, %rd32929, 32;
	and.b64  	%rd32931, %rd32907, 4294967295;
	add.s64 	%rd32932, %rd32930, %rd32931;
	mad.lo.s64 	%rd32933, %rd37, %rd185, %rd32932;
	shr.u64 	%rd32934, %rd32933, 32;
	and.b64  	%rd32935, %rd32911, 4294967295;
	add.s64 	%rd32936, %rd32934, %rd32935;
	mad.lo.s64 	%rd32937, %rd38, %rd185, %rd32936;
	shr.u64 	%rd32938, %rd32937, 32;
	and.b64  	%rd32939, %rd32915, 4294967295;
	add.s64 	%rd32940, %rd32938, %rd32939;
	mad.lo.s64 	%rd32941, %rd39, %rd185, %rd32940;
	shr.u64 	%rd32942, %rd32941, 32;
	and.b64  	%rd32943, %rd32918, 4294967295;
	add.s64 	%rd32944, %rd32942, %rd32943;
	mad.lo.s64 	%rd32945, %rd40, %rd185, %rd32944;
	shr.u64 	%rd32946, %rd32945, 32;
	add.s64 	%rd32947, %rd32946, %rd32919;
	mad.lo.s64 	%rd32948, %rd41, %rd185, %rd32947;
	shr.u64 	%rd32949, %rd32948, 32;
	and.b64  	%rd32950, %rd32925, 4294967295;
	mad.lo.s64 	%rd32951, %rd34, %rd186, %rd32950;
	shr.u64 	%rd32952, %rd32951, 32;
	and.b64  	%rd32953, %rd32929, 4294967295;
	add.s64 	%rd32954, %rd32952, %rd32953;
	mad.lo.s64 	%rd32955, %rd35, %rd186, %rd32954;
	shr.u64 	%rd32956, %rd32955, 32;
	and.b64  	%rd32957, %rd32933, 4294967295;
	add.s64 	%rd32958, %rd32956, %rd32957;
	mad.lo.s64 	%rd32959, %rd36, %rd186, %rd32958;
	shr.u64 	%rd32960, %rd32959, 32;
	and.b64  	%rd32961, %rd32937, 4294967295;
	add.s64 	%rd32962, %rd32960, %rd32961;
	mad.lo.s64 	%rd32963, %rd37, %rd186, %rd32962;
	shr.u64 	%rd32964, %rd32963, 32;
	and.b64  	%rd32965, %rd32941, 4294967295;
	add.s64 	%rd32966, %rd32964, %rd32965;
	mad.lo.s64 	%rd32967, %rd38, %rd186, %rd32966;
	shr.u64 	%rd32968, %rd32967, 32;
	and.b64  	%rd32969, %rd32945, 4294967295;
	add.s64 	%rd32970, %rd32968, %rd32969;
	mad.lo.s64 	%rd32971, %rd39, %rd186, %rd32970;
	shr.u64 	%rd32972, %rd32971, 32;
	and.b64  	%rd32973, %rd32948, 4294967295;
	add.s64 	%rd32974, %rd32972, %rd32973;
	mad.lo.s64 	%rd32975, %rd40, %rd186, %rd32974;
	shr.u64 	%rd32976, %rd32975, 32;
	add.s64 	%rd32977, %rd32976, %rd32949;
	mad.lo.s64 	%rd32978, %rd41, %rd186, %rd32977;
	{ .reg .b32 tmp; mov.b64 {tmp, %r4931}, %rd32978; }
	mul.lo.s32 	%r4932, %r9, %r4930;
	cvt.u64.u32 	%rd32979, %r4932;
	and.b64  	%rd32980, %rd32754, 4294967295;
	mad.lo.s64 	%rd32981, %rd3, %rd32979, %rd32980;
	shr.u64 	%rd32982, %rd32981, 32;
	and.b64  	%rd32983, %rd32771, 4294967295;
	add.s64 	%rd32984, %rd32982, %rd32983;
	mad.lo.s64 	%rd32985, %rd4, %rd32979, %rd32984;
	cvt.u32.u64 	%r4933, %rd32985;
	shr.u64 	%rd32986, %rd32985, 32;
	and.b64  	%rd32987, %rd32801, 4294967295;
	add.s64 	%rd32988, %rd32986, %rd32987;
	mad.lo.s64 	%rd32989, %rd5, %rd32979, %rd32988;
	shr.u64 	%rd32990, %rd32989, 32;
	and.b64  	%rd32991, %rd32831, 4294967295;
	add.s64 	%rd32992, %rd32990, %rd32991;
	mad.lo.s64 	%rd32993, %rd6, %rd32979, %rd32992;
	shr.u64 	%rd32994, %rd32993, 32;
	and.b64  	%rd32995, %rd32861, 4294967295;
	add.s64 	%rd32996, %rd32994, %rd32995;
	mad.lo.s64 	%rd32997, %rd7, %rd32979, %rd32996;
	shr.u64 	%rd32998, %rd32997, 32;
	and.b64  	%rd32999, %rd32891, 4294967295;
	add.s64 	%rd33000, %rd32998, %rd32999;
	mad.lo.s64 	%rd33001, %rd8, %rd32979, %rd33000;
	shr.u64 	%rd33002, %rd33001, 32;
	and.b64  	%rd33003, %rd32921, 4294967295;
	add.s64 	%rd33004, %rd33002, %rd33003;
	mad.lo.s64 	%rd33005, %rd9, %rd32979, %rd33004;
	shr.u64 	%rd33006, %rd33005, 32;
	and.b64  	%rd33007, %rd32951, 4294967295;
	add.s64 	%rd33008, %rd33006, %rd33007;
	mad.lo.s64 	%rd33009, %rd10, %rd32979, %rd33008;
	shr.u64 	%rd33010, %rd33009, 32;
	and.b64  	%rd33011, %rd32955, 4294967295;
	add.s64 	%rd33012, %rd33010, %rd33011;
	shr.u64 	%rd33013, %rd33012, 32;
	and.b64  	%rd33014, %rd32959, 4294967295;
	add.s64 	%rd33015, %rd33013, %rd33014;
	shr.u64 	%rd33016, %rd33015, 32;
	and.b64  	%rd33017, %rd32963, 4294967295;
	add.s64 	%rd33018, %rd33016, %rd33017;
	shr.u64 	%rd33019, %rd33018, 32;
	and.b64  	%rd33020, %rd32967, 4294967295;
	add.s64 	%rd33021, %rd33019, %rd33020;
	shr.u64 	%rd33022, %rd33021, 32;
	and.b64  	%rd33023, %rd32971, 4294967295;
	add.s64 	%rd33024, %rd33022, %rd33023;
	shr.u64 	%rd33025, %rd33024, 32;
	and.b64  	%rd33026, %rd32975, 4294967295;
	add.s64 	%rd33027, %rd33025, %rd33026;
	shr.u64 	%rd33028, %rd33027, 32;
	and.b64  	%rd33029, %rd32978, 4294967295;
	add.s64 	%rd33030, %rd33028, %rd33029;
	{ .reg .b32 tmp; mov.b64 {tmp, %r4934}, %rd33030; }
	add.s32 	%r4935, %r4931, %r4934;
	mul.lo.s32 	%r4936, %r9, %r4933;
	cvt.u64.u32 	%rd33031, %r4936;
	and.b64  	%rd33032, %rd32985, 4294967295;
	mad.lo.s64 	%rd33033, %rd3, %rd33031, %rd33032;
	shr.u64 	%rd33034, %rd33033, 32;
	and.b64  	%rd33035, %rd32989, 4294967295;
	add.s64 	%rd33036, %rd33034, %rd33035;
	mad.lo.s64 	%rd33037, %rd4, %rd33031, %rd33036;
	cvt.u32.u64 	%r4937, %rd33037;
	shr.u64 	%rd33038, %rd33037, 32;
	and.b64  	%rd33039, %rd32993, 4294967295;
	add.s64 	%rd33040, %rd33038, %rd33039;
	mad.lo.s64 	%rd33041, %rd5, %rd33031, %rd33040;
	shr.u64 	%rd33042, %rd33041, 32;
	and.b64  	%rd33043, %rd32997, 4294967295;
	add.s64 	%rd33044, %rd33042, %rd33043;
	mad.lo.s64 	%rd33045, %rd6, %rd33031, %rd33044;
	shr.u64 	%rd33046, %rd33045, 32;
	and.b64  	%rd33047, %rd33001, 4294967295;
	add.s64 	%rd33048, %rd33046, %rd33047;
	mad.lo.s64 	%rd33049, %rd7, %rd33031, %rd33048;
	shr.u64 	%rd33050, %rd33049, 32;
	and.b64  	%rd33051, %rd33005, 4294967295;
	add.s64 	%rd33052, %rd33050, %rd33051;
	mad.lo.s64 	%rd33053, %rd8, %rd33031, %rd33052;
	shr.u64 	%rd33054, %rd33053, 32;
	and.b64  	%rd33055, %rd33009, 4294967295;
	add.s64 	%rd33056, %rd33054, %rd33055;
	mad.lo.s64 	%rd33057, %rd9, %rd33031, %rd33056;
	shr.u64 	%rd33058, %rd33057, 32;
	and.b64  	%rd33059, %rd33012, 4294967295;
	add.s64 	%rd33060, %rd33058, %rd33059;
	mad.lo.s64 	%rd33061, %rd10, %rd33031, %rd33060;
	shr.u64 	%rd33062, %rd33061, 32;
	and.b64  	%rd33063, %rd33015, 4294967295;
	add.s64 	%rd33064, %rd33062, %rd33063;
	shr.u64 	%rd33065, %rd33064, 32;
	and.b64  	%rd33066, %rd33018, 4294967295;
	add.s64 	%rd33067, %rd33065, %rd33066;
	shr.u64 	%rd33068, %rd33067, 32;
	and.b64  	%rd33069, %rd33021, 4294967295;
	add.s64 	%rd33070, %rd33068, %rd33069;
	shr.u64 	%rd33071, %rd33070, 32;
	and.b64  	%rd33072, %rd33024, 4294967295;
	add.s64 	%rd33073, %rd33071, %rd33072;
	shr.u64 	%rd33074, %rd33073, 32;
	and.b64  	%rd33075, %rd33027, 4294967295;
	add.s64 	%rd33076, %rd33074, %rd33075;
	shr.u64 	%rd33077, %rd33076, 32;
	and.b64  	%rd33078, %rd33030, 4294967295;
	add.s64 	%rd33079, %rd33077, %rd33078;
	{ .reg .b32 tmp; mov.b64 {tmp, %r4938}, %rd33079; }
	add.s32 	%r4939, %r4935, %r4938;
	mul.lo.s32 	%r4940, %r9, %r4937;
	cvt.u64.u32 	%rd33080, %r4940;
	and.b64  	%rd33081, %rd33037, 4294967295;
	mad.lo.s64 	%rd33082, %rd3, %rd33080, %rd33081;
	shr.u64 	%rd33083, %rd33082, 32;
	and.b64  	%rd33084, %rd33041, 4294967295;
	add.s64 	%rd33085, %rd33083, %rd33084;
	mad.lo.s64 	%rd33086, %rd4, %rd33080, %rd33085;
	cvt.u32.u64 	%r4941, %rd33086;
	shr.u64 	%rd33087, %rd33086, 32;
	and.b64  	%rd33088, %rd33045, 4294967295;
	add.s64 	%rd33089, %rd33087, %rd33088;
	mad.lo.s64 	%rd33090, %rd5, %rd33080, %rd33089;
	shr.u64 	%rd33091, %rd33090, 32;
	and.b64  	%rd33092, %rd33049, 4294967295;
	add.s64 	%rd33093, %rd33091, %rd33092;
	mad.lo.s64 	%rd33094, %rd6, %rd33080, %rd33093;
	shr.u64 	%rd33095, %rd33094, 32;
	and.b64  	%rd33096, %rd33053, 4294967295;
	add.s64 	%rd33097, %rd33095, %rd33096;
	mad.lo.s64 	%rd33098, %rd7, %rd33080, %rd33097;
	shr.u64 	%rd33099, %rd33098, 32;
	and.b64  	%rd33100, %rd33057, 4294967295;
	add.s64 	%rd33101, %rd33099, %rd33100;
	mad.lo.s64 	%rd33102, %rd8, %rd33080, %rd33101;
	shr.u64 	%rd33103, %rd33102, 32;
	and.b64  	%rd33104, %rd33061, 4294967295;
	add.s64 	%rd33105, %rd33103, %rd33104;
	mad.lo.s64 	%rd33106, %rd9, %rd33080, %rd33105;
	shr.u64 	%rd33107, %rd33106, 32;
	and.b64  	%rd33108, %rd33064, 4294967295;
	add.s64 	%rd33109, %rd33107, %rd33108;
	mad.lo.s64 	%rd33110, %rd10, %rd33080, %rd33109;
	shr.u64 	%rd33111, %rd33110, 32;
	and.b64  	%rd33112, %rd33067, 4294967295;
	add.s64 	%rd33113, %rd33111, %rd33112;
	shr.u64 	%rd33114, %rd33113, 32;
	and.b64  	%rd33115, %rd33070, 4294967295;
	add.s64 	%rd33116, %rd33114, %rd33115;
	shr.u64 	%rd33117, %rd33116, 32;
	and.b64  	%rd33118, %rd33073, 4294967295;
	add.s64 	%rd33119, %rd33117, %rd33118;
	shr.u64 	%rd33120, %rd33119, 32;
	and.b64  	%rd33121, %rd33076, 4294967295;
	add.s64 	%rd33122, %rd33120, %rd33121;
	shr.u64 	%rd33123, %rd33122, 32;
	and.b64  	%rd33124, %rd33079, 4294967295;
	add.s64 	%rd33125, %rd33123, %rd33124;
	{ .reg .b32 tmp; mov.b64 {tmp, %r4942}, %rd33125; }
	add.s32 	%r4943, %r4939, %r4942;
	mul.lo.s32 	%r4944, %r9, %r4941;
	cvt.u64.u32 	%rd33126, %r4944;
	and.b64  	%rd33127, %rd33086, 4294967295;
	mad.lo.s64 	%rd33128, %rd3, %rd33126, %rd33127;
	shr.u64 	%rd33129, %rd33128, 32;
	and.b64  	%rd33130, %rd33090, 4294967295;
	add.s64 	%rd33131, %rd33129, %rd33130;
	mad.lo.s64 	%rd33132, %rd4, %rd33126, %rd33131;
	cvt.u32.u64 	%r4945, %rd33132;
	shr.u64 	%rd33133, %rd33132, 32;
	and.b64  	%rd33134, %rd33094, 4294967295;
	add.s64 	%rd33135, %rd33133, %rd33134;
	mad.lo.s64 	%rd33136, %rd5, %rd33126, %rd33135;
	shr.u64 	%rd33137, %rd33136, 32;
	and.b64  	%rd33138, %rd33098, 4294967295;
	add.s64 	%rd33139, %rd33137, %rd33138;
	mad.lo.s64 	%rd33140, %rd6, %rd33126, %rd33139;
	shr.u64 	%rd33141, %rd33140, 32;
	and.b64  	%rd33142, %rd33102, 4294967295;
	add.s64 	%rd33143, %rd33141, %rd33142;
	mad.lo.s64 	%rd33144, %rd7, %rd33126, %rd33143;
	shr.u64 	%rd33145, %rd33144, 32;
	and.b64  	%rd33146, %rd33106, 4294967295;
	add.s64 	%rd33147, %rd33145, %rd33146;
	mad.lo.s64 	%rd33148, %rd8, %rd33126, %rd33147;
	shr.u64 	%rd33149, %rd33148, 32;
	and.b64  	%rd33150, %rd33110, 4294967295;
	add.s64 	%rd33151, %rd33149, %rd33150;
	mad.lo.s64 	%rd33152, %rd9, %rd33126, %rd33151;
	shr.u64 	%rd33153, %rd33152, 32;
	and.b64  	%rd33154, %rd33113, 4294967295;
	add.s64 	%rd33155, %rd33153, %rd33154;
	mad.lo.s64 	%rd33156, %rd10, %rd33126, %rd33155;
	shr.u64 	%rd33157, %rd33156, 32;
	and.b64  	%rd33158, %rd33116, 4294967295;
	add.s64 	%rd33159, %rd33157, %rd33158;
	shr.u64 	%rd33160, %rd33159, 32;
	and.b64  	%rd33161, %rd33119, 4294967295;
	add.s64 	%rd33162, %rd33160, %rd33161;
	shr.u64 	%rd33163, %rd33162, 32;
	and.b64  	%rd33164, %rd33122, 4294967295;
	add.s64 	%rd33165, %rd33163, %rd33164;
	shr.u64 	%rd33166, %rd33165, 32;
	and.b64  	%rd33167, %rd33125, 4294967295;
	add.s64 	%rd33168, %rd33166, %rd33167;
	{ .reg .b32 tmp; mov.b64 {tmp, %r4946}, %rd33168; }
	add.s32 	%r4947, %r4943, %r4946;
	mul.lo.s32 	%r4948, %r9, %r4945;
	cvt.u64.u32 	%rd33169, %r4948;
	and.b64  	%rd33170, %rd33132, 4294967295;
	mad.lo.s64 	%rd33171, %rd3, %rd33169, %rd33170;
	shr.u64 	%rd33172, %rd33171, 32;
	and.b64  	%rd33173, %rd33136, 4294967295;
	add.s64 	%rd33174, %rd33172, %rd33173;
	mad.lo.s64 	%rd33175, %rd4, %rd33169, %rd33174;
	cvt.u32.u64 	%r4949, %rd33175;
	shr.u64 	%rd33176, %rd33175, 32;
	and.b64  	%rd33177, %rd33140, 4294967295;
	add.s64 	%rd33178, %rd33176, %rd33177;
	mad.lo.s64 	%rd33179, %rd5, %rd33169, %rd33178;
	shr.u64 	%rd33180, %rd33179, 32;
	and.b64  	%rd33181, %rd33144, 4294967295;
	add.s64 	%rd33182, %rd33180, %rd33181;
	mad.lo.s64 	%rd33183, %rd6, %rd33169, %rd33182;
	shr.u64 	%rd33184, %rd33183, 32;
	and.b64  	%rd33185, %rd33148, 4294967295;
	add.s64 	%rd33186, %rd33184, %rd33185;
	mad.lo.s64 	%rd33187, %rd7, %rd33169, %rd33186;
	shr.u64 	%rd33188, %rd33187, 32;
	and.b64  	%rd33189, %rd33152, 4294967295;
	add.s64 	%rd33190, %rd33188, %rd33189;
	mad.lo.s64 	%rd33191, %rd8, %rd33169, %rd33190;
	shr.u64 	%rd33192, %rd33191, 32;
	and.b64  	%rd33193, %rd33156, 4294967295;
	add.s64 	%rd33194, %rd33192, %rd33193;
	mad.lo.s64 	%rd33195, %rd9, %rd33169, %rd33194;
	shr.u64 	%rd33196, %rd33195, 32;
	and.b64  	%rd33197, %rd33159, 4294967295;
	add.s64 	%rd33198, %rd33196, %rd33197;
	mad.lo.s64 	%rd33199, %rd10, %rd33169, %rd33198;
	shr.u64 	%rd33200, %rd33199, 32;
	and.b64  	%rd33201, %rd33162, 4294967295;
	add.s64 	%rd33202, %rd33200, %rd33201;
	shr.u64 	%rd33203, %rd33202, 32;
	and.b64  	%rd33204, %rd33165, 4294967295;
	add.s64 	%rd33205, %rd33203, %rd33204;
	shr.u64 	%rd33206, %rd33205, 32;
	and.b64  	%rd33207, %rd33168, 4294967295;
	add.s64 	%rd33208, %rd33206, %rd33207;
	{ .reg .b32 tmp; mov.b64 {tmp, %r4950}, %rd33208; }
	add.s32 	%r4951, %r4947, %r4950;
	mul.lo.s32 	%r4952, %r9, %r4949;
	cvt.u64.u32 	%rd33209, %r4952;
	and.b64  	%rd33210, %rd33175, 4294967295;
	mad.lo.s64 	%rd33211, %rd3, %rd33209, %rd33210;
	shr.u64 	%rd33212, %rd33211, 32;
	and.b64  	%rd33213, %rd33179, 4294967295;
	add.s64 	%rd33214, %rd33212, %rd33213;
	mad.lo.s64 	%rd33215, %rd4, %rd33209, %rd33214;
	cvt.u32.u64 	%r4953, %rd33215;
	shr.u64 	%rd33216, %rd33215, 32;
	and.b64  	%rd33217, %rd33183, 4294967295;
	add.s64 	%rd33218, %rd33216, %rd33217;
	mad.lo.s64 	%rd33219, %rd5, %rd33209, %rd33218;
	shr.u64 	%rd33220, %rd33219, 32;
	and.b64  	%rd33221, %rd33187, 4294967295;
	add.s64 	%rd33222, %rd33220, %rd33221;
	mad.lo.s64 	%rd33223, %rd6, %rd33209, %rd33222;
	shr.u64 	%rd33224, %rd33223, 32;
	and.b64  	%rd33225, %rd33191, 4294967295;
	add.s64 	%rd33226, %rd33224, %rd33225;
	mad.lo.s64 	%rd33227, %rd7, %rd33209, %rd33226;
	shr.u64 	%rd33228, %rd33227, 32;
	and.b64  	%rd33229, %rd33195, 4294967295;
	add.s64 	%rd33230, %rd33228, %rd33229;
	mad.lo.s64 	%rd33231, %rd8, %rd33209, %rd33230;
	shr.u64 	%rd33232, %rd33231, 32;
	and.b64  	%rd33233, %rd33199, 4294967295;
	add.s64 	%rd33234, %rd33232, %rd33233;
	mad.lo.s64 	%rd33235, %rd9, %rd33209, %rd33234;
	shr.u64 	%rd33236, %rd33235, 32;
	and.b64  	%rd33237, %rd33202, 4294967295;
	add.s64 	%rd33238, %rd33236, %rd33237;
	mad.lo.s64 	%rd33239, %rd10, %rd33209, %rd33238;
	shr.u64 	%rd33240, %rd33239, 32;
	and.b64  	%rd33241, %rd33205, 4294967295;
	add.s64 	%rd33242, %rd33240, %rd33241;
	shr.u64 	%rd33243, %rd33242, 32;
	and.b64  	%rd33244, %rd33208, 4294967295;
	add.s64 	%rd33245, %rd33243, %rd33244;
	{ .reg .b32 tmp; mov.b64 {tmp, %r4954}, %rd33245; }
	add.s32 	%r4955, %r4951, %r4954;
	mul.lo.s32 	%r4956, %r9, %r4953;
	cvt.u64.u32 	%rd33246, %r4956;
	and.b64  	%rd33247, %rd33215, 4294967295;
	mad.lo.s64 	%rd33248, %rd3, %rd33246, %rd33247;
	shr.u64 	%rd33249, %rd33248, 32;
	and.b64  	%rd33250, %rd33219, 4294967295;
	add.s64 	%rd33251, %rd33249, %rd33250;
	mad.lo.s64 	%rd33252, %rd4, %rd33246, %rd33251;
	cvt.u32.u64 	%r4957, %rd33252;
	shr.u64 	%rd33253, %rd33252, 32;
	and.b64  	%rd33254, %rd33223, 4294967295;
	add.s64 	%rd33255, %rd33253, %rd33254;
	mad.lo.s64 	%rd33256, %rd5, %rd33246, %rd33255;
	shr.u64 	%rd33257, %rd33256, 32;
	and.b64  	%rd33258, %rd33227, 4294967295;
	add.s64 	%rd33259, %rd33257, %rd33258;
	mad.lo.s64 	%rd33260, %rd6, %rd33246, %rd33259;
	shr.u64 	%rd33261, %rd33260, 32;
	and.b64  	%rd33262, %rd33231, 4294967295;
	add.s64 	%rd33263, %rd33261, %rd33262;
	mad.lo.s64 	%rd33264, %rd7, %rd33246, %rd33263;
	shr.u64 	%rd33265, %rd33264, 32;
	and.b64  	%rd33266, %rd33235, 4294967295;
	add.s64 	%rd33267, %rd33265, %rd33266;
	mad.lo.s64 	%rd33268, %rd8, %rd33246, %rd33267;
	shr.u64 	%rd33269, %rd33268, 32;
	and.b64  	%rd33270, %rd33239, 4294967295;
	add.s64 	%rd33271, %rd33269, %rd33270;
	mad.lo.s64 	%rd33272, %rd9, %rd33246, %rd33271;
	shr.u64 	%rd33273, %rd33272, 32;
	and.b64  	%rd33274, %rd33242, 4294967295;
	add.s64 	%rd33275, %rd33273, %rd33274;
	mad.lo.s64 	%rd33276, %rd10, %rd33246, %rd33275;
	shr.u64 	%rd33277, %rd33276, 32;
	and.b64  	%rd33278, %rd33245, 4294967295;
	add.s64 	%rd33279, %rd33277, %rd33278;
	{ .reg .b32 tmp; mov.b64 {tmp, %r4958}, %rd33279; }
	add.s32 	%r4959, %r4955, %r4958;
	mul.lo.s32 	%r4960, %r9, %r4957;
	cvt.u64.u32 	%rd33280, %r4960;
	and.b64  	%rd33281, %rd33252, 4294967295;
	mad.lo.s64 	%rd33282, %rd3, %rd33280, %rd33281;
	shr.u64 	%rd33283, %rd33282, 32;
	and.b64  	%rd33284, %rd33256, 4294967295;
	add.s64 	%rd33285, %rd33283, %rd33284;
	mad.lo.s64 	%rd672, %rd4, %rd33280, %rd33285;
	cvt.u32.u64 	%r6631, %rd672;
	shr.u64 	%rd33286, %rd672, 32;
	and.b64  	%rd33287, %rd33260, 4294967295;
	add.s64 	%rd33288, %rd33286, %rd33287;
	mad.lo.s64 	%rd48561, %rd5, %rd33280, %rd33288;
	cvt.u32.u64 	%r398, %rd48561;
	shr.u64 	%rd33289, %rd48561, 32;
	and.b64  	%rd33290, %rd33264, 4294967295;
	add.s64 	%rd33291, %rd33289, %rd33290;
	mad.lo.s64 	%rd48560, %rd6, %rd33280, %rd33291;
	cvt.u32.u64 	%r399, %rd48560;
	shr.u64 	%rd33292, %rd48560, 32;
	and.b64  	%rd33293, %rd33268, 4294967295;
	add.s64 	%rd33294, %rd33292, %rd33293;
	mad.lo.s64 	%rd48559, %rd7, %rd33280, %rd33294;
	cvt.u32.u64 	%r400, %rd48559;
	shr.u64 	%rd33295, %rd48559, 32;
	and.b64  	%rd33296, %rd33272, 4294967295;
	add.s64 	%rd33297, %rd33295, %rd33296;
	mad.lo.s64 	%rd48558, %rd8, %rd33280, %rd33297;
	cvt.u32.u64 	%r401, %rd48558;
	shr.u64 	%rd33298, %rd48558, 32;
	and.b64  	%rd33299, %rd33276, 4294967295;
	add.s64 	%rd33300, %rd33298, %rd33299;
	mad.lo.s64 	%rd48557, %rd9, %rd33280, %rd33300;
	cvt.u32.u64 	%r402, %rd48557;
	shr.u64 	%rd33301, %rd48557, 32;
	and.b64  	%rd33302, %rd33279, 4294967295;
	add.s64 	%rd33303, %rd33301, %rd33302;
	mad.lo.s64 	%rd48556, %rd10, %rd33280, %rd33303;
	cvt.u32.u64 	%r403, %rd48556;
	{ .reg .b32 tmp; mov.b64 {tmp, %r4961}, %rd48556; }
	add.s32 	%r6630, %r4959, %r4961;
	setp.gt.u32 	%p1384, %r6630, %r4929;
	@%p1384 bra 	$L__BB0_412;
	setp.lt.u32 	%p1385, %r6630, %r4929;
	@%p1385 bra 	$L__BB0_413;
	cvt.u32.u64 	%r4963, %rd9;
	setp.lt.u32 	%p1386, %r4963, %r403;
	@%p1386 bra 	$L__BB0_412;
	setp.gt.u32 	%p1387, %r4963, %r403;
	@%p1387 bra 	$L__BB0_413;
	cvt.u32.u64 	%r4965, %rd8;
	setp.lt.u32 	%p1388, %r4965, %r402;
	@%p1388 bra 	$L__BB0_412;
	setp.gt.u32 	%p1389, %r4965, %r402;
	@%p1389 bra 	$L__BB0_413;
	cvt.u32.u64 	%r4967, %rd7;
	setp.lt.u32 	%p1390, %r4967, %r401;
	@%p1390 bra 	$L__BB0_412;
	setp.gt.u32 	%p1391, %r4967, %r401;
	@%p1391 bra 	$L__BB0_413;
	cvt.u32.u64 	%r4969, %rd6;
	setp.lt.u32 	%p1392, %r4969, %r400;
	@%p1392 bra 	$L__BB0_412;
	setp.gt.u32 	%p1393, %r4969, %r400;
	@%p1393 bra 	$L__BB0_413;
	cvt.u32.u64 	%r4971, %rd5;
	setp.lt.u32 	%p1394, %r4971, %r399;
	@%p1394 bra 	$L__BB0_412;
	setp.gt.u32 	%p1395, %r4971, %r399;
	@%p1395 bra 	$L__BB0_413;
	cvt.u32.u64 	%r4973, %rd4;
	setp.lt.u32 	%p1396, %r4973, %r398;
	@%p1396 bra 	$L__BB0_412;
	cvt.u32.u64 	%r4975, %rd3;
	setp.gt.u32 	%p1397, %r4973, %r398;
	setp.gt.u32 	%p1398, %r4975, %r6631;
	or.pred  	%p1399, %p1397, %p1398;
	@%p1399 bra 	$L__BB0_413;
$L__BB0_412:
	and.b64  	%rd33305, %rd672, 4294967295;
	sub.s64 	%rd33306, %rd33305, %rd3;
	shr.u64 	%rd33307, %rd33306, 63;
	cvt.u32.u64 	%r6631, %rd33306;
	and.b64  	%rd33308, %rd48561, 4294967295;
	add.s64 	%rd33309, %rd33307, %rd4;
	sub.s64 	%rd48561, %rd33308, %rd33309;
	shr.u64 	%rd33310, %rd48561, 63;
	and.b64  	%rd33311, %rd48560, 4294967295;
	add.s64 	%rd33312, %rd33310, %rd5;
	sub.s64 	%rd48560, %rd33311, %rd33312;
	shr.u64 	%rd33313, %rd48560, 63;
	and.b64  	%rd33314, %rd48559, 4294967295;
	add.s64 	%rd33315, %rd33313, %rd6;
	sub.s64 	%rd48559, %rd33314, %rd33315;
	shr.u64 	%rd33316, %rd48559, 63;
	and.b64  	%rd33317, %rd48558, 4294967295;
	add.s64 	%rd33318, %rd33316, %rd7;
	sub.s64 	%rd48558, %rd33317, %rd33318;
	shr.u64 	%rd33319, %rd48558, 63;
	and.b64  	%rd33320, %rd48557, 4294967295;
	add.s64 	%rd33321, %rd33319, %rd8;
	sub.s64 	%rd48557, %rd33320, %rd33321;
	shr.u64 	%rd33322, %rd48557, 63;
	and.b64  	%rd33323, %rd48556, 4294967295;
	add.s64 	%rd33324, %rd33322, %rd9;
	sub.s64 	%rd48556, %rd33323, %rd33324;
	shr.u64 	%rd33325, %rd48556, 63;
	cvt.u32.u64 	%r4977, %rd33325;
	add.s32 	%r4978, %r4929, %r4977;
	sub.s32 	%r6630, %r6630, %r4978;
$L__BB0_413:
	shl.b32 	%r6666, %r6631, 1;
	shr.u32 	%r4980, %r6631, 31;
	cvt.u64.u32 	%rd33327, %r4980;
	shl.b64 	%rd33328, %rd48561, 1;
	and.b64  	%rd33329, %rd33328, 8589934590;
	or.b64  	%rd691, %rd33329, %rd33327;
	cvt.u32.u64 	%r6665, %rd691;
	shr.u64 	%rd33330, %rd33329, 32;
	shl.b64 	%rd33331, %rd48560, 1;
	and.b64  	%rd33332, %rd33331, 8589934590;
	or.b64  	%rd692, %rd33330, %rd33332;
	cvt.u32.u64 	%r6664, %rd692;
	shr.u64 	%rd33333, %rd33332, 32;
	shl.b64 	%rd33334, %rd48559, 1;
	and.b64  	%rd33335, %rd33334, 8589934590;
	or.b64  	%rd693, %rd33333, %rd33335;
	cvt.u32.u64 	%r6663, %rd693;
	shr.u64 	%rd33336, %rd33335, 32;
	shl.b64 	%rd33337, %rd48558, 1;
	and.b64  	%rd33338, %rd33337, 8589934590;
	or.b64  	%rd694, %rd33336, %rd33338;
	cvt.u32.u64 	%r6662, %rd694;
	shr.u64 	%rd33339, %rd33338, 32;
	shl.b64 	%rd33340, %rd48557, 1;
	and.b64  	%rd33341, %rd33340, 8589934590;
	or.b64  	%rd695, %rd33339, %rd33341;
	cvt.u32.u64 	%r6661, %rd695;
	shr.u64 	%rd33342, %rd33341, 32;
	shl.b64 	%rd33343, %rd48556, 1;
	and.b64  	%rd33344, %rd33343, 8589934590;
	or.b64  	%rd696, %rd33342, %rd33344;
	cvt.u32.u64 	%r6660, %rd696;
	shr.u64 	%rd33345, %rd33344, 32;
	mul.wide.u32 	%rd33346, %r6630, 2;
	add.s64 	%rd697, %rd33345, %rd33346;
	cvt.u32.u64 	%r6659, %rd697;
	setp.gt.u64 	%p1400, %rd697, 4294967295;
	setp.lt.u32 	%p1401, %r4929, %r6659;
	or.pred  	%p1402, %p1400, %p1401;
	@%p1402 bra 	$L__BB0_427;
	setp.gt.u32 	%p1403, %r4929, %r6659;
	mov.b32 	%r6658, 0;
	@%p1403 bra 	$L__BB0_622;
	cvt.u32.u64 	%r4983, %rd9;
	setp.lt.u32 	%p1404, %r4983, %r6660;
	@%p1404 bra 	$L__BB0_427;
	setp.gt.u32 	%p1405, %r4983, %r6660;
	@%p1405 bra 	$L__BB0_622;
	cvt.u32.u64 	%r4986, %rd8;
	setp.lt.u32 	%p1406, %r4986, %r6661;
	@%p1406 bra 	$L__BB0_427;
	setp.gt.u32 	%p1407, %r4986, %r6661;
	@%p1407 bra 	$L__BB0_622;
	cvt.u32.u64 	%r4989, %rd7;
	setp.lt.u32 	%p1408, %r4989, %r6662;
	@%p1408 bra 	$L__BB0_427;
	setp.gt.u32 	%p1409, %r4989, %r6662;
	@%p1409 bra 	$L__BB0_622;
	cvt.u32.u64 	%r4992, %rd6;
	setp.lt.u32 	%p1410, %r4992, %r6663;
	@%p1410 bra 	$L__BB0_427;
	setp.gt.u32 	%p1411, %r4992, %r6663;
	@%p1411 bra 	$L__BB0_622;
	cvt.u32.u64 	%r4995, %rd5;
	setp.lt.u32 	%p1412, %r4995, %r6664;
	@%p1412 bra 	$L__BB0_427;
	setp.gt.u32 	%p1413, %r4995, %r6664;
	@%p1413 bra 	$L__BB0_622;
	cvt.u32.u64 	%r4998, %rd4;
	setp.lt.u32 	%p1414, %r4998, %r6665;
	@%p1414 bra 	$L__BB0_427;
	cvt.u32.u64 	%r5001, %rd3;
	setp.gt.u32 	%p1415, %r4998, %r6665;
	setp.lt.u32 	%p1416, %r6666, %r5001;
	or.pred  	%p1417, %p1415, %p1416;
	@%p1417 bra 	$L__BB0_622;
$L__BB0_427:
	cvt.u64.u32 	%rd33349, %r6666;
	sub.s64 	%rd33350, %rd33349, %rd3;
	shr.u64 	%rd33351, %rd33350, 63;
	cvt.u32.u64 	%r6666, %rd33350;
	and.b64  	%rd33352, %rd691, 4294967295;
	add.s64 	%rd33353, %rd33351, %rd4;
	sub.s64 	%rd33354, %rd33352, %rd33353;
	shr.u64 	%rd33355, %rd33354, 63;
	cvt.u32.u64 	%r6665, %rd33354;
	and.b64  	%rd33356, %rd692, 4294967295;
	add.s64 	%rd33357, %rd33355, %rd5;
	sub.s64 	%rd33358, %rd33356, %rd33357;
	shr.u64 	%rd33359, %rd33358, 63;
	cvt.u32.u64 	%r6664, %rd33358;
	and.b64  	%rd33360, %rd693, 4294967295;
	add.s64 	%rd33361, %rd33359, %rd6;
	sub.s64 	%rd33362, %rd33360, %rd33361;
	shr.u64 	%rd33363, %rd33362, 63;
	cvt.u32.u64 	%r6663, %rd33362;
	and.b64  	%rd33364, %rd694, 4294967295;
	add.s64 	%rd33365, %rd33363, %rd7;
	sub.s64 	%rd33366, %rd33364, %rd33365;
	shr.u64 	%rd33367, %rd33366, 63;
	cvt.u32.u64 	%r6662, %rd33366;
	and.b64  	%rd33368, %rd695, 4294967295;
	add.s64 	%rd33369, %rd33367, %rd8;
	sub.s64 	%rd33370, %rd33368, %rd33369;
	shr.u64 	%rd33371, %rd33370, 63;
	cvt.u32.u64 	%r6661, %rd33370;
	and.b64  	%rd33372, %rd696, 4294967295;
	add.s64 	%rd33373, %rd33371, %rd9;
	sub.s64 	%rd33374, %rd33372, %rd33373;
	shr.u64 	%rd33375, %rd33374, 63;
	cvt.u32.u64 	%r6660, %rd33374;
	cvt.u32.u64 	%r5003, %rd33375;
	add.s32 	%r5005, %r5003, %r4929;
	cvt.u32.u64 	%r5006, %rd697;
	sub.s32 	%r6659, %r5006, %r5005;
	mov.b32 	%r6658, 0;
	bra.uni 	$L__BB0_622;
$L__BB0_428:
	cvt.u32.u64 	%r5010, %rd9;
	setp.lt.u32 	%p1422, %r5010, %r431;
	@%p1422 bra 	$L__BB0_440;
	cvt.u32.u64 	%r5011, %rd9;
	setp.gt.u32 	%p1423, %r5011, %r431;
	@%p1423 bra 	$L__BB0_443;
	cvt.u32.u64 	%r5012, %rd8;
	setp.lt.u32 	%p1424, %r5012, %r430;
	@%p1424 bra 	$L__BB0_440;
	cvt.u32.u64 	%r5013, %rd8;
	setp.gt.u32 	%p1425, %r5013, %r430;
	@%p1425 bra 	$L__BB0_443;
	cvt.u32.u64 	%r5014, %rd7;
	setp.lt.u32 	%p1426, %r5014, %r429;
	@%p1426 bra 	$L__BB0_440;
	cvt.u32.u64 	%r5015, %rd7;
	setp.gt.u32 	%p1427, %r5015, %r429;
	@%p1427 bra 	$L__BB0_443;
	cvt.u32.u64 	%r5016, %rd6;
	setp.lt.u32 	%p1428, %r5016, %r428;
	@%p1428 bra 	$L__BB0_440;
	cvt.u32.u64 	%r5017, %rd6;
	setp.gt.u32 	%p1429, %r5017, %r428;
	@%p1429 bra 	$L__BB0_443;
	cvt.u32.u64 	%r5018, %rd5;
	setp.lt.u32 	%p1430, %r5018, %r427;
	@%p1430 bra 	$L__BB0_440;
	cvt.u32.u64 	%r5019, %rd5;
	setp.gt.u32 	%p1431, %r5019, %r427;
	@%p1431 bra 	$L__BB0_443;
	cvt.u32.u64 	%r5020, %rd4;
	setp.lt.u32 	%p1432, %r5020, %r426;
	@%p1432 bra 	$L__BB0_440;
	cvt.u32.u64 	%r5021, %rd4;
	cvt.u32.u64 	%r5022, %rd3;
	setp.gt.u32 	%p1433, %r5021, %r426;
	setp.lt.u32 	%p1434, %r6632, %r5022;
	or.pred  	%p1435, %p1433, %p1434;
	@%p1435 bra 	$L__BB0_443;
$L__BB0_440:
	cvt.u64.u32 	%rd33399, %r6632;
	sub.s64 	%rd33400, %rd33399, %rd3;
	shr.u64 	%rd33401, %rd33400, 63;
	cvt.u32.u64 	%r6632, %rd33400;
	and.b64  	%rd33402, %rd48568, 4294967295;
	add.s64 	%rd33403, %rd33401, %rd4;
	sub.s64 	%rd48568, %rd33402, %rd33403;
	shr.u64 	%rd33404, %rd48568, 63;
	and.b64  	%rd33405, %rd48567, 4294967295;
	add.s64 	%rd33406, %rd33404, %rd5;
	sub.s64 	%rd48567, %rd33405, %rd33406;
	shr.u64 	%rd33407, %rd48567, 63;
	and.b64  	%rd33408, %rd48566, 4294967295;
	add.s64 	%rd33409, %rd33407, %rd6;
	sub.s64 	%rd48566, %rd33408, %rd33409;
	shr.u64 	%rd33410, %rd48566, 63;
	and.b64  	%rd33411, %rd48565, 4294967295;
	add.s64 	%rd33412, %rd33410, %rd7;
	sub.s64 	%rd48565, %rd33411, %rd33412;
	shr.u64 	%rd33413, %rd48565, 63;
	and.b64  	%rd33414, %rd48564, 4294967295;
	add.s64 	%rd33415, %rd33413, %rd8;
	sub.s64 	%rd48564, %rd33414, %rd33415;
	shr.u64 	%rd33416, %rd48564, 63;
	and.b64  	%rd33417, %rd48563, 4294967295;
	add.s64 	%rd33418, %rd33416, %rd9;
	sub.s64 	%rd48563, %rd33417, %rd33418;
	shr.u64 	%rd33419, %rd48563, 63;
	and.b64  	%rd33420, %rd48562, 4294967295;
	add.s64 	%rd33421, %rd33419, %rd10;
	sub.s64 	%rd48562, %rd33420, %rd33421;
	bra.uni 	$L__BB0_443;
$L__BB0_441:
	cvt.u32.u64 	%r5007, %rd10;
	shl.b32 	%r6632, %r6603, 1;
	shr.u32 	%r5008, %r6603, 31;
	cvt.u64.u32 	%rd33377, %r5008;
	and.b64  	%rd698, %rd48437, 4294967295;
	shl.b64 	%rd33378, %rd48437, 1;
	and.b64  	%rd33379, %rd33378, 8589934590;
	or.b64  	%rd48568, %rd33379, %rd33377;
	cvt.u32.u64 	%r426, %rd48568;
	shr.u64 	%rd33380, %rd33379, 32;
	and.b64  	%rd700, %rd48436, 4294967295;
	shl.b64 	%rd33381, %rd48436, 1;
	and.b64  	%rd33382, %rd33381, 8589934590;
	or.b64  	%rd48567, %rd33380, %rd33382;
	cvt.u32.u64 	%r427, %rd48567;
	shr.u64 	%rd33383, %rd33382, 32;
	and.b64  	%rd702, %rd48435, 4294967295;
	shl.b64 	%rd33384, %rd48435, 1;
	and.b64  	%rd33385, %rd33384, 8589934590;
	or.b64  	%rd48566, %rd33383, %rd33385;
	cvt.u32.u64 	%r428, %rd48566;
	shr.u64 	%rd33386, %rd33385, 32;
	and.b64  	%rd704, %rd48434, 4294967295;
	shl.b64 	%rd33387, %rd48434, 1;
	and.b64  	%rd33388, %rd33387, 8589934590;
	or.b64  	%rd48565, %rd33386, %rd33388;
	cvt.u32.u64 	%r429, %rd48565;
	shr.u64 	%rd33389, %rd33388, 32;
	and.b64  	%rd706, %rd48433, 4294967295;
	shl.b64 	%rd33390, %rd48433, 1;
	and.b64  	%rd33391, %rd33390, 8589934590;
	or.b64  	%rd48564, %rd33389, %rd33391;
	cvt.u32.u64 	%r430, %rd48564;
	shr.u64 	%rd33392, %rd33391, 32;
	and.b64  	%rd708, %rd48432, 4294967295;
	shl.b64 	%rd33393, %rd48432, 1;
	and.b64  	%rd33394, %rd33393, 8589934590;
	or.b64  	%rd48563, %rd33392, %rd33394;
	cvt.u32.u64 	%r431, %rd48563;
	shr.u64 	%rd33395, %rd33394, 32;
	cvt.u64.u32 	%rd710, %r6602;
	mul.wide.u32 	%rd33396, %r6602, 2;
	add.s64 	%rd48562, %rd33395, %rd33396;
	cvt.u32.u64 	%r432, %rd48562;
	setp.gt.u64 	%p1418, %rd48562, 4294967295;
	setp.lt.u32 	%p1419, %r5007, %r432;
	or.pred  	%p1420, %p1418, %p1419;
	@%p1420 bra 	$L__BB0_440;
	cvt.u32.u64 	%r5009, %rd10;
	setp.gt.u32 	%p1421, %r5009, %r432;
	@%p1421 bra 	$L__BB0_443;
	bra.uni 	$L__BB0_428;
$L__BB0_443:
	cvt.u32.u64 	%r5023, %rd10;
	cvt.u64.u32 	%rd33422, %r6632;
	mul.wide.u32 	%rd33423, %r6632, %r6632;
	cvt.u32.u64 	%r5024, %rd33423;
	shr.u64 	%rd33424, %rd33423, 32;
	and.b64  	%rd33425, %rd48568, 4294967295;
	mul.lo.s64 	%rd33426, %rd33425, %rd33422;
	add.s64 	%rd33427, %rd33424, %rd33426;
	shr.u64 	%rd33428, %rd33427, 32;
	and.b64  	%rd33429, %rd48567, 4294967295;
	mul.lo.s64 	%rd33430, %rd33429, %rd33422;
	add.s64 	%rd33431, %rd33428, %rd33430;
	shr.u64 	%rd33432, %rd33431, 32;
	and.b64  	%rd33433, %rd48566, 4294967295;
	mul.lo.s64 	%rd33434, %rd33433, %rd33422;
	add.s64 	%rd33435, %rd33432, %rd33434;
	shr.u64 	%rd33436, %rd33435, 32;
	and.b64  	%rd33437, %rd48565, 4294967295;
	mul.lo.s64 	%rd33438, %rd33437, %rd33422;
	add.s64 	%rd33439, %rd33436, %rd33438;
	shr.u64 	%rd33440, %rd33439, 32;
	and.b64  	%rd33441, %rd48564, 4294967295;
	mul.lo.s64 	%rd33442, %rd33441, %rd33422;
	add.s64 	%rd33443, %rd33440, %rd33442;
	shr.u64 	%rd33444, %rd33443, 32;
	and.b64  	%rd33445, %rd48563, 4294967295;
	mul.lo.s64 	%rd33446, %rd33445, %rd33422;
	add.s64 	%rd33447, %rd33444, %rd33446;
	shr.u64 	%rd33448, %rd33447, 32;
	and.b64  	%rd33449, %rd48562, 4294967295;
	mul.lo.s64 	%rd33450, %rd33449, %rd33422;
	add.s64 	%rd33451, %rd33448, %rd33450;
	shr.u64 	%rd33452, %rd33451, 32;
	and.b64  	%rd33453, %rd33427, 4294967295;
	add.s64 	%rd33454, %rd33426, %rd33453;
	shr.u64 	%rd33455, %rd33454, 32;
	and.b64  	%rd33456, %rd33431, 4294967295;
	add.s64 	%rd33457, %rd33455, %rd33456;
	mad.lo.s64 	%rd33458, %rd33425, %rd33425, %rd33457;
	shr.u64 	%rd33459, %rd33458, 32;
	mul.lo.s64 	%rd33460, %rd33429, %rd33425;
	and.b64  	%rd33461, %rd33435, 4294967295;
	add.s64 	%rd33462, %rd33459, %rd33461;
	add.s64 	%rd33463, %rd33462, %rd33460;
	shr.u64 	%rd33464, %rd33463, 32;
	mul.lo.s64 	%rd33465, %rd33433, %rd33425;
	and.b64  	%rd33466, %rd33439, 4294967295;
	add.s64 	%rd33467, %rd33464, %rd33466;
	add.s64 	%rd33468, %rd33467, %rd33465;
	shr.u64 	%rd33469, %rd33468, 32;
	mul.lo.s64 	%rd33470, %rd33437, %rd33425;
	and.b64  	%rd33471, %rd33443, 4294967295;
	add.s64 	%rd33472, %rd33469, %rd33471;
	add.s64 	%rd33473, %rd33472, %rd33470;
	shr.u64 	%rd33474, %rd33473, 32;
	mul.lo.s64 	%rd33475, %rd33441, %rd33425;
	and.b64  	%rd33476, %rd33447, 4294967295;
	add.s64 	%rd33477, %rd33474, %rd33476;
	add.s64 	%rd33478, %rd33477, %rd33475;
	shr.u64 	%rd33479, %rd33478, 32;
	mul.lo.s64 	%rd33480, %rd33445, %rd33425;
	and.b64  	%rd33481, %rd33451, 4294967295;
	add.s64 	%rd33482, %rd33479, %rd33481;
	add.s64 	%rd33483, %rd33482, %rd33480;
	shr.u64 	%rd33484, %rd33483, 32;
	mul.lo.s64 	%rd33485, %rd33449, %rd33425;
	add.s64 	%rd33486, %rd33484, %rd33452;
	add.s64 	%rd33487, %rd33486, %rd33485;
	shr.u64 	%rd33488, %rd33487, 32;
	and.b64  	%rd33489, %rd33458, 4294967295;
	add.s64 	%rd33490, %rd33430, %rd33489;
	shr.u64 	%rd33491, %rd33490, 32;
	and.b64  	%rd33492, %rd33463, 4294967295;
	add.s64 	%rd33493, %rd33491, %rd33492;
	add.s64 	%rd33494, %rd33493, %rd33460;
	shr.u64 	%rd33495, %rd33494, 32;
	and.b64  	%rd33496, %rd33468, 4294967295;
	add.s64 	%rd33497, %rd33495, %rd33496;
	mad.lo.s64 	%rd33498, %rd33429, %rd33429, %rd33497;
	shr.u64 	%rd33499, %rd33498, 32;
	mul.lo.s64 	%rd33500, %rd33433, %rd33429;
	and.b64  	%rd33501, %rd33473, 4294967295;
	add.s64 	%rd33502, %rd33499, %rd33501;
	add.s64 	%rd33503, %rd33502, %rd33500;
	shr.u64 	%rd33504, %rd33503, 32;
	mul.lo.s64 	%rd33505, %rd33437, %rd33429;
	and.b64  	%rd33506, %rd33478, 4294967295;
	add.s64 	%rd33507, %rd33504, %rd33506;
	add.s64 	%rd33508, %rd33507, %rd33505;
	shr.u64 	%rd33509, %rd33508, 32;
	mul.lo.s64 	%rd33510, %rd33441, %rd33429;
	and.b64  	%rd33511, %rd33483, 4294967295;
	add.s64 	%rd33512, %rd33509, %rd33511;
	add.s64 	%rd33513, %rd33512, %rd33510;
	shr.u64 	%rd33514, %rd33513, 32;
	mul.lo.s64 	%rd33515, %rd33445, %rd33429;
	and.b64  	%rd33516, %rd33487, 4294967295;
	add.s64 	%rd33517, %rd33514, %rd33516;
	add.s64 	%rd33518, %rd33517, %rd33515;
	shr.u64 	%rd33519, %rd33518, 32;
	mul.lo.s64 	%rd33520, %rd33449, %rd33429;
	add.s64 	%rd33521, %rd33519, %rd33488;
	add.s64 	%rd33522, %rd33521, %rd33520;
	shr.u64 	%rd33523, %rd33522, 32;
	and.b64  	%rd33524, %rd33494, 4294967295;
	add.s64 	%rd33525, %rd33434, %rd33524;
	shr.u64 	%rd33526, %rd33525, 32;
	and.b64  	%rd33527, %rd33498, 4294967295;
	add.s64 	%rd33528, %rd33526, %rd33527;
	add.s64 	%rd33529, %rd33528, %rd33465;
	shr.u64 	%rd33530, %rd33529, 32;
	and.b64  	%rd33531, %rd33503, 4294967295;
	add.s64 	%rd33532, %rd33530, %rd33531;
	add.s64 	%rd33533, %rd33532, %rd33500;
	shr.u64 	%rd33534, %rd33533, 32;
	and.b64  	%rd33535, %rd33508, 4294967295;
	add.s64 	%rd33536, %rd33534, %rd33535;
	mad.lo.s64 	%rd33537, %rd33433, %rd33433, %rd33536;
	shr.u64 	%rd33538, %rd33537, 32;
	mul.lo.s64 	%rd33539, %rd33437, %rd33433;
	and.b64  	%rd33540, %rd33513, 4294967295;
	add.s64 	%rd33541, %rd33538, %rd33540;
	add.s64 	%rd33542, %rd33541, %rd33539;
	shr.u64 	%rd33543, %rd33542, 32;
	mul.lo.s64 	%rd33544, %rd33441, %rd33433;
	and.b64  	%rd33545, %rd33518, 4294967295;
	add.s64 	%rd33546, %rd33543, %rd33545;
	add.s64 	%rd33547, %rd33546, %rd33544;
	shr.u64 	%rd33548, %rd33547, 32;
	mul.lo.s64 	%rd33549, %rd33445, %rd33433;
	and.b64  	%rd33550, %rd33522, 4294967295;
	add.s64 	%rd33551, %rd33548, %rd33550;
	add.s64 	%rd33552, %rd33551, %rd33549;
	shr.u64 	%rd33553, %rd33552, 32;
	mul.lo.s64 	%rd33554, %rd33449, %rd33433;
	add.s64 	%rd33555, %rd33553, %rd33523;
	add.s64 	%rd33556, %rd33555, %rd33554;
	shr.u64 	%rd33557, %rd33556, 32;
	and.b64  	%rd33558, %rd33529, 4294967295;
	add.s64 	%rd33559, %rd33438, %rd33558;
	shr.u64 	%rd33560, %rd33559, 32;
	and.b64  	%rd33561, %rd33533, 4294967295;
	add.s64 	%rd33562, %rd33560, %rd33561;
	add.s64 	%rd33563, %rd33562, %rd33470;
	shr.u64 	%rd33564, %rd33563, 32;
	and.b64  	%rd33565, %rd33537, 4294967295;
	add.s64 	%rd33566, %rd33564, %rd33565;
	add.s64 	%rd33567, %rd33566, %rd33505;
	shr.u64 	%rd33568, %rd33567, 32;
	and.b64  	%rd33569, %rd33542, 4294967295;
	add.s64 	%rd33570, %rd33568, %rd33569;
	add.s64 	%rd33571, %rd33570, %rd33539;
	shr.u64 	%rd33572, %rd33571, 32;
	and.b64  	%rd33573, %rd33547, 4294967295;
	add.s64 	%rd33574, %rd33572, %rd33573;
	mad.lo.s64 	%rd33575, %rd33437, %rd33437, %rd33574;
	shr.u64 	%rd33576, %rd33575, 32;
	mul.lo.s64 	%rd33577, %rd33441, %rd33437;
	and.b64  	%rd33578, %rd33552, 4294967295;
	add.s64 	%rd33579, %rd33576, %rd33578;
	add.s64 	%rd33580, %rd33579, %rd33577;
	shr.u64 	%rd33581, %rd33580, 32;
	mul.lo.s64 	%rd33582, %rd33445, %rd33437;
	and.b64  	%rd33583, %rd33556, 4294967295;
	add.s64 	%rd33584, %rd33581, %rd33583;
	add.s64 	%rd33585, %rd33584, %rd33582;
	shr.u64 	%rd33586, %rd33585, 32;
	mul.lo.s64 	%rd33587, %rd33449, %rd33437;
	add.s64 	%rd33588, %rd33586, %rd33557;
	add.s64 	%rd33589, %rd33588, %rd33587;
	shr.u64 	%rd33590, %rd33589, 32;
	and.b64  	%rd33591, %rd33563, 4294967295;
	add.s64 	%rd33592, %rd33442, %rd33591;
	shr.u64 	%rd33593, %rd33592, 32;
	and.b64  	%rd33594, %rd33567, 4294967295;
	add.s64 	%rd33595, %rd33593, %rd33594;
	add.s64 	%rd33596, %rd33595, %rd33475;
	shr.u64 	%rd33597, %rd33596, 32;
	and.b64  	%rd33598, %rd33571, 4294967295;
	add.s64 	%rd33599, %rd33597, %rd33598;
	add.s64 	%rd33600, %rd33599, %rd33510;
	shr.u64 	%rd33601, %rd33600, 32;
	and.b64  	%rd33602, %rd33575, 4294967295;
	add.s64 	%rd33603, %rd33601, %rd33602;
	add.s64 	%rd33604, %rd33603, %rd33544;
	shr.u64 	%rd33605, %rd33604, 32;
	and.b64  	%rd33606, %rd33580, 4294967295;
	add.s64 	%rd33607, %rd33605, %rd33606;
	add.s64 	%rd33608, %rd33607, %rd33577;
	shr.u64 	%rd33609, %rd33608, 32;
	and.b64  	%rd33610, %rd33585, 4294967295;
	add.s64 	%rd33611, %rd33609, %rd33610;
	mad.lo.s64 	%rd33612, %rd33441, %rd33441, %rd33611;
	shr.u64 	%rd33613, %rd33612, 32;
	mul.lo.s64 	%rd33614, %rd33445, %rd33441;
	and.b64  	%rd33615, %rd33589, 4294967295;
	add.s64 	%rd33616, %rd33613, %rd33615;
	add.s64 	%rd33617, %rd33616, %rd33614;
	shr.u64 	%rd33618, %rd33617, 32;
	mul.lo.s64 	%rd33619, %rd33449, %rd33441;
	add.s64 	%rd33620, %rd33618, %rd33590;
	add.s64 	%rd33621, %rd33620, %rd33619;
	shr.u64 	%rd33622, %rd33621, 32;
	and.b64  	%rd33623, %rd33596, 4294967295;
	add.s64 	%rd33624, %rd33446, %rd33623;
	shr.u64 	%rd33625, %rd33624, 32;
	and.b64  	%rd33626, %rd33600, 4294967295;
	add.s64 	%rd33627, %rd33625, %rd33626;
	add.s64 	%rd33628, %rd33627, %rd33480;
	shr.u64 	%rd33629, %rd33628, 32;
	and.b64  	%rd33630, %rd33604, 4294967295;
	add.s64 	%rd33631, %rd33629, %rd33630;
	add.s64 	%rd33632, %rd33631, %rd33515;
	shr.u64 	%rd33633, %rd33632, 32;
	and.b64  	%rd33634, %rd33608, 4294967295;
	add.s64 	%rd33635, %rd33633, %rd33634;
	add.s64 	%rd33636, %rd33635, %rd33549;
	shr.u64 	%rd33637, %rd33636, 32;
	and.b64  	%rd33638, %rd33612, 4294967295;
	add.s64 	%rd33639, %rd33637, %rd33638;
	add.s64 	%rd33640, %rd33639, %rd33582;
	shr.u64 	%rd33641, %rd33640, 32;
	and.b64  	%rd33642, %rd33617, 4294967295;
	add.s64 	%rd33643, %rd33641, %rd33642;
	add.s64 	%rd33644, %rd33643, %rd33614;
	shr.u64 	%rd33645, %rd33644, 32;
	and.b64  	%rd33646, %rd33621, 4294967295;
	add.s64 	%rd33647, %rd33645, %rd33646;
	mad.lo.s64 	%rd33648, %rd33445, %rd33445, %rd33647;
	shr.u64 	%rd33649, %rd33648, 32;
	mul.lo.s64 	%rd33650, %rd33449, %rd33445;
	add.s64 	%rd33651, %rd33649, %rd33622;
	add.s64 	%rd33652, %rd33651, %rd33650;
	shr.u64 	%rd33653, %rd33652, 32;
	and.b64  	%rd33654, %rd33628, 4294967295;
	add.s64 	%rd33655, %rd33450, %rd33654;
	shr.u64 	%rd33656, %rd33655, 32;
	and.b64  	%rd33657, %rd33632, 4294967295;
	add.s64 	%rd33658, %rd33656, %rd33657;
	add.s64 	%rd33659, %rd33658, %rd33485;
	shr.u64 	%rd33660, %rd33659, 32;
	and.b64  	%rd33661, %rd33636, 4294967295;
	add.s64 	%rd33662, %rd33660, %rd33661;
	add.s64 	%rd33663, %rd33662, %rd33520;
	shr.u64 	%rd33664, %rd33663, 32;
	and.b64  	%rd33665, %rd33640, 4294967295;
	add.s64 	%rd33666, %rd33664, %rd33665;
	add.s64 	%rd33667, %rd33666, %rd33554;
	shr.u64 	%rd33668, %rd33667, 32;
	and.b64  	%rd33669, %rd33644, 4294967295;
	add.s64 	%rd33670, %rd33668, %rd33669;
	add.s64 	%rd33671, %rd33670, %rd33587;
	shr.u64 	%rd33672, %rd33671, 32;
	and.b64  	%rd33673, %rd33648, 4294967295;
	add.s64 	%rd33674, %rd33672, %rd33673;
	add.s64 	%rd33675, %rd33674, %rd33619;
	shr.u64 	%rd33676, %rd33675, 32;
	and.b64  	%rd33677, %rd33652, 4294967295;
	add.s64 	%rd33678, %rd33676, %rd33677;
	add.s64 	%rd33679, %rd33678, %rd33650;
	shr.u64 	%rd33680, %rd33679, 32;
	add.s64 	%rd33681, %rd33680, %rd33653;
	mad.lo.s64 	%rd33682, %rd33449, %rd33449, %rd33681;
	{ .reg .b32 tmp; mov.b64 {tmp, %r5025}, %rd33682; }
	mul.lo.s32 	%r5026, %r9, %r5024;
	cvt.u64.u32 	%rd33683, %r5026;
	and.b64  	%rd33684, %rd33423, 4294967293;
	mad.lo.s64 	%rd33685, %rd3, %rd33683, %rd33684;
	shr.u64 	%rd33686, %rd33685, 32;
	and.b64  	%rd33687, %rd33454, 4294967295;
	add.s64 	%rd33688, %rd33686, %rd33687;
	mad.lo.s64 	%rd33689, %rd4, %rd33683, %rd33688;
	cvt.u32.u64 	%r5027, %rd33689;
	shr.u64 	%rd33690, %rd33689, 32;
	and.b64  	%rd33691, %rd33490, 4294967295;
	add.s64 	%rd33692, %rd33690, %rd33691;
	mad.lo.s64 	%rd33693, %rd5, %rd33683, %rd33692;
	shr.u64 	%rd33694, %rd33693, 32;
	and.b64  	%rd33695, %rd33525, 4294967295;
	add.s64 	%rd33696, %rd33694, %rd33695;
	mad.lo.s64 	%rd33697, %rd6, %rd33683, %rd33696;
	shr.u64 	%rd33698, %rd33697, 32;
	and.b64  	%rd33699, %rd33559, 4294967295;
	add.s64 	%rd33700, %rd33698, %rd33699;
	mad.lo.s64 	%rd33701, %rd7, %rd33683, %rd33700;
	shr.u64 	%rd33702, %rd33701, 32;
	and.b64  	%rd33703, %rd33592, 4294967295;
	add.s64 	%rd33704, %rd33702, %rd33703;
	mad.lo.s64 	%rd33705, %rd8, %rd33683, %rd33704;
	shr.u64 	%rd33706, %rd33705, 32;
	and.b64  	%rd33707, %rd33624, 4294967295;
	add.s64 	%rd33708, %rd33706, %rd33707;
	mad.lo.s64 	%rd33709, %rd9, %rd33683, %rd33708;
	shr.u64 	%rd33710, %rd33709, 32;
	and.b64  	%rd33711, %rd33655, 4294967295;
	add.s64 	%rd33712, %rd33710, %rd33711;
	mad.lo.s64 	%rd33713, %rd10, %rd33683, %rd33712;
	shr.u64 	%rd33714, %rd33713, 32;
	and.b64  	%rd33715, %rd33659, 4294967295;
	add.s64 	%rd33716, %rd33714, %rd33715;
	shr.u64 	%rd33717, %rd33716, 32;
	and.b64  	%rd33718, %rd33663, 4294967295;
	add.s64 	%rd33719, %rd33717, %rd33718;
	shr.u64 	%rd33720, %rd33719, 32;
	and.b64  	%rd33721, %rd33667, 4294967295;
	add.s64 	%rd33722, %rd33720, %rd33721;
	shr.u64 	%rd33723, %rd33722, 32;
	and.b64  	%rd33724, %rd33671, 4294967295;
	add.s64 	%rd33725, %rd33723, %rd33724;
	shr.u64 	%rd33726, %rd33725, 32;
	and.b64  	%rd33727, %rd33675, 4294967295;
	add.s64 	%rd33728, %rd33726, %rd33727;
	shr.u64 	%rd33729, %rd33728, 32;
	and.b64  	%rd33730, %rd33679, 4294967295;
	add.s64 	%rd33731, %rd33729, %rd33730;
	shr.u64 	%rd33732, %rd33731, 32;
	and.b64  	%rd33733, %rd33682, 4294967295;
	add.s64 	%rd33734, %rd33732, %rd33733;
	{ .reg .b32 tmp; mov.b64 {tmp, %r5028}, %rd33734; }
	add.s32 	%r5029, %r5025, %r5028;
	mul.lo.s32 	%r5030, %r9, %r5027;
	cvt.u64.u32 	%rd33735, %r5030;
	and.b64  	%rd33736, %rd33689, 4294967295;
	mad.lo.s64 	%rd33737, %rd3, %rd33735, %rd33736;
	shr.u64 	%rd33738, %rd33737, 32;
	and.b64  	%rd33739, %rd33693, 4294967295;
	add.s64 	%rd33740, %rd33738, %rd33739;
	mad.lo.s64 	%rd33741, %rd4, %rd33735, %rd33740;
	cvt.u32.u64 	%r5031, %rd33741;
	shr.u64 	%rd33742, %rd33741, 32;
	and.b64  	%rd33743, %rd33697, 4294967295;
	add.s64 	%rd33744, %rd33742, %rd33743;
	mad.lo.s64 	%rd33745, %rd5, %rd33735, %rd33744;
	shr.u64 	%rd33746, %rd33745, 32;
	and.b64  	%rd33747, %rd33701, 4294967295;
	add.s64 	%rd33748, %rd33746, %rd33747;
	mad.lo.s64 	%rd33749, %rd6, %rd33735, %rd33748;
	shr.u64 	%rd33750, %rd33749, 32;
	and.b64  	%rd33751, %rd33705, 4294967295;
	add.s64 	%rd33752, %rd33750, %rd33751;
	mad.lo.s64 	%rd33753, %rd7, %rd33735, %rd33752;
	shr.u64 	%rd33754, %rd33753, 32;
	and.b64  	%rd33755, %rd33709, 4294967295;
	add.s64 	%rd33756, %rd33754, %rd33755;
	mad.lo.s64 	%rd33757, %rd8, %rd33735, %rd33756;
	shr.u64 	%rd33758, %rd33757, 32;
	and.b64  	%rd33759, %rd33713, 4294967295;
	add.s64 	%rd33760, %rd33758, %rd33759;
	mad.lo.s64 	%rd33761, %rd9, %rd33735, %rd33760;
	shr.u64 	%rd33762, %rd33761, 32;
	and.b64  	%rd33763, %rd33716, 4294967295;
	add.s64 	%rd33764, %rd33762, %rd33763;
	mad.lo.s64 	%rd33765, %rd10, %rd33735, %rd33764;
	shr.u64 	%rd33766, %rd33765, 32;
	and.b64  	%rd33767, %rd33719, 4294967295;
	add.s64 	%rd33768, %rd33766, %rd33767;
	shr.u64 	%rd33769, %rd33768, 32;
	and.b64  	%rd33770, %rd33722, 4294967295;
	add.s64 	%rd33771, %rd33769, %rd33770;
	shr.u64 	%rd33772, %rd33771, 32;
	and.b64  	%rd33773, %rd33725, 4294967295;
	add.s64 	%rd33774, %rd33772, %rd33773;
	shr.u64 	%rd33775, %rd33774, 32;
	and.b64  	%rd33776, %rd33728, 4294967295;
	add.s64 	%rd33777, %rd33775, %rd33776;
	shr.u64 	%rd33778, %rd33777, 32;
	and.b64  	%rd33779, %rd33731, 4294967295;
	add.s64 	%rd33780, %rd33778, %rd33779;
	shr.u64 	%rd33781, %rd33780, 32;
	and.b64  	%rd33782, %rd33734, 4294967295;
	add.s64 	%rd33783, %rd33781, %rd33782;
	{ .reg .b32 tmp; mov.b64 {tmp, %r5032}, %rd33783; }
	add.s32 	%r5033, %r5029, %r5032;
	mul.lo.s32 	%r5034, %r9, %r5031;
	cvt.u64.u32 	%rd33784, %r5034;
	and.b64  	%rd33785, %rd33741, 4294967295;
	mad.lo.s64 	%rd33786, %rd3, %rd33784, %rd33785;
	shr.u64 	%rd33787, %rd33786, 32;
	and.b64  	%rd33788, %rd33745, 4294967295;
	add.s64 	%rd33789, %rd33787, %rd33788;
	mad.lo.s64 	%rd33790, %rd4, %rd33784, %rd33789;
	cvt.u32.u64 	%r5035, %rd33790;
	shr.u64 	%rd33791, %rd33790, 32;
	and.b64  	%rd33792, %rd33749, 4294967295;
	add.s64 	%rd33793, %rd33791, %rd33792;
	mad.lo.s64 	%rd33794, %rd5, %rd33784, %rd33793;
	shr.u64 	%rd33795, %rd33794, 32;
	and.b64  	%rd33796, %rd33753, 4294967295;
	add.s64 	%rd33797, %rd33795, %rd33796;
	mad.lo.s64 	%rd33798, %rd6, %rd33784, %rd33797;
	shr.u64 	%rd33799, %rd33798, 32;
	and.b64  	%rd33800, %rd33757, 4294967295;
	add.s64 	%rd33801, %rd33799, %rd33800;
	mad.lo.s64 	%rd33802, %rd7, %rd33784, %rd33801;
	shr.u64 	%rd33803, %rd33802, 32;
	and.b64  	%rd33804, %rd33761, 4294967295;
	add.s64 	%rd33805, %rd33803, %rd33804;
	mad.lo.s64 	%rd33806, %rd8, %rd33784, %rd33805;
	shr.u64 	%rd33807, %rd33806, 32;
	and.b64  	%rd33808, %rd33765, 4294967295;
	add.s64 	%rd33809, %rd33807, %rd33808;
	mad.lo.s64 	%rd33810, %rd9, %rd33784, %rd33809;
	shr.u64 	%rd33811, %rd33810, 32;
	and.b64  	%rd33812, %rd33768, 4294967295;
	add.s64 	%rd33813, %rd33811, %rd33812;
	mad.lo.s64 	%rd33814, %rd10, %rd33784, %rd33813;
	shr.u64 	%rd33815, %rd33814, 32;
	and.b64  	%rd33816, %rd33771, 4294967295;
	add.s64 	%rd33817, %rd33815, %rd33816;
	shr.u64 	%rd33818, %rd33817, 32;
	and.b64  	%rd33819, %rd33774, 4294967295;
	add.s64 	%rd33820, %rd33818, %rd33819;
	shr.u64 	%rd33821, %rd33820, 32;
	and.b64  	%rd33822, %rd33777, 4294967295;
	add.s64 	%rd33823, %rd33821, %rd33822;
	shr.u64 	%rd33824, %rd33823, 32;
	and.b64  	%rd33825, %rd33780, 4294967295;
	add.s64 	%rd33826, %rd33824, %rd33825;
	shr.u64 	%rd33827, %rd33826, 32;
	and.b64  	%rd33828, %rd33783, 4294967295;
	add.s64 	%rd33829, %rd33827, %rd33828;
	{ .reg .b32 tmp; mov.b64 {tmp, %r5036}, %rd33829; }
	add.s32 	%r5037, %r5033, %r5036;
	mul.lo.s32 	%r5038, %r9, %r5035;
	cvt.u64.u32 	%rd33830, %r5038;
	and.b64  	%rd33831, %rd33790, 4294967295;
	mad.lo.s64 	%rd33832, %rd3, %rd33830, %rd33831;
	shr.u64 	%rd33833, %rd33832, 32;
	and.b64  	%rd33834, %rd33794, 4294967295;
	add.s64 	%rd33835, %rd33833, %rd33834;
	mad.lo.s64 	%rd33836, %rd4, %rd33830, %rd33835;
	cvt.u32.u64 	%r5039, %rd33836;
	shr.u64 	%rd33837, %rd33836, 32;
	and.b64  	%rd33838, %rd33798, 4294967295;
	add.s64 	%rd33839, %rd33837, %rd33838;
	mad.lo.s64 	%rd33840, %rd5, %rd33830, %rd33839;
	shr.u64 	%rd33841, %rd33840, 32;
	and.b64  	%rd33842, %rd33802, 4294967295;
	add.s64 	%rd33843, %rd33841, %rd33842;
	mad.lo.s64 	%rd33844, %rd6, %rd33830, %rd33843;
	shr.u64 	%rd33845, %rd33844, 32;
	and.b64  	%rd33846, %rd33806, 4294967295;
	add.s64 	%rd33847, %rd33845, %rd33846;
	mad.lo.s64 	%rd33848, %rd7, %rd33830, %rd33847;
	shr.u64 	%rd33849, %rd33848, 32;
	and.b64  	%rd33850, %rd33810, 4294967295;
	add.s64 	%rd33851, %rd33849, %rd33850;
	mad.lo.s64 	%rd33852, %rd8, %rd33830, %rd33851;
	shr.u64 	%rd33853, %rd33852, 32;
	and.b64  	%rd33854, %rd33814, 4294967295;
	add.s64 	%rd33855, %rd33853, %rd33854;
	mad.lo.s64 	%rd33856, %rd9, %rd33830, %rd33855;
	shr.u64 	%rd33857, %rd33856, 32;
	and.b64  	%rd33858, %rd33817, 4294967295;
	add.s64 	%rd33859, %rd33857, %rd33858;
	mad.lo.s64 	%rd33860, %rd10, %rd33830, %rd33859;
	shr.u64 	%rd33861, %rd33860, 32;
	and.b64  	%rd33862, %rd33820, 4294967295;
	add.s64 	%rd33863, %rd33861, %rd33862;
	shr.u64 	%rd33864, %rd33863, 32;
	and.b64  	%rd33865, %rd33823, 4294967295;
	add.s64 	%rd33866, %rd33864, %rd33865;
	shr.u64 	%rd33867, %rd33866, 32;
	and.b64  	%rd33868, %rd33826, 4294967295;
	add.s64 	%rd33869, %rd33867, %rd33868;
	shr.u64 	%rd33870, %rd33869, 32;
	and.b64  	%rd33871, %rd33829, 4294967295;
	add.s64 	%rd33872, %rd33870, %rd33871;
	{ .reg .b32 tmp; mov.b64 {tmp, %r5040}, %rd33872; }
	add.s32 	%r5041, %r5037, %r5040;
	mul.lo.s32 	%r5042, %r9, %r5039;
	cvt.u64.u32 	%rd33873, %r5042;
	and.b64  	%rd33874, %rd33836, 4294967295;
	mad.lo.s64 	%rd33875, %rd3, %rd33873, %rd33874;
	shr.u64 	%rd33876, %rd33875, 32;
	and.b64  	%rd33877, %rd33840, 4294967295;
	add.s64 	%rd33878, %rd33876, %rd33877;
	mad.lo.s64 	%rd33879, %rd4, %rd33873, %rd33878;
	cvt.u32.u64 	%r5043, %rd33879;
	shr.u64 	%rd33880, %rd33879, 32;
	and.b64  	%rd33881, %rd33844, 4294967295;
	add.s64 	%rd33882, %rd33880, %rd33881;
	mad.lo.s64 	%rd33883, %rd5, %rd33873, %rd33882;
	shr.u64 	%rd33884, %rd33883, 32;
	and.b64  	%rd33885, %rd33848, 4294967295;
	add.s64 	%rd33886, %rd33884, %rd33885;
	mad.lo.s64 	%rd33887, %rd6, %rd33873, %rd33886;
	shr.u64 	%rd33888, %rd33887, 32;
	and.b64  	%rd33889, %rd33852, 4294967295;
	add.s64 	%rd33890, %rd33888, %rd33889;
	mad.lo.s64 	%rd33891, %rd7, %rd33873, %rd33890;
	shr.u64 	%rd33892, %rd33891, 32;
	and.b64  	%rd33893, %rd33856, 4294967295;
	add.s64 	%rd33894, %rd33892, %rd33893;
	mad.lo.s64 	%rd33895, %rd8, %rd33873, %rd33894;
	shr.u64 	%rd33896, %rd33895, 32;
	and.b64  	%rd33897, %rd33860, 4294967295;
	add.s64 	%rd33898, %rd33896, %rd33897;
	mad.lo.s64 	%rd33899, %rd9, %rd33873, %rd33898;
	shr.u64 	%rd33900, %rd33899, 32;
	and.b64  	%rd33901, %rd33863, 4294967295;
	add.s64 	%rd33902, %rd33900, %rd33901;
	mad.lo.s64 	%rd33903, %rd10, %rd33873, %rd33902;
	shr.u64 	%rd33904, %rd33903, 32;
	and.b64  	%rd33905, %rd33866, 4294967295;
	add.s64 	%rd33906, %rd33904, %rd33905;
	shr.u64 	%rd33907, %rd33906, 32;
	and.b64  	%rd33908, %rd33869, 4294967295;
	add.s64 	%rd33909, %rd33907, %rd33908;
	shr.u64 	%rd33910, %rd33909, 32;
	and.b64  	%rd33911, %rd33872, 4294967295;
	add.s64 	%rd33912, %rd33910, %rd33911;
	{ .reg .b32 tmp; mov.b64 {tmp, %r5044}, %rd33912; }
	add.s32 	%r5045, %r5041, %r5044;
	mul.lo.s32 	%r5046, %r9, %r5043;
	cvt.u64.u32 	%rd33913, %r5046;
	and.b64  	%rd33914, %rd33879, 4294967295;
	mad.lo.s64 	%rd33915, %rd3, %rd33913, %rd33914;
	shr.u64 	%rd33916, %rd33915, 32;
	and.b64  	%rd33917, %rd33883, 4294967295;
	add.s64 	%rd33918, %rd33916, %rd33917;
	mad.lo.s64 	%rd33919, %rd4, %rd33913, %rd33918;
	cvt.u32.u64 	%r5047, %rd33919;
	shr.u64 	%rd33920, %rd33919, 32;
	and.b64  	%rd33921, %rd33887, 4294967295;
	add.s64 	%rd33922, %rd33920, %rd33921;
	mad.lo.s64 	%rd33923, %rd5, %rd33913, %rd33922;
	shr.u64 	%rd33924, %rd33923, 32;
	and.b64  	%rd33925, %rd33891, 4294967295;
	add.s64 	%rd33926, %rd33924, %rd33925;
	mad.lo.s64 	%rd33927, %rd6, %rd33913, %rd33926;
	shr.u64 	%rd33928, %rd33927, 32;
	and.b64  	%rd33929, %rd33895, 4294967295;
	add.s64 	%rd33930, %rd33928, %rd33929;
	mad.lo.s64 	%rd33931, %rd7, %rd33913, %rd33930;
	shr.u64 	%rd33932, %rd33931, 32;
	and.b64  	%rd33933, %rd33899, 4294967295;
	add.s64 	%rd33934, %rd33932, %rd33933;
	mad.lo.s64 	%rd33935, %rd8, %rd33913, %rd33934;
	shr.u64 	%rd33936, %rd33935, 32;
	and.b64  	%rd33937, %rd33903, 4294967295;
	add.s64 	%rd33938, %rd33936, %rd33937;
	mad.lo.s64 	%rd33939, %rd9, %rd33913, %rd33938;
	shr.u64 	%rd33940, %rd33939, 32;
	and.b64  	%rd33941, %rd33906, 4294967295;
	add.s64 	%rd33942, %rd33940, %rd33941;
	mad.lo.s64 	%rd33943, %rd10, %rd33913, %rd33942;
	shr.u64 	%rd33944, %rd33943, 32;
	and.b64  	%rd33945, %rd33909, 4294967295;
	add.s64 	%rd33946, %rd33944, %rd33945;
	shr.u64 	%rd33947, %rd33946, 32;
	and.b64  	%rd33948, %rd33912, 4294967295;
	add.s64 	%rd33949, %rd33947, %rd33948;
	{ .reg .b32 tmp; mov.b64 {tmp, %r5048}, %rd33949; }
	add.s32 	%r5049, %r5045, %r5048;
	mul.lo.s32 	%r5050, %r9, %r5047;
	cvt.u64.u32 	%rd33950, %r5050;
	and.b64  	%rd33951, %rd33919, 4294967295;
	mad.lo.s64 	%rd33952, %rd3, %rd33950, %rd33951;
	shr.u64 	%rd33953, %rd33952, 32;
	and.b64  	%rd33954, %rd33923, 4294967295;
	add.s64 	%rd33955, %rd33953, %rd33954;
	mad.lo.s64 	%rd33956, %rd4, %rd33950, %rd33955;
	cvt.u32.u64 	%r5051, %rd33956;
	shr.u64 	%rd33957, %rd33956, 32;
	and.b64  	%rd33958, %rd33927, 4294967295;
	add.s64 	%rd33959, %rd33957, %rd33958;
	mad.lo.s64 	%rd33960, %rd5, %rd33950, %rd33959;
	shr.u64 	%rd33961, %rd33960, 32;
	and.b64  	%rd33962, %rd33931, 4294967295;
	add.s64 	%rd33963, %rd33961, %rd33962;
	mad.lo.s64 	%rd33964, %rd6, %rd33950, %rd33963;
	shr.u64 	%rd33965, %rd33964, 32;
	and.b64  	%rd33966, %rd33935, 4294967295;
	add.s64 	%rd33967, %rd33965, %rd33966;
	mad.lo.s64 	%rd33968, %rd7, %rd33950, %rd33967;
	shr.u64 	%rd33969, %rd33968, 32;
	and.b64  	%rd33970, %rd33939, 4294967295;
	add.s64 	%rd33971, %rd33969, %rd33970;
	mad.lo.s64 	%rd33972, %rd8, %rd33950, %rd33971;
	shr.u64 	%rd33973, %rd33972, 32;
	and.b64  	%rd33974, %rd33943, 4294967295;
	add.s64 	%rd33975, %rd33973, %rd33974;
	mad.lo.s64 	%rd33976, %rd9, %rd33950, %rd33975;
	shr.u64 	%rd33977, %rd33976, 32;
	and.b64  	%rd33978, %rd33946, 4294967295;
	add.s64 	%rd33979, %rd33977, %rd33978;
	mad.lo.s64 	%rd33980, %rd10, %rd33950, %rd33979;
	shr.u64 	%rd33981, %rd33980, 32;
	and.b64  	%rd33982, %rd33949, 4294967295;
	add.s64 	%rd33983, %rd33981, %rd33982;
	{ .reg .b32 tmp; mov.b64 {tmp, %r5052}, %rd33983; }
	add.s32 	%r5053, %r5049, %r5052;
	mul.lo.s32 	%r5054, %r9, %r5051;
	cvt.u64.u32 	%rd33984, %r5054;
	and.b64  	%rd33985, %rd33956, 4294967295;
	mad.lo.s64 	%rd33986, %rd3, %rd33984, %rd33985;
	shr.u64 	%rd33987, %rd33986, 32;
	and.b64  	%rd33988, %rd33960, 4294967295;
	add.s64 	%rd33989, %rd33987, %rd33988;
	mad.lo.s64 	%rd48575, %rd4, %rd33984, %rd33989;
	shr.u64 	%rd33990, %rd48575, 32;
	and.b64  	%rd33991, %rd33964, 4294967295;
	add.s64 	%rd33992, %rd33990, %rd33991;
	mad.lo.s64 	%rd48574, %rd5, %rd33984, %rd33992;
	cvt.u32.u64 	%r435, %rd48574;
	shr.u64 	%rd33993, %rd48574, 32;
	and.b64  	%rd33994, %rd33968, 4294967295;
	add.s64 	%rd33995, %rd33993, %rd33994;
	mad.lo.s64 	%rd48573, %rd6, %rd33984, %rd33995;
	cvt.u32.u64 	%r436, %rd48573;
	shr.u64 	%rd33996, %rd48573, 32;
	and.b64  	%rd33997, %rd33972, 4294967295;
	add.s64 	%rd33998, %rd33996, %rd33997;
	mad.lo.s64 	%rd48572, %rd7, %rd33984, %rd33998;
	cvt.u32.u64 	%r437, %rd48572;
	shr.u64 	%rd33999, %rd48572, 32;
	and.b64  	%rd34000, %rd33976, 4294967295;
	add.s64 	%rd34001, %rd33999, %rd34000;
	mad.lo.s64 	%rd48571, %rd8, %rd33984, %rd34001;
	cvt.u32.u64 	%r438, %rd48571;
	shr.u64 	%rd34002, %rd48571, 32;
	and.b64  	%rd34003, %rd33980, 4294967295;
	add.s64 	%rd34004, %rd34002, %rd34003;
	mad.lo.s64 	%rd48570, %rd9, %rd33984, %rd34004;
	cvt.u32.u64 	%r439, %rd48570;
	shr.u64 	%rd34005, %rd48570, 32;
	and.b64  	%rd34006, %rd33983, 4294967295;
	add.s64 	%rd34007, %rd34005, %rd34006;
	mad.lo.s64 	%rd48569, %rd10, %rd33984, %rd34007;
	cvt.u32.u64 	%r440, %rd48569;
	{ .reg .b32 tmp; mov.b64 {tmp, %r5055}, %rd48569; }
	add.s32 	%r6633, %r5053, %r5055;
	setp.gt.u32 	%p1436, %r6633, %r5023;
	@%p1436 bra 	$L__BB0_457;
	cvt.u32.u64 	%r5056, %rd10;
	setp.lt.u32 	%p1437, %r6633, %r5056;
	@%p1437 bra 	$L__BB0_458;
	cvt.u32.u64 	%r5057, %rd9;
	setp.lt.u32 	%p1438, %r5057, %r440;
	@%p1438 bra 	$L__BB0_457;
	cvt.u32.u64 	%r5058, %rd9;
	setp.gt.u32 	%p1439, %r5058, %r440;
	@%p1439 bra 	$L__BB0_458;
	cvt.u32.u64 	%r5059, %rd8;
	setp.lt.u32 	%p1440, %r5059, %r439;
	@%p1440 bra 	$L__BB0_457;
	cvt.u32.u64 	%r5060, %rd8;
	setp.gt.u32 	%p1441, %r5060, %r439;
	@%p1441 bra 	$L__BB0_458;
	cvt.u32.u64 	%r5061, %rd7;
	setp.lt.u32 	%p1442, %r5061, %r438;
	@%p1442 bra 	$L__BB0_457;
	cvt.u32.u64 	%r5062, %rd7;
	setp.gt.u32 	%p1443, %r5062, %r438;
	@%p1443 bra 	$L__BB0_458;
	cvt.u32.u64 	%r5063, %rd6;
	setp.lt.u32 	%p1444, %r5063, %r437;
	@%p1444 bra 	$L__BB0_457;
	cvt.u32.u64 	%r5064, %rd6;
	setp.gt.u32 	%p1445, %r5064, %r437;
	@%p1445 bra 	$L__BB0_458;
	cvt.u32.u64 	%r5065, %rd5;
	setp.lt.u32 	%p1446, %r5065, %r436;
	@%p1446 bra 	$L__BB0_457;
	cvt.u32.u64 	%r5066, %rd5;
	setp.gt.u32 	%p1447, %r5066, %r436;
	@%p1447 bra 	$L__BB0_458;
	cvt.u32.u64 	%r5067, %rd4;
	setp.lt.u32 	%p1448, %r5067, %r435;
	@%p1448 bra 	$L__BB0_457;
	cvt.u32.u64 	%r5068, %rd4;
	cvt.u32.u64 	%r5069, %rd3;
	setp.gt.u32 	%p1449, %r5068, %r435;
	cvt.u32.u64 	%r5070, %rd48575;
	setp.gt.u32 	%p1450, %r5069, %r5070;
	or.pred  	%p1451, %p1449, %p1450;
	@%p1451 bra 	$L__BB0_458;
$L__BB0_457:
	cvt.u32.u64 	%r5071, %rd10;
	and.b64  	%rd34009, %rd48575, 4294967295;
	sub.s64 	%rd48575, %rd34009, %rd3;
	shr.u64 	%rd34010, %rd48575, 63;
	and.b64  	%rd34011, %rd48574, 4294967295;
	add.s64 	%rd34012, %rd34010, %rd4;
	sub.s64 	%rd48574, %rd34011, %rd34012;
	shr.u64 	%rd34013, %rd48574, 63;
	and.b64  	%rd34014, %rd48573, 4294967295;
	add.s64 	%rd34015, %rd34013, %rd5;
	sub.s64 	%rd48573, %rd34014, %rd34015;
	shr.u64 	%rd34016, %rd48573, 63;
	and.b64  	%rd34017, %rd48572, 4294967295;
	add.s64 	%rd34018, %rd34016, %rd6;
	sub.s64 	%rd48572, %rd34017, %rd34018;
	shr.u64 	%rd34019, %rd48572, 63;
	and.b64  	%rd34020, %rd48571, 4294967295;
	add.s64 	%rd34021, %rd34019, %rd7;
	sub.s64 	%rd48571, %rd34020, %rd34021;
	shr.u64 	%rd34022, %rd48571, 63;
	and.b64  	%rd34023, %rd48570, 4294967295;
	add.s64 	%rd34024, %rd34022, %rd8;
	sub.s64 	%rd48570, %rd34023, %rd34024;
	shr.u64 	%rd34025, %rd48570, 63;
	and.b64  	%rd34026, %rd48569, 4294967295;
	add.s64 	%rd34027, %rd34025, %rd9;
	sub.s64 	%rd48569, %rd34026, %rd34027;
	shr.u64 	%rd34028, %rd48569, 63;
	cvt.u32.u64 	%r5072, %rd34028;
	add.s32 	%r5073, %r5071, %r5072;
	sub.s32 	%r6633, %r6633, %r5073;
$L__BB0_458:
	cvt.u32.u64 	%r5074, %rd10;
	cvt.u64.u32 	%rd747, %r6603;
	and.b64  	%rd748, %rd48575, 4294967295;
	mul.lo.s64 	%rd34029, %rd748, %rd747;
	cvt.u32.u64 	%r5075, %rd34029;
	shr.u64 	%rd34030, %rd34029, 32;
	and.b64  	%rd749, %rd48574, 4294967295;
	mad.lo.s64 	%rd34031, %rd749, %rd747, %rd34030;
	shr.u64 	%rd34032, %rd34031, 32;
	and.b64  	%rd750, %rd48573, 4294967295;
	mad.lo.s64 	%rd34033, %rd750, %rd747, %rd34032;
	shr.u64 	%rd34034, %rd34033, 32;
	and.b64  	%rd751, %rd48572, 4294967295;
	mad.lo.s64 	%rd34035, %rd751, %rd747, %rd34034;
	shr.u64 	%rd34036, %rd34035, 32;
	and.b64  	%rd752, %rd48571, 4294967295;
	mad.lo.s64 	%rd34037, %rd752, %rd747, %rd34036;
	shr.u64 	%rd34038, %rd34037, 32;
	and.b64  	%rd753, %rd48570, 4294967295;
	mad.lo.s64 	%rd34039, %rd753, %rd747, %rd34038;
	shr.u64 	%rd34040, %rd34039, 32;
	and.b64  	%rd754, %rd48569, 4294967295;
	mad.lo.s64 	%rd34041, %rd754, %rd747, %rd34040;
	shr.u64 	%rd34042, %rd34041, 32;
	cvt.u64.u32 	%rd755, %r6633;
	mul.wide.u32 	%rd34043, %r6633, %r6603;
	add.s64 	%rd34044, %rd34042, %rd34043;
	shr.u64 	%rd34045, %rd34044, 32;
	and.b64  	%rd34046, %rd34031, 4294967295;
	mad.lo.s64 	%rd34047, %rd698, %rd748, %rd34046;
	shr.u64 	%rd34048, %rd34047, 32;
	and.b64  	%rd34049, %rd34033, 4294967295;
	add.s64 	%rd34050, %rd34048, %rd34049;
	mad.lo.s64 	%rd34051, %rd698, %rd749, %rd34050;
	shr.u64 	%rd34052, %rd34051, 32;
	and.b64  	%rd34053, %rd34035, 4294967295;
	add.s64 	%rd34054, %rd34052, %rd34053;
	mad.lo.s64 	%rd34055, %rd698, %rd750, %rd34054;
	shr.u64 	%rd34056, %rd34055, 32;
	and.b64  	%rd34057, %rd34037, 4294967295;
	add.s64 	%rd34058, %rd34056, %rd34057;
	mad.lo.s64 	%rd34059, %rd698, %rd751, %rd34058;
	shr.u64 	%rd34060, %rd34059, 32;
	and.b64  	%rd34061, %rd34039, 4294967295;
	add.s64 	%rd34062, %rd34060, %rd34061;
	mad.lo.s64 	%rd34063, %rd698, %rd752, %rd34062;
	shr.u64 	%rd34064, %rd34063, 32;
	and.b64  	%rd34065, %rd34041, 4294967295;
	add.s64 	%rd34066, %rd34064, %rd34065;
	mad.lo.s64 	%rd34067, %rd698, %rd753, %rd34066;
	shr.u64 	%rd34068, %rd34067, 32;
	and.b64  	%rd34069, %rd34044, 4294967295;
	add.s64 	%rd34070, %rd34068, %rd34069;
	mad.lo.s64 	%rd34071, %rd698, %rd754, %rd34070;
	shr.u64 	%rd34072, %rd34071, 32;
	add.s64 	%rd34073, %rd34072, %rd34045;
	mad.lo.s64 	%rd34074, %rd698, %rd755, %rd34073;
	shr.u64 	%rd34075, %rd34074, 32;
	and.b64  	%rd34076, %rd34051, 4294967295;
	mad.lo.s64 	%rd34077, %rd700, %rd748, %rd34076;
	shr.u64 	%rd34078, %rd34077, 32;
	and.b64  	%rd34079, %rd34055, 4294967295;
	add.s64 	%rd34080, %rd34078, %rd34079;
	mad.lo.s64 	%rd34081, %rd700, %rd749, %rd34080;
	shr.u64 	%rd34082, %rd34081, 32;
	and.b64  	%rd34083, %rd34059, 4294967295;
	add.s64 	%rd34084, %rd34082, %rd34083;
	mad.lo.s64 	%rd34085, %rd700, %rd750, %rd34084;
	shr.u64 	%rd34086, %rd34085, 32;
	and.b64  	%rd34087, %rd34063, 4294967295;
	add.s64 	%rd34088, %rd34086, %rd34087;
	mad.lo.s64 	%rd34089, %rd700, %rd751, %rd34088;
	shr.u64 	%rd34090, %rd34089, 32;
	and.b64  	%rd34091, %rd34067, 4294967295;
	add.s64 	%rd34092, %rd34090, %rd34091;
	mad.lo.s64 	%rd34093, %rd700, %rd752, %rd34092;
	shr.u64 	%rd34094, %rd34093, 32;
	and.b64  	%rd34095, %rd34071, 4294967295;
	add.s64 	%rd34096, %rd34094, %rd34095;
	mad.lo.s64 	%rd34097, %rd700, %rd753, %rd34096;
	shr.u64 	%rd34098, %rd34097, 32;
	and.b64  	%rd34099, %rd34074, 4294967295;
	add.s64 	%rd34100, %rd34098, %rd34099;
	mad.lo.s64 	%rd34101, %rd700, %rd754, %rd34100;
	shr.u64 	%rd34102, %rd34101, 32;
	add.s64 	%rd34103, %rd34102, %rd34075;
	mad.lo.s64 	%rd34104, %rd700, %rd755, %rd34103;
	shr.u64 	%rd34105, %rd34104, 32;
	and.b64  	%rd34106, %rd34081, 4294967295;
	mad.lo.s64 	%rd34107, %rd702, %rd748, %rd34106;
	shr.u64 	%rd34108, %rd34107, 32;
	and.b64  	%rd34109, %rd34085, 4294967295;
	add.s64 	%rd34110, %rd34108, %rd34109;
	mad.lo.s64 	%rd34111, %rd702, %rd749, %rd34110;
	shr.u64 	%rd34112, %rd34111, 32;
	and.b64  	%rd34113, %rd34089, 4294967295;
	add.s64 	%rd34114, %rd34112, %rd34113;
	mad.lo.s64 	%rd34115, %rd702, %rd750, %rd34114;
	shr.u64 	%rd34116, %rd34115, 32;
	and.b64  	%rd34117, %rd34093, 4294967295;
	add.s64 	%rd34118, %rd34116, %rd34117;
	mad.lo.s64 	%rd34119, %rd702, %rd751, %rd34118;
	shr.u64 	%rd34120, %rd34119, 32;
	and.b64  	%rd34121, %rd34097, 4294967295;
	add.s64 	%rd34122, %rd34120, %rd34121;
	mad.lo.s64 	%rd34123, %rd702, %rd752, %rd34122;
	shr.u64 	%rd34124, %rd34123, 32;
	and.b64  	%rd34125, %rd34101, 4294967295;
	add.s64 	%rd34126, %rd34124, %rd34125;
	mad.lo.s64 	%rd34127, %rd702, %rd753, %rd34126;
	shr.u64 	%rd34128, %rd34127, 32;
	and.b64  	%rd34129, %rd34104, 4294967295;
	add.s64 	%rd34130, %rd34128, %rd34129;
	mad.lo.s64 	%rd34131, %rd702, %rd754, %rd34130;
	shr.u64 	%rd34132, %rd34131, 32;
	add.s64 	%rd34133, %rd34132, %rd34105;
	mad.lo.s64 	%rd34134, %rd702, %rd755, %rd34133;
	shr.u64 	%rd34135, %rd34134, 32;
	and.b64  	%rd34136, %rd34111, 4294967295;
	mad.lo.s64 	%rd34137, %rd704, %rd748, %rd34136;
	shr.u64 	%rd34138, %rd34137, 32;
	and.b64  	%rd34139, %rd34115, 4294967295;
	add.s64 	%rd34140, %rd34138, %rd34139;
	mad.lo.s64 	%rd34141, %rd704, %rd749, %rd34140;
	shr.u64 	%rd34142, %rd34141, 32;
	and.b64  	%rd34143, %rd34119, 4294967295;
	add.s64 	%rd34144, %rd34142, %rd34143;
	mad.lo.s64 	%rd34145, %rd704, %rd750, %rd34144;
	shr.u64 	%rd34146, %rd34145, 32;
	and.b64  	%rd34147, %rd34123, 4294967295;
	add.s64 	%rd34148, %rd34146, %rd34147;
	mad.lo.s64 	%rd34149, %rd704, %rd751, %rd34148;
	shr.u64 	%rd34150, %rd34149, 32;
	and.b64  	%rd34151, %rd34127, 4294967295;
	add.s64 	%rd34152, %rd34150, %rd34151;
	mad.lo.s64 	%rd34153, %rd704, %rd752, %rd34152;
	shr.u64 	%rd34154, %rd34153, 32;
	and.b64  	%rd34155, %rd34131, 4294967295;
	add.s64 	%rd34156, %rd34154, %rd34155;
	mad.lo.s64 	%rd34157, %rd704, %rd753, %rd34156;
	shr.u64 	%rd34158, %rd34157, 32;
	and.b64  	%rd34159, %rd34134, 4294967295;
	add.s64 	%rd34160, %rd34158, %rd34159;
	mad.lo.s64 	%rd34161, %rd704, %rd754, %rd34160;
	shr.u64 	%rd34162, %rd34161, 32;
	add.s64 	%rd34163, %rd34162, %rd34135;
	mad.lo.s64 	%rd34164, %rd704, %rd755, %rd34163;
	shr.u64 	%rd34165, %rd34164, 32;
	and.b64  	%rd34166, %rd34141, 4294967295;
	mad.lo.s64 	%rd34167, %rd706, %rd748, %rd34166;
	shr.u64 	%rd34168, %rd34167, 32;
	and.b64  	%rd34169, %rd34145, 4294967295;
	add.s64 	%rd34170, %rd34168, %rd34169;
	mad.lo.s64 	%rd34171, %rd706, %rd749, %rd34170;
	shr.u64 	%rd34172, %rd34171, 32;
	and.b64  	%rd34173, %rd34149, 4294967295;
	add.s64 	%rd34174, %rd34172, %rd34173;
	mad.lo.s64 	%rd34175, %rd706, %rd750, %rd34174;
	shr.u64 	%rd34176, %rd34175, 32;
	and.b64  	%rd34177, %rd34153, 4294967295;
	add.s64 	%rd34178, %rd34176, %rd34177;
	mad.lo.s64 	%rd34179, %rd706, %rd751, %rd34178;
	shr.u64 	%rd34180, %rd34179, 32;
	and.b64  	%rd34181, %rd34157, 4294967295;
	add.s64 	%rd34182, %rd34180, %rd34181;
	mad.lo.s64 	%rd34183, %rd706, %rd752, %rd34182;
	shr.u64 	%rd34184, %rd34183, 32;
	and.b64  	%rd34185, %rd34161, 4294967295;
	add.s64 	%rd34186, %rd34184, %rd34185;
	mad.lo.s64 	%rd34187, %rd706, %rd753, %rd34186;
	shr.u64 	%rd34188, %rd34187, 32;
	and.b64  	%rd34189, %rd34164, 4294967295;
	add.s64 	%rd34190, %rd34188, %rd34189;
	mad.lo.s64 	%rd34191, %rd706, %rd754, %rd34190;
	shr.u64 	%rd34192, %rd34191, 32;
	add.s64 	%rd34193, %rd34192, %rd34165;
	mad.lo.s64 	%rd34194, %rd706, %rd755, %rd34193;
	shr.u64 	%rd34195, %rd34194, 32;
	and.b64  	%rd34196, %rd34171, 4294967295;
	mad.lo.s64 	%rd34197, %rd708, %rd748, %rd34196;
	shr.u64 	%rd34198, %rd34197, 32;
	and.b64  	%rd34199, %rd34175, 4294967295;
	add.s64 	%rd34200, %rd34198, %rd34199;
	mad.lo.s64 	%rd34201, %rd708, %rd749, %rd34200;
	shr.u64 	%rd34202, %rd34201, 32;
	and.b64  	%rd34203, %rd34179, 4294967295;
	add.s64 	%rd34204, %rd34202, %rd34203;
	mad.lo.s64 	%rd34205, %rd708, %rd750, %rd34204;
	shr.u64 	%rd34206, %rd34205, 32;
	and.b64  	%rd34207, %rd34183, 4294967295;
	add.s64 	%rd34208, %rd34206, %rd34207;
	mad.lo.s64 	%rd34209, %rd708, %rd751, %rd34208;
	shr.u64 	%rd34210, %rd34209, 32;
	and.b64  	%rd34211, %rd34187, 4294967295;
	add.s64 	%rd34212, %rd34210, %rd34211;
	mad.lo.s64 	%rd34213, %rd708, %rd752, %rd34212;
	shr.u64 	%rd34214, %rd34213, 32;
	and.b64  	%rd34215, %rd34191, 4294967295;
	add.s64 	%rd34216, %rd34214, %rd34215;
	mad.lo.s64 	%rd34217, %rd708, %rd753, %rd34216;
	shr.u64 	%rd34218, %rd34217, 32;
	and.b64  	%rd34219, %rd34194, 4294967295;
	add.s64 	%rd34220, %rd34218, %rd34219;
	mad.lo.s64 	%rd34221, %rd708, %rd754, %rd34220;
	shr.u64 	%rd34222, %rd34221, 32;
	add.s64 	%rd34223, %rd34222, %rd34195;
	mad.lo.s64 	%rd34224, %rd708, %rd755, %rd34223;
	shr.u64 	%rd34225, %rd34224, 32;
	and.b64  	%rd34226, %rd34201, 4294967295;
	mad.lo.s64 	%rd34227, %rd748, %rd710, %rd34226;
	shr.u64 	%rd34228, %rd34227, 32;
	and.b64  	%rd34229, %rd34205, 4294967295;
	add.s64 	%rd34230, %rd34228, %rd34229;
	mad.lo.s64 	%rd34231, %rd749, %rd710, %rd34230;
	shr.u64 	%rd34232, %rd34231, 32;
	and.b64  	%rd34233, %rd34209, 4294967295;
	add.s64 	%rd34234, %rd34232, %rd34233;
	mad.lo.s64 	%rd34235, %rd750, %rd710, %rd34234;
	shr.u64 	%rd34236, %rd34235, 32;
	and.b64  	%rd34237, %rd34213, 4294967295;
	add.s64 	%rd34238, %rd34236, %rd34237;
	mad.lo.s64 	%rd34239, %rd751, %rd710, %rd34238;
	shr.u64 	%rd34240, %rd34239, 32;
	and.b64  	%rd34241, %rd34217, 4294967295;
	add.s64 	%rd34242, %rd34240, %rd34241;
	mad.lo.s64 	%rd34243, %rd752, %rd710, %rd34242;
	shr.u64 	%rd34244, %rd34243, 32;
	and.b64  	%rd34245, %rd34221, 4294967295;
	add.s64 	%rd34246, %rd34244, %rd34245;
	mad.lo.s64 	%rd34247, %rd753, %rd710, %rd34246;
	shr.u64 	%rd34248, %rd34247, 32;
	and.b64  	%rd34249, %rd34224, 4294967295;
	add.s64 	%rd34250, %rd34248, %rd34249;
	mad.lo.s64 	%rd34251, %rd754, %rd710, %rd34250;
	shr.u64 	%rd34252, %rd34251, 32;
	add.s64 	%rd34253, %rd34252, %rd34225;
	mad.lo.s64 	%rd34254, %rd755, %rd710, %rd34253;
	{ .reg .b32 tmp; mov.b64 {tmp, %r5076}, %rd34254; }
	mul.lo.s32 	%r5077, %r9, %r5075;
	cvt.u64.u32 	%rd34255, %r5077;
	and.b64  	%rd34256, %rd34029, 4294967295;
	mad.lo.s64 	%rd34257, %rd3, %rd34255, %rd34256;
	shr.u64 	%rd34258, %rd34257, 32;
	and.b64  	%rd34259, %rd34047, 4294967295;
	add.s64 	%rd34260, %rd34258, %rd34259;
	mad.lo.s64 	%rd34261, %rd4, %rd34255, %rd34260;
	cvt.u32.u64 	%r5078, %rd34261;
	shr.u64 	%rd34262, %rd34261, 32;
	and.b64  	%rd34263, %rd34077, 4294967295;
	add.s64 	%rd34264, %rd34262, %rd34263;
	mad.lo.s64 	%rd34265, %rd5, %rd34255, %rd34264;
	shr.u64 	%rd34266, %rd34265, 32;
	and.b64  	%rd34267, %rd34107, 4294967295;
	add.s64 	%rd34268, %rd34266, %rd34267;
	mad.lo.s64 	%rd34269, %rd6, %rd34255, %rd34268;
	shr.u64 	%rd34270, %rd34269, 32;
	and.b64  	%rd34271, %rd34137, 4294967295;
	add.s64 	%rd34272, %rd34270, %rd34271;
	mad.lo.s64 	%rd34273, %rd7, %rd34255, %rd34272;
	shr.u64 	%rd34274, %rd34273, 32;
	and.b64  	%rd34275, %rd34167, 4294967295;
	add.s64 	%rd34276, %rd34274, %rd34275;
	mad.lo.s64 	%rd34277, %rd8, %rd34255, %rd34276;
	shr.u64 	%rd34278, %rd34277, 32;
	and.b64  	%rd34279, %rd34197, 4294967295;
	add.s64 	%rd34280, %rd34278, %rd34279;
	mad.lo.s64 	%rd34281, %rd9, %rd34255, %rd34280;
	shr.u64 	%rd34282, %rd34281, 32;
	and.b64  	%rd34283, %rd34227, 4294967295;
	add.s64 	%rd34284, %rd34282, %rd34283;
	mad.lo.s64 	%rd34285, %rd10, %rd34255, %rd34284;
	shr.u64 	%rd34286, %rd34285, 32;
	and.b64  	%rd34287, %rd34231, 4294967295;
	add.s64 	%rd34288, %rd34286, %rd34287;
	shr.u64 	%rd34289, %rd34288, 32;
	and.b64  	%rd34290, %rd34235, 4294967295;
	add.s64 	%rd34291, %rd34289, %rd34290;
	shr.u64 	%rd34292, %rd34291, 32;
	and.b64  	%rd34293, %rd34239, 4294967295;
	add.s64 	%rd34294, %rd34292, %rd34293;
	shr.u64 	%rd34295, %rd34294, 32;
	and.b64  	%rd34296, %rd34243, 4294967295;
	add.s64 	%rd34297, %rd34295, %rd34296;
	shr.u64 	%rd34298, %rd34297, 32;
	and.b64  	%rd34299, %rd34247, 4294967295;
	add.s64 	%rd34300, %rd34298, %rd34299;
	shr.u64 	%rd34301, %rd34300, 32;
	and.b64  	%rd34302, %rd34251, 4294967295;
	add.s64 	%rd34303, %rd34301, %rd34302;
	shr.u64 	%rd34304, %rd34303, 32;
	and.b64  	%rd34305, %rd34254, 4294967295;
	add.s64 	%rd34306, %rd34304, %rd34305;
	{ .reg .b32 tmp; mov.b64 {tmp, %r5079}, %rd34306; }
	add.s32 	%r5080, %r5076, %r5079;
	mul.lo.s32 	%r5081, %r9, %r5078;
	cvt.u64.u32 	%rd34307, %r5081;
	and.b64  	%rd34308, %rd34261, 4294967295;
	mad.lo.s64 	%rd34309, %rd3, %rd34307, %rd34308;
	shr.u64 	%rd34310, %rd34309, 32;
	and.b64  	%rd34311, %rd34265, 4294967295;
	add.s64 	%rd34312, %rd34310, %rd34311;
	mad.lo.s64 	%rd34313, %rd4, %rd34307, %rd34312;
	cvt.u32.u64 	%r5082, %rd34313;
	shr.u64 	%rd34314, %rd34313, 32;
	and.b64  	%rd34315, %rd34269, 4294967295;
	add.s64 	%rd34316, %rd34314, %rd34315;
	mad.lo.s64 	%rd34317, %rd5, %rd34307, %rd34316;
	shr.u64 	%rd34318, %rd34317, 32;
	and.b64  	%rd34319, %rd34273, 4294967295;
	add.s64 	%rd34320, %rd34318, %rd34319;
	mad.lo.s64 	%rd34321, %rd6, %rd34307, %rd34320;
	shr.u64 	%rd34322, %rd34321, 32;
	and.b64  	%rd34323, %rd34277, 4294967295;
	add.s64 	%rd34324, %rd34322, %rd34323;
	mad.lo.s64 	%rd34325, %rd7, %rd34307, %rd34324;
	shr.u64 	%rd34326, %rd34325, 32;
	and.b64  	%rd34327, %rd34281, 4294967295;
	add.s64 	%rd34328, %rd34326, %rd34327;
	mad.lo.s64 	%rd34329, %rd8, %rd34307, %rd34328;
	shr.u64 	%rd34330, %rd34329, 32;
	and.b64  	%rd34331, %rd34285, 4294967295;
	add.s64 	%rd34332, %rd34330, %rd34331;
	mad.lo.s64 	%rd34333, %rd9, %rd34307, %rd34332;
	shr.u64 	%rd34334, %rd34333, 32;
	and.b64  	%rd34335, %rd34288, 4294967295;
	add.s64 	%rd34336, %rd34334, %rd34335;
	mad.lo.s64 	%rd34337, %rd10, %rd34307, %rd34336;
	shr.u64 	%rd34338, %rd34337, 32;
	and.b64  	%rd34339, %rd34291, 4294967295;
	add.s64 	%rd34340, %rd34338, %rd34339;
	shr.u64 	%rd34341, %rd34340, 32;
	and.b64  	%rd34342, %rd34294, 4294967295;
	add.s64 	%rd34343, %rd34341, %rd34342;
	shr.u64 	%rd34344, %rd34343, 32;
	and.b64  	%rd34345, %rd34297, 4294967295;
	add.s64 	%rd34346, %rd34344, %rd34345;
	shr.u64 	%rd34347, %rd34346, 32;
	and.b64  	%rd34348, %rd34300, 4294967295;
	add.s64 	%rd34349, %rd34347, %rd34348;
	shr.u64 	%rd34350, %rd34349, 32;
	and.b64  	%rd34351, %rd34303, 4294967295;
	add.s64 	%rd34352, %rd34350, %rd34351;
	shr.u64 	%rd34353, %rd34352, 32;
	and.b64  	%rd34354, %rd34306, 4294967295;
	add.s64 	%rd34355, %rd34353, %rd34354;
	{ .reg .b32 tmp; mov.b64 {tmp, %r5083}, %rd34355; }
	add.s32 	%r5084, %r5080, %r5083;
	mul.lo.s32 	%r5085, %r9, %r5082;
	cvt.u64.u32 	%rd34356, %r5085;
	and.b64  	%rd34357, %rd34313, 4294967295;
	mad.lo.s64 	%rd34358, %rd3, %rd34356, %rd34357;
	shr.u64 	%rd34359, %rd34358, 32;
	and.b64  	%rd34360, %rd34317, 4294967295;
	add.s64 	%rd34361, %rd34359, %rd34360;
	mad.lo.s64 	%rd34362, %rd4, %rd34356, %rd34361;
	cvt.u32.u64 	%r5086, %rd34362;
	shr.u64 	%rd34363, %rd34362, 32;
	and.b64  	%rd34364, %rd34321, 4294967295;
	add.s64 	%rd34365, %rd34363, %rd34364;
	mad.lo.s64 	%rd34366, %rd5, %rd34356, %rd34365;
	shr.u64 	%rd34367, %rd34366, 32;
	and.b64  	%rd34368, %rd34325, 4294967295;
	add.s64 	%rd34369, %rd34367, %rd34368;
	mad.lo.s64 	%rd34370, %rd6, %rd34356, %rd34369;
	shr.u64 	%rd34371, %rd34370, 32;
	and.b64  	%rd34372, %rd34329, 4294967295;
	add.s64 	%rd34373, %rd34371, %rd34372;
	mad.lo.s64 	%rd34374, %rd7, %rd34356, %rd34373;
	shr.u64 	%rd34375, %rd34374, 32;
	and.b64  	%rd34376, %rd34333, 4294967295;
	add.s64 	%rd34377, %rd34375, %rd34376;
	mad.lo.s64 	%rd34378, %rd8, %rd34356, %rd34377;
	shr.u64 	%rd34379, %rd34378, 32;
	and.b64  	%rd34380, %rd34337, 4294967295;
	add.s64 	%rd34381, %rd34379, %rd34380;
	mad.lo.s64 	%rd34382, %rd9, %rd34356, %rd34381;
	shr.u64 	%rd34383, %rd34382, 32;
	and.b64  	%rd34384, %rd34340, 4294967295;
	add.s64 	%rd34385, %rd34383, %rd34384;
	mad.lo.s64 	%rd34386, %rd10, %rd34356, %rd34385;
	shr.u64 	%rd34387, %rd34386, 32;
	and.b64  	%rd34388, %rd34343, 4294967295;
	add.s64 	%rd34389, %rd34387, %rd34388;
	shr.u64 	%rd34390, %rd34389, 32;
	and.b64  	%rd34391, %rd34346, 4294967295;
	add.s64 	%rd34392, %rd34390, %rd34391;
	shr.u64 	%rd34393, %rd34392, 32;
	and.b64  	%rd34394, %rd34349, 4294967295;
	add.s64 	%rd34395, %rd34393, %rd34394;
	shr.u64 	%rd34396, %rd34395, 32;
	and.b64  	%rd34397, %rd34352, 4294967295;
	add.s64 	%rd34398, %rd34396, %rd34397;
	shr.u64 	%rd34399, %rd34398, 32;
	and.b64  	%rd34400, %rd34355, 4294967295;
	add.s64 	%rd34401, %rd34399, %rd34400;
	{ .reg .b32 tmp; mov.b64 {tmp, %r5087}, %rd34401; }
	add.s32 	%r5088, %r5084, %r5087;
	mul.lo.s32 	%r5089, %r9, %r5086;
	cvt.u64.u32 	%rd34402, %r5089;
	and.b64  	%rd34403, %rd34362, 4294967295;
	mad.lo.s64 	%rd34404, %rd3, %rd34402, %rd34403;
	shr.u64 	%rd34405, %rd34404, 32;
	and.b64  	%rd34406, %rd34366, 4294967295;
	add.s64 	%rd34407, %rd34405, %rd34406;
	mad.lo.s64 	%rd34408, %rd4, %rd34402, %rd34407;
	cvt.u32.u64 	%r5090, %rd34408;
	shr.u64 	%rd34409, %rd34408, 32;
	and.b64  	%rd34410, %rd34370, 4294967295;
	add.s64 	%rd34411, %rd34409, %rd34410;
	mad.lo.s64 	%rd34412, %rd5, %rd34402, %rd34411;
	shr.u64 	%rd34413, %rd34412, 32;
	and.b64  	%rd34414, %rd34374, 4294967295;
	add.s64 	%rd34415, %rd34413, %rd34414;
	mad.lo.s64 	%rd34416, %rd6, %rd34402, %rd34415;
	shr.u64 	%rd34417, %rd34416, 32;
	and.b64  	%rd34418, %rd34378, 4294967295;
	add.s64 	%rd34419, %rd34417, %rd34418;
	mad.lo.s64 	%rd34420, %rd7, %rd34402, %rd34419;
	shr.u64 	%rd34421, %rd34420, 32;
	and.b64  	%rd34422, %rd34382, 4294967295;
	add.s64 	%rd34423, %rd34421, %rd34422;
	mad.lo.s64 	%rd34424, %rd8, %rd34402, %rd34423;
	shr.u64 	%rd34425, %rd34424, 32;
	and.b64  	%rd34426, %rd34386, 4294967295;
	add.s64 	%rd34427, %rd34425, %rd34426;
	mad.lo.s64 	%rd34428, %rd9, %rd34402, %rd34427;
	shr.u64 	%rd34429, %rd34428, 32;
	and.b64  	%rd34430, %rd34389, 4294967295;
	add.s64 	%rd34431, %rd34429, %rd34430;
	mad.lo.s64 	%rd34432, %rd10, %rd34402, %rd34431;
	shr.u64 	%rd34433, %rd34432, 32;
	and.b64  	%rd34434, %rd34392, 4294967295;
	add.s64 	%rd34435, %rd34433, %rd34434;
	shr.u64 	%rd34436, %rd34435, 32;
	and.b64  	%rd34437, %rd34395, 4294967295;
	add.s64 	%rd34438, %rd34436, %rd34437;
	shr.u64 	%rd34439, %rd34438, 32;
	and.b64  	%rd34440, %rd34398, 4294967295;
	add.s64 	%rd34441, %rd34439, %rd34440;
	shr.u64 	%rd34442, %rd34441, 32;
	and.b64  	%rd34443, %rd34401, 4294967295;
	add.s64 	%rd34444, %rd34442, %rd34443;
	{ .reg .b32 tmp; mov.b64 {tmp, %r5091}, %rd34444; }
	add.s32 	%r5092, %r5088, %r5091;
	mul.lo.s32 	%r5093, %r9, %r5090;
	cvt.u64.u32 	%rd34445, %r5093;
	and.b64  	%rd34446, %rd34408, 4294967295;
	mad.lo.s64 	%rd34447, %rd3, %rd34445, %rd34446;
	shr.u64 	%rd34448, %rd34447, 32;
	and.b64  	%rd34449, %rd34412, 4294967295;
	add.s64 	%rd34450, %rd34448, %rd34449;
	mad.lo.s64 	%rd34451, %rd4, %rd34445, %rd34450;
	cvt.u32.u64 	%r5094, %rd34451;
	shr.u64 	%rd34452, %rd34451, 32;
	and.b64  	%rd34453, %rd34416, 4294967295;
	add.s64 	%rd34454, %rd34452, %rd34453;
	mad.lo.s64 	%rd34455, %rd5, %rd34445, %rd34454;
	shr.u64 	%rd34456, %rd34455, 32;
	and.b64  	%rd34457, %rd34420, 4294967295;
	add.s64 	%rd34458, %rd34456, %rd34457;
	mad.lo.s64 	%rd34459, %rd6, %rd34445, %rd34458;
	shr.u64 	%rd34460, %rd34459, 32;
	and.b64  	%rd34461, %rd34424, 4294967295;
	add.s64 	%rd34462, %rd34460, %rd34461;
	mad.lo.s64 	%rd34463, %rd7, %rd34445, %rd34462;
	shr.u64 	%rd34464, %rd34463, 32;
	and.b64  	%rd34465, %rd34428, 4294967295;
	add.s64 	%rd34466, %rd34464, %rd34465;
	mad.lo.s64 	%rd34467, %rd8, %rd34445, %rd34466;
	shr.u64 	%rd34468, %rd34467, 32;
	and.b64  	%rd34469, %rd34432, 4294967295;
	add.s64 	%rd34470, %rd34468, %rd34469;
	mad.lo.s64 	%rd34471, %rd9, %rd34445, %rd34470;
	shr.u64 	%rd34472, %rd34471, 32;
	and.b64  	%rd34473, %rd34435, 4294967295;
	add.s64 	%rd34474, %rd34472, %rd34473;
	mad.lo.s64 	%rd34475, %rd10, %rd34445, %rd34474;
	shr.u64 	%rd34476, %rd34475, 32;
	and.b64  	%rd34477, %rd34438, 4294967295;
	add.s64 	%rd34478, %rd34476, %rd34477;
	shr.u64 	%rd34479, %rd34478, 32;
	and.b64  	%rd34480, %rd34441, 4294967295;
	add.s64 	%rd34481, %rd34479, %rd34480;
	shr.u64 	%rd34482, %rd34481, 32;
	and.b64  	%rd34483, %rd34444, 4294967295;
	add.s64 	%rd34484, %rd34482, %rd34483;
	{ .reg .b32 tmp; mov.b64 {tmp, %r5095}, %rd34484; }
	add.s32 	%r5096, %r5092, %r5095;
	mul.lo.s32 	%r5097, %r9, %r5094;
	cvt.u64.u32 	%rd34485, %r5097;
	and.b64  	%rd34486, %rd34451, 4294967295;
	mad.lo.s64 	%rd34487, %rd3, %rd34485, %rd34486;
	shr.u64 	%rd34488, %rd34487, 32;
	and.b64  	%rd34489, %rd34455, 4294967295;
	add.s64 	%rd34490, %rd34488, %rd34489;
	mad.lo.s64 	%rd34491, %rd4, %rd34485, %rd34490;
	cvt.u32.u64 	%r5098, %rd34491;
	shr.u64 	%rd34492, %rd34491, 32;
	and.b64  	%rd34493, %rd34459, 4294967295;
	add.s64 	%rd34494, %rd34492, %rd34493;
	mad.lo.s64 	%rd34495, %rd5, %rd34485, %rd34494;
	shr.u64 	%rd34496, %rd34495, 32;
	and.b64  	%rd34497, %rd34463, 4294967295;
	add.s64 	%rd34498, %rd34496, %rd34497;
	mad.lo.s64 	%rd34499, %rd6, %rd34485, %rd34498;
	shr.u64 	%rd34500, %rd34499, 32;
	and.b64  	%rd34501, %rd34467, 4294967295;
	add.s64 	%rd34502, %rd34500, %rd34501;
	mad.lo.s64 	%rd34503, %rd7, %rd34485, %rd34502;
	shr.u64 	%rd34504, %rd34503, 32;
	and.b64  	%rd34505, %rd34471, 4294967295;
	add.s64 	%rd34506, %rd34504, %rd34505;
	mad.lo.s64 	%rd34507, %rd8, %rd34485, %rd34506;
	shr.u64 	%rd34508, %rd34507, 32;
	and.b64  	%rd34509, %rd34475, 4294967295;
	add.s64 	%rd34510, %rd34508, %rd34509;
	mad.lo.s64 	%rd34511, %rd9, %rd34485, %rd34510;
	shr.u64 	%rd34512, %rd34511, 32;
	and.b64  	%rd34513, %rd34478, 4294967295;
	add.s64 	%rd34514, %rd34512, %rd34513;
	mad.lo.s64 	%rd34515, %rd10, %rd34485, %rd34514;
	shr.u64 	%rd34516, %rd34515, 32;
	and.b64  	%rd34517, %rd34481, 4294967295;
	add.s64 	%rd34518, %rd34516, %rd34517;
	shr.u64 	%rd34519, %rd34518, 32;
	and.b64  	%rd34520, %rd34484, 4294967295;
	add.s64 	%rd34521, %rd34519, %rd34520;
	{ .reg .b32 tmp; mov.b64 {tmp, %r5099}, %rd34521; }
	add.s32 	%r5100, %r5096, %r5099;
	mul.lo.s32 	%r5101, %r9, %r5098;
	cvt.u64.u32 	%rd34522, %r5101;
	and.b64  	%rd34523, %rd34491, 4294967295;
	mad.lo.s64 	%rd34524, %rd3, %rd34522, %rd34523;
	shr.u64 	%rd34525, %rd34524, 32;
	and.b64  	%rd34526, %rd34495, 4294967295;
	add.s64 	%rd34527, %rd34525, %rd34526;
	mad.lo.s64 	%rd34528, %rd4, %rd34522, %rd34527;
	cvt.u32.u64 	%r5102, %rd34528;
	shr.u64 	%rd34529, %rd34528, 32;
	and.b64  	%rd34530, %rd34499, 4294967295;
	add.s64 	%rd34531, %rd34529, %rd34530;
	mad.lo.s64 	%rd34532, %rd5, %rd34522, %rd34531;
	shr.u64 	%rd34533, %rd34532, 32;
	and.b64  	%rd34534, %rd34503, 4294967295;
	add.s64 	%rd34535, %rd34533, %rd34534;
	mad.lo.s64 	%rd34536, %rd6, %rd34522, %rd34535;
	shr.u64 	%rd34537, %rd34536, 32;
	and.b64  	%rd34538, %rd34507, 4294967295;
	add.s64 	%rd34539, %rd34537, %rd34538;
	mad.lo.s64 	%rd34540, %rd7, %rd34522, %rd34539;
	shr.u64 	%rd34541, %rd34540, 32;
	and.b64  	%rd34542, %rd34511, 4294967295;
	add.s64 	%rd34543, %rd34541, %rd34542;
	mad.lo.s64 	%rd34544, %rd8, %rd34522, %rd34543;
	shr.u64 	%rd34545, %rd34544, 32;
	and.b64  	%rd34546, %rd34515, 4294967295;
	add.s64 	%rd34547, %rd34545, %rd34546;
	mad.lo.s64 	%rd34548, %rd9, %rd34522, %rd34547;
	shr.u64 	%rd34549, %rd34548, 32;
	and.b64  	%rd34550, %rd34518, 4294967295;
	add.s64 	%rd34551, %rd34549, %rd34550;
	mad.lo.s64 	%rd34552, %rd10, %rd34522, %rd34551;
	shr.u64 	%rd34553, %rd34552, 32;
	and.b64  	%rd34554, %rd34521, 4294967295;
	add.s64 	%rd34555, %rd34553, %rd34554;
	{ .reg .b32 tmp; mov.b64 {tmp, %r5103}, %rd34555; }
	add.s32 	%r5104, %r5100, %r5103;
	mul.lo.s32 	%r5105, %r9, %r5102;
	cvt.u64.u32 	%rd34556, %r5105;
	and.b64  	%rd34557, %rd34528, 4294967295;
	mad.lo.s64 	%rd34558, %rd3, %rd34556, %rd34557;
	shr.u64 	%rd34559, %rd34558, 32;
	and.b64  	%rd34560, %rd34532, 4294967295;
	add.s64 	%rd34561, %rd34559, %rd34560;
	mad.lo.s64 	%rd48582, %rd4, %rd34556, %rd34561;
	shr.u64 	%rd34562, %rd48582, 32;
	and.b64  	%rd34563, %rd34536, 4294967295;
	add.s64 	%rd34564, %rd34562, %rd34563;
	mad.lo.s64 	%rd48581, %rd5, %rd34556, %rd34564;
	cvt.u32.u64 	%r444, %rd48581;
	shr.u64 	%rd34565, %rd48581, 32;
	and.b64  	%rd34566, %rd34540, 4294967295;
	add.s64 	%rd34567, %rd34565, %rd34566;
	mad.lo.s64 	%rd48580, %rd6, %rd34556, %rd34567;
	cvt.u32.u64 	%r445, %rd48580;
	shr.u64 	%rd34568, %rd48580, 32;
	and.b64  	%rd34569, %rd34544, 4294967295;
	add.s64 	%rd34570, %rd34568, %rd34569;
	mad.lo.s64 	%rd48579, %rd7, %rd34556, %rd34570;
	cvt.u32.u64 	%r446, %rd48579;
	shr.u64 	%rd34571, %rd48579, 32;
	and.b64  	%rd34572, %rd34548, 4294967295;
	add.s64 	%rd34573, %rd34571, %rd34572;
	mad.lo.s64 	%rd48578, %rd8, %rd34556, %rd34573;
	cvt.u32.u64 	%r447, %rd48578;
	shr.u64 	%rd34574, %rd48578, 32;
	and.b64  	%rd34575, %rd34552, 4294967295;
	add.s64 	%rd34576, %rd34574, %rd34575;
	mad.lo.s64 	%rd48577, %rd9, %rd34556, %rd34576;
	cvt.u32.u64 	%r448, %rd48577;
	shr.u64 	%rd34577, %rd48577, 32;
	and.b64  	%rd34578, %rd34555, 4294967295;
	add.s64 	%rd34579, %rd34577, %rd34578;
	mad.lo.s64 	%rd48576, %rd10, %rd34556, %rd34579;
	cvt.u32.u64 	%r449, %rd48576;
	{ .reg .b32 tmp; mov.b64 {tmp, %r5106}, %rd48576; }
	add.s32 	%r6634, %r5104, %r5106;
	setp.gt.u32 	%p1452, %r6634, %r5074;
	@%p1452 bra 	$L__BB0_472;
	cvt.u32.u64 	%r5107, %rd10;
	setp.lt.u32 	%p1453, %r6634, %r5107;
	@%p1453 bra 	$L__BB0_473;
	cvt.u32.u64 	%r5108, %rd9;
	setp.lt.u32 	%p1454, %r5108, %r449;
	@%p1454 bra 	$L__BB0_472;
	cvt.u32.u64 	%r5109, %rd9;
	setp.gt.u32 	%p1455, %r5109, %r449;
	@%p1455 bra 	$L__BB0_473;
	cvt.u32.u64 	%r5110, %rd8;
	setp.lt.u32 	%p1456, %r5110, %r448;
	@%p1456 bra 	$L__BB0_472;
	cvt.u32.u64 	%r5111, %rd8;
	setp.gt.u32 	%p1457, %r5111, %r448;
	@%p1457 bra 	$L__BB0_473;
	cvt.u32.u64 	%r5112, %rd7;
	setp.lt.u32 	%p1458, %r5112, %r447;
	@%p1458 bra 	$L__BB0_472;
	cvt.u32.u64 	%r5113, %rd7;
	setp.gt.u32 	%p1459, %r5113, %r447;
	@%p1459 bra 	$L__BB0_473;
	cvt.u32.u64 	%r5114, %rd6;
	setp.lt.u32 	%p1460, %r5114, %r446;
	@%p1460 bra 	$L__BB0_472;
	cvt.u32.u64 	%r5115, %rd6;
	setp.gt.u32 	%p1461, %r5115, %r446;
	@%p1461 bra 	$L__BB0_473;
	cvt.u32.u64 	%r5116, %rd5;
	setp.lt.u32 	%p1462, %r5116, %r445;
	@%p1462 bra 	$L__BB0_472;
	cvt.u32.u64 	%r5117, %rd5;
	setp.gt.u32 	%p1463, %r5117, %r445;
	@%p1463 bra 	$L__BB0_473;
	cvt.u32.u64 	%r5118, %rd4;
	setp.lt.u32 	%p1464, %r5118, %r444;
	@%p1464 bra 	$L__BB0_472;
	cvt.u32.u64 	%r5119, %rd4;
	cvt.u32.u64 	%r5120, %rd3;
	setp.gt.u32 	%p1465, %r5119, %r444;
	cvt.u32.u64 	%r5121, %rd48582;
	setp.gt.u32 	%p1466, %r5120, %r5121;
	or.pred  	%p1467, %p1465, %p1466;
	@%p1467 bra 	$L__BB0_473;
$L__BB0_472:
	cvt.u32.u64 	%r5122, %rd10;
	and.b64  	%rd34581, %rd48582, 4294967295;
	sub.s64 	%rd48582, %rd34581, %rd3;
	shr.u64 	%rd34582, %rd48582, 63;
	and.b64  	%rd34583, %rd48581, 4294967295;
	add.s64 	%rd34584, %rd34582, %rd4;
	sub.s64 	%rd48581, %rd34583, %rd34584;
	shr.u64 	%rd34585, %rd48581, 63;
	and.b64  	%rd34586, %rd48580, 4294967295;
	add.s64 	%rd34587, %rd34585, %rd5;
	sub.s64 	%rd48580, %rd34586, %rd34587;
	shr.u64 	%rd34588, %rd48580, 63;
	and.b64  	%rd34589, %rd48579, 4294967295;
	add.s64 	%rd34590, %rd34588, %rd6;
	sub.s64 	%rd48579, %rd34589, %rd34590;
	shr.u64 	%rd34591, %rd48579, 63;
	and.b64  	%rd34592, %rd48578, 4294967295;
	add.s64 	%rd34593, %rd34591, %rd7;
	sub.s64 	%rd48578, %rd34592, %rd34593;
	shr.u64 	%rd34594, %rd48578, 63;
	and.b64  	%rd34595, %rd48577, 4294967295;
	add.s64 	%rd34596, %rd34594, %rd8;
	sub.s64 	%rd48577, %rd34595, %rd34596;
	shr.u64 	%rd34597, %rd48577, 63;
	and.b64  	%rd34598, %rd48576, 4294967295;
	add.s64 	%rd34599, %rd34597, %rd9;
	sub.s64 	%rd48576, %rd34598, %rd34599;
	shr.u64 	%rd34600, %rd48576, 63;
	cvt.u32.u64 	%r5123, %rd34600;
	add.s32 	%r5124, %r5122, %r5123;
	sub.s32 	%r6634, %r6634, %r5124;
$L__BB0_473:
	cvt.u32.u64 	%r5125, %rd10;
	mul.lo.s64 	%rd34601, %rd748, %rd250;
	cvt.u32.u64 	%r5126, %rd34601;
	shr.u64 	%rd34602, %rd34601, 32;
	mad.lo.s64 	%rd34603, %rd749, %rd250, %rd34602;
	shr.u64 	%rd34604, %rd34603, 32;
	mad.lo.s64 	%rd34605, %rd750, %rd250, %rd34604;
	shr.u64 	%rd34606, %rd34605, 32;
	mad.lo.s64 	%rd34607, %rd751, %rd250, %rd34606;
	shr.u64 	%rd34608, %rd34607, 32;
	mad.lo.s64 	%rd34609, %rd752, %rd250, %rd34608;
	shr.u64 	%rd34610, %rd34609, 32;
	mad.lo.s64 	%rd34611, %rd753, %rd250, %rd34610;
	shr.u64 	%rd34612, %rd34611, 32;
	mad.lo.s64 	%rd34613, %rd754, %rd250, %rd34612;
	shr.u64 	%rd34614, %rd34613, 32;
	mad.lo.s64 	%rd34615, %rd250, %rd755, %rd34614;
	shr.u64 	%rd34616, %rd34615, 32;
	and.b64  	%rd34617, %rd34603, 4294967295;
	mad.lo.s64 	%rd34618, %rd748, %rd251, %rd34617;
	shr.u64 	%rd34619, %rd34618, 32;
	and.b64  	%rd34620, %rd34605, 4294967295;
	add.s64 	%rd34621, %rd34619, %rd34620;
	mad.lo.s64 	%rd34622, %rd749, %rd251, %rd34621;
	shr.u64 	%rd34623, %rd34622, 32;
	and.b64  	%rd34624, %rd34607, 4294967295;
	add.s64 	%rd34625, %rd34623, %rd34624;
	mad.lo.s64 	%rd34626, %rd750, %rd251, %rd34625;
	shr.u64 	%rd34627, %rd34626, 32;
	and.b64  	%rd34628, %rd34609, 4294967295;
	add.s64 	%rd34629, %rd34627, %rd34628;
	mad.lo.s64 	%rd34630, %rd751, %rd251, %rd34629;
	shr.u64 	%rd34631, %rd34630, 32;
	and.b64  	%rd34632, %rd34611, 4294967295;
	add.s64 	%rd34633, %rd34631, %rd34632;
	mad.lo.s64 	%rd34634, %rd752, %rd251, %rd34633;
	shr.u64 	%rd34635, %rd34634, 32;
	and.b64  	%rd34636, %rd34613, 4294967295;
	add.s64 	%rd34637, %rd34635, %rd34636;
	mad.lo.s64 	%rd34638, %rd753, %rd251, %rd34637;
	shr.u64 	%rd34639, %rd34638, 32;
	and.b64  	%rd34640, %rd34615, 4294967295;
	add.s64 	%rd34641, %rd34639, %rd34640;
	mad.lo.s64 	%rd34642, %rd754, %rd251, %rd34641;
	shr.u64 	%rd34643, %rd34642, 32;
	add.s64 	%rd34644, %rd34643, %rd34616;
	mad.lo.s64 	%rd34645, %rd251, %rd755, %rd34644;
	shr.u64 	%rd34646, %rd34645, 32;
	and.b64  	%rd34647, %rd34622, 4294967295;
	mad.lo.s64 	%rd34648, %rd748, %rd253, %rd34647;
	shr.u64 	%rd34649, %rd34648, 32;
	and.b64  	%rd34650, %rd34626, 4294967295;
	add.s64 	%rd34651, %rd34649, %rd34650;
	mad.lo.s64 	%rd34652, %rd749, %rd253, %rd34651;
	shr.u64 	%rd34653, %rd34652, 32;
	and.b64  	%rd34654, %rd34630, 4294967295;
	add.s64 	%rd34655, %rd34653, %rd34654;
	mad.lo.s64 	%rd34656, %rd750, %rd253, %rd34655;
	shr.u64 	%rd34657, %rd34656, 32;
	and.b64  	%rd34658, %rd34634, 4294967295;
	add.s64 	%rd34659, %rd34657, %rd34658;
	mad.lo.s64 	%rd34660, %rd751, %rd253, %rd34659;
	shr.u64 	%rd34661, %rd34660, 32;
	and.b64  	%rd34662, %rd34638, 4294967295;
	add.s64 	%rd34663, %rd34661, %rd34662;
	mad.lo.s64 	%rd34664, %rd752, %rd253, %rd34663;
	shr.u64 	%rd34665, %rd34664, 32;
	and.b64  	%rd34666, %rd34642, 4294967295;
	add.s64 	%rd34667, %rd34665, %rd34666;
	mad.lo.s64 	%rd34668, %rd753, %rd253, %rd34667;
	shr.u64 	%rd34669, %rd34668, 32;
	and.b64  	%rd34670, %rd34645, 4294967295;
	add.s64 	%rd34671, %rd34669, %rd34670;
	mad.lo.s64 	%rd34672, %rd754, %rd253, %rd34671;
	shr.u64 	%rd34673, %rd34672, 32;
	add.s64 	%rd34674, %rd34673, %rd34646;
	mad.lo.s64 	%rd34675, %rd253, %rd755, %rd34674;
	shr.u64 	%rd34676, %rd34675, 32;
	and.b64  	%rd34677, %rd34652, 4294967295;
	mad.lo.s64 	%rd34678, %rd748, %rd255, %rd34677;
	shr.u64 	%rd34679, %rd34678, 32;
	and.b64  	%rd34680, %rd34656, 4294967295;
	add.s64 	%rd34681, %rd34679, %rd34680;
	mad.lo.s64 	%rd34682, %rd749, %rd255, %rd34681;
	shr.u64 	%rd34683, %rd34682, 32;
	and.b64  	%rd34684, %rd34660, 4294967295;
	add.s64 	%rd34685, %rd34683, %rd34684;
	mad.lo.s64 	%rd34686, %rd750, %rd255, %rd34685;
	shr.u64 	%rd34687, %rd34686, 32;
	and.b64  	%rd34688, %rd34664, 4294967295;
	add.s64 	%rd34689, %rd34687, %rd34688;
	mad.lo.s64 	%rd34690, %rd751, %rd255, %rd34689;
	shr.u64 	%rd34691, %rd34690, 32;
	and.b64  	%rd34692, %rd34668, 4294967295;
	add.s64 	%rd34693, %rd34691, %rd34692;
	mad.lo.s64 	%rd34694, %rd752, %rd255, %rd34693;
	shr.u64 	%rd34695, %rd34694, 32;
	and.b64  	%rd34696, %rd34672, 4294967295;
	add.s64 	%rd34697, %rd34695, %rd34696;
	mad.lo.s64 	%rd34698, %rd753, %rd255, %rd34697;
	shr.u64 	%rd34699, %rd34698, 32;
	and.b64  	%rd34700, %rd34675, 4294967295;
	add.s64 	%rd34701, %rd34699, %rd34700;
	mad.lo.s64 	%rd34702, %rd754, %rd255, %rd34701;
	shr.u64 	%rd34703, %rd34702, 32;
	add.s64 	%rd34704, %rd34703, %rd34676;
	mad.lo.s64 	%rd34705, %rd255, %rd755, %rd34704;
	shr.u64 	%rd34706, %rd34705, 32;
	and.b64  	%rd34707, %rd34682, 4294967295;
	mad.lo.s64 	%rd34708, %rd748, %rd257, %rd34707;
	shr.u64 	%rd34709, %rd34708, 32;
	and.b64  	%rd34710, %rd34686, 4294967295;
	add.s64 	%rd34711, %rd34709, %rd34710;
	mad.lo.s64 	%rd34712, %rd749, %rd257, %rd34711;
	shr.u64 	%rd34713, %rd34712, 32;
	and.b64  	%rd34714, %rd34690, 4294967295;
	add.s64 	%rd34715, %rd34713, %rd34714;
	mad.lo.s64 	%rd34716, %rd750, %rd257, %rd34715;
	shr.u64 	%rd34717, %rd34716, 32;
	and.b64  	%rd34718, %rd34694, 4294967295;
	add.s64 	%rd34719, %rd34717, %rd34718;
	mad.lo.s64 	%rd34720, %rd751, %rd257, %rd34719;
	shr.u64 	%rd34721, %rd34720, 32;
	and.b64  	%rd34722, %rd34698, 4294967295;
	add.s64 	%rd34723, %rd34721, %rd34722;
	mad.lo.s64 	%rd34724, %rd752, %rd257, %rd34723;
	shr.u64 	%rd34725, %rd34724, 32;
	and.b64  	%rd34726, %rd34702, 4294967295;
	add.s64 	%rd34727, %rd34725, %rd34726;
	mad.lo.s64 	%rd34728, %rd753, %rd257, %rd34727;
	shr.u64 	%rd34729, %rd34728, 32;
	and.b64  	%rd34730, %rd34705, 4294967295;
	add.s64 	%rd34731, %rd34729, %rd34730;
	mad.lo.s64 	%rd34732, %rd754, %rd257, %rd34731;
	shr.u64 	%rd34733, %rd34732, 32;
	add.s64 	%rd34734, %rd34733, %rd34706;
	mad.lo.s64 	%rd34735, %rd257, %rd755, %rd34734;
	shr.u64 	%rd34736, %rd34735, 32;
	and.b64  	%rd34737, %rd34712, 4294967295;
	mad.lo.s64 	%rd34738, %rd748, %rd259, %rd34737;
	shr.u64 	%rd34739, %rd34738, 32;
	and.b64  	%rd34740, %rd34716, 4294967295;
	add.s64 	%rd34741, %rd34739, %rd34740;
	mad.lo.s64 	%rd34742, %rd749, %rd259, %rd34741;
	shr.u64 	%rd34743, %rd34742, 32;
	and.b64  	%rd34744, %rd34720, 4294967295;
	add.s64 	%rd34745, %rd34743, %rd34744;
	mad.lo.s64 	%rd34746, %rd750, %rd259, %rd34745;
	shr.u64 	%rd34747, %rd34746, 32;
	and.b64  	%rd34748, %rd34724, 4294967295;
	add.s64 	%rd34749, %rd34747, %rd34748;
	mad.lo.s64 	%rd34750, %rd751, %rd259, %rd34749;
	shr.u64 	%rd34751, %rd34750, 32;
	and.b64  	%rd34752, %rd34728, 4294967295;
	add.s64 	%rd34753, %rd34751, %rd34752;
	mad.lo.s64 	%rd34754, %rd752, %rd259, %rd34753;
	shr.u64 	%rd34755, %rd34754, 32;
	and.b64  	%rd34756, %rd34732, 4294967295;
	add.s64 	%rd34757, %rd34755, %rd34756;
	mad.lo.s64 	%rd34758, %rd753, %rd259, %rd34757;
	shr.u64 	%rd34759, %rd34758, 32;
	and.b64  	%rd34760, %rd34735, 4294967295;
	add.s64 	%rd34761, %rd34759, %rd34760;
	mad.lo.s64 	%rd34762, %rd754, %rd259, %rd34761;
	shr.u64 	%rd34763, %rd34762, 32;
	add.s64 	%rd34764, %rd34763, %rd34736;
	mad.lo.s64 	%rd34765, %rd259, %rd755, %rd34764;
	shr.u64 	%rd34766, %rd34765, 32;
	and.b64  	%rd34767, %rd34742, 4294967295;
	mad.lo.s64 	%rd34768, %rd748, %rd261, %rd34767;
	shr.u64 	%rd34769, %rd34768, 32;
	and.b64  	%rd34770, %rd34746, 4294967295;
	add.s64 	%rd34771, %rd34769, %rd34770;
	mad.lo.s64 	%rd34772, %rd749, %rd261, %rd34771;
	shr.u64 	%rd34773, %rd34772, 32;
	and.b64  	%rd34774, %rd34750, 4294967295;
	add.s64 	%rd34775, %rd34773, %rd34774;
	mad.lo.s64 	%rd34776, %rd750, %rd261, %rd34775;
	shr.u64 	%rd34777, %rd34776, 32;
	and.b64  	%rd34778, %rd34754, 4294967295;
	add.s64 	%rd34779, %rd34777, %rd34778;
	mad.lo.s64 	%rd34780, %rd751, %rd261, %rd34779;
	shr.u64 	%rd34781, %rd34780, 32;
	and.b64  	%rd34782, %rd34758, 4294967295;
	add.s64 	%rd34783, %rd34781, %rd34782;
	mad.lo.s64 	%rd34784, %rd752, %rd261, %rd34783;
	shr.u64 	%rd34785, %rd34784, 32;
	and.b64  	%rd34786, %rd34762, 4294967295;
	add.s64 	%rd34787, %rd34785, %rd34786;
	mad.lo.s64 	%rd34788, %rd753, %rd261, %rd34787;
	shr.u64 	%rd34789, %rd34788, 32;
	and.b64  	%rd34790, %rd34765, 4294967295;
	add.s64 	%rd34791, %rd34789, %rd34790;
	mad.lo.s64 	%rd34792, %rd754, %rd261, %rd34791;
	shr.u64 	%rd34793, %rd34792, 32;
	add.s64 	%rd34794, %rd34793, %rd34766;
	mad.lo.s64 	%rd34795, %rd261, %rd755, %rd34794;
	shr.u64 	%rd34796, %rd34795, 32;
	and.b64  	%rd34797, %rd34772, 4294967295;
	mad.lo.s64 	%rd34798, %rd748, %rd263, %rd34797;
	shr.u64 	%rd34799, %rd34798, 32;
	and.b64  	%rd34800, %rd34776, 4294967295;
	add.s64 	%rd34801, %rd34799, %rd34800;
	mad.lo.s64 	%rd34802, %rd749, %rd263, %rd34801;
	shr.u64 	%rd34803, %rd34802, 32;
	and.b64  	%rd34804, %rd34780, 4294967295;
	add.s64 	%rd34805, %rd34803, %rd34804;
	mad.lo.s64 	%rd34806, %rd750, %rd263, %rd34805;
	shr.u64 	%rd34807, %rd34806, 32;
	and.b64  	%rd34808, %rd34784, 4294967295;
	add.s64 	%rd34809, %rd34807, %rd34808;
	mad.lo.s64 	%rd34810, %rd751, %rd263, %rd34809;
	shr.u64 	%rd34811, %rd34810, 32;
	and.b64  	%rd34812, %rd34788, 4294967295;
	add.s64 	%rd34813, %rd34811, %rd34812;
	mad.lo.s64 	%rd34814, %rd752, %rd263, %rd34813;
	shr.u64 	%rd34815, %rd34814, 32;
	and.b64  	%rd34816, %rd34792, 4294967295;
	add.s64 	%rd34817, %rd34815, %rd34816;
	mad.lo.s64 	%rd34818, %rd753, %rd263, %rd34817;
	shr.u64 	%rd34819, %rd34818, 32;
	and.b64  	%rd34820, %rd34795, 4294967295;
	add.s64 	%rd34821, %rd34819, %rd34820;
	mad.lo.s64 	%rd34822, %rd754, %rd263, %rd34821;
	shr.u64 	%rd34823, %rd34822, 32;
	add.s64 	%rd34824, %rd34823, %rd34796;
	mad.lo.s64 	%rd34825, %rd755, %rd263, %rd34824;
	{ .reg .b32 tmp; mov.b64 {tmp, %r5127}, %rd34825; }
	mul.lo.s32 	%r5128, %r9, %r5126;
	cvt.u64.u32 	%rd34826, %r5128;
	and.b64  	%rd34827, %rd34601, 4294967295;
	mad.lo.s64 	%rd34828, %rd3, %rd34826, %rd34827;
	shr.u64 	%rd34829, %rd34828, 32;
	and.b64  	%rd34830, %rd34618, 4294967295;
	add.s64 	%rd34831, %rd34829, %rd34830;
	mad.lo.s64 	%rd34832, %rd4, %rd34826, %rd34831;
	cvt.u32.u64 	%r5129, %rd34832;
	shr.u64 	%rd34833, %rd34832, 32;
	and.b64  	%rd34834, %rd34648, 4294967295;
	add.s64 	%rd34835, %rd34833, %rd34834;
	mad.lo.s64 	%rd34836, %rd5, %rd34826, %rd34835;
	shr.u64 	%rd34837, %rd34836, 32;
	and.b64  	%rd34838, %rd34678, 4294967295;
	add.s64 	%rd34839, %rd34837, %rd34838;
	mad.lo.s64 	%rd34840, %rd6, %rd34826, %rd34839;
	shr.u64 	%rd34841, %rd34840, 32;
	and.b64  	%rd34842, %rd34708, 4294967295;
	add.s64 	%rd34843, %rd34841, %rd34842;
	mad.lo.s64 	%rd34844, %rd7, %rd34826, %rd34843;
	shr.u64 	%rd34845, %rd34844, 32;
	and.b64  	%rd34846, %rd34738, 4294967295;
	add.s64 	%rd34847, %rd34845, %rd34846;
	mad.lo.s64 	%rd34848, %rd8, %rd34826, %rd34847;
	shr.u64 	%rd34849, %rd34848, 32;
	and.b64  	%rd34850, %rd34768, 4294967295;
	add.s64 	%rd34851, %rd34849, %rd34850;
	mad.lo.s64 	%rd34852, %rd9, %rd34826, %rd34851;
	shr.u64 	%rd34853, %rd34852, 32;
	and.b64  	%rd34854, %rd34798, 4294967295;
	add.s64 	%rd34855, %rd34853, %rd34854;
	mad.lo.s64 	%rd34856, %rd10, %rd34826, %rd34855;
	shr.u64 	%rd34857, %rd34856, 32;
	and.b64  	%rd34858, %rd34802, 4294967295;
	add.s64 	%rd34859, %rd34857, %rd34858;
	shr.u64 	%rd34860, %rd34859, 32;
	and.b64  	%rd34861, %rd34806, 4294967295;
	add.s64 	%rd34862, %rd34860, %rd34861;
	shr.u64 	%rd34863, %rd34862, 32;
	and.b64  	%rd34864, %rd34810, 4294967295;
	add.s64 	%rd34865, %rd34863, %rd34864;
	shr.u64 	%rd34866, %rd34865, 32;
	and.b64  	%rd34867, %rd34814, 4294967295;
	add.s64 	%rd34868, %rd34866, %rd34867;
	shr.u64 	%rd34869, %rd34868, 32;
	and.b64  	%rd34870, %rd34818, 4294967295;
	add.s64 	%rd34871, %rd34869, %rd34870;
	shr.u64 	%rd34872, %rd34871, 32;
	and.b64  	%rd34873, %rd34822, 4294967295;
	add.s64 	%rd34874, %rd34872, %rd34873;
	shr.u64 	%rd34875, %rd34874, 32;
	and.b64  	%rd34876, %rd34825, 4294967295;
	add.s64 	%rd34877, %rd34875, %rd34876;
	{ .reg .b32 tmp; mov.b64 {tmp, %r5130}, %rd34877; }
	add.s32 	%r5131, %r5127, %r5130;
	mul.lo.s32 	%r5132, %r9, %r5129;
	cvt.u64.u32 	%rd34878, %r5132;
	and.b64  	%rd34879, %rd34832, 4294967295;
	mad.lo.s64 	%rd34880, %rd3, %rd34878, %rd34879;
	shr.u64 	%rd34881, %rd34880, 32;
	and.b64  	%rd34882, %rd34836, 4294967295;
	add.s64 	%rd34883, %rd34881, %rd34882;
	mad.lo.s64 	%rd34884, %rd4, %rd34878, %rd34883;
	cvt.u32.u64 	%r5133, %rd34884;
	shr.u64 	%rd34885, %rd34884, 32;
	and.b64  	%rd34886, %rd34840, 4294967295;
	add.s64 	%rd34887, %rd34885, %rd34886;
	mad.lo.s64 	%rd34888, %rd5, %rd34878, %rd34887;
	shr.u64 	%rd34889, %rd34888, 32;
	and.b64  	%rd34890, %rd34844, 4294967295;
	add.s64 	%rd34891, %rd34889, %rd34890;
	mad.lo.s64 	%rd34892, %rd6, %rd34878, %rd34891;
	shr.u64 	%rd34893, %rd34892, 32;
	and.b64  	%rd34894, %rd34848, 4294967295;
	add.s64 	%rd34895, %rd34893, %rd34894;
	mad.lo.s64 	%rd34896, %rd7, %rd34878, %rd34895;
	shr.u64 	%rd34897, %rd34896, 32;
	and.b64  	%rd34898, %rd34852, 4294967295;
	add.s64 	%rd34899, %rd34897, %rd34898;
	mad.lo.s64 	%rd34900, %rd8, %rd34878, %rd34899;
	shr.u64 	%rd34901, %rd34900, 32;
	and.b64  	%rd34902, %rd34856, 4294967295;
	add.s64 	%rd34903, %rd34901, %rd34902;
	mad.lo.s64 	%rd34904, %rd9, %rd34878, %rd34903;
	shr.u64 	%rd34905, %rd34904, 32;
	and.b64  	%rd34906, %rd34859, 4294967295;
	add.s64 	%rd34907, %rd34905, %rd34906;
	mad.lo.s64 	%rd34908, %rd10, %rd34878, %rd34907;
	shr.u64 	%rd34909, %rd34908, 32;
	and.b64  	%rd34910, %rd34862, 4294967295;
	add.s64 	%rd34911, %rd34909, %rd34910;
	shr.u64 	%rd34912, %rd34911, 32;
	and.b64  	%rd34913, %rd34865, 4294967295;
	add.s64 	%rd34914, %rd34912, %rd34913;
	shr.u64 	%rd34915, %rd34914, 32;
	and.b64  	%rd34916, %rd34868, 4294967295;
	add.s64 	%rd34917, %rd34915, %rd34916;
	shr.u64 	%rd34918, %rd34917, 32;
	and.b64  	%rd34919, %rd34871, 4294967295;
	add.s64 	%rd34920, %rd34918, %rd34919;
	shr.u64 	%rd34921, %rd34920, 32;
	and.b64  	%rd34922, %rd34874, 4294967295;
	add.s64 	%rd34923, %rd34921, %rd34922;
	shr.u64 	%rd34924, %rd34923, 32;
	and.b64  	%rd34925, %rd34877, 4294967295;
	add.s64 	%rd34926, %rd34924, %rd34925;
	{ .reg .b32 tmp; mov.b64 {tmp, %r5134}, %rd34926; }
	add.s32 	%r5135, %r5131, %r5134;
	mul.lo.s32 	%r5136, %r9, %r5133;
	cvt.u64.u32 	%rd34927, %r5136;
	and.b64  	%rd34928, %rd34884, 4294967295;
	mad.lo.s64 	%rd34929, %rd3, %rd34927, %rd34928;
	shr.u64 	%rd34930, %rd34929, 32;
	and.b64  	%rd34931, %rd34888, 4294967295;
	add.s64 	%rd34932, %rd34930, %rd34931;
	mad.lo.s64 	%rd34933, %rd4, %rd34927, %rd34932;
	cvt.u32.u64 	%r5137, %rd34933;
	shr.u64 	%rd34934, %rd34933, 32;
	and.b64  	%rd34935, %rd34892, 4294967295;
	add.s64 	%rd34936, %rd34934, %rd34935;
	mad.lo.s64 	%rd34937, %rd5, %rd34927, %rd34936;
	shr.u64 	%rd34938, %rd34937, 32;
	and.b64  	%rd34939, %rd34896, 4294967295;
	add.s64 	%rd34940, %rd34938, %rd34939;
	mad.lo.s64 	%rd34941, %rd6, %rd34927, %rd34940;
	shr.u64 	%rd34942, %rd34941, 32;
	and.b64  	%rd34943, %rd34900, 4294967295;
	add.s64 	%rd34944, %rd34942, %rd34943;
	mad.lo.s64 	%rd34945, %rd7, %rd34927, %rd34944;
	shr.u64 	%rd34946, %rd34945, 32;
	and.b64  	%rd34947, %rd34904, 4294967295;
	add.s64 	%rd34948, %rd34946, %rd34947;
	mad.lo.s64 	%rd34949, %rd8, %rd34927, %rd34948;
	shr.u64 	%rd34950, %rd34949, 32;
	and.b64  	%rd34951, %rd34908, 4294967295;
	add.s64 	%rd34952, %rd34950, %rd34951;
	mad.lo.s64 	%rd34953, %rd9, %rd34927, %rd34952;
	shr.u64 	%rd34954, %rd34953, 32;
	and.b64  	%rd34955, %rd34911, 4294967295;
	add.s64 	%rd34956, %rd34954, %rd34955;
	mad.lo.s64 	%rd34957, %rd10, %rd34927, %rd34956;
	shr.u64 	%rd34958, %rd34957, 32;
	and.b64  	%rd34959, %rd34914, 4294967295;
	add.s64 	%rd34960, %rd34958, %rd34959;
	shr.u64 	%rd34961, %rd34960, 32;
	and.b64  	%rd34962, %rd34917, 4294967295;
	add.s64 	%rd34963, %rd34961, %rd34962;
	shr.u64 	%rd34964, %rd34963, 32;
	and.b64  	%rd34965, %rd34920, 4294967295;
	add.s64 	%rd34966, %rd34964, %rd34965;
	shr.u64 	%rd34967, %rd34966, 32;
	and.b64  	%rd34968, %rd34923, 4294967295;
	add.s64 	%rd34969, %rd34967, %rd34968;
	shr.u64 	%rd34970, %rd34969, 32;
	and.b64  	%rd34971, %rd34926, 4294967295;
	add.s64 	%rd34972, %rd34970, %rd34971;
	{ .reg .b32 tmp; mov.b64 {tmp, %r5138}, %rd34972; }
	add.s32 	%r5139, %r5135, %r5138;
	mul.lo.s32 	%r5140, %r9, %r5137;
	cvt.u64.u32 	%rd34973, %r5140;
	and.b64  	%rd34974, %rd34933, 4294967295;
	mad.lo.s64 	%rd34975, %rd3, %rd34973, %rd34974;
	shr.u64 	%rd34976, %rd34975, 32;
	and.b64  	%rd34977, %rd34937, 4294967295;
	add.s64 	%rd34978, %rd34976, %rd34977;
	mad.lo.s64 	%rd34979, %rd4, %rd34973, %rd34978;
	cvt.u32.u64 	%r5141, %rd34979;
	shr.u64 	%rd34980, %rd34979, 32;
	and.b64  	%rd34981, %rd34941, 4294967295;
	add.s64 	%rd34982, %rd34980, %rd34981;
	mad.lo.s64 	%rd34983, %rd5, %rd34973, %rd34982;
	shr.u64 	%rd34984, %rd34983, 32;
	and.b64  	%rd34985, %rd34945, 4294967295;
	add.s64 	%rd34986, %rd34984, %rd34985;
	mad.lo.s64 	%rd34987, %rd6, %rd34973, %rd34986;
	shr.u64 	%rd34988, %rd34987, 32;
	and.b64  	%rd34989, %rd34949, 4294967295;
	add.s64 	%rd34990, %rd34988, %rd34989;
	mad.lo.s64 	%rd34991, %rd7, %rd34973, %rd34990;
	shr.u64 	%rd34992, %rd34991, 32;
	and.b64  	%rd34993, %rd34953, 4294967295;
	add.s64 	%rd34994, %rd34992, %rd34993;
	mad.lo.s64 	%rd34995, %rd8, %rd34973, %rd34994;
	shr.u64 	%rd34996, %rd34995, 32;
	and.b64  	%rd34997, %rd34957, 4294967295;
	add.s64 	%rd34998, %rd34996, %rd34997;
	mad.lo.s64 	%rd34999, %rd9, %rd34973, %rd34998;
	shr.u64 	%rd35000, %rd34999, 32;
	and.b64  	%rd35001, %rd34960, 4294967295;
	add.s64 	%rd35002, %rd35000, %rd35001;
	mad.lo.s64 	%rd35003, %rd10, %rd34973, %rd35002;
	shr.u64 	%rd35004, %rd35003, 32;
	and.b64  	%rd35005, %rd34963, 4294967295;
	add.s64 	%rd35006, %rd35004, %rd35005;
	shr.u64 	%rd35007, %rd35006, 32;
	and.b64  	%rd35008, %rd34966, 4294967295;
	add.s64 	%rd35009, %rd35007, %rd35008;
	shr.u64 	%rd35010, %rd35009, 32;
	and.b64  	%rd35011, %rd34969, 4294967295;
	add.s64 	%rd35012, %rd35010, %rd35011;
	shr.u64 	%rd35013, %rd35012, 32;
	and.b64  	%rd35014, %rd34972, 4294967295;
	add.s64 	%rd35015, %rd35013, %rd35014;
	{ .reg .b32 tmp; mov.b64 {tmp, %r5142}, %rd35015; }
	add.s32 	%r5143, %r5139, %r5142;
	mul.lo.s32 	%r5144, %r9, %r5141;
	cvt.u64.u32 	%rd35016, %r5144;
	and.b64  	%rd35017, %rd34979, 4294967295;
	mad.lo.s64 	%rd35018, %rd3, %rd35016, %rd35017;
	shr.u64 	%rd35019, %rd35018, 32;
	and.b64  	%rd35020, %rd34983, 4294967295;
	add.s64 	%rd35021, %rd35019, %rd35020;
	mad.lo.s64 	%rd35022, %rd4, %rd35016, %rd35021;
	cvt.u32.u64 	%r5145, %rd35022;
	shr.u64 	%rd35023, %rd35022, 32;
	and.b64  	%rd35024, %rd34987, 4294967295;
	add.s64 	%rd35025, %rd35023, %rd35024;
	mad.lo.s64 	%rd35026, %rd5, %rd35016, %rd35025;
	shr.u64 	%rd35027, %rd35026, 32;
	and.b64  	%rd35028, %rd34991, 4294967295;
	add.s64 	%rd35029, %rd35027, %rd35028;
	mad.lo.s64 	%rd35030, %rd6, %rd35016, %rd35029;
	shr.u64 	%rd35031, %rd35030, 32;
	and.b64  	%rd35032, %rd34995, 4294967295;
	add.s64 	%rd35033, %rd35031, %rd35032;
	mad.lo.s64 	%rd35034, %rd7, %rd35016, %rd35033;
	shr.u64 	%rd35035, %rd35034, 32;
	and.b64  	%rd35036, %rd34999, 4294967295;
	add.s64 	%rd35037, %rd35035, %rd35036;
	mad.lo.s64 	%rd35038, %rd8, %rd35016, %rd35037;
	shr.u64 	%rd35039, %rd35038, 32;
	and.b64  	%rd35040, %rd35003, 4294967295;
	add.s64 	%rd35041, %rd35039, %rd35040;
	mad.lo.s64 	%rd35042, %rd9, %rd35016, %rd35041;
	shr.u64 	%rd35043, %rd35042, 32;
	and.b64  	%rd35044, %rd35006, 4294967295;
	add.s64 	%rd35045, %rd35043, %rd35044;
	mad.lo.s64 	%rd35046, %rd10, %rd35016, %rd35045;
	shr.u64 	%rd35047, %rd35046, 32;
	and.b64  	%rd35048, %rd35009, 4294967295;
	add.s64 	%rd35049, %rd35047, %rd35048;
	shr.u64 	%rd35050, %rd35049, 32;
	and.b64  	%rd35051, %rd35012, 4294967295;
	add.s64 	%rd35052, %rd35050, %rd35051;
	shr.u64 	%rd35053, %rd35052, 32;
	and.b64  	%rd35054, %rd35015, 4294967295;
	add.s64 	%rd35055, %rd35053, %rd35054;
	{ .reg .b32 tmp; mov.b64 {tmp, %r5146}, %rd35055; }
	add.s32 	%r5147, %r5143, %r5146;
	mul.lo.s32 	%r5148, %r9, %r5145;
	cvt.u64.u32 	%rd35056, %r5148;
	and.b64  	%rd35057, %rd35022, 4294967295;
	mad.lo.s64 	%rd35058, %rd3, %rd35056, %rd35057;
	shr.u64 	%rd35059, %rd35058, 32;
	and.b64  	%rd35060, %rd35026, 4294967295;
	add.s64 	%rd35061, %rd35059, %rd35060;
	mad.lo.s64 	%rd35062, %rd4, %rd35056, %rd35061;
	cvt.u32.u64 	%r5149, %rd35062;
	shr.u64 	%rd35063, %rd35062, 32;
	and.b64  	%rd35064, %rd35030, 4294967295;
	add.s64 	%rd35065, %rd35063, %rd35064;
	mad.lo.s64 	%rd35066, %rd5, %rd35056, %rd35065;
	shr.u64 	%rd35067, %rd35066, 32;
	and.b64  	%rd35068, %rd35034, 4294967295;
	add.s64 	%rd35069, %rd35067, %rd35068;
	mad.lo.s64 	%rd35070, %rd6, %rd35056, %rd35069;
	shr.u64 	%rd35071, %rd35070, 32;
	and.b64  	%rd35072, %rd35038, 4294967295;
	add.s64 	%rd35073, %rd35071, %rd35072;
	mad.lo.s64 	%rd35074, %rd7, %rd35056, %rd35073;
	shr.u64 	%rd35075, %rd35074, 32;
	and.b64  	%rd35076, %rd35042, 4294967295;
	add.s64 	%rd35077, %rd35075, %rd35076;
	mad.lo.s64 	%rd35078, %rd8, %rd35056, %rd35077;
	shr.u64 	%rd35079, %rd35078, 32;
	and.b64  	%rd35080, %rd35046, 4294967295;
	add.s64 	%rd35081, %rd35079, %rd35080;
	mad.lo.s64 	%rd35082, %rd9, %rd35056, %rd35081;
	shr.u64 	%rd35083, %rd35082, 32;
	and.b64  	%rd35084, %rd35049, 4294967295;
	add.s64 	%rd35085, %rd35083, %rd35084;
	mad.lo.s64 	%rd35086, %rd10, %rd35056, %rd35085;
	shr.u64 	%rd35087, %rd35086, 32;
	and.b64  	%rd35088, %rd35052, 4294967295;
	add.s64 	%rd35089, %rd35087, %rd35088;
	shr.u64 	%rd35090, %rd35089, 32;
	and.b64  	%rd35091, %rd35055, 4294967295;
	add.s64 	%rd35092, %rd35090, %rd35091;
	{ .reg .b32 tmp; mov.b64 {tmp, %r5150}, %rd35092; }
	add.s32 	%r5151, %r5147, %r5150;
	mul.lo.s32 	%r5152, %r9, %r5149;
	cvt.u64.u32 	%rd35093, %r5152;
	and.b64  	%rd35094, %rd35062, 4294967295;
	mad.lo.s64 	%rd35095, %rd3, %rd35093, %rd35094;
	shr.u64 	%rd35096, %rd35095, 32;
	and.b64  	%rd35097, %rd35066, 4294967295;
	add.s64 	%rd35098, %rd35096, %rd35097;
	mad.lo.s64 	%rd35099, %rd4, %rd35093, %rd35098;
	cvt.u32.u64 	%r5153, %rd35099;
	shr.u64 	%rd35100, %rd35099, 32;
	and.b64  	%rd35101, %rd35070, 4294967295;
	add.s64 	%rd35102, %rd35100, %rd35101;
	mad.lo.s64 	%rd35103, %rd5, %rd35093, %rd35102;
	shr.u64 	%rd35104, %rd35103, 32;
	and.b64  	%rd35105, %rd35074, 4294967295;
	add.s64 	%rd35106, %rd35104, %rd35105;
	mad.lo.s64 	%rd35107, %rd6, %rd35093, %rd35106;
	shr.u64 	%rd35108, %rd35107, 32;
	and.b64  	%rd35109, %rd35078, 4294967295;
	add.s64 	%rd35110, %rd35108, %rd35109;
	mad.lo.s64 	%rd35111, %rd7, %rd35093, %rd35110;
	shr.u64 	%rd35112, %rd35111, 32;
	and.b64  	%rd35113, %rd35082, 4294967295;
	add.s64 	%rd35114, %rd35112, %rd35113;
	mad.lo.s64 	%rd35115, %rd8, %rd35093, %rd35114;
	shr.u64 	%rd35116, %rd35115, 32;
	and.b64  	%rd35117, %rd35086, 4294967295;
	add.s64 	%rd35118, %rd35116, %rd35117;
	mad.lo.s64 	%rd35119, %rd9, %rd35093, %rd35118;
	shr.u64 	%rd35120, %rd35119, 32;
	and.b64  	%rd35121, %rd35089, 4294967295;
	add.s64 	%rd35122, %rd35120, %rd35121;
	mad.lo.s64 	%rd35123, %rd10, %rd35093, %rd35122;
	shr.u64 	%rd35124, %rd35123, 32;
	and.b64  	%rd35125, %rd35092, 4294967295;
	add.s64 	%rd35126, %rd35124, %rd35125;
	{ .reg .b32 tmp; mov.b64 {tmp, %r5154}, %rd35126; }
	add.s32 	%r5155, %r5151, %r5154;
	mul.lo.s32 	%r5156, %r9, %r5153;
	cvt.u64.u32 	%rd35127, %r5156;
	and.b64  	%rd35128, %rd35099, 4294967295;
	mad.lo.s64 	%rd35129, %rd3, %rd35127, %rd35128;
	shr.u64 	%rd35130, %rd35129, 32;
	and.b64  	%rd35131, %rd35103, 4294967295;
	add.s64 	%rd35132, %rd35130, %rd35131;
	mad.lo.s64 	%rd48589, %rd4, %rd35127, %rd35132;
	shr.u64 	%rd35133, %rd48589, 32;
	and.b64  	%rd35134, %rd35107, 4294967295;
	add.s64 	%rd35135, %rd35133, %rd35134;
	mad.lo.s64 	%rd48588, %rd5, %rd35127, %rd35135;
	cvt.u32.u64 	%r453, %rd48588;
	shr.u64 	%rd35136, %rd48588, 32;
	and.b64  	%rd35137, %rd35111, 4294967295;
	add.s64 	%rd35138, %rd35136, %rd35137;
	mad.lo.s64 	%rd48587, %rd6, %rd35127, %rd35138;
	cvt.u32.u64 	%r454, %rd48587;
	shr.u64 	%rd35139, %rd48587, 32;
	and.b64  	%rd35140, %rd35115, 4294967295;
	add.s64 	%rd35141, %rd35139, %rd35140;
	mad.lo.s64 	%rd48586, %rd7, %rd35127, %rd35141;
	cvt.u32.u64 	%r455, %rd48586;
	shr.u64 	%rd35142, %rd48586, 32;
	and.b64  	%rd35143, %rd35119, 4294967295;
	add.s64 	%rd35144, %rd35142, %rd35143;
	mad.lo.s64 	%rd48585, %rd8, %rd35127, %rd35144;
	cvt.u32.u64 	%r456, %rd48585;
	shr.u64 	%rd35145, %rd48585, 32;
	and.b64  	%rd35146, %rd35123, 4294967295;
	add.s64 	%rd35147, %rd35145, %rd35146;
	mad.lo.s64 	%rd48584, %rd9, %rd35127, %rd35147;
	cvt.u32.u64 	%r457, %rd48584;
	shr.u64 	%rd35148, %rd48584, 32;
	and.b64  	%rd35149, %rd35126, 4294967295;
	add.s64 	%rd35150, %rd35148, %rd35149;
	mad.lo.s64 	%rd48583, %rd10, %rd35127, %rd35150;
	cvt.u32.u64 	%r458, %rd48583;
	{ .reg .b32 tmp; mov.b64 {tmp, %r5157}, %rd48583; }
	add.s32 	%r6635, %r5155, %r5157;
	setp.gt.u32 	%p1468, %r6635, %r5125;
	@%p1468 bra 	$L__BB0_487;
	cvt.u32.u64 	%r5158, %rd10;
	setp.lt.u32 	%p1469, %r6635, %r5158;
	@%p1469 bra 	$L__BB0_488;
	cvt.u32.u64 	%r5159, %rd9;
	setp.lt.u32 	%p1470, %r5159, %r458;
	@%p1470 bra 	$L__BB0_487;
	cvt.u32.u64 	%r5160, %rd9;
	setp.gt.u32 	%p1471, %r5160, %r458;
	@%p1471 bra 	$L__BB0_488;
	cvt.u32.u64 	%r5161, %rd8;
	setp.lt.u32 	%p1472, %r5161, %r457;
	@%p1472 bra 	$L__BB0_487;
	cvt.u32.u64 	%r5162, %rd8;
	setp.gt.u32 	%p1473, %r5162, %r457;
	@%p1473 bra 	$L__BB0_488;
	cvt.u32.u64 	%r5163, %rd7;
	setp.lt.u32 	%p1474, %r5163, %r456;
	@%p1474 bra 	$L__BB0_487;
	cvt.u32.u64 	%r5164, %rd7;
	setp.gt.u32 	%p1475, %r5164, %r456;
	@%p1475 bra 	$L__BB0_488;
	cvt.u32.u64 	%r5165, %rd6;
	setp.lt.u32 	%p1476, %r5165, %r455;
	@%p1476 bra 	$L__BB0_487;
	cvt.u32.u64 	%r5166, %rd6;
	setp.gt.u32 	%p1477, %r5166, %r455;
	@%p1477 bra 	$L__BB0_488;
	cvt.u32.u64 	%r5167, %rd5;
	setp.lt.u32 	%p1478, %r5167, %r454;
	@%p1478 bra 	$L__BB0_487;
	cvt.u32.u64 	%r5168, %rd5;
	setp.gt.u32 	%p1479, %r5168, %r454;
	@%p1479 bra 	$L__BB0_488;
	cvt.u32.u64 	%r5169, %rd4;
	setp.lt.u32 	%p1480, %r5169, %r453;
	@%p1480 bra 	$L__BB0_487;
	cvt.u32.u64 	%r5170, %rd4;
	cvt.u32.u64 	%r5171, %rd3;
	setp.gt.u32 	%p1481, %r5170, %r453;
	cvt.u32.u64 	%r5172, %rd48589;
	setp.gt.u32 	%p1482, %r5171, %r5172;
	or.pred  	%p1483, %p1481, %p1482;
	@%p1483 bra 	$L__BB0_488;
$L__BB0_487:
	cvt.u32.u64 	%r5173, %rd10;
	and.b64  	%rd35152, %rd48589, 4294967295;
	sub.s64 	%rd48589, %rd35152, %rd3;
	shr.u64 	%rd35153, %rd48589, 63;
	and.b64  	%rd35154, %rd48588, 4294967295;
	add.s64 	%rd35155, %rd35153, %rd4;
	sub.s64 	%rd48588, %rd35154, %rd35155;
	shr.u64 	%rd35156, %rd48588, 63;
	and.b64  	%rd35157, %rd48587, 4294967295;
	add.s64 	%rd35158, %rd35156, %rd5;
	sub.s64 	%rd48587, %rd35157, %rd35158;
	shr.u64 	%rd35159, %rd48587, 63;
	and.b64  	%rd35160, %rd48586, 4294967295;
	add.s64 	%rd35161, %rd35159, %rd6;
	sub.s64 	%rd48586, %rd35160, %rd35161;
	shr.u64 	%rd35162, %rd48586, 63;
	and.b64  	%rd35163, %rd48585, 4294967295;
	add.s64 	%rd35164, %rd35162, %rd7;
	sub.s64 	%rd48585, %rd35163, %rd35164;
	shr.u64 	%rd35165, %rd48585, 63;
	and.b64  	%rd35166, %rd48584, 4294967295;
	add.s64 	%rd35167, %rd35165, %rd8;
	sub.s64 	%rd48584, %rd35166, %rd35167;
	shr.u64 	%rd35168, %rd48584, 63;
	and.b64  	%rd35169, %rd48583, 4294967295;
	add.s64 	%rd35170, %rd35168, %rd9;
	sub.s64 	%rd48583, %rd35169, %rd35170;
	shr.u64 	%rd35171, %rd48583, 63;
	cvt.u32.u64 	%r5174, %rd35171;
	add.s32 	%r5175, %r5173, %r5174;
	sub.s32 	%r6635, %r6635, %r5175;
$L__BB0_488:
	cvt.u32.u64 	%r5176, %rd10;
	shl.b32 	%r6636, %r6605, 1;
	shr.u32 	%r5177, %r6605, 31;
	cvt.u64.u32 	%rd35173, %r5177;
	shl.b64 	%rd35174, %rd48443, 1;
	and.b64  	%rd35175, %rd35174, 8589934590;
	or.b64  	%rd48596, %rd35175, %rd35173;
	cvt.u32.u64 	%r463, %rd48596;
	shr.u64 	%rd35176, %rd35175, 32;
	shl.b64 	%rd35177, %rd48442, 1;
	and.b64  	%rd35178, %rd35177, 8589934590;
	or.b64  	%rd48595, %rd35176, %rd35178;
	cvt.u32.u64 	%r464, %rd48595;
	shr.u64 	%rd35179, %rd35178, 32;
	shl.b64 	%rd35180, %rd48441, 1;
	and.b64  	%rd35181, %rd35180, 8589934590;
	or.b64  	%rd48594, %rd35179, %rd35181;
	cvt.u32.u64 	%r465, %rd48594;
	shr.u64 	%rd35182, %rd35181, 32;
	shl.b64 	%rd35183, %rd48440, 1;
	and.b64  	%rd35184, %rd35183, 8589934590;
	or.b64  	%rd48593, %rd35182, %rd35184;
	cvt.u32.u64 	%r466, %rd48593;
	shr.u64 	%rd35185, %rd35184, 32;
	shl.b64 	%rd35186, %rd48439, 1;
	and.b64  	%rd35187, %rd35186, 8589934590;
	or.b64  	%rd48592, %rd35185, %rd35187;
	cvt.u32.u64 	%r467, %rd48592;
	shr.u64 	%rd35188, %rd35187, 32;
	shl.b64 	%rd35189, %rd48438, 1;
	and.b64  	%rd35190, %rd35189, 8589934590;
	or.b64  	%rd48591, %rd35188, %rd35190;
	cvt.u32.u64 	%r468, %rd48591;
	shr.u64 	%rd35191, %rd35190, 32;
	mul.wide.u32 	%rd35192, %r6604, 2;
	add.s64 	%rd48590, %rd35191, %rd35192;
	cvt.u32.u64 	%r469, %rd48590;
	setp.gt.u64 	%p1484, %rd48590, 4294967295;
	setp.lt.u32 	%p1485, %r5176, %r469;
	or.pred  	%p1486, %p1484, %p1485;
	@%p1486 bra 	$L__BB0_502;
	cvt.u32.u64 	%r5178, %rd10;
	setp.gt.u32 	%p1487, %r5178, %r469;
	@%p1487 bra 	$L__BB0_503;
	cvt.u32.u64 	%r5179, %rd9;
	setp.lt.u32 	%p1488, %r5179, %r468;
	@%p1488 bra 	$L__BB0_502;
	cvt.u32.u64 	%r5180, %rd9;
	setp.gt.u32 	%p1489, %r5180, %r468;
	@%p1489 bra 	$L__BB0_503;
	cvt.u32.u64 	%r5181, %rd8;
	setp.lt.u32 	%p1490, %r5181, %r467;
	@%p1490 bra 	$L__BB0_502;
	cvt.u32.u64 	%r5182, %rd8;
	setp.gt.u32 	%p1491, %r5182, %r467;
	@%p1491 bra 	$L__BB0_503;
	cvt.u32.u64 	%r5183, %rd7;
	setp.lt.u32 	%p1492, %r5183, %r466;
	@%p1492 bra 	$L__BB0_502;
	cvt.u32.u64 	%r5184, %rd7;
	setp.gt.u32 	%p1493, %r5184, %r466;
	@%p1493 bra 	$L__BB0_503;
	cvt.u32.u64 	%r5185, %rd6;
	setp.lt.u32 	%p1494, %r5185, %r465;
	@%p1494 bra 	$L__BB0_502;
	cvt.u32.u64 	%r5186, %rd6;
	setp.gt.u32 	%p1495, %r5186, %r465;
	@%p1495 bra 	$L__BB0_503;
	cvt.u32.u64 	%r5187, %rd5;
	setp.lt.u32 	%p1496, %r5187, %r464;
	@%p1496 bra 	$L__BB0_502;
	cvt.u32.u64 	%r5188, %rd5;
	setp.gt.u32 	%p1497, %r5188, %r464;
	@%p1497 bra 	$L__BB0_503;
	cvt.u32.u64 	%r5189, %rd4;
	setp.lt.u32 	%p1498, %r5189, %r463;
	@%p1498 bra 	$L__BB0_502;
	cvt.u32.u64 	%r5190, %rd4;
	cvt.u32.u64 	%r5191, %rd3;
	setp.gt.u32 	%p1499, %r5190, %r463;
	setp.lt.u32 	%p1500, %r6636, %r5191;
	or.pred  	%p1501, %p1499, %p1500;
	@%p1501 bra 	$L__BB0_503;
$L__BB0_502:
	cvt.u64.u32 	%rd35195, %r6636;
	sub.s64 	%rd35196, %rd35195, %rd3;
	shr.u64 	%rd35197, %rd35196, 63;
	cvt.u32.u64 	%r6636, %rd35196;
	and.b64  	%rd35198, %rd48596, 4294967295;
	add.s64 	%rd35199, %rd35197, %rd4;
	sub.s64 	%rd48596, %rd35198, %rd35199;
	shr.u64 	%rd35200, %rd48596, 63;
	and.b64  	%rd35201, %rd48595, 4294967295;
	add.s64 	%rd35202, %rd35200, %rd5;
	sub.s64 	%rd48595, %rd35201, %rd35202;
	shr.u64 	%rd35203, %rd48595, 63;
	and.b64  	%rd35204, %rd48594, 4294967295;
	add.s64 	%rd35205, %rd35203, %rd6;
	sub.s64 	%rd48594, %rd35204, %rd35205;
	shr.u64 	%rd35206, %rd48594, 63;
	and.b64  	%rd35207, %rd48593, 4294967295;
	add.s64 	%rd35208, %rd35206, %rd7;
	sub.s64 	%rd48593, %rd35207, %rd35208;
	shr.u64 	%rd35209, %rd48593, 63;
	and.b64  	%rd35210, %rd48592, 4294967295;
	add.s64 	%rd35211, %rd35209, %rd8;
	sub.s64 	%rd48592, %rd35210, %rd35211;
	shr.u64 	%rd35212, %rd48592, 63;
	and.b64  	%rd35213, %rd48591, 4294967295;
	add.s64 	%rd35214, %rd35212, %rd9;
	sub.s64 	%rd48591, %rd35213, %rd35214;
	shr.u64 	%rd35215, %rd48591, 63;
	and.b64  	%rd35216, %rd48590, 4294967295;
	add.s64 	%rd35217, %rd35215, %rd10;
	sub.s64 	%rd48590, %rd35216, %rd35217;
$L__BB0_503:
	cvt.u32.u64 	%r5192, %rd10;
	cvt.u64.u32 	%rd819, %r6636;
	mul.wide.u32 	%rd35218, %r6636, %r6636;
	cvt.u32.u64 	%r5193, %rd35218;
	shr.u64 	%rd35219, %rd35218, 32;
	and.b64  	%rd820, %rd48596, 4294967295;
	mul.lo.s64 	%rd35220, %rd820, %rd819;
	add.s64 	%rd35221, %rd35219, %rd35220;
	shr.u64 	%rd35222, %rd35221, 32;
	and.b64  	%rd821, %rd48595, 4294967295;
	mul.lo.s64 	%rd35223, %rd821, %rd819;
	add.s64 	%rd35224, %rd35222, %rd35223;
	shr.u64 	%rd35225, %rd35224, 32;
	and.b64  	%rd822, %rd48594, 4294967295;
	mul.lo.s64 	%rd35226, %rd822, %rd819;
	add.s64 	%rd35227, %rd35225, %rd35226;
	shr.u64 	%rd35228, %rd35227, 32;
	and.b64  	%rd823, %rd48593, 4294967295;
	mul.lo.s64 	%rd35229, %rd823, %rd819;
	add.s64 	%rd35230, %rd35228, %rd35229;
	shr.u64 	%rd35231, %rd35230, 32;
	and.b64  	%rd824, %rd48592, 4294967295;
	mul.lo.s64 	%rd35232, %rd824, %rd819;
	add.s64 	%rd35233, %rd35231, %rd35232;
	shr.u64 	%rd35234, %rd35233, 32;
	and.b64  	%rd825, %rd48591, 4294967295;
	mul.lo.s64 	%rd35235, %rd825, %rd819;
	add.s64 	%rd35236, %rd35234, %rd35235;
	shr.u64 	%rd35237, %rd35236, 32;
	and.b64  	%rd826, %rd48590, 4294967295;
	mul.lo.s64 	%rd35238, %rd826, %rd819;
	add.s64 	%rd35239, %rd35237, %rd35238;
	shr.u64 	%rd35240, %rd35239, 32;
	and.b64  	%rd35241, %rd35221, 4294967295;
	add.s64 	%rd35242, %rd35220, %rd35241;
	shr.u64 	%rd35243, %rd35242, 32;
	and.b64  	%rd35244, %rd35224, 4294967295;
	add.s64 	%rd35245, %rd35243, %rd35244;
	mad.lo.s64 	%rd35246, %rd820, %rd820, %rd35245;
	shr.u64 	%rd35247, %rd35246, 32;
	mul.lo.s64 	%rd35248, %rd821, %rd820;
	and.b64  	%rd35249, %rd35227, 4294967295;
	add.s64 	%rd35250, %rd35247, %rd35249;
	add.s64 	%rd35251, %rd35250, %rd35248;
	shr.u64 	%rd35252, %rd35251, 32;
	mul.lo.s64 	%rd35253, %rd822, %rd820;
	and.b64  	%rd35254, %rd35230, 4294967295;
	add.s64 	%rd35255, %rd35252, %rd35254;
	add.s64 	%rd35256, %rd35255, %rd35253;
	shr.u64 	%rd35257, %rd35256, 32;
	mul.lo.s64 	%rd35258, %rd823, %rd820;
	and.b64  	%rd35259, %rd35233, 4294967295;
	add.s64 	%rd35260, %rd35257, %rd35259;
	add.s64 	%rd35261, %rd35260, %rd35258;
	shr.u64 	%rd35262, %rd35261, 32;
	mul.lo.s64 	%rd35263, %rd824, %rd820;
	and.b64  	%rd35264, %rd35236, 4294967295;
	add.s64 	%rd35265, %rd35262, %rd35264;
	add.s64 	%rd35266, %rd35265, %rd35263;
	shr.u64 	%rd35267, %rd35266, 32;
	mul.lo.s64 	%rd35268, %rd825, %rd820;
	and.b64  	%rd35269, %rd35239, 4294967295;
	add.s64 	%rd35270, %rd35267, %rd35269;
	add.s64 	%rd35271, %rd35270, %rd35268;
	shr.u64 	%rd35272, %rd35271, 32;
	mul.lo.s64 	%rd35273, %rd826, %rd820;
	add.s64 	%rd35274, %rd35272, %rd35240;
	add.s64 	%rd35275, %rd35274, %rd35273;
	shr.u64 	%rd35276, %rd35275, 32;
	and.b64  	%rd35277, %rd35246, 4294967295;
	add.s64 	%rd35278, %rd35223, %rd35277;
	shr.u64 	%rd35279, %rd35278, 32;
	and.b64  	%rd35280, %rd35251, 4294967295;
	add.s64 	%rd35281, %rd35279, %rd35280;
	add.s64 	%rd35282, %rd35281, %rd35248;
	shr.u64 	%rd35283, %rd35282, 32;
	and.b64  	%rd35284, %rd35256, 4294967295;
	add.s64 	%rd35285, %rd35283, %rd35284;
	mad.lo.s64 	%rd35286, %rd821, %rd821, %rd35285;
	shr.u64 	%rd35287, %rd35286, 32;
	mul.lo.s64 	%rd35288, %rd822, %rd821;
	and.b64  	%rd35289, %rd35261, 4294967295;
	add.s64 	%rd35290, %rd35287, %rd35289;
	add.s64 	%rd35291, %rd35290, %rd35288;
	shr.u64 	%rd35292, %rd35291, 32;
	mul.lo.s64 	%rd35293, %rd823, %rd821;
	and.b64  	%rd35294, %rd35266, 4294967295;
	add.s64 	%rd35295, %rd35292, %rd35294;
	add.s64 	%rd35296, %rd35295, %rd35293;
	shr.u64 	%rd35297, %rd35296, 32;
	mul.lo.s64 	%rd35298, %rd824, %rd821;
	and.b64  	%rd35299, %rd35271, 4294967295;
	add.s64 	%rd35300, %rd35297, %rd35299;
	add.s64 	%rd35301, %rd35300, %rd35298;
	shr.u64 	%rd35302, %rd35301, 32;
	mul.lo.s64 	%rd35303, %rd825, %rd821;
	and.b64  	%rd35304, %rd35275, 4294967295;
	add.s64 	%rd35305, %rd35302, %rd35304;
	add.s64 	%rd35306, %rd35305, %rd35303;
	shr.u64 	%rd35307, %rd35306, 32;
	mul.lo.s64 	%rd35308, %rd826, %rd821;
	add.s64 	%rd35309, %rd35307, %rd35276;
	add.s64 	%rd35310, %rd35309, %rd35308;
	shr.u64 	%rd35311, %rd35310, 32;
	and.b64  	%rd35312, %rd35282, 4294967295;
	add.s64 	%rd35313, %rd35226, %rd35312;
	shr.u64 	%rd35314, %rd35313, 32;
	and.b64  	%rd35315, %rd35286, 4294967295;
	add.s64 	%rd35316, %rd35314, %rd35315;
	add.s64 	%rd35317, %rd35316, %rd35253;
	shr.u64 	%rd35318, %rd35317, 32;
	and.b64  	%rd35319, %rd35291, 4294967295;
	add.s64 	%rd35320, %rd35318, %rd35319;
	add.s64 	%rd35321, %rd35320, %rd35288;
	shr.u64 	%rd35322, %rd35321, 32;
	and.b64  	%rd35323, %rd35296, 4294967295;
	add.s64 	%rd35324, %rd35322, %rd35323;
	mad.lo.s64 	%rd35325, %rd822, %rd822, %rd35324;
	shr.u64 	%rd35326, %rd35325, 32;
	mul.lo.s64 	%rd35327, %rd823, %rd822;
	and.b64  	%rd35328, %rd35301, 4294967295;
	add.s64 	%rd35329, %rd35326, %rd35328;
	add.s64 	%rd35330, %rd35329, %rd35327;
	shr.u64 	%rd35331, %rd35330, 32;
	mul.lo.s64 	%rd35332, %rd824, %rd822;
	and.b64  	%rd35333, %rd35306, 4294967295;
	add.s64 	%rd35334, %rd35331, %rd35333;
	add.s64 	%rd35335, %rd35334, %rd35332;
	shr.u64 	%rd35336, %rd35335, 32;
	mul.lo.s64 	%rd35337, %rd825, %rd822;
	and.b64  	%rd35338, %rd35310, 4294967295;
	add.s64 	%rd35339, %rd35336, %rd35338;
	add.s64 	%rd35340, %rd35339, %rd35337;
	shr.u64 	%rd35341, %rd35340, 32;
	mul.lo.s64 	%rd35342, %rd826, %rd822;
	add.s64 	%rd35343, %rd35341, %rd35311;
	add.s64 	%rd35344, %rd35343, %rd35342;
	shr.u64 	%rd35345, %rd35344, 32;
	and.b64  	%rd35346, %rd35317, 4294967295;
	add.s64 	%rd35347, %rd35229, %rd35346;
	shr.u64 	%rd35348, %rd35347, 32;
	and.b64  	%rd35349, %rd35321, 4294967295;
	add.s64 	%rd35350, %rd35348, %rd35349;
	add.s64 	%rd35351, %rd35350, %rd35258;
	shr.u64 	%rd35352, %rd35351, 32;
	and.b64  	%rd35353, %rd35325, 4294967295;
	add.s64 	%rd35354, %rd35352, %rd35353;
	add.s64 	%rd35355, %rd35354, %rd35293;
	shr.u64 	%rd35356, %rd35355, 32;
	and.b64  	%rd35357, %rd35330, 4294967295;
	add.s64 	%rd35358, %rd35356, %rd35357;
	add.s64 	%rd35359, %rd35358, %rd35327;
	shr.u64 	%rd35360, %rd35359, 32;
	and.b64  	%rd35361, %rd35335, 4294967295;
	add.s64 	%rd35362, %rd35360, %rd35361;
	mad.lo.s64 	%rd35363, %rd823, %rd823, %rd35362;
	shr.u64 	%rd35364, %rd35363, 32;
	mul.lo.s64 	%rd35365, %rd824, %rd823;
	and.b64  	%rd35366, %rd35340, 4294967295;
	add.s64 	%rd35367, %rd35364, %rd35366;
	add.s64 	%rd35368, %rd35367, %rd35365;
	shr.u64 	%rd35369, %rd35368, 32;
	mul.lo.s64 	%rd35370, %rd825, %rd823;
	and.b64  	%rd35371, %rd35344, 4294967295;
	add.s64 	%rd35372, %rd35369, %rd35371;
	add.s64 	%rd35373, %rd35372, %rd35370;
	shr.u64 	%rd35374, %rd35373, 32;
	mul.lo.s64 	%rd35375, %rd826, %rd823;
	add.s64 	%rd35376, %rd35374, %rd35345;
	add.s64 	%rd35377, %rd35376, %rd35375;
	shr.u64 	%rd35378, %rd35377, 32;
	and.b64  	%rd35379, %rd35351, 4294967295;
	add.s64 	%rd35380, %rd35232, %rd35379;
	shr.u64 	%rd35381, %rd35380, 32;
	and.b64  	%rd35382, %rd35355, 4294967295;
	add.s64 	%rd35383, %rd35381, %rd35382;
	add.s64 	%rd35384, %rd35383, %rd35263;
	shr.u64 	%rd35385, %rd35384, 32;
	and.b64  	%rd35386, %rd35359, 4294967295;
	add.s64 	%rd35387, %rd35385, %rd35386;
	add.s64 	%rd35388, %rd35387, %rd35298;
	shr.u64 	%rd35389, %rd35388, 32;
	and.b64  	%rd35390, %rd35363, 4294967295;
	add.s64 	%rd35391, %rd35389, %rd35390;
	add.s64 	%rd35392, %rd35391, %rd35332;
	shr.u64 	%rd35393, %rd35392, 32;
	and.b64  	%rd35394, %rd35368, 4294967295;
	add.s64 	%rd35395, %rd35393, %rd35394;
	add.s64 	%rd35396, %rd35395, %rd35365;
	shr.u64 	%rd35397, %rd35396, 32;
	and.b64  	%rd35398, %rd35373, 4294967295;
	add.s64 	%rd35399, %rd35397, %rd35398;
	mad.lo.s64 	%rd35400, %rd824, %rd824, %rd35399;
	shr.u64 	%rd35401, %rd35400, 32;
	mul.lo.s64 	%rd35402, %rd825, %rd824;
	and.b64  	%rd35403, %rd35377, 4294967295;
	add.s64 	%rd35404, %rd35401, %rd35403;
	add.s64 	%rd35405, %rd35404, %rd35402;
	shr.u64 	%rd35406, %rd35405, 32;
	mul.lo.s64 	%rd35407, %rd826, %rd824;
	add.s64 	%rd35408, %rd35406, %rd35378;
	add.s64 	%rd35409, %rd35408, %rd35407;
	shr.u64 	%rd35410, %rd35409, 32;
	and.b64  	%rd35411, %rd35384, 4294967295;
	add.s64 	%rd35412, %rd35235, %rd35411;
	shr.u64 	%rd35413, %rd35412, 32;
	and.b64  	%rd35414, %rd35388, 4294967295;
	add.s64 	%rd35415, %rd35413, %rd35414;
	add.s64 	%rd35416, %rd35415, %rd35268;
	shr.u64 	%rd35417, %rd35416, 32;
	and.b64  	%rd35418, %rd35392, 4294967295;
	add.s64 	%rd35419, %rd35417, %rd35418;
	add.s64 	%rd35420, %rd35419, %rd35303;
	shr.u64 	%rd35421, %rd35420, 32;
	and.b64  	%rd35422, %rd35396, 4294967295;
	add.s64 	%rd35423, %rd35421, %rd35422;
	add.s64 	%rd35424, %rd35423, %rd35337;
	shr.u64 	%rd35425, %rd35424, 32;
	and.b64  	%rd35426, %rd35400, 4294967295;
	add.s64 	%rd35427, %rd35425, %rd35426;
	add.s64 	%rd35428, %rd35427, %rd35370;
	shr.u64 	%rd35429, %rd35428, 32;
	and.b64  	%rd35430, %rd35405, 4294967295;
	add.s64 	%rd35431, %rd35429, %rd35430;
	add.s64 	%rd35432, %rd35431, %rd35402;
	shr.u64 	%rd35433, %rd35432, 32;
	and.b64  	%rd35434, %rd35409, 4294967295;
	add.s64 	%rd35435, %rd35433, %rd35434;
	mad.lo.s64 	%rd35436, %rd825, %rd825, %rd35435;
	shr.u64 	%rd35437, %rd35436, 32;
	mul.lo.s64 	%rd35438, %rd826, %rd825;
	add.s64 	%rd35439, %rd35437, %rd35410;
	add.s64 	%rd35440, %rd35439, %rd35438;
	shr.u64 	%rd35441, %rd35440, 32;
	and.b64  	%rd35442, %rd35416, 4294967295;
	add.s64 	%rd35443, %rd35238, %rd35442;
	shr.u64 	%rd35444, %rd35443, 32;
	and.b64  	%rd35445, %rd35420, 4294967295;
	add.s64 	%rd35446, %rd35444, %rd35445;
	add.s64 	%rd35447, %rd35446, %rd35273;
	shr.u64 	%rd35448, %rd35447, 32;
	and.b64  	%rd35449, %rd35424, 4294967295;
	add.s64 	%rd35450, %rd35448, %rd35449;
	add.s64 	%rd35451, %rd35450, %rd35308;
	shr.u64 	%rd35452, %rd35451, 32;
	and.b64  	%rd35453, %rd35428, 4294967295;
	add.s64 	%rd35454, %rd35452, %rd35453;
	add.s64 	%rd35455, %rd35454, %rd35342;
	shr.u64 	%rd35456, %rd35455, 32;
	and.b64  	%rd35457, %rd35432, 4294967295;
	add.s64 	%rd35458, %rd35456, %rd35457;
	add.s64 	%rd35459, %rd35458, %rd35375;
	shr.u64 	%rd35460, %rd35459, 32;
	and.b64  	%rd35461, %rd35436, 4294967295;
	add.s64 	%rd35462, %rd35460, %rd35461;
	add.s64 	%rd35463, %rd35462, %rd35407;
	shr.u64 	%rd35464, %rd35463, 32;
	and.b64  	%rd35465, %rd35440, 4294967295;
	add.s64 	%rd35466, %rd35464, %rd35465;
	add.s64 	%rd35467, %rd35466, %rd35438;
	shr.u64 	%rd35468, %rd35467, 32;
	add.s64 	%rd35469, %rd35468, %rd35441;
	mad.lo.s64 	%rd35470, %rd826, %rd826, %rd35469;
	{ .reg .b32 tmp; mov.b64 {tmp, %r5194}, %rd35470; }
	mul.lo.s32 	%r5195, %r9, %r5193;
	cvt.u64.u32 	%rd35471, %r5195;
	and.b64  	%rd35472, %rd35218, 4294967293;
	mad.lo.s64 	%rd35473, %rd3, %rd35471, %rd35472;
	shr.u64 	%rd35474, %rd35473, 32;
	and.b64  	%rd35475, %rd35242, 4294967295;
	add.s64 	%rd35476, %rd35474, %rd35475;
	mad.lo.s64 	%rd35477, %rd4, %rd35471, %rd35476;
	cvt.u32.u64 	%r5196, %rd35477;
	shr.u64 	%rd35478, %rd35477, 32;
	and.b64  	%rd35479, %rd35278, 4294967295;
	add.s64 	%rd35480, %rd35478, %rd35479;
	mad.lo.s64 	%rd35481, %rd5, %rd35471, %rd35480;
	shr.u64 	%rd35482, %rd35481, 32;
	and.b64  	%rd35483, %rd35313, 4294967295;
	add.s64 	%rd35484, %rd35482, %rd35483;
	mad.lo.s64 	%rd35485, %rd6, %rd35471, %rd35484;
	shr.u64 	%rd35486, %rd35485, 32;
	and.b64  	%rd35487, %rd35347, 4294967295;
	add.s64 	%rd35488, %rd35486, %rd35487;
	mad.lo.s64 	%rd35489, %rd7, %rd35471, %rd35488;
	shr.u64 	%rd35490, %rd35489, 32;
	and.b64  	%rd35491, %rd35380, 4294967295;
	add.s64 	%rd35492, %rd35490, %rd35491;
	mad.lo.s64 	%rd35493, %rd8, %rd35471, %rd35492;
	shr.u64 	%rd35494, %rd35493, 32;
	and.b64  	%rd35495, %rd35412, 4294967295;
	add.s64 	%rd35496, %rd35494, %rd35495;
	mad.lo.s64 	%rd35497, %rd9, %rd35471, %rd35496;
	shr.u64 	%rd35498, %rd35497, 32;
	and.b64  	%rd35499, %rd35443, 4294967295;
	add.s64 	%rd35500, %rd35498, %rd35499;
	mad.lo.s64 	%rd35501, %rd10, %rd35471, %rd35500;
	shr.u64 	%rd35502, %rd35501, 32;
	and.b64  	%rd35503, %rd35447, 4294967295;
	add.s64 	%rd35504, %rd35502, %rd35503;
	shr.u64 	%rd35505, %rd35504, 32;
	and.b64  	%rd35506, %rd35451, 4294967295;
	add.s64 	%rd35507, %rd35505, %rd35506;
	shr.u64 	%rd35508, %rd35507, 32;
	and.b64  	%rd35509, %rd35455, 4294967295;
	add.s64 	%rd35510, %rd35508, %rd35509;
	shr.u64 	%rd35511, %rd35510, 32;
	and.b64  	%rd35512, %rd35459, 4294967295;
	add.s64 	%rd35513, %rd35511, %rd35512;
	shr.u64 	%rd35514, %rd35513, 32;
	and.b64  	%rd35515, %rd35463, 4294967295;
	add.s64 	%rd35516, %rd35514, %rd35515;
	shr.u64 	%rd35517, %rd35516, 32;
	and.b64  	%rd35518, %rd35467, 4294967295;
	add.s64 	%rd35519, %rd35517, %rd35518;
	shr.u64 	%rd35520, %rd35519, 32;
	and.b64  	%rd35521, %rd35470, 4294967295;
	add.s64 	%rd35522, %rd35520, %rd35521;
	{ .reg .b32 tmp; mov.b64 {tmp, %r5197}, %rd35522; }
	add.s32 	%r5198, %r5194, %r5197;
	mul.lo.s32 	%r5199, %r9, %r5196;
	cvt.u64.u32 	%rd35523, %r5199;
	and.b64  	%rd35524, %rd35477, 4294967295;
	mad.lo.s64 	%rd35525, %rd3, %rd35523, %rd35524;
	shr.u64 	%rd35526, %rd35525, 32;
	and.b64  	%rd35527, %rd35481, 4294967295;
	add.s64 	%rd35528, %rd35526, %rd35527;
	mad.lo.s64 	%rd35529, %rd4, %rd35523, %rd35528;
	cvt.u32.u64 	%r5200, %rd35529;
	shr.u64 	%rd35530, %rd35529, 32;
	and.b64  	%rd35531, %rd35485, 4294967295;
	add.s64 	%rd35532, %rd35530, %rd35531;
	mad.lo.s64 	%rd35533, %rd5, %rd35523, %rd35532;
	shr.u64 	%rd35534, %rd35533, 32;
	and.b64  	%rd35535, %rd35489, 4294967295;
	add.s64 	%rd35536, %rd35534, %rd35535;
	mad.lo.s64 	%rd35537, %rd6, %rd35523, %rd35536;
	shr.u64 	%rd35538, %rd35537, 32;
	and.b64  	%rd35539, %rd35493, 4294967295;
	add.s64 	%rd35540, %rd35538, %rd35539;
	mad.lo.s64 	%rd35541, %rd7, %rd35523, %rd35540;
	shr.u64 	%rd35542, %rd35541, 32;
	and.b64  	%rd35543, %rd35497, 4294967295;
	add.s64 	%rd35544, %rd35542, %rd35543;
	mad.lo.s64 	%rd35545, %rd8, %rd35523, %rd35544;
	shr.u64 	%rd35546, %rd35545, 32;
	and.b64  	%rd35547, %rd35501, 4294967295;
	add.s64 	%rd35548, %rd35546, %rd35547;
	mad.lo.s64 	%rd35549, %rd9, %rd35523, %rd35548;
	shr.u64 	%rd35550, %rd35549, 32;
	and.b64  	%rd35551, %rd35504, 4294967295;
	add.s64 	%rd35552, %rd35550, %rd35551;
	mad.lo.s64 	%rd35553, %rd10, %rd35523, %rd35552;
	shr.u64 	%rd35554, %rd35553, 32;
	and.b64  	%rd35555, %rd35507, 4294967295;
	add.s64 	%rd35556, %rd35554, %rd35555;
	shr.u64 	%rd35557, %rd35556, 32;
	and.b64  	%rd35558, %rd35510, 4294967295;
	add.s64 	%rd35559, %rd35557, %rd35558;
	shr.u64 	%rd35560, %rd35559, 32;
	and.b64  	%rd35561, %rd35513, 4294967295;
	add.s64 	%rd35562, %rd35560, %rd35561;
	shr.u64 	%rd35563, %rd35562, 32;
	and.b64  	%rd35564, %rd35516, 4294967295;
	add.s64 	%rd35565, %rd35563, %rd35564;
	shr.u64 	%rd35566, %rd35565, 32;
	and.b64  	%rd35567, %rd35519, 4294967295;
	add.s64 	%rd35568, %rd35566, %rd35567;
	shr.u64 	%rd35569, %rd35568, 32;
	and.b64  	%rd35570, %rd35522, 4294967295;
	add.s64 	%rd35571, %rd35569, %rd35570;
	{ .reg .b32 tmp; mov.b64 {tmp, %r5201}, %rd35571; }
	add.s32 	%r5202, %r5198, %r5201;
	mul.lo.s32 	%r5203, %r9, %r5200;
	cvt.u64.u32 	%rd35572, %r5203;
	and.b64  	%rd35573, %rd35529, 4294967295;
	mad.lo.s64 	%rd35574, %rd3, %rd35572, %rd35573;
	shr.u64 	%rd35575, %rd35574, 32;
	and.b64  	%rd35576, %rd35533, 4294967295;
	add.s64 	%rd35577, %rd35575, %rd35576;
	mad.lo.s64 	%rd35578, %rd4, %rd35572, %rd35577;
	cvt.u32.u64 	%r5204, %rd35578;
	shr.u64 	%rd35579, %rd35578, 32;
	and.b64  	%rd35580, %rd35537, 4294967295;
	add.s64 	%rd35581, %rd35579, %rd35580;
	mad.lo.s64 	%rd35582, %rd5, %rd35572, %rd35581;
	shr.u64 	%rd35583, %rd35582, 32;
	and.b64  	%rd35584, %rd35541, 4294967295;
	add.s64 	%rd35585, %rd35583, %rd35584;
	mad.lo.s64 	%rd35586, %rd6, %rd35572, %rd35585;
	shr.u64 	%rd35587, %rd35586, 32;
	and.b64  	%rd35588, %rd35545, 4294967295;
	add.s64 	%rd35589, %rd35587, %rd35588;
	mad.lo.s64 	%rd35590, %rd7, %rd35572, %rd35589;
	shr.u64 	%rd35591, %rd35590, 32;
	and.b64  	%rd35592, %rd35549, 4294967295;
	add.s64 	%rd35593, %rd35591, %rd35592;
	mad.lo.s64 	%rd35594, %rd8, %rd35572, %rd35593;
	shr.u64 	%rd35595, %rd35594, 32;
	and.b64  	%rd35596, %rd35553, 4294967295;
	add.s64 	%rd35597, %rd35595, %rd35596;
	mad.lo.s64 	%rd35598, %rd9, %rd35572, %rd35597;
	shr.u64 	%rd35599, %rd35598, 32;
	and.b64  	%rd35600, %rd35556, 4294967295;
	add.s64 	%rd35601, %rd35599, %rd35600;
	mad.lo.s64 	%rd35602, %rd10, %rd35572, %rd35601;
	shr.u64 	%rd35603, %rd35602, 32;
	and.b64  	%rd35604, %rd35559, 4294967295;
	add.s64 	%rd35605, %rd35603, %rd35604;
	shr.u64 	%rd35606, %rd35605, 32;
	and.b64  	%rd35607, %rd35562, 4294967295;
	add.s64 	%rd35608, %rd35606, %rd35607;
	shr.u64 	%rd35609, %rd35608, 32;
	and.b64  	%rd35610, %rd35565, 4294967295;
	add.s64 	%rd35611, %rd35609, %rd35610;
	shr.u64 	%rd35612, %rd35611, 32;
	and.b64  	%rd35613, %rd35568, 4294967295;
	add.s64 	%rd35614, %rd35612, %rd35613;
	shr.u64 	%rd35615, %rd35614, 32;
	and.b64  	%rd35616, %rd35571, 4294967295;
	add.s64 	%rd35617, %rd35615, %rd35616;
	{ .reg .b32 tmp; mov.b64 {tmp, %r5205}, %rd35617; }
	add.s32 	%r5206, %r5202, %r5205;
	mul.lo.s32 	%r5207, %r9, %r5204;
	cvt.u64.u32 	%rd35618, %r5207;
	and.b64  	%rd35619, %rd35578, 4294967295;
	mad.lo.s64 	%rd35620, %rd3, %rd35618, %rd35619;
	shr.u64 	%rd35621, %rd35620, 32;
	and.b64  	%rd35622, %rd35582, 4294967295;
	add.s64 	%rd35623, %rd35621, %rd35622;
	mad.lo.s64 	%rd35624, %rd4, %rd35618, %rd35623;
	cvt.u32.u64 	%r5208, %rd35624;
	shr.u64 	%rd35625, %rd35624, 32;
	and.b64  	%rd35626, %rd35586, 4294967295;
	add.s64 	%rd35627, %rd35625, %rd35626;
	mad.lo.s64 	%rd35628, %rd5, %rd35618, %rd35627;
	shr.u64 	%rd35629, %rd35628, 32;
	and.b64  	%rd35630, %rd35590, 4294967295;
	add.s64 	%rd35631, %rd35629, %rd35630;
	mad.lo.s64 	%rd35632, %rd6, %rd35618, %rd35631;
	shr.u64 	%rd35633, %rd35632, 32;
	and.b64  	%rd35634, %rd35594, 4294967295;
	add.s64 	%rd35635, %rd35633, %rd35634;
	mad.lo.s64 	%rd35636, %rd7, %rd35618, %rd35635;
	shr.u64 	%rd35637, %rd35636, 32;
	and.b64  	%rd35638, %rd35598, 4294967295;
	add.s64 	%rd35639, %rd35637, %rd35638;
	mad.lo.s64 	%rd35640, %rd8, %rd35618, %rd35639;
	shr.u64 	%rd35641, %rd35640, 32;
	and.b64  	%rd35642, %rd35602, 4294967295;
	add.s64 	%rd35643, %rd35641, %rd35642;
	mad.lo.s64 	%rd35644, %rd9, %rd35618, %rd35643;
	shr.u64 	%rd35645, %rd35644, 32;
	and.b64  	%rd35646, %rd35605, 4294967295;
	add.s64 	%rd35647, %rd35645, %rd35646;
	mad.lo.s64 	%rd35648, %rd10, %rd35618, %rd35647;
	shr.u64 	%rd35649, %rd35648, 32;
	and.b64  	%rd35650, %rd35608, 4294967295;
	add.s64 	%rd35651, %rd35649, %rd35650;
	shr.u64 	%rd35652, %rd35651, 32;
	and.b64  	%rd35653, %rd35611, 4294967295;
	add.s64 	%rd35654, %rd35652, %rd35653;
	shr.u64 	%rd35655, %rd35654, 32;
	and.b64  	%rd35656, %rd35614, 4294967295;
	add.s64 	%rd35657, %rd35655, %rd35656;
	shr.u64 	%rd35658, %rd35657, 32;
	and.b64  	%rd35659, %rd35617, 4294967295;
	add.s64 	%rd35660, %rd35658, %rd35659;
	{ .reg .b32 tmp; mov.b64 {tmp, %r5209}, %rd35660; }
	add.s32 	%r5210, %r5206, %r5209;
	mul.lo.s32 	%r5211, %r9, %r5208;
	cvt.u64.u32 	%rd35661, %r5211;
	and.b64  	%rd35662, %rd35624, 4294967295;
	mad.lo.s64 	%rd35663, %rd3, %rd35661, %rd35662;
	shr.u64 	%rd35664, %rd35663, 32;
	and.b64  	%rd35665, %rd35628, 4294967295;
	add.s64 	%rd35666, %rd35664, %rd35665;
	mad.lo.s64 	%rd35667, %rd4, %rd35661, %rd35666;
	cvt.u32.u64 	%r5212, %rd35667;
	shr.u64 	%rd35668, %rd35667, 32;
	and.b64  	%rd35669, %rd35632, 4294967295;
	add.s64 	%rd35670, %rd35668, %rd35669;
	mad.lo.s64 	%rd35671, %rd5, %rd35661, %rd35670;
	shr.u64 	%rd35672, %rd35671, 32;
	and.b64  	%rd35673, %rd35636, 4294967295;
	add.s64 	%rd35674, %rd35672, %rd35673;
	mad.lo.s64 	%rd35675, %rd6, %rd35661, %rd35674;
	shr.u64 	%rd35676, %rd35675, 32;
	and.b64  	%rd35677, %rd35640, 4294967295;
	add.s64 	%rd35678, %rd35676, %rd35677;
	mad.lo.s64 	%rd35679, %rd7, %rd35661, %rd35678;
	shr.u64 	%rd35680, %rd35679, 32;
	and.b64  	%rd35681, %rd35644, 4294967295;
	add.s64 	%rd35682, %rd35680, %rd35681;
	mad.lo.s64 	%rd35683, %rd8, %rd35661, %rd35682;
	shr.u64 	%rd35684, %rd35683, 32;
	and.b64  	%rd35685, %rd35648, 4294967295;
	add.s64 	%rd35686, %rd35684, %rd35685;
	mad.lo.s64 	%rd35687, %rd9, %rd35661, %rd35686;
	shr.u64 	%rd35688, %rd35687, 32;
	and.b64  	%rd35689, %rd35651, 4294967295;
	add.s64 	%rd35690, %rd35688, %rd35689;
	mad.lo.s64 	%rd35691, %rd10, %rd35661, %rd35690;
	shr.u64 	%rd35692, %rd35691, 32;
	and.b64  	%rd35693, %rd35654, 4294967295;
	add.s64 	%rd35694, %rd35692, %rd35693;
	shr.u64 	%rd35695, %rd35694, 32;
	and.b64  	%rd35696, %rd35657, 4294967295;
	add.s64 	%rd35697, %rd35695, %rd35696;
	shr.u64 	%rd35698, %rd35697, 32;
	and.b64  	%rd35699, %rd35660, 4294967295;
	add.s64 	%rd35700, %rd35698, %rd35699;
	{ .reg .b32 tmp; mov.b64 {tmp, %r5213}, %rd35700; }
	add.s32 	%r5214, %r5210, %r5213;
	mul.lo.s32 	%r5215, %r9, %r5212;
	cvt.u64.u32 	%rd35701, %r5215;
	and.b64  	%rd35702, %rd35667, 4294967295;
	mad.lo.s64 	%rd35703, %rd3, %rd35701, %rd35702;
	shr.u64 	%rd35704, %rd35703, 32;
	and.b64  	%rd35705, %rd35671, 4294967295;
	add.s64 	%rd35706, %rd35704, %rd35705;
	mad.lo.s64 	%rd35707, %rd4, %rd35701, %rd35706;
	cvt.u32.u64 	%r5216, %rd35707;
	shr.u64 	%rd35708, %rd35707, 32;
	and.b64  	%rd35709, %rd35675, 4294967295;
	add.s64 	%rd35710, %rd35708, %rd35709;
	mad.lo.s64 	%rd35711, %rd5, %rd35701, %rd35710;
	shr.u64 	%rd35712, %rd35711, 32;
	and.b64  	%rd35713, %rd35679, 4294967295;
	add.s64 	%rd35714, %rd35712, %rd35713;
	mad.lo.s64 	%rd35715, %rd6, %rd35701, %rd35714;
	shr.u64 	%rd35716, %rd35715, 32;
	and.b64  	%rd35717, %rd35683, 4294967295;
	add.s64 	%rd35718, %rd35716, %rd35717;
	mad.lo.s64 	%rd35719, %rd7, %rd35701, %rd35718;
	shr.u64 	%rd35720, %rd35719, 32;
	and.b64  	%rd35721, %rd35687, 4294967295;
	add.s64 	%rd35722, %rd35720, %rd35721;
	mad.lo.s64 	%rd35723, %rd8, %rd35701, %rd35722;
	shr.u64 	%rd35724, %rd35723, 32;
	and.b64  	%rd35725, %rd35691, 4294967295;
	add.s64 	%rd35726, %rd35724, %rd35725;
	mad.lo.s64 	%rd35727, %rd9, %rd35701, %rd35726;
	shr.u64 	%rd35728, %rd35727, 32;
	and.b64  	%rd35729, %rd35694, 4294967295;
	add.s64 	%rd35730, %rd35728, %rd35729;
	mad.lo.s64 	%rd35731, %rd10, %rd35701, %rd35730;
	shr.u64 	%rd35732, %rd35731, 32;
	and.b64  	%rd35733, %rd35697, 4294967295;
	add.s64 	%rd35734, %rd35732, %rd35733;
	shr.u64 	%rd35735, %rd35734, 32;
	and.b64  	%rd35736, %rd35700, 4294967295;
	add.s64 	%rd35737, %rd35735, %rd35736;
	{ .reg .b32 tmp; mov.b64 {tmp, %r5217}, %rd35737; }
	add.s32 	%r5218, %r5214, %r5217;
	mul.lo.s32 	%r5219, %r9, %r5216;
	cvt.u64.u32 	%rd35738, %r5219;
	and.b64  	%rd35739, %rd35707, 4294967295;
	mad.lo.s64 	%rd35740, %rd3, %rd35738, %rd35739;
	shr.u64 	%rd35741, %rd35740, 32;
	and.b64  	%rd35742, %rd35711, 4294967295;
	add.s64 	%rd35743, %rd35741, %rd35742;
	mad.lo.s64 	%rd35744, %rd4, %rd35738, %rd35743;
	cvt.u32.u64 	%r5220, %rd35744;
	shr.u64 	%rd35745, %rd35744, 32;
	and.b64  	%rd35746, %rd35715, 4294967295;
	add.s64 	%rd35747, %rd35745, %rd35746;
	mad.lo.s64 	%rd35748, %rd5, %rd35738, %rd35747;
	shr.u64 	%rd35749, %rd35748, 32;
	and.b64  	%rd35750, %rd35719, 4294967295;
	add.s64 	%rd35751, %rd35749, %rd35750;
	mad.lo.s64 	%rd35752, %rd6, %rd35738, %rd35751;
	shr.u64 	%rd35753, %rd35752, 32;
	and.b64  	%rd35754, %rd35723, 4294967295;
	add.s64 	%rd35755, %rd35753, %rd35754;
	mad.lo.s64 	%rd35756, %rd7, %rd35738, %rd35755;
	shr.u64 	%rd35757, %rd35756, 32;
	and.b64  	%rd35758, %rd35727, 4294967295;
	add.s64 	%rd35759, %rd35757, %rd35758;
	mad.lo.s64 	%rd35760, %rd8, %rd35738, %rd35759;
	shr.u64 	%rd35761, %rd35760, 32;
	and.b64  	%rd35762, %rd35731, 4294967295;
	add.s64 	%rd35763, %rd35761, %rd35762;
	mad.lo.s64 	%rd35764, %rd9, %rd35738, %rd35763;
	shr.u64 	%rd35765, %rd35764, 32;
	and.b64  	%rd35766, %rd35734, 4294967295;
	add.s64 	%rd35767, %rd35765, %rd35766;
	mad.lo.s64 	%rd35768, %rd10, %rd35738, %rd35767;
	shr.u64 	%rd35769, %rd35768, 32;
	and.b64  	%rd35770, %rd35737, 4294967295;
	add.s64 	%rd35771, %rd35769, %rd35770;
	{ .reg .b32 tmp; mov.b64 {tmp, %r5221}, %rd35771; }
	add.s32 	%r5222, %r5218, %r5221;
	mul.lo.s32 	%r5223, %r9, %r5220;
	cvt.u64.u32 	%rd35772, %r5223;
	and.b64  	%rd35773, %rd35744, 4294967295;
	mad.lo.s64 	%rd35774, %rd3, %rd35772, %rd35773;
	shr.u64 	%rd35775, %rd35774, 32;
	and.b64  	%rd35776, %rd35748, 4294967295;
	add.s64 	%rd35777, %rd35775, %rd35776;
	mad.lo.s64 	%rd48603, %rd4, %rd35772, %rd35777;
	shr.u64 	%rd35778, %rd48603, 32;
	and.b64  	%rd35779, %rd35752, 4294967295;
	add.s64 	%rd35780, %rd35778, %rd35779;
	mad.lo.s64 	%rd48602, %rd5, %rd35772, %rd35780;
	cvt.u32.u64 	%r472, %rd48602;
	shr.u64 	%rd35781, %rd48602, 32;
	and.b64  	%rd35782, %rd35756, 4294967295;
	add.s64 	%rd35783, %rd35781, %rd35782;
	mad.lo.s64 	%rd48601, %rd6, %rd35772, %rd35783;
	cvt.u32.u64 	%r473, %rd48601;
	shr.u64 	%rd35784, %rd48601, 32;
	and.b64  	%rd35785, %rd35760, 4294967295;
	add.s64 	%rd35786, %rd35784, %rd35785;
	mad.lo.s64 	%rd48600, %rd7, %rd35772, %rd35786;
	cvt.u32.u64 	%r474, %rd48600;
	shr.u64 	%rd35787, %rd48600, 32;
	and.b64  	%rd35788, %rd35764, 4294967295;
	add.s64 	%rd35789, %rd35787, %rd35788;
	mad.lo.s64 	%rd48599, %rd8, %rd35772, %rd35789;
	cvt.u32.u64 	%r475, %rd48599;
	shr.u64 	%rd35790, %rd48599, 32;
	and.b64  	%rd35791, %rd35768, 4294967295;
	add.s64 	%rd35792, %rd35790, %rd35791;
	mad.lo.s64 	%rd48598, %rd9, %rd35772, %rd35792;
	cvt.u32.u64 	%r476, %rd48598;
	shr.u64 	%rd35793, %rd48598, 32;
	and.b64  	%rd35794, %rd35771, 4294967295;
	add.s64 	%rd35795, %rd35793, %rd35794;
	mad.lo.s64 	%rd48597, %rd10, %rd35772, %rd35795;
	cvt.u32.u64 	%r477, %rd48597;
	{ .reg .b32 tmp; mov.b64 {tmp, %r5224}, %rd48597; }
	add.s32 	%r6637, %r5222, %r5224;
	setp.gt.u32 	%p1502, %r6637, %r5192;
	@%p1502 bra 	$L__BB0_517;
	cvt.u32.u64 	%r5225, %rd10;
	setp.lt.u32 	%p1503, %r6637, %r5225;
	@%p1503 bra 	$L__BB0_518;
	cvt.u32.u64 	%r5226, %rd9;
	setp.lt.u32 	%p1504, %r5226, %r477;
	@%p1504 bra 	$L__BB0_517;
	cvt.u32.u64 	%r5227, %rd9;
	setp.gt.u32 	%p1505, %r5227, %r477;
	@%p1505 bra 	$L__BB0_518;
	cvt.u32.u64 	%r5228, %rd8;
	setp.lt.u32 	%p1506, %r5228, %r476;
	@%p1506 bra 	$L__BB0_517;
	cvt.u32.u64 	%r5229, %rd8;
	setp.gt.u32 	%p1507, %r5229, %r476;
	@%p1507 bra 	$L__BB0_518;
	cvt.u32.u64 	%r5230, %rd7;
	setp.lt.u32 	%p1508, %r5230, %r475;
	@%p1508 bra 	$L__BB0_517;
	cvt.u32.u64 	%r5231, %rd7;
	setp.gt.u32 	%p1509, %r5231, %r475;
	@%p1509 bra 	$L__BB0_518;
	cvt.u32.u64 	%r5232, %rd6;
	setp.lt.u32 	%p1510, %r5232, %r474;
	@%p1510 bra 	$L__BB0_517;
	cvt.u32.u64 	%r5233, %rd6;
	setp.gt.u32 	%p1511, %r5233, %r474;
	@%p1511 bra 	$L__BB0_518;
	cvt.u32.u64 	%r5234, %rd5;
	setp.lt.u32 	%p1512, %r5234, %r473;
	@%p1512 bra 	$L__BB0_517;
	cvt.u32.u64 	%r5235, %rd5;
	setp.gt.u32 	%p1513, %r5235, %r473;
	@%p1513 bra 	$L__BB0_518;
	cvt.u32.u64 	%r5236, %rd4;
	setp.lt.u32 	%p1514, %r5236, %r472;
	@%p1514 bra 	$L__BB0_517;
	cvt.u32.u64 	%r5237, %rd4;
	cvt.u32.u64 	%r5238, %rd3;
	setp.gt.u32 	%p1515, %r5237, %r472;
	cvt.u32.u64 	%r5239, %rd48603;
	setp.gt.u32 	%p1516, %r5238, %r5239;
	or.pred  	%p1517, %p1515, %p1516;
	@%p1517 bra 	$L__BB0_518;
$L__BB0_517:
	cvt.u32.u64 	%r5240, %rd10;
	and.b64  	%rd35797, %rd48603, 4294967295;
	sub.s64 	%rd48603, %rd35797, %rd3;
	shr.u64 	%rd35798, %rd48603, 63;
	and.b64  	%rd35799, %rd48602, 4294967295;
	add.s64 	%rd35800, %rd35798, %rd4;
	sub.s64 	%rd48602, %rd35799, %rd35800;
	shr.u64 	%rd35801, %rd48602, 63;
	and.b64  	%rd35802, %rd48601, 4294967295;
	add.s64 	%rd35803, %rd35801, %rd5;
	sub.s64 	%rd48601, %rd35802, %rd35803;
	shr.u64 	%rd35804, %rd48601, 63;
	and.b64  	%rd35805, %rd48600, 4294967295;
	add.s64 	%rd35806, %rd35804, %rd6;
	sub.s64 	%rd48600, %rd35805, %rd35806;
	shr.u64 	%rd35807, %rd48600, 63;
	and.b64  	%rd35808, %rd48599, 4294967295;
	add.s64 	%rd35809, %rd35807, %rd7;
	sub.s64 	%rd48599, %rd35808, %rd35809;
	shr.u64 	%rd35810, %rd48599, 63;
	and.b64  	%rd35811, %rd48598, 4294967295;
	add.s64 	%rd35812, %rd35810, %rd8;
	sub.s64 	%rd48598, %rd35811, %rd35812;
	shr.u64 	%rd35813, %rd48598, 63;
	and.b64  	%rd35814, %rd48597, 4294967295;
	add.s64 	%rd35815, %rd35813, %rd9;
	sub.s64 	%rd48597, %rd35814, %rd35815;
	shr.u64 	%rd35816, %rd48597, 63;
	cvt.u32.u64 	%r5241, %rd35816;
	add.s32 	%r5242, %r5240, %r5241;
	sub.s32 	%r6637, %r6637, %r5242;
$L__BB0_518:
	and.b64  	%rd35817, %rd48603, 4294967295;
	and.b64  	%rd848, %rd48582, 4294967295;
	sub.s64 	%rd35818, %rd35817, %rd848;
	shr.u64 	%rd35819, %rd35818, 63;
	cvt.u32.u64 	%r6639, %rd35818;
	and.b64  	%rd35820, %rd48602, 4294967295;
	and.b64  	%rd849, %rd48581, 4294967295;
	add.s64 	%rd35821, %rd35819, %rd849;
	sub.s64 	%rd48609, %rd35820, %rd35821;
	shr.u64 	%rd35822, %rd48609, 63;
	and.b64  	%rd35823, %rd48601, 4294967295;
	and.b64  	%rd851, %rd48580, 4294967295;
	add.s64 	%rd35824, %rd35822, %rd851;
	sub.s64 	%rd48608, %rd35823, %rd35824;
	shr.u64 	%rd35825, %rd48608, 63;
	and.b64  	%rd35826, %rd48600, 4294967295;
	and.b64  	%rd853, %rd48579, 4294967295;
	add.s64 	%rd35827, %rd35825, %rd853;
	sub.s64 	%rd48607, %rd35826, %rd35827;
	shr.u64 	%rd35828, %rd48607, 63;
	and.b64  	%rd35829, %rd48599, 4294967295;
	and.b64  	%rd855, %rd48578, 4294967295;
	add.s64 	%rd35830, %rd35828, %rd855;
	sub.s64 	%rd48606, %rd35829, %rd35830;
	shr.u64 	%rd35831, %rd48606, 63;
	and.b64  	%rd35832, %rd48598, 4294967295;
	and.b64  	%rd857, %rd48577, 4294967295;
	add.s64 	%rd35833, %rd35831, %rd857;
	sub.s64 	%rd48605, %rd35832, %rd35833;
	shr.u64 	%rd35834, %rd48605, 63;
	and.b64  	%rd35835, %rd48597, 4294967295;
	and.b64  	%rd859, %rd48576, 4294967295;
	add.s64 	%rd35836, %rd35834, %rd859;
	sub.s64 	%rd48604, %rd35835, %rd35836;
	shr.u64 	%rd35837, %rd48604, 63;
	cvt.u64.u32 	%rd35838, %r6637;
	cvt.u64.u32 	%rd861, %r6634;
	add.s64 	%rd35839, %rd35837, %rd861;
	sub.s64 	%rd35840, %rd35838, %rd35839;
	setp.gt.s64 	%p1518, %rd35840, -1;
	cvt.u32.u64 	%r6638, %rd35840;
	@%p1518 bra 	$L__BB0_520;
	cvt.u32.u64 	%r5243, %rd10;
	cvt.u32.u64 	%r5244, %rd3;
	add.s32 	%r6639, %r5244, %r6639;
	setp.lt.u32 	%p1519, %r6639, %r5244;
	selp.u64 	%rd35841, 1, 0, %p1519;
	and.b64  	%rd35842, %rd48609, 4294967295;
	add.s64 	%rd35843, %rd35842, %rd35841;
	add.s64 	%rd48609, %rd35843, %rd4;
	shr.u64 	%rd35844, %rd48609, 32;
	and.b64  	%rd35845, %rd48608, 4294967295;
	add.s64 	%rd35846, %rd35844, %rd35845;
	add.s64 	%rd48608, %rd35846, %rd5;
	shr.u64 	%rd35847, %rd48608, 32;
	and.b64  	%rd35848, %rd48607, 4294967295;
	add.s64 	%rd35849, %rd35847, %rd35848;
	add.s64 	%rd48607, %rd35849, %rd6;
	shr.u64 	%rd35850, %rd48607, 32;
	and.b64  	%rd35851, %rd48606, 4294967295;
	add.s64 	%rd35852, %rd35850, %rd35851;
	add.s64 	%rd48606, %rd35852, %rd7;
	shr.u64 	%rd35853, %rd48606, 32;
	and.b64  	%rd35854, %rd48605, 4294967295;
	add.s64 	%rd35855, %rd35853, %rd35854;
	add.s64 	%rd48605, %rd35855, %rd8;
	shr.u64 	%rd35856, %rd48605, 32;
	and.b64  	%rd35857, %rd48604, 4294967295;
	add.s64 	%rd35858, %rd35856, %rd35857;
	add.s64 	%rd48604, %rd35858, %rd9;
	{ .reg .b32 tmp; mov.b64 {tmp, %r5245}, %rd48604; }
	add.s32 	%r5246, %r6638, %r5245;
	add.s32 	%r6638, %r5246, %r5243;
$L__BB0_520:
	cvt.u64.u32 	%rd35859, %r6639;
	and.b64  	%rd874, %rd48589, 4294967295;
	sub.s64 	%rd35860, %rd35859, %rd874;
	shr.u64 	%rd35861, %rd35860, 63;
	cvt.u32.u64 	%r6641, %rd35860;
	and.b64  	%rd35862, %rd48609, 4294967295;
	and.b64  	%rd875, %rd48588, 4294967295;
	add.s64 	%rd35863, %rd35861, %rd875;
	sub.s64 	%rd48615, %rd35862, %rd35863;
	shr.u64 	%rd35864, %rd48615, 63;
	and.b64  	%rd35865, %rd48608, 4294967295;
	and.b64  	%rd877, %rd48587, 4294967295;
	add.s64 	%rd35866, %rd35864, %rd877;
	sub.s64 	%rd48614, %rd35865, %rd35866;
	shr.u64 	%rd35867, %rd48614, 63;
	and.b64  	%rd35868, %rd48607, 4294967295;
	and.b64  	%rd879, %rd48586, 4294967295;
	add.s64 	%rd35869, %rd35867, %rd879;
	sub.s64 	%rd48613, %rd35868, %rd35869;
	shr.u64 	%rd35870, %rd48613, 63;
	and.b64  	%rd35871, %rd48606, 4294967295;
	and.b64  	%rd881, %rd48585, 4294967295;
	add.s64 	%rd35872, %rd35870, %rd881;
	sub.s64 	%rd48612, %rd35871, %rd35872;
	shr.u64 	%rd35873, %rd48612, 63;
	and.b64  	%rd35874, %rd48605, 4294967295;
	and.b64  	%rd883, %rd48584, 4294967295;
	add.s64 	%rd35875, %rd35873, %rd883;
	sub.s64 	%rd48611, %rd35874, %rd35875;
	shr.u64 	%rd35876, %rd48611, 63;
	and.b64  	%rd35877, %rd48604, 4294967295;
	and.b64  	%rd885, %rd48583, 4294967295;
	add.s64 	%rd35878, %rd35876, %rd885;
	sub.s64 	%rd48610, %rd35877, %rd35878;
	shr.u64 	%rd35879, %rd48610, 63;
	cvt.u64.u32 	%rd35880, %r6638;
	cvt.u64.u32 	%rd887, %r6635;
	add.s64 	%rd35881, %rd35879, %rd887;
	sub.s64 	%rd35882, %rd35880, %rd35881;
	setp.gt.s64 	%p1520, %rd35882, -1;
	cvt.u32.u64 	%r6640, %rd35882;
	@%p1520 bra 	$L__BB0_522;
	cvt.u32.u64 	%r5247, %rd10;
	cvt.u32.u64 	%r5248, %rd3;
	add.s32 	%r6641, %r5248, %r6641;
	setp.lt.u32 	%p1521, %r6641, %r5248;
	selp.u64 	%rd35883, 1, 0, %p1521;
	and.b64  	%rd35884, %rd48615, 4294967295;
	add.s64 	%rd35885, %rd35884, %rd35883;
	add.s64 	%rd48615, %rd35885, %rd4;
	shr.u64 	%rd35886, %rd48615, 32;
	and.b64  	%rd35887, %rd48614, 4294967295;
	add.s64 	%rd35888, %rd35886, %rd35887;
	add.s64 	%rd48614, %rd35888, %rd5;
	shr.u64 	%rd35889, %rd48614, 32;
	and.b64  	%rd35890, %rd48613, 4294967295;
	add.s64 	%rd35891, %rd35889, %rd35890;
	add.s64 	%rd48613, %rd35891, %rd6;
	shr.u64 	%rd35892, %rd48613, 32;
	and.b64  	%rd35893, %rd48612, 4294967295;
	add.s64 	%rd35894, %rd35892, %rd35893;
	add.s64 	%rd48612, %rd35894, %rd7;
	shr.u64 	%rd35895, %rd48612, 32;
	and.b64  	%rd35896, %rd48611, 4294967295;
	add.s64 	%rd35897, %rd35895, %rd35896;
	add.s64 	%rd48611, %rd35897, %rd8;
	shr.u64 	%rd35898, %rd48611, 32;
	and.b64  	%rd35899, %rd48610, 4294967295;
	add.s64 	%rd35900, %rd35898, %rd35899;
	add.s64 	%rd48610, %rd35900, %rd9;
	{ .reg .b32 tmp; mov.b64 {tmp, %r5249}, %rd48610; }
	add.s32 	%r5250, %r6640, %r5249;
	add.s32 	%r6640, %r5250, %r5247;
$L__BB0_522:
	cvt.u64.u32 	%rd35901, %r6641;
	sub.s64 	%rd35902, %rd35901, %rd874;
	shr.u64 	%rd35903, %rd35902, 63;
	cvt.u32.u64 	%r6682, %rd35902;
	and.b64  	%rd35904, %rd48615, 4294967295;
	add.s64 	%rd35905, %rd35903, %rd875;
	sub.s64 	%rd48621, %rd35904, %rd35905;
	shr.u64 	%rd35906, %rd48621, 63;
	and.b64  	%rd35907, %rd48614, 4294967295;
	add.s64 	%rd35908, %rd35906, %rd877;
	sub.s64 	%rd48620, %rd35907, %rd35908;
	shr.u64 	%rd35909, %rd48620, 63;
	and.b64  	%rd35910, %rd48613, 4294967295;
	add.s64 	%rd35911, %rd35909, %rd879;
	sub.s64 	%rd48619, %rd35910, %rd35911;
	shr.u64 	%rd35912, %rd48619, 63;
	and.b64  	%rd35913, %rd48612, 4294967295;
	add.s64 	%rd35914, %rd35912, %rd881;
	sub.s64 	%rd48618, %rd35913, %rd35914;
	shr.u64 	%rd35915, %rd48618, 63;
	and.b64  	%rd35916, %rd48611, 4294967295;
	add.s64 	%rd35917, %rd35915, %rd883;
	sub.s64 	%rd48617, %rd35916, %rd35917;
	shr.u64 	%rd35918, %rd48617, 63;
	and.b64  	%rd35919, %rd48610, 4294967295;
	add.s64 	%rd35920, %rd35918, %rd885;
	sub.s64 	%rd48616, %rd35919, %rd35920;
	shr.u64 	%rd35921, %rd48616, 63;
	cvt.u64.u32 	%rd35922, %r6640;
	add.s64 	%rd35923, %rd35921, %rd887;
	sub.s64 	%rd35924, %rd35922, %rd35923;
	setp.gt.s64 	%p1522, %rd35924, -1;
	cvt.u32.u64 	%r6675, %rd35924;
	@%p1522 bra 	$L__BB0_524;
	cvt.u32.u64 	%r5251, %rd10;
	cvt.u32.u64 	%r5252, %rd3;
	add.s32 	%r6682, %r5252, %r6682;
	setp.lt.u32 	%p1523, %r6682, %r5252;
	selp.u64 	%rd35925, 1, 0, %p1523;
	and.b64  	%rd35926, %rd48621, 4294967295;
	add.s64 	%rd35927, %rd35926, %rd35925;
	add.s64 	%rd48621, %rd35927, %rd4;
	shr.u64 	%rd35928, %rd48621, 32;
	and.b64  	%rd35929, %rd48620, 4294967295;
	add.s64 	%rd35930, %rd35928, %rd35929;
	add.s64 	%rd48620, %rd35930, %rd5;
	shr.u64 	%rd35931, %rd48620, 32;
	and.b64  	%rd35932, %rd48619, 4294967295;
	add.s64 	%rd35933, %rd35931, %rd35932;
	add.s64 	%rd48619, %rd35933, %rd6;
	shr.u64 	%rd35934, %rd48619, 32;
	and.b64  	%rd35935, %rd48618, 4294967295;
	add.s64 	%rd35936, %rd35934, %rd35935;
	add.s64 	%rd48618, %rd35936, %rd7;
	shr.u64 	%rd35937, %rd48618, 32;
	and.b64  	%rd35938, %rd48617, 4294967295;
	add.s64 	%rd35939, %rd35937, %rd35938;
	add.s64 	%rd48617, %rd35939, %rd8;
	shr.u64 	%rd35940, %rd48617, 32;
	and.b64  	%rd35941, %rd48616, 4294967295;
	add.s64 	%rd35942, %rd35940, %rd35941;
	add.s64 	%rd48616, %rd35942, %rd9;
	{ .reg .b32 tmp; mov.b64 {tmp, %r5253}, %rd48616; }
	add.s32 	%r5254, %r6675, %r5253;
	add.s32 	%r6675, %r5254, %r5251;
$L__BB0_524:
	cvt.u32.u64 	%r6681, %rd48621;
	cvt.u32.u64 	%r6680, %rd48620;
	cvt.u32.u64 	%r6679, %rd48619;
	cvt.u32.u64 	%r6678, %rd48618;
	cvt.u32.u64 	%r6677, %rd48617;
	cvt.u32.u64 	%r6676, %rd48616;
	cvt.u64.u32 	%rd35943, %r6682;
	sub.s64 	%rd35944, %rd874, %rd35943;
	shr.u64 	%rd35945, %rd35944, 63;
	cvt.u32.u64 	%r6645, %rd35944;
	and.b64  	%rd35946, %rd48621, 4294967295;
	add.s64 	%rd35947, %rd35945, %rd35946;
	sub.s64 	%rd48627, %rd875, %rd35947;
	shr.u64 	%rd35948, %rd48627, 63;
	and.b64  	%rd35949, %rd48620, 4294967295;
	add.s64 	%rd35950, %rd35948, %rd35949;
	sub.s64 	%rd48626, %rd877, %rd35950;
	shr.u64 	%rd35951, %rd48626, 63;
	and.b64  	%rd35952, %rd48619, 4294967295;
	add.s64 	%rd35953, %rd35951, %rd35952;
	sub.s64 	%rd48625, %rd879, %rd35953;
	shr.u64 	%rd35954, %rd48625, 63;
	and.b64  	%rd35955, %rd48618, 4294967295;
	add.s64 	%rd35956, %rd35954, %rd35955;
	sub.s64 	%rd48624, %rd881, %rd35956;
	shr.u64 	%rd35957, %rd48624, 63;
	and.b64  	%rd35958, %rd48617, 4294967295;
	add.s64 	%rd35959, %rd35957, %rd35958;
	sub.s64 	%rd48623, %rd883, %rd35959;
	shr.u64 	%rd35960, %rd48623, 63;
	and.b64  	%rd35961, %rd48616, 4294967295;
	add.s64 	%rd35962, %rd35960, %rd35961;
	sub.s64 	%rd48622, %rd885, %rd35962;
	shr.u64 	%rd35963, %rd48622, 63;
	cvt.u64.u32 	%rd35964, %r6675;
	add.s64 	%rd35965, %rd35963, %rd35964;
	sub.s64 	%rd35966, %rd887, %rd35965;
	setp.gt.s64 	%p1524, %rd35966, -1;
	cvt.u32.u64 	%r6644, %rd35966;
	@%p1524 bra 	$L__BB0_526;
	cvt.u32.u64 	%r5255, %rd10;
	cvt.u32.u64 	%r5256, %rd3;
	add.s32 	%r6645, %r5256, %r6645;
	setp.lt.u32 	%p1525, %r6645, %r5256;
	selp.u64 	%rd35967, 1, 0, %p1525;
	and.b64  	%rd35968, %rd48627, 4294967295;
	add.s64 	%rd35969, %rd35968, %rd35967;
	add.s64 	%rd48627, %rd35969, %rd4;
	shr.u64 	%rd35970, %rd48627, 32;
	and.b64  	%rd35971, %rd48626, 4294967295;
	add.s64 	%rd35972, %rd35970, %rd35971;
	add.s64 	%rd48626, %rd35972, %rd5;
	shr.u64 	%rd35973, %rd48626, 32;
	and.b64  	%rd35974, %rd48625, 4294967295;
	add.s64 	%rd35975, %rd35973, %rd35974;
	add.s64 	%rd48625, %rd35975, %rd6;
	shr.u64 	%rd35976, %rd48625, 32;
	and.b64  	%rd35977, %rd48624, 4294967295;
	add.s64 	%rd35978, %rd35976, %rd35977;
	add.s64 	%rd48624, %rd35978, %rd7;
	shr.u64 	%rd35979, %rd48624, 32;
	and.b64  	%rd35980, %rd48623, 4294967295;
	add.s64 	%rd35981, %rd35979, %rd35980;
	add.s64 	%rd48623, %rd35981, %rd8;
	shr.u64 	%rd35982, %rd48623, 32;
	and.b64  	%rd35983, %rd48622, 4294967295;
	add.s64 	%rd35984, %rd35982, %rd35983;
	add.s64 	%rd48622, %rd35984, %rd9;
	{ .reg .b32 tmp; mov.b64 {tmp, %r5257}, %rd48622; }
	add.s32 	%r5258, %r6644, %r5257;
	add.s32 	%r6644, %r5258, %r5255;
$L__BB0_526:
	cvt.u32.u64 	%r5259, %rd10;
	cvt.u64.u32 	%rd35985, %r6645;
	mul.lo.s64 	%rd35986, %rd35985, %rd819;
	cvt.u32.u64 	%r5260, %rd35986;
	shr.u64 	%rd35987, %rd35986, 32;
	and.b64  	%rd35988, %rd48627, 4294967295;
	mad.lo.s64 	%rd35989, %rd35988, %rd819, %rd35987;
	shr.u64 	%rd35990, %rd35989, 32;
	and.b64  	%rd35991, %rd48626, 4294967295;
	mad.lo.s64 	%rd35992, %rd35991, %rd819, %rd35990;
	shr.u64 	%rd35993, %rd35992, 32;
	and.b64  	%rd35994, %rd48625, 4294967295;
	mad.lo.s64 	%rd35995, %rd35994, %rd819, %rd35993;
	shr.u64 	%rd35996, %rd35995, 32;
	and.b64  	%rd35997, %rd48624, 4294967295;
	mad.lo.s64 	%rd35998, %rd35997, %rd819, %rd35996;
	shr.u64 	%rd35999, %rd35998, 32;
	and.b64  	%rd36000, %rd48623, 4294967295;
	mad.lo.s64 	%rd36001, %rd36000, %rd819, %rd35999;
	shr.u64 	%rd36002, %rd36001, 32;
	and.b64  	%rd36003, %rd48622, 4294967295;
	mad.lo.s64 	%rd36004, %rd36003, %rd819, %rd36002;
	shr.u64 	%rd36005, %rd36004, 32;
	cvt.u64.u32 	%rd36006, %r6644;
	mad.lo.s64 	%rd36007, %rd36006, %rd819, %rd36005;
	shr.u64 	%rd36008, %rd36007, 32;
	and.b64  	%rd36009, %rd35989, 4294967295;
	mad.lo.s64 	%rd36010, %rd820, %rd35985, %rd36009;
	shr.u64 	%rd36011, %rd36010, 32;
	and.b64  	%rd36012, %rd35992, 4294967295;
	add.s64 	%rd36013, %rd36011, %rd36012;
	mad.lo.s64 	%rd36014, %rd35988, %rd820, %rd36013;
	shr.u64 	%rd36015, %rd36014, 32;
	and.b64  	%rd36016, %rd35995, 4294967295;
	add.s64 	%rd36017, %rd36015, %rd36016;
	mad.lo.s64 	%rd36018, %rd35991, %rd820, %rd36017;
	shr.u64 	%rd36019, %rd36018, 32;
	and.b64  	%rd36020, %rd35998, 4294967295;
	add.s64 	%rd36021, %rd36019, %rd36020;
	mad.lo.s64 	%rd36022, %rd35994, %rd820, %rd36021;
	shr.u64 	%rd36023, %rd36022, 32;
	and.b64  	%rd36024, %rd36001, 4294967295;
	add.s64 	%rd36025, %rd36023, %rd36024;
	mad.lo.s64 	%rd36026, %rd35997, %rd820, %rd36025;
	shr.u64 	%rd36027, %rd36026, 32;
	and.b64  	%rd36028, %rd36004, 4294967295;
	add.s64 	%rd36029, %rd36027, %rd36028;
	mad.lo.s64 	%rd36030, %rd36000, %rd820, %rd36029;
	shr.u64 	%rd36031, %rd36030, 32;
	and.b64  	%rd36032, %rd36007, 4294967295;
	add.s64 	%rd36033, %rd36031, %rd36032;
	mad.lo.s64 	%rd36034, %rd36003, %rd820, %rd36033;
	shr.u64 	%rd36035, %rd36034, 32;
	add.s64 	%rd36036, %rd36035, %rd36008;
	mad.lo.s64 	%rd36037, %rd820, %rd36006, %rd36036;
	shr.u64 	%rd36038, %rd36037, 32;
	and.b64  	%rd36039, %rd36014, 4294967295;
	mad.lo.s64 	%rd36040, %rd821, %rd35985, %rd36039;
	shr.u64 	%rd36041, %rd36040, 32;
	and.b64  	%rd36042, %rd36018, 4294967295;
	add.s64 	%rd36043, %rd36041, %rd36042;
	mad.lo.s64 	%rd36044, %rd35988, %rd821, %rd36043;
	shr.u64 	%rd36045, %rd36044, 32;
	and.b64  	%rd36046, %rd36022, 4294967295;
	add.s64 	%rd36047, %rd36045, %rd36046;
	mad.lo.s64 	%rd36048, %rd35991, %rd821, %rd36047;
	shr.u64 	%rd36049, %rd36048, 32;
	and.b64  	%rd36050, %rd36026, 4294967295;
	add.s64 	%rd36051, %rd36049, %rd36050;
	mad.lo.s64 	%rd36052, %rd35994, %rd821, %rd36051;
	shr.u64 	%rd36053, %rd36052, 32;
	and.b64  	%rd36054, %rd36030, 4294967295;
	add.s64 	%rd36055, %rd36053, %rd36054;
	mad.lo.s64 	%rd36056, %rd35997, %rd821, %rd36055;
	shr.u64 	%rd36057, %rd36056, 32;
	and.b64  	%rd36058, %rd36034, 4294967295;
	add.s64 	%rd36059, %rd36057, %rd36058;
	mad.lo.s64 	%rd36060, %rd36000, %rd821, %rd36059;
	shr.u64 	%rd36061, %rd36060, 32;
	and.b64  	%rd36062, %rd36037, 4294967295;
	add.s64 	%rd36063, %rd36061, %rd36062;
	mad.lo.s64 	%rd36064, %rd36003, %rd821, %rd36063;
	shr.u64 	%rd36065, %rd36064, 32;
	add.s64 	%rd36066, %rd36065, %rd36038;
	mad.lo.s64 	%rd36067, %rd821, %rd36006, %rd36066;
	shr.u64 	%rd36068, %rd36067, 32;
	and.b64  	%rd36069, %rd36044, 4294967295;
	mad.lo.s64 	%rd36070, %rd822, %rd35985, %rd36069;
	shr.u64 	%rd36071, %rd36070, 32;
	and.b64  	%rd36072, %rd36048, 4294967295;
	add.s64 	%rd36073, %rd36071, %rd36072;
	mad.lo.s64 	%rd36074, %rd35988, %rd822, %rd36073;
	shr.u64 	%rd36075, %rd36074, 32;
	and.b64  	%rd36076, %rd36052, 4294967295;
	add.s64 	%rd36077, %rd36075, %rd36076;
	mad.lo.s64 	%rd36078, %rd35991, %rd822, %rd36077;
	shr.u64 	%rd36079, %rd36078, 32;
	and.b64  	%rd36080, %rd36056, 4294967295;
	add.s64 	%rd36081, %rd36079, %rd36080;
	mad.lo.s64 	%rd36082, %rd35994, %rd822, %rd36081;
	shr.u64 	%rd36083, %rd36082, 32;
	and.b64  	%rd36084, %rd36060, 4294967295;
	add.s64 	%rd36085, %rd36083, %rd36084;
	mad.lo.s64 	%rd36086, %rd35997, %rd822, %rd36085;
	shr.u64 	%rd36087, %rd36086, 32;
	and.b64  	%rd36088, %rd36064, 4294967295;
	add.s64 	%rd36089, %rd36087, %rd36088;
	mad.lo.s64 	%rd36090, %rd36000, %rd822, %rd36089;
	shr.u64 	%rd36091, %rd36090, 32;
	and.b64  	%rd36092, %rd36067, 4294967295;
	add.s64 	%rd36093, %rd36091, %rd36092;
	mad.lo.s64 	%rd36094, %rd36003, %rd822, %rd36093;
	shr.u64 	%rd36095, %rd36094, 32;
	add.s64 	%rd36096, %rd36095, %rd36068;
	mad.lo.s64 	%rd36097, %rd822, %rd36006, %rd36096;
	shr.u64 	%rd36098, %rd36097, 32;
	and.b64  	%rd36099, %rd36074, 4294967295;
	mad.lo.s64 	%rd36100, %rd823, %rd35985, %rd36099;
	shr.u64 	%rd36101, %rd36100, 32;
	and.b64  	%rd36102, %rd36078, 4294967295;
	add.s64 	%rd36103, %rd36101, %rd36102;
	mad.lo.s64 	%rd36104, %rd35988, %rd823, %rd36103;
	shr.u64 	%rd36105, %rd36104, 32;
	and.b64  	%rd36106, %rd36082, 4294967295;
	add.s64 	%rd36107, %rd36105, %rd36106;
	mad.lo.s64 	%rd36108, %rd35991, %rd823, %rd36107;
	shr.u64 	%rd36109, %rd36108, 32;
	and.b64  	%rd36110, %rd36086, 4294967295;
	add.s64 	%rd36111, %rd36109, %rd36110;
	mad.lo.s64 	%rd36112, %rd35994, %rd823, %rd36111;
	shr.u64 	%rd36113, %rd36112, 32;
	and.b64  	%rd36114, %rd36090, 4294967295;
	add.s64 	%rd36115, %rd36113, %rd36114;
	mad.lo.s64 	%rd36116, %rd35997, %rd823, %rd36115;
	shr.u64 	%rd36117, %rd36116, 32;
	and.b64  	%rd36118, %rd36094, 4294967295;
	add.s64 	%rd36119, %rd36117, %rd36118;
	mad.lo.s64 	%rd36120, %rd36000, %rd823, %rd36119;
	shr.u64 	%rd36121, %rd36120, 32;
	and.b64  	%rd36122, %rd36097, 4294967295;
	add.s64 	%rd36123, %rd36121, %rd36122;
	mad.lo.s64 	%rd36124, %rd36003, %rd823, %rd36123;
	shr.u64 	%rd36125, %rd36124, 32;
	add.s64 	%rd36126, %rd36125, %rd36098;
	mad.lo.s64 	%rd36127, %rd823, %rd36006, %rd36126;
	shr.u64 	%rd36128, %rd36127, 32;
	and.b64  	%rd36129, %rd36104, 4294967295;
	mad.lo.s64 	%rd36130, %rd824, %rd35985, %rd36129;
	shr.u64 	%rd36131, %rd36130, 32;
	and.b64  	%rd36132, %rd36108, 4294967295;
	add.s64 	%rd36133, %rd36131, %rd36132;
	mad.lo.s64 	%rd36134, %rd35988, %rd824, %rd36133;
	shr.u64 	%rd36135, %rd36134, 32;
	and.b64  	%rd36136, %rd36112, 4294967295;
	add.s64 	%rd36137, %rd36135, %rd36136;
	mad.lo.s64 	%rd36138, %rd35991, %rd824, %rd36137;
	shr.u64 	%rd36139, %rd36138, 32;
	and.b64  	%rd36140, %rd36116, 4294967295;
	add.s64 	%rd36141, %rd36139, %rd36140;
	mad.lo.s64 	%rd36142, %rd35994, %rd824, %rd36141;
	shr.u64 	%rd36143, %rd36142, 32;
	and.b64  	%rd36144, %rd36120, 4294967295;
	add.s64 	%rd36145, %rd36143, %rd36144;
	mad.lo.s64 	%rd36146, %rd35997, %rd824, %rd36145;
	shr.u64 	%rd36147, %rd36146, 32;
	and.b64  	%rd36148, %rd36124, 4294967295;
	add.s64 	%rd36149, %rd36147, %rd36148;
	mad.lo.s64 	%rd36150, %rd36000, %rd824, %rd36149;
	shr.u64 	%rd36151, %rd36150, 32;
	and.b64  	%rd36152, %rd36127, 4294967295;
	add.s64 	%rd36153, %rd36151, %rd36152;
	mad.lo.s64 	%rd36154, %rd36003, %rd824, %rd36153;
	shr.u64 	%rd36155, %rd36154, 32;
	add.s64 	%rd36156, %rd36155, %rd36128;
	mad.lo.s64 	%rd36157, %rd824, %rd36006, %rd36156;
	shr.u64 	%rd36158, %rd36157, 32;
	and.b64  	%rd36159, %rd36134, 4294967295;
	mad.lo.s64 	%rd36160, %rd825, %rd35985, %rd36159;
	shr.u64 	%rd36161, %rd36160, 32;
	and.b64  	%rd36162, %rd36138, 4294967295;
	add.s64 	%rd36163, %rd36161, %rd36162;
	mad.lo.s64 	%rd36164, %rd35988, %rd825, %rd36163;
	shr.u64 	%rd36165, %rd36164, 32;
	and.b64  	%rd36166, %rd36142, 4294967295;
	add.s64 	%rd36167, %rd36165, %rd36166;
	mad.lo.s64 	%rd36168, %rd35991, %rd825, %rd36167;
	shr.u64 	%rd36169, %rd36168, 32;
	and.b64  	%rd36170, %rd36146, 4294967295;
	add.s64 	%rd36171, %rd36169, %rd36170;
	mad.lo.s64 	%rd36172, %rd35994, %rd825, %rd36171;
	shr.u64 	%rd36173, %rd36172, 32;
	and.b64  	%rd36174, %rd36150, 4294967295;
	add.s64 	%rd36175, %rd36173, %rd36174;
	mad.lo.s64 	%rd36176, %rd35997, %rd825, %rd36175;
	shr.u64 	%rd36177, %rd36176, 32;
	and.b64  	%rd36178, %rd36154, 4294967295;
	add.s64 	%rd36179, %rd36177, %rd36178;
	mad.lo.s64 	%rd36180, %rd36000, %rd825, %rd36179;
	shr.u64 	%rd36181, %rd36180, 32;
	and.b64  	%rd36182, %rd36157, 4294967295;
	add.s64 	%rd36183, %rd36181, %rd36182;
	mad.lo.s64 	%rd36184, %rd36003, %rd825, %rd36183;
	shr.u64 	%rd36185, %rd36184, 32;
	add.s64 	%rd36186, %rd36185, %rd36158;
	mad.lo.s64 	%rd36187, %rd825, %rd36006, %rd36186;
	shr.u64 	%rd36188, %rd36187, 32;
	and.b64  	%rd36189, %rd36164, 4294967295;
	mad.lo.s64 	%rd36190, %rd826, %rd35985, %rd36189;
	shr.u64 	%rd36191, %rd36190, 32;
	and.b64  	%rd36192, %rd36168, 4294967295;
	add.s64 	%rd36193, %rd36191, %rd36192;
	mad.lo.s64 	%rd36194, %rd35988, %rd826, %rd36193;
	shr.u64 	%rd36195, %rd36194, 32;
	and.b64  	%rd36196, %rd36172, 4294967295;
	add.s64 	%rd36197, %rd36195, %rd36196;
	mad.lo.s64 	%rd36198, %rd35991, %rd826, %rd36197;
	shr.u64 	%rd36199, %rd36198, 32;
	and.b64  	%rd36200, %rd36176, 4294967295;
	add.s64 	%rd36201, %rd36199, %rd36200;
	mad.lo.s64 	%rd36202, %rd35994, %rd826, %rd36201;
	shr.u64 	%rd36203, %rd36202, 32;
	and.b64  	%rd36204, %rd36180, 4294967295;
	add.s64 	%rd36205, %rd36203, %rd36204;
	mad.lo.s64 	%rd36206, %rd35997, %rd826, %rd36205;
	shr.u64 	%rd36207, %rd36206, 32;
	and.b64  	%rd36208, %rd36184, 4294967295;
	add.s64 	%rd36209, %rd36207, %rd36208;
	mad.lo.s64 	%rd36210, %rd36000, %rd826, %rd36209;
	shr.u64 	%rd36211, %rd36210, 32;
	and.b64  	%rd36212, %rd36187, 4294967295;
	add.s64 	%rd36213, %rd36211, %rd36212;
	mad.lo.s64 	%rd36214, %rd36003, %rd826, %rd36213;
	shr.u64 	%rd36215, %rd36214, 32;
	add.s64 	%rd36216, %rd36215, %rd36188;
	mad.lo.s64 	%rd36217, %rd826, %rd36006, %rd36216;
	{ .reg .b32 tmp; mov.b64 {tmp, %r5261}, %rd36217; }
	mul.lo.s32 	%r5262, %r9, %r5260;
	cvt.u64.u32 	%rd36218, %r5262;
	and.b64  	%rd36219, %rd35986, 4294967295;
	mad.lo.s64 	%rd36220, %rd3, %rd36218, %rd36219;
	shr.u64 	%rd36221, %rd36220, 32;
	and.b64  	%rd36222, %rd36010, 4294967295;
	add.s64 	%rd36223, %rd36221, %rd36222;
	mad.lo.s64 	%rd36224, %rd4, %rd36218, %rd36223;
	cvt.u32.u64 	%r5263, %rd36224;
	shr.u64 	%rd36225, %rd36224, 32;
	and.b64  	%rd36226, %rd36040, 4294967295;
	add.s64 	%rd36227, %rd36225, %rd36226;
	mad.lo.s64 	%rd36228, %rd5, %rd36218, %rd36227;
	shr.u64 	%rd36229, %rd36228, 32;
	and.b64  	%rd36230, %rd36070, 4294967295;
	add.s64 	%rd36231, %rd36229, %rd36230;
	mad.lo.s64 	%rd36232, %rd6, %rd36218, %rd36231;
	shr.u64 	%rd36233, %rd36232, 32;
	and.b64  	%rd36234, %rd36100, 4294967295;
	add.s64 	%rd36235, %rd36233, %rd36234;
	mad.lo.s64 	%rd36236, %rd7, %rd36218, %rd36235;
	shr.u64 	%rd36237, %rd36236, 32;
	and.b64  	%rd36238, %rd36130, 4294967295;
	add.s64 	%rd36239, %rd36237, %rd36238;
	mad.lo.s64 	%rd36240, %rd8, %rd36218, %rd36239;
	shr.u64 	%rd36241, %rd36240, 32;
	and.b64  	%rd36242, %rd36160, 4294967295;
	add.s64 	%rd36243, %rd36241, %rd36242;
	mad.lo.s64 	%rd36244, %rd9, %rd36218, %rd36243;
	shr.u64 	%rd36245, %rd36244, 32;
	and.b64  	%rd36246, %rd36190, 4294967295;
	add.s64 	%rd36247, %rd36245, %rd36246;
	mad.lo.s64 	%rd36248, %rd10, %rd36218, %rd36247;
	shr.u64 	%rd36249, %rd36248, 32;
	and.b64  	%rd36250, %rd36194, 4294967295;
	add.s64 	%rd36251, %rd36249, %rd36250;
	shr.u64 	%rd36252, %rd36251, 32;
	and.b64  	%rd36253, %rd36198, 4294967295;
	add.s64 	%rd36254, %rd36252, %rd36253;
	shr.u64 	%rd36255, %rd36254, 32;
	and.b64  	%rd36256, %rd36202, 4294967295;
	add.s64 	%rd36257, %rd36255, %rd36256;
	shr.u64 	%rd36258, %rd36257, 32;
	and.b64  	%rd36259, %rd36206, 4294967295;
	add.s64 	%rd36260, %rd36258, %rd36259;
	shr.u64 	%rd36261, %rd36260, 32;
	and.b64  	%rd36262, %rd36210, 4294967295;
	add.s64 	%rd36263, %rd36261, %rd36262;
	shr.u64 	%rd36264, %rd36263, 32;
	and.b64  	%rd36265, %rd36214, 4294967295;
	add.s64 	%rd36266, %rd36264, %rd36265;
	shr.u64 	%rd36267, %rd36266, 32;
	and.b64  	%rd36268, %rd36217, 4294967295;
	add.s64 	%rd36269, %rd36267, %rd36268;
	{ .reg .b32 tmp; mov.b64 {tmp, %r5264}, %rd36269; }
	add.s32 	%r5265, %r5261, %r5264;
	mul.lo.s32 	%r5266, %r9, %r5263;
	cvt.u64.u32 	%rd36270, %r5266;
	and.b64  	%rd36271, %rd36224, 4294967295;
	mad.lo.s64 	%rd36272, %rd3, %rd36270, %rd36271;
	shr.u64 	%rd36273, %rd36272, 32;
	and.b64  	%rd36274, %rd36228, 4294967295;
	add.s64 	%rd36275, %rd36273, %rd36274;
	mad.lo.s64 	%rd36276, %rd4, %rd36270, %rd36275;
	cvt.u32.u64 	%r5267, %rd36276;
	shr.u64 	%rd36277, %rd36276, 32;
	and.b64  	%rd36278, %rd36232, 4294967295;
	add.s64 	%rd36279, %rd36277, %rd36278;
	mad.lo.s64 	%rd36280, %rd5, %rd36270, %rd36279;
	shr.u64 	%rd36281, %rd36280, 32;
	and.b64  	%rd36282, %rd36236, 4294967295;
	add.s64 	%rd36283, %rd36281, %rd36282;
	mad.lo.s64 	%rd36284, %rd6, %rd36270, %rd36283;
	shr.u64 	%rd36285, %rd36284, 32;
	and.b64  	%rd36286, %rd36240, 4294967295;
	add.s64 	%rd36287, %rd36285, %rd36286;
	mad.lo.s64 	%rd36288, %rd7, %rd36270, %rd36287;
	shr.u64 	%rd36289, %rd36288, 32;
	and.b64  	%rd36290, %rd36244, 4294967295;
	add.s64 	%rd36291, %rd36289, %rd36290;
	mad.lo.s64 	%rd36292, %rd8, %rd36270, %rd36291;
	shr.u64 	%rd36293, %rd36292, 32;
	and.b64  	%rd36294, %rd36248, 4294967295;
	add.s64 	%rd36295, %rd36293, %rd36294;
	mad.lo.s64 	%rd36296, %rd9, %rd36270, %rd36295;
	shr.u64 	%rd36297, %rd36296, 32;
	and.b64  	%rd36298, %rd36251, 4294967295;
	add.s64 	%rd36299, %rd36297, %rd36298;
	mad.lo.s64 	%rd36300, %rd10, %rd36270, %rd36299;
	shr.u64 	%rd36301, %rd36300, 32;
	and.b64  	%rd36302, %rd36254, 4294967295;
	add.s64 	%rd36303, %rd36301, %rd36302;
	shr.u64 	%rd36304, %rd36303, 32;
	and.b64  	%rd36305, %rd36257, 4294967295;
	add.s64 	%rd36306, %rd36304, %rd36305;
	shr.u64 	%rd36307, %rd36306, 32;
	and.b64  	%rd36308, %rd36260, 4294967295;
	add.s64 	%rd36309, %rd36307, %rd36308;
	shr.u64 	%rd36310, %rd36309, 32;
	and.b64  	%rd36311, %rd36263, 4294967295;
	add.s64 	%rd36312, %rd36310, %rd36311;
	shr.u64 	%rd36313, %rd36312, 32;
	and.b64  	%rd36314, %rd36266, 4294967295;
	add.s64 	%rd36315, %rd36313, %rd36314;
	shr.u64 	%rd36316, %rd36315, 32;
	and.b64  	%rd36317, %rd36269, 4294967295;
	add.s64 	%rd36318, %rd36316, %rd36317;
	{ .reg .b32 tmp; mov.b64 {tmp, %r5268}, %rd36318; }
	add.s32 	%r5269, %r5265, %r5268;
	mul.lo.s32 	%r5270, %r9, %r5267;
	cvt.u64.u32 	%rd36319, %r5270;
	and.b64  	%rd36320, %rd36276, 4294967295;
	mad.lo.s64 	%rd36321, %rd3, %rd36319, %rd36320;
	shr.u64 	%rd36322, %rd36321, 32;
	and.b64  	%rd36323, %rd36280, 4294967295;
	add.s64 	%rd36324, %rd36322, %rd36323;
	mad.lo.s64 	%rd36325, %rd4, %rd36319, %rd36324;
	cvt.u32.u64 	%r5271, %rd36325;
	shr.u64 	%rd36326, %rd36325, 32;
	and.b64  	%rd36327, %rd36284, 4294967295;
	add.s64 	%rd36328, %rd36326, %rd36327;
	mad.lo.s64 	%rd36329, %rd5, %rd36319, %rd36328;
	shr.u64 	%rd36330, %rd36329, 32;
	and.b64  	%rd36331, %rd36288, 4294967295;
	add.s64 	%rd36332, %rd36330, %rd36331;
	mad.lo.s64 	%rd36333, %rd6, %rd36319, %rd36332;
	shr.u64 	%rd36334, %rd36333, 32;
	and.b64  	%rd36335, %rd36292, 4294967295;
	add.s64 	%rd36336, %rd36334, %rd36335;
	mad.lo.s64 	%rd36337, %rd7, %rd36319, %rd36336;
	shr.u64 	%rd36338, %rd36337, 32;
	and.b64  	%rd36339, %rd36296, 4294967295;
	add.s64 	%rd36340, %rd36338, %rd36339;
	mad.lo.s64 	%rd36341, %rd8, %rd36319, %rd36340;
	shr.u64 	%rd36342, %rd36341, 32;
	and.b64  	%rd36343, %rd36300, 4294967295;
	add.s64 	%rd36344, %rd36342, %rd36343;
	mad.lo.s64 	%rd36345, %rd9, %rd36319, %rd36344;
	shr.u64 	%rd36346, %rd36345, 32;
	and.b64  	%rd36347, %rd36303, 4294967295;
	add.s64 	%rd36348, %rd36346, %rd36347;
	mad.lo.s64 	%rd36349, %rd10, %rd36319, %rd36348;
	shr.u64 	%rd36350, %rd36349, 32;
	and.b64  	%rd36351, %rd36306, 4294967295;
	add.s64 	%rd36352, %rd36350, %rd36351;
	shr.u64 	%rd36353, %rd36352, 32;
	and.b64  	%rd36354, %rd36309, 4294967295;
	add.s64 	%rd36355, %rd36353, %rd36354;
	shr.u64 	%rd36356, %rd36355, 32;
	and.b64  	%rd36357, %rd36312, 4294967295;
	add.s64 	%rd36358, %rd36356, %rd36357;
	shr.u64 	%rd36359, %rd36358, 32;
	and.b64  	%rd36360, %rd36315, 4294967295;
	add.s64 	%rd36361, %rd36359, %rd36360;
	shr.u64 	%rd36362, %rd36361, 32;
	and.b64  	%rd36363, %rd36318, 4294967295;
	add.s64 	%rd36364, %rd36362, %rd36363;
	{ .reg .b32 tmp; mov.b64 {tmp, %r5272}, %rd36364; }
	add.s32 	%r5273, %r5269, %r5272;
	mul.lo.s32 	%r5274, %r9, %r5271;
	cvt.u64.u32 	%rd36365, %r5274;
	and.b64  	%rd36366, %rd36325, 4294967295;
	mad.lo.s64 	%rd36367, %rd3, %rd36365, %rd36366;
	shr.u64 	%rd36368, %rd36367, 32;
	and.b64  	%rd36369, %rd36329, 4294967295;
	add.s64 	%rd36370, %rd36368, %rd36369;
	mad.lo.s64 	%rd36371, %rd4, %rd36365, %rd36370;
	cvt.u32.u64 	%r5275, %rd36371;
	shr.u64 	%rd36372, %rd36371, 32;
	and.b64  	%rd36373, %rd36333, 4294967295;
	add.s64 	%rd36374, %rd36372, %rd36373;
	mad.lo.s64 	%rd36375, %rd5, %rd36365, %rd36374;
	shr.u64 	%rd36376, %rd36375, 32;
	and.b64  	%rd36377, %rd36337, 4294967295;
	add.s64 	%rd36378, %rd36376, %rd36377;
	mad.lo.s64 	%rd36379, %rd6, %rd36365, %rd36378;
	shr.u64 	%rd36380, %rd36379, 32;
	and.b64  	%rd36381, %rd36341, 4294967295;
	add.s64 	%rd36382, %rd36380, %rd36381;
	mad.lo.s64 	%rd36383, %rd7, %rd36365, %rd36382;
	shr.u64 	%rd36384, %rd36383, 32;
	and.b64  	%rd36385, %rd36345, 4294967295;
	add.s64 	%rd36386, %rd36384, %rd36385;
	mad.lo.s64 	%rd36387, %rd8, %rd36365, %rd36386;
	shr.u64 	%rd36388, %rd36387, 32;
	and.b64  	%rd36389, %rd36349, 4294967295;
	add.s64 	%rd36390, %rd36388, %rd36389;
	mad.lo.s64 	%rd36391, %rd9, %rd36365, %rd36390;
	shr.u64 	%rd36392, %rd36391, 32;
	and.b64  	%rd36393, %rd36352, 4294967295;
	add.s64 	%rd36394, %rd36392, %rd36393;
	mad.lo.s64 	%rd36395, %rd10, %rd36365, %rd36394;
	shr.u64 	%rd36396, %rd36395, 32;
	and.b64  	%rd36397, %rd36355, 4294967295;
	add.s64 	%rd36398, %rd36396, %rd36397;
	shr.u64 	%rd36399, %rd36398, 32;
	and.b64  	%rd36400, %rd36358, 4294967295;
	add.s64 	%rd36401, %rd36399, %rd36400;
	shr.u64 	%rd36402, %rd36401, 32;
	and.b64  	%rd36403, %rd36361, 4294967295;
	add.s64 	%rd36404, %rd36402, %rd36403;
	shr.u64 	%rd36405, %rd36404, 32;
	and.b64  	%rd36406, %rd36364, 4294967295;
	add.s64 	%rd36407, %rd36405, %rd36406;
	{ .reg .b32 tmp; mov.b64 {tmp, %r5276}, %rd36407; }
	add.s32 	%r5277, %r5273, %r5276;
	mul.lo.s32 	%r5278, %r9, %r5275;
	cvt.u64.u32 	%rd36408, %r5278;
	and.b64  	%rd36409, %rd36371, 4294967295;
	mad.lo.s64 	%rd36410, %rd3, %rd36408, %rd36409;
	shr.u64 	%rd36411, %rd36410, 32;
	and.b64  	%rd36412, %rd36375, 4294967295;
	add.s64 	%rd36413, %rd36411, %rd36412;
	mad.lo.s64 	%rd36414, %rd4, %rd36408, %rd36413;
	cvt.u32.u64 	%r5279, %rd36414;
	shr.u64 	%rd36415, %rd36414, 32;
	and.b64  	%rd36416, %rd36379, 4294967295;
	add.s64 	%rd36417, %rd36415, %rd36416;
	mad.lo.s64 	%rd36418, %rd5, %rd36408, %rd36417;
	shr.u64 	%rd36419, %rd36418, 32;
	and.b64  	%rd36420, %rd36383, 4294967295;
	add.s64 	%rd36421, %rd36419, %rd36420;
	mad.lo.s64 	%rd36422, %rd6, %rd36408, %rd36421;
	shr.u64 	%rd36423, %rd36422, 32;
	and.b64  	%rd36424, %rd36387, 4294967295;
	add.s64 	%rd36425, %rd36423, %rd36424;
	mad.lo.s64 	%rd36426, %rd7, %rd36408, %rd36425;
	shr.u64 	%rd36427, %rd36426, 32;
	and.b64  	%rd36428, %rd36391, 4294967295;
	add.s64 	%rd36429, %rd36427, %rd36428;
	mad.lo.s64 	%rd36430, %rd8, %rd36408, %rd36429;
	shr.u64 	%rd36431, %rd36430, 32;
	and.b64  	%rd36432, %rd36395, 4294967295;
	add.s64 	%rd36433, %rd36431, %rd36432;
	mad.lo.s64 	%rd36434, %rd9, %rd36408, %rd36433;
	shr.u64 	%rd36435, %rd36434, 32;
	and.b64  	%rd36436, %rd36398, 4294967295;
	add.s64 	%rd36437, %rd36435, %rd36436;
	mad.lo.s64 	%rd36438, %rd10, %rd36408, %rd36437;
	shr.u64 	%rd36439, %rd36438, 32;
	and.b64  	%rd36440, %rd36401, 4294967295;
	add.s64 	%rd36441, %rd36439, %rd36440;
	shr.u64 	%rd36442, %rd36441, 32;
	and.b64  	%rd36443, %rd36404, 4294967295;
	add.s64 	%rd36444, %rd36442, %rd36443;
	shr.u64 	%rd36445, %rd36444, 32;
	and.b64  	%rd36446, %rd36407, 4294967295;
	add.s64 	%rd36447, %rd36445, %rd36446;
	{ .reg .b32 tmp; mov.b64 {tmp, %r5280}, %rd36447; }
	add.s32 	%r5281, %r5277, %r5280;
	mul.lo.s32 	%r5282, %r9, %r5279;
	cvt.u64.u32 	%rd36448, %r5282;
	and.b64  	%rd36449, %rd36414, 4294967295;
	mad.lo.s64 	%rd36450, %rd3, %rd36448, %rd36449;
	shr.u64 	%rd36451, %rd36450, 32;
	and.b64  	%rd36452, %rd36418, 4294967295;
	add.s64 	%rd36453, %rd36451, %rd36452;
	mad.lo.s64 	%rd36454, %rd4, %rd36448, %rd36453;
	cvt.u32.u64 	%r5283, %rd36454;
	shr.u64 	%rd36455, %rd36454, 32;
	and.b64  	%rd36456, %rd36422, 4294967295;
	add.s64 	%rd36457, %rd36455, %rd36456;
	mad.lo.s64 	%rd36458, %rd5, %rd36448, %rd36457;
	shr.u64 	%rd36459, %rd36458, 32;
	and.b64  	%rd36460, %rd36426, 4294967295;
	add.s64 	%rd36461, %rd36459, %rd36460;
	mad.lo.s64 	%rd36462, %rd6, %rd36448, %rd36461;
	shr.u64 	%rd36463, %rd36462, 32;
	and.b64  	%rd36464, %rd36430, 4294967295;
	add.s64 	%rd36465, %rd36463, %rd36464;
	mad.lo.s64 	%rd36466, %rd7, %rd36448, %rd36465;
	shr.u64 	%rd36467, %rd36466, 32;
	and.b64  	%rd36468, %rd36434, 4294967295;
	add.s64 	%rd36469, %rd36467, %rd36468;
	mad.lo.s64 	%rd36470, %rd8, %rd36448, %rd36469;
	shr.u64 	%rd36471, %rd36470, 32;
	and.b64  	%rd36472, %rd36438, 4294967295;
	add.s64 	%rd36473, %rd36471, %rd36472;
	mad.lo.s64 	%rd36474, %rd9, %rd36448, %rd36473;
	shr.u64 	%rd36475, %rd36474, 32;
	and.b64  	%rd36476, %rd36441, 4294967295;
	add.s64 	%rd36477, %rd36475, %rd36476;
	mad.lo.s64 	%rd36478, %rd10, %rd36448, %rd36477;
	shr.u64 	%rd36479, %rd36478, 32;
	and.b64  	%rd36480, %rd36444, 4294967295;
	add.s64 	%rd36481, %rd36479, %rd36480;
	shr.u64 	%rd36482, %rd36481, 32;
	and.b64  	%rd36483, %rd36447, 4294967295;
	add.s64 	%rd36484, %rd36482, %rd36483;
	{ .reg .b32 tmp; mov.b64 {tmp, %r5284}, %rd36484; }
	add.s32 	%r5285, %r5281, %r5284;
	mul.lo.s32 	%r5286, %r9, %r5283;
	cvt.u64.u32 	%rd36485, %r5286;
	and.b64  	%rd36486, %rd36454, 4294967295;
	mad.lo.s64 	%rd36487, %rd3, %rd36485, %rd36486;
	shr.u64 	%rd36488, %rd36487, 32;
	and.b64  	%rd36489, %rd36458, 4294967295;
	add.s64 	%rd36490, %rd36488, %rd36489;
	mad.lo.s64 	%rd36491, %rd4, %rd36485, %rd36490;
	cvt.u32.u64 	%r5287, %rd36491;
	shr.u64 	%rd36492, %rd36491, 32;
	and.b64  	%rd36493, %rd36462, 4294967295;
	add.s64 	%rd36494, %rd36492, %rd36493;
	mad.lo.s64 	%rd36495, %rd5, %rd36485, %rd36494;
	shr.u64 	%rd36496, %rd36495, 32;
	and.b64  	%rd36497, %rd36466, 4294967295;
	add.s64 	%rd36498, %rd36496, %rd36497;
	mad.lo.s64 	%rd36499, %rd6, %rd36485, %rd36498;
	shr.u64 	%rd36500, %rd36499, 32;
	and.b64  	%rd36501, %rd36470, 4294967295;
	add.s64 	%rd36502, %rd36500, %rd36501;
	mad.lo.s64 	%rd36503, %rd7, %rd36485, %rd36502;
	shr.u64 	%rd36504, %rd36503, 32;
	and.b64  	%rd36505, %rd36474, 4294967295;
	add.s64 	%rd36506, %rd36504, %rd36505;
	mad.lo.s64 	%rd36507, %rd8, %rd36485, %rd36506;
	shr.u64 	%rd36508, %rd36507, 32;
	and.b64  	%rd36509, %rd36478, 4294967295;
	add.s64 	%rd36510, %rd36508, %rd36509;
	mad.lo.s64 	%rd36511, %rd9, %rd36485, %rd36510;
	shr.u64 	%rd36512, %rd36511, 32;
	and.b64  	%rd36513, %rd36481, 4294967295;
	add.s64 	%rd36514, %rd36512, %rd36513;
	mad.lo.s64 	%rd36515, %rd10, %rd36485, %rd36514;
	shr.u64 	%rd36516, %rd36515, 32;
	and.b64  	%rd36517, %rd36484, 4294967295;
	add.s64 	%rd36518, %rd36516, %rd36517;
	{ .reg .b32 tmp; mov.b64 {tmp, %r5288}, %rd36518; }
	add.s32 	%r5289, %r5285, %r5288;
	mul.lo.s32 	%r5290, %r9, %r5287;
	cvt.u64.u32 	%rd36519, %r5290;
	and.b64  	%rd36520, %rd36491, 4294967295;
	mad.lo.s64 	%rd36521, %rd3, %rd36519, %rd36520;
	shr.u64 	%rd36522, %rd36521, 32;
	and.b64  	%rd36523, %rd36495, 4294967295;
	add.s64 	%rd36524, %rd36522, %rd36523;
	mad.lo.s64 	%rd48634, %rd4, %rd36519, %rd36524;
	shr.u64 	%rd36525, %rd48634, 32;
	and.b64  	%rd36526, %rd36499, 4294967295;
	add.s64 	%rd36527, %rd36525, %rd36526;
	mad.lo.s64 	%rd48633, %rd5, %rd36519, %rd36527;
	cvt.u32.u64 	%r511, %rd48633;
	shr.u64 	%rd36528, %rd48633, 32;
	and.b64  	%rd36529, %rd36503, 4294967295;
	add.s64 	%rd36530, %rd36528, %rd36529;
	mad.lo.s64 	%rd48632, %rd6, %rd36519, %rd36530;
	cvt.u32.u64 	%r512, %rd48632;
	shr.u64 	%rd36531, %rd48632, 32;
	and.b64  	%rd36532, %rd36507, 4294967295;
	add.s64 	%rd36533, %rd36531, %rd36532;
	mad.lo.s64 	%rd48631, %rd7, %rd36519, %rd36533;
	cvt.u32.u64 	%r513, %rd48631;
	shr.u64 	%rd36534, %rd48631, 32;
	and.b64  	%rd36535, %rd36511, 4294967295;
	add.s64 	%rd36536, %rd36534, %rd36535;
	mad.lo.s64 	%rd48630, %rd8, %rd36519, %rd36536;
	cvt.u32.u64 	%r514, %rd48630;
	shr.u64 	%rd36537, %rd48630, 32;
	and.b64  	%rd36538, %rd36515, 4294967295;
	add.s64 	%rd36539, %rd36537, %rd36538;
	mad.lo.s64 	%rd48629, %rd9, %rd36519, %rd36539;
	cvt.u32.u64 	%r515, %rd48629;
	shr.u64 	%rd36540, %rd48629, 32;
	and.b64  	%rd36541, %rd36518, 4294967295;
	add.s64 	%rd36542, %rd36540, %rd36541;
	mad.lo.s64 	%rd48628, %rd10, %rd36519, %rd36542;
	cvt.u32.u64 	%r516, %rd48628;
	{ .reg .b32 tmp; mov.b64 {tmp, %r5291}, %rd48628; }
	add.s32 	%r6646, %r5289, %r5291;
	setp.gt.u32 	%p1526, %r6646, %r5259;
	@%p1526 bra 	$L__BB0_540;
	cvt.u32.u64 	%r5292, %rd10;
	setp.lt.u32 	%p1527, %r6646, %r5292;
	@%p1527 bra 	$L__BB0_541;
	cvt.u32.u64 	%r5293, %rd9;
	setp.lt.u32 	%p1528, %r5293, %r516;
	@%p1528 bra 	$L__BB0_540;
	cvt.u32.u64 	%r5294, %rd9;
	setp.gt.u32 	%p1529, %r5294, %r516;
	@%p1529 bra 	$L__BB0_541;
	cvt.u32.u64 	%r5295, %rd8;
	setp.lt.u32 	%p1530, %r5295, %r515;
	@%p1530 bra 	$L__BB0_540;
	cvt.u32.u64 	%r5296, %rd8;
	setp.gt.u32 	%p1531, %r5296, %r515;
	@%p1531 bra 	$L__BB0_541;
	cvt.u32.u64 	%r5297, %rd7;
	setp.lt.u32 	%p1532, %r5297, %r514;
	@%p1532 bra 	$L__BB0_540;
	cvt.u32.u64 	%r5298, %rd7;
	setp.gt.u32 	%p1533, %r5298, %r514;
	@%p1533 bra 	$L__BB0_541;
	cvt.u32.u64 	%r5299, %rd6;
	setp.lt.u32 	%p1534, %r5299, %r513;
	@%p1534 bra 	$L__BB0_540;
	cvt.u32.u64 	%r5300, %rd6;
	setp.gt.u32 	%p1535, %r5300, %r513;
	@%p1535 bra 	$L__BB0_541;
	cvt.u32.u64 	%r5301, %rd5;
	setp.lt.u32 	%p1536, %r5301, %r512;
	@%p1536 bra 	$L__BB0_540;
	cvt.u32.u64 	%r5302, %rd5;
	setp.gt.u32 	%p1537, %r5302, %r512;
	@%p1537 bra 	$L__BB0_541;
	cvt.u32.u64 	%r5303, %rd4;
	setp.lt.u32 	%p1538, %r5303, %r511;
	@%p1538 bra 	$L__BB0_540;
	cvt.u32.u64 	%r5304, %rd3;
	cvt.u32.u64 	%r5305, %rd4;
	setp.gt.u32 	%p1539, %r5305, %r511;
	cvt.u32.u64 	%r5306, %rd48634;
	setp.gt.u32 	%p1540, %r5304, %r5306;
	or.pred  	%p1541, %p1539, %p1540;
	@%p1541 bra 	$L__BB0_541;
$L__BB0_540:
	cvt.u32.u64 	%r5307, %rd10;
	and.b64  	%rd36544, %rd48634, 4294967295;
	sub.s64 	%rd48634, %rd36544, %rd3;
	shr.u64 	%rd36545, %rd48634, 63;
	and.b64  	%rd36546, %rd48633, 4294967295;
	add.s64 	%rd36547, %rd36545, %rd4;
	sub.s64 	%rd48633, %rd36546, %rd36547;
	shr.u64 	%rd36548, %rd48633, 63;
	and.b64  	%rd36549, %rd48632, 4294967295;
	add.s64 	%rd36550, %rd36548, %rd5;
	sub.s64 	%rd48632, %rd36549, %rd36550;
	shr.u64 	%rd36551, %rd48632, 63;
	and.b64  	%rd36552, %rd48631, 4294967295;
	add.s64 	%rd36553, %rd36551, %rd6;
	sub.s64 	%rd48631, %rd36552, %rd36553;
	shr.u64 	%rd36554, %rd48631, 63;
	and.b64  	%rd36555, %rd48630, 4294967295;
	add.s64 	%rd36556, %rd36554, %rd7;
	sub.s64 	%rd48630, %rd36555, %rd36556;
	shr.u64 	%rd36557, %rd48630, 63;
	and.b64  	%rd36558, %rd48629, 4294967295;
	add.s64 	%rd36559, %rd36557, %rd8;
	sub.s64 	%rd48629, %rd36558, %rd36559;
	shr.u64 	%rd36560, %rd48629, 63;
	and.b64  	%rd36561, %rd48628, 4294967295;
	add.s64 	%rd36562, %rd36560, %rd9;
	sub.s64 	%rd48628, %rd36561, %rd36562;
	shr.u64 	%rd36563, %rd48628, 63;
	cvt.u32.u64 	%r5308, %rd36563;
	add.s32 	%r5309, %r5307, %r5308;
	sub.s32 	%r6646, %r6646, %r5309;
$L__BB0_541:
	cvt.u32.u64 	%r5310, %rd10;
	mul.lo.s64 	%rd36564, %rd848, %rd276;
	cvt.u32.u64 	%r5311, %rd36564;
	shr.u64 	%rd36565, %rd36564, 32;
	mad.lo.s64 	%rd36566, %rd849, %rd276, %rd36565;
	shr.u64 	%rd36567, %rd36566, 32;
	mad.lo.s64 	%rd36568, %rd851, %rd276, %rd36567;
	shr.u64 	%rd36569, %rd36568, 32;
	mad.lo.s64 	%rd36570, %rd853, %rd276, %rd36569;
	shr.u64 	%rd36571, %rd36570, 32;
	mad.lo.s64 	%rd36572, %rd855, %rd276, %rd36571;
	shr.u64 	%rd36573, %rd36572, 32;
	mad.lo.s64 	%rd36574, %rd857, %rd276, %rd36573;
	shr.u64 	%rd36575, %rd36574, 32;
	mad.lo.s64 	%rd36576, %rd859, %rd276, %rd36575;
	shr.u64 	%rd36577, %rd36576, 32;
	mad.lo.s64 	%rd36578, %rd276, %rd861, %rd36577;
	shr.u64 	%rd36579, %rd36578, 32;
	and.b64  	%rd36580, %rd36566, 4294967295;
	mad.lo.s64 	%rd36581, %rd848, %rd277, %rd36580;
	shr.u64 	%rd36582, %rd36581, 32;
	and.b64  	%rd36583, %rd36568, 4294967295;
	add.s64 	%rd36584, %rd36582, %rd36583;
	mad.lo.s64 	%rd36585, %rd849, %rd277, %rd36584;
	shr.u64 	%rd36586, %rd36585, 32;
	and.b64  	%rd36587, %rd36570, 4294967295;
	add.s64 	%rd36588, %rd36586, %rd36587;
	mad.lo.s64 	%rd36589, %rd851, %rd277, %rd36588;
	shr.u64 	%rd36590, %rd36589, 32;
	and.b64  	%rd36591, %rd36572, 4294967295;
	add.s64 	%rd36592, %rd36590, %rd36591;
	mad.lo.s64 	%rd36593, %rd853, %rd277, %rd36592;
	shr.u64 	%rd36594, %rd36593, 32;
	and.b64  	%rd36595, %rd36574, 4294967295;
	add.s64 	%rd36596, %rd36594, %rd36595;
	mad.lo.s64 	%rd36597, %rd855, %rd277, %rd36596;
	shr.u64 	%rd36598, %rd36597, 32;
	and.b64  	%rd36599, %rd36576, 4294967295;
	add.s64 	%rd36600, %rd36598, %rd36599;
	mad.lo.s64 	%rd36601, %rd857, %rd277, %rd36600;
	shr.u64 	%rd36602, %rd36601, 32;
	and.b64  	%rd36603, %rd36578, 4294967295;
	add.s64 	%rd36604, %rd36602, %rd36603;
	mad.lo.s64 	%rd36605, %rd859, %rd277, %rd36604;
	shr.u64 	%rd36606, %rd36605, 32;
	add.s64 	%rd36607, %rd36606, %rd36579;
	mad.lo.s64 	%rd36608, %rd277, %rd861, %rd36607;
	shr.u64 	%rd36609, %rd36608, 32;
	and.b64  	%rd36610, %rd36585, 4294967295;
	mad.lo.s64 	%rd36611, %rd848, %rd279, %rd36610;
	shr.u64 	%rd36612, %rd36611, 32;
	and.b64  	%rd36613, %rd36589, 4294967295;
	add.s64 	%rd36614, %rd36612, %rd36613;
	mad.lo.s64 	%rd36615, %rd849, %rd279, %rd36614;
	shr.u64 	%rd36616, %rd36615, 32;
	and.b64  	%rd36617, %rd36593, 4294967295;
	add.s64 	%rd36618, %rd36616, %rd36617;
	mad.lo.s64 	%rd36619, %rd851, %rd279, %rd36618;
	shr.u64 	%rd36620, %rd36619, 32;
	and.b64  	%rd36621, %rd36597, 4294967295;
	add.s64 	%rd36622, %rd36620, %rd36621;
	mad.lo.s64 	%rd36623, %rd853, %rd279, %rd36622;
	shr.u64 	%rd36624, %rd36623, 32;
	and.b64  	%rd36625, %rd36601, 4294967295;
	add.s64 	%rd36626, %rd36624, %rd36625;
	mad.lo.s64 	%rd36627, %rd855, %rd279, %rd36626;
	shr.u64 	%rd36628, %rd36627, 32;
	and.b64  	%rd36629, %rd36605, 4294967295;
	add.s64 	%rd36630, %rd36628, %rd36629;
	mad.lo.s64 	%rd36631, %rd857, %rd279, %rd36630;
	shr.u64 	%rd36632, %rd36631, 32;
	and.b64  	%rd36633, %rd36608, 4294967295;
	add.s64 	%rd36634, %rd36632, %rd36633;
	mad.lo.s64 	%rd36635, %rd859, %rd279, %rd36634;
	shr.u64 	%rd36636, %rd36635, 32;
	add.s64 	%rd36637, %rd36636, %rd36609;
	mad.lo.s64 	%rd36638, %rd279, %rd861, %rd36637;
	shr.u64 	%rd36639, %rd36638, 32;
	and.b64  	%rd36640, %rd36615, 4294967295;
	mad.lo.s64 	%rd36641, %rd848, %rd281, %rd36640;
	shr.u64 	%rd36642, %rd36641, 32;
	and.b64  	%rd36643, %rd36619, 4294967295;
	add.s64 	%rd36644, %rd36642, %rd36643;
	mad.lo.s64 	%rd36645, %rd849, %rd281, %rd36644;
	shr.u64 	%rd36646, %rd36645, 32;
	and.b64  	%rd36647, %rd36623, 4294967295;
	add.s64 	%rd36648, %rd36646, %rd36647;
	mad.lo.s64 	%rd36649, %rd851, %rd281, %rd36648;
	shr.u64 	%rd36650, %rd36649, 32;
	and.b64  	%rd36651, %rd36627, 4294967295;
	add.s64 	%rd36652, %rd36650, %rd36651;
	mad.lo.s64 	%rd36653, %rd853, %rd281, %rd36652;
	shr.u64 	%rd36654, %rd36653, 32;
	and.b64  	%rd36655, %rd36631, 4294967295;
	add.s64 	%rd36656, %rd36654, %rd36655;
	mad.lo.s64 	%rd36657, %rd855, %rd281, %rd36656;
	shr.u64 	%rd36658, %rd36657, 32;
	and.b64  	%rd36659, %rd36635, 4294967295;
	add.s64 	%rd36660, %rd36658, %rd36659;
	mad.lo.s64 	%rd36661, %rd857, %rd281, %rd36660;
	shr.u64 	%rd36662, %rd36661, 32;
	and.b64  	%rd36663, %rd36638, 4294967295;
	add.s64 	%rd36664, %rd36662, %rd36663;
	mad.lo.s64 	%rd36665, %rd859, %rd281, %rd36664;
	shr.u64 	%rd36666, %rd36665, 32;
	add.s64 	%rd36667, %rd36666, %rd36639;
	mad.lo.s64 	%rd36668, %rd281, %rd861, %rd36667;
	shr.u64 	%rd36669, %rd36668, 32;
	and.b64  	%rd36670, %rd36645, 4294967295;
	mad.lo.s64 	%rd36671, %rd848, %rd283, %rd36670;
	shr.u64 	%rd36672, %rd36671, 32;
	and.b64  	%rd36673, %rd36649, 4294967295;
	add.s64 	%rd36674, %rd36672, %rd36673;
	mad.lo.s64 	%rd36675, %rd849, %rd283, %rd36674;
	shr.u64 	%rd36676, %rd36675, 32;
	and.b64  	%rd36677, %rd36653, 4294967295;
	add.s64 	%rd36678, %rd36676, %rd36677;
	mad.lo.s64 	%rd36679, %rd851, %rd283, %rd36678;
	shr.u64 	%rd36680, %rd36679, 32;
	and.b64  	%rd36681, %rd36657, 4294967295;
	add.s64 	%rd36682, %rd36680, %rd36681;
	mad.lo.s64 	%rd36683, %rd853, %rd283, %rd36682;
	shr.u64 	%rd36684, %rd36683, 32;
	and.b64  	%rd36685, %rd36661, 4294967295;
	add.s64 	%rd36686, %rd36684, %rd36685;
	mad.lo.s64 	%rd36687, %rd855, %rd283, %rd36686;
	shr.u64 	%rd36688, %rd36687, 32;
	and.b64  	%rd36689, %rd36665, 4294967295;
	add.s64 	%rd36690, %rd36688, %rd36689;
	mad.lo.s64 	%rd36691, %rd857, %rd283, %rd36690;
	shr.u64 	%rd36692, %rd36691, 32;
	and.b64  	%rd36693, %rd36668, 4294967295;
	add.s64 	%rd36694, %rd36692, %rd36693;
	mad.lo.s64 	%rd36695, %rd859, %rd283, %rd36694;
	shr.u64 	%rd36696, %rd36695, 32;
	add.s64 	%rd36697, %rd36696, %rd36669;
	mad.lo.s64 	%rd36698, %rd283, %rd861, %rd36697;
	shr.u64 	%rd36699, %rd36698, 32;
	and.b64  	%rd36700, %rd36675, 4294967295;
	mad.lo.s64 	%rd36701, %rd848, %rd285, %rd36700;
	shr.u64 	%rd36702, %rd36701, 32;
	and.b64  	%rd36703, %rd36679, 4294967295;
	add.s64 	%rd36704, %rd36702, %rd36703;
	mad.lo.s64 	%rd36705, %rd849, %rd285, %rd36704;
	shr.u64 	%rd36706, %rd36705, 32;
	and.b64  	%rd36707, %rd36683, 4294967295;
	add.s64 	%rd36708, %rd36706, %rd36707;
	mad.lo.s64 	%rd36709, %rd851, %rd285, %rd36708;
	shr.u64 	%rd36710, %rd36709, 32;
	and.b64  	%rd36711, %rd36687, 4294967295;
	add.s64 	%rd36712, %rd36710, %rd36711;
	mad.lo.s64 	%rd36713, %rd853, %rd285, %rd36712;
	shr.u64 	%rd36714, %rd36713, 32;
	and.b64  	%rd36715, %rd36691, 4294967295;
	add.s64 	%rd36716, %rd36714, %rd36715;
	mad.lo.s64 	%rd36717, %rd855, %rd285, %rd36716;
	shr.u64 	%rd36718, %rd36717, 32;
	and.b64  	%rd36719, %rd36695, 4294967295;
	add.s64 	%rd36720, %rd36718, %rd36719;
	mad.lo.s64 	%rd36721, %rd857, %rd285, %rd36720;
	shr.u64 	%rd36722, %rd36721, 32;
	and.b64  	%rd36723, %rd36698, 4294967295;
	add.s64 	%rd36724, %rd36722, %rd36723;
	mad.lo.s64 	%rd36725, %rd859, %rd285, %rd36724;
	shr.u64 	%rd36726, %rd36725, 32;
	add.s64 	%rd36727, %rd36726, %rd36699;
	mad.lo.s64 	%rd36728, %rd285, %rd861, %rd36727;
	shr.u64 	%rd36729, %rd36728, 32;
	and.b64  	%rd36730, %rd36705, 4294967295;
	mad.lo.s64 	%rd36731, %rd848, %rd287, %rd36730;
	shr.u64 	%rd36732, %rd36731, 32;
	and.b64  	%rd36733, %rd36709, 4294967295;
	add.s64 	%rd36734, %rd36732, %rd36733;
	mad.lo.s64 	%rd36735, %rd849, %rd287, %rd36734;
	shr.u64 	%rd36736, %rd36735, 32;
	and.b64  	%rd36737, %rd36713, 4294967295;
	add.s64 	%rd36738, %rd36736, %rd36737;
	mad.lo.s64 	%rd36739, %rd851, %rd287, %rd36738;
	shr.u64 	%rd36740, %rd36739, 32;
	and.b64  	%rd36741, %rd36717, 4294967295;
	add.s64 	%rd36742, %rd36740, %rd36741;
	mad.lo.s64 	%rd36743, %rd853, %rd287, %rd36742;
	shr.u64 	%rd36744, %rd36743, 32;
	and.b64  	%rd36745, %rd36721, 4294967295;
	add.s64 	%rd36746, %rd36744, %rd36745;
	mad.lo.s64 	%rd36747, %rd855, %rd287, %rd36746;
	shr.u64 	%rd36748, %rd36747, 32;
	and.b64  	%rd36749, %rd36725, 4294967295;
	add.s64 	%rd36750, %rd36748, %rd36749;
	mad.lo.s64 	%rd36751, %rd857, %rd287, %rd36750;
	shr.u64 	%rd36752, %rd36751, 32;
	and.b64  	%rd36753, %rd36728, 4294967295;
	add.s64 	%rd36754, %rd36752, %rd36753;
	mad.lo.s64 	%rd36755, %rd859, %rd287, %rd36754;
	shr.u64 	%rd36756, %rd36755, 32;
	add.s64 	%rd36757, %rd36756, %rd36729;
	mad.lo.s64 	%rd36758, %rd287, %rd861, %rd36757;
	shr.u64 	%rd36759, %rd36758, 32;
	and.b64  	%rd36760, %rd36735, 4294967295;
	mad.lo.s64 	%rd36761, %rd848, %rd289, %rd36760;
	shr.u64 	%rd36762, %rd36761, 32;
	and.b64  	%rd36763, %rd36739, 4294967295;
	add.s64 	%rd36764, %rd36762, %rd36763;
	mad.lo.s64 	%rd36765, %rd849, %rd289, %rd36764;
	shr.u64 	%rd36766, %rd36765, 32;
	and.b64  	%rd36767, %rd36743, 4294967295;
	add.s64 	%rd36768, %rd36766, %rd36767;
	mad.lo.s64 	%rd36769, %rd851, %rd289, %rd36768;
	shr.u64 	%rd36770, %rd36769, 32;
	and.b64  	%rd36771, %rd36747, 4294967295;
	add.s64 	%rd36772, %rd36770, %rd36771;
	mad.lo.s64 	%rd36773, %rd853, %rd289, %rd36772;
	shr.u64 	%rd36774, %rd36773, 32;
	and.b64  	%rd36775, %rd36751, 4294967295;
	add.s64 	%rd36776, %rd36774, %rd36775;
	mad.lo.s64 	%rd36777, %rd855, %rd289, %rd36776;
	shr.u64 	%rd36778, %rd36777, 32;
	and.b64  	%rd36779, %rd36755, 4294967295;
	add.s64 	%rd36780, %rd36778, %rd36779;
	mad.lo.s64 	%rd36781, %rd857, %rd289, %rd36780;
	shr.u64 	%rd36782, %rd36781, 32;
	and.b64  	%rd36783, %rd36758, 4294967295;
	add.s64 	%rd36784, %rd36782, %rd36783;
	mad.lo.s64 	%rd36785, %rd859, %rd289, %rd36784;
	shr.u64 	%rd36786, %rd36785, 32;
	add.s64 	%rd36787, %rd36786, %rd36759;
	mad.lo.s64 	%rd36788, %rd861, %rd289, %rd36787;
	{ .reg .b32 tmp; mov.b64 {tmp, %r5312}, %rd36788; }
	mul.lo.s32 	%r5313, %r9, %r5311;
	cvt.u64.u32 	%rd36789, %r5313;
	and.b64  	%rd36790, %rd36564, 4294967295;
	mad.lo.s64 	%rd36791, %rd3, %rd36789, %rd36790;
	shr.u64 	%rd36792, %rd36791, 32;
	and.b64  	%rd36793, %rd36581, 4294967295;
	add.s64 	%rd36794, %rd36792, %rd36793;
	mad.lo.s64 	%rd36795, %rd4, %rd36789, %rd36794;
	cvt.u32.u64 	%r5314, %rd36795;
	shr.u64 	%rd36796, %rd36795, 32;
	and.b64  	%rd36797, %rd36611, 4294967295;
	add.s64 	%rd36798, %rd36796, %rd36797;
	mad.lo.s64 	%rd36799, %rd5, %rd36789, %rd36798;
	shr.u64 	%rd36800, %rd36799, 32;
	and.b64  	%rd36801, %rd36641, 4294967295;
	add.s64 	%rd36802, %rd36800, %rd36801;
	mad.lo.s64 	%rd36803, %rd6, %rd36789, %rd36802;
	shr.u64 	%rd36804, %rd36803, 32;
	and.b64  	%rd36805, %rd36671, 4294967295;
	add.s64 	%rd36806, %rd36804, %rd36805;
	mad.lo.s64 	%rd36807, %rd7, %rd36789, %rd36806;
	shr.u64 	%rd36808, %rd36807, 32;
	and.b64  	%rd36809, %rd36701, 4294967295;
	add.s64 	%rd36810, %rd36808, %rd36809;
	mad.lo.s64 	%rd36811, %rd8, %rd36789, %rd36810;
	shr.u64 	%rd36812, %rd36811, 32;
	and.b64  	%rd36813, %rd36731, 4294967295;
	add.s64 	%rd36814, %rd36812, %rd36813;
	mad.lo.s64 	%rd36815, %rd9, %rd36789, %rd36814;
	shr.u64 	%rd36816, %rd36815, 32;
	and.b64  	%rd36817, %rd36761, 4294967295;
	add.s64 	%rd36818, %rd36816, %rd36817;
	mad.lo.s64 	%rd36819, %rd10, %rd36789, %rd36818;
	shr.u64 	%rd36820, %rd36819, 32;
	and.b64  	%rd36821, %rd36765, 4294967295;
	add.s64 	%rd36822, %rd36820, %rd36821;
	shr.u64 	%rd36823, %rd36822, 32;
	and.b64  	%rd36824, %rd36769, 4294967295;
	add.s64 	%rd36825, %rd36823, %rd36824;
	shr.u64 	%rd36826, %rd36825, 32;
	and.b64  	%rd36827, %rd36773, 4294967295;
	add.s64 	%rd36828, %rd36826, %rd36827;
	shr.u64 	%rd36829, %rd36828, 32;
	and.b64  	%rd36830, %rd36777, 4294967295;
	add.s64 	%rd36831, %rd36829, %rd36830;
	shr.u64 	%rd36832, %rd36831, 32;
	and.b64  	%rd36833, %rd36781, 4294967295;
	add.s64 	%rd36834, %rd36832, %rd36833;
	shr.u64 	%rd36835, %rd36834, 32;
	and.b64  	%rd36836, %rd36785, 4294967295;
	add.s64 	%rd36837, %rd36835, %rd36836;
	shr.u64 	%rd36838, %rd36837, 32;
	and.b64  	%rd36839, %rd36788, 4294967295;
	add.s64 	%rd36840, %rd36838, %rd36839;
	{ .reg .b32 tmp; mov.b64 {tmp, %r5315}, %rd36840; }
	add.s32 	%r5316, %r5312, %r5315;
	mul.lo.s32 	%r5317, %r9, %r5314;
	cvt.u64.u32 	%rd36841, %r5317;
	and.b64  	%rd36842, %rd36795, 4294967295;
	mad.lo.s64 	%rd36843, %rd3, %rd36841, %rd36842;
	shr.u64 	%rd36844, %rd36843, 32;
	and.b64  	%rd36845, %rd36799, 4294967295;
	add.s64 	%rd36846, %rd36844, %rd36845;
	mad.lo.s64 	%rd36847, %rd4, %rd36841, %rd36846;
	cvt.u32.u64 	%r5318, %rd36847;
	shr.u64 	%rd36848, %rd36847, 32;
	and.b64  	%rd36849, %rd36803, 4294967295;
	add.s64 	%rd36850, %rd36848, %rd36849;
	mad.lo.s64 	%rd36851, %rd5, %rd36841, %rd36850;
	shr.u64 	%rd36852, %rd36851, 32;
	and.b64  	%rd36853, %rd36807, 4294967295;
	add.s64 	%rd36854, %rd36852, %rd36853;
	mad.lo.s64 	%rd36855, %rd6, %rd36841, %rd36854;
	shr.u64 	%rd36856, %rd36855, 32;
	and.b64  	%rd36857, %rd36811, 4294967295;
	add.s64 	%rd36858, %rd36856, %rd36857;
	mad.lo.s64 	%rd36859, %rd7, %rd36841, %rd36858;
	shr.u64 	%rd36860, %rd36859, 32;
	and.b64  	%rd36861, %rd36815, 4294967295;
	add.s64 	%rd36862, %rd36860, %rd36861;
	mad.lo.s64 	%rd36863, %rd8, %rd36841, %rd36862;
	shr.u64 	%rd36864, %rd36863, 32;
	and.b64  	%rd36865, %rd36819, 4294967295;
	add.s64 	%rd36866, %rd36864, %rd36865;
	mad.lo.s64 	%rd36867, %rd9, %rd36841, %rd36866;
	shr.u64 	%rd36868, %rd36867, 32;
	and.b64  	%rd36869, %rd36822, 4294967295;
	add.s64 	%rd36870, %rd36868, %rd36869;
	mad.lo.s64 	%rd36871, %rd10, %rd36841, %rd36870;
	shr.u64 	%rd36872, %rd36871, 32;
	and.b64  	%rd36873, %rd36825, 4294967295;
	add.s64 	%rd36874, %rd36872, %rd36873;
	shr.u64 	%rd36875, %rd36874, 32;
	and.b64  	%rd36876, %rd36828, 4294967295;
	add.s64 	%rd36877, %rd36875, %rd36876;
	shr.u64 	%rd36878, %rd36877, 32;
	and.b64  	%rd36879, %rd36831, 4294967295;
	add.s64 	%rd36880, %rd36878, %rd36879;
	shr.u64 	%rd36881, %rd36880, 32;
	and.b64  	%rd36882, %rd36834, 4294967295;
	add.s64 	%rd36883, %rd36881, %rd36882;
	shr.u64 	%rd36884, %rd36883, 32;
	and.b64  	%rd36885, %rd36837, 4294967295;
	add.s64 	%rd36886, %rd36884, %rd36885;
	shr.u64 	%rd36887, %rd36886, 32;
	and.b64  	%rd36888, %rd36840, 4294967295;
	add.s64 	%rd36889, %rd36887, %rd36888;
	{ .reg .b32 tmp; mov.b64 {tmp, %r5319}, %rd36889; }
	add.s32 	%r5320, %r5316, %r5319;
	mul.lo.s32 	%r5321, %r9, %r5318;
	cvt.u64.u32 	%rd36890, %r5321;
	and.b64  	%rd36891, %rd36847, 4294967295;
	mad.lo.s64 	%rd36892, %rd3, %rd36890, %rd36891;
	shr.u64 	%rd36893, %rd36892, 32;
	and.b64  	%rd36894, %rd36851, 4294967295;
	add.s64 	%rd36895, %rd36893, %rd36894;
	mad.lo.s64 	%rd36896, %rd4, %rd36890, %rd36895;
	cvt.u32.u64 	%r5322, %rd36896;
	shr.u64 	%rd36897, %rd36896, 32;
	and.b64  	%rd36898, %rd36855, 4294967295;
	add.s64 	%rd36899, %rd36897, %rd36898;
	mad.lo.s64 	%rd36900, %rd5, %rd36890, %rd36899;
	shr.u64 	%rd36901, %rd36900, 32;
	and.b64  	%rd36902, %rd36859, 4294967295;
	add.s64 	%rd36903, %rd36901, %rd36902;
	mad.lo.s64 	%rd36904, %rd6, %rd36890, %rd36903;
	shr.u64 	%rd36905, %rd36904, 32;
	and.b64  	%rd36906, %rd36863, 4294967295;
	add.s64 	%rd36907, %rd36905, %rd36906;
	mad.lo.s64 	%rd36908, %rd7, %rd36890, %rd36907;
	shr.u64 	%rd36909, %rd36908, 32;
	and.b64  	%rd36910, %rd36867, 4294967295;
	add.s64 	%rd36911, %rd36909, %rd36910;
	mad.lo.s64 	%rd36912, %rd8, %rd36890, %rd36911;
	shr.u64 	%rd36913, %rd36912, 32;
	and.b64  	%rd36914, %rd36871, 4294967295;
	add.s64 	%rd36915, %rd36913, %rd36914;
	mad.lo.s64 	%rd36916, %rd9, %rd36890, %rd36915;
	shr.u64 	%rd36917, %rd36916, 32;
	and.b64  	%rd36918, %rd36874, 4294967295;
	add.s64 	%rd36919, %rd36917, %rd36918;
	mad.lo.s64 	%rd36920, %rd10, %rd36890, %rd36919;
	shr.u64 	%rd36921, %rd36920, 32;
	and.b64  	%rd36922, %rd36877, 4294967295;
	add.s64 	%rd36923, %rd36921, %rd36922;
	shr.u64 	%rd36924, %rd36923, 32;
	and.b64  	%rd36925, %rd36880, 4294967295;
	add.s64 	%rd36926, %rd36924, %rd36925;
	shr.u64 	%rd36927, %rd36926, 32;
	and.b64  	%rd36928, %rd36883, 4294967295;
	add.s64 	%rd36929, %rd36927, %rd36928;
	shr.u64 	%rd36930, %rd36929, 32;
	and.b64  	%rd36931, %rd36886, 4294967295;
	add.s64 	%rd36932, %rd36930, %rd36931;
	shr.u64 	%rd36933, %rd36932, 32;
	and.b64  	%rd36934, %rd36889, 4294967295;
	add.s64 	%rd36935, %rd36933, %rd36934;
	{ .reg .b32 tmp; mov.b64 {tmp, %r5323}, %rd36935; }
	add.s32 	%r5324, %r5320, %r5323;
	mul.lo.s32 	%r5325, %r9, %r5322;
	cvt.u64.u32 	%rd36936, %r5325;
	and.b64  	%rd36937, %rd36896, 4294967295;
	mad.lo.s64 	%rd36938, %rd3, %rd36936, %rd36937;
	shr.u64 	%rd36939, %rd36938, 32;
	and.b64  	%rd36940, %rd36900, 4294967295;
	add.s64 	%rd36941, %rd36939, %rd36940;
	mad.lo.s64 	%rd36942, %rd4, %rd36936, %rd36941;
	cvt.u32.u64 	%r5326, %rd36942;
	shr.u64 	%rd36943, %rd36942, 32;
	and.b64  	%rd36944, %rd36904, 4294967295;
	add.s64 	%rd36945, %rd36943, %rd36944;
	mad.lo.s64 	%rd36946, %rd5, %rd36936, %rd36945;
	shr.u64 	%rd36947, %rd36946, 32;
	and.b64  	%rd36948, %rd36908, 4294967295;
	add.s64 	%rd36949, %rd36947, %rd36948;
	mad.lo.s64 	%rd36950, %rd6, %rd36936, %rd36949;
	shr.u64 	%rd36951, %rd36950, 32;
	and.b64  	%rd36952, %rd36912, 4294967295;
	add.s64 	%rd36953, %rd36951, %rd36952;
	mad.lo.s64 	%rd36954, %rd7, %rd36936, %rd36953;
	shr.u64 	%rd36955, %rd36954, 32;
	and.b64  	%rd36956, %rd36916, 4294967295;
	add.s64 	%rd36957, %rd36955, %rd36956;
	mad.lo.s64 	%rd36958, %rd8, %rd36936, %rd36957;
	shr.u64 	%rd36959, %rd36958, 32;
	and.b64  	%rd36960, %rd36920, 4294967295;
	add.s64 	%rd36961, %rd36959, %rd36960;
	mad.lo.s64 	%rd36962, %rd9, %rd36936, %rd36961;
	shr.u64 	%rd36963, %rd36962, 32;
	and.b64  	%rd36964, %rd36923, 4294967295;
	add.s64 	%rd36965, %rd36963, %rd36964;
	mad.lo.s64 	%rd36966, %rd10, %rd36936, %rd36965;
	shr.u64 	%rd36967, %rd36966, 32;
	and.b64  	%rd36968, %rd36926, 4294967295;
	add.s64 	%rd36969, %rd36967, %rd36968;
	shr.u64 	%rd36970, %rd36969, 32;
	and.b64  	%rd36971, %rd36929, 4294967295;
	add.s64 	%rd36972, %rd36970, %rd36971;
	shr.u64 	%rd36973, %rd36972, 32;
	and.b64  	%rd36974, %rd36932, 4294967295;
	add.s64 	%rd36975, %rd36973, %rd36974;
	shr.u64 	%rd36976, %rd36975, 32;
	and.b64  	%rd36977, %rd36935, 4294967295;
	add.s64 	%rd36978, %rd36976, %rd36977;
	{ .reg .b32 tmp; mov.b64 {tmp, %r5327}, %rd36978; }
	add.s32 	%r5328, %r5324, %r5327;
	mul.lo.s32 	%r5329, %r9, %r5326;
	cvt.u64.u32 	%rd36979, %r5329;
	and.b64  	%rd36980, %rd36942, 4294967295;
	mad.lo.s64 	%rd36981, %rd3, %rd36979, %rd36980;
	shr.u64 	%rd36982, %rd36981, 32;
	and.b64  	%rd36983, %rd36946, 4294967295;
	add.s64 	%rd36984, %rd36982, %rd36983;
	mad.lo.s64 	%rd36985, %rd4, %rd36979, %rd36984;
	cvt.u32.u64 	%r5330, %rd36985;
	shr.u64 	%rd36986, %rd36985, 32;
	and.b64  	%rd36987, %rd36950, 4294967295;
	add.s64 	%rd36988, %rd36986, %rd36987;
	mad.lo.s64 	%rd36989, %rd5, %rd36979, %rd36988;
	shr.u64 	%rd36990, %rd36989, 32;
	and.b64  	%rd36991, %rd36954, 4294967295;
	add.s64 	%rd36992, %rd36990, %rd36991;
	mad.lo.s64 	%rd36993, %rd6, %rd36979, %rd36992;
	shr.u64 	%rd36994, %rd36993, 32;
	and.b64  	%rd36995, %rd36958, 4294967295;
	add.s64 	%rd36996, %rd36994, %rd36995;
	mad.lo.s64 	%rd36997, %rd7, %rd36979, %rd36996;
	shr.u64 	%rd36998, %rd36997, 32;
	and.b64  	%rd36999, %rd36962, 4294967295;
	add.s64 	%rd37000, %rd36998, %rd36999;
	mad.lo.s64 	%rd37001, %rd8, %rd36979, %rd37000;
	shr.u64 	%rd37002, %rd37001, 32;
	and.b64  	%rd37003, %rd36966, 4294967295;
	add.s64 	%rd37004, %rd37002, %rd37003;
	mad.lo.s64 	%rd37005, %rd9, %rd36979, %rd37004;
	shr.u64 	%rd37006, %rd37005, 32;
	and.b64  	%rd37007, %rd36969, 4294967295;
	add.s64 	%rd37008, %rd37006, %rd37007;
	mad.lo.s64 	%rd37009, %rd10, %rd36979, %rd37008;
	shr.u64 	%rd37010, %rd37009, 32;
	and.b64  	%rd37011, %rd36972, 4294967295;
	add.s64 	%rd37012, %rd37010, %rd37011;
	shr.u64 	%rd37013, %rd37012, 32;
	and.b64  	%rd37014, %rd36975, 4294967295;
	add.s64 	%rd37015, %rd37013, %rd37014;
	shr.u64 	%rd37016, %rd37015, 32;
	and.b64  	%rd37017, %rd36978, 4294967295;
	add.s64 	%rd37018, %rd37016, %rd37017;
	{ .reg .b32 tmp; mov.b64 {tmp, %r5331}, %rd37018; }
	add.s32 	%r5332, %r5328, %r5331;
	mul.lo.s32 	%r5333, %r9, %r5330;
	cvt.u64.u32 	%rd37019, %r5333;
	and.b64  	%rd37020, %rd36985, 4294967295;
	mad.lo.s64 	%rd37021, %rd3, %rd37019, %rd37020;
	shr.u64 	%rd37022, %rd37021, 32;
	and.b64  	%rd37023, %rd36989, 4294967295;
	add.s64 	%rd37024, %rd37022, %rd37023;
	mad.lo.s64 	%rd37025, %rd4, %rd37019, %rd37024;
	cvt.u32.u64 	%r5334, %rd37025;
	shr.u64 	%rd37026, %rd37025, 32;
	and.b64  	%rd37027, %rd36993, 4294967295;
	add.s64 	%rd37028, %rd37026, %rd37027;
	mad.lo.s64 	%rd37029, %rd5, %rd37019, %rd37028;
	shr.u64 	%rd37030, %rd37029, 32;
	and.b64  	%rd37031, %rd36997, 4294967295;
	add.s64 	%rd37032, %rd37030, %rd37031;
	mad.lo.s64 	%rd37033, %rd6, %rd37019, %rd37032;
	shr.u64 	%rd37034, %rd37033, 32;
	and.b64  	%rd37035, %rd37001, 4294967295;
	add.s64 	%rd37036, %rd37034, %rd37035;
	mad.lo.s64 	%rd37037, %rd7, %rd37019, %rd37036;
	shr.u64 	%rd37038, %rd37037, 32;
	and.b64  	%rd37039, %rd37005, 4294967295;
	add.s64 	%rd37040, %rd37038, %rd37039;
	mad.lo.s64 	%rd37041, %rd8, %rd37019, %rd37040;
	shr.u64 	%rd37042, %rd37041, 32;
	and.b64  	%rd37043, %rd37009, 4294967295;
	add.s64 	%rd37044, %rd37042, %rd37043;
	mad.lo.s64 	%rd37045, %rd9, %rd37019, %rd37044;
	shr.u64 	%rd37046, %rd37045, 32;
	and.b64  	%rd37047, %rd37012, 4294967295;
	add.s64 	%rd37048, %rd37046, %rd37047;
	mad.lo.s64 	%rd37049, %rd10, %rd37019, %rd37048;
	shr.u64 	%rd37050, %rd37049, 32;
	and.b64  	%rd37051, %rd37015, 4294967295;
	add.s64 	%rd37052, %rd37050, %rd37051;
	shr.u64 	%rd37053, %rd37052, 32;
	and.b64  	%rd37054, %rd37018, 4294967295;
	add.s64 	%rd37055, %rd37053, %rd37054;
	{ .reg .b32 tmp; mov.b64 {tmp, %r5335}, %rd37055; }
	add.s32 	%r5336, %r5332, %r5335;
	mul.lo.s32 	%r5337, %r9, %r5334;
	cvt.u64.u32 	%rd37056, %r5337;
	and.b64  	%rd37057, %rd37025, 4294967295;
	mad.lo.s64 	%rd37058, %rd3, %rd37056, %rd37057;
	shr.u64 	%rd37059, %rd37058, 32;
	and.b64  	%rd37060, %rd37029, 4294967295;
	add.s64 	%rd37061, %rd37059, %rd37060;
	mad.lo.s64 	%rd37062, %rd4, %rd37056, %rd37061;
	cvt.u32.u64 	%r5338, %rd37062;
	shr.u64 	%rd37063, %rd37062, 32;
	and.b64  	%rd37064, %rd37033, 4294967295;
	add.s64 	%rd37065, %rd37063, %rd37064;
	mad.lo.s64 	%rd37066, %rd5, %rd37056, %rd37065;
	shr.u64 	%rd37067, %rd37066, 32;
	and.b64  	%rd37068, %rd37037, 4294967295;
	add.s64 	%rd37069, %rd37067, %rd37068;
	mad.lo.s64 	%rd37070, %rd6, %rd37056, %rd37069;
	shr.u64 	%rd37071, %rd37070, 32;
	and.b64  	%rd37072, %rd37041, 4294967295;
	add.s64 	%rd37073, %rd37071, %rd37072;
	mad.lo.s64 	%rd37074, %rd7, %rd37056, %rd37073;
	shr.u64 	%rd37075, %rd37074, 32;
	and.b64  	%rd37076, %rd37045, 4294967295;
	add.s64 	%rd37077, %rd37075, %rd37076;
	mad.lo.s64 	%rd37078, %rd8, %rd37056, %rd37077;
	shr.u64 	%rd37079, %rd37078, 32;
	and.b64  	%rd37080, %rd37049, 4294967295;
	add.s64 	%rd37081, %rd37079, %rd37080;
	mad.lo.s64 	%rd37082, %rd9, %rd37056, %rd37081;
	shr.u64 	%rd37083, %rd37082, 32;
	and.b64  	%rd37084, %rd37052, 4294967295;
	add.s64 	%rd37085, %rd37083, %rd37084;
	mad.lo.s64 	%rd37086, %rd10, %rd37056, %rd37085;
	shr.u64 	%rd37087, %rd37086, 32;
	and.b64  	%rd37088, %rd37055, 4294967295;
	add.s64 	%rd37089, %rd37087, %rd37088;
	{ .reg .b32 tmp; mov.b64 {tmp, %r5339}, %rd37089; }
	add.s32 	%r5340, %r5336, %r5339;
	mul.lo.s32 	%r5341, %r9, %r5338;
	cvt.u64.u32 	%rd37090, %r5341;
	and.b64  	%rd37091, %rd37062, 4294967295;
	mad.lo.s64 	%rd37092, %rd3, %rd37090, %rd37091;
	shr.u64 	%rd37093, %rd37092, 32;
	and.b64  	%rd37094, %rd37066, 4294967295;
	add.s64 	%rd37095, %rd37093, %rd37094;
	mad.lo.s64 	%rd957, %rd4, %rd37090, %rd37095;
	cvt.u32.u64 	%r6648, %rd957;
	shr.u64 	%rd37096, %rd957, 32;
	and.b64  	%rd37097, %rd37070, 4294967295;
	add.s64 	%rd37098, %rd37096, %rd37097;
	mad.lo.s64 	%rd48640, %rd5, %rd37090, %rd37098;
	cvt.u32.u64 	%r521, %rd48640;
	shr.u64 	%rd37099, %rd48640, 32;
	and.b64  	%rd37100, %rd37074, 4294967295;
	add.s64 	%rd37101, %rd37099, %rd37100;
	mad.lo.s64 	%rd48639, %rd6, %rd37090, %rd37101;
	cvt.u32.u64 	%r522, %rd48639;
	shr.u64 	%rd37102, %rd48639, 32;
	and.b64  	%rd37103, %rd37078, 4294967295;
	add.s64 	%rd37104, %rd37102, %rd37103;
	mad.lo.s64 	%rd48638, %rd7, %rd37090, %rd37104;
	cvt.u32.u64 	%r523, %rd48638;
	shr.u64 	%rd37105, %rd48638, 32;
	and.b64  	%rd37106, %rd37082, 4294967295;
	add.s64 	%rd37107, %rd37105, %rd37106;
	mad.lo.s64 	%rd48637, %rd8, %rd37090, %rd37107;
	cvt.u32.u64 	%r524, %rd48637;
	shr.u64 	%rd37108, %rd48637, 32;
	and.b64  	%rd37109, %rd37086, 4294967295;
	add.s64 	%rd37110, %rd37108, %rd37109;
	mad.lo.s64 	%rd48636, %rd9, %rd37090, %rd37110;
	cvt.u32.u64 	%r525, %rd48636;
	shr.u64 	%rd37111, %rd48636, 32;
	and.b64  	%rd37112, %rd37089, 4294967295;
	add.s64 	%rd37113, %rd37111, %rd37112;
	mad.lo.s64 	%rd48635, %rd10, %rd37090, %rd37113;
	cvt.u32.u64 	%r526, %rd48635;
	{ .reg .b32 tmp; mov.b64 {tmp, %r5342}, %rd48635; }
	add.s32 	%r6647, %r5340, %r5342;
	setp.gt.u32 	%p1542, %r6647, %r5310;
	@%p1542 bra 	$L__BB0_555;
	cvt.u32.u64 	%r5343, %rd10;
	setp.lt.u32 	%p1543, %r6647, %r5343;
	@%p1543 bra 	$L__BB0_556;
	cvt.u32.u64 	%r5344, %rd9;
	setp.lt.u32 	%p1544, %r5344, %r526;
	@%p1544 bra 	$L__BB0_555;
	cvt.u32.u64 	%r5345, %rd9;
	setp.gt.u32 	%p1545, %r5345, %r526;
	@%p1545 bra 	$L__BB0_556;
	cvt.u32.u64 	%r5346, %rd8;
	setp.lt.u32 	%p1546, %r5346, %r525;
	@%p1546 bra 	$L__BB0_555;
	cvt.u32.u64 	%r5347, %rd8;
	setp.gt.u32 	%p1547, %r5347, %r525;
	@%p1547 bra 	$L__BB0_556;
	cvt.u32.u64 	%r5348, %rd7;
	setp.lt.u32 	%p1548, %r5348, %r524;
	@%p1548 bra 	$L__BB0_555;
	cvt.u32.u64 	%r5349, %rd7;
	setp.gt.u32 	%p1549, %r5349, %r524;
	@%p1549 bra 	$L__BB0_556;
	cvt.u32.u64 	%r5350, %rd6;
	setp.lt.u32 	%p1550, %r5350, %r523;
	@%p1550 bra 	$L__BB0_555;
	cvt.u32.u64 	%r5351, %rd6;
	setp.gt.u32 	%p1551, %r5351, %r523;
	@%p1551 bra 	$L__BB0_556;
	cvt.u32.u64 	%r5352, %rd5;
	setp.lt.u32 	%p1552, %r5352, %r522;
	@%p1552 bra 	$L__BB0_555;
	cvt.u32.u64 	%r5353, %rd5;
	setp.gt.u32 	%p1553, %r5353, %r522;
	@%p1553 bra 	$L__BB0_556;
	cvt.u32.u64 	%r5354, %rd4;
	setp.lt.u32 	%p1554, %r5354, %r521;
	@%p1554 bra 	$L__BB0_555;
	cvt.u32.u64 	%r5355, %rd3;
	cvt.u32.u64 	%r5356, %rd4;
	setp.gt.u32 	%p1555, %r5356, %r521;
	setp.gt.u32 	%p1556, %r5355, %r6648;
	or.pred  	%p1557, %p1555, %p1556;
	@%p1557 bra 	$L__BB0_556;
$L__BB0_555:
	cvt.u32.u64 	%r5357, %rd10;
	and.b64  	%rd37115, %rd957, 4294967295;
	sub.s64 	%rd37116, %rd37115, %rd3;
	shr.u64 	%rd37117, %rd37116, 63;
	cvt.u32.u64 	%r6648, %rd37116;
	and.b64  	%rd37118, %rd48640, 4294967295;
	add.s64 	%rd37119, %rd37117, %rd4;
	sub.s64 	%rd48640, %rd37118, %rd37119;
	shr.u64 	%rd37120, %rd48640, 63;
	and.b64  	%rd37121, %rd48639, 4294967295;
	add.s64 	%rd37122, %rd37120, %rd5;
	sub.s64 	%rd48639, %rd37121, %rd37122;
	shr.u64 	%rd37123, %rd48639, 63;
	and.b64  	%rd37124, %rd48638, 4294967295;
	add.s64 	%rd37125, %rd37123, %rd6;
	sub.s64 	%rd48638, %rd37124, %rd37125;
	shr.u64 	%rd37126, %rd48638, 63;
	and.b64  	%rd37127, %rd48637, 4294967295;
	add.s64 	%rd37128, %rd37126, %rd7;
	sub.s64 	%rd48637, %rd37127, %rd37128;
	shr.u64 	%rd37129, %rd48637, 63;
	and.b64  	%rd37130, %rd48636, 4294967295;
	add.s64 	%rd37131, %rd37129, %rd8;
	sub.s64 	%rd48636, %rd37130, %rd37131;
	shr.u64 	%rd37132, %rd48636, 63;
	and.b64  	%rd37133, %rd48635, 4294967295;
	add.s64 	%rd37134, %rd37132, %rd9;
	sub.s64 	%rd48635, %rd37133, %rd37134;
	shr.u64 	%rd37135, %rd48635, 63;
	cvt.u32.u64 	%r5358, %rd37135;
	add.s32 	%r5359, %r5357, %r5358;
	sub.s32 	%r6647, %r6647, %r5359;
$L__BB0_556:
	cvt.u32.u64 	%r5360, %rd10;
	shl.b32 	%r6649, %r6648, 1;
	shr.u32 	%r5361, %r6648, 31;
	cvt.u64.u32 	%rd37137, %r5361;
	shl.b64 	%rd37138, %rd48640, 1;
	and.b64  	%rd37139, %rd37138, 8589934590;
	or.b64  	%rd48647, %rd37139, %rd37137;
	cvt.u32.u64 	%r533, %rd48647;
	shr.u64 	%rd37140, %rd37139, 32;
	shl.b64 	%rd37141, %rd48639, 1;
	and.b64  	%rd37142, %rd37141, 8589934590;
	or.b64  	%rd48646, %rd37140, %rd37142;
	cvt.u32.u64 	%r534, %rd48646;
	shr.u64 	%rd37143, %rd37142, 32;
	shl.b64 	%rd37144, %rd48638, 1;
	and.b64  	%rd37145, %rd37144, 8589934590;
	or.b64  	%rd48645, %rd37143, %rd37145;
	cvt.u32.u64 	%r535, %rd48645;
	shr.u64 	%rd37146, %rd37145, 32;
	shl.b64 	%rd37147, %rd48637, 1;
	and.b64  	%rd37148, %rd37147, 8589934590;
	or.b64  	%rd48644, %rd37146, %rd37148;
	cvt.u32.u64 	%r536, %rd48644;
	shr.u64 	%rd37149, %rd37148, 32;
	shl.b64 	%rd37150, %rd48636, 1;
	and.b64  	%rd37151, %rd37150, 8589934590;
	or.b64  	%rd48643, %rd37149, %rd37151;
	cvt.u32.u64 	%r537, %rd48643;
	shr.u64 	%rd37152, %rd37151, 32;
	shl.b64 	%rd37153, %rd48635, 1;
	and.b64  	%rd37154, %rd37153, 8589934590;
	or.b64  	%rd48642, %rd37152, %rd37154;
	cvt.u32.u64 	%r538, %rd48642;
	shr.u64 	%rd37155, %rd37154, 32;
	mul.wide.u32 	%rd37156, %r6647, 2;
	add.s64 	%rd48641, %rd37155, %rd37156;
	cvt.u32.u64 	%r539, %rd48641;
	setp.gt.u64 	%p1558, %rd48641, 4294967295;
	setp.lt.u32 	%p1559, %r5360, %r539;
	or.pred  	%p1560, %p1558, %p1559;
	@%p1560 bra 	$L__BB0_570;
	cvt.u32.u64 	%r5362, %rd10;
	setp.gt.u32 	%p1561, %r5362, %r539;
	@%p1561 bra 	$L__BB0_571;
	cvt.u32.u64 	%r5363, %rd9;
	setp.lt.u32 	%p1562, %r5363, %r538;
	@%p1562 bra 	$L__BB0_570;
	cvt.u32.u64 	%r5364, %rd9;
	setp.gt.u32 	%p1563, %r5364, %r538;
	@%p1563 bra 	$L__BB0_571;
	cvt.u32.u64 	%r5365, %rd8;
	setp.lt.u32 	%p1564, %r5365, %r537;
	@%p1564 bra 	$L__BB0_570;
	cvt.u32.u64 	%r5366, %rd8;
	setp.gt.u32 	%p1565, %r5366, %r537;
	@%p1565 bra 	$L__BB0_571;
	cvt.u32.u64 	%r5367, %rd7;
	setp.lt.u32 	%p1566, %r5367, %r536;
	@%p1566 bra 	$L__BB0_570;
	cvt.u32.u64 	%r5368, %rd7;
	setp.gt.u32 	%p1567, %r5368, %r536;
	@%p1567 bra 	$L__BB0_571;
	cvt.u32.u64 	%r5369, %rd6;
	setp.lt.u32 	%p1568, %r5369, %r535;
	@%p1568 bra 	$L__BB0_570;
	cvt.u32.u64 	%r5370, %rd6;
	setp.gt.u32 	%p1569, %r5370, %r535;
	@%p1569 bra 	$L__BB0_571;
	cvt.u32.u64 	%r5371, %rd5;
	setp.lt.u32 	%p1570, %r5371, %r534;
	@%p1570 bra 	$L__BB0_570;
	cvt.u32.u64 	%r5372, %rd5;
	setp.gt.u32 	%p1571, %r5372, %r534;
	@%p1571 bra 	$L__BB0_571;
	cvt.u32.u64 	%r5373, %rd4;
	setp.lt.u32 	%p1572, %r5373, %r533;
	@%p1572 bra 	$L__BB0_570;
	cvt.u32.u64 	%r5374, %rd3;
	cvt.u32.u64 	%r5375, %rd4;
	setp.gt.u32 	%p1573, %r5375, %r533;
	setp.lt.u32 	%p1574, %r6649, %r5374;
	or.pred  	%p1575, %p1573, %p1574;
	@%p1575 bra 	$L__BB0_571;
$L__BB0_570:
	cvt.u64.u32 	%rd37159, %r6649;
	sub.s64 	%rd37160, %rd37159, %rd3;
	shr.u64 	%rd37161, %rd37160, 63;
	cvt.u32.u64 	%r6649, %rd37160;
	and.b64  	%rd37162, %rd48647, 4294967295;
	add.s64 	%rd37163, %rd37161, %rd4;
	sub.s64 	%rd48647, %rd37162, %rd37163;
	shr.u64 	%rd37164, %rd48647, 63;
	and.b64  	%rd37165, %rd48646, 4294967295;
	add.s64 	%rd37166, %rd37164, %rd5;
	sub.s64 	%rd48646, %rd37165, %rd37166;
	shr.u64 	%rd37167, %rd48646, 63;
	and.b64  	%rd37168, %rd48645, 4294967295;
	add.s64 	%rd37169, %rd37167, %rd6;
	sub.s64 	%rd48645, %rd37168, %rd37169;
	shr.u64 	%rd37170, %rd48645, 63;
	and.b64  	%rd37171, %rd48644, 4294967295;
	add.s64 	%rd37172, %rd37170, %rd7;
	sub.s64 	%rd48644, %rd37171, %rd37172;
	shr.u64 	%rd37173, %rd48644, 63;
	and.b64  	%rd37174, %rd48643, 4294967295;
	add.s64 	%rd37175, %rd37173, %rd8;
	sub.s64 	%rd48643, %rd37174, %rd37175;
	shr.u64 	%rd37176, %rd48643, 63;
	and.b64  	%rd37177, %rd48642, 4294967295;
	add.s64 	%rd37178, %rd37176, %rd9;
	sub.s64 	%rd48642, %rd37177, %rd37178;
	shr.u64 	%rd37179, %rd48642, 63;
	and.b64  	%rd37180, %rd48641, 4294967295;
	add.s64 	%rd37181, %rd37179, %rd10;
	sub.s64 	%rd48641, %rd37180, %rd37181;
$L__BB0_571:
	and.b64  	%rd37182, %rd48634, 4294967295;
	cvt.u64.u32 	%rd37183, %r6649;
	sub.s64 	%rd37184, %rd37182, %rd37183;
	shr.u64 	%rd37185, %rd37184, 63;
	cvt.u32.u64 	%r6674, %rd37184;
	and.b64  	%rd37186, %rd48633, 4294967295;
	and.b64  	%rd37187, %rd48647, 4294967295;
	add.s64 	%rd37188, %rd37185, %rd37187;
	sub.s64 	%rd48653, %rd37186, %rd37188;
	shr.u64 	%rd37189, %rd48653, 63;
	and.b64  	%rd37190, %rd48632, 4294967295;
	and.b64  	%rd37191, %rd48646, 4294967295;
	add.s64 	%rd37192, %rd37189, %rd37191;
	sub.s64 	%rd48652, %rd37190, %rd37192;
	shr.u64 	%rd37193, %rd48652, 63;
	and.b64  	%rd37194, %rd48631, 4294967295;
	and.b64  	%rd37195, %rd48645, 4294967295;
	add.s64 	%rd37196, %rd37193, %rd37195;
	sub.s64 	%rd48651, %rd37194, %rd37196;
	shr.u64 	%rd37197, %rd48651, 63;
	and.b64  	%rd37198, %rd48630, 4294967295;
	and.b64  	%rd37199, %rd48644, 4294967295;
	add.s64 	%rd37200, %rd37197, %rd37199;
	sub.s64 	%rd48650, %rd37198, %rd37200;
	shr.u64 	%rd37201, %rd48650, 63;
	and.b64  	%rd37202, %rd48629, 4294967295;
	and.b64  	%rd37203, %rd48643, 4294967295;
	add.s64 	%rd37204, %rd37201, %rd37203;
	sub.s64 	%rd48649, %rd37202, %rd37204;
	shr.u64 	%rd37205, %rd48649, 63;
	and.b64  	%rd37206, %rd48628, 4294967295;
	and.b64  	%rd37207, %rd48642, 4294967295;
	add.s64 	%rd37208, %rd37205, %rd37207;
	sub.s64 	%rd48648, %rd37206, %rd37208;
	shr.u64 	%rd37209, %rd48648, 63;
	cvt.u64.u32 	%rd37210, %r6646;
	and.b64  	%rd37211, %rd48641, 4294967295;
	add.s64 	%rd37212, %rd37209, %rd37211;
	sub.s64 	%rd37213, %rd37210, %rd37212;
	setp.gt.s64 	%p1576, %rd37213, -1;
	cvt.u32.u64 	%r6667, %rd37213;
	@%p1576 bra 	$L__BB0_573;
	cvt.u32.u64 	%r5376, %rd10;
	cvt.u32.u64 	%r5377, %rd3;
	add.s32 	%r6674, %r5377, %r6674;
	setp.lt.u32 	%p1577, %r6674, %r5377;
	selp.u64 	%rd37214, 1, 0, %p1577;
	and.b64  	%rd37215, %rd48653, 4294967295;
	add.s64 	%rd37216, %rd37215, %rd37214;
	add.s64 	%rd48653, %rd37216, %rd4;
	shr.u64 	%rd37217, %rd48653, 32;
	and.b64  	%rd37218, %rd48652, 4294967295;
	add.s64 	%rd37219, %rd37217, %rd37218;
	add.s64 	%rd48652, %rd37219, %rd5;
	shr.u64 	%rd37220, %rd48652, 32;
	and.b64  	%rd37221, %rd48651, 4294967295;
	add.s64 	%rd37222, %rd37220, %rd37221;
	add.s64 	%rd48651, %rd37222, %rd6;
	shr.u64 	%rd37223, %rd48651, 32;
	and.b64  	%rd37224, %rd48650, 4294967295;
	add.s64 	%rd37225, %rd37223, %rd37224;
	add.s64 	%rd48650, %rd37225, %rd7;
	shr.u64 	%rd37226, %rd48650, 32;
	and.b64  	%rd37227, %rd48649, 4294967295;
	add.s64 	%rd37228, %rd37226, %rd37227;
	add.s64 	%rd48649, %rd37228, %rd8;
	shr.u64 	%rd37229, %rd48649, 32;
	and.b64  	%rd37230, %rd48648, 4294967295;
	add.s64 	%rd37231, %rd37229, %rd37230;
	add.s64 	%rd48648, %rd37231, %rd9;
	{ .reg .b32 tmp; mov.b64 {tmp, %r5378}, %rd48648; }
	add.s32 	%r5379, %r6667, %r5378;
	add.s32 	%r6667, %r5379, %r5376;
$L__BB0_573:
	cvt.u32.u64 	%r5380, %rd10;
	cvt.u32.u64 	%r6673, %rd48653;
	cvt.u32.u64 	%r6672, %rd48652;
	cvt.u32.u64 	%r6671, %rd48651;
	cvt.u32.u64 	%r6670, %rd48650;
	cvt.u32.u64 	%r6669, %rd48649;
	cvt.u32.u64 	%r6668, %rd48648;
	add.s32 	%r6652, %r119, %r94;
	setp.lt.u32 	%p1578, %r6652, %r119;
	selp.u64 	%rd37233, 1, 0, %p1578;
	add.s64 	%rd37234, %rd37233, %rd35;
	cvt.u64.u32 	%rd37235, %r93;
	add.s64 	%rd48660, %rd37234, %rd37235;
	cvt.u32.u64 	%r555, %rd48660;
	shr.u64 	%rd37236, %rd48660, 32;
	add.s64 	%rd37237, %rd37236, %rd36;
	cvt.u64.u32 	%rd37238, %r92;
	add.s64 	%rd48659, %rd37237, %rd37238;
	cvt.u32.u64 	%r556, %rd48659;
	shr.u64 	%rd37239, %rd48659, 32;
	add.s64 	%rd37240, %rd37239, %rd37;
	cvt.u64.u32 	%rd37241, %r91;
	add.s64 	%rd48658, %rd37240, %rd37241;
	cvt.u32.u64 	%r557, %rd48658;
	shr.u64 	%rd37242, %rd48658, 32;
	add.s64 	%rd37243, %rd37242, %rd38;
	cvt.u64.u32 	%rd37244, %r90;
	add.s64 	%rd48657, %rd37243, %rd37244;
	cvt.u32.u64 	%r558, %rd48657;
	shr.u64 	%rd37245, %rd48657, 32;
	add.s64 	%rd37246, %rd37245, %rd39;
	add.s64 	%rd48656, %rd37246, %rd68;
	cvt.u32.u64 	%r559, %rd48656;
	shr.u64 	%rd37247, %rd48656, 32;
	add.s64 	%rd37248, %rd37247, %rd40;
	add.s64 	%rd48655, %rd37248, %rd69;
	cvt.u32.u64 	%r560, %rd48655;
	shr.u64 	%rd37249, %rd48655, 32;
	add.s64 	%rd37250, %rd37249, %rd41;
	add.s64 	%rd48654, %rd37250, %rd70;
	cvt.u32.u64 	%r561, %rd48654;
	setp.gt.u64 	%p1579, %rd48654, 4294967295;
	setp.lt.u32 	%p1580, %r5380, %r561;
	or.pred  	%p1581, %p1579, %p1580;
	@%p1581 bra 	$L__BB0_587;
	cvt.u32.u64 	%r5381, %rd10;
	setp.gt.u32 	%p1582, %r5381, %r561;
	@%p1582 bra 	$L__BB0_588;
	cvt.u32.u64 	%r5382, %rd9;
	setp.lt.u32 	%p1583, %r5382, %r560;
	@%p1583 bra 	$L__BB0_587;
	cvt.u32.u64 	%r5383, %rd9;
	setp.gt.u32 	%p1584, %r5383, %r560;
	@%p1584 bra 	$L__BB0_588;
	cvt.u32.u64 	%r5384, %rd8;
	setp.lt.u32 	%p1585, %r5384, %r559;
	@%p1585 bra 	$L__BB0_587;
	cvt.u32.u64 	%r5385, %rd8;
	setp.gt.u32 	%p1586, %r5385, %r559;
	@%p1586 bra 	$L__BB0_588;
	cvt.u32.u64 	%r5386, %rd7;
	setp.lt.u32 	%p1587, %r5386, %r558;
	@%p1587 bra 	$L__BB0_587;
	cvt.u32.u64 	%r5387, %rd7;
	setp.gt.u32 	%p1588, %r5387, %r558;
	@%p1588 bra 	$L__BB0_588;
	cvt.u32.u64 	%r5388, %rd6;
	setp.lt.u32 	%p1589, %r5388, %r557;
	@%p1589 bra 	$L__BB0_587;
	cvt.u32.u64 	%r5389, %rd6;
	setp.gt.u32 	%p1590, %r5389, %r557;
	@%p1590 bra 	$L__BB0_588;
	cvt.u32.u64 	%r5390, %rd5;
	setp.lt.u32 	%p1591, %r5390, %r556;
	@%p1591 bra 	$L__BB0_587;
	cvt.u32.u64 	%r5391, %rd5;
	setp.gt.u32 	%p1592, %r5391, %r556;
	@%p1592 bra 	$L__BB0_588;
	cvt.u32.u64 	%r5392, %rd4;
	setp.lt.u32 	%p1593, %r5392, %r555;
	@%p1593 bra 	$L__BB0_587;
	cvt.u32.u64 	%r5393, %rd3;
	cvt.u32.u64 	%r5394, %rd4;
	setp.gt.u32 	%p1594, %r5394, %r555;
	setp.lt.u32 	%p1595, %r6652, %r5393;
	or.pred  	%p1596, %p1594, %p1595;
	@%p1596 bra 	$L__BB0_588;
$L__BB0_587:
	cvt.u64.u32 	%rd37253, %r6652;
	sub.s64 	%rd37254, %rd37253, %rd3;
	shr.u64 	%rd37255, %rd37254, 63;
	cvt.u32.u64 	%r6652, %rd37254;
	and.b64  	%rd37256, %rd48660, 4294967295;
	add.s64 	%rd37257, %rd37255, %rd4;
	sub.s64 	%rd48660, %rd37256, %rd37257;
	shr.u64 	%rd37258, %rd48660, 63;
	and.b64  	%rd37259, %rd48659, 4294967295;
	add.s64 	%rd37260, %rd37258, %rd5;
	sub.s64 	%rd48659, %rd37259, %rd37260;
	shr.u64 	%rd37261, %rd48659, 63;
	and.b64  	%rd37262, %rd48658, 4294967295;
	add.s64 	%rd37263, %rd37261, %rd6;
	sub.s64 	%rd48658, %rd37262, %rd37263;
	shr.u64 	%rd37264, %rd48658, 63;
	and.b64  	%rd37265, %rd48657, 4294967295;
	add.s64 	%rd37266, %rd37264, %rd7;
	sub.s64 	%rd48657, %rd37265, %rd37266;
	shr.u64 	%rd37267, %rd48657, 63;
	and.b64  	%rd37268, %rd48656, 4294967295;
	add.s64 	%rd37269, %rd37267, %rd8;
	sub.s64 	%rd48656, %rd37268, %rd37269;
	shr.u64 	%rd37270, %rd48656, 63;
	and.b64  	%rd37271, %rd48655, 4294967295;
	add.s64 	%rd37272, %rd37270, %rd9;
	sub.s64 	%rd48655, %rd37271, %rd37272;
	shr.u64 	%rd37273, %rd48655, 63;
	and.b64  	%rd37274, %rd48654, 4294967295;
	add.s64 	%rd37275, %rd37273, %rd10;
	sub.s64 	%rd48654, %rd37274, %rd37275;
$L__BB0_588:
	cvt.u32.u64 	%r5395, %rd10;
	cvt.u64.u32 	%rd37276, %r6652;
	mul.wide.u32 	%rd37277, %r6652, %r6652;
	cvt.u32.u64 	%r5396, %rd37277;
	shr.u64 	%rd37278, %rd37277, 32;
	and.b64  	%rd37279, %rd48660, 4294967295;
	mul.lo.s64 	%rd37280, %rd37279, %rd37276;
	add.s64 	%rd37281, %rd37278, %rd37280;
	shr.u64 	%rd37282, %rd37281, 32;
	and.b64  	%rd37283, %rd48659, 4294967295;
	mul.lo.s64 	%rd37284, %rd37283, %rd37276;
	add.s64 	%rd37285, %rd37282, %rd37284;
	shr.u64 	%rd37286, %rd37285, 32;
	and.b64  	%rd37287, %rd48658, 4294967295;
	mul.lo.s64 	%rd37288, %rd37287, %rd37276;
	add.s64 	%rd37289, %rd37286, %rd37288;
	shr.u64 	%rd37290, %rd37289, 32;
	and.b64  	%rd37291, %rd48657, 4294967295;
	mul.lo.s64 	%rd37292, %rd37291, %rd37276;
	add.s64 	%rd37293, %rd37290, %rd37292;
	shr.u64 	%rd37294, %rd37293, 32;
	and.b64  	%rd37295, %rd48656, 4294967295;
	mul.lo.s64 	%rd37296, %rd37295, %rd37276;
	add.s64 	%rd37297, %rd37294, %rd37296;
	shr.u64 	%rd37298, %rd37297, 32;
	and.b64  	%rd37299, %rd48655, 4294967295;
	mul.lo.s64 	%rd37300, %rd37299, %rd37276;
	add.s64 	%rd37301, %rd37298, %rd37300;
	shr.u64 	%rd37302, %rd37301, 32;
	and.b64  	%rd37303, %rd48654, 4294967295;
	mul.lo.s64 	%rd37304, %rd37303, %rd37276;
	add.s64 	%rd37305, %rd37302, %rd37304;
	shr.u64 	%rd37306, %rd37305, 32;
	and.b64  	%rd37307, %rd37281, 4294967295;
	add.s64 	%rd37308, %rd37280, %rd37307;
	shr.u64 	%rd37309, %rd37308, 32;
	and.b64  	%rd37310, %rd37285, 4294967295;
	add.s64 	%rd37311, %rd37309, %rd37310;
	mad.lo.s64 	%rd37312, %rd37279, %rd37279, %rd37311;
	shr.u64 	%rd37313, %rd37312, 32;
	mul.lo.s64 	%rd37314, %rd37283, %rd37279;
	and.b64  	%rd37315, %rd37289, 4294967295;
	add.s64 	%rd37316, %rd37313, %rd37315;
	add.s64 	%rd37317, %rd37316, %rd37314;
	shr.u64 	%rd37318, %rd37317, 32;
	mul.lo.s64 	%rd37319, %rd37287, %rd37279;
	and.b64  	%rd37320, %rd37293, 4294967295;
	add.s64 	%rd37321, %rd37318, %rd37320;
	add.s64 	%rd37322, %rd37321, %rd37319;
	shr.u64 	%rd37323, %rd37322, 32;
	mul.lo.s64 	%rd37324, %rd37291, %rd37279;
	and.b64  	%rd37325, %rd37297, 4294967295;
	add.s64 	%rd37326, %rd37323, %rd37325;
	add.s64 	%rd37327, %rd37326, %rd37324;
	shr.u64 	%rd37328, %rd37327, 32;
	mul.lo.s64 	%rd37329, %rd37295, %rd37279;
	and.b64  	%rd37330, %rd37301, 4294967295;
	add.s64 	%rd37331, %rd37328, %rd37330;
	add.s64 	%rd37332, %rd37331, %rd37329;
	shr.u64 	%rd37333, %rd37332, 32;
	mul.lo.s64 	%rd37334, %rd37299, %rd37279;
	and.b64  	%rd37335, %rd37305, 4294967295;
	add.s64 	%rd37336, %rd37333, %rd37335;
	add.s64 	%rd37337, %rd37336, %rd37334;
	shr.u64 	%rd37338, %rd37337, 32;
	mul.lo.s64 	%rd37339, %rd37303, %rd37279;
	add.s64 	%rd37340, %rd37338, %rd37306;
	add.s64 	%rd37341, %rd37340, %rd37339;
	shr.u64 	%rd37342, %rd37341, 32;
	and.b64  	%rd37343, %rd37312, 4294967295;
	add.s64 	%rd37344, %rd37284, %rd37343;
	shr.u64 	%rd37345, %rd37344, 32;
	and.b64  	%rd37346, %rd37317, 4294967295;
	add.s64 	%rd37347, %rd37345, %rd37346;
	add.s64 	%rd37348, %rd37347, %rd37314;
	shr.u64 	%rd37349, %rd37348, 32;
	and.b64  	%rd37350, %rd37322, 4294967295;
	add.s64 	%rd37351, %rd37349, %rd37350;
	mad.lo.s64 	%rd37352, %rd37283, %rd37283, %rd37351;
	shr.u64 	%rd37353, %rd37352, 32;
	mul.lo.s64 	%rd37354, %rd37287, %rd37283;
	and.b64  	%rd37355, %rd37327, 4294967295;
	add.s64 	%rd37356, %rd37353, %rd37355;
	add.s64 	%rd37357, %rd37356, %rd37354;
	shr.u64 	%rd37358, %rd37357, 32;
	mul.lo.s64 	%rd37359, %rd37291, %rd37283;
	and.b64  	%rd37360, %rd37332, 4294967295;
	add.s64 	%rd37361, %rd37358, %rd37360;
	add.s64 	%rd37362, %rd37361, %rd37359;
	shr.u64 	%rd37363, %rd37362, 32;
	mul.lo.s64 	%rd37364, %rd37295, %rd37283;
	and.b64  	%rd37365, %rd37337, 4294967295;
	add.s64 	%rd37366, %rd37363, %rd37365;
	add.s64 	%rd37367, %rd37366, %rd37364;
	shr.u64 	%rd37368, %rd37367, 32;
	mul.lo.s64 	%rd37369, %rd37299, %rd37283;
	and.b64  	%rd37370, %rd37341, 4294967295;
	add.s64 	%rd37371, %rd37368, %rd37370;
	add.s64 	%rd37372, %rd37371, %rd37369;
	shr.u64 	%rd37373, %rd37372, 32;
	mul.lo.s64 	%rd37374, %rd37303, %rd37283;
	add.s64 	%rd37375, %rd37373, %rd37342;
	add.s64 	%rd37376, %rd37375, %rd37374;
	shr.u64 	%rd37377, %rd37376, 32;
	and.b64  	%rd37378, %rd37348, 4294967295;
	add.s64 	%rd37379, %rd37288, %rd37378;
	shr.u64 	%rd37380, %rd37379, 32;
	and.b64  	%rd37381, %rd37352, 4294967295;
	add.s64 	%rd37382, %rd37380, %rd37381;
	add.s64 	%rd37383, %rd37382, %rd37319;
	shr.u64 	%rd37384, %rd37383, 32;
	and.b64  	%rd37385, %rd37357, 4294967295;
	add.s64 	%rd37386, %rd37384, %rd37385;
	add.s64 	%rd37387, %rd37386, %rd37354;
	shr.u64 	%rd37388, %rd37387, 32;
	and.b64  	%rd37389, %rd37362, 4294967295;
	add.s64 	%rd37390, %rd37388, %rd37389;
	mad.lo.s64 	%rd37391, %rd37287, %rd37287, %rd37390;
	shr.u64 	%rd37392, %rd37391, 32;
	mul.lo.s64 	%rd37393, %rd37291, %rd37287;
	and.b64  	%rd37394, %rd37367, 4294967295;
	add.s64 	%rd37395, %rd37392, %rd37394;
	add.s64 	%rd37396, %rd37395, %rd37393;
	shr.u64 	%rd37397, %rd37396, 32;
	mul.lo.s64 	%rd37398, %rd37295, %rd37287;
	and.b64  	%rd37399, %rd37372, 4294967295;
	add.s64 	%rd37400, %rd37397, %rd37399;
	add.s64 	%rd37401, %rd37400, %rd37398;
	shr.u64 	%rd37402, %rd37401, 32;
	mul.lo.s64 	%rd37403, %rd37299, %rd37287;
	and.b64  	%rd37404, %rd37376, 4294967295;
	add.s64 	%rd37405, %rd37402, %rd37404;
	add.s64 	%rd37406, %rd37405, %rd37403;
	shr.u64 	%rd37407, %rd37406, 32;
	mul.lo.s64 	%rd37408, %rd37303, %rd37287;
	add.s64 	%rd37409, %rd37407, %rd37377;
	add.s64 	%rd37410, %rd37409, %rd37408;
	shr.u64 	%rd37411, %rd37410, 32;
	and.b64  	%rd37412, %rd37383, 4294967295;
	add.s64 	%rd37413, %rd37292, %rd37412;
	shr.u64 	%rd37414, %rd37413, 32;
	and.b64  	%rd37415, %rd37387, 4294967295;
	add.s64 	%rd37416, %rd37414, %rd37415;
	add.s64 	%rd37417, %rd37416, %rd37324;
	shr.u64 	%rd37418, %rd37417, 32;
	and.b64  	%rd37419, %rd37391, 4294967295;
	add.s64 	%rd37420, %rd37418, %rd37419;
	add.s64 	%rd37421, %rd37420, %rd37359;
	shr.u64 	%rd37422, %rd37421, 32;
	and.b64  	%rd37423, %rd37396, 4294967295;
	add.s64 	%rd37424, %rd37422, %rd37423;
	add.s64 	%rd37425, %rd37424, %rd37393;
	shr.u64 	%rd37426, %rd37425, 32;
	and.b64  	%rd37427, %rd37401, 4294967295;
	add.s64 	%rd37428, %rd37426, %rd37427;
	mad.lo.s64 	%rd37429, %rd37291, %rd37291, %rd37428;
	shr.u64 	%rd37430, %rd37429, 32;
	mul.lo.s64 	%rd37431, %rd37295, %rd37291;
	and.b64  	%rd37432, %rd37406, 4294967295;
	add.s64 	%rd37433, %rd37430, %rd37432;
	add.s64 	%rd37434, %rd37433, %rd37431;
	shr.u64 	%rd37435, %rd37434, 32;
	mul.lo.s64 	%rd37436, %rd37299, %rd37291;
	and.b64  	%rd37437, %rd37410, 4294967295;
	add.s64 	%rd37438, %rd37435, %rd37437;
	add.s64 	%rd37439, %rd37438, %rd37436;
	shr.u64 	%rd37440, %rd37439, 32;
	mul.lo.s64 	%rd37441, %rd37303, %rd37291;
	add.s64 	%rd37442, %rd37440, %rd37411;
	add.s64 	%rd37443, %rd37442, %rd37441;
	shr.u64 	%rd37444, %rd37443, 32;
	and.b64  	%rd37445, %rd37417, 4294967295;
	add.s64 	%rd37446, %rd37296, %rd37445;
	shr.u64 	%rd37447, %rd37446, 32;
	and.b64  	%rd37448, %rd37421, 4294967295;
	add.s64 	%rd37449, %rd37447, %rd37448;
	add.s64 	%rd37450, %rd37449, %rd37329;
	shr.u64 	%rd37451, %rd37450, 32;
	and.b64  	%rd37452, %rd37425, 4294967295;
	add.s64 	%rd37453, %rd37451, %rd37452;
	add.s64 	%rd37454, %rd37453, %rd37364;
	shr.u64 	%rd37455, %rd37454, 32;
	and.b64  	%rd37456, %rd37429, 4294967295;
	add.s64 	%rd37457, %rd37455, %rd37456;
	add.s64 	%rd37458, %rd37457, %rd37398;
	shr.u64 	%rd37459, %rd37458, 32;
	and.b64  	%rd37460, %rd37434, 4294967295;
	add.s64 	%rd37461, %rd37459, %rd37460;
	add.s64 	%rd37462, %rd37461, %rd37431;
	shr.u64 	%rd37463, %rd37462, 32;
	and.b64  	%rd37464, %rd37439, 4294967295;
	add.s64 	%rd37465, %rd37463, %rd37464;
	mad.lo.s64 	%rd37466, %rd37295, %rd37295, %rd37465;
	shr.u64 	%rd37467, %rd37466, 32;
	mul.lo.s64 	%rd37468, %rd37299, %rd37295;
	and.b64  	%rd37469, %rd37443, 4294967295;
	add.s64 	%rd37470, %rd37467, %rd37469;
	add.s64 	%rd37471, %rd37470, %rd37468;
	shr.u64 	%rd37472, %rd37471, 32;
	mul.lo.s64 	%rd37473, %rd37303, %rd37295;
	add.s64 	%rd37474, %rd37472, %rd37444;
	add.s64 	%rd37475, %rd37474, %rd37473;
	shr.u64 	%rd37476, %rd37475, 32;
	and.b64  	%rd37477, %rd37450, 4294967295;
	add.s64 	%rd37478, %rd37300, %rd37477;
	shr.u64 	%rd37479, %rd37478, 32;
	and.b64  	%rd37480, %rd37454, 4294967295;
	add.s64 	%rd37481, %rd37479, %rd37480;
	add.s64 	%rd37482, %rd37481, %rd37334;
	shr.u64 	%rd37483, %rd37482, 32;
	and.b64  	%rd37484, %rd37458, 4294967295;
	add.s64 	%rd37485, %rd37483, %rd37484;
	add.s64 	%rd37486, %rd37485, %rd37369;
	shr.u64 	%rd37487, %rd37486, 32;
	and.b64  	%rd37488, %rd37462, 4294967295;
	add.s64 	%rd37489, %rd37487, %rd37488;
	add.s64 	%rd37490, %rd37489, %rd37403;
	shr.u64 	%rd37491, %rd37490, 32;
	and.b64  	%rd37492, %rd37466, 4294967295;
	add.s64 	%rd37493, %rd37491, %rd37492;
	add.s64 	%rd37494, %rd37493, %rd37436;
	shr.u64 	%rd37495, %rd37494, 32;
	and.b64  	%rd37496, %rd37471, 4294967295;
	add.s64 	%rd37497, %rd37495, %rd37496;
	add.s64 	%rd37498, %rd37497, %rd37468;
	shr.u64 	%rd37499, %rd37498, 32;
	and.b64  	%rd37500, %rd37475, 4294967295;
	add.s64 	%rd37501, %rd37499, %rd37500;
	mad.lo.s64 	%rd37502, %rd37299, %rd37299, %rd37501;
	shr.u64 	%rd37503, %rd37502, 32;
	mul.lo.s64 	%rd37504, %rd37303, %rd37299;
	add.s64 	%rd37505, %rd37503, %rd37476;
	add.s64 	%rd37506, %rd37505, %rd37504;
	shr.u64 	%rd37507, %rd37506, 32;
	and.b64  	%rd37508, %rd37482, 4294967295;
	add.s64 	%rd37509, %rd37304, %rd37508;
	shr.u64 	%rd37510, %rd37509, 32;
	and.b64  	%rd37511, %rd37486, 4294967295;
	add.s64 	%rd37512, %rd37510, %rd37511;
	add.s64 	%rd37513, %rd37512, %rd37339;
	shr.u64 	%rd37514, %rd37513, 32;
	and.b64  	%rd37515, %rd37490, 4294967295;
	add.s64 	%rd37516, %rd37514, %rd37515;
	add.s64 	%rd37517, %rd37516, %rd37374;
	shr.u64 	%rd37518, %rd37517, 32;
	and.b64  	%rd37519, %rd37494, 4294967295;
	add.s64 	%rd37520, %rd37518, %rd37519;
	add.s64 	%rd37521, %rd37520, %rd37408;
	shr.u64 	%rd37522, %rd37521, 32;
	and.b64  	%rd37523, %rd37498, 4294967295;
	add.s64 	%rd37524, %rd37522, %rd37523;
	add.s64 	%rd37525, %rd37524, %rd37441;
	shr.u64 	%rd37526, %rd37525, 32;
	and.b64  	%rd37527, %rd37502, 4294967295;
	add.s64 	%rd37528, %rd37526, %rd37527;
	add.s64 	%rd37529, %rd37528, %rd37473;
	shr.u64 	%rd37530, %rd37529, 32;
	and.b64  	%rd37531, %rd37506, 4294967295;
	add.s64 	%rd37532, %rd37530, %rd37531;
	add.s64 	%rd37533, %rd37532, %rd37504;
	shr.u64 	%rd37534, %rd37533, 32;
	add.s64 	%rd37535, %rd37534, %rd37507;
	mad.lo.s64 	%rd37536, %rd37303, %rd37303, %rd37535;
	{ .reg .b32 tmp; mov.b64 {tmp, %r5397}, %rd37536; }
	mul.lo.s32 	%r5398, %r9, %r5396;
	cvt.u64.u32 	%rd37537, %r5398;
	and.b64  	%rd37538, %rd37277, 4294967293;
	mad.lo.s64 	%rd37539, %rd3, %rd37537, %rd37538;
	shr.u64 	%rd37540, %rd37539, 32;
	and.b64  	%rd37541, %rd37308, 4294967295;
	add.s64 	%rd37542, %rd37540, %rd37541;
	mad.lo.s64 	%rd37543, %rd4, %rd37537, %rd37542;
	cvt.u32.u64 	%r5399, %rd37543;
	shr.u64 	%rd37544, %rd37543, 32;
	and.b64  	%rd37545, %rd37344, 4294967295;
	add.s64 	%rd37546, %rd37544, %rd37545;
	mad.lo.s64 	%rd37547, %rd5, %rd37537, %rd37546;
	shr.u64 	%rd37548, %rd37547, 32;
	and.b64  	%rd37549, %rd37379, 4294967295;
	add.s64 	%rd37550, %rd37548, %rd37549;
	mad.lo.s64 	%rd37551, %rd6, %rd37537, %rd37550;
	shr.u64 	%rd37552, %rd37551, 32;
	and.b64  	%rd37553, %rd37413, 4294967295;
	add.s64 	%rd37554, %rd37552, %rd37553;
	mad.lo.s64 	%rd37555, %rd7, %rd37537, %rd37554;
	shr.u64 	%rd37556, %rd37555, 32;
	and.b64  	%rd37557, %rd37446, 4294967295;
	add.s64 	%rd37558, %rd37556, %rd37557;
	mad.lo.s64 	%rd37559, %rd8, %rd37537, %rd37558;
	shr.u64 	%rd37560, %rd37559, 32;
	and.b64  	%rd37561, %rd37478, 4294967295;
	add.s64 	%rd37562, %rd37560, %rd37561;
	mad.lo.s64 	%rd37563, %rd9, %rd37537, %rd37562;
	shr.u64 	%rd37564, %rd37563, 32;
	and.b64  	%rd37565, %rd37509, 4294967295;
	add.s64 	%rd37566, %rd37564, %rd37565;
	mad.lo.s64 	%rd37567, %rd10, %rd37537, %rd37566;
	shr.u64 	%rd37568, %rd37567, 32;
	and.b64  	%rd37569, %rd37513, 4294967295;
	add.s64 	%rd37570, %rd37568, %rd37569;
	shr.u64 	%rd37571, %rd37570, 32;
	and.b64  	%rd37572, %rd37517, 4294967295;
	add.s64 	%rd37573, %rd37571, %rd37572;
	shr.u64 	%rd37574, %rd37573, 32;
	and.b64  	%rd37575, %rd37521, 4294967295;
	add.s64 	%rd37576, %rd37574, %rd37575;
	shr.u64 	%rd37577, %rd37576, 32;
	and.b64  	%rd37578, %rd37525, 4294967295;
	add.s64 	%rd37579, %rd37577, %rd37578;
	shr.u64 	%rd37580, %rd37579, 32;
	and.b64  	%rd37581, %rd37529, 4294967295;
	add.s64 	%rd37582, %rd37580, %rd37581;
	shr.u64 	%rd37583, %rd37582, 32;
	and.b64  	%rd37584, %rd37533, 4294967295;
	add.s64 	%rd37585, %rd37583, %rd37584;
	shr.u64 	%rd37586, %rd37585, 32;
	and.b64  	%rd37587, %rd37536, 4294967295;
	add.s64 	%rd37588, %rd37586, %rd37587;
	{ .reg .b32 tmp; mov.b64 {tmp, %r5400}, %rd37588; }
	add.s32 	%r5401, %r5397, %r5400;
	mul.lo.s32 	%r5402, %r9, %r5399;
	cvt.u64.u32 	%rd37589, %r5402;
	and.b64  	%rd37590, %rd37543, 4294967295;
	mad.lo.s64 	%rd37591, %rd3, %rd37589, %rd37590;
	shr.u64 	%rd37592, %rd37591, 32;
	and.b64  	%rd37593, %rd37547, 4294967295;
	add.s64 	%rd37594, %rd37592, %rd37593;
	mad.lo.s64 	%rd37595, %rd4, %rd37589, %rd37594;
	cvt.u32.u64 	%r5403, %rd37595;
	shr.u64 	%rd37596, %rd37595, 32;
	and.b64  	%rd37597, %rd37551, 4294967295;
	add.s64 	%rd37598, %rd37596, %rd37597;
	mad.lo.s64 	%rd37599, %rd5, %rd37589, %rd37598;
	shr.u64 	%rd37600, %rd37599, 32;
	and.b64  	%rd37601, %rd37555, 4294967295;
	add.s64 	%rd37602, %rd37600, %rd37601;
	mad.lo.s64 	%rd37603, %rd6, %rd37589, %rd37602;
	shr.u64 	%rd37604, %rd37603, 32;
	and.b64  	%rd37605, %rd37559, 4294967295;
	add.s64 	%rd37606, %rd37604, %rd37605;
	mad.lo.s64 	%rd37607, %rd7, %rd37589, %rd37606;
	shr.u64 	%rd37608, %rd37607, 32;
	and.b64  	%rd37609, %rd37563, 4294967295;
	add.s64 	%rd37610, %rd37608, %rd37609;
	mad.lo.s64 	%rd37611, %rd8, %rd37589, %rd37610;
	shr.u64 	%rd37612, %rd37611, 32;
	and.b64  	%rd37613, %rd37567, 4294967295;
	add.s64 	%rd37614, %rd37612, %rd37613;
	mad.lo.s64 	%rd37615, %rd9, %rd37589, %rd37614;
	shr.u64 	%rd37616, %rd37615, 32;
	and.b64  	%rd37617, %rd37570, 4294967295;
	add.s64 	%rd37618, %rd37616, %rd37617;
	mad.lo.s64 	%rd37619, %rd10, %rd37589, %rd37618;
	shr.u64 	%rd37620, %rd37619, 32;
	and.b64  	%rd37621, %rd37573, 4294967295;
	add.s64 	%rd37622, %rd37620, %rd37621;
	shr.u64 	%rd37623, %rd37622, 32;
	and.b64  	%rd37624, %rd37576, 4294967295;
	add.s64 	%rd37625, %rd37623, %rd37624;
	shr.u64 	%rd37626, %rd37625, 32;
	and.b64  	%rd37627, %rd37579, 4294967295;
	add.s64 	%rd37628, %rd37626, %rd37627;
	shr.u64 	%rd37629, %rd37628, 32;
	and.b64  	%rd37630, %rd37582, 4294967295;
	add.s64 	%rd37631, %rd37629, %rd37630;
	shr.u64 	%rd37632, %rd37631, 32;
	and.b64  	%rd37633, %rd37585, 4294967295;
	add.s64 	%rd37634, %rd37632, %rd37633;
	shr.u64 	%rd37635, %rd37634, 32;
	and.b64  	%rd37636, %rd37588, 4294967295;
	add.s64 	%rd37637, %rd37635, %rd37636;
	{ .reg .b32 tmp; mov.b64 {tmp, %r5404}, %rd37637; }
	add.s32 	%r5405, %r5401, %r5404;
	mul.lo.s32 	%r5406, %r9, %r5403;
	cvt.u64.u32 	%rd37638, %r5406;
	and.b64  	%rd37639, %rd37595, 4294967295;
	mad.lo.s64 	%rd37640, %rd3, %rd37638, %rd37639;
	shr.u64 	%rd37641, %rd37640, 32;
	and.b64  	%rd37642, %rd37599, 4294967295;
	add.s64 	%rd37643, %rd37641, %rd37642;
	mad.lo.s64 	%rd37644, %rd4, %rd37638, %rd37643;
	cvt.u32.u64 	%r5407, %rd37644;
	shr.u64 	%rd37645, %rd37644, 32;
	and.b64  	%rd37646, %rd37603, 4294967295;
	add.s64 	%rd37647, %rd37645, %rd37646;
	mad.lo.s64 	%rd37648, %rd5, %rd37638, %rd37647;
	shr.u64 	%rd37649, %rd37648, 32;
	and.b64  	%rd37650, %rd37607, 4294967295;
	add.s64 	%rd37651, %rd37649, %rd37650;
	mad.lo.s64 	%rd37652, %rd6, %rd37638, %rd37651;
	shr.u64 	%rd37653, %rd37652, 32;
	and.b64  	%rd37654, %rd37611, 4294967295;
	add.s64 	%rd37655, %rd37653, %rd37654;
	mad.lo.s64 	%rd37656, %rd7, %rd37638, %rd37655;
	shr.u64 	%rd37657, %rd37656, 32;
	and.b64  	%rd37658, %rd37615, 4294967295;
	add.s64 	%rd37659, %rd37657, %rd37658;
	mad.lo.s64 	%rd37660, %rd8, %rd37638, %rd37659;
	shr.u64 	%rd37661, %rd37660, 32;
	and.b64  	%rd37662, %rd37619, 4294967295;
	add.s64 	%rd37663, %rd37661, %rd37662;
	mad.lo.s64 	%rd37664, %rd9, %rd37638, %rd37663;
	shr.u64 	%rd37665, %rd37664, 32;
	and.b64  	%rd37666, %rd37622, 4294967295;
	add.s64 	%rd37667, %rd37665, %rd37666;
	mad.lo.s64 	%rd37668, %rd10, %rd37638, %rd37667;
	shr.u64 	%rd37669, %rd37668, 32;
	and.b64  	%rd37670, %rd37625, 4294967295;
	add.s64 	%rd37671, %rd37669, %rd37670;
	shr.u64 	%rd37672, %rd37671, 32;
	and.b64  	%rd37673, %rd37628, 4294967295;
	add.s64 	%rd37674, %rd37672, %rd37673;
	shr.u64 	%rd37675, %rd37674, 32;
	and.b64  	%rd37676, %rd37631, 4294967295;
	add.s64 	%rd37677, %rd37675, %rd37676;
	shr.u64 	%rd37678, %rd37677, 32;
	and.b64  	%rd37679, %rd37634, 4294967295;
	add.s64 	%rd37680, %rd37678, %rd37679;
	shr.u64 	%rd37681, %rd37680, 32;
	and.b64  	%rd37682, %rd37637, 4294967295;
	add.s64 	%rd37683, %rd37681, %rd37682;
	{ .reg .b32 tmp; mov.b64 {tmp, %r5408}, %rd37683; }
	add.s32 	%r5409, %r5405, %r5408;
	mul.lo.s32 	%r5410, %r9, %r5407;
	cvt.u64.u32 	%rd37684, %r5410;
	and.b64  	%rd37685, %rd37644, 4294967295;
	mad.lo.s64 	%rd37686, %rd3, %rd37684, %rd37685;
	shr.u64 	%rd37687, %rd37686, 32;
	and.b64  	%rd37688, %rd37648, 4294967295;
	add.s64 	%rd37689, %rd37687, %rd37688;
	mad.lo.s64 	%rd37690, %rd4, %rd37684, %rd37689;
	cvt.u32.u64 	%r5411, %rd37690;
	shr.u64 	%rd37691, %rd37690, 32;
	and.b64  	%rd37692, %rd37652, 4294967295;
	add.s64 	%rd37693, %rd37691, %rd37692;
	mad.lo.s64 	%rd37694, %rd5, %rd37684, %rd37693;
	shr.u64 	%rd37695, %rd37694, 32;
	and.b64  	%rd37696, %rd37656, 4294967295;
	add.s64 	%rd37697, %rd37695, %rd37696;
	mad.lo.s64 	%rd37698, %rd6, %rd37684, %rd37697;
	shr.u64 	%rd37699, %rd37698, 32;
	and.b64  	%rd37700, %rd37660, 4294967295;
	add.s64 	%rd37701, %rd37699, %rd37700;
	mad.lo.s64 	%rd37702, %rd7, %rd37684, %rd37701;
	shr.u64 	%rd37703, %rd37702, 32;
	and.b64  	%rd37704, %rd37664, 4294967295;
	add.s64 	%rd37705, %rd37703, %rd37704;
	mad.lo.s64 	%rd37706, %rd8, %rd37684, %rd37705;
	shr.u64 	%rd37707, %rd37706, 32;
	and.b64  	%rd37708, %rd37668, 4294967295;
	add.s64 	%rd37709, %rd37707, %rd37708;
	mad.lo.s64 	%rd37710, %rd9, %rd37684, %rd37709;
	shr.u64 	%rd37711, %rd37710, 32;
	and.b64  	%rd37712, %rd37671, 4294967295;
	add.s64 	%rd37713, %rd37711, %rd37712;
	mad.lo.s64 	%rd37714, %rd10, %rd37684, %rd37713;
	shr.u64 	%rd37715, %rd37714, 32;
	and.b64  	%rd37716, %rd37674, 4294967295;
	add.s64 	%rd37717, %rd37715, %rd37716;
	shr.u64 	%rd37718, %rd37717, 32;
	and.b64  	%rd37719, %rd37677, 4294967295;
	add.s64 	%rd37720, %rd37718, %rd37719;
	shr.u64 	%rd37721, %rd37720, 32;
	and.b64  	%rd37722, %rd37680, 4294967295;
	add.s64 	%rd37723, %rd37721, %rd37722;
	shr.u64 	%rd37724, %rd37723, 32;
	and.b64  	%rd37725, %rd37683, 4294967295;
	add.s64 	%rd37726, %rd37724, %rd37725;
	{ .reg .b32 tmp; mov.b64 {tmp, %r5412}, %rd37726; }
	add.s32 	%r5413, %r5409, %r5412;
	mul.lo.s32 	%r5414, %r9, %r5411;
	cvt.u64.u32 	%rd37727, %r5414;
	and.b64  	%rd37728, %rd37690, 4294967295;
	mad.lo.s64 	%rd37729, %rd3, %rd37727, %rd37728;
	shr.u64 	%rd37730, %rd37729, 32;
	and.b64  	%rd37731, %rd37694, 4294967295;
	add.s64 	%rd37732, %rd37730, %rd37731;
	mad.lo.s64 	%rd37733, %rd4, %rd37727, %rd37732;
	cvt.u32.u64 	%r5415, %rd37733;
	shr.u64 	%rd37734, %rd37733, 32;
	and.b64  	%rd37735, %rd37698, 4294967295;
	add.s64 	%rd37736, %rd37734, %rd37735;
	mad.lo.s64 	%rd37737, %rd5, %rd37727, %rd37736;
	shr.u64 	%rd37738, %rd37737, 32;
	and.b64  	%rd37739, %rd37702, 4294967295;
	add.s64 	%rd37740, %rd37738, %rd37739;
	mad.lo.s64 	%rd37741, %rd6, %rd37727, %rd37740;
	shr.u64 	%rd37742, %rd37741, 32;
	and.b64  	%rd37743, %rd37706, 4294967295;
	add.s64 	%rd37744, %rd37742, %rd37743;
	mad.lo.s64 	%rd37745, %rd7, %rd37727, %rd37744;
	shr.u64 	%rd37746, %rd37745, 32;
	and.b64  	%rd37747, %rd37710, 4294967295;
	add.s64 	%rd37748, %rd37746, %rd37747;
	mad.lo.s64 	%rd37749, %rd8, %rd37727, %rd37748;
	shr.u64 	%rd37750, %rd37749, 32;
	and.b64  	%rd37751, %rd37714, 4294967295;
	add.s64 	%rd37752, %rd37750, %rd37751;
	mad.lo.s64 	%rd37753, %rd9, %rd37727, %rd37752;
	shr.u64 	%rd37754, %rd37753, 32;
	and.b64  	%rd37755, %rd37717, 4294967295;
	add.s64 	%rd37756, %rd37754, %rd37755;
	mad.lo.s64 	%rd37757, %rd10, %rd37727, %rd37756;
	shr.u64 	%rd37758, %rd37757, 32;
	and.b64  	%rd37759, %rd37720, 4294967295;
	add.s64 	%rd37760, %rd37758, %rd37759;
	shr.u64 	%rd37761, %rd37760, 32;
	and.b64  	%rd37762, %rd37723, 4294967295;
	add.s64 	%rd37763, %rd37761, %rd37762;
	shr.u64 	%rd37764, %rd37763, 32;
	and.b64  	%rd37765, %rd37726, 4294967295;
	add.s64 	%rd37766, %rd37764, %rd37765;
	{ .reg .b32 tmp; mov.b64 {tmp, %r5416}, %rd37766; }
	add.s32 	%r5417, %r5413, %r5416;
	mul.lo.s32 	%r5418, %r9, %r5415;
	cvt.u64.u32 	%rd37767, %r5418;
	and.b64  	%rd37768, %rd37733, 4294967295;
	mad.lo.s64 	%rd37769, %rd3, %rd37767, %rd37768;
	shr.u64 	%rd37770, %rd37769, 32;
	and.b64  	%rd37771, %rd37737, 4294967295;
	add.s64 	%rd37772, %rd37770, %rd37771;
	mad.lo.s64 	%rd37773, %rd4, %rd37767, %rd37772;
	cvt.u32.u64 	%r5419, %rd37773;
	shr.u64 	%rd37774, %rd37773, 32;
	and.b64  	%rd37775, %rd37741, 4294967295;
	add.s64 	%rd37776, %rd37774, %rd37775;
	mad.lo.s64 	%rd37777, %rd5, %rd37767, %rd37776;
	shr.u64 	%rd37778, %rd37777, 32;
	and.b64  	%rd37779, %rd37745, 4294967295;
	add.s64 	%rd37780, %rd37778, %rd37779;
	mad.lo.s64 	%rd37781, %rd6, %rd37767, %rd37780;
	shr.u64 	%rd37782, %rd37781, 32;
	and.b64  	%rd37783, %rd37749, 4294967295;
	add.s64 	%rd37784, %rd37782, %rd37783;
	mad.lo.s64 	%rd37785, %rd7, %rd37767, %rd37784;
	shr.u64 	%rd37786, %rd37785, 32;
	and.b64  	%rd37787, %rd37753, 4294967295;
	add.s64 	%rd37788, %rd37786, %rd37787;
	mad.lo.s64 	%rd37789, %rd8, %rd37767, %rd37788;
	shr.u64 	%rd37790, %rd37789, 32;
	and.b64  	%rd37791, %rd37757, 4294967295;
	add.s64 	%rd37792, %rd37790, %rd37791;
	mad.lo.s64 	%rd37793, %rd9, %rd37767, %rd37792;
	shr.u64 	%rd37794, %rd37793, 32;
	and.b64  	%rd37795, %rd37760, 4294967295;
	add.s64 	%rd37796, %rd37794, %rd37795;
	mad.lo.s64 	%rd37797, %rd10, %rd37767, %rd37796;
	shr.u64 	%rd37798, %rd37797, 32;
	and.b64  	%rd37799, %rd37763, 4294967295;
	add.s64 	%rd37800, %rd37798, %rd37799;
	shr.u64 	%rd37801, %rd37800, 32;
	and.b64  	%rd37802, %rd37766, 4294967295;
	add.s64 	%rd37803, %rd37801, %rd37802;
	{ .reg .b32 tmp; mov.b64 {tmp, %r5420}, %rd37803; }
	add.s32 	%r5421, %r5417, %r5420;
	mul.lo.s32 	%r5422, %r9, %r5419;
	cvt.u64.u32 	%rd37804, %r5422;
	and.b64  	%rd37805, %rd37773, 4294967295;
	mad.lo.s64 	%rd37806, %rd3, %rd37804, %rd37805;
	shr.u64 	%rd37807, %rd37806, 32;
	and.b64  	%rd37808, %rd37777, 4294967295;
	add.s64 	%rd37809, %rd37807, %rd37808;
	mad.lo.s64 	%rd37810, %rd4, %rd37804, %rd37809;
	cvt.u32.u64 	%r5423, %rd37810;
	shr.u64 	%rd37811, %rd37810, 32;
	and.b64  	%rd37812, %rd37781, 4294967295;
	add.s64 	%rd37813, %rd37811, %rd37812;
	mad.lo.s64 	%rd37814, %rd5, %rd37804, %rd37813;
	shr.u64 	%rd37815, %rd37814, 32;
	and.b64  	%rd37816, %rd37785, 4294967295;
	add.s64 	%rd37817, %rd37815, %rd37816;
	mad.lo.s64 	%rd37818, %rd6, %rd37804, %rd37817;
	shr.u64 	%rd37819, %rd37818, 32;
	and.b64  	%rd37820, %rd37789, 4294967295;
	add.s64 	%rd37821, %rd37819, %rd37820;
	mad.lo.s64 	%rd37822, %rd7, %rd37804, %rd37821;
	shr.u64 	%rd37823, %rd37822, 32;
	and.b64  	%rd37824, %rd37793, 4294967295;
	add.s64 	%rd37825, %rd37823, %rd37824;
	mad.lo.s64 	%rd37826, %rd8, %rd37804, %rd37825;
	shr.u64 	%rd37827, %rd37826, 32;
	and.b64  	%rd37828, %rd37797, 4294967295;
	add.s64 	%rd37829, %rd37827, %rd37828;
	mad.lo.s64 	%rd37830, %rd9, %rd37804, %rd37829;
	shr.u64 	%rd37831, %rd37830, 32;
	and.b64  	%rd37832, %rd37800, 4294967295;
	add.s64 	%rd37833, %rd37831, %rd37832;
	mad.lo.s64 	%rd37834, %rd10, %rd37804, %rd37833;
	shr.u64 	%rd37835, %rd37834, 32;
	and.b64  	%rd37836, %rd37803, 4294967295;
	add.s64 	%rd37837, %rd37835, %rd37836;
	{ .reg .b32 tmp; mov.b64 {tmp, %r5424}, %rd37837; }
	add.s32 	%r5425, %r5421, %r5424;
	mul.lo.s32 	%r5426, %r9, %r5423;
	cvt.u64.u32 	%rd37838, %r5426;
	and.b64  	%rd37839, %rd37810, 4294967295;
	mad.lo.s64 	%rd37840, %rd3, %rd37838, %rd37839;
	shr.u64 	%rd37841, %rd37840, 32;
	and.b64  	%rd37842, %rd37814, 4294967295;
	add.s64 	%rd37843, %rd37841, %rd37842;
	mad.lo.s64 	%rd48667, %rd4, %rd37838, %rd37843;
	shr.u64 	%rd37844, %rd48667, 32;
	and.b64  	%rd37845, %rd37818, 4294967295;
	add.s64 	%rd37846, %rd37844, %rd37845;
	mad.lo.s64 	%rd48666, %rd5, %rd37838, %rd37846;
	cvt.u32.u64 	%r564, %rd48666;
	shr.u64 	%rd37847, %rd48666, 32;
	and.b64  	%rd37848, %rd37822, 4294967295;
	add.s64 	%rd37849, %rd37847, %rd37848;
	mad.lo.s64 	%rd48665, %rd6, %rd37838, %rd37849;
	cvt.u32.u64 	%r565, %rd48665;
	shr.u64 	%rd37850, %rd48665, 32;
	and.b64  	%rd37851, %rd37826, 4294967295;
	add.s64 	%rd37852, %rd37850, %rd37851;
	mad.lo.s64 	%rd48664, %rd7, %rd37838, %rd37852;
	cvt.u32.u64 	%r566, %rd48664;
	shr.u64 	%rd37853, %rd48664, 32;
	and.b64  	%rd37854, %rd37830, 4294967295;
	add.s64 	%rd37855, %rd37853, %rd37854;
	mad.lo.s64 	%rd48663, %rd8, %rd37838, %rd37855;
	cvt.u32.u64 	%r567, %rd48663;
	shr.u64 	%rd37856, %rd48663, 32;
	and.b64  	%rd37857, %rd37834, 4294967295;
	add.s64 	%rd37858, %rd37856, %rd37857;
	mad.lo.s64 	%rd48662, %rd9, %rd37838, %rd37858;
	cvt.u32.u64 	%r568, %rd48662;
	shr.u64 	%rd37859, %rd48662, 32;
	and.b64  	%rd37860, %rd37837, 4294967295;
	add.s64 	%rd37861, %rd37859, %rd37860;
	mad.lo.s64 	%rd48661, %rd10, %rd37838, %rd37861;
	cvt.u32.u64 	%r569, %rd48661;
	{ .reg .b32 tmp; mov.b64 {tmp, %r5427}, %rd48661; }
	add.s32 	%r6653, %r5425, %r5427;
	setp.gt.u32 	%p1597, %r6653, %r5395;
	@%p1597 bra 	$L__BB0_602;
	cvt.u32.u64 	%r5428, %rd10;
	setp.lt.u32 	%p1598, %r6653, %r5428;
	@%p1598 bra 	$L__BB0_603;
	cvt.u32.u64 	%r5429, %rd9;
	setp.lt.u32 	%p1599, %r5429, %r569;
	@%p1599 bra 	$L__BB0_602;
	cvt.u32.u64 	%r5430, %rd9;
	setp.gt.u32 	%p1600, %r5430, %r569;
	@%p1600 bra 	$L__BB0_603;
	cvt.u32.u64 	%r5431, %rd8;
	setp.lt.u32 	%p1601, %r5431, %r568;
	@%p1601 bra 	$L__BB0_602;
	cvt.u32.u64 	%r5432, %rd8;
	setp.gt.u32 	%p1602, %r5432, %r568;
	@%p1602 bra 	$L__BB0_603;
	cvt.u32.u64 	%r5433, %rd7;
	setp.lt.u32 	%p1603, %r5433, %r567;
	@%p1603 bra 	$L__BB0_602;
	cvt.u32.u64 	%r5434, %rd7;
	setp.gt.u32 	%p1604, %r5434, %r567;
	@%p1604 bra 	$L__BB0_603;
	cvt.u32.u64 	%r5435, %rd6;
	setp.lt.u32 	%p1605, %r5435, %r566;
	@%p1605 bra 	$L__BB0_602;
	cvt.u32.u64 	%r5436, %rd6;
	setp.gt.u32 	%p1606, %r5436, %r566;
	@%p1606 bra 	$L__BB0_603;
	cvt.u32.u64 	%r5437, %rd5;
	setp.lt.u32 	%p1607, %r5437, %r565;
	@%p1607 bra 	$L__BB0_602;
	cvt.u32.u64 	%r5438, %rd5;
	setp.gt.u32 	%p1608, %r5438, %r565;
	@%p1608 bra 	$L__BB0_603;
	cvt.u32.u64 	%r5439, %rd4;
	setp.lt.u32 	%p1609, %r5439, %r564;
	@%p1609 bra 	$L__BB0_602;
	cvt.u32.u64 	%r5440, %rd3;
	cvt.u32.u64 	%r5441, %rd4;
	setp.gt.u32 	%p1610, %r5441, %r564;
	cvt.u32.u64 	%r5442, %rd48667;
	setp.gt.u32 	%p1611, %r5440, %r5442;
	or.pred  	%p1612, %p1610, %p1611;
	@%p1612 bra 	$L__BB0_603;
$L__BB0_602:
	cvt.u32.u64 	%r5443, %rd10;
	and.b64  	%rd37863, %rd48667, 4294967295;
	sub.s64 	%rd48667, %rd37863, %rd3;
	shr.u64 	%rd37864, %rd48667, 63;
	and.b64  	%rd37865, %rd48666, 4294967295;
	add.s64 	%rd37866, %rd37864, %rd4;
	sub.s64 	%rd48666, %rd37865, %rd37866;
	shr.u64 	%rd37867, %rd48666, 63;
	and.b64  	%rd37868, %rd48665, 4294967295;
	add.s64 	%rd37869, %rd37867, %rd5;
	sub.s64 	%rd48665, %rd37868, %rd37869;
	shr.u64 	%rd37870, %rd48665, 63;
	and.b64  	%rd37871, %rd48664, 4294967295;
	add.s64 	%rd37872, %rd37870, %rd6;
	sub.s64 	%rd48664, %rd37871, %rd37872;
	shr.u64 	%rd37873, %rd48664, 63;
	and.b64  	%rd37874, %rd48663, 4294967295;
	add.s64 	%rd37875, %rd37873, %rd7;
	sub.s64 	%rd48663, %rd37874, %rd37875;
	shr.u64 	%rd37876, %rd48663, 63;
	and.b64  	%rd37877, %rd48662, 4294967295;
	add.s64 	%rd37878, %rd37876, %rd8;
	sub.s64 	%rd48662, %rd37877, %rd37878;
	shr.u64 	%rd37879, %rd48662, 63;
	and.b64  	%rd37880, %rd48661, 4294967295;
	add.s64 	%rd37881, %rd37879, %rd9;
	sub.s64 	%rd48661, %rd37880, %rd37881;
	shr.u64 	%rd37882, %rd48661, 63;
	cvt.u32.u64 	%r5444, %rd37882;
	add.s32 	%r5445, %r5443, %r5444;
	sub.s32 	%r6653, %r6653, %r5445;
$L__BB0_603:
	and.b64  	%rd37883, %rd48667, 4294967295;
	sub.s64 	%rd37884, %rd37883, %rd129;
	shr.u64 	%rd37885, %rd37884, 63;
	cvt.u32.u64 	%r6655, %rd37884;
	and.b64  	%rd37886, %rd48666, 4294967295;
	add.s64 	%rd37887, %rd37885, %rd130;
	sub.s64 	%rd48673, %rd37886, %rd37887;
	shr.u64 	%rd37888, %rd48673, 63;
	and.b64  	%rd37889, %rd48665, 4294967295;
	add.s64 	%rd37890, %rd37888, %rd131;
	sub.s64 	%rd48672, %rd37889, %rd37890;
	shr.u64 	%rd37891, %rd48672, 63;
	and.b64  	%rd37892, %rd48664, 4294967295;
	add.s64 	%rd37893, %rd37891, %rd132;
	sub.s64 	%rd48671, %rd37892, %rd37893;
	shr.u64 	%rd37894, %rd48671, 63;
	and.b64  	%rd37895, %rd48663, 4294967295;
	add.s64 	%rd37896, %rd37894, %rd133;
	sub.s64 	%rd48670, %rd37895, %rd37896;
	shr.u64 	%rd37897, %rd48670, 63;
	and.b64  	%rd37898, %rd48662, 4294967295;
	add.s64 	%rd37899, %rd37897, %rd134;
	sub.s64 	%rd48669, %rd37898, %rd37899;
	shr.u64 	%rd37900, %rd48669, 63;
	and.b64  	%rd37901, %rd48661, 4294967295;
	add.s64 	%rd37902, %rd37900, %rd135;
	sub.s64 	%rd48668, %rd37901, %rd37902;
	shr.u64 	%rd37903, %rd48668, 63;
	cvt.u64.u32 	%rd37904, %r6653;
	add.s64 	%rd37905, %rd37903, %rd136;
	sub.s64 	%rd37906, %rd37904, %rd37905;
	setp.gt.s64 	%p1613, %rd37906, -1;
	cvt.u32.u64 	%r6654, %rd37906;
	@%p1613 bra 	$L__BB0_605;
	cvt.u32.u64 	%r5446, %rd10;
	cvt.u32.u64 	%r5447, %rd3;
	add.s32 	%r6655, %r5447, %r6655;
	setp.lt.u32 	%p1614, %r6655, %r5447;
	selp.u64 	%rd37907, 1, 0, %p1614;
	and.b64  	%rd37908, %rd48673, 4294967295;
	add.s64 	%rd37909, %rd37908, %rd37907;
	add.s64 	%rd48673, %rd37909, %rd4;
	shr.u64 	%rd37910, %rd48673, 32;
	and.b64  	%rd37911, %rd48672, 4294967295;
	add.s64 	%rd37912, %rd37910, %rd37911;
	add.s64 	%rd48672, %rd37912, %rd5;
	shr.u64 	%rd37913, %rd48672, 32;
	and.b64  	%rd37914, %rd48671, 4294967295;
	add.s64 	%rd37915, %rd37913, %rd37914;
	add.s64 	%rd48671, %rd37915, %rd6;
	shr.u64 	%rd37916, %rd48671, 32;
	and.b64  	%rd37917, %rd48670, 4294967295;
	add.s64 	%rd37918, %rd37916, %rd37917;
	add.s64 	%rd48670, %rd37918, %rd7;
	shr.u64 	%rd37919, %rd48670, 32;
	and.b64  	%rd37920, %rd48669, 4294967295;
	add.s64 	%rd37921, %rd37919, %rd37920;
	add.s64 	%rd48669, %rd37921, %rd8;
	shr.u64 	%rd37922, %rd48669, 32;
	and.b64  	%rd37923, %rd48668, 4294967295;
	add.s64 	%rd37924, %rd37922, %rd37923;
	add.s64 	%rd48668, %rd37924, %rd9;
	{ .reg .b32 tmp; mov.b64 {tmp, %r5448}, %rd48668; }
	add.s32 	%r5449, %r6654, %r5448;
	add.s32 	%r6654, %r5449, %r5446;
$L__BB0_605:
	cvt.u64.u32 	%rd37925, %r6655;
	sub.s64 	%rd37926, %rd37925, %rd93;
	shr.u64 	%rd37927, %rd37926, 63;
	cvt.u32.u64 	%r6657, %rd37926;
	and.b64  	%rd37928, %rd48673, 4294967295;
	add.s64 	%rd37929, %rd37927, %rd94;
	sub.s64 	%rd48679, %rd37928, %rd37929;
	shr.u64 	%rd37930, %rd48679, 63;
	and.b64  	%rd37931, %rd48672, 4294967295;
	add.s64 	%rd37932, %rd37930, %rd95;
	sub.s64 	%rd48678, %rd37931, %rd37932;
	shr.u64 	%rd37933, %rd48678, 63;
	and.b64  	%rd37934, %rd48671, 4294967295;
	add.s64 	%rd37935, %rd37933, %rd96;
	sub.s64 	%rd48677, %rd37934, %rd37935;
	shr.u64 	%rd37936, %rd48677, 63;
	and.b64  	%rd37937, %rd48670, 4294967295;
	add.s64 	%rd37938, %rd37936, %rd97;
	sub.s64 	%rd48676, %rd37937, %rd37938;
	shr.u64 	%rd37939, %rd48676, 63;
	and.b64  	%rd37940, %rd48669, 4294967295;
	add.s64 	%rd37941, %rd37939, %rd98;
	sub.s64 	%rd48675, %rd37940, %rd37941;
	shr.u64 	%rd37942, %rd48675, 63;
	and.b64  	%rd37943, %rd48668, 4294967295;
	add.s64 	%rd37944, %rd37942, %rd99;
	sub.s64 	%rd48674, %rd37943, %rd37944;
	shr.u64 	%rd37945, %rd48674, 63;
	cvt.u64.u32 	%rd37946, %r6654;
	add.s64 	%rd37947, %rd37945, %rd100;
	sub.s64 	%rd37948, %rd37946, %rd37947;
	setp.gt.s64 	%p1615, %rd37948, -1;
	cvt.u32.u64 	%r6656, %rd37948;
	@%p1615 bra 	$L__BB0_607;
	cvt.u32.u64 	%r5450, %rd10;
	cvt.u32.u64 	%r5451, %rd3;
	add.s32 	%r6657, %r5451, %r6657;
	setp.lt.u32 	%p1616, %r6657, %r5451;
	selp.u64 	%rd37949, 1, 0, %p1616;
	and.b64  	%rd37950, %rd48679, 4294967295;
	add.s64 	%rd37951, %rd37950, %rd37949;
	add.s64 	%rd48679, %rd37951, %rd4;
	shr.u64 	%rd37952, %rd48679, 32;
	and.b64  	%rd37953, %rd48678, 4294967295;
	add.s64 	%rd37954, %rd37952, %rd37953;
	add.s64 	%rd48678, %rd37954, %rd5;
	shr.u64 	%rd37955, %rd48678, 32;
	and.b64  	%rd37956, %rd48677, 4294967295;
	add.s64 	%rd37957, %rd37955, %rd37956;
	add.s64 	%rd48677, %rd37957, %rd6;
	shr.u64 	%rd37958, %rd48677, 32;
	and.b64  	%rd37959, %rd48676, 4294967295;
	add.s64 	%rd37960, %rd37958, %rd37959;
	add.s64 	%rd48676, %rd37960, %rd7;
	shr.u64 	%rd37961, %rd48676, 32;
	and.b64  	%rd37962, %rd48675, 4294967295;
	add.s64 	%rd37963, %rd37961, %rd37962;
	add.s64 	%rd48675, %rd37963, %rd8;
	shr.u64 	%rd37964, %rd48675, 32;
	and.b64  	%rd37965, %rd48674, 4294967295;
	add.s64 	%rd37966, %rd37964, %rd37965;
	add.s64 	%rd48674, %rd37966, %rd9;
	{ .reg .b32 tmp; mov.b64 {tmp, %r5452}, %rd48674; }
	add.s32 	%r5453, %r6656, %r5452;
	add.s32 	%r6656, %r5453, %r5450;
$L__BB0_607:
	cvt.u32.u64 	%r5454, %rd10;
	cvt.u64.u32 	%rd37967, %r6657;
	mul.lo.s64 	%rd37968, %rd747, %rd37967;
	cvt.u32.u64 	%r5455, %rd37968;
	shr.u64 	%rd37969, %rd37968, 32;
	mad.lo.s64 	%rd37970, %rd698, %rd37967, %rd37969;
	shr.u64 	%rd37971, %rd37970, 32;
	mad.lo.s64 	%rd37972, %rd700, %rd37967, %rd37971;
	shr.u64 	%rd37973, %rd37972, 32;
	mad.lo.s64 	%rd37974, %rd702, %rd37967, %rd37973;
	shr.u64 	%rd37975, %rd37974, 32;
	mad.lo.s64 	%rd37976, %rd704, %rd37967, %rd37975;
	shr.u64 	%rd37977, %rd37976, 32;
	mad.lo.s64 	%rd37978, %rd706, %rd37967, %rd37977;
	shr.u64 	%rd37979, %rd37978, 32;
	mad.lo.s64 	%rd37980, %rd708, %rd37967, %rd37979;
	shr.u64 	%rd37981, %rd37980, 32;
	mad.lo.s64 	%rd37982, %rd710, %rd37967, %rd37981;
	shr.u64 	%rd37983, %rd37982, 32;
	and.b64  	%rd37984, %rd48679, 4294967295;
	and.b64  	%rd37985, %rd37970, 4294967295;
	mad.lo.s64 	%rd37986, %rd37984, %rd747, %rd37985;
	shr.u64 	%rd37987, %rd37986, 32;
	and.b64  	%rd37988, %rd37972, 4294967295;
	add.s64 	%rd37989, %rd37987, %rd37988;
	mad.lo.s64 	%rd37990, %rd698, %rd37984, %rd37989;
	shr.u64 	%rd37991, %rd37990, 32;
	and.b64  	%rd37992, %rd37974, 4294967295;
	add.s64 	%rd37993, %rd37991, %rd37992;
	mad.lo.s64 	%rd37994, %rd700, %rd37984, %rd37993;
	shr.u64 	%rd37995, %rd37994, 32;
	and.b64  	%rd37996, %rd37976, 4294967295;
	add.s64 	%rd37997, %rd37995, %rd37996;
	mad.lo.s64 	%rd37998, %rd702, %rd37984, %rd37997;
	shr.u64 	%rd37999, %rd37998, 32;
	and.b64  	%rd38000, %rd37978, 4294967295;
	add.s64 	%rd38001, %rd37999, %rd38000;
	mad.lo.s64 	%rd38002, %rd704, %rd37984, %rd38001;
	shr.u64 	%rd38003, %rd38002, 32;
	and.b64  	%rd38004, %rd37980, 4294967295;
	add.s64 	%rd38005, %rd38003, %rd38004;
	mad.lo.s64 	%rd38006, %rd706, %rd37984, %rd38005;
	shr.u64 	%rd38007, %rd38006, 32;
	and.b64  	%rd38008, %rd37982, 4294967295;
	add.s64 	%rd38009, %rd38007, %rd38008;
	mad.lo.s64 	%rd38010, %rd708, %rd37984, %rd38009;
	shr.u64 	%rd38011, %rd38010, 32;
	add.s64 	%rd38012, %rd38011, %rd37983;
	mad.lo.s64 	%rd38013, %rd37984, %rd710, %rd38012;
	shr.u64 	%rd38014, %rd38013, 32;
	and.b64  	%rd38015, %rd48678, 4294967295;
	and.b64  	%rd38016, %rd37990, 4294967295;
	mad.lo.s64 	%rd38017, %rd38015, %rd747, %rd38016;
	shr.u64 	%rd38018, %rd38017, 32;
	and.b64  	%rd38019, %rd37994, 4294967295;
	add.s64 	%rd38020, %rd38018, %rd38019;
	mad.lo.s64 	%rd38021, %rd698, %rd38015, %rd38020;
	shr.u64 	%rd38022, %rd38021, 32;
	and.b64  	%rd38023, %rd37998, 4294967295;
	add.s64 	%rd38024, %rd38022, %rd38023;
	mad.lo.s64 	%rd38025, %rd700, %rd38015, %rd38024;
	shr.u64 	%rd38026, %rd38025, 32;
	and.b64  	%rd38027, %rd38002, 4294967295;
	add.s64 	%rd38028, %rd38026, %rd38027;
	mad.lo.s64 	%rd38029, %rd702, %rd38015, %rd38028;
	shr.u64 	%rd38030, %rd38029, 32;
	and.b64  	%rd38031, %rd38006, 4294967295;
	add.s64 	%rd38032, %rd38030, %rd38031;
	mad.lo.s64 	%rd38033, %rd704, %rd38015, %rd38032;
	shr.u64 	%rd38034, %rd38033, 32;
	and.b64  	%rd38035, %rd38010, 4294967295;
	add.s64 	%rd38036, %rd38034, %rd38035;
	mad.lo.s64 	%rd38037, %rd706, %rd38015, %rd38036;
	shr.u64 	%rd38038, %rd38037, 32;
	and.b64  	%rd38039, %rd38013, 4294967295;
	add.s64 	%rd38040, %rd38038, %rd38039;
	mad.lo.s64 	%rd38041, %rd708, %rd38015, %rd38040;
	shr.u64 	%rd38042, %rd38041, 32;
	add.s64 	%rd38043, %rd38042, %rd38014;
	mad.lo.s64 	%rd38044, %rd38015, %rd710, %rd38043;
	shr.u64 	%rd38045, %rd38044, 32;
	and.b64  	%rd38046, %rd48677, 4294967295;
	and.b64  	%rd38047, %rd38021, 4294967295;
	mad.lo.s64 	%rd38048, %rd38046, %rd747, %rd38047;
	shr.u64 	%rd38049, %rd38048, 32;
	and.b64  	%rd38050, %rd38025, 4294967295;
	add.s64 	%rd38051, %rd38049, %rd38050;
	mad.lo.s64 	%rd38052, %rd698, %rd38046, %rd38051;
	shr.u64 	%rd38053, %rd38052, 32;
	and.b64  	%rd38054, %rd38029, 4294967295;
	add.s64 	%rd38055, %rd38053, %rd38054;
	mad.lo.s64 	%rd38056, %rd700, %rd38046, %rd38055;
	shr.u64 	%rd38057, %rd38056, 32;
	and.b64  	%rd38058, %rd38033, 4294967295;
	add.s64 	%rd38059, %rd38057, %rd38058;
	mad.lo.s64 	%rd38060, %rd702, %rd38046, %rd38059;
	shr.u64 	%rd38061, %rd38060, 32;
	and.b64  	%rd38062, %rd38037, 4294967295;
	add.s64 	%rd38063, %rd38061, %rd38062;
	mad.lo.s64 	%rd38064, %rd704, %rd38046, %rd38063;
	shr.u64 	%rd38065, %rd38064, 32;
	and.b64  	%rd38066, %rd38041, 4294967295;
	add.s64 	%rd38067, %rd38065, %rd38066;
	mad.lo.s64 	%rd38068, %rd706, %rd38046, %rd38067;
	shr.u64 	%rd38069, %rd38068, 32;
	and.b64  	%rd38070, %rd38044, 4294967295;
	add.s64 	%rd38071, %rd38069, %rd38070;
	mad.lo.s64 	%rd38072, %rd708, %rd38046, %rd38071;
	shr.u64 	%rd38073, %rd38072, 32;
	add.s64 	%rd38074, %rd38073, %rd38045;
	mad.lo.s64 	%rd38075, %rd38046, %rd710, %rd38074;
	shr.u64 	%rd38076, %rd38075, 32;
	and.b64  	%rd38077, %rd48676, 4294967295;
	and.b64  	%rd38078, %rd38052, 4294967295;
	mad.lo.s64 	%rd38079, %rd38077, %rd747, %rd38078;
	shr.u64 	%rd38080, %rd38079, 32;
	and.b64  	%rd38081, %rd38056, 4294967295;
	add.s64 	%rd38082, %rd38080, %rd38081;
	mad.lo.s64 	%rd38083, %rd698, %rd38077, %rd38082;
	shr.u64 	%rd38084, %rd38083, 32;
	and.b64  	%rd38085, %rd38060, 4294967295;
	add.s64 	%rd38086, %rd38084, %rd38085;
	mad.lo.s64 	%rd38087, %rd700, %rd38077, %rd38086;
	shr.u64 	%rd38088, %rd38087, 32;
	and.b64  	%rd38089, %rd38064, 4294967295;
	add.s64 	%rd38090, %rd38088, %rd38089;
	mad.lo.s64 	%rd38091, %rd702, %rd38077, %rd38090;
	shr.u64 	%rd38092, %rd38091, 32;
	and.b64  	%rd38093, %rd38068, 4294967295;
	add.s64 	%rd38094, %rd38092, %rd38093;
	mad.lo.s64 	%rd38095, %rd704, %rd38077, %rd38094;
	shr.u64 	%rd38096, %rd38095, 32;
	and.b64  	%rd38097, %rd38072, 4294967295;
	add.s64 	%rd38098, %rd38096, %rd38097;
	mad.lo.s64 	%rd38099, %rd706, %rd38077, %rd38098;
	shr.u64 	%rd38100, %rd38099, 32;
	and.b64  	%rd38101, %rd38075, 4294967295;
	add.s64 	%rd38102, %rd38100, %rd38101;
	mad.lo.s64 	%rd38103, %rd708, %rd38077, %rd38102;
	shr.u64 	%rd38104, %rd38103, 32;
	add.s64 	%rd38105, %rd38104, %rd38076;
	mad.lo.s64 	%rd38106, %rd38077, %rd710, %rd38105;
	shr.u64 	%rd38107, %rd38106, 32;
	and.b64  	%rd38108, %rd48675, 4294967295;
	and.b64  	%rd38109, %rd38083, 4294967295;
	mad.lo.s64 	%rd38110, %rd38108, %rd747, %rd38109;
	shr.u64 	%rd38111, %rd38110, 32;
	and.b64  	%rd38112, %rd38087, 4294967295;
	add.s64 	%rd38113, %rd38111, %rd38112;
	mad.lo.s64 	%rd38114, %rd698, %rd38108, %rd38113;
	shr.u64 	%rd38115, %rd38114, 32;
	and.b64  	%rd38116, %rd38091, 4294967295;
	add.s64 	%rd38117, %rd38115, %rd38116;
	mad.lo.s64 	%rd38118, %rd700, %rd38108, %rd38117;
	shr.u64 	%rd38119, %rd38118, 32;
	and.b64  	%rd38120, %rd38095, 4294967295;
	add.s64 	%rd38121, %rd38119, %rd38120;
	mad.lo.s64 	%rd38122, %rd702, %rd38108, %rd38121;
	shr.u64 	%rd38123, %rd38122, 32;
	and.b64  	%rd38124, %rd38099, 4294967295;
	add.s64 	%rd38125, %rd38123, %rd38124;
	mad.lo.s64 	%rd38126, %rd704, %rd38108, %rd38125;
	shr.u64 	%rd38127, %rd38126, 32;
	and.b64  	%rd38128, %rd38103, 4294967295;
	add.s64 	%rd38129, %rd38127, %rd38128;
	mad.lo.s64 	%rd38130, %rd706, %rd38108, %rd38129;
	shr.u64 	%rd38131, %rd38130, 32;
	and.b64  	%rd38132, %rd38106, 4294967295;
	add.s64 	%rd38133, %rd38131, %rd38132;
	mad.lo.s64 	%rd38134, %rd708, %rd38108, %rd38133;
	shr.u64 	%rd38135, %rd38134, 32;
	add.s64 	%rd38136, %rd38135, %rd38107;
	mad.lo.s64 	%rd38137, %rd38108, %rd710, %rd38136;
	shr.u64 	%rd38138, %rd38137, 32;
	and.b64  	%rd38139, %rd48674, 4294967295;
	and.b64  	%rd38140, %rd38114, 4294967295;
	mad.lo.s64 	%rd38141, %rd38139, %rd747, %rd38140;
	shr.u64 	%rd38142, %rd38141, 32;
	and.b64  	%rd38143, %rd38118, 4294967295;
	add.s64 	%rd38144, %rd38142, %rd38143;
	mad.lo.s64 	%rd38145, %rd698, %rd38139, %rd38144;
	shr.u64 	%rd38146, %rd38145, 32;
	and.b64  	%rd38147, %rd38122, 4294967295;
	add.s64 	%rd38148, %rd38146, %rd38147;
	mad.lo.s64 	%rd38149, %rd700, %rd38139, %rd38148;
	shr.u64 	%rd38150, %rd38149, 32;
	and.b64  	%rd38151, %rd38126, 4294967295;
	add.s64 	%rd38152, %rd38150, %rd38151;
	mad.lo.s64 	%rd38153, %rd702, %rd38139, %rd38152;
	shr.u64 	%rd38154, %rd38153, 32;
	and.b64  	%rd38155, %rd38130, 4294967295;
	add.s64 	%rd38156, %rd38154, %rd38155;
	mad.lo.s64 	%rd38157, %rd704, %rd38139, %rd38156;
	shr.u64 	%rd38158, %rd38157, 32;
	and.b64  	%rd38159, %rd38134, 4294967295;
	add.s64 	%rd38160, %rd38158, %rd38159;
	mad.lo.s64 	%rd38161, %rd706, %rd38139, %rd38160;
	shr.u64 	%rd38162, %rd38161, 32;
	and.b64  	%rd38163, %rd38137, 4294967295;
	add.s64 	%rd38164, %rd38162, %rd38163;
	mad.lo.s64 	%rd38165, %rd708, %rd38139, %rd38164;
	shr.u64 	%rd38166, %rd38165, 32;
	add.s64 	%rd38167, %rd38166, %rd38138;
	mad.lo.s64 	%rd38168, %rd38139, %rd710, %rd38167;
	shr.u64 	%rd38169, %rd38168, 32;
	cvt.u64.u32 	%rd38170, %r6656;
	and.b64  	%rd38171, %rd38145, 4294967295;
	mad.lo.s64 	%rd38172, %rd747, %rd38170, %rd38171;
	shr.u64 	%rd38173, %rd38172, 32;
	and.b64  	%rd38174, %rd38149, 4294967295;
	add.s64 	%rd38175, %rd38173, %rd38174;
	mad.lo.s64 	%rd38176, %rd698, %rd38170, %rd38175;
	shr.u64 	%rd38177, %rd38176, 32;
	and.b64  	%rd38178, %rd38153, 4294967295;
	add.s64 	%rd38179, %rd38177, %rd38178;
	mad.lo.s64 	%rd38180, %rd700, %rd38170, %rd38179;
	shr.u64 	%rd38181, %rd38180, 32;
	and.b64  	%rd38182, %rd38157, 4294967295;
	add.s64 	%rd38183, %rd38181, %rd38182;
	mad.lo.s64 	%rd38184, %rd702, %rd38170, %rd38183;
	shr.u64 	%rd38185, %rd38184, 32;
	and.b64  	%rd38186, %rd38161, 4294967295;
	add.s64 	%rd38187, %rd38185, %rd38186;
	mad.lo.s64 	%rd38188, %rd704, %rd38170, %rd38187;
	shr.u64 	%rd38189, %rd38188, 32;
	and.b64  	%rd38190, %rd38165, 4294967295;
	add.s64 	%rd38191, %rd38189, %rd38190;
	mad.lo.s64 	%rd38192, %rd706, %rd38170, %rd38191;
	shr.u64 	%rd38193, %rd38192, 32;
	and.b64  	%rd38194, %rd38168, 4294967295;
	add.s64 	%rd38195, %rd38193, %rd38194;
	mad.lo.s64 	%rd38196, %rd708, %rd38170, %rd38195;
	shr.u64 	%rd38197, %rd38196, 32;
	add.s64 	%rd38198, %rd38197, %rd38169;
	mad.lo.s64 	%rd38199, %rd710, %rd38170, %rd38198;
	{ .reg .b32 tmp; mov.b64 {tmp, %r5456}, %rd38199; }
	mul.lo.s32 	%r5457, %r9, %r5455;
	cvt.u64.u32 	%rd38200, %r5457;
	and.b64  	%rd38201, %rd37968, 4294967295;
	mad.lo.s64 	%rd38202, %rd3, %rd38200, %rd38201;
	shr.u64 	%rd38203, %rd38202, 32;
	and.b64  	%rd38204, %rd37986, 4294967295;
	add.s64 	%rd38205, %rd38203, %rd38204;
	mad.lo.s64 	%rd38206, %rd4, %rd38200, %rd38205;
	cvt.u32.u64 	%r5458, %rd38206;
	shr.u64 	%rd38207, %rd38206, 32;
	and.b64  	%rd38208, %rd38017, 4294967295;
	add.s64 	%rd38209, %rd38207, %rd38208;
	mad.lo.s64 	%rd38210, %rd5, %rd38200, %rd38209;
	shr.u64 	%rd38211, %rd38210, 32;
	and.b64  	%rd38212, %rd38048, 4294967295;
	add.s64 	%rd38213, %rd38211, %rd38212;
	mad.lo.s64 	%rd38214, %rd6, %rd38200, %rd38213;
	shr.u64 	%rd38215, %rd38214, 32;
	and.b64  	%rd38216, %rd38079, 4294967295;
	add.s64 	%rd38217, %rd38215, %rd38216;
	mad.lo.s64 	%rd38218, %rd7, %rd38200, %rd38217;
	shr.u64 	%rd38219, %rd38218, 32;
	and.b64  	%rd38220, %rd38110, 4294967295;
	add.s64 	%rd38221, %rd38219, %rd38220;
	mad.lo.s64 	%rd38222, %rd8, %rd38200, %rd38221;
	shr.u64 	%rd38223, %rd38222, 32;
	and.b64  	%rd38224, %rd38141, 4294967295;
	add.s64 	%rd38225, %rd38223, %rd38224;
	mad.lo.s64 	%rd38226, %rd9, %rd38200, %rd38225;
	shr.u64 	%rd38227, %rd38226, 32;
	and.b64  	%rd38228, %rd38172, 4294967295;
	add.s64 	%rd38229, %rd38227, %rd38228;
	mad.lo.s64 	%rd38230, %rd10, %rd38200, %rd38229;
	shr.u64 	%rd38231, %rd38230, 32;
	and.b64  	%rd38232, %rd38176, 4294967295;
	add.s64 	%rd38233, %rd38231, %rd38232;
	shr.u64 	%rd38234, %rd38233, 32;
	and.b64  	%rd38235, %rd38180, 4294967295;
	add.s64 	%rd38236, %rd38234, %rd38235;
	shr.u64 	%rd38237, %rd38236, 32;
	and.b64  	%rd38238, %rd38184, 4294967295;
	add.s64 	%rd38239, %rd38237, %rd38238;
	shr.u64 	%rd38240, %rd38239, 32;
	and.b64  	%rd38241, %rd38188, 4294967295;
	add.s64 	%rd38242, %rd38240, %rd38241;
	shr.u64 	%rd38243, %rd38242, 32;
	and.b64  	%rd38244, %rd38192, 4294967295;
	add.s64 	%rd38245, %rd38243, %rd38244;
	shr.u64 	%rd38246, %rd38245, 32;
	and.b64  	%rd38247, %rd38196, 4294967295;
	add.s64 	%rd38248, %rd38246, %rd38247;
	shr.u64 	%rd38249, %rd38248, 32;
	and.b64  	%rd38250, %rd38199, 4294967295;
	add.s64 	%rd38251, %rd38249, %rd38250;
	{ .reg .b32 tmp; mov.b64 {tmp, %r5459}, %rd38251; }
	add.s32 	%r5460, %r5456, %r5459;
	mul.lo.s32 	%r5461, %r9, %r5458;
	cvt.u64.u32 	%rd38252, %r5461;
	and.b64  	%rd38253, %rd38206, 4294967295;
	mad.lo.s64 	%rd38254, %rd3, %rd38252, %rd38253;
	shr.u64 	%rd38255, %rd38254, 32;
	and.b64  	%rd38256, %rd38210, 4294967295;
	add.s64 	%rd38257, %rd38255, %rd38256;
	mad.lo.s64 	%rd38258, %rd4, %rd38252, %rd38257;
	cvt.u32.u64 	%r5462, %rd38258;
	shr.u64 	%rd38259, %rd38258, 32;
	and.b64  	%rd38260, %rd38214, 4294967295;
	add.s64 	%rd38261, %rd38259, %rd38260;
	mad.lo.s64 	%rd38262, %rd5, %rd38252, %rd38261;
	shr.u64 	%rd38263, %rd38262, 32;
	and.b64  	%rd38264, %rd38218, 4294967295;
	add.s64 	%rd38265, %rd38263, %rd38264;
	mad.lo.s64 	%rd38266, %rd6, %rd38252, %rd38265;
	shr.u64 	%rd38267, %rd38266, 32;
	and.b64  	%rd38268, %rd38222, 4294967295;
	add.s64 	%rd38269, %rd38267, %rd38268;
	mad.lo.s64 	%rd38270, %rd7, %rd38252, %rd38269;
	shr.u64 	%rd38271, %rd38270, 32;
	and.b64  	%rd38272, %rd38226, 4294967295;
	add.s64 	%rd38273, %rd38271, %rd38272;
	mad.lo.s64 	%rd38274, %rd8, %rd38252, %rd38273;
	shr.u64 	%rd38275, %rd38274, 32;
	and.b64  	%rd38276, %rd38230, 4294967295;
	add.s64 	%rd38277, %rd38275, %rd38276;
	mad.lo.s64 	%rd38278, %rd9, %rd38252, %rd38277;
	shr.u64 	%rd38279, %rd38278, 32;
	and.b64  	%rd38280, %rd38233, 4294967295;
	add.s64 	%rd38281, %rd38279, %rd38280;
	mad.lo.s64 	%rd38282, %rd10, %rd38252, %rd38281;
	shr.u64 	%rd38283, %rd38282, 32;
	and.b64  	%rd38284, %rd38236, 4294967295;
	add.s64 	%rd38285, %rd38283, %rd38284;
	shr.u64 	%rd38286, %rd38285, 32;
	and.b64  	%rd38287, %rd38239, 4294967295;
	add.s64 	%rd38288, %rd38286, %rd38287;
	shr.u64 	%rd38289, %rd38288, 32;
	and.b64  	%rd38290, %rd38242, 4294967295;
	add.s64 	%rd38291, %rd38289, %rd38290;
	shr.u64 	%rd38292, %rd38291, 32;
	and.b64  	%rd38293, %rd38245, 4294967295;
	add.s64 	%rd38294, %rd38292, %rd38293;
	shr.u64 	%rd38295, %rd38294, 32;
	and.b64  	%rd38296, %rd38248, 4294967295;
	add.s64 	%rd38297, %rd38295, %rd38296;
	shr.u64 	%rd38298, %rd38297, 32;
	and.b64  	%rd38299, %rd38251, 4294967295;
	add.s64 	%rd38300, %rd38298, %rd38299;
	{ .reg .b32 tmp; mov.b64 {tmp, %r5463}, %rd38300; }
	add.s32 	%r5464, %r5460, %r5463;
	mul.lo.s32 	%r5465, %r9, %r5462;
	cvt.u64.u32 	%rd38301, %r5465;
	and.b64  	%rd38302, %rd38258, 4294967295;
	mad.lo.s64 	%rd38303, %rd3, %rd38301, %rd38302;
	shr.u64 	%rd38304, %rd38303, 32;
	and.b64  	%rd38305, %rd38262, 4294967295;
	add.s64 	%rd38306, %rd38304, %rd38305;
	mad.lo.s64 	%rd38307, %rd4, %rd38301, %rd38306;
	cvt.u32.u64 	%r5466, %rd38307;
	shr.u64 	%rd38308, %rd38307, 32;
	and.b64  	%rd38309, %rd38266, 4294967295;
	add.s64 	%rd38310, %rd38308, %rd38309;
	mad.lo.s64 	%rd38311, %rd5, %rd38301, %rd38310;
	shr.u64 	%rd38312, %rd38311, 32;
	and.b64  	%rd38313, %rd38270, 4294967295;
	add.s64 	%rd38314, %rd38312, %rd38313;
	mad.lo.s64 	%rd38315, %rd6, %rd38301, %rd38314;
	shr.u64 	%rd38316, %rd38315, 32;
	and.b64  	%rd38317, %rd38274, 4294967295;
	add.s64 	%rd38318, %rd38316, %rd38317;
	mad.lo.s64 	%rd38319, %rd7, %rd38301, %rd38318;
	shr.u64 	%rd38320, %rd38319, 32;
	and.b64  	%rd38321, %rd38278, 4294967295;
	add.s64 	%rd38322, %rd38320, %rd38321;
	mad.lo.s64 	%rd38323, %rd8, %rd38301, %rd38322;
	shr.u64 	%rd38324, %rd38323, 32;
	and.b64  	%rd38325, %rd38282, 4294967295;
	add.s64 	%rd38326, %rd38324, %rd38325;
	mad.lo.s64 	%rd38327, %rd9, %rd38301, %rd38326;
	shr.u64 	%rd38328, %rd38327, 32;
	and.b64  	%rd38329, %rd38285, 4294967295;
	add.s64 	%rd38330, %rd38328, %rd38329;
	mad.lo.s64 	%rd38331, %rd10, %rd38301, %rd38330;
	shr.u64 	%rd38332, %rd38331, 32;
	and.b64  	%rd38333, %rd38288, 4294967295;
	add.s64 	%rd38334, %rd38332, %rd38333;
	shr.u64 	%rd38335, %rd38334, 32;
	and.b64  	%rd38336, %rd38291, 4294967295;
	add.s64 	%rd38337, %rd38335, %rd38336;
	shr.u64 	%rd38338, %rd38337, 32;
	and.b64  	%rd38339, %rd38294, 4294967295;
	add.s64 	%rd38340, %rd38338, %rd38339;
	shr.u64 	%rd38341, %rd38340, 32;
	and.b64  	%rd38342, %rd38297, 4294967295;
	add.s64 	%rd38343, %rd38341, %rd38342;
	shr.u64 	%rd38344, %rd38343, 32;
	and.b64  	%rd38345, %rd38300, 4294967295;
	add.s64 	%rd38346, %rd38344, %rd38345;
	{ .reg .b32 tmp; mov.b64 {tmp, %r5467}, %rd38346; }
	add.s32 	%r5468, %r5464, %r5467;
	mul.lo.s32 	%r5469, %r9, %r5466;
	cvt.u64.u32 	%rd38347, %r5469;
	and.b64  	%rd38348, %rd38307, 4294967295;
	mad.lo.s64 	%rd38349, %rd3, %rd38347, %rd38348;
	shr.u64 	%rd38350, %rd38349, 32;
	and.b64  	%rd38351, %rd38311, 4294967295;
	add.s64 	%rd38352, %rd38350, %rd38351;
	mad.lo.s64 	%rd38353, %rd4, %rd38347, %rd38352;
	cvt.u32.u64 	%r5470, %rd38353;
	shr.u64 	%rd38354, %rd38353, 32;
	and.b64  	%rd38355, %rd38315, 4294967295;
	add.s64 	%rd38356, %rd38354, %rd38355;
	mad.lo.s64 	%rd38357, %rd5, %rd38347, %rd38356;
	shr.u64 	%rd38358, %rd38357, 32;
	and.b64  	%rd38359, %rd38319, 4294967295;
	add.s64 	%rd38360, %rd38358, %rd38359;
	mad.lo.s64 	%rd38361, %rd6, %rd38347, %rd38360;
	shr.u64 	%rd38362, %rd38361, 32;
	and.b64  	%rd38363, %rd38323, 4294967295;
	add.s64 	%rd38364, %rd38362, %rd38363;
	mad.lo.s64 	%rd38365, %rd7, %rd38347, %rd38364;
	shr.u64 	%rd38366, %rd38365, 32;
	and.b64  	%rd38367, %rd38327, 4294967295;
	add.s64 	%rd38368, %rd38366, %rd38367;
	mad.lo.s64 	%rd38369, %rd8, %rd38347, %rd38368;
	shr.u64 	%rd38370, %rd38369, 32;
	and.b64  	%rd38371, %rd38331, 4294967295;
	add.s64 	%rd38372, %rd38370, %rd38371;
	mad.lo.s64 	%rd38373, %rd9, %rd38347, %rd38372;
	shr.u64 	%rd38374, %rd38373, 32;
	and.b64  	%rd38375, %rd38334, 4294967295;
	add.s64 	%rd38376, %rd38374, %rd38375;
	mad.lo.s64 	%rd38377, %rd10, %rd38347, %rd38376;
	shr.u64 	%rd38378, %rd38377, 32;
	and.b64  	%rd38379, %rd38337, 4294967295;
	add.s64 	%rd38380, %rd38378, %rd38379;
	shr.u64 	%rd38381, %rd38380, 32;
	and.b64  	%rd38382, %rd38340, 4294967295;
	add.s64 	%rd38383, %rd38381, %rd38382;
	shr.u64 	%rd38384, %rd38383, 32;
	and.b64  	%rd38385, %rd38343, 4294967295;
	add.s64 	%rd38386, %rd38384, %rd38385;
	shr.u64 	%rd38387, %rd38386, 32;
	and.b64  	%rd38388, %rd38346, 4294967295;
	add.s64 	%rd38389, %rd38387, %rd38388;
	{ .reg .b32 tmp; mov.b64 {tmp, %r5471}, %rd38389; }
	add.s32 	%r5472, %r5468, %r5471;
	mul.lo.s32 	%r5473, %r9, %r5470;
	cvt.u64.u32 	%rd38390, %r5473;
	and.b64  	%rd38391, %rd38353, 4294967295;
	mad.lo.s64 	%rd38392, %rd3, %rd38390, %rd38391;
	shr.u64 	%rd38393, %rd38392, 32;
	and.b64  	%rd38394, %rd38357, 4294967295;
	add.s64 	%rd38395, %rd38393, %rd38394;
	mad.lo.s64 	%rd38396, %rd4, %rd38390, %rd38395;
	cvt.u32.u64 	%r5474, %rd38396;
	shr.u64 	%rd38397, %rd38396, 32;
	and.b64  	%rd38398, %rd38361, 4294967295;
	add.s64 	%rd38399, %rd38397, %rd38398;
	mad.lo.s64 	%rd38400, %rd5, %rd38390, %rd38399;
	shr.u64 	%rd38401, %rd38400, 32;
	and.b64  	%rd38402, %rd38365, 4294967295;
	add.s64 	%rd38403, %rd38401, %rd38402;
	mad.lo.s64 	%rd38404, %rd6, %rd38390, %rd38403;
	shr.u64 	%rd38405, %rd38404, 32;
	and.b64  	%rd38406, %rd38369, 4294967295;
	add.s64 	%rd38407, %rd38405, %rd38406;
	mad.lo.s64 	%rd38408, %rd7, %rd38390, %rd38407;
	shr.u64 	%rd38409, %rd38408, 32;
	and.b64  	%rd38410, %rd38373, 4294967295;
	add.s64 	%rd38411, %rd38409, %rd38410;
	mad.lo.s64 	%rd38412, %rd8, %rd38390, %rd38411;
	shr.u64 	%rd38413, %rd38412, 32;
	and.b64  	%rd38414, %rd38377, 4294967295;
	add.s64 	%rd38415, %rd38413, %rd38414;
	mad.lo.s64 	%rd38416, %rd9, %rd38390, %rd38415;
	shr.u64 	%rd38417, %rd38416, 32;
	and.b64  	%rd38418, %rd38380, 4294967295;
	add.s64 	%rd38419, %rd38417, %rd38418;
	mad.lo.s64 	%rd38420, %rd10, %rd38390, %rd38419;
	shr.u64 	%rd38421, %rd38420, 32;
	and.b64  	%rd38422, %rd38383, 4294967295;
	add.s64 	%rd38423, %rd38421, %rd38422;
	shr.u64 	%rd38424, %rd38423, 32;
	and.b64  	%rd38425, %rd38386, 4294967295;
	add.s64 	%rd38426, %rd38424, %rd38425;
	shr.u64 	%rd38427, %rd38426, 32;
	and.b64  	%rd38428, %rd38389, 4294967295;
	add.s64 	%rd38429, %rd38427, %rd38428;
	{ .reg .b32 tmp; mov.b64 {tmp, %r5475}, %rd38429; }
	add.s32 	%r5476, %r5472, %r5475;
	mul.lo.s32 	%r5477, %r9, %r5474;
	cvt.u64.u32 	%rd38430, %r5477;
	and.b64  	%rd38431, %rd38396, 4294967295;
	mad.lo.s64 	%rd38432, %rd3, %rd38430, %rd38431;
	shr.u64 	%rd38433, %rd38432, 32;
	and.b64  	%rd38434, %rd38400, 4294967295;
	add.s64 	%rd38435, %rd38433, %rd38434;
	mad.lo.s64 	%rd38436, %rd4, %rd38430, %rd38435;
	cvt.u32.u64 	%r5478, %rd38436;
	shr.u64 	%rd38437, %rd38436, 32;
	and.b64  	%rd38438, %rd38404, 4294967295;
	add.s64 	%rd38439, %rd38437, %rd38438;
	mad.lo.s64 	%rd38440, %rd5, %rd38430, %rd38439;
	shr.u64 	%rd38441, %rd38440, 32;
	and.b64  	%rd38442, %rd38408, 4294967295;
	add.s64 	%rd38443, %rd38441, %rd38442;
	mad.lo.s64 	%rd38444, %rd6, %rd38430, %rd38443;
	shr.u64 	%rd38445, %rd38444, 32;
	and.b64  	%rd38446, %rd38412, 4294967295;
	add.s64 	%rd38447, %rd38445, %rd38446;
	mad.lo.s64 	%rd38448, %rd7, %rd38430, %rd38447;
	shr.u64 	%rd38449, %rd38448, 32;
	and.b64  	%rd38450, %rd38416, 4294967295;
	add.s64 	%rd38451, %rd38449, %rd38450;
	mad.lo.s64 	%rd38452, %rd8, %rd38430, %rd38451;
	shr.u64 	%rd38453, %rd38452, 32;
	and.b64  	%rd38454, %rd38420, 4294967295;
	add.s64 	%rd38455, %rd38453, %rd38454;
	mad.lo.s64 	%rd38456, %rd9, %rd38430, %rd38455;
	shr.u64 	%rd38457, %rd38456, 32;
	and.b64  	%rd38458, %rd38423, 4294967295;
	add.s64 	%rd38459, %rd38457, %rd38458;
	mad.lo.s64 	%rd38460, %rd10, %rd38430, %rd38459;
	shr.u64 	%rd38461, %rd38460, 32;
	and.b64  	%rd38462, %rd38426, 4294967295;
	add.s64 	%rd38463, %rd38461, %rd38462;
	shr.u64 	%rd38464, %rd38463, 32;
	and.b64  	%rd38465, %rd38429, 4294967295;
	add.s64 	%rd38466, %rd38464, %rd38465;
	{ .reg .b32 tmp; mov.b64 {tmp, %r5479}, %rd38466; }
	add.s32 	%r5480, %r5476, %r5479;
	mul.lo.s32 	%r5481, %r9, %r5478;
	cvt.u64.u32 	%rd38467, %r5481;
	and.b64  	%rd38468, %rd38436, 4294967295;
	mad.lo.s64 	%rd38469, %rd3, %rd38467, %rd38468;
	shr.u64 	%rd38470, %rd38469, 32;
	and.b64  	%rd38471, %rd38440, 4294967295;
	add.s64 	%rd38472, %rd38470, %rd38471;
	mad.lo.s64 	%rd38473, %rd4, %rd38467, %rd38472;
	cvt.u32.u64 	%r5482, %rd38473;
	shr.u64 	%rd38474, %rd38473, 32;
	and.b64  	%rd38475, %rd38444, 4294967295;
	add.s64 	%rd38476, %rd38474, %rd38475;
	mad.lo.s64 	%rd38477, %rd5, %rd38467, %rd38476;
	shr.u64 	%rd38478, %rd38477, 32;
	and.b64  	%rd38479, %rd38448, 4294967295;
	add.s64 	%rd38480, %rd38478, %rd38479;
	mad.lo.s64 	%rd38481, %rd6, %rd38467, %rd38480;
	shr.u64 	%rd38482, %rd38481, 32;
	and.b64  	%rd38483, %rd38452, 4294967295;
	add.s64 	%rd38484, %rd38482, %rd38483;
	mad.lo.s64 	%rd38485, %rd7, %rd38467, %rd38484;
	shr.u64 	%rd38486, %rd38485, 32;
	and.b64  	%rd38487, %rd38456, 4294967295;
	add.s64 	%rd38488, %rd38486, %rd38487;
	mad.lo.s64 	%rd38489, %rd8, %rd38467, %rd38488;
	shr.u64 	%rd38490, %rd38489, 32;
	and.b64  	%rd38491, %rd38460, 4294967295;
	add.s64 	%rd38492, %rd38490, %rd38491;
	mad.lo.s64 	%rd38493, %rd9, %rd38467, %rd38492;
	shr.u64 	%rd38494, %rd38493, 32;
	and.b64  	%rd38495, %rd38463, 4294967295;
	add.s64 	%rd38496, %rd38494, %rd38495;
	mad.lo.s64 	%rd38497, %rd10, %rd38467, %rd38496;
	shr.u64 	%rd38498, %rd38497, 32;
	and.b64  	%rd38499, %rd38466, 4294967295;
	add.s64 	%rd38500, %rd38498, %rd38499;
	{ .reg .b32 tmp; mov.b64 {tmp, %r5483}, %rd38500; }
	add.s32 	%r5484, %r5480, %r5483;
	mul.lo.s32 	%r5485, %r9, %r5482;
	cvt.u64.u32 	%rd38501, %r5485;
	and.b64  	%rd38502, %rd38473, 4294967295;
	mad.lo.s64 	%rd38503, %rd3, %rd38501, %rd38502;
	shr.u64 	%rd38504, %rd38503, 32;
	and.b64  	%rd38505, %rd38477, 4294967295;
	add.s64 	%rd38506, %rd38504, %rd38505;
	mad.lo.s64 	%rd1093, %rd4, %rd38501, %rd38506;
	cvt.u32.u64 	%r6666, %rd1093;
	shr.u64 	%rd38507, %rd1093, 32;
	and.b64  	%rd38508, %rd38481, 4294967295;
	add.s64 	%rd38509, %rd38507, %rd38508;
	mad.lo.s64 	%rd1094, %rd5, %rd38501, %rd38509;
	cvt.u32.u64 	%r6665, %rd1094;
	shr.u64 	%rd38510, %rd1094, 32;
	and.b64  	%rd38511, %rd38485, 4294967295;
	add.s64 	%rd38512, %rd38510, %rd38511;
	mad.lo.s64 	%rd1095, %rd6, %rd38501, %rd38512;
	cvt.u32.u64 	%r6664, %rd1095;
	shr.u64 	%rd38513, %rd1095, 32;
	and.b64  	%rd38514, %rd38489, 4294967295;
	add.s64 	%rd38515, %rd38513, %rd38514;
	mad.lo.s64 	%rd1096, %rd7, %rd38501, %rd38515;
	cvt.u32.u64 	%r6663, %rd1096;
	shr.u64 	%rd38516, %rd1096, 32;
	and.b64  	%rd38517, %rd38493, 4294967295;
	add.s64 	%rd38518, %rd38516, %rd38517;
	mad.lo.s64 	%rd1097, %rd8, %rd38501, %rd38518;
	cvt.u32.u64 	%r6662, %rd1097;
	shr.u64 	%rd38519, %rd1097, 32;
	and.b64  	%rd38520, %rd38497, 4294967295;
	add.s64 	%rd38521, %rd38519, %rd38520;
	mad.lo.s64 	%rd1098, %rd9, %rd38501, %rd38521;
	cvt.u32.u64 	%r6661, %rd1098;
	shr.u64 	%rd38522, %rd1098, 32;
	and.b64  	%rd38523, %rd38500, 4294967295;
	add.s64 	%rd38524, %rd38522, %rd38523;
	mad.lo.s64 	%rd1099, %rd10, %rd38501, %rd38524;
	cvt.u32.u64 	%r6660, %rd1099;
	{ .reg .b32 tmp; mov.b64 {tmp, %r5486}, %rd1099; }
	add.s32 	%r6659, %r5484, %r5486;
	setp.gt.u32 	%p1617, %r6659, %r5454;
	@%p1617 bra 	$L__BB0_621;
	setp.lt.u32 	%p1618, %r6659, %r5454;
	@%p1618 bra 	$L__BB0_622;
	cvt.u32.u64 	%r5489, %rd9;
	setp.lt.u32 	%p1619, %r5489, %r6660;
	@%p1619 bra 	$L__BB0_621;
	setp.gt.u32 	%p1620, %r5489, %r6660;
	@%p1620 bra 	$L__BB0_622;
	cvt.u32.u64 	%r5492, %rd8;
	setp.lt.u32 	%p1621, %r5492, %r6661;
	@%p1621 bra 	$L__BB0_621;
	setp.gt.u32 	%p1622, %r5492, %r6661;
	@%p1622 bra 	$L__BB0_622;
	cvt.u32.u64 	%r5495, %rd7;
	setp.lt.u32 	%p1623, %r5495, %r6662;
	@%p1623 bra 	$L__BB0_621;
	setp.gt.u32 	%p1624, %r5495, %r6662;
	@%p1624 bra 	$L__BB0_622;
	cvt.u32.u64 	%r5498, %rd6;
	setp.lt.u32 	%p1625, %r5498, %r6663;
	@%p1625 bra 	$L__BB0_621;
	setp.gt.u32 	%p1626, %r5498, %r6663;
	@%p1626 bra 	$L__BB0_622;
	cvt.u32.u64 	%r5501, %rd5;
	setp.lt.u32 	%p1627, %r5501, %r6664;
	@%p1627 bra 	$L__BB0_621;
	setp.gt.u32 	%p1628, %r5501, %r6664;
	@%p1628 bra 	$L__BB0_622;
	cvt.u32.u64 	%r5504, %rd4;
	setp.lt.u32 	%p1629, %r5504, %r6665;
	@%p1629 bra 	$L__BB0_621;
	cvt.u32.u64 	%r5506, %rd3;
	setp.gt.u32 	%p1630, %r5504, %r6665;
	setp.gt.u32 	%p1631, %r5506, %r6666;
	or.pred  	%p1632, %p1630, %p1631;
	@%p1632 bra 	$L__BB0_622;
$L__BB0_621:
	and.b64  	%rd38526, %rd1093, 4294967295;
	sub.s64 	%rd38527, %rd38526, %rd3;
	shr.u64 	%rd38528, %rd38527, 63;
	cvt.u32.u64 	%r6666, %rd38527;
	and.b64  	%rd38529, %rd1094, 4294967295;
	add.s64 	%rd38530, %rd38528, %rd4;
	sub.s64 	%rd38531, %rd38529, %rd38530;
	shr.u64 	%rd38532, %rd38531, 63;
	cvt.u32.u64 	%r6665, %rd38531;
	and.b64  	%rd38533, %rd1095, 4294967295;
	add.s64 	%rd38534, %rd38532, %rd5;
	sub.s64 	%rd38535, %rd38533, %rd38534;
	shr.u64 	%rd38536, %rd38535, 63;
	cvt.u32.u64 	%r6664, %rd38535;
	and.b64  	%rd38537, %rd1096, 4294967295;
	add.s64 	%rd38538, %rd38536, %rd6;
	sub.s64 	%rd38539, %rd38537, %rd38538;
	shr.u64 	%rd38540, %rd38539, 63;
	cvt.u32.u64 	%r6663, %rd38539;
	and.b64  	%rd38541, %rd1097, 4294967295;
	add.s64 	%rd38542, %rd38540, %rd7;
	sub.s64 	%rd38543, %rd38541, %rd38542;
	shr.u64 	%rd38544, %rd38543, 63;
	cvt.u32.u64 	%r6662, %rd38543;
	and.b64  	%rd38545, %rd1098, 4294967295;
	add.s64 	%rd38546, %rd38544, %rd8;
	sub.s64 	%rd38547, %rd38545, %rd38546;
	shr.u64 	%rd38548, %rd38547, 63;
	cvt.u32.u64 	%r6661, %rd38547;
	and.b64  	%rd38549, %rd1099, 4294967295;
	add.s64 	%rd38550, %rd38548, %rd9;
	sub.s64 	%rd38551, %rd38549, %rd38550;
	shr.u64 	%rd38552, %rd38551, 63;
	cvt.u32.u64 	%r6660, %rd38551;
	cvt.u32.u64 	%r5510, %rd38552;
	add.s32 	%r5511, %r5454, %r5510;
	sub.s32 	%r6659, %r6659, %r5511;
$L__BB0_622:
	setp.ne.s32 	%p1633, %r6773, 0;
	mov.b32 	%r6774, 0;
	mov.b32 	%r6773, 1;
	mov.u32 	%r6775, %r6774;
	mov.u32 	%r6776, %r6774;
	mov.u32 	%r6777, %r6774;
	mov.u32 	%r6778, %r6774;
	mov.u32 	%r6779, %r6774;
	mov.u32 	%r6780, %r6774;
	mov.u32 	%r6781, %r6774;
	mov.u32 	%r6782, %r65;
	mov.u32 	%r6783, %r64;
	mov.u32 	%r6784, %r63;
	mov.u32 	%r6785, %r62;
	mov.u32 	%r6786, %r61;
	mov.u32 	%r6787, %r60;
	mov.u32 	%r6788, %r59;
	mov.u32 	%r6789, %r58;
	mov.u32 	%r6790, %r65;
	mov.u32 	%r6791, %r64;
	mov.u32 	%r6792, %r63;
	mov.u32 	%r6793, %r62;
	mov.u32 	%r6794, %r61;
	mov.u32 	%r6795, %r60;
	mov.u32 	%r6796, %r59;
	mov.u32 	%r6797, %r58;
	@%p1633 bra 	$L__BB0_1654;
	or.b32  	%r5516, %r94, %r93;
	or.b32  	%r5517, %r5516, %r92;
	or.b32  	%r5518, %r5517, %r91;
	or.b32  	%r5519, %r5518, %r90;
	or.b32  	%r5520, %r5519, %r89;
	or.b32  	%r5521, %r5520, %r88;
	or.b32  	%r5522, %r5521, %r87;
	setp.eq.s32 	%p1634, %r5522, 0;
	mov.u32 	%r6782, %r65;
	mov.u32 	%r6783, %r64;
	mov.u32 	%r6784, %r63;
	mov.u32 	%r6785, %r62;
	mov.u32 	%r6786, %r61;
	mov.u32 	%r6787, %r60;
	mov.u32 	%r6788, %r59;
	mov.u32 	%r6789, %r58;
	mov.u32 	%r6790, %r65;
	mov.u32 	%r6791, %r64;
	mov.u32 	%r6792, %r63;
	mov.u32 	%r6793, %r62;
	mov.u32 	%r6794, %r61;
	mov.u32 	%r6795, %r60;
	mov.u32 	%r6796, %r59;
	mov.u32 	%r6797, %r58;
	@%p1634 bra 	$L__BB0_1654;
	or.b32  	%r5525, %r102, %r101;
	or.b32  	%r5526, %r5525, %r100;
	or.b32  	%r5527, %r5526, %r99;
	or.b32  	%r5528, %r5527, %r98;
	or.b32  	%r5529, %r5528, %r97;
	or.b32  	%r5530, %r5529, %r96;
	or.b32  	%r5531, %r5530, %r95;
	setp.eq.s32 	%p1635, %r5531, 0;
	mov.u32 	%r6775, %r6774;
	mov.u32 	%r6776, %r6774;
	mov.u32 	%r6777, %r6774;
	mov.u32 	%r6778, %r6774;
	mov.u32 	%r6779, %r6774;
	mov.u32 	%r6780, %r6774;
	mov.u32 	%r6781, %r6774;
	mov.u32 	%r6782, %r65;
	mov.u32 	%r6783, %r64;
	mov.u32 	%r6784, %r63;
	mov.u32 	%r6785, %r62;
	mov.u32 	%r6786, %r61;
	mov.u32 	%r6787, %r60;
	mov.u32 	%r6788, %r59;
	mov.u32 	%r6789, %r58;
	mov.u32 	%r6790, %r65;
	mov.u32 	%r6791, %r64;
	mov.u32 	%r6792, %r63;
	mov.u32 	%r6793, %r62;
	mov.u32 	%r6794, %r61;
	mov.u32 	%r6795, %r60;
	mov.u32 	%r6796, %r59;
	mov.u32 	%r6797, %r58;
	@%p1635 bra 	$L__BB0_1654;
	cvt.u32.u64 	%r5532, %rd10;
	mul.wide.u32 	%rd38553, %r102, %r102;
	cvt.u32.u64 	%r5533, %rd38553;
	shr.u64 	%rd38554, %rd38553, 32;
	mul.wide.u32 	%rd38555, %r101, %r102;
	add.s64 	%rd38556, %rd38554, %rd38555;
	shr.u64 	%rd38557, %rd38556, 32;
	mul.wide.u32 	%rd38558, %r100, %r102;
	add.s64 	%rd38559, %rd38557, %rd38558;
	shr.u64 	%rd38560, %rd38559, 32;
	mul.wide.u32 	%rd38561, %r99, %r102;
	add.s64 	%rd38562, %rd38560, %rd38561;
	shr.u64 	%rd38563, %rd38562, 32;
	mul.wide.u32 	%rd38564, %r98, %r102;
	add.s64 	%rd38565, %rd38563, %rd38564;
	shr.u64 	%rd38566, %rd38565, 32;
	mul.wide.u32 	%rd38567, %r97, %r102;
	add.s64 	%rd38568, %rd38566, %rd38567;
	shr.u64 	%rd38569, %rd38568, 32;
	mul.wide.u32 	%rd38570, %r96, %r102;
	add.s64 	%rd38571, %rd38569, %rd38570;
	shr.u64 	%rd38572, %rd38571, 32;
	mul.wide.u32 	%rd38573, %r95, %r102;
	add.s64 	%rd38574, %rd38572, %rd38573;
	shr.u64 	%rd38575, %rd38574, 32;
	and.b64  	%rd38576, %rd38556, 4294967295;
	add.s64 	%rd38577, %rd38555, %rd38576;
	shr.u64 	%rd38578, %rd38577, 32;
	mul.wide.u32 	%rd38579, %r101, %r101;
	and.b64  	%rd38580, %rd38559, 4294967295;
	add.s64 	%rd38581, %rd38578, %rd38580;
	add.s64 	%rd38582, %rd38581, %rd38579;
	shr.u64 	%rd38583, %rd38582, 32;
	mul.wide.u32 	%rd38584, %r100, %r101;
	and.b64  	%rd38585, %rd38562, 4294967295;
	add.s64 	%rd38586, %rd38583, %rd38585;
	add.s64 	%rd38587, %rd38586, %rd38584;
	shr.u64 	%rd38588, %rd38587, 32;
	mul.wide.u32 	%rd38589, %r99, %r101;
	and.b64  	%rd38590, %rd38565, 4294967295;
	add.s64 	%rd38591, %rd38588, %rd38590;
	add.s64 	%rd38592, %rd38591, %rd38589;
	shr.u64 	%rd38593, %rd38592, 32;
	mul.wide.u32 	%rd38594, %r98, %r101;
	and.b64  	%rd38595, %rd38568, 4294967295;
	add.s64 	%rd38596, %rd38593, %rd38595;
	add.s64 	%rd38597, %rd38596, %rd38594;
	shr.u64 	%rd38598, %rd38597, 32;
	mul.wide.u32 	%rd38599, %r97, %r101;
	and.b64  	%rd38600, %rd38571, 4294967295;
	add.s64 	%rd38601, %rd38598, %rd38600;
	add.s64 	%rd38602, %rd38601, %rd38599;
	shr.u64 	%rd38603, %rd38602, 32;
	mul.wide.u32 	%rd38604, %r96, %r101;
	and.b64  	%rd38605, %rd38574, 4294967295;
	add.s64 	%rd38606, %rd38603, %rd38605;
	add.s64 	%rd38607, %rd38606, %rd38604;
	shr.u64 	%rd38608, %rd38607, 32;
	mul.wide.u32 	%rd38609, %r95, %r101;
	add.s64 	%rd38610, %rd38608, %rd38575;
	add.s64 	%rd38611, %rd38610, %rd38609;
	shr.u64 	%rd38612, %rd38611, 32;
	and.b64  	%rd38613, %rd38582, 4294967295;
	add.s64 	%rd38614, %rd38558, %rd38613;
	shr.u64 	%rd38615, %rd38614, 32;
	and.b64  	%rd38616, %rd38587, 4294967295;
	add.s64 	%rd38617, %rd38615, %rd38616;
	add.s64 	%rd38618, %rd38617, %rd38584;
	shr.u64 	%rd38619, %rd38618, 32;
	mul.wide.u32 	%rd38620, %r100, %r100;
	and.b64  	%rd38621, %rd38592, 4294967295;
	add.s64 	%rd38622, %rd38619, %rd38621;
	add.s64 	%rd38623, %rd38622, %rd38620;
	shr.u64 	%rd38624, %rd38623, 32;
	mul.wide.u32 	%rd38625, %r99, %r100;
	and.b64  	%rd38626, %rd38597, 4294967295;
	add.s64 	%rd38627, %rd38624, %rd38626;
	add.s64 	%rd38628, %rd38627, %rd38625;
	shr.u64 	%rd38629, %rd38628, 32;
	mul.wide.u32 	%rd38630, %r98, %r100;
	and.b64  	%rd38631, %rd38602, 4294967295;
	add.s64 	%rd38632, %rd38629, %rd38631;
	add.s64 	%rd38633, %rd38632, %rd38630;
	shr.u64 	%rd38634, %rd38633, 32;
	mul.wide.u32 	%rd38635, %r97, %r100;
	and.b64  	%rd38636, %rd38607, 4294967295;
	add.s64 	%rd38637, %rd38634, %rd38636;
	add.s64 	%rd38638, %rd38637, %rd38635;
	shr.u64 	%rd38639, %rd38638, 32;
	mul.wide.u32 	%rd38640, %r96, %r100;
	and.b64  	%rd38641, %rd38611, 4294967295;
	add.s64 	%rd38642, %rd38639, %rd38641;
	add.s64 	%rd38643, %rd38642, %rd38640;
	shr.u64 	%rd38644, %rd38643, 32;
	mul.wide.u32 	%rd38645, %r95, %r100;
	add.s64 	%rd38646, %rd38644, %rd38612;
	add.s64 	%rd38647, %rd38646, %rd38645;
	shr.u64 	%rd38648, %rd38647, 32;
	and.b64  	%rd38649, %rd38618, 4294967295;
	add.s64 	%rd38650, %rd38561, %rd38649;
	shr.u64 	%rd38651, %rd38650, 32;
	and.b64  	%rd38652, %rd38623, 4294967295;
	add.s64 	%rd38653, %rd38651, %rd38652;
	add.s64 	%rd38654, %rd38653, %rd38589;
	shr.u64 	%rd38655, %rd38654, 32;
	and.b64  	%rd38656, %rd38628, 4294967295;
	add.s64 	%rd38657, %rd38655, %rd38656;
	add.s64 	%rd38658, %rd38657, %rd38625;
	shr.u64 	%rd38659, %rd38658, 32;
	mul.wide.u32 	%rd38660, %r99, %r99;
	and.b64  	%rd38661, %rd38633, 4294967295;
	add.s64 	%rd38662, %rd38659, %rd38661;
	add.s64 	%rd38663, %rd38662, %rd38660;
	shr.u64 	%rd38664, %rd38663, 32;
	mul.wide.u32 	%rd38665, %r98, %r99;
	and.b64  	%rd38666, %rd38638, 4294967295;
	add.s64 	%rd38667, %rd38664, %rd38666;
	add.s64 	%rd38668, %rd38667, %rd38665;
	shr.u64 	%rd38669, %rd38668, 32;
	mul.wide.u32 	%rd38670, %r97, %r99;
	and.b64  	%rd38671, %rd38643, 4294967295;
	add.s64 	%rd38672, %rd38669, %rd38671;
	add.s64 	%rd38673, %rd38672, %rd38670;
	shr.u64 	%rd38674, %rd38673, 32;
	mul.wide.u32 	%rd38675, %r96, %r99;
	and.b64  	%rd38676, %rd38647, 4294967295;
	add.s64 	%rd38677, %rd38674, %rd38676;
	add.s64 	%rd38678, %rd38677, %rd38675;
	shr.u64 	%rd38679, %rd38678, 32;
	mul.wide.u32 	%rd38680, %r95, %r99;
	add.s64 	%rd38681, %rd38679, %rd38648;
	add.s64 	%rd38682, %rd38681, %rd38680;
	shr.u64 	%rd38683, %rd38682, 32;
	and.b64  	%rd38684, %rd38654, 4294967295;
	add.s64 	%rd38685, %rd38564, %rd38684;
	shr.u64 	%rd38686, %rd38685, 32;
	and.b64  	%rd38687, %rd38658, 4294967295;
	add.s64 	%rd38688, %rd38686, %rd38687;
	add.s64 	%rd38689, %rd38688, %rd38594;
	shr.u64 	%rd38690, %rd38689, 32;
	and.b64  	%rd38691, %rd38663, 4294967295;
	add.s64 	%rd38692, %rd38690, %rd38691;
	add.s64 	%rd38693, %rd38692, %rd38630;
	shr.u64 	%rd38694, %rd38693, 32;
	and.b64  	%rd38695, %rd38668, 4294967295;
	add.s64 	%rd38696, %rd38694, %rd38695;
	add.s64 	%rd38697, %rd38696, %rd38665;
	shr.u64 	%rd38698, %rd38697, 32;
	mul.wide.u32 	%rd38699, %r98, %r98;
	and.b64  	%rd38700, %rd38673, 4294967295;
	add.s64 	%rd38701, %rd38698, %rd38700;
	add.s64 	%rd38702, %rd38701, %rd38699;
	shr.u64 	%rd38703, %rd38702, 32;
	mul.wide.u32 	%rd38704, %r97, %r98;
	and.b64  	%rd38705, %rd38678, 4294967295;
	add.s64 	%rd38706, %rd38703, %rd38705;
	add.s64 	%rd38707, %rd38706, %rd38704;
	shr.u64 	%rd38708, %rd38707, 32;
	mul.wide.u32 	%rd38709, %r96, %r98;
	and.b64  	%rd38710, %rd38682, 4294967295;
	add.s64 	%rd38711, %rd38708, %rd38710;
	add.s64 	%rd38712, %rd38711, %rd38709;
	shr.u64 	%rd38713, %rd38712, 32;
	mul.wide.u32 	%rd38714, %r95, %r98;
	add.s64 	%rd38715, %rd38713, %rd38683;
	add.s64 	%rd38716, %rd38715, %rd38714;
	shr.u64 	%rd38717, %rd38716, 32;
	and.b64  	%rd38718, %rd38689, 4294967295;
	add.s64 	%rd38719, %rd38567, %rd38718;
	shr.u64 	%rd38720, %rd38719, 32;
	and.b64  	%rd38721, %rd38693, 4294967295;
	add.s64 	%rd38722, %rd38720, %rd38721;
	add.s64 	%rd38723, %rd38722, %rd38599;
	shr.u64 	%rd38724, %rd38723, 32;
	and.b64  	%rd38725, %rd38697, 4294967295;
	add.s64 	%rd38726, %rd38724, %rd38725;
	add.s64 	%rd38727, %rd38726, %rd38635;
	shr.u64 	%rd38728, %rd38727, 32;
	and.b64  	%rd38729, %rd38702, 4294967295;
	add.s64 	%rd38730, %rd38728, %rd38729;
	add.s64 	%rd38731, %rd38730, %rd38670;
	shr.u64 	%rd38732, %rd38731, 32;
	and.b64  	%rd38733, %rd38707, 4294967295;
	add.s64 	%rd38734, %rd38732, %rd38733;
	add.s64 	%rd38735, %rd38734, %rd38704;
	shr.u64 	%rd38736, %rd38735, 32;
	mul.wide.u32 	%rd38737, %r97, %r97;
	and.b64  	%rd38738, %rd38712, 4294967295;
	add.s64 	%rd38739, %rd38736, %rd38738;
	add.s64 	%rd38740, %rd38739, %rd38737;
	shr.u64 	%rd38741, %rd38740, 32;
	mul.wide.u32 	%rd38742, %r96, %r97;
	and.b64  	%rd38743, %rd38716, 4294967295;
	add.s64 	%rd38744, %rd38741, %rd38743;
	add.s64 	%rd38745, %rd38744, %rd38742;
	shr.u64 	%rd38746, %rd38745, 32;
	mul.wide.u32 	%rd38747, %r95, %r97;
	add.s64 	%rd38748, %rd38746, %rd38717;
	add.s64 	%rd38749, %rd38748, %rd38747;
	shr.u64 	%rd38750, %rd38749, 32;
	and.b64  	%rd38751, %rd38723, 4294967295;
	add.s64 	%rd38752, %rd38570, %rd38751;
	shr.u64 	%rd38753, %rd38752, 32;
	and.b64  	%rd38754, %rd38727, 4294967295;
	add.s64 	%rd38755, %rd38753, %rd38754;
	add.s64 	%rd38756, %rd38755, %rd38604;
	shr.u64 	%rd38757, %rd38756, 32;
	and.b64  	%rd38758, %rd38731, 4294967295;
	add.s64 	%rd38759, %rd38757, %rd38758;
	add.s64 	%rd38760, %rd38759, %rd38640;
	shr.u64 	%rd38761, %rd38760, 32;
	and.b64  	%rd38762, %rd38735, 4294967295;
	add.s64 	%rd38763, %rd38761, %rd38762;
	add.s64 	%rd38764, %rd38763, %rd38675;
	shr.u64 	%rd38765, %rd38764, 32;
	and.b64  	%rd38766, %rd38740, 4294967295;
	add.s64 	%rd38767, %rd38765, %rd38766;
	add.s64 	%rd38768, %rd38767, %rd38709;
	shr.u64 	%rd38769, %rd38768, 32;
	and.b64  	%rd38770, %rd38745, 4294967295;
	add.s64 	%rd38771, %rd38769, %rd38770;
	add.s64 	%rd38772, %rd38771, %rd38742;
	shr.u64 	%rd38773, %rd38772, 32;
	mul.wide.u32 	%rd38774, %r96, %r96;
	and.b64  	%rd38775, %rd38749, 4294967295;
	add.s64 	%rd38776, %rd38773, %rd38775;
	add.s64 	%rd38777, %rd38776, %rd38774;
	shr.u64 	%rd38778, %rd38777, 32;
	mul.wide.u32 	%rd38779, %r95, %r96;
	add.s64 	%rd38780, %rd38778, %rd38750;
	add.s64 	%rd38781, %rd38780, %rd38779;
	shr.u64 	%rd38782, %rd38781, 32;
	and.b64  	%rd38783, %rd38756, 4294967295;
	add.s64 	%rd38784, %rd38573, %rd38783;
	shr.u64 	%rd38785, %rd38784, 32;
	and.b64  	%rd38786, %rd38760, 4294967295;
	add.s64 	%rd38787, %rd38785, %rd38786;
	add.s64 	%rd38788, %rd38787, %rd38609;
	shr.u64 	%rd38789, %rd38788, 32;
	and.b64  	%rd38790, %rd38764, 4294967295;
	add.s64 	%rd38791, %rd38789, %rd38790;
	add.s64 	%rd38792, %rd38791, %rd38645;
	shr.u64 	%rd38793, %rd38792, 32;
	and.b64  	%rd38794, %rd38768, 4294967295;
	add.s64 	%rd38795, %rd38793, %rd38794;
	add.s64 	%rd38796, %rd38795, %rd38680;
	shr.u64 	%rd38797, %rd38796, 32;
	and.b64  	%rd38798, %rd38772, 4294967295;
	add.s64 	%rd38799, %rd38797, %rd38798;
	add.s64 	%rd38800, %rd38799, %rd38714;
	shr.u64 	%rd38801, %rd38800, 32;
	and.b64  	%rd38802, %rd38777, 4294967295;
	add.s64 	%rd38803, %rd38801, %rd38802;
	add.s64 	%rd38804, %rd38803, %rd38747;
	shr.u64 	%rd38805, %rd38804, 32;
	and.b64  	%rd38806, %rd38781, 4294967295;
	add.s64 	%rd38807, %rd38805, %rd38806;
	add.s64 	%rd38808, %rd38807, %rd38779;
	shr.u64 	%rd38809, %rd38808, 32;
	mul.wide.u32 	%rd38810, %r95, %r95;
	add.s64 	%rd38811, %rd38809, %rd38782;
	add.s64 	%rd38812, %rd38811, %rd38810;
	{ .reg .b32 tmp; mov.b64 {tmp, %r5534}, %rd38812; }
	mul.lo.s32 	%r5535, %r9, %r5533;
	cvt.u64.u32 	%rd38813, %r5535;
	and.b64  	%rd38814, %rd38553, 4294967293;
	mad.lo.s64 	%rd38815, %rd3, %rd38813, %rd38814;
	shr.u64 	%rd38816, %rd38815, 32;
	and.b64  	%rd38817, %rd38577, 4294967295;
	add.s64 	%rd38818, %rd38816, %rd38817;
	mad.lo.s64 	%rd38819, %rd4, %rd38813, %rd38818;
	cvt.u32.u64 	%r5536, %rd38819;
	shr.u64 	%rd38820, %rd38819, 32;
	and.b64  	%rd38821, %rd38614, 4294967295;
	add.s64 	%rd38822, %rd38820, %rd38821;
	mad.lo.s64 	%rd38823, %rd5, %rd38813, %rd38822;
	shr.u64 	%rd38824, %rd38823, 32;
	and.b64  	%rd38825, %rd38650, 4294967295;
	add.s64 	%rd38826, %rd38824, %rd38825;
	mad.lo.s64 	%rd38827, %rd6, %rd38813, %rd38826;
	shr.u64 	%rd38828, %rd38827, 32;
	and.b64  	%rd38829, %rd38685, 4294967295;
	add.s64 	%rd38830, %rd38828, %rd38829;
	mad.lo.s64 	%rd38831, %rd7, %rd38813, %rd38830;
	shr.u64 	%rd38832, %rd38831, 32;
	and.b64  	%rd38833, %rd38719, 4294967295;
	add.s64 	%rd38834, %rd38832, %rd38833;
	mad.lo.s64 	%rd38835, %rd8, %rd38813, %rd38834;
	shr.u64 	%rd38836, %rd38835, 32;
	and.b64  	%rd38837, %rd38752, 4294967295;
	add.s64 	%rd38838, %rd38836, %rd38837;
	mad.lo.s64 	%rd38839, %rd9, %rd38813, %rd38838;
	shr.u64 	%rd38840, %rd38839, 32;
	and.b64  	%rd38841, %rd38784, 4294967295;
	add.s64 	%rd38842, %rd38840, %rd38841;
	mad.lo.s64 	%rd38843, %rd10, %rd38813, %rd38842;
	shr.u64 	%rd38844, %rd38843, 32;
	and.b64  	%rd38845, %rd38788, 4294967295;
	add.s64 	%rd38846, %rd38844, %rd38845;
	shr.u64 	%rd38847, %rd38846, 32;
	and.b64  	%rd38848, %rd38792, 4294967295;
	add.s64 	%rd38849, %rd38847, %rd38848;
	shr.u64 	%rd38850, %rd38849, 32;
	and.b64  	%rd38851, %rd38796, 4294967295;
	add.s64 	%rd38852, %rd38850, %rd38851;
	shr.u64 	%rd38853, %rd38852, 32;
	and.b64  	%rd38854, %rd38800, 4294967295;
	add.s64 	%rd38855, %rd38853, %rd38854;
	shr.u64 	%rd38856, %rd38855, 32;
	and.b64  	%rd38857, %rd38804, 4294967295;
	add.s64 	%rd38858, %rd38856, %rd38857;
	shr.u64 	%rd38859, %rd38858, 32;
	and.b64  	%rd38860, %rd38808, 4294967295;
	add.s64 	%rd38861, %rd38859, %rd38860;
	shr.u64 	%rd38862, %rd38861, 32;
	and.b64  	%rd38863, %rd38812, 4294967295;
	add.s64 	%rd38864, %rd38862, %rd38863;
	{ .reg .b32 tmp; mov.b64 {tmp, %r5537}, %rd38864; }
	add.s32 	%r5538, %r5534, %r5537;
	mul.lo.s32 	%r5539, %r9, %r5536;
	cvt.u64.u32 	%rd38865, %r5539;
	and.b64  	%rd38866, %rd38819, 4294967295;
	mad.lo.s64 	%rd38867, %rd3, %rd38865, %rd38866;
	shr.u64 	%rd38868, %rd38867, 32;
	and.b64  	%rd38869, %rd38823, 4294967295;
	add.s64 	%rd38870, %rd38868, %rd38869;
	mad.lo.s64 	%rd38871, %rd4, %rd38865, %rd38870;
	cvt.u32.u64 	%r5540, %rd38871;
	shr.u64 	%rd38872, %rd38871, 32;
	and.b64  	%rd38873, %rd38827, 4294967295;
	add.s64 	%rd38874, %rd38872, %rd38873;
	mad.lo.s64 	%rd38875, %rd5, %rd38865, %rd38874;
	shr.u64 	%rd38876, %rd38875, 32;
	and.b64  	%rd38877, %rd38831, 4294967295;
	add.s64 	%rd38878, %rd38876, %rd38877;
	mad.lo.s64 	%rd38879, %rd6, %rd38865, %rd38878;
	shr.u64 	%rd38880, %rd38879, 32;
	and.b64  	%rd38881, %rd38835, 4294967295;
	add.s64 	%rd38882, %rd38880, %rd38881;
	mad.lo.s64 	%rd38883, %rd7, %rd38865, %rd38882;
	shr.u64 	%rd38884, %rd38883, 32;
	and.b64  	%rd38885, %rd38839, 4294967295;
	add.s64 	%rd38886, %rd38884, %rd38885;
	mad.lo.s64 	%rd38887, %rd8, %rd38865, %rd38886;
	shr.u64 	%rd38888, %rd38887, 32;
	and.b64  	%rd38889, %rd38843, 4294967295;
	add.s64 	%rd38890, %rd38888, %rd38889;
	mad.lo.s64 	%rd38891, %rd9, %rd38865, %rd38890;
	shr.u64 	%rd38892, %rd38891, 32;
	and.b64  	%rd38893, %rd38846, 4294967295;
	add.s64 	%rd38894, %rd38892, %rd38893;
	mad.lo.s64 	%rd38895, %rd10, %rd38865, %rd38894;
	shr.u64 	%rd38896, %rd38895, 32;
	and.b64  	%rd38897, %rd38849, 4294967295;
	add.s64 	%rd38898, %rd38896, %rd38897;
	shr.u64 	%rd38899, %rd38898, 32;
	and.b64  	%rd38900, %rd38852, 4294967295;
	add.s64 	%rd38901, %rd38899, %rd38900;
	shr.u64 	%rd38902, %rd38901, 32;
	and.b64  	%rd38903, %rd38855, 4294967295;
	add.s64 	%rd38904, %rd38902, %rd38903;
	shr.u64 	%rd38905, %rd38904, 32;
	and.b64  	%rd38906, %rd38858, 4294967295;
	add.s64 	%rd38907, %rd38905, %rd38906;
	shr.u64 	%rd38908, %rd38907, 32;
	and.b64  	%rd38909, %rd38861, 4294967295;
	add.s64 	%rd38910, %rd38908, %rd38909;
	shr.u64 	%rd38911, %rd38910, 32;
	and.b64  	%rd38912, %rd38864, 4294967295;
	add.s64 	%rd38913, %rd38911, %rd38912;
	{ .reg .b32 tmp; mov.b64 {tmp, %r5541}, %rd38913; }
	add.s32 	%r5542, %r5538, %r5541;
	mul.lo.s32 	%r5543, %r9, %r5540;
	cvt.u64.u32 	%rd38914, %r5543;
	and.b64  	%rd38915, %rd38871, 4294967295;
	mad.lo.s64 	%rd38916, %rd3, %rd38914, %rd38915;
	shr.u64 	%rd38917, %rd38916, 32;
	and.b64  	%rd38918, %rd38875, 4294967295;
	add.s64 	%rd38919, %rd38917, %rd38918;
	mad.lo.s64 	%rd38920, %rd4, %rd38914, %rd38919;
	cvt.u32.u64 	%r5544, %rd38920;
	shr.u64 	%rd38921, %rd38920, 32;
	and.b64  	%rd38922, %rd38879, 4294967295;
	add.s64 	%rd38923, %rd38921, %rd38922;
	mad.lo.s64 	%rd38924, %rd5, %rd38914, %rd38923;
	shr.u64 	%rd38925, %rd38924, 32;
	and.b64  	%rd38926, %rd38883, 4294967295;
	add.s64 	%rd38927, %rd38925, %rd38926;
	mad.lo.s64 	%rd38928, %rd6, %rd38914, %rd38927;
	shr.u64 	%rd38929, %rd38928, 32;
	and.b64  	%rd38930, %rd38887, 4294967295;
	add.s64 	%rd38931, %rd38929, %rd38930;
	mad.lo.s64 	%rd38932, %rd7, %rd38914, %rd38931;
	shr.u64 	%rd38933, %rd38932, 32;
	and.b64  	%rd38934, %rd38891, 4294967295;
	add.s64 	%rd38935, %rd38933, %rd38934;
	mad.lo.s64 	%rd38936, %rd8, %rd38914, %rd38935;
	shr.u64 	%rd38937, %rd38936, 32;
	and.b64  	%rd38938, %rd38895, 4294967295;
	add.s64 	%rd38939, %rd38937, %rd38938;
	mad.lo.s64 	%rd38940, %rd9, %rd38914, %rd38939;
	shr.u64 	%rd38941, %rd38940, 32;
	and.b64  	%rd38942, %rd38898, 4294967295;
	add.s64 	%rd38943, %rd38941, %rd38942;
	mad.lo.s64 	%rd38944, %rd10, %rd38914, %rd38943;
	shr.u64 	%rd38945, %rd38944, 32;
	and.b64  	%rd38946, %rd38901, 4294967295;
	add.s64 	%rd38947, %rd38945, %rd38946;
	shr.u64 	%rd38948, %rd38947, 32;
	and.b64  	%rd38949, %rd38904, 4294967295;
	add.s64 	%rd38950, %rd38948, %rd38949;
	shr.u64 	%rd38951, %rd38950, 32;
	and.b64  	%rd38952, %rd38907, 4294967295;
	add.s64 	%rd38953, %rd38951, %rd38952;
	shr.u64 	%rd38954, %rd38953, 32;
	and.b64  	%rd38955, %rd38910, 4294967295;
	add.s64 	%rd38956, %rd38954, %rd38955;
	shr.u64 	%rd38957, %rd38956, 32;
	and.b64  	%rd38958, %rd38913, 4294967295;
	add.s64 	%rd38959, %rd38957, %rd38958;
	{ .reg .b32 tmp; mov.b64 {tmp, %r5545}, %rd38959; }
	add.s32 	%r5546, %r5542, %r5545;
	mul.lo.s32 	%r5547, %r9, %r5544;
	cvt.u64.u32 	%rd38960, %r5547;
	and.b64  	%rd38961, %rd38920, 4294967295;
	mad.lo.s64 	%rd38962, %rd3, %rd38960, %rd38961;
	shr.u64 	%rd38963, %rd38962, 32;
	and.b64  	%rd38964, %rd38924, 4294967295;
	add.s64 	%rd38965, %rd38963, %rd38964;
	mad.lo.s64 	%rd38966, %rd4, %rd38960, %rd38965;
	cvt.u32.u64 	%r5548, %rd38966;
	shr.u64 	%rd38967, %rd38966, 32;
	and.b64  	%rd38968, %rd38928, 4294967295;
	add.s64 	%rd38969, %rd38967, %rd38968;
	mad.lo.s64 	%rd38970, %rd5, %rd38960, %rd38969;
	shr.u64 	%rd38971, %rd38970, 32;
	and.b64  	%rd38972, %rd38932, 4294967295;
	add.s64 	%rd38973, %rd38971, %rd38972;
	mad.lo.s64 	%rd38974, %rd6, %rd38960, %rd38973;
	shr.u64 	%rd38975, %rd38974, 32;
	and.b64  	%rd38976, %rd38936, 4294967295;
	add.s64 	%rd38977, %rd38975, %rd38976;
	mad.lo.s64 	%rd38978, %rd7, %rd38960, %rd38977;
	shr.u64 	%rd38979, %rd38978, 32;
	and.b64  	%rd38980, %rd38940, 4294967295;
	add.s64 	%rd38981, %rd38979, %rd38980;
	mad.lo.s64 	%rd38982, %rd8, %rd38960, %rd38981;
	shr.u64 	%rd38983, %rd38982, 32;
	and.b64  	%rd38984, %rd38944, 4294967295;
	add.s64 	%rd38985, %rd38983, %rd38984;
	mad.lo.s64 	%rd38986, %rd9, %rd38960, %rd38985;
	shr.u64 	%rd38987, %rd38986, 32;
	and.b64  	%rd38988, %rd38947, 4294967295;
	add.s64 	%rd38989, %rd38987, %rd38988;
	mad.lo.s64 	%rd38990, %rd10, %rd38960, %rd38989;
	shr.u64 	%rd38991, %rd38990, 32;
	and.b64  	%rd38992, %rd38950, 4294967295;
	add.s64 	%rd38993, %rd38991, %rd38992;
	shr.u64 	%rd38994, %rd38993, 32;
	and.b64  	%rd38995, %rd38953, 4294967295;
	add.s64 	%rd38996, %rd38994, %rd38995;
	shr.u64 	%rd38997, %rd38996, 32;
	and.b64  	%rd38998, %rd38956, 4294967295;
	add.s64 	%rd38999, %rd38997, %rd38998;
	shr.u64 	%rd39000, %rd38999, 32;
	and.b64  	%rd39001, %rd38959, 4294967295;
	add.s64 	%rd39002, %rd39000, %rd39001;
	{ .reg .b32 tmp; mov.b64 {tmp, %r5549}, %rd39002; }
	add.s32 	%r5550, %r5546, %r5549;
	mul.lo.s32 	%r5551, %r9, %r5548;
	cvt.u64.u32 	%rd39003, %r5551;
	and.b64  	%rd39004, %rd38966, 4294967295;
	mad.lo.s64 	%rd39005, %rd3, %rd39003, %rd39004;
	shr.u64 	%rd39006, %rd39005, 32;
	and.b64  	%rd39007, %rd38970, 4294967295;
	add.s64 	%rd39008, %rd39006, %rd39007;
	mad.lo.s64 	%rd39009, %rd4, %rd39003, %rd39008;
	cvt.u32.u64 	%r5552, %rd39009;
	shr.u64 	%rd39010, %rd39009, 32;
	and.b64  	%rd39011, %rd38974, 4294967295;
	add.s64 	%rd39012, %rd39010, %rd39011;
	mad.lo.s64 	%rd39013, %rd5, %rd39003, %rd39012;
	shr.u64 	%rd39014, %rd39013, 32;
	and.b64  	%rd39015, %rd38978, 4294967295;
	add.s64 	%rd39016, %rd39014, %rd39015;
	mad.lo.s64 	%rd39017, %rd6, %rd39003, %rd39016;
	shr.u64 	%rd39018, %rd39017, 32;
	and.b64  	%rd39019, %rd38982, 4294967295;
	add.s64 	%rd39020, %rd39018, %rd39019;
	mad.lo.s64 	%rd39021, %rd7, %rd39003, %rd39020;
	shr.u64 	%rd39022, %rd39021, 32;
	and.b64  	%rd39023, %rd38986, 4294967295;
	add.s64 	%rd39024, %rd39022, %rd39023;
	mad.lo.s64 	%rd39025, %rd8, %rd39003, %rd39024;
	shr.u64 	%rd39026, %rd39025, 32;
	and.b64  	%rd39027, %rd38990, 4294967295;
	add.s64 	%rd39028, %rd39026, %rd39027;
	mad.lo.s64 	%rd39029, %rd9, %rd39003, %rd39028;
	shr.u64 	%rd39030, %rd39029, 32;
	and.b64  	%rd39031, %rd38993, 4294967295;
	add.s64 	%rd39032, %rd39030, %rd39031;
	mad.lo.s64 	%rd39033, %rd10, %rd39003, %rd39032;
	shr.u64 	%rd39034, %rd39033, 32;
	and.b64  	%rd39035, %rd38996, 4294967295;
	add.s64 	%rd39036, %rd39034, %rd39035;
	shr.u64 	%rd39037, %rd39036, 32;
	and.b64  	%rd39038, %rd38999, 4294967295;
	add.s64 	%rd39039, %rd39037, %rd39038;
	shr.u64 	%rd39040, %rd39039, 32;
	and.b64  	%rd39041, %rd39002, 4294967295;
	add.s64 	%rd39042, %rd39040, %rd39041;
	{ .reg .b32 tmp; mov.b64 {tmp, %r5553}, %rd39042; }
	add.s32 	%r5554, %r5550, %r5553;
	mul.lo.s32 	%r5555, %r9, %r5552;
	cvt.u64.u32 	%rd39043, %r5555;
	and.b64  	%rd39044, %rd39009, 4294967295;
	mad.lo.s64 	%rd39045, %rd3, %rd39043, %rd39044;
	shr.u64 	%rd39046, %rd39045, 32;
	and.b64  	%rd39047, %rd39013, 4294967295;
	add.s64 	%rd39048, %rd39046, %rd39047;
	mad.lo.s64 	%rd39049, %rd4, %rd39043, %rd39048;
	cvt.u32.u64 	%r5556, %rd39049;
	shr.u64 	%rd39050, %rd39049, 32;
	and.b64  	%rd39051, %rd39017, 4294967295;
	add.s64 	%rd39052, %rd39050, %rd39051;
	mad.lo.s64 	%rd39053, %rd5, %rd39043, %rd39052;
	shr.u64 	%rd39054, %rd39053, 32;
	and.b64  	%rd39055, %rd39021, 4294967295;
	add.s64 	%rd39056, %rd39054, %rd39055;
	mad.lo.s64 	%rd39057, %rd6, %rd39043, %rd39056;
	shr.u64 	%rd39058, %rd39057, 32;
	and.b64  	%rd39059, %rd39025, 4294967295;
	add.s64 	%rd39060, %rd39058, %rd39059;
	mad.lo.s64 	%rd39061, %rd7, %rd39043, %rd39060;
	shr.u64 	%rd39062, %rd39061, 32;
	and.b64  	%rd39063, %rd39029, 4294967295;
	add.s64 	%rd39064, %rd39062, %rd39063;
	mad.lo.s64 	%rd39065, %rd8, %rd39043, %rd39064;
	shr.u64 	%rd39066, %rd39065, 32;
	and.b64  	%rd39067, %rd39033, 4294967295;
	add.s64 	%rd39068, %rd39066, %rd39067;
	mad.lo.s64 	%rd39069, %rd9, %rd39043, %rd39068;
	shr.u64 	%rd39070, %rd39069, 32;
	and.b64  	%rd39071, %rd39036, 4294967295;
	add.s64 	%rd39072, %rd39070, %rd39071;
	mad.lo.s64 	%rd39073, %rd10, %rd39043, %rd39072;
	shr.u64 	%rd39074, %rd39073, 32;
	and.b64  	%rd39075, %rd39039, 4294967295;
	add.s64 	%rd39076, %rd39074, %rd39075;
	shr.u64 	%rd39077, %rd39076, 32;
	and.b64  	%rd39078, %rd39042, 4294967295;
	add.s64 	%rd39079, %rd39077, %rd39078;
	{ .reg .b32 tmp; mov.b64 {tmp, %r5557}, %rd39079; }
	add.s32 	%r5558, %r5554, %r5557;
	mul.lo.s32 	%r5559, %r9, %r5556;
	cvt.u64.u32 	%rd39080, %r5559;
	and.b64  	%rd39081, %rd39049, 4294967295;
	mad.lo.s64 	%rd39082, %rd3, %rd39080, %rd39081;
	shr.u64 	%rd39083, %rd39082, 32;
	and.b64  	%rd39084, %rd39053, 4294967295;
	add.s64 	%rd39085, %rd39083, %rd39084;
	mad.lo.s64 	%rd39086, %rd4, %rd39080, %rd39085;
	cvt.u32.u64 	%r5560, %rd39086;
	shr.u64 	%rd39087, %rd39086, 32;
	and.b64  	%rd39088, %rd39057, 4294967295;
	add.s64 	%rd39089, %rd39087, %rd39088;
	mad.lo.s64 	%rd39090, %rd5, %rd39080, %rd39089;
	shr.u64 	%rd39091, %rd39090, 32;
	and.b64  	%rd39092, %rd39061, 4294967295;
	add.s64 	%rd39093, %rd39091, %rd39092;
	mad.lo.s64 	%rd39094, %rd6, %rd39080, %rd39093;
	shr.u64 	%rd39095, %rd39094, 32;
	and.b64  	%rd39096, %rd39065, 4294967295;
	add.s64 	%rd39097, %rd39095, %rd39096;
	mad.lo.s64 	%rd39098, %rd7, %rd39080, %rd39097;
	shr.u64 	%rd39099, %rd39098, 32;
	and.b64  	%rd39100, %rd39069, 4294967295;
	add.s64 	%rd39101, %rd39099, %rd39100;
	mad.lo.s64 	%rd39102, %rd8, %rd39080, %rd39101;
	shr.u64 	%rd39103, %rd39102, 32;
	and.b64  	%rd39104, %rd39073, 4294967295;
	add.s64 	%rd39105, %rd39103, %rd39104;
	mad.lo.s64 	%rd39106, %rd9, %rd39080, %rd39105;
	shr.u64 	%rd39107, %rd39106, 32;
	and.b64  	%rd39108, %rd39076, 4294967295;
	add.s64 	%rd39109, %rd39107, %rd39108;
	mad.lo.s64 	%rd39110, %rd10, %rd39080, %rd39109;
	shr.u64 	%rd39111, %rd39110, 32;
	and.b64  	%rd39112, %rd39079, 4294967295;
	add.s64 	%rd39113, %rd39111, %rd39112;
	{ .reg .b32 tmp; mov.b64 {tmp, %r5561}, %rd39113; }
	add.s32 	%r5562, %r5558, %r5561;
	mul.lo.s32 	%r5563, %r9, %r5560;
	cvt.u64.u32 	%rd39114, %r5563;
	and.b64  	%rd39115, %rd39086, 4294967295;
	mad.lo.s64 	%rd39116, %rd3, %rd39114, %rd39115;
	shr.u64 	%rd39117, %rd39116, 32;
	and.b64  	%rd39118, %rd39090, 4294967295;
	add.s64 	%rd39119, %rd39117, %rd39118;
	mad.lo.s64 	%rd48680, %rd4, %rd39114, %rd39119;
	shr.u64 	%rd39120, %rd48680, 32;
	and.b64  	%rd39121, %rd39094, 4294967295;
	add.s64 	%rd39122, %rd39120, %rd39121;
	mad.lo.s64 	%rd48681, %rd5, %rd39114, %rd39122;
	cvt.u32.u64 	%r626, %rd48681;
	shr.u64 	%rd39123, %rd48681, 32;
	and.b64  	%rd39124, %rd39098, 4294967295;
	add.s64 	%rd39125, %rd39123, %rd39124;
	mad.lo.s64 	%rd48682, %rd6, %rd39114, %rd39125;
	cvt.u32.u64 	%r627, %rd48682;
	shr.u64 	%rd39126, %rd48682, 32;
	and.b64  	%rd39127, %rd39102, 4294967295;
	add.s64 	%rd39128, %rd39126, %rd39127;
	mad.lo.s64 	%rd48683, %rd7, %rd39114, %rd39128;
	cvt.u32.u64 	%r628, %rd48683;
	shr.u64 	%rd39129, %rd48683, 32;
	and.b64  	%rd39130, %rd39106, 4294967295;
	add.s64 	%rd39131, %rd39129, %rd39130;
	mad.lo.s64 	%rd48684, %rd8, %rd39114, %rd39131;
	cvt.u32.u64 	%r629, %rd48684;
	shr.u64 	%rd39132, %rd48684, 32;
	and.b64  	%rd39133, %rd39110, 4294967295;
	add.s64 	%rd39134, %rd39132, %rd39133;
	mad.lo.s64 	%rd48685, %rd9, %rd39114, %rd39134;
	cvt.u32.u64 	%r630, %rd48685;
	shr.u64 	%rd39135, %rd48685, 32;
	and.b64  	%rd39136, %rd39113, 4294967295;
	add.s64 	%rd39137, %rd39135, %rd39136;
	mad.lo.s64 	%rd48686, %rd10, %rd39114, %rd39137;
	cvt.u32.u64 	%r631, %rd48686;
	{ .reg .b32 tmp; mov.b64 {tmp, %r5564}, %rd48686; }
	add.s32 	%r6683, %r5562, %r5564;
	setp.gt.u32 	%p1636, %r6683, %r5532;
	@%p1636 bra 	$L__BB0_639;
	setp.lt.u32 	%p1637, %r6683, %r5532;
	@%p1637 bra 	$L__BB0_640;
	cvt.u32.u64 	%r5566, %rd9;
	setp.lt.u32 	%p1638, %r5566, %r631;
	@%p1638 bra 	$L__BB0_639;
	setp.gt.u32 	%p1639, %r5566, %r631;
	@%p1639 bra 	$L__BB0_640;
	cvt.u32.u64 	%r5568, %rd8;
	setp.lt.u32 	%p1640, %r5568, %r630;
	@%p1640 bra 	$L__BB0_639;
	setp.gt.u32 	%p1641, %r5568, %r630;
	@%p1641 bra 	$L__BB0_640;
	cvt.u32.u64 	%r5570, %rd7;
	setp.lt.u32 	%p1642, %r5570, %r629;
	@%p1642 bra 	$L__BB0_639;
	setp.gt.u32 	%p1643, %r5570, %r629;
	@%p1643 bra 	$L__BB0_640;
	cvt.u32.u64 	%r5572, %rd6;
	setp.lt.u32 	%p1644, %r5572, %r628;
	@%p1644 bra 	$L__BB0_639;
	setp.gt.u32 	%p1645, %r5572, %r628;
	@%p1645 bra 	$L__BB0_640;
	cvt.u32.u64 	%r5574, %rd5;
	setp.lt.u32 	%p1646, %r5574, %r627;
	@%p1646 bra 	$L__BB0_639;
	setp.gt.u32 	%p1647, %r5574, %r627;
	@%p1647 bra 	$L__BB0_640;
	cvt.u32.u64 	%r5576, %rd4;
	setp.lt.u32 	%p1648, %r5576, %r626;
	@%p1648 bra 	$L__BB0_639;
	cvt.u32.u64 	%r5577, %rd3;
	setp.gt.u32 	%p1649, %r5576, %r626;
	cvt.u32.u64 	%r5579, %rd48680;
	setp.gt.u32 	%p1650, %r5577, %r5579;
	or.pred  	%p1651, %p1649, %p1650;
	@%p1651 bra 	$L__BB0_640;
$L__BB0_639:
	and.b64  	%rd39139, %rd48680, 4294967295;
	sub.s64 	%rd48680, %rd39139, %rd3;
	shr.u64 	%rd39140, %rd48680, 63;
	and.b64  	%rd39141, %rd48681, 4294967295;
	add.s64 	%rd39142, %rd39140, %rd4;
	sub.s64 	%rd48681, %rd39141, %rd39142;
	shr.u64 	%rd39143, %rd48681, 63;
	and.b64  	%rd39144, %rd48682, 4294967295;
	add.s64 	%rd39145, %rd39143, %rd5;
	sub.s64 	%rd48682, %rd39144, %rd39145;
	shr.u64 	%rd39146, %rd48682, 63;
	and.b64  	%rd39147, %rd48683, 4294967295;
	add.s64 	%rd39148, %rd39146, %rd6;
	sub.s64 	%rd48683, %rd39147, %rd39148;
	shr.u64 	%rd39149, %rd48683, 63;
	and.b64  	%rd39150, %rd48684, 4294967295;
	add.s64 	%rd39151, %rd39149, %rd7;
	sub.s64 	%rd48684, %rd39150, %rd39151;
	shr.u64 	%rd39152, %rd48684, 63;
	and.b64  	%rd39153, %rd48685, 4294967295;
	add.s64 	%rd39154, %rd39152, %rd8;
	sub.s64 	%rd48685, %rd39153, %rd39154;
	shr.u64 	%rd39155, %rd48685, 63;
	and.b64  	%rd39156, %rd48686, 4294967295;
	add.s64 	%rd39157, %rd39155, %rd9;
	sub.s64 	%rd48686, %rd39156, %rd39157;
	shr.u64 	%rd39158, %rd48686, 63;
	cvt.u32.u64 	%r5581, %rd39158;
	add.s32 	%r5582, %r5532, %r5581;
	sub.s32 	%r6683, %r6683, %r5582;
$L__BB0_640:
	cvt.u32.u64 	%r5583, %rd10;
	cvt.u64.u32 	%rd1121, %r110;
	and.b64  	%rd1122, %rd48680, 4294967295;
	mul.lo.s64 	%rd39159, %rd1122, %rd1121;
	cvt.u32.u64 	%r5584, %rd39159;
	shr.u64 	%rd39160, %rd39159, 32;
	and.b64  	%rd1123, %rd48681, 4294967295;
	mad.lo.s64 	%rd39161, %rd1123, %rd1121, %rd39160;
	shr.u64 	%rd39162, %rd39161, 32;
	and.b64  	%rd1124, %rd48682, 4294967295;
	mad.lo.s64 	%rd39163, %rd1124, %rd1121, %rd39162;
	shr.u64 	%rd39164, %rd39163, 32;
	and.b64  	%rd1125, %rd48683, 4294967295;
	mad.lo.s64 	%rd39165, %rd1125, %rd1121, %rd39164;
	shr.u64 	%rd39166, %rd39165, 32;
	and.b64  	%rd1126, %rd48684, 4294967295;
	mad.lo.s64 	%rd39167, %rd1126, %rd1121, %rd39166;
	shr.u64 	%rd39168, %rd39167, 32;
	and.b64  	%rd1127, %rd48685, 4294967295;
	mad.lo.s64 	%rd39169, %rd1127, %rd1121, %rd39168;
	shr.u64 	%rd39170, %rd39169, 32;
	and.b64  	%rd1128, %rd48686, 4294967295;
	mad.lo.s64 	%rd39171, %rd1128, %rd1121, %rd39170;
	shr.u64 	%rd39172, %rd39171, 32;
	cvt.u64.u32 	%rd1129, %r6683;
	mul.wide.u32 	%rd39173, %r6683, %r110;
	add.s64 	%rd39174, %rd39172, %rd39173;
	shr.u64 	%rd39175, %rd39174, 32;
	cvt.u64.u32 	%rd1130, %r109;
	and.b64  	%rd39176, %rd39161, 4294967295;
	mad.lo.s64 	%rd39177, %rd1122, %rd1130, %rd39176;
	shr.u64 	%rd39178, %rd39177, 32;
	and.b64  	%rd39179, %rd39163, 4294967295;
	add.s64 	%rd39180, %rd39178, %rd39179;
	mad.lo.s64 	%rd39181, %rd1123, %rd1130, %rd39180;
	shr.u64 	%rd39182, %rd39181, 32;
	and.b64  	%rd39183, %rd39165, 4294967295;
	add.s64 	%rd39184, %rd39182, %rd39183;
	mad.lo.s64 	%rd39185, %rd1124, %rd1130, %rd39184;
	shr.u64 	%rd39186, %rd39185, 32;
	and.b64  	%rd39187, %rd39167, 4294967295;
	add.s64 	%rd39188, %rd39186, %rd39187;
	mad.lo.s64 	%rd39189, %rd1125, %rd1130, %rd39188;
	shr.u64 	%rd39190, %rd39189, 32;
	and.b64  	%rd39191, %rd39169, 4294967295;
	add.s64 	%rd39192, %rd39190, %rd39191;
	mad.lo.s64 	%rd39193, %rd1126, %rd1130, %rd39192;
	shr.u64 	%rd39194, %rd39193, 32;
	and.b64  	%rd39195, %rd39171, 4294967295;
	add.s64 	%rd39196, %rd39194, %rd39195;
	mad.lo.s64 	%rd39197, %rd1127, %rd1130, %rd39196;
	shr.u64 	%rd39198, %rd39197, 32;
	and.b64  	%rd39199, %rd39174, 4294967295;
	add.s64 	%rd39200, %rd39198, %rd39199;
	mad.lo.s64 	%rd39201, %rd1128, %rd1130, %rd39200;
	shr.u64 	%rd39202, %rd39201, 32;
	mul.wide.u32 	%rd39203, %r6683, %r109;
	add.s64 	%rd39204, %rd39202, %rd39175;
	add.s64 	%rd39205, %rd39204, %rd39203;
	shr.u64 	%rd39206, %rd39205, 32;
	cvt.u64.u32 	%rd1131, %r108;
	and.b64  	%rd39207, %rd39181, 4294967295;
	mad.lo.s64 	%rd39208, %rd1122, %rd1131, %rd39207;
	shr.u64 	%rd39209, %rd39208, 32;
	and.b64  	%rd39210, %rd39185, 4294967295;
	add.s64 	%rd39211, %rd39209, %rd39210;
	mad.lo.s64 	%rd39212, %rd1123, %rd1131, %rd39211;
	shr.u64 	%rd39213, %rd39212, 32;
	and.b64  	%rd39214, %rd39189, 4294967295;
	add.s64 	%rd39215, %rd39213, %rd39214;
	mad.lo.s64 	%rd39216, %rd1124, %rd1131, %rd39215;
	shr.u64 	%rd39217, %rd39216, 32;
	and.b64  	%rd39218, %rd39193, 4294967295;
	add.s64 	%rd39219, %rd39217, %rd39218;
	mad.lo.s64 	%rd39220, %rd1125, %rd1131, %rd39219;
	shr.u64 	%rd39221, %rd39220, 32;
	and.b64  	%rd39222, %rd39197, 4294967295;
	add.s64 	%rd39223, %rd39221, %rd39222;
	mad.lo.s64 	%rd39224, %rd1126, %rd1131, %rd39223;
	shr.u64 	%rd39225, %rd39224, 32;
	and.b64  	%rd39226, %rd39201, 4294967295;
	add.s64 	%rd39227, %rd39225, %rd39226;
	mad.lo.s64 	%rd39228, %rd1127, %rd1131, %rd39227;
	shr.u64 	%rd39229, %rd39228, 32;
	and.b64  	%rd39230, %rd39205, 4294967295;
	add.s64 	%rd39231, %rd39229, %rd39230;
	mad.lo.s64 	%rd39232, %rd1128, %rd1131, %rd39231;
	shr.u64 	%rd39233, %rd39232, 32;
	mul.wide.u32 	%rd39234, %r6683, %r108;
	add.s64 	%rd39235, %rd39233, %rd39206;
	add.s64 	%rd39236, %rd39235, %rd39234;
	shr.u64 	%rd39237, %rd39236, 32;
	cvt.u64.u32 	%rd1132, %r107;
	and.b64  	%rd39238, %rd39212, 4294967295;
	mad.lo.s64 	%rd39239, %rd1122, %rd1132, %rd39238;
	shr.u64 	%rd39240, %rd39239, 32;
	and.b64  	%rd39241, %rd39216, 4294967295;
	add.s64 	%rd39242, %rd39240, %rd39241;
	mad.lo.s64 	%rd39243, %rd1123, %rd1132, %rd39242;
	shr.u64 	%rd39244, %rd39243, 32;
	and.b64  	%rd39245, %rd39220, 4294967295;
	add.s64 	%rd39246, %rd39244, %rd39245;
	mad.lo.s64 	%rd39247, %rd1124, %rd1132, %rd39246;
	shr.u64 	%rd39248, %rd39247, 32;
	and.b64  	%rd39249, %rd39224, 4294967295;
	add.s64 	%rd39250, %rd39248, %rd39249;
	mad.lo.s64 	%rd39251, %rd1125, %rd1132, %rd39250;
	shr.u64 	%rd39252, %rd39251, 32;
	and.b64  	%rd39253, %rd39228, 4294967295;
	add.s64 	%rd39254, %rd39252, %rd39253;
	mad.lo.s64 	%rd39255, %rd1126, %rd1132, %rd39254;
	shr.u64 	%rd39256, %rd39255, 32;
	and.b64  	%rd39257, %rd39232, 4294967295;
	add.s64 	%rd39258, %rd39256, %rd39257;
	mad.lo.s64 	%rd39259, %rd1127, %rd1132, %rd39258;
	shr.u64 	%rd39260, %rd39259, 32;
	and.b64  	%rd39261, %rd39236, 4294967295;
	add.s64 	%rd39262, %rd39260, %rd39261;
	mad.lo.s64 	%rd39263, %rd1128, %rd1132, %rd39262;
	shr.u64 	%rd39264, %rd39263, 32;
	mul.wide.u32 	%rd39265, %r6683, %r107;
	add.s64 	%rd39266, %rd39264, %rd39237;
	add.s64 	%rd39267, %rd39266, %rd39265;
	shr.u64 	%rd39268, %rd39267, 32;
	cvt.u64.u32 	%rd1133, %r106;
	and.b64  	%rd39269, %rd39243, 4294967295;
	mad.lo.s64 	%rd39270, %rd1122, %rd1133, %rd39269;
	shr.u64 	%rd39271, %rd39270, 32;
	and.b64  	%rd39272, %rd39247, 4294967295;
	add.s64 	%rd39273, %rd39271, %rd39272;
	mad.lo.s64 	%rd39274, %rd1123, %rd1133, %rd39273;
	shr.u64 	%rd39275, %rd39274, 32;
	and.b64  	%rd39276, %rd39251, 4294967295;
	add.s64 	%rd39277, %rd39275, %rd39276;
	mad.lo.s64 	%rd39278, %rd1124, %rd1133, %rd39277;
	shr.u64 	%rd39279, %rd39278, 32;
	and.b64  	%rd39280, %rd39255, 4294967295;
	add.s64 	%rd39281, %rd39279, %rd39280;
	mad.lo.s64 	%rd39282, %rd1125, %rd1133, %rd39281;
	shr.u64 	%rd39283, %rd39282, 32;
	and.b64  	%rd39284, %rd39259, 4294967295;
	add.s64 	%rd39285, %rd39283, %rd39284;
	mad.lo.s64 	%rd39286, %rd1126, %rd1133, %rd39285;
	shr.u64 	%rd39287, %rd39286, 32;
	and.b64  	%rd39288, %rd39263, 4294967295;
	add.s64 	%rd39289, %rd39287, %rd39288;
	mad.lo.s64 	%rd39290, %rd1127, %rd1133, %rd39289;
	shr.u64 	%rd39291, %rd39290, 32;
	and.b64  	%rd39292, %rd39267, 4294967295;
	add.s64 	%rd39293, %rd39291, %rd39292;
	mad.lo.s64 	%rd39294, %rd1128, %rd1133, %rd39293;
	shr.u64 	%rd39295, %rd39294, 32;
	mul.wide.u32 	%rd39296, %r6683, %r106;
	add.s64 	%rd39297, %rd39295, %rd39268;
	add.s64 	%rd39298, %rd39297, %rd39296;
	shr.u64 	%rd39299, %rd39298, 32;
	cvt.u64.u32 	%rd1134, %r105;
	and.b64  	%rd39300, %rd39274, 4294967295;
	mad.lo.s64 	%rd39301, %rd1122, %rd1134, %rd39300;
	shr.u64 	%rd39302, %rd39301, 32;
	and.b64  	%rd39303, %rd39278, 4294967295;
	add.s64 	%rd39304, %rd39302, %rd39303;
	mad.lo.s64 	%rd39305, %rd1123, %rd1134, %rd39304;
	shr.u64 	%rd39306, %rd39305, 32;
	and.b64  	%rd39307, %rd39282, 4294967295;
	add.s64 	%rd39308, %rd39306, %rd39307;
	mad.lo.s64 	%rd39309, %rd1124, %rd1134, %rd39308;
	shr.u64 	%rd39310, %rd39309, 32;
	and.b64  	%rd39311, %rd39286, 4294967295;
	add.s64 	%rd39312, %rd39310, %rd39311;
	mad.lo.s64 	%rd39313, %rd1125, %rd1134, %rd39312;
	shr.u64 	%rd39314, %rd39313, 32;
	and.b64  	%rd39315, %rd39290, 4294967295;
	add.s64 	%rd39316, %rd39314, %rd39315;
	mad.lo.s64 	%rd39317, %rd1126, %rd1134, %rd39316;
	shr.u64 	%rd39318, %rd39317, 32;
	and.b64  	%rd39319, %rd39294, 4294967295;
	add.s64 	%rd39320, %rd39318, %rd39319;
	mad.lo.s64 	%rd39321, %rd1127, %rd1134, %rd39320;
	shr.u64 	%rd39322, %rd39321, 32;
	and.b64  	%rd39323, %rd39298, 4294967295;
	add.s64 	%rd39324, %rd39322, %rd39323;
	mad.lo.s64 	%rd39325, %rd1128, %rd1134, %rd39324;
	shr.u64 	%rd39326, %rd39325, 32;
	mul.wide.u32 	%rd39327, %r6683, %r105;
	add.s64 	%rd39328, %rd39326, %rd39299;
	add.s64 	%rd39329, %rd39328, %rd39327;
	shr.u64 	%rd39330, %rd39329, 32;
	cvt.u64.u32 	%rd1135, %r104;
	and.b64  	%rd39331, %rd39305, 4294967295;
	mad.lo.s64 	%rd39332, %rd1122, %rd1135, %rd39331;
	shr.u64 	%rd39333, %rd39332, 32;
	and.b64  	%rd39334, %rd39309, 4294967295;
	add.s64 	%rd39335, %rd39333, %rd39334;
	mad.lo.s64 	%rd39336, %rd1123, %rd1135, %rd39335;
	shr.u64 	%rd39337, %rd39336, 32;
	and.b64  	%rd39338, %rd39313, 4294967295;
	add.s64 	%rd39339, %rd39337, %rd39338;
	mad.lo.s64 	%rd39340, %rd1124, %rd1135, %rd39339;
	shr.u64 	%rd39341, %rd39340, 32;
	and.b64  	%rd39342, %rd39317, 4294967295;
	add.s64 	%rd39343, %rd39341, %rd39342;
	mad.lo.s64 	%rd39344, %rd1125, %rd1135, %rd39343;
	shr.u64 	%rd39345, %rd39344, 32;
	and.b64  	%rd39346, %rd39321, 4294967295;
	add.s64 	%rd39347, %rd39345, %rd39346;
	mad.lo.s64 	%rd39348, %rd1126, %rd1135, %rd39347;
	shr.u64 	%rd39349, %rd39348, 32;
	and.b64  	%rd39350, %rd39325, 4294967295;
	add.s64 	%rd39351, %rd39349, %rd39350;
	mad.lo.s64 	%rd39352, %rd1127, %rd1135, %rd39351;
	shr.u64 	%rd39353, %rd39352, 32;
	and.b64  	%rd39354, %rd39329, 4294967295;
	add.s64 	%rd39355, %rd39353, %rd39354;
	mad.lo.s64 	%rd39356, %rd1128, %rd1135, %rd39355;
	shr.u64 	%rd39357, %rd39356, 32;
	mul.wide.u32 	%rd39358, %r6683, %r104;
	add.s64 	%rd39359, %rd39357, %rd39330;
	add.s64 	%rd39360, %rd39359, %rd39358;
	shr.u64 	%rd39361, %rd39360, 32;
	cvt.u64.u32 	%rd1136, %r103;
	and.b64  	%rd39362, %rd39336, 4294967295;
	mad.lo.s64 	%rd39363, %rd1122, %rd1136, %rd39362;
	shr.u64 	%rd39364, %rd39363, 32;
	and.b64  	%rd39365, %rd39340, 4294967295;
	add.s64 	%rd39366, %rd39364, %rd39365;
	mad.lo.s64 	%rd39367, %rd1123, %rd1136, %rd39366;
	shr.u64 	%rd39368, %rd39367, 32;
	and.b64  	%rd39369, %rd39344, 4294967295;
	add.s64 	%rd39370, %rd39368, %rd39369;
	mad.lo.s64 	%rd39371, %rd1124, %rd1136, %rd39370;
	shr.u64 	%rd39372, %rd39371, 32;
	and.b64  	%rd39373, %rd39348, 4294967295;
	add.s64 	%rd39374, %rd39372, %rd39373;
	mad.lo.s64 	%rd39375, %rd1125, %rd1136, %rd39374;
	shr.u64 	%rd39376, %rd39375, 32;
	and.b64  	%rd39377, %rd39352, 4294967295;
	add.s64 	%rd39378, %rd39376, %rd39377;
	mad.lo.s64 	%rd39379, %rd1126, %rd1136, %rd39378;
	shr.u64 	%rd39380, %rd39379, 32;
	and.b64  	%rd39381, %rd39356, 4294967295;
	add.s64 	%rd39382, %rd39380, %rd39381;
	mad.lo.s64 	%rd39383, %rd1127, %rd1136, %rd39382;
	shr.u64 	%rd39384, %rd39383, 32;
	and.b64  	%rd39385, %rd39360, 4294967295;
	add.s64 	%rd39386, %rd39384, %rd39385;
	mad.lo.s64 	%rd39387, %rd1128, %rd1136, %rd39386;
	shr.u64 	%rd39388, %rd39387, 32;
	mul.wide.u32 	%rd39389, %r6683, %r103;
	add.s64 	%rd39390, %rd39388, %rd39361;
	add.s64 	%rd39391, %rd39390, %rd39389;
	{ .reg .b32 tmp; mov.b64 {tmp, %r5585}, %rd39391; }
	mul.lo.s32 	%r5586, %r9, %r5584;
	cvt.u64.u32 	%rd39392, %r5586;
	and.b64  	%rd39393, %rd39159, 4294967295;
	mad.lo.s64 	%rd39394, %rd3, %rd39392, %rd39393;
	shr.u64 	%rd39395, %rd39394, 32;
	and.b64  	%rd39396, %rd39177, 4294967295;
	add.s64 	%rd39397, %rd39395, %rd39396;
	mad.lo.s64 	%rd39398, %rd4, %rd39392, %rd39397;
	cvt.u32.u64 	%r5587, %rd39398;
	shr.u64 	%rd39399, %rd39398, 32;
	and.b64  	%rd39400, %rd39208, 4294967295;
	add.s64 	%rd39401, %rd39399, %rd39400;
	mad.lo.s64 	%rd39402, %rd5, %rd39392, %rd39401;
	shr.u64 	%rd39403, %rd39402, 32;
	and.b64  	%rd39404, %rd39239, 4294967295;
	add.s64 	%rd39405, %rd39403, %rd39404;
	mad.lo.s64 	%rd39406, %rd6, %rd39392, %rd39405;
	shr.u64 	%rd39407, %rd39406, 32;
	and.b64  	%rd39408, %rd39270, 4294967295;
	add.s64 	%rd39409, %rd39407, %rd39408;
	mad.lo.s64 	%rd39410, %rd7, %rd39392, %rd39409;
	shr.u64 	%rd39411, %rd39410, 32;
	and.b64  	%rd39412, %rd39301, 4294967295;
	add.s64 	%rd39413, %rd39411, %rd39412;
	mad.lo.s64 	%rd39414, %rd8, %rd39392, %rd39413;
	shr.u64 	%rd39415, %rd39414, 32;
	and.b64  	%rd39416, %rd39332, 4294967295;
	add.s64 	%rd39417, %rd39415, %rd39416;
	mad.lo.s64 	%rd39418, %rd9, %rd39392, %rd39417;
	shr.u64 	%rd39419, %rd39418, 32;
	and.b64  	%rd39420, %rd39363, 4294967295;
	add.s64 	%rd39421, %rd39419, %rd39420;
	mad.lo.s64 	%rd39422, %rd10, %rd39392, %rd39421;
	shr.u64 	%rd39423, %rd39422, 32;
	and.b64  	%rd39424, %rd39367, 4294967295;
	add.s64 	%rd39425, %rd39423, %rd39424;
	shr.u64 	%rd39426, %rd39425, 32;
	and.b64  	%rd39427, %rd39371, 4294967295;
	add.s64 	%rd39428, %rd39426, %rd39427;
	shr.u64 	%rd39429, %rd39428, 32;
	and.b64  	%rd39430, %rd39375, 4294967295;
	add.s64 	%rd39431, %rd39429, %rd39430;
	shr.u64 	%rd39432, %rd39431, 32;
	and.b64  	%rd39433, %rd39379, 4294967295;
	add.s64 	%rd39434, %rd39432, %rd39433;
	shr.u64 	%rd39435, %rd39434, 32;
	and.b64  	%rd39436, %rd39383, 4294967295;
	add.s64 	%rd39437, %rd39435, %rd39436;
	shr.u64 	%rd39438, %rd39437, 32;
	and.b64  	%rd39439, %rd39387, 4294967295;
	add.s64 	%rd39440, %rd39438, %rd39439;
	shr.u64 	%rd39441, %rd39440, 32;
	and.b64  	%rd39442, %rd39391, 4294967295;
	add.s64 	%rd39443, %rd39441, %rd39442;
	{ .reg .b32 tmp; mov.b64 {tmp, %r5588}, %rd39443; }
	add.s32 	%r5589, %r5585, %r5588;
	mul.lo.s32 	%r5590, %r9, %r5587;
	cvt.u64.u32 	%rd39444, %r5590;
	and.b64  	%rd39445, %rd39398, 4294967295;
	mad.lo.s64 	%rd39446, %rd3, %rd39444, %rd39445;
	shr.u64 	%rd39447, %rd39446, 32;
	and.b64  	%rd39448, %rd39402, 4294967295;
	add.s64 	%rd39449, %rd39447, %rd39448;
	mad.lo.s64 	%rd39450, %rd4, %rd39444, %rd39449;
	cvt.u32.u64 	%r5591, %rd39450;
	shr.u64 	%rd39451, %rd39450, 32;
	and.b64  	%rd39452, %rd39406, 4294967295;
	add.s64 	%rd39453, %rd39451, %rd39452;
	mad.lo.s64 	%rd39454, %rd5, %rd39444, %rd39453;
	shr.u64 	%rd39455, %rd39454, 32;
	and.b64  	%rd39456, %rd39410, 4294967295;
	add.s64 	%rd39457, %rd39455, %rd39456;
	mad.lo.s64 	%rd39458, %rd6, %rd39444, %rd39457;
	shr.u64 	%rd39459, %rd39458, 32;
	and.b64  	%rd39460, %rd39414, 4294967295;
	add.s64 	%rd39461, %rd39459, %rd39460;
	mad.lo.s64 	%rd39462, %rd7, %rd39444, %rd39461;
	shr.u64 	%rd39463, %rd39462, 32;
	and.b64  	%rd39464, %rd39418, 4294967295;
	add.s64 	%rd39465, %rd39463, %rd39464;
	mad.lo.s64 	%rd39466, %rd8, %rd39444, %rd39465;
	shr.u64 	%rd39467, %rd39466, 32;
	and.b64  	%rd39468, %rd39422, 4294967295;
	add.s64 	%rd39469, %rd39467, %rd39468;
	mad.lo.s64 	%rd39470, %rd9, %rd39444, %rd39469;
	shr.u64 	%rd39471, %rd39470, 32;
	and.b64  	%rd39472, %rd39425, 4294967295;
	add.s64 	%rd39473, %rd39471, %rd39472;
	mad.lo.s64 	%rd39474, %rd10, %rd39444, %rd39473;
	shr.u64 	%rd39475, %rd39474, 32;
	and.b64  	%rd39476, %rd39428, 4294967295;
	add.s64 	%rd39477, %rd39475, %rd39476;
	shr.u64 	%rd39478, %rd39477, 32;
	and.b64  	%rd39479, %rd39431, 4294967295;
	add.s64 	%rd39480, %rd39478, %rd39479;
	shr.u64 	%rd39481, %rd39480, 32;
	and.b64  	%rd39482, %rd39434, 4294967295;
	add.s64 	%rd39483, %rd39481, %rd39482;
	shr.u64 	%rd39484, %rd39483, 32;
	and.b64  	%rd39485, %rd39437, 4294967295;
	add.s64 	%rd39486, %rd39484, %rd39485;
	shr.u64 	%rd39487, %rd39486, 32;
	and.b64  	%rd39488, %rd39440, 4294967295;
	add.s64 	%rd39489, %rd39487, %rd39488;
	shr.u64 	%rd39490, %rd39489, 32;
	and.b64  	%rd39491, %rd39443, 4294967295;
	add.s64 	%rd39492, %rd39490, %rd39491;
	{ .reg .b32 tmp; mov.b64 {tmp, %r5592}, %rd39492; }
	add.s32 	%r5593, %r5589, %r5592;
	mul.lo.s32 	%r5594, %r9, %r5591;
	cvt.u64.u32 	%rd39493, %r5594;
	and.b64  	%rd39494, %rd39450, 4294967295;
	mad.lo.s64 	%rd39495, %rd3, %rd39493, %rd39494;
	shr.u64 	%rd39496, %rd39495, 32;
	and.b64  	%rd39497, %rd39454, 4294967295;
	add.s64 	%rd39498, %rd39496, %rd39497;
	mad.lo.s64 	%rd39499, %rd4, %rd39493, %rd39498;
	cvt.u32.u64 	%r5595, %rd39499;
	shr.u64 	%rd39500, %rd39499, 32;
	and.b64  	%rd39501, %rd39458, 4294967295;
	add.s64 	%rd39502, %rd39500, %rd39501;
	mad.lo.s64 	%rd39503, %rd5, %rd39493, %rd39502;
	shr.u64 	%rd39504, %rd39503, 32;
	and.b64  	%rd39505, %rd39462, 4294967295;
	add.s64 	%rd39506, %rd39504, %rd39505;
	mad.lo.s64 	%rd39507, %rd6, %rd39493, %rd39506;
	shr.u64 	%rd39508, %rd39507, 32;
	and.b64  	%rd39509, %rd39466, 4294967295;
	add.s64 	%rd39510, %rd39508, %rd39509;
	mad.lo.s64 	%rd39511, %rd7, %rd39493, %rd39510;
	shr.u64 	%rd39512, %rd39511, 32;
	and.b64  	%rd39513, %rd39470, 4294967295;
	add.s64 	%rd39514, %rd39512, %rd39513;
	mad.lo.s64 	%rd39515, %rd8, %rd39493, %rd39514;
	shr.u64 	%rd39516, %rd39515, 32;
	and.b64  	%rd39517, %rd39474, 4294967295;
	add.s64 	%rd39518, %rd39516, %rd39517;
	mad.lo.s64 	%rd39519, %rd9, %rd39493, %rd39518;
	shr.u64 	%rd39520, %rd39519, 32;
	and.b64  	%rd39521, %rd39477, 4294967295;
	add.s64 	%rd39522, %rd39520, %rd39521;
	mad.lo.s64 	%rd39523, %rd10, %rd39493, %rd39522;
	shr.u64 	%rd39524, %rd39523, 32;
	and.b64  	%rd39525, %rd39480, 4294967295;
	add.s64 	%rd39526, %rd39524, %rd39525;
	shr.u64 	%rd39527, %rd39526, 32;
	and.b64  	%rd39528, %rd39483, 4294967295;
	add.s64 	%rd39529, %rd39527, %rd39528;
	shr.u64 	%rd39530, %rd39529, 32;
	and.b64  	%rd39531, %rd39486, 4294967295;
	add.s64 	%rd39532, %rd39530, %rd39531;
	shr.u64 	%rd39533, %rd39532, 32;
	and.b64  	%rd39534, %rd39489, 4294967295;
	add.s64 	%rd39535, %rd39533, %rd39534;
	shr.u64 	%rd39536, %rd39535, 32;
	and.b64  	%rd39537, %rd39492, 4294967295;
	add.s64 	%rd39538, %rd39536, %rd39537;
	{ .reg .b32 tmp; mov.b64 {tmp, %r5596}, %rd39538; }
	add.s32 	%r5597, %r5593, %r5596;
	mul.lo.s32 	%r5598, %r9, %r5595;
	cvt.u64.u32 	%rd39539, %r5598;
	and.b64  	%rd39540, %rd39499, 4294967295;
	mad.lo.s64 	%rd39541, %rd3, %rd39539, %rd39540;
	shr.u64 	%rd39542, %rd39541, 32;
	and.b64  	%rd39543, %rd39503, 4294967295;
	add.s64 	%rd39544, %rd39542, %rd39543;
	mad.lo.s64 	%rd39545, %rd4, %rd39539, %rd39544;
	cvt.u32.u64 	%r5599, %rd39545;
	shr.u64 	%rd39546, %rd39545, 32;
	and.b64  	%rd39547, %rd39507, 4294967295;
	add.s64 	%rd39548, %rd39546, %rd39547;
	mad.lo.s64 	%rd39549, %rd5, %rd39539, %rd39548;
	shr.u64 	%rd39550, %rd39549, 32;
	and.b64  	%rd39551, %rd39511, 4294967295;
	add.s64 	%rd39552, %rd39550, %rd39551;
	mad.lo.s64 	%rd39553, %rd6, %rd39539, %rd39552;
	shr.u64 	%rd39554, %rd39553, 32;
	and.b64  	%rd39555, %rd39515, 4294967295;
	add.s64 	%rd39556, %rd39554, %rd39555;
	mad.lo.s64 	%rd39557, %rd7, %rd39539, %rd39556;
	shr.u64 	%rd39558, %rd39557, 32;
	and.b64  	%rd39559, %rd39519, 4294967295;
	add.s64 	%rd39560, %rd39558, %rd39559;
	mad.lo.s64 	%rd39561, %rd8, %rd39539, %rd39560;
	shr.u64 	%rd39562, %rd39561, 32;
	and.b64  	%rd39563, %rd39523, 4294967295;
	add.s64 	%rd39564, %rd39562, %rd39563;
	mad.lo.s64 	%rd39565, %rd9, %rd39539, %rd39564;
	shr.u64 	%rd39566, %rd39565, 32;
	and.b64  	%rd39567, %rd39526, 4294967295;
	add.s64 	%rd39568, %rd39566, %rd39567;
	mad.lo.s64 	%rd39569, %rd10, %rd39539, %rd39568;
	shr.u64 	%rd39570, %rd39569, 32;
	and.b64  	%rd39571, %rd39529, 4294967295;
	add.s64 	%rd39572, %rd39570, %rd39571;
	shr.u64 	%rd39573, %rd39572, 32;
	and.b64  	%rd39574, %rd39532, 4294967295;
	add.s64 	%rd39575, %rd39573, %rd39574;
	shr.u64 	%rd39576, %rd39575, 32;
	and.b64  	%rd39577, %rd39535, 4294967295;
	add.s64 	%rd39578, %rd39576, %rd39577;
	shr.u64 	%rd39579, %rd39578, 32;
	and.b64  	%rd39580, %rd39538, 4294967295;
	add.s64 	%rd39581, %rd39579, %rd39580;
	{ .reg .b32 tmp; mov.b64 {tmp, %r5600}, %rd39581; }
	add.s32 	%r5601, %r5597, %r5600;
	mul.lo.s32 	%r5602, %r9, %r5599;
	cvt.u64.u32 	%rd39582, %r5602;
	and.b64  	%rd39583, %rd39545, 4294967295;
	mad.lo.s64 	%rd39584, %rd3, %rd39582, %rd39583;
	shr.u64 	%rd39585, %rd39584, 32;
	and.b64  	%rd39586, %rd39549, 4294967295;
	add.s64 	%rd39587, %rd39585, %rd39586;
	mad.lo.s64 	%rd39588, %rd4, %rd39582, %rd39587;
	cvt.u32.u64 	%r5603, %rd39588;
	shr.u64 	%rd39589, %rd39588, 32;
	and.b64  	%rd39590, %rd39553, 4294967295;
	add.s64 	%rd39591, %rd39589, %rd39590;
	mad.lo.s64 	%rd39592, %rd5, %rd39582, %rd39591;
	shr.u64 	%rd39593, %rd39592, 32;
	and.b64  	%rd39594, %rd39557, 4294967295;
	add.s64 	%rd39595, %rd39593, %rd39594;
	mad.lo.s64 	%rd39596, %rd6, %rd39582, %rd39595;
	shr.u64 	%rd39597, %rd39596, 32;
	and.b64  	%rd39598, %rd39561, 4294967295;
	add.s64 	%rd39599, %rd39597, %rd39598;
	mad.lo.s64 	%rd39600, %rd7, %rd39582, %rd39599;
	shr.u64 	%rd39601, %rd39600, 32;
	and.b64  	%rd39602, %rd39565, 4294967295;
	add.s64 	%rd39603, %rd39601, %rd39602;
	mad.lo.s64 	%rd39604, %rd8, %rd39582, %rd39603;
	shr.u64 	%rd39605, %rd39604, 32;
	and.b64  	%rd39606, %rd39569, 4294967295;
	add.s64 	%rd39607, %rd39605, %rd39606;
	mad.lo.s64 	%rd39608, %rd9, %rd39582, %rd39607;
	shr.u64 	%rd39609, %rd39608, 32;
	and.b64  	%rd39610, %rd39572, 4294967295;
	add.s64 	%rd39611, %rd39609, %rd39610;
	mad.lo.s64 	%rd39612, %rd10, %rd39582, %rd39611;
	shr.u64 	%rd39613, %rd39612, 32;
	and.b64  	%rd39614, %rd39575, 4294967295;
	add.s64 	%rd39615, %rd39613, %rd39614;
	shr.u64 	%rd39616, %rd39615, 32;
	and.b64  	%rd39617, %rd39578, 4294967295;
	add.s64 	%rd39618, %rd39616, %rd39617;
	shr.u64 	%rd39619, %rd39618, 32;
	and.b64  	%rd39620, %rd39581, 4294967295;
	add.s64 	%rd39621, %rd39619, %rd39620;
	{ .reg .b32 tmp; mov.b64 {tmp, %r5604}, %rd39621; }
	add.s32 	%r5605, %r5601, %r5604;
	mul.lo.s32 	%r5606, %r9, %r5603;
	cvt.u64.u32 	%rd39622, %r5606;
	and.b64  	%rd39623, %rd39588, 4294967295;
	mad.lo.s64 	%rd39624, %rd3, %rd39622, %rd39623;
	shr.u64 	%rd39625, %rd39624, 32;
	and.b64  	%rd39626, %rd39592, 4294967295;
	add.s64 	%rd39627, %rd39625, %rd39626;
	mad.lo.s64 	%rd39628, %rd4, %rd39622, %rd39627;
	cvt.u32.u64 	%r5607, %rd39628;
	shr.u64 	%rd39629, %rd39628, 32;
	and.b64  	%rd39630, %rd39596, 4294967295;
	add.s64 	%rd39631, %rd39629, %rd39630;
	mad.lo.s64 	%rd39632, %rd5, %rd39622, %rd39631;
	shr.u64 	%rd39633, %rd39632, 32;
	and.b64  	%rd39634, %rd39600, 4294967295;
	add.s64 	%rd39635, %rd39633, %rd39634;
	mad.lo.s64 	%rd39636, %rd6, %rd39622, %rd39635;
	shr.u64 	%rd39637, %rd39636, 32;
	and.b64  	%rd39638, %rd39604, 4294967295;
	add.s64 	%rd39639, %rd39637, %rd39638;
	mad.lo.s64 	%rd39640, %rd7, %rd39622, %rd39639;
	shr.u64 	%rd39641, %rd39640, 32;
	and.b64  	%rd39642, %rd39608, 4294967295;
	add.s64 	%rd39643, %rd39641, %rd39642;
	mad.lo.s64 	%rd39644, %rd8, %rd39622, %rd39643;
	shr.u64 	%rd39645, %rd39644, 32;
	and.b64  	%rd39646, %rd39612, 4294967295;
	add.s64 	%rd39647, %rd39645, %rd39646;
	mad.lo.s64 	%rd39648, %rd9, %rd39622, %rd39647;
	shr.u64 	%rd39649, %rd39648, 32;
	and.b64  	%rd39650, %rd39615, 4294967295;
	add.s64 	%rd39651, %rd39649, %rd39650;
	mad.lo.s64 	%rd39652, %rd10, %rd39622, %rd39651;
	shr.u64 	%rd39653, %rd39652, 32;
	and.b64  	%rd39654, %rd39618, 4294967295;
	add.s64 	%rd39655, %rd39653, %rd39654;
	shr.u64 	%rd39656, %rd39655, 32;
	and.b64  	%rd39657, %rd39621, 4294967295;
	add.s64 	%rd39658, %rd39656, %rd39657;
	{ .reg .b32 tmp; mov.b64 {tmp, %r5608}, %rd39658; }
	add.s32 	%r5609, %r5605, %r5608;
	mul.lo.s32 	%r5610, %r9, %r5607;
	cvt.u64.u32 	%rd39659, %r5610;
	and.b64  	%rd39660, %rd39628, 4294967295;
	mad.lo.s64 	%rd39661, %rd3, %rd39659, %rd39660;
	shr.u64 	%rd39662, %rd39661, 32;
	and.b64  	%rd39663, %rd39632, 4294967295;
	add.s64 	%rd39664, %rd39662, %rd39663;
	mad.lo.s64 	%rd39665, %rd4, %rd39659, %rd39664;
	cvt.u32.u64 	%r5611, %rd39665;
	shr.u64 	%rd39666, %rd39665, 32;
	and.b64  	%rd39667, %rd39636, 4294967295;
	add.s64 	%rd39668, %rd39666, %rd39667;
	mad.lo.s64 	%rd39669, %rd5, %rd39659, %rd39668;
	shr.u64 	%rd39670, %rd39669, 32;
	and.b64  	%rd39671, %rd39640, 4294967295;
	add.s64 	%rd39672, %rd39670, %rd39671;
	mad.lo.s64 	%rd39673, %rd6, %rd39659, %rd39672;
	shr.u64 	%rd39674, %rd39673, 32;
	and.b64  	%rd39675, %rd39644, 4294967295;
	add.s64 	%rd39676, %rd39674, %rd39675;
	mad.lo.s64 	%rd39677, %rd7, %rd39659, %rd39676;
	shr.u64 	%rd39678, %rd39677, 32;
	and.b64  	%rd39679, %rd39648, 4294967295;
	add.s64 	%rd39680, %rd39678, %rd39679;
	mad.lo.s64 	%rd39681, %rd8, %rd39659, %rd39680;
	shr.u64 	%rd39682, %rd39681, 32;
	and.b64  	%rd39683, %rd39652, 4294967295;
	add.s64 	%rd39684, %rd39682, %rd39683;
	mad.lo.s64 	%rd39685, %rd9, %rd39659, %rd39684;
	shr.u64 	%rd39686, %rd39685, 32;
	and.b64  	%rd39687, %rd39655, 4294967295;
	add.s64 	%rd39688, %rd39686, %rd39687;
	mad.lo.s64 	%rd39689, %rd10, %rd39659, %rd39688;
	shr.u64 	%rd39690, %rd39689, 32;
	and.b64  	%rd39691, %rd39658, 4294967295;
	add.s64 	%rd39692, %rd39690, %rd39691;
	{ .reg .b32 tmp; mov.b64 {tmp, %r5612}, %rd39692; }
	add.s32 	%r5613, %r5609, %r5612;
	mul.lo.s32 	%r5614, %r9, %r5611;
	cvt.u64.u32 	%rd39693, %r5614;
	and.b64  	%rd39694, %rd39665, 4294967295;
	mad.lo.s64 	%rd39695, %rd3, %rd39693, %rd39694;
	shr.u64 	%rd39696, %rd39695, 32;
	and.b64  	%rd39697, %rd39669, 4294967295;
	add.s64 	%rd39698, %rd39696, %rd39697;
	mad.lo.s64 	%rd1137, %rd4, %rd39693, %rd39698;
	cvt.u32.u64 	%r6684, %rd1137;
	shr.u64 	%rd39699, %rd1137, 32;
	and.b64  	%rd39700, %rd39673, 4294967295;
	add.s64 	%rd39701, %rd39699, %rd39700;
	mad.lo.s64 	%rd48687, %rd5, %rd39693, %rd39701;
	cvt.u32.u64 	%r636, %rd48687;
	shr.u64 	%rd39702, %rd48687, 32;
	and.b64  	%rd39703, %rd39677, 4294967295;
	add.s64 	%rd39704, %rd39702, %rd39703;
	mad.lo.s64 	%rd48688, %rd6, %rd39693, %rd39704;
	cvt.u32.u64 	%r637, %rd48688;
	shr.u64 	%rd39705, %rd48688, 32;
	and.b64  	%rd39706, %rd39681, 4294967295;
	add.s64 	%rd39707, %rd39705, %rd39706;
	mad.lo.s64 	%rd48689, %rd7, %rd39693, %rd39707;
	cvt.u32.u64 	%r638, %rd48689;
	shr.u64 	%rd39708, %rd48689, 32;
	and.b64  	%rd39709, %rd39685, 4294967295;
	add.s64 	%rd39710, %rd39708, %rd39709;
	mad.lo.s64 	%rd48690, %rd8, %rd39693, %rd39710;
	cvt.u32.u64 	%r639, %rd48690;
	shr.u64 	%rd39711, %rd48690, 32;
	and.b64  	%rd39712, %rd39689, 4294967295;
	add.s64 	%rd39713, %rd39711, %rd39712;
	mad.lo.s64 	%rd48691, %rd9, %rd39693, %rd39713;
	cvt.u32.u64 	%r640, %rd48691;
	shr.u64 	%rd39714, %rd48691, 32;
	and.b64  	%rd39715, %rd39692, 4294967295;
	add.s64 	%rd39716, %rd39714, %rd39715;
	mad.lo.s64 	%rd48692, %rd10, %rd39693, %rd39716;
	cvt.u32.u64 	%r641, %rd48692;
	{ .reg .b32 tmp; mov.b64 {tmp, %r5615}, %rd48692; }
	add.s32 	%r6685, %r5613, %r5615;
	setp.gt.u32 	%p1652, %r6685, %r5583;
	@%p1652 bra 	$L__BB0_654;
	setp.lt.u32 	%p1653, %r6685, %r5583;
	@%p1653 bra 	$L__BB0_655;
	cvt.u32.u64 	%r5617, %rd9;
	setp.lt.u32 	%p1654, %r5617, %r641;
	@%p1654 bra 	$L__BB0_654;
	setp.gt.u32 	%p1655, %r5617, %r641;
	@%p1655 bra 	$L__BB0_655;
	cvt.u32.u64 	%r5619, %rd8;
	setp.lt.u32 	%p1656, %r5619, %r640;
	@%p1656 bra 	$L__BB0_654;
	setp.gt.u32 	%p1657, %r5619, %r640;
	@%p1657 bra 	$L__BB0_655;
	cvt.u32.u64 	%r5621, %rd7;
	setp.lt.u32 	%p1658, %r5621, %r639;
	@%p1658 bra 	$L__BB0_654;
	setp.gt.u32 	%p1659, %r5621, %r639;
	@%p1659 bra 	$L__BB0_655;
	cvt.u32.u64 	%r5623, %rd6;
	setp.lt.u32 	%p1660, %r5623, %r638;
	@%p1660 bra 	$L__BB0_654;
	setp.gt.u32 	%p1661, %r5623, %r638;
	@%p1661 bra 	$L__BB0_655;
	cvt.u32.u64 	%r5625, %rd5;
	setp.lt.u32 	%p1662, %r5625, %r637;
	@%p1662 bra 	$L__BB0_654;
	setp.gt.u32 	%p1663, %r5625, %r637;
	@%p1663 bra 	$L__BB0_655;
	cvt.u32.u64 	%r5627, %rd4;
	setp.lt.u32 	%p1664, %r5627, %r636;
	@%p1664 bra 	$L__BB0_654;
	cvt.u32.u64 	%r5628, %rd3;
	setp.gt.u32 	%p1665, %r5627, %r636;
	setp.gt.u32 	%p1666, %r5628, %r6684;
	or.pred  	%p1667, %p1665, %p1666;
	@%p1667 bra 	$L__BB0_655;
$L__BB0_654:
	and.b64  	%rd39718, %rd1137, 4294967295;
	sub.s64 	%rd39719, %rd39718, %rd3;
	shr.u64 	%rd39720, %rd39719, 63;
	cvt.u32.u64 	%r6684, %rd39719;
	and.b64  	%rd39721, %rd48687, 4294967295;
	add.s64 	%rd39722, %rd39720, %rd4;
	sub.s64 	%rd48687, %rd39721, %rd39722;
	shr.u64 	%rd39723, %rd48687, 63;
	and.b64  	%rd39724, %rd48688, 4294967295;
	add.s64 	%rd39725, %rd39723, %rd5;
	sub.s64 	%rd48688, %rd39724, %rd39725;
	shr.u64 	%rd39726, %rd48688, 63;
	and.b64  	%rd39727, %rd48689, 4294967295;
	add.s64 	%rd39728, %rd39726, %rd6;
	sub.s64 	%rd48689, %rd39727, %rd39728;
	shr.u64 	%rd39729, %rd48689, 63;
	and.b64  	%rd39730, %rd48690, 4294967295;
	add.s64 	%rd39731, %rd39729, %rd7;
	sub.s64 	%rd48690, %rd39730, %rd39731;
	shr.u64 	%rd39732, %rd48690, 63;
	and.b64  	%rd39733, %rd48691, 4294967295;
	add.s64 	%rd39734, %rd39732, %rd8;
	sub.s64 	%rd48691, %rd39733, %rd39734;
	shr.u64 	%rd39735, %rd48691, 63;
	and.b64  	%rd39736, %rd48692, 4294967295;
	add.s64 	%rd39737, %rd39735, %rd9;
	sub.s64 	%rd48692, %rd39736, %rd39737;
	shr.u64 	%rd39738, %rd48692, 63;
	cvt.u32.u64 	%r5631, %rd39738;
	add.s32 	%r5632, %r5583, %r5631;
	sub.s32 	%r6685, %r6685, %r5632;
$L__BB0_655:
	shl.b32 	%r6686, %r6684, 1;
	shr.u32 	%r5634, %r6684, 31;
	cvt.u64.u32 	%rd39740, %r5634;
	shl.b64 	%rd39741, %rd48687, 1;
	and.b64  	%rd39742, %rd39741, 8589934590;
	or.b64  	%rd48693, %rd39742, %rd39740;
	cvt.u32.u64 	%r648, %rd48693;
	shr.u64 	%rd39743, %rd39742, 32;
	shl.b64 	%rd39744, %rd48688, 1;
	and.b64  	%rd39745, %rd39744, 8589934590;
	or.b64  	%rd48694, %rd39743, %rd39745;
	cvt.u32.u64 	%r649, %rd48694;
	shr.u64 	%rd39746, %rd39745, 32;
	shl.b64 	%rd39747, %rd48689, 1;
	and.b64  	%rd39748, %rd39747, 8589934590;
	or.b64  	%rd48695, %rd39746, %rd39748;
	cvt.u32.u64 	%r650, %rd48695;
	shr.u64 	%rd39749, %rd39748, 32;
	shl.b64 	%rd39750, %rd48690, 1;
	and.b64  	%rd39751, %rd39750, 8589934590;
	or.b64  	%rd48696, %rd39749, %rd39751;
	cvt.u32.u64 	%r651, %rd48696;
	shr.u64 	%rd39752, %rd39751, 32;
	shl.b64 	%rd39753, %rd48691, 1;
	and.b64  	%rd39754, %rd39753, 8589934590;
	or.b64  	%rd48697, %rd39752, %rd39754;
	cvt.u32.u64 	%r652, %rd48697;
	shr.u64 	%rd39755, %rd39754, 32;
	shl.b64 	%rd39756, %rd48692, 1;
	and.b64  	%rd39757, %rd39756, 8589934590;
	or.b64  	%rd48698, %rd39755, %rd39757;
	cvt.u32.u64 	%r653, %rd48698;
	shr.u64 	%rd39758, %rd39757, 32;
	mul.wide.u32 	%rd39759, %r6685, 2;
	add.s64 	%rd48699, %rd39758, %rd39759;
	cvt.u32.u64 	%r654, %rd48699;
	setp.gt.u64 	%p1668, %rd48699, 4294967295;
	setp.lt.u32 	%p1669, %r5583, %r654;
	or.pred  	%p1670, %p1668, %p1669;
	@%p1670 bra 	$L__BB0_669;
	setp.gt.u32 	%p1671, %r5583, %r654;
	@%p1671 bra 	$L__BB0_670;
	cvt.u32.u64 	%r5636, %rd9;
	setp.lt.u32 	%p1672, %r5636, %r653;
	@%p1672 bra 	$L__BB0_669;
	setp.gt.u32 	%p1673, %r5636, %r653;
	@%p1673 bra 	$L__BB0_670;
	cvt.u32.u64 	%r5638, %rd8;
	setp.lt.u32 	%p1674, %r5638, %r652;
	@%p1674 bra 	$L__BB0_669;
	setp.gt.u32 	%p1675, %r5638, %r652;
	@%p1675 bra 	$L__BB0_670;
	cvt.u32.u64 	%r5640, %rd7;
	setp.lt.u32 	%p1676, %r5640, %r651;
	@%p1676 bra 	$L__BB0_669;
	setp.gt.u32 	%p1677, %r5640, %r651;
	@%p1677 bra 	$L__BB0_670;
	cvt.u32.u64 	%r5642, %rd6;
	setp.lt.u32 	%p1678, %r5642, %r650;
	@%p1678 bra 	$L__BB0_669;
	setp.gt.u32 	%p1679, %r5642, %r650;
	@%p1679 bra 	$L__BB0_670;
	cvt.u32.u64 	%r5644, %rd5;
	setp.lt.u32 	%p1680, %r5644, %r649;
	@%p1680 bra 	$L__BB0_669;
	setp.gt.u32 	%p1681, %r5644, %r649;
	@%p1681 bra 	$L__BB0_670;
	cvt.u32.u64 	%r5646, %rd4;
	setp.lt.u32 	%p1682, %r5646, %r648;
	@%p1682 bra 	$L__BB0_669;
	cvt.u32.u64 	%r5647, %rd3;
	setp.gt.u32 	%p1683, %r5646, %r648;
	setp.lt.u32 	%p1684, %r6686, %r5647;
	or.pred  	%p1685, %p1683, %p1684;
	@%p1685 bra 	$L__BB0_670;
$L__BB0_669:
	cvt.u64.u32 	%rd39762, %r6686;
	sub.s64 	%rd39763, %rd39762, %rd3;
	shr.u64 	%rd39764, %rd39763, 63;
	cvt.u32.u64 	%r6686, %rd39763;
	and.b64  	%rd39765, %rd48693, 4294967295;
	add.s64 	%rd39766, %rd39764, %rd4;
	sub.s64 	%rd48693, %rd39765, %rd39766;
	shr.u64 	%rd39767, %rd48693, 63;
	and.b64  	%rd39768, %rd48694, 4294967295;
	add.s64 	%rd39769, %rd39767, %rd5;
	sub.s64 	%rd48694, %rd39768, %rd39769;
	shr.u64 	%rd39770, %rd48694, 63;
	and.b64  	%rd39771, %rd48695, 4294967295;
	add.s64 	%rd39772, %rd39770, %rd6;
	sub.s64 	%rd48695, %rd39771, %rd39772;
	shr.u64 	%rd39773, %rd48695, 63;
	and.b64  	%rd39774, %rd48696, 4294967295;
	add.s64 	%rd39775, %rd39773, %rd7;
	sub.s64 	%rd48696, %rd39774, %rd39775;
	shr.u64 	%rd39776, %rd48696, 63;
	and.b64  	%rd39777, %rd48697, 4294967295;
	add.s64 	%rd39778, %rd39776, %rd8;
	sub.s64 	%rd48697, %rd39777, %rd39778;
	shr.u64 	%rd39779, %rd48697, 63;
	and.b64  	%rd39780, %rd48698, 4294967295;
	add.s64 	%rd39781, %rd39779, %rd9;
	sub.s64 	%rd48698, %rd39780, %rd39781;
	shr.u64 	%rd39782, %rd48698, 63;
	and.b64  	%rd39783, %rd48699, 4294967295;
	add.s64 	%rd39784, %rd39782, %rd10;
	sub.s64 	%rd48699, %rd39783, %rd39784;
$L__BB0_670:
	shl.b32 	%r6687, %r6686, 1;
	shr.u32 	%r5650, %r6686, 31;
	cvt.u64.u32 	%rd39786, %r5650;
	shl.b64 	%rd39787, %rd48693, 1;
	and.b64  	%rd39788, %rd39787, 8589934590;
	or.b64  	%rd48700, %rd39788, %rd39786;
	cvt.u32.u64 	%r658, %rd48700;
	shr.u64 	%rd39789, %rd39788, 32;
	shl.b64 	%rd39790, %rd48694, 1;
	and.b64  	%rd39791, %rd39790, 8589934590;
	or.b64  	%rd48701, %rd39789, %rd39791;
	cvt.u32.u64 	%r659, %rd48701;
	shr.u64 	%rd39792, %rd39791, 32;
	shl.b64 	%rd39793, %rd48695, 1;
	and.b64  	%rd39794, %rd39793, 8589934590;
	or.b64  	%rd48702, %rd39792, %rd39794;
	cvt.u32.u64 	%r660, %rd48702;
	shr.u64 	%rd39795, %rd39794, 32;
	shl.b64 	%rd39796, %rd48696, 1;
	and.b64  	%rd39797, %rd39796, 8589934590;
	or.b64  	%rd48703, %rd39795, %rd39797;
	cvt.u32.u64 	%r661, %rd48703;
	shr.u64 	%rd39798, %rd39797, 32;
	shl.b64 	%rd39799, %rd48697, 1;
	and.b64  	%rd39800, %rd39799, 8589934590;
	or.b64  	%rd48704, %rd39798, %rd39800;
	cvt.u32.u64 	%r662, %rd48704;
	shr.u64 	%rd39801, %rd39800, 32;
	shl.b64 	%rd39802, %rd48698, 1;
	and.b64  	%rd39803, %rd39802, 8589934590;
	or.b64  	%rd48705, %rd39801, %rd39803;
	cvt.u32.u64 	%r663, %rd48705;
	shr.u64 	%rd39804, %rd39803, 32;
	shl.b64 	%rd39806, %rd48699, 1;
	and.b64  	%rd39807, %rd39806, 8589934590;
	or.b64  	%rd48706, %rd39804, %rd39807;
	cvt.u32.u64 	%r664, %rd48706;
	setp.gt.u64 	%p1686, %rd48706, 4294967295;
	setp.lt.u32 	%p1687, %r5583, %r664;
	or.pred  	%p1688, %p1686, %p1687;
	@%p1688 bra 	$L__BB0_684;
	setp.gt.u32 	%p1689, %r5583, %r664;
	@%p1689 bra 	$L__BB0_685;
	cvt.u32.u64 	%r5652, %rd9;
	setp.lt.u32 	%p1690, %r5652, %r663;
	@%p1690 bra 	$L__BB0_684;
	setp.gt.u32 	%p1691, %r5652, %r663;
	@%p1691 bra 	$L__BB0_685;
	cvt.u32.u64 	%r5654, %rd8;
	setp.lt.u32 	%p1692, %r5654, %r662;
	@%p1692 bra 	$L__BB0_684;
	setp.gt.u32 	%p1693, %r5654, %r662;
	@%p1693 bra 	$L__BB0_685;
	cvt.u32.u64 	%r5656, %rd7;
	setp.lt.u32 	%p1694, %r5656, %r661;
	@%p1694 bra 	$L__BB0_684;
	setp.gt.u32 	%p1695, %r5656, %r661;
	@%p1695 bra 	$L__BB0_685;
	cvt.u32.u64 	%r5658, %rd6;
	setp.lt.u32 	%p1696, %r5658, %r660;
	@%p1696 bra 	$L__BB0_684;
	setp.gt.u32 	%p1697, %r5658, %r660;
	@%p1697 bra 	$L__BB0_685;
	cvt.u32.u64 	%r5660, %rd5;
	setp.lt.u32 	%p1698, %r5660, %r659;
	@%p1698 bra 	$L__BB0_684;
	setp.gt.u32 	%p1699, %r5660, %r659;
	@%p1699 bra 	$L__BB0_685;
	cvt.u32.u64 	%r5662, %rd4;
	setp.lt.u32 	%p1700, %r5662, %r658;
	@%p1700 bra 	$L__BB0_684;
	cvt.u32.u64 	%r5663, %rd3;
	setp.gt.u32 	%p1701, %r5662, %r658;
	setp.lt.u32 	%p1702, %r6687, %r5663;
	or.pred  	%p1703, %p1701, %p1702;
	@%p1703 bra 	$L__BB0_685;
$L__BB0_684:
	cvt.u64.u32 	%rd39809, %r6687;
	sub.s64 	%rd39810, %rd39809, %rd3;
	shr.u64 	%rd39811, %rd39810, 63;
	cvt.u32.u64 	%r6687, %rd39810;
	and.b64  	%rd39812, %rd48700, 4294967295;
	add.s64 	%rd39813, %rd39811, %rd4;
	sub.s64 	%rd48700, %rd39812, %rd39813;
	shr.u64 	%rd39814, %rd48700, 63;
	and.b64  	%rd39815, %rd48701, 4294967295;
	add.s64 	%rd39816, %rd39814, %rd5;
	sub.s64 	%rd48701, %rd39815, %rd39816;
	shr.u64 	%rd39817, %rd48701, 63;
	and.b64  	%rd39818, %rd48702, 4294967295;
	add.s64 	%rd39819, %rd39817, %rd6;
	sub.s64 	%rd48702, %rd39818, %rd39819;
	shr.u64 	%rd39820, %rd48702, 63;
	and.b64  	%rd39821, %rd48703, 4294967295;
	add.s64 	%rd39822, %rd39820, %rd7;
	sub.s64 	%rd48703, %rd39821, %rd39822;
	shr.u64 	%rd39823, %rd48703, 63;
	and.b64  	%rd39824, %rd48704, 4294967295;
	add.s64 	%rd39825, %rd39823, %rd8;
	sub.s64 	%rd48704, %rd39824, %rd39825;
	shr.u64 	%rd39826, %rd48704, 63;
	and.b64  	%rd39827, %rd48705, 4294967295;
	add.s64 	%rd39828, %rd39826, %rd9;
	sub.s64 	%rd48705, %rd39827, %rd39828;
	shr.u64 	%rd39829, %rd48705, 63;
	and.b64  	%rd39830, %rd48706, 4294967295;
	add.s64 	%rd39831, %rd39829, %rd10;
	sub.s64 	%rd48706, %rd39830, %rd39831;
$L__BB0_685:
	cvt.u32.u64 	%r5665, %rd10;
	mul.lo.s64 	%rd39832, %rd1122, %rd1122;
	cvt.u32.u64 	%r5666, %rd39832;
	shr.u64 	%rd39833, %rd39832, 32;
	mul.lo.s64 	%rd39834, %rd1123, %rd1122;
	add.s64 	%rd39835, %rd39833, %rd39834;
	shr.u64 	%rd39836, %rd39835, 32;
	mul.lo.s64 	%rd39837, %rd1124, %rd1122;
	add.s64 	%rd39838, %rd39836, %rd39837;
	shr.u64 	%rd39839, %rd39838, 32;
	mul.lo.s64 	%rd39840, %rd1125, %rd1122;
	add.s64 	%rd39841, %rd39839, %rd39840;
	shr.u64 	%rd39842, %rd39841, 32;
	mul.lo.s64 	%rd39843, %rd1126, %rd1122;
	add.s64 	%rd39844, %rd39842, %rd39843;
	shr.u64 	%rd39845, %rd39844, 32;
	mul.lo.s64 	%rd39846, %rd1127, %rd1122;
	add.s64 	%rd39847, %rd39845, %rd39846;
	shr.u64 	%rd39848, %rd39847, 32;
	mul.lo.s64 	%rd39849, %rd1128, %rd1122;
	add.s64 	%rd39850, %rd39848, %rd39849;
	shr.u64 	%rd39851, %rd39850, 32;
	mul.lo.s64 	%rd39852, %rd1122, %rd1129;
	add.s64 	%rd39853, %rd39851, %rd39852;
	shr.u64 	%rd39854, %rd39853, 32;
	and.b64  	%rd39855, %rd39835, 4294967295;
	add.s64 	%rd39856, %rd39834, %rd39855;
	shr.u64 	%rd39857, %rd39856, 32;
	and.b64  	%rd39858, %rd39838, 4294967295;
	add.s64 	%rd39859, %rd39857, %rd39858;
	mad.lo.s64 	%rd39860, %rd1123, %rd1123, %rd39859;
	shr.u64 	%rd39861, %rd39860, 32;
	mul.lo.s64 	%rd39862, %rd1124, %rd1123;
	and.b64  	%rd39863, %rd39841, 4294967295;
	add.s64 	%rd39864, %rd39861, %rd39863;
	add.s64 	%rd39865, %rd39864, %rd39862;
	shr.u64 	%rd39866, %rd39865, 32;
	mul.lo.s64 	%rd39867, %rd1125, %rd1123;
	and.b64  	%rd39868, %rd39844, 4294967295;
	add.s64 	%rd39869, %rd39866, %rd39868;
	add.s64 	%rd39870, %rd39869, %rd39867;
	shr.u64 	%rd39871, %rd39870, 32;
	mul.lo.s64 	%rd39872, %rd1126, %rd1123;
	and.b64  	%rd39873, %rd39847, 4294967295;
	add.s64 	%rd39874, %rd39871, %rd39873;
	add.s64 	%rd39875, %rd39874, %rd39872;
	shr.u64 	%rd39876, %rd39875, 32;
	mul.lo.s64 	%rd39877, %rd1127, %rd1123;
	and.b64  	%rd39878, %rd39850, 4294967295;
	add.s64 	%rd39879, %rd39876, %rd39878;
	add.s64 	%rd39880, %rd39879, %rd39877;
	shr.u64 	%rd39881, %rd39880, 32;
	mul.lo.s64 	%rd39882, %rd1128, %rd1123;
	and.b64  	%rd39883, %rd39853, 4294967295;
	add.s64 	%rd39884, %rd39881, %rd39883;
	add.s64 	%rd39885, %rd39884, %rd39882;
	shr.u64 	%rd39886, %rd39885, 32;
	mul.lo.s64 	%rd39887, %rd1123, %rd1129;
	add.s64 	%rd39888, %rd39886, %rd39854;
	add.s64 	%rd39889, %rd39888, %rd39887;
	shr.u64 	%rd39890, %rd39889, 32;
	and.b64  	%rd39891, %rd39860, 4294967295;
	add.s64 	%rd39892, %rd39837, %rd39891;
	shr.u64 	%rd39893, %rd39892, 32;
	and.b64  	%rd39894, %rd39865, 4294967295;
	add.s64 	%rd39895, %rd39893, %rd39894;
	add.s64 	%rd39896, %rd39895, %rd39862;
	shr.u64 	%rd39897, %rd39896, 32;
	and.b64  	%rd39898, %rd39870, 4294967295;
	add.s64 	%rd39899, %rd39897, %rd39898;
	mad.lo.s64 	%rd39900, %rd1124, %rd1124, %rd39899;
	shr.u64 	%rd39901, %rd39900, 32;
	mul.lo.s64 	%rd39902, %rd1125, %rd1124;
	and.b64  	%rd39903, %rd39875, 4294967295;
	add.s64 	%rd39904, %rd39901, %rd39903;
	add.s64 	%rd39905, %rd39904, %rd39902;
	shr.u64 	%rd39906, %rd39905, 32;
	mul.lo.s64 	%rd39907, %rd1126, %rd1124;
	and.b64  	%rd39908, %rd39880, 4294967295;
	add.s64 	%rd39909, %rd39906, %rd39908;
	add.s64 	%rd39910, %rd39909, %rd39907;
	shr.u64 	%rd39911, %rd39910, 32;
	mul.lo.s64 	%rd39912, %rd1127, %rd1124;
	and.b64  	%rd39913, %rd39885, 4294967295;
	add.s64 	%rd39914, %rd39911, %rd39913;
	add.s64 	%rd39915, %rd39914, %rd39912;
	shr.u64 	%rd39916, %rd39915, 32;
	mul.lo.s64 	%rd39917, %rd1128, %rd1124;
	and.b64  	%rd39918, %rd39889, 4294967295;
	add.s64 	%rd39919, %rd39916, %rd39918;
	add.s64 	%rd39920, %rd39919, %rd39917;
	shr.u64 	%rd39921, %rd39920, 32;
	mul.lo.s64 	%rd39922, %rd1124, %rd1129;
	add.s64 	%rd39923, %rd39921, %rd39890;
	add.s64 	%rd39924, %rd39923, %rd39922;
	shr.u64 	%rd39925, %rd39924, 32;
	and.b64  	%rd39926, %rd39896, 4294967295;
	add.s64 	%rd39927, %rd39840, %rd39926;
	shr.u64 	%rd39928, %rd39927, 32;
	and.b64  	%rd39929, %rd39900, 4294967295;
	add.s64 	%rd39930, %rd39928, %rd39929;
	add.s64 	%rd39931, %rd39930, %rd39867;
	shr.u64 	%rd39932, %rd39931, 32;
	and.b64  	%rd39933, %rd39905, 4294967295;
	add.s64 	%rd39934, %rd39932, %rd39933;
	add.s64 	%rd39935, %rd39934, %rd39902;
	shr.u64 	%rd39936, %rd39935, 32;
	and.b64  	%rd39937, %rd39910, 4294967295;
	add.s64 	%rd39938, %rd39936, %rd39937;
	mad.lo.s64 	%rd39939, %rd1125, %rd1125, %rd39938;
	shr.u64 	%rd39940, %rd39939, 32;
	mul.lo.s64 	%rd39941, %rd1126, %rd1125;
	and.b64  	%rd39942, %rd39915, 4294967295;
	add.s64 	%rd39943, %rd39940, %rd39942;
	add.s64 	%rd39944, %rd39943, %rd39941;
	shr.u64 	%rd39945, %rd39944, 32;
	mul.lo.s64 	%rd39946, %rd1127, %rd1125;
	and.b64  	%rd39947, %rd39920, 4294967295;
	add.s64 	%rd39948, %rd39945, %rd39947;
	add.s64 	%rd39949, %rd39948, %rd39946;
	shr.u64 	%rd39950, %rd39949, 32;
	mul.lo.s64 	%rd39951, %rd1128, %rd1125;
	and.b64  	%rd39952, %rd39924, 4294967295;
	add.s64 	%rd39953, %rd39950, %rd39952;
	add.s64 	%rd39954, %rd39953, %rd39951;
	shr.u64 	%rd39955, %rd39954, 32;
	mul.lo.s64 	%rd39956, %rd1125, %rd1129;
	add.s64 	%rd39957, %rd39955, %rd39925;
	add.s64 	%rd39958, %rd39957, %rd39956;
	shr.u64 	%rd39959, %rd39958, 32;
	and.b64  	%rd39960, %rd39931, 4294967295;
	add.s64 	%rd39961, %rd39843, %rd39960;
	shr.u64 	%rd39962, %rd39961, 32;
	and.b64  	%rd39963, %rd39935, 4294967295;
	add.s64 	%rd39964, %rd39962, %rd39963;
	add.s64 	%rd39965, %rd39964, %rd39872;
	shr.u64 	%rd39966, %rd39965, 32;
	and.b64  	%rd39967, %rd39939, 4294967295;
	add.s64 	%rd39968, %rd39966, %rd39967;
	add.s64 	%rd39969, %rd39968, %rd39907;
	shr.u64 	%rd39970, %rd39969, 32;
	and.b64  	%rd39971, %rd39944, 4294967295;
	add.s64 	%rd39972, %rd39970, %rd39971;
	add.s64 	%rd39973, %rd39972, %rd39941;
	shr.u64 	%rd39974, %rd39973, 32;
	and.b64  	%rd39975, %rd39949, 4294967295;
	add.s64 	%rd39976, %rd39974, %rd39975;
	mad.lo.s64 	%rd39977, %rd1126, %rd1126, %rd39976;
	shr.u64 	%rd39978, %rd39977, 32;
	mul.lo.s64 	%rd39979, %rd1127, %rd1126;
	and.b64  	%rd39980, %rd39954, 4294967295;
	add.s64 	%rd39981, %rd39978, %rd39980;
	add.s64 	%rd39982, %rd39981, %rd39979;
	shr.u64 	%rd39983, %rd39982, 32;
	mul.lo.s64 	%rd39984, %rd1128, %rd1126;
	and.b64  	%rd39985, %rd39958, 4294967295;
	add.s64 	%rd39986, %rd39983, %rd39985;
	add.s64 	%rd39987, %rd39986, %rd39984;
	shr.u64 	%rd39988, %rd39987, 32;
	mul.lo.s64 	%rd39989, %rd1126, %rd1129;
	add.s64 	%rd39990, %rd39988, %rd39959;
	add.s64 	%rd39991, %rd39990, %rd39989;
	shr.u64 	%rd39992, %rd39991, 32;
	and.b64  	%rd39993, %rd39965, 4294967295;
	add.s64 	%rd39994, %rd39846, %rd39993;
	shr.u64 	%rd39995, %rd39994, 32;
	and.b64  	%rd39996, %rd39969, 4294967295;
	add.s64 	%rd39997, %rd39995, %rd39996;
	add.s64 	%rd39998, %rd39997, %rd39877;
	shr.u64 	%rd39999, %rd39998, 32;
	and.b64  	%rd40000, %rd39973, 4294967295;
	add.s64 	%rd40001, %rd39999, %rd40000;
	add.s64 	%rd40002, %rd40001, %rd39912;
	shr.u64 	%rd40003, %rd40002, 32;
	and.b64  	%rd40004, %rd39977, 4294967295;
	add.s64 	%rd40005, %rd40003, %rd40004;
	add.s64 	%rd40006, %rd40005, %rd39946;
	shr.u64 	%rd40007, %rd40006, 32;
	and.b64  	%rd40008, %rd39982, 4294967295;
	add.s64 	%rd40009, %rd40007, %rd40008;
	add.s64 	%rd40010, %rd40009, %rd39979;
	shr.u64 	%rd40011, %rd40010, 32;
	and.b64  	%rd40012, %rd39987, 4294967295;
	add.s64 	%rd40013, %rd40011, %rd40012;
	mad.lo.s64 	%rd40014, %rd1127, %rd1127, %rd40013;
	shr.u64 	%rd40015, %rd40014, 32;
	mul.lo.s64 	%rd40016, %rd1128, %rd1127;
	and.b64  	%rd40017, %rd39991, 4294967295;
	add.s64 	%rd40018, %rd40015, %rd40017;
	add.s64 	%rd40019, %rd40018, %rd40016;
	shr.u64 	%rd40020, %rd40019, 32;
	mul.lo.s64 	%rd40021, %rd1127, %rd1129;
	add.s64 	%rd40022, %rd40020, %rd39992;
	add.s64 	%rd40023, %rd40022, %rd40021;
	shr.u64 	%rd40024, %rd40023, 32;
	and.b64  	%rd40025, %rd39998, 4294967295;
	add.s64 	%rd40026, %rd39849, %rd40025;
	shr.u64 	%rd40027, %rd40026, 32;
	and.b64  	%rd40028, %rd40002, 4294967295;
	add.s64 	%rd40029, %rd40027, %rd40028;
	add.s64 	%rd40030, %rd40029, %rd39882;
	shr.u64 	%rd40031, %rd40030, 32;
	and.b64  	%rd40032, %rd40006, 4294967295;
	add.s64 	%rd40033, %rd40031, %rd40032;
	add.s64 	%rd40034, %rd40033, %rd39917;
	shr.u64 	%rd40035, %rd40034, 32;
	and.b64  	%rd40036, %rd40010, 4294967295;
	add.s64 	%rd40037, %rd40035, %rd40036;
	add.s64 	%rd40038, %rd40037, %rd39951;
	shr.u64 	%rd40039, %rd40038, 32;
	and.b64  	%rd40040, %rd40014, 4294967295;
	add.s64 	%rd40041, %rd40039, %rd40040;
	add.s64 	%rd40042, %rd40041, %rd39984;
	shr.u64 	%rd40043, %rd40042, 32;
	and.b64  	%rd40044, %rd40019, 4294967295;
	add.s64 	%rd40045, %rd40043, %rd40044;
	add.s64 	%rd40046, %rd40045, %rd40016;
	shr.u64 	%rd40047, %rd40046, 32;
	and.b64  	%rd40048, %rd40023, 4294967295;
	add.s64 	%rd40049, %rd40047, %rd40048;
	mad.lo.s64 	%rd40050, %rd1128, %rd1128, %rd40049;
	shr.u64 	%rd40051, %rd40050, 32;
	mul.lo.s64 	%rd40052, %rd1128, %rd1129;
	add.s64 	%rd40053, %rd40051, %rd40024;
	add.s64 	%rd40054, %rd40053, %rd40052;
	shr.u64 	%rd40055, %rd40054, 32;
	and.b64  	%rd40056, %rd40030, 4294967295;
	add.s64 	%rd40057, %rd39852, %rd40056;
	shr.u64 	%rd40058, %rd40057, 32;
	and.b64  	%rd40059, %rd40034, 4294967295;
	add.s64 	%rd40060, %rd40058, %rd40059;
	add.s64 	%rd40061, %rd40060, %rd39887;
	shr.u64 	%rd40062, %rd40061, 32;
	and.b64  	%rd40063, %rd40038, 4294967295;
	add.s64 	%rd40064, %rd40062, %rd40063;
	add.s64 	%rd40065, %rd40064, %rd39922;
	shr.u64 	%rd40066, %rd40065, 32;
	and.b64  	%rd40067, %rd40042, 4294967295;
	add.s64 	%rd40068, %rd40066, %rd40067;
	add.s64 	%rd40069, %rd40068, %rd39956;
	shr.u64 	%rd40070, %rd40069, 32;
	and.b64  	%rd40071, %rd40046, 4294967295;
	add.s64 	%rd40072, %rd40070, %rd40071;
	add.s64 	%rd40073, %rd40072, %rd39989;
	shr.u64 	%rd40074, %rd40073, 32;
	and.b64  	%rd40075, %rd40050, 4294967295;
	add.s64 	%rd40076, %rd40074, %rd40075;
	add.s64 	%rd40077, %rd40076, %rd40021;
	shr.u64 	%rd40078, %rd40077, 32;
	and.b64  	%rd40079, %rd40054, 4294967295;
	add.s64 	%rd40080, %rd40078, %rd40079;
	add.s64 	%rd40081, %rd40080, %rd40052;
	shr.u64 	%rd40082, %rd40081, 32;
	add.s64 	%rd40083, %rd40082, %rd40055;
	mad.lo.s64 	%rd40084, %rd1129, %rd1129, %rd40083;
	{ .reg .b32 tmp; mov.b64 {tmp, %r5667}, %rd40084; }
	mul.lo.s32 	%r5668, %r9, %r5666;
	cvt.u64.u32 	%rd40085, %r5668;
	and.b64  	%rd40086, %rd39832, 4294967295;
	mad.lo.s64 	%rd40087, %rd3, %rd40085, %rd40086;
	shr.u64 	%rd40088, %rd40087, 32;
	and.b64  	%rd40089, %rd39856, 4294967295;
	add.s64 	%rd40090, %rd40088, %rd40089;
	mad.lo.s64 	%rd40091, %rd4, %rd40085, %rd40090;
	cvt.u32.u64 	%r5669, %rd40091;
	shr.u64 	%rd40092, %rd40091, 32;
	and.b64  	%rd40093, %rd39892, 4294967295;
	add.s64 	%rd40094, %rd40092, %rd40093;
	mad.lo.s64 	%rd40095, %rd5, %rd40085, %rd40094;
	shr.u64 	%rd40096, %rd40095, 32;
	and.b64  	%rd40097, %rd39927, 4294967295;
	add.s64 	%rd40098, %rd40096, %rd40097;
	mad.lo.s64 	%rd40099, %rd6, %rd40085, %rd40098;
	shr.u64 	%rd40100, %rd40099, 32;
	and.b64  	%rd40101, %rd39961, 4294967295;
	add.s64 	%rd40102, %rd40100, %rd40101;
	mad.lo.s64 	%rd40103, %rd7, %rd40085, %rd40102;
	shr.u64 	%rd40104, %rd40103, 32;
	and.b64  	%rd40105, %rd39994, 4294967295;
	add.s64 	%rd40106, %rd40104, %rd40105;
	mad.lo.s64 	%rd40107, %rd8, %rd40085, %rd40106;
	shr.u64 	%rd40108, %rd40107, 32;
	and.b64  	%rd40109, %rd40026, 4294967295;
	add.s64 	%rd40110, %rd40108, %rd40109;
	mad.lo.s64 	%rd40111, %rd9, %rd40085, %rd40110;
	shr.u64 	%rd40112, %rd40111, 32;
	and.b64  	%rd40113, %rd40057, 4294967295;
	add.s64 	%rd40114, %rd40112, %rd40113;
	mad.lo.s64 	%rd40115, %rd10, %rd40085, %rd40114;
	shr.u64 	%rd40116, %rd40115, 32;
	and.b64  	%rd40117, %rd40061, 4294967295;
	add.s64 	%rd40118, %rd40116, %rd40117;
	shr.u64 	%rd40119, %rd40118, 32;
	and.b64  	%rd40120, %rd40065, 4294967295;
	add.s64 	%rd40121, %rd40119, %rd40120;
	shr.u64 	%rd40122, %rd40121, 32;
	and.b64  	%rd40123, %rd40069, 4294967295;
	add.s64 	%rd40124, %rd40122, %rd40123;
	shr.u64 	%rd40125, %rd40124, 32;
	and.b64  	%rd40126, %rd40073, 4294967295;
	add.s64 	%rd40127, %rd40125, %rd40126;
	shr.u64 	%rd40128, %rd40127, 32;
	and.b64  	%rd40129, %rd40077, 4294967295;
	add.s64 	%rd40130, %rd40128, %rd40129;
	shr.u64 	%rd40131, %rd40130, 32;
	and.b64  	%rd40132, %rd40081, 4294967295;
	add.s64 	%rd40133, %rd40131, %rd40132;
	shr.u64 	%rd40134, %rd40133, 32;
	and.b64  	%rd40135, %rd40084, 4294967295;
	add.s64 	%rd40136, %rd40134, %rd40135;
	{ .reg .b32 tmp; mov.b64 {tmp, %r5670}, %rd40136; }
	add.s32 	%r5671, %r5667, %r5670;
	mul.lo.s32 	%r5672, %r9, %r5669;
	cvt.u64.u32 	%rd40137, %r5672;
	and.b64  	%rd40138, %rd40091, 4294967295;
	mad.lo.s64 	%rd40139, %rd3, %rd40137, %rd40138;
	shr.u64 	%rd40140, %rd40139, 32;
	and.b64  	%rd40141, %rd40095, 4294967295;
	add.s64 	%rd40142, %rd40140, %rd40141;
	mad.lo.s64 	%rd40143, %rd4, %rd40137, %rd40142;
	cvt.u32.u64 	%r5673, %rd40143;
	shr.u64 	%rd40144, %rd40143, 32;
	and.b64  	%rd40145, %rd40099, 4294967295;
	add.s64 	%rd40146, %rd40144, %rd40145;
	mad.lo.s64 	%rd40147, %rd5, %rd40137, %rd40146;
	shr.u64 	%rd40148, %rd40147, 32;
	and.b64  	%rd40149, %rd40103, 4294967295;
	add.s64 	%rd40150, %rd40148, %rd40149;
	mad.lo.s64 	%rd40151, %rd6, %rd40137, %rd40150;
	shr.u64 	%rd40152, %rd40151, 32;
	and.b64  	%rd40153, %rd40107, 4294967295;
	add.s64 	%rd40154, %rd40152, %rd40153;
	mad.lo.s64 	%rd40155, %rd7, %rd40137, %rd40154;
	shr.u64 	%rd40156, %rd40155, 32;
	and.b64  	%rd40157, %rd40111, 4294967295;
	add.s64 	%rd40158, %rd40156, %rd40157;
	mad.lo.s64 	%rd40159, %rd8, %rd40137, %rd40158;
	shr.u64 	%rd40160, %rd40159, 32;
	and.b64  	%rd40161, %rd40115, 4294967295;
	add.s64 	%rd40162, %rd40160, %rd40161;
	mad.lo.s64 	%rd40163, %rd9, %rd40137, %rd40162;
	shr.u64 	%rd40164, %rd40163, 32;
	and.b64  	%rd40165, %rd40118, 4294967295;
	add.s64 	%rd40166, %rd40164, %rd40165;
	mad.lo.s64 	%rd40167, %rd10, %rd40137, %rd40166;
	shr.u64 	%rd40168, %rd40167, 32;
	and.b64  	%rd40169, %rd40121, 4294967295;
	add.s64 	%rd40170, %rd40168, %rd40169;
	shr.u64 	%rd40171, %rd40170, 32;
	and.b64  	%rd40172, %rd40124, 4294967295;
	add.s64 	%rd40173, %rd40171, %rd40172;
	shr.u64 	%rd40174, %rd40173, 32;
	and.b64  	%rd40175, %rd40127, 4294967295;
	add.s64 	%rd40176, %rd40174, %rd40175;
	shr.u64 	%rd40177, %rd40176, 32;
	and.b64  	%rd40178, %rd40130, 4294967295;
	add.s64 	%rd40179, %rd40177, %rd40178;
	shr.u64 	%rd40180, %rd40179, 32;
	and.b64  	%rd40181, %rd40133, 4294967295;
	add.s64 	%rd40182, %rd40180, %rd40181;
	shr.u64 	%rd40183, %rd40182, 32;
	and.b64  	%rd40184, %rd40136, 4294967295;
	add.s64 	%rd40185, %rd40183, %rd40184;
	{ .reg .b32 tmp; mov.b64 {tmp, %r5674}, %rd40185; }
	add.s32 	%r5675, %r5671, %r5674;
	mul.lo.s32 	%r5676, %r9, %r5673;
	cvt.u64.u32 	%rd40186, %r5676;
	and.b64  	%rd40187, %rd40143, 4294967295;
	mad.lo.s64 	%rd40188, %rd3, %rd40186, %rd40187;
	shr.u64 	%rd40189, %rd40188, 32;
	and.b64  	%rd40190, %rd40147, 4294967295;
	add.s64 	%rd40191, %rd40189, %rd40190;
	mad.lo.s64 	%rd40192, %rd4, %rd40186, %rd40191;
	cvt.u32.u64 	%r5677, %rd40192;
	shr.u64 	%rd40193, %rd40192, 32;
	and.b64  	%rd40194, %rd40151, 4294967295;
	add.s64 	%rd40195, %rd40193, %rd40194;
	mad.lo.s64 	%rd40196, %rd5, %rd40186, %rd40195;
	shr.u64 	%rd40197, %rd40196, 32;
	and.b64  	%rd40198, %rd40155, 4294967295;
	add.s64 	%rd40199, %rd40197, %rd40198;
	mad.lo.s64 	%rd40200, %rd6, %rd40186, %rd40199;
	shr.u64 	%rd40201, %rd40200, 32;
	and.b64  	%rd40202, %rd40159, 4294967295;
	add.s64 	%rd40203, %rd40201, %rd40202;
	mad.lo.s64 	%rd40204, %rd7, %rd40186, %rd40203;
	shr.u64 	%rd40205, %rd40204, 32;
	and.b64  	%rd40206, %rd40163, 4294967295;
	add.s64 	%rd40207, %rd40205, %rd40206;
	mad.lo.s64 	%rd40208, %rd8, %rd40186, %rd40207;
	shr.u64 	%rd40209, %rd40208, 32;
	and.b64  	%rd40210, %rd40167, 4294967295;
	add.s64 	%rd40211, %rd40209, %rd40210;
	mad.lo.s64 	%rd40212, %rd9, %rd40186, %rd40211;
	shr.u64 	%rd40213, %rd40212, 32;
	and.b64  	%rd40214, %rd40170, 4294967295;
	add.s64 	%rd40215, %rd40213, %rd40214;
	mad.lo.s64 	%rd40216, %rd10, %rd40186, %rd40215;
	shr.u64 	%rd40217, %rd40216, 32;
	and.b64  	%rd40218, %rd40173, 4294967295;
	add.s64 	%rd40219, %rd40217, %rd40218;
	shr.u64 	%rd40220, %rd40219, 32;
	and.b64  	%rd40221, %rd40176, 4294967295;
	add.s64 	%rd40222, %rd40220, %rd40221;
	shr.u64 	%rd40223, %rd40222, 32;
	and.b64  	%rd40224, %rd40179, 4294967295;
	add.s64 	%rd40225, %rd40223, %rd40224;
	shr.u64 	%rd40226, %rd40225, 32;
	and.b64  	%rd40227, %rd40182, 4294967295;
	add.s64 	%rd40228, %rd40226, %rd40227;
	shr.u64 	%rd40229, %rd40228, 32;
	and.b64  	%rd40230, %rd40185, 4294967295;
	add.s64 	%rd40231, %rd40229, %rd40230;
	{ .reg .b32 tmp; mov.b64 {tmp, %r5678}, %rd40231; }
	add.s32 	%r5679, %r5675, %r5678;
	mul.lo.s32 	%r5680, %r9, %r5677;
	cvt.u64.u32 	%rd40232, %r5680;
	and.b64  	%rd40233, %rd40192, 4294967295;
	mad.lo.s64 	%rd40234, %rd3, %rd40232, %rd40233;
	shr.u64 	%rd40235, %rd40234, 32;
	and.b64  	%rd40236, %rd40196, 4294967295;
	add.s64 	%rd40237, %rd40235, %rd40236;
	mad.lo.s64 	%rd40238, %rd4, %rd40232, %rd40237;
	cvt.u32.u64 	%r5681, %rd40238;
	shr.u64 	%rd40239, %rd40238, 32;
	and.b64  	%rd40240, %rd40200, 4294967295;
	add.s64 	%rd40241, %rd40239, %rd40240;
	mad.lo.s64 	%rd40242, %rd5, %rd40232, %rd40241;
	shr.u64 	%rd40243, %rd40242, 32;
	and.b64  	%rd40244, %rd40204, 4294967295;
	add.s64 	%rd40245, %rd40243, %rd40244;
	mad.lo.s64 	%rd40246, %rd6, %rd40232, %rd40245;
	shr.u64 	%rd40247, %rd40246, 32;
	and.b64  	%rd40248, %rd40208, 4294967295;
	add.s64 	%rd40249, %rd40247, %rd40248;
	mad.lo.s64 	%rd40250, %rd7, %rd40232, %rd40249;
	shr.u64 	%rd40251, %rd40250, 32;
	and.b64  	%rd40252, %rd40212, 4294967295;
	add.s64 	%rd40253, %rd40251, %rd40252;
	mad.lo.s64 	%rd40254, %rd8, %rd40232, %rd40253;
	shr.u64 	%rd40255, %rd40254, 32;
	and.b64  	%rd40256, %rd40216, 4294967295;
	add.s64 	%rd40257, %rd40255, %rd40256;
	mad.lo.s64 	%rd40258, %rd9, %rd40232, %rd40257;
	shr.u64 	%rd40259, %rd40258, 32;
	and.b64  	%rd40260, %rd40219, 4294967295;
	add.s64 	%rd40261, %rd40259, %rd40260;
	mad.lo.s64 	%rd40262, %rd10, %rd40232, %rd40261;
	shr.u64 	%rd40263, %rd40262, 32;
	and.b64  	%rd40264, %rd40222, 4294967295;
	add.s64 	%rd40265, %rd40263, %rd40264;
	shr.u64 	%rd40266, %rd40265, 32;
	and.b64  	%rd40267, %rd40225, 4294967295;
	add.s64 	%rd40268, %rd40266, %rd40267;
	shr.u64 	%rd40269, %rd40268, 32;
	and.b64  	%rd40270, %rd40228, 4294967295;
	add.s64 	%rd40271, %rd40269, %rd40270;
	shr.u64 	%rd40272, %rd40271, 32;
	and.b64  	%rd40273, %rd40231, 4294967295;
	add.s64 	%rd40274, %rd40272, %rd40273;
	{ .reg .b32 tmp; mov.b64 {tmp, %r5682}, %rd40274; }
	add.s32 	%r5683, %r5679, %r5682;
	mul.lo.s32 	%r5684, %r9, %r5681;
	cvt.u64.u32 	%rd40275, %r5684;
	and.b64  	%rd40276, %rd40238, 4294967295;
	mad.lo.s64 	%rd40277, %rd3, %rd40275, %rd40276;
	shr.u64 	%rd40278, %rd40277, 32;
	and.b64  	%rd40279, %rd40242, 4294967295;
	add.s64 	%rd40280, %rd40278, %rd40279;
	mad.lo.s64 	%rd40281, %rd4, %rd40275, %rd40280;
	cvt.u32.u64 	%r5685, %rd40281;
	shr.u64 	%rd40282, %rd40281, 32;
	and.b64  	%rd40283, %rd40246, 4294967295;
	add.s64 	%rd40284, %rd40282, %rd40283;
	mad.lo.s64 	%rd40285, %rd5, %rd40275, %rd40284;
	shr.u64 	%rd40286, %rd40285, 32;
	and.b64  	%rd40287, %rd40250, 4294967295;
	add.s64 	%rd40288, %rd40286, %rd40287;
	mad.lo.s64 	%rd40289, %rd6, %rd40275, %rd40288;
	shr.u64 	%rd40290, %rd40289, 32;
	and.b64  	%rd40291, %rd40254, 4294967295;
	add.s64 	%rd40292, %rd40290, %rd40291;
	mad.lo.s64 	%rd40293, %rd7, %rd40275, %rd40292;
	shr.u64 	%rd40294, %rd40293, 32;
	and.b64  	%rd40295, %rd40258, 4294967295;
	add.s64 	%rd40296, %rd40294, %rd40295;
	mad.lo.s64 	%rd40297, %rd8, %rd40275, %rd40296;
	shr.u64 	%rd40298, %rd40297, 32;
	and.b64  	%rd40299, %rd40262, 4294967295;
	add.s64 	%rd40300, %rd40298, %rd40299;
	mad.lo.s64 	%rd40301, %rd9, %rd40275, %rd40300;
	shr.u64 	%rd40302, %rd40301, 32;
	and.b64  	%rd40303, %rd40265, 4294967295;
	add.s64 	%rd40304, %rd40302, %rd40303;
	mad.lo.s64 	%rd40305, %rd10, %rd40275, %rd40304;
	shr.u64 	%rd40306, %rd40305, 32;
	and.b64  	%rd40307, %rd40268, 4294967295;
	add.s64 	%rd40308, %rd40306, %rd40307;
	shr.u64 	%rd40309, %rd40308, 32;
	and.b64  	%rd40310, %rd40271, 4294967295;
	add.s64 	%rd40311, %rd40309, %rd40310;
	shr.u64 	%rd40312, %rd40311, 32;
	and.b64  	%rd40313, %rd40274, 4294967295;
	add.s64 	%rd40314, %rd40312, %rd40313;
	{ .reg .b32 tmp; mov.b64 {tmp, %r5686}, %rd40314; }
	add.s32 	%r5687, %r5683, %r5686;
	mul.lo.s32 	%r5688, %r9, %r5685;
	cvt.u64.u32 	%rd40315, %r5688;
	and.b64  	%rd40316, %rd40281, 4294967295;
	mad.lo.s64 	%rd40317, %rd3, %rd40315, %rd40316;
	shr.u64 	%rd40318, %rd40317, 32;
	and.b64  	%rd40319, %rd40285, 4294967295;
	add.s64 	%rd40320, %rd40318, %rd40319;
	mad.lo.s64 	%rd40321, %rd4, %rd40315, %rd40320;
	cvt.u32.u64 	%r5689, %rd40321;
	shr.u64 	%rd40322, %rd40321, 32;
	and.b64  	%rd40323, %rd40289, 4294967295;
	add.s64 	%rd40324, %rd40322, %rd40323;
	mad.lo.s64 	%rd40325, %rd5, %rd40315, %rd40324;
	shr.u64 	%rd40326, %rd40325, 32;
	and.b64  	%rd40327, %rd40293, 4294967295;
	add.s64 	%rd40328, %rd40326, %rd40327;
	mad.lo.s64 	%rd40329, %rd6, %rd40315, %rd40328;
	shr.u64 	%rd40330, %rd40329, 32;
	and.b64  	%rd40331, %rd40297, 4294967295;
	add.s64 	%rd40332, %rd40330, %rd40331;
	mad.lo.s64 	%rd40333, %rd7, %rd40315, %rd40332;
	shr.u64 	%rd40334, %rd40333, 32;
	and.b64  	%rd40335, %rd40301, 4294967295;
	add.s64 	%rd40336, %rd40334, %rd40335;
	mad.lo.s64 	%rd40337, %rd8, %rd40315, %rd40336;
	shr.u64 	%rd40338, %rd40337, 32;
	and.b64  	%rd40339, %rd40305, 4294967295;
	add.s64 	%rd40340, %rd40338, %rd40339;
	mad.lo.s64 	%rd40341, %rd9, %rd40315, %rd40340;
	shr.u64 	%rd40342, %rd40341, 32;
	and.b64  	%rd40343, %rd40308, 4294967295;
	add.s64 	%rd40344, %rd40342, %rd40343;
	mad.lo.s64 	%rd40345, %rd10, %rd40315, %rd40344;
	shr.u64 	%rd40346, %rd40345, 32;
	and.b64  	%rd40347, %rd40311, 4294967295;
	add.s64 	%rd40348, %rd40346, %rd40347;
	shr.u64 	%rd40349, %rd40348, 32;
	and.b64  	%rd40350, %rd40314, 4294967295;
	add.s64 	%rd40351, %rd40349, %rd40350;
	{ .reg .b32 tmp; mov.b64 {tmp, %r5690}, %rd40351; }
	add.s32 	%r5691, %r5687, %r5690;
	mul.lo.s32 	%r5692, %r9, %r5689;
	cvt.u64.u32 	%rd40352, %r5692;
	and.b64  	%rd40353, %rd40321, 4294967295;
	mad.lo.s64 	%rd40354, %rd3, %rd40352, %rd40353;
	shr.u64 	%rd40355, %rd40354, 32;
	and.b64  	%rd40356, %rd40325, 4294967295;
	add.s64 	%rd40357, %rd40355, %rd40356;
	mad.lo.s64 	%rd40358, %rd4, %rd40352, %rd40357;
	cvt.u32.u64 	%r5693, %rd40358;
	shr.u64 	%rd40359, %rd40358, 32;
	and.b64  	%rd40360, %rd40329, 4294967295;
	add.s64 	%rd40361, %rd40359, %rd40360;
	mad.lo.s64 	%rd40362, %rd5, %rd40352, %rd40361;
	shr.u64 	%rd40363, %rd40362, 32;
	and.b64  	%rd40364, %rd40333, 4294967295;
	add.s64 	%rd40365, %rd40363, %rd40364;
	mad.lo.s64 	%rd40366, %rd6, %rd40352, %rd40365;
	shr.u64 	%rd40367, %rd40366, 32;
	and.b64  	%rd40368, %rd40337, 4294967295;
	add.s64 	%rd40369, %rd40367, %rd40368;
	mad.lo.s64 	%rd40370, %rd7, %rd40352, %rd40369;
	shr.u64 	%rd40371, %rd40370, 32;
	and.b64  	%rd40372, %rd40341, 4294967295;
	add.s64 	%rd40373, %rd40371, %rd40372;
	mad.lo.s64 	%rd40374, %rd8, %rd40352, %rd40373;
	shr.u64 	%rd40375, %rd40374, 32;
	and.b64  	%rd40376, %rd40345, 4294967295;
	add.s64 	%rd40377, %rd40375, %rd40376;
	mad.lo.s64 	%rd40378, %rd9, %rd40352, %rd40377;
	shr.u64 	%rd40379, %rd40378, 32;
	and.b64  	%rd40380, %rd40348, 4294967295;
	add.s64 	%rd40381, %rd40379, %rd40380;
	mad.lo.s64 	%rd40382, %rd10, %rd40352, %rd40381;
	shr.u64 	%rd40383, %rd40382, 32;
	and.b64  	%rd40384, %rd40351, 4294967295;
	add.s64 	%rd40385, %rd40383, %rd40384;
	{ .reg .b32 tmp; mov.b64 {tmp, %r5694}, %rd40385; }
	add.s32 	%r5695, %r5691, %r5694;
	mul.lo.s32 	%r5696, %r9, %r5693;
	cvt.u64.u32 	%rd40386, %r5696;
	and.b64  	%rd40387, %rd40358, 4294967295;
	mad.lo.s64 	%rd40388, %rd3, %rd40386, %rd40387;
	shr.u64 	%rd40389, %rd40388, 32;
	and.b64  	%rd40390, %rd40362, 4294967295;
	add.s64 	%rd40391, %rd40389, %rd40390;
	mad.lo.s64 	%rd1198, %rd4, %rd40386, %rd40391;
	cvt.u32.u64 	%r6688, %rd1198;
	shr.u64 	%rd40392, %rd1198, 32;
	and.b64  	%rd40393, %rd40366, 4294967295;
	add.s64 	%rd40394, %rd40392, %rd40393;
	mad.lo.s64 	%rd48707, %rd5, %rd40386, %rd40394;
	cvt.u32.u64 	%r668, %rd48707;
	shr.u64 	%rd40395, %rd48707, 32;
	and.b64  	%rd40396, %rd40370, 4294967295;
	add.s64 	%rd40397, %rd40395, %rd40396;
	mad.lo.s64 	%rd48708, %rd6, %rd40386, %rd40397;
	cvt.u32.u64 	%r669, %rd48708;
	shr.u64 	%rd40398, %rd48708, 32;
	and.b64  	%rd40399, %rd40374, 4294967295;
	add.s64 	%rd40400, %rd40398, %rd40399;
	mad.lo.s64 	%rd48709, %rd7, %rd40386, %rd40400;
	cvt.u32.u64 	%r670, %rd48709;
	shr.u64 	%rd40401, %rd48709, 32;
	and.b64  	%rd40402, %rd40378, 4294967295;
	add.s64 	%rd40403, %rd40401, %rd40402;
	mad.lo.s64 	%rd48710, %rd8, %rd40386, %rd40403;
	cvt.u32.u64 	%r671, %rd48710;
	shr.u64 	%rd40404, %rd48710, 32;
	and.b64  	%rd40405, %rd40382, 4294967295;
	add.s64 	%rd40406, %rd40404, %rd40405;
	mad.lo.s64 	%rd48711, %rd9, %rd40386, %rd40406;
	cvt.u32.u64 	%r672, %rd48711;
	shr.u64 	%rd40407, %rd48711, 32;
	and.b64  	%rd40408, %rd40385, 4294967295;
	add.s64 	%rd40409, %rd40407, %rd40408;
	mad.lo.s64 	%rd48712, %rd10, %rd40386, %rd40409;
	cvt.u32.u64 	%r673, %rd48712;
	{ .reg .b32 tmp; mov.b64 {tmp, %r5697}, %rd48712; }
	add.s32 	%r6689, %r5695, %r5697;
	setp.gt.u32 	%p1704, %r6689, %r5665;
	@%p1704 bra 	$L__BB0_699;
	setp.lt.u32 	%p1705, %r6689, %r5665;
	@%p1705 bra 	$L__BB0_700;
	cvt.u32.u64 	%r5699, %rd9;
	setp.lt.u32 	%p1706, %r5699, %r673;
	@%p1706 bra 	$L__BB0_699;
	setp.gt.u32 	%p1707, %r5699, %r673;
	@%p1707 bra 	$L__BB0_700;
	cvt.u32.u64 	%r5701, %rd8;
	setp.lt.u32 	%p1708, %r5701, %r672;
	@%p1708 bra 	$L__BB0_699;
	setp.gt.u32 	%p1709, %r5701, %r672;
	@%p1709 bra 	$L__BB0_700;
	cvt.u32.u64 	%r5703, %rd7;
	setp.lt.u32 	%p1710, %r5703, %r671;
	@%p1710 bra 	$L__BB0_699;
	setp.gt.u32 	%p1711, %r5703, %r671;
	@%p1711 bra 	$L__BB0_700;
	cvt.u32.u64 	%r5705, %rd6;
	setp.lt.u32 	%p1712, %r5705, %r670;
	@%p1712 bra 	$L__BB0_699;
	setp.gt.u32 	%p1713, %r5705, %r670;
	@%p1713 bra 	$L__BB0_700;
	cvt.u32.u64 	%r5707, %rd5;
	setp.lt.u32 	%p1714, %r5707, %r669;
	@%p1714 bra 	$L__BB0_699;
	setp.gt.u32 	%p1715, %r5707, %r669;
	@%p1715 bra 	$L__BB0_700;
	cvt.u32.u64 	%r5709, %rd4;
	setp.lt.u32 	%p1716, %r5709, %r668;
	@%p1716 bra 	$L__BB0_699;
	cvt.u32.u64 	%r5710, %rd3;
	setp.gt.u32 	%p1717, %r5709, %r668;
	setp.gt.u32 	%p1718, %r5710, %r6688;
	or.pred  	%p1719, %p1717, %p1718;
	@%p1719 bra 	$L__BB0_700;
$L__BB0_699:
	and.b64  	%rd40411, %rd1198, 4294967295;
	sub.s64 	%rd40412, %rd40411, %rd3;
	shr.u64 	%rd40413, %rd40412, 63;
	cvt.u32.u64 	%r6688, %rd40412;
	and.b64  	%rd40414, %rd48707, 4294967295;
	add.s64 	%rd40415, %rd40413, %rd4;
	sub.s64 	%rd48707, %rd40414, %rd40415;
	shr.u64 	%rd40416, %rd48707, 63;
	and.b64  	%rd40417, %rd48708, 4294967295;
	add.s64 	%rd40418, %rd40416, %rd5;
	sub.s64 	%rd48708, %rd40417, %rd40418;
	shr.u64 	%rd40419, %rd48708, 63;
	and.b64  	%rd40420, %rd48709, 4294967295;
	add.s64 	%rd40421, %rd40419, %rd6;
	sub.s64 	%rd48709, %rd40420, %rd40421;
	shr.u64 	%rd40422, %rd48709, 63;
	and.b64  	%rd40423, %rd48710, 4294967295;
	add.s64 	%rd40424, %rd40422, %rd7;
	sub.s64 	%rd48710, %rd40423, %rd40424;
	shr.u64 	%rd40425, %rd48710, 63;
	and.b64  	%rd40426, %rd48711, 4294967295;
	add.s64 	%rd40427, %rd40425, %rd8;
	sub.s64 	%rd48711, %rd40426, %rd40427;
	shr.u64 	%rd40428, %rd48711, 63;
	and.b64  	%rd40429, %rd48712, 4294967295;
	add.s64 	%rd40430, %rd40428, %rd9;
	sub.s64 	%rd48712, %rd40429, %rd40430;
	shr.u64 	%rd40431, %rd48712, 63;
	cvt.u32.u64 	%r5713, %rd40431;
	add.s32 	%r5714, %r5665, %r5713;
	sub.s32 	%r6689, %r6689, %r5714;
$L__BB0_700:
	shl.b32 	%r6690, %r6688, 1;
	shr.u32 	%r5716, %r6688, 31;
	cvt.u64.u32 	%rd40433, %r5716;
	shl.b64 	%rd40434, %rd48707, 1;
	and.b64  	%rd40435, %rd40434, 8589934590;
	or.b64  	%rd48713, %rd40435, %rd40433;
	cvt.u32.u64 	%r680, %rd48713;
	shr.u64 	%rd40436, %rd40435, 32;
	shl.b64 	%rd40437, %rd48708, 1;
	and.b64  	%rd40438, %rd40437, 8589934590;
	or.b64  	%rd48714, %rd40436, %rd40438;
	cvt.u32.u64 	%r681, %rd48714;
	shr.u64 	%rd40439, %rd40438, 32;
	shl.b64 	%rd40440, %rd48709, 1;
	and.b64  	%rd40441, %rd40440, 8589934590;
	or.b64  	%rd48715, %rd40439, %rd40441;
	cvt.u32.u64 	%r682, %rd48715;
	shr.u64 	%rd40442, %rd40441, 32;
	shl.b64 	%rd40443, %rd48710, 1;
	and.b64  	%rd40444, %rd40443, 8589934590;
	or.b64  	%rd48716, %rd40442, %rd40444;
	cvt.u32.u64 	%r683, %rd48716;
	shr.u64 	%rd40445, %rd40444, 32;
	shl.b64 	%rd40446, %rd48711, 1;
	and.b64  	%rd40447, %rd40446, 8589934590;
	or.b64  	%rd48717, %rd40445, %rd40447;
	cvt.u32.u64 	%r684, %rd48717;
	shr.u64 	%rd40448, %rd40447, 32;
	shl.b64 	%rd40449, %rd48712, 1;
	and.b64  	%rd40450, %rd40449, 8589934590;
	or.b64  	%rd48718, %rd40448, %rd40450;
	cvt.u32.u64 	%r685, %rd48718;
	shr.u64 	%rd40451, %rd40450, 32;
	mul.wide.u32 	%rd40452, %r6689, 2;
	add.s64 	%rd48719, %rd40451, %rd40452;
	cvt.u32.u64 	%r686, %rd48719;
	setp.gt.u64 	%p1720, %rd48719, 4294967295;
	setp.lt.u32 	%p1721, %r5665, %r686;
	or.pred  	%p1722, %p1720, %p1721;
	@%p1722 bra 	$L__BB0_714;
	setp.gt.u32 	%p1723, %r5665, %r686;
	@%p1723 bra 	$L__BB0_715;
	cvt.u32.u64 	%r5718, %rd9;
	setp.lt.u32 	%p1724, %r5718, %r685;
	@%p1724 bra 	$L__BB0_714;
	setp.gt.u32 	%p1725, %r5718, %r685;
	@%p1725 bra 	$L__BB0_715;
	cvt.u32.u64 	%r5720, %rd8;
	setp.lt.u32 	%p1726, %r5720, %r684;
	@%p1726 bra 	$L__BB0_714;
	setp.gt.u32 	%p1727, %r5720, %r684;
	@%p1727 bra 	$L__BB0_715;
	cvt.u32.u64 	%r5722, %rd7;
	setp.lt.u32 	%p1728, %r5722, %r683;
	@%p1728 bra 	$L__BB0_714;
	setp.gt.u32 	%p1729, %r5722, %r683;
	@%p1729 bra 	$L__BB0_715;
	cvt.u32.u64 	%r5724, %rd6;
	setp.lt.u32 	%p1730, %r5724, %r682;
	@%p1730 bra 	$L__BB0_714;
	setp.gt.u32 	%p1731, %r5724, %r682;
	@%p1731 bra 	$L__BB0_715;
	cvt.u32.u64 	%r5726, %rd5;
	setp.lt.u32 	%p1732, %r5726, %r681;
	@%p1732 bra 	$L__BB0_714;
	setp.gt.u32 	%p1733, %r5726, %r681;
	@%p1733 bra 	$L__BB0_715;
	cvt.u32.u64 	%r5728, %rd4;
	setp.lt.u32 	%p1734, %r5728, %r680;
	@%p1734 bra 	$L__BB0_714;
	cvt.u32.u64 	%r5729, %rd3;
	setp.gt.u32 	%p1735, %r5728, %r680;
	setp.lt.u32 	%p1736, %r6690, %r5729;
	or.pred  	%p1737, %p1735, %p1736;
	@%p1737 bra 	$L__BB0_715;
$L__BB0_714:
	cvt.u64.u32 	%rd40455, %r6690;
	sub.s64 	%rd40456, %rd40455, %rd3;
	shr.u64 	%rd40457, %rd40456, 63;
	cvt.u32.u64 	%r6690, %rd40456;
	and.b64  	%rd40458, %rd48713, 4294967295;
	add.s64 	%rd40459, %rd40457, %rd4;
	sub.s64 	%rd48713, %rd40458, %rd40459;
	shr.u64 	%rd40460, %rd48713, 63;
	and.b64  	%rd40461, %rd48714, 4294967295;
	add.s64 	%rd40462, %rd40460, %rd5;
	sub.s64 	%rd48714, %rd40461, %rd40462;
	shr.u64 	%rd40463, %rd48714, 63;
	and.b64  	%rd40464, %rd48715, 4294967295;
	add.s64 	%rd40465, %rd40463, %rd6;
	sub.s64 	%rd48715, %rd40464, %rd40465;
	shr.u64 	%rd40466, %rd48715, 63;
	and.b64  	%rd40467, %rd48716, 4294967295;
	add.s64 	%rd40468, %rd40466, %rd7;
	sub.s64 	%rd48716, %rd40467, %rd40468;
	shr.u64 	%rd40469, %rd48716, 63;
	and.b64  	%rd40470, %rd48717, 4294967295;
	add.s64 	%rd40471, %rd40469, %rd8;
	sub.s64 	%rd48717, %rd40470, %rd40471;
	shr.u64 	%rd40472, %rd48717, 63;
	and.b64  	%rd40473, %rd48718, 4294967295;
	add.s64 	%rd40474, %rd40472, %rd9;
	sub.s64 	%rd48718, %rd40473, %rd40474;
	shr.u64 	%rd40475, %rd48718, 63;
	and.b64  	%rd40476, %rd48719, 4294967295;
	add.s64 	%rd40477, %rd40475, %rd10;
	sub.s64 	%rd48719, %rd40476, %rd40477;
$L__BB0_715:
	shl.b32 	%r6691, %r6690, 1;
	shr.u32 	%r5732, %r6690, 31;
	cvt.u64.u32 	%rd40479, %r5732;
	shl.b64 	%rd40480, %rd48713, 1;
	and.b64  	%rd40481, %rd40480, 8589934590;
	or.b64  	%rd48720, %rd40481, %rd40479;
	cvt.u32.u64 	%r690, %rd48720;
	shr.u64 	%rd40482, %rd40481, 32;
	shl.b64 	%rd40483, %rd48714, 1;
	and.b64  	%rd40484, %rd40483, 8589934590;
	or.b64  	%rd48721, %rd40482, %rd40484;
	cvt.u32.u64 	%r691, %rd48721;
	shr.u64 	%rd40485, %rd40484, 32;
	shl.b64 	%rd40486, %rd48715, 1;
	and.b64  	%rd40487, %rd40486, 8589934590;
	or.b64  	%rd48722, %rd40485, %rd40487;
	cvt.u32.u64 	%r692, %rd48722;
	shr.u64 	%rd40488, %rd40487, 32;
	shl.b64 	%rd40489, %rd48716, 1;
	and.b64  	%rd40490, %rd40489, 8589934590;
	or.b64  	%rd48723, %rd40488, %rd40490;
	cvt.u32.u64 	%r693, %rd48723;
	shr.u64 	%rd40491, %rd40490, 32;
	shl.b64 	%rd40492, %rd48717, 1;
	and.b64  	%rd40493, %rd40492, 8589934590;
	or.b64  	%rd48724, %rd40491, %rd40493;
	cvt.u32.u64 	%r694, %rd48724;
	shr.u64 	%rd40494, %rd40493, 32;
	shl.b64 	%rd40495, %rd48718, 1;
	and.b64  	%rd40496, %rd40495, 8589934590;
	or.b64  	%rd48725, %rd40494, %rd40496;
	cvt.u32.u64 	%r695, %rd48725;
	shr.u64 	%rd40497, %rd40496, 32;
	shl.b64 	%rd40499, %rd48719, 1;
	and.b64  	%rd40500, %rd40499, 8589934590;
	or.b64  	%rd48726, %rd40497, %rd40500;
	cvt.u32.u64 	%r696, %rd48726;
	setp.gt.u64 	%p1738, %rd48726, 4294967295;
	setp.lt.u32 	%p1739, %r5665, %r696;
	or.pred  	%p1740, %p1738, %p1739;
	@%p1740 bra 	$L__BB0_729;
	setp.gt.u32 	%p1741, %r5665, %r696;
	@%p1741 bra 	$L__BB0_730;
	cvt.u32.u64 	%r5734, %rd9;
	setp.lt.u32 	%p1742, %r5734, %r695;
	@%p1742 bra 	$L__BB0_729;
	setp.gt.u32 	%p1743, %r5734, %r695;
	@%p1743 bra 	$L__BB0_730;
	cvt.u32.u64 	%r5736, %rd8;
	setp.lt.u32 	%p1744, %r5736, %r694;
	@%p1744 bra 	$L__BB0_729;
	setp.gt.u32 	%p1745, %r5736, %r694;
	@%p1745 bra 	$L__BB0_730;
	cvt.u32.u64 	%r5738, %rd7;
	setp.lt.u32 	%p1746, %r5738, %r693;
	@%p1746 bra 	$L__BB0_729;
	setp.gt.u32 	%p1747, %r5738, %r693;
	@%p1747 bra 	$L__BB0_730;
	cvt.u32.u64 	%r5740, %rd6;
	setp.lt.u32 	%p1748, %r5740, %r692;
	@%p1748 bra 	$L__BB0_729;
	setp.gt.u32 	%p1749, %r5740, %r692;
	@%p1749 bra 	$L__BB0_730;
	cvt.u32.u64 	%r5742, %rd5;
	setp.lt.u32 	%p1750, %r5742, %r691;
	@%p1750 bra 	$L__BB0_729;
	setp.gt.u32 	%p1751, %r5742, %r691;
	@%p1751 bra 	$L__BB0_730;
	cvt.u32.u64 	%r5744, %rd4;
	setp.lt.u32 	%p1752, %r5744, %r690;
	@%p1752 bra 	$L__BB0_729;
	cvt.u32.u64 	%r5745, %rd3;
	setp.gt.u32 	%p1753, %r5744, %r690;
	setp.lt.u32 	%p1754, %r6691, %r5745;
	or.pred  	%p1755, %p1753, %p1754;
	@%p1755 bra 	$L__BB0_730;
$L__BB0_729:
	cvt.u64.u32 	%rd40502, %r6691;
	sub.s64 	%rd40503, %rd40502, %rd3;
	shr.u64 	%rd40504, %rd40503, 63;
	cvt.u32.u64 	%r6691, %rd40503;
	and.b64  	%rd40505, %rd48720, 4294967295;
	add.s64 	%rd40506, %rd40504, %rd4;
	sub.s64 	%rd48720, %rd40505, %rd40506;
	shr.u64 	%rd40507, %rd48720, 63;
	and.b64  	%rd40508, %rd48721, 4294967295;
	add.s64 	%rd40509, %rd40507, %rd5;
	sub.s64 	%rd48721, %rd40508, %rd40509;
	shr.u64 	%rd40510, %rd48721, 63;
	and.b64  	%rd40511, %rd48722, 4294967295;
	add.s64 	%rd40512, %rd40510, %rd6;
	sub.s64 	%rd48722, %rd40511, %rd40512;
	shr.u64 	%rd40513, %rd48722, 63;
	and.b64  	%rd40514, %rd48723, 4294967295;
	add.s64 	%rd40515, %rd40513, %rd7;
	sub.s64 	%rd48723, %rd40514, %rd40515;
	shr.u64 	%rd40516, %rd48723, 63;
	and.b64  	%rd40517, %rd48724, 4294967295;
	add.s64 	%rd40518, %rd40516, %rd8;
	sub.s64 	%rd48724, %rd40517, %rd40518;
	shr.u64 	%rd40519, %rd48724, 63;
	and.b64  	%rd40520, %rd48725, 4294967295;
	add.s64 	%rd40521, %rd40519, %rd9;
	sub.s64 	%rd48725, %rd40520, %rd40521;
	shr.u64 	%rd40522, %rd48725, 63;
	and.b64  	%rd40523, %rd48726, 4294967295;
	add.s64 	%rd40524, %rd40522, %rd10;
	sub.s64 	%rd48726, %rd40523, %rd40524;
$L__BB0_730:
	shl.b32 	%r6692, %r6691, 1;
	shr.u32 	%r5748, %r6691, 31;
	cvt.u64.u32 	%rd40526, %r5748;
	shl.b64 	%rd40527, %rd48720, 1;
	and.b64  	%rd40528, %rd40527, 8589934590;
	or.b64  	%rd48727, %rd40528, %rd40526;
	cvt.u32.u64 	%r700, %rd48727;
	shr.u64 	%rd40529, %rd40528, 32;
	shl.b64 	%rd40530, %rd48721, 1;
	and.b64  	%rd40531, %rd40530, 8589934590;
	or.b64  	%rd48728, %rd40529, %rd40531;
	cvt.u32.u64 	%r701, %rd48728;
	shr.u64 	%rd40532, %rd40531, 32;
	shl.b64 	%rd40533, %rd48722, 1;
	and.b64  	%rd40534, %rd40533, 8589934590;
	or.b64  	%rd48729, %rd40532, %rd40534;
	cvt.u32.u64 	%r702, %rd48729;
	shr.u64 	%rd40535, %rd40534, 32;
	shl.b64 	%rd40536, %rd48723, 1;
	and.b64  	%rd40537, %rd40536, 8589934590;
	or.b64  	%rd48730, %rd40535, %rd40537;
	cvt.u32.u64 	%r703, %rd48730;
	shr.u64 	%rd40538, %rd40537, 32;
	shl.b64 	%rd40539, %rd48724, 1;
	and.b64  	%rd40540, %rd40539, 8589934590;
	or.b64  	%rd48731, %rd40538, %rd40540;
	cvt.u32.u64 	%r704, %rd48731;
	shr.u64 	%rd40541, %rd40540, 32;
	shl.b64 	%rd40542, %rd48725, 1;
	and.b64  	%rd40543, %rd40542, 8589934590;
	or.b64  	%rd48732, %rd40541, %rd40543;
	cvt.u32.u64 	%r705, %rd48732;
	shr.u64 	%rd40544, %rd40543, 32;
	shl.b64 	%rd40546, %rd48726, 1;
	and.b64  	%rd40547, %rd40546, 8589934590;
	or.b64  	%rd48733, %rd40544, %rd40547;
	cvt.u32.u64 	%r706, %rd48733;
	setp.gt.u64 	%p1756, %rd48733, 4294967295;
	setp.lt.u32 	%p1757, %r5665, %r706;
	or.pred  	%p1758, %p1756, %p1757;
	@%p1758 bra 	$L__BB0_744;
	setp.gt.u32 	%p1759, %r5665, %r706;
	@%p1759 bra 	$L__BB0_745;
	cvt.u32.u64 	%r5750, %rd9;
	setp.lt.u32 	%p1760, %r5750, %r705;
	@%p1760 bra 	$L__BB0_744;
	setp.gt.u32 	%p1761, %r5750, %r705;
	@%p1761 bra 	$L__BB0_745;
	cvt.u32.u64 	%r5752, %rd8;
	setp.lt.u32 	%p1762, %r5752, %r704;
	@%p1762 bra 	$L__BB0_744;
	setp.gt.u32 	%p1763, %r5752, %r704;
	@%p1763 bra 	$L__BB0_745;
	cvt.u32.u64 	%r5754, %rd7;
	setp.lt.u32 	%p1764, %r5754, %r703;
	@%p1764 bra 	$L__BB0_744;
	setp.gt.u32 	%p1765, %r5754, %r703;
	@%p1765 bra 	$L__BB0_745;
	cvt.u32.u64 	%r5756, %rd6;
	setp.lt.u32 	%p1766, %r5756, %r702;
	@%p1766 bra 	$L__BB0_744;
	setp.gt.u32 	%p1767, %r5756, %r702;
	@%p1767 bra 	$L__BB0_745;
	cvt.u32.u64 	%r5758, %rd5;
	setp.lt.u32 	%p1768, %r5758, %r701;
	@%p1768 bra 	$L__BB0_744;
	setp.gt.u32 	%p1769, %r5758, %r701;
	@%p1769 bra 	$L__BB0_745;
	cvt.u32.u64 	%r5760, %rd4;
	setp.lt.u32 	%p1770, %r5760, %r700;
	@%p1770 bra 	$L__BB0_744;
	cvt.u32.u64 	%r5761, %rd3;
	setp.gt.u32 	%p1771, %r5760, %r700;
	setp.lt.u32 	%p1772, %r6692, %r5761;
	or.pred  	%p1773, %p1771, %p1772;
	@%p1773 bra 	$L__BB0_745;
$L__BB0_744:
	cvt.u64.u32 	%rd40549, %r6692;
	sub.s64 	%rd40550, %rd40549, %rd3;
	shr.u64 	%rd40551, %rd40550, 63;
	cvt.u32.u64 	%r6692, %rd40550;
	and.b64  	%rd40552, %rd48727, 4294967295;
	add.s64 	%rd40553, %rd40551, %rd4;
	sub.s64 	%rd48727, %rd40552, %rd40553;
	shr.u64 	%rd40554, %rd48727, 63;
	and.b64  	%rd40555, %rd48728, 4294967295;
	add.s64 	%rd40556, %rd40554, %rd5;
	sub.s64 	%rd48728, %rd40555, %rd40556;
	shr.u64 	%rd40557, %rd48728, 63;
	and.b64  	%rd40558, %rd48729, 4294967295;
	add.s64 	%rd40559, %rd40557, %rd6;
	sub.s64 	%rd48729, %rd40558, %rd40559;
	shr.u64 	%rd40560, %rd48729, 63;
	and.b64  	%rd40561, %rd48730, 4294967295;
	add.s64 	%rd40562, %rd40560, %rd7;
	sub.s64 	%rd48730, %rd40561, %rd40562;
	shr.u64 	%rd40563, %rd48730, 63;
	and.b64  	%rd40564, %rd48731, 4294967295;
	add.s64 	%rd40565, %rd40563, %rd8;
	sub.s64 	%rd48731, %rd40564, %rd40565;
	shr.u64 	%rd40566, %rd48731, 63;
	and.b64  	%rd40567, %rd48732, 4294967295;
	add.s64 	%rd40568, %rd40566, %rd9;
	sub.s64 	%rd48732, %rd40567, %rd40568;
	shr.u64 	%rd40569, %rd48732, 63;
	and.b64  	%rd40570, %rd48733, 4294967295;
	add.s64 	%rd40571, %rd40569, %rd10;
	sub.s64 	%rd48733, %rd40570, %rd40571;
$L__BB0_745:
	cvt.u32.u64 	%r5763, %rd10;
	mul.lo.s64 	%rd40572, %rd1121, %rd1121;
	cvt.u32.u64 	%r5764, %rd40572;
	shr.u64 	%rd40573, %rd40572, 32;
	mul.lo.s64 	%rd40574, %rd1130, %rd1121;
	add.s64 	%rd40575, %rd40573, %rd40574;
	shr.u64 	%rd40576, %rd40575, 32;
	mul.lo.s64 	%rd40577, %rd1131, %rd1121;
	add.s64 	%rd40578, %rd40576, %rd40577;
	shr.u64 	%rd40579, %rd40578, 32;
	mul.lo.s64 	%rd40580, %rd1132, %rd1121;
	add.s64 	%rd40581, %rd40579, %rd40580;
	shr.u64 	%rd40582, %rd40581, 32;
	mul.lo.s64 	%rd40583, %rd1133, %rd1121;
	add.s64 	%rd40584, %rd40582, %rd40583;
	shr.u64 	%rd40585, %rd40584, 32;
	mul.lo.s64 	%rd40586, %rd1134, %rd1121;
	add.s64 	%rd40587, %rd40585, %rd40586;
	shr.u64 	%rd40588, %rd40587, 32;
	mul.lo.s64 	%rd40589, %rd1135, %rd1121;
	add.s64 	%rd40590, %rd40588, %rd40589;
	shr.u64 	%rd40591, %rd40590, 32;
	mul.lo.s64 	%rd40592, %rd1136, %rd1121;
	add.s64 	%rd40593, %rd40591, %rd40592;
	shr.u64 	%rd40594, %rd40593, 32;
	and.b64  	%rd40595, %rd40575, 4294967295;
	add.s64 	%rd40596, %rd40574, %rd40595;
	shr.u64 	%rd40597, %rd40596, 32;
	and.b64  	%rd40598, %rd40578, 4294967295;
	add.s64 	%rd40599, %rd40597, %rd40598;
	mad.lo.s64 	%rd40600, %rd1130, %rd1130, %rd40599;
	shr.u64 	%rd40601, %rd40600, 32;
	mul.lo.s64 	%rd40602, %rd1131, %rd1130;
	and.b64  	%rd40603, %rd40581, 4294967295;
	add.s64 	%rd40604, %rd40601, %rd40603;
	add.s64 	%rd40605, %rd40604, %rd40602;
	shr.u64 	%rd40606, %rd40605, 32;
	mul.lo.s64 	%rd40607, %rd1132, %rd1130;
	and.b64  	%rd40608, %rd40584, 4294967295;
	add.s64 	%rd40609, %rd40606, %rd40608;
	add.s64 	%rd40610, %rd40609, %rd40607;
	shr.u64 	%rd40611, %rd40610, 32;
	mul.lo.s64 	%rd40612, %rd1133, %rd1130;
	and.b64  	%rd40613, %rd40587, 4294967295;
	add.s64 	%rd40614, %rd40611, %rd40613;
	add.s64 	%rd40615, %rd40614, %rd40612;
	shr.u64 	%rd40616, %rd40615, 32;
	mul.lo.s64 	%rd40617, %rd1134, %rd1130;
	and.b64  	%rd40618, %rd40590, 4294967295;
	add.s64 	%rd40619, %rd40616, %rd40618;
	add.s64 	%rd40620, %rd40619, %rd40617;
	shr.u64 	%rd40621, %rd40620, 32;
	mul.lo.s64 	%rd40622, %rd1135, %rd1130;
	and.b64  	%rd40623, %rd40593, 4294967295;
	add.s64 	%rd40624, %rd40621, %rd40623;
	add.s64 	%rd40625, %rd40624, %rd40622;
	shr.u64 	%rd40626, %rd40625, 32;
	mul.lo.s64 	%rd40627, %rd1136, %rd1130;
	add.s64 	%rd40628, %rd40626, %rd40594;
	add.s64 	%rd40629, %rd40628, %rd40627;
	shr.u64 	%rd40630, %rd40629, 32;
	and.b64  	%rd40631, %rd40600, 4294967295;
	add.s64 	%rd40632, %rd40577, %rd40631;
	shr.u64 	%rd40633, %rd40632, 32;
	and.b64  	%rd40634, %rd40605, 4294967295;
	add.s64 	%rd40635, %rd40633, %rd40634;
	add.s64 	%rd40636, %rd40635, %rd40602;
	shr.u64 	%rd40637, %rd40636, 32;
	and.b64  	%rd40638, %rd40610, 4294967295;
	add.s64 	%rd40639, %rd40637, %rd40638;
	mad.lo.s64 	%rd40640, %rd1131, %rd1131, %rd40639;
	shr.u64 	%rd40641, %rd40640, 32;
	mul.lo.s64 	%rd40642, %rd1132, %rd1131;
	and.b64  	%rd40643, %rd40615, 4294967295;
	add.s64 	%rd40644, %rd40641, %rd40643;
	add.s64 	%rd40645, %rd40644, %rd40642;
	shr.u64 	%rd40646, %rd40645, 32;
	mul.lo.s64 	%rd40647, %rd1133, %rd1131;
	and.b64  	%rd40648, %rd40620, 4294967295;
	add.s64 	%rd40649, %rd40646, %rd40648;
	add.s64 	%rd40650, %rd40649, %rd40647;
	shr.u64 	%rd40651, %rd40650, 32;
	mul.lo.s64 	%rd40652, %rd1134, %rd1131;
	and.b64  	%rd40653, %rd40625, 4294967295;
	add.s64 	%rd40654, %rd40651, %rd40653;
	add.s64 	%rd40655, %rd40654, %rd40652;
	shr.u64 	%rd40656, %rd40655, 32;
	mul.lo.s64 	%rd40657, %rd1135, %rd1131;
	and.b64  	%rd40658, %rd40629, 4294967295;
	add.s64 	%rd40659, %rd40656, %rd40658;
	add.s64 	%rd40660, %rd40659, %rd40657;
	shr.u64 	%rd40661, %rd40660, 32;
	mul.lo.s64 	%rd40662, %rd1136, %rd1131;
	add.s64 	%rd40663, %rd40661, %rd40630;
	add.s64 	%rd40664, %rd40663, %rd40662;
	shr.u64 	%rd40665, %rd40664, 32;
	and.b64  	%rd40666, %rd40636, 4294967295;
	add.s64 	%rd40667, %rd40580, %rd40666;
	shr.u64 	%rd40668, %rd40667, 32;
	and.b64  	%rd40669, %rd40640, 4294967295;
	add.s64 	%rd40670, %rd40668, %rd40669;
	add.s64 	%rd40671, %rd40670, %rd40607;
	shr.u64 	%rd40672, %rd40671, 32;
	and.b64  	%rd40673, %rd40645, 4294967295;
	add.s64 	%rd40674, %rd40672, %rd40673;
	add.s64 	%rd40675, %rd40674, %rd40642;
	shr.u64 	%rd40676, %rd40675, 32;
	and.b64  	%rd40677, %rd40650, 4294967295;
	add.s64 	%rd40678, %rd40676, %rd40677;
	mad.lo.s64 	%rd40679, %rd1132, %rd1132, %rd40678;
	shr.u64 	%rd40680, %rd40679, 32;
	mul.lo.s64 	%rd40681, %rd1133, %rd1132;
	and.b64  	%rd40682, %rd40655, 4294967295;
	add.s64 	%rd40683, %rd40680, %rd40682;
	add.s64 	%rd40684, %rd40683, %rd40681;
	shr.u64 	%rd40685, %rd40684, 32;
	mul.lo.s64 	%rd40686, %rd1134, %rd1132;
	and.b64  	%rd40687, %rd40660, 4294967295;
	add.s64 	%rd40688, %rd40685, %rd40687;
	add.s64 	%rd40689, %rd40688, %rd40686;
	shr.u64 	%rd40690, %rd40689, 32;
	mul.lo.s64 	%rd40691, %rd1135, %rd1132;
	and.b64  	%rd40692, %rd40664, 4294967295;
	add.s64 	%rd40693, %rd40690, %rd40692;
	add.s64 	%rd40694, %rd40693, %rd40691;
	shr.u64 	%rd40695, %rd40694, 32;
	mul.lo.s64 	%rd40696, %rd1136, %rd1132;
	add.s64 	%rd40697, %rd40695, %rd40665;
	add.s64 	%rd40698, %rd40697, %rd40696;
	shr.u64 	%rd40699, %rd40698, 32;
	and.b64  	%rd40700, %rd40671, 4294967295;
	add.s64 	%rd40701, %rd40583, %rd40700;
	shr.u64 	%rd40702, %rd40701, 32;
	and.b64  	%rd40703, %rd40675, 4294967295;
	add.s64 	%rd40704, %rd40702, %rd40703;
	add.s64 	%rd40705, %rd40704, %rd40612;
	shr.u64 	%rd40706, %rd40705, 32;
	and.b64  	%rd40707, %rd40679, 4294967295;
	add.s64 	%rd40708, %rd40706, %rd40707;
	add.s64 	%rd40709, %rd40708, %rd40647;
	shr.u64 	%rd40710, %rd40709, 32;
	and.b64  	%rd40711, %rd40684, 4294967295;
	add.s64 	%rd40712, %rd40710, %rd40711;
	add.s64 	%rd40713, %rd40712, %rd40681;
	shr.u64 	%rd40714, %rd40713, 32;
	and.b64  	%rd40715, %rd40689, 4294967295;
	add.s64 	%rd40716, %rd40714, %rd40715;
	mad.lo.s64 	%rd40717, %rd1133, %rd1133, %rd40716;
	shr.u64 	%rd40718, %rd40717, 32;
	mul.lo.s64 	%rd40719, %rd1134, %rd1133;
	and.b64  	%rd40720, %rd40694, 4294967295;
	add.s64 	%rd40721, %rd40718, %rd40720;
	add.s64 	%rd40722, %rd40721, %rd40719;
	shr.u64 	%rd40723, %rd40722, 32;
	mul.lo.s64 	%rd40724, %rd1135, %rd1133;
	and.b64  	%rd40725, %rd40698, 4294967295;
	add.s64 	%rd40726, %rd40723, %rd40725;
	add.s64 	%rd40727, %rd40726, %rd40724;
	shr.u64 	%rd40728, %rd40727, 32;
	mul.lo.s64 	%rd40729, %rd1136, %rd1133;
	add.s64 	%rd40730, %rd40728, %rd40699;
	add.s64 	%rd40731, %rd40730, %rd40729;
	shr.u64 	%rd40732, %rd40731, 32;
	and.b64  	%rd40733, %rd40705, 4294967295;
	add.s64 	%rd40734, %rd40586, %rd40733;
	shr.u64 	%rd40735, %rd40734, 32;
	and.b64  	%rd40736, %rd40709, 4294967295;
	add.s64 	%rd40737, %rd40735, %rd40736;
	add.s64 	%rd40738, %rd40737, %rd40617;
	shr.u64 	%rd40739, %rd40738, 32;
	and.b64  	%rd40740, %rd40713, 4294967295;
	add.s64 	%rd40741, %rd40739, %rd40740;
	add.s64 	%rd40742, %rd40741, %rd40652;
	shr.u64 	%rd40743, %rd40742, 32;
	and.b64  	%rd40744, %rd40717, 4294967295;
	add.s64 	%rd40745, %rd40743, %rd40744;
	add.s64 	%rd40746, %rd40745, %rd40686;
	shr.u64 	%rd40747, %rd40746, 32;
	and.b64  	%rd40748, %rd40722, 4294967295;
	add.s64 	%rd40749, %rd40747, %rd40748;
	add.s64 	%rd40750, %rd40749, %rd40719;
	shr.u64 	%rd40751, %rd40750, 32;
	and.b64  	%rd40752, %rd40727, 4294967295;
	add.s64 	%rd40753, %rd40751, %rd40752;
	mad.lo.s64 	%rd40754, %rd1134, %rd1134, %rd40753;
	shr.u64 	%rd40755, %rd40754, 32;
	mul.lo.s64 	%rd40756, %rd1135, %rd1134;
	and.b64  	%rd40757, %rd40731, 4294967295;
	add.s64 	%rd40758, %rd40755, %rd40757;
	add.s64 	%rd40759, %rd40758, %rd40756;
	shr.u64 	%rd40760, %rd40759, 32;
	mul.lo.s64 	%rd40761, %rd1136, %rd1134;
	add.s64 	%rd40762, %rd40760, %rd40732;
	add.s64 	%rd40763, %rd40762, %rd40761;
	shr.u64 	%rd40764, %rd40763, 32;
	and.b64  	%rd40765, %rd40738, 4294967295;
	add.s64 	%rd40766, %rd40589, %rd40765;
	shr.u64 	%rd40767, %rd40766, 32;
	and.b64  	%rd40768, %rd40742, 4294967295;
	add.s64 	%rd40769, %rd40767, %rd40768;
	add.s64 	%rd40770, %rd40769, %rd40622;
	shr.u64 	%rd40771, %rd40770, 32;
	and.b64  	%rd40772, %rd40746, 4294967295;
	add.s64 	%rd40773, %rd40771, %rd40772;
	add.s64 	%rd40774, %rd40773, %rd40657;
	shr.u64 	%rd40775, %rd40774, 32;
	and.b64  	%rd40776, %rd40750, 4294967295;
	add.s64 	%rd40777, %rd40775, %rd40776;
	add.s64 	%rd40778, %rd40777, %rd40691;
	shr.u64 	%rd40779, %rd40778, 32;
	and.b64  	%rd40780, %rd40754, 4294967295;
	add.s64 	%rd40781, %rd40779, %rd40780;
	add.s64 	%rd40782, %rd40781, %rd40724;
	shr.u64 	%rd40783, %rd40782, 32;
	and.b64  	%rd40784, %rd40759, 4294967295;
	add.s64 	%rd40785, %rd40783, %rd40784;
	add.s64 	%rd40786, %rd40785, %rd40756;
	shr.u64 	%rd40787, %rd40786, 32;
	and.b64  	%rd40788, %rd40763, 4294967295;
	add.s64 	%rd40789, %rd40787, %rd40788;
	mad.lo.s64 	%rd40790, %rd1135, %rd1135, %rd40789;
	shr.u64 	%rd40791, %rd40790, 32;
	mul.lo.s64 	%rd40792, %rd1136, %rd1135;
	add.s64 	%rd40793, %rd40791, %rd40764;
	add.s64 	%rd40794, %rd40793, %rd40792;
	shr.u64 	%rd40795, %rd40794, 32;
	and.b64  	%rd40796, %rd40770, 4294967295;
	add.s64 	%rd40797, %rd40592, %rd40796;
	shr.u64 	%rd40798, %rd40797, 32;
	and.b64  	%rd40799, %rd40774, 4294967295;
	add.s64 	%rd40800, %rd40798, %rd40799;
	add.s64 	%rd40801, %rd40800, %rd40627;
	shr.u64 	%rd40802, %rd40801, 32;
	and.b64  	%rd40803, %rd40778, 4294967295;
	add.s64 	%rd40804, %rd40802, %rd40803;
	add.s64 	%rd40805, %rd40804, %rd40662;
	shr.u64 	%rd40806, %rd40805, 32;
	and.b64  	%rd40807, %rd40782, 4294967295;
	add.s64 	%rd40808, %rd40806, %rd40807;
	add.s64 	%rd40809, %rd40808, %rd40696;
	shr.u64 	%rd40810, %rd40809, 32;
	and.b64  	%rd40811, %rd40786, 4294967295;
	add.s64 	%rd40812, %rd40810, %rd40811;
	add.s64 	%rd40813, %rd40812, %rd40729;
	shr.u64 	%rd40814, %rd40813, 32;
	and.b64  	%rd40815, %rd40790, 4294967295;
	add.s64 	%rd40816, %rd40814, %rd40815;
	add.s64 	%rd40817, %rd40816, %rd40761;
	shr.u64 	%rd40818, %rd40817, 32;
	and.b64  	%rd40819, %rd40794, 4294967295;
	add.s64 	%rd40820, %rd40818, %rd40819;
	add.s64 	%rd40821, %rd40820, %rd40792;
	shr.u64 	%rd40822, %rd40821, 32;
	add.s64 	%rd40823, %rd40822, %rd40795;
	mad.lo.s64 	%rd40824, %rd1136, %rd1136, %rd40823;
	{ .reg .b32 tmp; mov.b64 {tmp, %r5765}, %rd40824; }
	mul.lo.s32 	%r5766, %r9, %r5764;
	cvt.u64.u32 	%rd40825, %r5766;
	and.b64  	%rd40826, %rd40572, 4294967295;
	mad.lo.s64 	%rd40827, %rd3, %rd40825, %rd40826;
	shr.u64 	%rd40828, %rd40827, 32;
	and.b64  	%rd40829, %rd40596, 4294967295;
	add.s64 	%rd40830, %rd40828, %rd40829;
	mad.lo.s64 	%rd40831, %rd4, %rd40825, %rd40830;
	cvt.u32.u64 	%r5767, %rd40831;
	shr.u64 	%rd40832, %rd40831, 32;
	and.b64  	%rd40833, %rd40632, 4294967295;
	add.s64 	%rd40834, %rd40832, %rd40833;
	mad.lo.s64 	%rd40835, %rd5, %rd40825, %rd40834;
	shr.u64 	%rd40836, %rd40835, 32;
	and.b64  	%rd40837, %rd40667, 4294967295;
	add.s64 	%rd40838, %rd40836, %rd40837;
	mad.lo.s64 	%rd40839, %rd6, %rd40825, %rd40838;
	shr.u64 	%rd40840, %rd40839, 32;
	and.b64  	%rd40841, %rd40701, 4294967295;
	add.s64 	%rd40842, %rd40840, %rd40841;
	mad.lo.s64 	%rd40843, %rd7, %rd40825, %rd40842;
	shr.u64 	%rd40844, %rd40843, 32;
	and.b64  	%rd40845, %rd40734, 4294967295;
	add.s64 	%rd40846, %rd40844, %rd40845;
	mad.lo.s64 	%rd40847, %rd8, %rd40825, %rd40846;
	shr.u64 	%rd40848, %rd40847, 32;
	and.b64  	%rd40849, %rd40766, 4294967295;
	add.s64 	%rd40850, %rd40848, %rd40849;
	mad.lo.s64 	%rd40851, %rd9, %rd40825, %rd40850;
	shr.u64 	%rd40852, %rd40851, 32;
	and.b64  	%rd40853, %rd40797, 4294967295;
	add.s64 	%rd40854, %rd40852, %rd40853;
	mad.lo.s64 	%rd40855, %rd10, %rd40825, %rd40854;
	shr.u64 	%rd40856, %rd40855, 32;
	and.b64  	%rd40857, %rd40801, 4294967295;
	add.s64 	%rd40858, %rd40856, %rd40857;
	shr.u64 	%rd40859, %rd40858, 32;
	and.b64  	%rd40860, %rd40805, 4294967295;
	add.s64 	%rd40861, %rd40859, %rd40860;
	shr.u64 	%rd40862, %rd40861, 32;
	and.b64  	%rd40863, %rd40809, 4294967295;
	add.s64 	%rd40864, %rd40862, %rd40863;
	shr.u64 	%rd40865, %rd40864, 32;
	and.b64  	%rd40866, %rd40813, 4294967295;
	add.s64 	%rd40867, %rd40865, %rd40866;
	shr.u64 	%rd40868, %rd40867, 32;
	and.b64  	%rd40869, %rd40817, 4294967295;
	add.s64 	%rd40870, %rd40868, %rd40869;
	shr.u64 	%rd40871, %rd40870, 32;
	and.b64  	%rd40872, %rd40821, 4294967295;
	add.s64 	%rd40873, %rd40871, %rd40872;
	shr.u64 	%rd40874, %rd40873, 32;
	and.b64  	%rd40875, %rd40824, 4294967295;
	add.s64 	%rd40876, %rd40874, %rd40875;
	{ .reg .b32 tmp; mov.b64 {tmp, %r5768}, %rd40876; }
	add.s32 	%r5769, %r5765, %r5768;
	mul.lo.s32 	%r5770, %r9, %r5767;
	cvt.u64.u32 	%rd40877, %r5770;
	and.b64  	%rd40878, %rd40831, 4294967295;
	mad.lo.s64 	%rd40879, %rd3, %rd40877, %rd40878;
	shr.u64 	%rd40880, %rd40879, 32;
	and.b64  	%rd40881, %rd40835, 4294967295;
	add.s64 	%rd40882, %rd40880, %rd40881;
	mad.lo.s64 	%rd40883, %rd4, %rd40877, %rd40882;
	cvt.u32.u64 	%r5771, %rd40883;
	shr.u64 	%rd40884, %rd40883, 32;
	and.b64  	%rd40885, %rd40839, 4294967295;
	add.s64 	%rd40886, %rd40884, %rd40885;
	mad.lo.s64 	%rd40887, %rd5, %rd40877, %rd40886;
	shr.u64 	%rd40888, %rd40887, 32;
	and.b64  	%rd40889, %rd40843, 4294967295;
	add.s64 	%rd40890, %rd40888, %rd40889;
	mad.lo.s64 	%rd40891, %rd6, %rd40877, %rd40890;
	shr.u64 	%rd40892, %rd40891, 32;
	and.b64  	%rd40893, %rd40847, 4294967295;
	add.s64 	%rd40894, %rd40892, %rd40893;
	mad.lo.s64 	%rd40895, %rd7, %rd40877, %rd40894;
	shr.u64 	%rd40896, %rd40895, 32;
	and.b64  	%rd40897, %rd40851, 4294967295;
	add.s64 	%rd40898, %rd40896, %rd40897;
	mad.lo.s64 	%rd40899, %rd8, %rd40877, %rd40898;
	shr.u64 	%rd40900, %rd40899, 32;
	and.b64  	%rd40901, %rd40855, 4294967295;
	add.s64 	%rd40902, %rd40900, %rd40901;
	mad.lo.s64 	%rd40903, %rd9, %rd40877, %rd40902;
	shr.u64 	%rd40904, %rd40903, 32;
	and.b64  	%rd40905, %rd40858, 4294967295;
	add.s64 	%rd40906, %rd40904, %rd40905;
	mad.lo.s64 	%rd40907, %rd10, %rd40877, %rd40906;
	shr.u64 	%rd40908, %rd40907, 32;
	and.b64  	%rd40909, %rd40861, 4294967295;
	add.s64 	%rd40910, %rd40908, %rd40909;
	shr.u64 	%rd40911, %rd40910, 32;
	and.b64  	%rd40912, %rd40864, 4294967295;
	add.s64 	%rd40913, %rd40911, %rd40912;
	shr.u64 	%rd40914, %rd40913, 32;
	and.b64  	%rd40915, %rd40867, 4294967295;
	add.s64 	%rd40916, %rd40914, %rd40915;
	shr.u64 	%rd40917, %rd40916, 32;
	and.b64  	%rd40918, %rd40870, 4294967295;
	add.s64 	%rd40919, %rd40917, %rd40918;
	shr.u64 	%rd40920, %rd40919, 32;
	and.b64  	%rd40921, %rd40873, 4294967295;
	add.s64 	%rd40922, %rd40920, %rd40921;
	shr.u64 	%rd40923, %rd40922, 32;
	and.b64  	%rd40924, %rd40876, 4294967295;
	add.s64 	%rd40925, %rd40923, %rd40924;
	{ .reg .b32 tmp; mov.b64 {tmp, %r5772}, %rd40925; }
	add.s32 	%r5773, %r5769, %r5772;
	mul.lo.s32 	%r5774, %r9, %r5771;
	cvt.u64.u32 	%rd40926, %r5774;
	and.b64  	%rd40927, %rd40883, 4294967295;
	mad.lo.s64 	%rd40928, %rd3, %rd40926, %rd40927;
	shr.u64 	%rd40929, %rd40928, 32;
	and.b64  	%rd40930, %rd40887, 4294967295;
	add.s64 	%rd40931, %rd40929, %rd40930;
	mad.lo.s64 	%rd40932, %rd4, %rd40926, %rd40931;
	cvt.u32.u64 	%r5775, %rd40932;
	shr.u64 	%rd40933, %rd40932, 32;
	and.b64  	%rd40934, %rd40891, 4294967295;
	add.s64 	%rd40935, %rd40933, %rd40934;
	mad.lo.s64 	%rd40936, %rd5, %rd40926, %rd40935;
	shr.u64 	%rd40937, %rd40936, 32;
	and.b64  	%rd40938, %rd40895, 4294967295;
	add.s64 	%rd40939, %rd40937, %rd40938;
	mad.lo.s64 	%rd40940, %rd6, %rd40926, %rd40939;
	shr.u64 	%rd40941, %rd40940, 32;
	and.b64  	%rd40942, %rd40899, 4294967295;
	add.s64 	%rd40943, %rd40941, %rd40942;
	mad.lo.s64 	%rd40944, %rd7, %rd40926, %rd40943;
	shr.u64 	%rd40945, %rd40944, 32;
	and.b64  	%rd40946, %rd40903, 4294967295;
	add.s64 	%rd40947, %rd40945, %rd40946;
	mad.lo.s64 	%rd40948, %rd8, %rd40926, %rd40947;
	shr.u64 	%rd40949, %rd40948, 32;
	and.b64  	%rd40950, %rd40907, 4294967295;
	add.s64 	%rd40951, %rd40949, %rd40950;
	mad.lo.s64 	%rd40952, %rd9, %rd40926, %rd40951;
	shr.u64 	%rd40953, %rd40952, 32;
	and.b64  	%rd40954, %rd40910, 4294967295;
	add.s64 	%rd40955, %rd40953, %rd40954;
	mad.lo.s64 	%rd40956, %rd10, %rd40926, %rd40955;
	shr.u64 	%rd40957, %rd40956, 32;
	and.b64  	%rd40958, %rd40913, 4294967295;
	add.s64 	%rd40959, %rd40957, %rd40958;
	shr.u64 	%rd40960, %rd40959, 32;
	and.b64  	%rd40961, %rd40916, 4294967295;
	add.s64 	%rd40962, %rd40960, %rd40961;
	shr.u64 	%rd40963, %rd40962, 32;
	and.b64  	%rd40964, %rd40919, 4294967295;
	add.s64 	%rd40965, %rd40963, %rd40964;
	shr.u64 	%rd40966, %rd40965, 32;
	and.b64  	%rd40967, %rd40922, 4294967295;
	add.s64 	%rd40968, %rd40966, %rd40967;
	shr.u64 	%rd40969, %rd40968, 32;
	and.b64  	%rd40970, %rd40925, 4294967295;
	add.s64 	%rd40971, %rd40969, %rd40970;
	{ .reg .b32 tmp; mov.b64 {tmp, %r5776}, %rd40971; }
	add.s32 	%r5777, %r5773, %r5776;
	mul.lo.s32 	%r5778, %r9, %r5775;
	cvt.u64.u32 	%rd40972, %r5778;
	and.b64  	%rd40973, %rd40932, 4294967295;
	mad.lo.s64 	%rd40974, %rd3, %rd40972, %rd40973;
	shr.u64 	%rd40975, %rd40974, 32;
	and.b64  	%rd40976, %rd40936, 4294967295;
	add.s64 	%rd40977, %rd40975, %rd40976;
	mad.lo.s64 	%rd40978, %rd4, %rd40972, %rd40977;
	cvt.u32.u64 	%r5779, %rd40978;
	shr.u64 	%rd40979, %rd40978, 32;
	and.b64  	%rd40980, %rd40940, 4294967295;
	add.s64 	%rd40981, %rd40979, %rd40980;
	mad.lo.s64 	%rd40982, %rd5, %rd40972, %rd40981;
	shr.u64 	%rd40983, %rd40982, 32;
	and.b64  	%rd40984, %rd40944, 4294967295;
	add.s64 	%rd40985, %rd40983, %rd40984;
	mad.lo.s64 	%rd40986, %rd6, %rd40972, %rd40985;
	shr.u64 	%rd40987, %rd40986, 32;
	and.b64  	%rd40988, %rd40948, 4294967295;
	add.s64 	%rd40989, %rd40987, %rd40988;
	mad.lo.s64 	%rd40990, %rd7, %rd40972, %rd40989;
	shr.u64 	%rd40991, %rd40990, 32;
	and.b64  	%rd40992, %rd40952, 4294967295;
	add.s64 	%rd40993, %rd40991, %rd40992;
	mad.lo.s64 	%rd40994, %rd8, %rd40972, %rd40993;
	shr.u64 	%rd40995, %rd40994, 32;
	and.b64  	%rd40996, %rd40956, 4294967295;
	add.s64 	%rd40997, %rd40995, %rd40996;
	mad.lo.s64 	%rd40998, %rd9, %rd40972, %rd40997;
	shr.u64 	%rd40999, %rd40998, 32;
	and.b64  	%rd41000, %rd40959, 4294967295;
	add.s64 	%rd41001, %rd40999, %rd41000;
	mad.lo.s64 	%rd41002, %rd10, %rd40972, %rd41001;
	shr.u64 	%rd41003, %rd41002, 32;
	and.b64  	%rd41004, %rd40962, 4294967295;
	add.s64 	%rd41005, %rd41003, %rd41004;
	shr.u64 	%rd41006, %rd41005, 32;
	and.b64  	%rd41007, %rd40965, 4294967295;
	add.s64 	%rd41008, %rd41006, %rd41007;
	shr.u64 	%rd41009, %rd41008, 32;
	and.b64  	%rd41010, %rd40968, 4294967295;
	add.s64 	%rd41011, %rd41009, %rd41010;
	shr.u64 	%rd41012, %rd41011, 32;
	and.b64  	%rd41013, %rd40971, 4294967295;
	add.s64 	%rd41014, %rd41012, %rd41013;
	{ .reg .b32 tmp; mov.b64 {tmp, %r5780}, %rd41014; }
	add.s32 	%r5781, %r5777, %r5780;
	mul.lo.s32 	%r5782, %r9, %r5779;
	cvt.u64.u32 	%rd41015, %r5782;
	and.b64  	%rd41016, %rd40978, 4294967295;
	mad.lo.s64 	%rd41017, %rd3, %rd41015, %rd41016;
	shr.u64 	%rd41018, %rd41017, 32;
	and.b64  	%rd41019, %rd40982, 4294967295;
	add.s64 	%rd41020, %rd41018, %rd41019;
	mad.lo.s64 	%rd41021, %rd4, %rd41015, %rd41020;
	cvt.u32.u64 	%r5783, %rd41021;
	shr.u64 	%rd41022, %rd41021, 32;
	and.b64  	%rd41023, %rd40986, 4294967295;
	add.s64 	%rd41024, %rd41022, %rd41023;
	mad.lo.s64 	%rd41025, %rd5, %rd41015, %rd41024;
	shr.u64 	%rd41026, %rd41025, 32;
	and.b64  	%rd41027, %rd40990, 4294967295;
	add.s64 	%rd41028, %rd41026, %rd41027;
	mad.lo.s64 	%rd41029, %rd6, %rd41015, %rd41028;
	shr.u64 	%rd41030, %rd41029, 32;
	and.b64  	%rd41031, %rd40994, 4294967295;
	add.s64 	%rd41032, %rd41030, %rd41031;
	mad.lo.s64 	%rd41033, %rd7, %rd41015, %rd41032;
	shr.u64 	%rd41034, %rd41033, 32;
	and.b64  	%rd41035, %rd40998, 4294967295;
	add.s64 	%rd41036, %rd41034, %rd41035;
	mad.lo.s64 	%rd41037, %rd8, %rd41015, %rd41036;
	shr.u64 	%rd41038, %rd41037, 32;
	and.b64  	%rd41039, %rd41002, 4294967295;
	add.s64 	%rd41040, %rd41038, %rd41039;
	mad.lo.s64 	%rd41041, %rd9, %rd41015, %rd41040;
	shr.u64 	%rd41042, %rd41041, 32;
	and.b64  	%rd41043, %rd41005, 4294967295;
	add.s64 	%rd41044, %rd41042, %rd41043;
	mad.lo.s64 	%rd41045, %rd10, %rd41015, %rd41044;
	shr.u64 	%rd41046, %rd41045, 32;
	and.b64  	%rd41047, %rd41008, 4294967295;
	add.s64 	%rd41048, %rd41046, %rd41047;
	shr.u64 	%rd41049, %rd41048, 32;
	and.b64  	%rd41050, %rd41011, 4294967295;
	add.s64 	%rd41051, %rd41049, %rd41050;
	shr.u64 	%rd41052, %rd41051, 32;
	and.b64  	%rd41053, %rd41014, 4294967295;
	add.s64 	%rd41054, %rd41052, %rd41053;
	{ .reg .b32 tmp; mov.b64 {tmp, %r5784}, %rd41054; }
	add.s32 	%r5785, %r5781, %r5784;
	mul.lo.s32 	%r5786, %r9, %r5783;
	cvt.u64.u32 	%rd41055, %r5786;
	and.b64  	%rd41056, %rd41021, 4294967295;
	mad.lo.s64 	%rd41057, %rd3, %rd41055, %rd41056;
	shr.u64 	%rd41058, %rd41057, 32;
	and.b64  	%rd41059, %rd41025, 4294967295;
	add.s64 	%rd41060, %rd41058, %rd41059;
	mad.lo.s64 	%rd41061, %rd4, %rd41055, %rd41060;
	cvt.u32.u64 	%r5787, %rd41061;
	shr.u64 	%rd41062, %rd41061, 32;
	and.b64  	%rd41063, %rd41029, 4294967295;
	add.s64 	%rd41064, %rd41062, %rd41063;
	mad.lo.s64 	%rd41065, %rd5, %rd41055, %rd41064;
	shr.u64 	%rd41066, %rd41065, 32;
	and.b64  	%rd41067, %rd41033, 4294967295;
	add.s64 	%rd41068, %rd41066, %rd41067;
	mad.lo.s64 	%rd41069, %rd6, %rd41055, %rd41068;
	shr.u64 	%rd41070, %rd41069, 32;
	and.b64  	%rd41071, %rd41037, 4294967295;
	add.s64 	%rd41072, %rd41070, %rd41071;
	mad.lo.s64 	%rd41073, %rd7, %rd41055, %rd41072;
	shr.u64 	%rd41074, %rd41073, 32;
	and.b64  	%rd41075, %rd41041, 4294967295;
	add.s64 	%rd41076, %rd41074, %rd41075;
	mad.lo.s64 	%rd41077, %rd8, %rd41055, %rd41076;
	shr.u64 	%rd41078, %rd41077, 32;
	and.b64  	%rd41079, %rd41045, 4294967295;
	add.s64 	%rd41080, %rd41078, %rd41079;
	mad.lo.s64 	%rd41081, %rd9, %rd41055, %rd41080;
	shr.u64 	%rd41082, %rd41081, 32;
	and.b64  	%rd41083, %rd41048, 4294967295;
	add.s64 	%rd41084, %rd41082, %rd41083;
	mad.lo.s64 	%rd41085, %rd10, %rd41055, %rd41084;
	shr.u64 	%rd41086, %rd41085, 32;
	and.b64  	%rd41087, %rd41051, 4294967295;
	add.s64 	%rd41088, %rd41086, %rd41087;
	shr.u64 	%rd41089, %rd41088, 32;
	and.b64  	%rd41090, %rd41054, 4294967295;
	add.s64 	%rd41091, %rd41089, %rd41090;
	{ .reg .b32 tmp; mov.b64 {tmp, %r5788}, %rd41091; }
	add.s32 	%r5789, %r5785, %r5788;
	mul.lo.s32 	%r5790, %r9, %r5787;
	cvt.u64.u32 	%rd41092, %r5790;
	and.b64  	%rd41093, %rd41061, 4294967295;
	mad.lo.s64 	%rd41094, %rd3, %rd41092, %rd41093;
	shr.u64 	%rd41095, %rd41094, 32;
	and.b64  	%rd41096, %rd41065, 4294967295;
	add.s64 	%rd41097, %rd41095, %rd41096;
	mad.lo.s64 	%rd41098, %rd4, %rd41092, %rd41097;
	cvt.u32.u64 	%r5791, %rd41098;
	shr.u64 	%rd41099, %rd41098, 32;
	and.b64  	%rd41100, %rd41069, 4294967295;
	add.s64 	%rd41101, %rd41099, %rd41100;
	mad.lo.s64 	%rd41102, %rd5, %rd41092, %rd41101;
	shr.u64 	%rd41103, %rd41102, 32;
	and.b64  	%rd41104, %rd41073, 4294967295;
	add.s64 	%rd41105, %rd41103, %rd41104;
	mad.lo.s64 	%rd41106, %rd6, %rd41092, %rd41105;
	shr.u64 	%rd41107, %rd41106, 32;
	and.b64  	%rd41108, %rd41077, 4294967295;
	add.s64 	%rd41109, %rd41107, %rd41108;
	mad.lo.s64 	%rd41110, %rd7, %rd41092, %rd41109;
	shr.u64 	%rd41111, %rd41110, 32;
	and.b64  	%rd41112, %rd41081, 4294967295;
	add.s64 	%rd41113, %rd41111, %rd41112;
	mad.lo.s64 	%rd41114, %rd8, %rd41092, %rd41113;
	shr.u64 	%rd41115, %rd41114, 32;
	and.b64  	%rd41116, %rd41085, 4294967295;
	add.s64 	%rd41117, %rd41115, %rd41116;
	mad.lo.s64 	%rd41118, %rd9, %rd41092, %rd41117;
	shr.u64 	%rd41119, %rd41118, 32;
	and.b64  	%rd41120, %rd41088, 4294967295;
	add.s64 	%rd41121, %rd41119, %rd41120;
	mad.lo.s64 	%rd41122, %rd10, %rd41092, %rd41121;
	shr.u64 	%rd41123, %rd41122, 32;
	and.b64  	%rd41124, %rd41091, 4294967295;
	add.s64 	%rd41125, %rd41123, %rd41124;
	{ .reg .b32 tmp; mov.b64 {tmp, %r5792}, %rd41125; }
	add.s32 	%r5793, %r5789, %r5792;
	mul.lo.s32 	%r5794, %r9, %r5791;
	cvt.u64.u32 	%rd41126, %r5794;
	and.b64  	%rd41127, %rd41098, 4294967295;
	mad.lo.s64 	%rd41128, %rd3, %rd41126, %rd41127;
	shr.u64 	%rd41129, %rd41128, 32;
	and.b64  	%rd41130, %rd41102, 4294967295;
	add.s64 	%rd41131, %rd41129, %rd41130;
	mad.lo.s64 	%rd1280, %rd4, %rd41126, %rd41131;
	cvt.u32.u64 	%r6693, %rd1280;
	shr.u64 	%rd41132, %rd1280, 32;
	and.b64  	%rd41133, %rd41106, 4294967295;
	add.s64 	%rd41134, %rd41132, %rd41133;
	mad.lo.s64 	%rd48734, %rd5, %rd41126, %rd41134;
	cvt.u32.u64 	%r710, %rd48734;
	shr.u64 	%rd41135, %rd48734, 32;
	and.b64  	%rd41136, %rd41110, 4294967295;
	add.s64 	%rd41137, %rd41135, %rd41136;
	mad.lo.s64 	%rd48735, %rd6, %rd41126, %rd41137;
	cvt.u32.u64 	%r711, %rd48735;
	shr.u64 	%rd41138, %rd48735, 32;
	and.b64  	%rd41139, %rd41114, 4294967295;
	add.s64 	%rd41140, %rd41138, %rd41139;
	mad.lo.s64 	%rd48736, %rd7, %rd41126, %rd41140;
	cvt.u32.u64 	%r712, %rd48736;
	shr.u64 	%rd41141, %rd48736, 32;
	and.b64  	%rd41142, %rd41118, 4294967295;
	add.s64 	%rd41143, %rd41141, %rd41142;
	mad.lo.s64 	%rd48737, %rd8, %rd41126, %rd41143;
	cvt.u32.u64 	%r713, %rd48737;
	shr.u64 	%rd41144, %rd48737, 32;
	and.b64  	%rd41145, %rd41122, 4294967295;
	add.s64 	%rd41146, %rd41144, %rd41145;
	mad.lo.s64 	%rd48738, %rd9, %rd41126, %rd41146;
	cvt.u32.u64 	%r714, %rd48738;
	shr.u64 	%rd41147, %rd48738, 32;
	and.b64  	%rd41148, %rd41125, 4294967295;
	add.s64 	%rd41149, %rd41147, %rd41148;
	mad.lo.s64 	%rd48739, %rd10, %rd41126, %rd41149;
	cvt.u32.u64 	%r715, %rd48739;
	{ .reg .b32 tmp; mov.b64 {tmp, %r5795}, %rd48739; }
	add.s32 	%r6694, %r5793, %r5795;
	setp.gt.u32 	%p1774, %r6694, %r5763;
	@%p1774 bra 	$L__BB0_759;
	setp.lt.u32 	%p1775, %r6694, %r5763;
	@%p1775 bra 	$L__BB0_760;
	cvt.u32.u64 	%r5797, %rd9;
	setp.lt.u32 	%p1776, %r5797, %r715;
	@%p1776 bra 	$L__BB0_759;
	setp.gt.u32 	%p1777, %r5797, %r715;
	@%p1777 bra 	$L__BB0_760;
	cvt.u32.u64 	%r5799, %rd8;
	setp.lt.u32 	%p1778, %r5799, %r714;
	@%p1778 bra 	$L__BB0_759;
	setp.gt.u32 	%p1779, %r5799, %r714;
	@%p1779 bra 	$L__BB0_760;
	cvt.u32.u64 	%r5801, %rd7;
	setp.lt.u32 	%p1780, %r5801, %r713;
	@%p1780 bra 	$L__BB0_759;
	setp.gt.u32 	%p1781, %r5801, %r713;
	@%p1781 bra 	$L__BB0_760;
	cvt.u32.u64 	%r5803, %rd6;
	setp.lt.u32 	%p1782, %r5803, %r712;
	@%p1782 bra 	$L__BB0_759;
	setp.gt.u32 	%p1783, %r5803, %r712;
	@%p1783 bra 	$L__BB0_760;
	cvt.u32.u64 	%r5805, %rd5;
	setp.lt.u32 	%p1784, %r5805, %r711;
	@%p1784 bra 	$L__BB0_759;
	setp.gt.u32 	%p1785, %r5805, %r711;
	@%p1785 bra 	$L__BB0_760;
	cvt.u32.u64 	%r5807, %rd4;
	setp.lt.u32 	%p1786, %r5807, %r710;
	@%p1786 bra 	$L__BB0_759;
	cvt.u32.u64 	%r5808, %rd3;
	setp.gt.u32 	%p1787, %r5807, %r710;
	setp.gt.u32 	%p1788, %r5808, %r6693;
	or.pred  	%p1789, %p1787, %p1788;
	@%p1789 bra 	$L__BB0_760;
$L__BB0_759:
	and.b64  	%rd41151, %rd1280, 4294967295;
	sub.s64 	%rd41152, %rd41151, %rd3;
	shr.u64 	%rd41153, %rd41152, 63;
	cvt.u32.u64 	%r6693, %rd41152;
	and.b64  	%rd41154, %rd48734, 4294967295;
	add.s64 	%rd41155, %rd41153, %rd4;
	sub.s64 	%rd48734, %rd41154, %rd41155;
	shr.u64 	%rd41156, %rd48734, 63;
	and.b64  	%rd41157, %rd48735, 4294967295;
	add.s64 	%rd41158, %rd41156, %rd5;
	sub.s64 	%rd48735, %rd41157, %rd41158;
	shr.u64 	%rd41159, %rd48735, 63;
	and.b64  	%rd41160, %rd48736, 4294967295;
	add.s64 	%rd41161, %rd41159, %rd6;
	sub.s64 	%rd48736, %rd41160, %rd41161;
	shr.u64 	%rd41162, %rd48736, 63;
	and.b64  	%rd41163, %rd48737, 4294967295;
	add.s64 	%rd41164, %rd41162, %rd7;
	sub.s64 	%rd48737, %rd41163, %rd41164;
	shr.u64 	%rd41165, %rd48737, 63;
	and.b64  	%rd41166, %rd48738, 4294967295;
	add.s64 	%rd41167, %rd41165, %rd8;
	sub.s64 	%rd48738, %rd41166, %rd41167;
	shr.u64 	%rd41168, %rd48738, 63;
	and.b64  	%rd41169, %rd48739, 4294967295;
	add.s64 	%rd41170, %rd41168, %rd9;
	sub.s64 	%rd48739, %rd41169, %rd41170;
	shr.u64 	%rd41171, %rd48739, 63;
	cvt.u32.u64 	%r5811, %rd41171;
	add.s32 	%r5812, %r5763, %r5811;
	sub.s32 	%r6694, %r6694, %r5812;
$L__BB0_760:
	cvt.u32.u64 	%r5813, %rd10;
	shl.b32 	%r6695, %r6693, 1;
	shr.u32 	%r5814, %r6693, 31;
	cvt.u64.u32 	%rd41173, %r5814;
	and.b64  	%rd1299, %rd48734, 4294967295;
	shl.b64 	%rd41174, %rd48734, 1;
	and.b64  	%rd41175, %rd41174, 8589934590;
	or.b64  	%rd48740, %rd41175, %rd41173;
	cvt.u32.u64 	%r722, %rd48740;
	shr.u64 	%rd41176, %rd41175, 32;
	and.b64  	%rd1301, %rd48735, 4294967295;
	shl.b64 	%rd41177, %rd48735, 1;
	and.b64  	%rd41178, %rd41177, 8589934590;
	or.b64  	%rd48741, %rd41176, %rd41178;
	cvt.u32.u64 	%r723, %rd48741;
	shr.u64 	%rd41179, %rd41178, 32;
	and.b64  	%rd1303, %rd48736, 4294967295;
	shl.b64 	%rd41180, %rd48736, 1;
	and.b64  	%rd41181, %rd41180, 8589934590;
	or.b64  	%rd48742, %rd41179, %rd41181;
	cvt.u32.u64 	%r724, %rd48742;
	shr.u64 	%rd41182, %rd41181, 32;
	and.b64  	%rd1305, %rd48737, 4294967295;
	shl.b64 	%rd41183, %rd48737, 1;
	and.b64  	%rd41184, %rd41183, 8589934590;
	or.b64  	%rd48743, %rd41182, %rd41184;
	cvt.u32.u64 	%r725, %rd48743;
	shr.u64 	%rd41185, %rd41184, 32;
	and.b64  	%rd1307, %rd48738, 4294967295;
	shl.b64 	%rd41186, %rd48738, 1;
	and.b64  	%rd41187, %rd41186, 8589934590;
	or.b64  	%rd48744, %rd41185, %rd41187;
	cvt.u32.u64 	%r726, %rd48744;
	shr.u64 	%rd41188, %rd41187, 32;
	and.b64  	%rd1309, %rd48739, 4294967295;
	shl.b64 	%rd41189, %rd48739, 1;
	and.b64  	%rd41190, %rd41189, 8589934590;
	or.b64  	%rd48745, %rd41188, %rd41190;
	cvt.u32.u64 	%r727, %rd48745;
	shr.u64 	%rd41191, %rd41190, 32;
	cvt.u64.u32 	%rd1311, %r6694;
	mul.wide.u32 	%rd41192, %r6694, 2;
	add.s64 	%rd48746, %rd41191, %rd41192;
	cvt.u32.u64 	%r728, %rd48746;
	setp.gt.u64 	%p1790, %rd48746, 4294967295;
	setp.lt.u32 	%p1791, %r5813, %r728;
	or.pred  	%p1792, %p1790, %p1791;
	@%p1792 bra 	$L__BB0_774;
	cvt.u32.u64 	%r5815, %rd10;
	setp.gt.u32 	%p1793, %r5815, %r728;
	@%p1793 bra 	$L__BB0_775;
	cvt.u32.u64 	%r5816, %rd9;
	setp.lt.u32 	%p1794, %r5816, %r727;
	@%p1794 bra 	$L__BB0_774;
	cvt.u32.u64 	%r5817, %rd9;
	setp.gt.u32 	%p1795, %r5817, %r727;
	@%p1795 bra 	$L__BB0_775;
	cvt.u32.u64 	%r5818, %rd8;
	setp.lt.u32 	%p1796, %r5818, %r726;
	@%p1796 bra 	$L__BB0_774;
	cvt.u32.u64 	%r5819, %rd8;
	setp.gt.u32 	%p1797, %r5819, %r726;
	@%p1797 bra 	$L__BB0_775;
	cvt.u32.u64 	%r5820, %rd7;
	setp.lt.u32 	%p1798, %r5820, %r725;
	@%p1798 bra 	$L__BB0_774;
	cvt.u32.u64 	%r5821, %rd7;
	setp.gt.u32 	%p1799, %r5821, %r725;
	@%p1799 bra 	$L__BB0_775;
	cvt.u32.u64 	%r5822, %rd6;
	setp.lt.u32 	%p1800, %r5822, %r724;
	@%p1800 bra 	$L__BB0_774;
	cvt.u32.u64 	%r5823, %rd6;
	setp.gt.u32 	%p1801, %r5823, %r724;
	@%p1801 bra 	$L__BB0_775;
	cvt.u32.u64 	%r5824, %rd5;
	setp.lt.u32 	%p1802, %r5824, %r723;
	@%p1802 bra 	$L__BB0_774;
	setp.gt.u32 	%p1803, %r5824, %r723;
	@%p1803 bra 	$L__BB0_775;
	cvt.u32.u64 	%r5826, %rd4;
	setp.lt.u32 	%p1804, %r5826, %r722;
	@%p1804 bra 	$L__BB0_774;
	cvt.u32.u64 	%r5827, %rd3;
	setp.gt.u32 	%p1805, %r5826, %r722;
	setp.lt.u32 	%p1806, %r6695, %r5827;
	or.pred  	%p1807, %p1805, %p1806;
	@%p1807 bra 	$L__BB0_775;
$L__BB0_774:
	cvt.u64.u32 	%rd41195, %r6695;
	sub.s64 	%rd41196, %rd41195, %rd3;
	shr.u64 	%rd41197, %rd41196, 63;
	cvt.u32.u64 	%r6695, %rd41196;
	and.b64  	%rd41198, %rd48740, 4294967295;
	add.s64 	%rd41199, %rd41197, %rd4;
	sub.s64 	%rd48740, %rd41198, %rd41199;
	shr.u64 	%rd41200, %rd48740, 63;
	and.b64  	%rd41201, %rd48741, 4294967295;
	add.s64 	%rd41202, %rd41200, %rd5;
	sub.s64 	%rd48741, %rd41201, %rd41202;
	shr.u64 	%rd41203, %rd48741, 63;
	and.b64  	%rd41204, %rd48742, 4294967295;
	add.s64 	%rd41205, %rd41203, %rd6;
	sub.s64 	%rd48742, %rd41204, %rd41205;
	shr.u64 	%rd41206, %rd48742, 63;
	and.b64  	%rd41207, %rd48743, 4294967295;
	add.s64 	%rd41208, %rd41206, %rd7;
	sub.s64 	%rd48743, %rd41207, %rd41208;
	shr.u64 	%rd41209, %rd48743, 63;
	and.b64  	%rd41210, %rd48744, 4294967295;
	add.s64 	%rd41211, %rd41209, %rd8;
	sub.s64 	%rd48744, %rd41210, %rd41211;
	shr.u64 	%rd41212, %rd48744, 63;
	and.b64  	%rd41213, %rd48745, 4294967295;
	add.s64 	%rd41214, %rd41212, %rd9;
	sub.s64 	%rd48745, %rd41213, %rd41214;
	shr.u64 	%rd41215, %rd48745, 63;
	and.b64  	%rd41216, %rd48746, 4294967295;
	add.s64 	%rd41217, %rd41215, %rd10;
	sub.s64 	%rd48746, %rd41216, %rd41217;
$L__BB0_775:
	cvt.u32.u64 	%r5829, %rd10;
	add.s32 	%r6696, %r6695, %r6693;
	setp.lt.u32 	%p1808, %r6696, %r6695;
	selp.u64 	%rd41219, 1, 0, %p1808;
	and.b64  	%rd41220, %rd48740, 4294967295;
	add.s64 	%rd41221, %rd41220, %rd41219;
	add.s64 	%rd48747, %rd41221, %rd1299;
	cvt.u32.u64 	%r732, %rd48747;
	shr.u64 	%rd41222, %rd48747, 32;
	and.b64  	%rd41223, %rd48741, 4294967295;
	add.s64 	%rd41224, %rd41222, %rd41223;
	add.s64 	%rd48748, %rd41224, %rd1301;
	cvt.u32.u64 	%r733, %rd48748;
	shr.u64 	%rd41225, %rd48748, 32;
	and.b64  	%rd41226, %rd48742, 4294967295;
	add.s64 	%rd41227, %rd41225, %rd41226;
	add.s64 	%rd48749, %rd41227, %rd1303;
	cvt.u32.u64 	%r734, %rd48749;
	shr.u64 	%rd41228, %rd48749, 32;
	and.b64  	%rd41229, %rd48743, 4294967295;
	add.s64 	%rd41230, %rd41228, %rd41229;
	add.s64 	%rd48750, %rd41230, %rd1305;
	cvt.u32.u64 	%r735, %rd48750;
	shr.u64 	%rd41231, %rd48750, 32;
	and.b64  	%rd41232, %rd48744, 4294967295;
	add.s64 	%rd41233, %rd41231, %rd41232;
	add.s64 	%rd48751, %rd41233, %rd1307;
	cvt.u32.u64 	%r736, %rd48751;
	shr.u64 	%rd41234, %rd48751, 32;
	and.b64  	%rd41235, %rd48745, 4294967295;
	add.s64 	%rd41236, %rd41234, %rd41235;
	add.s64 	%rd48752, %rd41236, %rd1309;
	cvt.u32.u64 	%r737, %rd48752;
	shr.u64 	%rd41237, %rd48752, 32;
	and.b64  	%rd41238, %rd48746, 4294967295;
	add.s64 	%rd41239, %rd41237, %rd41238;
	add.s64 	%rd48753, %rd41239, %rd1311;
	cvt.u32.u64 	%r738, %rd48753;
	setp.gt.u64 	%p1809, %rd48753, 4294967295;
	setp.lt.u32 	%p1810, %r5829, %r738;
	or.pred  	%p1811, %p1809, %p1810;
	@%p1811 bra 	$L__BB0_789;
	setp.gt.u32 	%p1812, %r5829, %r738;
	@%p1812 bra 	$L__BB0_790;
	cvt.u32.u64 	%r5831, %rd9;
	setp.lt.u32 	%p1813, %r5831, %r737;
	@%p1813 bra 	$L__BB0_789;
	setp.gt.u32 	%p1814, %r5831, %r737;
	@%p1814 bra 	$L__BB0_790;
	cvt.u32.u64 	%r5833, %rd8;
	setp.lt.u32 	%p1815, %r5833, %r736;
	@%p1815 bra 	$L__BB0_789;
	setp.gt.u32 	%p1816, %r5833, %r736;
	@%p1816 bra 	$L__BB0_790;
	cvt.u32.u64 	%r5835, %rd7;
	setp.lt.u32 	%p1817, %r5835, %r735;
	@%p1817 bra 	$L__BB0_789;
	setp.gt.u32 	%p1818, %r5835, %r735;
	@%p1818 bra 	$L__BB0_790;
	cvt.u32.u64 	%r5837, %rd6;
	setp.lt.u32 	%p1819, %r5837, %r734;
	@%p1819 bra 	$L__BB0_789;
	setp.gt.u32 	%p1820, %r5837, %r734;
	@%p1820 bra 	$L__BB0_790;
	cvt.u32.u64 	%r5839, %rd5;
	setp.lt.u32 	%p1821, %r5839, %r733;
	@%p1821 bra 	$L__BB0_789;
	setp.gt.u32 	%p1822, %r5839, %r733;
	@%p1822 bra 	$L__BB0_790;
	cvt.u32.u64 	%r5841, %rd4;
	setp.lt.u32 	%p1823, %r5841, %r732;
	@%p1823 bra 	$L__BB0_789;
	cvt.u32.u64 	%r5842, %rd3;
	setp.gt.u32 	%p1824, %r5841, %r732;
	setp.lt.u32 	%p1825, %r6696, %r5842;
	or.pred  	%p1826, %p1824, %p1825;
	@%p1826 bra 	$L__BB0_790;
$L__BB0_789:
	cvt.u64.u32 	%rd41242, %r6696;
	sub.s64 	%rd41243, %rd41242, %rd3;
	shr.u64 	%rd41244, %rd41243, 63;
	cvt.u32.u64 	%r6696, %rd41243;
	and.b64  	%rd41245, %rd48747, 4294967295;
	add.s64 	%rd41246, %rd41244, %rd4;
	sub.s64 	%rd48747, %rd41245, %rd41246;
	shr.u64 	%rd41247, %rd48747, 63;
	and.b64  	%rd41248, %rd48748, 4294967295;
	add.s64 	%rd41249, %rd41247, %rd5;
	sub.s64 	%rd48748, %rd41248, %rd41249;
	shr.u64 	%rd41250, %rd48748, 63;
	and.b64  	%rd41251, %rd48749, 4294967295;
	add.s64 	%rd41252, %rd41250, %rd6;
	sub.s64 	%rd48749, %rd41251, %rd41252;
	shr.u64 	%rd41253, %rd48749, 63;
	and.b64  	%rd41254, %rd48750, 4294967295;
	add.s64 	%rd41255, %rd41253, %rd7;
	sub.s64 	%rd48750, %rd41254, %rd41255;
	shr.u64 	%rd41256, %rd48750, 63;
	and.b64  	%rd41257, %rd48751, 4294967295;
	add.s64 	%rd41258, %rd41256, %rd8;
	sub.s64 	%rd48751, %rd41257, %rd41258;
	shr.u64 	%rd41259, %rd48751, 63;
	and.b64  	%rd41260, %rd48752, 4294967295;
	add.s64 	%rd41261, %rd41259, %rd9;
	sub.s64 	%rd48752, %rd41260, %rd41261;
	shr.u64 	%rd41262, %rd48752, 63;
	and.b64  	%rd41263, %rd48753, 4294967295;
	add.s64 	%rd41264, %rd41262, %rd10;
	sub.s64 	%rd48753, %rd41263, %rd41264;
$L__BB0_790:
	cvt.u32.u64 	%r5844, %rd10;
	cvt.u64.u32 	%rd1348, %r6696;
	mul.wide.u32 	%rd41265, %r6696, %r6696;
	cvt.u32.u64 	%r5845, %rd41265;
	shr.u64 	%rd41266, %rd41265, 32;
	and.b64  	%rd1349, %rd48747, 4294967295;
	mul.lo.s64 	%rd41267, %rd1349, %rd1348;
	add.s64 	%rd41268, %rd41266, %rd41267;
	shr.u64 	%rd41269, %rd41268, 32;
	and.b64  	%rd1350, %rd48748, 4294967295;
	mul.lo.s64 	%rd41270, %rd1350, %rd1348;
	add.s64 	%rd41271, %rd41269, %rd41270;
	shr.u64 	%rd41272, %rd41271, 32;
	and.b64  	%rd1351, %rd48749, 4294967295;
	mul.lo.s64 	%rd41273, %rd1351, %rd1348;
	add.s64 	%rd41274, %rd41272, %rd41273;
	shr.u64 	%rd41275, %rd41274, 32;
	and.b64  	%rd1352, %rd48750, 4294967295;
	mul.lo.s64 	%rd41276, %rd1352, %rd1348;
	add.s64 	%rd41277, %rd41275, %rd41276;
	shr.u64 	%rd41278, %rd41277, 32;
	and.b64  	%rd1353, %rd48751, 4294967295;
	mul.lo.s64 	%rd41279, %rd1353, %rd1348;
	add.s64 	%rd41280, %rd41278, %rd41279;
	shr.u64 	%rd41281, %rd41280, 32;
	and.b64  	%rd1354, %rd48752, 4294967295;
	mul.lo.s64 	%rd41282, %rd1354, %rd1348;
	add.s64 	%rd41283, %rd41281, %rd41282;
	shr.u64 	%rd41284, %rd41283, 32;
	and.b64  	%rd1355, %rd48753, 4294967295;
	mul.lo.s64 	%rd41285, %rd1355, %rd1348;
	add.s64 	%rd41286, %rd41284, %rd41285;
	shr.u64 	%rd41287, %rd41286, 32;
	and.b64  	%rd41288, %rd41268, 4294967295;
	add.s64 	%rd41289, %rd41267, %rd41288;
	shr.u64 	%rd41290, %rd41289, 32;
	and.b64  	%rd41291, %rd41271, 4294967295;
	add.s64 	%rd41292, %rd41290, %rd41291;
	mad.lo.s64 	%rd41293, %rd1349, %rd1349, %rd41292;
	shr.u64 	%rd41294, %rd41293, 32;
	mul.lo.s64 	%rd41295, %rd1350, %rd1349;
	and.b64  	%rd41296, %rd41274, 4294967295;
	add.s64 	%rd41297, %rd41294, %rd41296;
	add.s64 	%rd41298, %rd41297, %rd41295;
	shr.u64 	%rd41299, %rd41298, 32;
	mul.lo.s64 	%rd41300, %rd1351, %rd1349;
	and.b64  	%rd41301, %rd41277, 4294967295;
	add.s64 	%rd41302, %rd41299, %rd41301;
	add.s64 	%rd41303, %rd41302, %rd41300;
	shr.u64 	%rd41304, %rd41303, 32;
	mul.lo.s64 	%rd41305, %rd1352, %rd1349;
	and.b64  	%rd41306, %rd41280, 4294967295;
	add.s64 	%rd41307, %rd41304, %rd41306;
	add.s64 	%rd41308, %rd41307, %rd41305;
	shr.u64 	%rd41309, %rd41308, 32;
	mul.lo.s64 	%rd41310, %rd1353, %rd1349;
	and.b64  	%rd41311, %rd41283, 4294967295;
	add.s64 	%rd41312, %rd41309, %rd41311;
	add.s64 	%rd41313, %rd41312, %rd41310;
	shr.u64 	%rd41314, %rd41313, 32;
	mul.lo.s64 	%rd41315, %rd1354, %rd1349;
	and.b64  	%rd41316, %rd41286, 4294967295;
	add.s64 	%rd41317, %rd41314, %rd41316;
	add.s64 	%rd41318, %rd41317, %rd41315;
	shr.u64 	%rd41319, %rd41318, 32;
	mul.lo.s64 	%rd41320, %rd1355, %rd1349;
	add.s64 	%rd41321, %rd41319, %rd41287;
	add.s64 	%rd41322, %rd41321, %rd41320;
	shr.u64 	%rd41323, %rd41322, 32;
	and.b64  	%rd41324, %rd41293, 4294967295;
	add.s64 	%rd41325, %rd41270, %rd41324;
	shr.u64 	%rd41326, %rd41325, 32;
	and.b64  	%rd41327, %rd41298, 4294967295;
	add.s64 	%rd41328, %rd41326, %rd41327;
	add.s64 	%rd41329, %rd41328, %rd41295;
	shr.u64 	%rd41330, %rd41329, 32;
	and.b64  	%rd41331, %rd41303, 4294967295;
	add.s64 	%rd41332, %rd41330, %rd41331;
	mad.lo.s64 	%rd41333, %rd1350, %rd1350, %rd41332;
	shr.u64 	%rd41334, %rd41333, 32;
	mul.lo.s64 	%rd41335, %rd1351, %rd1350;
	and.b64  	%rd41336, %rd41308, 4294967295;
	add.s64 	%rd41337, %rd41334, %rd41336;
	add.s64 	%rd41338, %rd41337, %rd41335;
	shr.u64 	%rd41339, %rd41338, 32;
	mul.lo.s64 	%rd41340, %rd1352, %rd1350;
	and.b64  	%rd41341, %rd41313, 4294967295;
	add.s64 	%rd41342, %rd41339, %rd41341;
	add.s64 	%rd41343, %rd41342, %rd41340;
	shr.u64 	%rd41344, %rd41343, 32;
	mul.lo.s64 	%rd41345, %rd1353, %rd1350;
	and.b64  	%rd41346, %rd41318, 4294967295;
	add.s64 	%rd41347, %rd41344, %rd41346;
	add.s64 	%rd41348, %rd41347, %rd41345;
	shr.u64 	%rd41349, %rd41348, 32;
	mul.lo.s64 	%rd41350, %rd1354, %rd1350;
	and.b64  	%rd41351, %rd41322, 4294967295;
	add.s64 	%rd41352, %rd41349, %rd41351;
	add.s64 	%rd41353, %rd41352, %rd41350;
	shr.u64 	%rd41354, %rd41353, 32;
	mul.lo.s64 	%rd41355, %rd1355, %rd1350;
	add.s64 	%rd41356, %rd41354, %rd41323;
	add.s64 	%rd41357, %rd41356, %rd41355;
	shr.u64 	%rd41358, %rd41357, 32;
	and.b64  	%rd41359, %rd41329, 4294967295;
	add.s64 	%rd41360, %rd41273, %rd41359;
	shr.u64 	%rd41361, %rd41360, 32;
	and.b64  	%rd41362, %rd41333, 4294967295;
	add.s64 	%rd41363, %rd41361, %rd41362;
	add.s64 	%rd41364, %rd41363, %rd41300;
	shr.u64 	%rd41365, %rd41364, 32;
	and.b64  	%rd41366, %rd41338, 4294967295;
	add.s64 	%rd41367, %rd41365, %rd41366;
	add.s64 	%rd41368, %rd41367, %rd41335;
	shr.u64 	%rd41369, %rd41368, 32;
	and.b64  	%rd41370, %rd41343, 4294967295;
	add.s64 	%rd41371, %rd41369, %rd41370;
	mad.lo.s64 	%rd41372, %rd1351, %rd1351, %rd41371;
	shr.u64 	%rd41373, %rd41372, 32;
	mul.lo.s64 	%rd41374, %rd1352, %rd1351;
	and.b64  	%rd41375, %rd41348, 4294967295;
	add.s64 	%rd41376, %rd41373, %rd41375;
	add.s64 	%rd41377, %rd41376, %rd41374;
	shr.u64 	%rd41378, %rd41377, 32;
	mul.lo.s64 	%rd41379, %rd1353, %rd1351;
	and.b64  	%rd41380, %rd41353, 4294967295;
	add.s64 	%rd41381, %rd41378, %rd41380;
	add.s64 	%rd41382, %rd41381, %rd41379;
	shr.u64 	%rd41383, %rd41382, 32;
	mul.lo.s64 	%rd41384, %rd1354, %rd1351;
	and.b64  	%rd41385, %rd41357, 4294967295;
	add.s64 	%rd41386, %rd41383, %rd41385;
	add.s64 	%rd41387, %rd41386, %rd41384;
	shr.u64 	%rd41388, %rd41387, 32;
	mul.lo.s64 	%rd41389, %rd1355, %rd1351;
	add.s64 	%rd41390, %rd41388, %rd41358;
	add.s64 	%rd41391, %rd41390, %rd41389;
	shr.u64 	%rd41392, %rd41391, 32;
	and.b64  	%rd41393, %rd41364, 4294967295;
	add.s64 	%rd41394, %rd41276, %rd41393;
	shr.u64 	%rd41395, %rd41394, 32;
	and.b64  	%rd41396, %rd41368, 4294967295;
	add.s64 	%rd41397, %rd41395, %rd41396;
	add.s64 	%rd41398, %rd41397, %rd41305;
	shr.u64 	%rd41399, %rd41398, 32;
	and.b64  	%rd41400, %rd41372, 4294967295;
	add.s64 	%rd41401, %rd41399, %rd41400;
	add.s64 	%rd41402, %rd41401, %rd41340;
	shr.u64 	%rd41403, %rd41402, 32;
	and.b64  	%rd41404, %rd41377, 4294967295;
	add.s64 	%rd41405, %rd41403, %rd41404;
	add.s64 	%rd41406, %rd41405, %rd41374;
	shr.u64 	%rd41407, %rd41406, 32;
	and.b64  	%rd41408, %rd41382, 4294967295;
	add.s64 	%rd41409, %rd41407, %rd41408;
	mad.lo.s64 	%rd41410, %rd1352, %rd1352, %rd41409;
	shr.u64 	%rd41411, %rd41410, 32;
	mul.lo.s64 	%rd41412, %rd1353, %rd1352;
	and.b64  	%rd41413, %rd41387, 4294967295;
	add.s64 	%rd41414, %rd41411, %rd41413;
	add.s64 	%rd41415, %rd41414, %rd41412;
	shr.u64 	%rd41416, %rd41415, 32;
	mul.lo.s64 	%rd41417, %rd1354, %rd1352;
	and.b64  	%rd41418, %rd41391, 4294967295;
	add.s64 	%rd41419, %rd41416, %rd41418;
	add.s64 	%rd41420, %rd41419, %rd41417;
	shr.u64 	%rd41421, %rd41420, 32;
	mul.lo.s64 	%rd41422, %rd1355, %rd1352;
	add.s64 	%rd41423, %rd41421, %rd41392;
	add.s64 	%rd41424, %rd41423, %rd41422;
	shr.u64 	%rd41425, %rd41424, 32;
	and.b64  	%rd41426, %rd41398, 4294967295;
	add.s64 	%rd41427, %rd41279, %rd41426;
	shr.u64 	%rd41428, %rd41427, 32;
	and.b64  	%rd41429, %rd41402, 4294967295;
	add.s64 	%rd41430, %rd41428, %rd41429;
	add.s64 	%rd41431, %rd41430, %rd41310;
	shr.u64 	%rd41432, %rd41431, 32;
	and.b64  	%rd41433, %rd41406, 4294967295;
	add.s64 	%rd41434, %rd41432, %rd41433;
	add.s64 	%rd41435, %rd41434, %rd41345;
	shr.u64 	%rd41436, %rd41435, 32;
	and.b64  	%rd41437, %rd41410, 4294967295;
	add.s64 	%rd41438, %rd41436, %rd41437;
	add.s64 	%rd41439, %rd41438, %rd41379;
	shr.u64 	%rd41440, %rd41439, 32;
	and.b64  	%rd41441, %rd41415, 4294967295;
	add.s64 	%rd41442, %rd41440, %rd41441;
	add.s64 	%rd41443, %rd41442, %rd41412;
	shr.u64 	%rd41444, %rd41443, 32;
	and.b64  	%rd41445, %rd41420, 4294967295;
	add.s64 	%rd41446, %rd41444, %rd41445;
	mad.lo.s64 	%rd41447, %rd1353, %rd1353, %rd41446;
	shr.u64 	%rd41448, %rd41447, 32;
	mul.lo.s64 	%rd41449, %rd1354, %rd1353;
	and.b64  	%rd41450, %rd41424, 4294967295;
	add.s64 	%rd41451, %rd41448, %rd41450;
	add.s64 	%rd41452, %rd41451, %rd41449;
	shr.u64 	%rd41453, %rd41452, 32;
	mul.lo.s64 	%rd41454, %rd1355, %rd1353;
	add.s64 	%rd41455, %rd41453, %rd41425;
	add.s64 	%rd41456, %rd41455, %rd41454;
	shr.u64 	%rd41457, %rd41456, 32;
	and.b64  	%rd41458, %rd41431, 4294967295;
	add.s64 	%rd41459, %rd41282, %rd41458;
	shr.u64 	%rd41460, %rd41459, 32;
	and.b64  	%rd41461, %rd41435, 4294967295;
	add.s64 	%rd41462, %rd41460, %rd41461;
	add.s64 	%rd41463, %rd41462, %rd41315;
	shr.u64 	%rd41464, %rd41463, 32;
	and.b64  	%rd41465, %rd41439, 4294967295;
	add.s64 	%rd41466, %rd41464, %rd41465;
	add.s64 	%rd41467, %rd41466, %rd41350;
	shr.u64 	%rd41468, %rd41467, 32;
	and.b64  	%rd41469, %rd41443, 4294967295;
	add.s64 	%rd41470, %rd41468, %rd41469;
	add.s64 	%rd41471, %rd41470, %rd41384;
	shr.u64 	%rd41472, %rd41471, 32;
	and.b64  	%rd41473, %rd41447, 4294967295;
	add.s64 	%rd41474, %rd41472, %rd41473;
	add.s64 	%rd41475, %rd41474, %rd41417;
	shr.u64 	%rd41476, %rd41475, 32;
	and.b64  	%rd41477, %rd41452, 4294967295;
	add.s64 	%rd41478, %rd41476, %rd41477;
	add.s64 	%rd41479, %rd41478, %rd41449;
	shr.u64 	%rd41480, %rd41479, 32;
	and.b64  	%rd41481, %rd41456, 4294967295;
	add.s64 	%rd41482, %rd41480, %rd41481;
	mad.lo.s64 	%rd41483, %rd1354, %rd1354, %rd41482;
	shr.u64 	%rd41484, %rd41483, 32;
	mul.lo.s64 	%rd41485, %rd1355, %rd1354;
	add.s64 	%rd41486, %rd41484, %rd41457;
	add.s64 	%rd41487, %rd41486, %rd41485;
	shr.u64 	%rd41488, %rd41487, 32;
	and.b64  	%rd41489, %rd41463, 4294967295;
	add.s64 	%rd41490, %rd41285, %rd41489;
	shr.u64 	%rd41491, %rd41490, 32;
	and.b64  	%rd41492, %rd41467, 4294967295;
	add.s64 	%rd41493, %rd41491, %rd41492;
	add.s64 	%rd41494, %rd41493, %rd41320;
	shr.u64 	%rd41495, %rd41494, 32;
	and.b64  	%rd41496, %rd41471, 4294967295;
	add.s64 	%rd41497, %rd41495, %rd41496;
	add.s64 	%rd41498, %rd41497, %rd41355;
	shr.u64 	%rd41499, %rd41498, 32;
	and.b64  	%rd41500, %rd41475, 4294967295;
	add.s64 	%rd41501, %rd41499, %rd41500;
	add.s64 	%rd41502, %rd41501, %rd41389;
	shr.u64 	%rd41503, %rd41502, 32;
	and.b64  	%rd41504, %rd41479, 4294967295;
	add.s64 	%rd41505, %rd41503, %rd41504;
	add.s64 	%rd41506, %rd41505, %rd41422;
	shr.u64 	%rd41507, %rd41506, 32;
	and.b64  	%rd41508, %rd41483, 4294967295;
	add.s64 	%rd41509, %rd41507, %rd41508;
	add.s64 	%rd41510, %rd41509, %rd41454;
	shr.u64 	%rd41511, %rd41510, 32;
	and.b64  	%rd41512, %rd41487, 4294967295;
	add.s64 	%rd41513, %rd41511, %rd41512;
	add.s64 	%rd41514, %rd41513, %rd41485;
	shr.u64 	%rd41515, %rd41514, 32;
	add.s64 	%rd41516, %rd41515, %rd41488;
	mad.lo.s64 	%rd41517, %rd1355, %rd1355, %rd41516;
	{ .reg .b32 tmp; mov.b64 {tmp, %r5846}, %rd41517; }
	mul.lo.s32 	%r5847, %r9, %r5845;
	cvt.u64.u32 	%rd41518, %r5847;
	and.b64  	%rd41519, %rd41265, 4294967293;
	mad.lo.s64 	%rd41520, %rd3, %rd41518, %rd41519;
	shr.u64 	%rd41521, %rd41520, 32;
	and.b64  	%rd41522, %rd41289, 4294967295;
	add.s64 	%rd41523, %rd41521, %rd41522;
	mad.lo.s64 	%rd41524, %rd4, %rd41518, %rd41523;
	cvt.u32.u64 	%r5848, %rd41524;
	shr.u64 	%rd41525, %rd41524, 32;
	and.b64  	%rd41526, %rd41325, 4294967295;
	add.s64 	%rd41527, %rd41525, %rd41526;
	mad.lo.s64 	%rd41528, %rd5, %rd41518, %rd41527;
	shr.u64 	%rd41529, %rd41528, 32;
	and.b64  	%rd41530, %rd41360, 4294967295;
	add.s64 	%rd41531, %rd41529, %rd41530;
	mad.lo.s64 	%rd41532, %rd6, %rd41518, %rd41531;
	shr.u64 	%rd41533, %rd41532, 32;
	and.b64  	%rd41534, %rd41394, 4294967295;
	add.s64 	%rd41535, %rd41533, %rd41534;
	mad.lo.s64 	%rd41536, %rd7, %rd41518, %rd41535;
	shr.u64 	%rd41537, %rd41536, 32;
	and.b64  	%rd41538, %rd41427, 4294967295;
	add.s64 	%rd41539, %rd41537, %rd41538;
	mad.lo.s64 	%rd41540, %rd8, %rd41518, %rd41539;
	shr.u64 	%rd41541, %rd41540, 32;
	and.b64  	%rd41542, %rd41459, 4294967295;
	add.s64 	%rd41543, %rd41541, %rd41542;
	mad.lo.s64 	%rd41544, %rd9, %rd41518, %rd41543;
	shr.u64 	%rd41545, %rd41544, 32;
	and.b64  	%rd41546, %rd41490, 4294967295;
	add.s64 	%rd41547, %rd41545, %rd41546;
	mad.lo.s64 	%rd41548, %rd10, %rd41518, %rd41547;
	shr.u64 	%rd41549, %rd41548, 32;
	and.b64  	%rd41550, %rd41494, 4294967295;
	add.s64 	%rd41551, %rd41549, %rd41550;
	shr.u64 	%rd41552, %rd41551, 32;
	and.b64  	%rd41553, %rd41498, 4294967295;
	add.s64 	%rd41554, %rd41552, %rd41553;
	shr.u64 	%rd41555, %rd41554, 32;
	and.b64  	%rd41556, %rd41502, 4294967295;
	add.s64 	%rd41557, %rd41555, %rd41556;
	shr.u64 	%rd41558, %rd41557, 32;
	and.b64  	%rd41559, %rd41506, 4294967295;
	add.s64 	%rd41560, %rd41558, %rd41559;
	shr.u64 	%rd41561, %rd41560, 32;
	and.b64  	%rd41562, %rd41510, 4294967295;
	add.s64 	%rd41563, %rd41561, %rd41562;
	shr.u64 	%rd41564, %rd41563, 32;
	and.b64  	%rd41565, %rd41514, 4294967295;
	add.s64 	%rd41566, %rd41564, %rd41565;
	shr.u64 	%rd41567, %rd41566, 32;
	and.b64  	%rd41568, %rd41517, 4294967295;
	add.s64 	%rd41569, %rd41567, %rd41568;
	{ .reg .b32 tmp; mov.b64 {tmp, %r5849}, %rd41569; }
	add.s32 	%r5850, %r5846, %r5849;
	mul.lo.s32 	%r5851, %r9, %r5848;
	cvt.u64.u32 	%rd41570, %r5851;
	and.b64  	%rd41571, %rd41524, 4294967295;
	mad.lo.s64 	%rd41572, %rd3, %rd41570, %rd41571;
	shr.u64 	%rd41573, %rd41572, 32;
	and.b64  	%rd41574, %rd41528, 4294967295;
	add.s64 	%rd41575, %rd41573, %rd41574;
	mad.lo.s64 	%rd41576, %rd4, %rd41570, %rd41575;
	cvt.u32.u64 	%r5852, %rd41576;
	shr.u64 	%rd41577, %rd41576, 32;
	and.b64  	%rd41578, %rd41532, 4294967295;
	add.s64 	%rd41579, %rd41577, %rd41578;
	mad.lo.s64 	%rd41580, %rd5, %rd41570, %rd41579;
	shr.u64 	%rd41581, %rd41580, 32;
	and.b64  	%rd41582, %rd41536, 4294967295;
	add.s64 	%rd41583, %rd41581, %rd41582;
	mad.lo.s64 	%rd41584, %rd6, %rd41570, %rd41583;
	shr.u64 	%rd41585, %rd41584, 32;
	and.b64  	%rd41586, %rd41540, 4294967295;
	add.s64 	%rd41587, %rd41585, %rd41586;
	mad.lo.s64 	%rd41588, %rd7, %rd41570, %rd41587;
	shr.u64 	%rd41589, %rd41588, 32;
	and.b64  	%rd41590, %rd41544, 4294967295;
	add.s64 	%rd41591, %rd41589, %rd41590;
	mad.lo.s64 	%rd41592, %rd8, %rd41570, %rd41591;
	shr.u64 	%rd41593, %rd41592, 32;
	and.b64  	%rd41594, %rd41548, 4294967295;
	add.s64 	%rd41595, %rd41593, %rd41594;
	mad.lo.s64 	%rd41596, %rd9, %rd41570, %rd41595;
	shr.u64 	%rd41597, %rd41596, 32;
	and.b64  	%rd41598, %rd41551, 4294967295;
	add.s64 	%rd41599, %rd41597, %rd41598;
	mad.lo.s64 	%rd41600, %rd10, %rd41570, %rd41599;
	shr.u64 	%rd41601, %rd41600, 32;
	and.b64  	%rd41602, %rd41554, 4294967295;
	add.s64 	%rd41603, %rd41601, %rd41602;
	shr.u64 	%rd41604, %rd41603, 32;
	and.b64  	%rd41605, %rd41557, 4294967295;
	add.s64 	%rd41606, %rd41604, %rd41605;
	shr.u64 	%rd41607, %rd41606, 32;
	and.b64  	%rd41608, %rd41560, 4294967295;
	add.s64 	%rd41609, %rd41607, %rd41608;
	shr.u64 	%rd41610, %rd41609, 32;
	and.b64  	%rd41611, %rd41563, 4294967295;
	add.s64 	%rd41612, %rd41610, %rd41611;
	shr.u64 	%rd41613, %rd41612, 32;
	and.b64  	%rd41614, %rd41566, 4294967295;
	add.s64 	%rd41615, %rd41613, %rd41614;
	shr.u64 	%rd41616, %rd41615, 32;
	and.b64  	%rd41617, %rd41569, 4294967295;
	add.s64 	%rd41618, %rd41616, %rd41617;
	{ .reg .b32 tmp; mov.b64 {tmp, %r5853}, %rd41618; }
	add.s32 	%r5854, %r5850, %r5853;
	mul.lo.s32 	%r5855, %r9, %r5852;
	cvt.u64.u32 	%rd41619, %r5855;
	and.b64  	%rd41620, %rd41576, 4294967295;
	mad.lo.s64 	%rd41621, %rd3, %rd41619, %rd41620;
	shr.u64 	%rd41622, %rd41621, 32;
	and.b64  	%rd41623, %rd41580, 4294967295;
	add.s64 	%rd41624, %rd41622, %rd41623;
	mad.lo.s64 	%rd41625, %rd4, %rd41619, %rd41624;
	cvt.u32.u64 	%r5856, %rd41625;
	shr.u64 	%rd41626, %rd41625, 32;
	and.b64  	%rd41627, %rd41584, 4294967295;
	add.s64 	%rd41628, %rd41626, %rd41627;
	mad.lo.s64 	%rd41629, %rd5, %rd41619, %rd41628;
	shr.u64 	%rd41630, %rd41629, 32;
	and.b64  	%rd41631, %rd41588, 4294967295;
	add.s64 	%rd41632, %rd41630, %rd41631;
	mad.lo.s64 	%rd41633, %rd6, %rd41619, %rd41632;
	shr.u64 	%rd41634, %rd41633, 32;
	and.b64  	%rd41635, %rd41592, 4294967295;
	add.s64 	%rd41636, %rd41634, %rd41635;
	mad.lo.s64 	%rd41637, %rd7, %rd41619, %rd41636;
	shr.u64 	%rd41638, %rd41637, 32;
	and.b64  	%rd41639, %rd41596, 4294967295;
	add.s64 	%rd41640, %rd41638, %rd41639;
	mad.lo.s64 	%rd41641, %rd8, %rd41619, %rd41640;
	shr.u64 	%rd41642, %rd41641, 32;
	and.b64  	%rd41643, %rd41600, 4294967295;
	add.s64 	%rd41644, %rd41642, %rd41643;
	mad.lo.s64 	%rd41645, %rd9, %rd41619, %rd41644;
	shr.u64 	%rd41646, %rd41645, 32;
	and.b64  	%rd41647, %rd41603, 4294967295;
	add.s64 	%rd41648, %rd41646, %rd41647;
	mad.lo.s64 	%rd41649, %rd10, %rd41619, %rd41648;
	shr.u64 	%rd41650, %rd41649, 32;
	and.b64  	%rd41651, %rd41606, 4294967295;
	add.s64 	%rd41652, %rd41650, %rd41651;
	shr.u64 	%rd41653, %rd41652, 32;
	and.b64  	%rd41654, %rd41609, 4294967295;
	add.s64 	%rd41655, %rd41653, %rd41654;
	shr.u64 	%rd41656, %rd41655, 32;
	and.b64  	%rd41657, %rd41612, 4294967295;
	add.s64 	%rd41658, %rd41656, %rd41657;
	shr.u64 	%rd41659, %rd41658, 32;
	and.b64  	%rd41660, %rd41615, 4294967295;
	add.s64 	%rd41661, %rd41659, %rd41660;
	shr.u64 	%rd41662, %rd41661, 32;
	and.b64  	%rd41663, %rd41618, 4294967295;
	add.s64 	%rd41664, %rd41662, %rd41663;
	{ .reg .b32 tmp; mov.b64 {tmp, %r5857}, %rd41664; }
	add.s32 	%r5858, %r5854, %r5857;
	mul.lo.s32 	%r5859, %r9, %r5856;
	cvt.u64.u32 	%rd41665, %r5859;
	and.b64  	%rd41666, %rd41625, 4294967295;
	mad.lo.s64 	%rd41667, %rd3, %rd41665, %rd41666;
	shr.u64 	%rd41668, %rd41667, 32;
	and.b64  	%rd41669, %rd41629, 4294967295;
	add.s64 	%rd41670, %rd41668, %rd41669;
	mad.lo.s64 	%rd41671, %rd4, %rd41665, %rd41670;
	cvt.u32.u64 	%r5860, %rd41671;
	shr.u64 	%rd41672, %rd41671, 32;
	and.b64  	%rd41673, %rd41633, 4294967295;
	add.s64 	%rd41674, %rd41672, %rd41673;
	mad.lo.s64 	%rd41675, %rd5, %rd41665, %rd41674;
	shr.u64 	%rd41676, %rd41675, 32;
	and.b64  	%rd41677, %rd41637, 4294967295;
	add.s64 	%rd41678, %rd41676, %rd41677;
	mad.lo.s64 	%rd41679, %rd6, %rd41665, %rd41678;
	shr.u64 	%rd41680, %rd41679, 32;
	and.b64  	%rd41681, %rd41641, 4294967295;
	add.s64 	%rd41682, %rd41680, %rd41681;
	mad.lo.s64 	%rd41683, %rd7, %rd41665, %rd41682;
	shr.u64 	%rd41684, %rd41683, 32;
	and.b64  	%rd41685, %rd41645, 4294967295;
	add.s64 	%rd41686, %rd41684, %rd41685;
	mad.lo.s64 	%rd41687, %rd8, %rd41665, %rd41686;
	shr.u64 	%rd41688, %rd41687, 32;
	and.b64  	%rd41689, %rd41649, 4294967295;
	add.s64 	%rd41690, %rd41688, %rd41689;
	mad.lo.s64 	%rd41691, %rd9, %rd41665, %rd41690;
	shr.u64 	%rd41692, %rd41691, 32;
	and.b64  	%rd41693, %rd41652, 4294967295;
	add.s64 	%rd41694, %rd41692, %rd41693;
	mad.lo.s64 	%rd41695, %rd10, %rd41665, %rd41694;
	shr.u64 	%rd41696, %rd41695, 32;
	and.b64  	%rd41697, %rd41655, 4294967295;
	add.s64 	%rd41698, %rd41696, %rd41697;
	shr.u64 	%rd41699, %rd41698, 32;
	and.b64  	%rd41700, %rd41658, 4294967295;
	add.s64 	%rd41701, %rd41699, %rd41700;
	shr.u64 	%rd41702, %rd41701, 32;
	and.b64  	%rd41703, %rd41661, 4294967295;
	add.s64 	%rd41704, %rd41702, %rd41703;
	shr.u64 	%rd41705, %rd41704, 32;
	and.b64  	%rd41706, %rd41664, 4294967295;
	add.s64 	%rd41707, %rd41705, %rd41706;
	{ .reg .b32 tmp; mov.b64 {tmp, %r5861}, %rd41707; }
	add.s32 	%r5862, %r5858, %r5861;
	mul.lo.s32 	%r5863, %r9, %r5860;
	cvt.u64.u32 	%rd41708, %r5863;
	and.b64  	%rd41709, %rd41671, 4294967295;
	mad.lo.s64 	%rd41710, %rd3, %rd41708, %rd41709;
	shr.u64 	%rd41711, %rd41710, 32;
	and.b64  	%rd41712, %rd41675, 4294967295;
	add.s64 	%rd41713, %rd41711, %rd41712;
	mad.lo.s64 	%rd41714, %rd4, %rd41708, %rd41713;
	cvt.u32.u64 	%r5864, %rd41714;
	shr.u64 	%rd41715, %rd41714, 32;
	and.b64  	%rd41716, %rd41679, 4294967295;
	add.s64 	%rd41717, %rd41715, %rd41716;
	mad.lo.s64 	%rd41718, %rd5, %rd41708, %rd41717;
	shr.u64 	%rd41719, %rd41718, 32;
	and.b64  	%rd41720, %rd41683, 4294967295;
	add.s64 	%rd41721, %rd41719, %rd41720;
	mad.lo.s64 	%rd41722, %rd6, %rd41708, %rd41721;
	shr.u64 	%rd41723, %rd41722, 32;
	and.b64  	%rd41724, %rd41687, 4294967295;
	add.s64 	%rd41725, %rd41723, %rd41724;
	mad.lo.s64 	%rd41726, %rd7, %rd41708, %rd41725;
	shr.u64 	%rd41727, %rd41726, 32;
	and.b64  	%rd41728, %rd41691, 4294967295;
	add.s64 	%rd41729, %rd41727, %rd41728;
	mad.lo.s64 	%rd41730, %rd8, %rd41708, %rd41729;
	shr.u64 	%rd41731, %rd41730, 32;
	and.b64  	%rd41732, %rd41695, 4294967295;
	add.s64 	%rd41733, %rd41731, %rd41732;
	mad.lo.s64 	%rd41734, %rd9, %rd41708, %rd41733;
	shr.u64 	%rd41735, %rd41734, 32;
	and.b64  	%rd41736, %rd41698, 4294967295;
	add.s64 	%rd41737, %rd41735, %rd41736;
	mad.lo.s64 	%rd41738, %rd10, %rd41708, %rd41737;
	shr.u64 	%rd41739, %rd41738, 32;
	and.b64  	%rd41740, %rd41701, 4294967295;
	add.s64 	%rd41741, %rd41739, %rd41740;
	shr.u64 	%rd41742, %rd41741, 32;
	and.b64  	%rd41743, %rd41704, 4294967295;
	add.s64 	%rd41744, %rd41742, %rd41743;
	shr.u64 	%rd41745, %rd41744, 32;
	and.b64  	%rd41746, %rd41707, 4294967295;
	add.s64 	%rd41747, %rd41745, %rd41746;
	{ .reg .b32 tmp; mov.b64 {tmp, %r5865}, %rd41747; }
	add.s32 	%r5866, %r5862, %r5865;
	mul.lo.s32 	%r5867, %r9, %r5864;
	cvt.u64.u32 	%rd41748, %r5867;
	and.b64  	%rd41749, %rd41714, 4294967295;
	mad.lo.s64 	%rd41750, %rd3, %rd41748, %rd41749;
	shr.u64 	%rd41751, %rd41750, 32;
	and.b64  	%rd41752, %rd41718, 4294967295;
	add.s64 	%rd41753, %rd41751, %rd41752;
	mad.lo.s64 	%rd41754, %rd4, %rd41748, %rd41753;
	cvt.u32.u64 	%r5868, %rd41754;
	shr.u64 	%rd41755, %rd41754, 32;
	and.b64  	%rd41756, %rd41722, 4294967295;
	add.s64 	%rd41757, %rd41755, %rd41756;
	mad.lo.s64 	%rd41758, %rd5, %rd41748, %rd41757;
	shr.u64 	%rd41759, %rd41758, 32;
	and.b64  	%rd41760, %rd41726, 4294967295;
	add.s64 	%rd41761, %rd41759, %rd41760;
	mad.lo.s64 	%rd41762, %rd6, %rd41748, %rd41761;
	shr.u64 	%rd41763, %rd41762, 32;
	and.b64  	%rd41764, %rd41730, 4294967295;
	add.s64 	%rd41765, %rd41763, %rd41764;
	mad.lo.s64 	%rd41766, %rd7, %rd41748, %rd41765;
	shr.u64 	%rd41767, %rd41766, 32;
	and.b64  	%rd41768, %rd41734, 4294967295;
	add.s64 	%rd41769, %rd41767, %rd41768;
	mad.lo.s64 	%rd41770, %rd8, %rd41748, %rd41769;
	shr.u64 	%rd41771, %rd41770, 32;
	and.b64  	%rd41772, %rd41738, 4294967295;
	add.s64 	%rd41773, %rd41771, %rd41772;
	mad.lo.s64 	%rd41774, %rd9, %rd41748, %rd41773;
	shr.u64 	%rd41775, %rd41774, 32;
	and.b64  	%rd41776, %rd41741, 4294967295;
	add.s64 	%rd41777, %rd41775, %rd41776;
	mad.lo.s64 	%rd41778, %rd10, %rd41748, %rd41777;
	shr.u64 	%rd41779, %rd41778, 32;
	and.b64  	%rd41780, %rd41744, 4294967295;
	add.s64 	%rd41781, %rd41779, %rd41780;
	shr.u64 	%rd41782, %rd41781, 32;
	and.b64  	%rd41783, %rd41747, 4294967295;
	add.s64 	%rd41784, %rd41782, %rd41783;
	{ .reg .b32 tmp; mov.b64 {tmp, %r5869}, %rd41784; }
	add.s32 	%r5870, %r5866, %r5869;
	mul.lo.s32 	%r5871, %r9, %r5868;
	cvt.u64.u32 	%rd41785, %r5871;
	and.b64  	%rd41786, %rd41754, 4294967295;
	mad.lo.s64 	%rd41787, %rd3, %rd41785, %rd41786;
	shr.u64 	%rd41788, %rd41787, 32;
	and.b64  	%rd41789, %rd41758, 4294967295;
	add.s64 	%rd41790, %rd41788, %rd41789;
	mad.lo.s64 	%rd41791, %rd4, %rd41785, %rd41790;
	cvt.u32.u64 	%r5872, %rd41791;
	shr.u64 	%rd41792, %rd41791, 32;
	and.b64  	%rd41793, %rd41762, 4294967295;
	add.s64 	%rd41794, %rd41792, %rd41793;
	mad.lo.s64 	%rd41795, %rd5, %rd41785, %rd41794;
	shr.u64 	%rd41796, %rd41795, 32;
	and.b64  	%rd41797, %rd41766, 4294967295;
	add.s64 	%rd41798, %rd41796, %rd41797;
	mad.lo.s64 	%rd41799, %rd6, %rd41785, %rd41798;
	shr.u64 	%rd41800, %rd41799, 32;
	and.b64  	%rd41801, %rd41770, 4294967295;
	add.s64 	%rd41802, %rd41800, %rd41801;
	mad.lo.s64 	%rd41803, %rd7, %rd41785, %rd41802;
	shr.u64 	%rd41804, %rd41803, 32;
	and.b64  	%rd41805, %rd41774, 4294967295;
	add.s64 	%rd41806, %rd41804, %rd41805;
	mad.lo.s64 	%rd41807, %rd8, %rd41785, %rd41806;
	shr.u64 	%rd41808, %rd41807, 32;
	and.b64  	%rd41809, %rd41778, 4294967295;
	add.s64 	%rd41810, %rd41808, %rd41809;
	mad.lo.s64 	%rd41811, %rd9, %rd41785, %rd41810;
	shr.u64 	%rd41812, %rd41811, 32;
	and.b64  	%rd41813, %rd41781, 4294967295;
	add.s64 	%rd41814, %rd41812, %rd41813;
	mad.lo.s64 	%rd41815, %rd10, %rd41785, %rd41814;
	shr.u64 	%rd41816, %rd41815, 32;
	and.b64  	%rd41817, %rd41784, 4294967295;
	add.s64 	%rd41818, %rd41816, %rd41817;
	{ .reg .b32 tmp; mov.b64 {tmp, %r5873}, %rd41818; }
	add.s32 	%r5874, %r5870, %r5873;
	mul.lo.s32 	%r5875, %r9, %r5872;
	cvt.u64.u32 	%rd41819, %r5875;
	and.b64  	%rd41820, %rd41791, 4294967295;
	mad.lo.s64 	%rd41821, %rd3, %rd41819, %rd41820;
	shr.u64 	%rd41822, %rd41821, 32;
	and.b64  	%rd41823, %rd41795, 4294967295;
	add.s64 	%rd41824, %rd41822, %rd41823;
	mad.lo.s64 	%rd48760, %rd4, %rd41819, %rd41824;
	shr.u64 	%rd41825, %rd48760, 32;
	and.b64  	%rd41826, %rd41799, 4294967295;
	add.s64 	%rd41827, %rd41825, %rd41826;
	mad.lo.s64 	%rd48759, %rd5, %rd41819, %rd41827;
	cvt.u32.u64 	%r741, %rd48759;
	shr.u64 	%rd41828, %rd48759, 32;
	and.b64  	%rd41829, %rd41803, 4294967295;
	add.s64 	%rd41830, %rd41828, %rd41829;
	mad.lo.s64 	%rd48758, %rd6, %rd41819, %rd41830;
	cvt.u32.u64 	%r742, %rd48758;
	shr.u64 	%rd41831, %rd48758, 32;
	and.b64  	%rd41832, %rd41807, 4294967295;
	add.s64 	%rd41833, %rd41831, %rd41832;
	mad.lo.s64 	%rd48757, %rd7, %rd41819, %rd41833;
	cvt.u32.u64 	%r743, %rd48757;
	shr.u64 	%rd41834, %rd48757, 32;
	and.b64  	%rd41835, %rd41811, 4294967295;
	add.s64 	%rd41836, %rd41834, %rd41835;
	mad.lo.s64 	%rd48756, %rd8, %rd41819, %rd41836;
	cvt.u32.u64 	%r744, %rd48756;
	shr.u64 	%rd41837, %rd48756, 32;
	and.b64  	%rd41838, %rd41815, 4294967295;
	add.s64 	%rd41839, %rd41837, %rd41838;
	mad.lo.s64 	%rd48755, %rd9, %rd41819, %rd41839;
	cvt.u32.u64 	%r745, %rd48755;
	shr.u64 	%rd41840, %rd48755, 32;
	and.b64  	%rd41841, %rd41818, 4294967295;
	add.s64 	%rd41842, %rd41840, %rd41841;
	mad.lo.s64 	%rd48754, %rd10, %rd41819, %rd41842;
	cvt.u32.u64 	%r746, %rd48754;
	{ .reg .b32 tmp; mov.b64 {tmp, %r5876}, %rd48754; }
	add.s32 	%r6697, %r5874, %r5876;
	setp.gt.u32 	%p1827, %r6697, %r5844;
	@%p1827 bra 	$L__BB0_804;
	cvt.u32.u64 	%r5877, %rd10;
	setp.lt.u32 	%p1828, %r6697, %r5877;
	@%p1828 bra 	$L__BB0_805;
	cvt.u32.u64 	%r5878, %rd9;
	setp.lt.u32 	%p1829, %r5878, %r746;
	@%p1829 bra 	$L__BB0_804;
	cvt.u32.u64 	%r5879, %rd9;
	setp.gt.u32 	%p1830, %r5879, %r746;
	@%p1830 bra 	$L__BB0_805;
	cvt.u32.u64 	%r5880, %rd8;
	setp.lt.u32 	%p1831, %r5880, %r745;
	@%p1831 bra 	$L__BB0_804;
	cvt.u32.u64 	%r5881, %rd8;
	setp.gt.u32 	%p1832, %r5881, %r745;
	@%p1832 bra 	$L__BB0_805;
	cvt.u32.u64 	%r5882, %rd7;
	setp.lt.u32 	%p1833, %r5882, %r744;
	@%p1833 bra 	$L__BB0_804;
	cvt.u32.u64 	%r5883, %rd7;
	setp.gt.u32 	%p1834, %r5883, %r744;
	@%p1834 bra 	$L__BB0_805;
	cvt.u32.u64 	%r5884, %rd6;
	setp.lt.u32 	%p1835, %r5884, %r743;
	@%p1835 bra 	$L__BB0_804;
	cvt.u32.u64 	%r5885, %rd6;
	setp.gt.u32 	%p1836, %r5885, %r743;
	@%p1836 bra 	$L__BB0_805;
	cvt.u32.u64 	%r5886, %rd5;
	setp.lt.u32 	%p1837, %r5886, %r742;
	@%p1837 bra 	$L__BB0_804;
	cvt.u32.u64 	%r5887, %rd5;
	setp.gt.u32 	%p1838, %r5887, %r742;
	@%p1838 bra 	$L__BB0_805;
	cvt.u32.u64 	%r5888, %rd4;
	setp.lt.u32 	%p1839, %r5888, %r741;
	@%p1839 bra 	$L__BB0_804;
	cvt.u32.u64 	%r5889, %rd3;
	cvt.u32.u64 	%r5890, %rd4;
	setp.gt.u32 	%p1840, %r5890, %r741;
	cvt.u32.u64 	%r5891, %rd48760;
	setp.gt.u32 	%p1841, %r5889, %r5891;
	or.pred  	%p1842, %p1840, %p1841;
	@%p1842 bra 	$L__BB0_805;
$L__BB0_804:
	cvt.u32.u64 	%r5892, %rd10;
	and.b64  	%rd41844, %rd48760, 4294967295;
	sub.s64 	%rd48760, %rd41844, %rd3;
	shr.u64 	%rd41845, %rd48760, 63;
	and.b64  	%rd41846, %rd48759, 4294967295;
	add.s64 	%rd41847, %rd41845, %rd4;
	sub.s64 	%rd48759, %rd41846, %rd41847;
	shr.u64 	%rd41848, %rd48759, 63;
	and.b64  	%rd41849, %rd48758, 4294967295;
	add.s64 	%rd41850, %rd41848, %rd5;
	sub.s64 	%rd48758, %rd41849, %rd41850;
	shr.u64 	%rd41851, %rd48758, 63;
	and.b64  	%rd41852, %rd48757, 4294967295;
	add.s64 	%rd41853, %rd41851, %rd6;
	sub.s64 	%rd48757, %rd41852, %rd41853;
	shr.u64 	%rd41854, %rd48757, 63;
	and.b64  	%rd41855, %rd48756, 4294967295;
	add.s64 	%rd41856, %rd41854, %rd7;
	sub.s64 	%rd48756, %rd41855, %rd41856;
	shr.u64 	%rd41857, %rd48756, 63;
	and.b64  	%rd41858, %rd48755, 4294967295;
	add.s64 	%rd41859, %rd41857, %rd8;
	sub.s64 	%rd48755, %rd41858, %rd41859;
	shr.u64 	%rd41860, %rd48755, 63;
	and.b64  	%rd41861, %rd48754, 4294967295;
	add.s64 	%rd41862, %rd41860, %rd9;
	sub.s64 	%rd48754, %rd41861, %rd41862;
	shr.u64 	%rd41863, %rd48754, 63;
	cvt.u32.u64 	%r5893, %rd41863;
	add.s32 	%r5894, %r5892, %r5893;
	sub.s32 	%r6697, %r6697, %r5894;
$L__BB0_805:
	and.b64  	%rd41864, %rd48760, 4294967295;
	cvt.u64.u32 	%rd1377, %r6687;
	sub.s64 	%rd41865, %rd41864, %rd1377;
	shr.u64 	%rd41866, %rd41865, 63;
	cvt.u32.u64 	%r6699, %rd41865;
	and.b64  	%rd41867, %rd48759, 4294967295;
	and.b64  	%rd1378, %rd48700, 4294967295;
	add.s64 	%rd41868, %rd41866, %rd1378;
	sub.s64 	%rd48766, %rd41867, %rd41868;
	shr.u64 	%rd41869, %rd48766, 63;
	and.b64  	%rd41870, %rd48758, 4294967295;
	and.b64  	%rd1380, %rd48701, 4294967295;
	add.s64 	%rd41871, %rd41869, %rd1380;
	sub.s64 	%rd48765, %rd41870, %rd41871;
	shr.u64 	%rd41872, %rd48765, 63;
	and.b64  	%rd41873, %rd48757, 4294967295;
	and.b64  	%rd1382, %rd48702, 4294967295;
	add.s64 	%rd41874, %rd41872, %rd1382;
	sub.s64 	%rd48764, %rd41873, %rd41874;
	shr.u64 	%rd41875, %rd48764, 63;
	and.b64  	%rd41876, %rd48756, 4294967295;
	and.b64  	%rd1384, %rd48703, 4294967295;
	add.s64 	%rd41877, %rd41875, %rd1384;
	sub.s64 	%rd48763, %rd41876, %rd41877;
	shr.u64 	%rd41878, %rd48763, 63;
	and.b64  	%rd41879, %rd48755, 4294967295;
	and.b64  	%rd1386, %rd48704, 4294967295;
	add.s64 	%rd41880, %rd41878, %rd1386;
	sub.s64 	%rd48762, %rd41879, %rd41880;
	shr.u64 	%rd41881, %rd48762, 63;
	and.b64  	%rd41882, %rd48754, 4294967295;
	and.b64  	%rd1388, %rd48705, 4294967295;
	add.s64 	%rd41883, %rd41881, %rd1388;
	sub.s64 	%rd48761, %rd41882, %rd41883;
	shr.u64 	%rd41884, %rd48761, 63;
	cvt.u64.u32 	%rd41885, %r6697;
	and.b64  	%rd1390, %rd48706, 4294967295;
	add.s64 	%rd41886, %rd41884, %rd1390;
	sub.s64 	%rd41887, %rd41885, %rd41886;
	setp.gt.s64 	%p1843, %rd41887, -1;
	cvt.u32.u64 	%r6698, %rd41887;
	@%p1843 bra 	$L__BB0_807;
	cvt.u32.u64 	%r5895, %rd10;
	cvt.u32.u64 	%r5896, %rd3;
	add.s32 	%r6699, %r5896, %r6699;
	setp.lt.u32 	%p1844, %r6699, %r5896;
	selp.u64 	%rd41888, 1, 0, %p1844;
	and.b64  	%rd41889, %rd48766, 4294967295;
	add.s64 	%rd41890, %rd41889, %rd41888;
	add.s64 	%rd48766, %rd41890, %rd4;
	shr.u64 	%rd41891, %rd48766, 32;
	and.b64  	%rd41892, %rd48765, 4294967295;
	add.s64 	%rd41893, %rd41891, %rd41892;
	add.s64 	%rd48765, %rd41893, %rd5;
	shr.u64 	%rd41894, %rd48765, 32;
	and.b64  	%rd41895, %rd48764, 4294967295;
	add.s64 	%rd41896, %rd41894, %rd41895;
	add.s64 	%rd48764, %rd41896, %rd6;
	shr.u64 	%rd41897, %rd48764, 32;
	and.b64  	%rd41898, %rd48763, 4294967295;
	add.s64 	%rd41899, %rd41897, %rd41898;
	add.s64 	%rd48763, %rd41899, %rd7;
	shr.u64 	%rd41900, %rd48763, 32;
	and.b64  	%rd41901, %rd48762, 4294967295;
	add.s64 	%rd41902, %rd41900, %rd41901;
	add.s64 	%rd48762, %rd41902, %rd8;
	shr.u64 	%rd41903, %rd48762, 32;
	and.b64  	%rd41904, %rd48761, 4294967295;
	add.s64 	%rd41905, %rd41903, %rd41904;
	add.s64 	%rd48761, %rd41905, %rd9;
	{ .reg .b32 tmp; mov.b64 {tmp, %r5897}, %rd48761; }
	add.s32 	%r5898, %r6698, %r5897;
	add.s32 	%r6698, %r5898, %r5895;
$L__BB0_807:
	cvt.u64.u32 	%rd41906, %r6699;
	sub.s64 	%rd41907, %rd41906, %rd1377;
	shr.u64 	%rd41908, %rd41907, 63;
	cvt.u32.u64 	%r6797, %rd41907;
	and.b64  	%rd41909, %rd48766, 4294967295;
	add.s64 	%rd41910, %rd41908, %rd1378;
	sub.s64 	%rd48772, %rd41909, %rd41910;
	shr.u64 	%rd41911, %rd48772, 63;
	and.b64  	%rd41912, %rd48765, 4294967295;
	add.s64 	%rd41913, %rd41911, %rd1380;
	sub.s64 	%rd48771, %rd41912, %rd41913;
	shr.u64 	%rd41914, %rd48771, 63;
	and.b64  	%rd41915, %rd48764, 4294967295;
	add.s64 	%rd41916, %rd41914, %rd1382;
	sub.s64 	%rd48770, %rd41915, %rd41916;
	shr.u64 	%rd41917, %rd48770, 63;
	and.b64  	%rd41918, %rd48763, 4294967295;
	add.s64 	%rd41919, %rd41917, %rd1384;
	sub.s64 	%rd48769, %rd41918, %rd41919;
	shr.u64 	%rd41920, %rd48769, 63;
	and.b64  	%rd41921, %rd48762, 4294967295;
	add.s64 	%rd41922, %rd41920, %rd1386;
	sub.s64 	%rd48768, %rd41921, %rd41922;
	shr.u64 	%rd41923, %rd48768, 63;
	and.b64  	%rd41924, %rd48761, 4294967295;
	add.s64 	%rd41925, %rd41923, %rd1388;
	sub.s64 	%rd48767, %rd41924, %rd41925;
	shr.u64 	%rd41926, %rd48767, 63;
	cvt.u64.u32 	%rd41927, %r6698;
	add.s64 	%rd41928, %rd41926, %rd1390;
	sub.s64 	%rd41929, %rd41927, %rd41928;
	setp.gt.s64 	%p1845, %rd41929, -1;
	cvt.u32.u64 	%r6790, %rd41929;
	@%p1845 bra 	$L__BB0_809;
	cvt.u32.u64 	%r5899, %rd10;
	cvt.u32.u64 	%r5900, %rd3;
	add.s32 	%r6797, %r5900, %r6797;
	setp.lt.u32 	%p1846, %r6797, %r5900;
	selp.u64 	%rd41930, 1, 0, %p1846;
	and.b64  	%rd41931, %rd48772, 4294967295;
	add.s64 	%rd41932, %rd41931, %rd41930;
	add.s64 	%rd48772, %rd41932, %rd4;
	shr.u64 	%rd41933, %rd48772, 32;
	and.b64  	%rd41934, %rd48771, 4294967295;
	add.s64 	%rd41935, %rd41933, %rd41934;
	add.s64 	%rd48771, %rd41935, %rd5;
	shr.u64 	%rd41936, %rd48771, 32;
	and.b64  	%rd41937, %rd48770, 4294967295;
	add.s64 	%rd41938, %rd41936, %rd41937;
	add.s64 	%rd48770, %rd41938, %rd6;
	shr.u64 	%rd41939, %rd48770, 32;
	and.b64  	%rd41940, %rd48769, 4294967295;
	add.s64 	%rd41941, %rd41939, %rd41940;
	add.s64 	%rd48769, %rd41941, %rd7;
	shr.u64 	%rd41942, %rd48769, 32;
	and.b64  	%rd41943, %rd48768, 4294967295;
	add.s64 	%rd41944, %rd41942, %rd41943;
	add.s64 	%rd48768, %rd41944, %rd8;
	shr.u64 	%rd41945, %rd48768, 32;
	and.b64  	%rd41946, %rd48767, 4294967295;
	add.s64 	%rd41947, %rd41945, %rd41946;
	add.s64 	%rd48767, %rd41947, %rd9;
	{ .reg .b32 tmp; mov.b64 {tmp, %r5901}, %rd48767; }
	add.s32 	%r5902, %r6790, %r5901;
	add.s32 	%r6790, %r5902, %r5899;
$L__BB0_809:
	cvt.u32.u64 	%r6796, %rd48772;
	cvt.u32.u64 	%r6795, %rd48771;
	cvt.u32.u64 	%r6794, %rd48770;
	cvt.u32.u64 	%r6793, %rd48769;
	cvt.u32.u64 	%r6792, %rd48768;
	cvt.u32.u64 	%r6791, %rd48767;
	cvt.u64.u32 	%rd41948, %r6797;
	sub.s64 	%rd41949, %rd1377, %rd41948;
	shr.u64 	%rd41950, %rd41949, 63;
	cvt.u32.u64 	%r6702, %rd41949;
	and.b64  	%rd41951, %rd48772, 4294967295;
	add.s64 	%rd41952, %rd41950, %rd41951;
	sub.s64 	%rd48773, %rd1378, %rd41952;
	shr.u64 	%rd41953, %rd48773, 63;
	and.b64  	%rd41954, %rd48771, 4294967295;
	add.s64 	%rd41955, %rd41953, %rd41954;
	sub.s64 	%rd48774, %rd1380, %rd41955;
	shr.u64 	%rd41956, %rd48774, 63;
	and.b64  	%rd41957, %rd48770, 4294967295;
	add.s64 	%rd41958, %rd41956, %rd41957;
	sub.s64 	%rd48775, %rd1382, %rd41958;
	shr.u64 	%rd41959, %rd48775, 63;
	and.b64  	%rd41960, %rd48769, 4294967295;
	add.s64 	%rd41961, %rd41959, %rd41960;
	sub.s64 	%rd48776, %rd1384, %rd41961;
	shr.u64 	%rd41962, %rd48776, 63;
	and.b64  	%rd41963, %rd48768, 4294967295;
	add.s64 	%rd41964, %rd41962, %rd41963;
	sub.s64 	%rd48777, %rd1386, %rd41964;
	shr.u64 	%rd41965, %rd48777, 63;
	and.b64  	%rd41966, %rd48767, 4294967295;
	add.s64 	%rd41967, %rd41965, %rd41966;
	sub.s64 	%rd48778, %rd1388, %rd41967;
	shr.u64 	%rd41968, %rd48778, 63;
	cvt.u64.u32 	%rd41969, %r6790;
	add.s64 	%rd41970, %rd41968, %rd41969;
	sub.s64 	%rd41971, %rd1390, %rd41970;
	setp.gt.s64 	%p1847, %rd41971, -1;
	cvt.u32.u64 	%r6703, %rd41971;
	@%p1847 bra 	$L__BB0_811;
	cvt.u32.u64 	%r5903, %rd10;
	cvt.u32.u64 	%r5904, %rd3;
	add.s32 	%r6702, %r5904, %r6702;
	setp.lt.u32 	%p1848, %r6702, %r5904;
	selp.u64 	%rd41972, 1, 0, %p1848;
	and.b64  	%rd41973, %rd48773, 4294967295;
	add.s64 	%rd41974, %rd41973, %rd41972;
	add.s64 	%rd48773, %rd41974, %rd4;
	shr.u64 	%rd41975, %rd48773, 32;
	and.b64  	%rd41976, %rd48774, 4294967295;
	add.s64 	%rd41977, %rd41975, %rd41976;
	add.s64 	%rd48774, %rd41977, %rd5;
	shr.u64 	%rd41978, %rd48774, 32;
	and.b64  	%rd41979, %rd48775, 4294967295;
	add.s64 	%rd41980, %rd41978, %rd41979;
	add.s64 	%rd48775, %rd41980, %rd6;
	shr.u64 	%rd41981, %rd48775, 32;
	and.b64  	%rd41982, %rd48776, 4294967295;
	add.s64 	%rd41983, %rd41981, %rd41982;
	add.s64 	%rd48776, %rd41983, %rd7;
	shr.u64 	%rd41984, %rd48776, 32;
	and.b64  	%rd41985, %rd48777, 4294967295;
	add.s64 	%rd41986, %rd41984, %rd41985;
	add.s64 	%rd48777, %rd41986, %rd8;
	shr.u64 	%rd41987, %rd48777, 32;
	and.b64  	%rd41988, %rd48778, 4294967295;
	add.s64 	%rd41989, %rd41987, %rd41988;
	add.s64 	%rd48778, %rd41989, %rd9;
	{ .reg .b32 tmp; mov.b64 {tmp, %r5905}, %rd48778; }
	add.s32 	%r5906, %r6703, %r5905;
	add.s32 	%r6703, %r5906, %r5903;
$L__BB0_811:
	cvt.u32.u64 	%r5907, %rd10;
	cvt.u64.u32 	%rd41990, %r6702;
	mul.lo.s64 	%rd41991, %rd41990, %rd1348;
	cvt.u32.u64 	%r5908, %rd41991;
	shr.u64 	%rd41992, %rd41991, 32;
	and.b64  	%rd41993, %rd48773, 4294967295;
	mad.lo.s64 	%rd41994, %rd41993, %rd1348, %rd41992;
	shr.u64 	%rd41995, %rd41994, 32;
	and.b64  	%rd41996, %rd48774, 4294967295;
	mad.lo.s64 	%rd41997, %rd41996, %rd1348, %rd41995;
	shr.u64 	%rd41998, %rd41997, 32;
	and.b64  	%rd41999, %rd48775, 4294967295;
	mad.lo.s64 	%rd42000, %rd41999, %rd1348, %rd41998;
	shr.u64 	%rd42001, %rd42000, 32;
	and.b64  	%rd42002, %rd48776, 4294967295;
	mad.lo.s64 	%rd42003, %rd42002, %rd1348, %rd42001;
	shr.u64 	%rd42004, %rd42003, 32;
	and.b64  	%rd42005, %rd48777, 4294967295;
	mad.lo.s64 	%rd42006, %rd42005, %rd1348, %rd42004;
	shr.u64 	%rd42007, %rd42006, 32;
	and.b64  	%rd42008, %rd48778, 4294967295;
	mad.lo.s64 	%rd42009, %rd42008, %rd1348, %rd42007;
	shr.u64 	%rd42010, %rd42009, 32;
	cvt.u64.u32 	%rd42011, %r6703;
	mad.lo.s64 	%rd42012, %rd42011, %rd1348, %rd42010;
	shr.u64 	%rd42013, %rd42012, 32;
	and.b64  	%rd42014, %rd41994, 4294967295;
	mad.lo.s64 	%rd42015, %rd1349, %rd41990, %rd42014;
	shr.u64 	%rd42016, %rd42015, 32;
	and.b64  	%rd42017, %rd41997, 4294967295;
	add.s64 	%rd42018, %rd42016, %rd42017;
	mad.lo.s64 	%rd42019, %rd41993, %rd1349, %rd42018;
	shr.u64 	%rd42020, %rd42019, 32;
	and.b64  	%rd42021, %rd42000, 4294967295;
	add.s64 	%rd42022, %rd42020, %rd42021;
	mad.lo.s64 	%rd42023, %rd41996, %rd1349, %rd42022;
	shr.u64 	%rd42024, %rd42023, 32;
	and.b64  	%rd42025, %rd42003, 4294967295;
	add.s64 	%rd42026, %rd42024, %rd42025;
	mad.lo.s64 	%rd42027, %rd41999, %rd1349, %rd42026;
	shr.u64 	%rd42028, %rd42027, 32;
	and.b64  	%rd42029, %rd42006, 4294967295;
	add.s64 	%rd42030, %rd42028, %rd42029;
	mad.lo.s64 	%rd42031, %rd42002, %rd1349, %rd42030;
	shr.u64 	%rd42032, %rd42031, 32;
	and.b64  	%rd42033, %rd42009, 4294967295;
	add.s64 	%rd42034, %rd42032, %rd42033;
	mad.lo.s64 	%rd42035, %rd42005, %rd1349, %rd42034;
	shr.u64 	%rd42036, %rd42035, 32;
	and.b64  	%rd42037, %rd42012, 4294967295;
	add.s64 	%rd42038, %rd42036, %rd42037;
	mad.lo.s64 	%rd42039, %rd42008, %rd1349, %rd42038;
	shr.u64 	%rd42040, %rd42039, 32;
	add.s64 	%rd42041, %rd42040, %rd42013;
	mad.lo.s64 	%rd42042, %rd1349, %rd42011, %rd42041;
	shr.u64 	%rd42043, %rd42042, 32;
	and.b64  	%rd42044, %rd42019, 4294967295;
	mad.lo.s64 	%rd42045, %rd1350, %rd41990, %rd42044;
	shr.u64 	%rd42046, %rd42045, 32;
	and.b64  	%rd42047, %rd42023, 4294967295;
	add.s64 	%rd42048, %rd42046, %rd42047;
	mad.lo.s64 	%rd42049, %rd41993, %rd1350, %rd42048;
	shr.u64 	%rd42050, %rd42049, 32;
	and.b64  	%rd42051, %rd42027, 4294967295;
	add.s64 	%rd42052, %rd42050, %rd42051;
	mad.lo.s64 	%rd42053, %rd41996, %rd1350, %rd42052;
	shr.u64 	%rd42054, %rd42053, 32;
	and.b64  	%rd42055, %rd42031, 4294967295;
	add.s64 	%rd42056, %rd42054, %rd42055;
	mad.lo.s64 	%rd42057, %rd41999, %rd1350, %rd42056;
	shr.u64 	%rd42058, %rd42057, 32;
	and.b64  	%rd42059, %rd42035, 4294967295;
	add.s64 	%rd42060, %rd42058, %rd42059;
	mad.lo.s64 	%rd42061, %rd42002, %rd1350, %rd42060;
	shr.u64 	%rd42062, %rd42061, 32;
	and.b64  	%rd42063, %rd42039, 4294967295;
	add.s64 	%rd42064, %rd42062, %rd42063;
	mad.lo.s64 	%rd42065, %rd42005, %rd1350, %rd42064;
	shr.u64 	%rd42066, %rd42065, 32;
	and.b64  	%rd42067, %rd42042, 4294967295;
	add.s64 	%rd42068, %rd42066, %rd42067;
	mad.lo.s64 	%rd42069, %rd42008, %rd1350, %rd42068;
	shr.u64 	%rd42070, %rd42069, 32;
	add.s64 	%rd42071, %rd42070, %rd42043;
	mad.lo.s64 	%rd42072, %rd1350, %rd42011, %rd42071;
	shr.u64 	%rd42073, %rd42072, 32;
	and.b64  	%rd42074, %rd42049, 4294967295;
	mad.lo.s64 	%rd42075, %rd1351, %rd41990, %rd42074;
	shr.u64 	%rd42076, %rd42075, 32;
	and.b64  	%rd42077, %rd42053, 4294967295;
	add.s64 	%rd42078, %rd42076, %rd42077;
	mad.lo.s64 	%rd42079, %rd41993, %rd1351, %rd42078;
	shr.u64 	%rd42080, %rd42079, 32;
	and.b64  	%rd42081, %rd42057, 4294967295;
	add.s64 	%rd42082, %rd42080, %rd42081;
	mad.lo.s64 	%rd42083, %rd41996, %rd1351, %rd42082;
	shr.u64 	%rd42084, %rd42083, 32;
	and.b64  	%rd42085, %rd42061, 4294967295;
	add.s64 	%rd42086, %rd42084, %rd42085;
	mad.lo.s64 	%rd42087, %rd41999, %rd1351, %rd42086;
	shr.u64 	%rd42088, %rd42087, 32;
	and.b64  	%rd42089, %rd42065, 4294967295;
	add.s64 	%rd42090, %rd42088, %rd42089;
	mad.lo.s64 	%rd42091, %rd42002, %rd1351, %rd42090;
	shr.u64 	%rd42092, %rd42091, 32;
	and.b64  	%rd42093, %rd42069, 4294967295;
	add.s64 	%rd42094, %rd42092, %rd42093;
	mad.lo.s64 	%rd42095, %rd42005, %rd1351, %rd42094;
	shr.u64 	%rd42096, %rd42095, 32;
	and.b64  	%rd42097, %rd42072, 4294967295;
	add.s64 	%rd42098, %rd42096, %rd42097;
	mad.lo.s64 	%rd42099, %rd42008, %rd1351, %rd42098;
	shr.u64 	%rd42100, %rd42099, 32;
	add.s64 	%rd42101, %rd42100, %rd42073;
	mad.lo.s64 	%rd42102, %rd1351, %rd42011, %rd42101;
	shr.u64 	%rd42103, %rd42102, 32;
	and.b64  	%rd42104, %rd42079, 4294967295;
	mad.lo.s64 	%rd42105, %rd1352, %rd41990, %rd42104;
	shr.u64 	%rd42106, %rd42105, 32;
	and.b64  	%rd42107, %rd42083, 4294967295;
	add.s64 	%rd42108, %rd42106, %rd42107;
	mad.lo.s64 	%rd42109, %rd41993, %rd1352, %rd42108;
	shr.u64 	%rd42110, %rd42109, 32;
	and.b64  	%rd42111, %rd42087, 4294967295;
	add.s64 	%rd42112, %rd42110, %rd42111;
	mad.lo.s64 	%rd42113, %rd41996, %rd1352, %rd42112;
	shr.u64 	%rd42114, %rd42113, 32;
	and.b64  	%rd42115, %rd42091, 4294967295;
	add.s64 	%rd42116, %rd42114, %rd42115;
	mad.lo.s64 	%rd42117, %rd41999, %rd1352, %rd42116;
	shr.u64 	%rd42118, %rd42117, 32;
	and.b64  	%rd42119, %rd42095, 4294967295;
	add.s64 	%rd42120, %rd42118, %rd42119;
	mad.lo.s64 	%rd42121, %rd42002, %rd1352, %rd42120;
	shr.u64 	%rd42122, %rd42121, 32;
	and.b64  	%rd42123, %rd42099, 4294967295;
	add.s64 	%rd42124, %rd42122, %rd42123;
	mad.lo.s64 	%rd42125, %rd42005, %rd1352, %rd42124;
	shr.u64 	%rd42126, %rd42125, 32;
	and.b64  	%rd42127, %rd42102, 4294967295;
	add.s64 	%rd42128, %rd42126, %rd42127;
	mad.lo.s64 	%rd42129, %rd42008, %rd1352, %rd42128;
	shr.u64 	%rd42130, %rd42129, 32;
	add.s64 	%rd42131, %rd42130, %rd42103;
	mad.lo.s64 	%rd42132, %rd1352, %rd42011, %rd42131;
	shr.u64 	%rd42133, %rd42132, 32;
	and.b64  	%rd42134, %rd42109, 4294967295;
	mad.lo.s64 	%rd42135, %rd1353, %rd41990, %rd42134;
	shr.u64 	%rd42136, %rd42135, 32;
	and.b64  	%rd42137, %rd42113, 4294967295;
	add.s64 	%rd42138, %rd42136, %rd42137;
	mad.lo.s64 	%rd42139, %rd41993, %rd1353, %rd42138;
	shr.u64 	%rd42140, %rd42139, 32;
	and.b64  	%rd42141, %rd42117, 4294967295;
	add.s64 	%rd42142, %rd42140, %rd42141;
	mad.lo.s64 	%rd42143, %rd41996, %rd1353, %rd42142;
	shr.u64 	%rd42144, %rd42143, 32;
	and.b64  	%rd42145, %rd42121, 4294967295;
	add.s64 	%rd42146, %rd42144, %rd42145;
	mad.lo.s64 	%rd42147, %rd41999, %rd1353, %rd42146;
	shr.u64 	%rd42148, %rd42147, 32;
	and.b64  	%rd42149, %rd42125, 4294967295;
	add.s64 	%rd42150, %rd42148, %rd42149;
	mad.lo.s64 	%rd42151, %rd42002, %rd1353, %rd42150;
	shr.u64 	%rd42152, %rd42151, 32;
	and.b64  	%rd42153, %rd42129, 4294967295;
	add.s64 	%rd42154, %rd42152, %rd42153;
	mad.lo.s64 	%rd42155, %rd42005, %rd1353, %rd42154;
	shr.u64 	%rd42156, %rd42155, 32;
	and.b64  	%rd42157, %rd42132, 4294967295;
	add.s64 	%rd42158, %rd42156, %rd42157;
	mad.lo.s64 	%rd42159, %rd42008, %rd1353, %rd42158;
	shr.u64 	%rd42160, %rd42159, 32;
	add.s64 	%rd42161, %rd42160, %rd42133;
	mad.lo.s64 	%rd42162, %rd1353, %rd42011, %rd42161;
	shr.u64 	%rd42163, %rd42162, 32;
	and.b64  	%rd42164, %rd42139, 4294967295;
	mad.lo.s64 	%rd42165, %rd1354, %rd41990, %rd42164;
	shr.u64 	%rd42166, %rd42165, 32;
	and.b64  	%rd42167, %rd42143, 4294967295;
	add.s64 	%rd42168, %rd42166, %rd42167;
	mad.lo.s64 	%rd42169, %rd41993, %rd1354, %rd42168;
	shr.u64 	%rd42170, %rd42169, 32;
	and.b64  	%rd42171, %rd42147, 4294967295;
	add.s64 	%rd42172, %rd42170, %rd42171;
	mad.lo.s64 	%rd42173, %rd41996, %rd1354, %rd42172;
	shr.u64 	%rd42174, %rd42173, 32;
	and.b64  	%rd42175, %rd42151, 4294967295;
	add.s64 	%rd42176, %rd42174, %rd42175;
	mad.lo.s64 	%rd42177, %rd41999, %rd1354, %rd42176;
	shr.u64 	%rd42178, %rd42177, 32;
	and.b64  	%rd42179, %rd42155, 4294967295;
	add.s64 	%rd42180, %rd42178, %rd42179;
	mad.lo.s64 	%rd42181, %rd42002, %rd1354, %rd42180;
	shr.u64 	%rd42182, %rd42181, 32;
	and.b64  	%rd42183, %rd42159, 4294967295;
	add.s64 	%rd42184, %rd42182, %rd42183;
	mad.lo.s64 	%rd42185, %rd42005, %rd1354, %rd42184;
	shr.u64 	%rd42186, %rd42185, 32;
	and.b64  	%rd42187, %rd42162, 4294967295;
	add.s64 	%rd42188, %rd42186, %rd42187;
	mad.lo.s64 	%rd42189, %rd42008, %rd1354, %rd42188;
	shr.u64 	%rd42190, %rd42189, 32;
	add.s64 	%rd42191, %rd42190, %rd42163;
	mad.lo.s64 	%rd42192, %rd1354, %rd42011, %rd42191;
	shr.u64 	%rd42193, %rd42192, 32;
	and.b64  	%rd42194, %rd42169, 4294967295;
	mad.lo.s64 	%rd42195, %rd1355, %rd41990, %rd42194;
	shr.u64 	%rd42196, %rd42195, 32;
	and.b64  	%rd42197, %rd42173, 4294967295;
	add.s64 	%rd42198, %rd42196, %rd42197;
	mad.lo.s64 	%rd42199, %rd41993, %rd1355, %rd42198;
	shr.u64 	%rd42200, %rd42199, 32;
	and.b64  	%rd42201, %rd42177, 4294967295;
	add.s64 	%rd42202, %rd42200, %rd42201;
	mad.lo.s64 	%rd42203, %rd41996, %rd1355, %rd42202;
	shr.u64 	%rd42204, %rd42203, 32;
	and.b64  	%rd42205, %rd42181, 4294967295;
	add.s64 	%rd42206, %rd42204, %rd42205;
	mad.lo.s64 	%rd42207, %rd41999, %rd1355, %rd42206;
	shr.u64 	%rd42208, %rd42207, 32;
	and.b64  	%rd42209, %rd42185, 4294967295;
	add.s64 	%rd42210, %rd42208, %rd42209;
	mad.lo.s64 	%rd42211, %rd42002, %rd1355, %rd42210;
	shr.u64 	%rd42212, %rd42211, 32;
	and.b64  	%rd42213, %rd42189, 4294967295;
	add.s64 	%rd42214, %rd42212, %rd42213;
	mad.lo.s64 	%rd42215, %rd42005, %rd1355, %rd42214;
	shr.u64 	%rd42216, %rd42215, 32;
	and.b64  	%rd42217, %rd42192, 4294967295;
	add.s64 	%rd42218, %rd42216, %rd42217;
	mad.lo.s64 	%rd42219, %rd42008, %rd1355, %rd42218;
	shr.u64 	%rd42220, %rd42219, 32;
	add.s64 	%rd42221, %rd42220, %rd42193;
	mad.lo.s64 	%rd42222, %rd1355, %rd42011, %rd42221;
	{ .reg .b32 tmp; mov.b64 {tmp, %r5909}, %rd42222; }
	mul.lo.s32 	%r5910, %r9, %r5908;
	cvt.u64.u32 	%rd42223, %r5910;
	and.b64  	%rd42224, %rd41991, 4294967295;
	mad.lo.s64 	%rd42225, %rd3, %rd42223, %rd42224;
	shr.u64 	%rd42226, %rd42225, 32;
	and.b64  	%rd42227, %rd42015, 4294967295;
	add.s64 	%rd42228, %rd42226, %rd42227;
	mad.lo.s64 	%rd42229, %rd4, %rd42223, %rd42228;
	cvt.u32.u64 	%r5911, %rd42229;
	shr.u64 	%rd42230, %rd42229, 32;
	and.b64  	%rd42231, %rd42045, 4294967295;
	add.s64 	%rd42232, %rd42230, %rd42231;
	mad.lo.s64 	%rd42233, %rd5, %rd42223, %rd42232;
	shr.u64 	%rd42234, %rd42233, 32;
	and.b64  	%rd42235, %rd42075, 4294967295;
	add.s64 	%rd42236, %rd42234, %rd42235;
	mad.lo.s64 	%rd42237, %rd6, %rd42223, %rd42236;
	shr.u64 	%rd42238, %rd42237, 32;
	and.b64  	%rd42239, %rd42105, 4294967295;
	add.s64 	%rd42240, %rd42238, %rd42239;
	mad.lo.s64 	%rd42241, %rd7, %rd42223, %rd42240;
	shr.u64 	%rd42242, %rd42241, 32;
	and.b64  	%rd42243, %rd42135, 4294967295;
	add.s64 	%rd42244, %rd42242, %rd42243;
	mad.lo.s64 	%rd42245, %rd8, %rd42223, %rd42244;
	shr.u64 	%rd42246, %rd42245, 32;
	and.b64  	%rd42247, %rd42165, 4294967295;
	add.s64 	%rd42248, %rd42246, %rd42247;
	mad.lo.s64 	%rd42249, %rd9, %rd42223, %rd42248;
	shr.u64 	%rd42250, %rd42249, 32;
	and.b64  	%rd42251, %rd42195, 4294967295;
	add.s64 	%rd42252, %rd42250, %rd42251;
	mad.lo.s64 	%rd42253, %rd10, %rd42223, %rd42252;
	shr.u64 	%rd42254, %rd42253, 32;
	and.b64  	%rd42255, %rd42199, 4294967295;
	add.s64 	%rd42256, %rd42254, %rd42255;
	shr.u64 	%rd42257, %rd42256, 32;
	and.b64  	%rd42258, %rd42203, 4294967295;
	add.s64 	%rd42259, %rd42257, %rd42258;
	shr.u64 	%rd42260, %rd42259, 32;
	and.b64  	%rd42261, %rd42207, 4294967295;
	add.s64 	%rd42262, %rd42260, %rd42261;
	shr.u64 	%rd42263, %rd42262, 32;
	and.b64  	%rd42264, %rd42211, 4294967295;
	add.s64 	%rd42265, %rd42263, %rd42264;
	shr.u64 	%rd42266, %rd42265, 32;
	and.b64  	%rd42267, %rd42215, 4294967295;
	add.s64 	%rd42268, %rd42266, %rd42267;
	shr.u64 	%rd42269, %rd42268, 32;
	and.b64  	%rd42270, %rd42219, 4294967295;
	add.s64 	%rd42271, %rd42269, %rd42270;
	shr.u64 	%rd42272, %rd42271, 32;
	and.b64  	%rd42273, %rd42222, 4294967295;
	add.s64 	%rd42274, %rd42272, %rd42273;
	{ .reg .b32 tmp; mov.b64 {tmp, %r5912}, %rd42274; }
	add.s32 	%r5913, %r5909, %r5912;
	mul.lo.s32 	%r5914, %r9, %r5911;
	cvt.u64.u32 	%rd42275, %r5914;
	and.b64  	%rd42276, %rd42229, 4294967295;
	mad.lo.s64 	%rd42277, %rd3, %rd42275, %rd42276;
	shr.u64 	%rd42278, %rd42277, 32;
	and.b64  	%rd42279, %rd42233, 4294967295;
	add.s64 	%rd42280, %rd42278, %rd42279;
	mad.lo.s64 	%rd42281, %rd4, %rd42275, %rd42280;
	cvt.u32.u64 	%r5915, %rd42281;
	shr.u64 	%rd42282, %rd42281, 32;
	and.b64  	%rd42283, %rd42237, 4294967295;
	add.s64 	%rd42284, %rd42282, %rd42283;
	mad.lo.s64 	%rd42285, %rd5, %rd42275, %rd42284;
	shr.u64 	%rd42286, %rd42285, 32;
	and.b64  	%rd42287, %rd42241, 4294967295;
	add.s64 	%rd42288, %rd42286, %rd42287;
	mad.lo.s64 	%rd42289, %rd6, %rd42275, %rd42288;
	shr.u64 	%rd42290, %rd42289, 32;
	and.b64  	%rd42291, %rd42245, 4294967295;
	add.s64 	%rd42292, %rd42290, %rd42291;
	mad.lo.s64 	%rd42293, %rd7, %rd42275, %rd42292;
	shr.u64 	%rd42294, %rd42293, 32;
	and.b64  	%rd42295, %rd42249, 4294967295;
	add.s64 	%rd42296, %rd42294, %rd42295;
	mad.lo.s64 	%rd42297, %rd8, %rd42275, %rd42296;
	shr.u64 	%rd42298, %rd42297, 32;
	and.b64  	%rd42299, %rd42253, 4294967295;
	add.s64 	%rd42300, %rd42298, %rd42299;
	mad.lo.s64 	%rd42301, %rd9, %rd42275, %rd42300;
	shr.u64 	%rd42302, %rd42301, 32;
	and.b64  	%rd42303, %rd42256, 4294967295;
	add.s64 	%rd42304, %rd42302, %rd42303;
	mad.lo.s64 	%rd42305, %rd10, %rd42275, %rd42304;
	shr.u64 	%rd42306, %rd42305, 32;
	and.b64  	%rd42307, %rd42259, 4294967295;
	add.s64 	%rd42308, %rd42306, %rd42307;
	shr.u64 	%rd42309, %rd42308, 32;
	and.b64  	%rd42310, %rd42262, 4294967295;
	add.s64 	%rd42311, %rd42309, %rd42310;
	shr.u64 	%rd42312, %rd42311, 32;
	and.b64  	%rd42313, %rd42265, 4294967295;
	add.s64 	%rd42314, %rd42312, %rd42313;
	shr.u64 	%rd42315, %rd42314, 32;
	and.b64  	%rd42316, %rd42268, 4294967295;
	add.s64 	%rd42317, %rd42315, %rd42316;
	shr.u64 	%rd42318, %rd42317, 32;
	and.b64  	%rd42319, %rd42271, 4294967295;
	add.s64 	%rd42320, %rd42318, %rd42319;
	shr.u64 	%rd42321, %rd42320, 32;
	and.b64  	%rd42322, %rd42274, 4294967295;
	add.s64 	%rd42323, %rd42321, %rd42322;
	{ .reg .b32 tmp; mov.b64 {tmp, %r5916}, %rd42323; }
	add.s32 	%r5917, %r5913, %r5916;
	mul.lo.s32 	%r5918, %r9, %r5915;
	cvt.u64.u32 	%rd42324, %r5918;
	and.b64  	%rd42325, %rd42281, 4294967295;
	mad.lo.s64 	%rd42326, %rd3, %rd42324, %rd42325;
	shr.u64 	%rd42327, %rd42326, 32;
	and.b64  	%rd42328, %rd42285, 4294967295;
	add.s64 	%rd42329, %rd42327, %rd42328;
	mad.lo.s64 	%rd42330, %rd4, %rd42324, %rd42329;
	cvt.u32.u64 	%r5919, %rd42330;
	shr.u64 	%rd42331, %rd42330, 32;
	and.b64  	%rd42332, %rd42289, 4294967295;
	add.s64 	%rd42333, %rd42331, %rd42332;
	mad.lo.s64 	%rd42334, %rd5, %rd42324, %rd42333;
	shr.u64 	%rd42335, %rd42334, 32;
	and.b64  	%rd42336, %rd42293, 4294967295;
	add.s64 	%rd42337, %rd42335, %rd42336;
	mad.lo.s64 	%rd42338, %rd6, %rd42324, %rd42337;
	shr.u64 	%rd42339, %rd42338, 32;
	and.b64  	%rd42340, %rd42297, 4294967295;
	add.s64 	%rd42341, %rd42339, %rd42340;
	mad.lo.s64 	%rd42342, %rd7, %rd42324, %rd42341;
	shr.u64 	%rd42343, %rd42342, 32;
	and.b64  	%rd42344, %rd42301, 4294967295;
	add.s64 	%rd42345, %rd42343, %rd42344;
	mad.lo.s64 	%rd42346, %rd8, %rd42324, %rd42345;
	shr.u64 	%rd42347, %rd42346, 32;
	and.b64  	%rd42348, %rd42305, 4294967295;
	add.s64 	%rd42349, %rd42347, %rd42348;
	mad.lo.s64 	%rd42350, %rd9, %rd42324, %rd42349;
	shr.u64 	%rd42351, %rd42350, 32;
	and.b64  	%rd42352, %rd42308, 4294967295;
	add.s64 	%rd42353, %rd42351, %rd42352;
	mad.lo.s64 	%rd42354, %rd10, %rd42324, %rd42353;
	shr.u64 	%rd42355, %rd42354, 32;
	and.b64  	%rd42356, %rd42311, 4294967295;
	add.s64 	%rd42357, %rd42355, %rd42356;
	shr.u64 	%rd42358, %rd42357, 32;
	and.b64  	%rd42359, %rd42314, 4294967295;
	add.s64 	%rd42360, %rd42358, %rd42359;
	shr.u64 	%rd42361, %rd42360, 32;
	and.b64  	%rd42362, %rd42317, 4294967295;
	add.s64 	%rd42363, %rd42361, %rd42362;
	shr.u64 	%rd42364, %rd42363, 32;
	and.b64  	%rd42365, %rd42320, 4294967295;
	add.s64 	%rd42366, %rd42364, %rd42365;
	shr.u64 	%rd42367, %rd42366, 32;
	and.b64  	%rd42368, %rd42323, 4294967295;
	add.s64 	%rd42369, %rd42367, %rd42368;
	{ .reg .b32 tmp; mov.b64 {tmp, %r5920}, %rd42369; }
	add.s32 	%r5921, %r5917, %r5920;
	mul.lo.s32 	%r5922, %r9, %r5919;
	cvt.u64.u32 	%rd42370, %r5922;
	and.b64  	%rd42371, %rd42330, 4294967295;
	mad.lo.s64 	%rd42372, %rd3, %rd42370, %rd42371;
	shr.u64 	%rd42373, %rd42372, 32;
	and.b64  	%rd42374, %rd42334, 4294967295;
	add.s64 	%rd42375, %rd42373, %rd42374;
	mad.lo.s64 	%rd42376, %rd4, %rd42370, %rd42375;
	cvt.u32.u64 	%r5923, %rd42376;
	shr.u64 	%rd42377, %rd42376, 32;
	and.b64  	%rd42378, %rd42338, 4294967295;
	add.s64 	%rd42379, %rd42377, %rd42378;
	mad.lo.s64 	%rd42380, %rd5, %rd42370, %rd42379;
	shr.u64 	%rd42381, %rd42380, 32;
	and.b64  	%rd42382, %rd42342, 4294967295;
	add.s64 	%rd42383, %rd42381, %rd42382;
	mad.lo.s64 	%rd42384, %rd6, %rd42370, %rd42383;
	shr.u64 	%rd42385, %rd42384, 32;
	and.b64  	%rd42386, %rd42346, 4294967295;
	add.s64 	%rd42387, %rd42385, %rd42386;
	mad.lo.s64 	%rd42388, %rd7, %rd42370, %rd42387;
	shr.u64 	%rd42389, %rd42388, 32;
	and.b64  	%rd42390, %rd42350, 4294967295;
	add.s64 	%rd42391, %rd42389, %rd42390;
	mad.lo.s64 	%rd42392, %rd8, %rd42370, %rd42391;
	shr.u64 	%rd42393, %rd42392, 32;
	and.b64  	%rd42394, %rd42354, 4294967295;
	add.s64 	%rd42395, %rd42393, %rd42394;
	mad.lo.s64 	%rd42396, %rd9, %rd42370, %rd42395;
	shr.u64 	%rd42397, %rd42396, 32;
	and.b64  	%rd42398, %rd42357, 4294967295;
	add.s64 	%rd42399, %rd42397, %rd42398;
	mad.lo.s64 	%rd42400, %rd10, %rd42370, %rd42399;
	shr.u64 	%rd42401, %rd42400, 32;
	and.b64  	%rd42402, %rd42360, 4294967295;
	add.s64 	%rd42403, %rd42401, %rd42402;
	shr.u64 	%rd42404, %rd42403, 32;
	and.b64  	%rd42405, %rd42363, 4294967295;
	add.s64 	%rd42406, %rd42404, %rd42405;
	shr.u64 	%rd42407, %rd42406, 32;
	and.b64  	%rd42408, %rd42366, 4294967295;
	add.s64 	%rd42409, %rd42407, %rd42408;
	shr.u64 	%rd42410, %rd42409, 32;
	and.b64  	%rd42411, %rd42369, 4294967295;
	add.s64 	%rd42412, %rd42410, %rd42411;
	{ .reg .b32 tmp; mov.b64 {tmp, %r5924}, %rd42412; }
	add.s32 	%r5925, %r5921, %r5924;
	mul.lo.s32 	%r5926, %r9, %r5923;
	cvt.u64.u32 	%rd42413, %r5926;
	and.b64  	%rd42414, %rd42376, 4294967295;
	mad.lo.s64 	%rd42415, %rd3, %rd42413, %rd42414;
	shr.u64 	%rd42416, %rd42415, 32;
	and.b64  	%rd42417, %rd42380, 4294967295;
	add.s64 	%rd42418, %rd42416, %rd42417;
	mad.lo.s64 	%rd42419, %rd4, %rd42413, %rd42418;
	cvt.u32.u64 	%r5927, %rd42419;
	shr.u64 	%rd42420, %rd42419, 32;
	and.b64  	%rd42421, %rd42384, 4294967295;
	add.s64 	%rd42422, %rd42420, %rd42421;
	mad.lo.s64 	%rd42423, %rd5, %rd42413, %rd42422;
	shr.u64 	%rd42424, %rd42423, 32;
	and.b64  	%rd42425, %rd42388, 4294967295;
	add.s64 	%rd42426, %rd42424, %rd42425;
	mad.lo.s64 	%rd42427, %rd6, %rd42413, %rd42426;
	shr.u64 	%rd42428, %rd42427, 32;
	and.b64  	%rd42429, %rd42392, 4294967295;
	add.s64 	%rd42430, %rd42428, %rd42429;
	mad.lo.s64 	%rd42431, %rd7, %rd42413, %rd42430;
	shr.u64 	%rd42432, %rd42431, 32;
	and.b64  	%rd42433, %rd42396, 4294967295;
	add.s64 	%rd42434, %rd42432, %rd42433;
	mad.lo.s64 	%rd42435, %rd8, %rd42413, %rd42434;
	shr.u64 	%rd42436, %rd42435, 32;
	and.b64  	%rd42437, %rd42400, 4294967295;
	add.s64 	%rd42438, %rd42436, %rd42437;
	mad.lo.s64 	%rd42439, %rd9, %rd42413, %rd42438;
	shr.u64 	%rd42440, %rd42439, 32;
	and.b64  	%rd42441, %rd42403, 4294967295;
	add.s64 	%rd42442, %rd42440, %rd42441;
	mad.lo.s64 	%rd42443, %rd10, %rd42413, %rd42442;
	shr.u64 	%rd42444, %rd42443, 32;
	and.b64  	%rd42445, %rd42406, 4294967295;
	add.s64 	%rd42446, %rd42444, %rd42445;
	shr.u64 	%rd42447, %rd42446, 32;
	and.b64  	%rd42448, %rd42409, 4294967295;
	add.s64 	%rd42449, %rd42447, %rd42448;
	shr.u64 	%rd42450, %rd42449, 32;
	and.b64  	%rd42451, %rd42412, 4294967295;
	add.s64 	%rd42452, %rd42450, %rd42451;
	{ .reg .b32 tmp; mov.b64 {tmp, %r5928}, %rd42452; }
	add.s32 	%r5929, %r5925, %r5928;
	mul.lo.s32 	%r5930, %r9, %r5927;
	cvt.u64.u32 	%rd42453, %r5930;
	and.b64  	%rd42454, %rd42419, 4294967295;
	mad.lo.s64 	%rd42455, %rd3, %rd42453, %rd42454;
	shr.u64 	%rd42456, %rd42455, 32;
	and.b64  	%rd42457, %rd42423, 4294967295;
	add.s64 	%rd42458, %rd42456, %rd42457;
	mad.lo.s64 	%rd42459, %rd4, %rd42453, %rd42458;
	cvt.u32.u64 	%r5931, %rd42459;
	shr.u64 	%rd42460, %rd42459, 32;
	and.b64  	%rd42461, %rd42427, 4294967295;
	add.s64 	%rd42462, %rd42460, %rd42461;
	mad.lo.s64 	%rd42463, %rd5, %rd42453, %rd42462;
	shr.u64 	%rd42464, %rd42463, 32;
	and.b64  	%rd42465, %rd42431, 4294967295;
	add.s64 	%rd42466, %rd42464, %rd42465;
	mad.lo.s64 	%rd42467, %rd6, %rd42453, %rd42466;
	shr.u64 	%rd42468, %rd42467, 32;
	and.b64  	%rd42469, %rd42435, 4294967295;
	add.s64 	%rd42470, %rd42468, %rd42469;
	mad.lo.s64 	%rd42471, %rd7, %rd42453, %rd42470;
	shr.u64 	%rd42472, %rd42471, 32;
	and.b64  	%rd42473, %rd42439, 4294967295;
	add.s64 	%rd42474, %rd42472, %rd42473;
	mad.lo.s64 	%rd42475, %rd8, %rd42453, %rd42474;
	shr.u64 	%rd42476, %rd42475, 32;
	and.b64  	%rd42477, %rd42443, 4294967295;
	add.s64 	%rd42478, %rd42476, %rd42477;
	mad.lo.s64 	%rd42479, %rd9, %rd42453, %rd42478;
	shr.u64 	%rd42480, %rd42479, 32;
	and.b64  	%rd42481, %rd42446, 4294967295;
	add.s64 	%rd42482, %rd42480, %rd42481;
	mad.lo.s64 	%rd42483, %rd10, %rd42453, %rd42482;
	shr.u64 	%rd42484, %rd42483, 32;
	and.b64  	%rd42485, %rd42449, 4294967295;
	add.s64 	%rd42486, %rd42484, %rd42485;
	shr.u64 	%rd42487, %rd42486, 32;
	and.b64  	%rd42488, %rd42452, 4294967295;
	add.s64 	%rd42489, %rd42487, %rd42488;
	{ .reg .b32 tmp; mov.b64 {tmp, %r5932}, %rd42489; }
	add.s32 	%r5933, %r5929, %r5932;
	mul.lo.s32 	%r5934, %r9, %r5931;
	cvt.u64.u32 	%rd42490, %r5934;
	and.b64  	%rd42491, %rd42459, 4294967295;
	mad.lo.s64 	%rd42492, %rd3, %rd42490, %rd42491;
	shr.u64 	%rd42493, %rd42492, 32;
	and.b64  	%rd42494, %rd42463, 4294967295;
	add.s64 	%rd42495, %rd42493, %rd42494;
	mad.lo.s64 	%rd42496, %rd4, %rd42490, %rd42495;
	cvt.u32.u64 	%r5935, %rd42496;
	shr.u64 	%rd42497, %rd42496, 32;
	and.b64  	%rd42498, %rd42467, 4294967295;
	add.s64 	%rd42499, %rd42497, %rd42498;
	mad.lo.s64 	%rd42500, %rd5, %rd42490, %rd42499;
	shr.u64 	%rd42501, %rd42500, 32;
	and.b64  	%rd42502, %rd42471, 4294967295;
	add.s64 	%rd42503, %rd42501, %rd42502;
	mad.lo.s64 	%rd42504, %rd6, %rd42490, %rd42503;
	shr.u64 	%rd42505, %rd42504, 32;
	and.b64  	%rd42506, %rd42475, 4294967295;
	add.s64 	%rd42507, %rd42505, %rd42506;
	mad.lo.s64 	%rd42508, %rd7, %rd42490, %rd42507;
	shr.u64 	%rd42509, %rd42508, 32;
	and.b64  	%rd42510, %rd42479, 4294967295;
	add.s64 	%rd42511, %rd42509, %rd42510;
	mad.lo.s64 	%rd42512, %rd8, %rd42490, %rd42511;
	shr.u64 	%rd42513, %rd42512, 32;
	and.b64  	%rd42514, %rd42483, 4294967295;
	add.s64 	%rd42515, %rd42513, %rd42514;
	mad.lo.s64 	%rd42516, %rd9, %rd42490, %rd42515;
	shr.u64 	%rd42517, %rd42516, 32;
	and.b64  	%rd42518, %rd42486, 4294967295;
	add.s64 	%rd42519, %rd42517, %rd42518;
	mad.lo.s64 	%rd42520, %rd10, %rd42490, %rd42519;
	shr.u64 	%rd42521, %rd42520, 32;
	and.b64  	%rd42522, %rd42489, 4294967295;
	add.s64 	%rd42523, %rd42521, %rd42522;
	{ .reg .b32 tmp; mov.b64 {tmp, %r5936}, %rd42523; }
	add.s32 	%r5937, %r5933, %r5936;
	mul.lo.s32 	%r5938, %r9, %r5935;
	cvt.u64.u32 	%rd42524, %r5938;
	and.b64  	%rd42525, %rd42496, 4294967295;
	mad.lo.s64 	%rd42526, %rd3, %rd42524, %rd42525;
	shr.u64 	%rd42527, %rd42526, 32;
	and.b64  	%rd42528, %rd42500, 4294967295;
	add.s64 	%rd42529, %rd42527, %rd42528;
	mad.lo.s64 	%rd48785, %rd4, %rd42524, %rd42529;
	shr.u64 	%rd42530, %rd48785, 32;
	and.b64  	%rd42531, %rd42504, 4294967295;
	add.s64 	%rd42532, %rd42530, %rd42531;
	mad.lo.s64 	%rd48784, %rd5, %rd42524, %rd42532;
	cvt.u32.u64 	%r774, %rd48784;
	shr.u64 	%rd42533, %rd48784, 32;
	and.b64  	%rd42534, %rd42508, 4294967295;
	add.s64 	%rd42535, %rd42533, %rd42534;
	mad.lo.s64 	%rd48783, %rd6, %rd42524, %rd42535;
	cvt.u32.u64 	%r775, %rd48783;
	shr.u64 	%rd42536, %rd48783, 32;
	and.b64  	%rd42537, %rd42512, 4294967295;
	add.s64 	%rd42538, %rd42536, %rd42537;
	mad.lo.s64 	%rd48782, %rd7, %rd42524, %rd42538;
	cvt.u32.u64 	%r776, %rd48782;
	shr.u64 	%rd42539, %rd48782, 32;
	and.b64  	%rd42540, %rd42516, 4294967295;
	add.s64 	%rd42541, %rd42539, %rd42540;
	mad.lo.s64 	%rd48781, %rd8, %rd42524, %rd42541;
	cvt.u32.u64 	%r777, %rd48781;
	shr.u64 	%rd42542, %rd48781, 32;
	and.b64  	%rd42543, %rd42520, 4294967295;
	add.s64 	%rd42544, %rd42542, %rd42543;
	mad.lo.s64 	%rd48780, %rd9, %rd42524, %rd42544;
	cvt.u32.u64 	%r778, %rd48780;
	shr.u64 	%rd42545, %rd48780, 32;
	and.b64  	%rd42546, %rd42523, 4294967295;
	add.s64 	%rd42547, %rd42545, %rd42546;
	mad.lo.s64 	%rd48779, %rd10, %rd42524, %rd42547;
	cvt.u32.u64 	%r779, %rd48779;
	{ .reg .b32 tmp; mov.b64 {tmp, %r5939}, %rd48779; }
	add.s32 	%r6704, %r5937, %r5939;
	setp.gt.u32 	%p1849, %r6704, %r5907;
	@%p1849 bra 	$L__BB0_825;
	setp.lt.u32 	%p1850, %r6704, %r5907;
	@%p1850 bra 	$L__BB0_826;
	cvt.u32.u64 	%r5941, %rd9;
	setp.lt.u32 	%p1851, %r5941, %r779;
	@%p1851 bra 	$L__BB0_825;
	setp.gt.u32 	%p1852, %r5941, %r779;
	@%p1852 bra 	$L__BB0_826;
	cvt.u32.u64 	%r5943, %rd8;
	setp.lt.u32 	%p1853, %r5943, %r778;
	@%p1853 bra 	$L__BB0_825;
	setp.gt.u32 	%p1854, %r5943, %r778;
	@%p1854 bra 	$L__BB0_826;
	cvt.u32.u64 	%r5945, %rd7;
	setp.lt.u32 	%p1855, %r5945, %r777;
	@%p1855 bra 	$L__BB0_825;
	setp.gt.u32 	%p1856, %r5945, %r777;
	@%p1856 bra 	$L__BB0_826;
	cvt.u32.u64 	%r5947, %rd6;
	setp.lt.u32 	%p1857, %r5947, %r776;
	@%p1857 bra 	$L__BB0_825;
	setp.gt.u32 	%p1858, %r5947, %r776;
	@%p1858 bra 	$L__BB0_826;
	cvt.u32.u64 	%r5949, %rd5;
	setp.lt.u32 	%p1859, %r5949, %r775;
	@%p1859 bra 	$L__BB0_825;
	setp.gt.u32 	%p1860, %r5949, %r775;
	@%p1860 bra 	$L__BB0_826;
	cvt.u32.u64 	%r5951, %rd4;
	setp.lt.u32 	%p1861, %r5951, %r774;
	@%p1861 bra 	$L__BB0_825;
	cvt.u32.u64 	%r5952, %rd3;
	setp.gt.u32 	%p1862, %r5951, %r774;
	cvt.u32.u64 	%r5954, %rd48785;
	setp.gt.u32 	%p1863, %r5952, %r5954;
	or.pred  	%p1864, %p1862, %p1863;
	@%p1864 bra 	$L__BB0_826;
$L__BB0_825:
	and.b64  	%rd42549, %rd48785, 4294967295;
	sub.s64 	%rd48785, %rd42549, %rd3;
	shr.u64 	%rd42550, %rd48785, 63;
	and.b64  	%rd42551, %rd48784, 4294967295;
	add.s64 	%rd42552, %rd42550, %rd4;
	sub.s64 	%rd48784, %rd42551, %rd42552;
	shr.u64 	%rd42553, %rd48784, 63;
	and.b64  	%rd42554, %rd48783, 4294967295;
	add.s64 	%rd42555, %rd42553, %rd5;
	sub.s64 	%rd48783, %rd42554, %rd42555;
	shr.u64 	%rd42556, %rd48783, 63;
	and.b64  	%rd42557, %rd48782, 4294967295;
	add.s64 	%rd42558, %rd42556, %rd6;
	sub.s64 	%rd48782, %rd42557, %rd42558;
	shr.u64 	%rd42559, %rd48782, 63;
	and.b64  	%rd42560, %rd48781, 4294967295;
	add.s64 	%rd42561, %rd42559, %rd7;
	sub.s64 	%rd48781, %rd42560, %rd42561;
	shr.u64 	%rd42562, %rd48781, 63;
	and.b64  	%rd42563, %rd48780, 4294967295;
	add.s64 	%rd42564, %rd42562, %rd8;
	sub.s64 	%rd48780, %rd42563, %rd42564;
	shr.u64 	%rd42565, %rd48780, 63;
	and.b64  	%rd42566, %rd48779, 4294967295;
	add.s64 	%rd42567, %rd42565, %rd9;
	sub.s64 	%rd48779, %rd42566, %rd42567;
	shr.u64 	%rd42568, %rd48779, 63;
	cvt.u32.u64 	%r5956, %rd42568;
	add.s32 	%r5957, %r5907, %r5956;
	sub.s32 	%r6704, %r6704, %r5957;
$L__BB0_826:
	and.b64  	%rd42569, %rd48785, 4294967295;
	cvt.u64.u32 	%rd42570, %r6692;
	sub.s64 	%rd42571, %rd42569, %rd42570;
	shr.u64 	%rd42572, %rd42571, 63;
	cvt.u32.u64 	%r6789, %rd42571;
	and.b64  	%rd42573, %rd48784, 4294967295;
	and.b64  	%rd42574, %rd48727, 4294967295;
	add.s64 	%rd42575, %rd42572, %rd42574;
	sub.s64 	%rd48791, %rd42573, %rd42575;
	shr.u64 	%rd42576, %rd48791, 63;
	and.b64  	%rd42577, %rd48783, 4294967295;
	and.b64  	%rd42578, %rd48728, 4294967295;
	add.s64 	%rd42579, %rd42576, %rd42578;
	sub.s64 	%rd48790, %rd42577, %rd42579;
	shr.u64 	%rd42580, %rd48790, 63;
	and.b64  	%rd42581, %rd48782, 4294967295;
	and.b64  	%rd42582, %rd48729, 4294967295;
	add.s64 	%rd42583, %rd42580, %rd42582;
	sub.s64 	%rd48789, %rd42581, %rd42583;
	shr.u64 	%rd42584, %rd48789, 63;
	and.b64  	%rd42585, %rd48781, 4294967295;
	and.b64  	%rd42586, %rd48730, 4294967295;
	add.s64 	%rd42587, %rd42584, %rd42586;
	sub.s64 	%rd48788, %rd42585, %rd42587;
	shr.u64 	%rd42588, %rd48788, 63;
	and.b64  	%rd42589, %rd48780, 4294967295;
	and.b64  	%rd42590, %rd48731, 4294967295;
	add.s64 	%rd42591, %rd42588, %rd42590;
	sub.s64 	%rd48787, %rd42589, %rd42591;
	shr.u64 	%rd42592, %rd48787, 63;
	and.b64  	%rd42593, %rd48779, 4294967295;
	and.b64  	%rd42594, %rd48732, 4294967295;
	add.s64 	%rd42595, %rd42592, %rd42594;
	sub.s64 	%rd48786, %rd42593, %rd42595;
	shr.u64 	%rd42596, %rd48786, 63;
	cvt.u64.u32 	%rd42597, %r6704;
	and.b64  	%rd42598, %rd48733, 4294967295;
	add.s64 	%rd42599, %rd42596, %rd42598;
	sub.s64 	%rd42600, %rd42597, %rd42599;
	setp.gt.s64 	%p1865, %rd42600, -1;
	cvt.u32.u64 	%r6782, %rd42600;
	@%p1865 bra 	$L__BB0_828;
	cvt.u32.u64 	%r5959, %rd3;
	add.s32 	%r6789, %r5959, %r6789;
	setp.lt.u32 	%p1866, %r6789, %r5959;
	selp.u64 	%rd42601, 1, 0, %p1866;
	and.b64  	%rd42602, %rd48791, 4294967295;
	add.s64 	%rd42603, %rd42602, %rd42601;
	add.s64 	%rd48791, %rd42603, %rd4;
	shr.u64 	%rd42604, %rd48791, 32;
	and.b64  	%rd42605, %rd48790, 4294967295;
	add.s64 	%rd42606, %rd42604, %rd42605;
	add.s64 	%rd48790, %rd42606, %rd5;
	shr.u64 	%rd42607, %rd48790, 32;
	and.b64  	%rd42608, %rd48789, 4294967295;
	add.s64 	%rd42609, %rd42607, %rd42608;
	add.s64 	%rd48789, %rd42609, %rd6;
	shr.u64 	%rd42610, %rd48789, 32;
	and.b64  	%rd42611, %rd48788, 4294967295;
	add.s64 	%rd42612, %rd42610, %rd42611;
	add.s64 	%rd48788, %rd42612, %rd7;
	shr.u64 	%rd42613, %rd48788, 32;
	and.b64  	%rd42614, %rd48787, 4294967295;
	add.s64 	%rd42615, %rd42613, %rd42614;
	add.s64 	%rd48787, %rd42615, %rd8;
	shr.u64 	%rd42616, %rd48787, 32;
	and.b64  	%rd42617, %rd48786, 4294967295;
	add.s64 	%rd42618, %rd42616, %rd42617;
	add.s64 	%rd48786, %rd42618, %rd9;
	{ .reg .b32 tmp; mov.b64 {tmp, %r5960}, %rd48786; }
	add.s32 	%r5961, %r6782, %r5960;
	add.s32 	%r6782, %r5961, %r5907;
$L__BB0_828:
	cvt.u32.u64 	%r5962, %rd10;
	cvt.u32.u64 	%r6788, %rd48791;
	cvt.u32.u64 	%r6787, %rd48790;
	cvt.u32.u64 	%r6786, %rd48789;
	cvt.u32.u64 	%r6785, %rd48788;
	cvt.u32.u64 	%r6784, %rd48787;
	cvt.u32.u64 	%r6783, %rd48786;
	cvt.u64.u32 	%rd42619, %r94;
	mul.wide.u32 	%rd42620, %r94, %r6789;
	cvt.u32.u64 	%r5963, %rd42620;
	shr.u64 	%rd42621, %rd42620, 32;
	cvt.u64.u32 	%rd42622, %r93;
	mul.wide.u32 	%rd42623, %r93, %r6789;
	add.s64 	%rd42624, %rd42621, %rd42623;
	shr.u64 	%rd42625, %rd42624, 32;
	cvt.u64.u32 	%rd42626, %r92;
	mul.wide.u32 	%rd42627, %r92, %r6789;
	add.s64 	%rd42628, %rd42625, %rd42627;
	shr.u64 	%rd42629, %rd42628, 32;
	cvt.u64.u32 	%rd42630, %r91;
	mul.wide.u32 	%rd42631, %r91, %r6789;
	add.s64 	%rd42632, %rd42629, %rd42631;
	shr.u64 	%rd42633, %rd42632, 32;
	cvt.u64.u32 	%rd42634, %r90;
	mul.wide.u32 	%rd42635, %r90, %r6789;
	add.s64 	%rd42636, %rd42633, %rd42635;
	shr.u64 	%rd42637, %rd42636, 32;
	cvt.u64.u32 	%rd42638, %r89;
	mul.wide.u32 	%rd42639, %r89, %r6789;
	add.s64 	%rd42640, %rd42637, %rd42639;
	shr.u64 	%rd42641, %rd42640, 32;
	cvt.u64.u32 	%rd42642, %r88;
	mul.wide.u32 	%rd42643, %r88, %r6789;
	add.s64 	%rd42644, %rd42641, %rd42643;
	shr.u64 	%rd42645, %rd42644, 32;
	cvt.u64.u32 	%rd42646, %r87;
	mul.wide.u32 	%rd42647, %r87, %r6789;
	add.s64 	%rd42648, %rd42645, %rd42647;
	shr.u64 	%rd42649, %rd42648, 32;
	and.b64  	%rd42650, %rd48791, 4294967295;
	and.b64  	%rd42651, %rd42624, 4294967295;
	mad.lo.s64 	%rd42652, %rd42650, %rd42619, %rd42651;
	shr.u64 	%rd42653, %rd42652, 32;
	and.b64  	%rd42654, %rd42628, 4294967295;
	add.s64 	%rd42655, %rd42653, %rd42654;
	mad.lo.s64 	%rd42656, %rd42650, %rd42622, %rd42655;
	shr.u64 	%rd42657, %rd42656, 32;
	and.b64  	%rd42658, %rd42632, 4294967295;
	add.s64 	%rd42659, %rd42657, %rd42658;
	mad.lo.s64 	%rd42660, %rd42650, %rd42626, %rd42659;
	shr.u64 	%rd42661, %rd42660, 32;
	and.b64  	%rd42662, %rd42636, 4294967295;
	add.s64 	%rd42663, %rd42661, %rd42662;
	mad.lo.s64 	%rd42664, %rd42650, %rd42630, %rd42663;
	shr.u64 	%rd42665, %rd42664, 32;
	and.b64  	%rd42666, %rd42640, 4294967295;
	add.s64 	%rd42667, %rd42665, %rd42666;
	mad.lo.s64 	%rd42668, %rd42650, %rd42634, %rd42667;
	shr.u64 	%rd42669, %rd42668, 32;
	and.b64  	%rd42670, %rd42644, 4294967295;
	add.s64 	%rd42671, %rd42669, %rd42670;
	mad.lo.s64 	%rd42672, %rd42650, %rd42638, %rd42671;
	shr.u64 	%rd42673, %rd42672, 32;
	and.b64  	%rd42674, %rd42648, 4294967295;
	add.s64 	%rd42675, %rd42673, %rd42674;
	mad.lo.s64 	%rd42676, %rd42650, %rd42642, %rd42675;
	shr.u64 	%rd42677, %rd42676, 32;
	add.s64 	%rd42678, %rd42677, %rd42649;
	mad.lo.s64 	%rd42679, %rd42650, %rd42646, %rd42678;
	shr.u64 	%rd42680, %rd42679, 32;
	and.b64  	%rd42681, %rd48790, 4294967295;
	and.b64  	%rd42682, %rd42656, 4294967295;
	mad.lo.s64 	%rd42683, %rd42681, %rd42619, %rd42682;
	shr.u64 	%rd42684, %rd42683, 32;
	and.b64  	%rd42685, %rd42660, 4294967295;
	add.s64 	%rd42686, %rd42684, %rd42685;
	mad.lo.s64 	%rd42687, %rd42681, %rd42622, %rd42686;
	shr.u64 	%rd42688, %rd42687, 32;
	and.b64  	%rd42689, %rd42664, 4294967295;
	add.s64 	%rd42690, %rd42688, %rd42689;
	mad.lo.s64 	%rd42691, %rd42681, %rd42626, %rd42690;
	shr.u64 	%rd42692, %rd42691, 32;
	and.b64  	%rd42693, %rd42668, 4294967295;
	add.s64 	%rd42694, %rd42692, %rd42693;
	mad.lo.s64 	%rd42695, %rd42681, %rd42630, %rd42694;
	shr.u64 	%rd42696, %rd42695, 32;
	and.b64  	%rd42697, %rd42672, 4294967295;
	add.s64 	%rd42698, %rd42696, %rd42697;
	mad.lo.s64 	%rd42699, %rd42681, %rd42634, %rd42698;
	shr.u64 	%rd42700, %rd42699, 32;
	and.b64  	%rd42701, %rd42676, 4294967295;
	add.s64 	%rd42702, %rd42700, %rd42701;
	mad.lo.s64 	%rd42703, %rd42681, %rd42638, %rd42702;
	shr.u64 	%rd42704, %rd42703, 32;
	and.b64  	%rd42705, %rd42679, 4294967295;
	add.s64 	%rd42706, %rd42704, %rd42705;
	mad.lo.s64 	%rd42707, %rd42681, %rd42642, %rd42706;
	shr.u64 	%rd42708, %rd42707, 32;
	add.s64 	%rd42709, %rd42708, %rd42680;
	mad.lo.s64 	%rd42710, %rd42681, %rd42646, %rd42709;
	shr.u64 	%rd42711, %rd42710, 32;
	and.b64  	%rd42712, %rd48789, 4294967295;
	and.b64  	%rd42713, %rd42687, 4294967295;
	mad.lo.s64 	%rd42714, %rd42712, %rd42619, %rd42713;
	shr.u64 	%rd42715, %rd42714, 32;
	and.b64  	%rd42716, %rd42691, 4294967295;
	add.s64 	%rd42717, %rd42715, %rd42716;
	mad.lo.s64 	%rd42718, %rd42712, %rd42622, %rd42717;
	shr.u64 	%rd42719, %rd42718, 32;
	and.b64  	%rd42720, %rd42695, 4294967295;
	add.s64 	%rd42721, %rd42719, %rd42720;
	mad.lo.s64 	%rd42722, %rd42712, %rd42626, %rd42721;
	shr.u64 	%rd42723, %rd42722, 32;
	and.b64  	%rd42724, %rd42699, 4294967295;
	add.s64 	%rd42725, %rd42723, %rd42724;
	mad.lo.s64 	%rd42726, %rd42712, %rd42630, %rd42725;
	shr.u64 	%rd42727, %rd42726, 32;
	and.b64  	%rd42728, %rd42703, 4294967295;
	add.s64 	%rd42729, %rd42727, %rd42728;
	mad.lo.s64 	%rd42730, %rd42712, %rd42634, %rd42729;
	shr.u64 	%rd42731, %rd42730, 32;
	and.b64  	%rd42732, %rd42707, 4294967295;
	add.s64 	%rd42733, %rd42731, %rd42732;
	mad.lo.s64 	%rd42734, %rd42712, %rd42638, %rd42733;
	shr.u64 	%rd42735, %rd42734, 32;
	and.b64  	%rd42736, %rd42710, 4294967295;
	add.s64 	%rd42737, %rd42735, %rd42736;
	mad.lo.s64 	%rd42738, %rd42712, %rd42642, %rd42737;
	shr.u64 	%rd42739, %rd42738, 32;
	add.s64 	%rd42740, %rd42739, %rd42711;
	mad.lo.s64 	%rd42741, %rd42712, %rd42646, %rd42740;
	shr.u64 	%rd42742, %rd42741, 32;
	and.b64  	%rd42743, %rd48788, 4294967295;
	and.b64  	%rd42744, %rd42718, 4294967295;
	mad.lo.s64 	%rd42745, %rd42743, %rd42619, %rd42744;
	shr.u64 	%rd42746, %rd42745, 32;
	and.b64  	%rd42747, %rd42722, 4294967295;
	add.s64 	%rd42748, %rd42746, %rd42747;
	mad.lo.s64 	%rd42749, %rd42743, %rd42622, %rd42748;
	shr.u64 	%rd42750, %rd42749, 32;
	and.b64  	%rd42751, %rd42726, 4294967295;
	add.s64 	%rd42752, %rd42750, %rd42751;
	mad.lo.s64 	%rd42753, %rd42743, %rd42626, %rd42752;
	shr.u64 	%rd42754, %rd42753, 32;
	and.b64  	%rd42755, %rd42730, 4294967295;
	add.s64 	%rd42756, %rd42754, %rd42755;
	mad.lo.s64 	%rd42757, %rd42743, %rd42630, %rd42756;
	shr.u64 	%rd42758, %rd42757, 32;
	and.b64  	%rd42759, %rd42734, 4294967295;
	add.s64 	%rd42760, %rd42758, %rd42759;
	mad.lo.s64 	%rd42761, %rd42743, %rd42634, %rd42760;
	shr.u64 	%rd42762, %rd42761, 32;
	and.b64  	%rd42763, %rd42738, 4294967295;
	add.s64 	%rd42764, %rd42762, %rd42763;
	mad.lo.s64 	%rd42765, %rd42743, %rd42638, %rd42764;
	shr.u64 	%rd42766, %rd42765, 32;
	and.b64  	%rd42767, %rd42741, 4294967295;
	add.s64 	%rd42768, %rd42766, %rd42767;
	mad.lo.s64 	%rd42769, %rd42743, %rd42642, %rd42768;
	shr.u64 	%rd42770, %rd42769, 32;
	add.s64 	%rd42771, %rd42770, %rd42742;
	mad.lo.s64 	%rd42772, %rd42743, %rd42646, %rd42771;
	shr.u64 	%rd42773, %rd42772, 32;
	and.b64  	%rd42774, %rd48787, 4294967295;
	and.b64  	%rd42775, %rd42749, 4294967295;
	mad.lo.s64 	%rd42776, %rd42774, %rd42619, %rd42775;
	shr.u64 	%rd42777, %rd42776, 32;
	and.b64  	%rd42778, %rd42753, 4294967295;
	add.s64 	%rd42779, %rd42777, %rd42778;
	mad.lo.s64 	%rd42780, %rd42774, %rd42622, %rd42779;
	shr.u64 	%rd42781, %rd42780, 32;
	and.b64  	%rd42782, %rd42757, 4294967295;
	add.s64 	%rd42783, %rd42781, %rd42782;
	mad.lo.s64 	%rd42784, %rd42774, %rd42626, %rd42783;
	shr.u64 	%rd42785, %rd42784, 32;
	and.b64  	%rd42786, %rd42761, 4294967295;
	add.s64 	%rd42787, %rd42785, %rd42786;
	mad.lo.s64 	%rd42788, %rd42774, %rd42630, %rd42787;
	shr.u64 	%rd42789, %rd42788, 32;
	and.b64  	%rd42790, %rd42765, 4294967295;
	add.s64 	%rd42791, %rd42789, %rd42790;
	mad.lo.s64 	%rd42792, %rd42774, %rd42634, %rd42791;
	shr.u64 	%rd42793, %rd42792, 32;
	and.b64  	%rd42794, %rd42769, 4294967295;
	add.s64 	%rd42795, %rd42793, %rd42794;
	mad.lo.s64 	%rd42796, %rd42774, %rd42638, %rd42795;
	shr.u64 	%rd42797, %rd42796, 32;
	and.b64  	%rd42798, %rd42772, 4294967295;
	add.s64 	%rd42799, %rd42797, %rd42798;
	mad.lo.s64 	%rd42800, %rd42774, %rd42642, %rd42799;
	shr.u64 	%rd42801, %rd42800, 32;
	add.s64 	%rd42802, %rd42801, %rd42773;
	mad.lo.s64 	%rd42803, %rd42774, %rd42646, %rd42802;
	shr.u64 	%rd42804, %rd42803, 32;
	and.b64  	%rd42805, %rd48786, 4294967295;
	and.b64  	%rd42806, %rd42780, 4294967295;
	mad.lo.s64 	%rd42807, %rd42805, %rd42619, %rd42806;
	shr.u64 	%rd42808, %rd42807, 32;
	and.b64  	%rd42809, %rd42784, 4294967295;
	add.s64 	%rd42810, %rd42808, %rd42809;
	mad.lo.s64 	%rd42811, %rd42805, %rd42622, %rd42810;
	shr.u64 	%rd42812, %rd42811, 32;
	and.b64  	%rd42813, %rd42788, 4294967295;
	add.s64 	%rd42814, %rd42812, %rd42813;
	mad.lo.s64 	%rd42815, %rd42805, %rd42626, %rd42814;
	shr.u64 	%rd42816, %rd42815, 32;
	and.b64  	%rd42817, %rd42792, 4294967295;
	add.s64 	%rd42818, %rd42816, %rd42817;
	mad.lo.s64 	%rd42819, %rd42805, %rd42630, %rd42818;
	shr.u64 	%rd42820, %rd42819, 32;
	and.b64  	%rd42821, %rd42796, 4294967295;
	add.s64 	%rd42822, %rd42820, %rd42821;
	mad.lo.s64 	%rd42823, %rd42805, %rd42634, %rd42822;
	shr.u64 	%rd42824, %rd42823, 32;
	and.b64  	%rd42825, %rd42800, 4294967295;
	add.s64 	%rd42826, %rd42824, %rd42825;
	mad.lo.s64 	%rd42827, %rd42805, %rd42638, %rd42826;
	shr.u64 	%rd42828, %rd42827, 32;
	and.b64  	%rd42829, %rd42803, 4294967295;
	add.s64 	%rd42830, %rd42828, %rd42829;
	mad.lo.s64 	%rd42831, %rd42805, %rd42642, %rd42830;
	shr.u64 	%rd42832, %rd42831, 32;
	add.s64 	%rd42833, %rd42832, %rd42804;
	mad.lo.s64 	%rd42834, %rd42805, %rd42646, %rd42833;
	shr.u64 	%rd42835, %rd42834, 32;
	mul.wide.u32 	%rd42836, %r94, %r6782;
	and.b64  	%rd42837, %rd42811, 4294967295;
	add.s64 	%rd42838, %rd42836, %rd42837;
	shr.u64 	%rd42839, %rd42838, 32;
	mul.wide.u32 	%rd42840, %r93, %r6782;
	and.b64  	%rd42841, %rd42815, 4294967295;
	add.s64 	%rd42842, %rd42839, %rd42841;
	add.s64 	%rd42843, %rd42842, %rd42840;
	shr.u64 	%rd42844, %rd42843, 32;
	mul.wide.u32 	%rd42845, %r92, %r6782;
	and.b64  	%rd42846, %rd42819, 4294967295;
	add.s64 	%rd42847, %rd42844, %rd42846;
	add.s64 	%rd42848, %rd42847, %rd42845;
	shr.u64 	%rd42849, %rd42848, 32;
	mul.wide.u32 	%rd42850, %r91, %r6782;
	and.b64  	%rd42851, %rd42823, 4294967295;
	add.s64 	%rd42852, %rd42849, %rd42851;
	add.s64 	%rd42853, %rd42852, %rd42850;
	shr.u64 	%rd42854, %rd42853, 32;
	mul.wide.u32 	%rd42855, %r90, %r6782;
	and.b64  	%rd42856, %rd42827, 4294967295;
	add.s64 	%rd42857, %rd42854, %rd42856;
	add.s64 	%rd42858, %rd42857, %rd42855;
	shr.u64 	%rd42859, %rd42858, 32;
	mul.wide.u32 	%rd42860, %r89, %r6782;
	and.b64  	%rd42861, %rd42831, 4294967295;
	add.s64 	%rd42862, %rd42859, %rd42861;
	add.s64 	%rd42863, %rd42862, %rd42860;
	shr.u64 	%rd42864, %rd42863, 32;
	mul.wide.u32 	%rd42865, %r88, %r6782;
	and.b64  	%rd42866, %rd42834, 4294967295;
	add.s64 	%rd42867, %rd42864, %rd42866;
	add.s64 	%rd42868, %rd42867, %rd42865;
	shr.u64 	%rd42869, %rd42868, 32;
	mul.wide.u32 	%rd42870, %r87, %r6782;
	add.s64 	%rd42871, %rd42869, %rd42835;
	add.s64 	%rd42872, %rd42871, %rd42870;
	{ .reg .b32 tmp; mov.b64 {tmp, %r5964}, %rd42872; }
	mul.lo.s32 	%r5965, %r9, %r5963;
	cvt.u64.u32 	%rd42873, %r5965;
	and.b64  	%rd42874, %rd42620, 4294967295;
	mad.lo.s64 	%rd42875, %rd3, %rd42873, %rd42874;
	shr.u64 	%rd42876, %rd42875, 32;
	and.b64  	%rd42877, %rd42652, 4294967295;
	add.s64 	%rd42878, %rd42876, %rd42877;
	mad.lo.s64 	%rd42879, %rd4, %rd42873, %rd42878;
	cvt.u32.u64 	%r5966, %rd42879;
	shr.u64 	%rd42880, %rd42879, 32;
	and.b64  	%rd42881, %rd42683, 4294967295;
	add.s64 	%rd42882, %rd42880, %rd42881;
	mad.lo.s64 	%rd42883, %rd5, %rd42873, %rd42882;
	shr.u64 	%rd42884, %rd42883, 32;
	and.b64  	%rd42885, %rd42714, 4294967295;
	add.s64 	%rd42886, %rd42884, %rd42885;
	mad.lo.s64 	%rd42887, %rd6, %rd42873, %rd42886;
	shr.u64 	%rd42888, %rd42887, 32;
	and.b64  	%rd42889, %rd42745, 4294967295;
	add.s64 	%rd42890, %rd42888, %rd42889;
	mad.lo.s64 	%rd42891, %rd7, %rd42873, %rd42890;
	shr.u64 	%rd42892, %rd42891, 32;
	and.b64  	%rd42893, %rd42776, 4294967295;
	add.s64 	%rd42894, %rd42892, %rd42893;
	mad.lo.s64 	%rd42895, %rd8, %rd42873, %rd42894;
	shr.u64 	%rd42896, %rd42895, 32;
	and.b64  	%rd42897, %rd42807, 4294967295;
	add.s64 	%rd42898, %rd42896, %rd42897;
	mad.lo.s64 	%rd42899, %rd9, %rd42873, %rd42898;
	shr.u64 	%rd42900, %rd42899, 32;
	and.b64  	%rd42901, %rd42838, 4294967295;
	add.s64 	%rd42902, %rd42900, %rd42901;
	mad.lo.s64 	%rd42903, %rd10, %rd42873, %rd42902;
	shr.u64 	%rd42904, %rd42903, 32;
	and.b64  	%rd42905, %rd42843, 4294967295;
	add.s64 	%rd42906, %rd42904, %rd42905;
	shr.u64 	%rd42907, %rd42906, 32;
	and.b64  	%rd42908, %rd42848, 4294967295;
	add.s64 	%rd42909, %rd42907, %rd42908;
	shr.u64 	%rd42910, %rd42909, 32;
	and.b64  	%rd42911, %rd42853, 4294967295;
	add.s64 	%rd42912, %rd42910, %rd42911;
	shr.u64 	%rd42913, %rd42912, 32;
	and.b64  	%rd42914, %rd42858, 4294967295;
	add.s64 	%rd42915, %rd42913, %rd42914;
	shr.u64 	%rd42916, %rd42915, 32;
	and.b64  	%rd42917, %rd42863, 4294967295;
	add.s64 	%rd42918, %rd42916, %rd42917;
	shr.u64 	%rd42919, %rd42918, 32;
	and.b64  	%rd42920, %rd42868, 4294967295;
	add.s64 	%rd42921, %rd42919, %rd42920;
	shr.u64 	%rd42922, %rd42921, 32;
	and.b64  	%rd42923, %rd42872, 4294967295;
	add.s64 	%rd42924, %rd42922, %rd42923;
	{ .reg .b32 tmp; mov.b64 {tmp, %r5967}, %rd42924; }
	add.s32 	%r5968, %r5964, %r5967;
	mul.lo.s32 	%r5969, %r9, %r5966;
	cvt.u64.u32 	%rd42925, %r5969;
	and.b64  	%rd42926, %rd42879, 4294967295;
	mad.lo.s64 	%rd42927, %rd3, %rd42925, %rd42926;
	shr.u64 	%rd42928, %rd42927, 32;
	and.b64  	%rd42929, %rd42883, 4294967295;
	add.s64 	%rd42930, %rd42928, %rd42929;
	mad.lo.s64 	%rd42931, %rd4, %rd42925, %rd42930;
	cvt.u32.u64 	%r5970, %rd42931;
	shr.u64 	%rd42932, %rd42931, 32;
	and.b64  	%rd42933, %rd42887, 4294967295;
	add.s64 	%rd42934, %rd42932, %rd42933;
	mad.lo.s64 	%rd42935, %rd5, %rd42925, %rd42934;
	shr.u64 	%rd42936, %rd42935, 32;
	and.b64  	%rd42937, %rd42891, 4294967295;
	add.s64 	%rd42938, %rd42936, %rd42937;
	mad.lo.s64 	%rd42939, %rd6, %rd42925, %rd42938;
	shr.u64 	%rd42940, %rd42939, 32;
	and.b64  	%rd42941, %rd42895, 4294967295;
	add.s64 	%rd42942, %rd42940, %rd42941;
	mad.lo.s64 	%rd42943, %rd7, %rd42925, %rd42942;
	shr.u64 	%rd42944, %rd42943, 32;
	and.b64  	%rd42945, %rd42899, 4294967295;
	add.s64 	%rd42946, %rd42944, %rd42945;
	mad.lo.s64 	%rd42947, %rd8, %rd42925, %rd42946;
	shr.u64 	%rd42948, %rd42947, 32;
	and.b64  	%rd42949, %rd42903, 4294967295;
	add.s64 	%rd42950, %rd42948, %rd42949;
	mad.lo.s64 	%rd42951, %rd9, %rd42925, %rd42950;
	shr.u64 	%rd42952, %rd42951, 32;
	and.b64  	%rd42953, %rd42906, 4294967295;
	add.s64 	%rd42954, %rd42952, %rd42953;
	mad.lo.s64 	%rd42955, %rd10, %rd42925, %rd42954;
	shr.u64 	%rd42956, %rd42955, 32;
	and.b64  	%rd42957, %rd42909, 4294967295;
	add.s64 	%rd42958, %rd42956, %rd42957;
	shr.u64 	%rd42959, %rd42958, 32;
	and.b64  	%rd42960, %rd42912, 4294967295;
	add.s64 	%rd42961, %rd42959, %rd42960;
	shr.u64 	%rd42962, %rd42961, 32;
	and.b64  	%rd42963, %rd42915, 4294967295;
	add.s64 	%rd42964, %rd42962, %rd42963;
	shr.u64 	%rd42965, %rd42964, 32;
	and.b64  	%rd42966, %rd42918, 4294967295;
	add.s64 	%rd42967, %rd42965, %rd42966;
	shr.u64 	%rd42968, %rd42967, 32;
	and.b64  	%rd42969, %rd42921, 4294967295;
	add.s64 	%rd42970, %rd42968, %rd42969;
	shr.u64 	%rd42971, %rd42970, 32;
	and.b64  	%rd42972, %rd42924, 4294967295;
	add.s64 	%rd42973, %rd42971, %rd42972;
	{ .reg .b32 tmp; mov.b64 {tmp, %r5971}, %rd42973; }
	add.s32 	%r5972, %r5968, %r5971;
	mul.lo.s32 	%r5973, %r9, %r5970;
	cvt.u64.u32 	%rd42974, %r5973;
	and.b64  	%rd42975, %rd42931, 4294967295;
	mad.lo.s64 	%rd42976, %rd3, %rd42974, %rd42975;
	shr.u64 	%rd42977, %rd42976, 32;
	and.b64  	%rd42978, %rd42935, 4294967295;
	add.s64 	%rd42979, %rd42977, %rd42978;
	mad.lo.s64 	%rd42980, %rd4, %rd42974, %rd42979;
	cvt.u32.u64 	%r5974, %rd42980;
	shr.u64 	%rd42981, %rd42980, 32;
	and.b64  	%rd42982, %rd42939, 4294967295;
	add.s64 	%rd42983, %rd42981, %rd42982;
	mad.lo.s64 	%rd42984, %rd5, %rd42974, %rd42983;
	shr.u64 	%rd42985, %rd42984, 32;
	and.b64  	%rd42986, %rd42943, 4294967295;
	add.s64 	%rd42987, %rd42985, %rd42986;
	mad.lo.s64 	%rd42988, %rd6, %rd42974, %rd42987;
	shr.u64 	%rd42989, %rd42988, 32;
	and.b64  	%rd42990, %rd42947, 4294967295;
	add.s64 	%rd42991, %rd42989, %rd42990;
	mad.lo.s64 	%rd42992, %rd7, %rd42974, %rd42991;
	shr.u64 	%rd42993, %rd42992, 32;
	and.b64  	%rd42994, %rd42951, 4294967295;
	add.s64 	%rd42995, %rd42993, %rd42994;
	mad.lo.s64 	%rd42996, %rd8, %rd42974, %rd42995;
	shr.u64 	%rd42997, %rd42996, 32;
	and.b64  	%rd42998, %rd42955, 4294967295;
	add.s64 	%rd42999, %rd42997, %rd42998;
	mad.lo.s64 	%rd43000, %rd9, %rd42974, %rd42999;
	shr.u64 	%rd43001, %rd43000, 32;
	and.b64  	%rd43002, %rd42958, 4294967295;
	add.s64 	%rd43003, %rd43001, %rd43002;
	mad.lo.s64 	%rd43004, %rd10, %rd42974, %rd43003;
	shr.u64 	%rd43005, %rd43004, 32;
	and.b64  	%rd43006, %rd42961, 4294967295;
	add.s64 	%rd43007, %rd43005, %rd43006;
	shr.u64 	%rd43008, %rd43007, 32;
	and.b64  	%rd43009, %rd42964, 4294967295;
	add.s64 	%rd43010, %rd43008, %rd43009;
	shr.u64 	%rd43011, %rd43010, 32;
	and.b64  	%rd43012, %rd42967, 4294967295;
	add.s64 	%rd43013, %rd43011, %rd43012;
	shr.u64 	%rd43014, %rd43013, 32;
	and.b64  	%rd43015, %rd42970, 4294967295;
	add.s64 	%rd43016, %rd43014, %rd43015;
	shr.u64 	%rd43017, %rd43016, 32;
	and.b64  	%rd43018, %rd42973, 4294967295;
	add.s64 	%rd43019, %rd43017, %rd43018;
	{ .reg .b32 tmp; mov.b64 {tmp, %r5975}, %rd43019; }
	add.s32 	%r5976, %r5972, %r5975;
	mul.lo.s32 	%r5977, %r9, %r5974;
	cvt.u64.u32 	%rd43020, %r5977;
	and.b64  	%rd43021, %rd42980, 4294967295;
	mad.lo.s64 	%rd43022, %rd3, %rd43020, %rd43021;
	shr.u64 	%rd43023, %rd43022, 32;
	and.b64  	%rd43024, %rd42984, 4294967295;
	add.s64 	%rd43025, %rd43023, %rd43024;
	mad.lo.s64 	%rd43026, %rd4, %rd43020, %rd43025;
	cvt.u32.u64 	%r5978, %rd43026;
	shr.u64 	%rd43027, %rd43026, 32;
	and.b64  	%rd43028, %rd42988, 4294967295;
	add.s64 	%rd43029, %rd43027, %rd43028;
	mad.lo.s64 	%rd43030, %rd5, %rd43020, %rd43029;
	shr.u64 	%rd43031, %rd43030, 32;
	and.b64  	%rd43032, %rd42992, 4294967295;
	add.s64 	%rd43033, %rd43031, %rd43032;
	mad.lo.s64 	%rd43034, %rd6, %rd43020, %rd43033;
	shr.u64 	%rd43035, %rd43034, 32;
	and.b64  	%rd43036, %rd42996, 4294967295;
	add.s64 	%rd43037, %rd43035, %rd43036;
	mad.lo.s64 	%rd43038, %rd7, %rd43020, %rd43037;
	shr.u64 	%rd43039, %rd43038, 32;
	and.b64  	%rd43040, %rd43000, 4294967295;
	add.s64 	%rd43041, %rd43039, %rd43040;
	mad.lo.s64 	%rd43042, %rd8, %rd43020, %rd43041;
	shr.u64 	%rd43043, %rd43042, 32;
	and.b64  	%rd43044, %rd43004, 4294967295;
	add.s64 	%rd43045, %rd43043, %rd43044;
	mad.lo.s64 	%rd43046, %rd9, %rd43020, %rd43045;
	shr.u64 	%rd43047, %rd43046, 32;
	and.b64  	%rd43048, %rd43007, 4294967295;
	add.s64 	%rd43049, %rd43047, %rd43048;
	mad.lo.s64 	%rd43050, %rd10, %rd43020, %rd43049;
	shr.u64 	%rd43051, %rd43050, 32;
	and.b64  	%rd43052, %rd43010, 4294967295;
	add.s64 	%rd43053, %rd43051, %rd43052;
	shr.u64 	%rd43054, %rd43053, 32;
	and.b64  	%rd43055, %rd43013, 4294967295;
	add.s64 	%rd43056, %rd43054, %rd43055;
	shr.u64 	%rd43057, %rd43056, 32;
	and.b64  	%rd43058, %rd43016, 4294967295;
	add.s64 	%rd43059, %rd43057, %rd43058;
	shr.u64 	%rd43060, %rd43059, 32;
	and.b64  	%rd43061, %rd43019, 4294967295;
	add.s64 	%rd43062, %rd43060, %rd43061;
	{ .reg .b32 tmp; mov.b64 {tmp, %r5979}, %rd43062; }
	add.s32 	%r5980, %r5976, %r5979;
	mul.lo.s32 	%r5981, %r9, %r5978;
	cvt.u64.u32 	%rd43063, %r5981;
	and.b64  	%rd43064, %rd43026, 4294967295;
	mad.lo.s64 	%rd43065, %rd3, %rd43063, %rd43064;
	shr.u64 	%rd43066, %rd43065, 32;
	and.b64  	%rd43067, %rd43030, 4294967295;
	add.s64 	%rd43068, %rd43066, %rd43067;
	mad.lo.s64 	%rd43069, %rd4, %rd43063, %rd43068;
	cvt.u32.u64 	%r5982, %rd43069;
	shr.u64 	%rd43070, %rd43069, 32;
	and.b64  	%rd43071, %rd43034, 4294967295;
	add.s64 	%rd43072, %rd43070, %rd43071;
	mad.lo.s64 	%rd43073, %rd5, %rd43063, %rd43072;
	shr.u64 	%rd43074, %rd43073, 32;
	and.b64  	%rd43075, %rd43038, 4294967295;
	add.s64 	%rd43076, %rd43074, %rd43075;
	mad.lo.s64 	%rd43077, %rd6, %rd43063, %rd43076;
	shr.u64 	%rd43078, %rd43077, 32;
	and.b64  	%rd43079, %rd43042, 4294967295;
	add.s64 	%rd43080, %rd43078, %rd43079;
	mad.lo.s64 	%rd43081, %rd7, %rd43063, %rd43080;
	shr.u64 	%rd43082, %rd43081, 32;
	and.b64  	%rd43083, %rd43046, 4294967295;
	add.s64 	%rd43084, %rd43082, %rd43083;
	mad.lo.s64 	%rd43085, %rd8, %rd43063, %rd43084;
	shr.u64 	%rd43086, %rd43085, 32;
	and.b64  	%rd43087, %rd43050, 4294967295;
	add.s64 	%rd43088, %rd43086, %rd43087;
	mad.lo.s64 	%rd43089, %rd9, %rd43063, %rd43088;
	shr.u64 	%rd43090, %rd43089, 32;
	and.b64  	%rd43091, %rd43053, 4294967295;
	add.s64 	%rd43092, %rd43090, %rd43091;
	mad.lo.s64 	%rd43093, %rd10, %rd43063, %rd43092;
	shr.u64 	%rd43094, %rd43093, 32;
	and.b64  	%rd43095, %rd43056, 4294967295;
	add.s64 	%rd43096, %rd43094, %rd43095;
	shr.u64 	%rd43097, %rd43096, 32;
	and.b64  	%rd43098, %rd43059, 4294967295;
	add.s64 	%rd43099, %rd43097, %rd43098;
	shr.u64 	%rd43100, %rd43099, 32;
	and.b64  	%rd43101, %rd43062, 4294967295;
	add.s64 	%rd43102, %rd43100, %rd43101;
	{ .reg .b32 tmp; mov.b64 {tmp, %r5983}, %rd43102; }
	add.s32 	%r5984, %r5980, %r5983;
	mul.lo.s32 	%r5985, %r9, %r5982;
	cvt.u64.u32 	%rd43103, %r5985;
	and.b64  	%rd43104, %rd43069, 4294967295;
	mad.lo.s64 	%rd43105, %rd3, %rd43103, %rd43104;
	shr.u64 	%rd43106, %rd43105, 32;
	and.b64  	%rd43107, %rd43073, 4294967295;
	add.s64 	%rd43108, %rd43106, %rd43107;
	mad.lo.s64 	%rd43109, %rd4, %rd43103, %rd43108;
	cvt.u32.u64 	%r5986, %rd43109;
	shr.u64 	%rd43110, %rd43109, 32;
	and.b64  	%rd43111, %rd43077, 4294967295;
	add.s64 	%rd43112, %rd43110, %rd43111;
	mad.lo.s64 	%rd43113, %rd5, %rd43103, %rd43112;
	shr.u64 	%rd43114, %rd43113, 32;
	and.b64  	%rd43115, %rd43081, 4294967295;
	add.s64 	%rd43116, %rd43114, %rd43115;
	mad.lo.s64 	%rd43117, %rd6, %rd43103, %rd43116;
	shr.u64 	%rd43118, %rd43117, 32;
	and.b64  	%rd43119, %rd43085, 4294967295;
	add.s64 	%rd43120, %rd43118, %rd43119;
	mad.lo.s64 	%rd43121, %rd7, %rd43103, %rd43120;
	shr.u64 	%rd43122, %rd43121, 32;
	and.b64  	%rd43123, %rd43089, 4294967295;
	add.s64 	%rd43124, %rd43122, %rd43123;
	mad.lo.s64 	%rd43125, %rd8, %rd43103, %rd43124;
	shr.u64 	%rd43126, %rd43125, 32;
	and.b64  	%rd43127, %rd43093, 4294967295;
	add.s64 	%rd43128, %rd43126, %rd43127;
	mad.lo.s64 	%rd43129, %rd9, %rd43103, %rd43128;
	shr.u64 	%rd43130, %rd43129, 32;
	and.b64  	%rd43131, %rd43096, 4294967295;
	add.s64 	%rd43132, %rd43130, %rd43131;
	mad.lo.s64 	%rd43133, %rd10, %rd43103, %rd43132;
	shr.u64 	%rd43134, %rd43133, 32;
	and.b64  	%rd43135, %rd43099, 4294967295;
	add.s64 	%rd43136, %rd43134, %rd43135;
	shr.u64 	%rd43137, %rd43136, 32;
	and.b64  	%rd43138, %rd43102, 4294967295;
	add.s64 	%rd43139, %rd43137, %rd43138;
	{ .reg .b32 tmp; mov.b64 {tmp, %r5987}, %rd43139; }
	add.s32 	%r5988, %r5984, %r5987;
	mul.lo.s32 	%r5989, %r9, %r5986;
	cvt.u64.u32 	%rd43140, %r5989;
	and.b64  	%rd43141, %rd43109, 4294967295;
	mad.lo.s64 	%rd43142, %rd3, %rd43140, %rd43141;
	shr.u64 	%rd43143, %rd43142, 32;
	and.b64  	%rd43144, %rd43113, 4294967295;
	add.s64 	%rd43145, %rd43143, %rd43144;
	mad.lo.s64 	%rd43146, %rd4, %rd43140, %rd43145;
	cvt.u32.u64 	%r5990, %rd43146;
	shr.u64 	%rd43147, %rd43146, 32;
	and.b64  	%rd43148, %rd43117, 4294967295;
	add.s64 	%rd43149, %rd43147, %rd43148;
	mad.lo.s64 	%rd43150, %rd5, %rd43140, %rd43149;
	shr.u64 	%rd43151, %rd43150, 32;
	and.b64  	%rd43152, %rd43121, 4294967295;
	add.s64 	%rd43153, %rd43151, %rd43152;
	mad.lo.s64 	%rd43154, %rd6, %rd43140, %rd43153;
	shr.u64 	%rd43155, %rd43154, 32;
	and.b64  	%rd43156, %rd43125, 4294967295;
	add.s64 	%rd43157, %rd43155, %rd43156;
	mad.lo.s64 	%rd43158, %rd7, %rd43140, %rd43157;
	shr.u64 	%rd43159, %rd43158, 32;
	and.b64  	%rd43160, %rd43129, 4294967295;
	add.s64 	%rd43161, %rd43159, %rd43160;
	mad.lo.s64 	%rd43162, %rd8, %rd43140, %rd43161;
	shr.u64 	%rd43163, %rd43162, 32;
	and.b64  	%rd43164, %rd43133, 4294967295;
	add.s64 	%rd43165, %rd43163, %rd43164;
	mad.lo.s64 	%rd43166, %rd9, %rd43140, %rd43165;
	shr.u64 	%rd43167, %rd43166, 32;
	and.b64  	%rd43168, %rd43136, 4294967295;
	add.s64 	%rd43169, %rd43167, %rd43168;
	mad.lo.s64 	%rd43170, %rd10, %rd43140, %rd43169;
	shr.u64 	%rd43171, %rd43170, 32;
	and.b64  	%rd43172, %rd43139, 4294967295;
	add.s64 	%rd43173, %rd43171, %rd43172;
	{ .reg .b32 tmp; mov.b64 {tmp, %r5991}, %rd43173; }
	add.s32 	%r5992, %r5988, %r5991;
	mul.lo.s32 	%r5993, %r9, %r5990;
	cvt.u64.u32 	%rd43174, %r5993;
	and.b64  	%rd43175, %rd43146, 4294967295;
	mad.lo.s64 	%rd43176, %rd3, %rd43174, %rd43175;
	shr.u64 	%rd43177, %rd43176, 32;
	and.b64  	%rd43178, %rd43150, 4294967295;
	add.s64 	%rd43179, %rd43177, %rd43178;
	mad.lo.s64 	%rd1478, %rd4, %rd43174, %rd43179;
	cvt.u32.u64 	%r6708, %rd1478;
	shr.u64 	%rd43180, %rd1478, 32;
	and.b64  	%rd43181, %rd43154, 4294967295;
	add.s64 	%rd43182, %rd43180, %rd43181;
	mad.lo.s64 	%rd48797, %rd5, %rd43174, %rd43182;
	cvt.u32.u64 	%r796, %rd48797;
	shr.u64 	%rd43183, %rd48797, 32;
	and.b64  	%rd43184, %rd43158, 4294967295;
	add.s64 	%rd43185, %rd43183, %rd43184;
	mad.lo.s64 	%rd48796, %rd6, %rd43174, %rd43185;
	cvt.u32.u64 	%r797, %rd48796;
	shr.u64 	%rd43186, %rd48796, 32;
	and.b64  	%rd43187, %rd43162, 4294967295;
	add.s64 	%rd43188, %rd43186, %rd43187;
	mad.lo.s64 	%rd48795, %rd7, %rd43174, %rd43188;
	cvt.u32.u64 	%r798, %rd48795;
	shr.u64 	%rd43189, %rd48795, 32;
	and.b64  	%rd43190, %rd43166, 4294967295;
	add.s64 	%rd43191, %rd43189, %rd43190;
	mad.lo.s64 	%rd48794, %rd8, %rd43174, %rd43191;
	cvt.u32.u64 	%r799, %rd48794;
	shr.u64 	%rd43192, %rd48794, 32;
	and.b64  	%rd43193, %rd43170, 4294967295;
	add.s64 	%rd43194, %rd43192, %rd43193;
	mad.lo.s64 	%rd48793, %rd9, %rd43174, %rd43194;
	cvt.u32.u64 	%r800, %rd48793;
	shr.u64 	%rd43195, %rd48793, 32;
	and.b64  	%rd43196, %rd43173, 4294967295;
	add.s64 	%rd43197, %rd43195, %rd43196;
	mad.lo.s64 	%rd48792, %rd10, %rd43174, %rd43197;
	cvt.u32.u64 	%r801, %rd48792;
	{ .reg .b32 tmp; mov.b64 {tmp, %r5994}, %rd48792; }
	add.s32 	%r6707, %r5992, %r5994;
	setp.gt.u32 	%p1867, %r6707, %r5962;
	@%p1867 bra 	$L__BB0_842;
	setp.lt.u32 	%p1868, %r6707, %r5962;
	@%p1868 bra 	$L__BB0_843;
	cvt.u32.u64 	%r5996, %rd9;
	setp.lt.u32 	%p1869, %r5996, %r801;
	@%p1869 bra 	$L__BB0_842;
	setp.gt.u32 	%p1870, %r5996, %r801;
	@%p1870 bra 	$L__BB0_843;
	cvt.u32.u64 	%r5998, %rd8;
	setp.lt.u32 	%p1871, %r5998, %r800;
	@%p1871 bra 	$L__BB0_842;
	setp.gt.u32 	%p1872, %r5998, %r800;
	@%p1872 bra 	$L__BB0_843;
	cvt.u32.u64 	%r6000, %rd7;
	setp.lt.u32 	%p1873, %r6000, %r799;
	@%p1873 bra 	$L__BB0_842;
	setp.gt.u32 	%p1874, %r6000, %r799;
	@%p1874 bra 	$L__BB0_843;
	cvt.u32.u64 	%r6002, %rd6;
	setp.lt.u32 	%p1875, %r6002, %r798;
	@%p1875 bra 	$L__BB0_842;
	setp.gt.u32 	%p1876, %r6002, %r798;
	@%p1876 bra 	$L__BB0_843;
	cvt.u32.u64 	%r6004, %rd5;
	setp.lt.u32 	%p1877, %r6004, %r797;
	@%p1877 bra 	$L__BB0_842;
	setp.gt.u32 	%p1878, %r6004, %r797;
	@%p1878 bra 	$L__BB0_843;
	cvt.u32.u64 	%r6006, %rd4;
	setp.lt.u32 	%p1879, %r6006, %r796;
	@%p1879 bra 	$L__BB0_842;
	cvt.u32.u64 	%r6007, %rd3;
	setp.gt.u32 	%p1880, %r6006, %r796;
	setp.gt.u32 	%p1881, %r6007, %r6708;
	or.pred  	%p1882, %p1880, %p1881;
	@%p1882 bra 	$L__BB0_843;
$L__BB0_842:
	and.b64  	%rd43199, %rd1478, 4294967295;
	sub.s64 	%rd43200, %rd43199, %rd3;
	shr.u64 	%rd43201, %rd43200, 63;
	cvt.u32.u64 	%r6708, %rd43200;
	and.b64  	%rd43202, %rd48797, 4294967295;
	add.s64 	%rd43203, %rd43201, %rd4;
	sub.s64 	%rd48797, %rd43202, %rd43203;
	shr.u64 	%rd43204, %rd48797, 63;
	and.b64  	%rd43205, %rd48796, 4294967295;
	add.s64 	%rd43206, %rd43204, %rd5;
	sub.s64 	%rd48796, %rd43205, %rd43206;
	shr.u64 	%rd43207, %rd48796, 63;
	and.b64  	%rd43208, %rd48795, 4294967295;
	add.s64 	%rd43209, %rd43207, %rd6;
	sub.s64 	%rd48795, %rd43208, %rd43209;
	shr.u64 	%rd43210, %rd48795, 63;
	and.b64  	%rd43211, %rd48794, 4294967295;
	add.s64 	%rd43212, %rd43210, %rd7;
	sub.s64 	%rd48794, %rd43211, %rd43212;
	shr.u64 	%rd43213, %rd48794, 63;
	and.b64  	%rd43214, %rd48793, 4294967295;
	add.s64 	%rd43215, %rd43213, %rd8;
	sub.s64 	%rd48793, %rd43214, %rd43215;
	shr.u64 	%rd43216, %rd48793, 63;
	and.b64  	%rd43217, %rd48792, 4294967295;
	add.s64 	%rd43218, %rd43216, %rd9;
	sub.s64 	%rd48792, %rd43217, %rd43218;
	shr.u64 	%rd43219, %rd48792, 63;
	cvt.u32.u64 	%r6010, %rd43219;
	add.s32 	%r6011, %r5962, %r6010;
	sub.s32 	%r6707, %r6707, %r6011;
$L__BB0_843:
	shl.b32 	%r6781, %r6708, 1;
	shr.u32 	%r6013, %r6708, 31;
	cvt.u64.u32 	%rd43221, %r6013;
	shl.b64 	%rd43222, %rd48797, 1;
	and.b64  	%rd43223, %rd43222, 8589934590;
	or.b64  	%rd1497, %rd43223, %rd43221;
	cvt.u32.u64 	%r6780, %rd1497;
	shr.u64 	%rd43224, %rd43223, 32;
	shl.b64 	%rd43225, %rd48796, 1;
	and.b64  	%rd43226, %rd43225, 8589934590;
	or.b64  	%rd1498, %rd43224, %rd43226;
	cvt.u32.u64 	%r6779, %rd1498;
	shr.u64 	%rd43227, %rd43226, 32;
	shl.b64 	%rd43228, %rd48795, 1;
	and.b64  	%rd43229, %rd43228, 8589934590;
	or.b64  	%rd1499, %rd43227, %rd43229;
	cvt.u32.u64 	%r6778, %rd1499;
	shr.u64 	%rd43230, %rd43229, 32;
	shl.b64 	%rd43231, %rd48794, 1;
	and.b64  	%rd43232, %rd43231, 8589934590;
	or.b64  	%rd1500, %rd43230, %rd43232;
	cvt.u32.u64 	%r6777, %rd1500;
	shr.u64 	%rd43233, %rd43232, 32;
	shl.b64 	%rd43234, %rd48793, 1;
	and.b64  	%rd43235, %rd43234, 8589934590;
	or.b64  	%rd1501, %rd43233, %rd43235;
	cvt.u32.u64 	%r6776, %rd1501;
	shr.u64 	%rd43236, %rd43235, 32;
	shl.b64 	%rd43237, %rd48792, 1;
	and.b64  	%rd43238, %rd43237, 8589934590;
	or.b64  	%rd1502, %rd43236, %rd43238;
	cvt.u32.u64 	%r6775, %rd1502;
	shr.u64 	%rd43239, %rd43238, 32;
	mul.wide.u32 	%rd43240, %r6707, 2;
	add.s64 	%rd1503, %rd43239, %rd43240;
	cvt.u32.u64 	%r6774, %rd1503;
	setp.gt.u64 	%p1883, %rd1503, 4294967295;
	setp.lt.u32 	%p1884, %r5962, %r6774;
	or.pred  	%p1885, %p1883, %p1884;
	@%p1885 bra 	$L__BB0_857;
	setp.gt.u32 	%p1886, %r5962, %r6774;
	mov.b32 	%r6773, 0;
	@%p1886 bra 	$L__BB0_1654;
	cvt.u32.u64 	%r6016, %rd9;
	setp.lt.u32 	%p1887, %r6016, %r6775;
	@%p1887 bra 	$L__BB0_857;
	setp.gt.u32 	%p1888, %r6016, %r6775;
	@%p1888 bra 	$L__BB0_1654;
	cvt.u32.u64 	%r6019, %rd8;
	setp.lt.u32 	%p1889, %r6019, %r6776;
	@%p1889 bra 	$L__BB0_857;
	setp.gt.u32 	%p1890, %r6019, %r6776;
	@%p1890 bra 	$L__BB0_1654;
	cvt.u32.u64 	%r6022, %rd7;
	setp.lt.u32 	%p1891, %r6022, %r6777;
	@%p1891 bra 	$L__BB0_857;
	setp.gt.u32 	%p1892, %r6022, %r6777;
	@%p1892 bra 	$L__BB0_1654;
	cvt.u32.u64 	%r6025, %rd6;
	setp.lt.u32 	%p1893, %r6025, %r6778;
	@%p1893 bra 	$L__BB0_857;
	setp.gt.u32 	%p1894, %r6025, %r6778;
	@%p1894 bra 	$L__BB0_1654;
	cvt.u32.u64 	%r6028, %rd5;
	setp.lt.u32 	%p1895, %r6028, %r6779;
	@%p1895 bra 	$L__BB0_857;
	setp.gt.u32 	%p1896, %r6028, %r6779;
	@%p1896 bra 	$L__BB0_1654;
	cvt.u32.u64 	%r6031, %rd4;
	setp.lt.u32 	%p1897, %r6031, %r6780;
	@%p1897 bra 	$L__BB0_857;
	cvt.u32.u64 	%r6033, %rd3;
	setp.gt.u32 	%p1898, %r6031, %r6780;
	setp.lt.u32 	%p1899, %r6781, %r6033;
	or.pred  	%p1900, %p1898, %p1899;
	@%p1900 bra 	$L__BB0_1654;
$L__BB0_857:
	cvt.u64.u32 	%rd43243, %r6781;
	sub.s64 	%rd43244, %rd43243, %rd3;
	shr.u64 	%rd43245, %rd43244, 63;
	cvt.u32.u64 	%r6781, %rd43244;
	and.b64  	%rd43246, %rd1497, 4294967295;
	add.s64 	%rd43247, %rd43245, %rd4;
	sub.s64 	%rd43248, %rd43246, %rd43247;
	shr.u64 	%rd43249, %rd43248, 63;
	cvt.u32.u64 	%r6780, %rd43248;
	and.b64  	%rd43250, %rd1498, 4294967295;
	add.s64 	%rd43251, %rd43249, %rd5;
	sub.s64 	%rd43252, %rd43250, %rd43251;
	shr.u64 	%rd43253, %rd43252, 63;
	cvt.u32.u64 	%r6779, %rd43252;
	and.b64  	%rd43254, %rd1499, 4294967295;
	add.s64 	%rd43255, %rd43253, %rd6;
	sub.s64 	%rd43256, %rd43254, %rd43255;
	shr.u64 	%rd43257, %rd43256, 63;
	cvt.u32.u64 	%r6778, %rd43256;
	and.b64  	%rd43258, %rd1500, 4294967295;
	add.s64 	%rd43259, %rd43257, %rd7;
	sub.s64 	%rd43260, %rd43258, %rd43259;
	shr.u64 	%rd43261, %rd43260, 63;
	cvt.u32.u64 	%r6777, %rd43260;
	and.b64  	%rd43262, %rd1501, 4294967295;
	add.s64 	%rd43263, %rd43261, %rd8;
	sub.s64 	%rd43264, %rd43262, %rd43263;
	shr.u64 	%rd43265, %rd43264, 63;
	cvt.u32.u64 	%r6776, %rd43264;
	and.b64  	%rd43266, %rd1502, 4294967295;
	add.s64 	%rd43267, %rd43265, %rd9;
	sub.s64 	%rd43268, %rd43266, %rd43267;
	shr.u64 	%rd43269, %rd43268, 63;
	cvt.u32.u64 	%r6775, %rd43268;
	cvt.u32.u64 	%r6036, %rd43269;
	add.s32 	%r6038, %r6036, %r5962;
	cvt.u32.u64 	%r6039, %rd1503;
	sub.s32 	%r6774, %r6039, %r6038;
	mov.b32 	%r6773, 0;
	bra.uni 	$L__BB0_1654;
$L__BB0_858:
	setp.ne.s32 	%p67, %r6773, 0;
	mov.u32 	%r6773, %r6658;
	mov.u32 	%r6774, %r112;
	mov.u32 	%r6775, %r113;
	mov.u32 	%r6776, %r114;
	mov.u32 	%r6777, %r115;
	mov.u32 	%r6778, %r116;
	mov.u32 	%r6779, %r117;
	mov.u32 	%r6780, %r118;
	mov.u32 	%r6781, %r119;
	mov.u32 	%r6782, %r120;
	mov.u32 	%r6783, %r121;
	mov.u32 	%r6784, %r122;
	mov.u32 	%r6785, %r123;
	mov.u32 	%r6786, %r124;
	mov.u32 	%r6787, %r125;
	mov.u32 	%r6788, %r126;
	mov.u32 	%r6789, %r127;
	mov.u32 	%r6790, %r128;
	mov.u32 	%r6791, %r129;
	mov.u32 	%r6792, %r130;
	mov.u32 	%r6793, %r131;
	mov.u32 	%r6794, %r132;
	mov.u32 	%r6795, %r133;
	mov.u32 	%r6796, %r134;
	mov.u32 	%r6797, %r135;
	@%p67 bra 	$L__BB0_1418;
	or.b32  	%r2030, %r94, %r93;
	or.b32  	%r2031, %r2030, %r92;
	or.b32  	%r2032, %r2031, %r91;
	or.b32  	%r2033, %r2032, %r90;
	or.b32  	%r2034, %r2033, %r89;
	or.b32  	%r2035, %r2034, %r88;
	or.b32  	%r2036, %r2035, %r87;
	setp.eq.s32 	%p68, %r2036, 0;
	mov.u32 	%r6773, %r6658;
	mov.u32 	%r6774, %r112;
	mov.u32 	%r6775, %r113;
	mov.u32 	%r6776, %r114;
	mov.u32 	%r6777, %r115;
	mov.u32 	%r6778, %r116;
	mov.u32 	%r6779, %r117;
	mov.u32 	%r6780, %r118;
	mov.u32 	%r6781, %r119;
	mov.u32 	%r6782, %r120;
	mov.u32 	%r6783, %r121;
	mov.u32 	%r6784, %r122;
	mov.u32 	%r6785, %r123;
	mov.u32 	%r6786, %r124;
	mov.u32 	%r6787, %r125;
	mov.u32 	%r6788, %r126;
	mov.u32 	%r6789, %r127;
	mov.u32 	%r6790, %r128;
	mov.u32 	%r6791, %r129;
	mov.u32 	%r6792, %r130;
	mov.u32 	%r6793, %r131;
	mov.u32 	%r6794, %r132;
	mov.u32 	%r6795, %r133;
	mov.u32 	%r6796, %r134;
	mov.u32 	%r6797, %r135;
	@%p68 bra 	$L__BB0_1418;
	setp.ne.s32 	%p69, %r6658, 0;
	mov.b32 	%r6773, 0;
	mov.u32 	%r6774, %r87;
	mov.u32 	%r6775, %r88;
	mov.u32 	%r6776, %r89;
	mov.u32 	%r6777, %r90;
	mov.u32 	%r6778, %r91;
	mov.u32 	%r6779, %r92;
	mov.u32 	%r6780, %r93;
	mov.u32 	%r6781, %r94;
	mov.u32 	%r6782, %r95;
	mov.u32 	%r6783, %r96;
	mov.u32 	%r6784, %r97;
	mov.u32 	%r6785, %r98;
	mov.u32 	%r6786, %r99;
	mov.u32 	%r6787, %r100;
	mov.u32 	%r6788, %r101;
	mov.u32 	%r6789, %r102;
	mov.u32 	%r6790, %r103;
	mov.u32 	%r6791, %r104;
	mov.u32 	%r6792, %r105;
	mov.u32 	%r6793, %r106;
	mov.u32 	%r6794, %r107;
	mov.u32 	%r6795, %r108;
	mov.u32 	%r6796, %r109;
	mov.u32 	%r6797, %r110;
	@%p69 bra 	$L__BB0_1418;
	or.b32  	%r2039, %r119, %r118;
	or.b32  	%r2040, %r2039, %r117;
	or.b32  	%r2041, %r2040, %r116;
	or.b32  	%r2042, %r2041, %r115;
	or.b32  	%r2043, %r2042, %r114;
	or.b32  	%r2044, %r2043, %r113;
	or.b32  	%r2045, %r2044, %r112;
	setp.eq.s32 	%p70, %r2045, 0;
	mov.u32 	%r6774, %r87;
	mov.u32 	%r6775, %r88;
	mov.u32 	%r6776, %r89;
	mov.u32 	%r6777, %r90;
	mov.u32 	%r6778, %r91;
	mov.u32 	%r6779, %r92;
	mov.u32 	%r6780, %r93;
	mov.u32 	%r6781, %r94;
	mov.u32 	%r6782, %r95;
	mov.u32 	%r6783, %r96;
	mov.u32 	%r6784, %r97;
	mov.u32 	%r6785, %r98;
	mov.u32 	%r6786, %r99;
	mov.u32 	%r6787, %r100;
	mov.u32 	%r6788, %r101;
	mov.u32 	%r6789, %r102;
	mov.u32 	%r6790, %r103;
	mov.u32 	%r6791, %r104;
	mov.u32 	%r6792, %r105;
	mov.u32 	%r6793, %r106;
	mov.u32 	%r6794, %r107;
	mov.u32 	%r6795, %r108;
	mov.u32 	%r6796, %r109;
	mov.u32 	%r6797, %r110;
	@%p70 bra 	$L__BB0_1418;
	cvt.u32.u64 	%r2046, %rd10;
	cvt.u64.u32 	%rd1504, %r94;
	mul.wide.u32 	%rd4547, %r94, %r94;
	cvt.u32.u64 	%r2047, %rd4547;
	shr.u64 	%rd4548, %rd4547, 32;
	cvt.u64.u32 	%rd1505, %r93;
	mul.wide.u32 	%rd4549, %r93, %r94;
	add.s64 	%rd4550, %rd4548, %rd4549;
	shr.u64 	%rd4551, %rd4550, 32;
	cvt.u64.u32 	%rd1506, %r92;
	mul.wide.u32 	%rd4552, %r92, %r94;
	add.s64 	%rd4553, %rd4551, %rd4552;
	shr.u64 	%rd4554, %rd4553, 32;
	cvt.u64.u32 	%rd1507, %r91;
	mul.wide.u32 	%rd4555, %r91, %r94;
	add.s64 	%rd4556, %rd4554, %rd4555;
	shr.u64 	%rd4557, %rd4556, 32;
	cvt.u64.u32 	%rd1508, %r90;
	mul.wide.u32 	%rd4558, %r90, %r94;
	add.s64 	%rd4559, %rd4557, %rd4558;
	shr.u64 	%rd4560, %rd4559, 32;
	cvt.u64.u32 	%rd1509, %r89;
	mul.wide.u32 	%rd4561, %r89, %r94;
	add.s64 	%rd4562, %rd4560, %rd4561;
	shr.u64 	%rd4563, %rd4562, 32;
	cvt.u64.u32 	%rd1510, %r88;
	mul.wide.u32 	%rd4564, %r88, %r94;
	add.s64 	%rd4565, %rd4563, %rd4564;
	shr.u64 	%rd4566, %rd4565, 32;
	cvt.u64.u32 	%rd1511, %r87;
	mul.wide.u32 	%rd4567, %r87, %r94;
	add.s64 	%rd4568, %rd4566, %rd4567;
	shr.u64 	%rd4569, %rd4568, 32;
	and.b64  	%rd4570, %rd4550, 4294967295;
	add.s64 	%rd4571, %rd4549, %rd4570;
	shr.u64 	%rd4572, %rd4571, 32;
	mul.wide.u32 	%rd4573, %r93, %r93;
	and.b64  	%rd4574, %rd4553, 4294967295;
	add.s64 	%rd4575, %rd4572, %rd4574;
	add.s64 	%rd4576, %rd4575, %rd4573;
	shr.u64 	%rd4577, %rd4576, 32;
	mul.wide.u32 	%rd4578, %r92, %r93;
	and.b64  	%rd4579, %rd4556, 4294967295;
	add.s64 	%rd4580, %rd4577, %rd4579;
	add.s64 	%rd4581, %rd4580, %rd4578;
	shr.u64 	%rd4582, %rd4581, 32;
	mul.wide.u32 	%rd4583, %r91, %r93;
	and.b64  	%rd4584, %rd4559, 4294967295;
	add.s64 	%rd4585, %rd4582, %rd4584;
	add.s64 	%rd4586, %rd4585, %rd4583;
	shr.u64 	%rd4587, %rd4586, 32;
	mul.wide.u32 	%rd4588, %r90, %r93;
	and.b64  	%rd4589, %rd4562, 4294967295;
	add.s64 	%rd4590, %rd4587, %rd4589;
	add.s64 	%rd4591, %rd4590, %rd4588;
	shr.u64 	%rd4592, %rd4591, 32;
	mul.wide.u32 	%rd4593, %r89, %r93;
	and.b64  	%rd4594, %rd4565, 4294967295;
	add.s64 	%rd4595, %rd4592, %rd4594;
	add.s64 	%rd4596, %rd4595, %rd4593;
	shr.u64 	%rd4597, %rd4596, 32;
	mul.wide.u32 	%rd4598, %r88, %r93;
	and.b64  	%rd4599, %rd4568, 4294967295;
	add.s64 	%rd4600, %rd4597, %rd4599;
	add.s64 	%rd4601, %rd4600, %rd4598;
	shr.u64 	%rd4602, %rd4601, 32;
	mul.wide.u32 	%rd4603, %r87, %r93;
	add.s64 	%rd4604, %rd4602, %rd4569;
	add.s64 	%rd4605, %rd4604, %rd4603;
	shr.u64 	%rd4606, %rd4605, 32;
	and.b64  	%rd4607, %rd4576, 4294967295;
	add.s64 	%rd4608, %rd4552, %rd4607;
	shr.u64 	%rd4609, %rd4608, 32;
	and.b64  	%rd4610, %rd4581, 4294967295;
	add.s64 	%rd4611, %rd4609, %rd4610;
	add.s64 	%rd4612, %rd4611, %rd4578;
	shr.u64 	%rd4613, %rd4612, 32;
	mul.wide.u32 	%rd4614, %r92, %r92;
	and.b64  	%rd4615, %rd4586, 4294967295;
	add.s64 	%rd4616, %rd4613, %rd4615;
	add.s64 	%rd4617, %rd4616, %rd4614;
	shr.u64 	%rd4618, %rd4617, 32;
	mul.wide.u32 	%rd4619, %r91, %r92;
	and.b64  	%rd4620, %rd4591, 4294967295;
	add.s64 	%rd4621, %rd4618, %rd4620;
	add.s64 	%rd4622, %rd4621, %rd4619;
	shr.u64 	%rd4623, %rd4622, 32;
	mul.wide.u32 	%rd4624, %r90, %r92;
	and.b64  	%rd4625, %rd4596, 4294967295;
	add.s64 	%rd4626, %rd4623, %rd4625;
	add.s64 	%rd4627, %rd4626, %rd4624;
	shr.u64 	%rd4628, %rd4627, 32;
	mul.wide.u32 	%rd4629, %r89, %r92;
	and.b64  	%rd4630, %rd4601, 4294967295;
	add.s64 	%rd4631, %rd4628, %rd4630;
	add.s64 	%rd4632, %rd4631, %rd4629;
	shr.u64 	%rd4633, %rd4632, 32;
	mul.wide.u32 	%rd4634, %r88, %r92;
	and.b64  	%rd4635, %rd4605, 4294967295;
	add.s64 	%rd4636, %rd4633, %rd4635;
	add.s64 	%rd4637, %rd4636, %rd4634;
	shr.u64 	%rd4638, %rd4637, 32;
	mul.wide.u32 	%rd4639, %r87, %r92;
	add.s64 	%rd4640, %rd4638, %rd4606;
	add.s64 	%rd4641, %rd4640, %rd4639;
	shr.u64 	%rd4642, %rd4641, 32;
	and.b64  	%rd4643, %rd4612, 4294967295;
	add.s64 	%rd4644, %rd4555, %rd4643;
	shr.u64 	%rd4645, %rd4644, 32;
	and.b64  	%rd4646, %rd4617, 4294967295;
	add.s64 	%rd4647, %rd4645, %rd4646;
	add.s64 	%rd4648, %rd4647, %rd4583;
	shr.u64 	%rd4649, %rd4648, 32;
	and.b64  	%rd4650, %rd4622, 4294967295;
	add.s64 	%rd4651, %rd4649, %rd4650;
	add.s64 	%rd4652, %rd4651, %rd4619;
	shr.u64 	%rd4653, %rd4652, 32;
	mul.wide.u32 	%rd4654, %r91, %r91;
	and.b64  	%rd4655, %rd4627, 4294967295;
	add.s64 	%rd4656, %rd4653, %rd4655;
	add.s64 	%rd4657, %rd4656, %rd4654;
	shr.u64 	%rd4658, %rd4657, 32;
	mul.wide.u32 	%rd4659, %r90, %r91;
	and.b64  	%rd4660, %rd4632, 4294967295;
	add.s64 	%rd4661, %rd4658, %rd4660;
	add.s64 	%rd4662, %rd4661, %rd4659;
	shr.u64 	%rd4663, %rd4662, 32;
	mul.wide.u32 	%rd4664, %r89, %r91;
	and.b64  	%rd4665, %rd4637, 4294967295;
	add.s64 	%rd4666, %rd4663, %rd4665;
	add.s64 	%rd4667, %rd4666, %rd4664;
	shr.u64 	%rd4668, %rd4667, 32;
	mul.wide.u32 	%rd4669, %r88, %r91;
	and.b64  	%rd4670, %rd4641, 4294967295;
	add.s64 	%rd4671, %rd4668, %rd4670;
	add.s64 	%rd4672, %rd4671, %rd4669;
	shr.u64 	%rd4673, %rd4672, 32;
	mul.wide.u32 	%rd4674, %r87, %r91;
	add.s64 	%rd4675, %rd4673, %rd4642;
	add.s64 	%rd4676, %rd4675, %rd4674;
	shr.u64 	%rd4677, %rd4676, 32;
	and.b64  	%rd4678, %rd4648, 4294967295;
	add.s64 	%rd4679, %rd4558, %rd4678;
	shr.u64 	%rd4680, %rd4679, 32;
	and.b64  	%rd4681, %rd4652, 4294967295;
	add.s64 	%rd4682, %rd4680, %rd4681;
	add.s64 	%rd4683, %rd4682, %rd4588;
	shr.u64 	%rd4684, %rd4683, 32;
	and.b64  	%rd4685, %rd4657, 4294967295;
	add.s64 	%rd4686, %rd4684, %rd4685;
	add.s64 	%rd4687, %rd4686, %rd4624;
	shr.u64 	%rd4688, %rd4687, 32;
	and.b64  	%rd4689, %rd4662, 4294967295;
	add.s64 	%rd4690, %rd4688, %rd4689;
	add.s64 	%rd4691, %rd4690, %rd4659;
	shr.u64 	%rd4692, %rd4691, 32;
	mul.wide.u32 	%rd4693, %r90, %r90;
	and.b64  	%rd4694, %rd4667, 4294967295;
	add.s64 	%rd4695, %rd4692, %rd4694;
	add.s64 	%rd4696, %rd4695, %rd4693;
	shr.u64 	%rd4697, %rd4696, 32;
	mul.wide.u32 	%rd4698, %r89, %r90;
	and.b64  	%rd4699, %rd4672, 4294967295;
	add.s64 	%rd4700, %rd4697, %rd4699;
	add.s64 	%rd4701, %rd4700, %rd4698;
	shr.u64 	%rd4702, %rd4701, 32;
	mul.wide.u32 	%rd4703, %r88, %r90;
	and.b64  	%rd4704, %rd4676, 4294967295;
	add.s64 	%rd4705, %rd4702, %rd4704;
	add.s64 	%rd4706, %rd4705, %rd4703;
	shr.u64 	%rd4707, %rd4706, 32;
	mul.wide.u32 	%rd4708, %r87, %r90;
	add.s64 	%rd4709, %rd4707, %rd4677;
	add.s64 	%rd4710, %rd4709, %rd4708;
	shr.u64 	%rd4711, %rd4710, 32;
	and.b64  	%rd4712, %rd4683, 4294967295;
	add.s64 	%rd4713, %rd4561, %rd4712;
	shr.u64 	%rd4714, %rd4713, 32;
	and.b64  	%rd4715, %rd4687, 4294967295;
	add.s64 	%rd4716, %rd4714, %rd4715;
	add.s64 	%rd4717, %rd4716, %rd4593;
	shr.u64 	%rd4718, %rd4717, 32;
	and.b64  	%rd4719, %rd4691, 4294967295;
	add.s64 	%rd4720, %rd4718, %rd4719;
	add.s64 	%rd4721, %rd4720, %rd4629;
	shr.u64 	%rd4722, %rd4721, 32;
	and.b64  	%rd4723, %rd4696, 4294967295;
	add.s64 	%rd4724, %rd4722, %rd4723;
	add.s64 	%rd4725, %rd4724, %rd4664;
	shr.u64 	%rd4726, %rd4725, 32;
	and.b64  	%rd4727, %rd4701, 4294967295;
	add.s64 	%rd4728, %rd4726, %rd4727;
	add.s64 	%rd4729, %rd4728, %rd4698;
	shr.u64 	%rd4730, %rd4729, 32;
	mul.wide.u32 	%rd4731, %r89, %r89;
	and.b64  	%rd4732, %rd4706, 4294967295;
	add.s64 	%rd4733, %rd4730, %rd4732;
	add.s64 	%rd4734, %rd4733, %rd4731;
	shr.u64 	%rd4735, %rd4734, 32;
	mul.wide.u32 	%rd4736, %r88, %r89;
	and.b64  	%rd4737, %rd4710, 4294967295;
	add.s64 	%rd4738, %rd4735, %rd4737;
	add.s64 	%rd4739, %rd4738, %rd4736;
	shr.u64 	%rd4740, %rd4739, 32;
	mul.wide.u32 	%rd4741, %r87, %r89;
	add.s64 	%rd4742, %rd4740, %rd4711;
	add.s64 	%rd4743, %rd4742, %rd4741;
	shr.u64 	%rd4744, %rd4743, 32;
	and.b64  	%rd4745, %rd4717, 4294967295;
	add.s64 	%rd4746, %rd4564, %rd4745;
	shr.u64 	%rd4747, %rd4746, 32;
	and.b64  	%rd4748, %rd4721, 4294967295;
	add.s64 	%rd4749, %rd4747, %rd4748;
	add.s64 	%rd4750, %rd4749, %rd4598;
	shr.u64 	%rd4751, %rd4750, 32;
	and.b64  	%rd4752, %rd4725, 4294967295;
	add.s64 	%rd4753, %rd4751, %rd4752;
	add.s64 	%rd4754, %rd4753, %rd4634;
	shr.u64 	%rd4755, %rd4754, 32;
	and.b64  	%rd4756, %rd4729, 4294967295;
	add.s64 	%rd4757, %rd4755, %rd4756;
	add.s64 	%rd4758, %rd4757, %rd4669;
	shr.u64 	%rd4759, %rd4758, 32;
	and.b64  	%rd4760, %rd4734, 4294967295;
	add.s64 	%rd4761, %rd4759, %rd4760;
	add.s64 	%rd4762, %rd4761, %rd4703;
	shr.u64 	%rd4763, %rd4762, 32;
	and.b64  	%rd4764, %rd4739, 4294967295;
	add.s64 	%rd4765, %rd4763, %rd4764;
	add.s64 	%rd4766, %rd4765, %rd4736;
	shr.u64 	%rd4767, %rd4766, 32;
	mul.wide.u32 	%rd4768, %r88, %r88;
	and.b64  	%rd4769, %rd4743, 4294967295;
	add.s64 	%rd4770, %rd4767, %rd4769;
	add.s64 	%rd4771, %rd4770, %rd4768;
	shr.u64 	%rd4772, %rd4771, 32;
	mul.wide.u32 	%rd4773, %r87, %r88;
	add.s64 	%rd4774, %rd4772, %rd4744;
	add.s64 	%rd4775, %rd4774, %rd4773;
	shr.u64 	%rd4776, %rd4775, 32;
	and.b64  	%rd4777, %rd4750, 4294967295;
	add.s64 	%rd4778, %rd4567, %rd4777;
	shr.u64 	%rd4779, %rd4778, 32;
	and.b64  	%rd4780, %rd4754, 4294967295;
	add.s64 	%rd4781, %rd4779, %rd4780;
	add.s64 	%rd4782, %rd4781, %rd4603;
	shr.u64 	%rd4783, %rd4782, 32;
	and.b64  	%rd4784, %rd4758, 4294967295;
	add.s64 	%rd4785, %rd4783, %rd4784;
	add.s64 	%rd4786, %rd4785, %rd4639;
	shr.u64 	%rd4787, %rd4786, 32;
	and.b64  	%rd4788, %rd4762, 4294967295;
	add.s64 	%rd4789, %rd4787, %rd4788;
	add.s64 	%rd4790, %rd4789, %rd4674;
	shr.u64 	%rd4791, %rd4790, 32;
	and.b64  	%rd4792, %rd4766, 4294967295;
	add.s64 	%rd4793, %rd4791, %rd4792;
	add.s64 	%rd4794, %rd4793, %rd4708;
	shr.u64 	%rd4795, %rd4794, 32;
	and.b64  	%rd4796, %rd4771, 4294967295;
	add.s64 	%rd4797, %rd4795, %rd4796;
	add.s64 	%rd4798, %rd4797, %rd4741;
	shr.u64 	%rd4799, %rd4798, 32;
	and.b64  	%rd4800, %rd4775, 4294967295;
	add.s64 	%rd4801, %rd4799, %rd4800;
	add.s64 	%rd4802, %rd4801, %rd4773;
	shr.u64 	%rd4803, %rd4802, 32;
	mul.wide.u32 	%rd4804, %r87, %r87;
	add.s64 	%rd4805, %rd4803, %rd4776;
	add.s64 	%rd4806, %rd4805, %rd4804;
	{ .reg .b32 tmp; mov.b64 {tmp, %r2048}, %rd4806; }
	mul.lo.s32 	%r2049, %r9, %r2047;
	cvt.u64.u32 	%rd4807, %r2049;
	and.b64  	%rd4808, %rd4547, 4294967293;
	mad.lo.s64 	%rd4809, %rd3, %rd4807, %rd4808;
	shr.u64 	%rd4810, %rd4809, 32;
	and.b64  	%rd4811, %rd4571, 4294967295;
	add.s64 	%rd4812, %rd4810, %rd4811;
	mad.lo.s64 	%rd4813, %rd4, %rd4807, %rd4812;
	cvt.u32.u64 	%r2050, %rd4813;
	shr.u64 	%rd4814, %rd4813, 32;
	and.b64  	%rd4815, %rd4608, 4294967295;
	add.s64 	%rd4816, %rd4814, %rd4815;
	mad.lo.s64 	%rd4817, %rd5, %rd4807, %rd4816;
	shr.u64 	%rd4818, %rd4817, 32;
	and.b64  	%rd4819, %rd4644, 4294967295;
	add.s64 	%rd4820, %rd4818, %rd4819;
	mad.lo.s64 	%rd4821, %rd6, %rd4807, %rd4820;
	shr.u64 	%rd4822, %rd4821, 32;
	and.b64  	%rd4823, %rd4679, 4294967295;
	add.s64 	%rd4824, %rd4822, %rd4823;
	mad.lo.s64 	%rd4825, %rd7, %rd4807, %rd4824;
	shr.u64 	%rd4826, %rd4825, 32;
	and.b64  	%rd4827, %rd4713, 4294967295;
	add.s64 	%rd4828, %rd4826, %rd4827;
	mad.lo.s64 	%rd4829, %rd8, %rd4807, %rd4828;
	shr.u64 	%rd4830, %rd4829, 32;
	and.b64  	%rd4831, %rd4746, 4294967295;
	add.s64 	%rd4832, %rd4830, %rd4831;
	mad.lo.s64 	%rd4833, %rd9, %rd4807, %rd4832;
	shr.u64 	%rd4834, %rd4833, 32;
	and.b64  	%rd4835, %rd4778, 4294967295;
	add.s64 	%rd4836, %rd4834, %rd4835;
	mad.lo.s64 	%rd4837, %rd10, %rd4807, %rd4836;
	shr.u64 	%rd4838, %rd4837, 32;
	and.b64  	%rd4839, %rd4782, 4294967295;
	add.s64 	%rd4840, %rd4838, %rd4839;
	shr.u64 	%rd4841, %rd4840, 32;
	and.b64  	%rd4842, %rd4786, 4294967295;
	add.s64 	%rd4843, %rd4841, %rd4842;
	shr.u64 	%rd4844, %rd4843, 32;
	and.b64  	%rd4845, %rd4790, 4294967295;
	add.s64 	%rd4846, %rd4844, %rd4845;
	shr.u64 	%rd4847, %rd4846, 32;
	and.b64  	%rd4848, %rd4794, 4294967295;
	add.s64 	%rd4849, %rd4847, %rd4848;
	shr.u64 	%rd4850, %rd4849, 32;
	and.b64  	%rd4851, %rd4798, 4294967295;
	add.s64 	%rd4852, %rd4850, %rd4851;
	shr.u64 	%rd4853, %rd4852, 32;
	and.b64  	%rd4854, %rd4802, 4294967295;
	add.s64 	%rd4855, %rd4853, %rd4854;
	shr.u64 	%rd4856, %rd4855, 32;
	and.b64  	%rd4857, %rd4806, 4294967295;
	add.s64 	%rd4858, %rd4856, %rd4857;
	{ .reg .b32 tmp; mov.b64 {tmp, %r2051}, %rd4858; }
	add.s32 	%r2052, %r2048, %r2051;
	mul.lo.s32 	%r2053, %r9, %r2050;
	cvt.u64.u32 	%rd4859, %r2053;
	and.b64  	%rd4860, %rd4813, 4294967295;
	mad.lo.s64 	%rd4861, %rd3, %rd4859, %rd4860;
	shr.u64 	%rd4862, %rd4861, 32;
	and.b64  	%rd4863, %rd4817, 4294967295;
	add.s64 	%rd4864, %rd4862, %rd4863;
	mad.lo.s64 	%rd4865, %rd4, %rd4859, %rd4864;
	cvt.u32.u64 	%r2054, %rd4865;
	shr.u64 	%rd4866, %rd4865, 32;
	and.b64  	%rd4867, %rd4821, 4294967295;
	add.s64 	%rd4868, %rd4866, %rd4867;
	mad.lo.s64 	%rd4869, %rd5, %rd4859, %rd4868;
	shr.u64 	%rd4870, %rd4869, 32;
	and.b64  	%rd4871, %rd4825, 4294967295;
	add.s64 	%rd4872, %rd4870, %rd4871;
	mad.lo.s64 	%rd4873, %rd6, %rd4859, %rd4872;
	shr.u64 	%rd4874, %rd4873, 32;
	and.b64  	%rd4875, %rd4829, 4294967295;
	add.s64 	%rd4876, %rd4874, %rd4875;
	mad.lo.s64 	%rd4877, %rd7, %rd4859, %rd4876;
	shr.u64 	%rd4878, %rd4877, 32;
	and.b64  	%rd4879, %rd4833, 4294967295;
	add.s64 	%rd4880, %rd4878, %rd4879;
	mad.lo.s64 	%rd4881, %rd8, %rd4859, %rd4880;
	shr.u64 	%rd4882, %rd4881, 32;
	and.b64  	%rd4883, %rd4837, 4294967295;
	add.s64 	%rd4884, %rd4882, %rd4883;
	mad.lo.s64 	%rd4885, %rd9, %rd4859, %rd4884;
	shr.u64 	%rd4886, %rd4885, 32;
	and.b64  	%rd4887, %rd4840, 4294967295;
	add.s64 	%rd4888, %rd4886, %rd4887;
	mad.lo.s64 	%rd4889, %rd10, %rd4859, %rd4888;
	shr.u64 	%rd4890, %rd4889, 32;
	and.b64  	%rd4891, %rd4843, 4294967295;
	add.s64 	%rd4892, %rd4890, %rd4891;
	shr.u64 	%rd4893, %rd4892, 32;
	and.b64  	%rd4894, %rd4846, 4294967295;
	add.s64 	%rd4895, %rd4893, %rd4894;
	shr.u64 	%rd4896, %rd4895, 32;
	and.b64  	%rd4897, %rd4849, 4294967295;
	add.s64 	%rd4898, %rd4896, %rd4897;
	shr.u64 	%rd4899, %rd4898, 32;
	and.b64  	%rd4900, %rd4852, 4294967295;
	add.s64 	%rd4901, %rd4899, %rd4900;
	shr.u64 	%rd4902, %rd4901, 32;
	and.b64  	%rd4903, %rd4855, 4294967295;
	add.s64 	%rd4904, %rd4902, %rd4903;
	shr.u64 	%rd4905, %rd4904, 32;
	and.b64  	%rd4906, %rd4858, 4294967295;
	add.s64 	%rd4907, %rd4905, %rd4906;
	{ .reg .b32 tmp; mov.b64 {tmp, %r2055}, %rd4907; }
	add.s32 	%r2056, %r2052, %r2055;
	mul.lo.s32 	%r2057, %r9, %r2054;
	cvt.u64.u32 	%rd4908, %r2057;
	and.b64  	%rd4909, %rd4865, 4294967295;
	mad.lo.s64 	%rd4910, %rd3, %rd4908, %rd4909;
	shr.u64 	%rd4911, %rd4910, 32;
	and.b64  	%rd4912, %rd4869, 4294967295;
	add.s64 	%rd4913, %rd4911, %rd4912;
	mad.lo.s64 	%rd4914, %rd4, %rd4908, %rd4913;
	cvt.u32.u64 	%r2058, %rd4914;
	shr.u64 	%rd4915, %rd4914, 32;
	and.b64  	%rd4916, %rd4873, 4294967295;
	add.s64 	%rd4917, %rd4915, %rd4916;
	mad.lo.s64 	%rd4918, %rd5, %rd4908, %rd4917;
	shr.u64 	%rd4919, %rd4918, 32;
	and.b64  	%rd4920, %rd4877, 4294967295;
	add.s64 	%rd4921, %rd4919, %rd4920;
	mad.lo.s64 	%rd4922, %rd6, %rd4908, %rd4921;
	shr.u64 	%rd4923, %rd4922, 32;
	and.b64  	%rd4924, %rd4881, 4294967295;
	add.s64 	%rd4925, %rd4923, %rd4924;
	mad.lo.s64 	%rd4926, %rd7, %rd4908, %rd4925;
	shr.u64 	%rd4927, %rd4926, 32;
	and.b64  	%rd4928, %rd4885, 4294967295;
	add.s64 	%rd4929, %rd4927, %rd4928;
	mad.lo.s64 	%rd4930, %rd8, %rd4908, %rd4929;
	shr.u64 	%rd4931, %rd4930, 32;
	and.b64  	%rd4932, %rd4889, 4294967295;
	add.s64 	%rd4933, %rd4931, %rd4932;
	mad.lo.s64 	%rd4934, %rd9, %rd4908, %rd4933;
	shr.u64 	%rd4935, %rd4934, 32;
	and.b64  	%rd4936, %rd4892, 4294967295;
	add.s64 	%rd4937, %rd4935, %rd4936;
	mad.lo.s64 	%rd4938, %rd10, %rd4908, %rd4937;
	shr.u64 	%rd4939, %rd4938, 32;
	and.b64  	%rd4940, %rd4895, 4294967295;
	add.s64 	%rd4941, %rd4939, %rd4940;
	shr.u64 	%rd4942, %rd4941, 32;
	and.b64  	%rd4943, %rd4898, 4294967295;
	add.s64 	%rd4944, %rd4942, %rd4943;
	shr.u64 	%rd4945, %rd4944, 32;
	and.b64  	%rd4946, %rd4901, 4294967295;
	add.s64 	%rd4947, %rd4945, %rd4946;
	shr.u64 	%rd4948, %rd4947, 32;
	and.b64  	%rd4949, %rd4904, 4294967295;
	add.s64 	%rd4950, %rd4948, %rd4949;
	shr.u64 	%rd4951, %rd4950, 32;
	and.b64  	%rd4952, %rd4907, 4294967295;
	add.s64 	%rd4953, %rd4951, %rd4952;
	{ .reg .b32 tmp; mov.b64 {tmp, %r2059}, %rd4953; }
	add.s32 	%r2060, %r2056, %r2059;
	mul.lo.s32 	%r2061, %r9, %r2058;
	cvt.u64.u32 	%rd4954, %r2061;
	and.b64  	%rd4955, %rd4914, 4294967295;
	mad.lo.s64 	%rd4956, %rd3, %rd4954, %rd4955;
	shr.u64 	%rd4957, %rd4956, 32;
	and.b64  	%rd4958, %rd4918, 4294967295;
	add.s64 	%rd4959, %rd4957, %rd4958;
	mad.lo.s64 	%rd4960, %rd4, %rd4954, %rd4959;
	cvt.u32.u64 	%r2062, %rd4960;
	shr.u64 	%rd4961, %rd4960, 32;
	and.b64  	%rd4962, %rd4922, 4294967295;
	add.s64 	%rd4963, %rd4961, %rd4962;
	mad.lo.s64 	%rd4964, %rd5, %rd4954, %rd4963;
	shr.u64 	%rd4965, %rd4964, 32;
	and.b64  	%rd4966, %rd4926, 4294967295;
	add.s64 	%rd4967, %rd4965, %rd4966;
	mad.lo.s64 	%rd4968, %rd6, %rd4954, %rd4967;
	shr.u64 	%rd4969, %rd4968, 32;
	and.b64  	%rd4970, %rd4930, 4294967295;
	add.s64 	%rd4971, %rd4969, %rd4970;
	mad.lo.s64 	%rd4972, %rd7, %rd4954, %rd4971;
	shr.u64 	%rd4973, %rd4972, 32;
	and.b64  	%rd4974, %rd4934, 4294967295;
	add.s64 	%rd4975, %rd4973, %rd4974;
	mad.lo.s64 	%rd4976, %rd8, %rd4954, %rd4975;
	shr.u64 	%rd4977, %rd4976, 32;
	and.b64  	%rd4978, %rd4938, 4294967295;
	add.s64 	%rd4979, %rd4977, %rd4978;
	mad.lo.s64 	%rd4980, %rd9, %rd4954, %rd4979;
	shr.u64 	%rd4981, %rd4980, 32;
	and.b64  	%rd4982, %rd4941, 4294967295;
	add.s64 	%rd4983, %rd4981, %rd4982;
	mad.lo.s64 	%rd4984, %rd10, %rd4954, %rd4983;
	shr.u64 	%rd4985, %rd4984, 32;
	and.b64  	%rd4986, %rd4944, 4294967295;
	add.s64 	%rd4987, %rd4985, %rd4986;
	shr.u64 	%rd4988, %rd4987, 32;
	and.b64  	%rd4989, %rd4947, 4294967295;
	add.s64 	%rd4990, %rd4988, %rd4989;
	shr.u64 	%rd4991, %rd4990, 32;
	and.b64  	%rd4992, %rd4950, 4294967295;
	add.s64 	%rd4993, %rd4991, %rd4992;
	shr.u64 	%rd4994, %rd4993, 32;
	and.b64  	%rd4995, %rd4953, 4294967295;
	add.s64 	%rd4996, %rd4994, %rd4995;
	{ .reg .b32 tmp; mov.b64 {tmp, %r2063}, %rd4996; }
	add.s32 	%r2064, %r2060, %r2063;
	mul.lo.s32 	%r2065, %r9, %r2062;
	cvt.u64.u32 	%rd4997, %r2065;
	and.b64  	%rd4998, %rd4960, 4294967295;
	mad.lo.s64 	%rd4999, %rd3, %rd4997, %rd4998;
	shr.u64 	%rd5000, %rd4999, 32;
	and.b64  	%rd5001, %rd4964, 4294967295;
	add.s64 	%rd5002, %rd5000, %rd5001;
	mad.lo.s64 	%rd5003, %rd4, %rd4997, %rd5002;
	cvt.u32.u64 	%r2066, %rd5003;
	shr.u64 	%rd5004, %rd5003, 32;
	and.b64  	%rd5005, %rd4968, 4294967295;
	add.s64 	%rd5006, %rd5004, %rd5005;
	mad.lo.s64 	%rd5007, %rd5, %rd4997, %rd5006;
	shr.u64 	%rd5008, %rd5007, 32;
	and.b64  	%rd5009, %rd4972, 4294967295;
	add.s64 	%rd5010, %rd5008, %rd5009;
	mad.lo.s64 	%rd5011, %rd6, %rd4997, %rd5010;
	shr.u64 	%rd5012, %rd5011, 32;
	and.b64  	%rd5013, %rd4976, 4294967295;
	add.s64 	%rd5014, %rd5012, %rd5013;
	mad.lo.s64 	%rd5015, %rd7, %rd4997, %rd5014;
	shr.u64 	%rd5016, %rd5015, 32;
	and.b64  	%rd5017, %rd4980, 4294967295;
	add.s64 	%rd5018, %rd5016, %rd5017;
	mad.lo.s64 	%rd5019, %rd8, %rd4997, %rd5018;
	shr.u64 	%rd5020, %rd5019, 32;
	and.b64  	%rd5021, %rd4984, 4294967295;
	add.s64 	%rd5022, %rd5020, %rd5021;
	mad.lo.s64 	%rd5023, %rd9, %rd4997, %rd5022;
	shr.u64 	%rd5024, %rd5023, 32;
	and.b64  	%rd5025, %rd4987, 4294967295;
	add.s64 	%rd5026, %rd5024, %rd5025;
	mad.lo.s64 	%rd5027, %rd10, %rd4997, %rd5026;
	shr.u64 	%rd5028, %rd5027, 32;
	and.b64  	%rd5029, %rd4990, 4294967295;
	add.s64 	%rd5030, %rd5028, %rd5029;
	shr.u64 	%rd5031, %rd5030, 32;
	and.b64  	%rd5032, %rd4993, 4294967295;
	add.s64 	%rd5033, %rd5031, %rd5032;
	shr.u64 	%rd5034, %rd5033, 32;
	and.b64  	%rd5035, %rd4996, 4294967295;
	add.s64 	%rd5036, %rd5034, %rd5035;
	{ .reg .b32 tmp; mov.b64 {tmp, %r2067}, %rd5036; }
	add.s32 	%r2068, %r2064, %r2067;
	mul.lo.s32 	%r2069, %r9, %r2066;
	cvt.u64.u32 	%rd5037, %r2069;
	and.b64  	%rd5038, %rd5003, 4294967295;
	mad.lo.s64 	%rd5039, %rd3, %rd5037, %rd5038;
	shr.u64 	%rd5040, %rd5039, 32;
	and.b64  	%rd5041, %rd5007, 4294967295;
	add.s64 	%rd5042, %rd5040, %rd5041;
	mad.lo.s64 	%rd5043, %rd4, %rd5037, %rd5042;
	cvt.u32.u64 	%r2070, %rd5043;
	shr.u64 	%rd5044, %rd5043, 32;
	and.b64  	%rd5045, %rd5011, 4294967295;
	add.s64 	%rd5046, %rd5044, %rd5045;
	mad.lo.s64 	%rd5047, %rd5, %rd5037, %rd5046;
	shr.u64 	%rd5048, %rd5047, 32;
	and.b64  	%rd5049, %rd5015, 4294967295;
	add.s64 	%rd5050, %rd5048, %rd5049;
	mad.lo.s64 	%rd5051, %rd6, %rd5037, %rd5050;
	shr.u64 	%rd5052, %rd5051, 32;
	and.b64  	%rd5053, %rd5019, 4294967295;
	add.s64 	%rd5054, %rd5052, %rd5053;
	mad.lo.s64 	%rd5055, %rd7, %rd5037, %rd5054;
	shr.u64 	%rd5056, %rd5055, 32;
	and.b64  	%rd5057, %rd5023, 4294967295;
	add.s64 	%rd5058, %rd5056, %rd5057;
	mad.lo.s64 	%rd5059, %rd8, %rd5037, %rd5058;
	shr.u64 	%rd5060, %rd5059, 32;
	and.b64  	%rd5061, %rd5027, 4294967295;
	add.s64 	%rd5062, %rd5060, %rd5061;
	mad.lo.s64 	%rd5063, %rd9, %rd5037, %rd5062;
	shr.u64 	%rd5064, %rd5063, 32;
	and.b64  	%rd5065, %rd5030, 4294967295;
	add.s64 	%rd5066, %rd5064, %rd5065;
	mad.lo.s64 	%rd5067, %rd10, %rd5037, %rd5066;
	shr.u64 	%rd5068, %rd5067, 32;
	and.b64  	%rd5069, %rd5033, 4294967295;
	add.s64 	%rd5070, %rd5068, %rd5069;
	shr.u64 	%rd5071, %rd5070, 32;
	and.b64  	%rd5072, %rd5036, 4294967295;
	add.s64 	%rd5073, %rd5071, %rd5072;
	{ .reg .b32 tmp; mov.b64 {tmp, %r2071}, %rd5073; }
	add.s32 	%r2072, %r2068, %r2071;
	mul.lo.s32 	%r2073, %r9, %r2070;
	cvt.u64.u32 	%rd5074, %r2073;
	and.b64  	%rd5075, %rd5043, 4294967295;
	mad.lo.s64 	%rd5076, %rd3, %rd5074, %rd5075;
	shr.u64 	%rd5077, %rd5076, 32;
	and.b64  	%rd5078, %rd5047, 4294967295;
	add.s64 	%rd5079, %rd5077, %rd5078;
	mad.lo.s64 	%rd5080, %rd4, %rd5074, %rd5079;
	cvt.u32.u64 	%r2074, %rd5080;
	shr.u64 	%rd5081, %rd5080, 32;
	and.b64  	%rd5082, %rd5051, 4294967295;
	add.s64 	%rd5083, %rd5081, %rd5082;
	mad.lo.s64 	%rd5084, %rd5, %rd5074, %rd5083;
	shr.u64 	%rd5085, %rd5084, 32;
	and.b64  	%rd5086, %rd5055, 4294967295;
	add.s64 	%rd5087, %rd5085, %rd5086;
	mad.lo.s64 	%rd5088, %rd6, %rd5074, %rd5087;
	shr.u64 	%rd5089, %rd5088, 32;
	and.b64  	%rd5090, %rd5059, 4294967295;
	add.s64 	%rd5091, %rd5089, %rd5090;
	mad.lo.s64 	%rd5092, %rd7, %rd5074, %rd5091;
	shr.u64 	%rd5093, %rd5092, 32;
	and.b64  	%rd5094, %rd5063, 4294967295;
	add.s64 	%rd5095, %rd5093, %rd5094;
	mad.lo.s64 	%rd5096, %rd8, %rd5074, %rd5095;
	shr.u64 	%rd5097, %rd5096, 32;
	and.b64  	%rd5098, %rd5067, 4294967295;
	add.s64 	%rd5099, %rd5097, %rd5098;
	mad.lo.s64 	%rd5100, %rd9, %rd5074, %rd5099;
	shr.u64 	%rd5101, %rd5100, 32;
	and.b64  	%rd5102, %rd5070, 4294967295;
	add.s64 	%rd5103, %rd5101, %rd5102;
	mad.lo.s64 	%rd5104, %rd10, %rd5074, %rd5103;
	shr.u64 	%rd5105, %rd5104, 32;
	and.b64  	%rd5106, %rd5073, 4294967295;
	add.s64 	%rd5107, %rd5105, %rd5106;
	{ .reg .b32 tmp; mov.b64 {tmp, %r2075}, %rd5107; }
	add.s32 	%r2076, %r2072, %r2075;
	mul.lo.s32 	%r2077, %r9, %r2074;
	cvt.u64.u32 	%rd5108, %r2077;
	and.b64  	%rd5109, %rd5080, 4294967295;
	mad.lo.s64 	%rd5110, %rd3, %rd5108, %rd5109;
	shr.u64 	%rd5111, %rd5110, 32;
	and.b64  	%rd5112, %rd5084, 4294967295;
	add.s64 	%rd5113, %rd5111, %rd5112;
	mad.lo.s64 	%rd48798, %rd4, %rd5108, %rd5113;
	shr.u64 	%rd5114, %rd48798, 32;
	and.b64  	%rd5115, %rd5088, 4294967295;
	add.s64 	%rd5116, %rd5114, %rd5115;
	mad.lo.s64 	%rd48799, %rd5, %rd5108, %rd5116;
	cvt.u32.u64 	%r823, %rd48799;
	shr.u64 	%rd5117, %rd48799, 32;
	and.b64  	%rd5118, %rd5092, 4294967295;
	add.s64 	%rd5119, %rd5117, %rd5118;
	mad.lo.s64 	%rd48800, %rd6, %rd5108, %rd5119;
	cvt.u32.u64 	%r824, %rd48800;
	shr.u64 	%rd5120, %rd48800, 32;
	and.b64  	%rd5121, %rd5096, 4294967295;
	add.s64 	%rd5122, %rd5120, %rd5121;
	mad.lo.s64 	%rd48801, %rd7, %rd5108, %rd5122;
	cvt.u32.u64 	%r825, %rd48801;
	shr.u64 	%rd5123, %rd48801, 32;
	and.b64  	%rd5124, %rd5100, 4294967295;
	add.s64 	%rd5125, %rd5123, %rd5124;
	mad.lo.s64 	%rd48802, %rd8, %rd5108, %rd5125;
	cvt.u32.u64 	%r826, %rd48802;
	shr.u64 	%rd5126, %rd48802, 32;
	and.b64  	%rd5127, %rd5104, 4294967295;
	add.s64 	%rd5128, %rd5126, %rd5127;
	mad.lo.s64 	%rd48803, %rd9, %rd5108, %rd5128;
	cvt.u32.u64 	%r827, %rd48803;
	shr.u64 	%rd5129, %rd48803, 32;
	and.b64  	%rd5130, %rd5107, 4294967295;
	add.s64 	%rd5131, %rd5129, %rd5130;
	mad.lo.s64 	%rd48804, %rd10, %rd5108, %rd5131;
	cvt.u32.u64 	%r828, %rd48804;
	{ .reg .b32 tmp; mov.b64 {tmp, %r2078}, %rd48804; }
	add.s32 	%r6709, %r2076, %r2078;
	setp.gt.u32 	%p71, %r6709, %r2046;
	@%p71 bra 	$L__BB0_876;
	setp.lt.u32 	%p72, %r6709, %r2046;
	@%p72 bra 	$L__BB0_877;
	cvt.u32.u64 	%r2080, %rd9;
	setp.lt.u32 	%p73, %r2080, %r828;
	@%p73 bra 	$L__BB0_876;
	setp.gt.u32 	%p74, %r2080, %r828;
	@%p74 bra 	$L__BB0_877;
	cvt.u32.u64 	%r2082, %rd8;
	setp.lt.u32 	%p75, %r2082, %r827;
	@%p75 bra 	$L__BB0_876;
	setp.gt.u32 	%p76, %r2082, %r827;
	@%p76 bra 	$L__BB0_877;
	cvt.u32.u64 	%r2084, %rd7;
	setp.lt.u32 	%p77, %r2084, %r826;
	@%p77 bra 	$L__BB0_876;
	setp.gt.u32 	%p78, %r2084, %r826;
	@%p78 bra 	$L__BB0_877;
	cvt.u32.u64 	%r2086, %rd6;
	setp.lt.u32 	%p79, %r2086, %r825;
	@%p79 bra 	$L__BB0_876;
	setp.gt.u32 	%p80, %r2086, %r825;
	@%p80 bra 	$L__BB0_877;
	cvt.u32.u64 	%r2088, %rd5;
	setp.lt.u32 	%p81, %r2088, %r824;
	@%p81 bra 	$L__BB0_876;
	setp.gt.u32 	%p82, %r2088, %r824;
	@%p82 bra 	$L__BB0_877;
	cvt.u32.u64 	%r2090, %rd4;
	setp.lt.u32 	%p83, %r2090, %r823;
	@%p83 bra 	$L__BB0_876;
	cvt.u32.u64 	%r2092, %rd3;
	setp.gt.u32 	%p84, %r2090, %r823;
	cvt.u32.u64 	%r2093, %rd48798;
	setp.gt.u32 	%p85, %r2092, %r2093;
	or.pred  	%p86, %p84, %p85;
	@%p86 bra 	$L__BB0_877;
$L__BB0_876:
	and.b64  	%rd5133, %rd48798, 4294967295;
	sub.s64 	%rd48798, %rd5133, %rd3;
	shr.u64 	%rd5134, %rd48798, 63;
	and.b64  	%rd5135, %rd48799, 4294967295;
	add.s64 	%rd5136, %rd5134, %rd4;
	sub.s64 	%rd48799, %rd5135, %rd5136;
	shr.u64 	%rd5137, %rd48799, 63;
	and.b64  	%rd5138, %rd48800, 4294967295;
	add.s64 	%rd5139, %rd5137, %rd5;
	sub.s64 	%rd48800, %rd5138, %rd5139;
	shr.u64 	%rd5140, %rd48800, 63;
	and.b64  	%rd5141, %rd48801, 4294967295;
	add.s64 	%rd5142, %rd5140, %rd6;
	sub.s64 	%rd48801, %rd5141, %rd5142;
	shr.u64 	%rd5143, %rd48801, 63;
	and.b64  	%rd5144, %rd48802, 4294967295;
	add.s64 	%rd5145, %rd5143, %rd7;
	sub.s64 	%rd48802, %rd5144, %rd5145;
	shr.u64 	%rd5146, %rd48802, 63;
	and.b64  	%rd5147, %rd48803, 4294967295;
	add.s64 	%rd5148, %rd5146, %rd8;
	sub.s64 	%rd48803, %rd5147, %rd5148;
	shr.u64 	%rd5149, %rd48803, 63;
	and.b64  	%rd5150, %rd48804, 4294967295;
	add.s64 	%rd5151, %rd5149, %rd9;
	sub.s64 	%rd48804, %rd5150, %rd5151;
	shr.u64 	%rd5152, %rd48804, 63;
	cvt.u32.u64 	%r2095, %rd5152;
	add.s32 	%r2096, %r2046, %r2095;
	sub.s32 	%r6709, %r6709, %r2096;
$L__BB0_877:
	cvt.u32.u64 	%r2097, %rd10;
	cvt.u64.u32 	%rd1533, %r119;
	mul.wide.u32 	%rd5153, %r119, %r119;
	cvt.u32.u64 	%r2098, %rd5153;
	shr.u64 	%rd5154, %rd5153, 32;
	cvt.u64.u32 	%rd1534, %r118;
	mul.wide.u32 	%rd5155, %r118, %r119;
	add.s64 	%rd5156, %rd5154, %rd5155;
	shr.u64 	%rd5157, %rd5156, 32;
	cvt.u64.u32 	%rd1535, %r117;
	mul.wide.u32 	%rd5158, %r117, %r119;
	add.s64 	%rd5159, %rd5157, %rd5158;
	shr.u64 	%rd5160, %rd5159, 32;
	cvt.u64.u32 	%rd1536, %r116;
	mul.wide.u32 	%rd5161, %r116, %r119;
	add.s64 	%rd5162, %rd5160, %rd5161;
	shr.u64 	%rd5163, %rd5162, 32;
	cvt.u64.u32 	%rd1537, %r115;
	mul.wide.u32 	%rd5164, %r115, %r119;
	add.s64 	%rd5165, %rd5163, %rd5164;
	shr.u64 	%rd5166, %rd5165, 32;
	cvt.u64.u32 	%rd1538, %r114;
	mul.wide.u32 	%rd5167, %r114, %r119;
	add.s64 	%rd5168, %rd5166, %rd5167;
	shr.u64 	%rd5169, %rd5168, 32;
	cvt.u64.u32 	%rd1539, %r113;
	mul.wide.u32 	%rd5170, %r113, %r119;
	add.s64 	%rd5171, %rd5169, %rd5170;
	shr.u64 	%rd5172, %rd5171, 32;
	cvt.u64.u32 	%rd1540, %r112;
	mul.wide.u32 	%rd5173, %r112, %r119;
	add.s64 	%rd5174, %rd5172, %rd5173;
	shr.u64 	%rd5175, %rd5174, 32;
	and.b64  	%rd5176, %rd5156, 4294967295;
	add.s64 	%rd5177, %rd5155, %rd5176;
	shr.u64 	%rd5178, %rd5177, 32;
	mul.wide.u32 	%rd5179, %r118, %r118;
	and.b64  	%rd5180, %rd5159, 4294967295;
	add.s64 	%rd5181, %rd5178, %rd5180;
	add.s64 	%rd5182, %rd5181, %rd5179;
	shr.u64 	%rd5183, %rd5182, 32;
	mul.wide.u32 	%rd5184, %r117, %r118;
	and.b64  	%rd5185, %rd5162, 4294967295;
	add.s64 	%rd5186, %rd5183, %rd5185;
	add.s64 	%rd5187, %rd5186, %rd5184;
	shr.u64 	%rd5188, %rd5187, 32;
	mul.wide.u32 	%rd5189, %r116, %r118;
	and.b64  	%rd5190, %rd5165, 4294967295;
	add.s64 	%rd5191, %rd5188, %rd5190;
	add.s64 	%rd5192, %rd5191, %rd5189;
	shr.u64 	%rd5193, %rd5192, 32;
	mul.wide.u32 	%rd5194, %r115, %r118;
	and.b64  	%rd5195, %rd5168, 4294967295;
	add.s64 	%rd5196, %rd5193, %rd5195;
	add.s64 	%rd5197, %rd5196, %rd5194;
	shr.u64 	%rd5198, %rd5197, 32;
	mul.wide.u32 	%rd5199, %r114, %r118;
	and.b64  	%rd5200, %rd5171, 4294967295;
	add.s64 	%rd5201, %rd5198, %rd5200;
	add.s64 	%rd5202, %rd5201, %rd5199;
	shr.u64 	%rd5203, %rd5202, 32;
	mul.wide.u32 	%rd5204, %r113, %r118;
	and.b64  	%rd5205, %rd5174, 4294967295;
	add.s64 	%rd5206, %rd5203, %rd5205;
	add.s64 	%rd5207, %rd5206, %rd5204;
	shr.u64 	%rd5208, %rd5207, 32;
	mul.wide.u32 	%rd5209, %r112, %r118;
	add.s64 	%rd5210, %rd5208, %rd5175;
	add.s64 	%rd5211, %rd5210, %rd5209;
	shr.u64 	%rd5212, %rd5211, 32;
	and.b64  	%rd5213, %rd5182, 4294967295;
	add.s64 	%rd5214, %rd5158, %rd5213;
	shr.u64 	%rd5215, %rd5214, 32;
	and.b64  	%rd5216, %rd5187, 4294967295;
	add.s64 	%rd5217, %rd5215, %rd5216;
	add.s64 	%rd5218, %rd5217, %rd5184;
	shr.u64 	%rd5219, %rd5218, 32;
	mul.wide.u32 	%rd5220, %r117, %r117;
	and.b64  	%rd5221, %rd5192, 4294967295;
	add.s64 	%rd5222, %rd5219, %rd5221;
	add.s64 	%rd5223, %rd5222, %rd5220;
	shr.u64 	%rd5224, %rd5223, 32;
	mul.wide.u32 	%rd5225, %r116, %r117;
	and.b64  	%rd5226, %rd5197, 4294967295;
	add.s64 	%rd5227, %rd5224, %rd5226;
	add.s64 	%rd5228, %rd5227, %rd5225;
	shr.u64 	%rd5229, %rd5228, 32;
	mul.wide.u32 	%rd5230, %r115, %r117;
	and.b64  	%rd5231, %rd5202, 4294967295;
	add.s64 	%rd5232, %rd5229, %rd5231;
	add.s64 	%rd5233, %rd5232, %rd5230;
	shr.u64 	%rd5234, %rd5233, 32;
	mul.wide.u32 	%rd5235, %r114, %r117;
	and.b64  	%rd5236, %rd5207, 4294967295;
	add.s64 	%rd5237, %rd5234, %rd5236;
	add.s64 	%rd5238, %rd5237, %rd5235;
	shr.u64 	%rd5239, %rd5238, 32;
	mul.wide.u32 	%rd5240, %r113, %r117;
	and.b64  	%rd5241, %rd5211, 4294967295;
	add.s64 	%rd5242, %rd5239, %rd5241;
	add.s64 	%rd5243, %rd5242, %rd5240;
	shr.u64 	%rd5244, %rd5243, 32;
	mul.wide.u32 	%rd5245, %r112, %r117;
	add.s64 	%rd5246, %rd5244, %rd5212;
	add.s64 	%rd5247, %rd5246, %rd5245;
	shr.u64 	%rd5248, %rd5247, 32;
	and.b64  	%rd5249, %rd5218, 4294967295;
	add.s64 	%rd5250, %rd5161, %rd5249;
	shr.u64 	%rd5251, %rd5250, 32;
	and.b64  	%rd5252, %rd5223, 4294967295;
	add.s64 	%rd5253, %rd5251, %rd5252;
	add.s64 	%rd5254, %rd5253, %rd5189;
	shr.u64 	%rd5255, %rd5254, 32;
	and.b64  	%rd5256, %rd5228, 4294967295;
	add.s64 	%rd5257, %rd5255, %rd5256;
	add.s64 	%rd5258, %rd5257, %rd5225;
	shr.u64 	%rd5259, %rd5258, 32;
	mul.wide.u32 	%rd5260, %r116, %r116;
	and.b64  	%rd5261, %rd5233, 4294967295;
	add.s64 	%rd5262, %rd5259, %rd5261;
	add.s64 	%rd5263, %rd5262, %rd5260;
	shr.u64 	%rd5264, %rd5263, 32;
	mul.wide.u32 	%rd5265, %r115, %r116;
	and.b64  	%rd5266, %rd5238, 4294967295;
	add.s64 	%rd5267, %rd5264, %rd5266;
	add.s64 	%rd5268, %rd5267, %rd5265;
	shr.u64 	%rd5269, %rd5268, 32;
	mul.wide.u32 	%rd5270, %r114, %r116;
	and.b64  	%rd5271, %rd5243, 4294967295;
	add.s64 	%rd5272, %rd5269, %rd5271;
	add.s64 	%rd5273, %rd5272, %rd5270;
	shr.u64 	%rd5274, %rd5273, 32;
	mul.wide.u32 	%rd5275, %r113, %r116;
	and.b64  	%rd5276, %rd5247, 4294967295;
	add.s64 	%rd5277, %rd5274, %rd5276;
	add.s64 	%rd5278, %rd5277, %rd5275;
	shr.u64 	%rd5279, %rd5278, 32;
	mul.wide.u32 	%rd5280, %r112, %r116;
	add.s64 	%rd5281, %rd5279, %rd5248;
	add.s64 	%rd5282, %rd5281, %rd5280;
	shr.u64 	%rd5283, %rd5282, 32;
	and.b64  	%rd5284, %rd5254, 4294967295;
	add.s64 	%rd5285, %rd5164, %rd5284;
	shr.u64 	%rd5286, %rd5285, 32;
	and.b64  	%rd5287, %rd5258, 4294967295;
	add.s64 	%rd5288, %rd5286, %rd5287;
	add.s64 	%rd5289, %rd5288, %rd5194;
	shr.u64 	%rd5290, %rd5289, 32;
	and.b64  	%rd5291, %rd5263, 4294967295;
	add.s64 	%rd5292, %rd5290, %rd5291;
	add.s64 	%rd5293, %rd5292, %rd5230;
	shr.u64 	%rd5294, %rd5293, 32;
	and.b64  	%rd5295, %rd5268, 4294967295;
	add.s64 	%rd5296, %rd5294, %rd5295;
	add.s64 	%rd5297, %rd5296, %rd5265;
	shr.u64 	%rd5298, %rd5297, 32;
	mul.wide.u32 	%rd5299, %r115, %r115;
	and.b64  	%rd5300, %rd5273, 4294967295;
	add.s64 	%rd5301, %rd5298, %rd5300;
	add.s64 	%rd5302, %rd5301, %rd5299;
	shr.u64 	%rd5303, %rd5302, 32;
	mul.wide.u32 	%rd5304, %r114, %r115;
	and.b64  	%rd5305, %rd5278, 4294967295;
	add.s64 	%rd5306, %rd5303, %rd5305;
	add.s64 	%rd5307, %rd5306, %rd5304;
	shr.u64 	%rd5308, %rd5307, 32;
	mul.wide.u32 	%rd5309, %r113, %r115;
	and.b64  	%rd5310, %rd5282, 4294967295;
	add.s64 	%rd5311, %rd5308, %rd5310;
	add.s64 	%rd5312, %rd5311, %rd5309;
	shr.u64 	%rd5313, %rd5312, 32;
	mul.wide.u32 	%rd5314, %r112, %r115;
	add.s64 	%rd5315, %rd5313, %rd5283;
	add.s64 	%rd5316, %rd5315, %rd5314;
	shr.u64 	%rd5317, %rd5316, 32;
	and.b64  	%rd5318, %rd5289, 4294967295;
	add.s64 	%rd5319, %rd5167, %rd5318;
	shr.u64 	%rd5320, %rd5319, 32;
	and.b64  	%rd5321, %rd5293, 4294967295;
	add.s64 	%rd5322, %rd5320, %rd5321;
	add.s64 	%rd5323, %rd5322, %rd5199;
	shr.u64 	%rd5324, %rd5323, 32;
	and.b64  	%rd5325, %rd5297, 4294967295;
	add.s64 	%rd5326, %rd5324, %rd5325;
	add.s64 	%rd5327, %rd5326, %rd5235;
	shr.u64 	%rd5328, %rd5327, 32;
	and.b64  	%rd5329, %rd5302, 4294967295;
	add.s64 	%rd5330, %rd5328, %rd5329;
	add.s64 	%rd5331, %rd5330, %rd5270;
	shr.u64 	%rd5332, %rd5331, 32;
	and.b64  	%rd5333, %rd5307, 4294967295;
	add.s64 	%rd5334, %rd5332, %rd5333;
	add.s64 	%rd5335, %rd5334, %rd5304;
	shr.u64 	%rd5336, %rd5335, 32;
	mul.wide.u32 	%rd5337, %r114, %r114;
	and.b64  	%rd5338, %rd5312, 4294967295;
	add.s64 	%rd5339, %rd5336, %rd5338;
	add.s64 	%rd5340, %rd5339, %rd5337;
	shr.u64 	%rd5341, %rd5340, 32;
	mul.wide.u32 	%rd5342, %r113, %r114;
	and.b64  	%rd5343, %rd5316, 4294967295;
	add.s64 	%rd5344, %rd5341, %rd5343;
	add.s64 	%rd5345, %rd5344, %rd5342;
	shr.u64 	%rd5346, %rd5345, 32;
	mul.wide.u32 	%rd5347, %r112, %r114;
	add.s64 	%rd5348, %rd5346, %rd5317;
	add.s64 	%rd5349, %rd5348, %rd5347;
	shr.u64 	%rd5350, %rd5349, 32;
	and.b64  	%rd5351, %rd5323, 4294967295;
	add.s64 	%rd5352, %rd5170, %rd5351;
	shr.u64 	%rd5353, %rd5352, 32;
	and.b64  	%rd5354, %rd5327, 4294967295;
	add.s64 	%rd5355, %rd5353, %rd5354;
	add.s64 	%rd5356, %rd5355, %rd5204;
	shr.u64 	%rd5357, %rd5356, 32;
	and.b64  	%rd5358, %rd5331, 4294967295;
	add.s64 	%rd5359, %rd5357, %rd5358;
	add.s64 	%rd5360, %rd5359, %rd5240;
	shr.u64 	%rd5361, %rd5360, 32;
	and.b64  	%rd5362, %rd5335, 4294967295;
	add.s64 	%rd5363, %rd5361, %rd5362;
	add.s64 	%rd5364, %rd5363, %rd5275;
	shr.u64 	%rd5365, %rd5364, 32;
	and.b64  	%rd5366, %rd5340, 4294967295;
	add.s64 	%rd5367, %rd5365, %rd5366;
	add.s64 	%rd5368, %rd5367, %rd5309;
	shr.u64 	%rd5369, %rd5368, 32;
	and.b64  	%rd5370, %rd5345, 4294967295;
	add.s64 	%rd5371, %rd5369, %rd5370;
	add.s64 	%rd5372, %rd5371, %rd5342;
	shr.u64 	%rd5373, %rd5372, 32;
	mul.wide.u32 	%rd5374, %r113, %r113;
	and.b64  	%rd5375, %rd5349, 4294967295;
	add.s64 	%rd5376, %rd5373, %rd5375;
	add.s64 	%rd5377, %rd5376, %rd5374;
	shr.u64 	%rd5378, %rd5377, 32;
	mul.wide.u32 	%rd5379, %r112, %r113;
	add.s64 	%rd5380, %rd5378, %rd5350;
	add.s64 	%rd5381, %rd5380, %rd5379;
	shr.u64 	%rd5382, %rd5381, 32;
	and.b64  	%rd5383, %rd5356, 4294967295;
	add.s64 	%rd5384, %rd5173, %rd5383;
	shr.u64 	%rd5385, %rd5384, 32;
	and.b64  	%rd5386, %rd5360, 4294967295;
	add.s64 	%rd5387, %rd5385, %rd5386;
	add.s64 	%rd5388, %rd5387, %rd5209;
	shr.u64 	%rd5389, %rd5388, 32;
	and.b64  	%rd5390, %rd5364, 4294967295;
	add.s64 	%rd5391, %rd5389, %rd5390;
	add.s64 	%rd5392, %rd5391, %rd5245;
	shr.u64 	%rd5393, %rd5392, 32;
	and.b64  	%rd5394, %rd5368, 4294967295;
	add.s64 	%rd5395, %rd5393, %rd5394;
	add.s64 	%rd5396, %rd5395, %rd5280;
	shr.u64 	%rd5397, %rd5396, 32;
	and.b64  	%rd5398, %rd5372, 4294967295;
	add.s64 	%rd5399, %rd5397, %rd5398;
	add.s64 	%rd5400, %rd5399, %rd5314;
	shr.u64 	%rd5401, %rd5400, 32;
	and.b64  	%rd5402, %rd5377, 4294967295;
	add.s64 	%rd5403, %rd5401, %rd5402;
	add.s64 	%rd5404, %rd5403, %rd5347;
	shr.u64 	%rd5405, %rd5404, 32;
	and.b64  	%rd5406, %rd5381, 4294967295;
	add.s64 	%rd5407, %rd5405, %rd5406;
	add.s64 	%rd5408, %rd5407, %rd5379;
	shr.u64 	%rd5409, %rd5408, 32;
	mul.wide.u32 	%rd5410, %r112, %r112;
	add.s64 	%rd5411, %rd5409, %rd5382;
	add.s64 	%rd5412, %rd5411, %rd5410;
	{ .reg .b32 tmp; mov.b64 {tmp, %r2099}, %rd5412; }
	mul.lo.s32 	%r2100, %r9, %r2098;
	cvt.u64.u32 	%rd5413, %r2100;
	and.b64  	%rd5414, %rd5153, 4294967293;
	mad.lo.s64 	%rd5415, %rd3, %rd5413, %rd5414;
	shr.u64 	%rd5416, %rd5415, 32;
	and.b64  	%rd5417, %rd5177, 4294967295;
	add.s64 	%rd5418, %rd5416, %rd5417;
	mad.lo.s64 	%rd5419, %rd4, %rd5413, %rd5418;
	cvt.u32.u64 	%r2101, %rd5419;
	shr.u64 	%rd5420, %rd5419, 32;
	and.b64  	%rd5421, %rd5214, 4294967295;
	add.s64 	%rd5422, %rd5420, %rd5421;
	mad.lo.s64 	%rd5423, %rd5, %rd5413, %rd5422;
	shr.u64 	%rd5424, %rd5423, 32;
	and.b64  	%rd5425, %rd5250, 4294967295;
	add.s64 	%rd5426, %rd5424, %rd5425;
	mad.lo.s64 	%rd5427, %rd6, %rd5413, %rd5426;
	shr.u64 	%rd5428, %rd5427, 32;
	and.b64  	%rd5429, %rd5285, 4294967295;
	add.s64 	%rd5430, %rd5428, %rd5429;
	mad.lo.s64 	%rd5431, %rd7, %rd5413, %rd5430;
	shr.u64 	%rd5432, %rd5431, 32;
	and.b64  	%rd5433, %rd5319, 4294967295;
	add.s64 	%rd5434, %rd5432, %rd5433;
	mad.lo.s64 	%rd5435, %rd8, %rd5413, %rd5434;
	shr.u64 	%rd5436, %rd5435, 32;
	and.b64  	%rd5437, %rd5352, 4294967295;
	add.s64 	%rd5438, %rd5436, %rd5437;
	mad.lo.s64 	%rd5439, %rd9, %rd5413, %rd5438;
	shr.u64 	%rd5440, %rd5439, 32;
	and.b64  	%rd5441, %rd5384, 4294967295;
	add.s64 	%rd5442, %rd5440, %rd5441;
	mad.lo.s64 	%rd5443, %rd10, %rd5413, %rd5442;
	shr.u64 	%rd5444, %rd5443, 32;
	and.b64  	%rd5445, %rd5388, 4294967295;
	add.s64 	%rd5446, %rd5444, %rd5445;
	shr.u64 	%rd5447, %rd5446, 32;
	and.b64  	%rd5448, %rd5392, 4294967295;
	add.s64 	%rd5449, %rd5447, %rd5448;
	shr.u64 	%rd5450, %rd5449, 32;
	and.b64  	%rd5451, %rd5396, 4294967295;
	add.s64 	%rd5452, %rd5450, %rd5451;
	shr.u64 	%rd5453, %rd5452, 32;
	and.b64  	%rd5454, %rd5400, 4294967295;
	add.s64 	%rd5455, %rd5453, %rd5454;
	shr.u64 	%rd5456, %rd5455, 32;
	and.b64  	%rd5457, %rd5404, 4294967295;
	add.s64 	%rd5458, %rd5456, %rd5457;
	shr.u64 	%rd5459, %rd5458, 32;
	and.b64  	%rd5460, %rd5408, 4294967295;
	add.s64 	%rd5461, %rd5459, %rd5460;
	shr.u64 	%rd5462, %rd5461, 32;
	and.b64  	%rd5463, %rd5412, 4294967295;
	add.s64 	%rd5464, %rd5462, %rd5463;
	{ .reg .b32 tmp; mov.b64 {tmp, %r2102}, %rd5464; }
	add.s32 	%r2103, %r2099, %r2102;
	mul.lo.s32 	%r2104, %r9, %r2101;
	cvt.u64.u32 	%rd5465, %r2104;
	and.b64  	%rd5466, %rd5419, 4294967295;
	mad.lo.s64 	%rd5467, %rd3, %rd5465, %rd5466;
	shr.u64 	%rd5468, %rd5467, 32;
	and.b64  	%rd5469, %rd5423, 4294967295;
	add.s64 	%rd5470, %rd5468, %rd5469;
	mad.lo.s64 	%rd5471, %rd4, %rd5465, %rd5470;
	cvt.u32.u64 	%r2105, %rd5471;
	shr.u64 	%rd5472, %rd5471, 32;
	and.b64  	%rd5473, %rd5427, 4294967295;
	add.s64 	%rd5474, %rd5472, %rd5473;
	mad.lo.s64 	%rd5475, %rd5, %rd5465, %rd5474;
	shr.u64 	%rd5476, %rd5475, 32;
	and.b64  	%rd5477, %rd5431, 4294967295;
	add.s64 	%rd5478, %rd5476, %rd5477;
	mad.lo.s64 	%rd5479, %rd6, %rd5465, %rd5478;
	shr.u64 	%rd5480, %rd5479, 32;
	and.b64  	%rd5481, %rd5435, 4294967295;
	add.s64 	%rd5482, %rd5480, %rd5481;
	mad.lo.s64 	%rd5483, %rd7, %rd5465, %rd5482;
	shr.u64 	%rd5484, %rd5483, 32;
	and.b64  	%rd5485, %rd5439, 4294967295;
	add.s64 	%rd5486, %rd5484, %rd5485;
	mad.lo.s64 	%rd5487, %rd8, %rd5465, %rd5486;
	shr.u64 	%rd5488, %rd5487, 32;
	and.b64  	%rd5489, %rd5443, 4294967295;
	add.s64 	%rd5490, %rd5488, %rd5489;
	mad.lo.s64 	%rd5491, %rd9, %rd5465, %rd5490;
	shr.u64 	%rd5492, %rd5491, 32;
	and.b64  	%rd5493, %rd5446, 4294967295;
	add.s64 	%rd5494, %rd5492, %rd5493;
	mad.lo.s64 	%rd5495, %rd10, %rd5465, %rd5494;
	shr.u64 	%rd5496, %rd5495, 32;
	and.b64  	%rd5497, %rd5449, 4294967295;
	add.s64 	%rd5498, %rd5496, %rd5497;
	shr.u64 	%rd5499, %rd5498, 32;
	and.b64  	%rd5500, %rd5452, 4294967295;
	add.s64 	%rd5501, %rd5499, %rd5500;
	shr.u64 	%rd5502, %rd5501, 32;
	and.b64  	%rd5503, %rd5455, 4294967295;
	add.s64 	%rd5504, %rd5502, %rd5503;
	shr.u64 	%rd5505, %rd5504, 32;
	and.b64  	%rd5506, %rd5458, 4294967295;
	add.s64 	%rd5507, %rd5505, %rd5506;
	shr.u64 	%rd5508, %rd5507, 32;
	and.b64  	%rd5509, %rd5461, 4294967295;
	add.s64 	%rd5510, %rd5508, %rd5509;
	shr.u64 	%rd5511, %rd5510, 32;
	and.b64  	%rd5512, %rd5464, 4294967295;
	add.s64 	%rd5513, %rd5511, %rd5512;
	{ .reg .b32 tmp; mov.b64 {tmp, %r2106}, %rd5513; }
	add.s32 	%r2107, %r2103, %r2106;
	mul.lo.s32 	%r2108, %r9, %r2105;
	cvt.u64.u32 	%rd5514, %r2108;
	and.b64  	%rd5515, %rd5471, 4294967295;
	mad.lo.s64 	%rd5516, %rd3, %rd5514, %rd5515;
	shr.u64 	%rd5517, %rd5516, 32;
	and.b64  	%rd5518, %rd5475, 4294967295;
	add.s64 	%rd5519, %rd5517, %rd5518;
	mad.lo.s64 	%rd5520, %rd4, %rd5514, %rd5519;
	cvt.u32.u64 	%r2109, %rd5520;
	shr.u64 	%rd5521, %rd5520, 32;
	and.b64  	%rd5522, %rd5479, 4294967295;
	add.s64 	%rd5523, %rd5521, %rd5522;
	mad.lo.s64 	%rd5524, %rd5, %rd5514, %rd5523;
	shr.u64 	%rd5525, %rd5524, 32;
	and.b64  	%rd5526, %rd5483, 4294967295;
	add.s64 	%rd5527, %rd5525, %rd5526;
	mad.lo.s64 	%rd5528, %rd6, %rd5514, %rd5527;
	shr.u64 	%rd5529, %rd5528, 32;
	and.b64  	%rd5530, %rd5487, 4294967295;
	add.s64 	%rd5531, %rd5529, %rd5530;
	mad.lo.s64 	%rd5532, %rd7, %rd5514, %rd5531;
	shr.u64 	%rd5533, %rd5532, 32;
	and.b64  	%rd5534, %rd5491, 4294967295;
	add.s64 	%rd5535, %rd5533, %rd5534;
	mad.lo.s64 	%rd5536, %rd8, %rd5514, %rd5535;
	shr.u64 	%rd5537, %rd5536, 32;
	and.b64  	%rd5538, %rd5495, 4294967295;
	add.s64 	%rd5539, %rd5537, %rd5538;
	mad.lo.s64 	%rd5540, %rd9, %rd5514, %rd5539;
	shr.u64 	%rd5541, %rd5540, 32;
	and.b64  	%rd5542, %rd5498, 4294967295;
	add.s64 	%rd5543, %rd5541, %rd5542;
	mad.lo.s64 	%rd5544, %rd10, %rd5514, %rd5543;
	shr.u64 	%rd5545, %rd5544, 32;
	and.b64  	%rd5546, %rd5501, 4294967295;
	add.s64 	%rd5547, %rd5545, %rd5546;
	shr.u64 	%rd5548, %rd5547, 32;
	and.b64  	%rd5549, %rd5504, 4294967295;
	add.s64 	%rd5550, %rd5548, %rd5549;
	shr.u64 	%rd5551, %rd5550, 32;
	and.b64  	%rd5552, %rd5507, 4294967295;
	add.s64 	%rd5553, %rd5551, %rd5552;
	shr.u64 	%rd5554, %rd5553, 32;
	and.b64  	%rd5555, %rd5510, 4294967295;
	add.s64 	%rd5556, %rd5554, %rd5555;
	shr.u64 	%rd5557, %rd5556, 32;
	and.b64  	%rd5558, %rd5513, 4294967295;
	add.s64 	%rd5559, %rd5557, %rd5558;
	{ .reg .b32 tmp; mov.b64 {tmp, %r2110}, %rd5559; }
	add.s32 	%r2111, %r2107, %r2110;
	mul.lo.s32 	%r2112, %r9, %r2109;
	cvt.u64.u32 	%rd5560, %r2112;
	and.b64  	%rd5561, %rd5520, 4294967295;
	mad.lo.s64 	%rd5562, %rd3, %rd5560, %rd5561;
	shr.u64 	%rd5563, %rd5562, 32;
	and.b64  	%rd5564, %rd5524, 4294967295;
	add.s64 	%rd5565, %rd5563, %rd5564;
	mad.lo.s64 	%rd5566, %rd4, %rd5560, %rd5565;
	cvt.u32.u64 	%r2113, %rd5566;
	shr.u64 	%rd5567, %rd5566, 32;
	and.b64  	%rd5568, %rd5528, 4294967295;
	add.s64 	%rd5569, %rd5567, %rd5568;
	mad.lo.s64 	%rd5570, %rd5, %rd5560, %rd5569;
	shr.u64 	%rd5571, %rd5570, 32;
	and.b64  	%rd5572, %rd5532, 4294967295;
	add.s64 	%rd5573, %rd5571, %rd5572;
	mad.lo.s64 	%rd5574, %rd6, %rd5560, %rd5573;
	shr.u64 	%rd5575, %rd5574, 32;
	and.b64  	%rd5576, %rd5536, 4294967295;
	add.s64 	%rd5577, %rd5575, %rd5576;
	mad.lo.s64 	%rd5578, %rd7, %rd5560, %rd5577;
	shr.u64 	%rd5579, %rd5578, 32;
	and.b64  	%rd5580, %rd5540, 4294967295;
	add.s64 	%rd5581, %rd5579, %rd5580;
	mad.lo.s64 	%rd5582, %rd8, %rd5560, %rd5581;
	shr.u64 	%rd5583, %rd5582, 32;
	and.b64  	%rd5584, %rd5544, 4294967295;
	add.s64 	%rd5585, %rd5583, %rd5584;
	mad.lo.s64 	%rd5586, %rd9, %rd5560, %rd5585;
	shr.u64 	%rd5587, %rd5586, 32;
	and.b64  	%rd5588, %rd5547, 4294967295;
	add.s64 	%rd5589, %rd5587, %rd5588;
	mad.lo.s64 	%rd5590, %rd10, %rd5560, %rd5589;
	shr.u64 	%rd5591, %rd5590, 32;
	and.b64  	%rd5592, %rd5550, 4294967295;
	add.s64 	%rd5593, %rd5591, %rd5592;
	shr.u64 	%rd5594, %rd5593, 32;
	and.b64  	%rd5595, %rd5553, 4294967295;
	add.s64 	%rd5596, %rd5594, %rd5595;
	shr.u64 	%rd5597, %rd5596, 32;
	and.b64  	%rd5598, %rd5556, 4294967295;
	add.s64 	%rd5599, %rd5597, %rd5598;
	shr.u64 	%rd5600, %rd5599, 32;
	and.b64  	%rd5601, %rd5559, 4294967295;
	add.s64 	%rd5602, %rd5600, %rd5601;
	{ .reg .b32 tmp; mov.b64 {tmp, %r2114}, %rd5602; }
	add.s32 	%r2115, %r2111, %r2114;
	mul.lo.s32 	%r2116, %r9, %r2113;
	cvt.u64.u32 	%rd5603, %r2116;
	and.b64  	%rd5604, %rd5566, 4294967295;
	mad.lo.s64 	%rd5605, %rd3, %rd5603, %rd5604;
	shr.u64 	%rd5606, %rd5605, 32;
	and.b64  	%rd5607, %rd5570, 4294967295;
	add.s64 	%rd5608, %rd5606, %rd5607;
	mad.lo.s64 	%rd5609, %rd4, %rd5603, %rd5608;
	cvt.u32.u64 	%r2117, %rd5609;
	shr.u64 	%rd5610, %rd5609, 32;
	and.b64  	%rd5611, %rd5574, 4294967295;
	add.s64 	%rd5612, %rd5610, %rd5611;
	mad.lo.s64 	%rd5613, %rd5, %rd5603, %rd5612;
	shr.u64 	%rd5614, %rd5613, 32;
	and.b64  	%rd5615, %rd5578, 4294967295;
	add.s64 	%rd5616, %rd5614, %rd5615;
	mad.lo.s64 	%rd5617, %rd6, %rd5603, %rd5616;
	shr.u64 	%rd5618, %rd5617, 32;
	and.b64  	%rd5619, %rd5582, 4294967295;
	add.s64 	%rd5620, %rd5618, %rd5619;
	mad.lo.s64 	%rd5621, %rd7, %rd5603, %rd5620;
	shr.u64 	%rd5622, %rd5621, 32;
	and.b64  	%rd5623, %rd5586, 4294967295;
	add.s64 	%rd5624, %rd5622, %rd5623;
	mad.lo.s64 	%rd5625, %rd8, %rd5603, %rd5624;
	shr.u64 	%rd5626, %rd5625, 32;
	and.b64  	%rd5627, %rd5590, 4294967295;
	add.s64 	%rd5628, %rd5626, %rd5627;
	mad.lo.s64 	%rd5629, %rd9, %rd5603, %rd5628;
	shr.u64 	%rd5630, %rd5629, 32;
	and.b64  	%rd5631, %rd5593, 4294967295;
	add.s64 	%rd5632, %rd5630, %rd5631;
	mad.lo.s64 	%rd5633, %rd10, %rd5603, %rd5632;
	shr.u64 	%rd5634, %rd5633, 32;
	and.b64  	%rd5635, %rd5596, 4294967295;
	add.s64 	%rd5636, %rd5634, %rd5635;
	shr.u64 	%rd5637, %rd5636, 32;
	and.b64  	%rd5638, %rd5599, 4294967295;
	add.s64 	%rd5639, %rd5637, %rd5638;
	shr.u64 	%rd5640, %rd5639, 32;
	and.b64  	%rd5641, %rd5602, 4294967295;
	add.s64 	%rd5642, %rd5640, %rd5641;
	{ .reg .b32 tmp; mov.b64 {tmp, %r2118}, %rd5642; }
	add.s32 	%r2119, %r2115, %r2118;
	mul.lo.s32 	%r2120, %r9, %r2117;
	cvt.u64.u32 	%rd5643, %r2120;
	and.b64  	%rd5644, %rd5609, 4294967295;
	mad.lo.s64 	%rd5645, %rd3, %rd5643, %rd5644;
	shr.u64 	%rd5646, %rd5645, 32;
	and.b64  	%rd5647, %rd5613, 4294967295;
	add.s64 	%rd5648, %rd5646, %rd5647;
	mad.lo.s64 	%rd5649, %rd4, %rd5643, %rd5648;
	cvt.u32.u64 	%r2121, %rd5649;
	shr.u64 	%rd5650, %rd5649, 32;
	and.b64  	%rd5651, %rd5617, 4294967295;
	add.s64 	%rd5652, %rd5650, %rd5651;
	mad.lo.s64 	%rd5653, %rd5, %rd5643, %rd5652;
	shr.u64 	%rd5654, %rd5653, 32;
	and.b64  	%rd5655, %rd5621, 4294967295;
	add.s64 	%rd5656, %rd5654, %rd5655;
	mad.lo.s64 	%rd5657, %rd6, %rd5643, %rd5656;
	shr.u64 	%rd5658, %rd5657, 32;
	and.b64  	%rd5659, %rd5625, 4294967295;
	add.s64 	%rd5660, %rd5658, %rd5659;
	mad.lo.s64 	%rd5661, %rd7, %rd5643, %rd5660;
	shr.u64 	%rd5662, %rd5661, 32;
	and.b64  	%rd5663, %rd5629, 4294967295;
	add.s64 	%rd5664, %rd5662, %rd5663;
	mad.lo.s64 	%rd5665, %rd8, %rd5643, %rd5664;
	shr.u64 	%rd5666, %rd5665, 32;
	and.b64  	%rd5667, %rd5633, 4294967295;
	add.s64 	%rd5668, %rd5666, %rd5667;
	mad.lo.s64 	%rd5669, %rd9, %rd5643, %rd5668;
	shr.u64 	%rd5670, %rd5669, 32;
	and.b64  	%rd5671, %rd5636, 4294967295;
	add.s64 	%rd5672, %rd5670, %rd5671;
	mad.lo.s64 	%rd5673, %rd10, %rd5643, %rd5672;
	shr.u64 	%rd5674, %rd5673, 32;
	and.b64  	%rd5675, %rd5639, 4294967295;
	add.s64 	%rd5676, %rd5674, %rd5675;
	shr.u64 	%rd5677, %rd5676, 32;
	and.b64  	%rd5678, %rd5642, 4294967295;
	add.s64 	%rd5679, %rd5677, %rd5678;
	{ .reg .b32 tmp; mov.b64 {tmp, %r2122}, %rd5679; }
	add.s32 	%r2123, %r2119, %r2122;
	mul.lo.s32 	%r2124, %r9, %r2121;
	cvt.u64.u32 	%rd5680, %r2124;
	and.b64  	%rd5681, %rd5649, 4294967295;
	mad.lo.s64 	%rd5682, %rd3, %rd5680, %rd5681;
	shr.u64 	%rd5683, %rd5682, 32;
	and.b64  	%rd5684, %rd5653, 4294967295;
	add.s64 	%rd5685, %rd5683, %rd5684;
	mad.lo.s64 	%rd5686, %rd4, %rd5680, %rd5685;
	cvt.u32.u64 	%r2125, %rd5686;
	shr.u64 	%rd5687, %rd5686, 32;
	and.b64  	%rd5688, %rd5657, 4294967295;
	add.s64 	%rd5689, %rd5687, %rd5688;
	mad.lo.s64 	%rd5690, %rd5, %rd5680, %rd5689;
	shr.u64 	%rd5691, %rd5690, 32;
	and.b64  	%rd5692, %rd5661, 4294967295;
	add.s64 	%rd5693, %rd5691, %rd5692;
	mad.lo.s64 	%rd5694, %rd6, %rd5680, %rd5693;
	shr.u64 	%rd5695, %rd5694, 32;
	and.b64  	%rd5696, %rd5665, 4294967295;
	add.s64 	%rd5697, %rd5695, %rd5696;
	mad.lo.s64 	%rd5698, %rd7, %rd5680, %rd5697;
	shr.u64 	%rd5699, %rd5698, 32;
	and.b64  	%rd5700, %rd5669, 4294967295;
	add.s64 	%rd5701, %rd5699, %rd5700;
	mad.lo.s64 	%rd5702, %rd8, %rd5680, %rd5701;
	shr.u64 	%rd5703, %rd5702, 32;
	and.b64  	%rd5704, %rd5673, 4294967295;
	add.s64 	%rd5705, %rd5703, %rd5704;
	mad.lo.s64 	%rd5706, %rd9, %rd5680, %rd5705;
	shr.u64 	%rd5707, %rd5706, 32;
	and.b64  	%rd5708, %rd5676, 4294967295;
	add.s64 	%rd5709, %rd5707, %rd5708;
	mad.lo.s64 	%rd5710, %rd10, %rd5680, %rd5709;
	shr.u64 	%rd5711, %rd5710, 32;
	and.b64  	%rd5712, %rd5679, 4294967295;
	add.s64 	%rd5713, %rd5711, %rd5712;
	{ .reg .b32 tmp; mov.b64 {tmp, %r2126}, %rd5713; }
	add.s32 	%r2127, %r2123, %r2126;
	mul.lo.s32 	%r2128, %r9, %r2125;
	cvt.u64.u32 	%rd5714, %r2128;
	and.b64  	%rd5715, %rd5686, 4294967295;
	mad.lo.s64 	%rd5716, %rd3, %rd5714, %rd5715;
	shr.u64 	%rd5717, %rd5716, 32;
	and.b64  	%rd5718, %rd5690, 4294967295;
	add.s64 	%rd5719, %rd5717, %rd5718;
	mad.lo.s64 	%rd48805, %rd4, %rd5714, %rd5719;
	shr.u64 	%rd5720, %rd48805, 32;
	and.b64  	%rd5721, %rd5694, 4294967295;
	add.s64 	%rd5722, %rd5720, %rd5721;
	mad.lo.s64 	%rd48806, %rd5, %rd5714, %rd5722;
	cvt.u32.u64 	%r832, %rd48806;
	shr.u64 	%rd5723, %rd48806, 32;
	and.b64  	%rd5724, %rd5698, 4294967295;
	add.s64 	%rd5725, %rd5723, %rd5724;
	mad.lo.s64 	%rd48807, %rd6, %rd5714, %rd5725;
	cvt.u32.u64 	%r833, %rd48807;
	shr.u64 	%rd5726, %rd48807, 32;
	and.b64  	%rd5727, %rd5702, 4294967295;
	add.s64 	%rd5728, %rd5726, %rd5727;
	mad.lo.s64 	%rd48808, %rd7, %rd5714, %rd5728;
	cvt.u32.u64 	%r834, %rd48808;
	shr.u64 	%rd5729, %rd48808, 32;
	and.b64  	%rd5730, %rd5706, 4294967295;
	add.s64 	%rd5731, %rd5729, %rd5730;
	mad.lo.s64 	%rd48809, %rd8, %rd5714, %rd5731;
	cvt.u32.u64 	%r835, %rd48809;
	shr.u64 	%rd5732, %rd48809, 32;
	and.b64  	%rd5733, %rd5710, 4294967295;
	add.s64 	%rd5734, %rd5732, %rd5733;
	mad.lo.s64 	%rd48810, %rd9, %rd5714, %rd5734;
	cvt.u32.u64 	%r836, %rd48810;
	shr.u64 	%rd5735, %rd48810, 32;
	and.b64  	%rd5736, %rd5713, 4294967295;
	add.s64 	%rd5737, %rd5735, %rd5736;
	mad.lo.s64 	%rd48811, %rd10, %rd5714, %rd5737;
	cvt.u32.u64 	%r837, %rd48811;
	{ .reg .b32 tmp; mov.b64 {tmp, %r2129}, %rd48811; }
	add.s32 	%r6710, %r2127, %r2129;
	setp.gt.u32 	%p87, %r6710, %r2097;
	@%p87 bra 	$L__BB0_891;
	cvt.u32.u64 	%r2130, %rd10;
	setp.lt.u32 	%p88, %r6710, %r2130;
	@%p88 bra 	$L__BB0_892;
	cvt.u32.u64 	%r2131, %rd9;
	setp.lt.u32 	%p89, %r2131, %r837;
	@%p89 bra 	$L__BB0_891;
	cvt.u32.u64 	%r2132, %rd9;
	setp.gt.u32 	%p90, %r2132, %r837;
	@%p90 bra 	$L__BB0_892;
	cvt.u32.u64 	%r2133, %rd8;
	setp.lt.u32 	%p91, %r2133, %r836;
	@%p91 bra 	$L__BB0_891;
	cvt.u32.u64 	%r2134, %rd8;
	setp.gt.u32 	%p92, %r2134, %r836;
	@%p92 bra 	$L__BB0_892;
	cvt.u32.u64 	%r2135, %rd7;
	setp.lt.u32 	%p93, %r2135, %r835;
	@%p93 bra 	$L__BB0_891;
	cvt.u32.u64 	%r2136, %rd7;
	setp.gt.u32 	%p94, %r2136, %r835;
	@%p94 bra 	$L__BB0_892;
	cvt.u32.u64 	%r2137, %rd6;
	setp.lt.u32 	%p95, %r2137, %r834;
	@%p95 bra 	$L__BB0_891;
	cvt.u32.u64 	%r2138, %rd6;
	setp.gt.u32 	%p96, %r2138, %r834;
	@%p96 bra 	$L__BB0_892;
	cvt.u32.u64 	%r2139, %rd5;
	setp.lt.u32 	%p97, %r2139, %r833;
	@%p97 bra 	$L__BB0_891;
	cvt.u32.u64 	%r2140, %rd5;
	setp.gt.u32 	%p98, %r2140, %r833;
	@%p98 bra 	$L__BB0_892;
	cvt.u32.u64 	%r2141, %rd4;
	setp.lt.u32 	%p99, %r2141, %r832;
	@%p99 bra 	$L__BB0_891;
	cvt.u32.u64 	%r2142, %rd4;
	cvt.u32.u64 	%r2143, %rd3;
	setp.gt.u32 	%p100, %r2142, %r832;
	cvt.u32.u64 	%r2144, %rd48805;
	setp.gt.u32 	%p101, %r2143, %r2144;
	or.pred  	%p102, %p100, %p101;
	@%p102 bra 	$L__BB0_892;
$L__BB0_891:
	cvt.u32.u64 	%r2145, %rd10;
	and.b64  	%rd5739, %rd48805, 4294967295;
	sub.s64 	%rd48805, %rd5739, %rd3;
	shr.u64 	%rd5740, %rd48805, 63;
	and.b64  	%rd5741, %rd48806, 4294967295;
	add.s64 	%rd5742, %rd5740, %rd4;
	sub.s64 	%rd48806, %rd5741, %rd5742;
	shr.u64 	%rd5743, %rd48806, 63;
	and.b64  	%rd5744, %rd48807, 4294967295;
	add.s64 	%rd5745, %rd5743, %rd5;
	sub.s64 	%rd48807, %rd5744, %rd5745;
	shr.u64 	%rd5746, %rd48807, 63;
	and.b64  	%rd5747, %rd48808, 4294967295;
	add.s64 	%rd5748, %rd5746, %rd6;
	sub.s64 	%rd48808, %rd5747, %rd5748;
	shr.u64 	%rd5749, %rd48808, 63;
	and.b64  	%rd5750, %rd48809, 4294967295;
	add.s64 	%rd5751, %rd5749, %rd7;
	sub.s64 	%rd48809, %rd5750, %rd5751;
	shr.u64 	%rd5752, %rd48809, 63;
	and.b64  	%rd5753, %rd48810, 4294967295;
	add.s64 	%rd5754, %rd5752, %rd8;
	sub.s64 	%rd48810, %rd5753, %rd5754;
	shr.u64 	%rd5755, %rd48810, 63;
	and.b64  	%rd5756, %rd48811, 4294967295;
	add.s64 	%rd5757, %rd5755, %rd9;
	sub.s64 	%rd48811, %rd5756, %rd5757;
	shr.u64 	%rd5758, %rd48811, 63;
	cvt.u32.u64 	%r2146, %rd5758;
	add.s32 	%r2147, %r2145, %r2146;
	sub.s32 	%r6710, %r6710, %r2147;
$L__BB0_892:
	cvt.u32.u64 	%r2148, %rd10;
	cvt.u64.u32 	%rd1562, %r110;
	and.b64  	%rd1563, %rd48805, 4294967295;
	mul.lo.s64 	%rd5759, %rd1563, %rd1562;
	cvt.u32.u64 	%r2149, %rd5759;
	shr.u64 	%rd5760, %rd5759, 32;
	and.b64  	%rd1564, %rd48806, 4294967295;
	mad.lo.s64 	%rd5761, %rd1564, %rd1562, %rd5760;
	shr.u64 	%rd5762, %rd5761, 32;
	and.b64  	%rd1565, %rd48807, 4294967295;
	mad.lo.s64 	%rd5763, %rd1565, %rd1562, %rd5762;
	shr.u64 	%rd5764, %rd5763, 32;
	and.b64  	%rd1566, %rd48808, 4294967295;
	mad.lo.s64 	%rd5765, %rd1566, %rd1562, %rd5764;
	shr.u64 	%rd5766, %rd5765, 32;
	and.b64  	%rd1567, %rd48809, 4294967295;
	mad.lo.s64 	%rd5767, %rd1567, %rd1562, %rd5766;
	shr.u64 	%rd5768, %rd5767, 32;
	and.b64  	%rd1568, %rd48810, 4294967295;
	mad.lo.s64 	%rd5769, %rd1568, %rd1562, %rd5768;
	shr.u64 	%rd5770, %rd5769, 32;
	and.b64  	%rd1569, %rd48811, 4294967295;
	mad.lo.s64 	%rd5771, %rd1569, %rd1562, %rd5770;
	shr.u64 	%rd5772, %rd5771, 32;
	cvt.u64.u32 	%rd1570, %r6710;
	mul.wide.u32 	%rd5773, %r6710, %r110;
	add.s64 	%rd5774, %rd5772, %rd5773;
	shr.u64 	%rd5775, %rd5774, 32;
	cvt.u64.u32 	%rd1571, %r109;
	and.b64  	%rd5776, %rd5761, 4294967295;
	mad.lo.s64 	%rd5777, %rd1563, %rd1571, %rd5776;
	shr.u64 	%rd5778, %rd5777, 32;
	and.b64  	%rd5779, %rd5763, 4294967295;
	add.s64 	%rd5780, %rd5778, %rd5779;
	mad.lo.s64 	%rd5781, %rd1564, %rd1571, %rd5780;
	shr.u64 	%rd5782, %rd5781, 32;
	and.b64  	%rd5783, %rd5765, 4294967295;
	add.s64 	%rd5784, %rd5782, %rd5783;
	mad.lo.s64 	%rd5785, %rd1565, %rd1571, %rd5784;
	shr.u64 	%rd5786, %rd5785, 32;
	and.b64  	%rd5787, %rd5767, 4294967295;
	add.s64 	%rd5788, %rd5786, %rd5787;
	mad.lo.s64 	%rd5789, %rd1566, %rd1571, %rd5788;
	shr.u64 	%rd5790, %rd5789, 32;
	and.b64  	%rd5791, %rd5769, 4294967295;
	add.s64 	%rd5792, %rd5790, %rd5791;
	mad.lo.s64 	%rd5793, %rd1567, %rd1571, %rd5792;
	shr.u64 	%rd5794, %rd5793, 32;
	and.b64  	%rd5795, %rd5771, 4294967295;
	add.s64 	%rd5796, %rd5794, %rd5795;
	mad.lo.s64 	%rd5797, %rd1568, %rd1571, %rd5796;
	shr.u64 	%rd5798, %rd5797, 32;
	and.b64  	%rd5799, %rd5774, 4294967295;
	add.s64 	%rd5800, %rd5798, %rd5799;
	mad.lo.s64 	%rd5801, %rd1569, %rd1571, %rd5800;
	shr.u64 	%rd5802, %rd5801, 32;
	mul.wide.u32 	%rd5803, %r6710, %r109;
	add.s64 	%rd5804, %rd5802, %rd5775;
	add.s64 	%rd5805, %rd5804, %rd5803;
	shr.u64 	%rd5806, %rd5805, 32;
	cvt.u64.u32 	%rd1572, %r108;
	and.b64  	%rd5807, %rd5781, 4294967295;
	mad.lo.s64 	%rd5808, %rd1563, %rd1572, %rd5807;
	shr.u64 	%rd5809, %rd5808, 32;
	and.b64  	%rd5810, %rd5785, 4294967295;
	add.s64 	%rd5811, %rd5809, %rd5810;
	mad.lo.s64 	%rd5812, %rd1564, %rd1572, %rd5811;
	shr.u64 	%rd5813, %rd5812, 32;
	and.b64  	%rd5814, %rd5789, 4294967295;
	add.s64 	%rd5815, %rd5813, %rd5814;
	mad.lo.s64 	%rd5816, %rd1565, %rd1572, %rd5815;
	shr.u64 	%rd5817, %rd5816, 32;
	and.b64  	%rd5818, %rd5793, 4294967295;
	add.s64 	%rd5819, %rd5817, %rd5818;
	mad.lo.s64 	%rd5820, %rd1566, %rd1572, %rd5819;
	shr.u64 	%rd5821, %rd5820, 32;
	and.b64  	%rd5822, %rd5797, 4294967295;
	add.s64 	%rd5823, %rd5821, %rd5822;
	mad.lo.s64 	%rd5824, %rd1567, %rd1572, %rd5823;
	shr.u64 	%rd5825, %rd5824, 32;
	and.b64  	%rd5826, %rd5801, 4294967295;
	add.s64 	%rd5827, %rd5825, %rd5826;
	mad.lo.s64 	%rd5828, %rd1568, %rd1572, %rd5827;
	shr.u64 	%rd5829, %rd5828, 32;
	and.b64  	%rd5830, %rd5805, 4294967295;
	add.s64 	%rd5831, %rd5829, %rd5830;
	mad.lo.s64 	%rd5832, %rd1569, %rd1572, %rd5831;
	shr.u64 	%rd5833, %rd5832, 32;
	mul.wide.u32 	%rd5834, %r6710, %r108;
	add.s64 	%rd5835, %rd5833, %rd5806;
	add.s64 	%rd5836, %rd5835, %rd5834;
	shr.u64 	%rd5837, %rd5836, 32;
	cvt.u64.u32 	%rd1573, %r107;
	and.b64  	%rd5838, %rd5812, 4294967295;
	mad.lo.s64 	%rd5839, %rd1563, %rd1573, %rd5838;
	shr.u64 	%rd5840, %rd5839, 32;
	and.b64  	%rd5841, %rd5816, 4294967295;
	add.s64 	%rd5842, %rd5840, %rd5841;
	mad.lo.s64 	%rd5843, %rd1564, %rd1573, %rd5842;
	shr.u64 	%rd5844, %rd5843, 32;
	and.b64  	%rd5845, %rd5820, 4294967295;
	add.s64 	%rd5846, %rd5844, %rd5845;
	mad.lo.s64 	%rd5847, %rd1565, %rd1573, %rd5846;
	shr.u64 	%rd5848, %rd5847, 32;
	and.b64  	%rd5849, %rd5824, 4294967295;
	add.s64 	%rd5850, %rd5848, %rd5849;
	mad.lo.s64 	%rd5851, %rd1566, %rd1573, %rd5850;
	shr.u64 	%rd5852, %rd5851, 32;
	and.b64  	%rd5853, %rd5828, 4294967295;
	add.s64 	%rd5854, %rd5852, %rd5853;
	mad.lo.s64 	%rd5855, %rd1567, %rd1573, %rd5854;
	shr.u64 	%rd5856, %rd5855, 32;
	and.b64  	%rd5857, %rd5832, 4294967295;
	add.s64 	%rd5858, %rd5856, %rd5857;
	mad.lo.s64 	%rd5859, %rd1568, %rd1573, %rd5858;
	shr.u64 	%rd5860, %rd5859, 32;
	and.b64  	%rd5861, %rd5836, 4294967295;
	add.s64 	%rd5862, %rd5860, %rd5861;
	mad.lo.s64 	%rd5863, %rd1569, %rd1573, %rd5862;
	shr.u64 	%rd5864, %rd5863, 32;
	mul.wide.u32 	%rd5865, %r6710, %r107;
	add.s64 	%rd5866, %rd5864, %rd5837;
	add.s64 	%rd5867, %rd5866, %rd5865;
	shr.u64 	%rd5868, %rd5867, 32;
	cvt.u64.u32 	%rd1574, %r106;
	and.b64  	%rd5869, %rd5843, 4294967295;
	mad.lo.s64 	%rd5870, %rd1563, %rd1574, %rd5869;
	shr.u64 	%rd5871, %rd5870, 32;
	and.b64  	%rd5872, %rd5847, 4294967295;
	add.s64 	%rd5873, %rd5871, %rd5872;
	mad.lo.s64 	%rd5874, %rd1564, %rd1574, %rd5873;
	shr.u64 	%rd5875, %rd5874, 32;
	and.b64  	%rd5876, %rd5851, 4294967295;
	add.s64 	%rd5877, %rd5875, %rd5876;
	mad.lo.s64 	%rd5878, %rd1565, %rd1574, %rd5877;
	shr.u64 	%rd5879, %rd5878, 32;
	and.b64  	%rd5880, %rd5855, 4294967295;
	add.s64 	%rd5881, %rd5879, %rd5880;
	mad.lo.s64 	%rd5882, %rd1566, %rd1574, %rd5881;
	shr.u64 	%rd5883, %rd5882, 32;
	and.b64  	%rd5884, %rd5859, 4294967295;
	add.s64 	%rd5885, %rd5883, %rd5884;
	mad.lo.s64 	%rd5886, %rd1567, %rd1574, %rd5885;
	shr.u64 	%rd5887, %rd5886, 32;
	and.b64  	%rd5888, %rd5863, 4294967295;
	add.s64 	%rd5889, %rd5887, %rd5888;
	mad.lo.s64 	%rd5890, %rd1568, %rd1574, %rd5889;
	shr.u64 	%rd5891, %rd5890, 32;
	and.b64  	%rd5892, %rd5867, 4294967295;
	add.s64 	%rd5893, %rd5891, %rd5892;
	mad.lo.s64 	%rd5894, %rd1569, %rd1574, %rd5893;
	shr.u64 	%rd5895, %rd5894, 32;
	mul.wide.u32 	%rd5896, %r6710, %r106;
	add.s64 	%rd5897, %rd5895, %rd5868;
	add.s64 	%rd5898, %rd5897, %rd5896;
	shr.u64 	%rd5899, %rd5898, 32;
	cvt.u64.u32 	%rd1575, %r105;
	and.b64  	%rd5900, %rd5874, 4294967295;
	mad.lo.s64 	%rd5901, %rd1563, %rd1575, %rd5900;
	shr.u64 	%rd5902, %rd5901, 32;
	and.b64  	%rd5903, %rd5878, 4294967295;
	add.s64 	%rd5904, %rd5902, %rd5903;
	mad.lo.s64 	%rd5905, %rd1564, %rd1575, %rd5904;
	shr.u64 	%rd5906, %rd5905, 32;
	and.b64  	%rd5907, %rd5882, 4294967295;
	add.s64 	%rd5908, %rd5906, %rd5907;
	mad.lo.s64 	%rd5909, %rd1565, %rd1575, %rd5908;
	shr.u64 	%rd5910, %rd5909, 32;
	and.b64  	%rd5911, %rd5886, 4294967295;
	add.s64 	%rd5912, %rd5910, %rd5911;
	mad.lo.s64 	%rd5913, %rd1566, %rd1575, %rd5912;
	shr.u64 	%rd5914, %rd5913, 32;
	and.b64  	%rd5915, %rd5890, 4294967295;
	add.s64 	%rd5916, %rd5914, %rd5915;
	mad.lo.s64 	%rd5917, %rd1567, %rd1575, %rd5916;
	shr.u64 	%rd5918, %rd5917, 32;
	and.b64  	%rd5919, %rd5894, 4294967295;
	add.s64 	%rd5920, %rd5918, %rd5919;
	mad.lo.s64 	%rd5921, %rd1568, %rd1575, %rd5920;
	shr.u64 	%rd5922, %rd5921, 32;
	and.b64  	%rd5923, %rd5898, 4294967295;
	add.s64 	%rd5924, %rd5922, %rd5923;
	mad.lo.s64 	%rd5925, %rd1569, %rd1575, %rd5924;
	shr.u64 	%rd5926, %rd5925, 32;
	mul.wide.u32 	%rd5927, %r6710, %r105;
	add.s64 	%rd5928, %rd5926, %rd5899;
	add.s64 	%rd5929, %rd5928, %rd5927;
	shr.u64 	%rd5930, %rd5929, 32;
	cvt.u64.u32 	%rd1576, %r104;
	and.b64  	%rd5931, %rd5905, 4294967295;
	mad.lo.s64 	%rd5932, %rd1563, %rd1576, %rd5931;
	shr.u64 	%rd5933, %rd5932, 32;
	and.b64  	%rd5934, %rd5909, 4294967295;
	add.s64 	%rd5935, %rd5933, %rd5934;
	mad.lo.s64 	%rd5936, %rd1564, %rd1576, %rd5935;
	shr.u64 	%rd5937, %rd5936, 32;
	and.b64  	%rd5938, %rd5913, 4294967295;
	add.s64 	%rd5939, %rd5937, %rd5938;
	mad.lo.s64 	%rd5940, %rd1565, %rd1576, %rd5939;
	shr.u64 	%rd5941, %rd5940, 32;
	and.b64  	%rd5942, %rd5917, 4294967295;
	add.s64 	%rd5943, %rd5941, %rd5942;
	mad.lo.s64 	%rd5944, %rd1566, %rd1576, %rd5943;
	shr.u64 	%rd5945, %rd5944, 32;
	and.b64  	%rd5946, %rd5921, 4294967295;
	add.s64 	%rd5947, %rd5945, %rd5946;
	mad.lo.s64 	%rd5948, %rd1567, %rd1576, %rd5947;
	shr.u64 	%rd5949, %rd5948, 32;
	and.b64  	%rd5950, %rd5925, 4294967295;
	add.s64 	%rd5951, %rd5949, %rd5950;
	mad.lo.s64 	%rd5952, %rd1568, %rd1576, %rd5951;
	shr.u64 	%rd5953, %rd5952, 32;
	and.b64  	%rd5954, %rd5929, 4294967295;
	add.s64 	%rd5955, %rd5953, %rd5954;
	mad.lo.s64 	%rd5956, %rd1569, %rd1576, %rd5955;
	shr.u64 	%rd5957, %rd5956, 32;
	mul.wide.u32 	%rd5958, %r6710, %r104;
	add.s64 	%rd5959, %rd5957, %rd5930;
	add.s64 	%rd5960, %rd5959, %rd5958;
	shr.u64 	%rd5961, %rd5960, 32;
	cvt.u64.u32 	%rd1577, %r103;
	and.b64  	%rd5962, %rd5936, 4294967295;
	mad.lo.s64 	%rd5963, %rd1563, %rd1577, %rd5962;
	shr.u64 	%rd5964, %rd5963, 32;
	and.b64  	%rd5965, %rd5940, 4294967295;
	add.s64 	%rd5966, %rd5964, %rd5965;
	mad.lo.s64 	%rd5967, %rd1564, %rd1577, %rd5966;
	shr.u64 	%rd5968, %rd5967, 32;
	and.b64  	%rd5969, %rd5944, 4294967295;
	add.s64 	%rd5970, %rd5968, %rd5969;
	mad.lo.s64 	%rd5971, %rd1565, %rd1577, %rd5970;
	shr.u64 	%rd5972, %rd5971, 32;
	and.b64  	%rd5973, %rd5948, 4294967295;
	add.s64 	%rd5974, %rd5972, %rd5973;
	mad.lo.s64 	%rd5975, %rd1566, %rd1577, %rd5974;
	shr.u64 	%rd5976, %rd5975, 32;
	and.b64  	%rd5977, %rd5952, 4294967295;
	add.s64 	%rd5978, %rd5976, %rd5977;
	mad.lo.s64 	%rd5979, %rd1567, %rd1577, %rd5978;
	shr.u64 	%rd5980, %rd5979, 32;
	and.b64  	%rd5981, %rd5956, 4294967295;
	add.s64 	%rd5982, %rd5980, %rd5981;
	mad.lo.s64 	%rd5983, %rd1568, %rd1577, %rd5982;
	shr.u64 	%rd5984, %rd5983, 32;
	and.b64  	%rd5985, %rd5960, 4294967295;
	add.s64 	%rd5986, %rd5984, %rd5985;
	mad.lo.s64 	%rd5987, %rd1569, %rd1577, %rd5986;
	shr.u64 	%rd5988, %rd5987, 32;
	mul.wide.u32 	%rd5989, %r6710, %r103;
	add.s64 	%rd5990, %rd5988, %rd5961;
	add.s64 	%rd5991, %rd5990, %rd5989;
	{ .reg .b32 tmp; mov.b64 {tmp, %r2150}, %rd5991; }
	mul.lo.s32 	%r2151, %r9, %r2149;
	cvt.u64.u32 	%rd5992, %r2151;
	and.b64  	%rd5993, %rd5759, 4294967295;
	mad.lo.s64 	%rd5994, %rd3, %rd5992, %rd5993;
	shr.u64 	%rd5995, %rd5994, 32;
	and.b64  	%rd5996, %rd5777, 4294967295;
	add.s64 	%rd5997, %rd5995, %rd5996;
	mad.lo.s64 	%rd5998, %rd4, %rd5992, %rd5997;
	cvt.u32.u64 	%r2152, %rd5998;
	shr.u64 	%rd5999, %rd5998, 32;
	and.b64  	%rd6000, %rd5808, 4294967295;
	add.s64 	%rd6001, %rd5999, %rd6000;
	mad.lo.s64 	%rd6002, %rd5, %rd5992, %rd6001;
	shr.u64 	%rd6003, %rd6002, 32;
	and.b64  	%rd6004, %rd5839, 4294967295;
	add.s64 	%rd6005, %rd6003, %rd6004;
	mad.lo.s64 	%rd6006, %rd6, %rd5992, %rd6005;
	shr.u64 	%rd6007, %rd6006, 32;
	and.b64  	%rd6008, %rd5870, 4294967295;
	add.s64 	%rd6009, %rd6007, %rd6008;
	mad.lo.s64 	%rd6010, %rd7, %rd5992, %rd6009;
	shr.u64 	%rd6011, %rd6010, 32;
	and.b64  	%rd6012, %rd5901, 4294967295;
	add.s64 	%rd6013, %rd6011, %rd6012;
	mad.lo.s64 	%rd6014, %rd8, %rd5992, %rd6013;
	shr.u64 	%rd6015, %rd6014, 32;
	and.b64  	%rd6016, %rd5932, 4294967295;
	add.s64 	%rd6017, %rd6015, %rd6016;
	mad.lo.s64 	%rd6018, %rd9, %rd5992, %rd6017;
	shr.u64 	%rd6019, %rd6018, 32;
	and.b64  	%rd6020, %rd5963, 4294967295;
	add.s64 	%rd6021, %rd6019, %rd6020;
	mad.lo.s64 	%rd6022, %rd10, %rd5992, %rd6021;
	shr.u64 	%rd6023, %rd6022, 32;
	and.b64  	%rd6024, %rd5967, 4294967295;
	add.s64 	%rd6025, %rd6023, %rd6024;
	shr.u64 	%rd6026, %rd6025, 32;
	and.b64  	%rd6027, %rd5971, 4294967295;
	add.s64 	%rd6028, %rd6026, %rd6027;
	shr.u64 	%rd6029, %rd6028, 32;
	and.b64  	%rd6030, %rd5975, 4294967295;
	add.s64 	%rd6031, %rd6029, %rd6030;
	shr.u64 	%rd6032, %rd6031, 32;
	and.b64  	%rd6033, %rd5979, 4294967295;
	add.s64 	%rd6034, %rd6032, %rd6033;
	shr.u64 	%rd6035, %rd6034, 32;
	and.b64  	%rd6036, %rd5983, 4294967295;
	add.s64 	%rd6037, %rd6035, %rd6036;
	shr.u64 	%rd6038, %rd6037, 32;
	and.b64  	%rd6039, %rd5987, 4294967295;
	add.s64 	%rd6040, %rd6038, %rd6039;
	shr.u64 	%rd6041, %rd6040, 32;
	and.b64  	%rd6042, %rd5991, 4294967295;
	add.s64 	%rd6043, %rd6041, %rd6042;
	{ .reg .b32 tmp; mov.b64 {tmp, %r2153}, %rd6043; }
	add.s32 	%r2154, %r2150, %r2153;
	mul.lo.s32 	%r2155, %r9, %r2152;
	cvt.u64.u32 	%rd6044, %r2155;
	and.b64  	%rd6045, %rd5998, 4294967295;
	mad.lo.s64 	%rd6046, %rd3, %rd6044, %rd6045;
	shr.u64 	%rd6047, %rd6046, 32;
	and.b64  	%rd6048, %rd6002, 4294967295;
	add.s64 	%rd6049, %rd6047, %rd6048;
	mad.lo.s64 	%rd6050, %rd4, %rd6044, %rd6049;
	cvt.u32.u64 	%r2156, %rd6050;
	shr.u64 	%rd6051, %rd6050, 32;
	and.b64  	%rd6052, %rd6006, 4294967295;
	add.s64 	%rd6053, %rd6051, %rd6052;
	mad.lo.s64 	%rd6054, %rd5, %rd6044, %rd6053;
	shr.u64 	%rd6055, %rd6054, 32;
	and.b64  	%rd6056, %rd6010, 4294967295;
	add.s64 	%rd6057, %rd6055, %rd6056;
	mad.lo.s64 	%rd6058, %rd6, %rd6044, %rd6057;
	shr.u64 	%rd6059, %rd6058, 32;
	and.b64  	%rd6060, %rd6014, 4294967295;
	add.s64 	%rd6061, %rd6059, %rd6060;
	mad.lo.s64 	%rd6062, %rd7, %rd6044, %rd6061;
	shr.u64 	%rd6063, %rd6062, 32;
	and.b64  	%rd6064, %rd6018, 4294967295;
	add.s64 	%rd6065, %rd6063, %rd6064;
	mad.lo.s64 	%rd6066, %rd8, %rd6044, %rd6065;
	shr.u64 	%rd6067, %rd6066, 32;
	and.b64  	%rd6068, %rd6022, 4294967295;
	add.s64 	%rd6069, %rd6067, %rd6068;
	mad.lo.s64 	%rd6070, %rd9, %rd6044, %rd6069;
	shr.u64 	%rd6071, %rd6070, 32;
	and.b64  	%rd6072, %rd6025, 4294967295;
	add.s64 	%rd6073, %rd6071, %rd6072;
	mad.lo.s64 	%rd6074, %rd10, %rd6044, %rd6073;
	shr.u64 	%rd6075, %rd6074, 32;
	and.b64  	%rd6076, %rd6028, 4294967295;
	add.s64 	%rd6077, %rd6075, %rd6076;
	shr.u64 	%rd6078, %rd6077, 32;
	and.b64  	%rd6079, %rd6031, 4294967295;
	add.s64 	%rd6080, %rd6078, %rd6079;
	shr.u64 	%rd6081, %rd6080, 32;
	and.b64  	%rd6082, %rd6034, 4294967295;
	add.s64 	%rd6083, %rd6081, %rd6082;
	shr.u64 	%rd6084, %rd6083, 32;
	and.b64  	%rd6085, %rd6037, 4294967295;
	add.s64 	%rd6086, %rd6084, %rd6085;
	shr.u64 	%rd6087, %rd6086, 32;
	and.b64  	%rd6088, %rd6040, 4294967295;
	add.s64 	%rd6089, %rd6087, %rd6088;
	shr.u64 	%rd6090, %rd6089, 32;
	and.b64  	%rd6091, %rd6043, 4294967295;
	add.s64 	%rd6092, %rd6090, %rd6091;
	{ .reg .b32 tmp; mov.b64 {tmp, %r2157}, %rd6092; }
	add.s32 	%r2158, %r2154, %r2157;
	mul.lo.s32 	%r2159, %r9, %r2156;
	cvt.u64.u32 	%rd6093, %r2159;
	and.b64  	%rd6094, %rd6050, 4294967295;
	mad.lo.s64 	%rd6095, %rd3, %rd6093, %rd6094;
	shr.u64 	%rd6096, %rd6095, 32;
	and.b64  	%rd6097, %rd6054, 4294967295;
	add.s64 	%rd6098, %rd6096, %rd6097;
	mad.lo.s64 	%rd6099, %rd4, %rd6093, %rd6098;
	cvt.u32.u64 	%r2160, %rd6099;
	shr.u64 	%rd6100, %rd6099, 32;
	and.b64  	%rd6101, %rd6058, 4294967295;
	add.s64 	%rd6102, %rd6100, %rd6101;
	mad.lo.s64 	%rd6103, %rd5, %rd6093, %rd6102;
	shr.u64 	%rd6104, %rd6103, 32;
	and.b64  	%rd6105, %rd6062, 4294967295;
	add.s64 	%rd6106, %rd6104, %rd6105;
	mad.lo.s64 	%rd6107, %rd6, %rd6093, %rd6106;
	shr.u64 	%rd6108, %rd6107, 32;
	and.b64  	%rd6109, %rd6066, 4294967295;
	add.s64 	%rd6110, %rd6108, %rd6109;
	mad.lo.s64 	%rd6111, %rd7, %rd6093, %rd6110;
	shr.u64 	%rd6112, %rd6111, 32;
	and.b64  	%rd6113, %rd6070, 4294967295;
	add.s64 	%rd6114, %rd6112, %rd6113;
	mad.lo.s64 	%rd6115, %rd8, %rd6093, %rd6114;
	shr.u64 	%rd6116, %rd6115, 32;
	and.b64  	%rd6117, %rd6074, 4294967295;
	add.s64 	%rd6118, %rd6116, %rd6117;
	mad.lo.s64 	%rd6119, %rd9, %rd6093, %rd6118;
	shr.u64 	%rd6120, %rd6119, 32;
	and.b64  	%rd6121, %rd6077, 4294967295;
	add.s64 	%rd6122, %rd6120, %rd6121;
	mad.lo.s64 	%rd6123, %rd10, %rd6093, %rd6122;
	shr.u64 	%rd6124, %rd6123, 32;
	and.b64  	%rd6125, %rd6080, 4294967295;
	add.s64 	%rd6126, %rd6124, %rd6125;
	shr.u64 	%rd6127, %rd6126, 32;
	and.b64  	%rd6128, %rd6083, 4294967295;
	add.s64 	%rd6129, %rd6127, %rd6128;
	shr.u64 	%rd6130, %rd6129, 32;
	and.b64  	%rd6131, %rd6086, 4294967295;
	add.s64 	%rd6132, %rd6130, %rd6131;
	shr.u64 	%rd6133, %rd6132, 32;
	and.b64  	%rd6134, %rd6089, 4294967295;
	add.s64 	%rd6135, %rd6133, %rd6134;
	shr.u64 	%rd6136, %rd6135, 32;
	and.b64  	%rd6137, %rd6092, 4294967295;
	add.s64 	%rd6138, %rd6136, %rd6137;
	{ .reg .b32 tmp; mov.b64 {tmp, %r2161}, %rd6138; }
	add.s32 	%r2162, %r2158, %r2161;
	mul.lo.s32 	%r2163, %r9, %r2160;
	cvt.u64.u32 	%rd6139, %r2163;
	and.b64  	%rd6140, %rd6099, 4294967295;
	mad.lo.s64 	%rd6141, %rd3, %rd6139, %rd6140;
	shr.u64 	%rd6142, %rd6141, 32;
	and.b64  	%rd6143, %rd6103, 4294967295;
	add.s64 	%rd6144, %rd6142, %rd6143;
	mad.lo.s64 	%rd6145, %rd4, %rd6139, %rd6144;
	cvt.u32.u64 	%r2164, %rd6145;
	shr.u64 	%rd6146, %rd6145, 32;
	and.b64  	%rd6147, %rd6107, 4294967295;
	add.s64 	%rd6148, %rd6146, %rd6147;
	mad.lo.s64 	%rd6149, %rd5, %rd6139, %rd6148;
	shr.u64 	%rd6150, %rd6149, 32;
	and.b64  	%rd6151, %rd6111, 4294967295;
	add.s64 	%rd6152, %rd6150, %rd6151;
	mad.lo.s64 	%rd6153, %rd6, %rd6139, %rd6152;
	shr.u64 	%rd6154, %rd6153, 32;
	and.b64  	%rd6155, %rd6115, 4294967295;
	add.s64 	%rd6156, %rd6154, %rd6155;
	mad.lo.s64 	%rd6157, %rd7, %rd6139, %rd6156;
	shr.u64 	%rd6158, %rd6157, 32;
	and.b64  	%rd6159, %rd6119, 4294967295;
	add.s64 	%rd6160, %rd6158, %rd6159;
	mad.lo.s64 	%rd6161, %rd8, %rd6139, %rd6160;
	shr.u64 	%rd6162, %rd6161, 32;
	and.b64  	%rd6163, %rd6123, 4294967295;
	add.s64 	%rd6164, %rd6162, %rd6163;
	mad.lo.s64 	%rd6165, %rd9, %rd6139, %rd6164;
	shr.u64 	%rd6166, %rd6165, 32;
	and.b64  	%rd6167, %rd6126, 4294967295;
	add.s64 	%rd6168, %rd6166, %rd6167;
	mad.lo.s64 	%rd6169, %rd10, %rd6139, %rd6168;
	shr.u64 	%rd6170, %rd6169, 32;
	and.b64  	%rd6171, %rd6129, 4294967295;
	add.s64 	%rd6172, %rd6170, %rd6171;
	shr.u64 	%rd6173, %rd6172, 32;
	and.b64  	%rd6174, %rd6132, 4294967295;
	add.s64 	%rd6175, %rd6173, %rd6174;
	shr.u64 	%rd6176, %rd6175, 32;
	and.b64  	%rd6177, %rd6135, 4294967295;
	add.s64 	%rd6178, %rd6176, %rd6177;
	shr.u64 	%rd6179, %rd6178, 32;
	and.b64  	%rd6180, %rd6138, 4294967295;
	add.s64 	%rd6181, %rd6179, %rd6180;
	{ .reg .b32 tmp; mov.b64 {tmp, %r2165}, %rd6181; }
	add.s32 	%r2166, %r2162, %r2165;
	mul.lo.s32 	%r2167, %r9, %r2164;
	cvt.u64.u32 	%rd6182, %r2167;
	and.b64  	%rd6183, %rd6145, 4294967295;
	mad.lo.s64 	%rd6184, %rd3, %rd6182, %rd6183;
	shr.u64 	%rd6185, %rd6184, 32;
	and.b64  	%rd6186, %rd6149, 4294967295;
	add.s64 	%rd6187, %rd6185, %rd6186;
	mad.lo.s64 	%rd6188, %rd4, %rd6182, %rd6187;
	cvt.u32.u64 	%r2168, %rd6188;
	shr.u64 	%rd6189, %rd6188, 32;
	and.b64  	%rd6190, %rd6153, 4294967295;
	add.s64 	%rd6191, %rd6189, %rd6190;
	mad.lo.s64 	%rd6192, %rd5, %rd6182, %rd6191;
	shr.u64 	%rd6193, %rd6192, 32;
	and.b64  	%rd6194, %rd6157, 4294967295;
	add.s64 	%rd6195, %rd6193, %rd6194;
	mad.lo.s64 	%rd6196, %rd6, %rd6182, %rd6195;
	shr.u64 	%rd6197, %rd6196, 32;
	and.b64  	%rd6198, %rd6161, 4294967295;
	add.s64 	%rd6199, %rd6197, %rd6198;
	mad.lo.s64 	%rd6200, %rd7, %rd6182, %rd6199;
	shr.u64 	%rd6201, %rd6200, 32;
	and.b64  	%rd6202, %rd6165, 4294967295;
	add.s64 	%rd6203, %rd6201, %rd6202;
	mad.lo.s64 	%rd6204, %rd8, %rd6182, %rd6203;
	shr.u64 	%rd6205, %rd6204, 32;
	and.b64  	%rd6206, %rd6169, 4294967295;
	add.s64 	%rd6207, %rd6205, %rd6206;
	mad.lo.s64 	%rd6208, %rd9, %rd6182, %rd6207;
	shr.u64 	%rd6209, %rd6208, 32;
	and.b64  	%rd6210, %rd6172, 4294967295;
	add.s64 	%rd6211, %rd6209, %rd6210;
	mad.lo.s64 	%rd6212, %rd10, %rd6182, %rd6211;
	shr.u64 	%rd6213, %rd6212, 32;
	and.b64  	%rd6214, %rd6175, 4294967295;
	add.s64 	%rd6215, %rd6213, %rd6214;
	shr.u64 	%rd6216, %rd6215, 32;
	and.b64  	%rd6217, %rd6178, 4294967295;
	add.s64 	%rd6218, %rd6216, %rd6217;
	shr.u64 	%rd6219, %rd6218, 32;
	and.b64  	%rd6220, %rd6181, 4294967295;
	add.s64 	%rd6221, %rd6219, %rd6220;
	{ .reg .b32 tmp; mov.b64 {tmp, %r2169}, %rd6221; }
	add.s32 	%r2170, %r2166, %r2169;
	mul.lo.s32 	%r2171, %r9, %r2168;
	cvt.u64.u32 	%rd6222, %r2171;
	and.b64  	%rd6223, %rd6188, 4294967295;
	mad.lo.s64 	%rd6224, %rd3, %rd6222, %rd6223;
	shr.u64 	%rd6225, %rd6224, 32;
	and.b64  	%rd6226, %rd6192, 4294967295;
	add.s64 	%rd6227, %rd6225, %rd6226;
	mad.lo.s64 	%rd6228, %rd4, %rd6222, %rd6227;
	cvt.u32.u64 	%r2172, %rd6228;
	shr.u64 	%rd6229, %rd6228, 32;
	and.b64  	%rd6230, %rd6196, 4294967295;
	add.s64 	%rd6231, %rd6229, %rd6230;
	mad.lo.s64 	%rd6232, %rd5, %rd6222, %rd6231;
	shr.u64 	%rd6233, %rd6232, 32;
	and.b64  	%rd6234, %rd6200, 4294967295;
	add.s64 	%rd6235, %rd6233, %rd6234;
	mad.lo.s64 	%rd6236, %rd6, %rd6222, %rd6235;
	shr.u64 	%rd6237, %rd6236, 32;
	and.b64  	%rd6238, %rd6204, 4294967295;
	add.s64 	%rd6239, %rd6237, %rd6238;
	mad.lo.s64 	%rd6240, %rd7, %rd6222, %rd6239;
	shr.u64 	%rd6241, %rd6240, 32;
	and.b64  	%rd6242, %rd6208, 4294967295;
	add.s64 	%rd6243, %rd6241, %rd6242;
	mad.lo.s64 	%rd6244, %rd8, %rd6222, %rd6243;
	shr.u64 	%rd6245, %rd6244, 32;
	and.b64  	%rd6246, %rd6212, 4294967295;
	add.s64 	%rd6247, %rd6245, %rd6246;
	mad.lo.s64 	%rd6248, %rd9, %rd6222, %rd6247;
	shr.u64 	%rd6249, %rd6248, 32;
	and.b64  	%rd6250, %rd6215, 4294967295;
	add.s64 	%rd6251, %rd6249, %rd6250;
	mad.lo.s64 	%rd6252, %rd10, %rd6222, %rd6251;
	shr.u64 	%rd6253, %rd6252, 32;
	and.b64  	%rd6254, %rd6218, 4294967295;
	add.s64 	%rd6255, %rd6253, %rd6254;
	shr.u64 	%rd6256, %rd6255, 32;
	and.b64  	%rd6257, %rd6221, 4294967295;
	add.s64 	%rd6258, %rd6256, %rd6257;
	{ .reg .b32 tmp; mov.b64 {tmp, %r2173}, %rd6258; }
	add.s32 	%r2174, %r2170, %r2173;
	mul.lo.s32 	%r2175, %r9, %r2172;
	cvt.u64.u32 	%rd6259, %r2175;
	and.b64  	%rd6260, %rd6228, 4294967295;
	mad.lo.s64 	%rd6261, %rd3, %rd6259, %rd6260;
	shr.u64 	%rd6262, %rd6261, 32;
	and.b64  	%rd6263, %rd6232, 4294967295;
	add.s64 	%rd6264, %rd6262, %rd6263;
	mad.lo.s64 	%rd6265, %rd4, %rd6259, %rd6264;
	cvt.u32.u64 	%r2176, %rd6265;
	shr.u64 	%rd6266, %rd6265, 32;
	and.b64  	%rd6267, %rd6236, 4294967295;
	add.s64 	%rd6268, %rd6266, %rd6267;
	mad.lo.s64 	%rd6269, %rd5, %rd6259, %rd6268;
	shr.u64 	%rd6270, %rd6269, 32;
	and.b64  	%rd6271, %rd6240, 4294967295;
	add.s64 	%rd6272, %rd6270, %rd6271;
	mad.lo.s64 	%rd6273, %rd6, %rd6259, %rd6272;
	shr.u64 	%rd6274, %rd6273, 32;
	and.b64  	%rd6275, %rd6244, 4294967295;
	add.s64 	%rd6276, %rd6274, %rd6275;
	mad.lo.s64 	%rd6277, %rd7, %rd6259, %rd6276;
	shr.u64 	%rd6278, %rd6277, 32;
	and.b64  	%rd6279, %rd6248, 4294967295;
	add.s64 	%rd6280, %rd6278, %rd6279;
	mad.lo.s64 	%rd6281, %rd8, %rd6259, %rd6280;
	shr.u64 	%rd6282, %rd6281, 32;
	and.b64  	%rd6283, %rd6252, 4294967295;
	add.s64 	%rd6284, %rd6282, %rd6283;
	mad.lo.s64 	%rd6285, %rd9, %rd6259, %rd6284;
	shr.u64 	%rd6286, %rd6285, 32;
	and.b64  	%rd6287, %rd6255, 4294967295;
	add.s64 	%rd6288, %rd6286, %rd6287;
	mad.lo.s64 	%rd6289, %rd10, %rd6259, %rd6288;
	shr.u64 	%rd6290, %rd6289, 32;
	and.b64  	%rd6291, %rd6258, 4294967295;
	add.s64 	%rd6292, %rd6290, %rd6291;
	{ .reg .b32 tmp; mov.b64 {tmp, %r2177}, %rd6292; }
	add.s32 	%r2178, %r2174, %r2177;
	mul.lo.s32 	%r2179, %r9, %r2176;
	cvt.u64.u32 	%rd6293, %r2179;
	and.b64  	%rd6294, %rd6265, 4294967295;
	mad.lo.s64 	%rd6295, %rd3, %rd6293, %rd6294;
	shr.u64 	%rd6296, %rd6295, 32;
	and.b64  	%rd6297, %rd6269, 4294967295;
	add.s64 	%rd6298, %rd6296, %rd6297;
	mad.lo.s64 	%rd48812, %rd4, %rd6293, %rd6298;
	shr.u64 	%rd6299, %rd48812, 32;
	and.b64  	%rd6300, %rd6273, 4294967295;
	add.s64 	%rd6301, %rd6299, %rd6300;
	mad.lo.s64 	%rd48813, %rd5, %rd6293, %rd6301;
	cvt.u32.u64 	%r841, %rd48813;
	shr.u64 	%rd6302, %rd48813, 32;
	and.b64  	%rd6303, %rd6277, 4294967295;
	add.s64 	%rd6304, %rd6302, %rd6303;
	mad.lo.s64 	%rd48814, %rd6, %rd6293, %rd6304;
	cvt.u32.u64 	%r842, %rd48814;
	shr.u64 	%rd6305, %rd48814, 32;
	and.b64  	%rd6306, %rd6281, 4294967295;
	add.s64 	%rd6307, %rd6305, %rd6306;
	mad.lo.s64 	%rd48815, %rd7, %rd6293, %rd6307;
	cvt.u32.u64 	%r843, %rd48815;
	shr.u64 	%rd6308, %rd48815, 32;
	and.b64  	%rd6309, %rd6285, 4294967295;
	add.s64 	%rd6310, %rd6308, %rd6309;
	mad.lo.s64 	%rd48816, %rd8, %rd6293, %rd6310;
	cvt.u32.u64 	%r844, %rd48816;
	shr.u64 	%rd6311, %rd48816, 32;
	and.b64  	%rd6312, %rd6289, 4294967295;
	add.s64 	%rd6313, %rd6311, %rd6312;
	mad.lo.s64 	%rd48817, %rd9, %rd6293, %rd6313;
	cvt.u32.u64 	%r845, %rd48817;
	shr.u64 	%rd6314, %rd48817, 32;
	and.b64  	%rd6315, %rd6292, 4294967295;
	add.s64 	%rd6316, %rd6314, %rd6315;
	mad.lo.s64 	%rd48818, %rd10, %rd6293, %rd6316;
	cvt.u32.u64 	%r846, %rd48818;
	{ .reg .b32 tmp; mov.b64 {tmp, %r2180}, %rd48818; }
	add.s32 	%r6711, %r2178, %r2180;
	setp.gt.u32 	%p103, %r6711, %r2148;
	@%p103 bra 	$L__BB0_906;
	cvt.u32.u64 	%r2181, %rd10;
	setp.lt.u32 	%p104, %r6711, %r2181;
	@%p104 bra 	$L__BB0_907;
	cvt.u32.u64 	%r2182, %rd9;
	setp.lt.u32 	%p105, %r2182, %r846;
	@%p105 bra 	$L__BB0_906;
	cvt.u32.u64 	%r2183, %rd9;
	setp.gt.u32 	%p106, %r2183, %r846;
	@%p106 bra 	$L__BB0_907;
	cvt.u32.u64 	%r2184, %rd8;
	setp.lt.u32 	%p107, %r2184, %r845;
	@%p107 bra 	$L__BB0_906;
	cvt.u32.u64 	%r2185, %rd8;
	setp.gt.u32 	%p108, %r2185, %r845;
	@%p108 bra 	$L__BB0_907;
	cvt.u32.u64 	%r2186, %rd7;
	setp.lt.u32 	%p109, %r2186, %r844;
	@%p109 bra 	$L__BB0_906;
	cvt.u32.u64 	%r2187, %rd7;
	setp.gt.u32 	%p110, %r2187, %r844;
	@%p110 bra 	$L__BB0_907;
	cvt.u32.u64 	%r2188, %rd6;
	setp.lt.u32 	%p111, %r2188, %r843;
	@%p111 bra 	$L__BB0_906;
	cvt.u32.u64 	%r2189, %rd6;
	setp.gt.u32 	%p112, %r2189, %r843;
	@%p112 bra 	$L__BB0_907;
	cvt.u32.u64 	%r2190, %rd5;
	setp.lt.u32 	%p113, %r2190, %r842;
	@%p113 bra 	$L__BB0_906;
	cvt.u32.u64 	%r2191, %rd5;
	setp.gt.u32 	%p114, %r2191, %r842;
	@%p114 bra 	$L__BB0_907;
	cvt.u32.u64 	%r2192, %rd4;
	setp.lt.u32 	%p115, %r2192, %r841;
	@%p115 bra 	$L__BB0_906;
	cvt.u32.u64 	%r2193, %rd4;
	cvt.u32.u64 	%r2194, %rd3;
	setp.gt.u32 	%p116, %r2193, %r841;
	cvt.u32.u64 	%r2195, %rd48812;
	setp.gt.u32 	%p117, %r2194, %r2195;
	or.pred  	%p118, %p116, %p117;
	@%p118 bra 	$L__BB0_907;
$L__BB0_906:
	cvt.u32.u64 	%r2196, %rd10;
	and.b64  	%rd6318, %rd48812, 4294967295;
	sub.s64 	%rd48812, %rd6318, %rd3;
	shr.u64 	%rd6319, %rd48812, 63;
	and.b64  	%rd6320, %rd48813, 4294967295;
	add.s64 	%rd6321, %rd6319, %rd4;
	sub.s64 	%rd48813, %rd6320, %rd6321;
	shr.u64 	%rd6322, %rd48813, 63;
	and.b64  	%rd6323, %rd48814, 4294967295;
	add.s64 	%rd6324, %rd6322, %rd5;
	sub.s64 	%rd48814, %rd6323, %rd6324;
	shr.u64 	%rd6325, %rd48814, 63;
	and.b64  	%rd6326, %rd48815, 4294967295;
	add.s64 	%rd6327, %rd6325, %rd6;
	sub.s64 	%rd48815, %rd6326, %rd6327;
	shr.u64 	%rd6328, %rd48815, 63;
	and.b64  	%rd6329, %rd48816, 4294967295;
	add.s64 	%rd6330, %rd6328, %rd7;
	sub.s64 	%rd48816, %rd6329, %rd6330;
	shr.u64 	%rd6331, %rd48816, 63;
	and.b64  	%rd6332, %rd48817, 4294967295;
	add.s64 	%rd6333, %rd6331, %rd8;
	sub.s64 	%rd48817, %rd6332, %rd6333;
	shr.u64 	%rd6334, %rd48817, 63;
	and.b64  	%rd6335, %rd48818, 4294967295;
	add.s64 	%rd6336, %rd6334, %rd9;
	sub.s64 	%rd48818, %rd6335, %rd6336;
	shr.u64 	%rd6337, %rd48818, 63;
	cvt.u32.u64 	%r2197, %rd6337;
	add.s32 	%r2198, %r2196, %r2197;
	sub.s32 	%r6711, %r6711, %r2198;
$L__BB0_907:
	cvt.u32.u64 	%r2199, %rd10;
	cvt.u64.u32 	%rd6338, %r135;
	and.b64  	%rd1599, %rd48798, 4294967295;
	mul.lo.s64 	%rd6339, %rd1599, %rd6338;
	cvt.u32.u64 	%r2200, %rd6339;
	shr.u64 	%rd6340, %rd6339, 32;
	and.b64  	%rd1600, %rd48799, 4294967295;
	mad.lo.s64 	%rd6341, %rd1600, %rd6338, %rd6340;
	shr.u64 	%rd6342, %rd6341, 32;
	and.b64  	%rd1601, %rd48800, 4294967295;
	mad.lo.s64 	%rd6343, %rd1601, %rd6338, %rd6342;
	shr.u64 	%rd6344, %rd6343, 32;
	and.b64  	%rd1602, %rd48801, 4294967295;
	mad.lo.s64 	%rd6345, %rd1602, %rd6338, %rd6344;
	shr.u64 	%rd6346, %rd6345, 32;
	and.b64  	%rd1603, %rd48802, 4294967295;
	mad.lo.s64 	%rd6347, %rd1603, %rd6338, %rd6346;
	shr.u64 	%rd6348, %rd6347, 32;
	and.b64  	%rd1604, %rd48803, 4294967295;
	mad.lo.s64 	%rd6349, %rd1604, %rd6338, %rd6348;
	shr.u64 	%rd6350, %rd6349, 32;
	and.b64  	%rd1605, %rd48804, 4294967295;
	mad.lo.s64 	%rd6351, %rd1605, %rd6338, %rd6350;
	shr.u64 	%rd6352, %rd6351, 32;
	cvt.u64.u32 	%rd1606, %r6709;
	mul.wide.u32 	%rd6353, %r6709, %r135;
	add.s64 	%rd6354, %rd6352, %rd6353;
	shr.u64 	%rd6355, %rd6354, 32;
	cvt.u64.u32 	%rd6356, %r134;
	and.b64  	%rd6357, %rd6341, 4294967295;
	mad.lo.s64 	%rd6358, %rd1599, %rd6356, %rd6357;
	shr.u64 	%rd6359, %rd6358, 32;
	and.b64  	%rd6360, %rd6343, 4294967295;
	add.s64 	%rd6361, %rd6359, %rd6360;
	mad.lo.s64 	%rd6362, %rd1600, %rd6356, %rd6361;
	shr.u64 	%rd6363, %rd6362, 32;
	and.b64  	%rd6364, %rd6345, 4294967295;
	add.s64 	%rd6365, %rd6363, %rd6364;
	mad.lo.s64 	%rd6366, %rd1601, %rd6356, %rd6365;
	shr.u64 	%rd6367, %rd6366, 32;
	and.b64  	%rd6368, %rd6347, 4294967295;
	add.s64 	%rd6369, %rd6367, %rd6368;
	mad.lo.s64 	%rd6370, %rd1602, %rd6356, %rd6369;
	shr.u64 	%rd6371, %rd6370, 32;
	and.b64  	%rd6372, %rd6349, 4294967295;
	add.s64 	%rd6373, %rd6371, %rd6372;
	mad.lo.s64 	%rd6374, %rd1603, %rd6356, %rd6373;
	shr.u64 	%rd6375, %rd6374, 32;
	and.b64  	%rd6376, %rd6351, 4294967295;
	add.s64 	%rd6377, %rd6375, %rd6376;
	mad.lo.s64 	%rd6378, %rd1604, %rd6356, %rd6377;
	shr.u64 	%rd6379, %rd6378, 32;
	and.b64  	%rd6380, %rd6354, 4294967295;
	add.s64 	%rd6381, %rd6379, %rd6380;
	mad.lo.s64 	%rd6382, %rd1605, %rd6356, %rd6381;
	shr.u64 	%rd6383, %rd6382, 32;
	mul.wide.u32 	%rd6384, %r6709, %r134;
	add.s64 	%rd6385, %rd6383, %rd6355;
	add.s64 	%rd6386, %rd6385, %rd6384;
	shr.u64 	%rd6387, %rd6386, 32;
	cvt.u64.u32 	%rd6388, %r133;
	and.b64  	%rd6389, %rd6362, 4294967295;
	mad.lo.s64 	%rd6390, %rd1599, %rd6388, %rd6389;
	shr.u64 	%rd6391, %rd6390, 32;
	and.b64  	%rd6392, %rd6366, 4294967295;
	add.s64 	%rd6393, %rd6391, %rd6392;
	mad.lo.s64 	%rd6394, %rd1600, %rd6388, %rd6393;
	shr.u64 	%rd6395, %rd6394, 32;
	and.b64  	%rd6396, %rd6370, 4294967295;
	add.s64 	%rd6397, %rd6395, %rd6396;
	mad.lo.s64 	%rd6398, %rd1601, %rd6388, %rd6397;
	shr.u64 	%rd6399, %rd6398, 32;
	and.b64  	%rd6400, %rd6374, 4294967295;
	add.s64 	%rd6401, %rd6399, %rd6400;
	mad.lo.s64 	%rd6402, %rd1602, %rd6388, %rd6401;
	shr.u64 	%rd6403, %rd6402, 32;
	and.b64  	%rd6404, %rd6378, 4294967295;
	add.s64 	%rd6405, %rd6403, %rd6404;
	mad.lo.s64 	%rd6406, %rd1603, %rd6388, %rd6405;
	shr.u64 	%rd6407, %rd6406, 32;
	and.b64  	%rd6408, %rd6382, 4294967295;
	add.s64 	%rd6409, %rd6407, %rd6408;
	mad.lo.s64 	%rd6410, %rd1604, %rd6388, %rd6409;
	shr.u64 	%rd6411, %rd6410, 32;
	and.b64  	%rd6412, %rd6386, 4294967295;
	add.s64 	%rd6413, %rd6411, %rd6412;
	mad.lo.s64 	%rd6414, %rd1605, %rd6388, %rd6413;
	shr.u64 	%rd6415, %rd6414, 32;
	mul.wide.u32 	%rd6416, %r6709, %r133;
	add.s64 	%rd6417, %rd6415, %rd6387;
	add.s64 	%rd6418, %rd6417, %rd6416;
	shr.u64 	%rd6419, %rd6418, 32;
	cvt.u64.u32 	%rd6420, %r132;
	and.b64  	%rd6421, %rd6394, 4294967295;
	mad.lo.s64 	%rd6422, %rd1599, %rd6420, %rd6421;
	shr.u64 	%rd6423, %rd6422, 32;
	and.b64  	%rd6424, %rd6398, 4294967295;
	add.s64 	%rd6425, %rd6423, %rd6424;
	mad.lo.s64 	%rd6426, %rd1600, %rd6420, %rd6425;
	shr.u64 	%rd6427, %rd6426, 32;
	and.b64  	%rd6428, %rd6402, 4294967295;
	add.s64 	%rd6429, %rd6427, %rd6428;
	mad.lo.s64 	%rd6430, %rd1601, %rd6420, %rd6429;
	shr.u64 	%rd6431, %rd6430, 32;
	and.b64  	%rd6432, %rd6406, 4294967295;
	add.s64 	%rd6433, %rd6431, %rd6432;
	mad.lo.s64 	%rd6434, %rd1602, %rd6420, %rd6433;
	shr.u64 	%rd6435, %rd6434, 32;
	and.b64  	%rd6436, %rd6410, 4294967295;
	add.s64 	%rd6437, %rd6435, %rd6436;
	mad.lo.s64 	%rd6438, %rd1603, %rd6420, %rd6437;
	shr.u64 	%rd6439, %rd6438, 32;
	and.b64  	%rd6440, %rd6414, 4294967295;
	add.s64 	%rd6441, %rd6439, %rd6440;
	mad.lo.s64 	%rd6442, %rd1604, %rd6420, %rd6441;
	shr.u64 	%rd6443, %rd6442, 32;
	and.b64  	%rd6444, %rd6418, 4294967295;
	add.s64 	%rd6445, %rd6443, %rd6444;
	mad.lo.s64 	%rd6446, %rd1605, %rd6420, %rd6445;
	shr.u64 	%rd6447, %rd6446, 32;
	mul.wide.u32 	%rd6448, %r6709, %r132;
	add.s64 	%rd6449, %rd6447, %rd6419;
	add.s64 	%rd6450, %rd6449, %rd6448;
	shr.u64 	%rd6451, %rd6450, 32;
	cvt.u64.u32 	%rd6452, %r131;
	and.b64  	%rd6453, %rd6426, 4294967295;
	mad.lo.s64 	%rd6454, %rd1599, %rd6452, %rd6453;
	shr.u64 	%rd6455, %rd6454, 32;
	and.b64  	%rd6456, %rd6430, 4294967295;
	add.s64 	%rd6457, %rd6455, %rd6456;
	mad.lo.s64 	%rd6458, %rd1600, %rd6452, %rd6457;
	shr.u64 	%rd6459, %rd6458, 32;
	and.b64  	%rd6460, %rd6434, 4294967295;
	add.s64 	%rd6461, %rd6459, %rd6460;
	mad.lo.s64 	%rd6462, %rd1601, %rd6452, %rd6461;
	shr.u64 	%rd6463, %rd6462, 32;
	and.b64  	%rd6464, %rd6438, 4294967295;
	add.s64 	%rd6465, %rd6463, %rd6464;
	mad.lo.s64 	%rd6466, %rd1602, %rd6452, %rd6465;
	shr.u64 	%rd6467, %rd6466, 32;
	and.b64  	%rd6468, %rd6442, 4294967295;
	add.s64 	%rd6469, %rd6467, %rd6468;
	mad.lo.s64 	%rd6470, %rd1603, %rd6452, %rd6469;
	shr.u64 	%rd6471, %rd6470, 32;
	and.b64  	%rd6472, %rd6446, 4294967295;
	add.s64 	%rd6473, %rd6471, %rd6472;
	mad.lo.s64 	%rd6474, %rd1604, %rd6452, %rd6473;
	shr.u64 	%rd6475, %rd6474, 32;
	and.b64  	%rd6476, %rd6450, 4294967295;
	add.s64 	%rd6477, %rd6475, %rd6476;
	mad.lo.s64 	%rd6478, %rd1605, %rd6452, %rd6477;
	shr.u64 	%rd6479, %rd6478, 32;
	mul.wide.u32 	%rd6480, %r6709, %r131;
	add.s64 	%rd6481, %rd6479, %rd6451;
	add.s64 	%rd6482, %rd6481, %rd6480;
	shr.u64 	%rd6483, %rd6482, 32;
	cvt.u64.u32 	%rd6484, %r130;
	and.b64  	%rd6485, %rd6458, 4294967295;
	mad.lo.s64 	%rd6486, %rd1599, %rd6484, %rd6485;
	shr.u64 	%rd6487, %rd6486, 32;
	and.b64  	%rd6488, %rd6462, 4294967295;
	add.s64 	%rd6489, %rd6487, %rd6488;
	mad.lo.s64 	%rd6490, %rd1600, %rd6484, %rd6489;
	shr.u64 	%rd6491, %rd6490, 32;
	and.b64  	%rd6492, %rd6466, 4294967295;
	add.s64 	%rd6493, %rd6491, %rd6492;
	mad.lo.s64 	%rd6494, %rd1601, %rd6484, %rd6493;
	shr.u64 	%rd6495, %rd6494, 32;
	and.b64  	%rd6496, %rd6470, 4294967295;
	add.s64 	%rd6497, %rd6495, %rd6496;
	mad.lo.s64 	%rd6498, %rd1602, %rd6484, %rd6497;
	shr.u64 	%rd6499, %rd6498, 32;
	and.b64  	%rd6500, %rd6474, 4294967295;
	add.s64 	%rd6501, %rd6499, %rd6500;
	mad.lo.s64 	%rd6502, %rd1603, %rd6484, %rd6501;
	shr.u64 	%rd6503, %rd6502, 32;
	and.b64  	%rd6504, %rd6478, 4294967295;
	add.s64 	%rd6505, %rd6503, %rd6504;
	mad.lo.s64 	%rd6506, %rd1604, %rd6484, %rd6505;
	shr.u64 	%rd6507, %rd6506, 32;
	and.b64  	%rd6508, %rd6482, 4294967295;
	add.s64 	%rd6509, %rd6507, %rd6508;
	mad.lo.s64 	%rd6510, %rd1605, %rd6484, %rd6509;
	shr.u64 	%rd6511, %rd6510, 32;
	mul.wide.u32 	%rd6512, %r6709, %r130;
	add.s64 	%rd6513, %rd6511, %rd6483;
	add.s64 	%rd6514, %rd6513, %rd6512;
	shr.u64 	%rd6515, %rd6514, 32;
	cvt.u64.u32 	%rd6516, %r129;
	and.b64  	%rd6517, %rd6490, 4294967295;
	mad.lo.s64 	%rd6518, %rd1599, %rd6516, %rd6517;
	shr.u64 	%rd6519, %rd6518, 32;
	and.b64  	%rd6520, %rd6494, 4294967295;
	add.s64 	%rd6521, %rd6519, %rd6520;
	mad.lo.s64 	%rd6522, %rd1600, %rd6516, %rd6521;
	shr.u64 	%rd6523, %rd6522, 32;
	and.b64  	%rd6524, %rd6498, 4294967295;
	add.s64 	%rd6525, %rd6523, %rd6524;
	mad.lo.s64 	%rd6526, %rd1601, %rd6516, %rd6525;
	shr.u64 	%rd6527, %rd6526, 32;
	and.b64  	%rd6528, %rd6502, 4294967295;
	add.s64 	%rd6529, %rd6527, %rd6528;
	mad.lo.s64 	%rd6530, %rd1602, %rd6516, %rd6529;
	shr.u64 	%rd6531, %rd6530, 32;
	and.b64  	%rd6532, %rd6506, 4294967295;
	add.s64 	%rd6533, %rd6531, %rd6532;
	mad.lo.s64 	%rd6534, %rd1603, %rd6516, %rd6533;
	shr.u64 	%rd6535, %rd6534, 32;
	and.b64  	%rd6536, %rd6510, 4294967295;
	add.s64 	%rd6537, %rd6535, %rd6536;
	mad.lo.s64 	%rd6538, %rd1604, %rd6516, %rd6537;
	shr.u64 	%rd6539, %rd6538, 32;
	and.b64  	%rd6540, %rd6514, 4294967295;
	add.s64 	%rd6541, %rd6539, %rd6540;
	mad.lo.s64 	%rd6542, %rd1605, %rd6516, %rd6541;
	shr.u64 	%rd6543, %rd6542, 32;
	mul.wide.u32 	%rd6544, %r6709, %r129;
	add.s64 	%rd6545, %rd6543, %rd6515;
	add.s64 	%rd6546, %rd6545, %rd6544;
	shr.u64 	%rd6547, %rd6546, 32;
	cvt.u64.u32 	%rd6548, %r128;
	and.b64  	%rd6549, %rd6522, 4294967295;
	mad.lo.s64 	%rd6550, %rd1599, %rd6548, %rd6549;
	shr.u64 	%rd6551, %rd6550, 32;
	and.b64  	%rd6552, %rd6526, 4294967295;
	add.s64 	%rd6553, %rd6551, %rd6552;
	mad.lo.s64 	%rd6554, %rd1600, %rd6548, %rd6553;
	shr.u64 	%rd6555, %rd6554, 32;
	and.b64  	%rd6556, %rd6530, 4294967295;
	add.s64 	%rd6557, %rd6555, %rd6556;
	mad.lo.s64 	%rd6558, %rd1601, %rd6548, %rd6557;
	shr.u64 	%rd6559, %rd6558, 32;
	and.b64  	%rd6560, %rd6534, 4294967295;
	add.s64 	%rd6561, %rd6559, %rd6560;
	mad.lo.s64 	%rd6562, %rd1602, %rd6548, %rd6561;
	shr.u64 	%rd6563, %rd6562, 32;
	and.b64  	%rd6564, %rd6538, 4294967295;
	add.s64 	%rd6565, %rd6563, %rd6564;
	mad.lo.s64 	%rd6566, %rd1603, %rd6548, %rd6565;
	shr.u64 	%rd6567, %rd6566, 32;
	and.b64  	%rd6568, %rd6542, 4294967295;
	add.s64 	%rd6569, %rd6567, %rd6568;
	mad.lo.s64 	%rd6570, %rd1604, %rd6548, %rd6569;
	shr.u64 	%rd6571, %rd6570, 32;
	and.b64  	%rd6572, %rd6546, 4294967295;
	add.s64 	%rd6573, %rd6571, %rd6572;
	mad.lo.s64 	%rd6574, %rd1605, %rd6548, %rd6573;
	shr.u64 	%rd6575, %rd6574, 32;
	mul.wide.u32 	%rd6576, %r6709, %r128;
	add.s64 	%rd6577, %rd6575, %rd6547;
	add.s64 	%rd6578, %rd6577, %rd6576;
	{ .reg .b32 tmp; mov.b64 {tmp, %r2201}, %rd6578; }
	mul.lo.s32 	%r2202, %r9, %r2200;
	cvt.u64.u32 	%rd6579, %r2202;
	and.b64  	%rd6580, %rd6339, 4294967295;
	mad.lo.s64 	%rd6581, %rd3, %rd6579, %rd6580;
	shr.u64 	%rd6582, %rd6581, 32;
	and.b64  	%rd6583, %rd6358, 4294967295;
	add.s64 	%rd6584, %rd6582, %rd6583;
	mad.lo.s64 	%rd6585, %rd4, %rd6579, %rd6584;
	cvt.u32.u64 	%r2203, %rd6585;
	shr.u64 	%rd6586, %rd6585, 32;
	and.b64  	%rd6587, %rd6390, 4294967295;
	add.s64 	%rd6588, %rd6586, %rd6587;
	mad.lo.s64 	%rd6589, %rd5, %rd6579, %rd6588;
	shr.u64 	%rd6590, %rd6589, 32;
	and.b64  	%rd6591, %rd6422, 4294967295;
	add.s64 	%rd6592, %rd6590, %rd6591;
	mad.lo.s64 	%rd6593, %rd6, %rd6579, %rd6592;
	shr.u64 	%rd6594, %rd6593, 32;
	and.b64  	%rd6595, %rd6454, 4294967295;
	add.s64 	%rd6596, %rd6594, %rd6595;
	mad.lo.s64 	%rd6597, %rd7, %rd6579, %rd6596;
	shr.u64 	%rd6598, %rd6597, 32;
	and.b64  	%rd6599, %rd6486, 4294967295;
	add.s64 	%rd6600, %rd6598, %rd6599;
	mad.lo.s64 	%rd6601, %rd8, %rd6579, %rd6600;
	shr.u64 	%rd6602, %rd6601, 32;
	and.b64  	%rd6603, %rd6518, 4294967295;
	add.s64 	%rd6604, %rd6602, %rd6603;
	mad.lo.s64 	%rd6605, %rd9, %rd6579, %rd6604;
	shr.u64 	%rd6606, %rd6605, 32;
	and.b64  	%rd6607, %rd6550, 4294967295;
	add.s64 	%rd6608, %rd6606, %rd6607;
	mad.lo.s64 	%rd6609, %rd10, %rd6579, %rd6608;
	shr.u64 	%rd6610, %rd6609, 32;
	and.b64  	%rd6611, %rd6554, 4294967295;
	add.s64 	%rd6612, %rd6610, %rd6611;
	shr.u64 	%rd6613, %rd6612, 32;
	and.b64  	%rd6614, %rd6558, 4294967295;
	add.s64 	%rd6615, %rd6613, %rd6614;
	shr.u64 	%rd6616, %rd6615, 32;
	and.b64  	%rd6617, %rd6562, 4294967295;
	add.s64 	%rd6618, %rd6616, %rd6617;
	shr.u64 	%rd6619, %rd6618, 32;
	and.b64  	%rd6620, %rd6566, 4294967295;
	add.s64 	%rd6621, %rd6619, %rd6620;
	shr.u64 	%rd6622, %rd6621, 32;
	and.b64  	%rd6623, %rd6570, 4294967295;
	add.s64 	%rd6624, %rd6622, %rd6623;
	shr.u64 	%rd6625, %rd6624, 32;
	and.b64  	%rd6626, %rd6574, 4294967295;
	add.s64 	%rd6627, %rd6625, %rd6626;
	shr.u64 	%rd6628, %rd6627, 32;
	and.b64  	%rd6629, %rd6578, 4294967295;
	add.s64 	%rd6630, %rd6628, %rd6629;
	{ .reg .b32 tmp; mov.b64 {tmp, %r2204}, %rd6630; }
	add.s32 	%r2205, %r2201, %r2204;
	mul.lo.s32 	%r2206, %r9, %r2203;
	cvt.u64.u32 	%rd6631, %r2206;
	and.b64  	%rd6632, %rd6585, 4294967295;
	mad.lo.s64 	%rd6633, %rd3, %rd6631, %rd6632;
	shr.u64 	%rd6634, %rd6633, 32;
	and.b64  	%rd6635, %rd6589, 4294967295;
	add.s64 	%rd6636, %rd6634, %rd6635;
	mad.lo.s64 	%rd6637, %rd4, %rd6631, %rd6636;
	cvt.u32.u64 	%r2207, %rd6637;
	shr.u64 	%rd6638, %rd6637, 32;
	and.b64  	%rd6639, %rd6593, 4294967295;
	add.s64 	%rd6640, %rd6638, %rd6639;
	mad.lo.s64 	%rd6641, %rd5, %rd6631, %rd6640;
	shr.u64 	%rd6642, %rd6641, 32;
	and.b64  	%rd6643, %rd6597, 4294967295;
	add.s64 	%rd6644, %rd6642, %rd6643;
	mad.lo.s64 	%rd6645, %rd6, %rd6631, %rd6644;
	shr.u64 	%rd6646, %rd6645, 32;
	and.b64  	%rd6647, %rd6601, 4294967295;
	add.s64 	%rd6648, %rd6646, %rd6647;
	mad.lo.s64 	%rd6649, %rd7, %rd6631, %rd6648;
	shr.u64 	%rd6650, %rd6649, 32;
	and.b64  	%rd6651, %rd6605, 4294967295;
	add.s64 	%rd6652, %rd6650, %rd6651;
	mad.lo.s64 	%rd6653, %rd8, %rd6631, %rd6652;
	shr.u64 	%rd6654, %rd6653, 32;
	and.b64  	%rd6655, %rd6609, 4294967295;
	add.s64 	%rd6656, %rd6654, %rd6655;
	mad.lo.s64 	%rd6657, %rd9, %rd6631, %rd6656;
	shr.u64 	%rd6658, %rd6657, 32;
	and.b64  	%rd6659, %rd6612, 4294967295;
	add.s64 	%rd6660, %rd6658, %rd6659;
	mad.lo.s64 	%rd6661, %rd10, %rd6631, %rd6660;
	shr.u64 	%rd6662, %rd6661, 32;
	and.b64  	%rd6663, %rd6615, 4294967295;
	add.s64 	%rd6664, %rd6662, %rd6663;
	shr.u64 	%rd6665, %rd6664, 32;
	and.b64  	%rd6666, %rd6618, 4294967295;
	add.s64 	%rd6667, %rd6665, %rd6666;
	shr.u64 	%rd6668, %rd6667, 32;
	and.b64  	%rd6669, %rd6621, 4294967295;
	add.s64 	%rd6670, %rd6668, %rd6669;
	shr.u64 	%rd6671, %rd6670, 32;
	and.b64  	%rd6672, %rd6624, 4294967295;
	add.s64 	%rd6673, %rd6671, %rd6672;
	shr.u64 	%rd6674, %rd6673, 32;
	and.b64  	%rd6675, %rd6627, 4294967295;
	add.s64 	%rd6676, %rd6674, %rd6675;
	shr.u64 	%rd6677, %rd6676, 32;
	and.b64  	%rd6678, %rd6630, 4294967295;
	add.s64 	%rd6679, %rd6677, %rd6678;
	{ .reg .b32 tmp; mov.b64 {tmp, %r2208}, %rd6679; }
	add.s32 	%r2209, %r2205, %r2208;
	mul.lo.s32 	%r2210, %r9, %r2207;
	cvt.u64.u32 	%rd6680, %r2210;
	and.b64  	%rd6681, %rd6637, 4294967295;
	mad.lo.s64 	%rd6682, %rd3, %rd6680, %rd6681;
	shr.u64 	%rd6683, %rd6682, 32;
	and.b64  	%rd6684, %rd6641, 4294967295;
	add.s64 	%rd6685, %rd6683, %rd6684;
	mad.lo.s64 	%rd6686, %rd4, %rd6680, %rd6685;
	cvt.u32.u64 	%r2211, %rd6686;
	shr.u64 	%rd6687, %rd6686, 32;
	and.b64  	%rd6688, %rd6645, 4294967295;
	add.s64 	%rd6689, %rd6687, %rd6688;
	mad.lo.s64 	%rd6690, %rd5, %rd6680, %rd6689;
	shr.u64 	%rd6691, %rd6690, 32;
	and.b64  	%rd6692, %rd6649, 4294967295;
	add.s64 	%rd6693, %rd6691, %rd6692;
	mad.lo.s64 	%rd6694, %rd6, %rd6680, %rd6693;
	shr.u64 	%rd6695, %rd6694, 32;
	and.b64  	%rd6696, %rd6653, 4294967295;
	add.s64 	%rd6697, %rd6695, %rd6696;
	mad.lo.s64 	%rd6698, %rd7, %rd6680, %rd6697;
	shr.u64 	%rd6699, %rd6698, 32;
	and.b64  	%rd6700, %rd6657, 4294967295;
	add.s64 	%rd6701, %rd6699, %rd6700;
	mad.lo.s64 	%rd6702, %rd8, %rd6680, %rd6701;
	shr.u64 	%rd6703, %rd6702, 32;
	and.b64  	%rd6704, %rd6661, 4294967295;
	add.s64 	%rd6705, %rd6703, %rd6704;
	mad.lo.s64 	%rd6706, %rd9, %rd6680, %rd6705;
	shr.u64 	%rd6707, %rd6706, 32;
	and.b64  	%rd6708, %rd6664, 4294967295;
	add.s64 	%rd6709, %rd6707, %rd6708;
	mad.lo.s64 	%rd6710, %rd10, %rd6680, %rd6709;
	shr.u64 	%rd6711, %rd6710, 32;
	and.b64  	%rd6712, %rd6667, 4294967295;
	add.s64 	%rd6713, %rd6711, %rd6712;
	shr.u64 	%rd6714, %rd6713, 32;
	and.b64  	%rd6715, %rd6670, 4294967295;
	add.s64 	%rd6716, %rd6714, %rd6715;
	shr.u64 	%rd6717, %rd6716, 32;
	and.b64  	%rd6718, %rd6673, 4294967295;
	add.s64 	%rd6719, %rd6717, %rd6718;
	shr.u64 	%rd6720, %rd6719, 32;
	and.b64  	%rd6721, %rd6676, 4294967295;
	add.s64 	%rd6722, %rd6720, %rd6721;
	shr.u64 	%rd6723, %rd6722, 32;
	and.b64  	%rd6724, %rd6679, 4294967295;
	add.s64 	%rd6725, %rd6723, %rd6724;
	{ .reg .b32 tmp; mov.b64 {tmp, %r2212}, %rd6725; }
	add.s32 	%r2213, %r2209, %r2212;
	mul.lo.s32 	%r2214, %r9, %r2211;
	cvt.u64.u32 	%rd6726, %r2214;
	and.b64  	%rd6727, %rd6686, 4294967295;
	mad.lo.s64 	%rd6728, %rd3, %rd6726, %rd6727;
	shr.u64 	%rd6729, %rd6728, 32;
	and.b64  	%rd6730, %rd6690, 4294967295;
	add.s64 	%rd6731, %rd6729, %rd6730;
	mad.lo.s64 	%rd6732, %rd4, %rd6726, %rd6731;
	cvt.u32.u64 	%r2215, %rd6732;
	shr.u64 	%rd6733, %rd6732, 32;
	and.b64  	%rd6734, %rd6694, 4294967295;
	add.s64 	%rd6735, %rd6733, %rd6734;
	mad.lo.s64 	%rd6736, %rd5, %rd6726, %rd6735;
	shr.u64 	%rd6737, %rd6736, 32;
	and.b64  	%rd6738, %rd6698, 4294967295;
	add.s64 	%rd6739, %rd6737, %rd6738;
	mad.lo.s64 	%rd6740, %rd6, %rd6726, %rd6739;
	shr.u64 	%rd6741, %rd6740, 32;
	and.b64  	%rd6742, %rd6702, 4294967295;
	add.s64 	%rd6743, %rd6741, %rd6742;
	mad.lo.s64 	%rd6744, %rd7, %rd6726, %rd6743;
	shr.u64 	%rd6745, %rd6744, 32;
	and.b64  	%rd6746, %rd6706, 4294967295;
	add.s64 	%rd6747, %rd6745, %rd6746;
	mad.lo.s64 	%rd6748, %rd8, %rd6726, %rd6747;
	shr.u64 	%rd6749, %rd6748, 32;
	and.b64  	%rd6750, %rd6710, 4294967295;
	add.s64 	%rd6751, %rd6749, %rd6750;
	mad.lo.s64 	%rd6752, %rd9, %rd6726, %rd6751;
	shr.u64 	%rd6753, %rd6752, 32;
	and.b64  	%rd6754, %rd6713, 4294967295;
	add.s64 	%rd6755, %rd6753, %rd6754;
	mad.lo.s64 	%rd6756, %rd10, %rd6726, %rd6755;
	shr.u64 	%rd6757, %rd6756, 32;
	and.b64  	%rd6758, %rd6716, 4294967295;
	add.s64 	%rd6759, %rd6757, %rd6758;
	shr.u64 	%rd6760, %rd6759, 32;
	and.b64  	%rd6761, %rd6719, 4294967295;
	add.s64 	%rd6762, %rd6760, %rd6761;
	shr.u64 	%rd6763, %rd6762, 32;
	and.b64  	%rd6764, %rd6722, 4294967295;
	add.s64 	%rd6765, %rd6763, %rd6764;
	shr.u64 	%rd6766, %rd6765, 32;
	and.b64  	%rd6767, %rd6725, 4294967295;
	add.s64 	%rd6768, %rd6766, %rd6767;
	{ .reg .b32 tmp; mov.b64 {tmp, %r2216}, %rd6768; }
	add.s32 	%r2217, %r2213, %r2216;
	mul.lo.s32 	%r2218, %r9, %r2215;
	cvt.u64.u32 	%rd6769, %r2218;
	and.b64  	%rd6770, %rd6732, 4294967295;
	mad.lo.s64 	%rd6771, %rd3, %rd6769, %rd6770;
	shr.u64 	%rd6772, %rd6771, 32;
	and.b64  	%rd6773, %rd6736, 4294967295;
	add.s64 	%rd6774, %rd6772, %rd6773;
	mad.lo.s64 	%rd6775, %rd4, %rd6769, %rd6774;
	cvt.u32.u64 	%r2219, %rd6775;
	shr.u64 	%rd6776, %rd6775, 32;
	and.b64  	%rd6777, %rd6740, 4294967295;
	add.s64 	%rd6778, %rd6776, %rd6777;
	mad.lo.s64 	%rd6779, %rd5, %rd6769, %rd6778;
	shr.u64 	%rd6780, %rd6779, 32;
	and.b64  	%rd6781, %rd6744, 4294967295;
	add.s64 	%rd6782, %rd6780, %rd6781;
	mad.lo.s64 	%rd6783, %rd6, %rd6769, %rd6782;
	shr.u64 	%rd6784, %rd6783, 32;
	and.b64  	%rd6785, %rd6748, 4294967295;
	add.s64 	%rd6786, %rd6784, %rd6785;
	mad.lo.s64 	%rd6787, %rd7, %rd6769, %rd6786;
	shr.u64 	%rd6788, %rd6787, 32;
	and.b64  	%rd6789, %rd6752, 4294967295;
	add.s64 	%rd6790, %rd6788, %rd6789;
	mad.lo.s64 	%rd6791, %rd8, %rd6769, %rd6790;
	shr.u64 	%rd6792, %rd6791, 32;
	and.b64  	%rd6793, %rd6756, 4294967295;
	add.s64 	%rd6794, %rd6792, %rd6793;
	mad.lo.s64 	%rd6795, %rd9, %rd6769, %rd6794;
	shr.u64 	%rd6796, %rd6795, 32;
	and.b64  	%rd6797, %rd6759, 4294967295;
	add.s64 	%rd6798, %rd6796, %rd6797;
	mad.lo.s64 	%rd6799, %rd10, %rd6769, %rd6798;
	shr.u64 	%rd6800, %rd6799, 32;
	and.b64  	%rd6801, %rd6762, 4294967295;
	add.s64 	%rd6802, %rd6800, %rd6801;
	shr.u64 	%rd6803, %rd6802, 32;
	and.b64  	%rd6804, %rd6765, 4294967295;
	add.s64 	%rd6805, %rd6803, %rd6804;
	shr.u64 	%rd6806, %rd6805, 32;
	and.b64  	%rd6807, %rd6768, 4294967295;
	add.s64 	%rd6808, %rd6806, %rd6807;
	{ .reg .b32 tmp; mov.b64 {tmp, %r2220}, %rd6808; }
	add.s32 	%r2221, %r2217, %r2220;
	mul.lo.s32 	%r2222, %r9, %r2219;
	cvt.u64.u32 	%rd6809, %r2222;
	and.b64  	%rd6810, %rd6775, 4294967295;
	mad.lo.s64 	%rd6811, %rd3, %rd6809, %rd6810;
	shr.u64 	%rd6812, %rd6811, 32;
	and.b64  	%rd6813, %rd6779, 4294967295;
	add.s64 	%rd6814, %rd6812, %rd6813;
	mad.lo.s64 	%rd6815, %rd4, %rd6809, %rd6814;
	cvt.u32.u64 	%r2223, %rd6815;
	shr.u64 	%rd6816, %rd6815, 32;
	and.b64  	%rd6817, %rd6783, 4294967295;
	add.s64 	%rd6818, %rd6816, %rd6817;
	mad.lo.s64 	%rd6819, %rd5, %rd6809, %rd6818;
	shr.u64 	%rd6820, %rd6819, 32;
	and.b64  	%rd6821, %rd6787, 4294967295;
	add.s64 	%rd6822, %rd6820, %rd6821;
	mad.lo.s64 	%rd6823, %rd6, %rd6809, %rd6822;
	shr.u64 	%rd6824, %rd6823, 32;
	and.b64  	%rd6825, %rd6791, 4294967295;
	add.s64 	%rd6826, %rd6824, %rd6825;
	mad.lo.s64 	%rd6827, %rd7, %rd6809, %rd6826;
	shr.u64 	%rd6828, %rd6827, 32;
	and.b64  	%rd6829, %rd6795, 4294967295;
	add.s64 	%rd6830, %rd6828, %rd6829;
	mad.lo.s64 	%rd6831, %rd8, %rd6809, %rd6830;
	shr.u64 	%rd6832, %rd6831, 32;
	and.b64  	%rd6833, %rd6799, 4294967295;
	add.s64 	%rd6834, %rd6832, %rd6833;
	mad.lo.s64 	%rd6835, %rd9, %rd6809, %rd6834;
	shr.u64 	%rd6836, %rd6835, 32;
	and.b64  	%rd6837, %rd6802, 4294967295;
	add.s64 	%rd6838, %rd6836, %rd6837;
	mad.lo.s64 	%rd6839, %rd10, %rd6809, %rd6838;
	shr.u64 	%rd6840, %rd6839, 32;
	and.b64  	%rd6841, %rd6805, 4294967295;
	add.s64 	%rd6842, %rd6840, %rd6841;
	shr.u64 	%rd6843, %rd6842, 32;
	and.b64  	%rd6844, %rd6808, 4294967295;
	add.s64 	%rd6845, %rd6843, %rd6844;
	{ .reg .b32 tmp; mov.b64 {tmp, %r2224}, %rd6845; }
	add.s32 	%r2225, %r2221, %r2224;
	mul.lo.s32 	%r2226, %r9, %r2223;
	cvt.u64.u32 	%rd6846, %r2226;
	and.b64  	%rd6847, %rd6815, 4294967295;
	mad.lo.s64 	%rd6848, %rd3, %rd6846, %rd6847;
	shr.u64 	%rd6849, %rd6848, 32;
	and.b64  	%rd6850, %rd6819, 4294967295;
	add.s64 	%rd6851, %rd6849, %rd6850;
	mad.lo.s64 	%rd6852, %rd4, %rd6846, %rd6851;
	cvt.u32.u64 	%r2227, %rd6852;
	shr.u64 	%rd6853, %rd6852, 32;
	and.b64  	%rd6854, %rd6823, 4294967295;
	add.s64 	%rd6855, %rd6853, %rd6854;
	mad.lo.s64 	%rd6856, %rd5, %rd6846, %rd6855;
	shr.u64 	%rd6857, %rd6856, 32;
	and.b64  	%rd6858, %rd6827, 4294967295;
	add.s64 	%rd6859, %rd6857, %rd6858;
	mad.lo.s64 	%rd6860, %rd6, %rd6846, %rd6859;
	shr.u64 	%rd6861, %rd6860, 32;
	and.b64  	%rd6862, %rd6831, 4294967295;
	add.s64 	%rd6863, %rd6861, %rd6862;
	mad.lo.s64 	%rd6864, %rd7, %rd6846, %rd6863;
	shr.u64 	%rd6865, %rd6864, 32;
	and.b64  	%rd6866, %rd6835, 4294967295;
	add.s64 	%rd6867, %rd6865, %rd6866;
	mad.lo.s64 	%rd6868, %rd8, %rd6846, %rd6867;
	shr.u64 	%rd6869, %rd6868, 32;
	and.b64  	%rd6870, %rd6839, 4294967295;
	add.s64 	%rd6871, %rd6869, %rd6870;
	mad.lo.s64 	%rd6872, %rd9, %rd6846, %rd6871;
	shr.u64 	%rd6873, %rd6872, 32;
	and.b64  	%rd6874, %rd6842, 4294967295;
	add.s64 	%rd6875, %rd6873, %rd6874;
	mad.lo.s64 	%rd6876, %rd10, %rd6846, %rd6875;
	shr.u64 	%rd6877, %rd6876, 32;
	and.b64  	%rd6878, %rd6845, 4294967295;
	add.s64 	%rd6879, %rd6877, %rd6878;
	{ .reg .b32 tmp; mov.b64 {tmp, %r2228}, %rd6879; }
	add.s32 	%r2229, %r2225, %r2228;
	mul.lo.s32 	%r2230, %r9, %r2227;
	cvt.u64.u32 	%rd6880, %r2230;
	and.b64  	%rd6881, %rd6852, 4294967295;
	mad.lo.s64 	%rd6882, %rd3, %rd6880, %rd6881;
	shr.u64 	%rd6883, %rd6882, 32;
	and.b64  	%rd6884, %rd6856, 4294967295;
	add.s64 	%rd6885, %rd6883, %rd6884;
	mad.lo.s64 	%rd48819, %rd4, %rd6880, %rd6885;
	shr.u64 	%rd6886, %rd48819, 32;
	and.b64  	%rd6887, %rd6860, 4294967295;
	add.s64 	%rd6888, %rd6886, %rd6887;
	mad.lo.s64 	%rd48820, %rd5, %rd6880, %rd6888;
	cvt.u32.u64 	%r850, %rd48820;
	shr.u64 	%rd6889, %rd48820, 32;
	and.b64  	%rd6890, %rd6864, 4294967295;
	add.s64 	%rd6891, %rd6889, %rd6890;
	mad.lo.s64 	%rd48821, %rd6, %rd6880, %rd6891;
	cvt.u32.u64 	%r851, %rd48821;
	shr.u64 	%rd6892, %rd48821, 32;
	and.b64  	%rd6893, %rd6868, 4294967295;
	add.s64 	%rd6894, %rd6892, %rd6893;
	mad.lo.s64 	%rd48822, %rd7, %rd6880, %rd6894;
	cvt.u32.u64 	%r852, %rd48822;
	shr.u64 	%rd6895, %rd48822, 32;
	and.b64  	%rd6896, %rd6872, 4294967295;
	add.s64 	%rd6897, %rd6895, %rd6896;
	mad.lo.s64 	%rd48823, %rd8, %rd6880, %rd6897;
	cvt.u32.u64 	%r853, %rd48823;
	shr.u64 	%rd6898, %rd48823, 32;
	and.b64  	%rd6899, %rd6876, 4294967295;
	add.s64 	%rd6900, %rd6898, %rd6899;
	mad.lo.s64 	%rd48824, %rd9, %rd6880, %rd6900;
	cvt.u32.u64 	%r854, %rd48824;
	shr.u64 	%rd6901, %rd48824, 32;
	and.b64  	%rd6902, %rd6879, 4294967295;
	add.s64 	%rd6903, %rd6901, %rd6902;
	mad.lo.s64 	%rd48825, %rd10, %rd6880, %rd6903;
	cvt.u32.u64 	%r855, %rd48825;
	{ .reg .b32 tmp; mov.b64 {tmp, %r2231}, %rd48825; }
	add.s32 	%r6712, %r2229, %r2231;
	setp.gt.u32 	%p119, %r6712, %r2199;
	@%p119 bra 	$L__BB0_921;
	cvt.u32.u64 	%r2232, %rd10;
	setp.lt.u32 	%p120, %r6712, %r2232;
	@%p120 bra 	$L__BB0_922;
	cvt.u32.u64 	%r2233, %rd9;
	setp.lt.u32 	%p121, %r2233, %r855;
	@%p121 bra 	$L__BB0_921;
	cvt.u32.u64 	%r2234, %rd9;
	setp.gt.u32 	%p122, %r2234, %r855;
	@%p122 bra 	$L__BB0_922;
	cvt.u32.u64 	%r2235, %rd8;
	setp.lt.u32 	%p123, %r2235, %r854;
	@%p123 bra 	$L__BB0_921;
	cvt.u32.u64 	%r2236, %rd8;
	setp.gt.u32 	%p124, %r2236, %r854;
	@%p124 bra 	$L__BB0_922;
	cvt.u32.u64 	%r2237, %rd7;
	setp.lt.u32 	%p125, %r2237, %r853;
	@%p125 bra 	$L__BB0_921;
	cvt.u32.u64 	%r2238, %rd7;
	setp.gt.u32 	%p126, %r2238, %r853;
	@%p126 bra 	$L__BB0_922;
	cvt.u32.u64 	%r2239, %rd6;
	setp.lt.u32 	%p127, %r2239, %r852;
	@%p127 bra 	$L__BB0_921;
	cvt.u32.u64 	%r2240, %rd6;
	setp.gt.u32 	%p128, %r2240, %r852;
	@%p128 bra 	$L__BB0_922;
	cvt.u32.u64 	%r2241, %rd5;
	setp.lt.u32 	%p129, %r2241, %r851;
	@%p129 bra 	$L__BB0_921;
	cvt.u32.u64 	%r2242, %rd5;
	setp.gt.u32 	%p130, %r2242, %r851;
	@%p130 bra 	$L__BB0_922;
	cvt.u32.u64 	%r2243, %rd4;
	setp.lt.u32 	%p131, %r2243, %r850;
	@%p131 bra 	$L__BB0_921;
	cvt.u32.u64 	%r2244, %rd4;
	cvt.u32.u64 	%r2245, %rd3;
	setp.gt.u32 	%p132, %r2244, %r850;
	cvt.u32.u64 	%r2246, %rd48819;
	setp.gt.u32 	%p133, %r2245, %r2246;
	or.pred  	%p134, %p132, %p133;
	@%p134 bra 	$L__BB0_922;
$L__BB0_921:
	cvt.u32.u64 	%r2247, %rd10;
	and.b64  	%rd6905, %rd48819, 4294967295;
	sub.s64 	%rd48819, %rd6905, %rd3;
	shr.u64 	%rd6906, %rd48819, 63;
	and.b64  	%rd6907, %rd48820, 4294967295;
	add.s64 	%rd6908, %rd6906, %rd4;
	sub.s64 	%rd48820, %rd6907, %rd6908;
	shr.u64 	%rd6909, %rd48820, 63;
	and.b64  	%rd6910, %rd48821, 4294967295;
	add.s64 	%rd6911, %rd6909, %rd5;
	sub.s64 	%rd48821, %rd6910, %rd6911;
	shr.u64 	%rd6912, %rd48821, 63;
	and.b64  	%rd6913, %rd48822, 4294967295;
	add.s64 	%rd6914, %rd6912, %rd6;
	sub.s64 	%rd48822, %rd6913, %rd6914;
	shr.u64 	%rd6915, %rd48822, 63;
	and.b64  	%rd6916, %rd48823, 4294967295;
	add.s64 	%rd6917, %rd6915, %rd7;
	sub.s64 	%rd48823, %rd6916, %rd6917;
	shr.u64 	%rd6918, %rd48823, 63;
	and.b64  	%rd6919, %rd48824, 4294967295;
	add.s64 	%rd6920, %rd6918, %rd8;
	sub.s64 	%rd48824, %rd6919, %rd6920;
	shr.u64 	%rd6921, %rd48824, 63;
	and.b64  	%rd6922, %rd48825, 4294967295;
	add.s64 	%rd6923, %rd6921, %rd9;
	sub.s64 	%rd48825, %rd6922, %rd6923;
	shr.u64 	%rd6924, %rd48825, 63;
	cvt.u32.u64 	%r2248, %rd6924;
	add.s32 	%r2249, %r2247, %r2248;
	sub.s32 	%r6712, %r6712, %r2249;
$L__BB0_922:
	cvt.u32.u64 	%r2250, %rd10;
	mul.lo.s64 	%rd6925, %rd1563, %rd1533;
	cvt.u32.u64 	%r2251, %rd6925;
	shr.u64 	%rd6926, %rd6925, 32;
	mad.lo.s64 	%rd6927, %rd1564, %rd1533, %rd6926;
	shr.u64 	%rd6928, %rd6927, 32;
	mad.lo.s64 	%rd6929, %rd1565, %rd1533, %rd6928;
	shr.u64 	%rd6930, %rd6929, 32;
	mad.lo.s64 	%rd6931, %rd1566, %rd1533, %rd6930;
	shr.u64 	%rd6932, %rd6931, 32;
	mad.lo.s64 	%rd6933, %rd1567, %rd1533, %rd6932;
	shr.u64 	%rd6934, %rd6933, 32;
	mad.lo.s64 	%rd6935, %rd1568, %rd1533, %rd6934;
	shr.u64 	%rd6936, %rd6935, 32;
	mad.lo.s64 	%rd6937, %rd1569, %rd1533, %rd6936;
	shr.u64 	%rd6938, %rd6937, 32;
	mad.lo.s64 	%rd6939, %rd1570, %rd1533, %rd6938;
	shr.u64 	%rd6940, %rd6939, 32;
	and.b64  	%rd6941, %rd6927, 4294967295;
	mad.lo.s64 	%rd6942, %rd1563, %rd1534, %rd6941;
	shr.u64 	%rd6943, %rd6942, 32;
	and.b64  	%rd6944, %rd6929, 4294967295;
	add.s64 	%rd6945, %rd6943, %rd6944;
	mad.lo.s64 	%rd6946, %rd1564, %rd1534, %rd6945;
	shr.u64 	%rd6947, %rd6946, 32;
	and.b64  	%rd6948, %rd6931, 4294967295;
	add.s64 	%rd6949, %rd6947, %rd6948;
	mad.lo.s64 	%rd6950, %rd1565, %rd1534, %rd6949;
	shr.u64 	%rd6951, %rd6950, 32;
	and.b64  	%rd6952, %rd6933, 4294967295;
	add.s64 	%rd6953, %rd6951, %rd6952;
	mad.lo.s64 	%rd6954, %rd1566, %rd1534, %rd6953;
	shr.u64 	%rd6955, %rd6954, 32;
	and.b64  	%rd6956, %rd6935, 4294967295;
	add.s64 	%rd6957, %rd6955, %rd6956;
	mad.lo.s64 	%rd6958, %rd1567, %rd1534, %rd6957;
	shr.u64 	%rd6959, %rd6958, 32;
	and.b64  	%rd6960, %rd6937, 4294967295;
	add.s64 	%rd6961, %rd6959, %rd6960;
	mad.lo.s64 	%rd6962, %rd1568, %rd1534, %rd6961;
	shr.u64 	%rd6963, %rd6962, 32;
	and.b64  	%rd6964, %rd6939, 4294967295;
	add.s64 	%rd6965, %rd6963, %rd6964;
	mad.lo.s64 	%rd6966, %rd1569, %rd1534, %rd6965;
	shr.u64 	%rd6967, %rd6966, 32;
	add.s64 	%rd6968, %rd6967, %rd6940;
	mad.lo.s64 	%rd6969, %rd1570, %rd1534, %rd6968;
	shr.u64 	%rd6970, %rd6969, 32;
	and.b64  	%rd6971, %rd6946, 4294967295;
	mad.lo.s64 	%rd6972, %rd1563, %rd1535, %rd6971;
	shr.u64 	%rd6973, %rd6972, 32;
	and.b64  	%rd6974, %rd6950, 4294967295;
	add.s64 	%rd6975, %rd6973, %rd6974;
	mad.lo.s64 	%rd6976, %rd1564, %rd1535, %rd6975;
	shr.u64 	%rd6977, %rd6976, 32;
	and.b64  	%rd6978, %rd6954, 4294967295;
	add.s64 	%rd6979, %rd6977, %rd6978;
	mad.lo.s64 	%rd6980, %rd1565, %rd1535, %rd6979;
	shr.u64 	%rd6981, %rd6980, 32;
	and.b64  	%rd6982, %rd6958, 4294967295;
	add.s64 	%rd6983, %rd6981, %rd6982;
	mad.lo.s64 	%rd6984, %rd1566, %rd1535, %rd6983;
	shr.u64 	%rd6985, %rd6984, 32;
	and.b64  	%rd6986, %rd6962, 4294967295;
	add.s64 	%rd6987, %rd6985, %rd6986;
	mad.lo.s64 	%rd6988, %rd1567, %rd1535, %rd6987;
	shr.u64 	%rd6989, %rd6988, 32;
	and.b64  	%rd6990, %rd6966, 4294967295;
	add.s64 	%rd6991, %rd6989, %rd6990;
	mad.lo.s64 	%rd6992, %rd1568, %rd1535, %rd6991;
	shr.u64 	%rd6993, %rd6992, 32;
	and.b64  	%rd6994, %rd6969, 4294967295;
	add.s64 	%rd6995, %rd6993, %rd6994;
	mad.lo.s64 	%rd6996, %rd1569, %rd1535, %rd6995;
	shr.u64 	%rd6997, %rd6996, 32;
	add.s64 	%rd6998, %rd6997, %rd6970;
	mad.lo.s64 	%rd6999, %rd1570, %rd1535, %rd6998;
	shr.u64 	%rd7000, %rd6999, 32;
	and.b64  	%rd7001, %rd6976, 4294967295;
	mad.lo.s64 	%rd7002, %rd1563, %rd1536, %rd7001;
	shr.u64 	%rd7003, %rd7002, 32;
	and.b64  	%rd7004, %rd6980, 4294967295;
	add.s64 	%rd7005, %rd7003, %rd7004;
	mad.lo.s64 	%rd7006, %rd1564, %rd1536, %rd7005;
	shr.u64 	%rd7007, %rd7006, 32;
	and.b64  	%rd7008, %rd6984, 4294967295;
	add.s64 	%rd7009, %rd7007, %rd7008;
	mad.lo.s64 	%rd7010, %rd1565, %rd1536, %rd7009;
	shr.u64 	%rd7011, %rd7010, 32;
	and.b64  	%rd7012, %rd6988, 4294967295;
	add.s64 	%rd7013, %rd7011, %rd7012;
	mad.lo.s64 	%rd7014, %rd1566, %rd1536, %rd7013;
	shr.u64 	%rd7015, %rd7014, 32;
	and.b64  	%rd7016, %rd6992, 4294967295;
	add.s64 	%rd7017, %rd7015, %rd7016;
	mad.lo.s64 	%rd7018, %rd1567, %rd1536, %rd7017;
	shr.u64 	%rd7019, %rd7018, 32;
	and.b64  	%rd7020, %rd6996, 4294967295;
	add.s64 	%rd7021, %rd7019, %rd7020;
	mad.lo.s64 	%rd7022, %rd1568, %rd1536, %rd7021;
	shr.u64 	%rd7023, %rd7022, 32;
	and.b64  	%rd7024, %rd6999, 4294967295;
	add.s64 	%rd7025, %rd7023, %rd7024;
	mad.lo.s64 	%rd7026, %rd1569, %rd1536, %rd7025;
	shr.u64 	%rd7027, %rd7026, 32;
	add.s64 	%rd7028, %rd7027, %rd7000;
	mad.lo.s64 	%rd7029, %rd1570, %rd1536, %rd7028;
	shr.u64 	%rd7030, %rd7029, 32;
	and.b64  	%rd7031, %rd7006, 4294967295;
	mad.lo.s64 	%rd7032, %rd1563, %rd1537, %rd7031;
	shr.u64 	%rd7033, %rd7032, 32;
	and.b64  	%rd7034, %rd7010, 4294967295;
	add.s64 	%rd7035, %rd7033, %rd7034;
	mad.lo.s64 	%rd7036, %rd1564, %rd1537, %rd7035;
	shr.u64 	%rd7037, %rd7036, 32;
	and.b64  	%rd7038, %rd7014, 4294967295;
	add.s64 	%rd7039, %rd7037, %rd7038;
	mad.lo.s64 	%rd7040, %rd1565, %rd1537, %rd7039;
	shr.u64 	%rd7041, %rd7040, 32;
	and.b64  	%rd7042, %rd7018, 4294967295;
	add.s64 	%rd7043, %rd7041, %rd7042;
	mad.lo.s64 	%rd7044, %rd1566, %rd1537, %rd7043;
	shr.u64 	%rd7045, %rd7044, 32;
	and.b64  	%rd7046, %rd7022, 4294967295;
	add.s64 	%rd7047, %rd7045, %rd7046;
	mad.lo.s64 	%rd7048, %rd1567, %rd1537, %rd7047;
	shr.u64 	%rd7049, %rd7048, 32;
	and.b64  	%rd7050, %rd7026, 4294967295;
	add.s64 	%rd7051, %rd7049, %rd7050;
	mad.lo.s64 	%rd7052, %rd1568, %rd1537, %rd7051;
	shr.u64 	%rd7053, %rd7052, 32;
	and.b64  	%rd7054, %rd7029, 4294967295;
	add.s64 	%rd7055, %rd7053, %rd7054;
	mad.lo.s64 	%rd7056, %rd1569, %rd1537, %rd7055;
	shr.u64 	%rd7057, %rd7056, 32;
	add.s64 	%rd7058, %rd7057, %rd7030;
	mad.lo.s64 	%rd7059, %rd1570, %rd1537, %rd7058;
	shr.u64 	%rd7060, %rd7059, 32;
	and.b64  	%rd7061, %rd7036, 4294967295;
	mad.lo.s64 	%rd7062, %rd1563, %rd1538, %rd7061;
	shr.u64 	%rd7063, %rd7062, 32;
	and.b64  	%rd7064, %rd7040, 4294967295;
	add.s64 	%rd7065, %rd7063, %rd7064;
	mad.lo.s64 	%rd7066, %rd1564, %rd1538, %rd7065;
	shr.u64 	%rd7067, %rd7066, 32;
	and.b64  	%rd7068, %rd7044, 4294967295;
	add.s64 	%rd7069, %rd7067, %rd7068;
	mad.lo.s64 	%rd7070, %rd1565, %rd1538, %rd7069;
	shr.u64 	%rd7071, %rd7070, 32;
	and.b64  	%rd7072, %rd7048, 4294967295;
	add.s64 	%rd7073, %rd7071, %rd7072;
	mad.lo.s64 	%rd7074, %rd1566, %rd1538, %rd7073;
	shr.u64 	%rd7075, %rd7074, 32;
	and.b64  	%rd7076, %rd7052, 4294967295;
	add.s64 	%rd7077, %rd7075, %rd7076;
	mad.lo.s64 	%rd7078, %rd1567, %rd1538, %rd7077;
	shr.u64 	%rd7079, %rd7078, 32;
	and.b64  	%rd7080, %rd7056, 4294967295;
	add.s64 	%rd7081, %rd7079, %rd7080;
	mad.lo.s64 	%rd7082, %rd1568, %rd1538, %rd7081;
	shr.u64 	%rd7083, %rd7082, 32;
	and.b64  	%rd7084, %rd7059, 4294967295;
	add.s64 	%rd7085, %rd7083, %rd7084;
	mad.lo.s64 	%rd7086, %rd1569, %rd1538, %rd7085;
	shr.u64 	%rd7087, %rd7086, 32;
	add.s64 	%rd7088, %rd7087, %rd7060;
	mad.lo.s64 	%rd7089, %rd1570, %rd1538, %rd7088;
	shr.u64 	%rd7090, %rd7089, 32;
	and.b64  	%rd7091, %rd7066, 4294967295;
	mad.lo.s64 	%rd7092, %rd1563, %rd1539, %rd7091;
	shr.u64 	%rd7093, %rd7092, 32;
	and.b64  	%rd7094, %rd7070, 4294967295;
	add.s64 	%rd7095, %rd7093, %rd7094;
	mad.lo.s64 	%rd7096, %rd1564, %rd1539, %rd7095;
	shr.u64 	%rd7097, %rd7096, 32;
	and.b64  	%rd7098, %rd7074, 4294967295;
	add.s64 	%rd7099, %rd7097, %rd7098;
	mad.lo.s64 	%rd7100, %rd1565, %rd1539, %rd7099;
	shr.u64 	%rd7101, %rd7100, 32;
	and.b64  	%rd7102, %rd7078, 4294967295;
	add.s64 	%rd7103, %rd7101, %rd7102;
	mad.lo.s64 	%rd7104, %rd1566, %rd1539, %rd7103;
	shr.u64 	%rd7105, %rd7104, 32;
	and.b64  	%rd7106, %rd7082, 4294967295;
	add.s64 	%rd7107, %rd7105, %rd7106;
	mad.lo.s64 	%rd7108, %rd1567, %rd1539, %rd7107;
	shr.u64 	%rd7109, %rd7108, 32;
	and.b64  	%rd7110, %rd7086, 4294967295;
	add.s64 	%rd7111, %rd7109, %rd7110;
	mad.lo.s64 	%rd7112, %rd1568, %rd1539, %rd7111;
	shr.u64 	%rd7113, %rd7112, 32;
	and.b64  	%rd7114, %rd7089, 4294967295;
	add.s64 	%rd7115, %rd7113, %rd7114;
	mad.lo.s64 	%rd7116, %rd1569, %rd1539, %rd7115;
	shr.u64 	%rd7117, %rd7116, 32;
	add.s64 	%rd7118, %rd7117, %rd7090;
	mad.lo.s64 	%rd7119, %rd1570, %rd1539, %rd7118;
	shr.u64 	%rd7120, %rd7119, 32;
	and.b64  	%rd7121, %rd7096, 4294967295;
	mad.lo.s64 	%rd7122, %rd1563, %rd1540, %rd7121;
	shr.u64 	%rd7123, %rd7122, 32;
	and.b64  	%rd7124, %rd7100, 4294967295;
	add.s64 	%rd7125, %rd7123, %rd7124;
	mad.lo.s64 	%rd7126, %rd1564, %rd1540, %rd7125;
	shr.u64 	%rd7127, %rd7126, 32;
	and.b64  	%rd7128, %rd7104, 4294967295;
	add.s64 	%rd7129, %rd7127, %rd7128;
	mad.lo.s64 	%rd7130, %rd1565, %rd1540, %rd7129;
	shr.u64 	%rd7131, %rd7130, 32;
	and.b64  	%rd7132, %rd7108, 4294967295;
	add.s64 	%rd7133, %rd7131, %rd7132;
	mad.lo.s64 	%rd7134, %rd1566, %rd1540, %rd7133;
	shr.u64 	%rd7135, %rd7134, 32;
	and.b64  	%rd7136, %rd7112, 4294967295;
	add.s64 	%rd7137, %rd7135, %rd7136;
	mad.lo.s64 	%rd7138, %rd1567, %rd1540, %rd7137;
	shr.u64 	%rd7139, %rd7138, 32;
	and.b64  	%rd7140, %rd7116, 4294967295;
	add.s64 	%rd7141, %rd7139, %rd7140;
	mad.lo.s64 	%rd7142, %rd1568, %rd1540, %rd7141;
	shr.u64 	%rd7143, %rd7142, 32;
	and.b64  	%rd7144, %rd7119, 4294967295;
	add.s64 	%rd7145, %rd7143, %rd7144;
	mad.lo.s64 	%rd7146, %rd1569, %rd1540, %rd7145;
	shr.u64 	%rd7147, %rd7146, 32;
	add.s64 	%rd7148, %rd7147, %rd7120;
	mad.lo.s64 	%rd7149, %rd1570, %rd1540, %rd7148;
	{ .reg .b32 tmp; mov.b64 {tmp, %r2252}, %rd7149; }
	mul.lo.s32 	%r2253, %r9, %r2251;
	cvt.u64.u32 	%rd7150, %r2253;
	and.b64  	%rd7151, %rd6925, 4294967295;
	mad.lo.s64 	%rd7152, %rd3, %rd7150, %rd7151;
	shr.u64 	%rd7153, %rd7152, 32;
	and.b64  	%rd7154, %rd6942, 4294967295;
	add.s64 	%rd7155, %rd7153, %rd7154;
	mad.lo.s64 	%rd7156, %rd4, %rd7150, %rd7155;
	cvt.u32.u64 	%r2254, %rd7156;
	shr.u64 	%rd7157, %rd7156, 32;
	and.b64  	%rd7158, %rd6972, 4294967295;
	add.s64 	%rd7159, %rd7157, %rd7158;
	mad.lo.s64 	%rd7160, %rd5, %rd7150, %rd7159;
	shr.u64 	%rd7161, %rd7160, 32;
	and.b64  	%rd7162, %rd7002, 4294967295;
	add.s64 	%rd7163, %rd7161, %rd7162;
	mad.lo.s64 	%rd7164, %rd6, %rd7150, %rd7163;
	shr.u64 	%rd7165, %rd7164, 32;
	and.b64  	%rd7166, %rd7032, 4294967295;
	add.s64 	%rd7167, %rd7165, %rd7166;
	mad.lo.s64 	%rd7168, %rd7, %rd7150, %rd7167;
	shr.u64 	%rd7169, %rd7168, 32;
	and.b64  	%rd7170, %rd7062, 4294967295;
	add.s64 	%rd7171, %rd7169, %rd7170;
	mad.lo.s64 	%rd7172, %rd8, %rd7150, %rd7171;
	shr.u64 	%rd7173, %rd7172, 32;
	and.b64  	%rd7174, %rd7092, 4294967295;
	add.s64 	%rd7175, %rd7173, %rd7174;
	mad.lo.s64 	%rd7176, %rd9, %rd7150, %rd7175;
	shr.u64 	%rd7177, %rd7176, 32;
	and.b64  	%rd7178, %rd7122, 4294967295;
	add.s64 	%rd7179, %rd7177, %rd7178;
	mad.lo.s64 	%rd7180, %rd10, %rd7150, %rd7179;
	shr.u64 	%rd7181, %rd7180, 32;
	and.b64  	%rd7182, %rd7126, 4294967295;
	add.s64 	%rd7183, %rd7181, %rd7182;
	shr.u64 	%rd7184, %rd7183, 32;
	and.b64  	%rd7185, %rd7130, 4294967295;
	add.s64 	%rd7186, %rd7184, %rd7185;
	shr.u64 	%rd7187, %rd7186, 32;
	and.b64  	%rd7188, %rd7134, 4294967295;
	add.s64 	%rd7189, %rd7187, %rd7188;
	shr.u64 	%rd7190, %rd7189, 32;
	and.b64  	%rd7191, %rd7138, 4294967295;
	add.s64 	%rd7192, %rd7190, %rd7191;
	shr.u64 	%rd7193, %rd7192, 32;
	and.b64  	%rd7194, %rd7142, 4294967295;
	add.s64 	%rd7195, %rd7193, %rd7194;
	shr.u64 	%rd7196, %rd7195, 32;
	and.b64  	%rd7197, %rd7146, 4294967295;
	add.s64 	%rd7198, %rd7196, %rd7197;
	shr.u64 	%rd7199, %rd7198, 32;
	and.b64  	%rd7200, %rd7149, 4294967295;
	add.s64 	%rd7201, %rd7199, %rd7200;
	{ .reg .b32 tmp; mov.b64 {tmp, %r2255}, %rd7201; }
	add.s32 	%r2256, %r2252, %r2255;
	mul.lo.s32 	%r2257, %r9, %r2254;
	cvt.u64.u32 	%rd7202, %r2257;
	and.b64  	%rd7203, %rd7156, 4294967295;
	mad.lo.s64 	%rd7204, %rd3, %rd7202, %rd7203;
	shr.u64 	%rd7205, %rd7204, 32;
	and.b64  	%rd7206, %rd7160, 4294967295;
	add.s64 	%rd7207, %rd7205, %rd7206;
	mad.lo.s64 	%rd7208, %rd4, %rd7202, %rd7207;
	cvt.u32.u64 	%r2258, %rd7208;
	shr.u64 	%rd7209, %rd7208, 32;
	and.b64  	%rd7210, %rd7164, 4294967295;
	add.s64 	%rd7211, %rd7209, %rd7210;
	mad.lo.s64 	%rd7212, %rd5, %rd7202, %rd7211;
	shr.u64 	%rd7213, %rd7212, 32;
	and.b64  	%rd7214, %rd7168, 4294967295;
	add.s64 	%rd7215, %rd7213, %rd7214;
	mad.lo.s64 	%rd7216, %rd6, %rd7202, %rd7215;
	shr.u64 	%rd7217, %rd7216, 32;
	and.b64  	%rd7218, %rd7172, 4294967295;
	add.s64 	%rd7219, %rd7217, %rd7218;
	mad.lo.s64 	%rd7220, %rd7, %rd7202, %rd7219;
	shr.u64 	%rd7221, %rd7220, 32;
	and.b64  	%rd7222, %rd7176, 4294967295;
	add.s64 	%rd7223, %rd7221, %rd7222;
	mad.lo.s64 	%rd7224, %rd8, %rd7202, %rd7223;
	shr.u64 	%rd7225, %rd7224, 32;
	and.b64  	%rd7226, %rd7180, 4294967295;
	add.s64 	%rd7227, %rd7225, %rd7226;
	mad.lo.s64 	%rd7228, %rd9, %rd7202, %rd7227;
	shr.u64 	%rd7229, %rd7228, 32;
	and.b64  	%rd7230, %rd7183, 4294967295;
	add.s64 	%rd7231, %rd7229, %rd7230;
	mad.lo.s64 	%rd7232, %rd10, %rd7202, %rd7231;
	shr.u64 	%rd7233, %rd7232, 32;
	and.b64  	%rd7234, %rd7186, 4294967295;
	add.s64 	%rd7235, %rd7233, %rd7234;
	shr.u64 	%rd7236, %rd7235, 32;
	and.b64  	%rd7237, %rd7189, 4294967295;
	add.s64 	%rd7238, %rd7236, %rd7237;
	shr.u64 	%rd7239, %rd7238, 32;
	and.b64  	%rd7240, %rd7192, 4294967295;
	add.s64 	%rd7241, %rd7239, %rd7240;
	shr.u64 	%rd7242, %rd7241, 32;
	and.b64  	%rd7243, %rd7195, 4294967295;
	add.s64 	%rd7244, %rd7242, %rd7243;
	shr.u64 	%rd7245, %rd7244, 32;
	and.b64  	%rd7246, %rd7198, 4294967295;
	add.s64 	%rd7247, %rd7245, %rd7246;
	shr.u64 	%rd7248, %rd7247, 32;
	and.b64  	%rd7249, %rd7201, 4294967295;
	add.s64 	%rd7250, %rd7248, %rd7249;
	{ .reg .b32 tmp; mov.b64 {tmp, %r2259}, %rd7250; }
	add.s32 	%r2260, %r2256, %r2259;
	mul.lo.s32 	%r2261, %r9, %r2258;
	cvt.u64.u32 	%rd7251, %r2261;
	and.b64  	%rd7252, %rd7208, 4294967295;
	mad.lo.s64 	%rd7253, %rd3, %rd7251, %rd7252;
	shr.u64 	%rd7254, %rd7253, 32;
	and.b64  	%rd7255, %rd7212, 4294967295;
	add.s64 	%rd7256, %rd7254, %rd7255;
	mad.lo.s64 	%rd7257, %rd4, %rd7251, %rd7256;
	cvt.u32.u64 	%r2262, %rd7257;
	shr.u64 	%rd7258, %rd7257, 32;
	and.b64  	%rd7259, %rd7216, 4294967295;
	add.s64 	%rd7260, %rd7258, %rd7259;
	mad.lo.s64 	%rd7261, %rd5, %rd7251, %rd7260;
	shr.u64 	%rd7262, %rd7261, 32;
	and.b64  	%rd7263, %rd7220, 4294967295;
	add.s64 	%rd7264, %rd7262, %rd7263;
	mad.lo.s64 	%rd7265, %rd6, %rd7251, %rd7264;
	shr.u64 	%rd7266, %rd7265, 32;
	and.b64  	%rd7267, %rd7224, 4294967295;
	add.s64 	%rd7268, %rd7266, %rd7267;
	mad.lo.s64 	%rd7269, %rd7, %rd7251, %rd7268;
	shr.u64 	%rd7270, %rd7269, 32;
	and.b64  	%rd7271, %rd7228, 4294967295;
	add.s64 	%rd7272, %rd7270, %rd7271;
	mad.lo.s64 	%rd7273, %rd8, %rd7251, %rd7272;
	shr.u64 	%rd7274, %rd7273, 32;
	and.b64  	%rd7275, %rd7232, 4294967295;
	add.s64 	%rd7276, %rd7274, %rd7275;
	mad.lo.s64 	%rd7277, %rd9, %rd7251, %rd7276;
	shr.u64 	%rd7278, %rd7277, 32;
	and.b64  	%rd7279, %rd7235, 4294967295;
	add.s64 	%rd7280, %rd7278, %rd7279;
	mad.lo.s64 	%rd7281, %rd10, %rd7251, %rd7280;
	shr.u64 	%rd7282, %rd7281, 32;
	and.b64  	%rd7283, %rd7238, 4294967295;
	add.s64 	%rd7284, %rd7282, %rd7283;
	shr.u64 	%rd7285, %rd7284, 32;
	and.b64  	%rd7286, %rd7241, 4294967295;
	add.s64 	%rd7287, %rd7285, %rd7286;
	shr.u64 	%rd7288, %rd7287, 32;
	and.b64  	%rd7289, %rd7244, 4294967295;
	add.s64 	%rd7290, %rd7288, %rd7289;
	shr.u64 	%rd7291, %rd7290, 32;
	and.b64  	%rd7292, %rd7247, 4294967295;
	add.s64 	%rd7293, %rd7291, %rd7292;
	shr.u64 	%rd7294, %rd7293, 32;
	and.b64  	%rd7295, %rd7250, 4294967295;
	add.s64 	%rd7296, %rd7294, %rd7295;
	{ .reg .b32 tmp; mov.b64 {tmp, %r2263}, %rd7296; }
	add.s32 	%r2264, %r2260, %r2263;
	mul.lo.s32 	%r2265, %r9, %r2262;
	cvt.u64.u32 	%rd7297, %r2265;
	and.b64  	%rd7298, %rd7257, 4294967295;
	mad.lo.s64 	%rd7299, %rd3, %rd7297, %rd7298;
	shr.u64 	%rd7300, %rd7299, 32;
	and.b64  	%rd7301, %rd7261, 4294967295;
	add.s64 	%rd7302, %rd7300, %rd7301;
	mad.lo.s64 	%rd7303, %rd4, %rd7297, %rd7302;
	cvt.u32.u64 	%r2266, %rd7303;
	shr.u64 	%rd7304, %rd7303, 32;
	and.b64  	%rd7305, %rd7265, 4294967295;
	add.s64 	%rd7306, %rd7304, %rd7305;
	mad.lo.s64 	%rd7307, %rd5, %rd7297, %rd7306;
	shr.u64 	%rd7308, %rd7307, 32;
	and.b64  	%rd7309, %rd7269, 4294967295;
	add.s64 	%rd7310, %rd7308, %rd7309;
	mad.lo.s64 	%rd7311, %rd6, %rd7297, %rd7310;
	shr.u64 	%rd7312, %rd7311, 32;
	and.b64  	%rd7313, %rd7273, 4294967295;
	add.s64 	%rd7314, %rd7312, %rd7313;
	mad.lo.s64 	%rd7315, %rd7, %rd7297, %rd7314;
	shr.u64 	%rd7316, %rd7315, 32;
	and.b64  	%rd7317, %rd7277, 4294967295;
	add.s64 	%rd7318, %rd7316, %rd7317;
	mad.lo.s64 	%rd7319, %rd8, %rd7297, %rd7318;
	shr.u64 	%rd7320, %rd7319, 32;
	and.b64  	%rd7321, %rd7281, 4294967295;
	add.s64 	%rd7322, %rd7320, %rd7321;
	mad.lo.s64 	%rd7323, %rd9, %rd7297, %rd7322;
	shr.u64 	%rd7324, %rd7323, 32;
	and.b64  	%rd7325, %rd7284, 4294967295;
	add.s64 	%rd7326, %rd7324, %rd7325;
	mad.lo.s64 	%rd7327, %rd10, %rd7297, %rd7326;
	shr.u64 	%rd7328, %rd7327, 32;
	and.b64  	%rd7329, %rd7287, 4294967295;
	add.s64 	%rd7330, %rd7328, %rd7329;
	shr.u64 	%rd7331, %rd7330, 32;
	and.b64  	%rd7332, %rd7290, 4294967295;
	add.s64 	%rd7333, %rd7331, %rd7332;
	shr.u64 	%rd7334, %rd7333, 32;
	and.b64  	%rd7335, %rd7293, 4294967295;
	add.s64 	%rd7336, %rd7334, %rd7335;
	shr.u64 	%rd7337, %rd7336, 32;
	and.b64  	%rd7338, %rd7296, 4294967295;
	add.s64 	%rd7339, %rd7337, %rd7338;
	{ .reg .b32 tmp; mov.b64 {tmp, %r2267}, %rd7339; }
	add.s32 	%r2268, %r2264, %r2267;
	mul.lo.s32 	%r2269, %r9, %r2266;
	cvt.u64.u32 	%rd7340, %r2269;
	and.b64  	%rd7341, %rd7303, 4294967295;
	mad.lo.s64 	%rd7342, %rd3, %rd7340, %rd7341;
	shr.u64 	%rd7343, %rd7342, 32;
	and.b64  	%rd7344, %rd7307, 4294967295;
	add.s64 	%rd7345, %rd7343, %rd7344;
	mad.lo.s64 	%rd7346, %rd4, %rd7340, %rd7345;
	cvt.u32.u64 	%r2270, %rd7346;
	shr.u64 	%rd7347, %rd7346, 32;
	and.b64  	%rd7348, %rd7311, 4294967295;
	add.s64 	%rd7349, %rd7347, %rd7348;
	mad.lo.s64 	%rd7350, %rd5, %rd7340, %rd7349;
	shr.u64 	%rd7351, %rd7350, 32;
	and.b64  	%rd7352, %rd7315, 4294967295;
	add.s64 	%rd7353, %rd7351, %rd7352;
	mad.lo.s64 	%rd7354, %rd6, %rd7340, %rd7353;
	shr.u64 	%rd7355, %rd7354, 32;
	and.b64  	%rd7356, %rd7319, 4294967295;
	add.s64 	%rd7357, %rd7355, %rd7356;
	mad.lo.s64 	%rd7358, %rd7, %rd7340, %rd7357;
	shr.u64 	%rd7359, %rd7358, 32;
	and.b64  	%rd7360, %rd7323, 4294967295;
	add.s64 	%rd7361, %rd7359, %rd7360;
	mad.lo.s64 	%rd7362, %rd8, %rd7340, %rd7361;
	shr.u64 	%rd7363, %rd7362, 32;
	and.b64  	%rd7364, %rd7327, 4294967295;
	add.s64 	%rd7365, %rd7363, %rd7364;
	mad.lo.s64 	%rd7366, %rd9, %rd7340, %rd7365;
	shr.u64 	%rd7367, %rd7366, 32;
	and.b64  	%rd7368, %rd7330, 4294967295;
	add.s64 	%rd7369, %rd7367, %rd7368;
	mad.lo.s64 	%rd7370, %rd10, %rd7340, %rd7369;
	shr.u64 	%rd7371, %rd7370, 32;
	and.b64  	%rd7372, %rd7333, 4294967295;
	add.s64 	%rd7373, %rd7371, %rd7372;
	shr.u64 	%rd7374, %rd7373, 32;
	and.b64  	%rd7375, %rd7336, 4294967295;
	add.s64 	%rd7376, %rd7374, %rd7375;
	shr.u64 	%rd7377, %rd7376, 32;
	and.b64  	%rd7378, %rd7339, 4294967295;
	add.s64 	%rd7379, %rd7377, %rd7378;
	{ .reg .b32 tmp; mov.b64 {tmp, %r2271}, %rd7379; }
	add.s32 	%r2272, %r2268, %r2271;
	mul.lo.s32 	%r2273, %r9, %r2270;
	cvt.u64.u32 	%rd7380, %r2273;
	and.b64  	%rd7381, %rd7346, 4294967295;
	mad.lo.s64 	%rd7382, %rd3, %rd7380, %rd7381;
	shr.u64 	%rd7383, %rd7382, 32;
	and.b64  	%rd7384, %rd7350, 4294967295;
	add.s64 	%rd7385, %rd7383, %rd7384;
	mad.lo.s64 	%rd7386, %rd4, %rd7380, %rd7385;
	cvt.u32.u64 	%r2274, %rd7386;
	shr.u64 	%rd7387, %rd7386, 32;
	and.b64  	%rd7388, %rd7354, 4294967295;
	add.s64 	%rd7389, %rd7387, %rd7388;
	mad.lo.s64 	%rd7390, %rd5, %rd7380, %rd7389;
	shr.u64 	%rd7391, %rd7390, 32;
	and.b64  	%rd7392, %rd7358, 4294967295;
	add.s64 	%rd7393, %rd7391, %rd7392;
	mad.lo.s64 	%rd7394, %rd6, %rd7380, %rd7393;
	shr.u64 	%rd7395, %rd7394, 32;
	and.b64  	%rd7396, %rd7362, 4294967295;
	add.s64 	%rd7397, %rd7395, %rd7396;
	mad.lo.s64 	%rd7398, %rd7, %rd7380, %rd7397;
	shr.u64 	%rd7399, %rd7398, 32;
	and.b64  	%rd7400, %rd7366, 4294967295;
	add.s64 	%rd7401, %rd7399, %rd7400;
	mad.lo.s64 	%rd7402, %rd8, %rd7380, %rd7401;
	shr.u64 	%rd7403, %rd7402, 32;
	and.b64  	%rd7404, %rd7370, 4294967295;
	add.s64 	%rd7405, %rd7403, %rd7404;
	mad.lo.s64 	%rd7406, %rd9, %rd7380, %rd7405;
	shr.u64 	%rd7407, %rd7406, 32;
	and.b64  	%rd7408, %rd7373, 4294967295;
	add.s64 	%rd7409, %rd7407, %rd7408;
	mad.lo.s64 	%rd7410, %rd10, %rd7380, %rd7409;
	shr.u64 	%rd7411, %rd7410, 32;
	and.b64  	%rd7412, %rd7376, 4294967295;
	add.s64 	%rd7413, %rd7411, %rd7412;
	shr.u64 	%rd7414, %rd7413, 32;
	and.b64  	%rd7415, %rd7379, 4294967295;
	add.s64 	%rd7416, %rd7414, %rd7415;
	{ .reg .b32 tmp; mov.b64 {tmp, %r2275}, %rd7416; }
	add.s32 	%r2276, %r2272, %r2275;
	mul.lo.s32 	%r2277, %r9, %r2274;
	cvt.u64.u32 	%rd7417, %r2277;
	and.b64  	%rd7418, %rd7386, 4294967295;
	mad.lo.s64 	%rd7419, %rd3, %rd7417, %rd7418;
	shr.u64 	%rd7420, %rd7419, 32;
	and.b64  	%rd7421, %rd7390, 4294967295;
	add.s64 	%rd7422, %rd7420, %rd7421;
	mad.lo.s64 	%rd7423, %rd4, %rd7417, %rd7422;
	cvt.u32.u64 	%r2278, %rd7423;
	shr.u64 	%rd7424, %rd7423, 32;
	and.b64  	%rd7425, %rd7394, 4294967295;
	add.s64 	%rd7426, %rd7424, %rd7425;
	mad.lo.s64 	%rd7427, %rd5, %rd7417, %rd7426;
	shr.u64 	%rd7428, %rd7427, 32;
	and.b64  	%rd7429, %rd7398, 4294967295;
	add.s64 	%rd7430, %rd7428, %rd7429;
	mad.lo.s64 	%rd7431, %rd6, %rd7417, %rd7430;
	shr.u64 	%rd7432, %rd7431, 32;
	and.b64  	%rd7433, %rd7402, 4294967295;
	add.s64 	%rd7434, %rd7432, %rd7433;
	mad.lo.s64 	%rd7435, %rd7, %rd7417, %rd7434;
	shr.u64 	%rd7436, %rd7435, 32;
	and.b64  	%rd7437, %rd7406, 4294967295;
	add.s64 	%rd7438, %rd7436, %rd7437;
	mad.lo.s64 	%rd7439, %rd8, %rd7417, %rd7438;
	shr.u64 	%rd7440, %rd7439, 32;
	and.b64  	%rd7441, %rd7410, 4294967295;
	add.s64 	%rd7442, %rd7440, %rd7441;
	mad.lo.s64 	%rd7443, %rd9, %rd7417, %rd7442;
	shr.u64 	%rd7444, %rd7443, 32;
	and.b64  	%rd7445, %rd7413, 4294967295;
	add.s64 	%rd7446, %rd7444, %rd7445;
	mad.lo.s64 	%rd7447, %rd10, %rd7417, %rd7446;
	shr.u64 	%rd7448, %rd7447, 32;
	and.b64  	%rd7449, %rd7416, 4294967295;
	add.s64 	%rd7450, %rd7448, %rd7449;
	{ .reg .b32 tmp; mov.b64 {tmp, %r2279}, %rd7450; }
	add.s32 	%r2280, %r2276, %r2279;
	mul.lo.s32 	%r2281, %r9, %r2278;
	cvt.u64.u32 	%rd7451, %r2281;
	and.b64  	%rd7452, %rd7423, 4294967295;
	mad.lo.s64 	%rd7453, %rd3, %rd7451, %rd7452;
	shr.u64 	%rd7454, %rd7453, 32;
	and.b64  	%rd7455, %rd7427, 4294967295;
	add.s64 	%rd7456, %rd7454, %rd7455;
	mad.lo.s64 	%rd48826, %rd4, %rd7451, %rd7456;
	shr.u64 	%rd7457, %rd48826, 32;
	and.b64  	%rd7458, %rd7431, 4294967295;
	add.s64 	%rd7459, %rd7457, %rd7458;
	mad.lo.s64 	%rd48827, %rd5, %rd7451, %rd7459;
	cvt.u32.u64 	%r859, %rd48827;
	shr.u64 	%rd7460, %rd48827, 32;
	and.b64  	%rd7461, %rd7435, 4294967295;
	add.s64 	%rd7462, %rd7460, %rd7461;
	mad.lo.s64 	%rd48828, %rd6, %rd7451, %rd7462;
	cvt.u32.u64 	%r860, %rd48828;
	shr.u64 	%rd7463, %rd48828, 32;
	and.b64  	%rd7464, %rd7439, 4294967295;
	add.s64 	%rd7465, %rd7463, %rd7464;
	mad.lo.s64 	%rd48829, %rd7, %rd7451, %rd7465;
	cvt.u32.u64 	%r861, %rd48829;
	shr.u64 	%rd7466, %rd48829, 32;
	and.b64  	%rd7467, %rd7443, 4294967295;
	add.s64 	%rd7468, %rd7466, %rd7467;
	mad.lo.s64 	%rd48830, %rd8, %rd7451, %rd7468;
	cvt.u32.u64 	%r862, %rd48830;
	shr.u64 	%rd7469, %rd48830, 32;
	and.b64  	%rd7470, %rd7447, 4294967295;
	add.s64 	%rd7471, %rd7469, %rd7470;
	mad.lo.s64 	%rd48831, %rd9, %rd7451, %rd7471;
	cvt.u32.u64 	%r863, %rd48831;
	shr.u64 	%rd7472, %rd48831, 32;
	and.b64  	%rd7473, %rd7450, 4294967295;
	add.s64 	%rd7474, %rd7472, %rd7473;
	mad.lo.s64 	%rd48832, %rd10, %rd7451, %rd7474;
	cvt.u32.u64 	%r864, %rd48832;
	{ .reg .b32 tmp; mov.b64 {tmp, %r2282}, %rd48832; }
	add.s32 	%r6713, %r2280, %r2282;
	setp.gt.u32 	%p135, %r6713, %r2250;
	@%p135 bra 	$L__BB0_936;
	cvt.u32.u64 	%r2283, %rd10;
	setp.lt.u32 	%p136, %r6713, %r2283;
	@%p136 bra 	$L__BB0_937;
	cvt.u32.u64 	%r2284, %rd9;
	setp.lt.u32 	%p137, %r2284, %r864;
	@%p137 bra 	$L__BB0_936;
	cvt.u32.u64 	%r2285, %rd9;
	setp.gt.u32 	%p138, %r2285, %r864;
	@%p138 bra 	$L__BB0_937;
	cvt.u32.u64 	%r2286, %rd8;
	setp.lt.u32 	%p139, %r2286, %r863;
	@%p139 bra 	$L__BB0_936;
	cvt.u32.u64 	%r2287, %rd8;
	setp.gt.u32 	%p140, %r2287, %r863;
	@%p140 bra 	$L__BB0_937;
	cvt.u32.u64 	%r2288, %rd7;
	setp.lt.u32 	%p141, %r2288, %r862;
	@%p141 bra 	$L__BB0_936;
	cvt.u32.u64 	%r2289, %rd7;
	setp.gt.u32 	%p142, %r2289, %r862;
	@%p142 bra 	$L__BB0_937;
	cvt.u32.u64 	%r2290, %rd6;
	setp.lt.u32 	%p143, %r2290, %r861;
	@%p143 bra 	$L__BB0_936;
	cvt.u32.u64 	%r2291, %rd6;
	setp.gt.u32 	%p144, %r2291, %r861;
	@%p144 bra 	$L__BB0_937;
	cvt.u32.u64 	%r2292, %rd5;
	setp.lt.u32 	%p145, %r2292, %r860;
	@%p145 bra 	$L__BB0_936;
	cvt.u32.u64 	%r2293, %rd5;
	setp.gt.u32 	%p146, %r2293, %r860;
	@%p146 bra 	$L__BB0_937;
	cvt.u32.u64 	%r2294, %rd4;
	setp.lt.u32 	%p147, %r2294, %r859;
	@%p147 bra 	$L__BB0_936;
	cvt.u32.u64 	%r2295, %rd4;
	cvt.u32.u64 	%r2296, %rd3;
	setp.gt.u32 	%p148, %r2295, %r859;
	cvt.u32.u64 	%r2297, %rd48826;
	setp.gt.u32 	%p149, %r2296, %r2297;
	or.pred  	%p150, %p148, %p149;
	@%p150 bra 	$L__BB0_937;
$L__BB0_936:
	cvt.u32.u64 	%r2298, %rd10;
	and.b64  	%rd7476, %rd48826, 4294967295;
	sub.s64 	%rd48826, %rd7476, %rd3;
	shr.u64 	%rd7477, %rd48826, 63;
	and.b64  	%rd7478, %rd48827, 4294967295;
	add.s64 	%rd7479, %rd7477, %rd4;
	sub.s64 	%rd48827, %rd7478, %rd7479;
	shr.u64 	%rd7480, %rd48827, 63;
	and.b64  	%rd7481, %rd48828, 4294967295;
	add.s64 	%rd7482, %rd7480, %rd5;
	sub.s64 	%rd48828, %rd7481, %rd7482;
	shr.u64 	%rd7483, %rd48828, 63;
	and.b64  	%rd7484, %rd48829, 4294967295;
	add.s64 	%rd7485, %rd7483, %rd6;
	sub.s64 	%rd48829, %rd7484, %rd7485;
	shr.u64 	%rd7486, %rd48829, 63;
	and.b64  	%rd7487, %rd48830, 4294967295;
	add.s64 	%rd7488, %rd7486, %rd7;
	sub.s64 	%rd48830, %rd7487, %rd7488;
	shr.u64 	%rd7489, %rd48830, 63;
	and.b64  	%rd7490, %rd48831, 4294967295;
	add.s64 	%rd7491, %rd7489, %rd8;
	sub.s64 	%rd48831, %rd7490, %rd7491;
	shr.u64 	%rd7492, %rd48831, 63;
	and.b64  	%rd7493, %rd48832, 4294967295;
	add.s64 	%rd7494, %rd7492, %rd9;
	sub.s64 	%rd48832, %rd7493, %rd7494;
	shr.u64 	%rd7495, %rd48832, 63;
	cvt.u32.u64 	%r2299, %rd7495;
	add.s32 	%r2300, %r2298, %r2299;
	sub.s32 	%r6713, %r6713, %r2300;
$L__BB0_937:
	cvt.u32.u64 	%r2301, %rd10;
	cvt.u64.u32 	%rd1649, %r102;
	and.b64  	%rd7496, %rd48826, 4294967295;
	mul.lo.s64 	%rd7497, %rd7496, %rd1649;
	cvt.u32.u64 	%r2302, %rd7497;
	shr.u64 	%rd7498, %rd7497, 32;
	and.b64  	%rd7499, %rd48827, 4294967295;
	mad.lo.s64 	%rd7500, %rd7499, %rd1649, %rd7498;
	shr.u64 	%rd7501, %rd7500, 32;
	and.b64  	%rd7502, %rd48828, 4294967295;
	mad.lo.s64 	%rd7503, %rd7502, %rd1649, %rd7501;
	shr.u64 	%rd7504, %rd7503, 32;
	and.b64  	%rd7505, %rd48829, 4294967295;
	mad.lo.s64 	%rd7506, %rd7505, %rd1649, %rd7504;
	shr.u64 	%rd7507, %rd7506, 32;
	and.b64  	%rd7508, %rd48830, 4294967295;
	mad.lo.s64 	%rd7509, %rd7508, %rd1649, %rd7507;
	shr.u64 	%rd7510, %rd7509, 32;
	and.b64  	%rd7511, %rd48831, 4294967295;
	mad.lo.s64 	%rd7512, %rd7511, %rd1649, %rd7510;
	shr.u64 	%rd7513, %rd7512, 32;
	and.b64  	%rd7514, %rd48832, 4294967295;
	mad.lo.s64 	%rd7515, %rd7514, %rd1649, %rd7513;
	shr.u64 	%rd7516, %rd7515, 32;
	mul.wide.u32 	%rd7517, %r6713, %r102;
	add.s64 	%rd7518, %rd7516, %rd7517;
	shr.u64 	%rd7519, %rd7518, 32;
	cvt.u64.u32 	%rd1650, %r101;
	and.b64  	%rd7520, %rd7500, 4294967295;
	mad.lo.s64 	%rd7521, %rd7496, %rd1650, %rd7520;
	shr.u64 	%rd7522, %rd7521, 32;
	and.b64  	%rd7523, %rd7503, 4294967295;
	add.s64 	%rd7524, %rd7522, %rd7523;
	mad.lo.s64 	%rd7525, %rd7499, %rd1650, %rd7524;
	shr.u64 	%rd7526, %rd7525, 32;
	and.b64  	%rd7527, %rd7506, 4294967295;
	add.s64 	%rd7528, %rd7526, %rd7527;
	mad.lo.s64 	%rd7529, %rd7502, %rd1650, %rd7528;
	shr.u64 	%rd7530, %rd7529, 32;
	and.b64  	%rd7531, %rd7509, 4294967295;
	add.s64 	%rd7532, %rd7530, %rd7531;
	mad.lo.s64 	%rd7533, %rd7505, %rd1650, %rd7532;
	shr.u64 	%rd7534, %rd7533, 32;
	and.b64  	%rd7535, %rd7512, 4294967295;
	add.s64 	%rd7536, %rd7534, %rd7535;
	mad.lo.s64 	%rd7537, %rd7508, %rd1650, %rd7536;
	shr.u64 	%rd7538, %rd7537, 32;
	and.b64  	%rd7539, %rd7515, 4294967295;
	add.s64 	%rd7540, %rd7538, %rd7539;
	mad.lo.s64 	%rd7541, %rd7511, %rd1650, %rd7540;
	shr.u64 	%rd7542, %rd7541, 32;
	and.b64  	%rd7543, %rd7518, 4294967295;
	add.s64 	%rd7544, %rd7542, %rd7543;
	mad.lo.s64 	%rd7545, %rd7514, %rd1650, %rd7544;
	shr.u64 	%rd7546, %rd7545, 32;
	mul.wide.u32 	%rd7547, %r6713, %r101;
	add.s64 	%rd7548, %rd7546, %rd7519;
	add.s64 	%rd7549, %rd7548, %rd7547;
	shr.u64 	%rd7550, %rd7549, 32;
	cvt.u64.u32 	%rd1651, %r100;
	and.b64  	%rd7551, %rd7525, 4294967295;
	mad.lo.s64 	%rd7552, %rd7496, %rd1651, %rd7551;
	shr.u64 	%rd7553, %rd7552, 32;
	and.b64  	%rd7554, %rd7529, 4294967295;
	add.s64 	%rd7555, %rd7553, %rd7554;
	mad.lo.s64 	%rd7556, %rd7499, %rd1651, %rd7555;
	shr.u64 	%rd7557, %rd7556, 32;
	and.b64  	%rd7558, %rd7533, 4294967295;
	add.s64 	%rd7559, %rd7557, %rd7558;
	mad.lo.s64 	%rd7560, %rd7502, %rd1651, %rd7559;
	shr.u64 	%rd7561, %rd7560, 32;
	and.b64  	%rd7562, %rd7537, 4294967295;
	add.s64 	%rd7563, %rd7561, %rd7562;
	mad.lo.s64 	%rd7564, %rd7505, %rd1651, %rd7563;
	shr.u64 	%rd7565, %rd7564, 32;
	and.b64  	%rd7566, %rd7541, 4294967295;
	add.s64 	%rd7567, %rd7565, %rd7566;
	mad.lo.s64 	%rd7568, %rd7508, %rd1651, %rd7567;
	shr.u64 	%rd7569, %rd7568, 32;
	and.b64  	%rd7570, %rd7545, 4294967295;
	add.s64 	%rd7571, %rd7569, %rd7570;
	mad.lo.s64 	%rd7572, %rd7511, %rd1651, %rd7571;
	shr.u64 	%rd7573, %rd7572, 32;
	and.b64  	%rd7574, %rd7549, 4294967295;
	add.s64 	%rd7575, %rd7573, %rd7574;
	mad.lo.s64 	%rd7576, %rd7514, %rd1651, %rd7575;
	shr.u64 	%rd7577, %rd7576, 32;
	mul.wide.u32 	%rd7578, %r6713, %r100;
	add.s64 	%rd7579, %rd7577, %rd7550;
	add.s64 	%rd7580, %rd7579, %rd7578;
	shr.u64 	%rd7581, %rd7580, 32;
	cvt.u64.u32 	%rd1652, %r99;
	and.b64  	%rd7582, %rd7556, 4294967295;
	mad.lo.s64 	%rd7583, %rd7496, %rd1652, %rd7582;
	shr.u64 	%rd7584, %rd7583, 32;
	and.b64  	%rd7585, %rd7560, 4294967295;
	add.s64 	%rd7586, %rd7584, %rd7585;
	mad.lo.s64 	%rd7587, %rd7499, %rd1652, %rd7586;
	shr.u64 	%rd7588, %rd7587, 32;
	and.b64  	%rd7589, %rd7564, 4294967295;
	add.s64 	%rd7590, %rd7588, %rd7589;
	mad.lo.s64 	%rd7591, %rd7502, %rd1652, %rd7590;
	shr.u64 	%rd7592, %rd7591, 32;
	and.b64  	%rd7593, %rd7568, 4294967295;
	add.s64 	%rd7594, %rd7592, %rd7593;
	mad.lo.s64 	%rd7595, %rd7505, %rd1652, %rd7594;
	shr.u64 	%rd7596, %rd7595, 32;
	and.b64  	%rd7597, %rd7572, 4294967295;
	add.s64 	%rd7598, %rd7596, %rd7597;
	mad.lo.s64 	%rd7599, %rd7508, %rd1652, %rd7598;
	shr.u64 	%rd7600, %rd7599, 32;
	and.b64  	%rd7601, %rd7576, 4294967295;
	add.s64 	%rd7602, %rd7600, %rd7601;
	mad.lo.s64 	%rd7603, %rd7511, %rd1652, %rd7602;
	shr.u64 	%rd7604, %rd7603, 32;
	and.b64  	%rd7605, %rd7580, 4294967295;
	add.s64 	%rd7606, %rd7604, %rd7605;
	mad.lo.s64 	%rd7607, %rd7514, %rd1652, %rd7606;
	shr.u64 	%rd7608, %rd7607, 32;
	mul.wide.u32 	%rd7609, %r6713, %r99;
	add.s64 	%rd7610, %rd7608, %rd7581;
	add.s64 	%rd7611, %rd7610, %rd7609;
	shr.u64 	%rd7612, %rd7611, 32;
	cvt.u64.u32 	%rd1653, %r98;
	and.b64  	%rd7613, %rd7587, 4294967295;
	mad.lo.s64 	%rd7614, %rd7496, %rd1653, %rd7613;
	shr.u64 	%rd7615, %rd7614, 32;
	and.b64  	%rd7616, %rd7591, 4294967295;
	add.s64 	%rd7617, %rd7615, %rd7616;
	mad.lo.s64 	%rd7618, %rd7499, %rd1653, %rd7617;
	shr.u64 	%rd7619, %rd7618, 32;
	and.b64  	%rd7620, %rd7595, 4294967295;
	add.s64 	%rd7621, %rd7619, %rd7620;
	mad.lo.s64 	%rd7622, %rd7502, %rd1653, %rd7621;
	shr.u64 	%rd7623, %rd7622, 32;
	and.b64  	%rd7624, %rd7599, 4294967295;
	add.s64 	%rd7625, %rd7623, %rd7624;
	mad.lo.s64 	%rd7626, %rd7505, %rd1653, %rd7625;
	shr.u64 	%rd7627, %rd7626, 32;
	and.b64  	%rd7628, %rd7603, 4294967295;
	add.s64 	%rd7629, %rd7627, %rd7628;
	mad.lo.s64 	%rd7630, %rd7508, %rd1653, %rd7629;
	shr.u64 	%rd7631, %rd7630, 32;
	and.b64  	%rd7632, %rd7607, 4294967295;
	add.s64 	%rd7633, %rd7631, %rd7632;
	mad.lo.s64 	%rd7634, %rd7511, %rd1653, %rd7633;
	shr.u64 	%rd7635, %rd7634, 32;
	and.b64  	%rd7636, %rd7611, 4294967295;
	add.s64 	%rd7637, %rd7635, %rd7636;
	mad.lo.s64 	%rd7638, %rd7514, %rd1653, %rd7637;
	shr.u64 	%rd7639, %rd7638, 32;
	mul.wide.u32 	%rd7640, %r6713, %r98;
	add.s64 	%rd7641, %rd7639, %rd7612;
	add.s64 	%rd7642, %rd7641, %rd7640;
	shr.u64 	%rd7643, %rd7642, 32;
	cvt.u64.u32 	%rd1654, %r97;
	and.b64  	%rd7644, %rd7618, 4294967295;
	mad.lo.s64 	%rd7645, %rd7496, %rd1654, %rd7644;
	shr.u64 	%rd7646, %rd7645, 32;
	and.b64  	%rd7647, %rd7622, 4294967295;
	add.s64 	%rd7648, %rd7646, %rd7647;
	mad.lo.s64 	%rd7649, %rd7499, %rd1654, %rd7648;
	shr.u64 	%rd7650, %rd7649, 32;
	and.b64  	%rd7651, %rd7626, 4294967295;
	add.s64 	%rd7652, %rd7650, %rd7651;
	mad.lo.s64 	%rd7653, %rd7502, %rd1654, %rd7652;
	shr.u64 	%rd7654, %rd7653, 32;
	and.b64  	%rd7655, %rd7630, 4294967295;
	add.s64 	%rd7656, %rd7654, %rd7655;
	mad.lo.s64 	%rd7657, %rd7505, %rd1654, %rd7656;
	shr.u64 	%rd7658, %rd7657, 32;
	and.b64  	%rd7659, %rd7634, 4294967295;
	add.s64 	%rd7660, %rd7658, %rd7659;
	mad.lo.s64 	%rd7661, %rd7508, %rd1654, %rd7660;
	shr.u64 	%rd7662, %rd7661, 32;
	and.b64  	%rd7663, %rd7638, 4294967295;
	add.s64 	%rd7664, %rd7662, %rd7663;
	mad.lo.s64 	%rd7665, %rd7511, %rd1654, %rd7664;
	shr.u64 	%rd7666, %rd7665, 32;
	and.b64  	%rd7667, %rd7642, 4294967295;
	add.s64 	%rd7668, %rd7666, %rd7667;
	mad.lo.s64 	%rd7669, %rd7514, %rd1654, %rd7668;
	shr.u64 	%rd7670, %rd7669, 32;
	mul.wide.u32 	%rd7671, %r6713, %r97;
	add.s64 	%rd7672, %rd7670, %rd7643;
	add.s64 	%rd7673, %rd7672, %rd7671;
	shr.u64 	%rd7674, %rd7673, 32;
	cvt.u64.u32 	%rd1655, %r96;
	and.b64  	%rd7675, %rd7649, 4294967295;
	mad.lo.s64 	%rd7676, %rd7496, %rd1655, %rd7675;
	shr.u64 	%rd7677, %rd7676, 32;
	and.b64  	%rd7678, %rd7653, 4294967295;
	add.s64 	%rd7679, %rd7677, %rd7678;
	mad.lo.s64 	%rd7680, %rd7499, %rd1655, %rd7679;
	shr.u64 	%rd7681, %rd7680, 32;
	and.b64  	%rd7682, %rd7657, 4294967295;
	add.s64 	%rd7683, %rd7681, %rd7682;
	mad.lo.s64 	%rd7684, %rd7502, %rd1655, %rd7683;
	shr.u64 	%rd7685, %rd7684, 32;
	and.b64  	%rd7686, %rd7661, 4294967295;
	add.s64 	%rd7687, %rd7685, %rd7686;
	mad.lo.s64 	%rd7688, %rd7505, %rd1655, %rd7687;
	shr.u64 	%rd7689, %rd7688, 32;
	and.b64  	%rd7690, %rd7665, 4294967295;
	add.s64 	%rd7691, %rd7689, %rd7690;
	mad.lo.s64 	%rd7692, %rd7508, %rd1655, %rd7691;
	shr.u64 	%rd7693, %rd7692, 32;
	and.b64  	%rd7694, %rd7669, 4294967295;
	add.s64 	%rd7695, %rd7693, %rd7694;
	mad.lo.s64 	%rd7696, %rd7511, %rd1655, %rd7695;
	shr.u64 	%rd7697, %rd7696, 32;
	and.b64  	%rd7698, %rd7673, 4294967295;
	add.s64 	%rd7699, %rd7697, %rd7698;
	mad.lo.s64 	%rd7700, %rd7514, %rd1655, %rd7699;
	shr.u64 	%rd7701, %rd7700, 32;
	mul.wide.u32 	%rd7702, %r6713, %r96;
	add.s64 	%rd7703, %rd7701, %rd7674;
	add.s64 	%rd7704, %rd7703, %rd7702;
	shr.u64 	%rd7705, %rd7704, 32;
	cvt.u64.u32 	%rd1656, %r95;
	and.b64  	%rd7706, %rd7680, 4294967295;
	mad.lo.s64 	%rd7707, %rd7496, %rd1656, %rd7706;
	shr.u64 	%rd7708, %rd7707, 32;
	and.b64  	%rd7709, %rd7684, 4294967295;
	add.s64 	%rd7710, %rd7708, %rd7709;
	mad.lo.s64 	%rd7711, %rd7499, %rd1656, %rd7710;
	shr.u64 	%rd7712, %rd7711, 32;
	and.b64  	%rd7713, %rd7688, 4294967295;
	add.s64 	%rd7714, %rd7712, %rd7713;
	mad.lo.s64 	%rd7715, %rd7502, %rd1656, %rd7714;
	shr.u64 	%rd7716, %rd7715, 32;
	and.b64  	%rd7717, %rd7692, 4294967295;
	add.s64 	%rd7718, %rd7716, %rd7717;
	mad.lo.s64 	%rd7719, %rd7505, %rd1656, %rd7718;
	shr.u64 	%rd7720, %rd7719, 32;
	and.b64  	%rd7721, %rd7696, 4294967295;
	add.s64 	%rd7722, %rd7720, %rd7721;
	mad.lo.s64 	%rd7723, %rd7508, %rd1656, %rd7722;
	shr.u64 	%rd7724, %rd7723, 32;
	and.b64  	%rd7725, %rd7700, 4294967295;
	add.s64 	%rd7726, %rd7724, %rd7725;
	mad.lo.s64 	%rd7727, %rd7511, %rd1656, %rd7726;
	shr.u64 	%rd7728, %rd7727, 32;
	and.b64  	%rd7729, %rd7704, 4294967295;
	add.s64 	%rd7730, %rd7728, %rd7729;
	mad.lo.s64 	%rd7731, %rd7514, %rd1656, %rd7730;
	shr.u64 	%rd7732, %rd7731, 32;
	mul.wide.u32 	%rd7733, %r6713, %r95;
	add.s64 	%rd7734, %rd7732, %rd7705;
	add.s64 	%rd7735, %rd7734, %rd7733;
	{ .reg .b32 tmp; mov.b64 {tmp, %r2303}, %rd7735; }
	mul.lo.s32 	%r2304, %r9, %r2302;
	cvt.u64.u32 	%rd7736, %r2304;
	and.b64  	%rd7737, %rd7497, 4294967295;
	mad.lo.s64 	%rd7738, %rd3, %rd7736, %rd7737;
	shr.u64 	%rd7739, %rd7738, 32;
	and.b64  	%rd7740, %rd7521, 4294967295;
	add.s64 	%rd7741, %rd7739, %rd7740;
	mad.lo.s64 	%rd7742, %rd4, %rd7736, %rd7741;
	cvt.u32.u64 	%r2305, %rd7742;
	shr.u64 	%rd7743, %rd7742, 32;
	and.b64  	%rd7744, %rd7552, 4294967295;
	add.s64 	%rd7745, %rd7743, %rd7744;
	mad.lo.s64 	%rd7746, %rd5, %rd7736, %rd7745;
	shr.u64 	%rd7747, %rd7746, 32;
	and.b64  	%rd7748, %rd7583, 4294967295;
	add.s64 	%rd7749, %rd7747, %rd7748;
	mad.lo.s64 	%rd7750, %rd6, %rd7736, %rd7749;
	shr.u64 	%rd7751, %rd7750, 32;
	and.b64  	%rd7752, %rd7614, 4294967295;
	add.s64 	%rd7753, %rd7751, %rd7752;
	mad.lo.s64 	%rd7754, %rd7, %rd7736, %rd7753;
	shr.u64 	%rd7755, %rd7754, 32;
	and.b64  	%rd7756, %rd7645, 4294967295;
	add.s64 	%rd7757, %rd7755, %rd7756;
	mad.lo.s64 	%rd7758, %rd8, %rd7736, %rd7757;
	shr.u64 	%rd7759, %rd7758, 32;
	and.b64  	%rd7760, %rd7676, 4294967295;
	add.s64 	%rd7761, %rd7759, %rd7760;
	mad.lo.s64 	%rd7762, %rd9, %rd7736, %rd7761;
	shr.u64 	%rd7763, %rd7762, 32;
	and.b64  	%rd7764, %rd7707, 4294967295;
	add.s64 	%rd7765, %rd7763, %rd7764;
	mad.lo.s64 	%rd7766, %rd10, %rd7736, %rd7765;
	shr.u64 	%rd7767, %rd7766, 32;
	and.b64  	%rd7768, %rd7711, 4294967295;
	add.s64 	%rd7769, %rd7767, %rd7768;
	shr.u64 	%rd7770, %rd7769, 32;
	and.b64  	%rd7771, %rd7715, 4294967295;
	add.s64 	%rd7772, %rd7770, %rd7771;
	shr.u64 	%rd7773, %rd7772, 32;
	and.b64  	%rd7774, %rd7719, 4294967295;
	add.s64 	%rd7775, %rd7773, %rd7774;
	shr.u64 	%rd7776, %rd7775, 32;
	and.b64  	%rd7777, %rd7723, 4294967295;
	add.s64 	%rd7778, %rd7776, %rd7777;
	shr.u64 	%rd7779, %rd7778, 32;
	and.b64  	%rd7780, %rd7727, 4294967295;
	add.s64 	%rd7781, %rd7779, %rd7780;
	shr.u64 	%rd7782, %rd7781, 32;
	and.b64  	%rd7783, %rd7731, 4294967295;
	add.s64 	%rd7784, %rd7782, %rd7783;
	shr.u64 	%rd7785, %rd7784, 32;
	and.b64  	%rd7786, %rd7735, 4294967295;
	add.s64 	%rd7787, %rd7785, %rd7786;
	{ .reg .b32 tmp; mov.b64 {tmp, %r2306}, %rd7787; }
	add.s32 	%r2307, %r2303, %r2306;
	mul.lo.s32 	%r2308, %r9, %r2305;
	cvt.u64.u32 	%rd7788, %r2308;
	and.b64  	%rd7789, %rd7742, 4294967295;
	mad.lo.s64 	%rd7790, %rd3, %rd7788, %rd7789;
	shr.u64 	%rd7791, %rd7790, 32;
	and.b64  	%rd7792, %rd7746, 4294967295;
	add.s64 	%rd7793, %rd7791, %rd7792;
	mad.lo.s64 	%rd7794, %rd4, %rd7788, %rd7793;
	cvt.u32.u64 	%r2309, %rd7794;
	shr.u64 	%rd7795, %rd7794, 32;
	and.b64  	%rd7796, %rd7750, 4294967295;
	add.s64 	%rd7797, %rd7795, %rd7796;
	mad.lo.s64 	%rd7798, %rd5, %rd7788, %rd7797;
	shr.u64 	%rd7799, %rd7798, 32;
	and.b64  	%rd7800, %rd7754, 4294967295;
	add.s64 	%rd7801, %rd7799, %rd7800;
	mad.lo.s64 	%rd7802, %rd6, %rd7788, %rd7801;
	shr.u64 	%rd7803, %rd7802, 32;
	and.b64  	%rd7804, %rd7758, 4294967295;
	add.s64 	%rd7805, %rd7803, %rd7804;
	mad.lo.s64 	%rd7806, %rd7, %rd7788, %rd7805;
	shr.u64 	%rd7807, %rd7806, 32;
	and.b64  	%rd7808, %rd7762, 4294967295;
	add.s64 	%rd7809, %rd7807, %rd7808;
	mad.lo.s64 	%rd7810, %rd8, %rd7788, %rd7809;
	shr.u64 	%rd7811, %rd7810, 32;
	and.b64  	%rd7812, %rd7766, 4294967295;
	add.s64 	%rd7813, %rd7811, %rd7812;
	mad.lo.s64 	%rd7814, %rd9, %rd7788, %rd7813;
	shr.u64 	%rd7815, %rd7814, 32;
	and.b64  	%rd7816, %rd7769, 4294967295;
	add.s64 	%rd7817, %rd7815, %rd7816;
	mad.lo.s64 	%rd7818, %rd10, %rd7788, %rd7817;
	shr.u64 	%rd7819, %rd7818, 32;
	and.b64  	%rd7820, %rd7772, 4294967295;
	add.s64 	%rd7821, %rd7819, %rd7820;
	shr.u64 	%rd7822, %rd7821, 32;
	and.b64  	%rd7823, %rd7775, 4294967295;
	add.s64 	%rd7824, %rd7822, %rd7823;
	shr.u64 	%rd7825, %rd7824, 32;
	and.b64  	%rd7826, %rd7778, 4294967295;
	add.s64 	%rd7827, %rd7825, %rd7826;
	shr.u64 	%rd7828, %rd7827, 32;
	and.b64  	%rd7829, %rd7781, 4294967295;
	add.s64 	%rd7830, %rd7828, %rd7829;
	shr.u64 	%rd7831, %rd7830, 32;
	and.b64  	%rd7832, %rd7784, 4294967295;
	add.s64 	%rd7833, %rd7831, %rd7832;
	shr.u64 	%rd7834, %rd7833, 32;
	and.b64  	%rd7835, %rd7787, 4294967295;
	add.s64 	%rd7836, %rd7834, %rd7835;
	{ .reg .b32 tmp; mov.b64 {tmp, %r2310}, %rd7836; }
	add.s32 	%r2311, %r2307, %r2310;
	mul.lo.s32 	%r2312, %r9, %r2309;
	cvt.u64.u32 	%rd7837, %r2312;
	and.b64  	%rd7838, %rd7794, 4294967295;
	mad.lo.s64 	%rd7839, %rd3, %rd7837, %rd7838;
	shr.u64 	%rd7840, %rd7839, 32;
	and.b64  	%rd7841, %rd7798, 4294967295;
	add.s64 	%rd7842, %rd7840, %rd7841;
	mad.lo.s64 	%rd7843, %rd4, %rd7837, %rd7842;
	cvt.u32.u64 	%r2313, %rd7843;
	shr.u64 	%rd7844, %rd7843, 32;
	and.b64  	%rd7845, %rd7802, 4294967295;
	add.s64 	%rd7846, %rd7844, %rd7845;
	mad.lo.s64 	%rd7847, %rd5, %rd7837, %rd7846;
	shr.u64 	%rd7848, %rd7847, 32;
	and.b64  	%rd7849, %rd7806, 4294967295;
	add.s64 	%rd7850, %rd7848, %rd7849;
	mad.lo.s64 	%rd7851, %rd6, %rd7837, %rd7850;
	shr.u64 	%rd7852, %rd7851, 32;
	and.b64  	%rd7853, %rd7810, 4294967295;
	add.s64 	%rd7854, %rd7852, %rd7853;
	mad.lo.s64 	%rd7855, %rd7, %rd7837, %rd7854;
	shr.u64 	%rd7856, %rd7855, 32;
	and.b64  	%rd7857, %rd7814, 4294967295;
	add.s64 	%rd7858, %rd7856, %rd7857;
	mad.lo.s64 	%rd7859, %rd8, %rd7837, %rd7858;
	shr.u64 	%rd7860, %rd7859, 32;
	and.b64  	%rd7861, %rd7818, 4294967295;
	add.s64 	%rd7862, %rd7860, %rd7861;
	mad.lo.s64 	%rd7863, %rd9, %rd7837, %rd7862;
	shr.u64 	%rd7864, %rd7863, 32;
	and.b64  	%rd7865, %rd7821, 4294967295;
	add.s64 	%rd7866, %rd7864, %rd7865;
	mad.lo.s64 	%rd7867, %rd10, %rd7837, %rd7866;
	shr.u64 	%rd7868, %rd7867, 32;
	and.b64  	%rd7869, %rd7824, 4294967295;
	add.s64 	%rd7870, %rd7868, %rd7869;
	shr.u64 	%rd7871, %rd7870, 32;
	and.b64  	%rd7872, %rd7827, 4294967295;
	add.s64 	%rd7873, %rd7871, %rd7872;
	shr.u64 	%rd7874, %rd7873, 32;
	and.b64  	%rd7875, %rd7830, 4294967295;
	add.s64 	%rd7876, %rd7874, %rd7875;
	shr.u64 	%rd7877, %rd7876, 32;
	and.b64  	%rd7878, %rd7833, 4294967295;
	add.s64 	%rd7879, %rd7877, %rd7878;
	shr.u64 	%rd7880, %rd7879, 32;
	and.b64  	%rd7881, %rd7836, 4294967295;
	add.s64 	%rd7882, %rd7880, %rd7881;
	{ .reg .b32 tmp; mov.b64 {tmp, %r2314}, %rd7882; }
	add.s32 	%r2315, %r2311, %r2314;
	mul.lo.s32 	%r2316, %r9, %r2313;
	cvt.u64.u32 	%rd7883, %r2316;
	and.b64  	%rd7884, %rd7843, 4294967295;
	mad.lo.s64 	%rd7885, %rd3, %rd7883, %rd7884;
	shr.u64 	%rd7886, %rd7885, 32;
	and.b64  	%rd7887, %rd7847, 4294967295;
	add.s64 	%rd7888, %rd7886, %rd7887;
	mad.lo.s64 	%rd7889, %rd4, %rd7883, %rd7888;
	cvt.u32.u64 	%r2317, %rd7889;
	shr.u64 	%rd7890, %rd7889, 32;
	and.b64  	%rd7891, %rd7851, 4294967295;
	add.s64 	%rd7892, %rd7890, %rd7891;
	mad.lo.s64 	%rd7893, %rd5, %rd7883, %rd7892;
	shr.u64 	%rd7894, %rd7893, 32;
	and.b64  	%rd7895, %rd7855, 4294967295;
	add.s64 	%rd7896, %rd7894, %rd7895;
	mad.lo.s64 	%rd7897, %rd6, %rd7883, %rd7896;
	shr.u64 	%rd7898, %rd7897, 32;
	and.b64  	%rd7899, %rd7859, 4294967295;
	add.s64 	%rd7900, %rd7898, %rd7899;
	mad.lo.s64 	%rd7901, %rd7, %rd7883, %rd7900;
	shr.u64 	%rd7902, %rd7901, 32;
	and.b64  	%rd7903, %rd7863, 4294967295;
	add.s64 	%rd7904, %rd7902, %rd7903;
	mad.lo.s64 	%rd7905, %rd8, %rd7883, %rd7904;
	shr.u64 	%rd7906, %rd7905, 32;
	and.b64  	%rd7907, %rd7867, 4294967295;
	add.s64 	%rd7908, %rd7906, %rd7907;
	mad.lo.s64 	%rd7909, %rd9, %rd7883, %rd7908;
	shr.u64 	%rd7910, %rd7909, 32;
	and.b64  	%rd7911, %rd7870, 4294967295;
	add.s64 	%rd7912, %rd7910, %rd7911;
	mad.lo.s64 	%rd7913, %rd10, %rd7883, %rd7912;
	shr.u64 	%rd7914, %rd7913, 32;
	and.b64  	%rd7915, %rd7873, 4294967295;
	add.s64 	%rd7916, %rd7914, %rd7915;
	shr.u64 	%rd7917, %rd7916, 32;
	and.b64  	%rd7918, %rd7876, 4294967295;
	add.s64 	%rd7919, %rd7917, %rd7918;
	shr.u64 	%rd7920, %rd7919, 32;
	and.b64  	%rd7921, %rd7879, 4294967295;
	add.s64 	%rd7922, %rd7920, %rd7921;
	shr.u64 	%rd7923, %rd7922, 32;
	and.b64  	%rd7924, %rd7882, 4294967295;
	add.s64 	%rd7925, %rd7923, %rd7924;
	{ .reg .b32 tmp; mov.b64 {tmp, %r2318}, %rd7925; }
	add.s32 	%r2319, %r2315, %r2318;
	mul.lo.s32 	%r2320, %r9, %r2317;
	cvt.u64.u32 	%rd7926, %r2320;
	and.b64  	%rd7927, %rd7889, 4294967295;
	mad.lo.s64 	%rd7928, %rd3, %rd7926, %rd7927;
	shr.u64 	%rd7929, %rd7928, 32;
	and.b64  	%rd7930, %rd7893, 4294967295;
	add.s64 	%rd7931, %rd7929, %rd7930;
	mad.lo.s64 	%rd7932, %rd4, %rd7926, %rd7931;
	cvt.u32.u64 	%r2321, %rd7932;
	shr.u64 	%rd7933, %rd7932, 32;
	and.b64  	%rd7934, %rd7897, 4294967295;
	add.s64 	%rd7935, %rd7933, %rd7934;
	mad.lo.s64 	%rd7936, %rd5, %rd7926, %rd7935;
	shr.u64 	%rd7937, %rd7936, 32;
	and.b64  	%rd7938, %rd7901, 4294967295;
	add.s64 	%rd7939, %rd7937, %rd7938;
	mad.lo.s64 	%rd7940, %rd6, %rd7926, %rd7939;
	shr.u64 	%rd7941, %rd7940, 32;
	and.b64  	%rd7942, %rd7905, 4294967295;
	add.s64 	%rd7943, %rd7941, %rd7942;
	mad.lo.s64 	%rd7944, %rd7, %rd7926, %rd7943;
	shr.u64 	%rd7945, %rd7944, 32;
	and.b64  	%rd7946, %rd7909, 4294967295;
	add.s64 	%rd7947, %rd7945, %rd7946;
	mad.lo.s64 	%rd7948, %rd8, %rd7926, %rd7947;
	shr.u64 	%rd7949, %rd7948, 32;
	and.b64  	%rd7950, %rd7913, 4294967295;
	add.s64 	%rd7951, %rd7949, %rd7950;
	mad.lo.s64 	%rd7952, %rd9, %rd7926, %rd7951;
	shr.u64 	%rd7953, %rd7952, 32;
	and.b64  	%rd7954, %rd7916, 4294967295;
	add.s64 	%rd7955, %rd7953, %rd7954;
	mad.lo.s64 	%rd7956, %rd10, %rd7926, %rd7955;
	shr.u64 	%rd7957, %rd7956, 32;
	and.b64  	%rd7958, %rd7919, 4294967295;
	add.s64 	%rd7959, %rd7957, %rd7958;
	shr.u64 	%rd7960, %rd7959, 32;
	and.b64  	%rd7961, %rd7922, 4294967295;
	add.s64 	%rd7962, %rd7960, %rd7961;
	shr.u64 	%rd7963, %rd7962, 32;
	and.b64  	%rd7964, %rd7925, 4294967295;
	add.s64 	%rd7965, %rd7963, %rd7964;
	{ .reg .b32 tmp; mov.b64 {tmp, %r2322}, %rd7965; }
	add.s32 	%r2323, %r2319, %r2322;
	mul.lo.s32 	%r2324, %r9, %r2321;
	cvt.u64.u32 	%rd7966, %r2324;
	and.b64  	%rd7967, %rd7932, 4294967295;
	mad.lo.s64 	%rd7968, %rd3, %rd7966, %rd7967;
	shr.u64 	%rd7969, %rd7968, 32;
	and.b64  	%rd7970, %rd7936, 4294967295;
	add.s64 	%rd7971, %rd7969, %rd7970;
	mad.lo.s64 	%rd7972, %rd4, %rd7966, %rd7971;
	cvt.u32.u64 	%r2325, %rd7972;
	shr.u64 	%rd7973, %rd7972, 32;
	and.b64  	%rd7974, %rd7940, 4294967295;
	add.s64 	%rd7975, %rd7973, %rd7974;
	mad.lo.s64 	%rd7976, %rd5, %rd7966, %rd7975;
	shr.u64 	%rd7977, %rd7976, 32;
	and.b64  	%rd7978, %rd7944, 4294967295;
	add.s64 	%rd7979, %rd7977, %rd7978;
	mad.lo.s64 	%rd7980, %rd6, %rd7966, %rd7979;
	shr.u64 	%rd7981, %rd7980, 32;
	and.b64  	%rd7982, %rd7948, 4294967295;
	add.s64 	%rd7983, %rd7981, %rd7982;
	mad.lo.s64 	%rd7984, %rd7, %rd7966, %rd7983;
	shr.u64 	%rd7985, %rd7984, 32;
	and.b64  	%rd7986, %rd7952, 4294967295;
	add.s64 	%rd7987, %rd7985, %rd7986;
	mad.lo.s64 	%rd7988, %rd8, %rd7966, %rd7987;
	shr.u64 	%rd7989, %rd7988, 32;
	and.b64  	%rd7990, %rd7956, 4294967295;
	add.s64 	%rd7991, %rd7989, %rd7990;
	mad.lo.s64 	%rd7992, %rd9, %rd7966, %rd7991;
	shr.u64 	%rd7993, %rd7992, 32;
	and.b64  	%rd7994, %rd7959, 4294967295;
	add.s64 	%rd7995, %rd7993, %rd7994;
	mad.lo.s64 	%rd7996, %rd10, %rd7966, %rd7995;
	shr.u64 	%rd7997, %rd7996, 32;
	and.b64  	%rd7998, %rd7962, 4294967295;
	add.s64 	%rd7999, %rd7997, %rd7998;
	shr.u64 	%rd8000, %rd7999, 32;
	and.b64  	%rd8001, %rd7965, 4294967295;
	add.s64 	%rd8002, %rd8000, %rd8001;
	{ .reg .b32 tmp; mov.b64 {tmp, %r2326}, %rd8002; }
	add.s32 	%r2327, %r2323, %r2326;
	mul.lo.s32 	%r2328, %r9, %r2325;
	cvt.u64.u32 	%rd8003, %r2328;
	and.b64  	%rd8004, %rd7972, 4294967295;
	mad.lo.s64 	%rd8005, %rd3, %rd8003, %rd8004;
	shr.u64 	%rd8006, %rd8005, 32;
	and.b64  	%rd8007, %rd7976, 4294967295;
	add.s64 	%rd8008, %rd8006, %rd8007;
	mad.lo.s64 	%rd8009, %rd4, %rd8003, %rd8008;
	cvt.u32.u64 	%r2329, %rd8009;
	shr.u64 	%rd8010, %rd8009, 32;
	and.b64  	%rd8011, %rd7980, 4294967295;
	add.s64 	%rd8012, %rd8010, %rd8011;
	mad.lo.s64 	%rd8013, %rd5, %rd8003, %rd8012;
	shr.u64 	%rd8014, %rd8013, 32;
	and.b64  	%rd8015, %rd7984, 4294967295;
	add.s64 	%rd8016, %rd8014, %rd8015;
	mad.lo.s64 	%rd8017, %rd6, %rd8003, %rd8016;
	shr.u64 	%rd8018, %rd8017, 32;
	and.b64  	%rd8019, %rd7988, 4294967295;
	add.s64 	%rd8020, %rd8018, %rd8019;
	mad.lo.s64 	%rd8021, %rd7, %rd8003, %rd8020;
	shr.u64 	%rd8022, %rd8021, 32;
	and.b64  	%rd8023, %rd7992, 4294967295;
	add.s64 	%rd8024, %rd8022, %rd8023;
	mad.lo.s64 	%rd8025, %rd8, %rd8003, %rd8024;
	shr.u64 	%rd8026, %rd8025, 32;
	and.b64  	%rd8027, %rd7996, 4294967295;
	add.s64 	%rd8028, %rd8026, %rd8027;
	mad.lo.s64 	%rd8029, %rd9, %rd8003, %rd8028;
	shr.u64 	%rd8030, %rd8029, 32;
	and.b64  	%rd8031, %rd7999, 4294967295;
	add.s64 	%rd8032, %rd8030, %rd8031;
	mad.lo.s64 	%rd8033, %rd10, %rd8003, %rd8032;
	shr.u64 	%rd8034, %rd8033, 32;
	and.b64  	%rd8035, %rd8002, 4294967295;
	add.s64 	%rd8036, %rd8034, %rd8035;
	{ .reg .b32 tmp; mov.b64 {tmp, %r2330}, %rd8036; }
	add.s32 	%r2331, %r2327, %r2330;
	mul.lo.s32 	%r2332, %r9, %r2329;
	cvt.u64.u32 	%rd8037, %r2332;
	and.b64  	%rd8038, %rd8009, 4294967295;
	mad.lo.s64 	%rd8039, %rd3, %rd8037, %rd8038;
	shr.u64 	%rd8040, %rd8039, 32;
	and.b64  	%rd8041, %rd8013, 4294967295;
	add.s64 	%rd8042, %rd8040, %rd8041;
	mad.lo.s64 	%rd48833, %rd4, %rd8037, %rd8042;
	shr.u64 	%rd8043, %rd48833, 32;
	and.b64  	%rd8044, %rd8017, 4294967295;
	add.s64 	%rd8045, %rd8043, %rd8044;
	mad.lo.s64 	%rd48834, %rd5, %rd8037, %rd8045;
	cvt.u32.u64 	%r868, %rd48834;
	shr.u64 	%rd8046, %rd48834, 32;
	and.b64  	%rd8047, %rd8021, 4294967295;
	add.s64 	%rd8048, %rd8046, %rd8047;
	mad.lo.s64 	%rd48835, %rd6, %rd8037, %rd8048;
	cvt.u32.u64 	%r869, %rd48835;
	shr.u64 	%rd8049, %rd48835, 32;
	and.b64  	%rd8050, %rd8025, 4294967295;
	add.s64 	%rd8051, %rd8049, %rd8050;
	mad.lo.s64 	%rd48836, %rd7, %rd8037, %rd8051;
	cvt.u32.u64 	%r870, %rd48836;
	shr.u64 	%rd8052, %rd48836, 32;
	and.b64  	%rd8053, %rd8029, 4294967295;
	add.s64 	%rd8054, %rd8052, %rd8053;
	mad.lo.s64 	%rd48837, %rd8, %rd8037, %rd8054;
	cvt.u32.u64 	%r871, %rd48837;
	shr.u64 	%rd8055, %rd48837, 32;
	and.b64  	%rd8056, %rd8033, 4294967295;
	add.s64 	%rd8057, %rd8055, %rd8056;
	mad.lo.s64 	%rd48838, %rd9, %rd8037, %rd8057;
	cvt.u32.u64 	%r872, %rd48838;
	shr.u64 	%rd8058, %rd48838, 32;
	and.b64  	%rd8059, %rd8036, 4294967295;
	add.s64 	%rd8060, %rd8058, %rd8059;
	mad.lo.s64 	%rd48839, %rd10, %rd8037, %rd8060;
	cvt.u32.u64 	%r873, %rd48839;
	{ .reg .b32 tmp; mov.b64 {tmp, %r2333}, %rd48839; }
	add.s32 	%r6714, %r2331, %r2333;
	setp.gt.u32 	%p151, %r6714, %r2301;
	@%p151 bra 	$L__BB0_951;
	cvt.u32.u64 	%r2334, %rd10;
	setp.lt.u32 	%p152, %r6714, %r2334;
	@%p152 bra 	$L__BB0_952;
	cvt.u32.u64 	%r2335, %rd9;
	setp.lt.u32 	%p153, %r2335, %r873;
	@%p153 bra 	$L__BB0_951;
	cvt.u32.u64 	%r2336, %rd9;
	setp.gt.u32 	%p154, %r2336, %r873;
	@%p154 bra 	$L__BB0_952;
	cvt.u32.u64 	%r2337, %rd8;
	setp.lt.u32 	%p155, %r2337, %r872;
	@%p155 bra 	$L__BB0_951;
	cvt.u32.u64 	%r2338, %rd8;
	setp.gt.u32 	%p156, %r2338, %r872;
	@%p156 bra 	$L__BB0_952;
	cvt.u32.u64 	%r2339, %rd7;
	setp.lt.u32 	%p157, %r2339, %r871;
	@%p157 bra 	$L__BB0_951;
	cvt.u32.u64 	%r2340, %rd7;
	setp.gt.u32 	%p158, %r2340, %r871;
	@%p158 bra 	$L__BB0_952;
	cvt.u32.u64 	%r2341, %rd6;
	setp.lt.u32 	%p159, %r2341, %r870;
	@%p159 bra 	$L__BB0_951;
	cvt.u32.u64 	%r2342, %rd6;
	setp.gt.u32 	%p160, %r2342, %r870;
	@%p160 bra 	$L__BB0_952;
	cvt.u32.u64 	%r2343, %rd5;
	setp.lt.u32 	%p161, %r2343, %r869;
	@%p161 bra 	$L__BB0_951;
	cvt.u32.u64 	%r2344, %rd5;
	setp.gt.u32 	%p162, %r2344, %r869;
	@%p162 bra 	$L__BB0_952;
	cvt.u32.u64 	%r2345, %rd4;
	setp.lt.u32 	%p163, %r2345, %r868;
	@%p163 bra 	$L__BB0_951;
	cvt.u32.u64 	%r2346, %rd4;
	cvt.u32.u64 	%r2347, %rd3;
	setp.gt.u32 	%p164, %r2346, %r868;
	cvt.u32.u64 	%r2348, %rd48833;
	setp.gt.u32 	%p165, %r2347, %r2348;
	or.pred  	%p166, %p164, %p165;
	@%p166 bra 	$L__BB0_952;
$L__BB0_951:
	cvt.u32.u64 	%r2349, %rd10;
	and.b64  	%rd8062, %rd48833, 4294967295;
	sub.s64 	%rd48833, %rd8062, %rd3;
	shr.u64 	%rd8063, %rd48833, 63;
	and.b64  	%rd8064, %rd48834, 4294967295;
	add.s64 	%rd8065, %rd8063, %rd4;
	sub.s64 	%rd48834, %rd8064, %rd8065;
	shr.u64 	%rd8066, %rd48834, 63;
	and.b64  	%rd8067, %rd48835, 4294967295;
	add.s64 	%rd8068, %rd8066, %rd5;
	sub.s64 	%rd48835, %rd8067, %rd8068;
	shr.u64 	%rd8069, %rd48835, 63;
	and.b64  	%rd8070, %rd48836, 4294967295;
	add.s64 	%rd8071, %rd8069, %rd6;
	sub.s64 	%rd48836, %rd8070, %rd8071;
	shr.u64 	%rd8072, %rd48836, 63;
	and.b64  	%rd8073, %rd48837, 4294967295;
	add.s64 	%rd8074, %rd8072, %rd7;
	sub.s64 	%rd48837, %rd8073, %rd8074;
	shr.u64 	%rd8075, %rd48837, 63;
	and.b64  	%rd8076, %rd48838, 4294967295;
	add.s64 	%rd8077, %rd8075, %rd8;
	sub.s64 	%rd48838, %rd8076, %rd8077;
	shr.u64 	%rd8078, %rd48838, 63;
	and.b64  	%rd8079, %rd48839, 4294967295;
	add.s64 	%rd8080, %rd8078, %rd9;
	sub.s64 	%rd48839, %rd8079, %rd8080;
	shr.u64 	%rd8081, %rd48839, 63;
	cvt.u32.u64 	%r2350, %rd8081;
	add.s32 	%r2351, %r2349, %r2350;
	sub.s32 	%r6714, %r6714, %r2351;
$L__BB0_952:
	cvt.u32.u64 	%r2352, %rd10;
	mul.lo.s64 	%rd8082, %rd1599, %rd1504;
	cvt.u32.u64 	%r2353, %rd8082;
	shr.u64 	%rd8083, %rd8082, 32;
	mad.lo.s64 	%rd8084, %rd1600, %rd1504, %rd8083;
	shr.u64 	%rd8085, %rd8084, 32;
	mad.lo.s64 	%rd8086, %rd1601, %rd1504, %rd8085;
	shr.u64 	%rd8087, %rd8086, 32;
	mad.lo.s64 	%rd8088, %rd1602, %rd1504, %rd8087;
	shr.u64 	%rd8089, %rd8088, 32;
	mad.lo.s64 	%rd8090, %rd1603, %rd1504, %rd8089;
	shr.u64 	%rd8091, %rd8090, 32;
	mad.lo.s64 	%rd8092, %rd1604, %rd1504, %rd8091;
	shr.u64 	%rd8093, %rd8092, 32;
	mad.lo.s64 	%rd8094, %rd1605, %rd1504, %rd8093;
	shr.u64 	%rd8095, %rd8094, 32;
	mad.lo.s64 	%rd8096, %rd1606, %rd1504, %rd8095;
	shr.u64 	%rd8097, %rd8096, 32;
	and.b64  	%rd8098, %rd8084, 4294967295;
	mad.lo.s64 	%rd8099, %rd1599, %rd1505, %rd8098;
	shr.u64 	%rd8100, %rd8099, 32;
	and.b64  	%rd8101, %rd8086, 4294967295;
	add.s64 	%rd8102, %rd8100, %rd8101;
	mad.lo.s64 	%rd8103, %rd1600, %rd1505, %rd8102;
	shr.u64 	%rd8104, %rd8103, 32;
	and.b64  	%rd8105, %rd8088, 4294967295;
	add.s64 	%rd8106, %rd8104, %rd8105;
	mad.lo.s64 	%rd8107, %rd1601, %rd1505, %rd8106;
	shr.u64 	%rd8108, %rd8107, 32;
	and.b64  	%rd8109, %rd8090, 4294967295;
	add.s64 	%rd8110, %rd8108, %rd8109;
	mad.lo.s64 	%rd8111, %rd1602, %rd1505, %rd8110;
	shr.u64 	%rd8112, %rd8111, 32;
	and.b64  	%rd8113, %rd8092, 4294967295;
	add.s64 	%rd8114, %rd8112, %rd8113;
	mad.lo.s64 	%rd8115, %rd1603, %rd1505, %rd8114;
	shr.u64 	%rd8116, %rd8115, 32;
	and.b64  	%rd8117, %rd8094, 4294967295;
	add.s64 	%rd8118, %rd8116, %rd8117;
	mad.lo.s64 	%rd8119, %rd1604, %rd1505, %rd8118;
	shr.u64 	%rd8120, %rd8119, 32;
	and.b64  	%rd8121, %rd8096, 4294967295;
	add.s64 	%rd8122, %rd8120, %rd8121;
	mad.lo.s64 	%rd8123, %rd1605, %rd1505, %rd8122;
	shr.u64 	%rd8124, %rd8123, 32;
	add.s64 	%rd8125, %rd8124, %rd8097;
	mad.lo.s64 	%rd8126, %rd1606, %rd1505, %rd8125;
	shr.u64 	%rd8127, %rd8126, 32;
	and.b64  	%rd8128, %rd8103, 4294967295;
	mad.lo.s64 	%rd8129, %rd1599, %rd1506, %rd8128;
	shr.u64 	%rd8130, %rd8129, 32;
	and.b64  	%rd8131, %rd8107, 4294967295;
	add.s64 	%rd8132, %rd8130, %rd8131;
	mad.lo.s64 	%rd8133, %rd1600, %rd1506, %rd8132;
	shr.u64 	%rd8134, %rd8133, 32;
	and.b64  	%rd8135, %rd8111, 4294967295;
	add.s64 	%rd8136, %rd8134, %rd8135;
	mad.lo.s64 	%rd8137, %rd1601, %rd1506, %rd8136;
	shr.u64 	%rd8138, %rd8137, 32;
	and.b64  	%rd8139, %rd8115, 4294967295;
	add.s64 	%rd8140, %rd8138, %rd8139;
	mad.lo.s64 	%rd8141, %rd1602, %rd1506, %rd8140;
	shr.u64 	%rd8142, %rd8141, 32;
	and.b64  	%rd8143, %rd8119, 4294967295;
	add.s64 	%rd8144, %rd8142, %rd8143;
	mad.lo.s64 	%rd8145, %rd1603, %rd1506, %rd8144;
	shr.u64 	%rd8146, %rd8145, 32;
	and.b64  	%rd8147, %rd8123, 4294967295;
	add.s64 	%rd8148, %rd8146, %rd8147;
	mad.lo.s64 	%rd8149, %rd1604, %rd1506, %rd8148;
	shr.u64 	%rd8150, %rd8149, 32;
	and.b64  	%rd8151, %rd8126, 4294967295;
	add.s64 	%rd8152, %rd8150, %rd8151;
	mad.lo.s64 	%rd8153, %rd1605, %rd1506, %rd8152;
	shr.u64 	%rd8154, %rd8153, 32;
	add.s64 	%rd8155, %rd8154, %rd8127;
	mad.lo.s64 	%rd8156, %rd1606, %rd1506, %rd8155;
	shr.u64 	%rd8157, %rd8156, 32;
	and.b64  	%rd8158, %rd8133, 4294967295;
	mad.lo.s64 	%rd8159, %rd1599, %rd1507, %rd8158;
	shr.u64 	%rd8160, %rd8159, 32;
	and.b64  	%rd8161, %rd8137, 4294967295;
	add.s64 	%rd8162, %rd8160, %rd8161;
	mad.lo.s64 	%rd8163, %rd1600, %rd1507, %rd8162;
	shr.u64 	%rd8164, %rd8163, 32;
	and.b64  	%rd8165, %rd8141, 4294967295;
	add.s64 	%rd8166, %rd8164, %rd8165;
	mad.lo.s64 	%rd8167, %rd1601, %rd1507, %rd8166;
	shr.u64 	%rd8168, %rd8167, 32;
	and.b64  	%rd8169, %rd8145, 4294967295;
	add.s64 	%rd8170, %rd8168, %rd8169;
	mad.lo.s64 	%rd8171, %rd1602, %rd1507, %rd8170;
	shr.u64 	%rd8172, %rd8171, 32;
	and.b64  	%rd8173, %rd8149, 4294967295;
	add.s64 	%rd8174, %rd8172, %rd8173;
	mad.lo.s64 	%rd8175, %rd1603, %rd1507, %rd8174;
	shr.u64 	%rd8176, %rd8175, 32;
	and.b64  	%rd8177, %rd8153, 4294967295;
	add.s64 	%rd8178, %rd8176, %rd8177;
	mad.lo.s64 	%rd8179, %rd1604, %rd1507, %rd8178;
	shr.u64 	%rd8180, %rd8179, 32;
	and.b64  	%rd8181, %rd8156, 4294967295;
	add.s64 	%rd8182, %rd8180, %rd8181;
	mad.lo.s64 	%rd8183, %rd1605, %rd1507, %rd8182;
	shr.u64 	%rd8184, %rd8183, 32;
	add.s64 	%rd8185, %rd8184, %rd8157;
	mad.lo.s64 	%rd8186, %rd1606, %rd1507, %rd8185;
	shr.u64 	%rd8187, %rd8186, 32;
	and.b64  	%rd8188, %rd8163, 4294967295;
	mad.lo.s64 	%rd8189, %rd1599, %rd1508, %rd8188;
	shr.u64 	%rd8190, %rd8189, 32;
	and.b64  	%rd8191, %rd8167, 4294967295;
	add.s64 	%rd8192, %rd8190, %rd8191;
	mad.lo.s64 	%rd8193, %rd1600, %rd1508, %rd8192;
	shr.u64 	%rd8194, %rd8193, 32;
	and.b64  	%rd8195, %rd8171, 4294967295;
	add.s64 	%rd8196, %rd8194, %rd8195;
	mad.lo.s64 	%rd8197, %rd1601, %rd1508, %rd8196;
	shr.u64 	%rd8198, %rd8197, 32;
	and.b64  	%rd8199, %rd8175, 4294967295;
	add.s64 	%rd8200, %rd8198, %rd8199;
	mad.lo.s64 	%rd8201, %rd1602, %rd1508, %rd8200;
	shr.u64 	%rd8202, %rd8201, 32;
	and.b64  	%rd8203, %rd8179, 4294967295;
	add.s64 	%rd8204, %rd8202, %rd8203;
	mad.lo.s64 	%rd8205, %rd1603, %rd1508, %rd8204;
	shr.u64 	%rd8206, %rd8205, 32;
	and.b64  	%rd8207, %rd8183, 4294967295;
	add.s64 	%rd8208, %rd8206, %rd8207;
	mad.lo.s64 	%rd8209, %rd1604, %rd1508, %rd8208;
	shr.u64 	%rd8210, %rd8209, 32;
	and.b64  	%rd8211, %rd8186, 4294967295;
	add.s64 	%rd8212, %rd8210, %rd8211;
	mad.lo.s64 	%rd8213, %rd1605, %rd1508, %rd8212;
	shr.u64 	%rd8214, %rd8213, 32;
	add.s64 	%rd8215, %rd8214, %rd8187;
	mad.lo.s64 	%rd8216, %rd1606, %rd1508, %rd8215;
	shr.u64 	%rd8217, %rd8216, 32;
	and.b64  	%rd8218, %rd8193, 4294967295;
	mad.lo.s64 	%rd8219, %rd1599, %rd1509, %rd8218;
	shr.u64 	%rd8220, %rd8219, 32;
	and.b64  	%rd8221, %rd8197, 4294967295;
	add.s64 	%rd8222, %rd8220, %rd8221;
	mad.lo.s64 	%rd8223, %rd1600, %rd1509, %rd8222;
	shr.u64 	%rd8224, %rd8223, 32;
	and.b64  	%rd8225, %rd8201, 4294967295;
	add.s64 	%rd8226, %rd8224, %rd8225;
	mad.lo.s64 	%rd8227, %rd1601, %rd1509, %rd8226;
	shr.u64 	%rd8228, %rd8227, 32;
	and.b64  	%rd8229, %rd8205, 4294967295;
	add.s64 	%rd8230, %rd8228, %rd8229;
	mad.lo.s64 	%rd8231, %rd1602, %rd1509, %rd8230;
	shr.u64 	%rd8232, %rd8231, 32;
	and.b64  	%rd8233, %rd8209, 4294967295;
	add.s64 	%rd8234, %rd8232, %rd8233;
	mad.lo.s64 	%rd8235, %rd1603, %rd1509, %rd8234;
	shr.u64 	%rd8236, %rd8235, 32;
	and.b64  	%rd8237, %rd8213, 4294967295;
	add.s64 	%rd8238, %rd8236, %rd8237;
	mad.lo.s64 	%rd8239, %rd1604, %rd1509, %rd8238;
	shr.u64 	%rd8240, %rd8239, 32;
	and.b64  	%rd8241, %rd8216, 4294967295;
	add.s64 	%rd8242, %rd8240, %rd8241;
	mad.lo.s64 	%rd8243, %rd1605, %rd1509, %rd8242;
	shr.u64 	%rd8244, %rd8243, 32;
	add.s64 	%rd8245, %rd8244, %rd8217;
	mad.lo.s64 	%rd8246, %rd1606, %rd1509, %rd8245;
	shr.u64 	%rd8247, %rd8246, 32;
	and.b64  	%rd8248, %rd8223, 4294967295;
	mad.lo.s64 	%rd8249, %rd1599, %rd1510, %rd8248;
	shr.u64 	%rd8250, %rd8249, 32;
	and.b64  	%rd8251, %rd8227, 4294967295;
	add.s64 	%rd8252, %rd8250, %rd8251;
	mad.lo.s64 	%rd8253, %rd1600, %rd1510, %rd8252;
	shr.u64 	%rd8254, %rd8253, 32;
	and.b64  	%rd8255, %rd8231, 4294967295;
	add.s64 	%rd8256, %rd8254, %rd8255;
	mad.lo.s64 	%rd8257, %rd1601, %rd1510, %rd8256;
	shr.u64 	%rd8258, %rd8257, 32;
	and.b64  	%rd8259, %rd8235, 4294967295;
	add.s64 	%rd8260, %rd8258, %rd8259;
	mad.lo.s64 	%rd8261, %rd1602, %rd1510, %rd8260;
	shr.u64 	%rd8262, %rd8261, 32;
	and.b64  	%rd8263, %rd8239, 4294967295;
	add.s64 	%rd8264, %rd8262, %rd8263;
	mad.lo.s64 	%rd8265, %rd1603, %rd1510, %rd8264;
	shr.u64 	%rd8266, %rd8265, 32;
	and.b64  	%rd8267, %rd8243, 4294967295;
	add.s64 	%rd8268, %rd8266, %rd8267;
	mad.lo.s64 	%rd8269, %rd1604, %rd1510, %rd8268;
	shr.u64 	%rd8270, %rd8269, 32;
	and.b64  	%rd8271, %rd8246, 4294967295;
	add.s64 	%rd8272, %rd8270, %rd8271;
	mad.lo.s64 	%rd8273, %rd1605, %rd1510, %rd8272;
	shr.u64 	%rd8274, %rd8273, 32;
	add.s64 	%rd8275, %rd8274, %rd8247;
	mad.lo.s64 	%rd8276, %rd1606, %rd1510, %rd8275;
	shr.u64 	%rd8277, %rd8276, 32;
	and.b64  	%rd8278, %rd8253, 4294967295;
	mad.lo.s64 	%rd8279, %rd1599, %rd1511, %rd8278;
	shr.u64 	%rd8280, %rd8279, 32;
	and.b64  	%rd8281, %rd8257, 4294967295;
	add.s64 	%rd8282, %rd8280, %rd8281;
	mad.lo.s64 	%rd8283, %rd1600, %rd1511, %rd8282;
	shr.u64 	%rd8284, %rd8283, 32;
	and.b64  	%rd8285, %rd8261, 4294967295;
	add.s64 	%rd8286, %rd8284, %rd8285;
	mad.lo.s64 	%rd8287, %rd1601, %rd1511, %rd8286;
	shr.u64 	%rd8288, %rd8287, 32;
	and.b64  	%rd8289, %rd8265, 4294967295;
	add.s64 	%rd8290, %rd8288, %rd8289;
	mad.lo.s64 	%rd8291, %rd1602, %rd1511, %rd8290;
	shr.u64 	%rd8292, %rd8291, 32;
	and.b64  	%rd8293, %rd8269, 4294967295;
	add.s64 	%rd8294, %rd8292, %rd8293;
	mad.lo.s64 	%rd8295, %rd1603, %rd1511, %rd8294;
	shr.u64 	%rd8296, %rd8295, 32;
	and.b64  	%rd8297, %rd8273, 4294967295;
	add.s64 	%rd8298, %rd8296, %rd8297;
	mad.lo.s64 	%rd8299, %rd1604, %rd1511, %rd8298;
	shr.u64 	%rd8300, %rd8299, 32;
	and.b64  	%rd8301, %rd8276, 4294967295;
	add.s64 	%rd8302, %rd8300, %rd8301;
	mad.lo.s64 	%rd8303, %rd1605, %rd1511, %rd8302;
	shr.u64 	%rd8304, %rd8303, 32;
	add.s64 	%rd8305, %rd8304, %rd8277;
	mad.lo.s64 	%rd8306, %rd1606, %rd1511, %rd8305;
	{ .reg .b32 tmp; mov.b64 {tmp, %r2354}, %rd8306; }
	mul.lo.s32 	%r2355, %r9, %r2353;
	cvt.u64.u32 	%rd8307, %r2355;
	and.b64  	%rd8308, %rd8082, 4294967295;
	mad.lo.s64 	%rd8309, %rd3, %rd8307, %rd8308;
	shr.u64 	%rd8310, %rd8309, 32;
	and.b64  	%rd8311, %rd8099, 4294967295;
	add.s64 	%rd8312, %rd8310, %rd8311;
	mad.lo.s64 	%rd8313, %rd4, %rd8307, %rd8312;
	cvt.u32.u64 	%r2356, %rd8313;
	shr.u64 	%rd8314, %rd8313, 32;
	and.b64  	%rd8315, %rd8129, 4294967295;
	add.s64 	%rd8316, %rd8314, %rd8315;
	mad.lo.s64 	%rd8317, %rd5, %rd8307, %rd8316;
	shr.u64 	%rd8318, %rd8317, 32;
	and.b64  	%rd8319, %rd8159, 4294967295;
	add.s64 	%rd8320, %rd8318, %rd8319;
	mad.lo.s64 	%rd8321, %rd6, %rd8307, %rd8320;
	shr.u64 	%rd8322, %rd8321, 32;
	and.b64  	%rd8323, %rd8189, 4294967295;
	add.s64 	%rd8324, %rd8322, %rd8323;
	mad.lo.s64 	%rd8325, %rd7, %rd8307, %rd8324;
	shr.u64 	%rd8326, %rd8325, 32;
	and.b64  	%rd8327, %rd8219, 4294967295;
	add.s64 	%rd8328, %rd8326, %rd8327;
	mad.lo.s64 	%rd8329, %rd8, %rd8307, %rd8328;
	shr.u64 	%rd8330, %rd8329, 32;
	and.b64  	%rd8331, %rd8249, 4294967295;
	add.s64 	%rd8332, %rd8330, %rd8331;
	mad.lo.s64 	%rd8333, %rd9, %rd8307, %rd8332;
	shr.u64 	%rd8334, %rd8333, 32;
	and.b64  	%rd8335, %rd8279, 4294967295;
	add.s64 	%rd8336, %rd8334, %rd8335;
	mad.lo.s64 	%rd8337, %rd10, %rd8307, %rd8336;
	shr.u64 	%rd8338, %rd8337, 32;
	and.b64  	%rd8339, %rd8283, 4294967295;
	add.s64 	%rd8340, %rd8338, %rd8339;
	shr.u64 	%rd8341, %rd8340, 32;
	and.b64  	%rd8342, %rd8287, 4294967295;
	add.s64 	%rd8343, %rd8341, %rd8342;
	shr.u64 	%rd8344, %rd8343, 32;
	and.b64  	%rd8345, %rd8291, 4294967295;
	add.s64 	%rd8346, %rd8344, %rd8345;
	shr.u64 	%rd8347, %rd8346, 32;
	and.b64  	%rd8348, %rd8295, 4294967295;
	add.s64 	%rd8349, %rd8347, %rd8348;
	shr.u64 	%rd8350, %rd8349, 32;
	and.b64  	%rd8351, %rd8299, 4294967295;
	add.s64 	%rd8352, %rd8350, %rd8351;
	shr.u64 	%rd8353, %rd8352, 32;
	and.b64  	%rd8354, %rd8303, 4294967295;
	add.s64 	%rd8355, %rd8353, %rd8354;
	shr.u64 	%rd8356, %rd8355, 32;
	and.b64  	%rd8357, %rd8306, 4294967295;
	add.s64 	%rd8358, %rd8356, %rd8357;
	{ .reg .b32 tmp; mov.b64 {tmp, %r2357}, %rd8358; }
	add.s32 	%r2358, %r2354, %r2357;
	mul.lo.s32 	%r2359, %r9, %r2356;
	cvt.u64.u32 	%rd8359, %r2359;
	and.b64  	%rd8360, %rd8313, 4294967295;
	mad.lo.s64 	%rd8361, %rd3, %rd8359, %rd8360;
	shr.u64 	%rd8362, %rd8361, 32;
	and.b64  	%rd8363, %rd8317, 4294967295;
	add.s64 	%rd8364, %rd8362, %rd8363;
	mad.lo.s64 	%rd8365, %rd4, %rd8359, %rd8364;
	cvt.u32.u64 	%r2360, %rd8365;
	shr.u64 	%rd8366, %rd8365, 32;
	and.b64  	%rd8367, %rd8321, 4294967295;
	add.s64 	%rd8368, %rd8366, %rd8367;
	mad.lo.s64 	%rd8369, %rd5, %rd8359, %rd8368;
	shr.u64 	%rd8370, %rd8369, 32;
	and.b64  	%rd8371, %rd8325, 4294967295;
	add.s64 	%rd8372, %rd8370, %rd8371;
	mad.lo.s64 	%rd8373, %rd6, %rd8359, %rd8372;
	shr.u64 	%rd8374, %rd8373, 32;
	and.b64  	%rd8375, %rd8329, 4294967295;
	add.s64 	%rd8376, %rd8374, %rd8375;
	mad.lo.s64 	%rd8377, %rd7, %rd8359, %rd8376;
	shr.u64 	%rd8378, %rd8377, 32;
	and.b64  	%rd8379, %rd8333, 4294967295;
	add.s64 	%rd8380, %rd8378, %rd8379;
	mad.lo.s64 	%rd8381, %rd8, %rd8359, %rd8380;
	shr.u64 	%rd8382, %rd8381, 32;
	and.b64  	%rd8383, %rd8337, 4294967295;
	add.s64 	%rd8384, %rd8382, %rd8383;
	mad.lo.s64 	%rd8385, %rd9, %rd8359, %rd8384;
	shr.u64 	%rd8386, %rd8385, 32;
	and.b64  	%rd8387, %rd8340, 4294967295;
	add.s64 	%rd8388, %rd8386, %rd8387;
	mad.lo.s64 	%rd8389, %rd10, %rd8359, %rd8388;
	shr.u64 	%rd8390, %rd8389, 32;
	and.b64  	%rd8391, %rd8343, 4294967295;
	add.s64 	%rd8392, %rd8390, %rd8391;
	shr.u64 	%rd8393, %rd8392, 32;
	and.b64  	%rd8394, %rd8346, 4294967295;
	add.s64 	%rd8395, %rd8393, %rd8394;
	shr.u64 	%rd8396, %rd8395, 32;
	and.b64  	%rd8397, %rd8349, 4294967295;
	add.s64 	%rd8398, %rd8396, %rd8397;
	shr.u64 	%rd8399, %rd8398, 32;
	and.b64  	%rd8400, %rd8352, 4294967295;
	add.s64 	%rd8401, %rd8399, %rd8400;
	shr.u64 	%rd8402, %rd8401, 32;
	and.b64  	%rd8403, %rd8355, 4294967295;
	add.s64 	%rd8404, %rd8402, %rd8403;
	shr.u64 	%rd8405, %rd8404, 32;
	and.b64  	%rd8406, %rd8358, 4294967295;
	add.s64 	%rd8407, %rd8405, %rd8406;
	{ .reg .b32 tmp; mov.b64 {tmp, %r2361}, %rd8407; }
	add.s32 	%r2362, %r2358, %r2361;
	mul.lo.s32 	%r2363, %r9, %r2360;
	cvt.u64.u32 	%rd8408, %r2363;
	and.b64  	%rd8409, %rd8365, 4294967295;
	mad.lo.s64 	%rd8410, %rd3, %rd8408, %rd8409;
	shr.u64 	%rd8411, %rd8410, 32;
	and.b64  	%rd8412, %rd8369, 4294967295;
	add.s64 	%rd8413, %rd8411, %rd8412;
	mad.lo.s64 	%rd8414, %rd4, %rd8408, %rd8413;
	cvt.u32.u64 	%r2364, %rd8414;
	shr.u64 	%rd8415, %rd8414, 32;
	and.b64  	%rd8416, %rd8373, 4294967295;
	add.s64 	%rd8417, %rd8415, %rd8416;
	mad.lo.s64 	%rd8418, %rd5, %rd8408, %rd8417;
	shr.u64 	%rd8419, %rd8418, 32;
	and.b64  	%rd8420, %rd8377, 4294967295;
	add.s64 	%rd8421, %rd8419, %rd8420;
	mad.lo.s64 	%rd8422, %rd6, %rd8408, %rd8421;
	shr.u64 	%rd8423, %rd8422, 32;
	and.b64  	%rd8424, %rd8381, 4294967295;
	add.s64 	%rd8425, %rd8423, %rd8424;
	mad.lo.s64 	%rd8426, %rd7, %rd8408, %rd8425;
	shr.u64 	%rd8427, %rd8426, 32;
	and.b64  	%rd8428, %rd8385, 4294967295;
	add.s64 	%rd8429, %rd8427, %rd8428;
	mad.lo.s64 	%rd8430, %rd8, %rd8408, %rd8429;
	shr.u64 	%rd8431, %rd8430, 32;
	and.b64  	%rd8432, %rd8389, 4294967295;
	add.s64 	%rd8433, %rd8431, %rd8432;
	mad.lo.s64 	%rd8434, %rd9, %rd8408, %rd8433;
	shr.u64 	%rd8435, %rd8434, 32;
	and.b64  	%rd8436, %rd8392, 4294967295;
	add.s64 	%rd8437, %rd8435, %rd8436;
	mad.lo.s64 	%rd8438, %rd10, %rd8408, %rd8437;
	shr.u64 	%rd8439, %rd8438, 32;
	and.b64  	%rd8440, %rd8395, 4294967295;
	add.s64 	%rd8441, %rd8439, %rd8440;
	shr.u64 	%rd8442, %rd8441, 32;
	and.b64  	%rd8443, %rd8398, 4294967295;
	add.s64 	%rd8444, %rd8442, %rd8443;
	shr.u64 	%rd8445, %rd8444, 32;
	and.b64  	%rd8446, %rd8401, 4294967295;
	add.s64 	%rd8447, %rd8445, %rd8446;
	shr.u64 	%rd8448, %rd8447, 32;
	and.b64  	%rd8449, %rd8404, 4294967295;
	add.s64 	%rd8450, %rd8448, %rd8449;
	shr.u64 	%rd8451, %rd8450, 32;
	and.b64  	%rd8452, %rd8407, 4294967295;
	add.s64 	%rd8453, %rd8451, %rd8452;
	{ .reg .b32 tmp; mov.b64 {tmp, %r2365}, %rd8453; }
	add.s32 	%r2366, %r2362, %r2365;
	mul.lo.s32 	%r2367, %r9, %r2364;
	cvt.u64.u32 	%rd8454, %r2367;
	and.b64  	%rd8455, %rd8414, 4294967295;
	mad.lo.s64 	%rd8456, %rd3, %rd8454, %rd8455;
	shr.u64 	%rd8457, %rd8456, 32;
	and.b64  	%rd8458, %rd8418, 4294967295;
	add.s64 	%rd8459, %rd8457, %rd8458;
	mad.lo.s64 	%rd8460, %rd4, %rd8454, %rd8459;
	cvt.u32.u64 	%r2368, %rd8460;
	shr.u64 	%rd8461, %rd8460, 32;
	and.b64  	%rd8462, %rd8422, 4294967295;
	add.s64 	%rd8463, %rd8461, %rd8462;
	mad.lo.s64 	%rd8464, %rd5, %rd8454, %rd8463;
	shr.u64 	%rd8465, %rd8464, 32;
	and.b64  	%rd8466, %rd8426, 4294967295;
	add.s64 	%rd8467, %rd8465, %rd8466;
	mad.lo.s64 	%rd8468, %rd6, %rd8454, %rd8467;
	shr.u64 	%rd8469, %rd8468, 32;
	and.b64  	%rd8470, %rd8430, 4294967295;
	add.s64 	%rd8471, %rd8469, %rd8470;
	mad.lo.s64 	%rd8472, %rd7, %rd8454, %rd8471;
	shr.u64 	%rd8473, %rd8472, 32;
	and.b64  	%rd8474, %rd8434, 4294967295;
	add.s64 	%rd8475, %rd8473, %rd8474;
	mad.lo.s64 	%rd8476, %rd8, %rd8454, %rd8475;
	shr.u64 	%rd8477, %rd8476, 32;
	and.b64  	%rd8478, %rd8438, 4294967295;
	add.s64 	%rd8479, %rd8477, %rd8478;
	mad.lo.s64 	%rd8480, %rd9, %rd8454, %rd8479;
	shr.u64 	%rd8481, %rd8480, 32;
	and.b64  	%rd8482, %rd8441, 4294967295;
	add.s64 	%rd8483, %rd8481, %rd8482;
	mad.lo.s64 	%rd8484, %rd10, %rd8454, %rd8483;
	shr.u64 	%rd8485, %rd8484, 32;
	and.b64  	%rd8486, %rd8444, 4294967295;
	add.s64 	%rd8487, %rd8485, %rd8486;
	shr.u64 	%rd8488, %rd8487, 32;
	and.b64  	%rd8489, %rd8447, 4294967295;
	add.s64 	%rd8490, %rd8488, %rd8489;
	shr.u64 	%rd8491, %rd8490, 32;
	and.b64  	%rd8492, %rd8450, 4294967295;
	add.s64 	%rd8493, %rd8491, %rd8492;
	shr.u64 	%rd8494, %rd8493, 32;
	and.b64  	%rd8495, %rd8453, 4294967295;
	add.s64 	%rd8496, %rd8494, %rd8495;
	{ .reg .b32 tmp; mov.b64 {tmp, %r2369}, %rd8496; }
	add.s32 	%r2370, %r2366, %r2369;
	mul.lo.s32 	%r2371, %r9, %r2368;
	cvt.u64.u32 	%rd8497, %r2371;
	and.b64  	%rd8498, %rd8460, 4294967295;
	mad.lo.s64 	%rd8499, %rd3, %rd8497, %rd8498;
	shr.u64 	%rd8500, %rd8499, 32;
	and.b64  	%rd8501, %rd8464, 4294967295;
	add.s64 	%rd8502, %rd8500, %rd8501;
	mad.lo.s64 	%rd8503, %rd4, %rd8497, %rd8502;
	cvt.u32.u64 	%r2372, %rd8503;
	shr.u64 	%rd8504, %rd8503, 32;
	and.b64  	%rd8505, %rd8468, 4294967295;
	add.s64 	%rd8506, %rd8504, %rd8505;
	mad.lo.s64 	%rd8507, %rd5, %rd8497, %rd8506;
	shr.u64 	%rd8508, %rd8507, 32;
	and.b64  	%rd8509, %rd8472, 4294967295;
	add.s64 	%rd8510, %rd8508, %rd8509;
	mad.lo.s64 	%rd8511, %rd6, %rd8497, %rd8510;
	shr.u64 	%rd8512, %rd8511, 32;
	and.b64  	%rd8513, %rd8476, 4294967295;
	add.s64 	%rd8514, %rd8512, %rd8513;
	mad.lo.s64 	%rd8515, %rd7, %rd8497, %rd8514;
	shr.u64 	%rd8516, %rd8515, 32;
	and.b64  	%rd8517, %rd8480, 4294967295;
	add.s64 	%rd8518, %rd8516, %rd8517;
	mad.lo.s64 	%rd8519, %rd8, %rd8497, %rd8518;
	shr.u64 	%rd8520, %rd8519, 32;
	and.b64  	%rd8521, %rd8484, 4294967295;
	add.s64 	%rd8522, %rd8520, %rd8521;
	mad.lo.s64 	%rd8523, %rd9, %rd8497, %rd8522;
	shr.u64 	%rd8524, %rd8523, 32;
	and.b64  	%rd8525, %rd8487, 4294967295;
	add.s64 	%rd8526, %rd8524, %rd8525;
	mad.lo.s64 	%rd8527, %rd10, %rd8497, %rd8526;
	shr.u64 	%rd8528, %rd8527, 32;
	and.b64  	%rd8529, %rd8490, 4294967295;
	add.s64 	%rd8530, %rd8528, %rd8529;
	shr.u64 	%rd8531, %rd8530, 32;
	and.b64  	%rd8532, %rd8493, 4294967295;
	add.s64 	%rd8533, %rd8531, %rd8532;
	shr.u64 	%rd8534, %rd8533, 32;
	and.b64  	%rd8535, %rd8496, 4294967295;
	add.s64 	%rd8536, %rd8534, %rd8535;
	{ .reg .b32 tmp; mov.b64 {tmp, %r2373}, %rd8536; }
	add.s32 	%r2374, %r2370, %r2373;
	mul.lo.s32 	%r2375, %r9, %r2372;
	cvt.u64.u32 	%rd8537, %r2375;
	and.b64  	%rd8538, %rd8503, 4294967295;
	mad.lo.s64 	%rd8539, %rd3, %rd8537, %rd8538;
	shr.u64 	%rd8540, %rd8539, 32;
	and.b64  	%rd8541, %rd8507, 4294967295;
	add.s64 	%rd8542, %rd8540, %rd8541;
	mad.lo.s64 	%rd8543, %rd4, %rd8537, %rd8542;
	cvt.u32.u64 	%r2376, %rd8543;
	shr.u64 	%rd8544, %rd8543, 32;
	and.b64  	%rd8545, %rd8511, 4294967295;
	add.s64 	%rd8546, %rd8544, %rd8545;
	mad.lo.s64 	%rd8547, %rd5, %rd8537, %rd8546;
	shr.u64 	%rd8548, %rd8547, 32;
	and.b64  	%rd8549, %rd8515, 4294967295;
	add.s64 	%rd8550, %rd8548, %rd8549;
	mad.lo.s64 	%rd8551, %rd6, %rd8537, %rd8550;
	shr.u64 	%rd8552, %rd8551, 32;
	and.b64  	%rd8553, %rd8519, 4294967295;
	add.s64 	%rd8554, %rd8552, %rd8553;
	mad.lo.s64 	%rd8555, %rd7, %rd8537, %rd8554;
	shr.u64 	%rd8556, %rd8555, 32;
	and.b64  	%rd8557, %rd8523, 4294967295;
	add.s64 	%rd8558, %rd8556, %rd8557;
	mad.lo.s64 	%rd8559, %rd8, %rd8537, %rd8558;
	shr.u64 	%rd8560, %rd8559, 32;
	and.b64  	%rd8561, %rd8527, 4294967295;
	add.s64 	%rd8562, %rd8560, %rd8561;
	mad.lo.s64 	%rd8563, %rd9, %rd8537, %rd8562;
	shr.u64 	%rd8564, %rd8563, 32;
	and.b64  	%rd8565, %rd8530, 4294967295;
	add.s64 	%rd8566, %rd8564, %rd8565;
	mad.lo.s64 	%rd8567, %rd10, %rd8537, %rd8566;
	shr.u64 	%rd8568, %rd8567, 32;
	and.b64  	%rd8569, %rd8533, 4294967295;
	add.s64 	%rd8570, %rd8568, %rd8569;
	shr.u64 	%rd8571, %rd8570, 32;
	and.b64  	%rd8572, %rd8536, 4294967295;
	add.s64 	%rd8573, %rd8571, %rd8572;
	{ .reg .b32 tmp; mov.b64 {tmp, %r2377}, %rd8573; }
	add.s32 	%r2378, %r2374, %r2377;
	mul.lo.s32 	%r2379, %r9, %r2376;
	cvt.u64.u32 	%rd8574, %r2379;
	and.b64  	%rd8575, %rd8543, 4294967295;
	mad.lo.s64 	%rd8576, %rd3, %rd8574, %rd8575;
	shr.u64 	%rd8577, %rd8576, 32;
	and.b64  	%rd8578, %rd8547, 4294967295;
	add.s64 	%rd8579, %rd8577, %rd8578;
	mad.lo.s64 	%rd8580, %rd4, %rd8574, %rd8579;
	cvt.u32.u64 	%r2380, %rd8580;
	shr.u64 	%rd8581, %rd8580, 32;
	and.b64  	%rd8582, %rd8551, 4294967295;
	add.s64 	%rd8583, %rd8581, %rd8582;
	mad.lo.s64 	%rd8584, %rd5, %rd8574, %rd8583;
	shr.u64 	%rd8585, %rd8584, 32;
	and.b64  	%rd8586, %rd8555, 4294967295;
	add.s64 	%rd8587, %rd8585, %rd8586;
	mad.lo.s64 	%rd8588, %rd6, %rd8574, %rd8587;
	shr.u64 	%rd8589, %rd8588, 32;
	and.b64  	%rd8590, %rd8559, 4294967295;
	add.s64 	%rd8591, %rd8589, %rd8590;
	mad.lo.s64 	%rd8592, %rd7, %rd8574, %rd8591;
	shr.u64 	%rd8593, %rd8592, 32;
	and.b64  	%rd8594, %rd8563, 4294967295;
	add.s64 	%rd8595, %rd8593, %rd8594;
	mad.lo.s64 	%rd8596, %rd8, %rd8574, %rd8595;
	shr.u64 	%rd8597, %rd8596, 32;
	and.b64  	%rd8598, %rd8567, 4294967295;
	add.s64 	%rd8599, %rd8597, %rd8598;
	mad.lo.s64 	%rd8600, %rd9, %rd8574, %rd8599;
	shr.u64 	%rd8601, %rd8600, 32;
	and.b64  	%rd8602, %rd8570, 4294967295;
	add.s64 	%rd8603, %rd8601, %rd8602;
	mad.lo.s64 	%rd8604, %rd10, %rd8574, %rd8603;
	shr.u64 	%rd8605, %rd8604, 32;
	and.b64  	%rd8606, %rd8573, 4294967295;
	add.s64 	%rd8607, %rd8605, %rd8606;
	{ .reg .b32 tmp; mov.b64 {tmp, %r2381}, %rd8607; }
	add.s32 	%r2382, %r2378, %r2381;
	mul.lo.s32 	%r2383, %r9, %r2380;
	cvt.u64.u32 	%rd8608, %r2383;
	and.b64  	%rd8609, %rd8580, 4294967295;
	mad.lo.s64 	%rd8610, %rd3, %rd8608, %rd8609;
	shr.u64 	%rd8611, %rd8610, 32;
	and.b64  	%rd8612, %rd8584, 4294967295;
	add.s64 	%rd8613, %rd8611, %rd8612;
	mad.lo.s64 	%rd48840, %rd4, %rd8608, %rd8613;
	shr.u64 	%rd8614, %rd48840, 32;
	and.b64  	%rd8615, %rd8588, 4294967295;
	add.s64 	%rd8616, %rd8614, %rd8615;
	mad.lo.s64 	%rd48841, %rd5, %rd8608, %rd8616;
	cvt.u32.u64 	%r877, %rd48841;
	shr.u64 	%rd8617, %rd48841, 32;
	and.b64  	%rd8618, %rd8592, 4294967295;
	add.s64 	%rd8619, %rd8617, %rd8618;
	mad.lo.s64 	%rd48842, %rd6, %rd8608, %rd8619;
	cvt.u32.u64 	%r878, %rd48842;
	shr.u64 	%rd8620, %rd48842, 32;
	and.b64  	%rd8621, %rd8596, 4294967295;
	add.s64 	%rd8622, %rd8620, %rd8621;
	mad.lo.s64 	%rd48843, %rd7, %rd8608, %rd8622;
	cvt.u32.u64 	%r879, %rd48843;
	shr.u64 	%rd8623, %rd48843, 32;
	and.b64  	%rd8624, %rd8600, 4294967295;
	add.s64 	%rd8625, %rd8623, %rd8624;
	mad.lo.s64 	%rd48844, %rd8, %rd8608, %rd8625;
	cvt.u32.u64 	%r880, %rd48844;
	shr.u64 	%rd8626, %rd48844, 32;
	and.b64  	%rd8627, %rd8604, 4294967295;
	add.s64 	%rd8628, %rd8626, %rd8627;
	mad.lo.s64 	%rd48845, %rd9, %rd8608, %rd8628;
	cvt.u32.u64 	%r881, %rd48845;
	shr.u64 	%rd8629, %rd48845, 32;
	and.b64  	%rd8630, %rd8607, 4294967295;
	add.s64 	%rd8631, %rd8629, %rd8630;
	mad.lo.s64 	%rd48846, %rd10, %rd8608, %rd8631;
	cvt.u32.u64 	%r882, %rd48846;
	{ .reg .b32 tmp; mov.b64 {tmp, %r2384}, %rd48846; }
	add.s32 	%r6715, %r2382, %r2384;
	setp.gt.u32 	%p167, %r6715, %r2352;
	@%p167 bra 	$L__BB0_966;
	cvt.u32.u64 	%r2385, %rd10;
	setp.lt.u32 	%p168, %r6715, %r2385;
	@%p168 bra 	$L__BB0_967;
	cvt.u32.u64 	%r2386, %rd9;
	setp.lt.u32 	%p169, %r2386, %r882;
	@%p169 bra 	$L__BB0_966;
	cvt.u32.u64 	%r2387, %rd9;
	setp.gt.u32 	%p170, %r2387, %r882;
	@%p170 bra 	$L__BB0_967;
	cvt.u32.u64 	%r2388, %rd8;
	setp.lt.u32 	%p171, %r2388, %r881;
	@%p171 bra 	$L__BB0_966;
	cvt.u32.u64 	%r2389, %rd8;
	setp.gt.u32 	%p172, %r2389, %r881;
	@%p172 bra 	$L__BB0_967;
	cvt.u32.u64 	%r2390, %rd7;
	setp.lt.u32 	%p173, %r2390, %r880;
	@%p173 bra 	$L__BB0_966;
	cvt.u32.u64 	%r2391, %rd7;
	setp.gt.u32 	%p174, %r2391, %r880;
	@%p174 bra 	$L__BB0_967;
	cvt.u32.u64 	%r2392, %rd6;
	setp.lt.u32 	%p175, %r2392, %r879;
	@%p175 bra 	$L__BB0_966;
	cvt.u32.u64 	%r2393, %rd6;
	setp.gt.u32 	%p176, %r2393, %r879;
	@%p176 bra 	$L__BB0_967;
	cvt.u32.u64 	%r2394, %rd5;
	setp.lt.u32 	%p177, %r2394, %r878;
	@%p177 bra 	$L__BB0_966;
	cvt.u32.u64 	%r2395, %rd5;
	setp.gt.u32 	%p178, %r2395, %r878;
	@%p178 bra 	$L__BB0_967;
	cvt.u32.u64 	%r2396, %rd4;
	setp.lt.u32 	%p179, %r2396, %r877;
	@%p179 bra 	$L__BB0_966;
	cvt.u32.u64 	%r2397, %rd4;
	cvt.u32.u64 	%r2398, %rd3;
	setp.gt.u32 	%p180, %r2397, %r877;
	cvt.u32.u64 	%r2399, %rd48840;
	setp.gt.u32 	%p181, %r2398, %r2399;
	or.pred  	%p182, %p180, %p181;
	@%p182 bra 	$L__BB0_967;
$L__BB0_966:
	cvt.u32.u64 	%r2400, %rd10;
	and.b64  	%rd8633, %rd48840, 4294967295;
	sub.s64 	%rd48840, %rd8633, %rd3;
	shr.u64 	%rd8634, %rd48840, 63;
	and.b64  	%rd8635, %rd48841, 4294967295;
	add.s64 	%rd8636, %rd8634, %rd4;
	sub.s64 	%rd48841, %rd8635, %rd8636;
	shr.u64 	%rd8637, %rd48841, 63;
	and.b64  	%rd8638, %rd48842, 4294967295;
	add.s64 	%rd8639, %rd8637, %rd5;
	sub.s64 	%rd48842, %rd8638, %rd8639;
	shr.u64 	%rd8640, %rd48842, 63;
	and.b64  	%rd8641, %rd48843, 4294967295;
	add.s64 	%rd8642, %rd8640, %rd6;
	sub.s64 	%rd48843, %rd8641, %rd8642;
	shr.u64 	%rd8643, %rd48843, 63;
	and.b64  	%rd8644, %rd48844, 4294967295;
	add.s64 	%rd8645, %rd8643, %rd7;
	sub.s64 	%rd48844, %rd8644, %rd8645;
	shr.u64 	%rd8646, %rd48844, 63;
	and.b64  	%rd8647, %rd48845, 4294967295;
	add.s64 	%rd8648, %rd8646, %rd8;
	sub.s64 	%rd48845, %rd8647, %rd8648;
	shr.u64 	%rd8649, %rd48845, 63;
	and.b64  	%rd8650, %rd48846, 4294967295;
	add.s64 	%rd8651, %rd8649, %rd9;
	sub.s64 	%rd48846, %rd8650, %rd8651;
	shr.u64 	%rd8652, %rd48846, 63;
	cvt.u32.u64 	%r2401, %rd8652;
	add.s32 	%r2402, %r2400, %r2401;
	sub.s32 	%r6715, %r6715, %r2402;
$L__BB0_967:
	cvt.u32.u64 	%r2403, %rd10;
	cvt.u64.u32 	%rd8653, %r127;
	and.b64  	%rd8654, %rd48840, 4294967295;
	mul.lo.s64 	%rd8655, %rd8654, %rd8653;
	cvt.u32.u64 	%r2404, %rd8655;
	shr.u64 	%rd8656, %rd8655, 32;
	and.b64  	%rd8657, %rd48841, 4294967295;
	mad.lo.s64 	%rd8658, %rd8657, %rd8653, %rd8656;
	shr.u64 	%rd8659, %rd8658, 32;
	and.b64  	%rd8660, %rd48842, 4294967295;
	mad.lo.s64 	%rd8661, %rd8660, %rd8653, %rd8659;
	shr.u64 	%rd8662, %rd8661, 32;
	and.b64  	%rd8663, %rd48843, 4294967295;
	mad.lo.s64 	%rd8664, %rd8663, %rd8653, %rd8662;
	shr.u64 	%rd8665, %rd8664, 32;
	and.b64  	%rd8666, %rd48844, 4294967295;
	mad.lo.s64 	%rd8667, %rd8666, %rd8653, %rd8665;
	shr.u64 	%rd8668, %rd8667, 32;
	and.b64  	%rd8669, %rd48845, 4294967295;
	mad.lo.s64 	%rd8670, %rd8669, %rd8653, %rd8668;
	shr.u64 	%rd8671, %rd8670, 32;
	and.b64  	%rd8672, %rd48846, 4294967295;
	mad.lo.s64 	%rd8673, %rd8672, %rd8653, %rd8671;
	shr.u64 	%rd8674, %rd8673, 32;
	mul.wide.u32 	%rd8675, %r6715, %r127;
	add.s64 	%rd8676, %rd8674, %rd8675;
	shr.u64 	%rd8677, %rd8676, 32;
	cvt.u64.u32 	%rd8678, %r126;
	and.b64  	%rd8679, %rd8658, 4294967295;
	mad.lo.s64 	%rd8680, %rd8654, %rd8678, %rd8679;
	shr.u64 	%rd8681, %rd8680, 32;
	and.b64  	%rd8682, %rd8661, 4294967295;
	add.s64 	%rd8683, %rd8681, %rd8682;
	mad.lo.s64 	%rd8684, %rd8657, %rd8678, %rd8683;
	shr.u64 	%rd8685, %rd8684, 32;
	and.b64  	%rd8686, %rd8664, 4294967295;
	add.s64 	%rd8687, %rd8685, %rd8686;
	mad.lo.s64 	%rd8688, %rd8660, %rd8678, %rd8687;
	shr.u64 	%rd8689, %rd8688, 32;
	and.b64  	%rd8690, %rd8667, 4294967295;
	add.s64 	%rd8691, %rd8689, %rd8690;
	mad.lo.s64 	%rd8692, %rd8663, %rd8678, %rd8691;
	shr.u64 	%rd8693, %rd8692, 32;
	and.b64  	%rd8694, %rd8670, 4294967295;
	add.s64 	%rd8695, %rd8693, %rd8694;
	mad.lo.s64 	%rd8696, %rd8666, %rd8678, %rd8695;
	shr.u64 	%rd8697, %rd8696, 32;
	and.b64  	%rd8698, %rd8673, 4294967295;
	add.s64 	%rd8699, %rd8697, %rd8698;
	mad.lo.s64 	%rd8700, %rd8669, %rd8678, %rd8699;
	shr.u64 	%rd8701, %rd8700, 32;
	and.b64  	%rd8702, %rd8676, 4294967295;
	add.s64 	%rd8703, %rd8701, %rd8702;
	mad.lo.s64 	%rd8704, %rd8672, %rd8678, %rd8703;
	shr.u64 	%rd8705, %rd8704, 32;
	mul.wide.u32 	%rd8706, %r6715, %r126;
	add.s64 	%rd8707, %rd8705, %rd8677;
	add.s64 	%rd8708, %rd8707, %rd8706;
	shr.u64 	%rd8709, %rd8708, 32;
	cvt.u64.u32 	%rd8710, %r125;
	and.b64  	%rd8711, %rd8684, 4294967295;
	mad.lo.s64 	%rd8712, %rd8654, %rd8710, %rd8711;
	shr.u64 	%rd8713, %rd8712, 32;
	and.b64  	%rd8714, %rd8688, 4294967295;
	add.s64 	%rd8715, %rd8713, %rd8714;
	mad.lo.s64 	%rd8716, %rd8657, %rd8710, %rd8715;
	shr.u64 	%rd8717, %rd8716, 32;
	and.b64  	%rd8718, %rd8692, 4294967295;
	add.s64 	%rd8719, %rd8717, %rd8718;
	mad.lo.s64 	%rd8720, %rd8660, %rd8710, %rd8719;
	shr.u64 	%rd8721, %rd8720, 32;
	and.b64  	%rd8722, %rd8696, 4294967295;
	add.s64 	%rd8723, %rd8721, %rd8722;
	mad.lo.s64 	%rd8724, %rd8663, %rd8710, %rd8723;
	shr.u64 	%rd8725, %rd8724, 32;
	and.b64  	%rd8726, %rd8700, 4294967295;
	add.s64 	%rd8727, %rd8725, %rd8726;
	mad.lo.s64 	%rd8728, %rd8666, %rd8710, %rd8727;
	shr.u64 	%rd8729, %rd8728, 32;
	and.b64  	%rd8730, %rd8704, 4294967295;
	add.s64 	%rd8731, %rd8729, %rd8730;
	mad.lo.s64 	%rd8732, %rd8669, %rd8710, %rd8731;
	shr.u64 	%rd8733, %rd8732, 32;
	and.b64  	%rd8734, %rd8708, 4294967295;
	add.s64 	%rd8735, %rd8733, %rd8734;
	mad.lo.s64 	%rd8736, %rd8672, %rd8710, %rd8735;
	shr.u64 	%rd8737, %rd8736, 32;
	mul.wide.u32 	%rd8738, %r6715, %r125;
	add.s64 	%rd8739, %rd8737, %rd8709;
	add.s64 	%rd8740, %rd8739, %rd8738;
	shr.u64 	%rd8741, %rd8740, 32;
	cvt.u64.u32 	%rd8742, %r124;
	and.b64  	%rd8743, %rd8716, 4294967295;
	mad.lo.s64 	%rd8744, %rd8654, %rd8742, %rd8743;
	shr.u64 	%rd8745, %rd8744, 32;
	and.b64  	%rd8746, %rd8720, 4294967295;
	add.s64 	%rd8747, %rd8745, %rd8746;
	mad.lo.s64 	%rd8748, %rd8657, %rd8742, %rd8747;
	shr.u64 	%rd8749, %rd8748, 32;
	and.b64  	%rd8750, %rd8724, 4294967295;
	add.s64 	%rd8751, %rd8749, %rd8750;
	mad.lo.s64 	%rd8752, %rd8660, %rd8742, %rd8751;
	shr.u64 	%rd8753, %rd8752, 32;
	and.b64  	%rd8754, %rd8728, 4294967295;
	add.s64 	%rd8755, %rd8753, %rd8754;
	mad.lo.s64 	%rd8756, %rd8663, %rd8742, %rd8755;
	shr.u64 	%rd8757, %rd8756, 32;
	and.b64  	%rd8758, %rd8732, 4294967295;
	add.s64 	%rd8759, %rd8757, %rd8758;
	mad.lo.s64 	%rd8760, %rd8666, %rd8742, %rd8759;
	shr.u64 	%rd8761, %rd8760, 32;
	and.b64  	%rd8762, %rd8736, 4294967295;
	add.s64 	%rd8763, %rd8761, %rd8762;
	mad.lo.s64 	%rd8764, %rd8669, %rd8742, %rd8763;
	shr.u64 	%rd8765, %rd8764, 32;
	and.b64  	%rd8766, %rd8740, 4294967295;
	add.s64 	%rd8767, %rd8765, %rd8766;
	mad.lo.s64 	%rd8768, %rd8672, %rd8742, %rd8767;
	shr.u64 	%rd8769, %rd8768, 32;
	mul.wide.u32 	%rd8770, %r6715, %r124;
	add.s64 	%rd8771, %rd8769, %rd8741;
	add.s64 	%rd8772, %rd8771, %rd8770;
	shr.u64 	%rd8773, %rd8772, 32;
	cvt.u64.u32 	%rd8774, %r123;
	and.b64  	%rd8775, %rd8748, 4294967295;
	mad.lo.s64 	%rd8776, %rd8654, %rd8774, %rd8775;
	shr.u64 	%rd8777, %rd8776, 32;
	and.b64  	%rd8778, %rd8752, 4294967295;
	add.s64 	%rd8779, %rd8777, %rd8778;
	mad.lo.s64 	%rd8780, %rd8657, %rd8774, %rd8779;
	shr.u64 	%rd8781, %rd8780, 32;
	and.b64  	%rd8782, %rd8756, 4294967295;
	add.s64 	%rd8783, %rd8781, %rd8782;
	mad.lo.s64 	%rd8784, %rd8660, %rd8774, %rd8783;
	shr.u64 	%rd8785, %rd8784, 32;
	and.b64  	%rd8786, %rd8760, 4294967295;
	add.s64 	%rd8787, %rd8785, %rd8786;
	mad.lo.s64 	%rd8788, %rd8663, %rd8774, %rd8787;
	shr.u64 	%rd8789, %rd8788, 32;
	and.b64  	%rd8790, %rd8764, 4294967295;
	add.s64 	%rd8791, %rd8789, %rd8790;
	mad.lo.s64 	%rd8792, %rd8666, %rd8774, %rd8791;
	shr.u64 	%rd8793, %rd8792, 32;
	and.b64  	%rd8794, %rd8768, 4294967295;
	add.s64 	%rd8795, %rd8793, %rd8794;
	mad.lo.s64 	%rd8796, %rd8669, %rd8774, %rd8795;
	shr.u64 	%rd8797, %rd8796, 32;
	and.b64  	%rd8798, %rd8772, 4294967295;
	add.s64 	%rd8799, %rd8797, %rd8798;
	mad.lo.s64 	%rd8800, %rd8672, %rd8774, %rd8799;
	shr.u64 	%rd8801, %rd8800, 32;
	mul.wide.u32 	%rd8802, %r6715, %r123;
	add.s64 	%rd8803, %rd8801, %rd8773;
	add.s64 	%rd8804, %rd8803, %rd8802;
	shr.u64 	%rd8805, %rd8804, 32;
	cvt.u64.u32 	%rd8806, %r122;
	and.b64  	%rd8807, %rd8780, 4294967295;
	mad.lo.s64 	%rd8808, %rd8654, %rd8806, %rd8807;
	shr.u64 	%rd8809, %rd8808, 32;
	and.b64  	%rd8810, %rd8784, 4294967295;
	add.s64 	%rd8811, %rd8809, %rd8810;
	mad.lo.s64 	%rd8812, %rd8657, %rd8806, %rd8811;
	shr.u64 	%rd8813, %rd8812, 32;
	and.b64  	%rd8814, %rd8788, 4294967295;
	add.s64 	%rd8815, %rd8813, %rd8814;
	mad.lo.s64 	%rd8816, %rd8660, %rd8806, %rd8815;
	shr.u64 	%rd8817, %rd8816, 32;
	and.b64  	%rd8818, %rd8792, 4294967295;
	add.s64 	%rd8819, %rd8817, %rd8818;
	mad.lo.s64 	%rd8820, %rd8663, %rd8806, %rd8819;
	shr.u64 	%rd8821, %rd8820, 32;
	and.b64  	%rd8822, %rd8796, 4294967295;
	add.s64 	%rd8823, %rd8821, %rd8822;
	mad.lo.s64 	%rd8824, %rd8666, %rd8806, %rd8823;
	shr.u64 	%rd8825, %rd8824, 32;
	and.b64  	%rd8826, %rd8800, 4294967295;
	add.s64 	%rd8827, %rd8825, %rd8826;
	mad.lo.s64 	%rd8828, %rd8669, %rd8806, %rd8827;
	shr.u64 	%rd8829, %rd8828, 32;
	and.b64  	%rd8830, %rd8804, 4294967295;
	add.s64 	%rd8831, %rd8829, %rd8830;
	mad.lo.s64 	%rd8832, %rd8672, %rd8806, %rd8831;
	shr.u64 	%rd8833, %rd8832, 32;
	mul.wide.u32 	%rd8834, %r6715, %r122;
	add.s64 	%rd8835, %rd8833, %rd8805;
	add.s64 	%rd8836, %rd8835, %rd8834;
	shr.u64 	%rd8837, %rd8836, 32;
	cvt.u64.u32 	%rd8838, %r121;
	and.b64  	%rd8839, %rd8812, 4294967295;
	mad.lo.s64 	%rd8840, %rd8654, %rd8838, %rd8839;
	shr.u64 	%rd8841, %rd8840, 32;
	and.b64  	%rd8842, %rd8816, 4294967295;
	add.s64 	%rd8843, %rd8841, %rd8842;
	mad.lo.s64 	%rd8844, %rd8657, %rd8838, %rd8843;
	shr.u64 	%rd8845, %rd8844, 32;
	and.b64  	%rd8846, %rd8820, 4294967295;
	add.s64 	%rd8847, %rd8845, %rd8846;
	mad.lo.s64 	%rd8848, %rd8660, %rd8838, %rd8847;
	shr.u64 	%rd8849, %rd8848, 32;
	and.b64  	%rd8850, %rd8824, 4294967295;
	add.s64 	%rd8851, %rd8849, %rd8850;
	mad.lo.s64 	%rd8852, %rd8663, %rd8838, %rd8851;
	shr.u64 	%rd8853, %rd8852, 32;
	and.b64  	%rd8854, %rd8828, 4294967295;
	add.s64 	%rd8855, %rd8853, %rd8854;
	mad.lo.s64 	%rd8856, %rd8666, %rd8838, %rd8855;
	shr.u64 	%rd8857, %rd8856, 32;
	and.b64  	%rd8858, %rd8832, 4294967295;
	add.s64 	%rd8859, %rd8857, %rd8858;
	mad.lo.s64 	%rd8860, %rd8669, %rd8838, %rd8859;
	shr.u64 	%rd8861, %rd8860, 32;
	and.b64  	%rd8862, %rd8836, 4294967295;
	add.s64 	%rd8863, %rd8861, %rd8862;
	mad.lo.s64 	%rd8864, %rd8672, %rd8838, %rd8863;
	shr.u64 	%rd8865, %rd8864, 32;
	mul.wide.u32 	%rd8866, %r6715, %r121;
	add.s64 	%rd8867, %rd8865, %rd8837;
	add.s64 	%rd8868, %rd8867, %rd8866;
	shr.u64 	%rd8869, %rd8868, 32;
	cvt.u64.u32 	%rd8870, %r120;
	and.b64  	%rd8871, %rd8844, 4294967295;
	mad.lo.s64 	%rd8872, %rd8654, %rd8870, %rd8871;
	shr.u64 	%rd8873, %rd8872, 32;
	and.b64  	%rd8874, %rd8848, 4294967295;
	add.s64 	%rd8875, %rd8873, %rd8874;
	mad.lo.s64 	%rd8876, %rd8657, %rd8870, %rd8875;
	shr.u64 	%rd8877, %rd8876, 32;
	and.b64  	%rd8878, %rd8852, 4294967295;
	add.s64 	%rd8879, %rd8877, %rd8878;
	mad.lo.s64 	%rd8880, %rd8660, %rd8870, %rd8879;
	shr.u64 	%rd8881, %rd8880, 32;
	and.b64  	%rd8882, %rd8856, 4294967295;
	add.s64 	%rd8883, %rd8881, %rd8882;
	mad.lo.s64 	%rd8884, %rd8663, %rd8870, %rd8883;
	shr.u64 	%rd8885, %rd8884, 32;
	and.b64  	%rd8886, %rd8860, 4294967295;
	add.s64 	%rd8887, %rd8885, %rd8886;
	mad.lo.s64 	%rd8888, %rd8666, %rd8870, %rd8887;
	shr.u64 	%rd8889, %rd8888, 32;
	and.b64  	%rd8890, %rd8864, 4294967295;
	add.s64 	%rd8891, %rd8889, %rd8890;
	mad.lo.s64 	%rd8892, %rd8669, %rd8870, %rd8891;
	shr.u64 	%rd8893, %rd8892, 32;
	and.b64  	%rd8894, %rd8868, 4294967295;
	add.s64 	%rd8895, %rd8893, %rd8894;
	mad.lo.s64 	%rd8896, %rd8672, %rd8870, %rd8895;
	shr.u64 	%rd8897, %rd8896, 32;
	mul.wide.u32 	%rd8898, %r6715, %r120;
	add.s64 	%rd8899, %rd8897, %rd8869;
	add.s64 	%rd8900, %rd8899, %rd8898;
	{ .reg .b32 tmp; mov.b64 {tmp, %r2405}, %rd8900; }
	mul.lo.s32 	%r2406, %r9, %r2404;
	cvt.u64.u32 	%rd8901, %r2406;
	and.b64  	%rd8902, %rd8655, 4294967295;
	mad.lo.s64 	%rd8903, %rd3, %rd8901, %rd8902;
	shr.u64 	%rd8904, %rd8903, 32;
	and.b64  	%rd8905, %rd8680, 4294967295;
	add.s64 	%rd8906, %rd8904, %rd8905;
	mad.lo.s64 	%rd8907, %rd4, %rd8901, %rd8906;
	cvt.u32.u64 	%r2407, %rd8907;
	shr.u64 	%rd8908, %rd8907, 32;
	and.b64  	%rd8909, %rd8712, 4294967295;
	add.s64 	%rd8910, %rd8908, %rd8909;
	mad.lo.s64 	%rd8911, %rd5, %rd8901, %rd8910;
	shr.u64 	%rd8912, %rd8911, 32;
	and.b64  	%rd8913, %rd8744, 4294967295;
	add.s64 	%rd8914, %rd8912, %rd8913;
	mad.lo.s64 	%rd8915, %rd6, %rd8901, %rd8914;
	shr.u64 	%rd8916, %rd8915, 32;
	and.b64  	%rd8917, %rd8776, 4294967295;
	add.s64 	%rd8918, %rd8916, %rd8917;
	mad.lo.s64 	%rd8919, %rd7, %rd8901, %rd8918;
	shr.u64 	%rd8920, %rd8919, 32;
	and.b64  	%rd8921, %rd8808, 4294967295;
	add.s64 	%rd8922, %rd8920, %rd8921;
	mad.lo.s64 	%rd8923, %rd8, %rd8901, %rd8922;
	shr.u64 	%rd8924, %rd8923, 32;
	and.b64  	%rd8925, %rd8840, 4294967295;
	add.s64 	%rd8926, %rd8924, %rd8925;
	mad.lo.s64 	%rd8927, %rd9, %rd8901, %rd8926;
	shr.u64 	%rd8928, %rd8927, 32;
	and.b64  	%rd8929, %rd8872, 4294967295;
	add.s64 	%rd8930, %rd8928, %rd8929;
	mad.lo.s64 	%rd8931, %rd10, %rd8901, %rd8930;
	shr.u64 	%rd8932, %rd8931, 32;
	and.b64  	%rd8933, %rd8876, 4294967295;
	add.s64 	%rd8934, %rd8932, %rd8933;
	shr.u64 	%rd8935, %rd8934, 32;
	and.b64  	%rd8936, %rd8880, 4294967295;
	add.s64 	%rd8937, %rd8935, %rd8936;
	shr.u64 	%rd8938, %rd8937, 32;
	and.b64  	%rd8939, %rd8884, 4294967295;
	add.s64 	%rd8940, %rd8938, %rd8939;
	shr.u64 	%rd8941, %rd8940, 32;
	and.b64  	%rd8942, %rd8888, 4294967295;
	add.s64 	%rd8943, %rd8941, %rd8942;
	shr.u64 	%rd8944, %rd8943, 32;
	and.b64  	%rd8945, %rd8892, 4294967295;
	add.s64 	%rd8946, %rd8944, %rd8945;
	shr.u64 	%rd8947, %rd8946, 32;
	and.b64  	%rd8948, %rd8896, 4294967295;
	add.s64 	%rd8949, %rd8947, %rd8948;
	shr.u64 	%rd8950, %rd8949, 32;
	and.b64  	%rd8951, %rd8900, 4294967295;
	add.s64 	%rd8952, %rd8950, %rd8951;
	{ .reg .b32 tmp; mov.b64 {tmp, %r2408}, %rd8952; }
	add.s32 	%r2409, %r2405, %r2408;
	mul.lo.s32 	%r2410, %r9, %r2407;
	cvt.u64.u32 	%rd8953, %r2410;
	and.b64  	%rd8954, %rd8907, 4294967295;
	mad.lo.s64 	%rd8955, %rd3, %rd8953, %rd8954;
	shr.u64 	%rd8956, %rd8955, 32;
	and.b64  	%rd8957, %rd8911, 4294967295;
	add.s64 	%rd8958, %rd8956, %rd8957;
	mad.lo.s64 	%rd8959, %rd4, %rd8953, %rd8958;
	cvt.u32.u64 	%r2411, %rd8959;
	shr.u64 	%rd8960, %rd8959, 32;
	and.b64  	%rd8961, %rd8915, 4294967295;
	add.s64 	%rd8962, %rd8960, %rd8961;
	mad.lo.s64 	%rd8963, %rd5, %rd8953, %rd8962;
	shr.u64 	%rd8964, %rd8963, 32;
	and.b64  	%rd8965, %rd8919, 4294967295;
	add.s64 	%rd8966, %rd8964, %rd8965;
	mad.lo.s64 	%rd8967, %rd6, %rd8953, %rd8966;
	shr.u64 	%rd8968, %rd8967, 32;
	and.b64  	%rd8969, %rd8923, 4294967295;
	add.s64 	%rd8970, %rd8968, %rd8969;
	mad.lo.s64 	%rd8971, %rd7, %rd8953, %rd8970;
	shr.u64 	%rd8972, %rd8971, 32;
	and.b64  	%rd8973, %rd8927, 4294967295;
	add.s64 	%rd8974, %rd8972, %rd8973;
	mad.lo.s64 	%rd8975, %rd8, %rd8953, %rd8974;
	shr.u64 	%rd8976, %rd8975, 32;
	and.b64  	%rd8977, %rd8931, 4294967295;
	add.s64 	%rd8978, %rd8976, %rd8977;
	mad.lo.s64 	%rd8979, %rd9, %rd8953, %rd8978;
	shr.u64 	%rd8980, %rd8979, 32;
	and.b64  	%rd8981, %rd8934, 4294967295;
	add.s64 	%rd8982, %rd8980, %rd8981;
	mad.lo.s64 	%rd8983, %rd10, %rd8953, %rd8982;
	shr.u64 	%rd8984, %rd8983, 32;
	and.b64  	%rd8985, %rd8937, 4294967295;
	add.s64 	%rd8986, %rd8984, %rd8985;
	shr.u64 	%rd8987, %rd8986, 32;
	and.b64  	%rd8988, %rd8940, 4294967295;
	add.s64 	%rd8989, %rd8987, %rd8988;
	shr.u64 	%rd8990, %rd8989, 32;
	and.b64  	%rd8991, %rd8943, 4294967295;
	add.s64 	%rd8992, %rd8990, %rd8991;
	shr.u64 	%rd8993, %rd8992, 32;
	and.b64  	%rd8994, %rd8946, 4294967295;
	add.s64 	%rd8995, %rd8993, %rd8994;
	shr.u64 	%rd8996, %rd8995, 32;
	and.b64  	%rd8997, %rd8949, 4294967295;
	add.s64 	%rd8998, %rd8996, %rd8997;
	shr.u64 	%rd8999, %rd8998, 32;
	and.b64  	%rd9000, %rd8952, 4294967295;
	add.s64 	%rd9001, %rd8999, %rd9000;
	{ .reg .b32 tmp; mov.b64 {tmp, %r2412}, %rd9001; }
	add.s32 	%r2413, %r2409, %r2412;
	mul.lo.s32 	%r2414, %r9, %r2411;
	cvt.u64.u32 	%rd9002, %r2414;
	and.b64  	%rd9003, %rd8959, 4294967295;
	mad.lo.s64 	%rd9004, %rd3, %rd9002, %rd9003;
	shr.u64 	%rd9005, %rd9004, 32;
	and.b64  	%rd9006, %rd8963, 4294967295;
	add.s64 	%rd9007, %rd9005, %rd9006;
	mad.lo.s64 	%rd9008, %rd4, %rd9002, %rd9007;
	cvt.u32.u64 	%r2415, %rd9008;
	shr.u64 	%rd9009, %rd9008, 32;
	and.b64  	%rd9010, %rd8967, 4294967295;
	add.s64 	%rd9011, %rd9009, %rd9010;
	mad.lo.s64 	%rd9012, %rd5, %rd9002, %rd9011;
	shr.u64 	%rd9013, %rd9012, 32;
	and.b64  	%rd9014, %rd8971, 4294967295;
	add.s64 	%rd9015, %rd9013, %rd9014;
	mad.lo.s64 	%rd9016, %rd6, %rd9002, %rd9015;
	shr.u64 	%rd9017, %rd9016, 32;
	and.b64  	%rd9018, %rd8975, 4294967295;
	add.s64 	%rd9019, %rd9017, %rd9018;
	mad.lo.s64 	%rd9020, %rd7, %rd9002, %rd9019;
	shr.u64 	%rd9021, %rd9020, 32;
	and.b64  	%rd9022, %rd8979, 4294967295;
	add.s64 	%rd9023, %rd9021, %rd9022;
	mad.lo.s64 	%rd9024, %rd8, %rd9002, %rd9023;
	shr.u64 	%rd9025, %rd9024, 32;
	and.b64  	%rd9026, %rd8983, 4294967295;
	add.s64 	%rd9027, %rd9025, %rd9026;
	mad.lo.s64 	%rd9028, %rd9, %rd9002, %rd9027;
	shr.u64 	%rd9029, %rd9028, 32;
	and.b64  	%rd9030, %rd8986, 4294967295;
	add.s64 	%rd9031, %rd9029, %rd9030;
	mad.lo.s64 	%rd9032, %rd10, %rd9002, %rd9031;
	shr.u64 	%rd9033, %rd9032, 32;
	and.b64  	%rd9034, %rd8989, 4294967295;
	add.s64 	%rd9035, %rd9033, %rd9034;
	shr.u64 	%rd9036, %rd9035, 32;
	and.b64  	%rd9037, %rd8992, 4294967295;
	add.s64 	%rd9038, %rd9036, %rd9037;
	shr.u64 	%rd9039, %rd9038, 32;
	and.b64  	%rd9040, %rd8995, 4294967295;
	add.s64 	%rd9041, %rd9039, %rd9040;
	shr.u64 	%rd9042, %rd9041, 32;
	and.b64  	%rd9043, %rd8998, 4294967295;
	add.s64 	%rd9044, %rd9042, %rd9043;
	shr.u64 	%rd9045, %rd9044, 32;
	and.b64  	%rd9046, %rd9001, 4294967295;
	add.s64 	%rd9047, %rd9045, %rd9046;
	{ .reg .b32 tmp; mov.b64 {tmp, %r2416}, %rd9047; }
	add.s32 	%r2417, %r2413, %r2416;
	mul.lo.s32 	%r2418, %r9, %r2415;
	cvt.u64.u32 	%rd9048, %r2418;
	and.b64  	%rd9049, %rd9008, 4294967295;
	mad.lo.s64 	%rd9050, %rd3, %rd9048, %rd9049;
	shr.u64 	%rd9051, %rd9050, 32;
	and.b64  	%rd9052, %rd9012, 4294967295;
	add.s64 	%rd9053, %rd9051, %rd9052;
	mad.lo.s64 	%rd9054, %rd4, %rd9048, %rd9053;
	cvt.u32.u64 	%r2419, %rd9054;
	shr.u64 	%rd9055, %rd9054, 32;
	and.b64  	%rd9056, %rd9016, 4294967295;
	add.s64 	%rd9057, %rd9055, %rd9056;
	mad.lo.s64 	%rd9058, %rd5, %rd9048, %rd9057;
	shr.u64 	%rd9059, %rd9058, 32;
	and.b64  	%rd9060, %rd9020, 4294967295;
	add.s64 	%rd9061, %rd9059, %rd9060;
	mad.lo.s64 	%rd9062, %rd6, %rd9048, %rd9061;
	shr.u64 	%rd9063, %rd9062, 32;
	and.b64  	%rd9064, %rd9024, 4294967295;
	add.s64 	%rd9065, %rd9063, %rd9064;
	mad.lo.s64 	%rd9066, %rd7, %rd9048, %rd9065;
	shr.u64 	%rd9067, %rd9066, 32;
	and.b64  	%rd9068, %rd9028, 4294967295;
	add.s64 	%rd9069, %rd9067, %rd9068;
	mad.lo.s64 	%rd9070, %rd8, %rd9048, %rd9069;
	shr.u64 	%rd9071, %rd9070, 32;
	and.b64  	%rd9072, %rd9032, 4294967295;
	add.s64 	%rd9073, %rd9071, %rd9072;
	mad.lo.s64 	%rd9074, %rd9, %rd9048, %rd9073;
	shr.u64 	%rd9075, %rd9074, 32;
	and.b64  	%rd9076, %rd9035, 4294967295;
	add.s64 	%rd9077, %rd9075, %rd9076;
	mad.lo.s64 	%rd9078, %rd10, %rd9048, %rd9077;
	shr.u64 	%rd9079, %rd9078, 32;
	and.b64  	%rd9080, %rd9038, 4294967295;
	add.s64 	%rd9081, %rd9079, %rd9080;
	shr.u64 	%rd9082, %rd9081, 32;
	and.b64  	%rd9083, %rd9041, 4294967295;
	add.s64 	%rd9084, %rd9082, %rd9083;
	shr.u64 	%rd9085, %rd9084, 32;
	and.b64  	%rd9086, %rd9044, 4294967295;
	add.s64 	%rd9087, %rd9085, %rd9086;
	shr.u64 	%rd9088, %rd9087, 32;
	and.b64  	%rd9089, %rd9047, 4294967295;
	add.s64 	%rd9090, %rd9088, %rd9089;
	{ .reg .b32 tmp; mov.b64 {tmp, %r2420}, %rd9090; }
	add.s32 	%r2421, %r2417, %r2420;
	mul.lo.s32 	%r2422, %r9, %r2419;
	cvt.u64.u32 	%rd9091, %r2422;
	and.b64  	%rd9092, %rd9054, 4294967295;
	mad.lo.s64 	%rd9093, %rd3, %rd9091, %rd9092;
	shr.u64 	%rd9094, %rd9093, 32;
	and.b64  	%rd9095, %rd9058, 4294967295;
	add.s64 	%rd9096, %rd9094, %rd9095;
	mad.lo.s64 	%rd9097, %rd4, %rd9091, %rd9096;
	cvt.u32.u64 	%r2423, %rd9097;
	shr.u64 	%rd9098, %rd9097, 32;
	and.b64  	%rd9099, %rd9062, 4294967295;
	add.s64 	%rd9100, %rd9098, %rd9099;
	mad.lo.s64 	%rd9101, %rd5, %rd9091, %rd9100;
	shr.u64 	%rd9102, %rd9101, 32;
	and.b64  	%rd9103, %rd9066, 4294967295;
	add.s64 	%rd9104, %rd9102, %rd9103;
	mad.lo.s64 	%rd9105, %rd6, %rd9091, %rd9104;
	shr.u64 	%rd9106, %rd9105, 32;
	and.b64  	%rd9107, %rd9070, 4294967295;
	add.s64 	%rd9108, %rd9106, %rd9107;
	mad.lo.s64 	%rd9109, %rd7, %rd9091, %rd9108;
	shr.u64 	%rd9110, %rd9109, 32;
	and.b64  	%rd9111, %rd9074, 4294967295;
	add.s64 	%rd9112, %rd9110, %rd9111;
	mad.lo.s64 	%rd9113, %rd8, %rd9091, %rd9112;
	shr.u64 	%rd9114, %rd9113, 32;
	and.b64  	%rd9115, %rd9078, 4294967295;
	add.s64 	%rd9116, %rd9114, %rd9115;
	mad.lo.s64 	%rd9117, %rd9, %rd9091, %rd9116;
	shr.u64 	%rd9118, %rd9117, 32;
	and.b64  	%rd9119, %rd9081, 4294967295;
	add.s64 	%rd9120, %rd9118, %rd9119;
	mad.lo.s64 	%rd9121, %rd10, %rd9091, %rd9120;
	shr.u64 	%rd9122, %rd9121, 32;
	and.b64  	%rd9123, %rd9084, 4294967295;
	add.s64 	%rd9124, %rd9122, %rd9123;
	shr.u64 	%rd9125, %rd9124, 32;
	and.b64  	%rd9126, %rd9087, 4294967295;
	add.s64 	%rd9127, %rd9125, %rd9126;
	shr.u64 	%rd9128, %rd9127, 32;
	and.b64  	%rd9129, %rd9090, 4294967295;
	add.s64 	%rd9130, %rd9128, %rd9129;
	{ .reg .b32 tmp; mov.b64 {tmp, %r2424}, %rd9130; }
	add.s32 	%r2425, %r2421, %r2424;
	mul.lo.s32 	%r2426, %r9, %r2423;
	cvt.u64.u32 	%rd9131, %r2426;
	and.b64  	%rd9132, %rd9097, 4294967295;
	mad.lo.s64 	%rd9133, %rd3, %rd9131, %rd9132;
	shr.u64 	%rd9134, %rd9133, 32;
	and.b64  	%rd9135, %rd9101, 4294967295;
	add.s64 	%rd9136, %rd9134, %rd9135;
	mad.lo.s64 	%rd9137, %rd4, %rd9131, %rd9136;
	cvt.u32.u64 	%r2427, %rd9137;
	shr.u64 	%rd9138, %rd9137, 32;
	and.b64  	%rd9139, %rd9105, 4294967295;
	add.s64 	%rd9140, %rd9138, %rd9139;
	mad.lo.s64 	%rd9141, %rd5, %rd9131, %rd9140;
	shr.u64 	%rd9142, %rd9141, 32;
	and.b64  	%rd9143, %rd9109, 4294967295;
	add.s64 	%rd9144, %rd9142, %rd9143;
	mad.lo.s64 	%rd9145, %rd6, %rd9131, %rd9144;
	shr.u64 	%rd9146, %rd9145, 32;
	and.b64  	%rd9147, %rd9113, 4294967295;
	add.s64 	%rd9148, %rd9146, %rd9147;
	mad.lo.s64 	%rd9149, %rd7, %rd9131, %rd9148;
	shr.u64 	%rd9150, %rd9149, 32;
	and.b64  	%rd9151, %rd9117, 4294967295;
	add.s64 	%rd9152, %rd9150, %rd9151;
	mad.lo.s64 	%rd9153, %rd8, %rd9131, %rd9152;
	shr.u64 	%rd9154, %rd9153, 32;
	and.b64  	%rd9155, %rd9121, 4294967295;
	add.s64 	%rd9156, %rd9154, %rd9155;
	mad.lo.s64 	%rd9157, %rd9, %rd9131, %rd9156;
	shr.u64 	%rd9158, %rd9157, 32;
	and.b64  	%rd9159, %rd9124, 4294967295;
	add.s64 	%rd9160, %rd9158, %rd9159;
	mad.lo.s64 	%rd9161, %rd10, %rd9131, %rd9160;
	shr.u64 	%rd9162, %rd9161, 32;
	and.b64  	%rd9163, %rd9127, 4294967295;
	add.s64 	%rd9164, %rd9162, %rd9163;
	shr.u64 	%rd9165, %rd9164, 32;
	and.b64  	%rd9166, %rd9130, 4294967295;
	add.s64 	%rd9167, %rd9165, %rd9166;
	{ .reg .b32 tmp; mov.b64 {tmp, %r2428}, %rd9167; }
	add.s32 	%r2429, %r2425, %r2428;
	mul.lo.s32 	%r2430, %r9, %r2427;
	cvt.u64.u32 	%rd9168, %r2430;
	and.b64  	%rd9169, %rd9137, 4294967295;
	mad.lo.s64 	%rd9170, %rd3, %rd9168, %rd9169;
	shr.u64 	%rd9171, %rd9170, 32;
	and.b64  	%rd9172, %rd9141, 4294967295;
	add.s64 	%rd9173, %rd9171, %rd9172;
	mad.lo.s64 	%rd9174, %rd4, %rd9168, %rd9173;
	cvt.u32.u64 	%r2431, %rd9174;
	shr.u64 	%rd9175, %rd9174, 32;
	and.b64  	%rd9176, %rd9145, 4294967295;
	add.s64 	%rd9177, %rd9175, %rd9176;
	mad.lo.s64 	%rd9178, %rd5, %rd9168, %rd9177;
	shr.u64 	%rd9179, %rd9178, 32;
	and.b64  	%rd9180, %rd9149, 4294967295;
	add.s64 	%rd9181, %rd9179, %rd9180;
	mad.lo.s64 	%rd9182, %rd6, %rd9168, %rd9181;
	shr.u64 	%rd9183, %rd9182, 32;
	and.b64  	%rd9184, %rd9153, 4294967295;
	add.s64 	%rd9185, %rd9183, %rd9184;
	mad.lo.s64 	%rd9186, %rd7, %rd9168, %rd9185;
	shr.u64 	%rd9187, %rd9186, 32;
	and.b64  	%rd9188, %rd9157, 4294967295;
	add.s64 	%rd9189, %rd9187, %rd9188;
	mad.lo.s64 	%rd9190, %rd8, %rd9168, %rd9189;
	shr.u64 	%rd9191, %rd9190, 32;
	and.b64  	%rd9192, %rd9161, 4294967295;
	add.s64 	%rd9193, %rd9191, %rd9192;
	mad.lo.s64 	%rd9194, %rd9, %rd9168, %rd9193;
	shr.u64 	%rd9195, %rd9194, 32;
	and.b64  	%rd9196, %rd9164, 4294967295;
	add.s64 	%rd9197, %rd9195, %rd9196;
	mad.lo.s64 	%rd9198, %rd10, %rd9168, %rd9197;
	shr.u64 	%rd9199, %rd9198, 32;
	and.b64  	%rd9200, %rd9167, 4294967295;
	add.s64 	%rd9201, %rd9199, %rd9200;
	{ .reg .b32 tmp; mov.b64 {tmp, %r2432}, %rd9201; }
	add.s32 	%r2433, %r2429, %r2432;
	mul.lo.s32 	%r2434, %r9, %r2431;
	cvt.u64.u32 	%rd9202, %r2434;
	and.b64  	%rd9203, %rd9174, 4294967295;
	mad.lo.s64 	%rd9204, %rd3, %rd9202, %rd9203;
	shr.u64 	%rd9205, %rd9204, 32;
	and.b64  	%rd9206, %rd9178, 4294967295;
	add.s64 	%rd9207, %rd9205, %rd9206;
	mad.lo.s64 	%rd48847, %rd4, %rd9202, %rd9207;
	shr.u64 	%rd9208, %rd48847, 32;
	and.b64  	%rd9209, %rd9182, 4294967295;
	add.s64 	%rd9210, %rd9208, %rd9209;
	mad.lo.s64 	%rd48848, %rd5, %rd9202, %rd9210;
	cvt.u32.u64 	%r886, %rd48848;
	shr.u64 	%rd9211, %rd48848, 32;
	and.b64  	%rd9212, %rd9186, 4294967295;
	add.s64 	%rd9213, %rd9211, %rd9212;
	mad.lo.s64 	%rd48849, %rd6, %rd9202, %rd9213;
	cvt.u32.u64 	%r887, %rd48849;
	shr.u64 	%rd9214, %rd48849, 32;
	and.b64  	%rd9215, %rd9190, 4294967295;
	add.s64 	%rd9216, %rd9214, %rd9215;
	mad.lo.s64 	%rd48850, %rd7, %rd9202, %rd9216;
	cvt.u32.u64 	%r888, %rd48850;
	shr.u64 	%rd9217, %rd48850, 32;
	and.b64  	%rd9218, %rd9194, 4294967295;
	add.s64 	%rd9219, %rd9217, %rd9218;
	mad.lo.s64 	%rd48851, %rd8, %rd9202, %rd9219;
	cvt.u32.u64 	%r889, %rd48851;
	shr.u64 	%rd9220, %rd48851, 32;
	and.b64  	%rd9221, %rd9198, 4294967295;
	add.s64 	%rd9222, %rd9220, %rd9221;
	mad.lo.s64 	%rd48852, %rd9, %rd9202, %rd9222;
	cvt.u32.u64 	%r890, %rd48852;
	shr.u64 	%rd9223, %rd48852, 32;
	and.b64  	%rd9224, %rd9201, 4294967295;
	add.s64 	%rd9225, %rd9223, %rd9224;
	mad.lo.s64 	%rd48853, %rd10, %rd9202, %rd9225;
	cvt.u32.u64 	%r891, %rd48853;
	{ .reg .b32 tmp; mov.b64 {tmp, %r2435}, %rd48853; }
	add.s32 	%r6716, %r2433, %r2435;
	setp.gt.u32 	%p183, %r6716, %r2403;
	@%p183 bra 	$L__BB0_981;
	cvt.u32.u64 	%r2436, %rd10;
	setp.lt.u32 	%p184, %r6716, %r2436;
	@%p184 bra 	$L__BB0_982;
	cvt.u32.u64 	%r2437, %rd9;
	setp.lt.u32 	%p185, %r2437, %r891;
	@%p185 bra 	$L__BB0_981;
	cvt.u32.u64 	%r2438, %rd9;
	setp.gt.u32 	%p186, %r2438, %r891;
	@%p186 bra 	$L__BB0_982;
	cvt.u32.u64 	%r2439, %rd8;
	setp.lt.u32 	%p187, %r2439, %r890;
	@%p187 bra 	$L__BB0_981;
	cvt.u32.u64 	%r2440, %rd8;
	setp.gt.u32 	%p188, %r2440, %r890;
	@%p188 bra 	$L__BB0_982;
	cvt.u32.u64 	%r2441, %rd7;
	setp.lt.u32 	%p189, %r2441, %r889;
	@%p189 bra 	$L__BB0_981;
	cvt.u32.u64 	%r2442, %rd7;
	setp.gt.u32 	%p190, %r2442, %r889;
	@%p190 bra 	$L__BB0_982;
	cvt.u32.u64 	%r2443, %rd6;
	setp.lt.u32 	%p191, %r2443, %r888;
	@%p191 bra 	$L__BB0_981;
	cvt.u32.u64 	%r2444, %rd6;
	setp.gt.u32 	%p192, %r2444, %r888;
	@%p192 bra 	$L__BB0_982;
	cvt.u32.u64 	%r2445, %rd5;
	setp.lt.u32 	%p193, %r2445, %r887;
	@%p193 bra 	$L__BB0_981;
	cvt.u32.u64 	%r2446, %rd5;
	setp.gt.u32 	%p194, %r2446, %r887;
	@%p194 bra 	$L__BB0_982;
	cvt.u32.u64 	%r2447, %rd4;
	setp.lt.u32 	%p195, %r2447, %r886;
	@%p195 bra 	$L__BB0_981;
	cvt.u32.u64 	%r2448, %rd4;
	cvt.u32.u64 	%r2449, %rd3;
	setp.gt.u32 	%p196, %r2448, %r886;
	cvt.u32.u64 	%r2450, %rd48847;
	setp.gt.u32 	%p197, %r2449, %r2450;
	or.pred  	%p198, %p196, %p197;
	@%p198 bra 	$L__BB0_982;
$L__BB0_981:
	cvt.u32.u64 	%r2451, %rd10;
	and.b64  	%rd9227, %rd48847, 4294967295;
	sub.s64 	%rd48847, %rd9227, %rd3;
	shr.u64 	%rd9228, %rd48847, 63;
	and.b64  	%rd9229, %rd48848, 4294967295;
	add.s64 	%rd9230, %rd9228, %rd4;
	sub.s64 	%rd48848, %rd9229, %rd9230;
	shr.u64 	%rd9231, %rd48848, 63;
	and.b64  	%rd9232, %rd48849, 4294967295;
	add.s64 	%rd9233, %rd9231, %rd5;
	sub.s64 	%rd48849, %rd9232, %rd9233;
	shr.u64 	%rd9234, %rd48849, 63;
	and.b64  	%rd9235, %rd48850, 4294967295;
	add.s64 	%rd9236, %rd9234, %rd6;
	sub.s64 	%rd48850, %rd9235, %rd9236;
	shr.u64 	%rd9237, %rd48850, 63;
	and.b64  	%rd9238, %rd48851, 4294967295;
	add.s64 	%rd9239, %rd9237, %rd7;
	sub.s64 	%rd48851, %rd9238, %rd9239;
	shr.u64 	%rd9240, %rd48851, 63;
	and.b64  	%rd9241, %rd48852, 4294967295;
	add.s64 	%rd9242, %rd9240, %rd8;
	sub.s64 	%rd48852, %rd9241, %rd9242;
	shr.u64 	%rd9243, %rd48852, 63;
	and.b64  	%rd9244, %rd48853, 4294967295;
	add.s64 	%rd9245, %rd9243, %rd9;
	sub.s64 	%rd48853, %rd9244, %rd9245;
	shr.u64 	%rd9246, %rd48853, 63;
	cvt.u32.u64 	%r2452, %rd9246;
	add.s32 	%r2453, %r2451, %r2452;
	sub.s32 	%r6716, %r6716, %r2453;
$L__BB0_982:
	and.b64  	%rd9247, %rd48819, 4294967295;
	and.b64  	%rd1720, %rd48812, 4294967295;
	sub.s64 	%rd9248, %rd9247, %rd1720;
	shr.u64 	%rd9249, %rd9248, 63;
	cvt.u32.u64 	%r6717, %rd9248;
	and.b64  	%rd9250, %rd48820, 4294967295;
	and.b64  	%rd1721, %rd48813, 4294967295;
	add.s64 	%rd9251, %rd9249, %rd1721;
	sub.s64 	%rd48854, %rd9250, %rd9251;
	shr.u64 	%rd9252, %rd48854, 63;
	and.b64  	%rd9253, %rd48821, 4294967295;
	and.b64  	%rd1723, %rd48814, 4294967295;
	add.s64 	%rd9254, %rd9252, %rd1723;
	sub.s64 	%rd48855, %rd9253, %rd9254;
	shr.u64 	%rd9255, %rd48855, 63;
	and.b64  	%rd9256, %rd48822, 4294967295;
	and.b64  	%rd1725, %rd48815, 4294967295;
	add.s64 	%rd9257, %rd9255, %rd1725;
	sub.s64 	%rd48856, %rd9256, %rd9257;
	shr.u64 	%rd9258, %rd48856, 63;
	and.b64  	%rd9259, %rd48823, 4294967295;
	and.b64  	%rd1727, %rd48816, 4294967295;
	add.s64 	%rd9260, %rd9258, %rd1727;
	sub.s64 	%rd48857, %rd9259, %rd9260;
	shr.u64 	%rd9261, %rd48857, 63;
	and.b64  	%rd9262, %rd48824, 4294967295;
	and.b64  	%rd1729, %rd48817, 4294967295;
	add.s64 	%rd9263, %rd9261, %rd1729;
	sub.s64 	%rd48858, %rd9262, %rd9263;
	shr.u64 	%rd9264, %rd48858, 63;
	and.b64  	%rd9265, %rd48825, 4294967295;
	and.b64  	%rd1731, %rd48818, 4294967295;
	add.s64 	%rd9266, %rd9264, %rd1731;
	sub.s64 	%rd48859, %rd9265, %rd9266;
	shr.u64 	%rd9267, %rd48859, 63;
	cvt.u64.u32 	%rd9268, %r6712;
	cvt.u64.u32 	%rd1733, %r6711;
	add.s64 	%rd9269, %rd9267, %rd1733;
	sub.s64 	%rd9270, %rd9268, %rd9269;
	setp.gt.s64 	%p199, %rd9270, -1;
	cvt.u32.u64 	%r6718, %rd9270;
	@%p199 bra 	$L__BB0_984;
	cvt.u32.u64 	%r2454, %rd10;
	cvt.u32.u64 	%r2455, %rd3;
	add.s32 	%r6717, %r2455, %r6717;
	setp.lt.u32 	%p200, %r6717, %r2455;
	selp.u64 	%rd9271, 1, 0, %p200;
	and.b64  	%rd9272, %rd48854, 4294967295;
	add.s64 	%rd9273, %rd9272, %rd9271;
	add.s64 	%rd48854, %rd9273, %rd4;
	shr.u64 	%rd9274, %rd48854, 32;
	and.b64  	%rd9275, %rd48855, 4294967295;
	add.s64 	%rd9276, %rd9274, %rd9275;
	add.s64 	%rd48855, %rd9276, %rd5;
	shr.u64 	%rd9277, %rd48855, 32;
	and.b64  	%rd9278, %rd48856, 4294967295;
	add.s64 	%rd9279, %rd9277, %rd9278;
	add.s64 	%rd48856, %rd9279, %rd6;
	shr.u64 	%rd9280, %rd48856, 32;
	and.b64  	%rd9281, %rd48857, 4294967295;
	add.s64 	%rd9282, %rd9280, %rd9281;
	add.s64 	%rd48857, %rd9282, %rd7;
	shr.u64 	%rd9283, %rd48857, 32;
	and.b64  	%rd9284, %rd48858, 4294967295;
	add.s64 	%rd9285, %rd9283, %rd9284;
	add.s64 	%rd48858, %rd9285, %rd8;
	shr.u64 	%rd9286, %rd48858, 32;
	and.b64  	%rd9287, %rd48859, 4294967295;
	add.s64 	%rd9288, %rd9286, %rd9287;
	add.s64 	%rd48859, %rd9288, %rd9;
	{ .reg .b32 tmp; mov.b64 {tmp, %r2456}, %rd48859; }
	add.s32 	%r2457, %r6718, %r2456;
	add.s32 	%r6718, %r2457, %r2454;
$L__BB0_984:
	and.b64  	%rd9289, %rd48847, 4294967295;
	and.b64  	%rd1746, %rd48833, 4294967295;
	sub.s64 	%rd9290, %rd9289, %rd1746;
	shr.u64 	%rd9291, %rd9290, 63;
	cvt.u32.u64 	%r6719, %rd9290;
	and.b64  	%rd9292, %rd48848, 4294967295;
	and.b64  	%rd1747, %rd48834, 4294967295;
	add.s64 	%rd9293, %rd9291, %rd1747;
	sub.s64 	%rd48860, %rd9292, %rd9293;
	shr.u64 	%rd9294, %rd48860, 63;
	and.b64  	%rd9295, %rd48849, 4294967295;
	and.b64  	%rd1749, %rd48835, 4294967295;
	add.s64 	%rd9296, %rd9294, %rd1749;
	sub.s64 	%rd48861, %rd9295, %rd9296;
	shr.u64 	%rd9297, %rd48861, 63;
	and.b64  	%rd9298, %rd48850, 4294967295;
	and.b64  	%rd1751, %rd48836, 4294967295;
	add.s64 	%rd9299, %rd9297, %rd1751;
	sub.s64 	%rd48862, %rd9298, %rd9299;
	shr.u64 	%rd9300, %rd48862, 63;
	and.b64  	%rd9301, %rd48851, 4294967295;
	and.b64  	%rd1753, %rd48837, 4294967295;
	add.s64 	%rd9302, %rd9300, %rd1753;
	sub.s64 	%rd48863, %rd9301, %rd9302;
	shr.u64 	%rd9303, %rd48863, 63;
	and.b64  	%rd9304, %rd48852, 4294967295;
	and.b64  	%rd1755, %rd48838, 4294967295;
	add.s64 	%rd9305, %rd9303, %rd1755;
	sub.s64 	%rd48864, %rd9304, %rd9305;
	shr.u64 	%rd9306, %rd48864, 63;
	and.b64  	%rd9307, %rd48853, 4294967295;
	and.b64  	%rd1757, %rd48839, 4294967295;
	add.s64 	%rd9308, %rd9306, %rd1757;
	sub.s64 	%rd48865, %rd9307, %rd9308;
	shr.u64 	%rd9309, %rd48865, 63;
	cvt.u64.u32 	%rd9310, %r6716;
	cvt.u64.u32 	%rd1759, %r6714;
	add.s64 	%rd9311, %rd9309, %rd1759;
	sub.s64 	%rd9312, %rd9310, %rd9311;
	setp.gt.s64 	%p201, %rd9312, -1;
	cvt.u32.u64 	%r6720, %rd9312;
	@%p201 bra 	$L__BB0_986;
	cvt.u32.u64 	%r2458, %rd10;
	cvt.u32.u64 	%r2459, %rd3;
	add.s32 	%r6719, %r2459, %r6719;
	setp.lt.u32 	%p202, %r6719, %r2459;
	selp.u64 	%rd9313, 1, 0, %p202;
	and.b64  	%rd9314, %rd48860, 4294967295;
	add.s64 	%rd9315, %rd9314, %rd9313;
	add.s64 	%rd48860, %rd9315, %rd4;
	shr.u64 	%rd9316, %rd48860, 32;
	and.b64  	%rd9317, %rd48861, 4294967295;
	add.s64 	%rd9318, %rd9316, %rd9317;
	add.s64 	%rd48861, %rd9318, %rd5;
	shr.u64 	%rd9319, %rd48861, 32;
	and.b64  	%rd9320, %rd48862, 4294967295;
	add.s64 	%rd9321, %rd9319, %rd9320;
	add.s64 	%rd48862, %rd9321, %rd6;
	shr.u64 	%rd9322, %rd48862, 32;
	and.b64  	%rd9323, %rd48863, 4294967295;
	add.s64 	%rd9324, %rd9322, %rd9323;
	add.s64 	%rd48863, %rd9324, %rd7;
	shr.u64 	%rd9325, %rd48863, 32;
	and.b64  	%rd9326, %rd48864, 4294967295;
	add.s64 	%rd9327, %rd9325, %rd9326;
	add.s64 	%rd48864, %rd9327, %rd8;
	shr.u64 	%rd9328, %rd48864, 32;
	and.b64  	%rd9329, %rd48865, 4294967295;
	add.s64 	%rd9330, %rd9328, %rd9329;
	add.s64 	%rd48865, %rd9330, %rd9;
	{ .reg .b32 tmp; mov.b64 {tmp, %r2460}, %rd48865; }
	add.s32 	%r2461, %r6720, %r2460;
	add.s32 	%r6720, %r2461, %r2458;
$L__BB0_986:
	setp.gt.u32 	%p203, %r6718, %r85;
	@%p203 bra 	$L__BB0_1237;
	setp.lt.u32 	%p204, %r6718, %r85;
	cvt.u32.u64 	%r2462, %rd48859;
	ld.const.u32 	%r2463, [ZERO+24];
	setp.ne.s32 	%p205, %r2463, %r2462;
	cvt.u32.u64 	%r2464, %rd48858;
	ld.const.u32 	%r2465, [ZERO+20];
	setp.ne.s32 	%p206, %r2465, %r2464;
	or.pred  	%p207, %p205, %p206;
	or.pred  	%p208, %p207, %p204;
	cvt.u32.u64 	%r2466, %rd48857;
	ld.const.u32 	%r2467, [ZERO+16];
	setp.ne.s32 	%p209, %r2467, %r2466;
	or.pred  	%p210, %p208, %p209;
	cvt.u32.u64 	%r2468, %rd48856;
	ld.const.u32 	%r2469, [ZERO+12];
	setp.ne.s32 	%p211, %r2469, %r2468;
	or.pred  	%p212, %p210, %p211;
	cvt.u32.u64 	%r2470, %rd48855;
	ld.const.u32 	%r2471, [ZERO+8];
	setp.ne.s32 	%p213, %r2471, %r2470;
	or.pred  	%p214, %p212, %p213;
	cvt.u32.u64 	%r2472, %rd48854;
	ld.const.u32 	%r2473, [ZERO+4];
	setp.ne.s32 	%p215, %r2473, %r2472;
	or.pred  	%p216, %p214, %p215;
	ld.const.u32 	%r2474, [ZERO];
	setp.ne.s32 	%p217, %r6717, %r2474;
	or.pred  	%p218, %p216, %p217;
	@%p218 bra 	$L__BB0_1237;
	setp.gt.u32 	%p219, %r6720, %r85;
	mov.b32 	%r6774, 0;
	mov.b32 	%r6773, 1;
	mov.u32 	%r6775, %r6774;
	mov.u32 	%r6776, %r6774;
	mov.u32 	%r6777, %r6774;
	mov.u32 	%r6778, %r6774;
	mov.u32 	%r6779, %r6774;
	mov.u32 	%r6780, %r6774;
	mov.u32 	%r6781, %r6774;
	mov.u32 	%r6782, %r65;
	mov.u32 	%r6783, %r64;
	mov.u32 	%r6784, %r63;
	mov.u32 	%r6785, %r62;
	mov.u32 	%r6786, %r61;
	mov.u32 	%r6787, %r60;
	mov.u32 	%r6788, %r59;
	mov.u32 	%r6789, %r58;
	mov.u32 	%r6790, %r65;
	mov.u32 	%r6791, %r64;
	mov.u32 	%r6792, %r63;
	mov.u32 	%r6793, %r62;
	mov.u32 	%r6794, %r61;
	mov.u32 	%r6795, %r60;
	mov.u32 	%r6796, %r59;
	mov.u32 	%r6797, %r58;
	@%p219 bra 	$L__BB0_1418;
	setp.lt.u32 	%p220, %r6720, %r85;
	cvt.u32.u64 	%r2479, %rd48865;
	setp.ne.s32 	%p221, %r2463, %r2479;
	cvt.u32.u64 	%r2480, %rd48864;
	setp.ne.s32 	%p222, %r2465, %r2480;
	or.pred  	%p223, %p221, %p222;
	or.pred  	%p224, %p223, %p220;
	cvt.u32.u64 	%r2481, %rd48863;
	setp.ne.s32 	%p225, %r2467, %r2481;
	or.pred  	%p226, %p224, %p225;
	cvt.u32.u64 	%r2482, %rd48862;
	setp.ne.s32 	%p227, %r2469, %r2482;
	or.pred  	%p228, %p226, %p227;
	cvt.u32.u64 	%r2483, %rd48861;
	setp.ne.s32 	%p229, %r2471, %r2483;
	or.pred  	%p230, %p228, %p229;
	cvt.u32.u64 	%r2484, %rd48860;
	setp.ne.s32 	%p231, %r2473, %r2484;
	or.pred  	%p232, %p230, %p231;
	setp.ne.s32 	%p233, %r6719, %r2474;
	or.pred  	%p234, %p232, %p233;
	mov.u32 	%r6782, %r65;
	mov.u32 	%r6783, %r64;
	mov.u32 	%r6784, %r63;
	mov.u32 	%r6785, %r62;
	mov.u32 	%r6786, %r61;
	mov.u32 	%r6787, %r60;
	mov.u32 	%r6788, %r59;
	mov.u32 	%r6789, %r58;
	mov.u32 	%r6790, %r65;
	mov.u32 	%r6791, %r64;
	mov.u32 	%r6792, %r63;
	mov.u32 	%r6793, %r62;
	mov.u32 	%r6794, %r61;
	mov.u32 	%r6795, %r60;
	mov.u32 	%r6796, %r59;
	mov.u32 	%r6797, %r58;
	@%p234 bra 	$L__BB0_1418;
	or.b32  	%r2487, %r102, %r101;
	or.b32  	%r2488, %r2487, %r100;
	or.b32  	%r2489, %r2488, %r99;
	or.b32  	%r2490, %r2489, %r98;
	or.b32  	%r2491, %r2490, %r97;
	or.b32  	%r2492, %r2491, %r96;
	or.b32  	%r2493, %r2492, %r95;
	setp.eq.s32 	%p235, %r2493, 0;
	mov.u32 	%r6775, %r6774;
	mov.u32 	%r6776, %r6774;
	mov.u32 	%r6777, %r6774;
	mov.u32 	%r6778, %r6774;
	mov.u32 	%r6779, %r6774;
	mov.u32 	%r6780, %r6774;
	mov.u32 	%r6781, %r6774;
	mov.u32 	%r6782, %r65;
	mov.u32 	%r6783, %r64;
	mov.u32 	%r6784, %r63;
	mov.u32 	%r6785, %r62;
	mov.u32 	%r6786, %r61;
	mov.u32 	%r6787, %r60;
	mov.u32 	%r6788, %r59;
	mov.u32 	%r6789, %r58;
	mov.u32 	%r6790, %r65;
	mov.u32 	%r6791, %r64;
	mov.u32 	%r6792, %r63;
	mov.u32 	%r6793, %r62;
	mov.u32 	%r6794, %r61;
	mov.u32 	%r6795, %r60;
	mov.u32 	%r6796, %r59;
	mov.u32 	%r6797, %r58;
	@%p235 bra 	$L__BB0_1418;
	cvt.u32.u64 	%r2494, %rd10;
	mul.lo.s64 	%rd9343, %rd1649, %rd1649;
	cvt.u32.u64 	%r2495, %rd9343;
	shr.u64 	%rd9344, %rd9343, 32;
	mul.lo.s64 	%rd9345, %rd1650, %rd1649;
	add.s64 	%rd9346, %rd9344, %rd9345;
	shr.u64 	%rd9347, %rd9346, 32;
	mul.lo.s64 	%rd9348, %rd1651, %rd1649;
	add.s64 	%rd9349, %rd9347, %rd9348;
	shr.u64 	%rd9350, %rd9349, 32;
	mul.lo.s64 	%rd9351, %rd1652, %rd1649;
	add.s64 	%rd9352, %rd9350, %rd9351;
	shr.u64 	%rd9353, %rd9352, 32;
	mul.lo.s64 	%rd9354, %rd1653, %rd1649;
	add.s64 	%rd9355, %rd9353, %rd9354;
	shr.u64 	%rd9356, %rd9355, 32;
	mul.lo.s64 	%rd9357, %rd1654, %rd1649;
	add.s64 	%rd9358, %rd9356, %rd9357;
	shr.u64 	%rd9359, %rd9358, 32;
	mul.lo.s64 	%rd9360, %rd1655, %rd1649;
	add.s64 	%rd9361, %rd9359, %rd9360;
	shr.u64 	%rd9362, %rd9361, 32;
	mul.lo.s64 	%rd9363, %rd1656, %rd1649;
	add.s64 	%rd9364, %rd9362, %rd9363;
	shr.u64 	%rd9365, %rd9364, 32;
	and.b64  	%rd9366, %rd9346, 4294967295;
	add.s64 	%rd9367, %rd9345, %rd9366;
	shr.u64 	%rd9368, %rd9367, 32;
	and.b64  	%rd9369, %rd9349, 4294967295;
	add.s64 	%rd9370, %rd9368, %rd9369;
	mad.lo.s64 	%rd9371, %rd1650, %rd1650, %rd9370;
	shr.u64 	%rd9372, %rd9371, 32;
	mul.lo.s64 	%rd9373, %rd1651, %rd1650;
	and.b64  	%rd9374, %rd9352, 4294967295;
	add.s64 	%rd9375, %rd9372, %rd9374;
	add.s64 	%rd9376, %rd9375, %rd9373;
	shr.u64 	%rd9377, %rd9376, 32;
	mul.lo.s64 	%rd9378, %rd1652, %rd1650;
	and.b64  	%rd9379, %rd9355, 4294967295;
	add.s64 	%rd9380, %rd9377, %rd9379;
	add.s64 	%rd9381, %rd9380, %rd9378;
	shr.u64 	%rd9382, %rd9381, 32;
	mul.lo.s64 	%rd9383, %rd1653, %rd1650;
	and.b64  	%rd9384, %rd9358, 4294967295;
	add.s64 	%rd9385, %rd9382, %rd9384;
	add.s64 	%rd9386, %rd9385, %rd9383;
	shr.u64 	%rd9387, %rd9386, 32;
	mul.lo.s64 	%rd9388, %rd1654, %rd1650;
	and.b64  	%rd9389, %rd9361, 4294967295;
	add.s64 	%rd9390, %rd9387, %rd9389;
	add.s64 	%rd9391, %rd9390, %rd9388;
	shr.u64 	%rd9392, %rd9391, 32;
	mul.lo.s64 	%rd9393, %rd1655, %rd1650;
	and.b64  	%rd9394, %rd9364, 4294967295;
	add.s64 	%rd9395, %rd9392, %rd9394;
	add.s64 	%rd9396, %rd9395, %rd9393;
	shr.u64 	%rd9397, %rd9396, 32;
	mul.lo.s64 	%rd9398, %rd1656, %rd1650;
	add.s64 	%rd9399, %rd9397, %rd9365;
	add.s64 	%rd9400, %rd9399, %rd9398;
	shr.u64 	%rd9401, %rd9400, 32;
	and.b64  	%rd9402, %rd9371, 4294967295;
	add.s64 	%rd9403, %rd9348, %rd9402;
	shr.u64 	%rd9404, %rd9403, 32;
	and.b64  	%rd9405, %rd9376, 4294967295;
	add.s64 	%rd9406, %rd9404, %rd9405;
	add.s64 	%rd9407, %rd9406, %rd9373;
	shr.u64 	%rd9408, %rd9407, 32;
	and.b64  	%rd9409, %rd9381, 4294967295;
	add.s64 	%rd9410, %rd9408, %rd9409;
	mad.lo.s64 	%rd9411, %rd1651, %rd1651, %rd9410;
	shr.u64 	%rd9412, %rd9411, 32;
	mul.lo.s64 	%rd9413, %rd1652, %rd1651;
	and.b64  	%rd9414, %rd9386, 4294967295;
	add.s64 	%rd9415, %rd9412, %rd9414;
	add.s64 	%rd9416, %rd9415, %rd9413;
	shr.u64 	%rd9417, %rd9416, 32;
	mul.lo.s64 	%rd9418, %rd1653, %rd1651;
	and.b64  	%rd9419, %rd9391, 4294967295;
	add.s64 	%rd9420, %rd9417, %rd9419;
	add.s64 	%rd9421, %rd9420, %rd9418;
	shr.u64 	%rd9422, %rd9421, 32;
	mul.lo.s64 	%rd9423, %rd1654, %rd1651;
	and.b64  	%rd9424, %rd9396, 4294967295;
	add.s64 	%rd9425, %rd9422, %rd9424;
	add.s64 	%rd9426, %rd9425, %rd9423;
	shr.u64 	%rd9427, %rd9426, 32;
	mul.lo.s64 	%rd9428, %rd1655, %rd1651;
	and.b64  	%rd9429, %rd9400, 4294967295;
	add.s64 	%rd9430, %rd9427, %rd9429;
	add.s64 	%rd9431, %rd9430, %rd9428;
	shr.u64 	%rd9432, %rd9431, 32;
	mul.lo.s64 	%rd9433, %rd1656, %rd1651;
	add.s64 	%rd9434, %rd9432, %rd9401;
	add.s64 	%rd9435, %rd9434, %rd9433;
	shr.u64 	%rd9436, %rd9435, 32;
	and.b64  	%rd9437, %rd9407, 4294967295;
	add.s64 	%rd9438, %rd9351, %rd9437;
	shr.u64 	%rd9439, %rd9438, 32;
	and.b64  	%rd9440, %rd9411, 4294967295;
	add.s64 	%rd9441, %rd9439, %rd9440;
	add.s64 	%rd9442, %rd9441, %rd9378;
	shr.u64 	%rd9443, %rd9442, 32;
	and.b64  	%rd9444, %rd9416, 4294967295;
	add.s64 	%rd9445, %rd9443, %rd9444;
	add.s64 	%rd9446, %rd9445, %rd9413;
	shr.u64 	%rd9447, %rd9446, 32;
	and.b64  	%rd9448, %rd9421, 4294967295;
	add.s64 	%rd9449, %rd9447, %rd9448;
	mad.lo.s64 	%rd9450, %rd1652, %rd1652, %rd9449;
	shr.u64 	%rd9451, %rd9450, 32;
	mul.lo.s64 	%rd9452, %rd1653, %rd1652;
	and.b64  	%rd9453, %rd9426, 4294967295;
	add.s64 	%rd9454, %rd9451, %rd9453;
	add.s64 	%rd9455, %rd9454, %rd9452;
	shr.u64 	%rd9456, %rd9455, 32;
	mul.lo.s64 	%rd9457, %rd1654, %rd1652;
	and.b64  	%rd9458, %rd9431, 4294967295;
	add.s64 	%rd9459, %rd9456, %rd9458;
	add.s64 	%rd9460, %rd9459, %rd9457;
	shr.u64 	%rd9461, %rd9460, 32;
	mul.lo.s64 	%rd9462, %rd1655, %rd1652;
	and.b64  	%rd9463, %rd9435, 4294967295;
	add.s64 	%rd9464, %rd9461, %rd9463;
	add.s64 	%rd9465, %rd9464, %rd9462;
	shr.u64 	%rd9466, %rd9465, 32;
	mul.lo.s64 	%rd9467, %rd1656, %rd1652;
	add.s64 	%rd9468, %rd9466, %rd9436;
	add.s64 	%rd9469, %rd9468, %rd9467;
	shr.u64 	%rd9470, %rd9469, 32;
	and.b64  	%rd9471, %rd9442, 4294967295;
	add.s64 	%rd9472, %rd9354, %rd9471;
	shr.u64 	%rd9473, %rd9472, 32;
	and.b64  	%rd9474, %rd9446, 4294967295;
	add.s64 	%rd9475, %rd9473, %rd9474;
	add.s64 	%rd9476, %rd9475, %rd9383;
	shr.u64 	%rd9477, %rd9476, 32;
	and.b64  	%rd9478, %rd9450, 4294967295;
	add.s64 	%rd9479, %rd9477, %rd9478;
	add.s64 	%rd9480, %rd9479, %rd9418;
	shr.u64 	%rd9481, %rd9480, 32;
	and.b64  	%rd9482, %rd9455, 4294967295;
	add.s64 	%rd9483, %rd9481, %rd9482;
	add.s64 	%rd9484, %rd9483, %rd9452;
	shr.u64 	%rd9485, %rd9484, 32;
	and.b64  	%rd9486, %rd9460, 4294967295;
	add.s64 	%rd9487, %rd9485, %rd9486;
	mad.lo.s64 	%rd9488, %rd1653, %rd1653, %rd9487;
	shr.u64 	%rd9489, %rd9488, 32;
	mul.lo.s64 	%rd9490, %rd1654, %rd1653;
	and.b64  	%rd9491, %rd9465, 4294967295;
	add.s64 	%rd9492, %rd9489, %rd9491;
	add.s64 	%rd9493, %rd9492, %rd9490;
	shr.u64 	%rd9494, %rd9493, 32;
	mul.lo.s64 	%rd9495, %rd1655, %rd1653;
	and.b64  	%rd9496, %rd9469, 4294967295;
	add.s64 	%rd9497, %rd9494, %rd9496;
	add.s64 	%rd9498, %rd9497, %rd9495;
	shr.u64 	%rd9499, %rd9498, 32;
	mul.lo.s64 	%rd9500, %rd1656, %rd1653;
	add.s64 	%rd9501, %rd9499, %rd9470;
	add.s64 	%rd9502, %rd9501, %rd9500;
	shr.u64 	%rd9503, %rd9502, 32;
	and.b64  	%rd9504, %rd9476, 4294967295;
	add.s64 	%rd9505, %rd9357, %rd9504;
	shr.u64 	%rd9506, %rd9505, 32;
	and.b64  	%rd9507, %rd9480, 4294967295;
	add.s64 	%rd9508, %rd9506, %rd9507;
	add.s64 	%rd9509, %rd9508, %rd9388;
	shr.u64 	%rd9510, %rd9509, 32;
	and.b64  	%rd9511, %rd9484, 4294967295;
	add.s64 	%rd9512, %rd9510, %rd9511;
	add.s64 	%rd9513, %rd9512, %rd9423;
	shr.u64 	%rd9514, %rd9513, 32;
	and.b64  	%rd9515, %rd9488, 4294967295;
	add.s64 	%rd9516, %rd9514, %rd9515;
	add.s64 	%rd9517, %rd9516, %rd9457;
	shr.u64 	%rd9518, %rd9517, 32;
	and.b64  	%rd9519, %rd9493, 4294967295;
	add.s64 	%rd9520, %rd9518, %rd9519;
	add.s64 	%rd9521, %rd9520, %rd9490;
	shr.u64 	%rd9522, %rd9521, 32;
	and.b64  	%rd9523, %rd9498, 4294967295;
	add.s64 	%rd9524, %rd9522, %rd9523;
	mad.lo.s64 	%rd9525, %rd1654, %rd1654, %rd9524;
	shr.u64 	%rd9526, %rd9525, 32;
	mul.lo.s64 	%rd9527, %rd1655, %rd1654;
	and.b64  	%rd9528, %rd9502, 4294967295;
	add.s64 	%rd9529, %rd9526, %rd9528;
	add.s64 	%rd9530, %rd9529, %rd9527;
	shr.u64 	%rd9531, %rd9530, 32;
	mul.lo.s64 	%rd9532, %rd1656, %rd1654;
	add.s64 	%rd9533, %rd9531, %rd9503;
	add.s64 	%rd9534, %rd9533, %rd9532;
	shr.u64 	%rd9535, %rd9534, 32;
	and.b64  	%rd9536, %rd9509, 4294967295;
	add.s64 	%rd9537, %rd9360, %rd9536;
	shr.u64 	%rd9538, %rd9537, 32;
	and.b64  	%rd9539, %rd9513, 4294967295;
	add.s64 	%rd9540, %rd9538, %rd9539;
	add.s64 	%rd9541, %rd9540, %rd9393;
	shr.u64 	%rd9542, %rd9541, 32;
	and.b64  	%rd9543, %rd9517, 4294967295;
	add.s64 	%rd9544, %rd9542, %rd9543;
	add.s64 	%rd9545, %rd9544, %rd9428;
	shr.u64 	%rd9546, %rd9545, 32;
	and.b64  	%rd9547, %rd9521, 4294967295;
	add.s64 	%rd9548, %rd9546, %rd9547;
	add.s64 	%rd9549, %rd9548, %rd9462;
	shr.u64 	%rd9550, %rd9549, 32;
	and.b64  	%rd9551, %rd9525, 4294967295;
	add.s64 	%rd9552, %rd9550, %rd9551;
	add.s64 	%rd9553, %rd9552, %rd9495;
	shr.u64 	%rd9554, %rd9553, 32;
	and.b64  	%rd9555, %rd9530, 4294967295;
	add.s64 	%rd9556, %rd9554, %rd9555;
	add.s64 	%rd9557, %rd9556, %rd9527;
	shr.u64 	%rd9558, %rd9557, 32;
	and.b64  	%rd9559, %rd9534, 4294967295;
	add.s64 	%rd9560, %rd9558, %rd9559;
	mad.lo.s64 	%rd9561, %rd1655, %rd1655, %rd9560;
	shr.u64 	%rd9562, %rd9561, 32;
	mul.lo.s64 	%rd9563, %rd1656, %rd1655;
	add.s64 	%rd9564, %rd9562, %rd9535;
	add.s64 	%rd9565, %rd9564, %rd9563;
	shr.u64 	%rd9566, %rd9565, 32;
	and.b64  	%rd9567, %rd9541, 4294967295;
	add.s64 	%rd9568, %rd9363, %rd9567;
	shr.u64 	%rd9569, %rd9568, 32;
	and.b64  	%rd9570, %rd9545, 4294967295;
	add.s64 	%rd9571, %rd9569, %rd9570;
	add.s64 	%rd9572, %rd9571, %rd9398;
	shr.u64 	%rd9573, %rd9572, 32;
	and.b64  	%rd9574, %rd9549, 4294967295;
	add.s64 	%rd9575, %rd9573, %rd9574;
	add.s64 	%rd9576, %rd9575, %rd9433;
	shr.u64 	%rd9577, %rd9576, 32;
	and.b64  	%rd9578, %rd9553, 4294967295;
	add.s64 	%rd9579, %rd9577, %rd9578;
	add.s64 	%rd9580, %rd9579, %rd9467;
	shr.u64 	%rd9581, %rd9580, 32;
	and.b64  	%rd9582, %rd9557, 4294967295;
	add.s64 	%rd9583, %rd9581, %rd9582;
	add.s64 	%rd9584, %rd9583, %rd9500;
	shr.u64 	%rd9585, %rd9584, 32;
	and.b64  	%rd9586, %rd9561, 4294967295;
	add.s64 	%rd9587, %rd9585, %rd9586;
	add.s64 	%rd9588, %rd9587, %rd9532;
	shr.u64 	%rd9589, %rd9588, 32;
	and.b64  	%rd9590, %rd9565, 4294967295;
	add.s64 	%rd9591, %rd9589, %rd9590;
	add.s64 	%rd9592, %rd9591, %rd9563;
	shr.u64 	%rd9593, %rd9592, 32;
	add.s64 	%rd9594, %rd9593, %rd9566;
	mad.lo.s64 	%rd9595, %rd1656, %rd1656, %rd9594;
	{ .reg .b32 tmp; mov.b64 {tmp, %r2496}, %rd9595; }
	mul.lo.s32 	%r2497, %r9, %r2495;
	cvt.u64.u32 	%rd9596, %r2497;
	and.b64  	%rd9597, %rd9343, 4294967295;
	mad.lo.s64 	%rd9598, %rd3, %rd9596, %rd9597;
	shr.u64 	%rd9599, %rd9598, 32;
	and.b64  	%rd9600, %rd9367, 4294967295;
	add.s64 	%rd9601, %rd9599, %rd9600;
	mad.lo.s64 	%rd9602, %rd4, %rd9596, %rd9601;
	cvt.u32.u64 	%r2498, %rd9602;
	shr.u64 	%rd9603, %rd9602, 32;
	and.b64  	%rd9604, %rd9403, 4294967295;
	add.s64 	%rd9605, %rd9603, %rd9604;
	mad.lo.s64 	%rd9606, %rd5, %rd9596, %rd9605;
	shr.u64 	%rd9607, %rd9606, 32;
	and.b64  	%rd9608, %rd9438, 4294967295;
	add.s64 	%rd9609, %rd9607, %rd9608;
	mad.lo.s64 	%rd9610, %rd6, %rd9596, %rd9609;
	shr.u64 	%rd9611, %rd9610, 32;
	and.b64  	%rd9612, %rd9472, 4294967295;
	add.s64 	%rd9613, %rd9611, %rd9612;
	mad.lo.s64 	%rd9614, %rd7, %rd9596, %rd9613;
	shr.u64 	%rd9615, %rd9614, 32;
	and.b64  	%rd9616, %rd9505, 4294967295;
	add.s64 	%rd9617, %rd9615, %rd9616;
	mad.lo.s64 	%rd9618, %rd8, %rd9596, %rd9617;
	shr.u64 	%rd9619, %rd9618, 32;
	and.b64  	%rd9620, %rd9537, 4294967295;
	add.s64 	%rd9621, %rd9619, %rd9620;
	mad.lo.s64 	%rd9622, %rd9, %rd9596, %rd9621;
	shr.u64 	%rd9623, %rd9622, 32;
	and.b64  	%rd9624, %rd9568, 4294967295;
	add.s64 	%rd9625, %rd9623, %rd9624;
	mad.lo.s64 	%rd9626, %rd10, %rd9596, %rd9625;
	shr.u64 	%rd9627, %rd9626, 32;
	and.b64  	%rd9628, %rd9572, 4294967295;
	add.s64 	%rd9629, %rd9627, %rd9628;
	shr.u64 	%rd9630, %rd9629, 32;
	and.b64  	%rd9631, %rd9576, 4294967295;
	add.s64 	%rd9632, %rd9630, %rd9631;
	shr.u64 	%rd9633, %rd9632, 32;
	and.b64  	%rd9634, %rd9580, 4294967295;
	add.s64 	%rd9635, %rd9633, %rd9634;
	shr.u64 	%rd9636, %rd9635, 32;
	and.b64  	%rd9637, %rd9584, 4294967295;
	add.s64 	%rd9638, %rd9636, %rd9637;
	shr.u64 	%rd9639, %rd9638, 32;
	and.b64  	%rd9640, %rd9588, 4294967295;
	add.s64 	%rd9641, %rd9639, %rd9640;
	shr.u64 	%rd9642, %rd9641, 32;
	and.b64  	%rd9643, %rd9592, 4294967295;
	add.s64 	%rd9644, %rd9642, %rd9643;
	shr.u64 	%rd9645, %rd9644, 32;
	and.b64  	%rd9646, %rd9595, 4294967295;
	add.s64 	%rd9647, %rd9645, %rd9646;
	{ .reg .b32 tmp; mov.b64 {tmp, %r2499}, %rd9647; }
	add.s32 	%r2500, %r2496, %r2499;
	mul.lo.s32 	%r2501, %r9, %r2498;
	cvt.u64.u32 	%rd9648, %r2501;
	and.b64  	%rd9649, %rd9602, 4294967295;
	mad.lo.s64 	%rd9650, %rd3, %rd9648, %rd9649;
	shr.u64 	%rd9651, %rd9650, 32;
	and.b64  	%rd9652, %rd9606, 4294967295;
	add.s64 	%rd9653, %rd9651, %rd9652;
	mad.lo.s64 	%rd9654, %rd4, %rd9648, %rd9653;
	cvt.u32.u64 	%r2502, %rd9654;
	shr.u64 	%rd9655, %rd9654, 32;
	and.b64  	%rd9656, %rd9610, 4294967295;
	add.s64 	%rd9657, %rd9655, %rd9656;
	mad.lo.s64 	%rd9658, %rd5, %rd9648, %rd9657;
	shr.u64 	%rd9659, %rd9658, 32;
	and.b64  	%rd9660, %rd9614, 4294967295;
	add.s64 	%rd9661, %rd9659, %rd9660;
	mad.lo.s64 	%rd9662, %rd6, %rd9648, %rd9661;
	shr.u64 	%rd9663, %rd9662, 32;
	and.b64  	%rd9664, %rd9618, 4294967295;
	add.s64 	%rd9665, %rd9663, %rd9664;
	mad.lo.s64 	%rd9666, %rd7, %rd9648, %rd9665;
	shr.u64 	%rd9667, %rd9666, 32;
	and.b64  	%rd9668, %rd9622, 4294967295;
	add.s64 	%rd9669, %rd9667, %rd9668;
	mad.lo.s64 	%rd9670, %rd8, %rd9648, %rd9669;
	shr.u64 	%rd9671, %rd9670, 32;
	and.b64  	%rd9672, %rd9626, 4294967295;
	add.s64 	%rd9673, %rd9671, %rd9672;
	mad.lo.s64 	%rd9674, %rd9, %rd9648, %rd9673;
	shr.u64 	%rd9675, %rd9674, 32;
	and.b64  	%rd9676, %rd9629, 4294967295;
	add.s64 	%rd9677, %rd9675, %rd9676;
	mad.lo.s64 	%rd9678, %rd10, %rd9648, %rd9677;
	shr.u64 	%rd9679, %rd9678, 32;
	and.b64  	%rd9680, %rd9632, 4294967295;
	add.s64 	%rd9681, %rd9679, %rd9680;
	shr.u64 	%rd9682, %rd9681, 32;
	and.b64  	%rd9683, %rd9635, 4294967295;
	add.s64 	%rd9684, %rd9682, %rd9683;
	shr.u64 	%rd9685, %rd9684, 32;
	and.b64  	%rd9686, %rd9638, 4294967295;
	add.s64 	%rd9687, %rd9685, %rd9686;
	shr.u64 	%rd9688, %rd9687, 32;
	and.b64  	%rd9689, %rd9641, 4294967295;
	add.s64 	%rd9690, %rd9688, %rd9689;
	shr.u64 	%rd9691, %rd9690, 32;
	and.b64  	%rd9692, %rd9644, 4294967295;
	add.s64 	%rd9693, %rd9691, %rd9692;
	shr.u64 	%rd9694, %rd9693, 32;
	and.b64  	%rd9695, %rd9647, 4294967295;
	add.s64 	%rd9696, %rd9694, %rd9695;
	{ .reg .b32 tmp; mov.b64 {tmp, %r2503}, %rd9696; }
	add.s32 	%r2504, %r2500, %r2503;
	mul.lo.s32 	%r2505, %r9, %r2502;
	cvt.u64.u32 	%rd9697, %r2505;
	and.b64  	%rd9698, %rd9654, 4294967295;
	mad.lo.s64 	%rd9699, %rd3, %rd9697, %rd9698;
	shr.u64 	%rd9700, %rd9699, 32;
	and.b64  	%rd9701, %rd9658, 4294967295;
	add.s64 	%rd9702, %rd9700, %rd9701;
	mad.lo.s64 	%rd9703, %rd4, %rd9697, %rd9702;
	cvt.u32.u64 	%r2506, %rd9703;
	shr.u64 	%rd9704, %rd9703, 32;
	and.b64  	%rd9705, %rd9662, 4294967295;
	add.s64 	%rd9706, %rd9704, %rd9705;
	mad.lo.s64 	%rd9707, %rd5, %rd9697, %rd9706;
	shr.u64 	%rd9708, %rd9707, 32;
	and.b64  	%rd9709, %rd9666, 4294967295;
	add.s64 	%rd9710, %rd9708, %rd9709;
	mad.lo.s64 	%rd9711, %rd6, %rd9697, %rd9710;
	shr.u64 	%rd9712, %rd9711, 32;
	and.b64  	%rd9713, %rd9670, 4294967295;
	add.s64 	%rd9714, %rd9712, %rd9713;
	mad.lo.s64 	%rd9715, %rd7, %rd9697, %rd9714;
	shr.u64 	%rd9716, %rd9715, 32;
	and.b64  	%rd9717, %rd9674, 4294967295;
	add.s64 	%rd9718, %rd9716, %rd9717;
	mad.lo.s64 	%rd9719, %rd8, %rd9697, %rd9718;
	shr.u64 	%rd9720, %rd9719, 32;
	and.b64  	%rd9721, %rd9678, 4294967295;
	add.s64 	%rd9722, %rd9720, %rd9721;
	mad.lo.s64 	%rd9723, %rd9, %rd9697, %rd9722;
	shr.u64 	%rd9724, %rd9723, 32;
	and.b64  	%rd9725, %rd9681, 4294967295;
	add.s64 	%rd9726, %rd9724, %rd9725;
	mad.lo.s64 	%rd9727, %rd10, %rd9697, %rd9726;
	shr.u64 	%rd9728, %rd9727, 32;
	and.b64  	%rd9729, %rd9684, 4294967295;
	add.s64 	%rd9730, %rd9728, %rd9729;
	shr.u64 	%rd9731, %rd9730, 32;
	and.b64  	%rd9732, %rd9687, 4294967295;
	add.s64 	%rd9733, %rd9731, %rd9732;
	shr.u64 	%rd9734, %rd9733, 32;
	and.b64  	%rd9735, %rd9690, 4294967295;
	add.s64 	%rd9736, %rd9734, %rd9735;
	shr.u64 	%rd9737, %rd9736, 32;
	and.b64  	%rd9738, %rd9693, 4294967295;
	add.s64 	%rd9739, %rd9737, %rd9738;
	shr.u64 	%rd9740, %rd9739, 32;
	and.b64  	%rd9741, %rd9696, 4294967295;
	add.s64 	%rd9742, %rd9740, %rd9741;
	{ .reg .b32 tmp; mov.b64 {tmp, %r2507}, %rd9742; }
	add.s32 	%r2508, %r2504, %r2507;
	mul.lo.s32 	%r2509, %r9, %r2506;
	cvt.u64.u32 	%rd9743, %r2509;
	and.b64  	%rd9744, %rd9703, 4294967295;
	mad.lo.s64 	%rd9745, %rd3, %rd9743, %rd9744;
	shr.u64 	%rd9746, %rd9745, 32;
	and.b64  	%rd9747, %rd9707, 4294967295;
	add.s64 	%rd9748, %rd9746, %rd9747;
	mad.lo.s64 	%rd9749, %rd4, %rd9743, %rd9748;
	cvt.u32.u64 	%r2510, %rd9749;
	shr.u64 	%rd9750, %rd9749, 32;
	and.b64  	%rd9751, %rd9711, 4294967295;
	add.s64 	%rd9752, %rd9750, %rd9751;
	mad.lo.s64 	%rd9753, %rd5, %rd9743, %rd9752;
	shr.u64 	%rd9754, %rd9753, 32;
	and.b64  	%rd9755, %rd9715, 4294967295;
	add.s64 	%rd9756, %rd9754, %rd9755;
	mad.lo.s64 	%rd9757, %rd6, %rd9743, %rd9756;
	shr.u64 	%rd9758, %rd9757, 32;
	and.b64  	%rd9759, %rd9719, 4294967295;
	add.s64 	%rd9760, %rd9758, %rd9759;
	mad.lo.s64 	%rd9761, %rd7, %rd9743, %rd9760;
	shr.u64 	%rd9762, %rd9761, 32;
	and.b64  	%rd9763, %rd9723, 4294967295;
	add.s64 	%rd9764, %rd9762, %rd9763;
	mad.lo.s64 	%rd9765, %rd8, %rd9743, %rd9764;
	shr.u64 	%rd9766, %rd9765, 32;
	and.b64  	%rd9767, %rd9727, 4294967295;
	add.s64 	%rd9768, %rd9766, %rd9767;
	mad.lo.s64 	%rd9769, %rd9, %rd9743, %rd9768;
	shr.u64 	%rd9770, %rd9769, 32;
	and.b64  	%rd9771, %rd9730, 4294967295;
	add.s64 	%rd9772, %rd9770, %rd9771;
	mad.lo.s64 	%rd9773, %rd10, %rd9743, %rd9772;
	shr.u64 	%rd9774, %rd9773, 32;
	and.b64  	%rd9775, %rd9733, 4294967295;
	add.s64 	%rd9776, %rd9774, %rd9775;
	shr.u64 	%rd9777, %rd9776, 32;
	and.b64  	%rd9778, %rd9736, 4294967295;
	add.s64 	%rd9779, %rd9777, %rd9778;
	shr.u64 	%rd9780, %rd9779, 32;
	and.b64  	%rd9781, %rd9739, 4294967295;
	add.s64 	%rd9782, %rd9780, %rd9781;
	shr.u64 	%rd9783, %rd9782, 32;
	and.b64  	%rd9784, %rd9742, 4294967295;
	add.s64 	%rd9785, %rd9783, %rd9784;
	{ .reg .b32 tmp; mov.b64 {tmp, %r2511}, %rd9785; }
	add.s32 	%r2512, %r2508, %r2511;
	mul.lo.s32 	%r2513, %r9, %r2510;
	cvt.u64.u32 	%rd9786, %r2513;
	and.b64  	%rd9787, %rd9749, 4294967295;
	mad.lo.s64 	%rd9788, %rd3, %rd9786, %rd9787;
	shr.u64 	%rd9789, %rd9788, 32;
	and.b64  	%rd9790, %rd9753, 4294967295;
	add.s64 	%rd9791, %rd9789, %rd9790;
	mad.lo.s64 	%rd9792, %rd4, %rd9786, %rd9791;
	cvt.u32.u64 	%r2514, %rd9792;
	shr.u64 	%rd9793, %rd9792, 32;
	and.b64  	%rd9794, %rd9757, 4294967295;
	add.s64 	%rd9795, %rd9793, %rd9794;
	mad.lo.s64 	%rd9796, %rd5, %rd9786, %rd9795;
	shr.u64 	%rd9797, %rd9796, 32;
	and.b64  	%rd9798, %rd9761, 4294967295;
	add.s64 	%rd9799, %rd9797, %rd9798;
	mad.lo.s64 	%rd9800, %rd6, %rd9786, %rd9799;
	shr.u64 	%rd9801, %rd9800, 32;
	and.b64  	%rd9802, %rd9765, 4294967295;
	add.s64 	%rd9803, %rd9801, %rd9802;
	mad.lo.s64 	%rd9804, %rd7, %rd9786, %rd9803;
	shr.u64 	%rd9805, %rd9804, 32;
	and.b64  	%rd9806, %rd9769, 4294967295;
	add.s64 	%rd9807, %rd9805, %rd9806;
	mad.lo.s64 	%rd9808, %rd8, %rd9786, %rd9807;
	shr.u64 	%rd9809, %rd9808, 32;
	and.b64  	%rd9810, %rd9773, 4294967295;
	add.s64 	%rd9811, %rd9809, %rd9810;
	mad.lo.s64 	%rd9812, %rd9, %rd9786, %rd9811;
	shr.u64 	%rd9813, %rd9812, 32;
	and.b64  	%rd9814, %rd9776, 4294967295;
	add.s64 	%rd9815, %rd9813, %rd9814;
	mad.lo.s64 	%rd9816, %rd10, %rd9786, %rd9815;
	shr.u64 	%rd9817, %rd9816, 32;
	and.b64  	%rd9818, %rd9779, 4294967295;
	add.s64 	%rd9819, %rd9817, %rd9818;
	shr.u64 	%rd9820, %rd9819, 32;
	and.b64  	%rd9821, %rd9782, 4294967295;
	add.s64 	%rd9822, %rd9820, %rd9821;
	shr.u64 	%rd9823, %rd9822, 32;
	and.b64  	%rd9824, %rd9785, 4294967295;
	add.s64 	%rd9825, %rd9823, %rd9824;
	{ .reg .b32 tmp; mov.b64 {tmp, %r2515}, %rd9825; }
	add.s32 	%r2516, %r2512, %r2515;
	mul.lo.s32 	%r2517, %r9, %r2514;
	cvt.u64.u32 	%rd9826, %r2517;
	and.b64  	%rd9827, %rd9792, 4294967295;
	mad.lo.s64 	%rd9828, %rd3, %rd9826, %rd9827;
	shr.u64 	%rd9829, %rd9828, 32;
	and.b64  	%rd9830, %rd9796, 4294967295;
	add.s64 	%rd9831, %rd9829, %rd9830;
	mad.lo.s64 	%rd9832, %rd4, %rd9826, %rd9831;
	cvt.u32.u64 	%r2518, %rd9832;
	shr.u64 	%rd9833, %rd9832, 32;
	and.b64  	%rd9834, %rd9800, 4294967295;
	add.s64 	%rd9835, %rd9833, %rd9834;
	mad.lo.s64 	%rd9836, %rd5, %rd9826, %rd9835;
	shr.u64 	%rd9837, %rd9836, 32;
	and.b64  	%rd9838, %rd9804, 4294967295;
	add.s64 	%rd9839, %rd9837, %rd9838;
	mad.lo.s64 	%rd9840, %rd6, %rd9826, %rd9839;
	shr.u64 	%rd9841, %rd9840, 32;
	and.b64  	%rd9842, %rd9808, 4294967295;
	add.s64 	%rd9843, %rd9841, %rd9842;
	mad.lo.s64 	%rd9844, %rd7, %rd9826, %rd9843;
	shr.u64 	%rd9845, %rd9844, 32;
	and.b64  	%rd9846, %rd9812, 4294967295;
	add.s64 	%rd9847, %rd9845, %rd9846;
	mad.lo.s64 	%rd9848, %rd8, %rd9826, %rd9847;
	shr.u64 	%rd9849, %rd9848, 32;
	and.b64  	%rd9850, %rd9816, 4294967295;
	add.s64 	%rd9851, %rd9849, %rd9850;
	mad.lo.s64 	%rd9852, %rd9, %rd9826, %rd9851;
	shr.u64 	%rd9853, %rd9852, 32;
	and.b64  	%rd9854, %rd9819, 4294967295;
	add.s64 	%rd9855, %rd9853, %rd9854;
	mad.lo.s64 	%rd9856, %rd10, %rd9826, %rd9855;
	shr.u64 	%rd9857, %rd9856, 32;
	and.b64  	%rd9858, %rd9822, 4294967295;
	add.s64 	%rd9859, %rd9857, %rd9858;
	shr.u64 	%rd9860, %rd9859, 32;
	and.b64  	%rd9861, %rd9825, 4294967295;
	add.s64 	%rd9862, %rd9860, %rd9861;
	{ .reg .b32 tmp; mov.b64 {tmp, %r2519}, %rd9862; }
	add.s32 	%r2520, %r2516, %r2519;
	mul.lo.s32 	%r2521, %r9, %r2518;
	cvt.u64.u32 	%rd9863, %r2521;
	and.b64  	%rd9864, %rd9832, 4294967295;
	mad.lo.s64 	%rd9865, %rd3, %rd9863, %rd9864;
	shr.u64 	%rd9866, %rd9865, 32;
	and.b64  	%rd9867, %rd9836, 4294967295;
	add.s64 	%rd9868, %rd9866, %rd9867;
	mad.lo.s64 	%rd9869, %rd4, %rd9863, %rd9868;
	cvt.u32.u64 	%r2522, %rd9869;
	shr.u64 	%rd9870, %rd9869, 32;
	and.b64  	%rd9871, %rd9840, 4294967295;
	add.s64 	%rd9872, %rd9870, %rd9871;
	mad.lo.s64 	%rd9873, %rd5, %rd9863, %rd9872;
	shr.u64 	%rd9874, %rd9873, 32;
	and.b64  	%rd9875, %rd9844, 4294967295;
	add.s64 	%rd9876, %rd9874, %rd9875;
	mad.lo.s64 	%rd9877, %rd6, %rd9863, %rd9876;
	shr.u64 	%rd9878, %rd9877, 32;
	and.b64  	%rd9879, %rd9848, 4294967295;
	add.s64 	%rd9880, %rd9878, %rd9879;
	mad.lo.s64 	%rd9881, %rd7, %rd9863, %rd9880;
	shr.u64 	%rd9882, %rd9881, 32;
	and.b64  	%rd9883, %rd9852, 4294967295;
	add.s64 	%rd9884, %rd9882, %rd9883;
	mad.lo.s64 	%rd9885, %rd8, %rd9863, %rd9884;
	shr.u64 	%rd9886, %rd9885, 32;
	and.b64  	%rd9887, %rd9856, 4294967295;
	add.s64 	%rd9888, %rd9886, %rd9887;
	mad.lo.s64 	%rd9889, %rd9, %rd9863, %rd9888;
	shr.u64 	%rd9890, %rd9889, 32;
	and.b64  	%rd9891, %rd9859, 4294967295;
	add.s64 	%rd9892, %rd9890, %rd9891;
	mad.lo.s64 	%rd9893, %rd10, %rd9863, %rd9892;
	shr.u64 	%rd9894, %rd9893, 32;
	and.b64  	%rd9895, %rd9862, 4294967295;
	add.s64 	%rd9896, %rd9894, %rd9895;
	{ .reg .b32 tmp; mov.b64 {tmp, %r2523}, %rd9896; }
	add.s32 	%r2524, %r2520, %r2523;
	mul.lo.s32 	%r2525, %r9, %r2522;
	cvt.u64.u32 	%rd9897, %r2525;
	and.b64  	%rd9898, %rd9869, 4294967295;
	mad.lo.s64 	%rd9899, %rd3, %rd9897, %rd9898;
	shr.u64 	%rd9900, %rd9899, 32;
	and.b64  	%rd9901, %rd9873, 4294967295;
	add.s64 	%rd9902, %rd9900, %rd9901;
	mad.lo.s64 	%rd48866, %rd4, %rd9897, %rd9902;
	shr.u64 	%rd9903, %rd48866, 32;
	and.b64  	%rd9904, %rd9877, 4294967295;
	add.s64 	%rd9905, %rd9903, %rd9904;
	mad.lo.s64 	%rd48867, %rd5, %rd9897, %rd9905;
	cvt.u32.u64 	%r914, %rd48867;
	shr.u64 	%rd9906, %rd48867, 32;
	and.b64  	%rd9907, %rd9881, 4294967295;
	add.s64 	%rd9908, %rd9906, %rd9907;
	mad.lo.s64 	%rd48868, %rd6, %rd9897, %rd9908;
	cvt.u32.u64 	%r915, %rd48868;
	shr.u64 	%rd9909, %rd48868, 32;
	and.b64  	%rd9910, %rd9885, 4294967295;
	add.s64 	%rd9911, %rd9909, %rd9910;
	mad.lo.s64 	%rd48869, %rd7, %rd9897, %rd9911;
	cvt.u32.u64 	%r916, %rd48869;
	shr.u64 	%rd9912, %rd48869, 32;
	and.b64  	%rd9913, %rd9889, 4294967295;
	add.s64 	%rd9914, %rd9912, %rd9913;
	mad.lo.s64 	%rd48870, %rd8, %rd9897, %rd9914;
	cvt.u32.u64 	%r917, %rd48870;
	shr.u64 	%rd9915, %rd48870, 32;
	and.b64  	%rd9916, %rd9893, 4294967295;
	add.s64 	%rd9917, %rd9915, %rd9916;
	mad.lo.s64 	%rd48871, %rd9, %rd9897, %rd9917;
	cvt.u32.u64 	%r918, %rd48871;
	shr.u64 	%rd9918, %rd48871, 32;
	and.b64  	%rd9919, %rd9896, 4294967295;
	add.s64 	%rd9920, %rd9918, %rd9919;
	mad.lo.s64 	%rd48872, %rd10, %rd9897, %rd9920;
	cvt.u32.u64 	%r919, %rd48872;
	{ .reg .b32 tmp; mov.b64 {tmp, %r2526}, %rd48872; }
	add.s32 	%r6721, %r2524, %r2526;
	setp.gt.u32 	%p236, %r6721, %r2494;
	@%p236 bra 	$L__BB0_1005;
	setp.lt.u32 	%p237, %r6721, %r2494;
	@%p237 bra 	$L__BB0_1006;
	cvt.u32.u64 	%r2528, %rd9;
	setp.lt.u32 	%p238, %r2528, %r919;
	@%p238 bra 	$L__BB0_1005;
	setp.gt.u32 	%p239, %r2528, %r919;
	@%p239 bra 	$L__BB0_1006;
	cvt.u32.u64 	%r2530, %rd8;
	setp.lt.u32 	%p240, %r2530, %r918;
	@%p240 bra 	$L__BB0_1005;
	setp.gt.u32 	%p241, %r2530, %r918;
	@%p241 bra 	$L__BB0_1006;
	cvt.u32.u64 	%r2532, %rd7;
	setp.lt.u32 	%p242, %r2532, %r917;
	@%p242 bra 	$L__BB0_1005;
	setp.gt.u32 	%p243, %r2532, %r917;
	@%p243 bra 	$L__BB0_1006;
	cvt.u32.u64 	%r2534, %rd6;
	setp.lt.u32 	%p244, %r2534, %r916;
	@%p244 bra 	$L__BB0_1005;
	setp.gt.u32 	%p245, %r2534, %r916;
	@%p245 bra 	$L__BB0_1006;
	cvt.u32.u64 	%r2536, %rd5;
	setp.lt.u32 	%p246, %r2536, %r915;
	@%p246 bra 	$L__BB0_1005;
	setp.gt.u32 	%p247, %r2536, %r915;
	@%p247 bra 	$L__BB0_1006;
	cvt.u32.u64 	%r2538, %rd4;
	setp.lt.u32 	%p248, %r2538, %r914;
	@%p248 bra 	$L__BB0_1005;
	cvt.u32.u64 	%r2540, %rd3;
	setp.gt.u32 	%p249, %r2538, %r914;
	cvt.u32.u64 	%r2541, %rd48866;
	setp.gt.u32 	%p250, %r2540, %r2541;
	or.pred  	%p251, %p249, %p250;
	@%p251 bra 	$L__BB0_1006;
$L__BB0_1005:
	and.b64  	%rd9922, %rd48866, 4294967295;
	sub.s64 	%rd48866, %rd9922, %rd3;
	shr.u64 	%rd9923, %rd48866, 63;
	and.b64  	%rd9924, %rd48867, 4294967295;
	add.s64 	%rd9925, %rd9923, %rd4;
	sub.s64 	%rd48867, %rd9924, %rd9925;
	shr.u64 	%rd9926, %rd48867, 63;
	and.b64  	%rd9927, %rd48868, 4294967295;
	add.s64 	%rd9928, %rd9926, %rd5;
	sub.s64 	%rd48868, %rd9927, %rd9928;
	shr.u64 	%rd9929, %rd48868, 63;
	and.b64  	%rd9930, %rd48869, 4294967295;
	add.s64 	%rd9931, %rd9929, %rd6;
	sub.s64 	%rd48869, %rd9930, %rd9931;
	shr.u64 	%rd9932, %rd48869, 63;
	and.b64  	%rd9933, %rd48870, 4294967295;
	add.s64 	%rd9934, %rd9932, %rd7;
	sub.s64 	%rd48870, %rd9933, %rd9934;
	shr.u64 	%rd9935, %rd48870, 63;
	and.b64  	%rd9936, %rd48871, 4294967295;
	add.s64 	%rd9937, %rd9935, %rd8;
	sub.s64 	%rd48871, %rd9936, %rd9937;
	shr.u64 	%rd9938, %rd48871, 63;
	and.b64  	%rd9939, %rd48872, 4294967295;
	add.s64 	%rd9940, %rd9938, %rd9;
	sub.s64 	%rd48872, %rd9939, %rd9940;
	shr.u64 	%rd9941, %rd48872, 63;
	cvt.u32.u64 	%r2543, %rd9941;
	add.s32 	%r2544, %r2494, %r2543;
	sub.s32 	%r6721, %r6721, %r2544;
$L__BB0_1006:
	cvt.u32.u64 	%r2545, %rd10;
	and.b64  	%rd1793, %rd48866, 4294967295;
	mul.lo.s64 	%rd9942, %rd1793, %rd1562;
	cvt.u32.u64 	%r2546, %rd9942;
	shr.u64 	%rd9943, %rd9942, 32;
	and.b64  	%rd1794, %rd48867, 4294967295;
	mad.lo.s64 	%rd9944, %rd1794, %rd1562, %rd9943;
	shr.u64 	%rd9945, %rd9944, 32;
	and.b64  	%rd1795, %rd48868, 4294967295;
	mad.lo.s64 	%rd9946, %rd1795, %rd1562, %rd9945;
	shr.u64 	%rd9947, %rd9946, 32;
	and.b64  	%rd1796, %rd48869, 4294967295;
	mad.lo.s64 	%rd9948, %rd1796, %rd1562, %rd9947;
	shr.u64 	%rd9949, %rd9948, 32;
	and.b64  	%rd1797, %rd48870, 4294967295;
	mad.lo.s64 	%rd9950, %rd1797, %rd1562, %rd9949;
	shr.u64 	%rd9951, %rd9950, 32;
	and.b64  	%rd1798, %rd48871, 4294967295;
	mad.lo.s64 	%rd9952, %rd1798, %rd1562, %rd9951;
	shr.u64 	%rd9953, %rd9952, 32;
	and.b64  	%rd1799, %rd48872, 4294967295;
	mad.lo.s64 	%rd9954, %rd1799, %rd1562, %rd9953;
	shr.u64 	%rd9955, %rd9954, 32;
	cvt.u64.u32 	%rd1800, %r6721;
	mad.lo.s64 	%rd9956, %rd1800, %rd1562, %rd9955;
	shr.u64 	%rd9957, %rd9956, 32;
	and.b64  	%rd9958, %rd9944, 4294967295;
	mad.lo.s64 	%rd9959, %rd1793, %rd1571, %rd9958;
	shr.u64 	%rd9960, %rd9959, 32;
	and.b64  	%rd9961, %rd9946, 4294967295;
	add.s64 	%rd9962, %rd9960, %rd9961;
	mad.lo.s64 	%rd9963, %rd1794, %rd1571, %rd9962;
	shr.u64 	%rd9964, %rd9963, 32;
	and.b64  	%rd9965, %rd9948, 4294967295;
	add.s64 	%rd9966, %rd9964, %rd9965;
	mad.lo.s64 	%rd9967, %rd1795, %rd1571, %rd9966;
	shr.u64 	%rd9968, %rd9967, 32;
	and.b64  	%rd9969, %rd9950, 4294967295;
	add.s64 	%rd9970, %rd9968, %rd9969;
	mad.lo.s64 	%rd9971, %rd1796, %rd1571, %rd9970;
	shr.u64 	%rd9972, %rd9971, 32;
	and.b64  	%rd9973, %rd9952, 4294967295;
	add.s64 	%rd9974, %rd9972, %rd9973;
	mad.lo.s64 	%rd9975, %rd1797, %rd1571, %rd9974;
	shr.u64 	%rd9976, %rd9975, 32;
	and.b64  	%rd9977, %rd9954, 4294967295;
	add.s64 	%rd9978, %rd9976, %rd9977;
	mad.lo.s64 	%rd9979, %rd1798, %rd1571, %rd9978;
	shr.u64 	%rd9980, %rd9979, 32;
	and.b64  	%rd9981, %rd9956, 4294967295;
	add.s64 	%rd9982, %rd9980, %rd9981;
	mad.lo.s64 	%rd9983, %rd1799, %rd1571, %rd9982;
	shr.u64 	%rd9984, %rd9983, 32;
	add.s64 	%rd9985, %rd9984, %rd9957;
	mad.lo.s64 	%rd9986, %rd1800, %rd1571, %rd9985;
	shr.u64 	%rd9987, %rd9986, 32;
	and.b64  	%rd9988, %rd9963, 4294967295;
	mad.lo.s64 	%rd9989, %rd1793, %rd1572, %rd9988;
	shr.u64 	%rd9990, %rd9989, 32;
	and.b64  	%rd9991, %rd9967, 4294967295;
	add.s64 	%rd9992, %rd9990, %rd9991;
	mad.lo.s64 	%rd9993, %rd1794, %rd1572, %rd9992;
	shr.u64 	%rd9994, %rd9993, 32;
	and.b64  	%rd9995, %rd9971, 4294967295;
	add.s64 	%rd9996, %rd9994, %rd9995;
	mad.lo.s64 	%rd9997, %rd1795, %rd1572, %rd9996;
	shr.u64 	%rd9998, %rd9997, 32;
	and.b64  	%rd9999, %rd9975, 4294967295;
	add.s64 	%rd10000, %rd9998, %rd9999;
	mad.lo.s64 	%rd10001, %rd1796, %rd1572, %rd10000;
	shr.u64 	%rd10002, %rd10001, 32;
	and.b64  	%rd10003, %rd9979, 4294967295;
	add.s64 	%rd10004, %rd10002, %rd10003;
	mad.lo.s64 	%rd10005, %rd1797, %rd1572, %rd10004;
	shr.u64 	%rd10006, %rd10005, 32;
	and.b64  	%rd10007, %rd9983, 4294967295;
	add.s64 	%rd10008, %rd10006, %rd10007;
	mad.lo.s64 	%rd10009, %rd1798, %rd1572, %rd10008;
	shr.u64 	%rd10010, %rd10009, 32;
	and.b64  	%rd10011, %rd9986, 4294967295;
	add.s64 	%rd10012, %rd10010, %rd10011;
	mad.lo.s64 	%rd10013, %rd1799, %rd1572, %rd10012;
	shr.u64 	%rd10014, %rd10013, 32;
	add.s64 	%rd10015, %rd10014, %rd9987;
	mad.lo.s64 	%rd10016, %rd1800, %rd1572, %rd10015;
	shr.u64 	%rd10017, %rd10016, 32;
	and.b64  	%rd10018, %rd9993, 4294967295;
	mad.lo.s64 	%rd10019, %rd1793, %rd1573, %rd10018;
	shr.u64 	%rd10020, %rd10019, 32;
	and.b64  	%rd10021, %rd9997, 4294967295;
	add.s64 	%rd10022, %rd10020, %rd10021;
	mad.lo.s64 	%rd10023, %rd1794, %rd1573, %rd10022;
	shr.u64 	%rd10024, %rd10023, 32;
	and.b64  	%rd10025, %rd10001, 4294967295;
	add.s64 	%rd10026, %rd10024, %rd10025;
	mad.lo.s64 	%rd10027, %rd1795, %rd1573, %rd10026;
	shr.u64 	%rd10028, %rd10027, 32;
	and.b64  	%rd10029, %rd10005, 4294967295;
	add.s64 	%rd10030, %rd10028, %rd10029;
	mad.lo.s64 	%rd10031, %rd1796, %rd1573, %rd10030;
	shr.u64 	%rd10032, %rd10031, 32;
	and.b64  	%rd10033, %rd10009, 4294967295;
	add.s64 	%rd10034, %rd10032, %rd10033;
	mad.lo.s64 	%rd10035, %rd1797, %rd1573, %rd10034;
	shr.u64 	%rd10036, %rd10035, 32;
	and.b64  	%rd10037, %rd10013, 4294967295;
	add.s64 	%rd10038, %rd10036, %rd10037;
	mad.lo.s64 	%rd10039, %rd1798, %rd1573, %rd10038;
	shr.u64 	%rd10040, %rd10039, 32;
	and.b64  	%rd10041, %rd10016, 4294967295;
	add.s64 	%rd10042, %rd10040, %rd10041;
	mad.lo.s64 	%rd10043, %rd1799, %rd1573, %rd10042;
	shr.u64 	%rd10044, %rd10043, 32;
	add.s64 	%rd10045, %rd10044, %rd10017;
	mad.lo.s64 	%rd10046, %rd1800, %rd1573, %rd10045;
	shr.u64 	%rd10047, %rd10046, 32;
	and.b64  	%rd10048, %rd10023, 4294967295;
	mad.lo.s64 	%rd10049, %rd1793, %rd1574, %rd10048;
	shr.u64 	%rd10050, %rd10049, 32;
	and.b64  	%rd10051, %rd10027, 4294967295;
	add.s64 	%rd10052, %rd10050, %rd10051;
	mad.lo.s64 	%rd10053, %rd1794, %rd1574, %rd10052;
	shr.u64 	%rd10054, %rd10053, 32;
	and.b64  	%rd10055, %rd10031, 4294967295;
	add.s64 	%rd10056, %rd10054, %rd10055;
	mad.lo.s64 	%rd10057, %rd1795, %rd1574, %rd10056;
	shr.u64 	%rd10058, %rd10057, 32;
	and.b64  	%rd10059, %rd10035, 4294967295;
	add.s64 	%rd10060, %rd10058, %rd10059;
	mad.lo.s64 	%rd10061, %rd1796, %rd1574, %rd10060;
	shr.u64 	%rd10062, %rd10061, 32;
	and.b64  	%rd10063, %rd10039, 4294967295;
	add.s64 	%rd10064, %rd10062, %rd10063;
	mad.lo.s64 	%rd10065, %rd1797, %rd1574, %rd10064;
	shr.u64 	%rd10066, %rd10065, 32;
	and.b64  	%rd10067, %rd10043, 4294967295;
	add.s64 	%rd10068, %rd10066, %rd10067;
	mad.lo.s64 	%rd10069, %rd1798, %rd1574, %rd10068;
	shr.u64 	%rd10070, %rd10069, 32;
	and.b64  	%rd10071, %rd10046, 4294967295;
	add.s64 	%rd10072, %rd10070, %rd10071;
	mad.lo.s64 	%rd10073, %rd1799, %rd1574, %rd10072;
	shr.u64 	%rd10074, %rd10073, 32;
	add.s64 	%rd10075, %rd10074, %rd10047;
	mad.lo.s64 	%rd10076, %rd1800, %rd1574, %rd10075;
	shr.u64 	%rd10077, %rd10076, 32;
	and.b64  	%rd10078, %rd10053, 4294967295;
	mad.lo.s64 	%rd10079, %rd1793, %rd1575, %rd10078;
	shr.u64 	%rd10080, %rd10079, 32;
	and.b64  	%rd10081, %rd10057, 4294967295;
	add.s64 	%rd10082, %rd10080, %rd10081;
	mad.lo.s64 	%rd10083, %rd1794, %rd1575, %rd10082;
	shr.u64 	%rd10084, %rd10083, 32;
	and.b64  	%rd10085, %rd10061, 4294967295;
	add.s64 	%rd10086, %rd10084, %rd10085;
	mad.lo.s64 	%rd10087, %rd1795, %rd1575, %rd10086;
	shr.u64 	%rd10088, %rd10087, 32;
	and.b64  	%rd10089, %rd10065, 4294967295;
	add.s64 	%rd10090, %rd10088, %rd10089;
	mad.lo.s64 	%rd10091, %rd1796, %rd1575, %rd10090;
	shr.u64 	%rd10092, %rd10091, 32;
	and.b64  	%rd10093, %rd10069, 4294967295;
	add.s64 	%rd10094, %rd10092, %rd10093;
	mad.lo.s64 	%rd10095, %rd1797, %rd1575, %rd10094;
	shr.u64 	%rd10096, %rd10095, 32;
	and.b64  	%rd10097, %rd10073, 4294967295;
	add.s64 	%rd10098, %rd10096, %rd10097;
	mad.lo.s64 	%rd10099, %rd1798, %rd1575, %rd10098;
	shr.u64 	%rd10100, %rd10099, 32;
	and.b64  	%rd10101, %rd10076, 4294967295;
	add.s64 	%rd10102, %rd10100, %rd10101;
	mad.lo.s64 	%rd10103, %rd1799, %rd1575, %rd10102;
	shr.u64 	%rd10104, %rd10103, 32;
	add.s64 	%rd10105, %rd10104, %rd10077;
	mad.lo.s64 	%rd10106, %rd1800, %rd1575, %rd10105;
	shr.u64 	%rd10107, %rd10106, 32;
	and.b64  	%rd10108, %rd10083, 4294967295;
	mad.lo.s64 	%rd10109, %rd1793, %rd1576, %rd10108;
	shr.u64 	%rd10110, %rd10109, 32;
	and.b64  	%rd10111, %rd10087, 4294967295;
	add.s64 	%rd10112, %rd10110, %rd10111;
	mad.lo.s64 	%rd10113, %rd1794, %rd1576, %rd10112;
	shr.u64 	%rd10114, %rd10113, 32;
	and.b64  	%rd10115, %rd10091, 4294967295;
	add.s64 	%rd10116, %rd10114, %rd10115;
	mad.lo.s64 	%rd10117, %rd1795, %rd1576, %rd10116;
	shr.u64 	%rd10118, %rd10117, 32;
	and.b64  	%rd10119, %rd10095, 4294967295;
	add.s64 	%rd10120, %rd10118, %rd10119;
	mad.lo.s64 	%rd10121, %rd1796, %rd1576, %rd10120;
	shr.u64 	%rd10122, %rd10121, 32;
	and.b64  	%rd10123, %rd10099, 4294967295;
	add.s64 	%rd10124, %rd10122, %rd10123;
	mad.lo.s64 	%rd10125, %rd1797, %rd1576, %rd10124;
	shr.u64 	%rd10126, %rd10125, 32;
	and.b64  	%rd10127, %rd10103, 4294967295;
	add.s64 	%rd10128, %rd10126, %rd10127;
	mad.lo.s64 	%rd10129, %rd1798, %rd1576, %rd10128;
	shr.u64 	%rd10130, %rd10129, 32;
	and.b64  	%rd10131, %rd10106, 4294967295;
	add.s64 	%rd10132, %rd10130, %rd10131;
	mad.lo.s64 	%rd10133, %rd1799, %rd1576, %rd10132;
	shr.u64 	%rd10134, %rd10133, 32;
	add.s64 	%rd10135, %rd10134, %rd10107;
	mad.lo.s64 	%rd10136, %rd1800, %rd1576, %rd10135;
	shr.u64 	%rd10137, %rd10136, 32;
	and.b64  	%rd10138, %rd10113, 4294967295;
	mad.lo.s64 	%rd10139, %rd1793, %rd1577, %rd10138;
	shr.u64 	%rd10140, %rd10139, 32;
	and.b64  	%rd10141, %rd10117, 4294967295;
	add.s64 	%rd10142, %rd10140, %rd10141;
	mad.lo.s64 	%rd10143, %rd1794, %rd1577, %rd10142;
	shr.u64 	%rd10144, %rd10143, 32;
	and.b64  	%rd10145, %rd10121, 4294967295;
	add.s64 	%rd10146, %rd10144, %rd10145;
	mad.lo.s64 	%rd10147, %rd1795, %rd1577, %rd10146;
	shr.u64 	%rd10148, %rd10147, 32;
	and.b64  	%rd10149, %rd10125, 4294967295;
	add.s64 	%rd10150, %rd10148, %rd10149;
	mad.lo.s64 	%rd10151, %rd1796, %rd1577, %rd10150;
	shr.u64 	%rd10152, %rd10151, 32;
	and.b64  	%rd10153, %rd10129, 4294967295;
	add.s64 	%rd10154, %rd10152, %rd10153;
	mad.lo.s64 	%rd10155, %rd1797, %rd1577, %rd10154;
	shr.u64 	%rd10156, %rd10155, 32;
	and.b64  	%rd10157, %rd10133, 4294967295;
	add.s64 	%rd10158, %rd10156, %rd10157;
	mad.lo.s64 	%rd10159, %rd1798, %rd1577, %rd10158;
	shr.u64 	%rd10160, %rd10159, 32;
	and.b64  	%rd10161, %rd10136, 4294967295;
	add.s64 	%rd10162, %rd10160, %rd10161;
	mad.lo.s64 	%rd10163, %rd1799, %rd1577, %rd10162;
	shr.u64 	%rd10164, %rd10163, 32;
	add.s64 	%rd10165, %rd10164, %rd10137;
	mad.lo.s64 	%rd10166, %rd1800, %rd1577, %rd10165;
	{ .reg .b32 tmp; mov.b64 {tmp, %r2547}, %rd10166; }
	mul.lo.s32 	%r2548, %r9, %r2546;
	cvt.u64.u32 	%rd10167, %r2548;
	and.b64  	%rd10168, %rd9942, 4294967295;
	mad.lo.s64 	%rd10169, %rd3, %rd10167, %rd10168;
	shr.u64 	%rd10170, %rd10169, 32;
	and.b64  	%rd10171, %rd9959, 4294967295;
	add.s64 	%rd10172, %rd10170, %rd10171;
	mad.lo.s64 	%rd10173, %rd4, %rd10167, %rd10172;
	cvt.u32.u64 	%r2549, %rd10173;
	shr.u64 	%rd10174, %rd10173, 32;
	and.b64  	%rd10175, %rd9989, 4294967295;
	add.s64 	%rd10176, %rd10174, %rd10175;
	mad.lo.s64 	%rd10177, %rd5, %rd10167, %rd10176;
	shr.u64 	%rd10178, %rd10177, 32;
	and.b64  	%rd10179, %rd10019, 4294967295;
	add.s64 	%rd10180, %rd10178, %rd10179;
	mad.lo.s64 	%rd10181, %rd6, %rd10167, %rd10180;
	shr.u64 	%rd10182, %rd10181, 32;
	and.b64  	%rd10183, %rd10049, 4294967295;
	add.s64 	%rd10184, %rd10182, %rd10183;
	mad.lo.s64 	%rd10185, %rd7, %rd10167, %rd10184;
	shr.u64 	%rd10186, %rd10185, 32;
	and.b64  	%rd10187, %rd10079, 4294967295;
	add.s64 	%rd10188, %rd10186, %rd10187;
	mad.lo.s64 	%rd10189, %rd8, %rd10167, %rd10188;
	shr.u64 	%rd10190, %rd10189, 32;
	and.b64  	%rd10191, %rd10109, 4294967295;
	add.s64 	%rd10192, %rd10190, %rd10191;
	mad.lo.s64 	%rd10193, %rd9, %rd10167, %rd10192;
	shr.u64 	%rd10194, %rd10193, 32;
	and.b64  	%rd10195, %rd10139, 4294967295;
	add.s64 	%rd10196, %rd10194, %rd10195;
	mad.lo.s64 	%rd10197, %rd10, %rd10167, %rd10196;
	shr.u64 	%rd10198, %rd10197, 32;
	and.b64  	%rd10199, %rd10143, 4294967295;
	add.s64 	%rd10200, %rd10198, %rd10199;
	shr.u64 	%rd10201, %rd10200, 32;
	and.b64  	%rd10202, %rd10147, 4294967295;
	add.s64 	%rd10203, %rd10201, %rd10202;
	shr.u64 	%rd10204, %rd10203, 32;
	and.b64  	%rd10205, %rd10151, 4294967295;
	add.s64 	%rd10206, %rd10204, %rd10205;
	shr.u64 	%rd10207, %rd10206, 32;
	and.b64  	%rd10208, %rd10155, 4294967295;
	add.s64 	%rd10209, %rd10207, %rd10208;
	shr.u64 	%rd10210, %rd10209, 32;
	and.b64  	%rd10211, %rd10159, 4294967295;
	add.s64 	%rd10212, %rd10210, %rd10211;
	shr.u64 	%rd10213, %rd10212, 32;
	and.b64  	%rd10214, %rd10163, 4294967295;
	add.s64 	%rd10215, %rd10213, %rd10214;
	shr.u64 	%rd10216, %rd10215, 32;
	and.b64  	%rd10217, %rd10166, 4294967295;
	add.s64 	%rd10218, %rd10216, %rd10217;
	{ .reg .b32 tmp; mov.b64 {tmp, %r2550}, %rd10218; }
	add.s32 	%r2551, %r2547, %r2550;
	mul.lo.s32 	%r2552, %r9, %r2549;
	cvt.u64.u32 	%rd10219, %r2552;
	and.b64  	%rd10220, %rd10173, 4294967295;
	mad.lo.s64 	%rd10221, %rd3, %rd10219, %rd10220;
	shr.u64 	%rd10222, %rd10221, 32;
	and.b64  	%rd10223, %rd10177, 4294967295;
	add.s64 	%rd10224, %rd10222, %rd10223;
	mad.lo.s64 	%rd10225, %rd4, %rd10219, %rd10224;
	cvt.u32.u64 	%r2553, %rd10225;
	shr.u64 	%rd10226, %rd10225, 32;
	and.b64  	%rd10227, %rd10181, 4294967295;
	add.s64 	%rd10228, %rd10226, %rd10227;
	mad.lo.s64 	%rd10229, %rd5, %rd10219, %rd10228;
	shr.u64 	%rd10230, %rd10229, 32;
	and.b64  	%rd10231, %rd10185, 4294967295;
	add.s64 	%rd10232, %rd10230, %rd10231;
	mad.lo.s64 	%rd10233, %rd6, %rd10219, %rd10232;
	shr.u64 	%rd10234, %rd10233, 32;
	and.b64  	%rd10235, %rd10189, 4294967295;
	add.s64 	%rd10236, %rd10234, %rd10235;
	mad.lo.s64 	%rd10237, %rd7, %rd10219, %rd10236;
	shr.u64 	%rd10238, %rd10237, 32;
	and.b64  	%rd10239, %rd10193, 4294967295;
	add.s64 	%rd10240, %rd10238, %rd10239;
	mad.lo.s64 	%rd10241, %rd8, %rd10219, %rd10240;
	shr.u64 	%rd10242, %rd10241, 32;
	and.b64  	%rd10243, %rd10197, 4294967295;
	add.s64 	%rd10244, %rd10242, %rd10243;
	mad.lo.s64 	%rd10245, %rd9, %rd10219, %rd10244;
	shr.u64 	%rd10246, %rd10245, 32;
	and.b64  	%rd10247, %rd10200, 4294967295;
	add.s64 	%rd10248, %rd10246, %rd10247;
	mad.lo.s64 	%rd10249, %rd10, %rd10219, %rd10248;
	shr.u64 	%rd10250, %rd10249, 32;
	and.b64  	%rd10251, %rd10203, 4294967295;
	add.s64 	%rd10252, %rd10250, %rd10251;
	shr.u64 	%rd10253, %rd10252, 32;
	and.b64  	%rd10254, %rd10206, 4294967295;
	add.s64 	%rd10255, %rd10253, %rd10254;
	shr.u64 	%rd10256, %rd10255, 32;
	and.b64  	%rd10257, %rd10209, 4294967295;
	add.s64 	%rd10258, %rd10256, %rd10257;
	shr.u64 	%rd10259, %rd10258, 32;
	and.b64  	%rd10260, %rd10212, 4294967295;
	add.s64 	%rd10261, %rd10259, %rd10260;
	shr.u64 	%rd10262, %rd10261, 32;
	and.b64  	%rd10263, %rd10215, 4294967295;
	add.s64 	%rd10264, %rd10262, %rd10263;
	shr.u64 	%rd10265, %rd10264, 32;
	and.b64  	%rd10266, %rd10218, 4294967295;
	add.s64 	%rd10267, %rd10265, %rd10266;
	{ .reg .b32 tmp; mov.b64 {tmp, %r2554}, %rd10267; }
	add.s32 	%r2555, %r2551, %r2554;
	mul.lo.s32 	%r2556, %r9, %r2553;
	cvt.u64.u32 	%rd10268, %r2556;
	and.b64  	%rd10269, %rd10225, 4294967295;
	mad.lo.s64 	%rd10270, %rd3, %rd10268, %rd10269;
	shr.u64 	%rd10271, %rd10270, 32;
	and.b64  	%rd10272, %rd10229, 4294967295;
	add.s64 	%rd10273, %rd10271, %rd10272;
	mad.lo.s64 	%rd10274, %rd4, %rd10268, %rd10273;
	cvt.u32.u64 	%r2557, %rd10274;
	shr.u64 	%rd10275, %rd10274, 32;
	and.b64  	%rd10276, %rd10233, 4294967295;
	add.s64 	%rd10277, %rd10275, %rd10276;
	mad.lo.s64 	%rd10278, %rd5, %rd10268, %rd10277;
	shr.u64 	%rd10279, %rd10278, 32;
	and.b64  	%rd10280, %rd10237, 4294967295;
	add.s64 	%rd10281, %rd10279, %rd10280;
	mad.lo.s64 	%rd10282, %rd6, %rd10268, %rd10281;
	shr.u64 	%rd10283, %rd10282, 32;
	and.b64  	%rd10284, %rd10241, 4294967295;
	add.s64 	%rd10285, %rd10283, %rd10284;
	mad.lo.s64 	%rd10286, %rd7, %rd10268, %rd10285;
	shr.u64 	%rd10287, %rd10286, 32;
	and.b64  	%rd10288, %rd10245, 4294967295;
	add.s64 	%rd10289, %rd10287, %rd10288;
	mad.lo.s64 	%rd10290, %rd8, %rd10268, %rd10289;
	shr.u64 	%rd10291, %rd10290, 32;
	and.b64  	%rd10292, %rd10249, 4294967295;
	add.s64 	%rd10293, %rd10291, %rd10292;
	mad.lo.s64 	%rd10294, %rd9, %rd10268, %rd10293;
	shr.u64 	%rd10295, %rd10294, 32;
	and.b64  	%rd10296, %rd10252, 4294967295;
	add.s64 	%rd10297, %rd10295, %rd10296;
	mad.lo.s64 	%rd10298, %rd10, %rd10268, %rd10297;
	shr.u64 	%rd10299, %rd10298, 32;
	and.b64  	%rd10300, %rd10255, 4294967295;
	add.s64 	%rd10301, %rd10299, %rd10300;
	shr.u64 	%rd10302, %rd10301, 32;
	and.b64  	%rd10303, %rd10258, 4294967295;
	add.s64 	%rd10304, %rd10302, %rd10303;
	shr.u64 	%rd10305, %rd10304, 32;
	and.b64  	%rd10306, %rd10261, 4294967295;
	add.s64 	%rd10307, %rd10305, %rd10306;
	shr.u64 	%rd10308, %rd10307, 32;
	and.b64  	%rd10309, %rd10264, 4294967295;
	add.s64 	%rd10310, %rd10308, %rd10309;
	shr.u64 	%rd10311, %rd10310, 32;
	and.b64  	%rd10312, %rd10267, 4294967295;
	add.s64 	%rd10313, %rd10311, %rd10312;
	{ .reg .b32 tmp; mov.b64 {tmp, %r2558}, %rd10313; }
	add.s32 	%r2559, %r2555, %r2558;
	mul.lo.s32 	%r2560, %r9, %r2557;
	cvt.u64.u32 	%rd10314, %r2560;
	and.b64  	%rd10315, %rd10274, 4294967295;
	mad.lo.s64 	%rd10316, %rd3, %rd10314, %rd10315;
	shr.u64 	%rd10317, %rd10316, 32;
	and.b64  	%rd10318, %rd10278, 4294967295;
	add.s64 	%rd10319, %rd10317, %rd10318;
	mad.lo.s64 	%rd10320, %rd4, %rd10314, %rd10319;
	cvt.u32.u64 	%r2561, %rd10320;
	shr.u64 	%rd10321, %rd10320, 32;
	and.b64  	%rd10322, %rd10282, 4294967295;
	add.s64 	%rd10323, %rd10321, %rd10322;
	mad.lo.s64 	%rd10324, %rd5, %rd10314, %rd10323;
	shr.u64 	%rd10325, %rd10324, 32;
	and.b64  	%rd10326, %rd10286, 4294967295;
	add.s64 	%rd10327, %rd10325, %rd10326;
	mad.lo.s64 	%rd10328, %rd6, %rd10314, %rd10327;
	shr.u64 	%rd10329, %rd10328, 32;
	and.b64  	%rd10330, %rd10290, 4294967295;
	add.s64 	%rd10331, %rd10329, %rd10330;
	mad.lo.s64 	%rd10332, %rd7, %rd10314, %rd10331;
	shr.u64 	%rd10333, %rd10332, 32;
	and.b64  	%rd10334, %rd10294, 4294967295;
	add.s64 	%rd10335, %rd10333, %rd10334;
	mad.lo.s64 	%rd10336, %rd8, %rd10314, %rd10335;
	shr.u64 	%rd10337, %rd10336, 32;
	and.b64  	%rd10338, %rd10298, 4294967295;
	add.s64 	%rd10339, %rd10337, %rd10338;
	mad.lo.s64 	%rd10340, %rd9, %rd10314, %rd10339;
	shr.u64 	%rd10341, %rd10340, 32;
	and.b64  	%rd10342, %rd10301, 4294967295;
	add.s64 	%rd10343, %rd10341, %rd10342;
	mad.lo.s64 	%rd10344, %rd10, %rd10314, %rd10343;
	shr.u64 	%rd10345, %rd10344, 32;
	and.b64  	%rd10346, %rd10304, 4294967295;
	add.s64 	%rd10347, %rd10345, %rd10346;
	shr.u64 	%rd10348, %rd10347, 32;
	and.b64  	%rd10349, %rd10307, 4294967295;
	add.s64 	%rd10350, %rd10348, %rd10349;
	shr.u64 	%rd10351, %rd10350, 32;
	and.b64  	%rd10352, %rd10310, 4294967295;
	add.s64 	%rd10353, %rd10351, %rd10352;
	shr.u64 	%rd10354, %rd10353, 32;
	and.b64  	%rd10355, %rd10313, 4294967295;
	add.s64 	%rd10356, %rd10354, %rd10355;
	{ .reg .b32 tmp; mov.b64 {tmp, %r2562}, %rd10356; }
	add.s32 	%r2563, %r2559, %r2562;
	mul.lo.s32 	%r2564, %r9, %r2561;
	cvt.u64.u32 	%rd10357, %r2564;
	and.b64  	%rd10358, %rd10320, 4294967295;
	mad.lo.s64 	%rd10359, %rd3, %rd10357, %rd10358;
	shr.u64 	%rd10360, %rd10359, 32;
	and.b64  	%rd10361, %rd10324, 4294967295;
	add.s64 	%rd10362, %rd10360, %rd10361;
	mad.lo.s64 	%rd10363, %rd4, %rd10357, %rd10362;
	cvt.u32.u64 	%r2565, %rd10363;
	shr.u64 	%rd10364, %rd10363, 32;
	and.b64  	%rd10365, %rd10328, 4294967295;
	add.s64 	%rd10366, %rd10364, %rd10365;
	mad.lo.s64 	%rd10367, %rd5, %rd10357, %rd10366;
	shr.u64 	%rd10368, %rd10367, 32;
	and.b64  	%rd10369, %rd10332, 4294967295;
	add.s64 	%rd10370, %rd10368, %rd10369;
	mad.lo.s64 	%rd10371, %rd6, %rd10357, %rd10370;
	shr.u64 	%rd10372, %rd10371, 32;
	and.b64  	%rd10373, %rd10336, 4294967295;
	add.s64 	%rd10374, %rd10372, %rd10373;
	mad.lo.s64 	%rd10375, %rd7, %rd10357, %rd10374;
	shr.u64 	%rd10376, %rd10375, 32;
	and.b64  	%rd10377, %rd10340, 4294967295;
	add.s64 	%rd10378, %rd10376, %rd10377;
	mad.lo.s64 	%rd10379, %rd8, %rd10357, %rd10378;
	shr.u64 	%rd10380, %rd10379, 32;
	and.b64  	%rd10381, %rd10344, 4294967295;
	add.s64 	%rd10382, %rd10380, %rd10381;
	mad.lo.s64 	%rd10383, %rd9, %rd10357, %rd10382;
	shr.u64 	%rd10384, %rd10383, 32;
	and.b64  	%rd10385, %rd10347, 4294967295;
	add.s64 	%rd10386, %rd10384, %rd10385;
	mad.lo.s64 	%rd10387, %rd10, %rd10357, %rd10386;
	shr.u64 	%rd10388, %rd10387, 32;
	and.b64  	%rd10389, %rd10350, 4294967295;
	add.s64 	%rd10390, %rd10388, %rd10389;
	shr.u64 	%rd10391, %rd10390, 32;
	and.b64  	%rd10392, %rd10353, 4294967295;
	add.s64 	%rd10393, %rd10391, %rd10392;
	shr.u64 	%rd10394, %rd10393, 32;
	and.b64  	%rd10395, %rd10356, 4294967295;
	add.s64 	%rd10396, %rd10394, %rd10395;
	{ .reg .b32 tmp; mov.b64 {tmp, %r2566}, %rd10396; }
	add.s32 	%r2567, %r2563, %r2566;
	mul.lo.s32 	%r2568, %r9, %r2565;
	cvt.u64.u32 	%rd10397, %r2568;
	and.b64  	%rd10398, %rd10363, 4294967295;
	mad.lo.s64 	%rd10399, %rd3, %rd10397, %rd10398;
	shr.u64 	%rd10400, %rd10399, 32;
	and.b64  	%rd10401, %rd10367, 4294967295;
	add.s64 	%rd10402, %rd10400, %rd10401;
	mad.lo.s64 	%rd10403, %rd4, %rd10397, %rd10402;
	cvt.u32.u64 	%r2569, %rd10403;
	shr.u64 	%rd10404, %rd10403, 32;
	and.b64  	%rd10405, %rd10371, 4294967295;
	add.s64 	%rd10406, %rd10404, %rd10405;
	mad.lo.s64 	%rd10407, %rd5, %rd10397, %rd10406;
	shr.u64 	%rd10408, %rd10407, 32;
	and.b64  	%rd10409, %rd10375, 4294967295;
	add.s64 	%rd10410, %rd10408, %rd10409;
	mad.lo.s64 	%rd10411, %rd6, %rd10397, %rd10410;
	shr.u64 	%rd10412, %rd10411, 32;
	and.b64  	%rd10413, %rd10379, 4294967295;
	add.s64 	%rd10414, %rd10412, %rd10413;
	mad.lo.s64 	%rd10415, %rd7, %rd10397, %rd10414;
	shr.u64 	%rd10416, %rd10415, 32;
	and.b64  	%rd10417, %rd10383, 4294967295;
	add.s64 	%rd10418, %rd10416, %rd10417;
	mad.lo.s64 	%rd10419, %rd8, %rd10397, %rd10418;
	shr.u64 	%rd10420, %rd10419, 32;
	and.b64  	%rd10421, %rd10387, 4294967295;
	add.s64 	%rd10422, %rd10420, %rd10421;
	mad.lo.s64 	%rd10423, %rd9, %rd10397, %rd10422;
	shr.u64 	%rd10424, %rd10423, 32;
	and.b64  	%rd10425, %rd10390, 4294967295;
	add.s64 	%rd10426, %rd10424, %rd10425;
	mad.lo.s64 	%rd10427, %rd10, %rd10397, %rd10426;
	shr.u64 	%rd10428, %rd10427, 32;
	and.b64  	%rd10429, %rd10393, 4294967295;
	add.s64 	%rd10430, %rd10428, %rd10429;
	shr.u64 	%rd10431, %rd10430, 32;
	and.b64  	%rd10432, %rd10396, 4294967295;
	add.s64 	%rd10433, %rd10431, %rd10432;
	{ .reg .b32 tmp; mov.b64 {tmp, %r2570}, %rd10433; }
	add.s32 	%r2571, %r2567, %r2570;
	mul.lo.s32 	%r2572, %r9, %r2569;
	cvt.u64.u32 	%rd10434, %r2572;
	and.b64  	%rd10435, %rd10403, 4294967295;
	mad.lo.s64 	%rd10436, %rd3, %rd10434, %rd10435;
	shr.u64 	%rd10437, %rd10436, 32;
	and.b64  	%rd10438, %rd10407, 4294967295;
	add.s64 	%rd10439, %rd10437, %rd10438;
	mad.lo.s64 	%rd10440, %rd4, %rd10434, %rd10439;
	cvt.u32.u64 	%r2573, %rd10440;
	shr.u64 	%rd10441, %rd10440, 32;
	and.b64  	%rd10442, %rd10411, 4294967295;
	add.s64 	%rd10443, %rd10441, %rd10442;
	mad.lo.s64 	%rd10444, %rd5, %rd10434, %rd10443;
	shr.u64 	%rd10445, %rd10444, 32;
	and.b64  	%rd10446, %rd10415, 4294967295;
	add.s64 	%rd10447, %rd10445, %rd10446;
	mad.lo.s64 	%rd10448, %rd6, %rd10434, %rd10447;
	shr.u64 	%rd10449, %rd10448, 32;
	and.b64  	%rd10450, %rd10419, 4294967295;
	add.s64 	%rd10451, %rd10449, %rd10450;
	mad.lo.s64 	%rd10452, %rd7, %rd10434, %rd10451;
	shr.u64 	%rd10453, %rd10452, 32;
	and.b64  	%rd10454, %rd10423, 4294967295;
	add.s64 	%rd10455, %rd10453, %rd10454;
	mad.lo.s64 	%rd10456, %rd8, %rd10434, %rd10455;
	shr.u64 	%rd10457, %rd10456, 32;
	and.b64  	%rd10458, %rd10427, 4294967295;
	add.s64 	%rd10459, %rd10457, %rd10458;
	mad.lo.s64 	%rd10460, %rd9, %rd10434, %rd10459;
	shr.u64 	%rd10461, %rd10460, 32;
	and.b64  	%rd10462, %rd10430, 4294967295;
	add.s64 	%rd10463, %rd10461, %rd10462;
	mad.lo.s64 	%rd10464, %rd10, %rd10434, %rd10463;
	shr.u64 	%rd10465, %rd10464, 32;
	and.b64  	%rd10466, %rd10433, 4294967295;
	add.s64 	%rd10467, %rd10465, %rd10466;
	{ .reg .b32 tmp; mov.b64 {tmp, %r2574}, %rd10467; }
	add.s32 	%r2575, %r2571, %r2574;
	mul.lo.s32 	%r2576, %r9, %r2573;
	cvt.u64.u32 	%rd10468, %r2576;
	and.b64  	%rd10469, %rd10440, 4294967295;
	mad.lo.s64 	%rd10470, %rd3, %rd10468, %rd10469;
	shr.u64 	%rd10471, %rd10470, 32;
	and.b64  	%rd10472, %rd10444, 4294967295;
	add.s64 	%rd10473, %rd10471, %rd10472;
	mad.lo.s64 	%rd1801, %rd4, %rd10468, %rd10473;
	cvt.u32.u64 	%r6722, %rd1801;
	shr.u64 	%rd10474, %rd1801, 32;
	and.b64  	%rd10475, %rd10448, 4294967295;
	add.s64 	%rd10476, %rd10474, %rd10475;
	mad.lo.s64 	%rd48873, %rd5, %rd10468, %rd10476;
	cvt.u32.u64 	%r924, %rd48873;
	shr.u64 	%rd10477, %rd48873, 32;
	and.b64  	%rd10478, %rd10452, 4294967295;
	add.s64 	%rd10479, %rd10477, %rd10478;
	mad.lo.s64 	%rd48874, %rd6, %rd10468, %rd10479;
	cvt.u32.u64 	%r925, %rd48874;
	shr.u64 	%rd10480, %rd48874, 32;
	and.b64  	%rd10481, %rd10456, 4294967295;
	add.s64 	%rd10482, %rd10480, %rd10481;
	mad.lo.s64 	%rd48875, %rd7, %rd10468, %rd10482;
	cvt.u32.u64 	%r926, %rd48875;
	shr.u64 	%rd10483, %rd48875, 32;
	and.b64  	%rd10484, %rd10460, 4294967295;
	add.s64 	%rd10485, %rd10483, %rd10484;
	mad.lo.s64 	%rd48876, %rd8, %rd10468, %rd10485;
	cvt.u32.u64 	%r927, %rd48876;
	shr.u64 	%rd10486, %rd48876, 32;
	and.b64  	%rd10487, %rd10464, 4294967295;
	add.s64 	%rd10488, %rd10486, %rd10487;
	mad.lo.s64 	%rd48877, %rd9, %rd10468, %rd10488;
	cvt.u32.u64 	%r928, %rd48877;
	shr.u64 	%rd10489, %rd48877, 32;
	and.b64  	%rd10490, %rd10467, 4294967295;
	add.s64 	%rd10491, %rd10489, %rd10490;
	mad.lo.s64 	%rd48878, %rd10, %rd10468, %rd10491;
	cvt.u32.u64 	%r929, %rd48878;
	{ .reg .b32 tmp; mov.b64 {tmp, %r2577}, %rd48878; }
	add.s32 	%r6723, %r2575, %r2577;
	setp.gt.u32 	%p252, %r6723, %r2545;
	@%p252 bra 	$L__BB0_1020;
	cvt.u32.u64 	%r2578, %rd10;
	setp.lt.u32 	%p253, %r6723, %r2578;
	@%p253 bra 	$L__BB0_1021;
	cvt.u32.u64 	%r2579, %rd9;
	setp.lt.u32 	%p254, %r2579, %r929;
	@%p254 bra 	$L__BB0_1020;
	cvt.u32.u64 	%r2580, %rd9;
	setp.gt.u32 	%p255, %r2580, %r929;
	@%p255 bra 	$L__BB0_1021;
	cvt.u32.u64 	%r2581, %rd8;
	setp.lt.u32 	%p256, %r2581, %r928;
	@%p256 bra 	$L__BB0_1020;
	cvt.u32.u64 	%r2582, %rd8;
	setp.gt.u32 	%p257, %r2582, %r928;
	@%p257 bra 	$L__BB0_1021;
	cvt.u32.u64 	%r2583, %rd7;
	setp.lt.u32 	%p258, %r2583, %r927;
	@%p258 bra 	$L__BB0_1020;
	cvt.u32.u64 	%r2584, %rd7;
	setp.gt.u32 	%p259, %r2584, %r927;
	@%p259 bra 	$L__BB0_1021;
	cvt.u32.u64 	%r2585, %rd6;
	setp.lt.u32 	%p260, %r2585, %r926;
	@%p260 bra 	$L__BB0_1020;
	cvt.u32.u64 	%r2586, %rd6;
	setp.gt.u32 	%p261, %r2586, %r926;
	@%p261 bra 	$L__BB0_1021;
	cvt.u32.u64 	%r2587, %rd5;
	setp.lt.u32 	%p262, %r2587, %r925;
	@%p262 bra 	$L__BB0_1020;
	cvt.u32.u64 	%r2588, %rd5;
	setp.gt.u32 	%p263, %r2588, %r925;
	@%p263 bra 	$L__BB0_1021;
	cvt.u32.u64 	%r2589, %rd4;
	setp.lt.u32 	%p264, %r2589, %r924;
	@%p264 bra 	$L__BB0_1020;
	cvt.u32.u64 	%r2590, %rd4;
	cvt.u32.u64 	%r2591, %rd3;
	setp.gt.u32 	%p265, %r2590, %r924;
	setp.gt.u32 	%p266, %r2591, %r6722;
	or.pred  	%p267, %p265, %p266;
	@%p267 bra 	$L__BB0_1021;
$L__BB0_1020:
	cvt.u32.u64 	%r2592, %rd10;
	and.b64  	%rd10493, %rd1801, 4294967295;
	sub.s64 	%rd10494, %rd10493, %rd3;
	shr.u64 	%rd10495, %rd10494, 63;
	cvt.u32.u64 	%r6722, %rd10494;
	and.b64  	%rd10496, %rd48873, 4294967295;
	add.s64 	%rd10497, %rd10495, %rd4;
	sub.s64 	%rd48873, %rd10496, %rd10497;
	shr.u64 	%rd10498, %rd48873, 63;
	and.b64  	%rd10499, %rd48874, 4294967295;
	add.s64 	%rd10500, %rd10498, %rd5;
	sub.s64 	%rd48874, %rd10499, %rd10500;
	shr.u64 	%rd10501, %rd48874, 63;
	and.b64  	%rd10502, %rd48875, 4294967295;
	add.s64 	%rd10503, %rd10501, %rd6;
	sub.s64 	%rd48875, %rd10502, %rd10503;
	shr.u64 	%rd10504, %rd48875, 63;
	and.b64  	%rd10505, %rd48876, 4294967295;
	add.s64 	%rd10506, %rd10504, %rd7;
	sub.s64 	%rd48876, %rd10505, %rd10506;
	shr.u64 	%rd10507, %rd48876, 63;
	and.b64  	%rd10508, %rd48877, 4294967295;
	add.s64 	%rd10509, %rd10507, %rd8;
	sub.s64 	%rd48877, %rd10508, %rd10509;
	shr.u64 	%rd10510, %rd48877, 63;
	and.b64  	%rd10511, %rd48878, 4294967295;
	add.s64 	%rd10512, %rd10510, %rd9;
	sub.s64 	%rd48878, %rd10511, %rd10512;
	shr.u64 	%rd10513, %rd48878, 63;
	cvt.u32.u64 	%r2593, %rd10513;
	add.s32 	%r2594, %r2592, %r2593;
	sub.s32 	%r6723, %r6723, %r2594;
$L__BB0_1021:
	cvt.u32.u64 	%r2595, %rd10;
	shl.b32 	%r6724, %r6722, 1;
	shr.u32 	%r2596, %r6722, 31;
	cvt.u64.u32 	%rd10515, %r2596;
	shl.b64 	%rd10516, %rd48873, 1;
	and.b64  	%rd10517, %rd10516, 8589934590;
	or.b64  	%rd48879, %rd10517, %rd10515;
	cvt.u32.u64 	%r936, %rd48879;
	shr.u64 	%rd10518, %rd10517, 32;
	shl.b64 	%rd10519, %rd48874, 1;
	and.b64  	%rd10520, %rd10519, 8589934590;
	or.b64  	%rd48880, %rd10518, %rd10520;
	cvt.u32.u64 	%r937, %rd48880;
	shr.u64 	%rd10521, %rd10520, 32;
	shl.b64 	%rd10522, %rd48875, 1;
	and.b64  	%rd10523, %rd10522, 8589934590;
	or.b64  	%rd48881, %rd10521, %rd10523;
	cvt.u32.u64 	%r938, %rd48881;
	shr.u64 	%rd10524, %rd10523, 32;
	shl.b64 	%rd10525, %rd48876, 1;
	and.b64  	%rd10526, %rd10525, 8589934590;
	or.b64  	%rd48882, %rd10524, %rd10526;
	cvt.u32.u64 	%r939, %rd48882;
	shr.u64 	%rd10527, %rd10526, 32;
	shl.b64 	%rd10528, %rd48877, 1;
	and.b64  	%rd10529, %rd10528, 8589934590;
	or.b64  	%rd48883, %rd10527, %rd10529;
	cvt.u32.u64 	%r940, %rd48883;
	shr.u64 	%rd10530, %rd10529, 32;
	shl.b64 	%rd10531, %rd48878, 1;
	and.b64  	%rd10532, %rd10531, 8589934590;
	or.b64  	%rd48884, %rd10530, %rd10532;
	cvt.u32.u64 	%r941, %rd48884;
	shr.u64 	%rd10533, %rd10532, 32;
	mul.wide.u32 	%rd10534, %r6723, 2;
	add.s64 	%rd48885, %rd10533, %rd10534;
	cvt.u32.u64 	%r942, %rd48885;
	setp.gt.u64 	%p268, %rd48885, 4294967295;
	setp.lt.u32 	%p269, %r2595, %r942;
	or.pred  	%p270, %p268, %p269;
	@%p270 bra 	$L__BB0_1035;
	cvt.u32.u64 	%r2597, %rd10;
	setp.gt.u32 	%p271, %r2597, %r942;
	@%p271 bra 	$L__BB0_1036;
	cvt.u32.u64 	%r2598, %rd9;
	setp.lt.u32 	%p272, %r2598, %r941;
	@%p272 bra 	$L__BB0_1035;
	cvt.u32.u64 	%r2599, %rd9;
	setp.gt.u32 	%p273, %r2599, %r941;
	@%p273 bra 	$L__BB0_1036;
	cvt.u32.u64 	%r2600, %rd8;
	setp.lt.u32 	%p274, %r2600, %r940;
	@%p274 bra 	$L__BB0_1035;
	cvt.u32.u64 	%r2601, %rd8;
	setp.gt.u32 	%p275, %r2601, %r940;
	@%p275 bra 	$L__BB0_1036;
	cvt.u32.u64 	%r2602, %rd7;
	setp.lt.u32 	%p276, %r2602, %r939;
	@%p276 bra 	$L__BB0_1035;
	cvt.u32.u64 	%r2603, %rd7;
	setp.gt.u32 	%p277, %r2603, %r939;
	@%p277 bra 	$L__BB0_1036;
	cvt.u32.u64 	%r2604, %rd6;
	setp.lt.u32 	%p278, %r2604, %r938;
	@%p278 bra 	$L__BB0_1035;
	cvt.u32.u64 	%r2605, %rd6;
	setp.gt.u32 	%p279, %r2605, %r938;
	@%p279 bra 	$L__BB0_1036;
	cvt.u32.u64 	%r2606, %rd5;
	setp.lt.u32 	%p280, %r2606, %r937;
	@%p280 bra 	$L__BB0_1035;
	cvt.u32.u64 	%r2607, %rd5;
	setp.gt.u32 	%p281, %r2607, %r937;
	@%p281 bra 	$L__BB0_1036;
	cvt.u32.u64 	%r2608, %rd4;
	setp.lt.u32 	%p282, %r2608, %r936;
	@%p282 bra 	$L__BB0_1035;
	cvt.u32.u64 	%r2609, %rd4;
	cvt.u32.u64 	%r2610, %rd3;
	setp.gt.u32 	%p283, %r2609, %r936;
	setp.lt.u32 	%p284, %r6724, %r2610;
	or.pred  	%p285, %p283, %p284;
	@%p285 bra 	$L__BB0_1036;
$L__BB0_1035:
	cvt.u64.u32 	%rd10537, %r6724;
	sub.s64 	%rd10538, %rd10537, %rd3;
	shr.u64 	%rd10539, %rd10538, 63;
	cvt.u32.u64 	%r6724, %rd10538;
	and.b64  	%rd10540, %rd48879, 4294967295;
	add.s64 	%rd10541, %rd10539, %rd4;
	sub.s64 	%rd48879, %rd10540, %rd10541;
	shr.u64 	%rd10542, %rd48879, 63;
	and.b64  	%rd10543, %rd48880, 4294967295;
	add.s64 	%rd10544, %rd10542, %rd5;
	sub.s64 	%rd48880, %rd10543, %rd10544;
	shr.u64 	%rd10545, %rd48880, 63;
	and.b64  	%rd10546, %rd48881, 4294967295;
	add.s64 	%rd10547, %rd10545, %rd6;
	sub.s64 	%rd48881, %rd10546, %rd10547;
	shr.u64 	%rd10548, %rd48881, 63;
	and.b64  	%rd10549, %rd48882, 4294967295;
	add.s64 	%rd10550, %rd10548, %rd7;
	sub.s64 	%rd48882, %rd10549, %rd10550;
	shr.u64 	%rd10551, %rd48882, 63;
	and.b64  	%rd10552, %rd48883, 4294967295;
	add.s64 	%rd10553, %rd10551, %rd8;
	sub.s64 	%rd48883, %rd10552, %rd10553;
	shr.u64 	%rd10554, %rd48883, 63;
	and.b64  	%rd10555, %rd48884, 4294967295;
	add.s64 	%rd10556, %rd10554, %rd9;
	sub.s64 	%rd48884, %rd10555, %rd10556;
	shr.u64 	%rd10557, %rd48884, 63;
	and.b64  	%rd10558, %rd48885, 4294967295;
	add.s64 	%rd10559, %rd10557, %rd10;
	sub.s64 	%rd48885, %rd10558, %rd10559;
$L__BB0_1036:
	cvt.u32.u64 	%r2611, %rd10;
	shl.b32 	%r6725, %r6724, 1;
	shr.u32 	%r2612, %r6724, 31;
	cvt.u64.u32 	%rd10561, %r2612;
	shl.b64 	%rd10562, %rd48879, 1;
	and.b64  	%rd10563, %rd10562, 8589934590;
	or.b64  	%rd48886, %rd10563, %rd10561;
	cvt.u32.u64 	%r946, %rd48886;
	shr.u64 	%rd10564, %rd10563, 32;
	shl.b64 	%rd10565, %rd48880, 1;
	and.b64  	%rd10566, %rd10565, 8589934590;
	or.b64  	%rd48887, %rd10564, %rd10566;
	cvt.u32.u64 	%r947, %rd48887;
	shr.u64 	%rd10567, %rd10566, 32;
	shl.b64 	%rd10568, %rd48881, 1;
	and.b64  	%rd10569, %rd10568, 8589934590;
	or.b64  	%rd48888, %rd10567, %rd10569;
	cvt.u32.u64 	%r948, %rd48888;
	shr.u64 	%rd10570, %rd10569, 32;
	shl.b64 	%rd10571, %rd48882, 1;
	and.b64  	%rd10572, %rd10571, 8589934590;
	or.b64  	%rd48889, %rd10570, %rd10572;
	cvt.u32.u64 	%r949, %rd48889;
	shr.u64 	%rd10573, %rd10572, 32;
	shl.b64 	%rd10574, %rd48883, 1;
	and.b64  	%rd10575, %rd10574, 8589934590;
	or.b64  	%rd48890, %rd10573, %rd10575;
	cvt.u32.u64 	%r950, %rd48890;
	shr.u64 	%rd10576, %rd10575, 32;
	shl.b64 	%rd10577, %rd48884, 1;
	and.b64  	%rd10578, %rd10577, 8589934590;
	or.b64  	%rd48891, %rd10576, %rd10578;
	cvt.u32.u64 	%r951, %rd48891;
	shr.u64 	%rd10579, %rd10578, 32;
	shl.b64 	%rd10581, %rd48885, 1;
	and.b64  	%rd10582, %rd10581, 8589934590;
	or.b64  	%rd48892, %rd10579, %rd10582;
	cvt.u32.u64 	%r952, %rd48892;
	setp.gt.u64 	%p286, %rd48892, 4294967295;
	setp.lt.u32 	%p287, %r2611, %r952;
	or.pred  	%p288, %p286, %p287;
	@%p288 bra 	$L__BB0_1050;
	cvt.u32.u64 	%r2613, %rd10;
	setp.gt.u32 	%p289, %r2613, %r952;
	@%p289 bra 	$L__BB0_1051;
	cvt.u32.u64 	%r2614, %rd9;
	setp.lt.u32 	%p290, %r2614, %r951;
	@%p290 bra 	$L__BB0_1050;
	cvt.u32.u64 	%r2615, %rd9;
	setp.gt.u32 	%p291, %r2615, %r951;
	@%p291 bra 	$L__BB0_1051;
	cvt.u32.u64 	%r2616, %rd8;
	setp.lt.u32 	%p292, %r2616, %r950;
	@%p292 bra 	$L__BB0_1050;
	cvt.u32.u64 	%r2617, %rd8;
	setp.gt.u32 	%p293, %r2617, %r950;
	@%p293 bra 	$L__BB0_1051;
	cvt.u32.u64 	%r2618, %rd7;
	setp.lt.u32 	%p294, %r2618, %r949;
	@%p294 bra 	$L__BB0_1050;
	cvt.u32.u64 	%r2619, %rd7;
	setp.gt.u32 	%p295, %r2619, %r949;
	@%p295 bra 	$L__BB0_1051;
	cvt.u32.u64 	%r2620, %rd6;
	setp.lt.u32 	%p296, %r2620, %r948;
	@%p296 bra 	$L__BB0_1050;
	cvt.u32.u64 	%r2621, %rd6;
	setp.gt.u32 	%p297, %r2621, %r948;
	@%p297 bra 	$L__BB0_1051;
	cvt.u32.u64 	%r2622, %rd5;
	setp.lt.u32 	%p298, %r2622, %r947;
	@%p298 bra 	$L__BB0_1050;
	cvt.u32.u64 	%r2623, %rd5;
	setp.gt.u32 	%p299, %r2623, %r947;
	@%p299 bra 	$L__BB0_1051;
	cvt.u32.u64 	%r2624, %rd4;
	setp.lt.u32 	%p300, %r2624, %r946;
	@%p300 bra 	$L__BB0_1050;
	cvt.u32.u64 	%r2625, %rd4;
	cvt.u32.u64 	%r2626, %rd3;
	setp.gt.u32 	%p301, %r2625, %r946;
	setp.lt.u32 	%p302, %r6725, %r2626;
	or.pred  	%p303, %p301, %p302;
	@%p303 bra 	$L__BB0_1051;
$L__BB0_1050:
	cvt.u64.u32 	%rd10584, %r6725;
	sub.s64 	%rd10585, %rd10584, %rd3;
	shr.u64 	%rd10586, %rd10585, 63;
	cvt.u32.u64 	%r6725, %rd10585;
	and.b64  	%rd10587, %rd48886, 4294967295;
	add.s64 	%rd10588, %rd10586, %rd4;
	sub.s64 	%rd48886, %rd10587, %rd10588;
	shr.u64 	%rd10589, %rd48886, 63;
	and.b64  	%rd10590, %rd48887, 4294967295;
	add.s64 	%rd10591, %rd10589, %rd5;
	sub.s64 	%rd48887, %rd10590, %rd10591;
	shr.u64 	%rd10592, %rd48887, 63;
	and.b64  	%rd10593, %rd48888, 4294967295;
	add.s64 	%rd10594, %rd10592, %rd6;
	sub.s64 	%rd48888, %rd10593, %rd10594;
	shr.u64 	%rd10595, %rd48888, 63;
	and.b64  	%rd10596, %rd48889, 4294967295;
	add.s64 	%rd10597, %rd10595, %rd7;
	sub.s64 	%rd48889, %rd10596, %rd10597;
	shr.u64 	%rd10598, %rd48889, 63;
	and.b64  	%rd10599, %rd48890, 4294967295;
	add.s64 	%rd10600, %rd10598, %rd8;
	sub.s64 	%rd48890, %rd10599, %rd10600;
	shr.u64 	%rd10601, %rd48890, 63;
	and.b64  	%rd10602, %rd48891, 4294967295;
	add.s64 	%rd10603, %rd10601, %rd9;
	sub.s64 	%rd48891, %rd10602, %rd10603;
	shr.u64 	%rd10604, %rd48891, 63;
	and.b64  	%rd10605, %rd48892, 4294967295;
	add.s64 	%rd10606, %rd10604, %rd10;
	sub.s64 	%rd48892, %rd10605, %rd10606;
$L__BB0_1051:
	cvt.u32.u64 	%r2627, %rd10;
	mul.lo.s64 	%rd10607, %rd1793, %rd1793;
	cvt.u32.u64 	%r2628, %rd10607;
	shr.u64 	%rd10608, %rd10607, 32;
	mul.lo.s64 	%rd10609, %rd1794, %rd1793;
	add.s64 	%rd10610, %rd10608, %rd10609;
	shr.u64 	%rd10611, %rd10610, 32;
	mul.lo.s64 	%rd10612, %rd1795, %rd1793;
	add.s64 	%rd10613, %rd10611, %rd10612;
	shr.u64 	%rd10614, %rd10613, 32;
	mul.lo.s64 	%rd10615, %rd1796, %rd1793;
	add.s64 	%rd10616, %rd10614, %rd10615;
	shr.u64 	%rd10617, %rd10616, 32;
	mul.lo.s64 	%rd10618, %rd1797, %rd1793;
	add.s64 	%rd10619, %rd10617, %rd10618;
	shr.u64 	%rd10620, %rd10619, 32;
	mul.lo.s64 	%rd10621, %rd1798, %rd1793;
	add.s64 	%rd10622, %rd10620, %rd10621;
	shr.u64 	%rd10623, %rd10622, 32;
	mul.lo.s64 	%rd10624, %rd1799, %rd1793;
	add.s64 	%rd10625, %rd10623, %rd10624;
	shr.u64 	%rd10626, %rd10625, 32;
	mul.lo.s64 	%rd10627, %rd1793, %rd1800;
	add.s64 	%rd10628, %rd10626, %rd10627;
	shr.u64 	%rd10629, %rd10628, 32;
	and.b64  	%rd10630, %rd10610, 4294967295;
	add.s64 	%rd10631, %rd10609, %rd10630;
	shr.u64 	%rd10632, %rd10631, 32;
	and.b64  	%rd10633, %rd10613, 4294967295;
	add.s64 	%rd10634, %rd10632, %rd10633;
	mad.lo.s64 	%rd10635, %rd1794, %rd1794, %rd10634;
	shr.u64 	%rd10636, %rd10635, 32;
	mul.lo.s64 	%rd10637, %rd1795, %rd1794;
	and.b64  	%rd10638, %rd10616, 4294967295;
	add.s64 	%rd10639, %rd10636, %rd10638;
	add.s64 	%rd10640, %rd10639, %rd10637;
	shr.u64 	%rd10641, %rd10640, 32;
	mul.lo.s64 	%rd10642, %rd1796, %rd1794;
	and.b64  	%rd10643, %rd10619, 4294967295;
	add.s64 	%rd10644, %rd10641, %rd10643;
	add.s64 	%rd10645, %rd10644, %rd10642;
	shr.u64 	%rd10646, %rd10645, 32;
	mul.lo.s64 	%rd10647, %rd1797, %rd1794;
	and.b64  	%rd10648, %rd10622, 4294967295;
	add.s64 	%rd10649, %rd10646, %rd10648;
	add.s64 	%rd10650, %rd10649, %rd10647;
	shr.u64 	%rd10651, %rd10650, 32;
	mul.lo.s64 	%rd10652, %rd1798, %rd1794;
	and.b64  	%rd10653, %rd10625, 4294967295;
	add.s64 	%rd10654, %rd10651, %rd10653;
	add.s64 	%rd10655, %rd10654, %rd10652;
	shr.u64 	%rd10656, %rd10655, 32;
	mul.lo.s64 	%rd10657, %rd1799, %rd1794;
	and.b64  	%rd10658, %rd10628, 4294967295;
	add.s64 	%rd10659, %rd10656, %rd10658;
	add.s64 	%rd10660, %rd10659, %rd10657;
	shr.u64 	%rd10661, %rd10660, 32;
	mul.lo.s64 	%rd10662, %rd1794, %rd1800;
	add.s64 	%rd10663, %rd10661, %rd10629;
	add.s64 	%rd10664, %rd10663, %rd10662;
	shr.u64 	%rd10665, %rd10664, 32;
	and.b64  	%rd10666, %rd10635, 4294967295;
	add.s64 	%rd10667, %rd10612, %rd10666;
	shr.u64 	%rd10668, %rd10667, 32;
	and.b64  	%rd10669, %rd10640, 4294967295;
	add.s64 	%rd10670, %rd10668, %rd10669;
	add.s64 	%rd10671, %rd10670, %rd10637;
	shr.u64 	%rd10672, %rd10671, 32;
	and.b64  	%rd10673, %rd10645, 4294967295;
	add.s64 	%rd10674, %rd10672, %rd10673;
	mad.lo.s64 	%rd10675, %rd1795, %rd1795, %rd10674;
	shr.u64 	%rd10676, %rd10675, 32;
	mul.lo.s64 	%rd10677, %rd1796, %rd1795;
	and.b64  	%rd10678, %rd10650, 4294967295;
	add.s64 	%rd10679, %rd10676, %rd10678;
	add.s64 	%rd10680, %rd10679, %rd10677;
	shr.u64 	%rd10681, %rd10680, 32;
	mul.lo.s64 	%rd10682, %rd1797, %rd1795;
	and.b64  	%rd10683, %rd10655, 4294967295;
	add.s64 	%rd10684, %rd10681, %rd10683;
	add.s64 	%rd10685, %rd10684, %rd10682;
	shr.u64 	%rd10686, %rd10685, 32;
	mul.lo.s64 	%rd10687, %rd1798, %rd1795;
	and.b64  	%rd10688, %rd10660, 4294967295;
	add.s64 	%rd10689, %rd10686, %rd10688;
	add.s64 	%rd10690, %rd10689, %rd10687;
	shr.u64 	%rd10691, %rd10690, 32;
	mul.lo.s64 	%rd10692, %rd1799, %rd1795;
	and.b64  	%rd10693, %rd10664, 4294967295;
	add.s64 	%rd10694, %rd10691, %rd10693;
	add.s64 	%rd10695, %rd10694, %rd10692;
	shr.u64 	%rd10696, %rd10695, 32;
	mul.lo.s64 	%rd10697, %rd1795, %rd1800;
	add.s64 	%rd10698, %rd10696, %rd10665;
	add.s64 	%rd10699, %rd10698, %rd10697;
	shr.u64 	%rd10700, %rd10699, 32;
	and.b64  	%rd10701, %rd10671, 4294967295;
	add.s64 	%rd10702, %rd10615, %rd10701;
	shr.u64 	%rd10703, %rd10702, 32;
	and.b64  	%rd10704, %rd10675, 4294967295;
	add.s64 	%rd10705, %rd10703, %rd10704;
	add.s64 	%rd10706, %rd10705, %rd10642;
	shr.u64 	%rd10707, %rd10706, 32;
	and.b64  	%rd10708, %rd10680, 4294967295;
	add.s64 	%rd10709, %rd10707, %rd10708;
	add.s64 	%rd10710, %rd10709, %rd10677;
	shr.u64 	%rd10711, %rd10710, 32;
	and.b64  	%rd10712, %rd10685, 4294967295;
	add.s64 	%rd10713, %rd10711, %rd10712;
	mad.lo.s64 	%rd10714, %rd1796, %rd1796, %rd10713;
	shr.u64 	%rd10715, %rd10714, 32;
	mul.lo.s64 	%rd10716, %rd1797, %rd1796;
	and.b64  	%rd10717, %rd10690, 4294967295;
	add.s64 	%rd10718, %rd10715, %rd10717;
	add.s64 	%rd10719, %rd10718, %rd10716;
	shr.u64 	%rd10720, %rd10719, 32;
	mul.lo.s64 	%rd10721, %rd1798, %rd1796;
	and.b64  	%rd10722, %rd10695, 4294967295;
	add.s64 	%rd10723, %rd10720, %rd10722;
	add.s64 	%rd10724, %rd10723, %rd10721;
	shr.u64 	%rd10725, %rd10724, 32;
	mul.lo.s64 	%rd10726, %rd1799, %rd1796;
	and.b64  	%rd10727, %rd10699, 4294967295;
	add.s64 	%rd10728, %rd10725, %rd10727;
	add.s64 	%rd10729, %rd10728, %rd10726;
	shr.u64 	%rd10730, %rd10729, 32;
	mul.lo.s64 	%rd10731, %rd1796, %rd1800;
	add.s64 	%rd10732, %rd10730, %rd10700;
	add.s64 	%rd10733, %rd10732, %rd10731;
	shr.u64 	%rd10734, %rd10733, 32;
	and.b64  	%rd10735, %rd10706, 4294967295;
	add.s64 	%rd10736, %rd10618, %rd10735;
	shr.u64 	%rd10737, %rd10736, 32;
	and.b64  	%rd10738, %rd10710, 4294967295;
	add.s64 	%rd10739, %rd10737, %rd10738;
	add.s64 	%rd10740, %rd10739, %rd10647;
	shr.u64 	%rd10741, %rd10740, 32;
	and.b64  	%rd10742, %rd10714, 4294967295;
	add.s64 	%rd10743, %rd10741, %rd10742;
	add.s64 	%rd10744, %rd10743, %rd10682;
	shr.u64 	%rd10745, %rd10744, 32;
	and.b64  	%rd10746, %rd10719, 4294967295;
	add.s64 	%rd10747, %rd10745, %rd10746;
	add.s64 	%rd10748, %rd10747, %rd10716;
	shr.u64 	%rd10749, %rd10748, 32;
	and.b64  	%rd10750, %rd10724, 4294967295;
	add.s64 	%rd10751, %rd10749, %rd10750;
	mad.lo.s64 	%rd10752, %rd1797, %rd1797, %rd10751;
	shr.u64 	%rd10753, %rd10752, 32;
	mul.lo.s64 	%rd10754, %rd1798, %rd1797;
	and.b64  	%rd10755, %rd10729, 4294967295;
	add.s64 	%rd10756, %rd10753, %rd10755;
	add.s64 	%rd10757, %rd10756, %rd10754;
	shr.u64 	%rd10758, %rd10757, 32;
	mul.lo.s64 	%rd10759, %rd1799, %rd1797;
	and.b64  	%rd10760, %rd10733, 4294967295;
	add.s64 	%rd10761, %rd10758, %rd10760;
	add.s64 	%rd10762, %rd10761, %rd10759;
	shr.u64 	%rd10763, %rd10762, 32;
	mul.lo.s64 	%rd10764, %rd1797, %rd1800;
	add.s64 	%rd10765, %rd10763, %rd10734;
	add.s64 	%rd10766, %rd10765, %rd10764;
	shr.u64 	%rd10767, %rd10766, 32;
	and.b64  	%rd10768, %rd10740, 4294967295;
	add.s64 	%rd10769, %rd10621, %rd10768;
	shr.u64 	%rd10770, %rd10769, 32;
	and.b64  	%rd10771, %rd10744, 4294967295;
	add.s64 	%rd10772, %rd10770, %rd10771;
	add.s64 	%rd10773, %rd10772, %rd10652;
	shr.u64 	%rd10774, %rd10773, 32;
	and.b64  	%rd10775, %rd10748, 4294967295;
	add.s64 	%rd10776, %rd10774, %rd10775;
	add.s64 	%rd10777, %rd10776, %rd10687;
	shr.u64 	%rd10778, %rd10777, 32;
	and.b64  	%rd10779, %rd10752, 4294967295;
	add.s64 	%rd10780, %rd10778, %rd10779;
	add.s64 	%rd10781, %rd10780, %rd10721;
	shr.u64 	%rd10782, %rd10781, 32;
	and.b64  	%rd10783, %rd10757, 4294967295;
	add.s64 	%rd10784, %rd10782, %rd10783;
	add.s64 	%rd10785, %rd10784, %rd10754;
	shr.u64 	%rd10786, %rd10785, 32;
	and.b64  	%rd10787, %rd10762, 4294967295;
	add.s64 	%rd10788, %rd10786, %rd10787;
	mad.lo.s64 	%rd10789, %rd1798, %rd1798, %rd10788;
	shr.u64 	%rd10790, %rd10789, 32;
	mul.lo.s64 	%rd10791, %rd1799, %rd1798;
	and.b64  	%rd10792, %rd10766, 4294967295;
	add.s64 	%rd10793, %rd10790, %rd10792;
	add.s64 	%rd10794, %rd10793, %rd10791;
	shr.u64 	%rd10795, %rd10794, 32;
	mul.lo.s64 	%rd10796, %rd1798, %rd1800;
	add.s64 	%rd10797, %rd10795, %rd10767;
	add.s64 	%rd10798, %rd10797, %rd10796;
	shr.u64 	%rd10799, %rd10798, 32;
	and.b64  	%rd10800, %rd10773, 4294967295;
	add.s64 	%rd10801, %rd10624, %rd10800;
	shr.u64 	%rd10802, %rd10801, 32;
	and.b64  	%rd10803, %rd10777, 4294967295;
	add.s64 	%rd10804, %rd10802, %rd10803;
	add.s64 	%rd10805, %rd10804, %rd10657;
	shr.u64 	%rd10806, %rd10805, 32;
	and.b64  	%rd10807, %rd10781, 4294967295;
	add.s64 	%rd10808, %rd10806, %rd10807;
	add.s64 	%rd10809, %rd10808, %rd10692;
	shr.u64 	%rd10810, %rd10809, 32;
	and.b64  	%rd10811, %rd10785, 4294967295;
	add.s64 	%rd10812, %rd10810, %rd10811;
	add.s64 	%rd10813, %rd10812, %rd10726;
	shr.u64 	%rd10814, %rd10813, 32;
	and.b64  	%rd10815, %rd10789, 4294967295;
	add.s64 	%rd10816, %rd10814, %rd10815;
	add.s64 	%rd10817, %rd10816, %rd10759;
	shr.u64 	%rd10818, %rd10817, 32;
	and.b64  	%rd10819, %rd10794, 4294967295;
	add.s64 	%rd10820, %rd10818, %rd10819;
	add.s64 	%rd10821, %rd10820, %rd10791;
	shr.u64 	%rd10822, %rd10821, 32;
	and.b64  	%rd10823, %rd10798, 4294967295;
	add.s64 	%rd10824, %rd10822, %rd10823;
	mad.lo.s64 	%rd10825, %rd1799, %rd1799, %rd10824;
	shr.u64 	%rd10826, %rd10825, 32;
	mul.lo.s64 	%rd10827, %rd1799, %rd1800;
	add.s64 	%rd10828, %rd10826, %rd10799;
	add.s64 	%rd10829, %rd10828, %rd10827;
	shr.u64 	%rd10830, %rd10829, 32;
	and.b64  	%rd10831, %rd10805, 4294967295;
	add.s64 	%rd10832, %rd10627, %rd10831;
	shr.u64 	%rd10833, %rd10832, 32;
	and.b64  	%rd10834, %rd10809, 4294967295;
	add.s64 	%rd10835, %rd10833, %rd10834;
	add.s64 	%rd10836, %rd10835, %rd10662;
	shr.u64 	%rd10837, %rd10836, 32;
	and.b64  	%rd10838, %rd10813, 4294967295;
	add.s64 	%rd10839, %rd10837, %rd10838;
	add.s64 	%rd10840, %rd10839, %rd10697;
	shr.u64 	%rd10841, %rd10840, 32;
	and.b64  	%rd10842, %rd10817, 4294967295;
	add.s64 	%rd10843, %rd10841, %rd10842;
	add.s64 	%rd10844, %rd10843, %rd10731;
	shr.u64 	%rd10845, %rd10844, 32;
	and.b64  	%rd10846, %rd10821, 4294967295;
	add.s64 	%rd10847, %rd10845, %rd10846;
	add.s64 	%rd10848, %rd10847, %rd10764;
	shr.u64 	%rd10849, %rd10848, 32;
	and.b64  	%rd10850, %rd10825, 4294967295;
	add.s64 	%rd10851, %rd10849, %rd10850;
	add.s64 	%rd10852, %rd10851, %rd10796;
	shr.u64 	%rd10853, %rd10852, 32;
	and.b64  	%rd10854, %rd10829, 4294967295;
	add.s64 	%rd10855, %rd10853, %rd10854;
	add.s64 	%rd10856, %rd10855, %rd10827;
	shr.u64 	%rd10857, %rd10856, 32;
	add.s64 	%rd10858, %rd10857, %rd10830;
	mad.lo.s64 	%rd10859, %rd1800, %rd1800, %rd10858;
	{ .reg .b32 tmp; mov.b64 {tmp, %r2629}, %rd10859; }
	mul.lo.s32 	%r2630, %r9, %r2628;
	cvt.u64.u32 	%rd10860, %r2630;
	and.b64  	%rd10861, %rd10607, 4294967295;
	mad.lo.s64 	%rd10862, %rd3, %rd10860, %rd10861;
	shr.u64 	%rd10863, %rd10862, 32;
	and.b64  	%rd10864, %rd10631, 4294967295;
	add.s64 	%rd10865, %rd10863, %rd10864;
	mad.lo.s64 	%rd10866, %rd4, %rd10860, %rd10865;
	cvt.u32.u64 	%r2631, %rd10866;
	shr.u64 	%rd10867, %rd10866, 32;
	and.b64  	%rd10868, %rd10667, 4294967295;
	add.s64 	%rd10869, %rd10867, %rd10868;
	mad.lo.s64 	%rd10870, %rd5, %rd10860, %rd10869;
	shr.u64 	%rd10871, %rd10870, 32;
	and.b64  	%rd10872, %rd10702, 4294967295;
	add.s64 	%rd10873, %rd10871, %rd10872;
	mad.lo.s64 	%rd10874, %rd6, %rd10860, %rd10873;
	shr.u64 	%rd10875, %rd10874, 32;
	and.b64  	%rd10876, %rd10736, 4294967295;
	add.s64 	%rd10877, %rd10875, %rd10876;
	mad.lo.s64 	%rd10878, %rd7, %rd10860, %rd10877;
	shr.u64 	%rd10879, %rd10878, 32;
	and.b64  	%rd10880, %rd10769, 4294967295;
	add.s64 	%rd10881, %rd10879, %rd10880;
	mad.lo.s64 	%rd10882, %rd8, %rd10860, %rd10881;
	shr.u64 	%rd10883, %rd10882, 32;
	and.b64  	%rd10884, %rd10801, 4294967295;
	add.s64 	%rd10885, %rd10883, %rd10884;
	mad.lo.s64 	%rd10886, %rd9, %rd10860, %rd10885;
	shr.u64 	%rd10887, %rd10886, 32;
	and.b64  	%rd10888, %rd10832, 4294967295;
	add.s64 	%rd10889, %rd10887, %rd10888;
	mad.lo.s64 	%rd10890, %rd10, %rd10860, %rd10889;
	shr.u64 	%rd10891, %rd10890, 32;
	and.b64  	%rd10892, %rd10836, 4294967295;
	add.s64 	%rd10893, %rd10891, %rd10892;
	shr.u64 	%rd10894, %rd10893, 32;
	and.b64  	%rd10895, %rd10840, 4294967295;
	add.s64 	%rd10896, %rd10894, %rd10895;
	shr.u64 	%rd10897, %rd10896, 32;
	and.b64  	%rd10898, %rd10844, 4294967295;
	add.s64 	%rd10899, %rd10897, %rd10898;
	shr.u64 	%rd10900, %rd10899, 32;
	and.b64  	%rd10901, %rd10848, 4294967295;
	add.s64 	%rd10902, %rd10900, %rd10901;
	shr.u64 	%rd10903, %rd10902, 32;
	and.b64  	%rd10904, %rd10852, 4294967295;
	add.s64 	%rd10905, %rd10903, %rd10904;
	shr.u64 	%rd10906, %rd10905, 32;
	and.b64  	%rd10907, %rd10856, 4294967295;
	add.s64 	%rd10908, %rd10906, %rd10907;
	shr.u64 	%rd10909, %rd10908, 32;
	and.b64  	%rd10910, %rd10859, 4294967295;
	add.s64 	%rd10911, %rd10909, %rd10910;
	{ .reg .b32 tmp; mov.b64 {tmp, %r2632}, %rd10911; }
	add.s32 	%r2633, %r2629, %r2632;
	mul.lo.s32 	%r2634, %r9, %r2631;
	cvt.u64.u32 	%rd10912, %r2634;
	and.b64  	%rd10913, %rd10866, 4294967295;
	mad.lo.s64 	%rd10914, %rd3, %rd10912, %rd10913;
	shr.u64 	%rd10915, %rd10914, 32;
	and.b64  	%rd10916, %rd10870, 4294967295;
	add.s64 	%rd10917, %rd10915, %rd10916;
	mad.lo.s64 	%rd10918, %rd4, %rd10912, %rd10917;
	cvt.u32.u64 	%r2635, %rd10918;
	shr.u64 	%rd10919, %rd10918, 32;
	and.b64  	%rd10920, %rd10874, 4294967295;
	add.s64 	%rd10921, %rd10919, %rd10920;
	mad.lo.s64 	%rd10922, %rd5, %rd10912, %rd10921;
	shr.u64 	%rd10923, %rd10922, 32;
	and.b64  	%rd10924, %rd10878, 4294967295;
	add.s64 	%rd10925, %rd10923, %rd10924;
	mad.lo.s64 	%rd10926, %rd6, %rd10912, %rd10925;
	shr.u64 	%rd10927, %rd10926, 32;
	and.b64  	%rd10928, %rd10882, 4294967295;
	add.s64 	%rd10929, %rd10927, %rd10928;
	mad.lo.s64 	%rd10930, %rd7, %rd10912, %rd10929;
	shr.u64 	%rd10931, %rd10930, 32;
	and.b64  	%rd10932, %rd10886, 4294967295;
	add.s64 	%rd10933, %rd10931, %rd10932;
	mad.lo.s64 	%rd10934, %rd8, %rd10912, %rd10933;
	shr.u64 	%rd10935, %rd10934, 32;
	and.b64  	%rd10936, %rd10890, 4294967295;
	add.s64 	%rd10937, %rd10935, %rd10936;
	mad.lo.s64 	%rd10938, %rd9, %rd10912, %rd10937;
	shr.u64 	%rd10939, %rd10938, 32;
	and.b64  	%rd10940, %rd10893, 4294967295;
	add.s64 	%rd10941, %rd10939, %rd10940;
	mad.lo.s64 	%rd10942, %rd10, %rd10912, %rd10941;
	shr.u64 	%rd10943, %rd10942, 32;
	and.b64  	%rd10944, %rd10896, 4294967295;
	add.s64 	%rd10945, %rd10943, %rd10944;
	shr.u64 	%rd10946, %rd10945, 32;
	and.b64  	%rd10947, %rd10899, 4294967295;
	add.s64 	%rd10948, %rd10946, %rd10947;
	shr.u64 	%rd10949, %rd10948, 32;
	and.b64  	%rd10950, %rd10902, 4294967295;
	add.s64 	%rd10951, %rd10949, %rd10950;
	shr.u64 	%rd10952, %rd10951, 32;
	and.b64  	%rd10953, %rd10905, 4294967295;
	add.s64 	%rd10954, %rd10952, %rd10953;
	shr.u64 	%rd10955, %rd10954, 32;
	and.b64  	%rd10956, %rd10908, 4294967295;
	add.s64 	%rd10957, %rd10955, %rd10956;
	shr.u64 	%rd10958, %rd10957, 32;
	and.b64  	%rd10959, %rd10911, 4294967295;
	add.s64 	%rd10960, %rd10958, %rd10959;
	{ .reg .b32 tmp; mov.b64 {tmp, %r2636}, %rd10960; }
	add.s32 	%r2637, %r2633, %r2636;
	mul.lo.s32 	%r2638, %r9, %r2635;
	cvt.u64.u32 	%rd10961, %r2638;
	and.b64  	%rd10962, %rd10918, 4294967295;
	mad.lo.s64 	%rd10963, %rd3, %rd10961, %rd10962;
	shr.u64 	%rd10964, %rd10963, 32;
	and.b64  	%rd10965, %rd10922, 4294967295;
	add.s64 	%rd10966, %rd10964, %rd10965;
	mad.lo.s64 	%rd10967, %rd4, %rd10961, %rd10966;
	cvt.u32.u64 	%r2639, %rd10967;
	shr.u64 	%rd10968, %rd10967, 32;
	and.b64  	%rd10969, %rd10926, 4294967295;
	add.s64 	%rd10970, %rd10968, %rd10969;
	mad.lo.s64 	%rd10971, %rd5, %rd10961, %rd10970;
	shr.u64 	%rd10972, %rd10971, 32;
	and.b64  	%rd10973, %rd10930, 4294967295;
	add.s64 	%rd10974, %rd10972, %rd10973;
	mad.lo.s64 	%rd10975, %rd6, %rd10961, %rd10974;
	shr.u64 	%rd10976, %rd10975, 32;
	and.b64  	%rd10977, %rd10934, 4294967295;
	add.s64 	%rd10978, %rd10976, %rd10977;
	mad.lo.s64 	%rd10979, %rd7, %rd10961, %rd10978;
	shr.u64 	%rd10980, %rd10979, 32;
	and.b64  	%rd10981, %rd10938, 4294967295;
	add.s64 	%rd10982, %rd10980, %rd10981;
	mad.lo.s64 	%rd10983, %rd8, %rd10961, %rd10982;
	shr.u64 	%rd10984, %rd10983, 32;
	and.b64  	%rd10985, %rd10942, 4294967295;
	add.s64 	%rd10986, %rd10984, %rd10985;
	mad.lo.s64 	%rd10987, %rd9, %rd10961, %rd10986;
	shr.u64 	%rd10988, %rd10987, 32;
	and.b64  	%rd10989, %rd10945, 4294967295;
	add.s64 	%rd10990, %rd10988, %rd10989;
	mad.lo.s64 	%rd10991, %rd10, %rd10961, %rd10990;
	shr.u64 	%rd10992, %rd10991, 32;
	and.b64  	%rd10993, %rd10948, 4294967295;
	add.s64 	%rd10994, %rd10992, %rd10993;
	shr.u64 	%rd10995, %rd10994, 32;
	and.b64  	%rd10996, %rd10951, 4294967295;
	add.s64 	%rd10997, %rd10995, %rd10996;
	shr.u64 	%rd10998, %rd10997, 32;
	and.b64  	%rd10999, %rd10954, 4294967295;
	add.s64 	%rd11000, %rd10998, %rd10999;
	shr.u64 	%rd11001, %rd11000, 32;
	and.b64  	%rd11002, %rd10957, 4294967295;
	add.s64 	%rd11003, %rd11001, %rd11002;
	shr.u64 	%rd11004, %rd11003, 32;
	and.b64  	%rd11005, %rd10960, 4294967295;
	add.s64 	%rd11006, %rd11004, %rd11005;
	{ .reg .b32 tmp; mov.b64 {tmp, %r2640}, %rd11006; }
	add.s32 	%r2641, %r2637, %r2640;
	mul.lo.s32 	%r2642, %r9, %r2639;
	cvt.u64.u32 	%rd11007, %r2642;
	and.b64  	%rd11008, %rd10967, 4294967295;
	mad.lo.s64 	%rd11009, %rd3, %rd11007, %rd11008;
	shr.u64 	%rd11010, %rd11009, 32;
	and.b64  	%rd11011, %rd10971, 4294967295;
	add.s64 	%rd11012, %rd11010, %rd11011;
	mad.lo.s64 	%rd11013, %rd4, %rd11007, %rd11012;
	cvt.u32.u64 	%r2643, %rd11013;
	shr.u64 	%rd11014, %rd11013, 32;
	and.b64  	%rd11015, %rd10975, 4294967295;
	add.s64 	%rd11016, %rd11014, %rd11015;
	mad.lo.s64 	%rd11017, %rd5, %rd11007, %rd11016;
	shr.u64 	%rd11018, %rd11017, 32;
	and.b64  	%rd11019, %rd10979, 4294967295;
	add.s64 	%rd11020, %rd11018, %rd11019;
	mad.lo.s64 	%rd11021, %rd6, %rd11007, %rd11020;
	shr.u64 	%rd11022, %rd11021, 32;
	and.b64  	%rd11023, %rd10983, 4294967295;
	add.s64 	%rd11024, %rd11022, %rd11023;
	mad.lo.s64 	%rd11025, %rd7, %rd11007, %rd11024;
	shr.u64 	%rd11026, %rd11025, 32;
	and.b64  	%rd11027, %rd10987, 4294967295;
	add.s64 	%rd11028, %rd11026, %rd11027;
	mad.lo.s64 	%rd11029, %rd8, %rd11007, %rd11028;
	shr.u64 	%rd11030, %rd11029, 32;
	and.b64  	%rd11031, %rd10991, 4294967295;
	add.s64 	%rd11032, %rd11030, %rd11031;
	mad.lo.s64 	%rd11033, %rd9, %rd11007, %rd11032;
	shr.u64 	%rd11034, %rd11033, 32;
	and.b64  	%rd11035, %rd10994, 4294967295;
	add.s64 	%rd11036, %rd11034, %rd11035;
	mad.lo.s64 	%rd11037, %rd10, %rd11007, %rd11036;
	shr.u64 	%rd11038, %rd11037, 32;
	and.b64  	%rd11039, %rd10997, 4294967295;
	add.s64 	%rd11040, %rd11038, %rd11039;
	shr.u64 	%rd11041, %rd11040, 32;
	and.b64  	%rd11042, %rd11000, 4294967295;
	add.s64 	%rd11043, %rd11041, %rd11042;
	shr.u64 	%rd11044, %rd11043, 32;
	and.b64  	%rd11045, %rd11003, 4294967295;
	add.s64 	%rd11046, %rd11044, %rd11045;
	shr.u64 	%rd11047, %rd11046, 32;
	and.b64  	%rd11048, %rd11006, 4294967295;
	add.s64 	%rd11049, %rd11047, %rd11048;
	{ .reg .b32 tmp; mov.b64 {tmp, %r2644}, %rd11049; }
	add.s32 	%r2645, %r2641, %r2644;
	mul.lo.s32 	%r2646, %r9, %r2643;
	cvt.u64.u32 	%rd11050, %r2646;
	and.b64  	%rd11051, %rd11013, 4294967295;
	mad.lo.s64 	%rd11052, %rd3, %rd11050, %rd11051;
	shr.u64 	%rd11053, %rd11052, 32;
	and.b64  	%rd11054, %rd11017, 4294967295;
	add.s64 	%rd11055, %rd11053, %rd11054;
	mad.lo.s64 	%rd11056, %rd4, %rd11050, %rd11055;
	cvt.u32.u64 	%r2647, %rd11056;
	shr.u64 	%rd11057, %rd11056, 32;
	and.b64  	%rd11058, %rd11021, 4294967295;
	add.s64 	%rd11059, %rd11057, %rd11058;
	mad.lo.s64 	%rd11060, %rd5, %rd11050, %rd11059;
	shr.u64 	%rd11061, %rd11060, 32;
	and.b64  	%rd11062, %rd11025, 4294967295;
	add.s64 	%rd11063, %rd11061, %rd11062;
	mad.lo.s64 	%rd11064, %rd6, %rd11050, %rd11063;
	shr.u64 	%rd11065, %rd11064, 32;
	and.b64  	%rd11066, %rd11029, 4294967295;
	add.s64 	%rd11067, %rd11065, %rd11066;
	mad.lo.s64 	%rd11068, %rd7, %rd11050, %rd11067;
	shr.u64 	%rd11069, %rd11068, 32;
	and.b64  	%rd11070, %rd11033, 4294967295;
	add.s64 	%rd11071, %rd11069, %rd11070;
	mad.lo.s64 	%rd11072, %rd8, %rd11050, %rd11071;
	shr.u64 	%rd11073, %rd11072, 32;
	and.b64  	%rd11074, %rd11037, 4294967295;
	add.s64 	%rd11075, %rd11073, %rd11074;
	mad.lo.s64 	%rd11076, %rd9, %rd11050, %rd11075;
	shr.u64 	%rd11077, %rd11076, 32;
	and.b64  	%rd11078, %rd11040, 4294967295;
	add.s64 	%rd11079, %rd11077, %rd11078;
	mad.lo.s64 	%rd11080, %rd10, %rd11050, %rd11079;
	shr.u64 	%rd11081, %rd11080, 32;
	and.b64  	%rd11082, %rd11043, 4294967295;
	add.s64 	%rd11083, %rd11081, %rd11082;
	shr.u64 	%rd11084, %rd11083, 32;
	and.b64  	%rd11085, %rd11046, 4294967295;
	add.s64 	%rd11086, %rd11084, %rd11085;
	shr.u64 	%rd11087, %rd11086, 32;
	and.b64  	%rd11088, %rd11049, 4294967295;
	add.s64 	%rd11089, %rd11087, %rd11088;
	{ .reg .b32 tmp; mov.b64 {tmp, %r2648}, %rd11089; }
	add.s32 	%r2649, %r2645, %r2648;
	mul.lo.s32 	%r2650, %r9, %r2647;
	cvt.u64.u32 	%rd11090, %r2650;
	and.b64  	%rd11091, %rd11056, 4294967295;
	mad.lo.s64 	%rd11092, %rd3, %rd11090, %rd11091;
	shr.u64 	%rd11093, %rd11092, 32;
	and.b64  	%rd11094, %rd11060, 4294967295;
	add.s64 	%rd11095, %rd11093, %rd11094;
	mad.lo.s64 	%rd11096, %rd4, %rd11090, %rd11095;
	cvt.u32.u64 	%r2651, %rd11096;
	shr.u64 	%rd11097, %rd11096, 32;
	and.b64  	%rd11098, %rd11064, 4294967295;
	add.s64 	%rd11099, %rd11097, %rd11098;
	mad.lo.s64 	%rd11100, %rd5, %rd11090, %rd11099;
	shr.u64 	%rd11101, %rd11100, 32;
	and.b64  	%rd11102, %rd11068, 4294967295;
	add.s64 	%rd11103, %rd11101, %rd11102;
	mad.lo.s64 	%rd11104, %rd6, %rd11090, %rd11103;
	shr.u64 	%rd11105, %rd11104, 32;
	and.b64  	%rd11106, %rd11072, 4294967295;
	add.s64 	%rd11107, %rd11105, %rd11106;
	mad.lo.s64 	%rd11108, %rd7, %rd11090, %rd11107;
	shr.u64 	%rd11109, %rd11108, 32;
	and.b64  	%rd11110, %rd11076, 4294967295;
	add.s64 	%rd11111, %rd11109, %rd11110;
	mad.lo.s64 	%rd11112, %rd8, %rd11090, %rd11111;
	shr.u64 	%rd11113, %rd11112, 32;
	and.b64  	%rd11114, %rd11080, 4294967295;
	add.s64 	%rd11115, %rd11113, %rd11114;
	mad.lo.s64 	%rd11116, %rd9, %rd11090, %rd11115;
	shr.u64 	%rd11117, %rd11116, 32;
	and.b64  	%rd11118, %rd11083, 4294967295;
	add.s64 	%rd11119, %rd11117, %rd11118;
	mad.lo.s64 	%rd11120, %rd10, %rd11090, %rd11119;
	shr.u64 	%rd11121, %rd11120, 32;
	and.b64  	%rd11122, %rd11086, 4294967295;
	add.s64 	%rd11123, %rd11121, %rd11122;
	shr.u64 	%rd11124, %rd11123, 32;
	and.b64  	%rd11125, %rd11089, 4294967295;
	add.s64 	%rd11126, %rd11124, %rd11125;
	{ .reg .b32 tmp; mov.b64 {tmp, %r2652}, %rd11126; }
	add.s32 	%r2653, %r2649, %r2652;
	mul.lo.s32 	%r2654, %r9, %r2651;
	cvt.u64.u32 	%rd11127, %r2654;
	and.b64  	%rd11128, %rd11096, 4294967295;
	mad.lo.s64 	%rd11129, %rd3, %rd11127, %rd11128;
	shr.u64 	%rd11130, %rd11129, 32;
	and.b64  	%rd11131, %rd11100, 4294967295;
	add.s64 	%rd11132, %rd11130, %rd11131;
	mad.lo.s64 	%rd11133, %rd4, %rd11127, %rd11132;
	cvt.u32.u64 	%r2655, %rd11133;
	shr.u64 	%rd11134, %rd11133, 32;
	and.b64  	%rd11135, %rd11104, 4294967295;
	add.s64 	%rd11136, %rd11134, %rd11135;
	mad.lo.s64 	%rd11137, %rd5, %rd11127, %rd11136;
	shr.u64 	%rd11138, %rd11137, 32;
	and.b64  	%rd11139, %rd11108, 4294967295;
	add.s64 	%rd11140, %rd11138, %rd11139;
	mad.lo.s64 	%rd11141, %rd6, %rd11127, %rd11140;
	shr.u64 	%rd11142, %rd11141, 32;
	and.b64  	%rd11143, %rd11112, 4294967295;
	add.s64 	%rd11144, %rd11142, %rd11143;
	mad.lo.s64 	%rd11145, %rd7, %rd11127, %rd11144;
	shr.u64 	%rd11146, %rd11145, 32;
	and.b64  	%rd11147, %rd11116, 4294967295;
	add.s64 	%rd11148, %rd11146, %rd11147;
	mad.lo.s64 	%rd11149, %rd8, %rd11127, %rd11148;
	shr.u64 	%rd11150, %rd11149, 32;
	and.b64  	%rd11151, %rd11120, 4294967295;
	add.s64 	%rd11152, %rd11150, %rd11151;
	mad.lo.s64 	%rd11153, %rd9, %rd11127, %rd11152;
	shr.u64 	%rd11154, %rd11153, 32;
	and.b64  	%rd11155, %rd11123, 4294967295;
	add.s64 	%rd11156, %rd11154, %rd11155;
	mad.lo.s64 	%rd11157, %rd10, %rd11127, %rd11156;
	shr.u64 	%rd11158, %rd11157, 32;
	and.b64  	%rd11159, %rd11126, 4294967295;
	add.s64 	%rd11160, %rd11158, %rd11159;
	{ .reg .b32 tmp; mov.b64 {tmp, %r2656}, %rd11160; }
	add.s32 	%r2657, %r2653, %r2656;
	mul.lo.s32 	%r2658, %r9, %r2655;
	cvt.u64.u32 	%rd11161, %r2658;
	and.b64  	%rd11162, %rd11133, 4294967295;
	mad.lo.s64 	%rd11163, %rd3, %rd11161, %rd11162;
	shr.u64 	%rd11164, %rd11163, 32;
	and.b64  	%rd11165, %rd11137, 4294967295;
	add.s64 	%rd11166, %rd11164, %rd11165;
	mad.lo.s64 	%rd1862, %rd4, %rd11161, %rd11166;
	cvt.u32.u64 	%r6726, %rd1862;
	shr.u64 	%rd11167, %rd1862, 32;
	and.b64  	%rd11168, %rd11141, 4294967295;
	add.s64 	%rd11169, %rd11167, %rd11168;
	mad.lo.s64 	%rd48893, %rd5, %rd11161, %rd11169;
	cvt.u32.u64 	%r956, %rd48893;
	shr.u64 	%rd11170, %rd48893, 32;
	and.b64  	%rd11171, %rd11145, 4294967295;
	add.s64 	%rd11172, %rd11170, %rd11171;
	mad.lo.s64 	%rd48894, %rd6, %rd11161, %rd11172;
	cvt.u32.u64 	%r957, %rd48894;
	shr.u64 	%rd11173, %rd48894, 32;
	and.b64  	%rd11174, %rd11149, 4294967295;
	add.s64 	%rd11175, %rd11173, %rd11174;
	mad.lo.s64 	%rd48895, %rd7, %rd11161, %rd11175;
	cvt.u32.u64 	%r958, %rd48895;
	shr.u64 	%rd11176, %rd48895, 32;
	and.b64  	%rd11177, %rd11153, 4294967295;
	add.s64 	%rd11178, %rd11176, %rd11177;
	mad.lo.s64 	%rd48896, %rd8, %rd11161, %rd11178;
	cvt.u32.u64 	%r959, %rd48896;
	shr.u64 	%rd11179, %rd48896, 32;
	and.b64  	%rd11180, %rd11157, 4294967295;
	add.s64 	%rd11181, %rd11179, %rd11180;
	mad.lo.s64 	%rd48897, %rd9, %rd11161, %rd11181;
	cvt.u32.u64 	%r960, %rd48897;
	shr.u64 	%rd11182, %rd48897, 32;
	and.b64  	%rd11183, %rd11160, 4294967295;
	add.s64 	%rd11184, %rd11182, %rd11183;
	mad.lo.s64 	%rd48898, %rd10, %rd11161, %rd11184;
	cvt.u32.u64 	%r961, %rd48898;
	{ .reg .b32 tmp; mov.b64 {tmp, %r2659}, %rd48898; }
	add.s32 	%r6727, %r2657, %r2659;
	setp.gt.u32 	%p304, %r6727, %r2627;
	@%p304 bra 	$L__BB0_1065;
	cvt.u32.u64 	%r2660, %rd10;
	setp.lt.u32 	%p305, %r6727, %r2660;
	@%p305 bra 	$L__BB0_1066;
	cvt.u32.u64 	%r2661, %rd9;
	setp.lt.u32 	%p306, %r2661, %r961;
	@%p306 bra 	$L__BB0_1065;
	cvt.u32.u64 	%r2662, %rd9;
	setp.gt.u32 	%p307, %r2662, %r961;
	@%p307 bra 	$L__BB0_1066;
	cvt.u32.u64 	%r2663, %rd8;
	setp.lt.u32 	%p308, %r2663, %r960;
	@%p308 bra 	$L__BB0_1065;
	cvt.u32.u64 	%r2664, %rd8;
	setp.gt.u32 	%p309, %r2664, %r960;
	@%p309 bra 	$L__BB0_1066;
	cvt.u32.u64 	%r2665, %rd7;
	setp.lt.u32 	%p310, %r2665, %r959;
	@%p310 bra 	$L__BB0_1065;
	cvt.u32.u64 	%r2666, %rd7;
	setp.gt.u32 	%p311, %r2666, %r959;
	@%p311 bra 	$L__BB0_1066;
	cvt.u32.u64 	%r2667, %rd6;
	setp.lt.u32 	%p312, %r2667, %r958;
	@%p312 bra 	$L__BB0_1065;
	cvt.u32.u64 	%r2668, %rd6;
	setp.gt.u32 	%p313, %r2668, %r958;
	@%p313 bra 	$L__BB0_1066;
	cvt.u32.u64 	%r2669, %rd5;
	setp.lt.u32 	%p314, %r2669, %r957;
	@%p314 bra 	$L__BB0_1065;
	cvt.u32.u64 	%r2670, %rd5;
	setp.gt.u32 	%p315, %r2670, %r957;
	@%p315 bra 	$L__BB0_1066;
	cvt.u32.u64 	%r2671, %rd4;
	setp.lt.u32 	%p316, %r2671, %r956;
	@%p316 bra 	$L__BB0_1065;
	cvt.u32.u64 	%r2672, %rd4;
	cvt.u32.u64 	%r2673, %rd3;
	setp.gt.u32 	%p317, %r2672, %r956;
	setp.gt.u32 	%p318, %r2673, %r6726;
	or.pred  	%p319, %p317, %p318;
	@%p319 bra 	$L__BB0_1066;
$L__BB0_1065:
	cvt.u32.u64 	%r2674, %rd10;
	and.b64  	%rd11186, %rd1862, 4294967295;
	sub.s64 	%rd11187, %rd11186, %rd3;
	shr.u64 	%rd11188, %rd11187, 63;
	cvt.u32.u64 	%r6726, %rd11187;
	and.b64  	%rd11189, %rd48893, 4294967295;
	add.s64 	%rd11190, %rd11188, %rd4;
	sub.s64 	%rd48893, %rd11189, %rd11190;
	shr.u64 	%rd11191, %rd48893, 63;
	and.b64  	%rd11192, %rd48894, 4294967295;
	add.s64 	%rd11193, %rd11191, %rd5;
	sub.s64 	%rd48894, %rd11192, %rd11193;
	shr.u64 	%rd11194, %rd48894, 63;
	and.b64  	%rd11195, %rd48895, 4294967295;
	add.s64 	%rd11196, %rd11194, %rd6;
	sub.s64 	%rd48895, %rd11195, %rd11196;
	shr.u64 	%rd11197, %rd48895, 63;
	and.b64  	%rd11198, %rd48896, 4294967295;
	add.s64 	%rd11199, %rd11197, %rd7;
	sub.s64 	%rd48896, %rd11198, %rd11199;
	shr.u64 	%rd11200, %rd48896, 63;
	and.b64  	%rd11201, %rd48897, 4294967295;
	add.s64 	%rd11202, %rd11200, %rd8;
	sub.s64 	%rd48897, %rd11201, %rd11202;
	shr.u64 	%rd11203, %rd48897, 63;
	and.b64  	%rd11204, %rd48898, 4294967295;
	add.s64 	%rd11205, %rd11203, %rd9;
	sub.s64 	%rd48898, %rd11204, %rd11205;
	shr.u64 	%rd11206, %rd48898, 63;
	cvt.u32.u64 	%r2675, %rd11206;
	add.s32 	%r2676, %r2674, %r2675;
	sub.s32 	%r6727, %r6727, %r2676;
$L__BB0_1066:
	cvt.u32.u64 	%r2677, %rd10;
	shl.b32 	%r6728, %r6726, 1;
	shr.u32 	%r2678, %r6726, 31;
	cvt.u64.u32 	%rd11208, %r2678;
	shl.b64 	%rd11209, %rd48893, 1;
	and.b64  	%rd11210, %rd11209, 8589934590;
	or.b64  	%rd48899, %rd11210, %rd11208;
	cvt.u32.u64 	%r968, %rd48899;
	shr.u64 	%rd11211, %rd11210, 32;
	shl.b64 	%rd11212, %rd48894, 1;
	and.b64  	%rd11213, %rd11212, 8589934590;
	or.b64  	%rd48900, %rd11211, %rd11213;
	cvt.u32.u64 	%r969, %rd48900;
	shr.u64 	%rd11214, %rd11213, 32;
	shl.b64 	%rd11215, %rd48895, 1;
	and.b64  	%rd11216, %rd11215, 8589934590;
	or.b64  	%rd48901, %rd11214, %rd11216;
	cvt.u32.u64 	%r970, %rd48901;
	shr.u64 	%rd11217, %rd11216, 32;
	shl.b64 	%rd11218, %rd48896, 1;
	and.b64  	%rd11219, %rd11218, 8589934590;
	or.b64  	%rd48902, %rd11217, %rd11219;
	cvt.u32.u64 	%r971, %rd48902;
	shr.u64 	%rd11220, %rd11219, 32;
	shl.b64 	%rd11221, %rd48897, 1;
	and.b64  	%rd11222, %rd11221, 8589934590;
	or.b64  	%rd48903, %rd11220, %rd11222;
	cvt.u32.u64 	%r972, %rd48903;
	shr.u64 	%rd11223, %rd11222, 32;
	shl.b64 	%rd11224, %rd48898, 1;
	and.b64  	%rd11225, %rd11224, 8589934590;
	or.b64  	%rd48904, %rd11223, %rd11225;
	cvt.u32.u64 	%r973, %rd48904;
	shr.u64 	%rd11226, %rd11225, 32;
	mul.wide.u32 	%rd11227, %r6727, 2;
	add.s64 	%rd48905, %rd11226, %rd11227;
	cvt.u32.u64 	%r974, %rd48905;
	setp.gt.u64 	%p320, %rd48905, 4294967295;
	setp.lt.u32 	%p321, %r2677, %r974;
	or.pred  	%p322, %p320, %p321;
	@%p322 bra 	$L__BB0_1080;
	cvt.u32.u64 	%r2679, %rd10;
	setp.gt.u32 	%p323, %r2679, %r974;
	@%p323 bra 	$L__BB0_1081;
	cvt.u32.u64 	%r2680, %rd9;
	setp.lt.u32 	%p324, %r2680, %r973;
	@%p324 bra 	$L__BB0_1080;
	cvt.u32.u64 	%r2681, %rd9;
	setp.gt.u32 	%p325, %r2681, %r973;
	@%p325 bra 	$L__BB0_1081;
	cvt.u32.u64 	%r2682, %rd8;
	setp.lt.u32 	%p326, %r2682, %r972;
	@%p326 bra 	$L__BB0_1080;
	cvt.u32.u64 	%r2683, %rd8;
	setp.gt.u32 	%p327, %r2683, %r972;
	@%p327 bra 	$L__BB0_1081;
	cvt.u32.u64 	%r2684, %rd7;
	setp.lt.u32 	%p328, %r2684, %r971;
	@%p328 bra 	$L__BB0_1080;
	cvt.u32.u64 	%r2685, %rd7;
	setp.gt.u32 	%p329, %r2685, %r971;
	@%p329 bra 	$L__BB0_1081;
	cvt.u32.u64 	%r2686, %rd6;
	setp.lt.u32 	%p330, %r2686, %r970;
	@%p330 bra 	$L__BB0_1080;
	cvt.u32.u64 	%r2687, %rd6;
	setp.gt.u32 	%p331, %r2687, %r970;
	@%p331 bra 	$L__BB0_1081;
	cvt.u32.u64 	%r2688, %rd5;
	setp.lt.u32 	%p332, %r2688, %r969;
	@%p332 bra 	$L__BB0_1080;
	cvt.u32.u64 	%r2689, %rd5;
	setp.gt.u32 	%p333, %r2689, %r969;
	@%p333 bra 	$L__BB0_1081;
	cvt.u32.u64 	%r2690, %rd4;
	setp.lt.u32 	%p334, %r2690, %r968;
	@%p334 bra 	$L__BB0_1080;
	cvt.u32.u64 	%r2691, %rd4;
	cvt.u32.u64 	%r2692, %rd3;
	setp.gt.u32 	%p335, %r2691, %r968;
	setp.lt.u32 	%p336, %r6728, %r2692;
	or.pred  	%p337, %p335, %p336;
	@%p337 bra 	$L__BB0_1081;
$L__BB0_1080:
	cvt.u64.u32 	%rd11230, %r6728;
	sub.s64 	%rd11231, %rd11230, %rd3;
	shr.u64 	%rd11232, %rd11231, 63;
	cvt.u32.u64 	%r6728, %rd11231;
	and.b64  	%rd11233, %rd48899, 4294967295;
	add.s64 	%rd11234, %rd11232, %rd4;
	sub.s64 	%rd48899, %rd11233, %rd11234;
	shr.u64 	%rd11235, %rd48899, 63;
	and.b64  	%rd11236, %rd48900, 4294967295;
	add.s64 	%rd11237, %rd11235, %rd5;
	sub.s64 	%rd48900, %rd11236, %rd11237;
	shr.u64 	%rd11238, %rd48900, 63;
	and.b64  	%rd11239, %rd48901, 4294967295;
	add.s64 	%rd11240, %rd11238, %rd6;
	sub.s64 	%rd48901, %rd11239, %rd11240;
	shr.u64 	%rd11241, %rd48901, 63;
	and.b64  	%rd11242, %rd48902, 4294967295;
	add.s64 	%rd11243, %rd11241, %rd7;
	sub.s64 	%rd48902, %rd11242, %rd11243;
	shr.u64 	%rd11244, %rd48902, 63;
	and.b64  	%rd11245, %rd48903, 4294967295;
	add.s64 	%rd11246, %rd11244, %rd8;
	sub.s64 	%rd48903, %rd11245, %rd11246;
	shr.u64 	%rd11247, %rd48903, 63;
	and.b64  	%rd11248, %rd48904, 4294967295;
	add.s64 	%rd11249, %rd11247, %rd9;
	sub.s64 	%rd48904, %rd11248, %rd11249;
	shr.u64 	%rd11250, %rd48904, 63;
	and.b64  	%rd11251, %rd48905, 4294967295;
	add.s64 	%rd11252, %rd11250, %rd10;
	sub.s64 	%rd48905, %rd11251, %rd11252;
$L__BB0_1081:
	cvt.u32.u64 	%r2693, %rd10;
	shl.b32 	%r6729, %r6728, 1;
	shr.u32 	%r2694, %r6728, 31;
	cvt.u64.u32 	%rd11254, %r2694;
	shl.b64 	%rd11255, %rd48899, 1;
	and.b64  	%rd11256, %rd11255, 8589934590;
	or.b64  	%rd48906, %rd11256, %rd11254;
	cvt.u32.u64 	%r978, %rd48906;
	shr.u64 	%rd11257, %rd11256, 32;
	shl.b64 	%rd11258, %rd48900, 1;
	and.b64  	%rd11259, %rd11258, 8589934590;
	or.b64  	%rd48907, %rd11257, %rd11259;
	cvt.u32.u64 	%r979, %rd48907;
	shr.u64 	%rd11260, %rd11259, 32;
	shl.b64 	%rd11261, %rd48901, 1;
	and.b64  	%rd11262, %rd11261, 8589934590;
	or.b64  	%rd48908, %rd11260, %rd11262;
	cvt.u32.u64 	%r980, %rd48908;
	shr.u64 	%rd11263, %rd11262, 32;
	shl.b64 	%rd11264, %rd48902, 1;
	and.b64  	%rd11265, %rd11264, 8589934590;
	or.b64  	%rd48909, %rd11263, %rd11265;
	cvt.u32.u64 	%r981, %rd48909;
	shr.u64 	%rd11266, %rd11265, 32;
	shl.b64 	%rd11267, %rd48903, 1;
	and.b64  	%rd11268, %rd11267, 8589934590;
	or.b64  	%rd48910, %rd11266, %rd11268;
	cvt.u32.u64 	%r982, %rd48910;
	shr.u64 	%rd11269, %rd11268, 32;
	shl.b64 	%rd11270, %rd48904, 1;
	and.b64  	%rd11271, %rd11270, 8589934590;
	or.b64  	%rd48911, %rd11269, %rd11271;
	cvt.u32.u64 	%r983, %rd48911;
	shr.u64 	%rd11272, %rd11271, 32;
	shl.b64 	%rd11274, %rd48905, 1;
	and.b64  	%rd11275, %rd11274, 8589934590;
	or.b64  	%rd48912, %rd11272, %rd11275;
	cvt.u32.u64 	%r984, %rd48912;
	setp.gt.u64 	%p338, %rd48912, 4294967295;
	setp.lt.u32 	%p339, %r2693, %r984;
	or.pred  	%p340, %p338, %p339;
	@%p340 bra 	$L__BB0_1095;
	cvt.u32.u64 	%r2695, %rd10;
	setp.gt.u32 	%p341, %r2695, %r984;
	@%p341 bra 	$L__BB0_1096;
	cvt.u32.u64 	%r2696, %rd9;
	setp.lt.u32 	%p342, %r2696, %r983;
	@%p342 bra 	$L__BB0_1095;
	cvt.u32.u64 	%r2697, %rd9;
	setp.gt.u32 	%p343, %r2697, %r983;
	@%p343 bra 	$L__BB0_1096;
	cvt.u32.u64 	%r2698, %rd8;
	setp.lt.u32 	%p344, %r2698, %r982;
	@%p344 bra 	$L__BB0_1095;
	cvt.u32.u64 	%r2699, %rd8;
	setp.gt.u32 	%p345, %r2699, %r982;
	@%p345 bra 	$L__BB0_1096;
	cvt.u32.u64 	%r2700, %rd7;
	setp.lt.u32 	%p346, %r2700, %r981;
	@%p346 bra 	$L__BB0_1095;
	cvt.u32.u64 	%r2701, %rd7;
	setp.gt.u32 	%p347, %r2701, %r981;
	@%p347 bra 	$L__BB0_1096;
	cvt.u32.u64 	%r2702, %rd6;
	setp.lt.u32 	%p348, %r2702, %r980;
	@%p348 bra 	$L__BB0_1095;
	cvt.u32.u64 	%r2703, %rd6;
	setp.gt.u32 	%p349, %r2703, %r980;
	@%p349 bra 	$L__BB0_1096;
	cvt.u32.u64 	%r2704, %rd5;
	setp.lt.u32 	%p350, %r2704, %r979;
	@%p350 bra 	$L__BB0_1095;
	cvt.u32.u64 	%r2705, %rd5;
	setp.gt.u32 	%p351, %r2705, %r979;
	@%p351 bra 	$L__BB0_1096;
	cvt.u32.u64 	%r2706, %rd4;
	setp.lt.u32 	%p352, %r2706, %r978;
	@%p352 bra 	$L__BB0_1095;
	cvt.u32.u64 	%r2707, %rd4;
	cvt.u32.u64 	%r2708, %rd3;
	setp.gt.u32 	%p353, %r2707, %r978;
	setp.lt.u32 	%p354, %r6729, %r2708;
	or.pred  	%p355, %p353, %p354;
	@%p355 bra 	$L__BB0_1096;
$L__BB0_1095:
	cvt.u64.u32 	%rd11277, %r6729;
	sub.s64 	%rd11278, %rd11277, %rd3;
	shr.u64 	%rd11279, %rd11278, 63;
	cvt.u32.u64 	%r6729, %rd11278;
	and.b64  	%rd11280, %rd48906, 4294967295;
	add.s64 	%rd11281, %rd11279, %rd4;
	sub.s64 	%rd48906, %rd11280, %rd11281;
	shr.u64 	%rd11282, %rd48906, 63;
	and.b64  	%rd11283, %rd48907, 4294967295;
	add.s64 	%rd11284, %rd11282, %rd5;
	sub.s64 	%rd48907, %rd11283, %rd11284;
	shr.u64 	%rd11285, %rd48907, 63;
	and.b64  	%rd11286, %rd48908, 4294967295;
	add.s64 	%rd11287, %rd11285, %rd6;
	sub.s64 	%rd48908, %rd11286, %rd11287;
	shr.u64 	%rd11288, %rd48908, 63;
	and.b64  	%rd11289, %rd48909, 4294967295;
	add.s64 	%rd11290, %rd11288, %rd7;
	sub.s64 	%rd48909, %rd11289, %rd11290;
	shr.u64 	%rd11291, %rd48909, 63;
	and.b64  	%rd11292, %rd48910, 4294967295;
	add.s64 	%rd11293, %rd11291, %rd8;
	sub.s64 	%rd48910, %rd11292, %rd11293;
	shr.u64 	%rd11294, %rd48910, 63;
	and.b64  	%rd11295, %rd48911, 4294967295;
	add.s64 	%rd11296, %rd11294, %rd9;
	sub.s64 	%rd48911, %rd11295, %rd11296;
	shr.u64 	%rd11297, %rd48911, 63;
	and.b64  	%rd11298, %rd48912, 4294967295;
	add.s64 	%rd11299, %rd11297, %rd10;
	sub.s64 	%rd48912, %rd11298, %rd11299;
$L__BB0_1096:
	cvt.u32.u64 	%r2709, %rd10;
	shl.b32 	%r6730, %r6729, 1;
	shr.u32 	%r2710, %r6729, 31;
	cvt.u64.u32 	%rd11301, %r2710;
	shl.b64 	%rd11302, %rd48906, 1;
	and.b64  	%rd11303, %rd11302, 8589934590;
	or.b64  	%rd48913, %rd11303, %rd11301;
	cvt.u32.u64 	%r988, %rd48913;
	shr.u64 	%rd11304, %rd11303, 32;
	shl.b64 	%rd11305, %rd48907, 1;
	and.b64  	%rd11306, %rd11305, 8589934590;
	or.b64  	%rd48914, %rd11304, %rd11306;
	cvt.u32.u64 	%r989, %rd48914;
	shr.u64 	%rd11307, %rd11306, 32;
	shl.b64 	%rd11308, %rd48908, 1;
	and.b64  	%rd11309, %rd11308, 8589934590;
	or.b64  	%rd48915, %rd11307, %rd11309;
	cvt.u32.u64 	%r990, %rd48915;
	shr.u64 	%rd11310, %rd11309, 32;
	shl.b64 	%rd11311, %rd48909, 1;
	and.b64  	%rd11312, %rd11311, 8589934590;
	or.b64  	%rd48916, %rd11310, %rd11312;
	cvt.u32.u64 	%r991, %rd48916;
	shr.u64 	%rd11313, %rd11312, 32;
	shl.b64 	%rd11314, %rd48910, 1;
	and.b64  	%rd11315, %rd11314, 8589934590;
	or.b64  	%rd48917, %rd11313, %rd11315;
	cvt.u32.u64 	%r992, %rd48917;
	shr.u64 	%rd11316, %rd11315, 32;
	shl.b64 	%rd11317, %rd48911, 1;
	and.b64  	%rd11318, %rd11317, 8589934590;
	or.b64  	%rd48918, %rd11316, %rd11318;
	cvt.u32.u64 	%r993, %rd48918;
	shr.u64 	%rd11319, %rd11318, 32;
	shl.b64 	%rd11321, %rd48912, 1;
	and.b64  	%rd11322, %rd11321, 8589934590;
	or.b64  	%rd48919, %rd11319, %rd11322;
	cvt.u32.u64 	%r994, %rd48919;
	setp.gt.u64 	%p356, %rd48919, 4294967295;
	setp.lt.u32 	%p357, %r2709, %r994;
	or.pred  	%p358, %p356, %p357;
	@%p358 bra 	$L__BB0_1110;
	cvt.u32.u64 	%r2711, %rd10;
	setp.gt.u32 	%p359, %r2711, %r994;
	@%p359 bra 	$L__BB0_1111;
	cvt.u32.u64 	%r2712, %rd9;
	setp.lt.u32 	%p360, %r2712, %r993;
	@%p360 bra 	$L__BB0_1110;
	cvt.u32.u64 	%r2713, %rd9;
	setp.gt.u32 	%p361, %r2713, %r993;
	@%p361 bra 	$L__BB0_1111;
	cvt.u32.u64 	%r2714, %rd8;
	setp.lt.u32 	%p362, %r2714, %r992;
	@%p362 bra 	$L__BB0_1110;
	cvt.u32.u64 	%r2715, %rd8;
	setp.gt.u32 	%p363, %r2715, %r992;
	@%p363 bra 	$L__BB0_1111;
	cvt.u32.u64 	%r2716, %rd7;
	setp.lt.u32 	%p364, %r2716, %r991;
	@%p364 bra 	$L__BB0_1110;
	cvt.u32.u64 	%r2717, %rd7;
	setp.gt.u32 	%p365, %r2717, %r991;
	@%p365 bra 	$L__BB0_1111;
	cvt.u32.u64 	%r2718, %rd6;
	setp.lt.u32 	%p366, %r2718, %r990;
	@%p366 bra 	$L__BB0_1110;
	cvt.u32.u64 	%r2719, %rd6;
	setp.gt.u32 	%p367, %r2719, %r990;
	@%p367 bra 	$L__BB0_1111;
	cvt.u32.u64 	%r2720, %rd5;
	setp.lt.u32 	%p368, %r2720, %r989;
	@%p368 bra 	$L__BB0_1110;
	cvt.u32.u64 	%r2721, %rd5;
	setp.gt.u32 	%p369, %r2721, %r989;
	@%p369 bra 	$L__BB0_1111;
	cvt.u32.u64 	%r2722, %rd4;
	setp.lt.u32 	%p370, %r2722, %r988;
	@%p370 bra 	$L__BB0_1110;
	cvt.u32.u64 	%r2723, %rd4;
	cvt.u32.u64 	%r2724, %rd3;
	setp.gt.u32 	%p371, %r2723, %r988;
	setp.lt.u32 	%p372, %r6730, %r2724;
	or.pred  	%p373, %p371, %p372;
	@%p373 bra 	$L__BB0_1111;
$L__BB0_1110:
	cvt.u64.u32 	%rd11324, %r6730;
	sub.s64 	%rd11325, %rd11324, %rd3;
	shr.u64 	%rd11326, %rd11325, 63;
	cvt.u32.u64 	%r6730, %rd11325;
	and.b64  	%rd11327, %rd48913, 4294967295;
	add.s64 	%rd11328, %rd11326, %rd4;
	sub.s64 	%rd48913, %rd11327, %rd11328;
	shr.u64 	%rd11329, %rd48913, 63;
	and.b64  	%rd11330, %rd48914, 4294967295;
	add.s64 	%rd11331, %rd11329, %rd5;
	sub.s64 	%rd48914, %rd11330, %rd11331;
	shr.u64 	%rd11332, %rd48914, 63;
	and.b64  	%rd11333, %rd48915, 4294967295;
	add.s64 	%rd11334, %rd11332, %rd6;
	sub.s64 	%rd48915, %rd11333, %rd11334;
	shr.u64 	%rd11335, %rd48915, 63;
	and.b64  	%rd11336, %rd48916, 4294967295;
	add.s64 	%rd11337, %rd11335, %rd7;
	sub.s64 	%rd48916, %rd11336, %rd11337;
	shr.u64 	%rd11338, %rd48916, 63;
	and.b64  	%rd11339, %rd48917, 4294967295;
	add.s64 	%rd11340, %rd11338, %rd8;
	sub.s64 	%rd48917, %rd11339, %rd11340;
	shr.u64 	%rd11341, %rd48917, 63;
	and.b64  	%rd11342, %rd48918, 4294967295;
	add.s64 	%rd11343, %rd11341, %rd9;
	sub.s64 	%rd48918, %rd11342, %rd11343;
	shr.u64 	%rd11344, %rd48918, 63;
	and.b64  	%rd11345, %rd48919, 4294967295;
	add.s64 	%rd11346, %rd11344, %rd10;
	sub.s64 	%rd48919, %rd11345, %rd11346;
$L__BB0_1111:
	cvt.u32.u64 	%r2725, %rd10;
	mul.lo.s64 	%rd11347, %rd1562, %rd1562;
	cvt.u32.u64 	%r2726, %rd11347;
	shr.u64 	%rd11348, %rd11347, 32;
	mul.lo.s64 	%rd11349, %rd1571, %rd1562;
	add.s64 	%rd11350, %rd11348, %rd11349;
	shr.u64 	%rd11351, %rd11350, 32;
	mul.lo.s64 	%rd11352, %rd1572, %rd1562;
	add.s64 	%rd11353, %rd11351, %rd11352;
	shr.u64 	%rd11354, %rd11353, 32;
	mul.lo.s64 	%rd11355, %rd1573, %rd1562;
	add.s64 	%rd11356, %rd11354, %rd11355;
	shr.u64 	%rd11357, %rd11356, 32;
	mul.lo.s64 	%rd11358, %rd1574, %rd1562;
	add.s64 	%rd11359, %rd11357, %rd11358;
	shr.u64 	%rd11360, %rd11359, 32;
	mul.lo.s64 	%rd11361, %rd1575, %rd1562;
	add.s64 	%rd11362, %rd11360, %rd11361;
	shr.u64 	%rd11363, %rd11362, 32;
	mul.lo.s64 	%rd11364, %rd1576, %rd1562;
	add.s64 	%rd11365, %rd11363, %rd11364;
	shr.u64 	%rd11366, %rd11365, 32;
	mul.lo.s64 	%rd11367, %rd1577, %rd1562;
	add.s64 	%rd11368, %rd11366, %rd11367;
	shr.u64 	%rd11369, %rd11368, 32;
	and.b64  	%rd11370, %rd11350, 4294967295;
	add.s64 	%rd11371, %rd11349, %rd11370;
	shr.u64 	%rd11372, %rd11371, 32;
	and.b64  	%rd11373, %rd11353, 4294967295;
	add.s64 	%rd11374, %rd11372, %rd11373;
	mad.lo.s64 	%rd11375, %rd1571, %rd1571, %rd11374;
	shr.u64 	%rd11376, %rd11375, 32;
	mul.lo.s64 	%rd11377, %rd1572, %rd1571;
	and.b64  	%rd11378, %rd11356, 4294967295;
	add.s64 	%rd11379, %rd11376, %rd11378;
	add.s64 	%rd11380, %rd11379, %rd11377;
	shr.u64 	%rd11381, %rd11380, 32;
	mul.lo.s64 	%rd11382, %rd1573, %rd1571;
	and.b64  	%rd11383, %rd11359, 4294967295;
	add.s64 	%rd11384, %rd11381, %rd11383;
	add.s64 	%rd11385, %rd11384, %rd11382;
	shr.u64 	%rd11386, %rd11385, 32;
	mul.lo.s64 	%rd11387, %rd1574, %rd1571;
	and.b64  	%rd11388, %rd11362, 4294967295;
	add.s64 	%rd11389, %rd11386, %rd11388;
	add.s64 	%rd11390, %rd11389, %rd11387;
	shr.u64 	%rd11391, %rd11390, 32;
	mul.lo.s64 	%rd11392, %rd1575, %rd1571;
	and.b64  	%rd11393, %rd11365, 4294967295;
	add.s64 	%rd11394, %rd11391, %rd11393;
	add.s64 	%rd11395, %rd11394, %rd11392;
	shr.u64 	%rd11396, %rd11395, 32;
	mul.lo.s64 	%rd11397, %rd1576, %rd1571;
	and.b64  	%rd11398, %rd11368, 4294967295;
	add.s64 	%rd11399, %rd11396, %rd11398;
	add.s64 	%rd11400, %rd11399, %rd11397;
	shr.u64 	%rd11401, %rd11400, 32;
	mul.lo.s64 	%rd11402, %rd1577, %rd1571;
	add.s64 	%rd11403, %rd11401, %rd11369;
	add.s64 	%rd11404, %rd11403, %rd11402;
	shr.u64 	%rd11405, %rd11404, 32;
	and.b64  	%rd11406, %rd11375, 4294967295;
	add.s64 	%rd11407, %rd11352, %rd11406;
	shr.u64 	%rd11408, %rd11407, 32;
	and.b64  	%rd11409, %rd11380, 4294967295;
	add.s64 	%rd11410, %rd11408, %rd11409;
	add.s64 	%rd11411, %rd11410, %rd11377;
	shr.u64 	%rd11412, %rd11411, 32;
	and.b64  	%rd11413, %rd11385, 4294967295;
	add.s64 	%rd11414, %rd11412, %rd11413;
	mad.lo.s64 	%rd11415, %rd1572, %rd1572, %rd11414;
	shr.u64 	%rd11416, %rd11415, 32;
	mul.lo.s64 	%rd11417, %rd1573, %rd1572;
	and.b64  	%rd11418, %rd11390, 4294967295;
	add.s64 	%rd11419, %rd11416, %rd11418;
	add.s64 	%rd11420, %rd11419, %rd11417;
	shr.u64 	%rd11421, %rd11420, 32;
	mul.lo.s64 	%rd11422, %rd1574, %rd1572;
	and.b64  	%rd11423, %rd11395, 4294967295;
	add.s64 	%rd11424, %rd11421, %rd11423;
	add.s64 	%rd11425, %rd11424, %rd11422;
	shr.u64 	%rd11426, %rd11425, 32;
	mul.lo.s64 	%rd11427, %rd1575, %rd1572;
	and.b64  	%rd11428, %rd11400, 4294967295;
	add.s64 	%rd11429, %rd11426, %rd11428;
	add.s64 	%rd11430, %rd11429, %rd11427;
	shr.u64 	%rd11431, %rd11430, 32;
	mul.lo.s64 	%rd11432, %rd1576, %rd1572;
	and.b64  	%rd11433, %rd11404, 4294967295;
	add.s64 	%rd11434, %rd11431, %rd11433;
	add.s64 	%rd11435, %rd11434, %rd11432;
	shr.u64 	%rd11436, %rd11435, 32;
	mul.lo.s64 	%rd11437, %rd1577, %rd1572;
	add.s64 	%rd11438, %rd11436, %rd11405;
	add.s64 	%rd11439, %rd11438, %rd11437;
	shr.u64 	%rd11440, %rd11439, 32;
	and.b64  	%rd11441, %rd11411, 4294967295;
	add.s64 	%rd11442, %rd11355, %rd11441;
	shr.u64 	%rd11443, %rd11442, 32;
	and.b64  	%rd11444, %rd11415, 4294967295;
	add.s64 	%rd11445, %rd11443, %rd11444;
	add.s64 	%rd11446, %rd11445, %rd11382;
	shr.u64 	%rd11447, %rd11446, 32;
	and.b64  	%rd11448, %rd11420, 4294967295;
	add.s64 	%rd11449, %rd11447, %rd11448;
	add.s64 	%rd11450, %rd11449, %rd11417;
	shr.u64 	%rd11451, %rd11450, 32;
	and.b64  	%rd11452, %rd11425, 4294967295;
	add.s64 	%rd11453, %rd11451, %rd11452;
	mad.lo.s64 	%rd11454, %rd1573, %rd1573, %rd11453;
	shr.u64 	%rd11455, %rd11454, 32;
	mul.lo.s64 	%rd11456, %rd1574, %rd1573;
	and.b64  	%rd11457, %rd11430, 4294967295;
	add.s64 	%rd11458, %rd11455, %rd11457;
	add.s64 	%rd11459, %rd11458, %rd11456;
	shr.u64 	%rd11460, %rd11459, 32;
	mul.lo.s64 	%rd11461, %rd1575, %rd1573;
	and.b64  	%rd11462, %rd11435, 4294967295;
	add.s64 	%rd11463, %rd11460, %rd11462;
	add.s64 	%rd11464, %rd11463, %rd11461;
	shr.u64 	%rd11465, %rd11464, 32;
	mul.lo.s64 	%rd11466, %rd1576, %rd1573;
	and.b64  	%rd11467, %rd11439, 4294967295;
	add.s64 	%rd11468, %rd11465, %rd11467;
	add.s64 	%rd11469, %rd11468, %rd11466;
	shr.u64 	%rd11470, %rd11469, 32;
	mul.lo.s64 	%rd11471, %rd1577, %rd1573;
	add.s64 	%rd11472, %rd11470, %rd11440;
	add.s64 	%rd11473, %rd11472, %rd11471;
	shr.u64 	%rd11474, %rd11473, 32;
	and.b64  	%rd11475, %rd11446, 4294967295;
	add.s64 	%rd11476, %rd11358, %rd11475;
	shr.u64 	%rd11477, %rd11476, 32;
	and.b64  	%rd11478, %rd11450, 4294967295;
	add.s64 	%rd11479, %rd11477, %rd11478;
	add.s64 	%rd11480, %rd11479, %rd11387;
	shr.u64 	%rd11481, %rd11480, 32;
	and.b64  	%rd11482, %rd11454, 4294967295;
	add.s64 	%rd11483, %rd11481, %rd11482;
	add.s64 	%rd11484, %rd11483, %rd11422;
	shr.u64 	%rd11485, %rd11484, 32;
	and.b64  	%rd11486, %rd11459, 4294967295;
	add.s64 	%rd11487, %rd11485, %rd11486;
	add.s64 	%rd11488, %rd11487, %rd11456;
	shr.u64 	%rd11489, %rd11488, 32;
	and.b64  	%rd11490, %rd11464, 4294967295;
	add.s64 	%rd11491, %rd11489, %rd11490;
	mad.lo.s64 	%rd11492, %rd1574, %rd1574, %rd11491;
	shr.u64 	%rd11493, %rd11492, 32;
	mul.lo.s64 	%rd11494, %rd1575, %rd1574;
	and.b64  	%rd11495, %rd11469, 4294967295;
	add.s64 	%rd11496, %rd11493, %rd11495;
	add.s64 	%rd11497, %rd11496, %rd11494;
	shr.u64 	%rd11498, %rd11497, 32;
	mul.lo.s64 	%rd11499, %rd1576, %rd1574;
	and.b64  	%rd11500, %rd11473, 4294967295;
	add.s64 	%rd11501, %rd11498, %rd11500;
	add.s64 	%rd11502, %rd11501, %rd11499;
	shr.u64 	%rd11503, %rd11502, 32;
	mul.lo.s64 	%rd11504, %rd1577, %rd1574;
	add.s64 	%rd11505, %rd11503, %rd11474;
	add.s64 	%rd11506, %rd11505, %rd11504;
	shr.u64 	%rd11507, %rd11506, 32;
	and.b64  	%rd11508, %rd11480, 4294967295;
	add.s64 	%rd11509, %rd11361, %rd11508;
	shr.u64 	%rd11510, %rd11509, 32;
	and.b64  	%rd11511, %rd11484, 4294967295;
	add.s64 	%rd11512, %rd11510, %rd11511;
	add.s64 	%rd11513, %rd11512, %rd11392;
	shr.u64 	%rd11514, %rd11513, 32;
	and.b64  	%rd11515, %rd11488, 4294967295;
	add.s64 	%rd11516, %rd11514, %rd11515;
	add.s64 	%rd11517, %rd11516, %rd11427;
	shr.u64 	%rd11518, %rd11517, 32;
	and.b64  	%rd11519, %rd11492, 4294967295;
	add.s64 	%rd11520, %rd11518, %rd11519;
	add.s64 	%rd11521, %rd11520, %rd11461;
	shr.u64 	%rd11522, %rd11521, 32;
	and.b64  	%rd11523, %rd11497, 4294967295;
	add.s64 	%rd11524, %rd11522, %rd11523;
	add.s64 	%rd11525, %rd11524, %rd11494;
	shr.u64 	%rd11526, %rd11525, 32;
	and.b64  	%rd11527, %rd11502, 4294967295;
	add.s64 	%rd11528, %rd11526, %rd11527;
	mad.lo.s64 	%rd11529, %rd1575, %rd1575, %rd11528;
	shr.u64 	%rd11530, %rd11529, 32;
	mul.lo.s64 	%rd11531, %rd1576, %rd1575;
	and.b64  	%rd11532, %rd11506, 4294967295;
	add.s64 	%rd11533, %rd11530, %rd11532;
	add.s64 	%rd11534, %rd11533, %rd11531;
	shr.u64 	%rd11535, %rd11534, 32;
	mul.lo.s64 	%rd11536, %rd1577, %rd1575;
	add.s64 	%rd11537, %rd11535, %rd11507;
	add.s64 	%rd11538, %rd11537, %rd11536;
	shr.u64 	%rd11539, %rd11538, 32;
	and.b64  	%rd11540, %rd11513, 4294967295;
	add.s64 	%rd11541, %rd11364, %rd11540;
	shr.u64 	%rd11542, %rd11541, 32;
	and.b64  	%rd11543, %rd11517, 4294967295;
	add.s64 	%rd11544, %rd11542, %rd11543;
	add.s64 	%rd11545, %rd11544, %rd11397;
	shr.u64 	%rd11546, %rd11545, 32;
	and.b64  	%rd11547, %rd11521, 4294967295;
	add.s64 	%rd11548, %rd11546, %rd11547;
	add.s64 	%rd11549, %rd11548, %rd11432;
	shr.u64 	%rd11550, %rd11549, 32;
	and.b64  	%rd11551, %rd11525, 4294967295;
	add.s64 	%rd11552, %rd11550, %rd11551;
	add.s64 	%rd11553, %rd11552, %rd11466;
	shr.u64 	%rd11554, %rd11553, 32;
	and.b64  	%rd11555, %rd11529, 4294967295;
	add.s64 	%rd11556, %rd11554, %rd11555;
	add.s64 	%rd11557, %rd11556, %rd11499;
	shr.u64 	%rd11558, %rd11557, 32;
	and.b64  	%rd11559, %rd11534, 4294967295;
	add.s64 	%rd11560, %rd11558, %rd11559;
	add.s64 	%rd11561, %rd11560, %rd11531;
	shr.u64 	%rd11562, %rd11561, 32;
	and.b64  	%rd11563, %rd11538, 4294967295;
	add.s64 	%rd11564, %rd11562, %rd11563;
	mad.lo.s64 	%rd11565, %rd1576, %rd1576, %rd11564;
	shr.u64 	%rd11566, %rd11565, 32;
	mul.lo.s64 	%rd11567, %rd1577, %rd1576;
	add.s64 	%rd11568, %rd11566, %rd11539;
	add.s64 	%rd11569, %rd11568, %rd11567;
	shr.u64 	%rd11570, %rd11569, 32;
	and.b64  	%rd11571, %rd11545, 4294967295;
	add.s64 	%rd11572, %rd11367, %rd11571;
	shr.u64 	%rd11573, %rd11572, 32;
	and.b64  	%rd11574, %rd11549, 4294967295;
	add.s64 	%rd11575, %rd11573, %rd11574;
	add.s64 	%rd11576, %rd11575, %rd11402;
	shr.u64 	%rd11577, %rd11576, 32;
	and.b64  	%rd11578, %rd11553, 4294967295;
	add.s64 	%rd11579, %rd11577, %rd11578;
	add.s64 	%rd11580, %rd11579, %rd11437;
	shr.u64 	%rd11581, %rd11580, 32;
	and.b64  	%rd11582, %rd11557, 4294967295;
	add.s64 	%rd11583, %rd11581, %rd11582;
	add.s64 	%rd11584, %rd11583, %rd11471;
	shr.u64 	%rd11585, %rd11584, 32;
	and.b64  	%rd11586, %rd11561, 4294967295;
	add.s64 	%rd11587, %rd11585, %rd11586;
	add.s64 	%rd11588, %rd11587, %rd11504;
	shr.u64 	%rd11589, %rd11588, 32;
	and.b64  	%rd11590, %rd11565, 4294967295;
	add.s64 	%rd11591, %rd11589, %rd11590;
	add.s64 	%rd11592, %rd11591, %rd11536;
	shr.u64 	%rd11593, %rd11592, 32;
	and.b64  	%rd11594, %rd11569, 4294967295;
	add.s64 	%rd11595, %rd11593, %rd11594;
	add.s64 	%rd11596, %rd11595, %rd11567;
	shr.u64 	%rd11597, %rd11596, 32;
	add.s64 	%rd11598, %rd11597, %rd11570;
	mad.lo.s64 	%rd11599, %rd1577, %rd1577, %rd11598;
	{ .reg .b32 tmp; mov.b64 {tmp, %r2727}, %rd11599; }
	mul.lo.s32 	%r2728, %r9, %r2726;
	cvt.u64.u32 	%rd11600, %r2728;
	and.b64  	%rd11601, %rd11347, 4294967295;
	mad.lo.s64 	%rd11602, %rd3, %rd11600, %rd11601;
	shr.u64 	%rd11603, %rd11602, 32;
	and.b64  	%rd11604, %rd11371, 4294967295;
	add.s64 	%rd11605, %rd11603, %rd11604;
	mad.lo.s64 	%rd11606, %rd4, %rd11600, %rd11605;
	cvt.u32.u64 	%r2729, %rd11606;
	shr.u64 	%rd11607, %rd11606, 32;
	and.b64  	%rd11608, %rd11407, 4294967295;
	add.s64 	%rd11609, %rd11607, %rd11608;
	mad.lo.s64 	%rd11610, %rd5, %rd11600, %rd11609;
	shr.u64 	%rd11611, %rd11610, 32;
	and.b64  	%rd11612, %rd11442, 4294967295;
	add.s64 	%rd11613, %rd11611, %rd11612;
	mad.lo.s64 	%rd11614, %rd6, %rd11600, %rd11613;
	shr.u64 	%rd11615, %rd11614, 32;
	and.b64  	%rd11616, %rd11476, 4294967295;
	add.s64 	%rd11617, %rd11615, %rd11616;
	mad.lo.s64 	%rd11618, %rd7, %rd11600, %rd11617;
	shr.u64 	%rd11619, %rd11618, 32;
	and.b64  	%rd11620, %rd11509, 4294967295;
	add.s64 	%rd11621, %rd11619, %rd11620;
	mad.lo.s64 	%rd11622, %rd8, %rd11600, %rd11621;
	shr.u64 	%rd11623, %rd11622, 32;
	and.b64  	%rd11624, %rd11541, 4294967295;
	add.s64 	%rd11625, %rd11623, %rd11624;
	mad.lo.s64 	%rd11626, %rd9, %rd11600, %rd11625;
	shr.u64 	%rd11627, %rd11626, 32;
	and.b64  	%rd11628, %rd11572, 4294967295;
	add.s64 	%rd11629, %rd11627, %rd11628;
	mad.lo.s64 	%rd11630, %rd10, %rd11600, %rd11629;
	shr.u64 	%rd11631, %rd11630, 32;
	and.b64  	%rd11632, %rd11576, 4294967295;
	add.s64 	%rd11633, %rd11631, %rd11632;
	shr.u64 	%rd11634, %rd11633, 32;
	and.b64  	%rd11635, %rd11580, 4294967295;
	add.s64 	%rd11636, %rd11634, %rd11635;
	shr.u64 	%rd11637, %rd11636, 32;
	and.b64  	%rd11638, %rd11584, 4294967295;
	add.s64 	%rd11639, %rd11637, %rd11638;
	shr.u64 	%rd11640, %rd11639, 32;
	and.b64  	%rd11641, %rd11588, 4294967295;
	add.s64 	%rd11642, %rd11640, %rd11641;
	shr.u64 	%rd11643, %rd11642, 32;
	and.b64  	%rd11644, %rd11592, 4294967295;
	add.s64 	%rd11645, %rd11643, %rd11644;
	shr.u64 	%rd11646, %rd11645, 32;
	and.b64  	%rd11647, %rd11596, 4294967295;
	add.s64 	%rd11648, %rd11646, %rd11647;
	shr.u64 	%rd11649, %rd11648, 32;
	and.b64  	%rd11650, %rd11599, 4294967295;
	add.s64 	%rd11651, %rd11649, %rd11650;
	{ .reg .b32 tmp; mov.b64 {tmp, %r2730}, %rd11651; }
	add.s32 	%r2731, %r2727, %r2730;
	mul.lo.s32 	%r2732, %r9, %r2729;
	cvt.u64.u32 	%rd11652, %r2732;
	and.b64  	%rd11653, %rd11606, 4294967295;
	mad.lo.s64 	%rd11654, %rd3, %rd11652, %rd11653;
	shr.u64 	%rd11655, %rd11654, 32;
	and.b64  	%rd11656, %rd11610, 4294967295;
	add.s64 	%rd11657, %rd11655, %rd11656;
	mad.lo.s64 	%rd11658, %rd4, %rd11652, %rd11657;
	cvt.u32.u64 	%r2733, %rd11658;
	shr.u64 	%rd11659, %rd11658, 32;
	and.b64  	%rd11660, %rd11614, 4294967295;
	add.s64 	%rd11661, %rd11659, %rd11660;
	mad.lo.s64 	%rd11662, %rd5, %rd11652, %rd11661;
	shr.u64 	%rd11663, %rd11662, 32;
	and.b64  	%rd11664, %rd11618, 4294967295;
	add.s64 	%rd11665, %rd11663, %rd11664;
	mad.lo.s64 	%rd11666, %rd6, %rd11652, %rd11665;
	shr.u64 	%rd11667, %rd11666, 32;
	and.b64  	%rd11668, %rd11622, 4294967295;
	add.s64 	%rd11669, %rd11667, %rd11668;
	mad.lo.s64 	%rd11670, %rd7, %rd11652, %rd11669;
	shr.u64 	%rd11671, %rd11670, 32;
	and.b64  	%rd11672, %rd11626, 4294967295;
	add.s64 	%rd11673, %rd11671, %rd11672;
	mad.lo.s64 	%rd11674, %rd8, %rd11652, %rd11673;
	shr.u64 	%rd11675, %rd11674, 32;
	and.b64  	%rd11676, %rd11630, 4294967295;
	add.s64 	%rd11677, %rd11675, %rd11676;
	mad.lo.s64 	%rd11678, %rd9, %rd11652, %rd11677;
	shr.u64 	%rd11679, %rd11678, 32;
	and.b64  	%rd11680, %rd11633, 4294967295;
	add.s64 	%rd11681, %rd11679, %rd11680;
	mad.lo.s64 	%rd11682, %rd10, %rd11652, %rd11681;
	shr.u64 	%rd11683, %rd11682, 32;
	and.b64  	%rd11684, %rd11636, 4294967295;
	add.s64 	%rd11685, %rd11683, %rd11684;
	shr.u64 	%rd11686, %rd11685, 32;
	and.b64  	%rd11687, %rd11639, 4294967295;
	add.s64 	%rd11688, %rd11686, %rd11687;
	shr.u64 	%rd11689, %rd11688, 32;
	and.b64  	%rd11690, %rd11642, 4294967295;
	add.s64 	%rd11691, %rd11689, %rd11690;
	shr.u64 	%rd11692, %rd11691, 32;
	and.b64  	%rd11693, %rd11645, 4294967295;
	add.s64 	%rd11694, %rd11692, %rd11693;
	shr.u64 	%rd11695, %rd11694, 32;
	and.b64  	%rd11696, %rd11648, 4294967295;
	add.s64 	%rd11697, %rd11695, %rd11696;
	shr.u64 	%rd11698, %rd11697, 32;
	and.b64  	%rd11699, %rd11651, 4294967295;
	add.s64 	%rd11700, %rd11698, %rd11699;
	{ .reg .b32 tmp; mov.b64 {tmp, %r2734}, %rd11700; }
	add.s32 	%r2735, %r2731, %r2734;
	mul.lo.s32 	%r2736, %r9, %r2733;
	cvt.u64.u32 	%rd11701, %r2736;
	and.b64  	%rd11702, %rd11658, 4294967295;
	mad.lo.s64 	%rd11703, %rd3, %rd11701, %rd11702;
	shr.u64 	%rd11704, %rd11703, 32;
	and.b64  	%rd11705, %rd11662, 4294967295;
	add.s64 	%rd11706, %rd11704, %rd11705;
	mad.lo.s64 	%rd11707, %rd4, %rd11701, %rd11706;
	cvt.u32.u64 	%r2737, %rd11707;
	shr.u64 	%rd11708, %rd11707, 32;
	and.b64  	%rd11709, %rd11666, 4294967295;
	add.s64 	%rd11710, %rd11708, %rd11709;
	mad.lo.s64 	%rd11711, %rd5, %rd11701, %rd11710;
	shr.u64 	%rd11712, %rd11711, 32;
	and.b64  	%rd11713, %rd11670, 4294967295;
	add.s64 	%rd11714, %rd11712, %rd11713;
	mad.lo.s64 	%rd11715, %rd6, %rd11701, %rd11714;
	shr.u64 	%rd11716, %rd11715, 32;
	and.b64  	%rd11717, %rd11674, 4294967295;
	add.s64 	%rd11718, %rd11716, %rd11717;
	mad.lo.s64 	%rd11719, %rd7, %rd11701, %rd11718;
	shr.u64 	%rd11720, %rd11719, 32;
	and.b64  	%rd11721, %rd11678, 4294967295;
	add.s64 	%rd11722, %rd11720, %rd11721;
	mad.lo.s64 	%rd11723, %rd8, %rd11701, %rd11722;
	shr.u64 	%rd11724, %rd11723, 32;
	and.b64  	%rd11725, %rd11682, 4294967295;
	add.s64 	%rd11726, %rd11724, %rd11725;
	mad.lo.s64 	%rd11727, %rd9, %rd11701, %rd11726;
	shr.u64 	%rd11728, %rd11727, 32;
	and.b64  	%rd11729, %rd11685, 4294967295;
	add.s64 	%rd11730, %rd11728, %rd11729;
	mad.lo.s64 	%rd11731, %rd10, %rd11701, %rd11730;
	shr.u64 	%rd11732, %rd11731, 32;
	and.b64  	%rd11733, %rd11688, 4294967295;
	add.s64 	%rd11734, %rd11732, %rd11733;
	shr.u64 	%rd11735, %rd11734, 32;
	and.b64  	%rd11736, %rd11691, 4294967295;
	add.s64 	%rd11737, %rd11735, %rd11736;
	shr.u64 	%rd11738, %rd11737, 32;
	and.b64  	%rd11739, %rd11694, 4294967295;
	add.s64 	%rd11740, %rd11738, %rd11739;
	shr.u64 	%rd11741, %rd11740, 32;
	and.b64  	%rd11742, %rd11697, 4294967295;
	add.s64 	%rd11743, %rd11741, %rd11742;
	shr.u64 	%rd11744, %rd11743, 32;
	and.b64  	%rd11745, %rd11700, 4294967295;
	add.s64 	%rd11746, %rd11744, %rd11745;
	{ .reg .b32 tmp; mov.b64 {tmp, %r2738}, %rd11746; }
	add.s32 	%r2739, %r2735, %r2738;
	mul.lo.s32 	%r2740, %r9, %r2737;
	cvt.u64.u32 	%rd11747, %r2740;
	and.b64  	%rd11748, %rd11707, 4294967295;
	mad.lo.s64 	%rd11749, %rd3, %rd11747, %rd11748;
	shr.u64 	%rd11750, %rd11749, 32;
	and.b64  	%rd11751, %rd11711, 4294967295;
	add.s64 	%rd11752, %rd11750, %rd11751;
	mad.lo.s64 	%rd11753, %rd4, %rd11747, %rd11752;
	cvt.u32.u64 	%r2741, %rd11753;
	shr.u64 	%rd11754, %rd11753, 32;
	and.b64  	%rd11755, %rd11715, 4294967295;
	add.s64 	%rd11756, %rd11754, %rd11755;
	mad.lo.s64 	%rd11757, %rd5, %rd11747, %rd11756;
	shr.u64 	%rd11758, %rd11757, 32;
	and.b64  	%rd11759, %rd11719, 4294967295;
	add.s64 	%rd11760, %rd11758, %rd11759;
	mad.lo.s64 	%rd11761, %rd6, %rd11747, %rd11760;
	shr.u64 	%rd11762, %rd11761, 32;
	and.b64  	%rd11763, %rd11723, 4294967295;
	add.s64 	%rd11764, %rd11762, %rd11763;
	mad.lo.s64 	%rd11765, %rd7, %rd11747, %rd11764;
	shr.u64 	%rd11766, %rd11765, 32;
	and.b64  	%rd11767, %rd11727, 4294967295;
	add.s64 	%rd11768, %rd11766, %rd11767;
	mad.lo.s64 	%rd11769, %rd8, %rd11747, %rd11768;
	shr.u64 	%rd11770, %rd11769, 32;
	and.b64  	%rd11771, %rd11731, 4294967295;
	add.s64 	%rd11772, %rd11770, %rd11771;
	mad.lo.s64 	%rd11773, %rd9, %rd11747, %rd11772;
	shr.u64 	%rd11774, %rd11773, 32;
	and.b64  	%rd11775, %rd11734, 4294967295;
	add.s64 	%rd11776, %rd11774, %rd11775;
	mad.lo.s64 	%rd11777, %rd10, %rd11747, %rd11776;
	shr.u64 	%rd11778, %rd11777, 32;
	and.b64  	%rd11779, %rd11737, 4294967295;
	add.s64 	%rd11780, %rd11778, %rd11779;
	shr.u64 	%rd11781, %rd11780, 32;
	and.b64  	%rd11782, %rd11740, 4294967295;
	add.s64 	%rd11783, %rd11781, %rd11782;
	shr.u64 	%rd11784, %rd11783, 32;
	and.b64  	%rd11785, %rd11743, 4294967295;
	add.s64 	%rd11786, %rd11784, %rd11785;
	shr.u64 	%rd11787, %rd11786, 32;
	and.b64  	%rd11788, %rd11746, 4294967295;
	add.s64 	%rd11789, %rd11787, %rd11788;
	{ .reg .b32 tmp; mov.b64 {tmp, %r2742}, %rd11789; }
	add.s32 	%r2743, %r2739, %r2742;
	mul.lo.s32 	%r2744, %r9, %r2741;
	cvt.u64.u32 	%rd11790, %r2744;
	and.b64  	%rd11791, %rd11753, 4294967295;
	mad.lo.s64 	%rd11792, %rd3, %rd11790, %rd11791;
	shr.u64 	%rd11793, %rd11792, 32;
	and.b64  	%rd11794, %rd11757, 4294967295;
	add.s64 	%rd11795, %rd11793, %rd11794;
	mad.lo.s64 	%rd11796, %rd4, %rd11790, %rd11795;
	cvt.u32.u64 	%r2745, %rd11796;
	shr.u64 	%rd11797, %rd11796, 32;
	and.b64  	%rd11798, %rd11761, 4294967295;
	add.s64 	%rd11799, %rd11797, %rd11798;
	mad.lo.s64 	%rd11800, %rd5, %rd11790, %rd11799;
	shr.u64 	%rd11801, %rd11800, 32;
	and.b64  	%rd11802, %rd11765, 4294967295;
	add.s64 	%rd11803, %rd11801, %rd11802;
	mad.lo.s64 	%rd11804, %rd6, %rd11790, %rd11803;
	shr.u64 	%rd11805, %rd11804, 32;
	and.b64  	%rd11806, %rd11769, 4294967295;
	add.s64 	%rd11807, %rd11805, %rd11806;
	mad.lo.s64 	%rd11808, %rd7, %rd11790, %rd11807;
	shr.u64 	%rd11809, %rd11808, 32;
	and.b64  	%rd11810, %rd11773, 4294967295;
	add.s64 	%rd11811, %rd11809, %rd11810;
	mad.lo.s64 	%rd11812, %rd8, %rd11790, %rd11811;
	shr.u64 	%rd11813, %rd11812, 32;
	and.b64  	%rd11814, %rd11777, 4294967295;
	add.s64 	%rd11815, %rd11813, %rd11814;
	mad.lo.s64 	%rd11816, %rd9, %rd11790, %rd11815;
	shr.u64 	%rd11817, %rd11816, 32;
	and.b64  	%rd11818, %rd11780, 4294967295;
	add.s64 	%rd11819, %rd11817, %rd11818;
	mad.lo.s64 	%rd11820, %rd10, %rd11790, %rd11819;
	shr.u64 	%rd11821, %rd11820, 32;
	and.b64  	%rd11822, %rd11783, 4294967295;
	add.s64 	%rd11823, %rd11821, %rd11822;
	shr.u64 	%rd11824, %rd11823, 32;
	and.b64  	%rd11825, %rd11786, 4294967295;
	add.s64 	%rd11826, %rd11824, %rd11825;
	shr.u64 	%rd11827, %rd11826, 32;
	and.b64  	%rd11828, %rd11789, 4294967295;
	add.s64 	%rd11829, %rd11827, %rd11828;
	{ .reg .b32 tmp; mov.b64 {tmp, %r2746}, %rd11829; }
	add.s32 	%r2747, %r2743, %r2746;
	mul.lo.s32 	%r2748, %r9, %r2745;
	cvt.u64.u32 	%rd11830, %r2748;
	and.b64  	%rd11831, %rd11796, 4294967295;
	mad.lo.s64 	%rd11832, %rd3, %rd11830, %rd11831;
	shr.u64 	%rd11833, %rd11832, 32;
	and.b64  	%rd11834, %rd11800, 4294967295;
	add.s64 	%rd11835, %rd11833, %rd11834;
	mad.lo.s64 	%rd11836, %rd4, %rd11830, %rd11835;
	cvt.u32.u64 	%r2749, %rd11836;
	shr.u64 	%rd11837, %rd11836, 32;
	and.b64  	%rd11838, %rd11804, 4294967295;
	add.s64 	%rd11839, %rd11837, %rd11838;
	mad.lo.s64 	%rd11840, %rd5, %rd11830, %rd11839;
	shr.u64 	%rd11841, %rd11840, 32;
	and.b64  	%rd11842, %rd11808, 4294967295;
	add.s64 	%rd11843, %rd11841, %rd11842;
	mad.lo.s64 	%rd11844, %rd6, %rd11830, %rd11843;
	shr.u64 	%rd11845, %rd11844, 32;
	and.b64  	%rd11846, %rd11812, 4294967295;
	add.s64 	%rd11847, %rd11845, %rd11846;
	mad.lo.s64 	%rd11848, %rd7, %rd11830, %rd11847;
	shr.u64 	%rd11849, %rd11848, 32;
	and.b64  	%rd11850, %rd11816, 4294967295;
	add.s64 	%rd11851, %rd11849, %rd11850;
	mad.lo.s64 	%rd11852, %rd8, %rd11830, %rd11851;
	shr.u64 	%rd11853, %rd11852, 32;
	and.b64  	%rd11854, %rd11820, 4294967295;
	add.s64 	%rd11855, %rd11853, %rd11854;
	mad.lo.s64 	%rd11856, %rd9, %rd11830, %rd11855;
	shr.u64 	%rd11857, %rd11856, 32;
	and.b64  	%rd11858, %rd11823, 4294967295;
	add.s64 	%rd11859, %rd11857, %rd11858;
	mad.lo.s64 	%rd11860, %rd10, %rd11830, %rd11859;
	shr.u64 	%rd11861, %rd11860, 32;
	and.b64  	%rd11862, %rd11826, 4294967295;
	add.s64 	%rd11863, %rd11861, %rd11862;
	shr.u64 	%rd11864, %rd11863, 32;
	and.b64  	%rd11865, %rd11829, 4294967295;
	add.s64 	%rd11866, %rd11864, %rd11865;
	{ .reg .b32 tmp; mov.b64 {tmp, %r2750}, %rd11866; }
	add.s32 	%r2751, %r2747, %r2750;
	mul.lo.s32 	%r2752, %r9, %r2749;
	cvt.u64.u32 	%rd11867, %r2752;
	and.b64  	%rd11868, %rd11836, 4294967295;
	mad.lo.s64 	%rd11869, %rd3, %rd11867, %rd11868;
	shr.u64 	%rd11870, %rd11869, 32;
	and.b64  	%rd11871, %rd11840, 4294967295;
	add.s64 	%rd11872, %rd11870, %rd11871;
	mad.lo.s64 	%rd11873, %rd4, %rd11867, %rd11872;
	cvt.u32.u64 	%r2753, %rd11873;
	shr.u64 	%rd11874, %rd11873, 32;
	and.b64  	%rd11875, %rd11844, 4294967295;
	add.s64 	%rd11876, %rd11874, %rd11875;
	mad.lo.s64 	%rd11877, %rd5, %rd11867, %rd11876;
	shr.u64 	%rd11878, %rd11877, 32;
	and.b64  	%rd11879, %rd11848, 4294967295;
	add.s64 	%rd11880, %rd11878, %rd11879;
	mad.lo.s64 	%rd11881, %rd6, %rd11867, %rd11880;
	shr.u64 	%rd11882, %rd11881, 32;
	and.b64  	%rd11883, %rd11852, 4294967295;
	add.s64 	%rd11884, %rd11882, %rd11883;
	mad.lo.s64 	%rd11885, %rd7, %rd11867, %rd11884;
	shr.u64 	%rd11886, %rd11885, 32;
	and.b64  	%rd11887, %rd11856, 4294967295;
	add.s64 	%rd11888, %rd11886, %rd11887;
	mad.lo.s64 	%rd11889, %rd8, %rd11867, %rd11888;
	shr.u64 	%rd11890, %rd11889, 32;
	and.b64  	%rd11891, %rd11860, 4294967295;
	add.s64 	%rd11892, %rd11890, %rd11891;
	mad.lo.s64 	%rd11893, %rd9, %rd11867, %rd11892;
	shr.u64 	%rd11894, %rd11893, 32;
	and.b64  	%rd11895, %rd11863, 4294967295;
	add.s64 	%rd11896, %rd11894, %rd11895;
	mad.lo.s64 	%rd11897, %rd10, %rd11867, %rd11896;
	shr.u64 	%rd11898, %rd11897, 32;
	and.b64  	%rd11899, %rd11866, 4294967295;
	add.s64 	%rd11900, %rd11898, %rd11899;
	{ .reg .b32 tmp; mov.b64 {tmp, %r2754}, %rd11900; }
	add.s32 	%r2755, %r2751, %r2754;
	mul.lo.s32 	%r2756, %r9, %r2753;
	cvt.u64.u32 	%rd11901, %r2756;
	and.b64  	%rd11902, %rd11873, 4294967295;
	mad.lo.s64 	%rd11903, %rd3, %rd11901, %rd11902;
	shr.u64 	%rd11904, %rd11903, 32;
	and.b64  	%rd11905, %rd11877, 4294967295;
	add.s64 	%rd11906, %rd11904, %rd11905;
	mad.lo.s64 	%rd1944, %rd4, %rd11901, %rd11906;
	cvt.u32.u64 	%r6731, %rd1944;
	shr.u64 	%rd11907, %rd1944, 32;
	and.b64  	%rd11908, %rd11881, 4294967295;
	add.s64 	%rd11909, %rd11907, %rd11908;
	mad.lo.s64 	%rd48920, %rd5, %rd11901, %rd11909;
	cvt.u32.u64 	%r998, %rd48920;
	shr.u64 	%rd11910, %rd48920, 32;
	and.b64  	%rd11911, %rd11885, 4294967295;
	add.s64 	%rd11912, %rd11910, %rd11911;
	mad.lo.s64 	%rd48921, %rd6, %rd11901, %rd11912;
	cvt.u32.u64 	%r999, %rd48921;
	shr.u64 	%rd11913, %rd48921, 32;
	and.b64  	%rd11914, %rd11889, 4294967295;
	add.s64 	%rd11915, %rd11913, %rd11914;
	mad.lo.s64 	%rd48922, %rd7, %rd11901, %rd11915;
	cvt.u32.u64 	%r1000, %rd48922;
	shr.u64 	%rd11916, %rd48922, 32;
	and.b64  	%rd11917, %rd11893, 4294967295;
	add.s64 	%rd11918, %rd11916, %rd11917;
	mad.lo.s64 	%rd48923, %rd8, %rd11901, %rd11918;
	cvt.u32.u64 	%r1001, %rd48923;
	shr.u64 	%rd11919, %rd48923, 32;
	and.b64  	%rd11920, %rd11897, 4294967295;
	add.s64 	%rd11921, %rd11919, %rd11920;
	mad.lo.s64 	%rd48924, %rd9, %rd11901, %rd11921;
	cvt.u32.u64 	%r1002, %rd48924;
	shr.u64 	%rd11922, %rd48924, 32;
	and.b64  	%rd11923, %rd11900, 4294967295;
	add.s64 	%rd11924, %rd11922, %rd11923;
	mad.lo.s64 	%rd48925, %rd10, %rd11901, %rd11924;
	cvt.u32.u64 	%r1003, %rd48925;
	{ .reg .b32 tmp; mov.b64 {tmp, %r2757}, %rd48925; }
	add.s32 	%r6732, %r2755, %r2757;
	setp.gt.u32 	%p374, %r6732, %r2725;
	@%p374 bra 	$L__BB0_1125;
	cvt.u32.u64 	%r2758, %rd10;
	setp.lt.u32 	%p375, %r6732, %r2758;
	@%p375 bra 	$L__BB0_1126;
	cvt.u32.u64 	%r2759, %rd9;
	setp.lt.u32 	%p376, %r2759, %r1003;
	@%p376 bra 	$L__BB0_1125;
	cvt.u32.u64 	%r2760, %rd9;
	setp.gt.u32 	%p377, %r2760, %r1003;
	@%p377 bra 	$L__BB0_1126;
	cvt.u32.u64 	%r2761, %rd8;
	setp.lt.u32 	%p378, %r2761, %r1002;
	@%p378 bra 	$L__BB0_1125;
	cvt.u32.u64 	%r2762, %rd8;
	setp.gt.u32 	%p379, %r2762, %r1002;
	@%p379 bra 	$L__BB0_1126;
	cvt.u32.u64 	%r2763, %rd7;
	setp.lt.u32 	%p380, %r2763, %r1001;
	@%p380 bra 	$L__BB0_1125;
	cvt.u32.u64 	%r2764, %rd7;
	setp.gt.u32 	%p381, %r2764, %r1001;
	@%p381 bra 	$L__BB0_1126;
	cvt.u32.u64 	%r2765, %rd6;
	setp.lt.u32 	%p382, %r2765, %r1000;
	@%p382 bra 	$L__BB0_1125;
	cvt.u32.u64 	%r2766, %rd6;
	setp.gt.u32 	%p383, %r2766, %r1000;
	@%p383 bra 	$L__BB0_1126;
	cvt.u32.u64 	%r2767, %rd5;
	setp.lt.u32 	%p384, %r2767, %r999;
	@%p384 bra 	$L__BB0_1125;
	cvt.u32.u64 	%r2768, %rd5;
	setp.gt.u32 	%p385, %r2768, %r999;
	@%p385 bra 	$L__BB0_1126;
	cvt.u32.u64 	%r2769, %rd4;
	setp.lt.u32 	%p386, %r2769, %r998;
	@%p386 bra 	$L__BB0_1125;
	cvt.u32.u64 	%r2770, %rd4;
	cvt.u32.u64 	%r2771, %rd3;
	setp.gt.u32 	%p387, %r2770, %r998;
	setp.gt.u32 	%p388, %r2771, %r6731;
	or.pred  	%p389, %p387, %p388;
	@%p389 bra 	$L__BB0_1126;
$L__BB0_1125:
	cvt.u32.u64 	%r2772, %rd10;
	and.b64  	%rd11926, %rd1944, 4294967295;
	sub.s64 	%rd11927, %rd11926, %rd3;
	shr.u64 	%rd11928, %rd11927, 63;
	cvt.u32.u64 	%r6731, %rd11927;
	and.b64  	%rd11929, %rd48920, 4294967295;
	add.s64 	%rd11930, %rd11928, %rd4;
	sub.s64 	%rd48920, %rd11929, %rd11930;
	shr.u64 	%rd11931, %rd48920, 63;
	and.b64  	%rd11932, %rd48921, 4294967295;
	add.s64 	%rd11933, %rd11931, %rd5;
	sub.s64 	%rd48921, %rd11932, %rd11933;
	shr.u64 	%rd11934, %rd48921, 63;
	and.b64  	%rd11935, %rd48922, 4294967295;
	add.s64 	%rd11936, %rd11934, %rd6;
	sub.s64 	%rd48922, %rd11935, %rd11936;
	shr.u64 	%rd11937, %rd48922, 63;
	and.b64  	%rd11938, %rd48923, 4294967295;
	add.s64 	%rd11939, %rd11937, %rd7;
	sub.s64 	%rd48923, %rd11938, %rd11939;
	shr.u64 	%rd11940, %rd48923, 63;
	and.b64  	%rd11941, %rd48924, 4294967295;
	add.s64 	%rd11942, %rd11940, %rd8;
	sub.s64 	%rd48924, %rd11941, %rd11942;
	shr.u64 	%rd11943, %rd48924, 63;
	and.b64  	%rd11944, %rd48925, 4294967295;
	add.s64 	%rd11945, %rd11943, %rd9;
	sub.s64 	%rd48925, %rd11944, %rd11945;
	shr.u64 	%rd11946, %rd48925, 63;
	cvt.u32.u64 	%r2773, %rd11946;
	add.s32 	%r2774, %r2772, %r2773;
	sub.s32 	%r6732, %r6732, %r2774;
$L__BB0_1126:
	cvt.u32.u64 	%r2775, %rd10;
	shl.b32 	%r6733, %r6731, 1;
	shr.u32 	%r2776, %r6731, 31;
	cvt.u64.u32 	%rd11948, %r2776;
	and.b64  	%rd1963, %rd48920, 4294967295;
	shl.b64 	%rd11949, %rd48920, 1;
	and.b64  	%rd11950, %rd11949, 8589934590;
	or.b64  	%rd48926, %rd11950, %rd11948;
	cvt.u32.u64 	%r1010, %rd48926;
	shr.u64 	%rd11951, %rd11950, 32;
	and.b64  	%rd1965, %rd48921, 4294967295;
	shl.b64 	%rd11952, %rd48921, 1;
	and.b64  	%rd11953, %rd11952, 8589934590;
	or.b64  	%rd48927, %rd11951, %rd11953;
	cvt.u32.u64 	%r1011, %rd48927;
	shr.u64 	%rd11954, %rd11953, 32;
	and.b64  	%rd1967, %rd48922, 4294967295;
	shl.b64 	%rd11955, %rd48922, 1;
	and.b64  	%rd11956, %rd11955, 8589934590;
	or.b64  	%rd48928, %rd11954, %rd11956;
	cvt.u32.u64 	%r1012, %rd48928;
	shr.u64 	%rd11957, %rd11956, 32;
	and.b64  	%rd1969, %rd48923, 4294967295;
	shl.b64 	%rd11958, %rd48923, 1;
	and.b64  	%rd11959, %rd11958, 8589934590;
	or.b64  	%rd48929, %rd11957, %rd11959;
	cvt.u32.u64 	%r1013, %rd48929;
	shr.u64 	%rd11960, %rd11959, 32;
	and.b64  	%rd1971, %rd48924, 4294967295;
	shl.b64 	%rd11961, %rd48924, 1;
	and.b64  	%rd11962, %rd11961, 8589934590;
	or.b64  	%rd48930, %rd11960, %rd11962;
	cvt.u32.u64 	%r1014, %rd48930;
	shr.u64 	%rd11963, %rd11962, 32;
	and.b64  	%rd1973, %rd48925, 4294967295;
	shl.b64 	%rd11964, %rd48925, 1;
	and.b64  	%rd11965, %rd11964, 8589934590;
	or.b64  	%rd48931, %rd11963, %rd11965;
	cvt.u32.u64 	%r1015, %rd48931;
	shr.u64 	%rd11966, %rd11965, 32;
	cvt.u64.u32 	%rd1975, %r6732;
	mul.wide.u32 	%rd11967, %r6732, 2;
	add.s64 	%rd48932, %rd11966, %rd11967;
	cvt.u32.u64 	%r1016, %rd48932;
	setp.gt.u64 	%p390, %rd48932, 4294967295;
	setp.lt.u32 	%p391, %r2775, %r1016;
	or.pred  	%p392, %p390, %p391;
	@%p392 bra 	$L__BB0_1140;
	cvt.u32.u64 	%r2777, %rd10;
	setp.gt.u32 	%p393, %r2777, %r1016;
	@%p393 bra 	$L__BB0_1141;
	cvt.u32.u64 	%r2778, %rd9;
	setp.lt.u32 	%p394, %r2778, %r1015;
	@%p394 bra 	$L__BB0_1140;
	cvt.u32.u64 	%r2779, %rd9;
	setp.gt.u32 	%p395, %r2779, %r1015;
	@%p395 bra 	$L__BB0_1141;
	cvt.u32.u64 	%r2780, %rd8;
	setp.lt.u32 	%p396, %r2780, %r1014;
	@%p396 bra 	$L__BB0_1140;
	cvt.u32.u64 	%r2781, %rd8;
	setp.gt.u32 	%p397, %r2781, %r1014;
	@%p397 bra 	$L__BB0_1141;
	cvt.u32.u64 	%r2782, %rd7;
	setp.lt.u32 	%p398, %r2782, %r1013;
	@%p398 bra 	$L__BB0_1140;
	cvt.u32.u64 	%r2783, %rd7;
	setp.gt.u32 	%p399, %r2783, %r1013;
	@%p399 bra 	$L__BB0_1141;
	cvt.u32.u64 	%r2784, %rd6;
	setp.lt.u32 	%p400, %r2784, %r1012;
	@%p400 bra 	$L__BB0_1140;
	cvt.u32.u64 	%r2785, %rd6;
	setp.gt.u32 	%p401, %r2785, %r1012;
	@%p401 bra 	$L__BB0_1141;
	cvt.u32.u64 	%r2786, %rd5;
	setp.lt.u32 	%p402, %r2786, %r1011;
	@%p402 bra 	$L__BB0_1140;
	cvt.u32.u64 	%r2787, %rd5;
	setp.gt.u32 	%p403, %r2787, %r1011;
	@%p403 bra 	$L__BB0_1141;
	cvt.u32.u64 	%r2788, %rd4;
	setp.lt.u32 	%p404, %r2788, %r1010;
	@%p404 bra 	$L__BB0_1140;
	cvt.u32.u64 	%r2789, %rd4;
	cvt.u32.u64 	%r2790, %rd3;
	setp.gt.u32 	%p405, %r2789, %r1010;
	setp.lt.u32 	%p406, %r6733, %r2790;
	or.pred  	%p407, %p405, %p406;
	@%p407 bra 	$L__BB0_1141;
$L__BB0_1140:
	cvt.u64.u32 	%rd11970, %r6733;
	sub.s64 	%rd11971, %rd11970, %rd3;
	shr.u64 	%rd11972, %rd11971, 63;
	cvt.u32.u64 	%r6733, %rd11971;
	and.b64  	%rd11973, %rd48926, 4294967295;
	add.s64 	%rd11974, %rd11972, %rd4;
	sub.s64 	%rd48926, %rd11973, %rd11974;
	shr.u64 	%rd11975, %rd48926, 63;
	and.b64  	%rd11976, %rd48927, 4294967295;
	add.s64 	%rd11977, %rd11975, %rd5;
	sub.s64 	%rd48927, %rd11976, %rd11977;
	shr.u64 	%rd11978, %rd48927, 63;
	and.b64  	%rd11979, %rd48928, 4294967295;
	add.s64 	%rd11980, %rd11978, %rd6;
	sub.s64 	%rd48928, %rd11979, %rd11980;
	shr.u64 	%rd11981, %rd48928, 63;
	and.b64  	%rd11982, %rd48929, 4294967295;
	add.s64 	%rd11983, %rd11981, %rd7;
	sub.s64 	%rd48929, %rd11982, %rd11983;
	shr.u64 	%rd11984, %rd48929, 63;
	and.b64  	%rd11985, %rd48930, 4294967295;
	add.s64 	%rd11986, %rd11984, %rd8;
	sub.s64 	%rd48930, %rd11985, %rd11986;
	shr.u64 	%rd11987, %rd48930, 63;
	and.b64  	%rd11988, %rd48931, 4294967295;
	add.s64 	%rd11989, %rd11987, %rd9;
	sub.s64 	%rd48931, %rd11988, %rd11989;
	shr.u64 	%rd11990, %rd48931, 63;
	and.b64  	%rd11991, %rd48932, 4294967295;
	add.s64 	%rd11992, %rd11990, %rd10;
	sub.s64 	%rd48932, %rd11991, %rd11992;
$L__BB0_1141:
	cvt.u32.u64 	%r2791, %rd10;
	add.s32 	%r6734, %r6733, %r6731;
	setp.lt.u32 	%p408, %r6734, %r6733;
	selp.u64 	%rd11994, 1, 0, %p408;
	and.b64  	%rd11995, %rd48926, 4294967295;
	add.s64 	%rd11996, %rd11995, %rd11994;
	add.s64 	%rd48933, %rd11996, %rd1963;
	cvt.u32.u64 	%r1020, %rd48933;
	shr.u64 	%rd11997, %rd48933, 32;
	and.b64  	%rd11998, %rd48927, 4294967295;
	add.s64 	%rd11999, %rd11997, %rd11998;
	add.s64 	%rd48934, %rd11999, %rd1965;
	cvt.u32.u64 	%r1021, %rd48934;
	shr.u64 	%rd12000, %rd48934, 32;
	and.b64  	%rd12001, %rd48928, 4294967295;
	add.s64 	%rd12002, %rd12000, %rd12001;
	add.s64 	%rd48935, %rd12002, %rd1967;
	cvt.u32.u64 	%r1022, %rd48935;
	shr.u64 	%rd12003, %rd48935, 32;
	and.b64  	%rd12004, %rd48929, 4294967295;
	add.s64 	%rd12005, %rd12003, %rd12004;
	add.s64 	%rd48936, %rd12005, %rd1969;
	cvt.u32.u64 	%r1023, %rd48936;
	shr.u64 	%rd12006, %rd48936, 32;
	and.b64  	%rd12007, %rd48930, 4294967295;
	add.s64 	%rd12008, %rd12006, %rd12007;
	add.s64 	%rd48937, %rd12008, %rd1971;
	cvt.u32.u64 	%r1024, %rd48937;
	shr.u64 	%rd12009, %rd48937, 32;
	and.b64  	%rd12010, %rd48931, 4294967295;
	add.s64 	%rd12011, %rd12009, %rd12010;
	add.s64 	%rd48938, %rd12011, %rd1973;
	cvt.u32.u64 	%r1025, %rd48938;
	shr.u64 	%rd12012, %rd48938, 32;
	and.b64  	%rd12013, %rd48932, 4294967295;
	add.s64 	%rd12014, %rd12012, %rd12013;
	add.s64 	%rd48939, %rd12014, %rd1975;
	cvt.u32.u64 	%r1026, %rd48939;
	setp.gt.u64 	%p409, %rd48939, 4294967295;
	setp.lt.u32 	%p410, %r2791, %r1026;
	or.pred  	%p411, %p409, %p410;
	@%p411 bra 	$L__BB0_1155;
	cvt.u32.u64 	%r2792, %rd10;
	setp.gt.u32 	%p412, %r2792, %r1026;
	@%p412 bra 	$L__BB0_1156;
	cvt.u32.u64 	%r2793, %rd9;
	setp.lt.u32 	%p413, %r2793, %r1025;
	@%p413 bra 	$L__BB0_1155;
	cvt.u32.u64 	%r2794, %rd9;
	setp.gt.u32 	%p414, %r2794, %r1025;
	@%p414 bra 	$L__BB0_1156;
	cvt.u32.u64 	%r2795, %rd8;
	setp.lt.u32 	%p415, %r2795, %r1024;
	@%p415 bra 	$L__BB0_1155;
	cvt.u32.u64 	%r2796, %rd8;
	setp.gt.u32 	%p416, %r2796, %r1024;
	@%p416 bra 	$L__BB0_1156;
	cvt.u32.u64 	%r2797, %rd7;
	setp.lt.u32 	%p417, %r2797, %r1023;
	@%p417 bra 	$L__BB0_1155;
	cvt.u32.u64 	%r2798, %rd7;
	setp.gt.u32 	%p418, %r2798, %r1023;
	@%p418 bra 	$L__BB0_1156;
	cvt.u32.u64 	%r2799, %rd6;
	setp.lt.u32 	%p419, %r2799, %r1022;
	@%p419 bra 	$L__BB0_1155;
	cvt.u32.u64 	%r2800, %rd6;
	setp.gt.u32 	%p420, %r2800, %r1022;
	@%p420 bra 	$L__BB0_1156;
	cvt.u32.u64 	%r2801, %rd5;
	setp.lt.u32 	%p421, %r2801, %r1021;
	@%p421 bra 	$L__BB0_1155;
	cvt.u32.u64 	%r2802, %rd5;
	setp.gt.u32 	%p422, %r2802, %r1021;
	@%p422 bra 	$L__BB0_1156;
	cvt.u32.u64 	%r2803, %rd4;
	setp.lt.u32 	%p423, %r2803, %r1020;
	@%p423 bra 	$L__BB0_1155;
	cvt.u32.u64 	%r2804, %rd4;
	cvt.u32.u64 	%r2805, %rd3;
	setp.gt.u32 	%p424, %r2804, %r1020;
	setp.lt.u32 	%p425, %r6734, %r2805;
	or.pred  	%p426, %p424, %p425;
	@%p426 bra 	$L__BB0_1156;
$L__BB0_1155:
	cvt.u64.u32 	%rd12017, %r6734;
	sub.s64 	%rd12018, %rd12017, %rd3;
	shr.u64 	%rd12019, %rd12018, 63;
	cvt.u32.u64 	%r6734, %rd12018;
	and.b64  	%rd12020, %rd48933, 4294967295;
	add.s64 	%rd12021, %rd12019, %rd4;
	sub.s64 	%rd48933, %rd12020, %rd12021;
	shr.u64 	%rd12022, %rd48933, 63;
	and.b64  	%rd12023, %rd48934, 4294967295;
	add.s64 	%rd12024, %rd12022, %rd5;
	sub.s64 	%rd48934, %rd12023, %rd12024;
	shr.u64 	%rd12025, %rd48934, 63;
	and.b64  	%rd12026, %rd48935, 4294967295;
	add.s64 	%rd12027, %rd12025, %rd6;
	sub.s64 	%rd48935, %rd12026, %rd12027;
	shr.u64 	%rd12028, %rd48935, 63;
	and.b64  	%rd12029, %rd48936, 4294967295;
	add.s64 	%rd12030, %rd12028, %rd7;
	sub.s64 	%rd48936, %rd12029, %rd12030;
	shr.u64 	%rd12031, %rd48936, 63;
	and.b64  	%rd12032, %rd48937, 4294967295;
	add.s64 	%rd12033, %rd12031, %rd8;
	sub.s64 	%rd48937, %rd12032, %rd12033;
	shr.u64 	%rd12034, %rd48937, 63;
	and.b64  	%rd12035, %rd48938, 4294967295;
	add.s64 	%rd12036, %rd12034, %rd9;
	sub.s64 	%rd48938, %rd12035, %rd12036;
	shr.u64 	%rd12037, %rd48938, 63;
	and.b64  	%rd12038, %rd48939, 4294967295;
	add.s64 	%rd12039, %rd12037, %rd10;
	sub.s64 	%rd48939, %rd12038, %rd12039;
$L__BB0_1156:
	cvt.u32.u64 	%r2806, %rd10;
	cvt.u64.u32 	%rd2012, %r6734;
	mul.wide.u32 	%rd12040, %r6734, %r6734;
	cvt.u32.u64 	%r2807, %rd12040;
	shr.u64 	%rd12041, %rd12040, 32;
	and.b64  	%rd2013, %rd48933, 4294967295;
	mul.lo.s64 	%rd12042, %rd2013, %rd2012;
	add.s64 	%rd12043, %rd12041, %rd12042;
	shr.u64 	%rd12044, %rd12043, 32;
	and.b64  	%rd2014, %rd48934, 4294967295;
	mul.lo.s64 	%rd12045, %rd2014, %rd2012;
	add.s64 	%rd12046, %rd12044, %rd12045;
	shr.u64 	%rd12047, %rd12046, 32;
	and.b64  	%rd2015, %rd48935, 4294967295;
	mul.lo.s64 	%rd12048, %rd2015, %rd2012;
	add.s64 	%rd12049, %rd12047, %rd12048;
	shr.u64 	%rd12050, %rd12049, 32;
	and.b64  	%rd2016, %rd48936, 4294967295;
	mul.lo.s64 	%rd12051, %rd2016, %rd2012;
	add.s64 	%rd12052, %rd12050, %rd12051;
	shr.u64 	%rd12053, %rd12052, 32;
	and.b64  	%rd2017, %rd48937, 4294967295;
	mul.lo.s64 	%rd12054, %rd2017, %rd2012;
	add.s64 	%rd12055, %rd12053, %rd12054;
	shr.u64 	%rd12056, %rd12055, 32;
	and.b64  	%rd2018, %rd48938, 4294967295;
	mul.lo.s64 	%rd12057, %rd2018, %rd2012;
	add.s64 	%rd12058, %rd12056, %rd12057;
	shr.u64 	%rd12059, %rd12058, 32;
	and.b64  	%rd2019, %rd48939, 4294967295;
	mul.lo.s64 	%rd12060, %rd2019, %rd2012;
	add.s64 	%rd12061, %rd12059, %rd12060;
	shr.u64 	%rd12062, %rd12061, 32;
	and.b64  	%rd12063, %rd12043, 4294967295;
	add.s64 	%rd12064, %rd12042, %rd12063;
	shr.u64 	%rd12065, %rd12064, 32;
	and.b64  	%rd12066, %rd12046, 4294967295;
	add.s64 	%rd12067, %rd12065, %rd12066;
	mad.lo.s64 	%rd12068, %rd2013, %rd2013, %rd12067;
	shr.u64 	%rd12069, %rd12068, 32;
	mul.lo.s64 	%rd12070, %rd2014, %rd2013;
	and.b64  	%rd12071, %rd12049, 4294967295;
	add.s64 	%rd12072, %rd12069, %rd12071;
	add.s64 	%rd12073, %rd12072, %rd12070;
	shr.u64 	%rd12074, %rd12073, 32;
	mul.lo.s64 	%rd12075, %rd2015, %rd2013;
	and.b64  	%rd12076, %rd12052, 4294967295;
	add.s64 	%rd12077, %rd12074, %rd12076;
	add.s64 	%rd12078, %rd12077, %rd12075;
	shr.u64 	%rd12079, %rd12078, 32;
	mul.lo.s64 	%rd12080, %rd2016, %rd2013;
	and.b64  	%rd12081, %rd12055, 4294967295;
	add.s64 	%rd12082, %rd12079, %rd12081;
	add.s64 	%rd12083, %rd12082, %rd12080;
	shr.u64 	%rd12084, %rd12083, 32;
	mul.lo.s64 	%rd12085, %rd2017, %rd2013;
	and.b64  	%rd12086, %rd12058, 4294967295;
	add.s64 	%rd12087, %rd12084, %rd12086;
	add.s64 	%rd12088, %rd12087, %rd12085;
	shr.u64 	%rd12089, %rd12088, 32;
	mul.lo.s64 	%rd12090, %rd2018, %rd2013;
	and.b64  	%rd12091, %rd12061, 4294967295;
	add.s64 	%rd12092, %rd12089, %rd12091;
	add.s64 	%rd12093, %rd12092, %rd12090;
	shr.u64 	%rd12094, %rd12093, 32;
	mul.lo.s64 	%rd12095, %rd2019, %rd2013;
	add.s64 	%rd12096, %rd12094, %rd12062;
	add.s64 	%rd12097, %rd12096, %rd12095;
	shr.u64 	%rd12098, %rd12097, 32;
	and.b64  	%rd12099, %rd12068, 4294967295;
	add.s64 	%rd12100, %rd12045, %rd12099;
	shr.u64 	%rd12101, %rd12100, 32;
	and.b64  	%rd12102, %rd12073, 4294967295;
	add.s64 	%rd12103, %rd12101, %rd12102;
	add.s64 	%rd12104, %rd12103, %rd12070;
	shr.u64 	%rd12105, %rd12104, 32;
	and.b64  	%rd12106, %rd12078, 4294967295;
	add.s64 	%rd12107, %rd12105, %rd12106;
	mad.lo.s64 	%rd12108, %rd2014, %rd2014, %rd12107;
	shr.u64 	%rd12109, %rd12108, 32;
	mul.lo.s64 	%rd12110, %rd2015, %rd2014;
	and.b64  	%rd12111, %rd12083, 4294967295;
	add.s64 	%rd12112, %rd12109, %rd12111;
	add.s64 	%rd12113, %rd12112, %rd12110;
	shr.u64 	%rd12114, %rd12113, 32;
	mul.lo.s64 	%rd12115, %rd2016, %rd2014;
	and.b64  	%rd12116, %rd12088, 4294967295;
	add.s64 	%rd12117, %rd12114, %rd12116;
	add.s64 	%rd12118, %rd12117, %rd12115;
	shr.u64 	%rd12119, %rd12118, 32;
	mul.lo.s64 	%rd12120, %rd2017, %rd2014;
	and.b64  	%rd12121, %rd12093, 4294967295;
	add.s64 	%rd12122, %rd12119, %rd12121;
	add.s64 	%rd12123, %rd12122, %rd12120;
	shr.u64 	%rd12124, %rd12123, 32;
	mul.lo.s64 	%rd12125, %rd2018, %rd2014;
	and.b64  	%rd12126, %rd12097, 4294967295;
	add.s64 	%rd12127, %rd12124, %rd12126;
	add.s64 	%rd12128, %rd12127, %rd12125;
	shr.u64 	%rd12129, %rd12128, 32;
	mul.lo.s64 	%rd12130, %rd2019, %rd2014;
	add.s64 	%rd12131, %rd12129, %rd12098;
	add.s64 	%rd12132, %rd12131, %rd12130;
	shr.u64 	%rd12133, %rd12132, 32;
	and.b64  	%rd12134, %rd12104, 4294967295;
	add.s64 	%rd12135, %rd12048, %rd12134;
	shr.u64 	%rd12136, %rd12135, 32;
	and.b64  	%rd12137, %rd12108, 4294967295;
	add.s64 	%rd12138, %rd12136, %rd12137;
	add.s64 	%rd12139, %rd12138, %rd12075;
	shr.u64 	%rd12140, %rd12139, 32;
	and.b64  	%rd12141, %rd12113, 4294967295;
	add.s64 	%rd12142, %rd12140, %rd12141;
	add.s64 	%rd12143, %rd12142, %rd12110;
	shr.u64 	%rd12144, %rd12143, 32;
	and.b64  	%rd12145, %rd12118, 4294967295;
	add.s64 	%rd12146, %rd12144, %rd12145;
	mad.lo.s64 	%rd12147, %rd2015, %rd2015, %rd12146;
	shr.u64 	%rd12148, %rd12147, 32;
	mul.lo.s64 	%rd12149, %rd2016, %rd2015;
	and.b64  	%rd12150, %rd12123, 4294967295;
	add.s64 	%rd12151, %rd12148, %rd12150;
	add.s64 	%rd12152, %rd12151, %rd12149;
	shr.u64 	%rd12153, %rd12152, 32;
	mul.lo.s64 	%rd12154, %rd2017, %rd2015;
	and.b64  	%rd12155, %rd12128, 4294967295;
	add.s64 	%rd12156, %rd12153, %rd12155;
	add.s64 	%rd12157, %rd12156, %rd12154;
	shr.u64 	%rd12158, %rd12157, 32;
	mul.lo.s64 	%rd12159, %rd2018, %rd2015;
	and.b64  	%rd12160, %rd12132, 4294967295;
	add.s64 	%rd12161, %rd12158, %rd12160;
	add.s64 	%rd12162, %rd12161, %rd12159;
	shr.u64 	%rd12163, %rd12162, 32;
	mul.lo.s64 	%rd12164, %rd2019, %rd2015;
	add.s64 	%rd12165, %rd12163, %rd12133;
	add.s64 	%rd12166, %rd12165, %rd12164;
	shr.u64 	%rd12167, %rd12166, 32;
	and.b64  	%rd12168, %rd12139, 4294967295;
	add.s64 	%rd12169, %rd12051, %rd12168;
	shr.u64 	%rd12170, %rd12169, 32;
	and.b64  	%rd12171, %rd12143, 4294967295;
	add.s64 	%rd12172, %rd12170, %rd12171;
	add.s64 	%rd12173, %rd12172, %rd12080;
	shr.u64 	%rd12174, %rd12173, 32;
	and.b64  	%rd12175, %rd12147, 4294967295;
	add.s64 	%rd12176, %rd12174, %rd12175;
	add.s64 	%rd12177, %rd12176, %rd12115;
	shr.u64 	%rd12178, %rd12177, 32;
	and.b64  	%rd12179, %rd12152, 4294967295;
	add.s64 	%rd12180, %rd12178, %rd12179;
	add.s64 	%rd12181, %rd12180, %rd12149;
	shr.u64 	%rd12182, %rd12181, 32;
	and.b64  	%rd12183, %rd12157, 4294967295;
	add.s64 	%rd12184, %rd12182, %rd12183;
	mad.lo.s64 	%rd12185, %rd2016, %rd2016, %rd12184;
	shr.u64 	%rd12186, %rd12185, 32;
	mul.lo.s64 	%rd12187, %rd2017, %rd2016;
	and.b64  	%rd12188, %rd12162, 4294967295;
	add.s64 	%rd12189, %rd12186, %rd12188;
	add.s64 	%rd12190, %rd12189, %rd12187;
	shr.u64 	%rd12191, %rd12190, 32;
	mul.lo.s64 	%rd12192, %rd2018, %rd2016;
	and.b64  	%rd12193, %rd12166, 4294967295;
	add.s64 	%rd12194, %rd12191, %rd12193;
	add.s64 	%rd12195, %rd12194, %rd12192;
	shr.u64 	%rd12196, %rd12195, 32;
	mul.lo.s64 	%rd12197, %rd2019, %rd2016;
	add.s64 	%rd12198, %rd12196, %rd12167;
	add.s64 	%rd12199, %rd12198, %rd12197;
	shr.u64 	%rd12200, %rd12199, 32;
	and.b64  	%rd12201, %rd12173, 4294967295;
	add.s64 	%rd12202, %rd12054, %rd12201;
	shr.u64 	%rd12203, %rd12202, 32;
	and.b64  	%rd12204, %rd12177, 4294967295;
	add.s64 	%rd12205, %rd12203, %rd12204;
	add.s64 	%rd12206, %rd12205, %rd12085;
	shr.u64 	%rd12207, %rd12206, 32;
	and.b64  	%rd12208, %rd12181, 4294967295;
	add.s64 	%rd12209, %rd12207, %rd12208;
	add.s64 	%rd12210, %rd12209, %rd12120;
	shr.u64 	%rd12211, %rd12210, 32;
	and.b64  	%rd12212, %rd12185, 4294967295;
	add.s64 	%rd12213, %rd12211, %rd12212;
	add.s64 	%rd12214, %rd12213, %rd12154;
	shr.u64 	%rd12215, %rd12214, 32;
	and.b64  	%rd12216, %rd12190, 4294967295;
	add.s64 	%rd12217, %rd12215, %rd12216;
	add.s64 	%rd12218, %rd12217, %rd12187;
	shr.u64 	%rd12219, %rd12218, 32;
	and.b64  	%rd12220, %rd12195, 4294967295;
	add.s64 	%rd12221, %rd12219, %rd12220;
	mad.lo.s64 	%rd12222, %rd2017, %rd2017, %rd12221;
	shr.u64 	%rd12223, %rd12222, 32;
	mul.lo.s64 	%rd12224, %rd2018, %rd2017;
	and.b64  	%rd12225, %rd12199, 4294967295;
	add.s64 	%rd12226, %rd12223, %rd12225;
	add.s64 	%rd12227, %rd12226, %rd12224;
	shr.u64 	%rd12228, %rd12227, 32;
	mul.lo.s64 	%rd12229, %rd2019, %rd2017;
	add.s64 	%rd12230, %rd12228, %rd12200;
	add.s64 	%rd12231, %rd12230, %rd12229;
	shr.u64 	%rd12232, %rd12231, 32;
	and.b64  	%rd12233, %rd12206, 4294967295;
	add.s64 	%rd12234, %rd12057, %rd12233;
	shr.u64 	%rd12235, %rd12234, 32;
	and.b64  	%rd12236, %rd12210, 4294967295;
	add.s64 	%rd12237, %rd12235, %rd12236;
	add.s64 	%rd12238, %rd12237, %rd12090;
	shr.u64 	%rd12239, %rd12238, 32;
	and.b64  	%rd12240, %rd12214, 4294967295;
	add.s64 	%rd12241, %rd12239, %rd12240;
	add.s64 	%rd12242, %rd12241, %rd12125;
	shr.u64 	%rd12243, %rd12242, 32;
	and.b64  	%rd12244, %rd12218, 4294967295;
	add.s64 	%rd12245, %rd12243, %rd12244;
	add.s64 	%rd12246, %rd12245, %rd12159;
	shr.u64 	%rd12247, %rd12246, 32;
	and.b64  	%rd12248, %rd12222, 4294967295;
	add.s64 	%rd12249, %rd12247, %rd12248;
	add.s64 	%rd12250, %rd12249, %rd12192;
	shr.u64 	%rd12251, %rd12250, 32;
	and.b64  	%rd12252, %rd12227, 4294967295;
	add.s64 	%rd12253, %rd12251, %rd12252;
	add.s64 	%rd12254, %rd12253, %rd12224;
	shr.u64 	%rd12255, %rd12254, 32;
	and.b64  	%rd12256, %rd12231, 4294967295;
	add.s64 	%rd12257, %rd12255, %rd12256;
	mad.lo.s64 	%rd12258, %rd2018, %rd2018, %rd12257;
	shr.u64 	%rd12259, %rd12258, 32;
	mul.lo.s64 	%rd12260, %rd2019, %rd2018;
	add.s64 	%rd12261, %rd12259, %rd12232;
	add.s64 	%rd12262, %rd12261, %rd12260;
	shr.u64 	%rd12263, %rd12262, 32;
	and.b64  	%rd12264, %rd12238, 4294967295;
	add.s64 	%rd12265, %rd12060, %rd12264;
	shr.u64 	%rd12266, %rd12265, 32;
	and.b64  	%rd12267, %rd12242, 4294967295;
	add.s64 	%rd12268, %rd12266, %rd12267;
	add.s64 	%rd12269, %rd12268, %rd12095;
	shr.u64 	%rd12270, %rd12269, 32;
	and.b64  	%rd12271, %rd12246, 4294967295;
	add.s64 	%rd12272, %rd12270, %rd12271;
	add.s64 	%rd12273, %rd12272, %rd12130;
	shr.u64 	%rd12274, %rd12273, 32;
	and.b64  	%rd12275, %rd12250, 4294967295;
	add.s64 	%rd12276, %rd12274, %rd12275;
	add.s64 	%rd12277, %rd12276, %rd12164;
	shr.u64 	%rd12278, %rd12277, 32;
	and.b64  	%rd12279, %rd12254, 4294967295;
	add.s64 	%rd12280, %rd12278, %rd12279;
	add.s64 	%rd12281, %rd12280, %rd12197;
	shr.u64 	%rd12282, %rd12281, 32;
	and.b64  	%rd12283, %rd12258, 4294967295;
	add.s64 	%rd12284, %rd12282, %rd12283;
	add.s64 	%rd12285, %rd12284, %rd12229;
	shr.u64 	%rd12286, %rd12285, 32;
	and.b64  	%rd12287, %rd12262, 4294967295;
	add.s64 	%rd12288, %rd12286, %rd12287;
	add.s64 	%rd12289, %rd12288, %rd12260;
	shr.u64 	%rd12290, %rd12289, 32;
	add.s64 	%rd12291, %rd12290, %rd12263;
	mad.lo.s64 	%rd12292, %rd2019, %rd2019, %rd12291;
	{ .reg .b32 tmp; mov.b64 {tmp, %r2808}, %rd12292; }
	mul.lo.s32 	%r2809, %r9, %r2807;
	cvt.u64.u32 	%rd12293, %r2809;
	and.b64  	%rd12294, %rd12040, 4294967293;
	mad.lo.s64 	%rd12295, %rd3, %rd12293, %rd12294;
	shr.u64 	%rd12296, %rd12295, 32;
	and.b64  	%rd12297, %rd12064, 4294967295;
	add.s64 	%rd12298, %rd12296, %rd12297;
	mad.lo.s64 	%rd12299, %rd4, %rd12293, %rd12298;
	cvt.u32.u64 	%r2810, %rd12299;
	shr.u64 	%rd12300, %rd12299, 32;
	and.b64  	%rd12301, %rd12100, 4294967295;
	add.s64 	%rd12302, %rd12300, %rd12301;
	mad.lo.s64 	%rd12303, %rd5, %rd12293, %rd12302;
	shr.u64 	%rd12304, %rd12303, 32;
	and.b64  	%rd12305, %rd12135, 4294967295;
	add.s64 	%rd12306, %rd12304, %rd12305;
	mad.lo.s64 	%rd12307, %rd6, %rd12293, %rd12306;
	shr.u64 	%rd12308, %rd12307, 32;
	and.b64  	%rd12309, %rd12169, 4294967295;
	add.s64 	%rd12310, %rd12308, %rd12309;
	mad.lo.s64 	%rd12311, %rd7, %rd12293, %rd12310;
	shr.u64 	%rd12312, %rd12311, 32;
	and.b64  	%rd12313, %rd12202, 4294967295;
	add.s64 	%rd12314, %rd12312, %rd12313;
	mad.lo.s64 	%rd12315, %rd8, %rd12293, %rd12314;
	shr.u64 	%rd12316, %rd12315, 32;
	and.b64  	%rd12317, %rd12234, 4294967295;
	add.s64 	%rd12318, %rd12316, %rd12317;
	mad.lo.s64 	%rd12319, %rd9, %rd12293, %rd12318;
	shr.u64 	%rd12320, %rd12319, 32;
	and.b64  	%rd12321, %rd12265, 4294967295;
	add.s64 	%rd12322, %rd12320, %rd12321;
	mad.lo.s64 	%rd12323, %rd10, %rd12293, %rd12322;
	shr.u64 	%rd12324, %rd12323, 32;
	and.b64  	%rd12325, %rd12269, 4294967295;
	add.s64 	%rd12326, %rd12324, %rd12325;
	shr.u64 	%rd12327, %rd12326, 32;
	and.b64  	%rd12328, %rd12273, 4294967295;
	add.s64 	%rd12329, %rd12327, %rd12328;
	shr.u64 	%rd12330, %rd12329, 32;
	and.b64  	%rd12331, %rd12277, 4294967295;
	add.s64 	%rd12332, %rd12330, %rd12331;
	shr.u64 	%rd12333, %rd12332, 32;
	and.b64  	%rd12334, %rd12281, 4294967295;
	add.s64 	%rd12335, %rd12333, %rd12334;
	shr.u64 	%rd12336, %rd12335, 32;
	and.b64  	%rd12337, %rd12285, 4294967295;
	add.s64 	%rd12338, %rd12336, %rd12337;
	shr.u64 	%rd12339, %rd12338, 32;
	and.b64  	%rd12340, %rd12289, 4294967295;
	add.s64 	%rd12341, %rd12339, %rd12340;
	shr.u64 	%rd12342, %rd12341, 32;
	and.b64  	%rd12343, %rd12292, 4294967295;
	add.s64 	%rd12344, %rd12342, %rd12343;
	{ .reg .b32 tmp; mov.b64 {tmp, %r2811}, %rd12344; }
	add.s32 	%r2812, %r2808, %r2811;
	mul.lo.s32 	%r2813, %r9, %r2810;
	cvt.u64.u32 	%rd12345, %r2813;
	and.b64  	%rd12346, %rd12299, 4294967295;
	mad.lo.s64 	%rd12347, %rd3, %rd12345, %rd12346;
	shr.u64 	%rd12348, %rd12347, 32;
	and.b64  	%rd12349, %rd12303, 4294967295;
	add.s64 	%rd12350, %rd12348, %rd12349;
	mad.lo.s64 	%rd12351, %rd4, %rd12345, %rd12350;
	cvt.u32.u64 	%r2814, %rd12351;
	shr.u64 	%rd12352, %rd12351, 32;
	and.b64  	%rd12353, %rd12307, 4294967295;
	add.s64 	%rd12354, %rd12352, %rd12353;
	mad.lo.s64 	%rd12355, %rd5, %rd12345, %rd12354;
	shr.u64 	%rd12356, %rd12355, 32;
	and.b64  	%rd12357, %rd12311, 4294967295;
	add.s64 	%rd12358, %rd12356, %rd12357;
	mad.lo.s64 	%rd12359, %rd6, %rd12345, %rd12358;
	shr.u64 	%rd12360, %rd12359, 32;
	and.b64  	%rd12361, %rd12315, 4294967295;
	add.s64 	%rd12362, %rd12360, %rd12361;
	mad.lo.s64 	%rd12363, %rd7, %rd12345, %rd12362;
	shr.u64 	%rd12364, %rd12363, 32;
	and.b64  	%rd12365, %rd12319, 4294967295;
	add.s64 	%rd12366, %rd12364, %rd12365;
	mad.lo.s64 	%rd12367, %rd8, %rd12345, %rd12366;
	shr.u64 	%rd12368, %rd12367, 32;
	and.b64  	%rd12369, %rd12323, 4294967295;
	add.s64 	%rd12370, %rd12368, %rd12369;
	mad.lo.s64 	%rd12371, %rd9, %rd12345, %rd12370;
	shr.u64 	%rd12372, %rd12371, 32;
	and.b64  	%rd12373, %rd12326, 4294967295;
	add.s64 	%rd12374, %rd12372, %rd12373;
	mad.lo.s64 	%rd12375, %rd10, %rd12345, %rd12374;
	shr.u64 	%rd12376, %rd12375, 32;
	and.b64  	%rd12377, %rd12329, 4294967295;
	add.s64 	%rd12378, %rd12376, %rd12377;
	shr.u64 	%rd12379, %rd12378, 32;
	and.b64  	%rd12380, %rd12332, 4294967295;
	add.s64 	%rd12381, %rd12379, %rd12380;
	shr.u64 	%rd12382, %rd12381, 32;
	and.b64  	%rd12383, %rd12335, 4294967295;
	add.s64 	%rd12384, %rd12382, %rd12383;
	shr.u64 	%rd12385, %rd12384, 32;
	and.b64  	%rd12386, %rd12338, 4294967295;
	add.s64 	%rd12387, %rd12385, %rd12386;
	shr.u64 	%rd12388, %rd12387, 32;
	and.b64  	%rd12389, %rd12341, 4294967295;
	add.s64 	%rd12390, %rd12388, %rd12389;
	shr.u64 	%rd12391, %rd12390, 32;
	and.b64  	%rd12392, %rd12344, 4294967295;
	add.s64 	%rd12393, %rd12391, %rd12392;
	{ .reg .b32 tmp; mov.b64 {tmp, %r2815}, %rd12393; }
	add.s32 	%r2816, %r2812, %r2815;
	mul.lo.s32 	%r2817, %r9, %r2814;
	cvt.u64.u32 	%rd12394, %r2817;
	and.b64  	%rd12395, %rd12351, 4294967295;
	mad.lo.s64 	%rd12396, %rd3, %rd12394, %rd12395;
	shr.u64 	%rd12397, %rd12396, 32;
	and.b64  	%rd12398, %rd12355, 4294967295;
	add.s64 	%rd12399, %rd12397, %rd12398;
	mad.lo.s64 	%rd12400, %rd4, %rd12394, %rd12399;
	cvt.u32.u64 	%r2818, %rd12400;
	shr.u64 	%rd12401, %rd12400, 32;
	and.b64  	%rd12402, %rd12359, 4294967295;
	add.s64 	%rd12403, %rd12401, %rd12402;
	mad.lo.s64 	%rd12404, %rd5, %rd12394, %rd12403;
	shr.u64 	%rd12405, %rd12404, 32;
	and.b64  	%rd12406, %rd12363, 4294967295;
	add.s64 	%rd12407, %rd12405, %rd12406;
	mad.lo.s64 	%rd12408, %rd6, %rd12394, %rd12407;
	shr.u64 	%rd12409, %rd12408, 32;
	and.b64  	%rd12410, %rd12367, 4294967295;
	add.s64 	%rd12411, %rd12409, %rd12410;
	mad.lo.s64 	%rd12412, %rd7, %rd12394, %rd12411;
	shr.u64 	%rd12413, %rd12412, 32;
	and.b64  	%rd12414, %rd12371, 4294967295;
	add.s64 	%rd12415, %rd12413, %rd12414;
	mad.lo.s64 	%rd12416, %rd8, %rd12394, %rd12415;
	shr.u64 	%rd12417, %rd12416, 32;
	and.b64  	%rd12418, %rd12375, 4294967295;
	add.s64 	%rd12419, %rd12417, %rd12418;
	mad.lo.s64 	%rd12420, %rd9, %rd12394, %rd12419;
	shr.u64 	%rd12421, %rd12420, 32;
	and.b64  	%rd12422, %rd12378, 4294967295;
	add.s64 	%rd12423, %rd12421, %rd12422;
	mad.lo.s64 	%rd12424, %rd10, %rd12394, %rd12423;
	shr.u64 	%rd12425, %rd12424, 32;
	and.b64  	%rd12426, %rd12381, 4294967295;
	add.s64 	%rd12427, %rd12425, %rd12426;
	shr.u64 	%rd12428, %rd12427, 32;
	and.b64  	%rd12429, %rd12384, 4294967295;
	add.s64 	%rd12430, %rd12428, %rd12429;
	shr.u64 	%rd12431, %rd12430, 32;
	and.b64  	%rd12432, %rd12387, 4294967295;
	add.s64 	%rd12433, %rd12431, %rd12432;
	shr.u64 	%rd12434, %rd12433, 32;
	and.b64  	%rd12435, %rd12390, 4294967295;
	add.s64 	%rd12436, %rd12434, %rd12435;
	shr.u64 	%rd12437, %rd12436, 32;
	and.b64  	%rd12438, %rd12393, 4294967295;
	add.s64 	%rd12439, %rd12437, %rd12438;
	{ .reg .b32 tmp; mov.b64 {tmp, %r2819}, %rd12439; }
	add.s32 	%r2820, %r2816, %r2819;
	mul.lo.s32 	%r2821, %r9, %r2818;
	cvt.u64.u32 	%rd12440, %r2821;
	and.b64  	%rd12441, %rd12400, 4294967295;
	mad.lo.s64 	%rd12442, %rd3, %rd12440, %rd12441;
	shr.u64 	%rd12443, %rd12442, 32;
	and.b64  	%rd12444, %rd12404, 4294967295;
	add.s64 	%rd12445, %rd12443, %rd12444;
	mad.lo.s64 	%rd12446, %rd4, %rd12440, %rd12445;
	cvt.u32.u64 	%r2822, %rd12446;
	shr.u64 	%rd12447, %rd12446, 32;
	and.b64  	%rd12448, %rd12408, 4294967295;
	add.s64 	%rd12449, %rd12447, %rd12448;
	mad.lo.s64 	%rd12450, %rd5, %rd12440, %rd12449;
	shr.u64 	%rd12451, %rd12450, 32;
	and.b64  	%rd12452, %rd12412, 4294967295;
	add.s64 	%rd12453, %rd12451, %rd12452;
	mad.lo.s64 	%rd12454, %rd6, %rd12440, %rd12453;
	shr.u64 	%rd12455, %rd12454, 32;
	and.b64  	%rd12456, %rd12416, 4294967295;
	add.s64 	%rd12457, %rd12455, %rd12456;
	mad.lo.s64 	%rd12458, %rd7, %rd12440, %rd12457;
	shr.u64 	%rd12459, %rd12458, 32;
	and.b64  	%rd12460, %rd12420, 4294967295;
	add.s64 	%rd12461, %rd12459, %rd12460;
	mad.lo.s64 	%rd12462, %rd8, %rd12440, %rd12461;
	shr.u64 	%rd12463, %rd12462, 32;
	and.b64  	%rd12464, %rd12424, 4294967295;
	add.s64 	%rd12465, %rd12463, %rd12464;
	mad.lo.s64 	%rd12466, %rd9, %rd12440, %rd12465;
	shr.u64 	%rd12467, %rd12466, 32;
	and.b64  	%rd12468, %rd12427, 4294967295;
	add.s64 	%rd12469, %rd12467, %rd12468;
	mad.lo.s64 	%rd12470, %rd10, %rd12440, %rd12469;
	shr.u64 	%rd12471, %rd12470, 32;
	and.b64  	%rd12472, %rd12430, 4294967295;
	add.s64 	%rd12473, %rd12471, %rd12472;
	shr.u64 	%rd12474, %rd12473, 32;
	and.b64  	%rd12475, %rd12433, 4294967295;
	add.s64 	%rd12476, %rd12474, %rd12475;
	shr.u64 	%rd12477, %rd12476, 32;
	and.b64  	%rd12478, %rd12436, 4294967295;
	add.s64 	%rd12479, %rd12477, %rd12478;
	shr.u64 	%rd12480, %rd12479, 32;
	and.b64  	%rd12481, %rd12439, 4294967295;
	add.s64 	%rd12482, %rd12480, %rd12481;
	{ .reg .b32 tmp; mov.b64 {tmp, %r2823}, %rd12482; }
	add.s32 	%r2824, %r2820, %r2823;
	mul.lo.s32 	%r2825, %r9, %r2822;
	cvt.u64.u32 	%rd12483, %r2825;
	and.b64  	%rd12484, %rd12446, 4294967295;
	mad.lo.s64 	%rd12485, %rd3, %rd12483, %rd12484;
	shr.u64 	%rd12486, %rd12485, 32;
	and.b64  	%rd12487, %rd12450, 4294967295;
	add.s64 	%rd12488, %rd12486, %rd12487;
	mad.lo.s64 	%rd12489, %rd4, %rd12483, %rd12488;
	cvt.u32.u64 	%r2826, %rd12489;
	shr.u64 	%rd12490, %rd12489, 32;
	and.b64  	%rd12491, %rd12454, 4294967295;
	add.s64 	%rd12492, %rd12490, %rd12491;
	mad.lo.s64 	%rd12493, %rd5, %rd12483, %rd12492;
	shr.u64 	%rd12494, %rd12493, 32;
	and.b64  	%rd12495, %rd12458, 4294967295;
	add.s64 	%rd12496, %rd12494, %rd12495;
	mad.lo.s64 	%rd12497, %rd6, %rd12483, %rd12496;
	shr.u64 	%rd12498, %rd12497, 32;
	and.b64  	%rd12499, %rd12462, 4294967295;
	add.s64 	%rd12500, %rd12498, %rd12499;
	mad.lo.s64 	%rd12501, %rd7, %rd12483, %rd12500;
	shr.u64 	%rd12502, %rd12501, 32;
	and.b64  	%rd12503, %rd12466, 4294967295;
	add.s64 	%rd12504, %rd12502, %rd12503;
	mad.lo.s64 	%rd12505, %rd8, %rd12483, %rd12504;
	shr.u64 	%rd12506, %rd12505, 32;
	and.b64  	%rd12507, %rd12470, 4294967295;
	add.s64 	%rd12508, %rd12506, %rd12507;
	mad.lo.s64 	%rd12509, %rd9, %rd12483, %rd12508;
	shr.u64 	%rd12510, %rd12509, 32;
	and.b64  	%rd12511, %rd12473, 4294967295;
	add.s64 	%rd12512, %rd12510, %rd12511;
	mad.lo.s64 	%rd12513, %rd10, %rd12483, %rd12512;
	shr.u64 	%rd12514, %rd12513, 32;
	and.b64  	%rd12515, %rd12476, 4294967295;
	add.s64 	%rd12516, %rd12514, %rd12515;
	shr.u64 	%rd12517, %rd12516, 32;
	and.b64  	%rd12518, %rd12479, 4294967295;
	add.s64 	%rd12519, %rd12517, %rd12518;
	shr.u64 	%rd12520, %rd12519, 32;
	and.b64  	%rd12521, %rd12482, 4294967295;
	add.s64 	%rd12522, %rd12520, %rd12521;
	{ .reg .b32 tmp; mov.b64 {tmp, %r2827}, %rd12522; }
	add.s32 	%r2828, %r2824, %r2827;
	mul.lo.s32 	%r2829, %r9, %r2826;
	cvt.u64.u32 	%rd12523, %r2829;
	and.b64  	%rd12524, %rd12489, 4294967295;
	mad.lo.s64 	%rd12525, %rd3, %rd12523, %rd12524;
	shr.u64 	%rd12526, %rd12525, 32;
	and.b64  	%rd12527, %rd12493, 4294967295;
	add.s64 	%rd12528, %rd12526, %rd12527;
	mad.lo.s64 	%rd12529, %rd4, %rd12523, %rd12528;
	cvt.u32.u64 	%r2830, %rd12529;
	shr.u64 	%rd12530, %rd12529, 32;
	and.b64  	%rd12531, %rd12497, 4294967295;
	add.s64 	%rd12532, %rd12530, %rd12531;
	mad.lo.s64 	%rd12533, %rd5, %rd12523, %rd12532;
	shr.u64 	%rd12534, %rd12533, 32;
	and.b64  	%rd12535, %rd12501, 4294967295;
	add.s64 	%rd12536, %rd12534, %rd12535;
	mad.lo.s64 	%rd12537, %rd6, %rd12523, %rd12536;
	shr.u64 	%rd12538, %rd12537, 32;
	and.b64  	%rd12539, %rd12505, 4294967295;
	add.s64 	%rd12540, %rd12538, %rd12539;
	mad.lo.s64 	%rd12541, %rd7, %rd12523, %rd12540;
	shr.u64 	%rd12542, %rd12541, 32;
	and.b64  	%rd12543, %rd12509, 4294967295;
	add.s64 	%rd12544, %rd12542, %rd12543;
	mad.lo.s64 	%rd12545, %rd8, %rd12523, %rd12544;
	shr.u64 	%rd12546, %rd12545, 32;
	and.b64  	%rd12547, %rd12513, 4294967295;
	add.s64 	%rd12548, %rd12546, %rd12547;
	mad.lo.s64 	%rd12549, %rd9, %rd12523, %rd12548;
	shr.u64 	%rd12550, %rd12549, 32;
	and.b64  	%rd12551, %rd12516, 4294967295;
	add.s64 	%rd12552, %rd12550, %rd12551;
	mad.lo.s64 	%rd12553, %rd10, %rd12523, %rd12552;
	shr.u64 	%rd12554, %rd12553, 32;
	and.b64  	%rd12555, %rd12519, 4294967295;
	add.s64 	%rd12556, %rd12554, %rd12555;
	shr.u64 	%rd12557, %rd12556, 32;
	and.b64  	%rd12558, %rd12522, 4294967295;
	add.s64 	%rd12559, %rd12557, %rd12558;
	{ .reg .b32 tmp; mov.b64 {tmp, %r2831}, %rd12559; }
	add.s32 	%r2832, %r2828, %r2831;
	mul.lo.s32 	%r2833, %r9, %r2830;
	cvt.u64.u32 	%rd12560, %r2833;
	and.b64  	%rd12561, %rd12529, 4294967295;
	mad.lo.s64 	%rd12562, %rd3, %rd12560, %rd12561;
	shr.u64 	%rd12563, %rd12562, 32;
	and.b64  	%rd12564, %rd12533, 4294967295;
	add.s64 	%rd12565, %rd12563, %rd12564;
	mad.lo.s64 	%rd12566, %rd4, %rd12560, %rd12565;
	cvt.u32.u64 	%r2834, %rd12566;
	shr.u64 	%rd12567, %rd12566, 32;
	and.b64  	%rd12568, %rd12537, 4294967295;
	add.s64 	%rd12569, %rd12567, %rd12568;
	mad.lo.s64 	%rd12570, %rd5, %rd12560, %rd12569;
	shr.u64 	%rd12571, %rd12570, 32;
	and.b64  	%rd12572, %rd12541, 4294967295;
	add.s64 	%rd12573, %rd12571, %rd12572;
	mad.lo.s64 	%rd12574, %rd6, %rd12560, %rd12573;
	shr.u64 	%rd12575, %rd12574, 32;
	and.b64  	%rd12576, %rd12545, 4294967295;
	add.s64 	%rd12577, %rd12575, %rd12576;
	mad.lo.s64 	%rd12578, %rd7, %rd12560, %rd12577;
	shr.u64 	%rd12579, %rd12578, 32;
	and.b64  	%rd12580, %rd12549, 4294967295;
	add.s64 	%rd12581, %rd12579, %rd12580;
	mad.lo.s64 	%rd12582, %rd8, %rd12560, %rd12581;
	shr.u64 	%rd12583, %rd12582, 32;
	and.b64  	%rd12584, %rd12553, 4294967295;
	add.s64 	%rd12585, %rd12583, %rd12584;
	mad.lo.s64 	%rd12586, %rd9, %rd12560, %rd12585;
	shr.u64 	%rd12587, %rd12586, 32;
	and.b64  	%rd12588, %rd12556, 4294967295;
	add.s64 	%rd12589, %rd12587, %rd12588;
	mad.lo.s64 	%rd12590, %rd10, %rd12560, %rd12589;
	shr.u64 	%rd12591, %rd12590, 32;
	and.b64  	%rd12592, %rd12559, 4294967295;
	add.s64 	%rd12593, %rd12591, %rd12592;
	{ .reg .b32 tmp; mov.b64 {tmp, %r2835}, %rd12593; }
	add.s32 	%r2836, %r2832, %r2835;
	mul.lo.s32 	%r2837, %r9, %r2834;
	cvt.u64.u32 	%rd12594, %r2837;
	and.b64  	%rd12595, %rd12566, 4294967295;
	mad.lo.s64 	%rd12596, %rd3, %rd12594, %rd12595;
	shr.u64 	%rd12597, %rd12596, 32;
	and.b64  	%rd12598, %rd12570, 4294967295;
	add.s64 	%rd12599, %rd12597, %rd12598;
	mad.lo.s64 	%rd48946, %rd4, %rd12594, %rd12599;
	shr.u64 	%rd12600, %rd48946, 32;
	and.b64  	%rd12601, %rd12574, 4294967295;
	add.s64 	%rd12602, %rd12600, %rd12601;
	mad.lo.s64 	%rd48945, %rd5, %rd12594, %rd12602;
	cvt.u32.u64 	%r1029, %rd48945;
	shr.u64 	%rd12603, %rd48945, 32;
	and.b64  	%rd12604, %rd12578, 4294967295;
	add.s64 	%rd12605, %rd12603, %rd12604;
	mad.lo.s64 	%rd48944, %rd6, %rd12594, %rd12605;
	cvt.u32.u64 	%r1030, %rd48944;
	shr.u64 	%rd12606, %rd48944, 32;
	and.b64  	%rd12607, %rd12582, 4294967295;
	add.s64 	%rd12608, %rd12606, %rd12607;
	mad.lo.s64 	%rd48943, %rd7, %rd12594, %rd12608;
	cvt.u32.u64 	%r1031, %rd48943;
	shr.u64 	%rd12609, %rd48943, 32;
	and.b64  	%rd12610, %rd12586, 4294967295;
	add.s64 	%rd12611, %rd12609, %rd12610;
	mad.lo.s64 	%rd48942, %rd8, %rd12594, %rd12611;
	cvt.u32.u64 	%r1032, %rd48942;
	shr.u64 	%rd12612, %rd48942, 32;
	and.b64  	%rd12613, %rd12590, 4294967295;
	add.s64 	%rd12614, %rd12612, %rd12613;
	mad.lo.s64 	%rd48941, %rd9, %rd12594, %rd12614;
	cvt.u32.u64 	%r1033, %rd48941;
	shr.u64 	%rd12615, %rd48941, 32;
	and.b64  	%rd12616, %rd12593, 4294967295;
	add.s64 	%rd12617, %rd12615, %rd12616;
	mad.lo.s64 	%rd48940, %rd10, %rd12594, %rd12617;
	cvt.u32.u64 	%r1034, %rd48940;
	{ .reg .b32 tmp; mov.b64 {tmp, %r2838}, %rd48940; }
	add.s32 	%r6735, %r2836, %r2838;
	setp.gt.u32 	%p427, %r6735, %r2806;
	@%p427 bra 	$L__BB0_1170;
	cvt.u32.u64 	%r2839, %rd10;
	setp.lt.u32 	%p428, %r6735, %r2839;
	@%p428 bra 	$L__BB0_1171;
	cvt.u32.u64 	%r2840, %rd9;
	setp.lt.u32 	%p429, %r2840, %r1034;
	@%p429 bra 	$L__BB0_1170;
	cvt.u32.u64 	%r2841, %rd9;
	setp.gt.u32 	%p430, %r2841, %r1034;
	@%p430 bra 	$L__BB0_1171;
	cvt.u32.u64 	%r2842, %rd8;
	setp.lt.u32 	%p431, %r2842, %r1033;
	@%p431 bra 	$L__BB0_1170;
	cvt.u32.u64 	%r2843, %rd8;
	setp.gt.u32 	%p432, %r2843, %r1033;
	@%p432 bra 	$L__BB0_1171;
	cvt.u32.u64 	%r2844, %rd7;
	setp.lt.u32 	%p433, %r2844, %r1032;
	@%p433 bra 	$L__BB0_1170;
	cvt.u32.u64 	%r2845, %rd7;
	setp.gt.u32 	%p434, %r2845, %r1032;
	@%p434 bra 	$L__BB0_1171;
	cvt.u32.u64 	%r2846, %rd6;
	setp.lt.u32 	%p435, %r2846, %r1031;
	@%p435 bra 	$L__BB0_1170;
	cvt.u32.u64 	%r2847, %rd6;
	setp.gt.u32 	%p436, %r2847, %r1031;
	@%p436 bra 	$L__BB0_1171;
	cvt.u32.u64 	%r2848, %rd5;
	setp.lt.u32 	%p437, %r2848, %r1030;
	@%p437 bra 	$L__BB0_1170;
	cvt.u32.u64 	%r2849, %rd5;
	setp.gt.u32 	%p438, %r2849, %r1030;
	@%p438 bra 	$L__BB0_1171;
	cvt.u32.u64 	%r2850, %rd4;
	setp.lt.u32 	%p439, %r2850, %r1029;
	@%p439 bra 	$L__BB0_1170;
	cvt.u32.u64 	%r2851, %rd4;
	cvt.u32.u64 	%r2852, %rd3;
	setp.gt.u32 	%p440, %r2851, %r1029;
	cvt.u32.u64 	%r2853, %rd48946;
	setp.gt.u32 	%p441, %r2852, %r2853;
	or.pred  	%p442, %p440, %p441;
	@%p442 bra 	$L__BB0_1171;
$L__BB0_1170:
	cvt.u32.u64 	%r2854, %rd10;
	and.b64  	%rd12619, %rd48946, 4294967295;
	sub.s64 	%rd48946, %rd12619, %rd3;
	shr.u64 	%rd12620, %rd48946, 63;
	and.b64  	%rd12621, %rd48945, 4294967295;
	add.s64 	%rd12622, %rd12620, %rd4;
	sub.s64 	%rd48945, %rd12621, %rd12622;
	shr.u64 	%rd12623, %rd48945, 63;
	and.b64  	%rd12624, %rd48944, 4294967295;
	add.s64 	%rd12625, %rd12623, %rd5;
	sub.s64 	%rd48944, %rd12624, %rd12625;
	shr.u64 	%rd12626, %rd48944, 63;
	and.b64  	%rd12627, %rd48943, 4294967295;
	add.s64 	%rd12628, %rd12626, %rd6;
	sub.s64 	%rd48943, %rd12627, %rd12628;
	shr.u64 	%rd12629, %rd48943, 63;
	and.b64  	%rd12630, %rd48942, 4294967295;
	add.s64 	%rd12631, %rd12629, %rd7;
	sub.s64 	%rd48942, %rd12630, %rd12631;
	shr.u64 	%rd12632, %rd48942, 63;
	and.b64  	%rd12633, %rd48941, 4294967295;
	add.s64 	%rd12634, %rd12632, %rd8;
	sub.s64 	%rd48941, %rd12633, %rd12634;
	shr.u64 	%rd12635, %rd48941, 63;
	and.b64  	%rd12636, %rd48940, 4294967295;
	add.s64 	%rd12637, %rd12635, %rd9;
	sub.s64 	%rd48940, %rd12636, %rd12637;
	shr.u64 	%rd12638, %rd48940, 63;
	cvt.u32.u64 	%r2855, %rd12638;
	add.s32 	%r2856, %r2854, %r2855;
	sub.s32 	%r6735, %r6735, %r2856;
$L__BB0_1171:
	and.b64  	%rd12639, %rd48946, 4294967295;
	cvt.u64.u32 	%rd2041, %r6725;
	sub.s64 	%rd12640, %rd12639, %rd2041;
	shr.u64 	%rd12641, %rd12640, 63;
	cvt.u32.u64 	%r6737, %rd12640;
	and.b64  	%rd12642, %rd48945, 4294967295;
	and.b64  	%rd2042, %rd48886, 4294967295;
	add.s64 	%rd12643, %rd12641, %rd2042;
	sub.s64 	%rd48952, %rd12642, %rd12643;
	shr.u64 	%rd12644, %rd48952, 63;
	and.b64  	%rd12645, %rd48944, 4294967295;
	and.b64  	%rd2044, %rd48887, 4294967295;
	add.s64 	%rd12646, %rd12644, %rd2044;
	sub.s64 	%rd48951, %rd12645, %rd12646;
	shr.u64 	%rd12647, %rd48951, 63;
	and.b64  	%rd12648, %rd48943, 4294967295;
	and.b64  	%rd2046, %rd48888, 4294967295;
	add.s64 	%rd12649, %rd12647, %rd2046;
	sub.s64 	%rd48950, %rd12648, %rd12649;
	shr.u64 	%rd12650, %rd48950, 63;
	and.b64  	%rd12651, %rd48942, 4294967295;
	and.b64  	%rd2048, %rd48889, 4294967295;
	add.s64 	%rd12652, %rd12650, %rd2048;
	sub.s64 	%rd48949, %rd12651, %rd12652;
	shr.u64 	%rd12653, %rd48949, 63;
	and.b64  	%rd12654, %rd48941, 4294967295;
	and.b64  	%rd2050, %rd48890, 4294967295;
	add.s64 	%rd12655, %rd12653, %rd2050;
	sub.s64 	%rd48948, %rd12654, %rd12655;
	shr.u64 	%rd12656, %rd48948, 63;
	and.b64  	%rd12657, %rd48940, 4294967295;
	and.b64  	%rd2052, %rd48891, 4294967295;
	add.s64 	%rd12658, %rd12656, %rd2052;
	sub.s64 	%rd48947, %rd12657, %rd12658;
	shr.u64 	%rd12659, %rd48947, 63;
	cvt.u64.u32 	%rd12660, %r6735;
	and.b64  	%rd2054, %rd48892, 4294967295;
	add.s64 	%rd12661, %rd12659, %rd2054;
	sub.s64 	%rd12662, %rd12660, %rd12661;
	setp.gt.s64 	%p443, %rd12662, -1;
	cvt.u32.u64 	%r6736, %rd12662;
	@%p443 bra 	$L__BB0_1173;
	cvt.u32.u64 	%r2857, %rd10;
	cvt.u32.u64 	%r2858, %rd3;
	add.s32 	%r6737, %r2858, %r6737;
	setp.lt.u32 	%p444, %r6737, %r2858;
	selp.u64 	%rd12663, 1, 0, %p444;
	and.b64  	%rd12664, %rd48952, 4294967295;
	add.s64 	%rd12665, %rd12664, %rd12663;
	add.s64 	%rd48952, %rd12665, %rd4;
	shr.u64 	%rd12666, %rd48952, 32;
	and.b64  	%rd12667, %rd48951, 4294967295;
	add.s64 	%rd12668, %rd12666, %rd12667;
	add.s64 	%rd48951, %rd12668, %rd5;
	shr.u64 	%rd12669, %rd48951, 32;
	and.b64  	%rd12670, %rd48950, 4294967295;
	add.s64 	%rd12671, %rd12669, %rd12670;
	add.s64 	%rd48950, %rd12671, %rd6;
	shr.u64 	%rd12672, %rd48950, 32;
	and.b64  	%rd12673, %rd48949, 4294967295;
	add.s64 	%rd12674, %rd12672, %rd12673;
	add.s64 	%rd48949, %rd12674, %rd7;
	shr.u64 	%rd12675, %rd48949, 32;
	and.b64  	%rd12676, %rd48948, 4294967295;
	add.s64 	%rd12677, %rd12675, %rd12676;
	add.s64 	%rd48948, %rd12677, %rd8;
	shr.u64 	%rd12678, %rd48948, 32;
	and.b64  	%rd12679, %rd48947, 4294967295;
	add.s64 	%rd12680, %rd12678, %rd12679;
	add.s64 	%rd48947, %rd12680, %rd9;
	{ .reg .b32 tmp; mov.b64 {tmp, %r2859}, %rd48947; }
	add.s32 	%r2860, %r6736, %r2859;
	add.s32 	%r6736, %r2860, %r2857;
$L__BB0_1173:
	cvt.u64.u32 	%rd12681, %r6737;
	sub.s64 	%rd12682, %rd12681, %rd2041;
	shr.u64 	%rd12683, %rd12682, 63;
	cvt.u32.u64 	%r6797, %rd12682;
	and.b64  	%rd12684, %rd48952, 4294967295;
	add.s64 	%rd12685, %rd12683, %rd2042;
	sub.s64 	%rd48958, %rd12684, %rd12685;
	shr.u64 	%rd12686, %rd48958, 63;
	and.b64  	%rd12687, %rd48951, 4294967295;
	add.s64 	%rd12688, %rd12686, %rd2044;
	sub.s64 	%rd48957, %rd12687, %rd12688;
	shr.u64 	%rd12689, %rd48957, 63;
	and.b64  	%rd12690, %rd48950, 4294967295;
	add.s64 	%rd12691, %rd12689, %rd2046;
	sub.s64 	%rd48956, %rd12690, %rd12691;
	shr.u64 	%rd12692, %rd48956, 63;
	and.b64  	%rd12693, %rd48949, 4294967295;
	add.s64 	%rd12694, %rd12692, %rd2048;
	sub.s64 	%rd48955, %rd12693, %rd12694;
	shr.u64 	%rd12695, %rd48955, 63;
	and.b64  	%rd12696, %rd48948, 4294967295;
	add.s64 	%rd12697, %rd12695, %rd2050;
	sub.s64 	%rd48954, %rd12696, %rd12697;
	shr.u64 	%rd12698, %rd48954, 63;
	and.b64  	%rd12699, %rd48947, 4294967295;
	add.s64 	%rd12700, %rd12698, %rd2052;
	sub.s64 	%rd48953, %rd12699, %rd12700;
	shr.u64 	%rd12701, %rd48953, 63;
	cvt.u64.u32 	%rd12702, %r6736;
	add.s64 	%rd12703, %rd12701, %rd2054;
	sub.s64 	%rd12704, %rd12702, %rd12703;
	setp.gt.s64 	%p445, %rd12704, -1;
	cvt.u32.u64 	%r6790, %rd12704;
	@%p445 bra 	$L__BB0_1175;
	cvt.u32.u64 	%r2861, %rd10;
	cvt.u32.u64 	%r2862, %rd3;
	add.s32 	%r6797, %r2862, %r6797;
	setp.lt.u32 	%p446, %r6797, %r2862;
	selp.u64 	%rd12705, 1, 0, %p446;
	and.b64  	%rd12706, %rd48958, 4294967295;
	add.s64 	%rd12707, %rd12706, %rd12705;
	add.s64 	%rd48958, %rd12707, %rd4;
	shr.u64 	%rd12708, %rd48958, 32;
	and.b64  	%rd12709, %rd48957, 4294967295;
	add.s64 	%rd12710, %rd12708, %rd12709;
	add.s64 	%rd48957, %rd12710, %rd5;
	shr.u64 	%rd12711, %rd48957, 32;
	and.b64  	%rd12712, %rd48956, 4294967295;
	add.s64 	%rd12713, %rd12711, %rd12712;
	add.s64 	%rd48956, %rd12713, %rd6;
	shr.u64 	%rd12714, %rd48956, 32;
	and.b64  	%rd12715, %rd48955, 4294967295;
	add.s64 	%rd12716, %rd12714, %rd12715;
	add.s64 	%rd48955, %rd12716, %rd7;
	shr.u64 	%rd12717, %rd48955, 32;
	and.b64  	%rd12718, %rd48954, 4294967295;
	add.s64 	%rd12719, %rd12717, %rd12718;
	add.s64 	%rd48954, %rd12719, %rd8;
	shr.u64 	%rd12720, %rd48954, 32;
	and.b64  	%rd12721, %rd48953, 4294967295;
	add.s64 	%rd12722, %rd12720, %rd12721;
	add.s64 	%rd48953, %rd12722, %rd9;
	{ .reg .b32 tmp; mov.b64 {tmp, %r2863}, %rd48953; }
	add.s32 	%r2864, %r6790, %r2863;
	add.s32 	%r6790, %r2864, %r2861;
$L__BB0_1175:
	cvt.u32.u64 	%r6796, %rd48958;
	cvt.u32.u64 	%r6795, %rd48957;
	cvt.u32.u64 	%r6794, %rd48956;
	cvt.u32.u64 	%r6793, %rd48955;
	cvt.u32.u64 	%r6792, %rd48954;
	cvt.u32.u64 	%r6791, %rd48953;
	cvt.u64.u32 	%rd12723, %r6797;
	sub.s64 	%rd12724, %rd2041, %rd12723;
	shr.u64 	%rd12725, %rd12724, 63;
	cvt.u32.u64 	%r6740, %rd12724;
	and.b64  	%rd12726, %rd48958, 4294967295;
	add.s64 	%rd12727, %rd12725, %rd12726;
	sub.s64 	%rd48959, %rd2042, %rd12727;
	shr.u64 	%rd12728, %rd48959, 63;
	and.b64  	%rd12729, %rd48957, 4294967295;
	add.s64 	%rd12730, %rd12728, %rd12729;
	sub.s64 	%rd48960, %rd2044, %rd12730;
	shr.u64 	%rd12731, %rd48960, 63;
	and.b64  	%rd12732, %rd48956, 4294967295;
	add.s64 	%rd12733, %rd12731, %rd12732;
	sub.s64 	%rd48961, %rd2046, %rd12733;
	shr.u64 	%rd12734, %rd48961, 63;
	and.b64  	%rd12735, %rd48955, 4294967295;
	add.s64 	%rd12736, %rd12734, %rd12735;
	sub.s64 	%rd48962, %rd2048, %rd12736;
	shr.u64 	%rd12737, %rd48962, 63;
	and.b64  	%rd12738, %rd48954, 4294967295;
	add.s64 	%rd12739, %rd12737, %rd12738;
	sub.s64 	%rd48963, %rd2050, %rd12739;
	shr.u64 	%rd12740, %rd48963, 63;
	and.b64  	%rd12741, %rd48953, 4294967295;
	add.s64 	%rd12742, %rd12740, %rd12741;
	sub.s64 	%rd48964, %rd2052, %rd12742;
	shr.u64 	%rd12743, %rd48964, 63;
	cvt.u64.u32 	%rd12744, %r6790;
	add.s64 	%rd12745, %rd12743, %rd12744;
	sub.s64 	%rd12746, %rd2054, %rd12745;
	setp.gt.s64 	%p447, %rd12746, -1;
	cvt.u32.u64 	%r6741, %rd12746;
	@%p447 bra 	$L__BB0_1177;
	cvt.u32.u64 	%r2865, %rd10;
	cvt.u32.u64 	%r2866, %rd3;
	add.s32 	%r6740, %r2866, %r6740;
	setp.lt.u32 	%p448, %r6740, %r2866;
	selp.u64 	%rd12747, 1, 0, %p448;
	and.b64  	%rd12748, %rd48959, 4294967295;
	add.s64 	%rd12749, %rd12748, %rd12747;
	add.s64 	%rd48959, %rd12749, %rd4;
	shr.u64 	%rd12750, %rd48959, 32;
	and.b64  	%rd12751, %rd48960, 4294967295;
	add.s64 	%rd12752, %rd12750, %rd12751;
	add.s64 	%rd48960, %rd12752, %rd5;
	shr.u64 	%rd12753, %rd48960, 32;
	and.b64  	%rd12754, %rd48961, 4294967295;
	add.s64 	%rd12755, %rd12753, %rd12754;
	add.s64 	%rd48961, %rd12755, %rd6;
	shr.u64 	%rd12756, %rd48961, 32;
	and.b64  	%rd12757, %rd48962, 4294967295;
	add.s64 	%rd12758, %rd12756, %rd12757;
	add.s64 	%rd48962, %rd12758, %rd7;
	shr.u64 	%rd12759, %rd48962, 32;
	and.b64  	%rd12760, %rd48963, 4294967295;
	add.s64 	%rd12761, %rd12759, %rd12760;
	add.s64 	%rd48963, %rd12761, %rd8;
	shr.u64 	%rd12762, %rd48963, 32;
	and.b64  	%rd12763, %rd48964, 4294967295;
	add.s64 	%rd12764, %rd12762, %rd12763;
	add.s64 	%rd48964, %rd12764, %rd9;
	{ .reg .b32 tmp; mov.b64 {tmp, %r2867}, %rd48964; }
	add.s32 	%r2868, %r6741, %r2867;
	add.s32 	%r6741, %r2868, %r2865;
$L__BB0_1177:
	cvt.u32.u64 	%r2869, %rd10;
	cvt.u64.u32 	%rd12765, %r6740;
	mul.lo.s64 	%rd12766, %rd12765, %rd2012;
	cvt.u32.u64 	%r2870, %rd12766;
	shr.u64 	%rd12767, %rd12766, 32;
	and.b64  	%rd12768, %rd48959, 4294967295;
	mad.lo.s64 	%rd12769, %rd12768, %rd2012, %rd12767;
	shr.u64 	%rd12770, %rd12769, 32;
	and.b64  	%rd12771, %rd48960, 4294967295;
	mad.lo.s64 	%rd12772, %rd12771, %rd2012, %rd12770;
	shr.u64 	%rd12773, %rd12772, 32;
	and.b64  	%rd12774, %rd48961, 4294967295;
	mad.lo.s64 	%rd12775, %rd12774, %rd2012, %rd12773;
	shr.u64 	%rd12776, %rd12775, 32;
	and.b64  	%rd12777, %rd48962, 4294967295;
	mad.lo.s64 	%rd12778, %rd12777, %rd2012, %rd12776;
	shr.u64 	%rd12779, %rd12778, 32;
	and.b64  	%rd12780, %rd48963, 4294967295;
	mad.lo.s64 	%rd12781, %rd12780, %rd2012, %rd12779;
	shr.u64 	%rd12782, %rd12781, 32;
	and.b64  	%rd12783, %rd48964, 4294967295;
	mad.lo.s64 	%rd12784, %rd12783, %rd2012, %rd12782;
	shr.u64 	%rd12785, %rd12784, 32;
	cvt.u64.u32 	%rd12786, %r6741;
	mad.lo.s64 	%rd12787, %rd12786, %rd2012, %rd12785;
	shr.u64 	%rd12788, %rd12787, 32;
	and.b64  	%rd12789, %rd12769, 4294967295;
	mad.lo.s64 	%rd12790, %rd2013, %rd12765, %rd12789;
	shr.u64 	%rd12791, %rd12790, 32;
	and.b64  	%rd12792, %rd12772, 4294967295;
	add.s64 	%rd12793, %rd12791, %rd12792;
	mad.lo.s64 	%rd12794, %rd12768, %rd2013, %rd12793;
	shr.u64 	%rd12795, %rd12794, 32;
	and.b64  	%rd12796, %rd12775, 4294967295;
	add.s64 	%rd12797, %rd12795, %rd12796;
	mad.lo.s64 	%rd12798, %rd12771, %rd2013, %rd12797;
	shr.u64 	%rd12799, %rd12798, 32;
	and.b64  	%rd12800, %rd12778, 4294967295;
	add.s64 	%rd12801, %rd12799, %rd12800;
	mad.lo.s64 	%rd12802, %rd12774, %rd2013, %rd12801;
	shr.u64 	%rd12803, %rd12802, 32;
	and.b64  	%rd12804, %rd12781, 4294967295;
	add.s64 	%rd12805, %rd12803, %rd12804;
	mad.lo.s64 	%rd12806, %rd12777, %rd2013, %rd12805;
	shr.u64 	%rd12807, %rd12806, 32;
	and.b64  	%rd12808, %rd12784, 4294967295;
	add.s64 	%rd12809, %rd12807, %rd12808;
	mad.lo.s64 	%rd12810, %rd12780, %rd2013, %rd12809;
	shr.u64 	%rd12811, %rd12810, 32;
	and.b64  	%rd12812, %rd12787, 4294967295;
	add.s64 	%rd12813, %rd12811, %rd12812;
	mad.lo.s64 	%rd12814, %rd12783, %rd2013, %rd12813;
	shr.u64 	%rd12815, %rd12814, 32;
	add.s64 	%rd12816, %rd12815, %rd12788;
	mad.lo.s64 	%rd12817, %rd2013, %rd12786, %rd12816;
	shr.u64 	%rd12818, %rd12817, 32;
	and.b64  	%rd12819, %rd12794, 4294967295;
	mad.lo.s64 	%rd12820, %rd2014, %rd12765, %rd12819;
	shr.u64 	%rd12821, %rd12820, 32;
	and.b64  	%rd12822, %rd12798, 4294967295;
	add.s64 	%rd12823, %rd12821, %rd12822;
	mad.lo.s64 	%rd12824, %rd12768, %rd2014, %rd12823;
	shr.u64 	%rd12825, %rd12824, 32;
	and.b64  	%rd12826, %rd12802, 4294967295;
	add.s64 	%rd12827, %rd12825, %rd12826;
	mad.lo.s64 	%rd12828, %rd12771, %rd2014, %rd12827;
	shr.u64 	%rd12829, %rd12828, 32;
	and.b64  	%rd12830, %rd12806, 4294967295;
	add.s64 	%rd12831, %rd12829, %rd12830;
	mad.lo.s64 	%rd12832, %rd12774, %rd2014, %rd12831;
	shr.u64 	%rd12833, %rd12832, 32;
	and.b64  	%rd12834, %rd12810, 4294967295;
	add.s64 	%rd12835, %rd12833, %rd12834;
	mad.lo.s64 	%rd12836, %rd12777, %rd2014, %rd12835;
	shr.u64 	%rd12837, %rd12836, 32;
	and.b64  	%rd12838, %rd12814, 4294967295;
	add.s64 	%rd12839, %rd12837, %rd12838;
	mad.lo.s64 	%rd12840, %rd12780, %rd2014, %rd12839;
	shr.u64 	%rd12841, %rd12840, 32;
	and.b64  	%rd12842, %rd12817, 4294967295;
	add.s64 	%rd12843, %rd12841, %rd12842;
	mad.lo.s64 	%rd12844, %rd12783, %rd2014, %rd12843;
	shr.u64 	%rd12845, %rd12844, 32;
	add.s64 	%rd12846, %rd12845, %rd12818;
	mad.lo.s64 	%rd12847, %rd2014, %rd12786, %rd12846;
	shr.u64 	%rd12848, %rd12847, 32;
	and.b64  	%rd12849, %rd12824, 4294967295;
	mad.lo.s64 	%rd12850, %rd2015, %rd12765, %rd12849;
	shr.u64 	%rd12851, %rd12850, 32;
	and.b64  	%rd12852, %rd12828, 4294967295;
	add.s64 	%rd12853, %rd12851, %rd12852;
	mad.lo.s64 	%rd12854, %rd12768, %rd2015, %rd12853;
	shr.u64 	%rd12855, %rd12854, 32;
	and.b64  	%rd12856, %rd12832, 4294967295;
	add.s64 	%rd12857, %rd12855, %rd12856;
	mad.lo.s64 	%rd12858, %rd12771, %rd2015, %rd12857;
	shr.u64 	%rd12859, %rd12858, 32;
	and.b64  	%rd12860, %rd12836, 4294967295;
	add.s64 	%rd12861, %rd12859, %rd12860;
	mad.lo.s64 	%rd12862, %rd12774, %rd2015, %rd12861;
	shr.u64 	%rd12863, %rd12862, 32;
	and.b64  	%rd12864, %rd12840, 4294967295;
	add.s64 	%rd12865, %rd12863, %rd12864;
	mad.lo.s64 	%rd12866, %rd12777, %rd2015, %rd12865;
	shr.u64 	%rd12867, %rd12866, 32;
	and.b64  	%rd12868, %rd12844, 4294967295;
	add.s64 	%rd12869, %rd12867, %rd12868;
	mad.lo.s64 	%rd12870, %rd12780, %rd2015, %rd12869;
	shr.u64 	%rd12871, %rd12870, 32;
	and.b64  	%rd12872, %rd12847, 4294967295;
	add.s64 	%rd12873, %rd12871, %rd12872;
	mad.lo.s64 	%rd12874, %rd12783, %rd2015, %rd12873;
	shr.u64 	%rd12875, %rd12874, 32;
	add.s64 	%rd12876, %rd12875, %rd12848;
	mad.lo.s64 	%rd12877, %rd2015, %rd12786, %rd12876;
	shr.u64 	%rd12878, %rd12877, 32;
	and.b64  	%rd12879, %rd12854, 4294967295;
	mad.lo.s64 	%rd12880, %rd2016, %rd12765, %rd12879;
	shr.u64 	%rd12881, %rd12880, 32;
	and.b64  	%rd12882, %rd12858, 4294967295;
	add.s64 	%rd12883, %rd12881, %rd12882;
	mad.lo.s64 	%rd12884, %rd12768, %rd2016, %rd12883;
	shr.u64 	%rd12885, %rd12884, 32;
	and.b64  	%rd12886, %rd12862, 4294967295;
	add.s64 	%rd12887, %rd12885, %rd12886;
	mad.lo.s64 	%rd12888, %rd12771, %rd2016, %rd12887;
	shr.u64 	%rd12889, %rd12888, 32;
	and.b64  	%rd12890, %rd12866, 4294967295;
	add.s64 	%rd12891, %rd12889, %rd12890;
	mad.lo.s64 	%rd12892, %rd12774, %rd2016, %rd12891;
	shr.u64 	%rd12893, %rd12892, 32;
	and.b64  	%rd12894, %rd12870, 4294967295;
	add.s64 	%rd12895, %rd12893, %rd12894;
	mad.lo.s64 	%rd12896, %rd12777, %rd2016, %rd12895;
	shr.u64 	%rd12897, %rd12896, 32;
	and.b64  	%rd12898, %rd12874, 4294967295;
	add.s64 	%rd12899, %rd12897, %rd12898;
	mad.lo.s64 	%rd12900, %rd12780, %rd2016, %rd12899;
	shr.u64 	%rd12901, %rd12900, 32;
	and.b64  	%rd12902, %rd12877, 4294967295;
	add.s64 	%rd12903, %rd12901, %rd12902;
	mad.lo.s64 	%rd12904, %rd12783, %rd2016, %rd12903;
	shr.u64 	%rd12905, %rd12904, 32;
	add.s64 	%rd12906, %rd12905, %rd12878;
	mad.lo.s64 	%rd12907, %rd2016, %rd12786, %rd12906;
	shr.u64 	%rd12908, %rd12907, 32;
	and.b64  	%rd12909, %rd12884, 4294967295;
	mad.lo.s64 	%rd12910, %rd2017, %rd12765, %rd12909;
	shr.u64 	%rd12911, %rd12910, 32;
	and.b64  	%rd12912, %rd12888, 4294967295;
	add.s64 	%rd12913, %rd12911, %rd12912;
	mad.lo.s64 	%rd12914, %rd12768, %rd2017, %rd12913;
	shr.u64 	%rd12915, %rd12914, 32;
	and.b64  	%rd12916, %rd12892, 4294967295;
	add.s64 	%rd12917, %rd12915, %rd12916;
	mad.lo.s64 	%rd12918, %rd12771, %rd2017, %rd12917;
	shr.u64 	%rd12919, %rd12918, 32;
	and.b64  	%rd12920, %rd12896, 4294967295;
	add.s64 	%rd12921, %rd12919, %rd12920;
	mad.lo.s64 	%rd12922, %rd12774, %rd2017, %rd12921;
	shr.u64 	%rd12923, %rd12922, 32;
	and.b64  	%rd12924, %rd12900, 4294967295;
	add.s64 	%rd12925, %rd12923, %rd12924;
	mad.lo.s64 	%rd12926, %rd12777, %rd2017, %rd12925;
	shr.u64 	%rd12927, %rd12926, 32;
	and.b64  	%rd12928, %rd12904, 4294967295;
	add.s64 	%rd12929, %rd12927, %rd12928;
	mad.lo.s64 	%rd12930, %rd12780, %rd2017, %rd12929;
	shr.u64 	%rd12931, %rd12930, 32;
	and.b64  	%rd12932, %rd12907, 4294967295;
	add.s64 	%rd12933, %rd12931, %rd12932;
	mad.lo.s64 	%rd12934, %rd12783, %rd2017, %rd12933;
	shr.u64 	%rd12935, %rd12934, 32;
	add.s64 	%rd12936, %rd12935, %rd12908;
	mad.lo.s64 	%rd12937, %rd2017, %rd12786, %rd12936;
	shr.u64 	%rd12938, %rd12937, 32;
	and.b64  	%rd12939, %rd12914, 4294967295;
	mad.lo.s64 	%rd12940, %rd2018, %rd12765, %rd12939;
	shr.u64 	%rd12941, %rd12940, 32;
	and.b64  	%rd12942, %rd12918, 4294967295;
	add.s64 	%rd12943, %rd12941, %rd12942;
	mad.lo.s64 	%rd12944, %rd12768, %rd2018, %rd12943;
	shr.u64 	%rd12945, %rd12944, 32;
	and.b64  	%rd12946, %rd12922, 4294967295;
	add.s64 	%rd12947, %rd12945, %rd12946;
	mad.lo.s64 	%rd12948, %rd12771, %rd2018, %rd12947;
	shr.u64 	%rd12949, %rd12948, 32;
	and.b64  	%rd12950, %rd12926, 4294967295;
	add.s64 	%rd12951, %rd12949, %rd12950;
	mad.lo.s64 	%rd12952, %rd12774, %rd2018, %rd12951;
	shr.u64 	%rd12953, %rd12952, 32;
	and.b64  	%rd12954, %rd12930, 4294967295;
	add.s64 	%rd12955, %rd12953, %rd12954;
	mad.lo.s64 	%rd12956, %rd12777, %rd2018, %rd12955;
	shr.u64 	%rd12957, %rd12956, 32;
	and.b64  	%rd12958, %rd12934, 4294967295;
	add.s64 	%rd12959, %rd12957, %rd12958;
	mad.lo.s64 	%rd12960, %rd12780, %rd2018, %rd12959;
	shr.u64 	%rd12961, %rd12960, 32;
	and.b64  	%rd12962, %rd12937, 4294967295;
	add.s64 	%rd12963, %rd12961, %rd12962;
	mad.lo.s64 	%rd12964, %rd12783, %rd2018, %rd12963;
	shr.u64 	%rd12965, %rd12964, 32;
	add.s64 	%rd12966, %rd12965, %rd12938;
	mad.lo.s64 	%rd12967, %rd2018, %rd12786, %rd12966;
	shr.u64 	%rd12968, %rd12967, 32;
	and.b64  	%rd12969, %rd12944, 4294967295;
	mad.lo.s64 	%rd12970, %rd2019, %rd12765, %rd12969;
	shr.u64 	%rd12971, %rd12970, 32;
	and.b64  	%rd12972, %rd12948, 4294967295;
	add.s64 	%rd12973, %rd12971, %rd12972;
	mad.lo.s64 	%rd12974, %rd12768, %rd2019, %rd12973;
	shr.u64 	%rd12975, %rd12974, 32;
	and.b64  	%rd12976, %rd12952, 4294967295;
	add.s64 	%rd12977, %rd12975, %rd12976;
	mad.lo.s64 	%rd12978, %rd12771, %rd2019, %rd12977;
	shr.u64 	%rd12979, %rd12978, 32;
	and.b64  	%rd12980, %rd12956, 4294967295;
	add.s64 	%rd12981, %rd12979, %rd12980;
	mad.lo.s64 	%rd12982, %rd12774, %rd2019, %rd12981;
	shr.u64 	%rd12983, %rd12982, 32;
	and.b64  	%rd12984, %rd12960, 4294967295;
	add.s64 	%rd12985, %rd12983, %rd12984;
	mad.lo.s64 	%rd12986, %rd12777, %rd2019, %rd12985;
	shr.u64 	%rd12987, %rd12986, 32;
	and.b64  	%rd12988, %rd12964, 4294967295;
	add.s64 	%rd12989, %rd12987, %rd12988;
	mad.lo.s64 	%rd12990, %rd12780, %rd2019, %rd12989;
	shr.u64 	%rd12991, %rd12990, 32;
	and.b64  	%rd12992, %rd12967, 4294967295;
	add.s64 	%rd12993, %rd12991, %rd12992;
	mad.lo.s64 	%rd12994, %rd12783, %rd2019, %rd12993;
	shr.u64 	%rd12995, %rd12994, 32;
	add.s64 	%rd12996, %rd12995, %rd12968;
	mad.lo.s64 	%rd12997, %rd2019, %rd12786, %rd12996;
	{ .reg .b32 tmp; mov.b64 {tmp, %r2871}, %rd12997; }
	mul.lo.s32 	%r2872, %r9, %r2870;
	cvt.u64.u32 	%rd12998, %r2872;
	and.b64  	%rd12999, %rd12766, 4294967295;
	mad.lo.s64 	%rd13000, %rd3, %rd12998, %rd12999;
	shr.u64 	%rd13001, %rd13000, 32;
	and.b64  	%rd13002, %rd12790, 4294967295;
	add.s64 	%rd13003, %rd13001, %rd13002;
	mad.lo.s64 	%rd13004, %rd4, %rd12998, %rd13003;
	cvt.u32.u64 	%r2873, %rd13004;
	shr.u64 	%rd13005, %rd13004, 32;
	and.b64  	%rd13006, %rd12820, 4294967295;
	add.s64 	%rd13007, %rd13005, %rd13006;
	mad.lo.s64 	%rd13008, %rd5, %rd12998, %rd13007;
	shr.u64 	%rd13009, %rd13008, 32;
	and.b64  	%rd13010, %rd12850, 4294967295;
	add.s64 	%rd13011, %rd13009, %rd13010;
	mad.lo.s64 	%rd13012, %rd6, %rd12998, %rd13011;
	shr.u64 	%rd13013, %rd13012, 32;
	and.b64  	%rd13014, %rd12880, 4294967295;
	add.s64 	%rd13015, %rd13013, %rd13014;
	mad.lo.s64 	%rd13016, %rd7, %rd12998, %rd13015;
	shr.u64 	%rd13017, %rd13016, 32;
	and.b64  	%rd13018, %rd12910, 4294967295;
	add.s64 	%rd13019, %rd13017, %rd13018;
	mad.lo.s64 	%rd13020, %rd8, %rd12998, %rd13019;
	shr.u64 	%rd13021, %rd13020, 32;
	and.b64  	%rd13022, %rd12940, 4294967295;
	add.s64 	%rd13023, %rd13021, %rd13022;
	mad.lo.s64 	%rd13024, %rd9, %rd12998, %rd13023;
	shr.u64 	%rd13025, %rd13024, 32;
	and.b64  	%rd13026, %rd12970, 4294967295;
	add.s64 	%rd13027, %rd13025, %rd13026;
	mad.lo.s64 	%rd13028, %rd10, %rd12998, %rd13027;
	shr.u64 	%rd13029, %rd13028, 32;
	and.b64  	%rd13030, %rd12974, 4294967295;
	add.s64 	%rd13031, %rd13029, %rd13030;
	shr.u64 	%rd13032, %rd13031, 32;
	and.b64  	%rd13033, %rd12978, 4294967295;
	add.s64 	%rd13034, %rd13032, %rd13033;
	shr.u64 	%rd13035, %rd13034, 32;
	and.b64  	%rd13036, %rd12982, 4294967295;
	add.s64 	%rd13037, %rd13035, %rd13036;
	shr.u64 	%rd13038, %rd13037, 32;
	and.b64  	%rd13039, %rd12986, 4294967295;
	add.s64 	%rd13040, %rd13038, %rd13039;
	shr.u64 	%rd13041, %rd13040, 32;
	and.b64  	%rd13042, %rd12990, 4294967295;
	add.s64 	%rd13043, %rd13041, %rd13042;
	shr.u64 	%rd13044, %rd13043, 32;
	and.b64  	%rd13045, %rd12994, 4294967295;
	add.s64 	%rd13046, %rd13044, %rd13045;
	shr.u64 	%rd13047, %rd13046, 32;
	and.b64  	%rd13048, %rd12997, 4294967295;
	add.s64 	%rd13049, %rd13047, %rd13048;
	{ .reg .b32 tmp; mov.b64 {tmp, %r2874}, %rd13049; }
	add.s32 	%r2875, %r2871, %r2874;
	mul.lo.s32 	%r2876, %r9, %r2873;
	cvt.u64.u32 	%rd13050, %r2876;
	and.b64  	%rd13051, %rd13004, 4294967295;
	mad.lo.s64 	%rd13052, %rd3, %rd13050, %rd13051;
	shr.u64 	%rd13053, %rd13052, 32;
	and.b64  	%rd13054, %rd13008, 4294967295;
	add.s64 	%rd13055, %rd13053, %rd13054;
	mad.lo.s64 	%rd13056, %rd4, %rd13050, %rd13055;
	cvt.u32.u64 	%r2877, %rd13056;
	shr.u64 	%rd13057, %rd13056, 32;
	and.b64  	%rd13058, %rd13012, 4294967295;
	add.s64 	%rd13059, %rd13057, %rd13058;
	mad.lo.s64 	%rd13060, %rd5, %rd13050, %rd13059;
	shr.u64 	%rd13061, %rd13060, 32;
	and.b64  	%rd13062, %rd13016, 4294967295;
	add.s64 	%rd13063, %rd13061, %rd13062;
	mad.lo.s64 	%rd13064, %rd6, %rd13050, %rd13063;
	shr.u64 	%rd13065, %rd13064, 32;
	and.b64  	%rd13066, %rd13020, 4294967295;
	add.s64 	%rd13067, %rd13065, %rd13066;
	mad.lo.s64 	%rd13068, %rd7, %rd13050, %rd13067;
	shr.u64 	%rd13069, %rd13068, 32;
	and.b64  	%rd13070, %rd13024, 4294967295;
	add.s64 	%rd13071, %rd13069, %rd13070;
	mad.lo.s64 	%rd13072, %rd8, %rd13050, %rd13071;
	shr.u64 	%rd13073, %rd13072, 32;
	and.b64  	%rd13074, %rd13028, 4294967295;
	add.s64 	%rd13075, %rd13073, %rd13074;
	mad.lo.s64 	%rd13076, %rd9, %rd13050, %rd13075;
	shr.u64 	%rd13077, %rd13076, 32;
	and.b64  	%rd13078, %rd13031, 4294967295;
	add.s64 	%rd13079, %rd13077, %rd13078;
	mad.lo.s64 	%rd13080, %rd10, %rd13050, %rd13079;
	shr.u64 	%rd13081, %rd13080, 32;
	and.b64  	%rd13082, %rd13034, 4294967295;
	add.s64 	%rd13083, %rd13081, %rd13082;
	shr.u64 	%rd13084, %rd13083, 32;
	and.b64  	%rd13085, %rd13037, 4294967295;
	add.s64 	%rd13086, %rd13084, %rd13085;
	shr.u64 	%rd13087, %rd13086, 32;
	and.b64  	%rd13088, %rd13040, 4294967295;
	add.s64 	%rd13089, %rd13087, %rd13088;
	shr.u64 	%rd13090, %rd13089, 32;
	and.b64  	%rd13091, %rd13043, 4294967295;
	add.s64 	%rd13092, %rd13090, %rd13091;
	shr.u64 	%rd13093, %rd13092, 32;
	and.b64  	%rd13094, %rd13046, 4294967295;
	add.s64 	%rd13095, %rd13093, %rd13094;
	shr.u64 	%rd13096, %rd13095, 32;
	and.b64  	%rd13097, %rd13049, 4294967295;
	add.s64 	%rd13098, %rd13096, %rd13097;
	{ .reg .b32 tmp; mov.b64 {tmp, %r2878}, %rd13098; }
	add.s32 	%r2879, %r2875, %r2878;
	mul.lo.s32 	%r2880, %r9, %r2877;
	cvt.u64.u32 	%rd13099, %r2880;
	and.b64  	%rd13100, %rd13056, 4294967295;
	mad.lo.s64 	%rd13101, %rd3, %rd13099, %rd13100;
	shr.u64 	%rd13102, %rd13101, 32;
	and.b64  	%rd13103, %rd13060, 4294967295;
	add.s64 	%rd13104, %rd13102, %rd13103;
	mad.lo.s64 	%rd13105, %rd4, %rd13099, %rd13104;
	cvt.u32.u64 	%r2881, %rd13105;
	shr.u64 	%rd13106, %rd13105, 32;
	and.b64  	%rd13107, %rd13064, 4294967295;
	add.s64 	%rd13108, %rd13106, %rd13107;
	mad.lo.s64 	%rd13109, %rd5, %rd13099, %rd13108;
	shr.u64 	%rd13110, %rd13109, 32;
	and.b64  	%rd13111, %rd13068, 4294967295;
	add.s64 	%rd13112, %rd13110, %rd13111;
	mad.lo.s64 	%rd13113, %rd6, %rd13099, %rd13112;
	shr.u64 	%rd13114, %rd13113, 32;
	and.b64  	%rd13115, %rd13072, 4294967295;
	add.s64 	%rd13116, %rd13114, %rd13115;
	mad.lo.s64 	%rd13117, %rd7, %rd13099, %rd13116;
	shr.u64 	%rd13118, %rd13117, 32;
	and.b64  	%rd13119, %rd13076, 4294967295;
	add.s64 	%rd13120, %rd13118, %rd13119;
	mad.lo.s64 	%rd13121, %rd8, %rd13099, %rd13120;
	shr.u64 	%rd13122, %rd13121, 32;
	and.b64  	%rd13123, %rd13080, 4294967295;
	add.s64 	%rd13124, %rd13122, %rd13123;
	mad.lo.s64 	%rd13125, %rd9, %rd13099, %rd13124;
	shr.u64 	%rd13126, %rd13125, 32;
	and.b64  	%rd13127, %rd13083, 4294967295;
	add.s64 	%rd13128, %rd13126, %rd13127;
	mad.lo.s64 	%rd13129, %rd10, %rd13099, %rd13128;
	shr.u64 	%rd13130, %rd13129, 32;
	and.b64  	%rd13131, %rd13086, 4294967295;
	add.s64 	%rd13132, %rd13130, %rd13131;
	shr.u64 	%rd13133, %rd13132, 32;
	and.b64  	%rd13134, %rd13089, 4294967295;
	add.s64 	%rd13135, %rd13133, %rd13134;
	shr.u64 	%rd13136, %rd13135, 32;
	and.b64  	%rd13137, %rd13092, 4294967295;
	add.s64 	%rd13138, %rd13136, %rd13137;
	shr.u64 	%rd13139, %rd13138, 32;
	and.b64  	%rd13140, %rd13095, 4294967295;
	add.s64 	%rd13141, %rd13139, %rd13140;
	shr.u64 	%rd13142, %rd13141, 32;
	and.b64  	%rd13143, %rd13098, 4294967295;
	add.s64 	%rd13144, %rd13142, %rd13143;
	{ .reg .b32 tmp; mov.b64 {tmp, %r2882}, %rd13144; }
	add.s32 	%r2883, %r2879, %r2882;
	mul.lo.s32 	%r2884, %r9, %r2881;
	cvt.u64.u32 	%rd13145, %r2884;
	and.b64  	%rd13146, %rd13105, 4294967295;
	mad.lo.s64 	%rd13147, %rd3, %rd13145, %rd13146;
	shr.u64 	%rd13148, %rd13147, 32;
	and.b64  	%rd13149, %rd13109, 4294967295;
	add.s64 	%rd13150, %rd13148, %rd13149;
	mad.lo.s64 	%rd13151, %rd4, %rd13145, %rd13150;
	cvt.u32.u64 	%r2885, %rd13151;
	shr.u64 	%rd13152, %rd13151, 32;
	and.b64  	%rd13153, %rd13113, 4294967295;
	add.s64 	%rd13154, %rd13152, %rd13153;
	mad.lo.s64 	%rd13155, %rd5, %rd13145, %rd13154;
	shr.u64 	%rd13156, %rd13155, 32;
	and.b64  	%rd13157, %rd13117, 4294967295;
	add.s64 	%rd13158, %rd13156, %rd13157;
	mad.lo.s64 	%rd13159, %rd6, %rd13145, %rd13158;
	shr.u64 	%rd13160, %rd13159, 32;
	and.b64  	%rd13161, %rd13121, 4294967295;
	add.s64 	%rd13162, %rd13160, %rd13161;
	mad.lo.s64 	%rd13163, %rd7, %rd13145, %rd13162;
	shr.u64 	%rd13164, %rd13163, 32;
	and.b64  	%rd13165, %rd13125, 4294967295;
	add.s64 	%rd13166, %rd13164, %rd13165;
	mad.lo.s64 	%rd13167, %rd8, %rd13145, %rd13166;
	shr.u64 	%rd13168, %rd13167, 32;
	and.b64  	%rd13169, %rd13129, 4294967295;
	add.s64 	%rd13170, %rd13168, %rd13169;
	mad.lo.s64 	%rd13171, %rd9, %rd13145, %rd13170;
	shr.u64 	%rd13172, %rd13171, 32;
	and.b64  	%rd13173, %rd13132, 4294967295;
	add.s64 	%rd13174, %rd13172, %rd13173;
	mad.lo.s64 	%rd13175, %rd10, %rd13145, %rd13174;
	shr.u64 	%rd13176, %rd13175, 32;
	and.b64  	%rd13177, %rd13135, 4294967295;
	add.s64 	%rd13178, %rd13176, %rd13177;
	shr.u64 	%rd13179, %rd13178, 32;
	and.b64  	%rd13180, %rd13138, 4294967295;
	add.s64 	%rd13181, %rd13179, %rd13180;
	shr.u64 	%rd13182, %rd13181, 32;
	and.b64  	%rd13183, %rd13141, 4294967295;
	add.s64 	%rd13184, %rd13182, %rd13183;
	shr.u64 	%rd13185, %rd13184, 32;
	and.b64  	%rd13186, %rd13144, 4294967295;
	add.s64 	%rd13187, %rd13185, %rd13186;
	{ .reg .b32 tmp; mov.b64 {tmp, %r2886}, %rd13187; }
	add.s32 	%r2887, %r2883, %r2886;
	mul.lo.s32 	%r2888, %r9, %r2885;
	cvt.u64.u32 	%rd13188, %r2888;
	and.b64  	%rd13189, %rd13151, 4294967295;
	mad.lo.s64 	%rd13190, %rd3, %rd13188, %rd13189;
	shr.u64 	%rd13191, %rd13190, 32;
	and.b64  	%rd13192, %rd13155, 4294967295;
	add.s64 	%rd13193, %rd13191, %rd13192;
	mad.lo.s64 	%rd13194, %rd4, %rd13188, %rd13193;
	cvt.u32.u64 	%r2889, %rd13194;
	shr.u64 	%rd13195, %rd13194, 32;
	and.b64  	%rd13196, %rd13159, 4294967295;
	add.s64 	%rd13197, %rd13195, %rd13196;
	mad.lo.s64 	%rd13198, %rd5, %rd13188, %rd13197;
	shr.u64 	%rd13199, %rd13198, 32;
	and.b64  	%rd13200, %rd13163, 4294967295;
	add.s64 	%rd13201, %rd13199, %rd13200;
	mad.lo.s64 	%rd13202, %rd6, %rd13188, %rd13201;
	shr.u64 	%rd13203, %rd13202, 32;
	and.b64  	%rd13204, %rd13167, 4294967295;
	add.s64 	%rd13205, %rd13203, %rd13204;
	mad.lo.s64 	%rd13206, %rd7, %rd13188, %rd13205;
	shr.u64 	%rd13207, %rd13206, 32;
	and.b64  	%rd13208, %rd13171, 4294967295;
	add.s64 	%rd13209, %rd13207, %rd13208;
	mad.lo.s64 	%rd13210, %rd8, %rd13188, %rd13209;
	shr.u64 	%rd13211, %rd13210, 32;
	and.b64  	%rd13212, %rd13175, 4294967295;
	add.s64 	%rd13213, %rd13211, %rd13212;
	mad.lo.s64 	%rd13214, %rd9, %rd13188, %rd13213;
	shr.u64 	%rd13215, %rd13214, 32;
	and.b64  	%rd13216, %rd13178, 4294967295;
	add.s64 	%rd13217, %rd13215, %rd13216;
	mad.lo.s64 	%rd13218, %rd10, %rd13188, %rd13217;
	shr.u64 	%rd13219, %rd13218, 32;
	and.b64  	%rd13220, %rd13181, 4294967295;
	add.s64 	%rd13221, %rd13219, %rd13220;
	shr.u64 	%rd13222, %rd13221, 32;
	and.b64  	%rd13223, %rd13184, 4294967295;
	add.s64 	%rd13224, %rd13222, %rd13223;
	shr.u64 	%rd13225, %rd13224, 32;
	and.b64  	%rd13226, %rd13187, 4294967295;
	add.s64 	%rd13227, %rd13225, %rd13226;
	{ .reg .b32 tmp; mov.b64 {tmp, %r2890}, %rd13227; }
	add.s32 	%r2891, %r2887, %r2890;
	mul.lo.s32 	%r2892, %r9, %r2889;
	cvt.u64.u32 	%rd13228, %r2892;
	and.b64  	%rd13229, %rd13194, 4294967295;
	mad.lo.s64 	%rd13230, %rd3, %rd13228, %rd13229;
	shr.u64 	%rd13231, %rd13230, 32;
	and.b64  	%rd13232, %rd13198, 4294967295;
	add.s64 	%rd13233, %rd13231, %rd13232;
	mad.lo.s64 	%rd13234, %rd4, %rd13228, %rd13233;
	cvt.u32.u64 	%r2893, %rd13234;
	shr.u64 	%rd13235, %rd13234, 32;
	and.b64  	%rd13236, %rd13202, 4294967295;
	add.s64 	%rd13237, %rd13235, %rd13236;
	mad.lo.s64 	%rd13238, %rd5, %rd13228, %rd13237;
	shr.u64 	%rd13239, %rd13238, 32;
	and.b64  	%rd13240, %rd13206, 4294967295;
	add.s64 	%rd13241, %rd13239, %rd13240;
	mad.lo.s64 	%rd13242, %rd6, %rd13228, %rd13241;
	shr.u64 	%rd13243, %rd13242, 32;
	and.b64  	%rd13244, %rd13210, 4294967295;
	add.s64 	%rd13245, %rd13243, %rd13244;
	mad.lo.s64 	%rd13246, %rd7, %rd13228, %rd13245;
	shr.u64 	%rd13247, %rd13246, 32;
	and.b64  	%rd13248, %rd13214, 4294967295;
	add.s64 	%rd13249, %rd13247, %rd13248;
	mad.lo.s64 	%rd13250, %rd8, %rd13228, %rd13249;
	shr.u64 	%rd13251, %rd13250, 32;
	and.b64  	%rd13252, %rd13218, 4294967295;
	add.s64 	%rd13253, %rd13251, %rd13252;
	mad.lo.s64 	%rd13254, %rd9, %rd13228, %rd13253;
	shr.u64 	%rd13255, %rd13254, 32;
	and.b64  	%rd13256, %rd13221, 4294967295;
	add.s64 	%rd13257, %rd13255, %rd13256;
	mad.lo.s64 	%rd13258, %rd10, %rd13228, %rd13257;
	shr.u64 	%rd13259, %rd13258, 32;
	and.b64  	%rd13260, %rd13224, 4294967295;
	add.s64 	%rd13261, %rd13259, %rd13260;
	shr.u64 	%rd13262, %rd13261, 32;
	and.b64  	%rd13263, %rd13227, 4294967295;
	add.s64 	%rd13264, %rd13262, %rd13263;
	{ .reg .b32 tmp; mov.b64 {tmp, %r2894}, %rd13264; }
	add.s32 	%r2895, %r2891, %r2894;
	mul.lo.s32 	%r2896, %r9, %r2893;
	cvt.u64.u32 	%rd13265, %r2896;
	and.b64  	%rd13266, %rd13234, 4294967295;
	mad.lo.s64 	%rd13267, %rd3, %rd13265, %rd13266;
	shr.u64 	%rd13268, %rd13267, 32;
	and.b64  	%rd13269, %rd13238, 4294967295;
	add.s64 	%rd13270, %rd13268, %rd13269;
	mad.lo.s64 	%rd13271, %rd4, %rd13265, %rd13270;
	cvt.u32.u64 	%r2897, %rd13271;
	shr.u64 	%rd13272, %rd13271, 32;
	and.b64  	%rd13273, %rd13242, 4294967295;
	add.s64 	%rd13274, %rd13272, %rd13273;
	mad.lo.s64 	%rd13275, %rd5, %rd13265, %rd13274;
	shr.u64 	%rd13276, %rd13275, 32;
	and.b64  	%rd13277, %rd13246, 4294967295;
	add.s64 	%rd13278, %rd13276, %rd13277;
	mad.lo.s64 	%rd13279, %rd6, %rd13265, %rd13278;
	shr.u64 	%rd13280, %rd13279, 32;
	and.b64  	%rd13281, %rd13250, 4294967295;
	add.s64 	%rd13282, %rd13280, %rd13281;
	mad.lo.s64 	%rd13283, %rd7, %rd13265, %rd13282;
	shr.u64 	%rd13284, %rd13283, 32;
	and.b64  	%rd13285, %rd13254, 4294967295;
	add.s64 	%rd13286, %rd13284, %rd13285;
	mad.lo.s64 	%rd13287, %rd8, %rd13265, %rd13286;
	shr.u64 	%rd13288, %rd13287, 32;
	and.b64  	%rd13289, %rd13258, 4294967295;
	add.s64 	%rd13290, %rd13288, %rd13289;
	mad.lo.s64 	%rd13291, %rd9, %rd13265, %rd13290;
	shr.u64 	%rd13292, %rd13291, 32;
	and.b64  	%rd13293, %rd13261, 4294967295;
	add.s64 	%rd13294, %rd13292, %rd13293;
	mad.lo.s64 	%rd13295, %rd10, %rd13265, %rd13294;
	shr.u64 	%rd13296, %rd13295, 32;
	and.b64  	%rd13297, %rd13264, 4294967295;
	add.s64 	%rd13298, %rd13296, %rd13297;
	{ .reg .b32 tmp; mov.b64 {tmp, %r2898}, %rd13298; }
	add.s32 	%r2899, %r2895, %r2898;
	mul.lo.s32 	%r2900, %r9, %r2897;
	cvt.u64.u32 	%rd13299, %r2900;
	and.b64  	%rd13300, %rd13271, 4294967295;
	mad.lo.s64 	%rd13301, %rd3, %rd13299, %rd13300;
	shr.u64 	%rd13302, %rd13301, 32;
	and.b64  	%rd13303, %rd13275, 4294967295;
	add.s64 	%rd13304, %rd13302, %rd13303;
	mad.lo.s64 	%rd48971, %rd4, %rd13299, %rd13304;
	shr.u64 	%rd13305, %rd48971, 32;
	and.b64  	%rd13306, %rd13279, 4294967295;
	add.s64 	%rd13307, %rd13305, %rd13306;
	mad.lo.s64 	%rd48970, %rd5, %rd13299, %rd13307;
	cvt.u32.u64 	%r1062, %rd48970;
	shr.u64 	%rd13308, %rd48970, 32;
	and.b64  	%rd13309, %rd13283, 4294967295;
	add.s64 	%rd13310, %rd13308, %rd13309;
	mad.lo.s64 	%rd48969, %rd6, %rd13299, %rd13310;
	cvt.u32.u64 	%r1063, %rd48969;
	shr.u64 	%rd13311, %rd48969, 32;
	and.b64  	%rd13312, %rd13287, 4294967295;
	add.s64 	%rd13313, %rd13311, %rd13312;
	mad.lo.s64 	%rd48968, %rd7, %rd13299, %rd13313;
	cvt.u32.u64 	%r1064, %rd48968;
	shr.u64 	%rd13314, %rd48968, 32;
	and.b64  	%rd13315, %rd13291, 4294967295;
	add.s64 	%rd13316, %rd13314, %rd13315;
	mad.lo.s64 	%rd48967, %rd8, %rd13299, %rd13316;
	cvt.u32.u64 	%r1065, %rd48967;
	shr.u64 	%rd13317, %rd48967, 32;
	and.b64  	%rd13318, %rd13295, 4294967295;
	add.s64 	%rd13319, %rd13317, %rd13318;
	mad.lo.s64 	%rd48966, %rd9, %rd13299, %rd13319;
	cvt.u32.u64 	%r1066, %rd48966;
	shr.u64 	%rd13320, %rd48966, 32;
	and.b64  	%rd13321, %rd13298, 4294967295;
	add.s64 	%rd13322, %rd13320, %rd13321;
	mad.lo.s64 	%rd48965, %rd10, %rd13299, %rd13322;
	cvt.u32.u64 	%r1067, %rd48965;
	{ .reg .b32 tmp; mov.b64 {tmp, %r2901}, %rd48965; }
	add.s32 	%r6742, %r2899, %r2901;
	setp.gt.u32 	%p449, %r6742, %r2869;
	@%p449 bra 	$L__BB0_1191;
	cvt.u32.u64 	%r2902, %rd10;
	setp.lt.u32 	%p450, %r6742, %r2902;
	@%p450 bra 	$L__BB0_1192;
	cvt.u32.u64 	%r2903, %rd9;
	setp.lt.u32 	%p451, %r2903, %r1067;
	@%p451 bra 	$L__BB0_1191;
	cvt.u32.u64 	%r2904, %rd9;
	setp.gt.u32 	%p452, %r2904, %r1067;
	@%p452 bra 	$L__BB0_1192;
	cvt.u32.u64 	%r2905, %rd8;
	setp.lt.u32 	%p453, %r2905, %r1066;
	@%p453 bra 	$L__BB0_1191;
	cvt.u32.u64 	%r2906, %rd8;
	setp.gt.u32 	%p454, %r2906, %r1066;
	@%p454 bra 	$L__BB0_1192;
	cvt.u32.u64 	%r2907, %rd7;
	setp.lt.u32 	%p455, %r2907, %r1065;
	@%p455 bra 	$L__BB0_1191;
	cvt.u32.u64 	%r2908, %rd7;
	setp.gt.u32 	%p456, %r2908, %r1065;
	@%p456 bra 	$L__BB0_1192;
	cvt.u32.u64 	%r2909, %rd6;
	setp.lt.u32 	%p457, %r2909, %r1064;
	@%p457 bra 	$L__BB0_1191;
	cvt.u32.u64 	%r2910, %rd6;
	setp.gt.u32 	%p458, %r2910, %r1064;
	@%p458 bra 	$L__BB0_1192;
	cvt.u32.u64 	%r2911, %rd5;
	setp.lt.u32 	%p459, %r2911, %r1063;
	@%p459 bra 	$L__BB0_1191;
	cvt.u32.u64 	%r2912, %rd5;
	setp.gt.u32 	%p460, %r2912, %r1063;
	@%p460 bra 	$L__BB0_1192;
	cvt.u32.u64 	%r2913, %rd4;
	setp.lt.u32 	%p461, %r2913, %r1062;
	@%p461 bra 	$L__BB0_1191;
	cvt.u32.u64 	%r2914, %rd3;
	cvt.u32.u64 	%r2915, %rd4;
	setp.gt.u32 	%p462, %r2915, %r1062;
	cvt.u32.u64 	%r2916, %rd48971;
	setp.gt.u32 	%p463, %r2914, %r2916;
	or.pred  	%p464, %p462, %p463;
	@%p464 bra 	$L__BB0_1192;
$L__BB0_1191:
	cvt.u32.u64 	%r2917, %rd10;
	and.b64  	%rd13324, %rd48971, 4294967295;
	sub.s64 	%rd48971, %rd13324, %rd3;
	shr.u64 	%rd13325, %rd48971, 63;
	and.b64  	%rd13326, %rd48970, 4294967295;
	add.s64 	%rd13327, %rd13325, %rd4;
	sub.s64 	%rd48970, %rd13326, %rd13327;
	shr.u64 	%rd13328, %rd48970, 63;
	and.b64  	%rd13329, %rd48969, 4294967295;
	add.s64 	%rd13330, %rd13328, %rd5;
	sub.s64 	%rd48969, %rd13329, %rd13330;
	shr.u64 	%rd13331, %rd48969, 63;
	and.b64  	%rd13332, %rd48968, 4294967295;
	add.s64 	%rd13333, %rd13331, %rd6;
	sub.s64 	%rd48968, %rd13332, %rd13333;
	shr.u64 	%rd13334, %rd48968, 63;
	and.b64  	%rd13335, %rd48967, 4294967295;
	add.s64 	%rd13336, %rd13334, %rd7;
	sub.s64 	%rd48967, %rd13335, %rd13336;
	shr.u64 	%rd13337, %rd48967, 63;
	and.b64  	%rd13338, %rd48966, 4294967295;
	add.s64 	%rd13339, %rd13337, %rd8;
	sub.s64 	%rd48966, %rd13338, %rd13339;
	shr.u64 	%rd13340, %rd48966, 63;
	and.b64  	%rd13341, %rd48965, 4294967295;
	add.s64 	%rd13342, %rd13340, %rd9;
	sub.s64 	%rd48965, %rd13341, %rd13342;
	shr.u64 	%rd13343, %rd48965, 63;
	cvt.u32.u64 	%r2918, %rd13343;
	add.s32 	%r2919, %r2917, %r2918;
	sub.s32 	%r6742, %r6742, %r2919;
$L__BB0_1192:
	and.b64  	%rd13344, %rd48971, 4294967295;
	cvt.u64.u32 	%rd13345, %r6730;
	sub.s64 	%rd13346, %rd13344, %rd13345;
	shr.u64 	%rd13347, %rd13346, 63;
	cvt.u32.u64 	%r6789, %rd13346;
	and.b64  	%rd13348, %rd48970, 4294967295;
	and.b64  	%rd13349, %rd48913, 4294967295;
	add.s64 	%rd13350, %rd13347, %rd13349;
	sub.s64 	%rd48977, %rd13348, %rd13350;
	shr.u64 	%rd13351, %rd48977, 63;
	and.b64  	%rd13352, %rd48969, 4294967295;
	and.b64  	%rd13353, %rd48914, 4294967295;
	add.s64 	%rd13354, %rd13351, %rd13353;
	sub.s64 	%rd48976, %rd13352, %rd13354;
	shr.u64 	%rd13355, %rd48976, 63;
	and.b64  	%rd13356, %rd48968, 4294967295;
	and.b64  	%rd13357, %rd48915, 4294967295;
	add.s64 	%rd13358, %rd13355, %rd13357;
	sub.s64 	%rd48975, %rd13356, %rd13358;
	shr.u64 	%rd13359, %rd48975, 63;
	and.b64  	%rd13360, %rd48967, 4294967295;
	and.b64  	%rd13361, %rd48916, 4294967295;
	add.s64 	%rd13362, %rd13359, %rd13361;
	sub.s64 	%rd48974, %rd13360, %rd13362;
	shr.u64 	%rd13363, %rd48974, 63;
	and.b64  	%rd13364, %rd48966, 4294967295;
	and.b64  	%rd13365, %rd48917, 4294967295;
	add.s64 	%rd13366, %rd13363, %rd13365;
	sub.s64 	%rd48973, %rd13364, %rd13366;
	shr.u64 	%rd13367, %rd48973, 63;
	and.b64  	%rd13368, %rd48965, 4294967295;
	and.b64  	%rd13369, %rd48918, 4294967295;
	add.s64 	%rd13370, %rd13367, %rd13369;
	sub.s64 	%rd48972, %rd13368, %rd13370;
	shr.u64 	%rd13371, %rd48972, 63;
	cvt.u64.u32 	%rd13372, %r6742;
	and.b64  	%rd13373, %rd48919, 4294967295;
	add.s64 	%rd13374, %rd13371, %rd13373;
	sub.s64 	%rd13375, %rd13372, %rd13374;
	setp.gt.s64 	%p465, %rd13375, -1;
	cvt.u32.u64 	%r6782, %rd13375;
	@%p465 bra 	$L__BB0_1194;
	cvt.u32.u64 	%r2920, %rd10;
	cvt.u32.u64 	%r2921, %rd3;
	add.s32 	%r6789, %r2921, %r6789;
	setp.lt.u32 	%p466, %r6789, %r2921;
	selp.u64 	%rd13376, 1, 0, %p466;
	and.b64  	%rd13377, %rd48977, 4294967295;
	add.s64 	%rd13378, %rd13377, %rd13376;
	add.s64 	%rd48977, %rd13378, %rd4;
	shr.u64 	%rd13379, %rd48977, 32;
	and.b64  	%rd13380, %rd48976, 4294967295;
	add.s64 	%rd13381, %rd13379, %rd13380;
	add.s64 	%rd48976, %rd13381, %rd5;
	shr.u64 	%rd13382, %rd48976, 32;
	and.b64  	%rd13383, %rd48975, 4294967295;
	add.s64 	%rd13384, %rd13382, %rd13383;
	add.s64 	%rd48975, %rd13384, %rd6;
	shr.u64 	%rd13385, %rd48975, 32;
	and.b64  	%rd13386, %rd48974, 4294967295;
	add.s64 	%rd13387, %rd13385, %rd13386;
	add.s64 	%rd48974, %rd13387, %rd7;
	shr.u64 	%rd13388, %rd48974, 32;
	and.b64  	%rd13389, %rd48973, 4294967295;
	add.s64 	%rd13390, %rd13388, %rd13389;
	add.s64 	%rd48973, %rd13390, %rd8;
	shr.u64 	%rd13391, %rd48973, 32;
	and.b64  	%rd13392, %rd48972, 4294967295;
	add.s64 	%rd13393, %rd13391, %rd13392;
	add.s64 	%rd48972, %rd13393, %rd9;
	{ .reg .b32 tmp; mov.b64 {tmp, %r2922}, %rd48972; }
	add.s32 	%r2923, %r6782, %r2922;
	add.s32 	%r6782, %r2923, %r2920;
$L__BB0_1194:
	cvt.u32.u64 	%r2924, %rd10;
	cvt.u32.u64 	%r6788, %rd48977;
	cvt.u32.u64 	%r6787, %rd48976;
	cvt.u32.u64 	%r6786, %rd48975;
	cvt.u32.u64 	%r6785, %rd48974;
	cvt.u32.u64 	%r6784, %rd48973;
	cvt.u32.u64 	%r6783, %rd48972;
	mul.lo.s64 	%rd13394, %rd1504, %rd1649;
	cvt.u32.u64 	%r2925, %rd13394;
	shr.u64 	%rd13395, %rd13394, 32;
	mad.lo.s64 	%rd13396, %rd1505, %rd1649, %rd13395;
	shr.u64 	%rd13397, %rd13396, 32;
	mad.lo.s64 	%rd13398, %rd1506, %rd1649, %rd13397;
	shr.u64 	%rd13399, %rd13398, 32;
	mad.lo.s64 	%rd13400, %rd1507, %rd1649, %rd13399;
	shr.u64 	%rd13401, %rd13400, 32;
	mad.lo.s64 	%rd13402, %rd1508, %rd1649, %rd13401;
	shr.u64 	%rd13403, %rd13402, 32;
	mad.lo.s64 	%rd13404, %rd1509, %rd1649, %rd13403;
	shr.u64 	%rd13405, %rd13404, 32;
	mad.lo.s64 	%rd13406, %rd1510, %rd1649, %rd13405;
	shr.u64 	%rd13407, %rd13406, 32;
	mad.lo.s64 	%rd13408, %rd1511, %rd1649, %rd13407;
	shr.u64 	%rd13409, %rd13408, 32;
	and.b64  	%rd13410, %rd13396, 4294967295;
	mad.lo.s64 	%rd13411, %rd1504, %rd1650, %rd13410;
	shr.u64 	%rd13412, %rd13411, 32;
	and.b64  	%rd13413, %rd13398, 4294967295;
	add.s64 	%rd13414, %rd13412, %rd13413;
	mad.lo.s64 	%rd13415, %rd1505, %rd1650, %rd13414;
	shr.u64 	%rd13416, %rd13415, 32;
	and.b64  	%rd13417, %rd13400, 4294967295;
	add.s64 	%rd13418, %rd13416, %rd13417;
	mad.lo.s64 	%rd13419, %rd1506, %rd1650, %rd13418;
	shr.u64 	%rd13420, %rd13419, 32;
	and.b64  	%rd13421, %rd13402, 4294967295;
	add.s64 	%rd13422, %rd13420, %rd13421;
	mad.lo.s64 	%rd13423, %rd1507, %rd1650, %rd13422;
	shr.u64 	%rd13424, %rd13423, 32;
	and.b64  	%rd13425, %rd13404, 4294967295;
	add.s64 	%rd13426, %rd13424, %rd13425;
	mad.lo.s64 	%rd13427, %rd1508, %rd1650, %rd13426;
	shr.u64 	%rd13428, %rd13427, 32;
	and.b64  	%rd13429, %rd13406, 4294967295;
	add.s64 	%rd13430, %rd13428, %rd13429;
	mad.lo.s64 	%rd13431, %rd1509, %rd1650, %rd13430;
	shr.u64 	%rd13432, %rd13431, 32;
	and.b64  	%rd13433, %rd13408, 4294967295;
	add.s64 	%rd13434, %rd13432, %rd13433;
	mad.lo.s64 	%rd13435, %rd1510, %rd1650, %rd13434;
	shr.u64 	%rd13436, %rd13435, 32;
	add.s64 	%rd13437, %rd13436, %rd13409;
	mad.lo.s64 	%rd13438, %rd1511, %rd1650, %rd13437;
	shr.u64 	%rd13439, %rd13438, 32;
	and.b64  	%rd13440, %rd13415, 4294967295;
	mad.lo.s64 	%rd13441, %rd1504, %rd1651, %rd13440;
	shr.u64 	%rd13442, %rd13441, 32;
	and.b64  	%rd13443, %rd13419, 4294967295;
	add.s64 	%rd13444, %rd13442, %rd13443;
	mad.lo.s64 	%rd13445, %rd1505, %rd1651, %rd13444;
	shr.u64 	%rd13446, %rd13445, 32;
	and.b64  	%rd13447, %rd13423, 4294967295;
	add.s64 	%rd13448, %rd13446, %rd13447;
	mad.lo.s64 	%rd13449, %rd1506, %rd1651, %rd13448;
	shr.u64 	%rd13450, %rd13449, 32;
	and.b64  	%rd13451, %rd13427, 4294967295;
	add.s64 	%rd13452, %rd13450, %rd13451;
	mad.lo.s64 	%rd13453, %rd1507, %rd1651, %rd13452;
	shr.u64 	%rd13454, %rd13453, 32;
	and.b64  	%rd13455, %rd13431, 4294967295;
	add.s64 	%rd13456, %rd13454, %rd13455;
	mad.lo.s64 	%rd13457, %rd1508, %rd1651, %rd13456;
	shr.u64 	%rd13458, %rd13457, 32;
	and.b64  	%rd13459, %rd13435, 4294967295;
	add.s64 	%rd13460, %rd13458, %rd13459;
	mad.lo.s64 	%rd13461, %rd1509, %rd1651, %rd13460;
	shr.u64 	%rd13462, %rd13461, 32;
	and.b64  	%rd13463, %rd13438, 4294967295;
	add.s64 	%rd13464, %rd13462, %rd13463;
	mad.lo.s64 	%rd13465, %rd1510, %rd1651, %rd13464;
	shr.u64 	%rd13466, %rd13465, 32;
	add.s64 	%rd13467, %rd13466, %rd13439;
	mad.lo.s64 	%rd13468, %rd1511, %rd1651, %rd13467;
	shr.u64 	%rd13469, %rd13468, 32;
	and.b64  	%rd13470, %rd13445, 4294967295;
	mad.lo.s64 	%rd13471, %rd1504, %rd1652, %rd13470;
	shr.u64 	%rd13472, %rd13471, 32;
	and.b64  	%rd13473, %rd13449, 4294967295;
	add.s64 	%rd13474, %rd13472, %rd13473;
	mad.lo.s64 	%rd13475, %rd1505, %rd1652, %rd13474;
	shr.u64 	%rd13476, %rd13475, 32;
	and.b64  	%rd13477, %rd13453, 4294967295;
	add.s64 	%rd13478, %rd13476, %rd13477;
	mad.lo.s64 	%rd13479, %rd1506, %rd1652, %rd13478;
	shr.u64 	%rd13480, %rd13479, 32;
	and.b64  	%rd13481, %rd13457, 4294967295;
	add.s64 	%rd13482, %rd13480, %rd13481;
	mad.lo.s64 	%rd13483, %rd1507, %rd1652, %rd13482;
	shr.u64 	%rd13484, %rd13483, 32;
	and.b64  	%rd13485, %rd13461, 4294967295;
	add.s64 	%rd13486, %rd13484, %rd13485;
	mad.lo.s64 	%rd13487, %rd1508, %rd1652, %rd13486;
	shr.u64 	%rd13488, %rd13487, 32;
	and.b64  	%rd13489, %rd13465, 4294967295;
	add.s64 	%rd13490, %rd13488, %rd13489;
	mad.lo.s64 	%rd13491, %rd1509, %rd1652, %rd13490;
	shr.u64 	%rd13492, %rd13491, 32;
	and.b64  	%rd13493, %rd13468, 4294967295;
	add.s64 	%rd13494, %rd13492, %rd13493;
	mad.lo.s64 	%rd13495, %rd1510, %rd1652, %rd13494;
	shr.u64 	%rd13496, %rd13495, 32;
	add.s64 	%rd13497, %rd13496, %rd13469;
	mad.lo.s64 	%rd13498, %rd1511, %rd1652, %rd13497;
	shr.u64 	%rd13499, %rd13498, 32;
	and.b64  	%rd13500, %rd13475, 4294967295;
	mad.lo.s64 	%rd13501, %rd1504, %rd1653, %rd13500;
	shr.u64 	%rd13502, %rd13501, 32;
	and.b64  	%rd13503, %rd13479, 4294967295;
	add.s64 	%rd13504, %rd13502, %rd13503;
	mad.lo.s64 	%rd13505, %rd1505, %rd1653, %rd13504;
	shr.u64 	%rd13506, %rd13505, 32;
	and.b64  	%rd13507, %rd13483, 4294967295;
	add.s64 	%rd13508, %rd13506, %rd13507;
	mad.lo.s64 	%rd13509, %rd1506, %rd1653, %rd13508;
	shr.u64 	%rd13510, %rd13509, 32;
	and.b64  	%rd13511, %rd13487, 4294967295;
	add.s64 	%rd13512, %rd13510, %rd13511;
	mad.lo.s64 	%rd13513, %rd1507, %rd1653, %rd13512;
	shr.u64 	%rd13514, %rd13513, 32;
	and.b64  	%rd13515, %rd13491, 4294967295;
	add.s64 	%rd13516, %rd13514, %rd13515;
	mad.lo.s64 	%rd13517, %rd1508, %rd1653, %rd13516;
	shr.u64 	%rd13518, %rd13517, 32;
	and.b64  	%rd13519, %rd13495, 4294967295;
	add.s64 	%rd13520, %rd13518, %rd13519;
	mad.lo.s64 	%rd13521, %rd1509, %rd1653, %rd13520;
	shr.u64 	%rd13522, %rd13521, 32;
	and.b64  	%rd13523, %rd13498, 4294967295;
	add.s64 	%rd13524, %rd13522, %rd13523;
	mad.lo.s64 	%rd13525, %rd1510, %rd1653, %rd13524;
	shr.u64 	%rd13526, %rd13525, 32;
	add.s64 	%rd13527, %rd13526, %rd13499;
	mad.lo.s64 	%rd13528, %rd1511, %rd1653, %rd13527;
	shr.u64 	%rd13529, %rd13528, 32;
	and.b64  	%rd13530, %rd13505, 4294967295;
	mad.lo.s64 	%rd13531, %rd1504, %rd1654, %rd13530;
	shr.u64 	%rd13532, %rd13531, 32;
	and.b64  	%rd13533, %rd13509, 4294967295;
	add.s64 	%rd13534, %rd13532, %rd13533;
	mad.lo.s64 	%rd13535, %rd1505, %rd1654, %rd13534;
	shr.u64 	%rd13536, %rd13535, 32;
	and.b64  	%rd13537, %rd13513, 4294967295;
	add.s64 	%rd13538, %rd13536, %rd13537;
	mad.lo.s64 	%rd13539, %rd1506, %rd1654, %rd13538;
	shr.u64 	%rd13540, %rd13539, 32;
	and.b64  	%rd13541, %rd13517, 4294967295;
	add.s64 	%rd13542, %rd13540, %rd13541;
	mad.lo.s64 	%rd13543, %rd1507, %rd1654, %rd13542;
	shr.u64 	%rd13544, %rd13543, 32;
	and.b64  	%rd13545, %rd13521, 4294967295;
	add.s64 	%rd13546, %rd13544, %rd13545;
	mad.lo.s64 	%rd13547, %rd1508, %rd1654, %rd13546;
	shr.u64 	%rd13548, %rd13547, 32;
	and.b64  	%rd13549, %rd13525, 4294967295;
	add.s64 	%rd13550, %rd13548, %rd13549;
	mad.lo.s64 	%rd13551, %rd1509, %rd1654, %rd13550;
	shr.u64 	%rd13552, %rd13551, 32;
	and.b64  	%rd13553, %rd13528, 4294967295;
	add.s64 	%rd13554, %rd13552, %rd13553;
	mad.lo.s64 	%rd13555, %rd1510, %rd1654, %rd13554;
	shr.u64 	%rd13556, %rd13555, 32;
	add.s64 	%rd13557, %rd13556, %rd13529;
	mad.lo.s64 	%rd13558, %rd1511, %rd1654, %rd13557;
	shr.u64 	%rd13559, %rd13558, 32;
	and.b64  	%rd13560, %rd13535, 4294967295;
	mad.lo.s64 	%rd13561, %rd1504, %rd1655, %rd13560;
	shr.u64 	%rd13562, %rd13561, 32;
	and.b64  	%rd13563, %rd13539, 4294967295;
	add.s64 	%rd13564, %rd13562, %rd13563;
	mad.lo.s64 	%rd13565, %rd1505, %rd1655, %rd13564;
	shr.u64 	%rd13566, %rd13565, 32;
	and.b64  	%rd13567, %rd13543, 4294967295;
	add.s64 	%rd13568, %rd13566, %rd13567;
	mad.lo.s64 	%rd13569, %rd1506, %rd1655, %rd13568;
	shr.u64 	%rd13570, %rd13569, 32;
	and.b64  	%rd13571, %rd13547, 4294967295;
	add.s64 	%rd13572, %rd13570, %rd13571;
	mad.lo.s64 	%rd13573, %rd1507, %rd1655, %rd13572;
	shr.u64 	%rd13574, %rd13573, 32;
	and.b64  	%rd13575, %rd13551, 4294967295;
	add.s64 	%rd13576, %rd13574, %rd13575;
	mad.lo.s64 	%rd13577, %rd1508, %rd1655, %rd13576;
	shr.u64 	%rd13578, %rd13577, 32;
	and.b64  	%rd13579, %rd13555, 4294967295;
	add.s64 	%rd13580, %rd13578, %rd13579;
	mad.lo.s64 	%rd13581, %rd1509, %rd1655, %rd13580;
	shr.u64 	%rd13582, %rd13581, 32;
	and.b64  	%rd13583, %rd13558, 4294967295;
	add.s64 	%rd13584, %rd13582, %rd13583;
	mad.lo.s64 	%rd13585, %rd1510, %rd1655, %rd13584;
	shr.u64 	%rd13586, %rd13585, 32;
	add.s64 	%rd13587, %rd13586, %rd13559;
	mad.lo.s64 	%rd13588, %rd1511, %rd1655, %rd13587;
	shr.u64 	%rd13589, %rd13588, 32;
	and.b64  	%rd13590, %rd13565, 4294967295;
	mad.lo.s64 	%rd13591, %rd1504, %rd1656, %rd13590;
	shr.u64 	%rd13592, %rd13591, 32;
	and.b64  	%rd13593, %rd13569, 4294967295;
	add.s64 	%rd13594, %rd13592, %rd13593;
	mad.lo.s64 	%rd13595, %rd1505, %rd1656, %rd13594;
	shr.u64 	%rd13596, %rd13595, 32;
	and.b64  	%rd13597, %rd13573, 4294967295;
	add.s64 	%rd13598, %rd13596, %rd13597;
	mad.lo.s64 	%rd13599, %rd1506, %rd1656, %rd13598;
	shr.u64 	%rd13600, %rd13599, 32;
	and.b64  	%rd13601, %rd13577, 4294967295;
	add.s64 	%rd13602, %rd13600, %rd13601;
	mad.lo.s64 	%rd13603, %rd1507, %rd1656, %rd13602;
	shr.u64 	%rd13604, %rd13603, 32;
	and.b64  	%rd13605, %rd13581, 4294967295;
	add.s64 	%rd13606, %rd13604, %rd13605;
	mad.lo.s64 	%rd13607, %rd1508, %rd1656, %rd13606;
	shr.u64 	%rd13608, %rd13607, 32;
	and.b64  	%rd13609, %rd13585, 4294967295;
	add.s64 	%rd13610, %rd13608, %rd13609;
	mad.lo.s64 	%rd13611, %rd1509, %rd1656, %rd13610;
	shr.u64 	%rd13612, %rd13611, 32;
	and.b64  	%rd13613, %rd13588, 4294967295;
	add.s64 	%rd13614, %rd13612, %rd13613;
	mad.lo.s64 	%rd13615, %rd1510, %rd1656, %rd13614;
	shr.u64 	%rd13616, %rd13615, 32;
	add.s64 	%rd13617, %rd13616, %rd13589;
	mad.lo.s64 	%rd13618, %rd1511, %rd1656, %rd13617;
	{ .reg .b32 tmp; mov.b64 {tmp, %r2926}, %rd13618; }
	mul.lo.s32 	%r2927, %r9, %r2925;
	cvt.u64.u32 	%rd13619, %r2927;
	and.b64  	%rd13620, %rd13394, 4294967295;
	mad.lo.s64 	%rd13621, %rd3, %rd13619, %rd13620;
	shr.u64 	%rd13622, %rd13621, 32;
	and.b64  	%rd13623, %rd13411, 4294967295;
	add.s64 	%rd13624, %rd13622, %rd13623;
	mad.lo.s64 	%rd13625, %rd4, %rd13619, %rd13624;
	cvt.u32.u64 	%r2928, %rd13625;
	shr.u64 	%rd13626, %rd13625, 32;
	and.b64  	%rd13627, %rd13441, 4294967295;
	add.s64 	%rd13628, %rd13626, %rd13627;
	mad.lo.s64 	%rd13629, %rd5, %rd13619, %rd13628;
	shr.u64 	%rd13630, %rd13629, 32;
	and.b64  	%rd13631, %rd13471, 4294967295;
	add.s64 	%rd13632, %rd13630, %rd13631;
	mad.lo.s64 	%rd13633, %rd6, %rd13619, %rd13632;
	shr.u64 	%rd13634, %rd13633, 32;
	and.b64  	%rd13635, %rd13501, 4294967295;
	add.s64 	%rd13636, %rd13634, %rd13635;
	mad.lo.s64 	%rd13637, %rd7, %rd13619, %rd13636;
	shr.u64 	%rd13638, %rd13637, 32;
	and.b64  	%rd13639, %rd13531, 4294967295;
	add.s64 	%rd13640, %rd13638, %rd13639;
	mad.lo.s64 	%rd13641, %rd8, %rd13619, %rd13640;
	shr.u64 	%rd13642, %rd13641, 32;
	and.b64  	%rd13643, %rd13561, 4294967295;
	add.s64 	%rd13644, %rd13642, %rd13643;
	mad.lo.s64 	%rd13645, %rd9, %rd13619, %rd13644;
	shr.u64 	%rd13646, %rd13645, 32;
	and.b64  	%rd13647, %rd13591, 4294967295;
	add.s64 	%rd13648, %rd13646, %rd13647;
	mad.lo.s64 	%rd13649, %rd10, %rd13619, %rd13648;
	shr.u64 	%rd13650, %rd13649, 32;
	and.b64  	%rd13651, %rd13595, 4294967295;
	add.s64 	%rd13652, %rd13650, %rd13651;
	shr.u64 	%rd13653, %rd13652, 32;
	and.b64  	%rd13654, %rd13599, 4294967295;
	add.s64 	%rd13655, %rd13653, %rd13654;
	shr.u64 	%rd13656, %rd13655, 32;
	and.b64  	%rd13657, %rd13603, 4294967295;
	add.s64 	%rd13658, %rd13656, %rd13657;
	shr.u64 	%rd13659, %rd13658, 32;
	and.b64  	%rd13660, %rd13607, 4294967295;
	add.s64 	%rd13661, %rd13659, %rd13660;
	shr.u64 	%rd13662, %rd13661, 32;
	and.b64  	%rd13663, %rd13611, 4294967295;
	add.s64 	%rd13664, %rd13662, %rd13663;
	shr.u64 	%rd13665, %rd13664, 32;
	and.b64  	%rd13666, %rd13615, 4294967295;
	add.s64 	%rd13667, %rd13665, %rd13666;
	shr.u64 	%rd13668, %rd13667, 32;
	and.b64  	%rd13669, %rd13618, 4294967295;
	add.s64 	%rd13670, %rd13668, %rd13669;
	{ .reg .b32 tmp; mov.b64 {tmp, %r2929}, %rd13670; }
	add.s32 	%r2930, %r2926, %r2929;
	mul.lo.s32 	%r2931, %r9, %r2928;
	cvt.u64.u32 	%rd13671, %r2931;
	and.b64  	%rd13672, %rd13625, 4294967295;
	mad.lo.s64 	%rd13673, %rd3, %rd13671, %rd13672;
	shr.u64 	%rd13674, %rd13673, 32;
	and.b64  	%rd13675, %rd13629, 4294967295;
	add.s64 	%rd13676, %rd13674, %rd13675;
	mad.lo.s64 	%rd13677, %rd4, %rd13671, %rd13676;
	cvt.u32.u64 	%r2932, %rd13677;
	shr.u64 	%rd13678, %rd13677, 32;
	and.b64  	%rd13679, %rd13633, 4294967295;
	add.s64 	%rd13680, %rd13678, %rd13679;
	mad.lo.s64 	%rd13681, %rd5, %rd13671, %rd13680;
	shr.u64 	%rd13682, %rd13681, 32;
	and.b64  	%rd13683, %rd13637, 4294967295;
	add.s64 	%rd13684, %rd13682, %rd13683;
	mad.lo.s64 	%rd13685, %rd6, %rd13671, %rd13684;
	shr.u64 	%rd13686, %rd13685, 32;
	and.b64  	%rd13687, %rd13641, 4294967295;
	add.s64 	%rd13688, %rd13686, %rd13687;
	mad.lo.s64 	%rd13689, %rd7, %rd13671, %rd13688;
	shr.u64 	%rd13690, %rd13689, 32;
	and.b64  	%rd13691, %rd13645, 4294967295;
	add.s64 	%rd13692, %rd13690, %rd13691;
	mad.lo.s64 	%rd13693, %rd8, %rd13671, %rd13692;
	shr.u64 	%rd13694, %rd13693, 32;
	and.b64  	%rd13695, %rd13649, 4294967295;
	add.s64 	%rd13696, %rd13694, %rd13695;
	mad.lo.s64 	%rd13697, %rd9, %rd13671, %rd13696;
	shr.u64 	%rd13698, %rd13697, 32;
	and.b64  	%rd13699, %rd13652, 4294967295;
	add.s64 	%rd13700, %rd13698, %rd13699;
	mad.lo.s64 	%rd13701, %rd10, %rd13671, %rd13700;
	shr.u64 	%rd13702, %rd13701, 32;
	and.b64  	%rd13703, %rd13655, 4294967295;
	add.s64 	%rd13704, %rd13702, %rd13703;
	shr.u64 	%rd13705, %rd13704, 32;
	and.b64  	%rd13706, %rd13658, 4294967295;
	add.s64 	%rd13707, %rd13705, %rd13706;
	shr.u64 	%rd13708, %rd13707, 32;
	and.b64  	%rd13709, %rd13661, 4294967295;
	add.s64 	%rd13710, %rd13708, %rd13709;
	shr.u64 	%rd13711, %rd13710, 32;
	and.b64  	%rd13712, %rd13664, 4294967295;
	add.s64 	%rd13713, %rd13711, %rd13712;
	shr.u64 	%rd13714, %rd13713, 32;
	and.b64  	%rd13715, %rd13667, 4294967295;
	add.s64 	%rd13716, %rd13714, %rd13715;
	shr.u64 	%rd13717, %rd13716, 32;
	and.b64  	%rd13718, %rd13670, 4294967295;
	add.s64 	%rd13719, %rd13717, %rd13718;
	{ .reg .b32 tmp; mov.b64 {tmp, %r2933}, %rd13719; }
	add.s32 	%r2934, %r2930, %r2933;
	mul.lo.s32 	%r2935, %r9, %r2932;
	cvt.u64.u32 	%rd13720, %r2935;
	and.b64  	%rd13721, %rd13677, 4294967295;
	mad.lo.s64 	%rd13722, %rd3, %rd13720, %rd13721;
	shr.u64 	%rd13723, %rd13722, 32;
	and.b64  	%rd13724, %rd13681, 4294967295;
	add.s64 	%rd13725, %rd13723, %rd13724;
	mad.lo.s64 	%rd13726, %rd4, %rd13720, %rd13725;
	cvt.u32.u64 	%r2936, %rd13726;
	shr.u64 	%rd13727, %rd13726, 32;
	and.b64  	%rd13728, %rd13685, 4294967295;
	add.s64 	%rd13729, %rd13727, %rd13728;
	mad.lo.s64 	%rd13730, %rd5, %rd13720, %rd13729;
	shr.u64 	%rd13731, %rd13730, 32;
	and.b64  	%rd13732, %rd13689, 4294967295;
	add.s64 	%rd13733, %rd13731, %rd13732;
	mad.lo.s64 	%rd13734, %rd6, %rd13720, %rd13733;
	shr.u64 	%rd13735, %rd13734, 32;
	and.b64  	%rd13736, %rd13693, 4294967295;
	add.s64 	%rd13737, %rd13735, %rd13736;
	mad.lo.s64 	%rd13738, %rd7, %rd13720, %rd13737;
	shr.u64 	%rd13739, %rd13738, 32;
	and.b64  	%rd13740, %rd13697, 4294967295;
	add.s64 	%rd13741, %rd13739, %rd13740;
	mad.lo.s64 	%rd13742, %rd8, %rd13720, %rd13741;
	shr.u64 	%rd13743, %rd13742, 32;
	and.b64  	%rd13744, %rd13701, 4294967295;
	add.s64 	%rd13745, %rd13743, %rd13744;
	mad.lo.s64 	%rd13746, %rd9, %rd13720, %rd13745;
	shr.u64 	%rd13747, %rd13746, 32;
	and.b64  	%rd13748, %rd13704, 4294967295;
	add.s64 	%rd13749, %rd13747, %rd13748;
	mad.lo.s64 	%rd13750, %rd10, %rd13720, %rd13749;
	shr.u64 	%rd13751, %rd13750, 32;
	and.b64  	%rd13752, %rd13707, 4294967295;
	add.s64 	%rd13753, %rd13751, %rd13752;
	shr.u64 	%rd13754, %rd13753, 32;
	and.b64  	%rd13755, %rd13710, 4294967295;
	add.s64 	%rd13756, %rd13754, %rd13755;
	shr.u64 	%rd13757, %rd13756, 32;
	and.b64  	%rd13758, %rd13713, 4294967295;
	add.s64 	%rd13759, %rd13757, %rd13758;
	shr.u64 	%rd13760, %rd13759, 32;
	and.b64  	%rd13761, %rd13716, 4294967295;
	add.s64 	%rd13762, %rd13760, %rd13761;
	shr.u64 	%rd13763, %rd13762, 32;
	and.b64  	%rd13764, %rd13719, 4294967295;
	add.s64 	%rd13765, %rd13763, %rd13764;
	{ .reg .b32 tmp; mov.b64 {tmp, %r2937}, %rd13765; }
	add.s32 	%r2938, %r2934, %r2937;
	mul.lo.s32 	%r2939, %r9, %r2936;
	cvt.u64.u32 	%rd13766, %r2939;
	and.b64  	%rd13767, %rd13726, 4294967295;
	mad.lo.s64 	%rd13768, %rd3, %rd13766, %rd13767;
	shr.u64 	%rd13769, %rd13768, 32;
	and.b64  	%rd13770, %rd13730, 4294967295;
	add.s64 	%rd13771, %rd13769, %rd13770;
	mad.lo.s64 	%rd13772, %rd4, %rd13766, %rd13771;
	cvt.u32.u64 	%r2940, %rd13772;
	shr.u64 	%rd13773, %rd13772, 32;
	and.b64  	%rd13774, %rd13734, 4294967295;
	add.s64 	%rd13775, %rd13773, %rd13774;
	mad.lo.s64 	%rd13776, %rd5, %rd13766, %rd13775;
	shr.u64 	%rd13777, %rd13776, 32;
	and.b64  	%rd13778, %rd13738, 4294967295;
	add.s64 	%rd13779, %rd13777, %rd13778;
	mad.lo.s64 	%rd13780, %rd6, %rd13766, %rd13779;
	shr.u64 	%rd13781, %rd13780, 32;
	and.b64  	%rd13782, %rd13742, 4294967295;
	add.s64 	%rd13783, %rd13781, %rd13782;
	mad.lo.s64 	%rd13784, %rd7, %rd13766, %rd13783;
	shr.u64 	%rd13785, %rd13784, 32;
	and.b64  	%rd13786, %rd13746, 4294967295;
	add.s64 	%rd13787, %rd13785, %rd13786;
	mad.lo.s64 	%rd13788, %rd8, %rd13766, %rd13787;
	shr.u64 	%rd13789, %rd13788, 32;
	and.b64  	%rd13790, %rd13750, 4294967295;
	add.s64 	%rd13791, %rd13789, %rd13790;
	mad.lo.s64 	%rd13792, %rd9, %rd13766, %rd13791;
	shr.u64 	%rd13793, %rd13792, 32;
	and.b64  	%rd13794, %rd13753, 4294967295;
	add.s64 	%rd13795, %rd13793, %rd13794;
	mad.lo.s64 	%rd13796, %rd10, %rd13766, %rd13795;
	shr.u64 	%rd13797, %rd13796, 32;
	and.b64  	%rd13798, %rd13756, 4294967295;
	add.s64 	%rd13799, %rd13797, %rd13798;
	shr.u64 	%rd13800, %rd13799, 32;
	and.b64  	%rd13801, %rd13759, 4294967295;
	add.s64 	%rd13802, %rd13800, %rd13801;
	shr.u64 	%rd13803, %rd13802, 32;
	and.b64  	%rd13804, %rd13762, 4294967295;
	add.s64 	%rd13805, %rd13803, %rd13804;
	shr.u64 	%rd13806, %rd13805, 32;
	and.b64  	%rd13807, %rd13765, 4294967295;
	add.s64 	%rd13808, %rd13806, %rd13807;
	{ .reg .b32 tmp; mov.b64 {tmp, %r2941}, %rd13808; }
	add.s32 	%r2942, %r2938, %r2941;
	mul.lo.s32 	%r2943, %r9, %r2940;
	cvt.u64.u32 	%rd13809, %r2943;
	and.b64  	%rd13810, %rd13772, 4294967295;
	mad.lo.s64 	%rd13811, %rd3, %rd13809, %rd13810;
	shr.u64 	%rd13812, %rd13811, 32;
	and.b64  	%rd13813, %rd13776, 4294967295;
	add.s64 	%rd13814, %rd13812, %rd13813;
	mad.lo.s64 	%rd13815, %rd4, %rd13809, %rd13814;
	cvt.u32.u64 	%r2944, %rd13815;
	shr.u64 	%rd13816, %rd13815, 32;
	and.b64  	%rd13817, %rd13780, 4294967295;
	add.s64 	%rd13818, %rd13816, %rd13817;
	mad.lo.s64 	%rd13819, %rd5, %rd13809, %rd13818;
	shr.u64 	%rd13820, %rd13819, 32;
	and.b64  	%rd13821, %rd13784, 4294967295;
	add.s64 	%rd13822, %rd13820, %rd13821;
	mad.lo.s64 	%rd13823, %rd6, %rd13809, %rd13822;
	shr.u64 	%rd13824, %rd13823, 32;
	and.b64  	%rd13825, %rd13788, 4294967295;
	add.s64 	%rd13826, %rd13824, %rd13825;
	mad.lo.s64 	%rd13827, %rd7, %rd13809, %rd13826;
	shr.u64 	%rd13828, %rd13827, 32;
	and.b64  	%rd13829, %rd13792, 4294967295;
	add.s64 	%rd13830, %rd13828, %rd13829;
	mad.lo.s64 	%rd13831, %rd8, %rd13809, %rd13830;
	shr.u64 	%rd13832, %rd13831, 32;
	and.b64  	%rd13833, %rd13796, 4294967295;
	add.s64 	%rd13834, %rd13832, %rd13833;
	mad.lo.s64 	%rd13835, %rd9, %rd13809, %rd13834;
	shr.u64 	%rd13836, %rd13835, 32;
	and.b64  	%rd13837, %rd13799, 4294967295;
	add.s64 	%rd13838, %rd13836, %rd13837;
	mad.lo.s64 	%rd13839, %rd10, %rd13809, %rd13838;
	shr.u64 	%rd13840, %rd13839, 32;
	and.b64  	%rd13841, %rd13802, 4294967295;
	add.s64 	%rd13842, %rd13840, %rd13841;
	shr.u64 	%rd13843, %rd13842, 32;
	and.b64  	%rd13844, %rd13805, 4294967295;
	add.s64 	%rd13845, %rd13843, %rd13844;
	shr.u64 	%rd13846, %rd13845, 32;
	and.b64  	%rd13847, %rd13808, 4294967295;
	add.s64 	%rd13848, %rd13846, %rd13847;
	{ .reg .b32 tmp; mov.b64 {tmp, %r2945}, %rd13848; }
	add.s32 	%r2946, %r2942, %r2945;
	mul.lo.s32 	%r2947, %r9, %r2944;
	cvt.u64.u32 	%rd13849, %r2947;
	and.b64  	%rd13850, %rd13815, 4294967295;
	mad.lo.s64 	%rd13851, %rd3, %rd13849, %rd13850;
	shr.u64 	%rd13852, %rd13851, 32;
	and.b64  	%rd13853, %rd13819, 4294967295;
	add.s64 	%rd13854, %rd13852, %rd13853;
	mad.lo.s64 	%rd13855, %rd4, %rd13849, %rd13854;
	cvt.u32.u64 	%r2948, %rd13855;
	shr.u64 	%rd13856, %rd13855, 32;
	and.b64  	%rd13857, %rd13823, 4294967295;
	add.s64 	%rd13858, %rd13856, %rd13857;
	mad.lo.s64 	%rd13859, %rd5, %rd13849, %rd13858;
	shr.u64 	%rd13860, %rd13859, 32;
	and.b64  	%rd13861, %rd13827, 4294967295;
	add.s64 	%rd13862, %rd13860, %rd13861;
	mad.lo.s64 	%rd13863, %rd6, %rd13849, %rd13862;
	shr.u64 	%rd13864, %rd13863, 32;
	and.b64  	%rd13865, %rd13831, 4294967295;
	add.s64 	%rd13866, %rd13864, %rd13865;
	mad.lo.s64 	%rd13867, %rd7, %rd13849, %rd13866;
	shr.u64 	%rd13868, %rd13867, 32;
	and.b64  	%rd13869, %rd13835, 4294967295;
	add.s64 	%rd13870, %rd13868, %rd13869;
	mad.lo.s64 	%rd13871, %rd8, %rd13849, %rd13870;
	shr.u64 	%rd13872, %rd13871, 32;
	and.b64  	%rd13873, %rd13839, 4294967295;
	add.s64 	%rd13874, %rd13872, %rd13873;
	mad.lo.s64 	%rd13875, %rd9, %rd13849, %rd13874;
	shr.u64 	%rd13876, %rd13875, 32;
	and.b64  	%rd13877, %rd13842, 4294967295;
	add.s64 	%rd13878, %rd13876, %rd13877;
	mad.lo.s64 	%rd13879, %rd10, %rd13849, %rd13878;
	shr.u64 	%rd13880, %rd13879, 32;
	and.b64  	%rd13881, %rd13845, 4294967295;
	add.s64 	%rd13882, %rd13880, %rd13881;
	shr.u64 	%rd13883, %rd13882, 32;
	and.b64  	%rd13884, %rd13848, 4294967295;
	add.s64 	%rd13885, %rd13883, %rd13884;
	{ .reg .b32 tmp; mov.b64 {tmp, %r2949}, %rd13885; }
	add.s32 	%r2950, %r2946, %r2949;
	mul.lo.s32 	%r2951, %r9, %r2948;
	cvt.u64.u32 	%rd13886, %r2951;
	and.b64  	%rd13887, %rd13855, 4294967295;
	mad.lo.s64 	%rd13888, %rd3, %rd13886, %rd13887;
	shr.u64 	%rd13889, %rd13888, 32;
	and.b64  	%rd13890, %rd13859, 4294967295;
	add.s64 	%rd13891, %rd13889, %rd13890;
	mad.lo.s64 	%rd13892, %rd4, %rd13886, %rd13891;
	cvt.u32.u64 	%r2952, %rd13892;
	shr.u64 	%rd13893, %rd13892, 32;
	and.b64  	%rd13894, %rd13863, 4294967295;
	add.s64 	%rd13895, %rd13893, %rd13894;
	mad.lo.s64 	%rd13896, %rd5, %rd13886, %rd13895;
	shr.u64 	%rd13897, %rd13896, 32;
	and.b64  	%rd13898, %rd13867, 4294967295;
	add.s64 	%rd13899, %rd13897, %rd13898;
	mad.lo.s64 	%rd13900, %rd6, %rd13886, %rd13899;
	shr.u64 	%rd13901, %rd13900, 32;
	and.b64  	%rd13902, %rd13871, 4294967295;
	add.s64 	%rd13903, %rd13901, %rd13902;
	mad.lo.s64 	%rd13904, %rd7, %rd13886, %rd13903;
	shr.u64 	%rd13905, %rd13904, 32;
	and.b64  	%rd13906, %rd13875, 4294967295;
	add.s64 	%rd13907, %rd13905, %rd13906;
	mad.lo.s64 	%rd13908, %rd8, %rd13886, %rd13907;
	shr.u64 	%rd13909, %rd13908, 32;
	and.b64  	%rd13910, %rd13879, 4294967295;
	add.s64 	%rd13911, %rd13909, %rd13910;
	mad.lo.s64 	%rd13912, %rd9, %rd13886, %rd13911;
	shr.u64 	%rd13913, %rd13912, 32;
	and.b64  	%rd13914, %rd13882, 4294967295;
	add.s64 	%rd13915, %rd13913, %rd13914;
	mad.lo.s64 	%rd13916, %rd10, %rd13886, %rd13915;
	shr.u64 	%rd13917, %rd13916, 32;
	and.b64  	%rd13918, %rd13885, 4294967295;
	add.s64 	%rd13919, %rd13917, %rd13918;
	{ .reg .b32 tmp; mov.b64 {tmp, %r2953}, %rd13919; }
	add.s32 	%r2954, %r2950, %r2953;
	mul.lo.s32 	%r2955, %r9, %r2952;
	cvt.u64.u32 	%rd13920, %r2955;
	and.b64  	%rd13921, %rd13892, 4294967295;
	mad.lo.s64 	%rd13922, %rd3, %rd13920, %rd13921;
	shr.u64 	%rd13923, %rd13922, 32;
	and.b64  	%rd13924, %rd13896, 4294967295;
	add.s64 	%rd13925, %rd13923, %rd13924;
	mad.lo.s64 	%rd2142, %rd4, %rd13920, %rd13925;
	cvt.u32.u64 	%r6746, %rd2142;
	shr.u64 	%rd13926, %rd2142, 32;
	and.b64  	%rd13927, %rd13900, 4294967295;
	add.s64 	%rd13928, %rd13926, %rd13927;
	mad.lo.s64 	%rd48983, %rd5, %rd13920, %rd13928;
	cvt.u32.u64 	%r1084, %rd48983;
	shr.u64 	%rd13929, %rd48983, 32;
	and.b64  	%rd13930, %rd13904, 4294967295;
	add.s64 	%rd13931, %rd13929, %rd13930;
	mad.lo.s64 	%rd48982, %rd6, %rd13920, %rd13931;
	cvt.u32.u64 	%r1085, %rd48982;
	shr.u64 	%rd13932, %rd48982, 32;
	and.b64  	%rd13933, %rd13908, 4294967295;
	add.s64 	%rd13934, %rd13932, %rd13933;
	mad.lo.s64 	%rd48981, %rd7, %rd13920, %rd13934;
	cvt.u32.u64 	%r1086, %rd48981;
	shr.u64 	%rd13935, %rd48981, 32;
	and.b64  	%rd13936, %rd13912, 4294967295;
	add.s64 	%rd13937, %rd13935, %rd13936;
	mad.lo.s64 	%rd48980, %rd8, %rd13920, %rd13937;
	cvt.u32.u64 	%r1087, %rd48980;
	shr.u64 	%rd13938, %rd48980, 32;
	and.b64  	%rd13939, %rd13916, 4294967295;
	add.s64 	%rd13940, %rd13938, %rd13939;
	mad.lo.s64 	%rd48979, %rd9, %rd13920, %rd13940;
	cvt.u32.u64 	%r1088, %rd48979;
	shr.u64 	%rd13941, %rd48979, 32;
	and.b64  	%rd13942, %rd13919, 4294967295;
	add.s64 	%rd13943, %rd13941, %rd13942;
	mad.lo.s64 	%rd48978, %rd10, %rd13920, %rd13943;
	cvt.u32.u64 	%r1089, %rd48978;
	{ .reg .b32 tmp; mov.b64 {tmp, %r2956}, %rd48978; }
	add.s32 	%r6745, %r2954, %r2956;
	setp.gt.u32 	%p467, %r6745, %r2924;
	@%p467 bra 	$L__BB0_1208;
	setp.lt.u32 	%p468, %r6745, %r2924;
	@%p468 bra 	$L__BB0_1209;
	cvt.u32.u64 	%r2958, %rd9;
	setp.lt.u32 	%p469, %r2958, %r1089;
	@%p469 bra 	$L__BB0_1208;
	setp.gt.u32 	%p470, %r2958, %r1089;
	@%p470 bra 	$L__BB0_1209;
	cvt.u32.u64 	%r2960, %rd8;
	setp.lt.u32 	%p471, %r2960, %r1088;
	@%p471 bra 	$L__BB0_1208;
	setp.gt.u32 	%p472, %r2960, %r1088;
	@%p472 bra 	$L__BB0_1209;
	cvt.u32.u64 	%r2962, %rd7;
	setp.lt.u32 	%p473, %r2962, %r1087;
	@%p473 bra 	$L__BB0_1208;
	setp.gt.u32 	%p474, %r2962, %r1087;
	@%p474 bra 	$L__BB0_1209;
	cvt.u32.u64 	%r2964, %rd6;
	setp.lt.u32 	%p475, %r2964, %r1086;
	@%p475 bra 	$L__BB0_1208;
	setp.gt.u32 	%p476, %r2964, %r1086;
	@%p476 bra 	$L__BB0_1209;
	cvt.u32.u64 	%r2966, %rd5;
	setp.lt.u32 	%p477, %r2966, %r1085;
	@%p477 bra 	$L__BB0_1208;
	setp.gt.u32 	%p478, %r2966, %r1085;
	@%p478 bra 	$L__BB0_1209;
	cvt.u32.u64 	%r2968, %rd4;
	setp.lt.u32 	%p479, %r2968, %r1084;
	@%p479 bra 	$L__BB0_1208;
	cvt.u32.u64 	%r2969, %rd3;
	setp.gt.u32 	%p480, %r2968, %r1084;
	setp.gt.u32 	%p481, %r2969, %r6746;
	or.pred  	%p482, %p480, %p481;
	@%p482 bra 	$L__BB0_1209;
$L__BB0_1208:
	and.b64  	%rd13945, %rd2142, 4294967295;
	sub.s64 	%rd13946, %rd13945, %rd3;
	shr.u64 	%rd13947, %rd13946, 63;
	cvt.u32.u64 	%r6746, %rd13946;
	and.b64  	%rd13948, %rd48983, 4294967295;
	add.s64 	%rd13949, %rd13947, %rd4;
	sub.s64 	%rd48983, %rd13948, %rd13949;
	shr.u64 	%rd13950, %rd48983, 63;
	and.b64  	%rd13951, %rd48982, 4294967295;
	add.s64 	%rd13952, %rd13950, %rd5;
	sub.s64 	%rd48982, %rd13951, %rd13952;
	shr.u64 	%rd13953, %rd48982, 63;
	and.b64  	%rd13954, %rd48981, 4294967295;
	add.s64 	%rd13955, %rd13953, %rd6;
	sub.s64 	%rd48981, %rd13954, %rd13955;
	shr.u64 	%rd13956, %rd48981, 63;
	and.b64  	%rd13957, %rd48980, 4294967295;
	add.s64 	%rd13958, %rd13956, %rd7;
	sub.s64 	%rd48980, %rd13957, %rd13958;
	shr.u64 	%rd13959, %rd48980, 63;
	and.b64  	%rd13960, %rd48979, 4294967295;
	add.s64 	%rd13961, %rd13959, %rd8;
	sub.s64 	%rd48979, %rd13960, %rd13961;
	shr.u64 	%rd13962, %rd48979, 63;
	and.b64  	%rd13963, %rd48978, 4294967295;
	add.s64 	%rd13964, %rd13962, %rd9;
	sub.s64 	%rd48978, %rd13963, %rd13964;
	shr.u64 	%rd13965, %rd48978, 63;
	cvt.u32.u64 	%r2972, %rd13965;
	add.s32 	%r2973, %r2924, %r2972;
	sub.s32 	%r6745, %r6745, %r2973;
$L__BB0_1209:
	shl.b32 	%r6781, %r6746, 1;
	shr.u32 	%r2975, %r6746, 31;
	cvt.u64.u32 	%rd13967, %r2975;
	shl.b64 	%rd13968, %rd48983, 1;
	and.b64  	%rd13969, %rd13968, 8589934590;
	or.b64  	%rd2161, %rd13969, %rd13967;
	cvt.u32.u64 	%r6780, %rd2161;
	shr.u64 	%rd13970, %rd13969, 32;
	shl.b64 	%rd13971, %rd48982, 1;
	and.b64  	%rd13972, %rd13971, 8589934590;
	or.b64  	%rd2162, %rd13970, %rd13972;
	cvt.u32.u64 	%r6779, %rd2162;
	shr.u64 	%rd13973, %rd13972, 32;
	shl.b64 	%rd13974, %rd48981, 1;
	and.b64  	%rd13975, %rd13974, 8589934590;
	or.b64  	%rd2163, %rd13973, %rd13975;
	cvt.u32.u64 	%r6778, %rd2163;
	shr.u64 	%rd13976, %rd13975, 32;
	shl.b64 	%rd13977, %rd48980, 1;
	and.b64  	%rd13978, %rd13977, 8589934590;
	or.b64  	%rd2164, %rd13976, %rd13978;
	cvt.u32.u64 	%r6777, %rd2164;
	shr.u64 	%rd13979, %rd13978, 32;
	shl.b64 	%rd13980, %rd48979, 1;
	and.b64  	%rd13981, %rd13980, 8589934590;
	or.b64  	%rd2165, %rd13979, %rd13981;
	cvt.u32.u64 	%r6776, %rd2165;
	shr.u64 	%rd13982, %rd13981, 32;
	shl.b64 	%rd13983, %rd48978, 1;
	and.b64  	%rd13984, %rd13983, 8589934590;
	or.b64  	%rd2166, %rd13982, %rd13984;
	cvt.u32.u64 	%r6775, %rd2166;
	shr.u64 	%rd13985, %rd13984, 32;
	mul.wide.u32 	%rd13986, %r6745, 2;
	add.s64 	%rd2167, %rd13985, %rd13986;
	cvt.u32.u64 	%r6774, %rd2167;
	setp.gt.u64 	%p483, %rd2167, 4294967295;
	setp.lt.u32 	%p484, %r2924, %r6774;
	or.pred  	%p485, %p483, %p484;
	@%p485 bra 	$L__BB0_1223;
	setp.gt.u32 	%p486, %r2924, %r6774;
	mov.b32 	%r6773, 0;
	@%p486 bra 	$L__BB0_1418;
	cvt.u32.u64 	%r2978, %rd9;
	setp.lt.u32 	%p487, %r2978, %r6775;
	@%p487 bra 	$L__BB0_1223;
	setp.gt.u32 	%p488, %r2978, %r6775;
	@%p488 bra 	$L__BB0_1418;
	cvt.u32.u64 	%r2981, %rd8;
	setp.lt.u32 	%p489, %r2981, %r6776;
	@%p489 bra 	$L__BB0_1223;
	setp.gt.u32 	%p490, %r2981, %r6776;
	@%p490 bra 	$L__BB0_1418;
	cvt.u32.u64 	%r2984, %rd7;
	setp.lt.u32 	%p491, %r2984, %r6777;
	@%p491 bra 	$L__BB0_1223;
	setp.gt.u32 	%p492, %r2984, %r6777;
	@%p492 bra 	$L__BB0_1418;
	cvt.u32.u64 	%r2987, %rd6;
	setp.lt.u32 	%p493, %r2987, %r6778;
	@%p493 bra 	$L__BB0_1223;
	setp.gt.u32 	%p494, %r2987, %r6778;
	@%p494 bra 	$L__BB0_1418;
	cvt.u32.u64 	%r2990, %rd5;
	setp.lt.u32 	%p495, %r2990, %r6779;
	@%p495 bra 	$L__BB0_1223;
	setp.gt.u32 	%p496, %r2990, %r6779;
	@%p496 bra 	$L__BB0_1418;
	cvt.u32.u64 	%r2993, %rd4;
	setp.lt.u32 	%p497, %r2993, %r6780;
	@%p497 bra 	$L__BB0_1223;
	cvt.u32.u64 	%r2995, %rd3;
	setp.gt.u32 	%p498, %r2993, %r6780;
	setp.lt.u32 	%p499, %r6781, %r2995;
	or.pred  	%p500, %p498, %p499;
	@%p500 bra 	$L__BB0_1418;
$L__BB0_1223:
	cvt.u64.u32 	%rd13989, %r6781;
	sub.s64 	%rd13990, %rd13989, %rd3;
	shr.u64 	%rd13991, %rd13990, 63;
	cvt.u32.u64 	%r6781, %rd13990;
	and.b64  	%rd13992, %rd2161, 4294967295;
	add.s64 	%rd13993, %rd13991, %rd4;
	sub.s64 	%rd13994, %rd13992, %rd13993;
	shr.u64 	%rd13995, %rd13994, 63;
	cvt.u32.u64 	%r6780, %rd13994;
	and.b64  	%rd13996, %rd2162, 4294967295;
	add.s64 	%rd13997, %rd13995, %rd5;
	sub.s64 	%rd13998, %rd13996, %rd13997;
	shr.u64 	%rd13999, %rd13998, 63;
	cvt.u32.u64 	%r6779, %rd13998;
	and.b64  	%rd14000, %rd2163, 4294967295;
	add.s64 	%rd14001, %rd13999, %rd6;
	sub.s64 	%rd14002, %rd14000, %rd14001;
	shr.u64 	%rd14003, %rd14002, 63;
	cvt.u32.u64 	%r6778, %rd14002;
	and.b64  	%rd14004, %rd2164, 4294967295;
	add.s64 	%rd14005, %rd14003, %rd7;
	sub.s64 	%rd14006, %rd14004, %rd14005;
	shr.u64 	%rd14007, %rd14006, 63;
	cvt.u32.u64 	%r6777, %rd14006;
	and.b64  	%rd14008, %rd2165, 4294967295;
	add.s64 	%rd14009, %rd14007, %rd8;
	sub.s64 	%rd14010, %rd14008, %rd14009;
	shr.u64 	%rd14011, %rd14010, 63;
	cvt.u32.u64 	%r6776, %rd14010;
	and.b64  	%rd14012, %rd2166, 4294967295;
	add.s64 	%rd14013, %rd14011, %rd9;
	sub.s64 	%rd14014, %rd14012, %rd14013;
	shr.u64 	%rd14015, %rd14014, 63;
	cvt.u32.u64 	%r6775, %rd14014;
	cvt.u32.u64 	%r2998, %rd14015;
	add.s32 	%r3000, %r2998, %r2924;
	cvt.u32.u64 	%r3001, %rd2167;
	sub.s32 	%r6774, %r3001, %r3000;
	mov.b32 	%r6773, 0;
	bra.uni 	$L__BB0_1418;
$L__BB0_1224:
	cvt.u32.u64 	%r3005, %rd9;
	setp.lt.u32 	%p505, %r3005, %r1117;
	@%p505 bra 	$L__BB0_1236;
	cvt.u32.u64 	%r3006, %rd9;
	setp.gt.u32 	%p506, %r3006, %r1117;
	@%p506 bra 	$L__BB0_1239;
	cvt.u32.u64 	%r3007, %rd8;
	setp.lt.u32 	%p507, %r3007, %r1116;
	@%p507 bra 	$L__BB0_1236;
	cvt.u32.u64 	%r3008, %rd8;
	setp.gt.u32 	%p508, %r3008, %r1116;
	@%p508 bra 	$L__BB0_1239;
	cvt.u32.u64 	%r3009, %rd7;
	setp.lt.u32 	%p509, %r3009, %r1115;
	@%p509 bra 	$L__BB0_1236;
	cvt.u32.u64 	%r3010, %rd7;
	setp.gt.u32 	%p510, %r3010, %r1115;
	@%p510 bra 	$L__BB0_1239;
	cvt.u32.u64 	%r3011, %rd6;
	setp.lt.u32 	%p511, %r3011, %r1114;
	@%p511 bra 	$L__BB0_1236;
	cvt.u32.u64 	%r3012, %rd6;
	setp.gt.u32 	%p512, %r3012, %r1114;
	@%p512 bra 	$L__BB0_1239;
	cvt.u32.u64 	%r3013, %rd5;
	setp.lt.u32 	%p513, %r3013, %r1113;
	@%p513 bra 	$L__BB0_1236;
	cvt.u32.u64 	%r3014, %rd5;
	setp.gt.u32 	%p514, %r3014, %r1113;
	@%p514 bra 	$L__BB0_1239;
	cvt.u32.u64 	%r3015, %rd4;
	setp.lt.u32 	%p515, %r3015, %r1112;
	@%p515 bra 	$L__BB0_1236;
	cvt.u32.u64 	%r3016, %rd4;
	cvt.u32.u64 	%r3017, %rd3;
	setp.gt.u32 	%p516, %r3016, %r1112;
	setp.lt.u32 	%p517, %r6747, %r3017;
	or.pred  	%p518, %p516, %p517;
	@%p518 bra 	$L__BB0_1239;
$L__BB0_1236:
	cvt.u64.u32 	%rd14039, %r6747;
	sub.s64 	%rd14040, %rd14039, %rd3;
	shr.u64 	%rd14041, %rd14040, 63;
	cvt.u32.u64 	%r6747, %rd14040;
	and.b64  	%rd14042, %rd48984, 4294967295;
	add.s64 	%rd14043, %rd14041, %rd4;
	sub.s64 	%rd48984, %rd14042, %rd14043;
	shr.u64 	%rd14044, %rd48984, 63;
	and.b64  	%rd14045, %rd48985, 4294967295;
	add.s64 	%rd14046, %rd14044, %rd5;
	sub.s64 	%rd48985, %rd14045, %rd14046;
	shr.u64 	%rd14047, %rd48985, 63;
	and.b64  	%rd14048, %rd48986, 4294967295;
	add.s64 	%rd14049, %rd14047, %rd6;
	sub.s64 	%rd48986, %rd14048, %rd14049;
	shr.u64 	%rd14050, %rd48986, 63;
	and.b64  	%rd14051, %rd48987, 4294967295;
	add.s64 	%rd14052, %rd14050, %rd7;
	sub.s64 	%rd48987, %rd14051, %rd14052;
	shr.u64 	%rd14053, %rd48987, 63;
	and.b64  	%rd14054, %rd48988, 4294967295;
	add.s64 	%rd14055, %rd14053, %rd8;
	sub.s64 	%rd48988, %rd14054, %rd14055;
	shr.u64 	%rd14056, %rd48988, 63;
	and.b64  	%rd14057, %rd48989, 4294967295;
	add.s64 	%rd14058, %rd14056, %rd9;
	sub.s64 	%rd48989, %rd14057, %rd14058;
	shr.u64 	%rd14059, %rd48989, 63;
	and.b64  	%rd14060, %rd48990, 4294967295;
	add.s64 	%rd14061, %rd14059, %rd10;
	sub.s64 	%rd48990, %rd14060, %rd14061;
	bra.uni 	$L__BB0_1239;
$L__BB0_1237:
	cvt.u32.u64 	%r3002, %rd10;
	shl.b32 	%r6747, %r6717, 1;
	shr.u32 	%r3003, %r6717, 31;
	cvt.u64.u32 	%rd14017, %r3003;
	and.b64  	%rd2168, %rd48854, 4294967295;
	shl.b64 	%rd14018, %rd48854, 1;
	and.b64  	%rd14019, %rd14018, 8589934590;
	or.b64  	%rd48984, %rd14019, %rd14017;
	cvt.u32.u64 	%r1112, %rd48984;
	shr.u64 	%rd14020, %rd14019, 32;
	and.b64  	%rd2170, %rd48855, 4294967295;
	shl.b64 	%rd14021, %rd48855, 1;
	and.b64  	%rd14022, %rd14021, 8589934590;
	or.b64  	%rd48985, %rd14020, %rd14022;
	cvt.u32.u64 	%r1113, %rd48985;
	shr.u64 	%rd14023, %rd14022, 32;
	and.b64  	%rd2172, %rd48856, 4294967295;
	shl.b64 	%rd14024, %rd48856, 1;
	and.b64  	%rd14025, %rd14024, 8589934590;
	or.b64  	%rd48986, %rd14023, %rd14025;
	cvt.u32.u64 	%r1114, %rd48986;
	shr.u64 	%rd14026, %rd14025, 32;
	and.b64  	%rd2174, %rd48857, 4294967295;
	shl.b64 	%rd14027, %rd48857, 1;
	and.b64  	%rd14028, %rd14027, 8589934590;
	or.b64  	%rd48987, %rd14026, %rd14028;
	cvt.u32.u64 	%r1115, %rd48987;
	shr.u64 	%rd14029, %rd14028, 32;
	and.b64  	%rd2176, %rd48858, 4294967295;
	shl.b64 	%rd14030, %rd48858, 1;
	and.b64  	%rd14031, %rd14030, 8589934590;
	or.b64  	%rd48988, %rd14029, %rd14031;
	cvt.u32.u64 	%r1116, %rd48988;
	shr.u64 	%rd14032, %rd14031, 32;
	and.b64  	%rd2178, %rd48859, 4294967295;
	shl.b64 	%rd14033, %rd48859, 1;
	and.b64  	%rd14034, %rd14033, 8589934590;
	or.b64  	%rd48989, %rd14032, %rd14034;
	cvt.u32.u64 	%r1117, %rd48989;
	shr.u64 	%rd14035, %rd14034, 32;
	cvt.u64.u32 	%rd2180, %r6718;
	mul.wide.u32 	%rd14036, %r6718, 2;
	add.s64 	%rd48990, %rd14035, %rd14036;
	cvt.u32.u64 	%r1118, %rd48990;
	setp.gt.u64 	%p501, %rd48990, 4294967295;
	setp.lt.u32 	%p502, %r3002, %r1118;
	or.pred  	%p503, %p501, %p502;
	@%p503 bra 	$L__BB0_1236;
	cvt.u32.u64 	%r3004, %rd10;
	setp.gt.u32 	%p504, %r3004, %r1118;
	@%p504 bra 	$L__BB0_1239;
	bra.uni 	$L__BB0_1224;
$L__BB0_1239:
	cvt.u32.u64 	%r3018, %rd10;
	cvt.u64.u32 	%rd14062, %r6747;
	mul.wide.u32 	%rd14063, %r6747, %r6747;
	cvt.u32.u64 	%r3019, %rd14063;
	shr.u64 	%rd14064, %rd14063, 32;
	and.b64  	%rd14065, %rd48984, 4294967295;
	mul.lo.s64 	%rd14066, %rd14065, %rd14062;
	add.s64 	%rd14067, %rd14064, %rd14066;
	shr.u64 	%rd14068, %rd14067, 32;
	and.b64  	%rd14069, %rd48985, 4294967295;
	mul.lo.s64 	%rd14070, %rd14069, %rd14062;
	add.s64 	%rd14071, %rd14068, %rd14070;
	shr.u64 	%rd14072, %rd14071, 32;
	and.b64  	%rd14073, %rd48986, 4294967295;
	mul.lo.s64 	%rd14074, %rd14073, %rd14062;
	add.s64 	%rd14075, %rd14072, %rd14074;
	shr.u64 	%rd14076, %rd14075, 32;
	and.b64  	%rd14077, %rd48987, 4294967295;
	mul.lo.s64 	%rd14078, %rd14077, %rd14062;
	add.s64 	%rd14079, %rd14076, %rd14078;
	shr.u64 	%rd14080, %rd14079, 32;
	and.b64  	%rd14081, %rd48988, 4294967295;
	mul.lo.s64 	%rd14082, %rd14081, %rd14062;
	add.s64 	%rd14083, %rd14080, %rd14082;
	shr.u64 	%rd14084, %rd14083, 32;
	and.b64  	%rd14085, %rd48989, 4294967295;
	mul.lo.s64 	%rd14086, %rd14085, %rd14062;
	add.s64 	%rd14087, %rd14084, %rd14086;
	shr.u64 	%rd14088, %rd14087, 32;
	and.b64  	%rd14089, %rd48990, 4294967295;
	mul.lo.s64 	%rd14090, %rd14089, %rd14062;
	add.s64 	%rd14091, %rd14088, %rd14090;
	shr.u64 	%rd14092, %rd14091, 32;
	and.b64  	%rd14093, %rd14067, 4294967295;
	add.s64 	%rd14094, %rd14066, %rd14093;
	shr.u64 	%rd14095, %rd14094, 32;
	and.b64  	%rd14096, %rd14071, 4294967295;
	add.s64 	%rd14097, %rd14095, %rd14096;
	mad.lo.s64 	%rd14098, %rd14065, %rd14065, %rd14097;
	shr.u64 	%rd14099, %rd14098, 32;
	mul.lo.s64 	%rd14100, %rd14069, %rd14065;
	and.b64  	%rd14101, %rd14075, 4294967295;
	add.s64 	%rd14102, %rd14099, %rd14101;
	add.s64 	%rd14103, %rd14102, %rd14100;
	shr.u64 	%rd14104, %rd14103, 32;
	mul.lo.s64 	%rd14105, %rd14073, %rd14065;
	and.b64  	%rd14106, %rd14079, 4294967295;
	add.s64 	%rd14107, %rd14104, %rd14106;
	add.s64 	%rd14108, %rd14107, %rd14105;
	shr.u64 	%rd14109, %rd14108, 32;
	mul.lo.s64 	%rd14110, %rd14077, %rd14065;
	and.b64  	%rd14111, %rd14083, 4294967295;
	add.s64 	%rd14112, %rd14109, %rd14111;
	add.s64 	%rd14113, %rd14112, %rd14110;
	shr.u64 	%rd14114, %rd14113, 32;
	mul.lo.s64 	%rd14115, %rd14081, %rd14065;
	and.b64  	%rd14116, %rd14087, 4294967295;
	add.s64 	%rd14117, %rd14114, %rd14116;
	add.s64 	%rd14118, %rd14117, %rd14115;
	shr.u64 	%rd14119, %rd14118, 32;
	mul.lo.s64 	%rd14120, %rd14085, %rd14065;
	and.b64  	%rd14121, %rd14091, 4294967295;
	add.s64 	%rd14122, %rd14119, %rd14121;
	add.s64 	%rd14123, %rd14122, %rd14120;
	shr.u64 	%rd14124, %rd14123, 32;
	mul.lo.s64 	%rd14125, %rd14089, %rd14065;
	add.s64 	%rd14126, %rd14124, %rd14092;
	add.s64 	%rd14127, %rd14126, %rd14125;
	shr.u64 	%rd14128, %rd14127, 32;
	and.b64  	%rd14129, %rd14098, 4294967295;
	add.s64 	%rd14130, %rd14070, %rd14129;
	shr.u64 	%rd14131, %rd14130, 32;
	and.b64  	%rd14132, %rd14103, 4294967295;
	add.s64 	%rd14133, %rd14131, %rd14132;
	add.s64 	%rd14134, %rd14133, %rd14100;
	shr.u64 	%rd14135, %rd14134, 32;
	and.b64  	%rd14136, %rd14108, 4294967295;
	add.s64 	%rd14137, %rd14135, %rd14136;
	mad.lo.s64 	%rd14138, %rd14069, %rd14069, %rd14137;
	shr.u64 	%rd14139, %rd14138, 32;
	mul.lo.s64 	%rd14140, %rd14073, %rd14069;
	and.b64  	%rd14141, %rd14113, 4294967295;
	add.s64 	%rd14142, %rd14139, %rd14141;
	add.s64 	%rd14143, %rd14142, %rd14140;
	shr.u64 	%rd14144, %rd14143, 32;
	mul.lo.s64 	%rd14145, %rd14077, %rd14069;
	and.b64  	%rd14146, %rd14118, 4294967295;
	add.s64 	%rd14147, %rd14144, %rd14146;
	add.s64 	%rd14148, %rd14147, %rd14145;
	shr.u64 	%rd14149, %rd14148, 32;
	mul.lo.s64 	%rd14150, %rd14081, %rd14069;
	and.b64  	%rd14151, %rd14123, 4294967295;
	add.s64 	%rd14152, %rd14149, %rd14151;
	add.s64 	%rd14153, %rd14152, %rd14150;
	shr.u64 	%rd14154, %rd14153, 32;
	mul.lo.s64 	%rd14155, %rd14085, %rd14069;
	and.b64  	%rd14156, %rd14127, 4294967295;
	add.s64 	%rd14157, %rd14154, %rd14156;
	add.s64 	%rd14158, %rd14157, %rd14155;
	shr.u64 	%rd14159, %rd14158, 32;
	mul.lo.s64 	%rd14160, %rd14089, %rd14069;
	add.s64 	%rd14161, %rd14159, %rd14128;
	add.s64 	%rd14162, %rd14161, %rd14160;
	shr.u64 	%rd14163, %rd14162, 32;
	and.b64  	%rd14164, %rd14134, 4294967295;
	add.s64 	%rd14165, %rd14074, %rd14164;
	shr.u64 	%rd14166, %rd14165, 32;
	and.b64  	%rd14167, %rd14138, 4294967295;
	add.s64 	%rd14168, %rd14166, %rd14167;
	add.s64 	%rd14169, %rd14168, %rd14105;
	shr.u64 	%rd14170, %rd14169, 32;
	and.b64  	%rd14171, %rd14143, 4294967295;
	add.s64 	%rd14172, %rd14170, %rd14171;
	add.s64 	%rd14173, %rd14172, %rd14140;
	shr.u64 	%rd14174, %rd14173, 32;
	and.b64  	%rd14175, %rd14148, 4294967295;
	add.s64 	%rd14176, %rd14174, %rd14175;
	mad.lo.s64 	%rd14177, %rd14073, %rd14073, %rd14176;
	shr.u64 	%rd14178, %rd14177, 32;
	mul.lo.s64 	%rd14179, %rd14077, %rd14073;
	and.b64  	%rd14180, %rd14153, 4294967295;
	add.s64 	%rd14181, %rd14178, %rd14180;
	add.s64 	%rd14182, %rd14181, %rd14179;
	shr.u64 	%rd14183, %rd14182, 32;
	mul.lo.s64 	%rd14184, %rd14081, %rd14073;
	and.b64  	%rd14185, %rd14158, 4294967295;
	add.s64 	%rd14186, %rd14183, %rd14185;
	add.s64 	%rd14187, %rd14186, %rd14184;
	shr.u64 	%rd14188, %rd14187, 32;
	mul.lo.s64 	%rd14189, %rd14085, %rd14073;
	and.b64  	%rd14190, %rd14162, 4294967295;
	add.s64 	%rd14191, %rd14188, %rd14190;
	add.s64 	%rd14192, %rd14191, %rd14189;
	shr.u64 	%rd14193, %rd14192, 32;
	mul.lo.s64 	%rd14194, %rd14089, %rd14073;
	add.s64 	%rd14195, %rd14193, %rd14163;
	add.s64 	%rd14196, %rd14195, %rd14194;
	shr.u64 	%rd14197, %rd14196, 32;
	and.b64  	%rd14198, %rd14169, 4294967295;
	add.s64 	%rd14199, %rd14078, %rd14198;
	shr.u64 	%rd14200, %rd14199, 32;
	and.b64  	%rd14201, %rd14173, 4294967295;
	add.s64 	%rd14202, %rd14200, %rd14201;
	add.s64 	%rd14203, %rd14202, %rd14110;
	shr.u64 	%rd14204, %rd14203, 32;
	and.b64  	%rd14205, %rd14177, 4294967295;
	add.s64 	%rd14206, %rd14204, %rd14205;
	add.s64 	%rd14207, %rd14206, %rd14145;
	shr.u64 	%rd14208, %rd14207, 32;
	and.b64  	%rd14209, %rd14182, 4294967295;
	add.s64 	%rd14210, %rd14208, %rd14209;
	add.s64 	%rd14211, %rd14210, %rd14179;
	shr.u64 	%rd14212, %rd14211, 32;
	and.b64  	%rd14213, %rd14187, 4294967295;
	add.s64 	%rd14214, %rd14212, %rd14213;
	mad.lo.s64 	%rd14215, %rd14077, %rd14077, %rd14214;
	shr.u64 	%rd14216, %rd14215, 32;
	mul.lo.s64 	%rd14217, %rd14081, %rd14077;
	and.b64  	%rd14218, %rd14192, 4294967295;
	add.s64 	%rd14219, %rd14216, %rd14218;
	add.s64 	%rd14220, %rd14219, %rd14217;
	shr.u64 	%rd14221, %rd14220, 32;
	mul.lo.s64 	%rd14222, %rd14085, %rd14077;
	and.b64  	%rd14223, %rd14196, 4294967295;
	add.s64 	%rd14224, %rd14221, %rd14223;
	add.s64 	%rd14225, %rd14224, %rd14222;
	shr.u64 	%rd14226, %rd14225, 32;
	mul.lo.s64 	%rd14227, %rd14089, %rd14077;
	add.s64 	%rd14228, %rd14226, %rd14197;
	add.s64 	%rd14229, %rd14228, %rd14227;
	shr.u64 	%rd14230, %rd14229, 32;
	and.b64  	%rd14231, %rd14203, 4294967295;
	add.s64 	%rd14232, %rd14082, %rd14231;
	shr.u64 	%rd14233, %rd14232, 32;
	and.b64  	%rd14234, %rd14207, 4294967295;
	add.s64 	%rd14235, %rd14233, %rd14234;
	add.s64 	%rd14236, %rd14235, %rd14115;
	shr.u64 	%rd14237, %rd14236, 32;
	and.b64  	%rd14238, %rd14211, 4294967295;
	add.s64 	%rd14239, %rd14237, %rd14238;
	add.s64 	%rd14240, %rd14239, %rd14150;
	shr.u64 	%rd14241, %rd14240, 32;
	and.b64  	%rd14242, %rd14215, 4294967295;
	add.s64 	%rd14243, %rd14241, %rd14242;
	add.s64 	%rd14244, %rd14243, %rd14184;
	shr.u64 	%rd14245, %rd14244, 32;
	and.b64  	%rd14246, %rd14220, 4294967295;
	add.s64 	%rd14247, %rd14245, %rd14246;
	add.s64 	%rd14248, %rd14247, %rd14217;
	shr.u64 	%rd14249, %rd14248, 32;
	and.b64  	%rd14250, %rd14225, 4294967295;
	add.s64 	%rd14251, %rd14249, %rd14250;
	mad.lo.s64 	%rd14252, %rd14081, %rd14081, %rd14251;
	shr.u64 	%rd14253, %rd14252, 32;
	mul.lo.s64 	%rd14254, %rd14085, %rd14081;
	and.b64  	%rd14255, %rd14229, 4294967295;
	add.s64 	%rd14256, %rd14253, %rd14255;
	add.s64 	%rd14257, %rd14256, %rd14254;
	shr.u64 	%rd14258, %rd14257, 32;
	mul.lo.s64 	%rd14259, %rd14089, %rd14081;
	add.s64 	%rd14260, %rd14258, %rd14230;
	add.s64 	%rd14261, %rd14260, %rd14259;
	shr.u64 	%rd14262, %rd14261, 32;
	and.b64  	%rd14263, %rd14236, 4294967295;
	add.s64 	%rd14264, %rd14086, %rd14263;
	shr.u64 	%rd14265, %rd14264, 32;
	and.b64  	%rd14266, %rd14240, 4294967295;
	add.s64 	%rd14267, %rd14265, %rd14266;
	add.s64 	%rd14268, %rd14267, %rd14120;
	shr.u64 	%rd14269, %rd14268, 32;
	and.b64  	%rd14270, %rd14244, 4294967295;
	add.s64 	%rd14271, %rd14269, %rd14270;
	add.s64 	%rd14272, %rd14271, %rd14155;
	shr.u64 	%rd14273, %rd14272, 32;
	and.b64  	%rd14274, %rd14248, 4294967295;
	add.s64 	%rd14275, %rd14273, %rd14274;
	add.s64 	%rd14276, %rd14275, %rd14189;
	shr.u64 	%rd14277, %rd14276, 32;
	and.b64  	%rd14278, %rd14252, 4294967295;
	add.s64 	%rd14279, %rd14277, %rd14278;
	add.s64 	%rd14280, %rd14279, %rd14222;
	shr.u64 	%rd14281, %rd14280, 32;
	and.b64  	%rd14282, %rd14257, 4294967295;
	add.s64 	%rd14283, %rd14281, %rd14282;
	add.s64 	%rd14284, %rd14283, %rd14254;
	shr.u64 	%rd14285, %rd14284, 32;
	and.b64  	%rd14286, %rd14261, 4294967295;
	add.s64 	%rd14287, %rd14285, %rd14286;
	mad.lo.s64 	%rd14288, %rd14085, %rd14085, %rd14287;
	shr.u64 	%rd14289, %rd14288, 32;
	mul.lo.s64 	%rd14290, %rd14089, %rd14085;
	add.s64 	%rd14291, %rd14289, %rd14262;
	add.s64 	%rd14292, %rd14291, %rd14290;
	shr.u64 	%rd14293, %rd14292, 32;
	and.b64  	%rd14294, %rd14268, 4294967295;
	add.s64 	%rd14295, %rd14090, %rd14294;
	shr.u64 	%rd14296, %rd14295, 32;
	and.b64  	%rd14297, %rd14272, 4294967295;
	add.s64 	%rd14298, %rd14296, %rd14297;
	add.s64 	%rd14299, %rd14298, %rd14125;
	shr.u64 	%rd14300, %rd14299, 32;
	and.b64  	%rd14301, %rd14276, 4294967295;
	add.s64 	%rd14302, %rd14300, %rd14301;
	add.s64 	%rd14303, %rd14302, %rd14160;
	shr.u64 	%rd14304, %rd14303, 32;
	and.b64  	%rd14305, %rd14280, 4294967295;
	add.s64 	%rd14306, %rd14304, %rd14305;
	add.s64 	%rd14307, %rd14306, %rd14194;
	shr.u64 	%rd14308, %rd14307, 32;
	and.b64  	%rd14309, %rd14284, 4294967295;
	add.s64 	%rd14310, %rd14308, %rd14309;
	add.s64 	%rd14311, %rd14310, %rd14227;
	shr.u64 	%rd14312, %rd14311, 32;
	and.b64  	%rd14313, %rd14288, 4294967295;
	add.s64 	%rd14314, %rd14312, %rd14313;
	add.s64 	%rd14315, %rd14314, %rd14259;
	shr.u64 	%rd14316, %rd14315, 32;
	and.b64  	%rd14317, %rd14292, 4294967295;
	add.s64 	%rd14318, %rd14316, %rd14317;
	add.s64 	%rd14319, %rd14318, %rd14290;
	shr.u64 	%rd14320, %rd14319, 32;
	add.s64 	%rd14321, %rd14320, %rd14293;
	mad.lo.s64 	%rd14322, %rd14089, %rd14089, %rd14321;
	{ .reg .b32 tmp; mov.b64 {tmp, %r3020}, %rd14322; }
	mul.lo.s32 	%r3021, %r9, %r3019;
	cvt.u64.u32 	%rd14323, %r3021;
	and.b64  	%rd14324, %rd14063, 4294967293;
	mad.lo.s64 	%rd14325, %rd3, %rd14323, %rd14324;
	shr.u64 	%rd14326, %rd14325, 32;
	and.b64  	%rd14327, %rd14094, 4294967295;
	add.s64 	%rd14328, %rd14326, %rd14327;
	mad.lo.s64 	%rd14329, %rd4, %rd14323, %rd14328;
	cvt.u32.u64 	%r3022, %rd14329;
	shr.u64 	%rd14330, %rd14329, 32;
	and.b64  	%rd14331, %rd14130, 4294967295;
	add.s64 	%rd14332, %rd14330, %rd14331;
	mad.lo.s64 	%rd14333, %rd5, %rd14323, %rd14332;
	shr.u64 	%rd14334, %rd14333, 32;
	and.b64  	%rd14335, %rd14165, 4294967295;
	add.s64 	%rd14336, %rd14334, %rd14335;
	mad.lo.s64 	%rd14337, %rd6, %rd14323, %rd14336;
	shr.u64 	%rd14338, %rd14337, 32;
	and.b64  	%rd14339, %rd14199, 4294967295;
	add.s64 	%rd14340, %rd14338, %rd14339;
	mad.lo.s64 	%rd14341, %rd7, %rd14323, %rd14340;
	shr.u64 	%rd14342, %rd14341, 32;
	and.b64  	%rd14343, %rd14232, 4294967295;
	add.s64 	%rd14344, %rd14342, %rd14343;
	mad.lo.s64 	%rd14345, %rd8, %rd14323, %rd14344;
	shr.u64 	%rd14346, %rd14345, 32;
	and.b64  	%rd14347, %rd14264, 4294967295;
	add.s64 	%rd14348, %rd14346, %rd14347;
	mad.lo.s64 	%rd14349, %rd9, %rd14323, %rd14348;
	shr.u64 	%rd14350, %rd14349, 32;
	and.b64  	%rd14351, %rd14295, 4294967295;
	add.s64 	%rd14352, %rd14350, %rd14351;
	mad.lo.s64 	%rd14353, %rd10, %rd14323, %rd14352;
	shr.u64 	%rd14354, %rd14353, 32;
	and.b64  	%rd14355, %rd14299, 4294967295;
	add.s64 	%rd14356, %rd14354, %rd14355;
	shr.u64 	%rd14357, %rd14356, 32;
	and.b64  	%rd14358, %rd14303, 4294967295;
	add.s64 	%rd14359, %rd14357, %rd14358;
	shr.u64 	%rd14360, %rd14359, 32;
	and.b64  	%rd14361, %rd14307, 4294967295;
	add.s64 	%rd14362, %rd14360, %rd14361;
	shr.u64 	%rd14363, %rd14362, 32;
	and.b64  	%rd14364, %rd14311, 4294967295;
	add.s64 	%rd14365, %rd14363, %rd14364;
	shr.u64 	%rd14366, %rd14365, 32;
	and.b64  	%rd14367, %rd14315, 4294967295;
	add.s64 	%rd14368, %rd14366, %rd14367;
	shr.u64 	%rd14369, %rd14368, 32;
	and.b64  	%rd14370, %rd14319, 4294967295;
	add.s64 	%rd14371, %rd14369, %rd14370;
	shr.u64 	%rd14372, %rd14371, 32;
	and.b64  	%rd14373, %rd14322, 4294967295;
	add.s64 	%rd14374, %rd14372, %rd14373;
	{ .reg .b32 tmp; mov.b64 {tmp, %r3023}, %rd14374; }
	add.s32 	%r3024, %r3020, %r3023;
	mul.lo.s32 	%r3025, %r9, %r3022;
	cvt.u64.u32 	%rd14375, %r3025;
	and.b64  	%rd14376, %rd14329, 4294967295;
	mad.lo.s64 	%rd14377, %rd3, %rd14375, %rd14376;
	shr.u64 	%rd14378, %rd14377, 32;
	and.b64  	%rd14379, %rd14333, 4294967295;
	add.s64 	%rd14380, %rd14378, %rd14379;
	mad.lo.s64 	%rd14381, %rd4, %rd14375, %rd14380;
	cvt.u32.u64 	%r3026, %rd14381;
	shr.u64 	%rd14382, %rd14381, 32;
	and.b64  	%rd14383, %rd14337, 4294967295;
	add.s64 	%rd14384, %rd14382, %rd14383;
	mad.lo.s64 	%rd14385, %rd5, %rd14375, %rd14384;
	shr.u64 	%rd14386, %rd14385, 32;
	and.b64  	%rd14387, %rd14341, 4294967295;
	add.s64 	%rd14388, %rd14386, %rd14387;
	mad.lo.s64 	%rd14389, %rd6, %rd14375, %rd14388;
	shr.u64 	%rd14390, %rd14389, 32;
	and.b64  	%rd14391, %rd14345, 4294967295;
	add.s64 	%rd14392, %rd14390, %rd14391;
	mad.lo.s64 	%rd14393, %rd7, %rd14375, %rd14392;
	shr.u64 	%rd14394, %rd14393, 32;
	and.b64  	%rd14395, %rd14349, 4294967295;
	add.s64 	%rd14396, %rd14394, %rd14395;
	mad.lo.s64 	%rd14397, %rd8, %rd14375, %rd14396;
	shr.u64 	%rd14398, %rd14397, 32;
	and.b64  	%rd14399, %rd14353, 4294967295;
	add.s64 	%rd14400, %rd14398, %rd14399;
	mad.lo.s64 	%rd14401, %rd9, %rd14375, %rd14400;
	shr.u64 	%rd14402, %rd14401, 32;
	and.b64  	%rd14403, %rd14356, 4294967295;
	add.s64 	%rd14404, %rd14402, %rd14403;
	mad.lo.s64 	%rd14405, %rd10, %rd14375, %rd14404;
	shr.u64 	%rd14406, %rd14405, 32;
	and.b64  	%rd14407, %rd14359, 4294967295;
	add.s64 	%rd14408, %rd14406, %rd14407;
	shr.u64 	%rd14409, %rd14408, 32;
	and.b64  	%rd14410, %rd14362, 4294967295;
	add.s64 	%rd14411, %rd14409, %rd14410;
	shr.u64 	%rd14412, %rd14411, 32;
	and.b64  	%rd14413, %rd14365, 4294967295;
	add.s64 	%rd14414, %rd14412, %rd14413;
	shr.u64 	%rd14415, %rd14414, 32;
	and.b64  	%rd14416, %rd14368, 4294967295;
	add.s64 	%rd14417, %rd14415, %rd14416;
	shr.u64 	%rd14418, %rd14417, 32;
	and.b64  	%rd14419, %rd14371, 4294967295;
	add.s64 	%rd14420, %rd14418, %rd14419;
	shr.u64 	%rd14421, %rd14420, 32;
	and.b64  	%rd14422, %rd14374, 4294967295;
	add.s64 	%rd14423, %rd14421, %rd14422;
	{ .reg .b32 tmp; mov.b64 {tmp, %r3027}, %rd14423; }
	add.s32 	%r3028, %r3024, %r3027;
	mul.lo.s32 	%r3029, %r9, %r3026;
	cvt.u64.u32 	%rd14424, %r3029;
	and.b64  	%rd14425, %rd14381, 4294967295;
	mad.lo.s64 	%rd14426, %rd3, %rd14424, %rd14425;
	shr.u64 	%rd14427, %rd14426, 32;
	and.b64  	%rd14428, %rd14385, 4294967295;
	add.s64 	%rd14429, %rd14427, %rd14428;
	mad.lo.s64 	%rd14430, %rd4, %rd14424, %rd14429;
	cvt.u32.u64 	%r3030, %rd14430;
	shr.u64 	%rd14431, %rd14430, 32;
	and.b64  	%rd14432, %rd14389, 4294967295;
	add.s64 	%rd14433, %rd14431, %rd14432;
	mad.lo.s64 	%rd14434, %rd5, %rd14424, %rd14433;
	shr.u64 	%rd14435, %rd14434, 32;
	and.b64  	%rd14436, %rd14393, 4294967295;
	add.s64 	%rd14437, %rd14435, %rd14436;
	mad.lo.s64 	%rd14438, %rd6, %rd14424, %rd14437;
	shr.u64 	%rd14439, %rd14438, 32;
	and.b64  	%rd14440, %rd14397, 4294967295;
	add.s64 	%rd14441, %rd14439, %rd14440;
	mad.lo.s64 	%rd14442, %rd7, %rd14424, %rd14441;
	shr.u64 	%rd14443, %rd14442, 32;
	and.b64  	%rd14444, %rd14401, 4294967295;
	add.s64 	%rd14445, %rd14443, %rd14444;
	mad.lo.s64 	%rd14446, %rd8, %rd14424, %rd14445;
	shr.u64 	%rd14447, %rd14446, 32;
	and.b64  	%rd14448, %rd14405, 4294967295;
	add.s64 	%rd14449, %rd14447, %rd14448;
	mad.lo.s64 	%rd14450, %rd9, %rd14424, %rd14449;
	shr.u64 	%rd14451, %rd14450, 32;
	and.b64  	%rd14452, %rd14408, 4294967295;
	add.s64 	%rd14453, %rd14451, %rd14452;
	mad.lo.s64 	%rd14454, %rd10, %rd14424, %rd14453;
	shr.u64 	%rd14455, %rd14454, 32;
	and.b64  	%rd14456, %rd14411, 4294967295;
	add.s64 	%rd14457, %rd14455, %rd14456;
	shr.u64 	%rd14458, %rd14457, 32;
	and.b64  	%rd14459, %rd14414, 4294967295;
	add.s64 	%rd14460, %rd14458, %rd14459;
	shr.u64 	%rd14461, %rd14460, 32;
	and.b64  	%rd14462, %rd14417, 4294967295;
	add.s64 	%rd14463, %rd14461, %rd14462;
	shr.u64 	%rd14464, %rd14463, 32;
	and.b64  	%rd14465, %rd14420, 4294967295;
	add.s64 	%rd14466, %rd14464, %rd14465;
	shr.u64 	%rd14467, %rd14466, 32;
	and.b64  	%rd14468, %rd14423, 4294967295;
	add.s64 	%rd14469, %rd14467, %rd14468;
	{ .reg .b32 tmp; mov.b64 {tmp, %r3031}, %rd14469; }
	add.s32 	%r3032, %r3028, %r3031;
	mul.lo.s32 	%r3033, %r9, %r3030;
	cvt.u64.u32 	%rd14470, %r3033;
	and.b64  	%rd14471, %rd14430, 4294967295;
	mad.lo.s64 	%rd14472, %rd3, %rd14470, %rd14471;
	shr.u64 	%rd14473, %rd14472, 32;
	and.b64  	%rd14474, %rd14434, 4294967295;
	add.s64 	%rd14475, %rd14473, %rd14474;
	mad.lo.s64 	%rd14476, %rd4, %rd14470, %rd14475;
	cvt.u32.u64 	%r3034, %rd14476;
	shr.u64 	%rd14477, %rd14476, 32;
	and.b64  	%rd14478, %rd14438, 4294967295;
	add.s64 	%rd14479, %rd14477, %rd14478;
	mad.lo.s64 	%rd14480, %rd5, %rd14470, %rd14479;
	shr.u64 	%rd14481, %rd14480, 32;
	and.b64  	%rd14482, %rd14442, 4294967295;
	add.s64 	%rd14483, %rd14481, %rd14482;
	mad.lo.s64 	%rd14484, %rd6, %rd14470, %rd14483;
	shr.u64 	%rd14485, %rd14484, 32;
	and.b64  	%rd14486, %rd14446, 4294967295;
	add.s64 	%rd14487, %rd14485, %rd14486;
	mad.lo.s64 	%rd14488, %rd7, %rd14470, %rd14487;
	shr.u64 	%rd14489, %rd14488, 32;
	and.b64  	%rd14490, %rd14450, 4294967295;
	add.s64 	%rd14491, %rd14489, %rd14490;
	mad.lo.s64 	%rd14492, %rd8, %rd14470, %rd14491;
	shr.u64 	%rd14493, %rd14492, 32;
	and.b64  	%rd14494, %rd14454, 4294967295;
	add.s64 	%rd14495, %rd14493, %rd14494;
	mad.lo.s64 	%rd14496, %rd9, %rd14470, %rd14495;
	shr.u64 	%rd14497, %rd14496, 32;
	and.b64  	%rd14498, %rd14457, 4294967295;
	add.s64 	%rd14499, %rd14497, %rd14498;
	mad.lo.s64 	%rd14500, %rd10, %rd14470, %rd14499;
	shr.u64 	%rd14501, %rd14500, 32;
	and.b64  	%rd14502, %rd14460, 4294967295;
	add.s64 	%rd14503, %rd14501, %rd14502;
	shr.u64 	%rd14504, %rd14503, 32;
	and.b64  	%rd14505, %rd14463, 4294967295;
	add.s64 	%rd14506, %rd14504, %rd14505;
	shr.u64 	%rd14507, %rd14506, 32;
	and.b64  	%rd14508, %rd14466, 4294967295;
	add.s64 	%rd14509, %rd14507, %rd14508;
	shr.u64 	%rd14510, %rd14509, 32;
	and.b64  	%rd14511, %rd14469, 4294967295;
	add.s64 	%rd14512, %rd14510, %rd14511;
	{ .reg .b32 tmp; mov.b64 {tmp, %r3035}, %rd14512; }
	add.s32 	%r3036, %r3032, %r3035;
	mul.lo.s32 	%r3037, %r9, %r3034;
	cvt.u64.u32 	%rd14513, %r3037;
	and.b64  	%rd14514, %rd14476, 4294967295;
	mad.lo.s64 	%rd14515, %rd3, %rd14513, %rd14514;
	shr.u64 	%rd14516, %rd14515, 32;
	and.b64  	%rd14517, %rd14480, 4294967295;
	add.s64 	%rd14518, %rd14516, %rd14517;
	mad.lo.s64 	%rd14519, %rd4, %rd14513, %rd14518;
	cvt.u32.u64 	%r3038, %rd14519;
	shr.u64 	%rd14520, %rd14519, 32;
	and.b64  	%rd14521, %rd14484, 4294967295;
	add.s64 	%rd14522, %rd14520, %rd14521;
	mad.lo.s64 	%rd14523, %rd5, %rd14513, %rd14522;
	shr.u64 	%rd14524, %rd14523, 32;
	and.b64  	%rd14525, %rd14488, 4294967295;
	add.s64 	%rd14526, %rd14524, %rd14525;
	mad.lo.s64 	%rd14527, %rd6, %rd14513, %rd14526;
	shr.u64 	%rd14528, %rd14527, 32;
	and.b64  	%rd14529, %rd14492, 4294967295;
	add.s64 	%rd14530, %rd14528, %rd14529;
	mad.lo.s64 	%rd14531, %rd7, %rd14513, %rd14530;
	shr.u64 	%rd14532, %rd14531, 32;
	and.b64  	%rd14533, %rd14496, 4294967295;
	add.s64 	%rd14534, %rd14532, %rd14533;
	mad.lo.s64 	%rd14535, %rd8, %rd14513, %rd14534;
	shr.u64 	%rd14536, %rd14535, 32;
	and.b64  	%rd14537, %rd14500, 4294967295;
	add.s64 	%rd14538, %rd14536, %rd14537;
	mad.lo.s64 	%rd14539, %rd9, %rd14513, %rd14538;
	shr.u64 	%rd14540, %rd14539, 32;
	and.b64  	%rd14541, %rd14503, 4294967295;
	add.s64 	%rd14542, %rd14540, %rd14541;
	mad.lo.s64 	%rd14543, %rd10, %rd14513, %rd14542;
	shr.u64 	%rd14544, %rd14543, 32;
	and.b64  	%rd14545, %rd14506, 4294967295;
	add.s64 	%rd14546, %rd14544, %rd14545;
	shr.u64 	%rd14547, %rd14546, 32;
	and.b64  	%rd14548, %rd14509, 4294967295;
	add.s64 	%rd14549, %rd14547, %rd14548;
	shr.u64 	%rd14550, %rd14549, 32;
	and.b64  	%rd14551, %rd14512, 4294967295;
	add.s64 	%rd14552, %rd14550, %rd14551;
	{ .reg .b32 tmp; mov.b64 {tmp, %r3039}, %rd14552; }
	add.s32 	%r3040, %r3036, %r3039;
	mul.lo.s32 	%r3041, %r9, %r3038;
	cvt.u64.u32 	%rd14553, %r3041;
	and.b64  	%rd14554, %rd14519, 4294967295;
	mad.lo.s64 	%rd14555, %rd3, %rd14553, %rd14554;
	shr.u64 	%rd14556, %rd14555, 32;
	and.b64  	%rd14557, %rd14523, 4294967295;
	add.s64 	%rd14558, %rd14556, %rd14557;
	mad.lo.s64 	%rd14559, %rd4, %rd14553, %rd14558;
	cvt.u32.u64 	%r3042, %rd14559;
	shr.u64 	%rd14560, %rd14559, 32;
	and.b64  	%rd14561, %rd14527, 4294967295;
	add.s64 	%rd14562, %rd14560, %rd14561;
	mad.lo.s64 	%rd14563, %rd5, %rd14553, %rd14562;
	shr.u64 	%rd14564, %rd14563, 32;
	and.b64  	%rd14565, %rd14531, 4294967295;
	add.s64 	%rd14566, %rd14564, %rd14565;
	mad.lo.s64 	%rd14567, %rd6, %rd14553, %rd14566;
	shr.u64 	%rd14568, %rd14567, 32;
	and.b64  	%rd14569, %rd14535, 4294967295;
	add.s64 	%rd14570, %rd14568, %rd14569;
	mad.lo.s64 	%rd14571, %rd7, %rd14553, %rd14570;
	shr.u64 	%rd14572, %rd14571, 32;
	and.b64  	%rd14573, %rd14539, 4294967295;
	add.s64 	%rd14574, %rd14572, %rd14573;
	mad.lo.s64 	%rd14575, %rd8, %rd14553, %rd14574;
	shr.u64 	%rd14576, %rd14575, 32;
	and.b64  	%rd14577, %rd14543, 4294967295;
	add.s64 	%rd14578, %rd14576, %rd14577;
	mad.lo.s64 	%rd14579, %rd9, %rd14553, %rd14578;
	shr.u64 	%rd14580, %rd14579, 32;
	and.b64  	%rd14581, %rd14546, 4294967295;
	add.s64 	%rd14582, %rd14580, %rd14581;
	mad.lo.s64 	%rd14583, %rd10, %rd14553, %rd14582;
	shr.u64 	%rd14584, %rd14583, 32;
	and.b64  	%rd14585, %rd14549, 4294967295;
	add.s64 	%rd14586, %rd14584, %rd14585;
	shr.u64 	%rd14587, %rd14586, 32;
	and.b64  	%rd14588, %rd14552, 4294967295;
	add.s64 	%rd14589, %rd14587, %rd14588;
	{ .reg .b32 tmp; mov.b64 {tmp, %r3043}, %rd14589; }
	add.s32 	%r3044, %r3040, %r3043;
	mul.lo.s32 	%r3045, %r9, %r3042;
	cvt.u64.u32 	%rd14590, %r3045;
	and.b64  	%rd14591, %rd14559, 4294967295;
	mad.lo.s64 	%rd14592, %rd3, %rd14590, %rd14591;
	shr.u64 	%rd14593, %rd14592, 32;
	and.b64  	%rd14594, %rd14563, 4294967295;
	add.s64 	%rd14595, %rd14593, %rd14594;
	mad.lo.s64 	%rd14596, %rd4, %rd14590, %rd14595;
	cvt.u32.u64 	%r3046, %rd14596;
	shr.u64 	%rd14597, %rd14596, 32;
	and.b64  	%rd14598, %rd14567, 4294967295;
	add.s64 	%rd14599, %rd14597, %rd14598;
	mad.lo.s64 	%rd14600, %rd5, %rd14590, %rd14599;
	shr.u64 	%rd14601, %rd14600, 32;
	and.b64  	%rd14602, %rd14571, 4294967295;
	add.s64 	%rd14603, %rd14601, %rd14602;
	mad.lo.s64 	%rd14604, %rd6, %rd14590, %rd14603;
	shr.u64 	%rd14605, %rd14604, 32;
	and.b64  	%rd14606, %rd14575, 4294967295;
	add.s64 	%rd14607, %rd14605, %rd14606;
	mad.lo.s64 	%rd14608, %rd7, %rd14590, %rd14607;
	shr.u64 	%rd14609, %rd14608, 32;
	and.b64  	%rd14610, %rd14579, 4294967295;
	add.s64 	%rd14611, %rd14609, %rd14610;
	mad.lo.s64 	%rd14612, %rd8, %rd14590, %rd14611;
	shr.u64 	%rd14613, %rd14612, 32;
	and.b64  	%rd14614, %rd14583, 4294967295;
	add.s64 	%rd14615, %rd14613, %rd14614;
	mad.lo.s64 	%rd14616, %rd9, %rd14590, %rd14615;
	shr.u64 	%rd14617, %rd14616, 32;
	and.b64  	%rd14618, %rd14586, 4294967295;
	add.s64 	%rd14619, %rd14617, %rd14618;
	mad.lo.s64 	%rd14620, %rd10, %rd14590, %rd14619;
	shr.u64 	%rd14621, %rd14620, 32;
	and.b64  	%rd14622, %rd14589, 4294967295;
	add.s64 	%rd14623, %rd14621, %rd14622;
	{ .reg .b32 tmp; mov.b64 {tmp, %r3047}, %rd14623; }
	add.s32 	%r3048, %r3044, %r3047;
	mul.lo.s32 	%r3049, %r9, %r3046;
	cvt.u64.u32 	%rd14624, %r3049;
	and.b64  	%rd14625, %rd14596, 4294967295;
	mad.lo.s64 	%rd14626, %rd3, %rd14624, %rd14625;
	shr.u64 	%rd14627, %rd14626, 32;
	and.b64  	%rd14628, %rd14600, 4294967295;
	add.s64 	%rd14629, %rd14627, %rd14628;
	mad.lo.s64 	%rd48991, %rd4, %rd14624, %rd14629;
	shr.u64 	%rd14630, %rd48991, 32;
	and.b64  	%rd14631, %rd14604, 4294967295;
	add.s64 	%rd14632, %rd14630, %rd14631;
	mad.lo.s64 	%rd48992, %rd5, %rd14624, %rd14632;
	cvt.u32.u64 	%r1121, %rd48992;
	shr.u64 	%rd14633, %rd48992, 32;
	and.b64  	%rd14634, %rd14608, 4294967295;
	add.s64 	%rd14635, %rd14633, %rd14634;
	mad.lo.s64 	%rd48993, %rd6, %rd14624, %rd14635;
	cvt.u32.u64 	%r1122, %rd48993;
	shr.u64 	%rd14636, %rd48993, 32;
	and.b64  	%rd14637, %rd14612, 4294967295;
	add.s64 	%rd14638, %rd14636, %rd14637;
	mad.lo.s64 	%rd48994, %rd7, %rd14624, %rd14638;
	cvt.u32.u64 	%r1123, %rd48994;
	shr.u64 	%rd14639, %rd48994, 32;
	and.b64  	%rd14640, %rd14616, 4294967295;
	add.s64 	%rd14641, %rd14639, %rd14640;
	mad.lo.s64 	%rd48995, %rd8, %rd14624, %rd14641;
	cvt.u32.u64 	%r1124, %rd48995;
	shr.u64 	%rd14642, %rd48995, 32;
	and.b64  	%rd14643, %rd14620, 4294967295;
	add.s64 	%rd14644, %rd14642, %rd14643;
	mad.lo.s64 	%rd48996, %rd9, %rd14624, %rd14644;
	cvt.u32.u64 	%r1125, %rd48996;
	shr.u64 	%rd14645, %rd48996, 32;
	and.b64  	%rd14646, %rd14623, 4294967295;
	add.s64 	%rd14647, %rd14645, %rd14646;
	mad.lo.s64 	%rd48997, %rd10, %rd14624, %rd14647;
	cvt.u32.u64 	%r1126, %rd48997;
	{ .reg .b32 tmp; mov.b64 {tmp, %r3050}, %rd48997; }
	add.s32 	%r6748, %r3048, %r3050;
	setp.gt.u32 	%p519, %r6748, %r3018;
	@%p519 bra 	$L__BB0_1253;
	cvt.u32.u64 	%r3051, %rd10;
	setp.lt.u32 	%p520, %r6748, %r3051;
	@%p520 bra 	$L__BB0_1254;
	cvt.u32.u64 	%r3052, %rd9;
	setp.lt.u32 	%p521, %r3052, %r1126;
	@%p521 bra 	$L__BB0_1253;
	cvt.u32.u64 	%r3053, %rd9;
	setp.gt.u32 	%p522, %r3053, %r1126;
	@%p522 bra 	$L__BB0_1254;
	cvt.u32.u64 	%r3054, %rd8;
	setp.lt.u32 	%p523, %r3054, %r1125;
	@%p523 bra 	$L__BB0_1253;
	cvt.u32.u64 	%r3055, %rd8;
	setp.gt.u32 	%p524, %r3055, %r1125;
	@%p524 bra 	$L__BB0_1254;
	cvt.u32.u64 	%r3056, %rd7;
	setp.lt.u32 	%p525, %r3056, %r1124;
	@%p525 bra 	$L__BB0_1253;
	cvt.u32.u64 	%r3057, %rd7;
	setp.gt.u32 	%p526, %r3057, %r1124;
	@%p526 bra 	$L__BB0_1254;
	cvt.u32.u64 	%r3058, %rd6;
	setp.lt.u32 	%p527, %r3058, %r1123;
	@%p527 bra 	$L__BB0_1253;
	cvt.u32.u64 	%r3059, %rd6;
	setp.gt.u32 	%p528, %r3059, %r1123;
	@%p528 bra 	$L__BB0_1254;
	cvt.u32.u64 	%r3060, %rd5;
	setp.lt.u32 	%p529, %r3060, %r1122;
	@%p529 bra 	$L__BB0_1253;
	cvt.u32.u64 	%r3061, %rd5;
	setp.gt.u32 	%p530, %r3061, %r1122;
	@%p530 bra 	$L__BB0_1254;
	cvt.u32.u64 	%r3062, %rd4;
	setp.lt.u32 	%p531, %r3062, %r1121;
	@%p531 bra 	$L__BB0_1253;
	cvt.u32.u64 	%r3063, %rd4;
	cvt.u32.u64 	%r3064, %rd3;
	setp.gt.u32 	%p532, %r3063, %r1121;
	cvt.u32.u64 	%r3065, %rd48991;
	setp.gt.u32 	%p533, %r3064, %r3065;
	or.pred  	%p534, %p532, %p533;
	@%p534 bra 	$L__BB0_1254;
$L__BB0_1253:
	cvt.u32.u64 	%r3066, %rd10;
	and.b64  	%rd14649, %rd48991, 4294967295;
	sub.s64 	%rd48991, %rd14649, %rd3;
	shr.u64 	%rd14650, %rd48991, 63;
	and.b64  	%rd14651, %rd48992, 4294967295;
	add.s64 	%rd14652, %rd14650, %rd4;
	sub.s64 	%rd48992, %rd14651, %rd14652;
	shr.u64 	%rd14653, %rd48992, 63;
	and.b64  	%rd14654, %rd48993, 4294967295;
	add.s64 	%rd14655, %rd14653, %rd5;
	sub.s64 	%rd48993, %rd14654, %rd14655;
	shr.u64 	%rd14656, %rd48993, 63;
	and.b64  	%rd14657, %rd48994, 4294967295;
	add.s64 	%rd14658, %rd14656, %rd6;
	sub.s64 	%rd48994, %rd14657, %rd14658;
	shr.u64 	%rd14659, %rd48994, 63;
	and.b64  	%rd14660, %rd48995, 4294967295;
	add.s64 	%rd14661, %rd14659, %rd7;
	sub.s64 	%rd48995, %rd14660, %rd14661;
	shr.u64 	%rd14662, %rd48995, 63;
	and.b64  	%rd14663, %rd48996, 4294967295;
	add.s64 	%rd14664, %rd14662, %rd8;
	sub.s64 	%rd48996, %rd14663, %rd14664;
	shr.u64 	%rd14665, %rd48996, 63;
	and.b64  	%rd14666, %rd48997, 4294967295;
	add.s64 	%rd14667, %rd14665, %rd9;
	sub.s64 	%rd48997, %rd14666, %rd14667;
	shr.u64 	%rd14668, %rd48997, 63;
	cvt.u32.u64 	%r3067, %rd14668;
	add.s32 	%r3068, %r3066, %r3067;
	sub.s32 	%r6748, %r6748, %r3068;
$L__BB0_1254:
	cvt.u32.u64 	%r3069, %rd10;
	cvt.u64.u32 	%rd2217, %r6717;
	and.b64  	%rd2218, %rd48991, 4294967295;
	mul.lo.s64 	%rd14669, %rd2218, %rd2217;
	cvt.u32.u64 	%r3070, %rd14669;
	shr.u64 	%rd14670, %rd14669, 32;
	and.b64  	%rd2219, %rd48992, 4294967295;
	mad.lo.s64 	%rd14671, %rd2219, %rd2217, %rd14670;
	shr.u64 	%rd14672, %rd14671, 32;
	and.b64  	%rd2220, %rd48993, 4294967295;
	mad.lo.s64 	%rd14673, %rd2220, %rd2217, %rd14672;
	shr.u64 	%rd14674, %rd14673, 32;
	and.b64  	%rd2221, %rd48994, 4294967295;
	mad.lo.s64 	%rd14675, %rd2221, %rd2217, %rd14674;
	shr.u64 	%rd14676, %rd14675, 32;
	and.b64  	%rd2222, %rd48995, 4294967295;
	mad.lo.s64 	%rd14677, %rd2222, %rd2217, %rd14676;
	shr.u64 	%rd14678, %rd14677, 32;
	and.b64  	%rd2223, %rd48996, 4294967295;
	mad.lo.s64 	%rd14679, %rd2223, %rd2217, %rd14678;
	shr.u64 	%rd14680, %rd14679, 32;
	and.b64  	%rd2224, %rd48997, 4294967295;
	mad.lo.s64 	%rd14681, %rd2224, %rd2217, %rd14680;
	shr.u64 	%rd14682, %rd14681, 32;
	cvt.u64.u32 	%rd2225, %r6748;
	mul.wide.u32 	%rd14683, %r6748, %r6717;
	add.s64 	%rd14684, %rd14682, %rd14683;
	shr.u64 	%rd14685, %rd14684, 32;
	and.b64  	%rd14686, %rd14671, 4294967295;
	mad.lo.s64 	%rd14687, %rd2168, %rd2218, %rd14686;
	shr.u64 	%rd14688, %rd14687, 32;
	and.b64  	%rd14689, %rd14673, 4294967295;
	add.s64 	%rd14690, %rd14688, %rd14689;
	mad.lo.s64 	%rd14691, %rd2168, %rd2219, %rd14690;
	shr.u64 	%rd14692, %rd14691, 32;
	and.b64  	%rd14693, %rd14675, 4294967295;
	add.s64 	%rd14694, %rd14692, %rd14693;
	mad.lo.s64 	%rd14695, %rd2168, %rd2220, %rd14694;
	shr.u64 	%rd14696, %rd14695, 32;
	and.b64  	%rd14697, %rd14677, 4294967295;
	add.s64 	%rd14698, %rd14696, %rd14697;
	mad.lo.s64 	%rd14699, %rd2168, %rd2221, %rd14698;
	shr.u64 	%rd14700, %rd14699, 32;
	and.b64  	%rd14701, %rd14679, 4294967295;
	add.s64 	%rd14702, %rd14700, %rd14701;
	mad.lo.s64 	%rd14703, %rd2168, %rd2222, %rd14702;
	shr.u64 	%rd14704, %rd14703, 32;
	and.b64  	%rd14705, %rd14681, 4294967295;
	add.s64 	%rd14706, %rd14704, %rd14705;
	mad.lo.s64 	%rd14707, %rd2168, %rd2223, %rd14706;
	shr.u64 	%rd14708, %rd14707, 32;
	and.b64  	%rd14709, %rd14684, 4294967295;
	add.s64 	%rd14710, %rd14708, %rd14709;
	mad.lo.s64 	%rd14711, %rd2168, %rd2224, %rd14710;
	shr.u64 	%rd14712, %rd14711, 32;
	add.s64 	%rd14713, %rd14712, %rd14685;
	mad.lo.s64 	%rd14714, %rd2168, %rd2225, %rd14713;
	shr.u64 	%rd14715, %rd14714, 32;
	and.b64  	%rd14716, %rd14691, 4294967295;
	mad.lo.s64 	%rd14717, %rd2170, %rd2218, %rd14716;
	shr.u64 	%rd14718, %rd14717, 32;
	and.b64  	%rd14719, %rd14695, 4294967295;
	add.s64 	%rd14720, %rd14718, %rd14719;
	mad.lo.s64 	%rd14721, %rd2170, %rd2219, %rd14720;
	shr.u64 	%rd14722, %rd14721, 32;
	and.b64  	%rd14723, %rd14699, 4294967295;
	add.s64 	%rd14724, %rd14722, %rd14723;
	mad.lo.s64 	%rd14725, %rd2170, %rd2220, %rd14724;
	shr.u64 	%rd14726, %rd14725, 32;
	and.b64  	%rd14727, %rd14703, 4294967295;
	add.s64 	%rd14728, %rd14726, %rd14727;
	mad.lo.s64 	%rd14729, %rd2170, %rd2221, %rd14728;
	shr.u64 	%rd14730, %rd14729, 32;
	and.b64  	%rd14731, %rd14707, 4294967295;
	add.s64 	%rd14732, %rd14730, %rd14731;
	mad.lo.s64 	%rd14733, %rd2170, %rd2222, %rd14732;
	shr.u64 	%rd14734, %rd14733, 32;
	and.b64  	%rd14735, %rd14711, 4294967295;
	add.s64 	%rd14736, %rd14734, %rd14735;
	mad.lo.s64 	%rd14737, %rd2170, %rd2223, %rd14736;
	shr.u64 	%rd14738, %rd14737, 32;
	and.b64  	%rd14739, %rd14714, 4294967295;
	add.s64 	%rd14740, %rd14738, %rd14739;
	mad.lo.s64 	%rd14741, %rd2170, %rd2224, %rd14740;
	shr.u64 	%rd14742, %rd14741, 32;
	add.s64 	%rd14743, %rd14742, %rd14715;
	mad.lo.s64 	%rd14744, %rd2170, %rd2225, %rd14743;
	shr.u64 	%rd14745, %rd14744, 32;
	and.b64  	%rd14746, %rd14721, 4294967295;
	mad.lo.s64 	%rd14747, %rd2172, %rd2218, %rd14746;
	shr.u64 	%rd14748, %rd14747, 32;
	and.b64  	%rd14749, %rd14725, 4294967295;
	add.s64 	%rd14750, %rd14748, %rd14749;
	mad.lo.s64 	%rd14751, %rd2172, %rd2219, %rd14750;
	shr.u64 	%rd14752, %rd14751, 32;
	and.b64  	%rd14753, %rd14729, 4294967295;
	add.s64 	%rd14754, %rd14752, %rd14753;
	mad.lo.s64 	%rd14755, %rd2172, %rd2220, %rd14754;
	shr.u64 	%rd14756, %rd14755, 32;
	and.b64  	%rd14757, %rd14733, 4294967295;
	add.s64 	%rd14758, %rd14756, %rd14757;
	mad.lo.s64 	%rd14759, %rd2172, %rd2221, %rd14758;
	shr.u64 	%rd14760, %rd14759, 32;
	and.b64  	%rd14761, %rd14737, 4294967295;
	add.s64 	%rd14762, %rd14760, %rd14761;
	mad.lo.s64 	%rd14763, %rd2172, %rd2222, %rd14762;
	shr.u64 	%rd14764, %rd14763, 32;
	and.b64  	%rd14765, %rd14741, 4294967295;
	add.s64 	%rd14766, %rd14764, %rd14765;
	mad.lo.s64 	%rd14767, %rd2172, %rd2223, %rd14766;
	shr.u64 	%rd14768, %rd14767, 32;
	and.b64  	%rd14769, %rd14744, 4294967295;
	add.s64 	%rd14770, %rd14768, %rd14769;
	mad.lo.s64 	%rd14771, %rd2172, %rd2224, %rd14770;
	shr.u64 	%rd14772, %rd14771, 32;
	add.s64 	%rd14773, %rd14772, %rd14745;
	mad.lo.s64 	%rd14774, %rd2172, %rd2225, %rd14773;
	shr.u64 	%rd14775, %rd14774, 32;
	and.b64  	%rd14776, %rd14751, 4294967295;
	mad.lo.s64 	%rd14777, %rd2174, %rd2218, %rd14776;
	shr.u64 	%rd14778, %rd14777, 32;
	and.b64  	%rd14779, %rd14755, 4294967295;
	add.s64 	%rd14780, %rd14778, %rd14779;
	mad.lo.s64 	%rd14781, %rd2174, %rd2219, %rd14780;
	shr.u64 	%rd14782, %rd14781, 32;
	and.b64  	%rd14783, %rd14759, 4294967295;
	add.s64 	%rd14784, %rd14782, %rd14783;
	mad.lo.s64 	%rd14785, %rd2174, %rd2220, %rd14784;
	shr.u64 	%rd14786, %rd14785, 32;
	and.b64  	%rd14787, %rd14763, 4294967295;
	add.s64 	%rd14788, %rd14786, %rd14787;
	mad.lo.s64 	%rd14789, %rd2174, %rd2221, %rd14788;
	shr.u64 	%rd14790, %rd14789, 32;
	and.b64  	%rd14791, %rd14767, 4294967295;
	add.s64 	%rd14792, %rd14790, %rd14791;
	mad.lo.s64 	%rd14793, %rd2174, %rd2222, %rd14792;
	shr.u64 	%rd14794, %rd14793, 32;
	and.b64  	%rd14795, %rd14771, 4294967295;
	add.s64 	%rd14796, %rd14794, %rd14795;
	mad.lo.s64 	%rd14797, %rd2174, %rd2223, %rd14796;
	shr.u64 	%rd14798, %rd14797, 32;
	and.b64  	%rd14799, %rd14774, 4294967295;
	add.s64 	%rd14800, %rd14798, %rd14799;
	mad.lo.s64 	%rd14801, %rd2174, %rd2224, %rd14800;
	shr.u64 	%rd14802, %rd14801, 32;
	add.s64 	%rd14803, %rd14802, %rd14775;
	mad.lo.s64 	%rd14804, %rd2174, %rd2225, %rd14803;
	shr.u64 	%rd14805, %rd14804, 32;
	and.b64  	%rd14806, %rd14781, 4294967295;
	mad.lo.s64 	%rd14807, %rd2176, %rd2218, %rd14806;
	shr.u64 	%rd14808, %rd14807, 32;
	and.b64  	%rd14809, %rd14785, 4294967295;
	add.s64 	%rd14810, %rd14808, %rd14809;
	mad.lo.s64 	%rd14811, %rd2176, %rd2219, %rd14810;
	shr.u64 	%rd14812, %rd14811, 32;
	and.b64  	%rd14813, %rd14789, 4294967295;
	add.s64 	%rd14814, %rd14812, %rd14813;
	mad.lo.s64 	%rd14815, %rd2176, %rd2220, %rd14814;
	shr.u64 	%rd14816, %rd14815, 32;
	and.b64  	%rd14817, %rd14793, 4294967295;
	add.s64 	%rd14818, %rd14816, %rd14817;
	mad.lo.s64 	%rd14819, %rd2176, %rd2221, %rd14818;
	shr.u64 	%rd14820, %rd14819, 32;
	and.b64  	%rd14821, %rd14797, 4294967295;
	add.s64 	%rd14822, %rd14820, %rd14821;
	mad.lo.s64 	%rd14823, %rd2176, %rd2222, %rd14822;
	shr.u64 	%rd14824, %rd14823, 32;
	and.b64  	%rd14825, %rd14801, 4294967295;
	add.s64 	%rd14826, %rd14824, %rd14825;
	mad.lo.s64 	%rd14827, %rd2176, %rd2223, %rd14826;
	shr.u64 	%rd14828, %rd14827, 32;
	and.b64  	%rd14829, %rd14804, 4294967295;
	add.s64 	%rd14830, %rd14828, %rd14829;
	mad.lo.s64 	%rd14831, %rd2176, %rd2224, %rd14830;
	shr.u64 	%rd14832, %rd14831, 32;
	add.s64 	%rd14833, %rd14832, %rd14805;
	mad.lo.s64 	%rd14834, %rd2176, %rd2225, %rd14833;
	shr.u64 	%rd14835, %rd14834, 32;
	and.b64  	%rd14836, %rd14811, 4294967295;
	mad.lo.s64 	%rd14837, %rd2178, %rd2218, %rd14836;
	shr.u64 	%rd14838, %rd14837, 32;
	and.b64  	%rd14839, %rd14815, 4294967295;
	add.s64 	%rd14840, %rd14838, %rd14839;
	mad.lo.s64 	%rd14841, %rd2178, %rd2219, %rd14840;
	shr.u64 	%rd14842, %rd14841, 32;
	and.b64  	%rd14843, %rd14819, 4294967295;
	add.s64 	%rd14844, %rd14842, %rd14843;
	mad.lo.s64 	%rd14845, %rd2178, %rd2220, %rd14844;
	shr.u64 	%rd14846, %rd14845, 32;
	and.b64  	%rd14847, %rd14823, 4294967295;
	add.s64 	%rd14848, %rd14846, %rd14847;
	mad.lo.s64 	%rd14849, %rd2178, %rd2221, %rd14848;
	shr.u64 	%rd14850, %rd14849, 32;
	and.b64  	%rd14851, %rd14827, 4294967295;
	add.s64 	%rd14852, %rd14850, %rd14851;
	mad.lo.s64 	%rd14853, %rd2178, %rd2222, %rd14852;
	shr.u64 	%rd14854, %rd14853, 32;
	and.b64  	%rd14855, %rd14831, 4294967295;
	add.s64 	%rd14856, %rd14854, %rd14855;
	mad.lo.s64 	%rd14857, %rd2178, %rd2223, %rd14856;
	shr.u64 	%rd14858, %rd14857, 32;
	and.b64  	%rd14859, %rd14834, 4294967295;
	add.s64 	%rd14860, %rd14858, %rd14859;
	mad.lo.s64 	%rd14861, %rd2178, %rd2224, %rd14860;
	shr.u64 	%rd14862, %rd14861, 32;
	add.s64 	%rd14863, %rd14862, %rd14835;
	mad.lo.s64 	%rd14864, %rd2178, %rd2225, %rd14863;
	shr.u64 	%rd14865, %rd14864, 32;
	and.b64  	%rd14866, %rd14841, 4294967295;
	mad.lo.s64 	%rd14867, %rd2218, %rd2180, %rd14866;
	shr.u64 	%rd14868, %rd14867, 32;
	and.b64  	%rd14869, %rd14845, 4294967295;
	add.s64 	%rd14870, %rd14868, %rd14869;
	mad.lo.s64 	%rd14871, %rd2219, %rd2180, %rd14870;
	shr.u64 	%rd14872, %rd14871, 32;
	and.b64  	%rd14873, %rd14849, 4294967295;
	add.s64 	%rd14874, %rd14872, %rd14873;
	mad.lo.s64 	%rd14875, %rd2220, %rd2180, %rd14874;
	shr.u64 	%rd14876, %rd14875, 32;
	and.b64  	%rd14877, %rd14853, 4294967295;
	add.s64 	%rd14878, %rd14876, %rd14877;
	mad.lo.s64 	%rd14879, %rd2221, %rd2180, %rd14878;
	shr.u64 	%rd14880, %rd14879, 32;
	and.b64  	%rd14881, %rd14857, 4294967295;
	add.s64 	%rd14882, %rd14880, %rd14881;
	mad.lo.s64 	%rd14883, %rd2222, %rd2180, %rd14882;
	shr.u64 	%rd14884, %rd14883, 32;
	and.b64  	%rd14885, %rd14861, 4294967295;
	add.s64 	%rd14886, %rd14884, %rd14885;
	mad.lo.s64 	%rd14887, %rd2223, %rd2180, %rd14886;
	shr.u64 	%rd14888, %rd14887, 32;
	and.b64  	%rd14889, %rd14864, 4294967295;
	add.s64 	%rd14890, %rd14888, %rd14889;
	mad.lo.s64 	%rd14891, %rd2224, %rd2180, %rd14890;
	shr.u64 	%rd14892, %rd14891, 32;
	add.s64 	%rd14893, %rd14892, %rd14865;
	mad.lo.s64 	%rd14894, %rd2225, %rd2180, %rd14893;
	{ .reg .b32 tmp; mov.b64 {tmp, %r3071}, %rd14894; }
	mul.lo.s32 	%r3072, %r9, %r3070;
	cvt.u64.u32 	%rd14895, %r3072;
	and.b64  	%rd14896, %rd14669, 4294967295;
	mad.lo.s64 	%rd14897, %rd3, %rd14895, %rd14896;
	shr.u64 	%rd14898, %rd14897, 32;
	and.b64  	%rd14899, %rd14687, 4294967295;
	add.s64 	%rd14900, %rd14898, %rd14899;
	mad.lo.s64 	%rd14901, %rd4, %rd14895, %rd14900;
	cvt.u32.u64 	%r3073, %rd14901;
	shr.u64 	%rd14902, %rd14901, 32;
	and.b64  	%rd14903, %rd14717, 4294967295;
	add.s64 	%rd14904, %rd14902, %rd14903;
	mad.lo.s64 	%rd14905, %rd5, %rd14895, %rd14904;
	shr.u64 	%rd14906, %rd14905, 32;
	and.b64  	%rd14907, %rd14747, 4294967295;
	add.s64 	%rd14908, %rd14906, %rd14907;
	mad.lo.s64 	%rd14909, %rd6, %rd14895, %rd14908;
	shr.u64 	%rd14910, %rd14909, 32;
	and.b64  	%rd14911, %rd14777, 4294967295;
	add.s64 	%rd14912, %rd14910, %rd14911;
	mad.lo.s64 	%rd14913, %rd7, %rd14895, %rd14912;
	shr.u64 	%rd14914, %rd14913, 32;
	and.b64  	%rd14915, %rd14807, 4294967295;
	add.s64 	%rd14916, %rd14914, %rd14915;
	mad.lo.s64 	%rd14917, %rd8, %rd14895, %rd14916;
	shr.u64 	%rd14918, %rd14917, 32;
	and.b64  	%rd14919, %rd14837, 4294967295;
	add.s64 	%rd14920, %rd14918, %rd14919;
	mad.lo.s64 	%rd14921, %rd9, %rd14895, %rd14920;
	shr.u64 	%rd14922, %rd14921, 32;
	and.b64  	%rd14923, %rd14867, 4294967295;
	add.s64 	%rd14924, %rd14922, %rd14923;
	mad.lo.s64 	%rd14925, %rd10, %rd14895, %rd14924;
	shr.u64 	%rd14926, %rd14925, 32;
	and.b64  	%rd14927, %rd14871, 4294967295;
	add.s64 	%rd14928, %rd14926, %rd14927;
	shr.u64 	%rd14929, %rd14928, 32;
	and.b64  	%rd14930, %rd14875, 4294967295;
	add.s64 	%rd14931, %rd14929, %rd14930;
	shr.u64 	%rd14932, %rd14931, 32;
	and.b64  	%rd14933, %rd14879, 4294967295;
	add.s64 	%rd14934, %rd14932, %rd14933;
	shr.u64 	%rd14935, %rd14934, 32;
	and.b64  	%rd14936, %rd14883, 4294967295;
	add.s64 	%rd14937, %rd14935, %rd14936;
	shr.u64 	%rd14938, %rd14937, 32;
	and.b64  	%rd14939, %rd14887, 4294967295;
	add.s64 	%rd14940, %rd14938, %rd14939;
	shr.u64 	%rd14941, %rd14940, 32;
	and.b64  	%rd14942, %rd14891, 4294967295;
	add.s64 	%rd14943, %rd14941, %rd14942;
	shr.u64 	%rd14944, %rd14943, 32;
	and.b64  	%rd14945, %rd14894, 4294967295;
	add.s64 	%rd14946, %rd14944, %rd14945;
	{ .reg .b32 tmp; mov.b64 {tmp, %r3074}, %rd14946; }
	add.s32 	%r3075, %r3071, %r3074;
	mul.lo.s32 	%r3076, %r9, %r3073;
	cvt.u64.u32 	%rd14947, %r3076;
	and.b64  	%rd14948, %rd14901, 4294967295;
	mad.lo.s64 	%rd14949, %rd3, %rd14947, %rd14948;
	shr.u64 	%rd14950, %rd14949, 32;
	and.b64  	%rd14951, %rd14905, 4294967295;
	add.s64 	%rd14952, %rd14950, %rd14951;
	mad.lo.s64 	%rd14953, %rd4, %rd14947, %rd14952;
	cvt.u32.u64 	%r3077, %rd14953;
	shr.u64 	%rd14954, %rd14953, 32;
	and.b64  	%rd14955, %rd14909, 4294967295;
	add.s64 	%rd14956, %rd14954, %rd14955;
	mad.lo.s64 	%rd14957, %rd5, %rd14947, %rd14956;
	shr.u64 	%rd14958, %rd14957, 32;
	and.b64  	%rd14959, %rd14913, 4294967295;
	add.s64 	%rd14960, %rd14958, %rd14959;
	mad.lo.s64 	%rd14961, %rd6, %rd14947, %rd14960;
	shr.u64 	%rd14962, %rd14961, 32;
	and.b64  	%rd14963, %rd14917, 4294967295;
	add.s64 	%rd14964, %rd14962, %rd14963;
	mad.lo.s64 	%rd14965, %rd7, %rd14947, %rd14964;
	shr.u64 	%rd14966, %rd14965, 32;
	and.b64  	%rd14967, %rd14921, 4294967295;
	add.s64 	%rd14968, %rd14966, %rd14967;
	mad.lo.s64 	%rd14969, %rd8, %rd14947, %rd14968;
	shr.u64 	%rd14970, %rd14969, 32;
	and.b64  	%rd14971, %rd14925, 4294967295;
	add.s64 	%rd14972, %rd14970, %rd14971;
	mad.lo.s64 	%rd14973, %rd9, %rd14947, %rd14972;
	shr.u64 	%rd14974, %rd14973, 32;
	and.b64  	%rd14975, %rd14928, 4294967295;
	add.s64 	%rd14976, %rd14974, %rd14975;
	mad.lo.s64 	%rd14977, %rd10, %rd14947, %rd14976;
	shr.u64 	%rd14978, %rd14977, 32;
	and.b64  	%rd14979, %rd14931, 4294967295;
	add.s64 	%rd14980, %rd14978, %rd14979;
	shr.u64 	%rd14981, %rd14980, 32;
	and.b64  	%rd14982, %rd14934, 4294967295;
	add.s64 	%rd14983, %rd14981, %rd14982;
	shr.u64 	%rd14984, %rd14983, 32;
	and.b64  	%rd14985, %rd14937, 4294967295;
	add.s64 	%rd14986, %rd14984, %rd14985;
	shr.u64 	%rd14987, %rd14986, 32;
	and.b64  	%rd14988, %rd14940, 4294967295;
	add.s64 	%rd14989, %rd14987, %rd14988;
	shr.u64 	%rd14990, %rd14989, 32;
	and.b64  	%rd14991, %rd14943, 4294967295;
	add.s64 	%rd14992, %rd14990, %rd14991;
	shr.u64 	%rd14993, %rd14992, 32;
	and.b64  	%rd14994, %rd14946, 4294967295;
	add.s64 	%rd14995, %rd14993, %rd14994;
	{ .reg .b32 tmp; mov.b64 {tmp, %r3078}, %rd14995; }
	add.s32 	%r3079, %r3075, %r3078;
	mul.lo.s32 	%r3080, %r9, %r3077;
	cvt.u64.u32 	%rd14996, %r3080;
	and.b64  	%rd14997, %rd14953, 4294967295;
	mad.lo.s64 	%rd14998, %rd3, %rd14996, %rd14997;
	shr.u64 	%rd14999, %rd14998, 32;
	and.b64  	%rd15000, %rd14957, 4294967295;
	add.s64 	%rd15001, %rd14999, %rd15000;
	mad.lo.s64 	%rd15002, %rd4, %rd14996, %rd15001;
	cvt.u32.u64 	%r3081, %rd15002;
	shr.u64 	%rd15003, %rd15002, 32;
	and.b64  	%rd15004, %rd14961, 4294967295;
	add.s64 	%rd15005, %rd15003, %rd15004;
	mad.lo.s64 	%rd15006, %rd5, %rd14996, %rd15005;
	shr.u64 	%rd15007, %rd15006, 32;
	and.b64  	%rd15008, %rd14965, 4294967295;
	add.s64 	%rd15009, %rd15007, %rd15008;
	mad.lo.s64 	%rd15010, %rd6, %rd14996, %rd15009;
	shr.u64 	%rd15011, %rd15010, 32;
	and.b64  	%rd15012, %rd14969, 4294967295;
	add.s64 	%rd15013, %rd15011, %rd15012;
	mad.lo.s64 	%rd15014, %rd7, %rd14996, %rd15013;
	shr.u64 	%rd15015, %rd15014, 32;
	and.b64  	%rd15016, %rd14973, 4294967295;
	add.s64 	%rd15017, %rd15015, %rd15016;
	mad.lo.s64 	%rd15018, %rd8, %rd14996, %rd15017;
	shr.u64 	%rd15019, %rd15018, 32;
	and.b64  	%rd15020, %rd14977, 4294967295;
	add.s64 	%rd15021, %rd15019, %rd15020;
	mad.lo.s64 	%rd15022, %rd9, %rd14996, %rd15021;
	shr.u64 	%rd15023, %rd15022, 32;
	and.b64  	%rd15024, %rd14980, 4294967295;
	add.s64 	%rd15025, %rd15023, %rd15024;
	mad.lo.s64 	%rd15026, %rd10, %rd14996, %rd15025;
	shr.u64 	%rd15027, %rd15026, 32;
	and.b64  	%rd15028, %rd14983, 4294967295;
	add.s64 	%rd15029, %rd15027, %rd15028;
	shr.u64 	%rd15030, %rd15029, 32;
	and.b64  	%rd15031, %rd14986, 4294967295;
	add.s64 	%rd15032, %rd15030, %rd15031;
	shr.u64 	%rd15033, %rd15032, 32;
	and.b64  	%rd15034, %rd14989, 4294967295;
	add.s64 	%rd15035, %rd15033, %rd15034;
	shr.u64 	%rd15036, %rd15035, 32;
	and.b64  	%rd15037, %rd14992, 4294967295;
	add.s64 	%rd15038, %rd15036, %rd15037;
	shr.u64 	%rd15039, %rd15038, 32;
	and.b64  	%rd15040, %rd14995, 4294967295;
	add.s64 	%rd15041, %rd15039, %rd15040;
	{ .reg .b32 tmp; mov.b64 {tmp, %r3082}, %rd15041; }
	add.s32 	%r3083, %r3079, %r3082;
	mul.lo.s32 	%r3084, %r9, %r3081;
	cvt.u64.u32 	%rd15042, %r3084;
	and.b64  	%rd15043, %rd15002, 4294967295;
	mad.lo.s64 	%rd15044, %rd3, %rd15042, %rd15043;
	shr.u64 	%rd15045, %rd15044, 32;
	and.b64  	%rd15046, %rd15006, 4294967295;
	add.s64 	%rd15047, %rd15045, %rd15046;
	mad.lo.s64 	%rd15048, %rd4, %rd15042, %rd15047;
	cvt.u32.u64 	%r3085, %rd15048;
	shr.u64 	%rd15049, %rd15048, 32;
	and.b64  	%rd15050, %rd15010, 4294967295;
	add.s64 	%rd15051, %rd15049, %rd15050;
	mad.lo.s64 	%rd15052, %rd5, %rd15042, %rd15051;
	shr.u64 	%rd15053, %rd15052, 32;
	and.b64  	%rd15054, %rd15014, 4294967295;
	add.s64 	%rd15055, %rd15053, %rd15054;
	mad.lo.s64 	%rd15056, %rd6, %rd15042, %rd15055;
	shr.u64 	%rd15057, %rd15056, 32;
	and.b64  	%rd15058, %rd15018, 4294967295;
	add.s64 	%rd15059, %rd15057, %rd15058;
	mad.lo.s64 	%rd15060, %rd7, %rd15042, %rd15059;
	shr.u64 	%rd15061, %rd15060, 32;
	and.b64  	%rd15062, %rd15022, 4294967295;
	add.s64 	%rd15063, %rd15061, %rd15062;
	mad.lo.s64 	%rd15064, %rd8, %rd15042, %rd15063;
	shr.u64 	%rd15065, %rd15064, 32;
	and.b64  	%rd15066, %rd15026, 4294967295;
	add.s64 	%rd15067, %rd15065, %rd15066;
	mad.lo.s64 	%rd15068, %rd9, %rd15042, %rd15067;
	shr.u64 	%rd15069, %rd15068, 32;
	and.b64  	%rd15070, %rd15029, 4294967295;
	add.s64 	%rd15071, %rd15069, %rd15070;
	mad.lo.s64 	%rd15072, %rd10, %rd15042, %rd15071;
	shr.u64 	%rd15073, %rd15072, 32;
	and.b64  	%rd15074, %rd15032, 4294967295;
	add.s64 	%rd15075, %rd15073, %rd15074;
	shr.u64 	%rd15076, %rd15075, 32;
	and.b64  	%rd15077, %rd15035, 4294967295;
	add.s64 	%rd15078, %rd15076, %rd15077;
	shr.u64 	%rd15079, %rd15078, 32;
	and.b64  	%rd15080, %rd15038, 4294967295;
	add.s64 	%rd15081, %rd15079, %rd15080;
	shr.u64 	%rd15082, %rd15081, 32;
	and.b64  	%rd15083, %rd15041, 4294967295;
	add.s64 	%rd15084, %rd15082, %rd15083;
	{ .reg .b32 tmp; mov.b64 {tmp, %r3086}, %rd15084; }
	add.s32 	%r3087, %r3083, %r3086;
	mul.lo.s32 	%r3088, %r9, %r3085;
	cvt.u64.u32 	%rd15085, %r3088;
	and.b64  	%rd15086, %rd15048, 4294967295;
	mad.lo.s64 	%rd15087, %rd3, %rd15085, %rd15086;
	shr.u64 	%rd15088, %rd15087, 32;
	and.b64  	%rd15089, %rd15052, 4294967295;
	add.s64 	%rd15090, %rd15088, %rd15089;
	mad.lo.s64 	%rd15091, %rd4, %rd15085, %rd15090;
	cvt.u32.u64 	%r3089, %rd15091;
	shr.u64 	%rd15092, %rd15091, 32;
	and.b64  	%rd15093, %rd15056, 4294967295;
	add.s64 	%rd15094, %rd15092, %rd15093;
	mad.lo.s64 	%rd15095, %rd5, %rd15085, %rd15094;
	shr.u64 	%rd15096, %rd15095, 32;
	and.b64  	%rd15097, %rd15060, 4294967295;
	add.s64 	%rd15098, %rd15096, %rd15097;
	mad.lo.s64 	%rd15099, %rd6, %rd15085, %rd15098;
	shr.u64 	%rd15100, %rd15099, 32;
	and.b64  	%rd15101, %rd15064, 4294967295;
	add.s64 	%rd15102, %rd15100, %rd15101;
	mad.lo.s64 	%rd15103, %rd7, %rd15085, %rd15102;
	shr.u64 	%rd15104, %rd15103, 32;
	and.b64  	%rd15105, %rd15068, 4294967295;
	add.s64 	%rd15106, %rd15104, %rd15105;
	mad.lo.s64 	%rd15107, %rd8, %rd15085, %rd15106;
	shr.u64 	%rd15108, %rd15107, 32;
	and.b64  	%rd15109, %rd15072, 4294967295;
	add.s64 	%rd15110, %rd15108, %rd15109;
	mad.lo.s64 	%rd15111, %rd9, %rd15085, %rd15110;
	shr.u64 	%rd15112, %rd15111, 32;
	and.b64  	%rd15113, %rd15075, 4294967295;
	add.s64 	%rd15114, %rd15112, %rd15113;
	mad.lo.s64 	%rd15115, %rd10, %rd15085, %rd15114;
	shr.u64 	%rd15116, %rd15115, 32;
	and.b64  	%rd15117, %rd15078, 4294967295;
	add.s64 	%rd15118, %rd15116, %rd15117;
	shr.u64 	%rd15119, %rd15118, 32;
	and.b64  	%rd15120, %rd15081, 4294967295;
	add.s64 	%rd15121, %rd15119, %rd15120;
	shr.u64 	%rd15122, %rd15121, 32;
	and.b64  	%rd15123, %rd15084, 4294967295;
	add.s64 	%rd15124, %rd15122, %rd15123;
	{ .reg .b32 tmp; mov.b64 {tmp, %r3090}, %rd15124; }
	add.s32 	%r3091, %r3087, %r3090;
	mul.lo.s32 	%r3092, %r9, %r3089;
	cvt.u64.u32 	%rd15125, %r3092;
	and.b64  	%rd15126, %rd15091, 4294967295;
	mad.lo.s64 	%rd15127, %rd3, %rd15125, %rd15126;
	shr.u64 	%rd15128, %rd15127, 32;
	and.b64  	%rd15129, %rd15095, 4294967295;
	add.s64 	%rd15130, %rd15128, %rd15129;
	mad.lo.s64 	%rd15131, %rd4, %rd15125, %rd15130;
	cvt.u32.u64 	%r3093, %rd15131;
	shr.u64 	%rd15132, %rd15131, 32;
	and.b64  	%rd15133, %rd15099, 4294967295;
	add.s64 	%rd15134, %rd15132, %rd15133;
	mad.lo.s64 	%rd15135, %rd5, %rd15125, %rd15134;
	shr.u64 	%rd15136, %rd15135, 32;
	and.b64  	%rd15137, %rd15103, 4294967295;
	add.s64 	%rd15138, %rd15136, %rd15137;
	mad.lo.s64 	%rd15139, %rd6, %rd15125, %rd15138;
	shr.u64 	%rd15140, %rd15139, 32;
	and.b64  	%rd15141, %rd15107, 4294967295;
	add.s64 	%rd15142, %rd15140, %rd15141;
	mad.lo.s64 	%rd15143, %rd7, %rd15125, %rd15142;
	shr.u64 	%rd15144, %rd15143, 32;
	and.b64  	%rd15145, %rd15111, 4294967295;
	add.s64 	%rd15146, %rd15144, %rd15145;
	mad.lo.s64 	%rd15147, %rd8, %rd15125, %rd15146;
	shr.u64 	%rd15148, %rd15147, 32;
	and.b64  	%rd15149, %rd15115, 4294967295;
	add.s64 	%rd15150, %rd15148, %rd15149;
	mad.lo.s64 	%rd15151, %rd9, %rd15125, %rd15150;
	shr.u64 	%rd15152, %rd15151, 32;
	and.b64  	%rd15153, %rd15118, 4294967295;
	add.s64 	%rd15154, %rd15152, %rd15153;
	mad.lo.s64 	%rd15155, %rd10, %rd15125, %rd15154;
	shr.u64 	%rd15156, %rd15155, 32;
	and.b64  	%rd15157, %rd15121, 4294967295;
	add.s64 	%rd15158, %rd15156, %rd15157;
	shr.u64 	%rd15159, %rd15158, 32;
	and.b64  	%rd15160, %rd15124, 4294967295;
	add.s64 	%rd15161, %rd15159, %rd15160;
	{ .reg .b32 tmp; mov.b64 {tmp, %r3094}, %rd15161; }
	add.s32 	%r3095, %r3091, %r3094;
	mul.lo.s32 	%r3096, %r9, %r3093;
	cvt.u64.u32 	%rd15162, %r3096;
	and.b64  	%rd15163, %rd15131, 4294967295;
	mad.lo.s64 	%rd15164, %rd3, %rd15162, %rd15163;
	shr.u64 	%rd15165, %rd15164, 32;
	and.b64  	%rd15166, %rd15135, 4294967295;
	add.s64 	%rd15167, %rd15165, %rd15166;
	mad.lo.s64 	%rd15168, %rd4, %rd15162, %rd15167;
	cvt.u32.u64 	%r3097, %rd15168;
	shr.u64 	%rd15169, %rd15168, 32;
	and.b64  	%rd15170, %rd15139, 4294967295;
	add.s64 	%rd15171, %rd15169, %rd15170;
	mad.lo.s64 	%rd15172, %rd5, %rd15162, %rd15171;
	shr.u64 	%rd15173, %rd15172, 32;
	and.b64  	%rd15174, %rd15143, 4294967295;
	add.s64 	%rd15175, %rd15173, %rd15174;
	mad.lo.s64 	%rd15176, %rd6, %rd15162, %rd15175;
	shr.u64 	%rd15177, %rd15176, 32;
	and.b64  	%rd15178, %rd15147, 4294967295;
	add.s64 	%rd15179, %rd15177, %rd15178;
	mad.lo.s64 	%rd15180, %rd7, %rd15162, %rd15179;
	shr.u64 	%rd15181, %rd15180, 32;
	and.b64  	%rd15182, %rd15151, 4294967295;
	add.s64 	%rd15183, %rd15181, %rd15182;
	mad.lo.s64 	%rd15184, %rd8, %rd15162, %rd15183;
	shr.u64 	%rd15185, %rd15184, 32;
	and.b64  	%rd15186, %rd15155, 4294967295;
	add.s64 	%rd15187, %rd15185, %rd15186;
	mad.lo.s64 	%rd15188, %rd9, %rd15162, %rd15187;
	shr.u64 	%rd15189, %rd15188, 32;
	and.b64  	%rd15190, %rd15158, 4294967295;
	add.s64 	%rd15191, %rd15189, %rd15190;
	mad.lo.s64 	%rd15192, %rd10, %rd15162, %rd15191;
	shr.u64 	%rd15193, %rd15192, 32;
	and.b64  	%rd15194, %rd15161, 4294967295;
	add.s64 	%rd15195, %rd15193, %rd15194;
	{ .reg .b32 tmp; mov.b64 {tmp, %r3098}, %rd15195; }
	add.s32 	%r3099, %r3095, %r3098;
	mul.lo.s32 	%r3100, %r9, %r3097;
	cvt.u64.u32 	%rd15196, %r3100;
	and.b64  	%rd15197, %rd15168, 4294967295;
	mad.lo.s64 	%rd15198, %rd3, %rd15196, %rd15197;
	shr.u64 	%rd15199, %rd15198, 32;
	and.b64  	%rd15200, %rd15172, 4294967295;
	add.s64 	%rd15201, %rd15199, %rd15200;
	mad.lo.s64 	%rd48998, %rd4, %rd15196, %rd15201;
	shr.u64 	%rd15202, %rd48998, 32;
	and.b64  	%rd15203, %rd15176, 4294967295;
	add.s64 	%rd15204, %rd15202, %rd15203;
	mad.lo.s64 	%rd48999, %rd5, %rd15196, %rd15204;
	cvt.u32.u64 	%r1130, %rd48999;
	shr.u64 	%rd15205, %rd48999, 32;
	and.b64  	%rd15206, %rd15180, 4294967295;
	add.s64 	%rd15207, %rd15205, %rd15206;
	mad.lo.s64 	%rd49000, %rd6, %rd15196, %rd15207;
	cvt.u32.u64 	%r1131, %rd49000;
	shr.u64 	%rd15208, %rd49000, 32;
	and.b64  	%rd15209, %rd15184, 4294967295;
	add.s64 	%rd15210, %rd15208, %rd15209;
	mad.lo.s64 	%rd49001, %rd7, %rd15196, %rd15210;
	cvt.u32.u64 	%r1132, %rd49001;
	shr.u64 	%rd15211, %rd49001, 32;
	and.b64  	%rd15212, %rd15188, 4294967295;
	add.s64 	%rd15213, %rd15211, %rd15212;
	mad.lo.s64 	%rd49002, %rd8, %rd15196, %rd15213;
	cvt.u32.u64 	%r1133, %rd49002;
	shr.u64 	%rd15214, %rd49002, 32;
	and.b64  	%rd15215, %rd15192, 4294967295;
	add.s64 	%rd15216, %rd15214, %rd15215;
	mad.lo.s64 	%rd49003, %rd9, %rd15196, %rd15216;
	cvt.u32.u64 	%r1134, %rd49003;
	shr.u64 	%rd15217, %rd49003, 32;
	and.b64  	%rd15218, %rd15195, 4294967295;
	add.s64 	%rd15219, %rd15217, %rd15218;
	mad.lo.s64 	%rd49004, %rd10, %rd15196, %rd15219;
	cvt.u32.u64 	%r1135, %rd49004;
	{ .reg .b32 tmp; mov.b64 {tmp, %r3101}, %rd49004; }
	add.s32 	%r6749, %r3099, %r3101;
	setp.gt.u32 	%p535, %r6749, %r3069;
	@%p535 bra 	$L__BB0_1268;
	cvt.u32.u64 	%r3102, %rd10;
	setp.lt.u32 	%p536, %r6749, %r3102;
	@%p536 bra 	$L__BB0_1269;
	cvt.u32.u64 	%r3103, %rd9;
	setp.lt.u32 	%p537, %r3103, %r1135;
	@%p537 bra 	$L__BB0_1268;
	cvt.u32.u64 	%r3104, %rd9;
	setp.gt.u32 	%p538, %r3104, %r1135;
	@%p538 bra 	$L__BB0_1269;
	cvt.u32.u64 	%r3105, %rd8;
	setp.lt.u32 	%p539, %r3105, %r1134;
	@%p539 bra 	$L__BB0_1268;
	cvt.u32.u64 	%r3106, %rd8;
	setp.gt.u32 	%p540, %r3106, %r1134;
	@%p540 bra 	$L__BB0_1269;
	cvt.u32.u64 	%r3107, %rd7;
	setp.lt.u32 	%p541, %r3107, %r1133;
	@%p541 bra 	$L__BB0_1268;
	cvt.u32.u64 	%r3108, %rd7;
	setp.gt.u32 	%p542, %r3108, %r1133;
	@%p542 bra 	$L__BB0_1269;
	cvt.u32.u64 	%r3109, %rd6;
	setp.lt.u32 	%p543, %r3109, %r1132;
	@%p543 bra 	$L__BB0_1268;
	cvt.u32.u64 	%r3110, %rd6;
	setp.gt.u32 	%p544, %r3110, %r1132;
	@%p544 bra 	$L__BB0_1269;
	cvt.u32.u64 	%r3111, %rd5;
	setp.lt.u32 	%p545, %r3111, %r1131;
	@%p545 bra 	$L__BB0_1268;
	cvt.u32.u64 	%r3112, %rd5;
	setp.gt.u32 	%p546, %r3112, %r1131;
	@%p546 bra 	$L__BB0_1269;
	cvt.u32.u64 	%r3113, %rd4;
	setp.lt.u32 	%p547, %r3113, %r1130;
	@%p547 bra 	$L__BB0_1268;
	cvt.u32.u64 	%r3114, %rd4;
	cvt.u32.u64 	%r3115, %rd3;
	setp.gt.u32 	%p548, %r3114, %r1130;
	cvt.u32.u64 	%r3116, %rd48998;
	setp.gt.u32 	%p549, %r3115, %r3116;
	or.pred  	%p550, %p548, %p549;
	@%p550 bra 	$L__BB0_1269;
$L__BB0_1268:
	cvt.u32.u64 	%r3117, %rd10;
	and.b64  	%rd15221, %rd48998, 4294967295;
	sub.s64 	%rd48998, %rd15221, %rd3;
	shr.u64 	%rd15222, %rd48998, 63;
	and.b64  	%rd15223, %rd48999, 4294967295;
	add.s64 	%rd15224, %rd15222, %rd4;
	sub.s64 	%rd48999, %rd15223, %rd15224;
	shr.u64 	%rd15225, %rd48999, 63;
	and.b64  	%rd15226, %rd49000, 4294967295;
	add.s64 	%rd15227, %rd15225, %rd5;
	sub.s64 	%rd49000, %rd15226, %rd15227;
	shr.u64 	%rd15228, %rd49000, 63;
	and.b64  	%rd15229, %rd49001, 4294967295;
	add.s64 	%rd15230, %rd15228, %rd6;
	sub.s64 	%rd49001, %rd15229, %rd15230;
	shr.u64 	%rd15231, %rd49001, 63;
	and.b64  	%rd15232, %rd49002, 4294967295;
	add.s64 	%rd15233, %rd15231, %rd7;
	sub.s64 	%rd49002, %rd15232, %rd15233;
	shr.u64 	%rd15234, %rd49002, 63;
	and.b64  	%rd15235, %rd49003, 4294967295;
	add.s64 	%rd15236, %rd15234, %rd8;
	sub.s64 	%rd49003, %rd15235, %rd15236;
	shr.u64 	%rd15237, %rd49003, 63;
	and.b64  	%rd15238, %rd49004, 4294967295;
	add.s64 	%rd15239, %rd15237, %rd9;
	sub.s64 	%rd49004, %rd15238, %rd15239;
	shr.u64 	%rd15240, %rd49004, 63;
	cvt.u32.u64 	%r3118, %rd15240;
	add.s32 	%r3119, %r3117, %r3118;
	sub.s32 	%r6749, %r6749, %r3119;
$L__BB0_1269:
	cvt.u32.u64 	%r3120, %rd10;
	mul.lo.s64 	%rd15241, %rd2218, %rd1720;
	cvt.u32.u64 	%r3121, %rd15241;
	shr.u64 	%rd15242, %rd15241, 32;
	mad.lo.s64 	%rd15243, %rd2219, %rd1720, %rd15242;
	shr.u64 	%rd15244, %rd15243, 32;
	mad.lo.s64 	%rd15245, %rd2220, %rd1720, %rd15244;
	shr.u64 	%rd15246, %rd15245, 32;
	mad.lo.s64 	%rd15247, %rd2221, %rd1720, %rd15246;
	shr.u64 	%rd15248, %rd15247, 32;
	mad.lo.s64 	%rd15249, %rd2222, %rd1720, %rd15248;
	shr.u64 	%rd15250, %rd15249, 32;
	mad.lo.s64 	%rd15251, %rd2223, %rd1720, %rd15250;
	shr.u64 	%rd15252, %rd15251, 32;
	mad.lo.s64 	%rd15253, %rd2224, %rd1720, %rd15252;
	shr.u64 	%rd15254, %rd15253, 32;
	mad.lo.s64 	%rd15255, %rd1720, %rd2225, %rd15254;
	shr.u64 	%rd15256, %rd15255, 32;
	and.b64  	%rd15257, %rd15243, 4294967295;
	mad.lo.s64 	%rd15258, %rd2218, %rd1721, %rd15257;
	shr.u64 	%rd15259, %rd15258, 32;
	and.b64  	%rd15260, %rd15245, 4294967295;
	add.s64 	%rd15261, %rd15259, %rd15260;
	mad.lo.s64 	%rd15262, %rd2219, %rd1721, %rd15261;
	shr.u64 	%rd15263, %rd15262, 32;
	and.b64  	%rd15264, %rd15247, 4294967295;
	add.s64 	%rd15265, %rd15263, %rd15264;
	mad.lo.s64 	%rd15266, %rd2220, %rd1721, %rd15265;
	shr.u64 	%rd15267, %rd15266, 32;
	and.b64  	%rd15268, %rd15249, 4294967295;
	add.s64 	%rd15269, %rd15267, %rd15268;
	mad.lo.s64 	%rd15270, %rd2221, %rd1721, %rd15269;
	shr.u64 	%rd15271, %rd15270, 32;
	and.b64  	%rd15272, %rd15251, 4294967295;
	add.s64 	%rd15273, %rd15271, %rd15272;
	mad.lo.s64 	%rd15274, %rd2222, %rd1721, %rd15273;
	shr.u64 	%rd15275, %rd15274, 32;
	and.b64  	%rd15276, %rd15253, 4294967295;
	add.s64 	%rd15277, %rd15275, %rd15276;
	mad.lo.s64 	%rd15278, %rd2223, %rd1721, %rd15277;
	shr.u64 	%rd15279, %rd15278, 32;
	and.b64  	%rd15280, %rd15255, 4294967295;
	add.s64 	%rd15281, %rd15279, %rd15280;
	mad.lo.s64 	%rd15282, %rd2224, %rd1721, %rd15281;
	shr.u64 	%rd15283, %rd15282, 32;
	add.s64 	%rd15284, %rd15283, %rd15256;
	mad.lo.s64 	%rd15285, %rd1721, %rd2225, %rd15284;
	shr.u64 	%rd15286, %rd15285, 32;
	and.b64  	%rd15287, %rd15262, 4294967295;
	mad.lo.s64 	%rd15288, %rd2218, %rd1723, %rd15287;
	shr.u64 	%rd15289, %rd15288, 32;
	and.b64  	%rd15290, %rd15266, 4294967295;
	add.s64 	%rd15291, %rd15289, %rd15290;
	mad.lo.s64 	%rd15292, %rd2219, %rd1723, %rd15291;
	shr.u64 	%rd15293, %rd15292, 32;
	and.b64  	%rd15294, %rd15270, 4294967295;
	add.s64 	%rd15295, %rd15293, %rd15294;
	mad.lo.s64 	%rd15296, %rd2220, %rd1723, %rd15295;
	shr.u64 	%rd15297, %rd15296, 32;
	and.b64  	%rd15298, %rd15274, 4294967295;
	add.s64 	%rd15299, %rd15297, %rd15298;
	mad.lo.s64 	%rd15300, %rd2221, %rd1723, %rd15299;
	shr.u64 	%rd15301, %rd15300, 32;
	and.b64  	%rd15302, %rd15278, 4294967295;
	add.s64 	%rd15303, %rd15301, %rd15302;
	mad.lo.s64 	%rd15304, %rd2222, %rd1723, %rd15303;
	shr.u64 	%rd15305, %rd15304, 32;
	and.b64  	%rd15306, %rd15282, 4294967295;
	add.s64 	%rd15307, %rd15305, %rd15306;
	mad.lo.s64 	%rd15308, %rd2223, %rd1723, %rd15307;
	shr.u64 	%rd15309, %rd15308, 32;
	and.b64  	%rd15310, %rd15285, 4294967295;
	add.s64 	%rd15311, %rd15309, %rd15310;
	mad.lo.s64 	%rd15312, %rd2224, %rd1723, %rd15311;
	shr.u64 	%rd15313, %rd15312, 32;
	add.s64 	%rd15314, %rd15313, %rd15286;
	mad.lo.s64 	%rd15315, %rd1723, %rd2225, %rd15314;
	shr.u64 	%rd15316, %rd15315, 32;
	and.b64  	%rd15317, %rd15292, 4294967295;
	mad.lo.s64 	%rd15318, %rd2218, %rd1725, %rd15317;
	shr.u64 	%rd15319, %rd15318, 32;
	and.b64  	%rd15320, %rd15296, 4294967295;
	add.s64 	%rd15321, %rd15319, %rd15320;
	mad.lo.s64 	%rd15322, %rd2219, %rd1725, %rd15321;
	shr.u64 	%rd15323, %rd15322, 32;
	and.b64  	%rd15324, %rd15300, 4294967295;
	add.s64 	%rd15325, %rd15323, %rd15324;
	mad.lo.s64 	%rd15326, %rd2220, %rd1725, %rd15325;
	shr.u64 	%rd15327, %rd15326, 32;
	and.b64  	%rd15328, %rd15304, 4294967295;
	add.s64 	%rd15329, %rd15327, %rd15328;
	mad.lo.s64 	%rd15330, %rd2221, %rd1725, %rd15329;
	shr.u64 	%rd15331, %rd15330, 32;
	and.b64  	%rd15332, %rd15308, 4294967295;
	add.s64 	%rd15333, %rd15331, %rd15332;
	mad.lo.s64 	%rd15334, %rd2222, %rd1725, %rd15333;
	shr.u64 	%rd15335, %rd15334, 32;
	and.b64  	%rd15336, %rd15312, 4294967295;
	add.s64 	%rd15337, %rd15335, %rd15336;
	mad.lo.s64 	%rd15338, %rd2223, %rd1725, %rd15337;
	shr.u64 	%rd15339, %rd15338, 32;
	and.b64  	%rd15340, %rd15315, 4294967295;
	add.s64 	%rd15341, %rd15339, %rd15340;
	mad.lo.s64 	%rd15342, %rd2224, %rd1725, %rd15341;
	shr.u64 	%rd15343, %rd15342, 32;
	add.s64 	%rd15344, %rd15343, %rd15316;
	mad.lo.s64 	%rd15345, %rd1725, %rd2225, %rd15344;
	shr.u64 	%rd15346, %rd15345, 32;
	and.b64  	%rd15347, %rd15322, 4294967295;
	mad.lo.s64 	%rd15348, %rd2218, %rd1727, %rd15347;
	shr.u64 	%rd15349, %rd15348, 32;
	and.b64  	%rd15350, %rd15326, 4294967295;
	add.s64 	%rd15351, %rd15349, %rd15350;
	mad.lo.s64 	%rd15352, %rd2219, %rd1727, %rd15351;
	shr.u64 	%rd15353, %rd15352, 32;
	and.b64  	%rd15354, %rd15330, 4294967295;
	add.s64 	%rd15355, %rd15353, %rd15354;
	mad.lo.s64 	%rd15356, %rd2220, %rd1727, %rd15355;
	shr.u64 	%rd15357, %rd15356, 32;
	and.b64  	%rd15358, %rd15334, 4294967295;
	add.s64 	%rd15359, %rd15357, %rd15358;
	mad.lo.s64 	%rd15360, %rd2221, %rd1727, %rd15359;
	shr.u64 	%rd15361, %rd15360, 32;
	and.b64  	%rd15362, %rd15338, 4294967295;
	add.s64 	%rd15363, %rd15361, %rd15362;
	mad.lo.s64 	%rd15364, %rd2222, %rd1727, %rd15363;
	shr.u64 	%rd15365, %rd15364, 32;
	and.b64  	%rd15366, %rd15342, 4294967295;
	add.s64 	%rd15367, %rd15365, %rd15366;
	mad.lo.s64 	%rd15368, %rd2223, %rd1727, %rd15367;
	shr.u64 	%rd15369, %rd15368, 32;
	and.b64  	%rd15370, %rd15345, 4294967295;
	add.s64 	%rd15371, %rd15369, %rd15370;
	mad.lo.s64 	%rd15372, %rd2224, %rd1727, %rd15371;
	shr.u64 	%rd15373, %rd15372, 32;
	add.s64 	%rd15374, %rd15373, %rd15346;
	mad.lo.s64 	%rd15375, %rd1727, %rd2225, %rd15374;
	shr.u64 	%rd15376, %rd15375, 32;
	and.b64  	%rd15377, %rd15352, 4294967295;
	mad.lo.s64 	%rd15378, %rd2218, %rd1729, %rd15377;
	shr.u64 	%rd15379, %rd15378, 32;
	and.b64  	%rd15380, %rd15356, 4294967295;
	add.s64 	%rd15381, %rd15379, %rd15380;
	mad.lo.s64 	%rd15382, %rd2219, %rd1729, %rd15381;
	shr.u64 	%rd15383, %rd15382, 32;
	and.b64  	%rd15384, %rd15360, 4294967295;
	add.s64 	%rd15385, %rd15383, %rd15384;
	mad.lo.s64 	%rd15386, %rd2220, %rd1729, %rd15385;
	shr.u64 	%rd15387, %rd15386, 32;
	and.b64  	%rd15388, %rd15364, 4294967295;
	add.s64 	%rd15389, %rd15387, %rd15388;
	mad.lo.s64 	%rd15390, %rd2221, %rd1729, %rd15389;
	shr.u64 	%rd15391, %rd15390, 32;
	and.b64  	%rd15392, %rd15368, 4294967295;
	add.s64 	%rd15393, %rd15391, %rd15392;
	mad.lo.s64 	%rd15394, %rd2222, %rd1729, %rd15393;
	shr.u64 	%rd15395, %rd15394, 32;
	and.b64  	%rd15396, %rd15372, 4294967295;
	add.s64 	%rd15397, %rd15395, %rd15396;
	mad.lo.s64 	%rd15398, %rd2223, %rd1729, %rd15397;
	shr.u64 	%rd15399, %rd15398, 32;
	and.b64  	%rd15400, %rd15375, 4294967295;
	add.s64 	%rd15401, %rd15399, %rd15400;
	mad.lo.s64 	%rd15402, %rd2224, %rd1729, %rd15401;
	shr.u64 	%rd15403, %rd15402, 32;
	add.s64 	%rd15404, %rd15403, %rd15376;
	mad.lo.s64 	%rd15405, %rd1729, %rd2225, %rd15404;
	shr.u64 	%rd15406, %rd15405, 32;
	and.b64  	%rd15407, %rd15382, 4294967295;
	mad.lo.s64 	%rd15408, %rd2218, %rd1731, %rd15407;
	shr.u64 	%rd15409, %rd15408, 32;
	and.b64  	%rd15410, %rd15386, 4294967295;
	add.s64 	%rd15411, %rd15409, %rd15410;
	mad.lo.s64 	%rd15412, %rd2219, %rd1731, %rd15411;
	shr.u64 	%rd15413, %rd15412, 32;
	and.b64  	%rd15414, %rd15390, 4294967295;
	add.s64 	%rd15415, %rd15413, %rd15414;
	mad.lo.s64 	%rd15416, %rd2220, %rd1731, %rd15415;
	shr.u64 	%rd15417, %rd15416, 32;
	and.b64  	%rd15418, %rd15394, 4294967295;
	add.s64 	%rd15419, %rd15417, %rd15418;
	mad.lo.s64 	%rd15420, %rd2221, %rd1731, %rd15419;
	shr.u64 	%rd15421, %rd15420, 32;
	and.b64  	%rd15422, %rd15398, 4294967295;
	add.s64 	%rd15423, %rd15421, %rd15422;
	mad.lo.s64 	%rd15424, %rd2222, %rd1731, %rd15423;
	shr.u64 	%rd15425, %rd15424, 32;
	and.b64  	%rd15426, %rd15402, 4294967295;
	add.s64 	%rd15427, %rd15425, %rd15426;
	mad.lo.s64 	%rd15428, %rd2223, %rd1731, %rd15427;
	shr.u64 	%rd15429, %rd15428, 32;
	and.b64  	%rd15430, %rd15405, 4294967295;
	add.s64 	%rd15431, %rd15429, %rd15430;
	mad.lo.s64 	%rd15432, %rd2224, %rd1731, %rd15431;
	shr.u64 	%rd15433, %rd15432, 32;
	add.s64 	%rd15434, %rd15433, %rd15406;
	mad.lo.s64 	%rd15435, %rd1731, %rd2225, %rd15434;
	shr.u64 	%rd15436, %rd15435, 32;
	and.b64  	%rd15437, %rd15412, 4294967295;
	mad.lo.s64 	%rd15438, %rd2218, %rd1733, %rd15437;
	shr.u64 	%rd15439, %rd15438, 32;
	and.b64  	%rd15440, %rd15416, 4294967295;
	add.s64 	%rd15441, %rd15439, %rd15440;
	mad.lo.s64 	%rd15442, %rd2219, %rd1733, %rd15441;
	shr.u64 	%rd15443, %rd15442, 32;
	and.b64  	%rd15444, %rd15420, 4294967295;
	add.s64 	%rd15445, %rd15443, %rd15444;
	mad.lo.s64 	%rd15446, %rd2220, %rd1733, %rd15445;
	shr.u64 	%rd15447, %rd15446, 32;
	and.b64  	%rd15448, %rd15424, 4294967295;
	add.s64 	%rd15449, %rd15447, %rd15448;
	mad.lo.s64 	%rd15450, %rd2221, %rd1733, %rd15449;
	shr.u64 	%rd15451, %rd15450, 32;
	and.b64  	%rd15452, %rd15428, 4294967295;
	add.s64 	%rd15453, %rd15451, %rd15452;
	mad.lo.s64 	%rd15454, %rd2222, %rd1733, %rd15453;
	shr.u64 	%rd15455, %rd15454, 32;
	and.b64  	%rd15456, %rd15432, 4294967295;
	add.s64 	%rd15457, %rd15455, %rd15456;
	mad.lo.s64 	%rd15458, %rd2223, %rd1733, %rd15457;
	shr.u64 	%rd15459, %rd15458, 32;
	and.b64  	%rd15460, %rd15435, 4294967295;
	add.s64 	%rd15461, %rd15459, %rd15460;
	mad.lo.s64 	%rd15462, %rd2224, %rd1733, %rd15461;
	shr.u64 	%rd15463, %rd15462, 32;
	add.s64 	%rd15464, %rd15463, %rd15436;
	mad.lo.s64 	%rd15465, %rd2225, %rd1733, %rd15464;
	{ .reg .b32 tmp; mov.b64 {tmp, %r3122}, %rd15465; }
	mul.lo.s32 	%r3123, %r9, %r3121;
	cvt.u64.u32 	%rd15466, %r3123;
	and.b64  	%rd15467, %rd15241, 4294967295;
	mad.lo.s64 	%rd15468, %rd3, %rd15466, %rd15467;
	shr.u64 	%rd15469, %rd15468, 32;
	and.b64  	%rd15470, %rd15258, 4294967295;
	add.s64 	%rd15471, %rd15469, %rd15470;
	mad.lo.s64 	%rd15472, %rd4, %rd15466, %rd15471;
	cvt.u32.u64 	%r3124, %rd15472;
	shr.u64 	%rd15473, %rd15472, 32;
	and.b64  	%rd15474, %rd15288, 4294967295;
	add.s64 	%rd15475, %rd15473, %rd15474;
	mad.lo.s64 	%rd15476, %rd5, %rd15466, %rd15475;
	shr.u64 	%rd15477, %rd15476, 32;
	and.b64  	%rd15478, %rd15318, 4294967295;
	add.s64 	%rd15479, %rd15477, %rd15478;
	mad.lo.s64 	%rd15480, %rd6, %rd15466, %rd15479;
	shr.u64 	%rd15481, %rd15480, 32;
	and.b64  	%rd15482, %rd15348, 4294967295;
	add.s64 	%rd15483, %rd15481, %rd15482;
	mad.lo.s64 	%rd15484, %rd7, %rd15466, %rd15483;
	shr.u64 	%rd15485, %rd15484, 32;
	and.b64  	%rd15486, %rd15378, 4294967295;
	add.s64 	%rd15487, %rd15485, %rd15486;
	mad.lo.s64 	%rd15488, %rd8, %rd15466, %rd15487;
	shr.u64 	%rd15489, %rd15488, 32;
	and.b64  	%rd15490, %rd15408, 4294967295;
	add.s64 	%rd15491, %rd15489, %rd15490;
	mad.lo.s64 	%rd15492, %rd9, %rd15466, %rd15491;
	shr.u64 	%rd15493, %rd15492, 32;
	and.b64  	%rd15494, %rd15438, 4294967295;
	add.s64 	%rd15495, %rd15493, %rd15494;
	mad.lo.s64 	%rd15496, %rd10, %rd15466, %rd15495;
	shr.u64 	%rd15497, %rd15496, 32;
	and.b64  	%rd15498, %rd15442, 4294967295;
	add.s64 	%rd15499, %rd15497, %rd15498;
	shr.u64 	%rd15500, %rd15499, 32;
	and.b64  	%rd15501, %rd15446, 4294967295;
	add.s64 	%rd15502, %rd15500, %rd15501;
	shr.u64 	%rd15503, %rd15502, 32;
	and.b64  	%rd15504, %rd15450, 4294967295;
	add.s64 	%rd15505, %rd15503, %rd15504;
	shr.u64 	%rd15506, %rd15505, 32;
	and.b64  	%rd15507, %rd15454, 4294967295;
	add.s64 	%rd15508, %rd15506, %rd15507;
	shr.u64 	%rd15509, %rd15508, 32;
	and.b64  	%rd15510, %rd15458, 4294967295;
	add.s64 	%rd15511, %rd15509, %rd15510;
	shr.u64 	%rd15512, %rd15511, 32;
	and.b64  	%rd15513, %rd15462, 4294967295;
	add.s64 	%rd15514, %rd15512, %rd15513;
	shr.u64 	%rd15515, %rd15514, 32;
	and.b64  	%rd15516, %rd15465, 4294967295;
	add.s64 	%rd15517, %rd15515, %rd15516;
	{ .reg .b32 tmp; mov.b64 {tmp, %r3125}, %rd15517; }
	add.s32 	%r3126, %r3122, %r3125;
	mul.lo.s32 	%r3127, %r9, %r3124;
	cvt.u64.u32 	%rd15518, %r3127;
	and.b64  	%rd15519, %rd15472, 4294967295;
	mad.lo.s64 	%rd15520, %rd3, %rd15518, %rd15519;
	shr.u64 	%rd15521, %rd15520, 32;
	and.b64  	%rd15522, %rd15476, 4294967295;
	add.s64 	%rd15523, %rd15521, %rd15522;
	mad.lo.s64 	%rd15524, %rd4, %rd15518, %rd15523;
	cvt.u32.u64 	%r3128, %rd15524;
	shr.u64 	%rd15525, %rd15524, 32;
	and.b64  	%rd15526, %rd15480, 4294967295;
	add.s64 	%rd15527, %rd15525, %rd15526;
	mad.lo.s64 	%rd15528, %rd5, %rd15518, %rd15527;
	shr.u64 	%rd15529, %rd15528, 32;
	and.b64  	%rd15530, %rd15484, 4294967295;
	add.s64 	%rd15531, %rd15529, %rd15530;
	mad.lo.s64 	%rd15532, %rd6, %rd15518, %rd15531;
	shr.u64 	%rd15533, %rd15532, 32;
	and.b64  	%rd15534, %rd15488, 4294967295;
	add.s64 	%rd15535, %rd15533, %rd15534;
	mad.lo.s64 	%rd15536, %rd7, %rd15518, %rd15535;
	shr.u64 	%rd15537, %rd15536, 32;
	and.b64  	%rd15538, %rd15492, 4294967295;
	add.s64 	%rd15539, %rd15537, %rd15538;
	mad.lo.s64 	%rd15540, %rd8, %rd15518, %rd15539;
	shr.u64 	%rd15541, %rd15540, 32;
	and.b64  	%rd15542, %rd15496, 4294967295;
	add.s64 	%rd15543, %rd15541, %rd15542;
	mad.lo.s64 	%rd15544, %rd9, %rd15518, %rd15543;
	shr.u64 	%rd15545, %rd15544, 32;
	and.b64  	%rd15546, %rd15499, 4294967295;
	add.s64 	%rd15547, %rd15545, %rd15546;
	mad.lo.s64 	%rd15548, %rd10, %rd15518, %rd15547;
	shr.u64 	%rd15549, %rd15548, 32;
	and.b64  	%rd15550, %rd15502, 4294967295;
	add.s64 	%rd15551, %rd15549, %rd15550;
	shr.u64 	%rd15552, %rd15551, 32;
	and.b64  	%rd15553, %rd15505, 4294967295;
	add.s64 	%rd15554, %rd15552, %rd15553;
	shr.u64 	%rd15555, %rd15554, 32;
	and.b64  	%rd15556, %rd15508, 4294967295;
	add.s64 	%rd15557, %rd15555, %rd15556;
	shr.u64 	%rd15558, %rd15557, 32;
	and.b64  	%rd15559, %rd15511, 4294967295;
	add.s64 	%rd15560, %rd15558, %rd15559;
	shr.u64 	%rd15561, %rd15560, 32;
	and.b64  	%rd15562, %rd15514, 4294967295;
	add.s64 	%rd15563, %rd15561, %rd15562;
	shr.u64 	%rd15564, %rd15563, 32;
	and.b64  	%rd15565, %rd15517, 4294967295;
	add.s64 	%rd15566, %rd15564, %rd15565;
	{ .reg .b32 tmp; mov.b64 {tmp, %r3129}, %rd15566; }
	add.s32 	%r3130, %r3126, %r3129;
	mul.lo.s32 	%r3131, %r9, %r3128;
	cvt.u64.u32 	%rd15567, %r3131;
	and.b64  	%rd15568, %rd15524, 4294967295;
	mad.lo.s64 	%rd15569, %rd3, %rd15567, %rd15568;
	shr.u64 	%rd15570, %rd15569, 32;
	and.b64  	%rd15571, %rd15528, 4294967295;
	add.s64 	%rd15572, %rd15570, %rd15571;
	mad.lo.s64 	%rd15573, %rd4, %rd15567, %rd15572;
	cvt.u32.u64 	%r3132, %rd15573;
	shr.u64 	%rd15574, %rd15573, 32;
	and.b64  	%rd15575, %rd15532, 4294967295;
	add.s64 	%rd15576, %rd15574, %rd15575;
	mad.lo.s64 	%rd15577, %rd5, %rd15567, %rd15576;
	shr.u64 	%rd15578, %rd15577, 32;
	and.b64  	%rd15579, %rd15536, 4294967295;
	add.s64 	%rd15580, %rd15578, %rd15579;
	mad.lo.s64 	%rd15581, %rd6, %rd15567, %rd15580;
	shr.u64 	%rd15582, %rd15581, 32;
	and.b64  	%rd15583, %rd15540, 4294967295;
	add.s64 	%rd15584, %rd15582, %rd15583;
	mad.lo.s64 	%rd15585, %rd7, %rd15567, %rd15584;
	shr.u64 	%rd15586, %rd15585, 32;
	and.b64  	%rd15587, %rd15544, 4294967295;
	add.s64 	%rd15588, %rd15586, %rd15587;
	mad.lo.s64 	%rd15589, %rd8, %rd15567, %rd15588;
	shr.u64 	%rd15590, %rd15589, 32;
	and.b64  	%rd15591, %rd15548, 4294967295;
	add.s64 	%rd15592, %rd15590, %rd15591;
	mad.lo.s64 	%rd15593, %rd9, %rd15567, %rd15592;
	shr.u64 	%rd15594, %rd15593, 32;
	and.b64  	%rd15595, %rd15551, 4294967295;
	add.s64 	%rd15596, %rd15594, %rd15595;
	mad.lo.s64 	%rd15597, %rd10, %rd15567, %rd15596;
	shr.u64 	%rd15598, %rd15597, 32;
	and.b64  	%rd15599, %rd15554, 4294967295;
	add.s64 	%rd15600, %rd15598, %rd15599;
	shr.u64 	%rd15601, %rd15600, 32;
	and.b64  	%rd15602, %rd15557, 4294967295;
	add.s64 	%rd15603, %rd15601, %rd15602;
	shr.u64 	%rd15604, %rd15603, 32;
	and.b64  	%rd15605, %rd15560, 4294967295;
	add.s64 	%rd15606, %rd15604, %rd15605;
	shr.u64 	%rd15607, %rd15606, 32;
	and.b64  	%rd15608, %rd15563, 4294967295;
	add.s64 	%rd15609, %rd15607, %rd15608;
	shr.u64 	%rd15610, %rd15609, 32;
	and.b64  	%rd15611, %rd15566, 4294967295;
	add.s64 	%rd15612, %rd15610, %rd15611;
	{ .reg .b32 tmp; mov.b64 {tmp, %r3133}, %rd15612; }
	add.s32 	%r3134, %r3130, %r3133;
	mul.lo.s32 	%r3135, %r9, %r3132;
	cvt.u64.u32 	%rd15613, %r3135;
	and.b64  	%rd15614, %rd15573, 4294967295;
	mad.lo.s64 	%rd15615, %rd3, %rd15613, %rd15614;
	shr.u64 	%rd15616, %rd15615, 32;
	and.b64  	%rd15617, %rd15577, 4294967295;
	add.s64 	%rd15618, %rd15616, %rd15617;
	mad.lo.s64 	%rd15619, %rd4, %rd15613, %rd15618;
	cvt.u32.u64 	%r3136, %rd15619;
	shr.u64 	%rd15620, %rd15619, 32;
	and.b64  	%rd15621, %rd15581, 4294967295;
	add.s64 	%rd15622, %rd15620, %rd15621;
	mad.lo.s64 	%rd15623, %rd5, %rd15613, %rd15622;
	shr.u64 	%rd15624, %rd15623, 32;
	and.b64  	%rd15625, %rd15585, 4294967295;
	add.s64 	%rd15626, %rd15624, %rd15625;
	mad.lo.s64 	%rd15627, %rd6, %rd15613, %rd15626;
	shr.u64 	%rd15628, %rd15627, 32;
	and.b64  	%rd15629, %rd15589, 4294967295;
	add.s64 	%rd15630, %rd15628, %rd15629;
	mad.lo.s64 	%rd15631, %rd7, %rd15613, %rd15630;
	shr.u64 	%rd15632, %rd15631, 32;
	and.b64  	%rd15633, %rd15593, 4294967295;
	add.s64 	%rd15634, %rd15632, %rd15633;
	mad.lo.s64 	%rd15635, %rd8, %rd15613, %rd15634;
	shr.u64 	%rd15636, %rd15635, 32;
	and.b64  	%rd15637, %rd15597, 4294967295;
	add.s64 	%rd15638, %rd15636, %rd15637;
	mad.lo.s64 	%rd15639, %rd9, %rd15613, %rd15638;
	shr.u64 	%rd15640, %rd15639, 32;
	and.b64  	%rd15641, %rd15600, 4294967295;
	add.s64 	%rd15642, %rd15640, %rd15641;
	mad.lo.s64 	%rd15643, %rd10, %rd15613, %rd15642;
	shr.u64 	%rd15644, %rd15643, 32;
	and.b64  	%rd15645, %rd15603, 4294967295;
	add.s64 	%rd15646, %rd15644, %rd15645;
	shr.u64 	%rd15647, %rd15646, 32;
	and.b64  	%rd15648, %rd15606, 4294967295;
	add.s64 	%rd15649, %rd15647, %rd15648;
	shr.u64 	%rd15650, %rd15649, 32;
	and.b64  	%rd15651, %rd15609, 4294967295;
	add.s64 	%rd15652, %rd15650, %rd15651;
	shr.u64 	%rd15653, %rd15652, 32;
	and.b64  	%rd15654, %rd15612, 4294967295;
	add.s64 	%rd15655, %rd15653, %rd15654;
	{ .reg .b32 tmp; mov.b64 {tmp, %r3137}, %rd15655; }
	add.s32 	%r3138, %r3134, %r3137;
	mul.lo.s32 	%r3139, %r9, %r3136;
	cvt.u64.u32 	%rd15656, %r3139;
	and.b64  	%rd15657, %rd15619, 4294967295;
	mad.lo.s64 	%rd15658, %rd3, %rd15656, %rd15657;
	shr.u64 	%rd15659, %rd15658, 32;
	and.b64  	%rd15660, %rd15623, 4294967295;
	add.s64 	%rd15661, %rd15659, %rd15660;
	mad.lo.s64 	%rd15662, %rd4, %rd15656, %rd15661;
	cvt.u32.u64 	%r3140, %rd15662;
	shr.u64 	%rd15663, %rd15662, 32;
	and.b64  	%rd15664, %rd15627, 4294967295;
	add.s64 	%rd15665, %rd15663, %rd15664;
	mad.lo.s64 	%rd15666, %rd5, %rd15656, %rd15665;
	shr.u64 	%rd15667, %rd15666, 32;
	and.b64  	%rd15668, %rd15631, 4294967295;
	add.s64 	%rd15669, %rd15667, %rd15668;
	mad.lo.s64 	%rd15670, %rd6, %rd15656, %rd15669;
	shr.u64 	%rd15671, %rd15670, 32;
	and.b64  	%rd15672, %rd15635, 4294967295;
	add.s64 	%rd15673, %rd15671, %rd15672;
	mad.lo.s64 	%rd15674, %rd7, %rd15656, %rd15673;
	shr.u64 	%rd15675, %rd15674, 32;
	and.b64  	%rd15676, %rd15639, 4294967295;
	add.s64 	%rd15677, %rd15675, %rd15676;
	mad.lo.s64 	%rd15678, %rd8, %rd15656, %rd15677;
	shr.u64 	%rd15679, %rd15678, 32;
	and.b64  	%rd15680, %rd15643, 4294967295;
	add.s64 	%rd15681, %rd15679, %rd15680;
	mad.lo.s64 	%rd15682, %rd9, %rd15656, %rd15681;
	shr.u64 	%rd15683, %rd15682, 32;
	and.b64  	%rd15684, %rd15646, 4294967295;
	add.s64 	%rd15685, %rd15683, %rd15684;
	mad.lo.s64 	%rd15686, %rd10, %rd15656, %rd15685;
	shr.u64 	%rd15687, %rd15686, 32;
	and.b64  	%rd15688, %rd15649, 4294967295;
	add.s64 	%rd15689, %rd15687, %rd15688;
	shr.u64 	%rd15690, %rd15689, 32;
	and.b64  	%rd15691, %rd15652, 4294967295;
	add.s64 	%rd15692, %rd15690, %rd15691;
	shr.u64 	%rd15693, %rd15692, 32;
	and.b64  	%rd15694, %rd15655, 4294967295;
	add.s64 	%rd15695, %rd15693, %rd15694;
	{ .reg .b32 tmp; mov.b64 {tmp, %r3141}, %rd15695; }
	add.s32 	%r3142, %r3138, %r3141;
	mul.lo.s32 	%r3143, %r9, %r3140;
	cvt.u64.u32 	%rd15696, %r3143;
	and.b64  	%rd15697, %rd15662, 4294967295;
	mad.lo.s64 	%rd15698, %rd3, %rd15696, %rd15697;
	shr.u64 	%rd15699, %rd15698, 32;
	and.b64  	%rd15700, %rd15666, 4294967295;
	add.s64 	%rd15701, %rd15699, %rd15700;
	mad.lo.s64 	%rd15702, %rd4, %rd15696, %rd15701;
	cvt.u32.u64 	%r3144, %rd15702;
	shr.u64 	%rd15703, %rd15702, 32;
	and.b64  	%rd15704, %rd15670, 4294967295;
	add.s64 	%rd15705, %rd15703, %rd15704;
	mad.lo.s64 	%rd15706, %rd5, %rd15696, %rd15705;
	shr.u64 	%rd15707, %rd15706, 32;
	and.b64  	%rd15708, %rd15674, 4294967295;
	add.s64 	%rd15709, %rd15707, %rd15708;
	mad.lo.s64 	%rd15710, %rd6, %rd15696, %rd15709;
	shr.u64 	%rd15711, %rd15710, 32;
	and.b64  	%rd15712, %rd15678, 4294967295;
	add.s64 	%rd15713, %rd15711, %rd15712;
	mad.lo.s64 	%rd15714, %rd7, %rd15696, %rd15713;
	shr.u64 	%rd15715, %rd15714, 32;
	and.b64  	%rd15716, %rd15682, 4294967295;
	add.s64 	%rd15717, %rd15715, %rd15716;
	mad.lo.s64 	%rd15718, %rd8, %rd15696, %rd15717;
	shr.u64 	%rd15719, %rd15718, 32;
	and.b64  	%rd15720, %rd15686, 4294967295;
	add.s64 	%rd15721, %rd15719, %rd15720;
	mad.lo.s64 	%rd15722, %rd9, %rd15696, %rd15721;
	shr.u64 	%rd15723, %rd15722, 32;
	and.b64  	%rd15724, %rd15689, 4294967295;
	add.s64 	%rd15725, %rd15723, %rd15724;
	mad.lo.s64 	%rd15726, %rd10, %rd15696, %rd15725;
	shr.u64 	%rd15727, %rd15726, 32;
	and.b64  	%rd15728, %rd15692, 4294967295;
	add.s64 	%rd15729, %rd15727, %rd15728;
	shr.u64 	%rd15730, %rd15729, 32;
	and.b64  	%rd15731, %rd15695, 4294967295;
	add.s64 	%rd15732, %rd15730, %rd15731;
	{ .reg .b32 tmp; mov.b64 {tmp, %r3145}, %rd15732; }
	add.s32 	%r3146, %r3142, %r3145;
	mul.lo.s32 	%r3147, %r9, %r3144;
	cvt.u64.u32 	%rd15733, %r3147;
	and.b64  	%rd15734, %rd15702, 4294967295;
	mad.lo.s64 	%rd15735, %rd3, %rd15733, %rd15734;
	shr.u64 	%rd15736, %rd15735, 32;
	and.b64  	%rd15737, %rd15706, 4294967295;
	add.s64 	%rd15738, %rd15736, %rd15737;
	mad.lo.s64 	%rd15739, %rd4, %rd15733, %rd15738;
	cvt.u32.u64 	%r3148, %rd15739;
	shr.u64 	%rd15740, %rd15739, 32;
	and.b64  	%rd15741, %rd15710, 4294967295;
	add.s64 	%rd15742, %rd15740, %rd15741;
	mad.lo.s64 	%rd15743, %rd5, %rd15733, %rd15742;
	shr.u64 	%rd15744, %rd15743, 32;
	and.b64  	%rd15745, %rd15714, 4294967295;
	add.s64 	%rd15746, %rd15744, %rd15745;
	mad.lo.s64 	%rd15747, %rd6, %rd15733, %rd15746;
	shr.u64 	%rd15748, %rd15747, 32;
	and.b64  	%rd15749, %rd15718, 4294967295;
	add.s64 	%rd15750, %rd15748, %rd15749;
	mad.lo.s64 	%rd15751, %rd7, %rd15733, %rd15750;
	shr.u64 	%rd15752, %rd15751, 32;
	and.b64  	%rd15753, %rd15722, 4294967295;
	add.s64 	%rd15754, %rd15752, %rd15753;
	mad.lo.s64 	%rd15755, %rd8, %rd15733, %rd15754;
	shr.u64 	%rd15756, %rd15755, 32;
	and.b64  	%rd15757, %rd15726, 4294967295;
	add.s64 	%rd15758, %rd15756, %rd15757;
	mad.lo.s64 	%rd15759, %rd9, %rd15733, %rd15758;
	shr.u64 	%rd15760, %rd15759, 32;
	and.b64  	%rd15761, %rd15729, 4294967295;
	add.s64 	%rd15762, %rd15760, %rd15761;
	mad.lo.s64 	%rd15763, %rd10, %rd15733, %rd15762;
	shr.u64 	%rd15764, %rd15763, 32;
	and.b64  	%rd15765, %rd15732, 4294967295;
	add.s64 	%rd15766, %rd15764, %rd15765;
	{ .reg .b32 tmp; mov.b64 {tmp, %r3149}, %rd15766; }
	add.s32 	%r3150, %r3146, %r3149;
	mul.lo.s32 	%r3151, %r9, %r3148;
	cvt.u64.u32 	%rd15767, %r3151;
	and.b64  	%rd15768, %rd15739, 4294967295;
	mad.lo.s64 	%rd15769, %rd3, %rd15767, %rd15768;
	shr.u64 	%rd15770, %rd15769, 32;
	and.b64  	%rd15771, %rd15743, 4294967295;
	add.s64 	%rd15772, %rd15770, %rd15771;
	mad.lo.s64 	%rd49005, %rd4, %rd15767, %rd15772;
	shr.u64 	%rd15773, %rd49005, 32;
	and.b64  	%rd15774, %rd15747, 4294967295;
	add.s64 	%rd15775, %rd15773, %rd15774;
	mad.lo.s64 	%rd49006, %rd5, %rd15767, %rd15775;
	cvt.u32.u64 	%r1139, %rd49006;
	shr.u64 	%rd15776, %rd49006, 32;
	and.b64  	%rd15777, %rd15751, 4294967295;
	add.s64 	%rd15778, %rd15776, %rd15777;
	mad.lo.s64 	%rd49007, %rd6, %rd15767, %rd15778;
	cvt.u32.u64 	%r1140, %rd49007;
	shr.u64 	%rd15779, %rd49007, 32;
	and.b64  	%rd15780, %rd15755, 4294967295;
	add.s64 	%rd15781, %rd15779, %rd15780;
	mad.lo.s64 	%rd49008, %rd7, %rd15767, %rd15781;
	cvt.u32.u64 	%r1141, %rd49008;
	shr.u64 	%rd15782, %rd49008, 32;
	and.b64  	%rd15783, %rd15759, 4294967295;
	add.s64 	%rd15784, %rd15782, %rd15783;
	mad.lo.s64 	%rd49009, %rd8, %rd15767, %rd15784;
	cvt.u32.u64 	%r1142, %rd49009;
	shr.u64 	%rd15785, %rd49009, 32;
	and.b64  	%rd15786, %rd15763, 4294967295;
	add.s64 	%rd15787, %rd15785, %rd15786;
	mad.lo.s64 	%rd49010, %rd9, %rd15767, %rd15787;
	cvt.u32.u64 	%r1143, %rd49010;
	shr.u64 	%rd15788, %rd49010, 32;
	and.b64  	%rd15789, %rd15766, 4294967295;
	add.s64 	%rd15790, %rd15788, %rd15789;
	mad.lo.s64 	%rd49011, %rd10, %rd15767, %rd15790;
	cvt.u32.u64 	%r1144, %rd49011;
	{ .reg .b32 tmp; mov.b64 {tmp, %r3152}, %rd49011; }
	add.s32 	%r6750, %r3150, %r3152;
	setp.gt.u32 	%p551, %r6750, %r3120;
	@%p551 bra 	$L__BB0_1283;
	cvt.u32.u64 	%r3153, %rd10;
	setp.lt.u32 	%p552, %r6750, %r3153;
	@%p552 bra 	$L__BB0_1284;
	cvt.u32.u64 	%r3154, %rd9;
	setp.lt.u32 	%p553, %r3154, %r1144;
	@%p553 bra 	$L__BB0_1283;
	cvt.u32.u64 	%r3155, %rd9;
	setp.gt.u32 	%p554, %r3155, %r1144;
	@%p554 bra 	$L__BB0_1284;
	cvt.u32.u64 	%r3156, %rd8;
	setp.lt.u32 	%p555, %r3156, %r1143;
	@%p555 bra 	$L__BB0_1283;
	cvt.u32.u64 	%r3157, %rd8;
	setp.gt.u32 	%p556, %r3157, %r1143;
	@%p556 bra 	$L__BB0_1284;
	cvt.u32.u64 	%r3158, %rd7;
	setp.lt.u32 	%p557, %r3158, %r1142;
	@%p557 bra 	$L__BB0_1283;
	cvt.u32.u64 	%r3159, %rd7;
	setp.gt.u32 	%p558, %r3159, %r1142;
	@%p558 bra 	$L__BB0_1284;
	cvt.u32.u64 	%r3160, %rd6;
	setp.lt.u32 	%p559, %r3160, %r1141;
	@%p559 bra 	$L__BB0_1283;
	cvt.u32.u64 	%r3161, %rd6;
	setp.gt.u32 	%p560, %r3161, %r1141;
	@%p560 bra 	$L__BB0_1284;
	cvt.u32.u64 	%r3162, %rd5;
	setp.lt.u32 	%p561, %r3162, %r1140;
	@%p561 bra 	$L__BB0_1283;
	cvt.u32.u64 	%r3163, %rd5;
	setp.gt.u32 	%p562, %r3163, %r1140;
	@%p562 bra 	$L__BB0_1284;
	cvt.u32.u64 	%r3164, %rd4;
	setp.lt.u32 	%p563, %r3164, %r1139;
	@%p563 bra 	$L__BB0_1283;
	cvt.u32.u64 	%r3165, %rd4;
	cvt.u32.u64 	%r3166, %rd3;
	setp.gt.u32 	%p564, %r3165, %r1139;
	cvt.u32.u64 	%r3167, %rd49005;
	setp.gt.u32 	%p565, %r3166, %r3167;
	or.pred  	%p566, %p564, %p565;
	@%p566 bra 	$L__BB0_1284;
$L__BB0_1283:
	cvt.u32.u64 	%r3168, %rd10;
	and.b64  	%rd15792, %rd49005, 4294967295;
	sub.s64 	%rd49005, %rd15792, %rd3;
	shr.u64 	%rd15793, %rd49005, 63;
	and.b64  	%rd15794, %rd49006, 4294967295;
	add.s64 	%rd15795, %rd15793, %rd4;
	sub.s64 	%rd49006, %rd15794, %rd15795;
	shr.u64 	%rd15796, %rd49006, 63;
	and.b64  	%rd15797, %rd49007, 4294967295;
	add.s64 	%rd15798, %rd15796, %rd5;
	sub.s64 	%rd49007, %rd15797, %rd15798;
	shr.u64 	%rd15799, %rd49007, 63;
	and.b64  	%rd15800, %rd49008, 4294967295;
	add.s64 	%rd15801, %rd15799, %rd6;
	sub.s64 	%rd49008, %rd15800, %rd15801;
	shr.u64 	%rd15802, %rd49008, 63;
	and.b64  	%rd15803, %rd49009, 4294967295;
	add.s64 	%rd15804, %rd15802, %rd7;
	sub.s64 	%rd49009, %rd15803, %rd15804;
	shr.u64 	%rd15805, %rd49009, 63;
	and.b64  	%rd15806, %rd49010, 4294967295;
	add.s64 	%rd15807, %rd15805, %rd8;
	sub.s64 	%rd49010, %rd15806, %rd15807;
	shr.u64 	%rd15808, %rd49010, 63;
	and.b64  	%rd15809, %rd49011, 4294967295;
	add.s64 	%rd15810, %rd15808, %rd9;
	sub.s64 	%rd49011, %rd15809, %rd15810;
	shr.u64 	%rd15811, %rd49011, 63;
	cvt.u32.u64 	%r3169, %rd15811;
	add.s32 	%r3170, %r3168, %r3169;
	sub.s32 	%r6750, %r6750, %r3170;
$L__BB0_1284:
	cvt.u32.u64 	%r3171, %rd10;
	shl.b32 	%r6751, %r6719, 1;
	shr.u32 	%r3172, %r6719, 31;
	cvt.u64.u32 	%rd15813, %r3172;
	shl.b64 	%rd15814, %rd48860, 1;
	and.b64  	%rd15815, %rd15814, 8589934590;
	or.b64  	%rd49012, %rd15815, %rd15813;
	cvt.u32.u64 	%r1149, %rd49012;
	shr.u64 	%rd15816, %rd15815, 32;
	shl.b64 	%rd15817, %rd48861, 1;
	and.b64  	%rd15818, %rd15817, 8589934590;
	or.b64  	%rd49013, %rd15816, %rd15818;
	cvt.u32.u64 	%r1150, %rd49013;
	shr.u64 	%rd15819, %rd15818, 32;
	shl.b64 	%rd15820, %rd48862, 1;
	and.b64  	%rd15821, %rd15820, 8589934590;
	or.b64  	%rd49014, %rd15819, %rd15821;
	cvt.u32.u64 	%r1151, %rd49014;
	shr.u64 	%rd15822, %rd15821, 32;
	shl.b64 	%rd15823, %rd48863, 1;
	and.b64  	%rd15824, %rd15823, 8589934590;
	or.b64  	%rd49015, %rd15822, %rd15824;
	cvt.u32.u64 	%r1152, %rd49015;
	shr.u64 	%rd15825, %rd15824, 32;
	shl.b64 	%rd15826, %rd48864, 1;
	and.b64  	%rd15827, %rd15826, 8589934590;
	or.b64  	%rd49016, %rd15825, %rd15827;
	cvt.u32.u64 	%r1153, %rd49016;
	shr.u64 	%rd15828, %rd15827, 32;
	shl.b64 	%rd15829, %rd48865, 1;
	and.b64  	%rd15830, %rd15829, 8589934590;
	or.b64  	%rd49017, %rd15828, %rd15830;
	cvt.u32.u64 	%r1154, %rd49017;
	shr.u64 	%rd15831, %rd15830, 32;
	mul.wide.u32 	%rd15832, %r6720, 2;
	add.s64 	%rd49018, %rd15831, %rd15832;
	cvt.u32.u64 	%r1155, %rd49018;
	setp.gt.u64 	%p567, %rd49018, 4294967295;
	setp.lt.u32 	%p568, %r3171, %r1155;
	or.pred  	%p569, %p567, %p568;
	@%p569 bra 	$L__BB0_1298;
	cvt.u32.u64 	%r3173, %rd10;
	setp.gt.u32 	%p570, %r3173, %r1155;
	@%p570 bra 	$L__BB0_1299;
	cvt.u32.u64 	%r3174, %rd9;
	setp.lt.u32 	%p571, %r3174, %r1154;
	@%p571 bra 	$L__BB0_1298;
	cvt.u32.u64 	%r3175, %rd9;
	setp.gt.u32 	%p572, %r3175, %r1154;
	@%p572 bra 	$L__BB0_1299;
	cvt.u32.u64 	%r3176, %rd8;
	setp.lt.u32 	%p573, %r3176, %r1153;
	@%p573 bra 	$L__BB0_1298;
	cvt.u32.u64 	%r3177, %rd8;
	setp.gt.u32 	%p574, %r3177, %r1153;
	@%p574 bra 	$L__BB0_1299;
	cvt.u32.u64 	%r3178, %rd7;
	setp.lt.u32 	%p575, %r3178, %r1152;
	@%p575 bra 	$L__BB0_1298;
	cvt.u32.u64 	%r3179, %rd7;
	setp.gt.u32 	%p576, %r3179, %r1152;
	@%p576 bra 	$L__BB0_1299;
	cvt.u32.u64 	%r3180, %rd6;
	setp.lt.u32 	%p577, %r3180, %r1151;
	@%p577 bra 	$L__BB0_1298;
	cvt.u32.u64 	%r3181, %rd6;
	setp.gt.u32 	%p578, %r3181, %r1151;
	@%p578 bra 	$L__BB0_1299;
	cvt.u32.u64 	%r3182, %rd5;
	setp.lt.u32 	%p579, %r3182, %r1150;
	@%p579 bra 	$L__BB0_1298;
	cvt.u32.u64 	%r3183, %rd5;
	setp.gt.u32 	%p580, %r3183, %r1150;
	@%p580 bra 	$L__BB0_1299;
	cvt.u32.u64 	%r3184, %rd4;
	setp.lt.u32 	%p581, %r3184, %r1149;
	@%p581 bra 	$L__BB0_1298;
	cvt.u32.u64 	%r3185, %rd4;
	cvt.u32.u64 	%r3186, %rd3;
	setp.gt.u32 	%p582, %r3185, %r1149;
	setp.lt.u32 	%p583, %r6751, %r3186;
	or.pred  	%p584, %p582, %p583;
	@%p584 bra 	$L__BB0_1299;
$L__BB0_1298:
	cvt.u64.u32 	%rd15835, %r6751;
	sub.s64 	%rd15836, %rd15835, %rd3;
	shr.u64 	%rd15837, %rd15836, 63;
	cvt.u32.u64 	%r6751, %rd15836;
	and.b64  	%rd15838, %rd49012, 4294967295;
	add.s64 	%rd15839, %rd15837, %rd4;
	sub.s64 	%rd49012, %rd15838, %rd15839;
	shr.u64 	%rd15840, %rd49012, 63;
	and.b64  	%rd15841, %rd49013, 4294967295;
	add.s64 	%rd15842, %rd15840, %rd5;
	sub.s64 	%rd49013, %rd15841, %rd15842;
	shr.u64 	%rd15843, %rd49013, 63;
	and.b64  	%rd15844, %rd49014, 4294967295;
	add.s64 	%rd15845, %rd15843, %rd6;
	sub.s64 	%rd49014, %rd15844, %rd15845;
	shr.u64 	%rd15846, %rd49014, 63;
	and.b64  	%rd15847, %rd49015, 4294967295;
	add.s64 	%rd15848, %rd15846, %rd7;
	sub.s64 	%rd49015, %rd15847, %rd15848;
	shr.u64 	%rd15849, %rd49015, 63;
	and.b64  	%rd15850, %rd49016, 4294967295;
	add.s64 	%rd15851, %rd15849, %rd8;
	sub.s64 	%rd49016, %rd15850, %rd15851;
	shr.u64 	%rd15852, %rd49016, 63;
	and.b64  	%rd15853, %rd49017, 4294967295;
	add.s64 	%rd15854, %rd15852, %rd9;
	sub.s64 	%rd49017, %rd15853, %rd15854;
	shr.u64 	%rd15855, %rd49017, 63;
	and.b64  	%rd15856, %rd49018, 4294967295;
	add.s64 	%rd15857, %rd15855, %rd10;
	sub.s64 	%rd49018, %rd15856, %rd15857;
$L__BB0_1299:
	cvt.u32.u64 	%r3187, %rd10;
	cvt.u64.u32 	%rd2289, %r6751;
	mul.wide.u32 	%rd15858, %r6751, %r6751;
	cvt.u32.u64 	%r3188, %rd15858;
	shr.u64 	%rd15859, %rd15858, 32;
	and.b64  	%rd2290, %rd49012, 4294967295;
	mul.lo.s64 	%rd15860, %rd2290, %rd2289;
	add.s64 	%rd15861, %rd15859, %rd15860;
	shr.u64 	%rd15862, %rd15861, 32;
	and.b64  	%rd2291, %rd49013, 4294967295;
	mul.lo.s64 	%rd15863, %rd2291, %rd2289;
	add.s64 	%rd15864, %rd15862, %rd15863;
	shr.u64 	%rd15865, %rd15864, 32;
	and.b64  	%rd2292, %rd49014, 4294967295;
	mul.lo.s64 	%rd15866, %rd2292, %rd2289;
	add.s64 	%rd15867, %rd15865, %rd15866;
	shr.u64 	%rd15868, %rd15867, 32;
	and.b64  	%rd2293, %rd49015, 4294967295;
	mul.lo.s64 	%rd15869, %rd2293, %rd2289;
	add.s64 	%rd15870, %rd15868, %rd15869;
	shr.u64 	%rd15871, %rd15870, 32;
	and.b64  	%rd2294, %rd49016, 4294967295;
	mul.lo.s64 	%rd15872, %rd2294, %rd2289;
	add.s64 	%rd15873, %rd15871, %rd15872;
	shr.u64 	%rd15874, %rd15873, 32;
	and.b64  	%rd2295, %rd49017, 4294967295;
	mul.lo.s64 	%rd15875, %rd2295, %rd2289;
	add.s64 	%rd15876, %rd15874, %rd15875;
	shr.u64 	%rd15877, %rd15876, 32;
	and.b64  	%rd2296, %rd49018, 4294967295;
	mul.lo.s64 	%rd15878, %rd2296, %rd2289;
	add.s64 	%rd15879, %rd15877, %rd15878;
	shr.u64 	%rd15880, %rd15879, 32;
	and.b64  	%rd15881, %rd15861, 4294967295;
	add.s64 	%rd15882, %rd15860, %rd15881;
	shr.u64 	%rd15883, %rd15882, 32;
	and.b64  	%rd15884, %rd15864, 4294967295;
	add.s64 	%rd15885, %rd15883, %rd15884;
	mad.lo.s64 	%rd15886, %rd2290, %rd2290, %rd15885;
	shr.u64 	%rd15887, %rd15886, 32;
	mul.lo.s64 	%rd15888, %rd2291, %rd2290;
	and.b64  	%rd15889, %rd15867, 4294967295;
	add.s64 	%rd15890, %rd15887, %rd15889;
	add.s64 	%rd15891, %rd15890, %rd15888;
	shr.u64 	%rd15892, %rd15891, 32;
	mul.lo.s64 	%rd15893, %rd2292, %rd2290;
	and.b64  	%rd15894, %rd15870, 4294967295;
	add.s64 	%rd15895, %rd15892, %rd15894;
	add.s64 	%rd15896, %rd15895, %rd15893;
	shr.u64 	%rd15897, %rd15896, 32;
	mul.lo.s64 	%rd15898, %rd2293, %rd2290;
	and.b64  	%rd15899, %rd15873, 4294967295;
	add.s64 	%rd15900, %rd15897, %rd15899;
	add.s64 	%rd15901, %rd15900, %rd15898;
	shr.u64 	%rd15902, %rd15901, 32;
	mul.lo.s64 	%rd15903, %rd2294, %rd2290;
	and.b64  	%rd15904, %rd15876, 4294967295;
	add.s64 	%rd15905, %rd15902, %rd15904;
	add.s64 	%rd15906, %rd15905, %rd15903;
	shr.u64 	%rd15907, %rd15906, 32;
	mul.lo.s64 	%rd15908, %rd2295, %rd2290;
	and.b64  	%rd15909, %rd15879, 4294967295;
	add.s64 	%rd15910, %rd15907, %rd15909;
	add.s64 	%rd15911, %rd15910, %rd15908;
	shr.u64 	%rd15912, %rd15911, 32;
	mul.lo.s64 	%rd15913, %rd2296, %rd2290;
	add.s64 	%rd15914, %rd15912, %rd15880;
	add.s64 	%rd15915, %rd15914, %rd15913;
	shr.u64 	%rd15916, %rd15915, 32;
	and.b64  	%rd15917, %rd15886, 4294967295;
	add.s64 	%rd15918, %rd15863, %rd15917;
	shr.u64 	%rd15919, %rd15918, 32;
	and.b64  	%rd15920, %rd15891, 4294967295;
	add.s64 	%rd15921, %rd15919, %rd15920;
	add.s64 	%rd15922, %rd15921, %rd15888;
	shr.u64 	%rd15923, %rd15922, 32;
	and.b64  	%rd15924, %rd15896, 4294967295;
	add.s64 	%rd15925, %rd15923, %rd15924;
	mad.lo.s64 	%rd15926, %rd2291, %rd2291, %rd15925;
	shr.u64 	%rd15927, %rd15926, 32;
	mul.lo.s64 	%rd15928, %rd2292, %rd2291;
	and.b64  	%rd15929, %rd15901, 4294967295;
	add.s64 	%rd15930, %rd15927, %rd15929;
	add.s64 	%rd15931, %rd15930, %rd15928;
	shr.u64 	%rd15932, %rd15931, 32;
	mul.lo.s64 	%rd15933, %rd2293, %rd2291;
	and.b64  	%rd15934, %rd15906, 4294967295;
	add.s64 	%rd15935, %rd15932, %rd15934;
	add.s64 	%rd15936, %rd15935, %rd15933;
	shr.u64 	%rd15937, %rd15936, 32;
	mul.lo.s64 	%rd15938, %rd2294, %rd2291;
	and.b64  	%rd15939, %rd15911, 4294967295;
	add.s64 	%rd15940, %rd15937, %rd15939;
	add.s64 	%rd15941, %rd15940, %rd15938;
	shr.u64 	%rd15942, %rd15941, 32;
	mul.lo.s64 	%rd15943, %rd2295, %rd2291;
	and.b64  	%rd15944, %rd15915, 4294967295;
	add.s64 	%rd15945, %rd15942, %rd15944;
	add.s64 	%rd15946, %rd15945, %rd15943;
	shr.u64 	%rd15947, %rd15946, 32;
	mul.lo.s64 	%rd15948, %rd2296, %rd2291;
	add.s64 	%rd15949, %rd15947, %rd15916;
	add.s64 	%rd15950, %rd15949, %rd15948;
	shr.u64 	%rd15951, %rd15950, 32;
	and.b64  	%rd15952, %rd15922, 4294967295;
	add.s64 	%rd15953, %rd15866, %rd15952;
	shr.u64 	%rd15954, %rd15953, 32;
	and.b64  	%rd15955, %rd15926, 4294967295;
	add.s64 	%rd15956, %rd15954, %rd15955;
	add.s64 	%rd15957, %rd15956, %rd15893;
	shr.u64 	%rd15958, %rd15957, 32;
	and.b64  	%rd15959, %rd15931, 4294967295;
	add.s64 	%rd15960, %rd15958, %rd15959;
	add.s64 	%rd15961, %rd15960, %rd15928;
	shr.u64 	%rd15962, %rd15961, 32;
	and.b64  	%rd15963, %rd15936, 4294967295;
	add.s64 	%rd15964, %rd15962, %rd15963;
	mad.lo.s64 	%rd15965, %rd2292, %rd2292, %rd15964;
	shr.u64 	%rd15966, %rd15965, 32;
	mul.lo.s64 	%rd15967, %rd2293, %rd2292;
	and.b64  	%rd15968, %rd15941, 4294967295;
	add.s64 	%rd15969, %rd15966, %rd15968;
	add.s64 	%rd15970, %rd15969, %rd15967;
	shr.u64 	%rd15971, %rd15970, 32;
	mul.lo.s64 	%rd15972, %rd2294, %rd2292;
	and.b64  	%rd15973, %rd15946, 4294967295;
	add.s64 	%rd15974, %rd15971, %rd15973;
	add.s64 	%rd15975, %rd15974, %rd15972;
	shr.u64 	%rd15976, %rd15975, 32;
	mul.lo.s64 	%rd15977, %rd2295, %rd2292;
	and.b64  	%rd15978, %rd15950, 4294967295;
	add.s64 	%rd15979, %rd15976, %rd15978;
	add.s64 	%rd15980, %rd15979, %rd15977;
	shr.u64 	%rd15981, %rd15980, 32;
	mul.lo.s64 	%rd15982, %rd2296, %rd2292;
	add.s64 	%rd15983, %rd15981, %rd15951;
	add.s64 	%rd15984, %rd15983, %rd15982;
	shr.u64 	%rd15985, %rd15984, 32;
	and.b64  	%rd15986, %rd15957, 4294967295;
	add.s64 	%rd15987, %rd15869, %rd15986;
	shr.u64 	%rd15988, %rd15987, 32;
	and.b64  	%rd15989, %rd15961, 4294967295;
	add.s64 	%rd15990, %rd15988, %rd15989;
	add.s64 	%rd15991, %rd15990, %rd15898;
	shr.u64 	%rd15992, %rd15991, 32;
	and.b64  	%rd15993, %rd15965, 4294967295;
	add.s64 	%rd15994, %rd15992, %rd15993;
	add.s64 	%rd15995, %rd15994, %rd15933;
	shr.u64 	%rd15996, %rd15995, 32;
	and.b64  	%rd15997, %rd15970, 4294967295;
	add.s64 	%rd15998, %rd15996, %rd15997;
	add.s64 	%rd15999, %rd15998, %rd15967;
	shr.u64 	%rd16000, %rd15999, 32;
	and.b64  	%rd16001, %rd15975, 4294967295;
	add.s64 	%rd16002, %rd16000, %rd16001;
	mad.lo.s64 	%rd16003, %rd2293, %rd2293, %rd16002;
	shr.u64 	%rd16004, %rd16003, 32;
	mul.lo.s64 	%rd16005, %rd2294, %rd2293;
	and.b64  	%rd16006, %rd15980, 4294967295;
	add.s64 	%rd16007, %rd16004, %rd16006;
	add.s64 	%rd16008, %rd16007, %rd16005;
	shr.u64 	%rd16009, %rd16008, 32;
	mul.lo.s64 	%rd16010, %rd2295, %rd2293;
	and.b64  	%rd16011, %rd15984, 4294967295;
	add.s64 	%rd16012, %rd16009, %rd16011;
	add.s64 	%rd16013, %rd16012, %rd16010;
	shr.u64 	%rd16014, %rd16013, 32;
	mul.lo.s64 	%rd16015, %rd2296, %rd2293;
	add.s64 	%rd16016, %rd16014, %rd15985;
	add.s64 	%rd16017, %rd16016, %rd16015;
	shr.u64 	%rd16018, %rd16017, 32;
	and.b64  	%rd16019, %rd15991, 4294967295;
	add.s64 	%rd16020, %rd15872, %rd16019;
	shr.u64 	%rd16021, %rd16020, 32;
	and.b64  	%rd16022, %rd15995, 4294967295;
	add.s64 	%rd16023, %rd16021, %rd16022;
	add.s64 	%rd16024, %rd16023, %rd15903;
	shr.u64 	%rd16025, %rd16024, 32;
	and.b64  	%rd16026, %rd15999, 4294967295;
	add.s64 	%rd16027, %rd16025, %rd16026;
	add.s64 	%rd16028, %rd16027, %rd15938;
	shr.u64 	%rd16029, %rd16028, 32;
	and.b64  	%rd16030, %rd16003, 4294967295;
	add.s64 	%rd16031, %rd16029, %rd16030;
	add.s64 	%rd16032, %rd16031, %rd15972;
	shr.u64 	%rd16033, %rd16032, 32;
	and.b64  	%rd16034, %rd16008, 4294967295;
	add.s64 	%rd16035, %rd16033, %rd16034;
	add.s64 	%rd16036, %rd16035, %rd16005;
	shr.u64 	%rd16037, %rd16036, 32;
	and.b64  	%rd16038, %rd16013, 4294967295;
	add.s64 	%rd16039, %rd16037, %rd16038;
	mad.lo.s64 	%rd16040, %rd2294, %rd2294, %rd16039;
	shr.u64 	%rd16041, %rd16040, 32;
	mul.lo.s64 	%rd16042, %rd2295, %rd2294;
	and.b64  	%rd16043, %rd16017, 4294967295;
	add.s64 	%rd16044, %rd16041, %rd16043;
	add.s64 	%rd16045, %rd16044, %rd16042;
	shr.u64 	%rd16046, %rd16045, 32;
	mul.lo.s64 	%rd16047, %rd2296, %rd2294;
	add.s64 	%rd16048, %rd16046, %rd16018;
	add.s64 	%rd16049, %rd16048, %rd16047;
	shr.u64 	%rd16050, %rd16049, 32;
	and.b64  	%rd16051, %rd16024, 4294967295;
	add.s64 	%rd16052, %rd15875, %rd16051;
	shr.u64 	%rd16053, %rd16052, 32;
	and.b64  	%rd16054, %rd16028, 4294967295;
	add.s64 	%rd16055, %rd16053, %rd16054;
	add.s64 	%rd16056, %rd16055, %rd15908;
	shr.u64 	%rd16057, %rd16056, 32;
	and.b64  	%rd16058, %rd16032, 4294967295;
	add.s64 	%rd16059, %rd16057, %rd16058;
	add.s64 	%rd16060, %rd16059, %rd15943;
	shr.u64 	%rd16061, %rd16060, 32;
	and.b64  	%rd16062, %rd16036, 4294967295;
	add.s64 	%rd16063, %rd16061, %rd16062;
	add.s64 	%rd16064, %rd16063, %rd15977;
	shr.u64 	%rd16065, %rd16064, 32;
	and.b64  	%rd16066, %rd16040, 4294967295;
	add.s64 	%rd16067, %rd16065, %rd16066;
	add.s64 	%rd16068, %rd16067, %rd16010;
	shr.u64 	%rd16069, %rd16068, 32;
	and.b64  	%rd16070, %rd16045, 4294967295;
	add.s64 	%rd16071, %rd16069, %rd16070;
	add.s64 	%rd16072, %rd16071, %rd16042;
	shr.u64 	%rd16073, %rd16072, 32;
	and.b64  	%rd16074, %rd16049, 4294967295;
	add.s64 	%rd16075, %rd16073, %rd16074;
	mad.lo.s64 	%rd16076, %rd2295, %rd2295, %rd16075;
	shr.u64 	%rd16077, %rd16076, 32;
	mul.lo.s64 	%rd16078, %rd2296, %rd2295;
	add.s64 	%rd16079, %rd16077, %rd16050;
	add.s64 	%rd16080, %rd16079, %rd16078;
	shr.u64 	%rd16081, %rd16080, 32;
	and.b64  	%rd16082, %rd16056, 4294967295;
	add.s64 	%rd16083, %rd15878, %rd16082;
	shr.u64 	%rd16084, %rd16083, 32;
	and.b64  	%rd16085, %rd16060, 4294967295;
	add.s64 	%rd16086, %rd16084, %rd16085;
	add.s64 	%rd16087, %rd16086, %rd15913;
	shr.u64 	%rd16088, %rd16087, 32;
	and.b64  	%rd16089, %rd16064, 4294967295;
	add.s64 	%rd16090, %rd16088, %rd16089;
	add.s64 	%rd16091, %rd16090, %rd15948;
	shr.u64 	%rd16092, %rd16091, 32;
	and.b64  	%rd16093, %rd16068, 4294967295;
	add.s64 	%rd16094, %rd16092, %rd16093;
	add.s64 	%rd16095, %rd16094, %rd15982;
	shr.u64 	%rd16096, %rd16095, 32;
	and.b64  	%rd16097, %rd16072, 4294967295;
	add.s64 	%rd16098, %rd16096, %rd16097;
	add.s64 	%rd16099, %rd16098, %rd16015;
	shr.u64 	%rd16100, %rd16099, 32;
	and.b64  	%rd16101, %rd16076, 4294967295;
	add.s64 	%rd16102, %rd16100, %rd16101;
	add.s64 	%rd16103, %rd16102, %rd16047;
	shr.u64 	%rd16104, %rd16103, 32;
	and.b64  	%rd16105, %rd16080, 4294967295;
	add.s64 	%rd16106, %rd16104, %rd16105;
	add.s64 	%rd16107, %rd16106, %rd16078;
	shr.u64 	%rd16108, %rd16107, 32;
	add.s64 	%rd16109, %rd16108, %rd16081;
	mad.lo.s64 	%rd16110, %rd2296, %rd2296, %rd16109;
	{ .reg .b32 tmp; mov.b64 {tmp, %r3189}, %rd16110; }
	mul.lo.s32 	%r3190, %r9, %r3188;
	cvt.u64.u32 	%rd16111, %r3190;
	and.b64  	%rd16112, %rd15858, 4294967293;
	mad.lo.s64 	%rd16113, %rd3, %rd16111, %rd16112;
	shr.u64 	%rd16114, %rd16113, 32;
	and.b64  	%rd16115, %rd15882, 4294967295;
	add.s64 	%rd16116, %rd16114, %rd16115;
	mad.lo.s64 	%rd16117, %rd4, %rd16111, %rd16116;
	cvt.u32.u64 	%r3191, %rd16117;
	shr.u64 	%rd16118, %rd16117, 32;
	and.b64  	%rd16119, %rd15918, 4294967295;
	add.s64 	%rd16120, %rd16118, %rd16119;
	mad.lo.s64 	%rd16121, %rd5, %rd16111, %rd16120;
	shr.u64 	%rd16122, %rd16121, 32;
	and.b64  	%rd16123, %rd15953, 4294967295;
	add.s64 	%rd16124, %rd16122, %rd16123;
	mad.lo.s64 	%rd16125, %rd6, %rd16111, %rd16124;
	shr.u64 	%rd16126, %rd16125, 32;
	and.b64  	%rd16127, %rd15987, 4294967295;
	add.s64 	%rd16128, %rd16126, %rd16127;
	mad.lo.s64 	%rd16129, %rd7, %rd16111, %rd16128;
	shr.u64 	%rd16130, %rd16129, 32;
	and.b64  	%rd16131, %rd16020, 4294967295;
	add.s64 	%rd16132, %rd16130, %rd16131;
	mad.lo.s64 	%rd16133, %rd8, %rd16111, %rd16132;
	shr.u64 	%rd16134, %rd16133, 32;
	and.b64  	%rd16135, %rd16052, 4294967295;
	add.s64 	%rd16136, %rd16134, %rd16135;
	mad.lo.s64 	%rd16137, %rd9, %rd16111, %rd16136;
	shr.u64 	%rd16138, %rd16137, 32;
	and.b64  	%rd16139, %rd16083, 4294967295;
	add.s64 	%rd16140, %rd16138, %rd16139;
	mad.lo.s64 	%rd16141, %rd10, %rd16111, %rd16140;
	shr.u64 	%rd16142, %rd16141, 32;
	and.b64  	%rd16143, %rd16087, 4294967295;
	add.s64 	%rd16144, %rd16142, %rd16143;
	shr.u64 	%rd16145, %rd16144, 32;
	and.b64  	%rd16146, %rd16091, 4294967295;
	add.s64 	%rd16147, %rd16145, %rd16146;
	shr.u64 	%rd16148, %rd16147, 32;
	and.b64  	%rd16149, %rd16095, 4294967295;
	add.s64 	%rd16150, %rd16148, %rd16149;
	shr.u64 	%rd16151, %rd16150, 32;
	and.b64  	%rd16152, %rd16099, 4294967295;
	add.s64 	%rd16153, %rd16151, %rd16152;
	shr.u64 	%rd16154, %rd16153, 32;
	and.b64  	%rd16155, %rd16103, 4294967295;
	add.s64 	%rd16156, %rd16154, %rd16155;
	shr.u64 	%rd16157, %rd16156, 32;
	and.b64  	%rd16158, %rd16107, 4294967295;
	add.s64 	%rd16159, %rd16157, %rd16158;
	shr.u64 	%rd16160, %rd16159, 32;
	and.b64  	%rd16161, %rd16110, 4294967295;
	add.s64 	%rd16162, %rd16160, %rd16161;
	{ .reg .b32 tmp; mov.b64 {tmp, %r3192}, %rd16162; }
	add.s32 	%r3193, %r3189, %r3192;
	mul.lo.s32 	%r3194, %r9, %r3191;
	cvt.u64.u32 	%rd16163, %r3194;
	and.b64  	%rd16164, %rd16117, 4294967295;
	mad.lo.s64 	%rd16165, %rd3, %rd16163, %rd16164;
	shr.u64 	%rd16166, %rd16165, 32;
	and.b64  	%rd16167, %rd16121, 4294967295;
	add.s64 	%rd16168, %rd16166, %rd16167;
	mad.lo.s64 	%rd16169, %rd4, %rd16163, %rd16168;
	cvt.u32.u64 	%r3195, %rd16169;
	shr.u64 	%rd16170, %rd16169, 32;
	and.b64  	%rd16171, %rd16125, 4294967295;
	add.s64 	%rd16172, %rd16170, %rd16171;
	mad.lo.s64 	%rd16173, %rd5, %rd16163, %rd16172;
	shr.u64 	%rd16174, %rd16173, 32;
	and.b64  	%rd16175, %rd16129, 4294967295;
	add.s64 	%rd16176, %rd16174, %rd16175;
	mad.lo.s64 	%rd16177, %rd6, %rd16163, %rd16176;
	shr.u64 	%rd16178, %rd16177, 32;
	and.b64  	%rd16179, %rd16133, 4294967295;
	add.s64 	%rd16180, %rd16178, %rd16179;
	mad.lo.s64 	%rd16181, %rd7, %rd16163, %rd16180;
	shr.u64 	%rd16182, %rd16181, 32;
	and.b64  	%rd16183, %rd16137, 4294967295;
	add.s64 	%rd16184, %rd16182, %rd16183;
	mad.lo.s64 	%rd16185, %rd8, %rd16163, %rd16184;
	shr.u64 	%rd16186, %rd16185, 32;
	and.b64  	%rd16187, %rd16141, 4294967295;
	add.s64 	%rd16188, %rd16186, %rd16187;
	mad.lo.s64 	%rd16189, %rd9, %rd16163, %rd16188;
	shr.u64 	%rd16190, %rd16189, 32;
	and.b64  	%rd16191, %rd16144, 4294967295;
	add.s64 	%rd16192, %rd16190, %rd16191;
	mad.lo.s64 	%rd16193, %rd10, %rd16163, %rd16192;
	shr.u64 	%rd16194, %rd16193, 32;
	and.b64  	%rd16195, %rd16147, 4294967295;
	add.s64 	%rd16196, %rd16194, %rd16195;
	shr.u64 	%rd16197, %rd16196, 32;
	and.b64  	%rd16198, %rd16150, 4294967295;
	add.s64 	%rd16199, %rd16197, %rd16198;
	shr.u64 	%rd16200, %rd16199, 32;
	and.b64  	%rd16201, %rd16153, 4294967295;
	add.s64 	%rd16202, %rd16200, %rd16201;
	shr.u64 	%rd16203, %rd16202, 32;
	and.b64  	%rd16204, %rd16156, 4294967295;
	add.s64 	%rd16205, %rd16203, %rd16204;
	shr.u64 	%rd16206, %rd16205, 32;
	and.b64  	%rd16207, %rd16159, 4294967295;
	add.s64 	%rd16208, %rd16206, %rd16207;
	shr.u64 	%rd16209, %rd16208, 32;
	and.b64  	%rd16210, %rd16162, 4294967295;
	add.s64 	%rd16211, %rd16209, %rd16210;
	{ .reg .b32 tmp; mov.b64 {tmp, %r3196}, %rd16211; }
	add.s32 	%r3197, %r3193, %r3196;
	mul.lo.s32 	%r3198, %r9, %r3195;
	cvt.u64.u32 	%rd16212, %r3198;
	and.b64  	%rd16213, %rd16169, 4294967295;
	mad.lo.s64 	%rd16214, %rd3, %rd16212, %rd16213;
	shr.u64 	%rd16215, %rd16214, 32;
	and.b64  	%rd16216, %rd16173, 4294967295;
	add.s64 	%rd16217, %rd16215, %rd16216;
	mad.lo.s64 	%rd16218, %rd4, %rd16212, %rd16217;
	cvt.u32.u64 	%r3199, %rd16218;
	shr.u64 	%rd16219, %rd16218, 32;
	and.b64  	%rd16220, %rd16177, 4294967295;
	add.s64 	%rd16221, %rd16219, %rd16220;
	mad.lo.s64 	%rd16222, %rd5, %rd16212, %rd16221;
	shr.u64 	%rd16223, %rd16222, 32;
	and.b64  	%rd16224, %rd16181, 4294967295;
	add.s64 	%rd16225, %rd16223, %rd16224;
	mad.lo.s64 	%rd16226, %rd6, %rd16212, %rd16225;
	shr.u64 	%rd16227, %rd16226, 32;
	and.b64  	%rd16228, %rd16185, 4294967295;
	add.s64 	%rd16229, %rd16227, %rd16228;
	mad.lo.s64 	%rd16230, %rd7, %rd16212, %rd16229;
	shr.u64 	%rd16231, %rd16230, 32;
	and.b64  	%rd16232, %rd16189, 4294967295;
	add.s64 	%rd16233, %rd16231, %rd16232;
	mad.lo.s64 	%rd16234, %rd8, %rd16212, %rd16233;
	shr.u64 	%rd16235, %rd16234, 32;
	and.b64  	%rd16236, %rd16193, 4294967295;
	add.s64 	%rd16237, %rd16235, %rd16236;
	mad.lo.s64 	%rd16238, %rd9, %rd16212, %rd16237;
	shr.u64 	%rd16239, %rd16238, 32;
	and.b64  	%rd16240, %rd16196, 4294967295;
	add.s64 	%rd16241, %rd16239, %rd16240;
	mad.lo.s64 	%rd16242, %rd10, %rd16212, %rd16241;
	shr.u64 	%rd16243, %rd16242, 32;
	and.b64  	%rd16244, %rd16199, 4294967295;
	add.s64 	%rd16245, %rd16243, %rd16244;
	shr.u64 	%rd16246, %rd16245, 32;
	and.b64  	%rd16247, %rd16202, 4294967295;
	add.s64 	%rd16248, %rd16246, %rd16247;
	shr.u64 	%rd16249, %rd16248, 32;
	and.b64  	%rd16250, %rd16205, 4294967295;
	add.s64 	%rd16251, %rd16249, %rd16250;
	shr.u64 	%rd16252, %rd16251, 32;
	and.b64  	%rd16253, %rd16208, 4294967295;
	add.s64 	%rd16254, %rd16252, %rd16253;
	shr.u64 	%rd16255, %rd16254, 32;
	and.b64  	%rd16256, %rd16211, 4294967295;
	add.s64 	%rd16257, %rd16255, %rd16256;
	{ .reg .b32 tmp; mov.b64 {tmp, %r3200}, %rd16257; }
	add.s32 	%r3201, %r3197, %r3200;
	mul.lo.s32 	%r3202, %r9, %r3199;
	cvt.u64.u32 	%rd16258, %r3202;
	and.b64  	%rd16259, %rd16218, 4294967295;
	mad.lo.s64 	%rd16260, %rd3, %rd16258, %rd16259;
	shr.u64 	%rd16261, %rd16260, 32;
	and.b64  	%rd16262, %rd16222, 4294967295;
	add.s64 	%rd16263, %rd16261, %rd16262;
	mad.lo.s64 	%rd16264, %rd4, %rd16258, %rd16263;
	cvt.u32.u64 	%r3203, %rd16264;
	shr.u64 	%rd16265, %rd16264, 32;
	and.b64  	%rd16266, %rd16226, 4294967295;
	add.s64 	%rd16267, %rd16265, %rd16266;
	mad.lo.s64 	%rd16268, %rd5, %rd16258, %rd16267;
	shr.u64 	%rd16269, %rd16268, 32;
	and.b64  	%rd16270, %rd16230, 4294967295;
	add.s64 	%rd16271, %rd16269, %rd16270;
	mad.lo.s64 	%rd16272, %rd6, %rd16258, %rd16271;
	shr.u64 	%rd16273, %rd16272, 32;
	and.b64  	%rd16274, %rd16234, 4294967295;
	add.s64 	%rd16275, %rd16273, %rd16274;
	mad.lo.s64 	%rd16276, %rd7, %rd16258, %rd16275;
	shr.u64 	%rd16277, %rd16276, 32;
	and.b64  	%rd16278, %rd16238, 4294967295;
	add.s64 	%rd16279, %rd16277, %rd16278;
	mad.lo.s64 	%rd16280, %rd8, %rd16258, %rd16279;
	shr.u64 	%rd16281, %rd16280, 32;
	and.b64  	%rd16282, %rd16242, 4294967295;
	add.s64 	%rd16283, %rd16281, %rd16282;
	mad.lo.s64 	%rd16284, %rd9, %rd16258, %rd16283;
	shr.u64 	%rd16285, %rd16284, 32;
	and.b64  	%rd16286, %rd16245, 4294967295;
	add.s64 	%rd16287, %rd16285, %rd16286;
	mad.lo.s64 	%rd16288, %rd10, %rd16258, %rd16287;
	shr.u64 	%rd16289, %rd16288, 32;
	and.b64  	%rd16290, %rd16248, 4294967295;
	add.s64 	%rd16291, %rd16289, %rd16290;
	shr.u64 	%rd16292, %rd16291, 32;
	and.b64  	%rd16293, %rd16251, 4294967295;
	add.s64 	%rd16294, %rd16292, %rd16293;
	shr.u64 	%rd16295, %rd16294, 32;
	and.b64  	%rd16296, %rd16254, 4294967295;
	add.s64 	%rd16297, %rd16295, %rd16296;
	shr.u64 	%rd16298, %rd16297, 32;
	and.b64  	%rd16299, %rd16257, 4294967295;
	add.s64 	%rd16300, %rd16298, %rd16299;
	{ .reg .b32 tmp; mov.b64 {tmp, %r3204}, %rd16300; }
	add.s32 	%r3205, %r3201, %r3204;
	mul.lo.s32 	%r3206, %r9, %r3203;
	cvt.u64.u32 	%rd16301, %r3206;
	and.b64  	%rd16302, %rd16264, 4294967295;
	mad.lo.s64 	%rd16303, %rd3, %rd16301, %rd16302;
	shr.u64 	%rd16304, %rd16303, 32;
	and.b64  	%rd16305, %rd16268, 4294967295;
	add.s64 	%rd16306, %rd16304, %rd16305;
	mad.lo.s64 	%rd16307, %rd4, %rd16301, %rd16306;
	cvt.u32.u64 	%r3207, %rd16307;
	shr.u64 	%rd16308, %rd16307, 32;
	and.b64  	%rd16309, %rd16272, 4294967295;
	add.s64 	%rd16310, %rd16308, %rd16309;
	mad.lo.s64 	%rd16311, %rd5, %rd16301, %rd16310;
	shr.u64 	%rd16312, %rd16311, 32;
	and.b64  	%rd16313, %rd16276, 4294967295;
	add.s64 	%rd16314, %rd16312, %rd16313;
	mad.lo.s64 	%rd16315, %rd6, %rd16301, %rd16314;
	shr.u64 	%rd16316, %rd16315, 32;
	and.b64  	%rd16317, %rd16280, 4294967295;
	add.s64 	%rd16318, %rd16316, %rd16317;
	mad.lo.s64 	%rd16319, %rd7, %rd16301, %rd16318;
	shr.u64 	%rd16320, %rd16319, 32;
	and.b64  	%rd16321, %rd16284, 4294967295;
	add.s64 	%rd16322, %rd16320, %rd16321;
	mad.lo.s64 	%rd16323, %rd8, %rd16301, %rd16322;
	shr.u64 	%rd16324, %rd16323, 32;
	and.b64  	%rd16325, %rd16288, 4294967295;
	add.s64 	%rd16326, %rd16324, %rd16325;
	mad.lo.s64 	%rd16327, %rd9, %rd16301, %rd16326;
	shr.u64 	%rd16328, %rd16327, 32;
	and.b64  	%rd16329, %rd16291, 4294967295;
	add.s64 	%rd16330, %rd16328, %rd16329;
	mad.lo.s64 	%rd16331, %rd10, %rd16301, %rd16330;
	shr.u64 	%rd16332, %rd16331, 32;
	and.b64  	%rd16333, %rd16294, 4294967295;
	add.s64 	%rd16334, %rd16332, %rd16333;
	shr.u64 	%rd16335, %rd16334, 32;
	and.b64  	%rd16336, %rd16297, 4294967295;
	add.s64 	%rd16337, %rd16335, %rd16336;
	shr.u64 	%rd16338, %rd16337, 32;
	and.b64  	%rd16339, %rd16300, 4294967295;
	add.s64 	%rd16340, %rd16338, %rd16339;
	{ .reg .b32 tmp; mov.b64 {tmp, %r3208}, %rd16340; }
	add.s32 	%r3209, %r3205, %r3208;
	mul.lo.s32 	%r3210, %r9, %r3207;
	cvt.u64.u32 	%rd16341, %r3210;
	and.b64  	%rd16342, %rd16307, 4294967295;
	mad.lo.s64 	%rd16343, %rd3, %rd16341, %rd16342;
	shr.u64 	%rd16344, %rd16343, 32;
	and.b64  	%rd16345, %rd16311, 4294967295;
	add.s64 	%rd16346, %rd16344, %rd16345;
	mad.lo.s64 	%rd16347, %rd4, %rd16341, %rd16346;
	cvt.u32.u64 	%r3211, %rd16347;
	shr.u64 	%rd16348, %rd16347, 32;
	and.b64  	%rd16349, %rd16315, 4294967295;
	add.s64 	%rd16350, %rd16348, %rd16349;
	mad.lo.s64 	%rd16351, %rd5, %rd16341, %rd16350;
	shr.u64 	%rd16352, %rd16351, 32;
	and.b64  	%rd16353, %rd16319, 4294967295;
	add.s64 	%rd16354, %rd16352, %rd16353;
	mad.lo.s64 	%rd16355, %rd6, %rd16341, %rd16354;
	shr.u64 	%rd16356, %rd16355, 32;
	and.b64  	%rd16357, %rd16323, 4294967295;
	add.s64 	%rd16358, %rd16356, %rd16357;
	mad.lo.s64 	%rd16359, %rd7, %rd16341, %rd16358;
	shr.u64 	%rd16360, %rd16359, 32;
	and.b64  	%rd16361, %rd16327, 4294967295;
	add.s64 	%rd16362, %rd16360, %rd16361;
	mad.lo.s64 	%rd16363, %rd8, %rd16341, %rd16362;
	shr.u64 	%rd16364, %rd16363, 32;
	and.b64  	%rd16365, %rd16331, 4294967295;
	add.s64 	%rd16366, %rd16364, %rd16365;
	mad.lo.s64 	%rd16367, %rd9, %rd16341, %rd16366;
	shr.u64 	%rd16368, %rd16367, 32;
	and.b64  	%rd16369, %rd16334, 4294967295;
	add.s64 	%rd16370, %rd16368, %rd16369;
	mad.lo.s64 	%rd16371, %rd10, %rd16341, %rd16370;
	shr.u64 	%rd16372, %rd16371, 32;
	and.b64  	%rd16373, %rd16337, 4294967295;
	add.s64 	%rd16374, %rd16372, %rd16373;
	shr.u64 	%rd16375, %rd16374, 32;
	and.b64  	%rd16376, %rd16340, 4294967295;
	add.s64 	%rd16377, %rd16375, %rd16376;
	{ .reg .b32 tmp; mov.b64 {tmp, %r3212}, %rd16377; }
	add.s32 	%r3213, %r3209, %r3212;
	mul.lo.s32 	%r3214, %r9, %r3211;
	cvt.u64.u32 	%rd16378, %r3214;
	and.b64  	%rd16379, %rd16347, 4294967295;
	mad.lo.s64 	%rd16380, %rd3, %rd16378, %rd16379;
	shr.u64 	%rd16381, %rd16380, 32;
	and.b64  	%rd16382, %rd16351, 4294967295;
	add.s64 	%rd16383, %rd16381, %rd16382;
	mad.lo.s64 	%rd16384, %rd4, %rd16378, %rd16383;
	cvt.u32.u64 	%r3215, %rd16384;
	shr.u64 	%rd16385, %rd16384, 32;
	and.b64  	%rd16386, %rd16355, 4294967295;
	add.s64 	%rd16387, %rd16385, %rd16386;
	mad.lo.s64 	%rd16388, %rd5, %rd16378, %rd16387;
	shr.u64 	%rd16389, %rd16388, 32;
	and.b64  	%rd16390, %rd16359, 4294967295;
	add.s64 	%rd16391, %rd16389, %rd16390;
	mad.lo.s64 	%rd16392, %rd6, %rd16378, %rd16391;
	shr.u64 	%rd16393, %rd16392, 32;
	and.b64  	%rd16394, %rd16363, 4294967295;
	add.s64 	%rd16395, %rd16393, %rd16394;
	mad.lo.s64 	%rd16396, %rd7, %rd16378, %rd16395;
	shr.u64 	%rd16397, %rd16396, 32;
	and.b64  	%rd16398, %rd16367, 4294967295;
	add.s64 	%rd16399, %rd16397, %rd16398;
	mad.lo.s64 	%rd16400, %rd8, %rd16378, %rd16399;
	shr.u64 	%rd16401, %rd16400, 32;
	and.b64  	%rd16402, %rd16371, 4294967295;
	add.s64 	%rd16403, %rd16401, %rd16402;
	mad.lo.s64 	%rd16404, %rd9, %rd16378, %rd16403;
	shr.u64 	%rd16405, %rd16404, 32;
	and.b64  	%rd16406, %rd16374, 4294967295;
	add.s64 	%rd16407, %rd16405, %rd16406;
	mad.lo.s64 	%rd16408, %rd10, %rd16378, %rd16407;
	shr.u64 	%rd16409, %rd16408, 32;
	and.b64  	%rd16410, %rd16377, 4294967295;
	add.s64 	%rd16411, %rd16409, %rd16410;
	{ .reg .b32 tmp; mov.b64 {tmp, %r3216}, %rd16411; }
	add.s32 	%r3217, %r3213, %r3216;
	mul.lo.s32 	%r3218, %r9, %r3215;
	cvt.u64.u32 	%rd16412, %r3218;
	and.b64  	%rd16413, %rd16384, 4294967295;
	mad.lo.s64 	%rd16414, %rd3, %rd16412, %rd16413;
	shr.u64 	%rd16415, %rd16414, 32;
	and.b64  	%rd16416, %rd16388, 4294967295;
	add.s64 	%rd16417, %rd16415, %rd16416;
	mad.lo.s64 	%rd49025, %rd4, %rd16412, %rd16417;
	shr.u64 	%rd16418, %rd49025, 32;
	and.b64  	%rd16419, %rd16392, 4294967295;
	add.s64 	%rd16420, %rd16418, %rd16419;
	mad.lo.s64 	%rd49024, %rd5, %rd16412, %rd16420;
	cvt.u32.u64 	%r1158, %rd49024;
	shr.u64 	%rd16421, %rd49024, 32;
	and.b64  	%rd16422, %rd16396, 4294967295;
	add.s64 	%rd16423, %rd16421, %rd16422;
	mad.lo.s64 	%rd49023, %rd6, %rd16412, %rd16423;
	cvt.u32.u64 	%r1159, %rd49023;
	shr.u64 	%rd16424, %rd49023, 32;
	and.b64  	%rd16425, %rd16400, 4294967295;
	add.s64 	%rd16426, %rd16424, %rd16425;
	mad.lo.s64 	%rd49022, %rd7, %rd16412, %rd16426;
	cvt.u32.u64 	%r1160, %rd49022;
	shr.u64 	%rd16427, %rd49022, 32;
	and.b64  	%rd16428, %rd16404, 4294967295;
	add.s64 	%rd16429, %rd16427, %rd16428;
	mad.lo.s64 	%rd49021, %rd8, %rd16412, %rd16429;
	cvt.u32.u64 	%r1161, %rd49021;
	shr.u64 	%rd16430, %rd49021, 32;
	and.b64  	%rd16431, %rd16408, 4294967295;
	add.s64 	%rd16432, %rd16430, %rd16431;
	mad.lo.s64 	%rd49020, %rd9, %rd16412, %rd16432;
	cvt.u32.u64 	%r1162, %rd49020;
	shr.u64 	%rd16433, %rd49020, 32;
	and.b64  	%rd16434, %rd16411, 4294967295;
	add.s64 	%rd16435, %rd16433, %rd16434;
	mad.lo.s64 	%rd49019, %rd10, %rd16412, %rd16435;
	cvt.u32.u64 	%r1163, %rd49019;
	{ .reg .b32 tmp; mov.b64 {tmp, %r3219}, %rd49019; }
	add.s32 	%r6752, %r3217, %r3219;
	setp.gt.u32 	%p585, %r6752, %r3187;
	@%p585 bra 	$L__BB0_1313;
	cvt.u32.u64 	%r3220, %rd10;
	setp.lt.u32 	%p586, %r6752, %r3220;
	@%p586 bra 	$L__BB0_1314;
	cvt.u32.u64 	%r3221, %rd9;
	setp.lt.u32 	%p587, %r3221, %r1163;
	@%p587 bra 	$L__BB0_1313;
	cvt.u32.u64 	%r3222, %rd9;
	setp.gt.u32 	%p588, %r3222, %r1163;
	@%p588 bra 	$L__BB0_1314;
	cvt.u32.u64 	%r3223, %rd8;
	setp.lt.u32 	%p589, %r3223, %r1162;
	@%p589 bra 	$L__BB0_1313;
	cvt.u32.u64 	%r3224, %rd8;
	setp.gt.u32 	%p590, %r3224, %r1162;
	@%p590 bra 	$L__BB0_1314;
	cvt.u32.u64 	%r3225, %rd7;
	setp.lt.u32 	%p591, %r3225, %r1161;
	@%p591 bra 	$L__BB0_1313;
	cvt.u32.u64 	%r3226, %rd7;
	setp.gt.u32 	%p592, %r3226, %r1161;
	@%p592 bra 	$L__BB0_1314;
	cvt.u32.u64 	%r3227, %rd6;
	setp.lt.u32 	%p593, %r3227, %r1160;
	@%p593 bra 	$L__BB0_1313;
	cvt.u32.u64 	%r3228, %rd6;
	setp.gt.u32 	%p594, %r3228, %r1160;
	@%p594 bra 	$L__BB0_1314;
	cvt.u32.u64 	%r3229, %rd5;
	setp.lt.u32 	%p595, %r3229, %r1159;
	@%p595 bra 	$L__BB0_1313;
	cvt.u32.u64 	%r3230, %rd5;
	setp.gt.u32 	%p596, %r3230, %r1159;
	@%p596 bra 	$L__BB0_1314;
	cvt.u32.u64 	%r3231, %rd4;
	setp.lt.u32 	%p597, %r3231, %r1158;
	@%p597 bra 	$L__BB0_1313;
	cvt.u32.u64 	%r3232, %rd4;
	cvt.u32.u64 	%r3233, %rd3;
	setp.gt.u32 	%p598, %r3232, %r1158;
	cvt.u32.u64 	%r3234, %rd49025;
	setp.gt.u32 	%p599, %r3233, %r3234;
	or.pred  	%p600, %p598, %p599;
	@%p600 bra 	$L__BB0_1314;
$L__BB0_1313:
	cvt.u32.u64 	%r3235, %rd10;
	and.b64  	%rd16437, %rd49025, 4294967295;
	sub.s64 	%rd49025, %rd16437, %rd3;
	shr.u64 	%rd16438, %rd49025, 63;
	and.b64  	%rd16439, %rd49024, 4294967295;
	add.s64 	%rd16440, %rd16438, %rd4;
	sub.s64 	%rd49024, %rd16439, %rd16440;
	shr.u64 	%rd16441, %rd49024, 63;
	and.b64  	%rd16442, %rd49023, 4294967295;
	add.s64 	%rd16443, %rd16441, %rd5;
	sub.s64 	%rd49023, %rd16442, %rd16443;
	shr.u64 	%rd16444, %rd49023, 63;
	and.b64  	%rd16445, %rd49022, 4294967295;
	add.s64 	%rd16446, %rd16444, %rd6;
	sub.s64 	%rd49022, %rd16445, %rd16446;
	shr.u64 	%rd16447, %rd49022, 63;
	and.b64  	%rd16448, %rd49021, 4294967295;
	add.s64 	%rd16449, %rd16447, %rd7;
	sub.s64 	%rd49021, %rd16448, %rd16449;
	shr.u64 	%rd16450, %rd49021, 63;
	and.b64  	%rd16451, %rd49020, 4294967295;
	add.s64 	%rd16452, %rd16450, %rd8;
	sub.s64 	%rd49020, %rd16451, %rd16452;
	shr.u64 	%rd16453, %rd49020, 63;
	and.b64  	%rd16454, %rd49019, 4294967295;
	add.s64 	%rd16455, %rd16453, %rd9;
	sub.s64 	%rd49019, %rd16454, %rd16455;
	shr.u64 	%rd16456, %rd49019, 63;
	cvt.u32.u64 	%r3236, %rd16456;
	add.s32 	%r3237, %r3235, %r3236;
	sub.s32 	%r6752, %r6752, %r3237;
$L__BB0_1314:
	and.b64  	%rd16457, %rd49025, 4294967295;
	and.b64  	%rd2318, %rd48998, 4294967295;
	sub.s64 	%rd16458, %rd16457, %rd2318;
	shr.u64 	%rd16459, %rd16458, 63;
	cvt.u32.u64 	%r6754, %rd16458;
	and.b64  	%rd16460, %rd49024, 4294967295;
	and.b64  	%rd2319, %rd48999, 4294967295;
	add.s64 	%rd16461, %rd16459, %rd2319;
	sub.s64 	%rd49031, %rd16460, %rd16461;
	shr.u64 	%rd16462, %rd49031, 63;
	and.b64  	%rd16463, %rd49023, 4294967295;
	and.b64  	%rd2321, %rd49000, 4294967295;
	add.s64 	%rd16464, %rd16462, %rd2321;
	sub.s64 	%rd49030, %rd16463, %rd16464;
	shr.u64 	%rd16465, %rd49030, 63;
	and.b64  	%rd16466, %rd49022, 4294967295;
	and.b64  	%rd2323, %rd49001, 4294967295;
	add.s64 	%rd16467, %rd16465, %rd2323;
	sub.s64 	%rd49029, %rd16466, %rd16467;
	shr.u64 	%rd16468, %rd49029, 63;
	and.b64  	%rd16469, %rd49021, 4294967295;
	and.b64  	%rd2325, %rd49002, 4294967295;
	add.s64 	%rd16470, %rd16468, %rd2325;
	sub.s64 	%rd49028, %rd16469, %rd16470;
	shr.u64 	%rd16471, %rd49028, 63;
	and.b64  	%rd16472, %rd49020, 4294967295;
	and.b64  	%rd2327, %rd49003, 4294967295;
	add.s64 	%rd16473, %rd16471, %rd2327;
	sub.s64 	%rd49027, %rd16472, %rd16473;
	shr.u64 	%rd16474, %rd49027, 63;
	and.b64  	%rd16475, %rd49019, 4294967295;
	and.b64  	%rd2329, %rd49004, 4294967295;
	add.s64 	%rd16476, %rd16474, %rd2329;
	sub.s64 	%rd49026, %rd16475, %rd16476;
	shr.u64 	%rd16477, %rd49026, 63;
	cvt.u64.u32 	%rd16478, %r6752;
	cvt.u64.u32 	%rd2331, %r6749;
	add.s64 	%rd16479, %rd16477, %rd2331;
	sub.s64 	%rd16480, %rd16478, %rd16479;
	setp.gt.s64 	%p601, %rd16480, -1;
	cvt.u32.u64 	%r6753, %rd16480;
	@%p601 bra 	$L__BB0_1316;
	cvt.u32.u64 	%r3238, %rd10;
	cvt.u32.u64 	%r3239, %rd3;
	add.s32 	%r6754, %r3239, %r6754;
	setp.lt.u32 	%p602, %r6754, %r3239;
	selp.u64 	%rd16481, 1, 0, %p602;
	and.b64  	%rd16482, %rd49031, 4294967295;
	add.s64 	%rd16483, %rd16482, %rd16481;
	add.s64 	%rd49031, %rd16483, %rd4;
	shr.u64 	%rd16484, %rd49031, 32;
	and.b64  	%rd16485, %rd49030, 4294967295;
	add.s64 	%rd16486, %rd16484, %rd16485;
	add.s64 	%rd49030, %rd16486, %rd5;
	shr.u64 	%rd16487, %rd49030, 32;
	and.b64  	%rd16488, %rd49029, 4294967295;
	add.s64 	%rd16489, %rd16487, %rd16488;
	add.s64 	%rd49029, %rd16489, %rd6;
	shr.u64 	%rd16490, %rd49029, 32;
	and.b64  	%rd16491, %rd49028, 4294967295;
	add.s64 	%rd16492, %rd16490, %rd16491;
	add.s64 	%rd49028, %rd16492, %rd7;
	shr.u64 	%rd16493, %rd49028, 32;
	and.b64  	%rd16494, %rd49027, 4294967295;
	add.s64 	%rd16495, %rd16493, %rd16494;
	add.s64 	%rd49027, %rd16495, %rd8;
	shr.u64 	%rd16496, %rd49027, 32;
	and.b64  	%rd16497, %rd49026, 4294967295;
	add.s64 	%rd16498, %rd16496, %rd16497;
	add.s64 	%rd49026, %rd16498, %rd9;
	{ .reg .b32 tmp; mov.b64 {tmp, %r3240}, %rd49026; }
	add.s32 	%r3241, %r6753, %r3240;
	add.s32 	%r6753, %r3241, %r3238;
$L__BB0_1316:
	cvt.u64.u32 	%rd16499, %r6754;
	and.b64  	%rd2344, %rd49005, 4294967295;
	sub.s64 	%rd16500, %rd16499, %rd2344;
	shr.u64 	%rd16501, %rd16500, 63;
	cvt.u32.u64 	%r6756, %rd16500;
	and.b64  	%rd16502, %rd49031, 4294967295;
	and.b64  	%rd2345, %rd49006, 4294967295;
	add.s64 	%rd16503, %rd16501, %rd2345;
	sub.s64 	%rd49037, %rd16502, %rd16503;
	shr.u64 	%rd16504, %rd49037, 63;
	and.b64  	%rd16505, %rd49030, 4294967295;
	and.b64  	%rd2347, %rd49007, 4294967295;
	add.s64 	%rd16506, %rd16504, %rd2347;
	sub.s64 	%rd49036, %rd16505, %rd16506;
	shr.u64 	%rd16507, %rd49036, 63;
	and.b64  	%rd16508, %rd49029, 4294967295;
	and.b64  	%rd2349, %rd49008, 4294967295;
	add.s64 	%rd16509, %rd16507, %rd2349;
	sub.s64 	%rd49035, %rd16508, %rd16509;
	shr.u64 	%rd16510, %rd49035, 63;
	and.b64  	%rd16511, %rd49028, 4294967295;
	and.b64  	%rd2351, %rd49009, 4294967295;
	add.s64 	%rd16512, %rd16510, %rd2351;
	sub.s64 	%rd49034, %rd16511, %rd16512;
	shr.u64 	%rd16513, %rd49034, 63;
	and.b64  	%rd16514, %rd49027, 4294967295;
	and.b64  	%rd2353, %rd49010, 4294967295;
	add.s64 	%rd16515, %rd16513, %rd2353;
	sub.s64 	%rd49033, %rd16514, %rd16515;
	shr.u64 	%rd16516, %rd49033, 63;
	and.b64  	%rd16517, %rd49026, 4294967295;
	and.b64  	%rd2355, %rd49011, 4294967295;
	add.s64 	%rd16518, %rd16516, %rd2355;
	sub.s64 	%rd49032, %rd16517, %rd16518;
	shr.u64 	%rd16519, %rd49032, 63;
	cvt.u64.u32 	%rd16520, %r6753;
	cvt.u64.u32 	%rd2357, %r6750;
	add.s64 	%rd16521, %rd16519, %rd2357;
	sub.s64 	%rd16522, %rd16520, %rd16521;
	setp.gt.s64 	%p603, %rd16522, -1;
	cvt.u32.u64 	%r6755, %rd16522;
	@%p603 bra 	$L__BB0_1318;
	cvt.u32.u64 	%r3242, %rd10;
	cvt.u32.u64 	%r3243, %rd3;
	add.s32 	%r6756, %r3243, %r6756;
	setp.lt.u32 	%p604, %r6756, %r3243;
	selp.u64 	%rd16523, 1, 0, %p604;
	and.b64  	%rd16524, %rd49037, 4294967295;
	add.s64 	%rd16525, %rd16524, %rd16523;
	add.s64 	%rd49037, %rd16525, %rd4;
	shr.u64 	%rd16526, %rd49037, 32;
	and.b64  	%rd16527, %rd49036, 4294967295;
	add.s64 	%rd16528, %rd16526, %rd16527;
	add.s64 	%rd49036, %rd16528, %rd5;
	shr.u64 	%rd16529, %rd49036, 32;
	and.b64  	%rd16530, %rd49035, 4294967295;
	add.s64 	%rd16531, %rd16529, %rd16530;
	add.s64 	%rd49035, %rd16531, %rd6;
	shr.u64 	%rd16532, %rd49035, 32;
	and.b64  	%rd16533, %rd49034, 4294967295;
	add.s64 	%rd16534, %rd16532, %rd16533;
	add.s64 	%rd49034, %rd16534, %rd7;
	shr.u64 	%rd16535, %rd49034, 32;
	and.b64  	%rd16536, %rd49033, 4294967295;
	add.s64 	%rd16537, %rd16535, %rd16536;
	add.s64 	%rd49033, %rd16537, %rd8;
	shr.u64 	%rd16538, %rd49033, 32;
	and.b64  	%rd16539, %rd49032, 4294967295;
	add.s64 	%rd16540, %rd16538, %rd16539;
	add.s64 	%rd49032, %rd16540, %rd9;
	{ .reg .b32 tmp; mov.b64 {tmp, %r3244}, %rd49032; }
	add.s32 	%r3245, %r6755, %r3244;
	add.s32 	%r6755, %r3245, %r3242;
$L__BB0_1318:
	cvt.u64.u32 	%rd16541, %r6756;
	sub.s64 	%rd16542, %rd16541, %rd2344;
	shr.u64 	%rd16543, %rd16542, 63;
	cvt.u32.u64 	%r6797, %rd16542;
	and.b64  	%rd16544, %rd49037, 4294967295;
	add.s64 	%rd16545, %rd16543, %rd2345;
	sub.s64 	%rd49043, %rd16544, %rd16545;
	shr.u64 	%rd16546, %rd49043, 63;
	and.b64  	%rd16547, %rd49036, 4294967295;
	add.s64 	%rd16548, %rd16546, %rd2347;
	sub.s64 	%rd49042, %rd16547, %rd16548;
	shr.u64 	%rd16549, %rd49042, 63;
	and.b64  	%rd16550, %rd49035, 4294967295;
	add.s64 	%rd16551, %rd16549, %rd2349;
	sub.s64 	%rd49041, %rd16550, %rd16551;
	shr.u64 	%rd16552, %rd49041, 63;
	and.b64  	%rd16553, %rd49034, 4294967295;
	add.s64 	%rd16554, %rd16552, %rd2351;
	sub.s64 	%rd49040, %rd16553, %rd16554;
	shr.u64 	%rd16555, %rd49040, 63;
	and.b64  	%rd16556, %rd49033, 4294967295;
	add.s64 	%rd16557, %rd16555, %rd2353;
	sub.s64 	%rd49039, %rd16556, %rd16557;
	shr.u64 	%rd16558, %rd49039, 63;
	and.b64  	%rd16559, %rd49032, 4294967295;
	add.s64 	%rd16560, %rd16558, %rd2355;
	sub.s64 	%rd49038, %rd16559, %rd16560;
	shr.u64 	%rd16561, %rd49038, 63;
	cvt.u64.u32 	%rd16562, %r6755;
	add.s64 	%rd16563, %rd16561, %rd2357;
	sub.s64 	%rd16564, %rd16562, %rd16563;
	setp.gt.s64 	%p605, %rd16564, -1;
	cvt.u32.u64 	%r6790, %rd16564;
	@%p605 bra 	$L__BB0_1320;
	cvt.u32.u64 	%r3246, %rd10;
	cvt.u32.u64 	%r3247, %rd3;
	add.s32 	%r6797, %r3247, %r6797;
	setp.lt.u32 	%p606, %r6797, %r3247;
	selp.u64 	%rd16565, 1, 0, %p606;
	and.b64  	%rd16566, %rd49043, 4294967295;
	add.s64 	%rd16567, %rd16566, %rd16565;
	add.s64 	%rd49043, %rd16567, %rd4;
	shr.u64 	%rd16568, %rd49043, 32;
	and.b64  	%rd16569, %rd49042, 4294967295;
	add.s64 	%rd16570, %rd16568, %rd16569;
	add.s64 	%rd49042, %rd16570, %rd5;
	shr.u64 	%rd16571, %rd49042, 32;
	and.b64  	%rd16572, %rd49041, 4294967295;
	add.s64 	%rd16573, %rd16571, %rd16572;
	add.s64 	%rd49041, %rd16573, %rd6;
	shr.u64 	%rd16574, %rd49041, 32;
	and.b64  	%rd16575, %rd49040, 4294967295;
	add.s64 	%rd16576, %rd16574, %rd16575;
	add.s64 	%rd49040, %rd16576, %rd7;
	shr.u64 	%rd16577, %rd49040, 32;
	and.b64  	%rd16578, %rd49039, 4294967295;
	add.s64 	%rd16579, %rd16577, %rd16578;
	add.s64 	%rd49039, %rd16579, %rd8;
	shr.u64 	%rd16580, %rd49039, 32;
	and.b64  	%rd16581, %rd49038, 4294967295;
	add.s64 	%rd16582, %rd16580, %rd16581;
	add.s64 	%rd49038, %rd16582, %rd9;
	{ .reg .b32 tmp; mov.b64 {tmp, %r3248}, %rd49038; }
	add.s32 	%r3249, %r6790, %r3248;
	add.s32 	%r6790, %r3249, %r3246;
$L__BB0_1320:
	cvt.u32.u64 	%r6796, %rd49043;
	cvt.u32.u64 	%r6795, %rd49042;
	cvt.u32.u64 	%r6794, %rd49041;
	cvt.u32.u64 	%r6793, %rd49040;
	cvt.u32.u64 	%r6792, %rd49039;
	cvt.u32.u64 	%r6791, %rd49038;
	cvt.u64.u32 	%rd16583, %r6797;
	sub.s64 	%rd16584, %rd2344, %rd16583;
	shr.u64 	%rd16585, %rd16584, 63;
	cvt.u32.u64 	%r6759, %rd16584;
	and.b64  	%rd16586, %rd49043, 4294967295;
	add.s64 	%rd16587, %rd16585, %rd16586;
	sub.s64 	%rd49044, %rd2345, %rd16587;
	shr.u64 	%rd16588, %rd49044, 63;
	and.b64  	%rd16589, %rd49042, 4294967295;
	add.s64 	%rd16590, %rd16588, %rd16589;
	sub.s64 	%rd49045, %rd2347, %rd16590;
	shr.u64 	%rd16591, %rd49045, 63;
	and.b64  	%rd16592, %rd49041, 4294967295;
	add.s64 	%rd16593, %rd16591, %rd16592;
	sub.s64 	%rd49046, %rd2349, %rd16593;
	shr.u64 	%rd16594, %rd49046, 63;
	and.b64  	%rd16595, %rd49040, 4294967295;
	add.s64 	%rd16596, %rd16594, %rd16595;
	sub.s64 	%rd49047, %rd2351, %rd16596;
	shr.u64 	%rd16597, %rd49047, 63;
	and.b64  	%rd16598, %rd49039, 4294967295;
	add.s64 	%rd16599, %rd16597, %rd16598;
	sub.s64 	%rd49048, %rd2353, %rd16599;
	shr.u64 	%rd16600, %rd49048, 63;
	and.b64  	%rd16601, %rd49038, 4294967295;
	add.s64 	%rd16602, %rd16600, %rd16601;
	sub.s64 	%rd49049, %rd2355, %rd16602;
	shr.u64 	%rd16603, %rd49049, 63;
	cvt.u64.u32 	%rd16604, %r6790;
	add.s64 	%rd16605, %rd16603, %rd16604;
	sub.s64 	%rd16606, %rd2357, %rd16605;
	setp.gt.s64 	%p607, %rd16606, -1;
	cvt.u32.u64 	%r6760, %rd16606;
	@%p607 bra 	$L__BB0_1322;
	cvt.u32.u64 	%r3250, %rd10;
	cvt.u32.u64 	%r3251, %rd3;
	add.s32 	%r6759, %r3251, %r6759;
	setp.lt.u32 	%p608, %r6759, %r3251;
	selp.u64 	%rd16607, 1, 0, %p608;
	and.b64  	%rd16608, %rd49044, 4294967295;
	add.s64 	%rd16609, %rd16608, %rd16607;
	add.s64 	%rd49044, %rd16609, %rd4;
	shr.u64 	%rd16610, %rd49044, 32;
	and.b64  	%rd16611, %rd49045, 4294967295;
	add.s64 	%rd16612, %rd16610, %rd16611;
	add.s64 	%rd49045, %rd16612, %rd5;
	shr.u64 	%rd16613, %rd49045, 32;
	and.b64  	%rd16614, %rd49046, 4294967295;
	add.s64 	%rd16615, %rd16613, %rd16614;
	add.s64 	%rd49046, %rd16615, %rd6;
	shr.u64 	%rd16616, %rd49046, 32;
	and.b64  	%rd16617, %rd49047, 4294967295;
	add.s64 	%rd16618, %rd16616, %rd16617;
	add.s64 	%rd49047, %rd16618, %rd7;
	shr.u64 	%rd16619, %rd49047, 32;
	and.b64  	%rd16620, %rd49048, 4294967295;
	add.s64 	%rd16621, %rd16619, %rd16620;
	add.s64 	%rd49048, %rd16621, %rd8;
	shr.u64 	%rd16622, %rd49048, 32;
	and.b64  	%rd16623, %rd49049, 4294967295;
	add.s64 	%rd16624, %rd16622, %rd16623;
	add.s64 	%rd49049, %rd16624, %rd9;
	{ .reg .b32 tmp; mov.b64 {tmp, %r3252}, %rd49049; }
	add.s32 	%r3253, %r6760, %r3252;
	add.s32 	%r6760, %r3253, %r3250;
$L__BB0_1322:
	cvt.u32.u64 	%r3254, %rd10;
	cvt.u64.u32 	%rd16625, %r6759;
	mul.lo.s64 	%rd16626, %rd16625, %rd2289;
	cvt.u32.u64 	%r3255, %rd16626;
	shr.u64 	%rd16627, %rd16626, 32;
	and.b64  	%rd16628, %rd49044, 4294967295;
	mad.lo.s64 	%rd16629, %rd16628, %rd2289, %rd16627;
	shr.u64 	%rd16630, %rd16629, 32;
	and.b64  	%rd16631, %rd49045, 4294967295;
	mad.lo.s64 	%rd16632, %rd16631, %rd2289, %rd16630;
	shr.u64 	%rd16633, %rd16632, 32;
	and.b64  	%rd16634, %rd49046, 4294967295;
	mad.lo.s64 	%rd16635, %rd16634, %rd2289, %rd16633;
	shr.u64 	%rd16636, %rd16635, 32;
	and.b64  	%rd16637, %rd49047, 4294967295;
	mad.lo.s64 	%rd16638, %rd16637, %rd2289, %rd16636;
	shr.u64 	%rd16639, %rd16638, 32;
	and.b64  	%rd16640, %rd49048, 4294967295;
	mad.lo.s64 	%rd16641, %rd16640, %rd2289, %rd16639;
	shr.u64 	%rd16642, %rd16641, 32;
	and.b64  	%rd16643, %rd49049, 4294967295;
	mad.lo.s64 	%rd16644, %rd16643, %rd2289, %rd16642;
	shr.u64 	%rd16645, %rd16644, 32;
	cvt.u64.u32 	%rd16646, %r6760;
	mad.lo.s64 	%rd16647, %rd16646, %rd2289, %rd16645;
	shr.u64 	%rd16648, %rd16647, 32;
	and.b64  	%rd16649, %rd16629, 4294967295;
	mad.lo.s64 	%rd16650, %rd2290, %rd16625, %rd16649;
	shr.u64 	%rd16651, %rd16650, 32;
	and.b64  	%rd16652, %rd16632, 4294967295;
	add.s64 	%rd16653, %rd16651, %rd16652;
	mad.lo.s64 	%rd16654, %rd16628, %rd2290, %rd16653;
	shr.u64 	%rd16655, %rd16654, 32;
	and.b64  	%rd16656, %rd16635, 4294967295;
	add.s64 	%rd16657, %rd16655, %rd16656;
	mad.lo.s64 	%rd16658, %rd16631, %rd2290, %rd16657;
	shr.u64 	%rd16659, %rd16658, 32;
	and.b64  	%rd16660, %rd16638, 4294967295;
	add.s64 	%rd16661, %rd16659, %rd16660;
	mad.lo.s64 	%rd16662, %rd16634, %rd2290, %rd16661;
	shr.u64 	%rd16663, %rd16662, 32;
	and.b64  	%rd16664, %rd16641, 4294967295;
	add.s64 	%rd16665, %rd16663, %rd16664;
	mad.lo.s64 	%rd16666, %rd16637, %rd2290, %rd16665;
	shr.u64 	%rd16667, %rd16666, 32;
	and.b64  	%rd16668, %rd16644, 4294967295;
	add.s64 	%rd16669, %rd16667, %rd16668;
	mad.lo.s64 	%rd16670, %rd16640, %rd2290, %rd16669;
	shr.u64 	%rd16671, %rd16670, 32;
	and.b64  	%rd16672, %rd16647, 4294967295;
	add.s64 	%rd16673, %rd16671, %rd16672;
	mad.lo.s64 	%rd16674, %rd16643, %rd2290, %rd16673;
	shr.u64 	%rd16675, %rd16674, 32;
	add.s64 	%rd16676, %rd16675, %rd16648;
	mad.lo.s64 	%rd16677, %rd2290, %rd16646, %rd16676;
	shr.u64 	%rd16678, %rd16677, 32;
	and.b64  	%rd16679, %rd16654, 4294967295;
	mad.lo.s64 	%rd16680, %rd2291, %rd16625, %rd16679;
	shr.u64 	%rd16681, %rd16680, 32;
	and.b64  	%rd16682, %rd16658, 4294967295;
	add.s64 	%rd16683, %rd16681, %rd16682;
	mad.lo.s64 	%rd16684, %rd16628, %rd2291, %rd16683;
	shr.u64 	%rd16685, %rd16684, 32;
	and.b64  	%rd16686, %rd16662, 4294967295;
	add.s64 	%rd16687, %rd16685, %rd16686;
	mad.lo.s64 	%rd16688, %rd16631, %rd2291, %rd16687;
	shr.u64 	%rd16689, %rd16688, 32;
	and.b64  	%rd16690, %rd16666, 4294967295;
	add.s64 	%rd16691, %rd16689, %rd16690;
	mad.lo.s64 	%rd16692, %rd16634, %rd2291, %rd16691;
	shr.u64 	%rd16693, %rd16692, 32;
	and.b64  	%rd16694, %rd16670, 4294967295;
	add.s64 	%rd16695, %rd16693, %rd16694;
	mad.lo.s64 	%rd16696, %rd16637, %rd2291, %rd16695;
	shr.u64 	%rd16697, %rd16696, 32;
	and.b64  	%rd16698, %rd16674, 4294967295;
	add.s64 	%rd16699, %rd16697, %rd16698;
	mad.lo.s64 	%rd16700, %rd16640, %rd2291, %rd16699;
	shr.u64 	%rd16701, %rd16700, 32;
	and.b64  	%rd16702, %rd16677, 4294967295;
	add.s64 	%rd16703, %rd16701, %rd16702;
	mad.lo.s64 	%rd16704, %rd16643, %rd2291, %rd16703;
	shr.u64 	%rd16705, %rd16704, 32;
	add.s64 	%rd16706, %rd16705, %rd16678;
	mad.lo.s64 	%rd16707, %rd2291, %rd16646, %rd16706;
	shr.u64 	%rd16708, %rd16707, 32;
	and.b64  	%rd16709, %rd16684, 4294967295;
	mad.lo.s64 	%rd16710, %rd2292, %rd16625, %rd16709;
	shr.u64 	%rd16711, %rd16710, 32;
	and.b64  	%rd16712, %rd16688, 4294967295;
	add.s64 	%rd16713, %rd16711, %rd16712;
	mad.lo.s64 	%rd16714, %rd16628, %rd2292, %rd16713;
	shr.u64 	%rd16715, %rd16714, 32;
	and.b64  	%rd16716, %rd16692, 4294967295;
	add.s64 	%rd16717, %rd16715, %rd16716;
	mad.lo.s64 	%rd16718, %rd16631, %rd2292, %rd16717;
	shr.u64 	%rd16719, %rd16718, 32;
	and.b64  	%rd16720, %rd16696, 4294967295;
	add.s64 	%rd16721, %rd16719, %rd16720;
	mad.lo.s64 	%rd16722, %rd16634, %rd2292, %rd16721;
	shr.u64 	%rd16723, %rd16722, 32;
	and.b64  	%rd16724, %rd16700, 4294967295;
	add.s64 	%rd16725, %rd16723, %rd16724;
	mad.lo.s64 	%rd16726, %rd16637, %rd2292, %rd16725;
	shr.u64 	%rd16727, %rd16726, 32;
	and.b64  	%rd16728, %rd16704, 4294967295;
	add.s64 	%rd16729, %rd16727, %rd16728;
	mad.lo.s64 	%rd16730, %rd16640, %rd2292, %rd16729;
	shr.u64 	%rd16731, %rd16730, 32;
	and.b64  	%rd16732, %rd16707, 4294967295;
	add.s64 	%rd16733, %rd16731, %rd16732;
	mad.lo.s64 	%rd16734, %rd16643, %rd2292, %rd16733;
	shr.u64 	%rd16735, %rd16734, 32;
	add.s64 	%rd16736, %rd16735, %rd16708;
	mad.lo.s64 	%rd16737, %rd2292, %rd16646, %rd16736;
	shr.u64 	%rd16738, %rd16737, 32;
	and.b64  	%rd16739, %rd16714, 4294967295;
	mad.lo.s64 	%rd16740, %rd2293, %rd16625, %rd16739;
	shr.u64 	%rd16741, %rd16740, 32;
	and.b64  	%rd16742, %rd16718, 4294967295;
	add.s64 	%rd16743, %rd16741, %rd16742;
	mad.lo.s64 	%rd16744, %rd16628, %rd2293, %rd16743;
	shr.u64 	%rd16745, %rd16744, 32;
	and.b64  	%rd16746, %rd16722, 4294967295;
	add.s64 	%rd16747, %rd16745, %rd16746;
	mad.lo.s64 	%rd16748, %rd16631, %rd2293, %rd16747;
	shr.u64 	%rd16749, %rd16748, 32;
	and.b64  	%rd16750, %rd16726, 4294967295;
	add.s64 	%rd16751, %rd16749, %rd16750;
	mad.lo.s64 	%rd16752, %rd16634, %rd2293, %rd16751;
	shr.u64 	%rd16753, %rd16752, 32;
	and.b64  	%rd16754, %rd16730, 4294967295;
	add.s64 	%rd16755, %rd16753, %rd16754;
	mad.lo.s64 	%rd16756, %rd16637, %rd2293, %rd16755;
	shr.u64 	%rd16757, %rd16756, 32;
	and.b64  	%rd16758, %rd16734, 4294967295;
	add.s64 	%rd16759, %rd16757, %rd16758;
	mad.lo.s64 	%rd16760, %rd16640, %rd2293, %rd16759;
	shr.u64 	%rd16761, %rd16760, 32;
	and.b64  	%rd16762, %rd16737, 4294967295;
	add.s64 	%rd16763, %rd16761, %rd16762;
	mad.lo.s64 	%rd16764, %rd16643, %rd2293, %rd16763;
	shr.u64 	%rd16765, %rd16764, 32;
	add.s64 	%rd16766, %rd16765, %rd16738;
	mad.lo.s64 	%rd16767, %rd2293, %rd16646, %rd16766;
	shr.u64 	%rd16768, %rd16767, 32;
	and.b64  	%rd16769, %rd16744, 4294967295;
	mad.lo.s64 	%rd16770, %rd2294, %rd16625, %rd16769;
	shr.u64 	%rd16771, %rd16770, 32;
	and.b64  	%rd16772, %rd16748, 4294967295;
	add.s64 	%rd16773, %rd16771, %rd16772;
	mad.lo.s64 	%rd16774, %rd16628, %rd2294, %rd16773;
	shr.u64 	%rd16775, %rd16774, 32;
	and.b64  	%rd16776, %rd16752, 4294967295;
	add.s64 	%rd16777, %rd16775, %rd16776;
	mad.lo.s64 	%rd16778, %rd16631, %rd2294, %rd16777;
	shr.u64 	%rd16779, %rd16778, 32;
	and.b64  	%rd16780, %rd16756, 4294967295;
	add.s64 	%rd16781, %rd16779, %rd16780;
	mad.lo.s64 	%rd16782, %rd16634, %rd2294, %rd16781;
	shr.u64 	%rd16783, %rd16782, 32;
	and.b64  	%rd16784, %rd16760, 4294967295;
	add.s64 	%rd16785, %rd16783, %rd16784;
	mad.lo.s64 	%rd16786, %rd16637, %rd2294, %rd16785;
	shr.u64 	%rd16787, %rd16786, 32;
	and.b64  	%rd16788, %rd16764, 4294967295;
	add.s64 	%rd16789, %rd16787, %rd16788;
	mad.lo.s64 	%rd16790, %rd16640, %rd2294, %rd16789;
	shr.u64 	%rd16791, %rd16790, 32;
	and.b64  	%rd16792, %rd16767, 4294967295;
	add.s64 	%rd16793, %rd16791, %rd16792;
	mad.lo.s64 	%rd16794, %rd16643, %rd2294, %rd16793;
	shr.u64 	%rd16795, %rd16794, 32;
	add.s64 	%rd16796, %rd16795, %rd16768;
	mad.lo.s64 	%rd16797, %rd2294, %rd16646, %rd16796;
	shr.u64 	%rd16798, %rd16797, 32;
	and.b64  	%rd16799, %rd16774, 4294967295;
	mad.lo.s64 	%rd16800, %rd2295, %rd16625, %rd16799;
	shr.u64 	%rd16801, %rd16800, 32;
	and.b64  	%rd16802, %rd16778, 4294967295;
	add.s64 	%rd16803, %rd16801, %rd16802;
	mad.lo.s64 	%rd16804, %rd16628, %rd2295, %rd16803;
	shr.u64 	%rd16805, %rd16804, 32;
	and.b64  	%rd16806, %rd16782, 4294967295;
	add.s64 	%rd16807, %rd16805, %rd16806;
	mad.lo.s64 	%rd16808, %rd16631, %rd2295, %rd16807;
	shr.u64 	%rd16809, %rd16808, 32;
	and.b64  	%rd16810, %rd16786, 4294967295;
	add.s64 	%rd16811, %rd16809, %rd16810;
	mad.lo.s64 	%rd16812, %rd16634, %rd2295, %rd16811;
	shr.u64 	%rd16813, %rd16812, 32;
	and.b64  	%rd16814, %rd16790, 4294967295;
	add.s64 	%rd16815, %rd16813, %rd16814;
	mad.lo.s64 	%rd16816, %rd16637, %rd2295, %rd16815;
	shr.u64 	%rd16817, %rd16816, 32;
	and.b64  	%rd16818, %rd16794, 4294967295;
	add.s64 	%rd16819, %rd16817, %rd16818;
	mad.lo.s64 	%rd16820, %rd16640, %rd2295, %rd16819;
	shr.u64 	%rd16821, %rd16820, 32;
	and.b64  	%rd16822, %rd16797, 4294967295;
	add.s64 	%rd16823, %rd16821, %rd16822;
	mad.lo.s64 	%rd16824, %rd16643, %rd2295, %rd16823;
	shr.u64 	%rd16825, %rd16824, 32;
	add.s64 	%rd16826, %rd16825, %rd16798;
	mad.lo.s64 	%rd16827, %rd2295, %rd16646, %rd16826;
	shr.u64 	%rd16828, %rd16827, 32;
	and.b64  	%rd16829, %rd16804, 4294967295;
	mad.lo.s64 	%rd16830, %rd2296, %rd16625, %rd16829;
	shr.u64 	%rd16831, %rd16830, 32;
	and.b64  	%rd16832, %rd16808, 4294967295;
	add.s64 	%rd16833, %rd16831, %rd16832;
	mad.lo.s64 	%rd16834, %rd16628, %rd2296, %rd16833;
	shr.u64 	%rd16835, %rd16834, 32;
	and.b64  	%rd16836, %rd16812, 4294967295;
	add.s64 	%rd16837, %rd16835, %rd16836;
	mad.lo.s64 	%rd16838, %rd16631, %rd2296, %rd16837;
	shr.u64 	%rd16839, %rd16838, 32;
	and.b64  	%rd16840, %rd16816, 4294967295;
	add.s64 	%rd16841, %rd16839, %rd16840;
	mad.lo.s64 	%rd16842, %rd16634, %rd2296, %rd16841;
	shr.u64 	%rd16843, %rd16842, 32;
	and.b64  	%rd16844, %rd16820, 4294967295;
	add.s64 	%rd16845, %rd16843, %rd16844;
	mad.lo.s64 	%rd16846, %rd16637, %rd2296, %rd16845;
	shr.u64 	%rd16847, %rd16846, 32;
	and.b64  	%rd16848, %rd16824, 4294967295;
	add.s64 	%rd16849, %rd16847, %rd16848;
	mad.lo.s64 	%rd16850, %rd16640, %rd2296, %rd16849;
	shr.u64 	%rd16851, %rd16850, 32;
	and.b64  	%rd16852, %rd16827, 4294967295;
	add.s64 	%rd16853, %rd16851, %rd16852;
	mad.lo.s64 	%rd16854, %rd16643, %rd2296, %rd16853;
	shr.u64 	%rd16855, %rd16854, 32;
	add.s64 	%rd16856, %rd16855, %rd16828;
	mad.lo.s64 	%rd16857, %rd2296, %rd16646, %rd16856;
	{ .reg .b32 tmp; mov.b64 {tmp, %r3256}, %rd16857; }
	mul.lo.s32 	%r3257, %r9, %r3255;
	cvt.u64.u32 	%rd16858, %r3257;
	and.b64  	%rd16859, %rd16626, 4294967295;
	mad.lo.s64 	%rd16860, %rd3, %rd16858, %rd16859;
	shr.u64 	%rd16861, %rd16860, 32;
	and.b64  	%rd16862, %rd16650, 4294967295;
	add.s64 	%rd16863, %rd16861, %rd16862;
	mad.lo.s64 	%rd16864, %rd4, %rd16858, %rd16863;
	cvt.u32.u64 	%r3258, %rd16864;
	shr.u64 	%rd16865, %rd16864, 32;
	and.b64  	%rd16866, %rd16680, 4294967295;
	add.s64 	%rd16867, %rd16865, %rd16866;
	mad.lo.s64 	%rd16868, %rd5, %rd16858, %rd16867;
	shr.u64 	%rd16869, %rd16868, 32;
	and.b64  	%rd16870, %rd16710, 4294967295;
	add.s64 	%rd16871, %rd16869, %rd16870;
	mad.lo.s64 	%rd16872, %rd6, %rd16858, %rd16871;
	shr.u64 	%rd16873, %rd16872, 32;
	and.b64  	%rd16874, %rd16740, 4294967295;
	add.s64 	%rd16875, %rd16873, %rd16874;
	mad.lo.s64 	%rd16876, %rd7, %rd16858, %rd16875;
	shr.u64 	%rd16877, %rd16876, 32;
	and.b64  	%rd16878, %rd16770, 4294967295;
	add.s64 	%rd16879, %rd16877, %rd16878;
	mad.lo.s64 	%rd16880, %rd8, %rd16858, %rd16879;
	shr.u64 	%rd16881, %rd16880, 32;
	and.b64  	%rd16882, %rd16800, 4294967295;
	add.s64 	%rd16883, %rd16881, %rd16882;
	mad.lo.s64 	%rd16884, %rd9, %rd16858, %rd16883;
	shr.u64 	%rd16885, %rd16884, 32;
	and.b64  	%rd16886, %rd16830, 4294967295;
	add.s64 	%rd16887, %rd16885, %rd16886;
	mad.lo.s64 	%rd16888, %rd10, %rd16858, %rd16887;
	shr.u64 	%rd16889, %rd16888, 32;
	and.b64  	%rd16890, %rd16834, 4294967295;
	add.s64 	%rd16891, %rd16889, %rd16890;
	shr.u64 	%rd16892, %rd16891, 32;
	and.b64  	%rd16893, %rd16838, 4294967295;
	add.s64 	%rd16894, %rd16892, %rd16893;
	shr.u64 	%rd16895, %rd16894, 32;
	and.b64  	%rd16896, %rd16842, 4294967295;
	add.s64 	%rd16897, %rd16895, %rd16896;
	shr.u64 	%rd16898, %rd16897, 32;
	and.b64  	%rd16899, %rd16846, 4294967295;
	add.s64 	%rd16900, %rd16898, %rd16899;
	shr.u64 	%rd16901, %rd16900, 32;
	and.b64  	%rd16902, %rd16850, 4294967295;
	add.s64 	%rd16903, %rd16901, %rd16902;
	shr.u64 	%rd16904, %rd16903, 32;
	and.b64  	%rd16905, %rd16854, 4294967295;
	add.s64 	%rd16906, %rd16904, %rd16905;
	shr.u64 	%rd16907, %rd16906, 32;
	and.b64  	%rd16908, %rd16857, 4294967295;
	add.s64 	%rd16909, %rd16907, %rd16908;
	{ .reg .b32 tmp; mov.b64 {tmp, %r3259}, %rd16909; }
	add.s32 	%r3260, %r3256, %r3259;
	mul.lo.s32 	%r3261, %r9, %r3258;
	cvt.u64.u32 	%rd16910, %r3261;
	and.b64  	%rd16911, %rd16864, 4294967295;
	mad.lo.s64 	%rd16912, %rd3, %rd16910, %rd16911;
	shr.u64 	%rd16913, %rd16912, 32;
	and.b64  	%rd16914, %rd16868, 4294967295;
	add.s64 	%rd16915, %rd16913, %rd16914;
	mad.lo.s64 	%rd16916, %rd4, %rd16910, %rd16915;
	cvt.u32.u64 	%r3262, %rd16916;
	shr.u64 	%rd16917, %rd16916, 32;
	and.b64  	%rd16918, %rd16872, 4294967295;
	add.s64 	%rd16919, %rd16917, %rd16918;
	mad.lo.s64 	%rd16920, %rd5, %rd16910, %rd16919;
	shr.u64 	%rd16921, %rd16920, 32;
	and.b64  	%rd16922, %rd16876, 4294967295;
	add.s64 	%rd16923, %rd16921, %rd16922;
	mad.lo.s64 	%rd16924, %rd6, %rd16910, %rd16923;
	shr.u64 	%rd16925, %rd16924, 32;
	and.b64  	%rd16926, %rd16880, 4294967295;
	add.s64 	%rd16927, %rd16925, %rd16926;
	mad.lo.s64 	%rd16928, %rd7, %rd16910, %rd16927;
	shr.u64 	%rd16929, %rd16928, 32;
	and.b64  	%rd16930, %rd16884, 4294967295;
	add.s64 	%rd16931, %rd16929, %rd16930;
	mad.lo.s64 	%rd16932, %rd8, %rd16910, %rd16931;
	shr.u64 	%rd16933, %rd16932, 32;
	and.b64  	%rd16934, %rd16888, 4294967295;
	add.s64 	%rd16935, %rd16933, %rd16934;
	mad.lo.s64 	%rd16936, %rd9, %rd16910, %rd16935;
	shr.u64 	%rd16937, %rd16936, 32;
	and.b64  	%rd16938, %rd16891, 4294967295;
	add.s64 	%rd16939, %rd16937, %rd16938;
	mad.lo.s64 	%rd16940, %rd10, %rd16910, %rd16939;
	shr.u64 	%rd16941, %rd16940, 32;
	and.b64  	%rd16942, %rd16894, 4294967295;
	add.s64 	%rd16943, %rd16941, %rd16942;
	shr.u64 	%rd16944, %rd16943, 32;
	and.b64  	%rd16945, %rd16897, 4294967295;
	add.s64 	%rd16946, %rd16944, %rd16945;
	shr.u64 	%rd16947, %rd16946, 32;
	and.b64  	%rd16948, %rd16900, 4294967295;
	add.s64 	%rd16949, %rd16947, %rd16948;
	shr.u64 	%rd16950, %rd16949, 32;
	and.b64  	%rd16951, %rd16903, 4294967295;
	add.s64 	%rd16952, %rd16950, %rd16951;
	shr.u64 	%rd16953, %rd16952, 32;
	and.b64  	%rd16954, %rd16906, 4294967295;
	add.s64 	%rd16955, %rd16953, %rd16954;
	shr.u64 	%rd16956, %rd16955, 32;
	and.b64  	%rd16957, %rd16909, 4294967295;
	add.s64 	%rd16958, %rd16956, %rd16957;
	{ .reg .b32 tmp; mov.b64 {tmp, %r3263}, %rd16958; }
	add.s32 	%r3264, %r3260, %r3263;
	mul.lo.s32 	%r3265, %r9, %r3262;
	cvt.u64.u32 	%rd16959, %r3265;
	and.b64  	%rd16960, %rd16916, 4294967295;
	mad.lo.s64 	%rd16961, %rd3, %rd16959, %rd16960;
	shr.u64 	%rd16962, %rd16961, 32;
	and.b64  	%rd16963, %rd16920, 4294967295;
	add.s64 	%rd16964, %rd16962, %rd16963;
	mad.lo.s64 	%rd16965, %rd4, %rd16959, %rd16964;
	cvt.u32.u64 	%r3266, %rd16965;
	shr.u64 	%rd16966, %rd16965, 32;
	and.b64  	%rd16967, %rd16924, 4294967295;
	add.s64 	%rd16968, %rd16966, %rd16967;
	mad.lo.s64 	%rd16969, %rd5, %rd16959, %rd16968;
	shr.u64 	%rd16970, %rd16969, 32;
	and.b64  	%rd16971, %rd16928, 4294967295;
	add.s64 	%rd16972, %rd16970, %rd16971;
	mad.lo.s64 	%rd16973, %rd6, %rd16959, %rd16972;
	shr.u64 	%rd16974, %rd16973, 32;
	and.b64  	%rd16975, %rd16932, 4294967295;
	add.s64 	%rd16976, %rd16974, %rd16975;
	mad.lo.s64 	%rd16977, %rd7, %rd16959, %rd16976;
	shr.u64 	%rd16978, %rd16977, 32;
	and.b64  	%rd16979, %rd16936, 4294967295;
	add.s64 	%rd16980, %rd16978, %rd16979;
	mad.lo.s64 	%rd16981, %rd8, %rd16959, %rd16980;
	shr.u64 	%rd16982, %rd16981, 32;
	and.b64  	%rd16983, %rd16940, 4294967295;
	add.s64 	%rd16984, %rd16982, %rd16983;
	mad.lo.s64 	%rd16985, %rd9, %rd16959, %rd16984;
	shr.u64 	%rd16986, %rd16985, 32;
	and.b64  	%rd16987, %rd16943, 4294967295;
	add.s64 	%rd16988, %rd16986, %rd16987;
	mad.lo.s64 	%rd16989, %rd10, %rd16959, %rd16988;
	shr.u64 	%rd16990, %rd16989, 32;
	and.b64  	%rd16991, %rd16946, 4294967295;
	add.s64 	%rd16992, %rd16990, %rd16991;
	shr.u64 	%rd16993, %rd16992, 32;
	and.b64  	%rd16994, %rd16949, 4294967295;
	add.s64 	%rd16995, %rd16993, %rd16994;
	shr.u64 	%rd16996, %rd16995, 32;
	and.b64  	%rd16997, %rd16952, 4294967295;
	add.s64 	%rd16998, %rd16996, %rd16997;
	shr.u64 	%rd16999, %rd16998, 32;
	and.b64  	%rd17000, %rd16955, 4294967295;
	add.s64 	%rd17001, %rd16999, %rd17000;
	shr.u64 	%rd17002, %rd17001, 32;
	and.b64  	%rd17003, %rd16958, 4294967295;
	add.s64 	%rd17004, %rd17002, %rd17003;
	{ .reg .b32 tmp; mov.b64 {tmp, %r3267}, %rd17004; }
	add.s32 	%r3268, %r3264, %r3267;
	mul.lo.s32 	%r3269, %r9, %r3266;
	cvt.u64.u32 	%rd17005, %r3269;
	and.b64  	%rd17006, %rd16965, 4294967295;
	mad.lo.s64 	%rd17007, %rd3, %rd17005, %rd17006;
	shr.u64 	%rd17008, %rd17007, 32;
	and.b64  	%rd17009, %rd16969, 4294967295;
	add.s64 	%rd17010, %rd17008, %rd17009;
	mad.lo.s64 	%rd17011, %rd4, %rd17005, %rd17010;
	cvt.u32.u64 	%r3270, %rd17011;
	shr.u64 	%rd17012, %rd17011, 32;
	and.b64  	%rd17013, %rd16973, 4294967295;
	add.s64 	%rd17014, %rd17012, %rd17013;
	mad.lo.s64 	%rd17015, %rd5, %rd17005, %rd17014;
	shr.u64 	%rd17016, %rd17015, 32;
	and.b64  	%rd17017, %rd16977, 4294967295;
	add.s64 	%rd17018, %rd17016, %rd17017;
	mad.lo.s64 	%rd17019, %rd6, %rd17005, %rd17018;
	shr.u64 	%rd17020, %rd17019, 32;
	and.b64  	%rd17021, %rd16981, 4294967295;
	add.s64 	%rd17022, %rd17020, %rd17021;
	mad.lo.s64 	%rd17023, %rd7, %rd17005, %rd17022;
	shr.u64 	%rd17024, %rd17023, 32;
	and.b64  	%rd17025, %rd16985, 4294967295;
	add.s64 	%rd17026, %rd17024, %rd17025;
	mad.lo.s64 	%rd17027, %rd8, %rd17005, %rd17026;
	shr.u64 	%rd17028, %rd17027, 32;
	and.b64  	%rd17029, %rd16989, 4294967295;
	add.s64 	%rd17030, %rd17028, %rd17029;
	mad.lo.s64 	%rd17031, %rd9, %rd17005, %rd17030;
	shr.u64 	%rd17032, %rd17031, 32;
	and.b64  	%rd17033, %rd16992, 4294967295;
	add.s64 	%rd17034, %rd17032, %rd17033;
	mad.lo.s64 	%rd17035, %rd10, %rd17005, %rd17034;
	shr.u64 	%rd17036, %rd17035, 32;
	and.b64  	%rd17037, %rd16995, 4294967295;
	add.s64 	%rd17038, %rd17036, %rd17037;
	shr.u64 	%rd17039, %rd17038, 32;
	and.b64  	%rd17040, %rd16998, 4294967295;
	add.s64 	%rd17041, %rd17039, %rd17040;
	shr.u64 	%rd17042, %rd17041, 32;
	and.b64  	%rd17043, %rd17001, 4294967295;
	add.s64 	%rd17044, %rd17042, %rd17043;
	shr.u64 	%rd17045, %rd17044, 32;
	and.b64  	%rd17046, %rd17004, 4294967295;
	add.s64 	%rd17047, %rd17045, %rd17046;
	{ .reg .b32 tmp; mov.b64 {tmp, %r3271}, %rd17047; }
	add.s32 	%r3272, %r3268, %r3271;
	mul.lo.s32 	%r3273, %r9, %r3270;
	cvt.u64.u32 	%rd17048, %r3273;
	and.b64  	%rd17049, %rd17011, 4294967295;
	mad.lo.s64 	%rd17050, %rd3, %rd17048, %rd17049;
	shr.u64 	%rd17051, %rd17050, 32;
	and.b64  	%rd17052, %rd17015, 4294967295;
	add.s64 	%rd17053, %rd17051, %rd17052;
	mad.lo.s64 	%rd17054, %rd4, %rd17048, %rd17053;
	cvt.u32.u64 	%r3274, %rd17054;
	shr.u64 	%rd17055, %rd17054, 32;
	and.b64  	%rd17056, %rd17019, 4294967295;
	add.s64 	%rd17057, %rd17055, %rd17056;
	mad.lo.s64 	%rd17058, %rd5, %rd17048, %rd17057;
	shr.u64 	%rd17059, %rd17058, 32;
	and.b64  	%rd17060, %rd17023, 4294967295;
	add.s64 	%rd17061, %rd17059, %rd17060;
	mad.lo.s64 	%rd17062, %rd6, %rd17048, %rd17061;
	shr.u64 	%rd17063, %rd17062, 32;
	and.b64  	%rd17064, %rd17027, 4294967295;
	add.s64 	%rd17065, %rd17063, %rd17064;
	mad.lo.s64 	%rd17066, %rd7, %rd17048, %rd17065;
	shr.u64 	%rd17067, %rd17066, 32;
	and.b64  	%rd17068, %rd17031, 4294967295;
	add.s64 	%rd17069, %rd17067, %rd17068;
	mad.lo.s64 	%rd17070, %rd8, %rd17048, %rd17069;
	shr.u64 	%rd17071, %rd17070, 32;
	and.b64  	%rd17072, %rd17035, 4294967295;
	add.s64 	%rd17073, %rd17071, %rd17072;
	mad.lo.s64 	%rd17074, %rd9, %rd17048, %rd17073;
	shr.u64 	%rd17075, %rd17074, 32;
	and.b64  	%rd17076, %rd17038, 4294967295;
	add.s64 	%rd17077, %rd17075, %rd17076;
	mad.lo.s64 	%rd17078, %rd10, %rd17048, %rd17077;
	shr.u64 	%rd17079, %rd17078, 32;
	and.b64  	%rd17080, %rd17041, 4294967295;
	add.s64 	%rd17081, %rd17079, %rd17080;
	shr.u64 	%rd17082, %rd17081, 32;
	and.b64  	%rd17083, %rd17044, 4294967295;
	add.s64 	%rd17084, %rd17082, %rd17083;
	shr.u64 	%rd17085, %rd17084, 32;
	and.b64  	%rd17086, %rd17047, 4294967295;
	add.s64 	%rd17087, %rd17085, %rd17086;
	{ .reg .b32 tmp; mov.b64 {tmp, %r3275}, %rd17087; }
	add.s32 	%r3276, %r3272, %r3275;
	mul.lo.s32 	%r3277, %r9, %r3274;
	cvt.u64.u32 	%rd17088, %r3277;
	and.b64  	%rd17089, %rd17054, 4294967295;
	mad.lo.s64 	%rd17090, %rd3, %rd17088, %rd17089;
	shr.u64 	%rd17091, %rd17090, 32;
	and.b64  	%rd17092, %rd17058, 4294967295;
	add.s64 	%rd17093, %rd17091, %rd17092;
	mad.lo.s64 	%rd17094, %rd4, %rd17088, %rd17093;
	cvt.u32.u64 	%r3278, %rd17094;
	shr.u64 	%rd17095, %rd17094, 32;
	and.b64  	%rd17096, %rd17062, 4294967295;
	add.s64 	%rd17097, %rd17095, %rd17096;
	mad.lo.s64 	%rd17098, %rd5, %rd17088, %rd17097;
	shr.u64 	%rd17099, %rd17098, 32;
	and.b64  	%rd17100, %rd17066, 4294967295;
	add.s64 	%rd17101, %rd17099, %rd17100;
	mad.lo.s64 	%rd17102, %rd6, %rd17088, %rd17101;
	shr.u64 	%rd17103, %rd17102, 32;
	and.b64  	%rd17104, %rd17070, 4294967295;
	add.s64 	%rd17105, %rd17103, %rd17104;
	mad.lo.s64 	%rd17106, %rd7, %rd17088, %rd17105;
	shr.u64 	%rd17107, %rd17106, 32;
	and.b64  	%rd17108, %rd17074, 4294967295;
	add.s64 	%rd17109, %rd17107, %rd17108;
	mad.lo.s64 	%rd17110, %rd8, %rd17088, %rd17109;
	shr.u64 	%rd17111, %rd17110, 32;
	and.b64  	%rd17112, %rd17078, 4294967295;
	add.s64 	%rd17113, %rd17111, %rd17112;
	mad.lo.s64 	%rd17114, %rd9, %rd17088, %rd17113;
	shr.u64 	%rd17115, %rd17114, 32;
	and.b64  	%rd17116, %rd17081, 4294967295;
	add.s64 	%rd17117, %rd17115, %rd17116;
	mad.lo.s64 	%rd17118, %rd10, %rd17088, %rd17117;
	shr.u64 	%rd17119, %rd17118, 32;
	and.b64  	%rd17120, %rd17084, 4294967295;
	add.s64 	%rd17121, %rd17119, %rd17120;
	shr.u64 	%rd17122, %rd17121, 32;
	and.b64  	%rd17123, %rd17087, 4294967295;
	add.s64 	%rd17124, %rd17122, %rd17123;
	{ .reg .b32 tmp; mov.b64 {tmp, %r3279}, %rd17124; }
	add.s32 	%r3280, %r3276, %r3279;
	mul.lo.s32 	%r3281, %r9, %r3278;
	cvt.u64.u32 	%rd17125, %r3281;
	and.b64  	%rd17126, %rd17094, 4294967295;
	mad.lo.s64 	%rd17127, %rd3, %rd17125, %rd17126;
	shr.u64 	%rd17128, %rd17127, 32;
	and.b64  	%rd17129, %rd17098, 4294967295;
	add.s64 	%rd17130, %rd17128, %rd17129;
	mad.lo.s64 	%rd17131, %rd4, %rd17125, %rd17130;
	cvt.u32.u64 	%r3282, %rd17131;
	shr.u64 	%rd17132, %rd17131, 32;
	and.b64  	%rd17133, %rd17102, 4294967295;
	add.s64 	%rd17134, %rd17132, %rd17133;
	mad.lo.s64 	%rd17135, %rd5, %rd17125, %rd17134;
	shr.u64 	%rd17136, %rd17135, 32;
	and.b64  	%rd17137, %rd17106, 4294967295;
	add.s64 	%rd17138, %rd17136, %rd17137;
	mad.lo.s64 	%rd17139, %rd6, %rd17125, %rd17138;
	shr.u64 	%rd17140, %rd17139, 32;
	and.b64  	%rd17141, %rd17110, 4294967295;
	add.s64 	%rd17142, %rd17140, %rd17141;
	mad.lo.s64 	%rd17143, %rd7, %rd17125, %rd17142;
	shr.u64 	%rd17144, %rd17143, 32;
	and.b64  	%rd17145, %rd17114, 4294967295;
	add.s64 	%rd17146, %rd17144, %rd17145;
	mad.lo.s64 	%rd17147, %rd8, %rd17125, %rd17146;
	shr.u64 	%rd17148, %rd17147, 32;
	and.b64  	%rd17149, %rd17118, 4294967295;
	add.s64 	%rd17150, %rd17148, %rd17149;
	mad.lo.s64 	%rd17151, %rd9, %rd17125, %rd17150;
	shr.u64 	%rd17152, %rd17151, 32;
	and.b64  	%rd17153, %rd17121, 4294967295;
	add.s64 	%rd17154, %rd17152, %rd17153;
	mad.lo.s64 	%rd17155, %rd10, %rd17125, %rd17154;
	shr.u64 	%rd17156, %rd17155, 32;
	and.b64  	%rd17157, %rd17124, 4294967295;
	add.s64 	%rd17158, %rd17156, %rd17157;
	{ .reg .b32 tmp; mov.b64 {tmp, %r3283}, %rd17158; }
	add.s32 	%r3284, %r3280, %r3283;
	mul.lo.s32 	%r3285, %r9, %r3282;
	cvt.u64.u32 	%rd17159, %r3285;
	and.b64  	%rd17160, %rd17131, 4294967295;
	mad.lo.s64 	%rd17161, %rd3, %rd17159, %rd17160;
	shr.u64 	%rd17162, %rd17161, 32;
	and.b64  	%rd17163, %rd17135, 4294967295;
	add.s64 	%rd17164, %rd17162, %rd17163;
	mad.lo.s64 	%rd49056, %rd4, %rd17159, %rd17164;
	shr.u64 	%rd17165, %rd49056, 32;
	and.b64  	%rd17166, %rd17139, 4294967295;
	add.s64 	%rd17167, %rd17165, %rd17166;
	mad.lo.s64 	%rd49055, %rd5, %rd17159, %rd17167;
	cvt.u32.u64 	%r1197, %rd49055;
	shr.u64 	%rd17168, %rd49055, 32;
	and.b64  	%rd17169, %rd17143, 4294967295;
	add.s64 	%rd17170, %rd17168, %rd17169;
	mad.lo.s64 	%rd49054, %rd6, %rd17159, %rd17170;
	cvt.u32.u64 	%r1198, %rd49054;
	shr.u64 	%rd17171, %rd49054, 32;
	and.b64  	%rd17172, %rd17147, 4294967295;
	add.s64 	%rd17173, %rd17171, %rd17172;
	mad.lo.s64 	%rd49053, %rd7, %rd17159, %rd17173;
	cvt.u32.u64 	%r1199, %rd49053;
	shr.u64 	%rd17174, %rd49053, 32;
	and.b64  	%rd17175, %rd17151, 4294967295;
	add.s64 	%rd17176, %rd17174, %rd17175;
	mad.lo.s64 	%rd49052, %rd8, %rd17159, %rd17176;
	cvt.u32.u64 	%r1200, %rd49052;
	shr.u64 	%rd17177, %rd49052, 32;
	and.b64  	%rd17178, %rd17155, 4294967295;
	add.s64 	%rd17179, %rd17177, %rd17178;
	mad.lo.s64 	%rd49051, %rd9, %rd17159, %rd17179;
	cvt.u32.u64 	%r1201, %rd49051;
	shr.u64 	%rd17180, %rd49051, 32;
	and.b64  	%rd17181, %rd17158, 4294967295;
	add.s64 	%rd17182, %rd17180, %rd17181;
	mad.lo.s64 	%rd49050, %rd10, %rd17159, %rd17182;
	cvt.u32.u64 	%r1202, %rd49050;
	{ .reg .b32 tmp; mov.b64 {tmp, %r3286}, %rd49050; }
	add.s32 	%r6761, %r3284, %r3286;
	setp.gt.u32 	%p609, %r6761, %r3254;
	@%p609 bra 	$L__BB0_1336;
	cvt.u32.u64 	%r3287, %rd10;
	setp.lt.u32 	%p610, %r6761, %r3287;
	@%p610 bra 	$L__BB0_1337;
	cvt.u32.u64 	%r3288, %rd9;
	setp.lt.u32 	%p611, %r3288, %r1202;
	@%p611 bra 	$L__BB0_1336;
	cvt.u32.u64 	%r3289, %rd9;
	setp.gt.u32 	%p612, %r3289, %r1202;
	@%p612 bra 	$L__BB0_1337;
	cvt.u32.u64 	%r3290, %rd8;
	setp.lt.u32 	%p613, %r3290, %r1201;
	@%p613 bra 	$L__BB0_1336;
	cvt.u32.u64 	%r3291, %rd8;
	setp.gt.u32 	%p614, %r3291, %r1201;
	@%p614 bra 	$L__BB0_1337;
	cvt.u32.u64 	%r3292, %rd7;
	setp.lt.u32 	%p615, %r3292, %r1200;
	@%p615 bra 	$L__BB0_1336;
	cvt.u32.u64 	%r3293, %rd7;
	setp.gt.u32 	%p616, %r3293, %r1200;
	@%p616 bra 	$L__BB0_1337;
	cvt.u32.u64 	%r3294, %rd6;
	setp.lt.u32 	%p617, %r3294, %r1199;
	@%p617 bra 	$L__BB0_1336;
	cvt.u32.u64 	%r3295, %rd6;
	setp.gt.u32 	%p618, %r3295, %r1199;
	@%p618 bra 	$L__BB0_1337;
	cvt.u32.u64 	%r3296, %rd5;
	setp.lt.u32 	%p619, %r3296, %r1198;
	@%p619 bra 	$L__BB0_1336;
	cvt.u32.u64 	%r3297, %rd5;
	setp.gt.u32 	%p620, %r3297, %r1198;
	@%p620 bra 	$L__BB0_1337;
	cvt.u32.u64 	%r3298, %rd4;
	setp.lt.u32 	%p621, %r3298, %r1197;
	@%p621 bra 	$L__BB0_1336;
	cvt.u32.u64 	%r3299, %rd3;
	cvt.u32.u64 	%r3300, %rd4;
	setp.gt.u32 	%p622, %r3300, %r1197;
	cvt.u32.u64 	%r3301, %rd49056;
	setp.gt.u32 	%p623, %r3299, %r3301;
	or.pred  	%p624, %p622, %p623;
	@%p624 bra 	$L__BB0_1337;
$L__BB0_1336:
	cvt.u32.u64 	%r3302, %rd10;
	and.b64  	%rd17184, %rd49056, 4294967295;
	sub.s64 	%rd49056, %rd17184, %rd3;
	shr.u64 	%rd17185, %rd49056, 63;
	and.b64  	%rd17186, %rd49055, 4294967295;
	add.s64 	%rd17187, %rd17185, %rd4;
	sub.s64 	%rd49055, %rd17186, %rd17187;
	shr.u64 	%rd17188, %rd49055, 63;
	and.b64  	%rd17189, %rd49054, 4294967295;
	add.s64 	%rd17190, %rd17188, %rd5;
	sub.s64 	%rd49054, %rd17189, %rd17190;
	shr.u64 	%rd17191, %rd49054, 63;
	and.b64  	%rd17192, %rd49053, 4294967295;
	add.s64 	%rd17193, %rd17191, %rd6;
	sub.s64 	%rd49053, %rd17192, %rd17193;
	shr.u64 	%rd17194, %rd49053, 63;
	and.b64  	%rd17195, %rd49052, 4294967295;
	add.s64 	%rd17196, %rd17194, %rd7;
	sub.s64 	%rd49052, %rd17195, %rd17196;
	shr.u64 	%rd17197, %rd49052, 63;
	and.b64  	%rd17198, %rd49051, 4294967295;
	add.s64 	%rd17199, %rd17197, %rd8;
	sub.s64 	%rd49051, %rd17198, %rd17199;
	shr.u64 	%rd17200, %rd49051, 63;
	and.b64  	%rd17201, %rd49050, 4294967295;
	add.s64 	%rd17202, %rd17200, %rd9;
	sub.s64 	%rd49050, %rd17201, %rd17202;
	shr.u64 	%rd17203, %rd49050, 63;
	cvt.u32.u64 	%r3303, %rd17203;
	add.s32 	%r3304, %r3302, %r3303;
	sub.s32 	%r6761, %r6761, %r3304;
$L__BB0_1337:
	cvt.u32.u64 	%r3305, %rd10;
	mul.lo.s64 	%rd17204, %rd2318, %rd1746;
	cvt.u32.u64 	%r3306, %rd17204;
	shr.u64 	%rd17205, %rd17204, 32;
	mad.lo.s64 	%rd17206, %rd2319, %rd1746, %rd17205;
	shr.u64 	%rd17207, %rd17206, 32;
	mad.lo.s64 	%rd17208, %rd2321, %rd1746, %rd17207;
	shr.u64 	%rd17209, %rd17208, 32;
	mad.lo.s64 	%rd17210, %rd2323, %rd1746, %rd17209;
	shr.u64 	%rd17211, %rd17210, 32;
	mad.lo.s64 	%rd17212, %rd2325, %rd1746, %rd17211;
	shr.u64 	%rd17213, %rd17212, 32;
	mad.lo.s64 	%rd17214, %rd2327, %rd1746, %rd17213;
	shr.u64 	%rd17215, %rd17214, 32;
	mad.lo.s64 	%rd17216, %rd2329, %rd1746, %rd17215;
	shr.u64 	%rd17217, %rd17216, 32;
	mad.lo.s64 	%rd17218, %rd1746, %rd2331, %rd17217;
	shr.u64 	%rd17219, %rd17218, 32;
	and.b64  	%rd17220, %rd17206, 4294967295;
	mad.lo.s64 	%rd17221, %rd2318, %rd1747, %rd17220;
	shr.u64 	%rd17222, %rd17221, 32;
	and.b64  	%rd17223, %rd17208, 4294967295;
	add.s64 	%rd17224, %rd17222, %rd17223;
	mad.lo.s64 	%rd17225, %rd2319, %rd1747, %rd17224;
	shr.u64 	%rd17226, %rd17225, 32;
	and.b64  	%rd17227, %rd17210, 4294967295;
	add.s64 	%rd17228, %rd17226, %rd17227;
	mad.lo.s64 	%rd17229, %rd2321, %rd1747, %rd17228;
	shr.u64 	%rd17230, %rd17229, 32;
	and.b64  	%rd17231, %rd17212, 4294967295;
	add.s64 	%rd17232, %rd17230, %rd17231;
	mad.lo.s64 	%rd17233, %rd2323, %rd1747, %rd17232;
	shr.u64 	%rd17234, %rd17233, 32;
	and.b64  	%rd17235, %rd17214, 4294967295;
	add.s64 	%rd17236, %rd17234, %rd17235;
	mad.lo.s64 	%rd17237, %rd2325, %rd1747, %rd17236;
	shr.u64 	%rd17238, %rd17237, 32;
	and.b64  	%rd17239, %rd17216, 4294967295;
	add.s64 	%rd17240, %rd17238, %rd17239;
	mad.lo.s64 	%rd17241, %rd2327, %rd1747, %rd17240;
	shr.u64 	%rd17242, %rd17241, 32;
	and.b64  	%rd17243, %rd17218, 4294967295;
	add.s64 	%rd17244, %rd17242, %rd17243;
	mad.lo.s64 	%rd17245, %rd2329, %rd1747, %rd17244;
	shr.u64 	%rd17246, %rd17245, 32;
	add.s64 	%rd17247, %rd17246, %rd17219;
	mad.lo.s64 	%rd17248, %rd1747, %rd2331, %rd17247;
	shr.u64 	%rd17249, %rd17248, 32;
	and.b64  	%rd17250, %rd17225, 4294967295;
	mad.lo.s64 	%rd17251, %rd2318, %rd1749, %rd17250;
	shr.u64 	%rd17252, %rd17251, 32;
	and.b64  	%rd17253, %rd17229, 4294967295;
	add.s64 	%rd17254, %rd17252, %rd17253;
	mad.lo.s64 	%rd17255, %rd2319, %rd1749, %rd17254;
	shr.u64 	%rd17256, %rd17255, 32;
	and.b64  	%rd17257, %rd17233, 4294967295;
	add.s64 	%rd17258, %rd17256, %rd17257;
	mad.lo.s64 	%rd17259, %rd2321, %rd1749, %rd17258;
	shr.u64 	%rd17260, %rd17259, 32;
	and.b64  	%rd17261, %rd17237, 4294967295;
	add.s64 	%rd17262, %rd17260, %rd17261;
	mad.lo.s64 	%rd17263, %rd2323, %rd1749, %rd17262;
	shr.u64 	%rd17264, %rd17263, 32;
	and.b64  	%rd17265, %rd17241, 4294967295;
	add.s64 	%rd17266, %rd17264, %rd17265;
	mad.lo.s64 	%rd17267, %rd2325, %rd1749, %rd17266;
	shr.u64 	%rd17268, %rd17267, 32;
	and.b64  	%rd17269, %rd17245, 4294967295;
	add.s64 	%rd17270, %rd17268, %rd17269;
	mad.lo.s64 	%rd17271, %rd2327, %rd1749, %rd17270;
	shr.u64 	%rd17272, %rd17271, 32;
	and.b64  	%rd17273, %rd17248, 4294967295;
	add.s64 	%rd17274, %rd17272, %rd17273;
	mad.lo.s64 	%rd17275, %rd2329, %rd1749, %rd17274;
	shr.u64 	%rd17276, %rd17275, 32;
	add.s64 	%rd17277, %rd17276, %rd17249;
	mad.lo.s64 	%rd17278, %rd1749, %rd2331, %rd17277;
	shr.u64 	%rd17279, %rd17278, 32;
	and.b64  	%rd17280, %rd17255, 4294967295;
	mad.lo.s64 	%rd17281, %rd2318, %rd1751, %rd17280;
	shr.u64 	%rd17282, %rd17281, 32;
	and.b64  	%rd17283, %rd17259, 4294967295;
	add.s64 	%rd17284, %rd17282, %rd17283;
	mad.lo.s64 	%rd17285, %rd2319, %rd1751, %rd17284;
	shr.u64 	%rd17286, %rd17285, 32;
	and.b64  	%rd17287, %rd17263, 4294967295;
	add.s64 	%rd17288, %rd17286, %rd17287;
	mad.lo.s64 	%rd17289, %rd2321, %rd1751, %rd17288;
	shr.u64 	%rd17290, %rd17289, 32;
	and.b64  	%rd17291, %rd17267, 4294967295;
	add.s64 	%rd17292, %rd17290, %rd17291;
	mad.lo.s64 	%rd17293, %rd2323, %rd1751, %rd17292;
	shr.u64 	%rd17294, %rd17293, 32;
	and.b64  	%rd17295, %rd17271, 4294967295;
	add.s64 	%rd17296, %rd17294, %rd17295;
	mad.lo.s64 	%rd17297, %rd2325, %rd1751, %rd17296;
	shr.u64 	%rd17298, %rd17297, 32;
	and.b64  	%rd17299, %rd17275, 4294967295;
	add.s64 	%rd17300, %rd17298, %rd17299;
	mad.lo.s64 	%rd17301, %rd2327, %rd1751, %rd17300;
	shr.u64 	%rd17302, %rd17301, 32;
	and.b64  	%rd17303, %rd17278, 4294967295;
	add.s64 	%rd17304, %rd17302, %rd17303;
	mad.lo.s64 	%rd17305, %rd2329, %rd1751, %rd17304;
	shr.u64 	%rd17306, %rd17305, 32;
	add.s64 	%rd17307, %rd17306, %rd17279;
	mad.lo.s64 	%rd17308, %rd1751, %rd2331, %rd17307;
	shr.u64 	%rd17309, %rd17308, 32;
	and.b64  	%rd17310, %rd17285, 4294967295;
	mad.lo.s64 	%rd17311, %rd2318, %rd1753, %rd17310;
	shr.u64 	%rd17312, %rd17311, 32;
	and.b64  	%rd17313, %rd17289, 4294967295;
	add.s64 	%rd17314, %rd17312, %rd17313;
	mad.lo.s64 	%rd17315, %rd2319, %rd1753, %rd17314;
	shr.u64 	%rd17316, %rd17315, 32;
	and.b64  	%rd17317, %rd17293, 4294967295;
	add.s64 	%rd17318, %rd17316, %rd17317;
	mad.lo.s64 	%rd17319, %rd2321, %rd1753, %rd17318;
	shr.u64 	%rd17320, %rd17319, 32;
	and.b64  	%rd17321, %rd17297, 4294967295;
	add.s64 	%rd17322, %rd17320, %rd17321;
	mad.lo.s64 	%rd17323, %rd2323, %rd1753, %rd17322;
	shr.u64 	%rd17324, %rd17323, 32;
	and.b64  	%rd17325, %rd17301, 4294967295;
	add.s64 	%rd17326, %rd17324, %rd17325;
	mad.lo.s64 	%rd17327, %rd2325, %rd1753, %rd17326;
	shr.u64 	%rd17328, %rd17327, 32;
	and.b64  	%rd17329, %rd17305, 4294967295;
	add.s64 	%rd17330, %rd17328, %rd17329;
	mad.lo.s64 	%rd17331, %rd2327, %rd1753, %rd17330;
	shr.u64 	%rd17332, %rd17331, 32;
	and.b64  	%rd17333, %rd17308, 4294967295;
	add.s64 	%rd17334, %rd17332, %rd17333;
	mad.lo.s64 	%rd17335, %rd2329, %rd1753, %rd17334;
	shr.u64 	%rd17336, %rd17335, 32;
	add.s64 	%rd17337, %rd17336, %rd17309;
	mad.lo.s64 	%rd17338, %rd1753, %rd2331, %rd17337;
	shr.u64 	%rd17339, %rd17338, 32;
	and.b64  	%rd17340, %rd17315, 4294967295;
	mad.lo.s64 	%rd17341, %rd2318, %rd1755, %rd17340;
	shr.u64 	%rd17342, %rd17341, 32;
	and.b64  	%rd17343, %rd17319, 4294967295;
	add.s64 	%rd17344, %rd17342, %rd17343;
	mad.lo.s64 	%rd17345, %rd2319, %rd1755, %rd17344;
	shr.u64 	%rd17346, %rd17345, 32;
	and.b64  	%rd17347, %rd17323, 4294967295;
	add.s64 	%rd17348, %rd17346, %rd17347;
	mad.lo.s64 	%rd17349, %rd2321, %rd1755, %rd17348;
	shr.u64 	%rd17350, %rd17349, 32;
	and.b64  	%rd17351, %rd17327, 4294967295;
	add.s64 	%rd17352, %rd17350, %rd17351;
	mad.lo.s64 	%rd17353, %rd2323, %rd1755, %rd17352;
	shr.u64 	%rd17354, %rd17353, 32;
	and.b64  	%rd17355, %rd17331, 4294967295;
	add.s64 	%rd17356, %rd17354, %rd17355;
	mad.lo.s64 	%rd17357, %rd2325, %rd1755, %rd17356;
	shr.u64 	%rd17358, %rd17357, 32;
	and.b64  	%rd17359, %rd17335, 4294967295;
	add.s64 	%rd17360, %rd17358, %rd17359;
	mad.lo.s64 	%rd17361, %rd2327, %rd1755, %rd17360;
	shr.u64 	%rd17362, %rd17361, 32;
	and.b64  	%rd17363, %rd17338, 4294967295;
	add.s64 	%rd17364, %rd17362, %rd17363;
	mad.lo.s64 	%rd17365, %rd2329, %rd1755, %rd17364;
	shr.u64 	%rd17366, %rd17365, 32;
	add.s64 	%rd17367, %rd17366, %rd17339;
	mad.lo.s64 	%rd17368, %rd1755, %rd2331, %rd17367;
	shr.u64 	%rd17369, %rd17368, 32;
	and.b64  	%rd17370, %rd17345, 4294967295;
	mad.lo.s64 	%rd17371, %rd2318, %rd1757, %rd17370;
	shr.u64 	%rd17372, %rd17371, 32;
	and.b64  	%rd17373, %rd17349, 4294967295;
	add.s64 	%rd17374, %rd17372, %rd17373;
	mad.lo.s64 	%rd17375, %rd2319, %rd1757, %rd17374;
	shr.u64 	%rd17376, %rd17375, 32;
	and.b64  	%rd17377, %rd17353, 4294967295;
	add.s64 	%rd17378, %rd17376, %rd17377;
	mad.lo.s64 	%rd17379, %rd2321, %rd1757, %rd17378;
	shr.u64 	%rd17380, %rd17379, 32;
	and.b64  	%rd17381, %rd17357, 4294967295;
	add.s64 	%rd17382, %rd17380, %rd17381;
	mad.lo.s64 	%rd17383, %rd2323, %rd1757, %rd17382;
	shr.u64 	%rd17384, %rd17383, 32;
	and.b64  	%rd17385, %rd17361, 4294967295;
	add.s64 	%rd17386, %rd17384, %rd17385;
	mad.lo.s64 	%rd17387, %rd2325, %rd1757, %rd17386;
	shr.u64 	%rd17388, %rd17387, 32;
	and.b64  	%rd17389, %rd17365, 4294967295;
	add.s64 	%rd17390, %rd17388, %rd17389;
	mad.lo.s64 	%rd17391, %rd2327, %rd1757, %rd17390;
	shr.u64 	%rd17392, %rd17391, 32;
	and.b64  	%rd17393, %rd17368, 4294967295;
	add.s64 	%rd17394, %rd17392, %rd17393;
	mad.lo.s64 	%rd17395, %rd2329, %rd1757, %rd17394;
	shr.u64 	%rd17396, %rd17395, 32;
	add.s64 	%rd17397, %rd17396, %rd17369;
	mad.lo.s64 	%rd17398, %rd1757, %rd2331, %rd17397;
	shr.u64 	%rd17399, %rd17398, 32;
	and.b64  	%rd17400, %rd17375, 4294967295;
	mad.lo.s64 	%rd17401, %rd2318, %rd1759, %rd17400;
	shr.u64 	%rd17402, %rd17401, 32;
	and.b64  	%rd17403, %rd17379, 4294967295;
	add.s64 	%rd17404, %rd17402, %rd17403;
	mad.lo.s64 	%rd17405, %rd2319, %rd1759, %rd17404;
	shr.u64 	%rd17406, %rd17405, 32;
	and.b64  	%rd17407, %rd17383, 4294967295;
	add.s64 	%rd17408, %rd17406, %rd17407;
	mad.lo.s64 	%rd17409, %rd2321, %rd1759, %rd17408;
	shr.u64 	%rd17410, %rd17409, 32;
	and.b64  	%rd17411, %rd17387, 4294967295;
	add.s64 	%rd17412, %rd17410, %rd17411;
	mad.lo.s64 	%rd17413, %rd2323, %rd1759, %rd17412;
	shr.u64 	%rd17414, %rd17413, 32;
	and.b64  	%rd17415, %rd17391, 4294967295;
	add.s64 	%rd17416, %rd17414, %rd17415;
	mad.lo.s64 	%rd17417, %rd2325, %rd1759, %rd17416;
	shr.u64 	%rd17418, %rd17417, 32;
	and.b64  	%rd17419, %rd17395, 4294967295;
	add.s64 	%rd17420, %rd17418, %rd17419;
	mad.lo.s64 	%rd17421, %rd2327, %rd1759, %rd17420;
	shr.u64 	%rd17422, %rd17421, 32;
	and.b64  	%rd17423, %rd17398, 4294967295;
	add.s64 	%rd17424, %rd17422, %rd17423;
	mad.lo.s64 	%rd17425, %rd2329, %rd1759, %rd17424;
	shr.u64 	%rd17426, %rd17425, 32;
	add.s64 	%rd17427, %rd17426, %rd17399;
	mad.lo.s64 	%rd17428, %rd2331, %rd1759, %rd17427;
	{ .reg .b32 tmp; mov.b64 {tmp, %r3307}, %rd17428; }
	mul.lo.s32 	%r3308, %r9, %r3306;
	cvt.u64.u32 	%rd17429, %r3308;
	and.b64  	%rd17430, %rd17204, 4294967295;
	mad.lo.s64 	%rd17431, %rd3, %rd17429, %rd17430;
	shr.u64 	%rd17432, %rd17431, 32;
	and.b64  	%rd17433, %rd17221, 4294967295;
	add.s64 	%rd17434, %rd17432, %rd17433;
	mad.lo.s64 	%rd17435, %rd4, %rd17429, %rd17434;
	cvt.u32.u64 	%r3309, %rd17435;
	shr.u64 	%rd17436, %rd17435, 32;
	and.b64  	%rd17437, %rd17251, 4294967295;
	add.s64 	%rd17438, %rd17436, %rd17437;
	mad.lo.s64 	%rd17439, %rd5, %rd17429, %rd17438;
	shr.u64 	%rd17440, %rd17439, 32;
	and.b64  	%rd17441, %rd17281, 4294967295;
	add.s64 	%rd17442, %rd17440, %rd17441;
	mad.lo.s64 	%rd17443, %rd6, %rd17429, %rd17442;
	shr.u64 	%rd17444, %rd17443, 32;
	and.b64  	%rd17445, %rd17311, 4294967295;
	add.s64 	%rd17446, %rd17444, %rd17445;
	mad.lo.s64 	%rd17447, %rd7, %rd17429, %rd17446;
	shr.u64 	%rd17448, %rd17447, 32;
	and.b64  	%rd17449, %rd17341, 4294967295;
	add.s64 	%rd17450, %rd17448, %rd17449;
	mad.lo.s64 	%rd17451, %rd8, %rd17429, %rd17450;
	shr.u64 	%rd17452, %rd17451, 32;
	and.b64  	%rd17453, %rd17371, 4294967295;
	add.s64 	%rd17454, %rd17452, %rd17453;
	mad.lo.s64 	%rd17455, %rd9, %rd17429, %rd17454;
	shr.u64 	%rd17456, %rd17455, 32;
	and.b64  	%rd17457, %rd17401, 4294967295;
	add.s64 	%rd17458, %rd17456, %rd17457;
	mad.lo.s64 	%rd17459, %rd10, %rd17429, %rd17458;
	shr.u64 	%rd17460, %rd17459, 32;
	and.b64  	%rd17461, %rd17405, 4294967295;
	add.s64 	%rd17462, %rd17460, %rd17461;
	shr.u64 	%rd17463, %rd17462, 32;
	and.b64  	%rd17464, %rd17409, 4294967295;
	add.s64 	%rd17465, %rd17463, %rd17464;
	shr.u64 	%rd17466, %rd17465, 32;
	and.b64  	%rd17467, %rd17413, 4294967295;
	add.s64 	%rd17468, %rd17466, %rd17467;
	shr.u64 	%rd17469, %rd17468, 32;
	and.b64  	%rd17470, %rd17417, 4294967295;
	add.s64 	%rd17471, %rd17469, %rd17470;
	shr.u64 	%rd17472, %rd17471, 32;
	and.b64  	%rd17473, %rd17421, 4294967295;
	add.s64 	%rd17474, %rd17472, %rd17473;
	shr.u64 	%rd17475, %rd17474, 32;
	and.b64  	%rd17476, %rd17425, 4294967295;
	add.s64 	%rd17477, %rd17475, %rd17476;
	shr.u64 	%rd17478, %rd17477, 32;
	and.b64  	%rd17479, %rd17428, 4294967295;
	add.s64 	%rd17480, %rd17478, %rd17479;
	{ .reg .b32 tmp; mov.b64 {tmp, %r3310}, %rd17480; }
	add.s32 	%r3311, %r3307, %r3310;
	mul.lo.s32 	%r3312, %r9, %r3309;
	cvt.u64.u32 	%rd17481, %r3312;
	and.b64  	%rd17482, %rd17435, 4294967295;
	mad.lo.s64 	%rd17483, %rd3, %rd17481, %rd17482;
	shr.u64 	%rd17484, %rd17483, 32;
	and.b64  	%rd17485, %rd17439, 4294967295;
	add.s64 	%rd17486, %rd17484, %rd17485;
	mad.lo.s64 	%rd17487, %rd4, %rd17481, %rd17486;
	cvt.u32.u64 	%r3313, %rd17487;
	shr.u64 	%rd17488, %rd17487, 32;
	and.b64  	%rd17489, %rd17443, 4294967295;
	add.s64 	%rd17490, %rd17488, %rd17489;
	mad.lo.s64 	%rd17491, %rd5, %rd17481, %rd17490;
	shr.u64 	%rd17492, %rd17491, 32;
	and.b64  	%rd17493, %rd17447, 4294967295;
	add.s64 	%rd17494, %rd17492, %rd17493;
	mad.lo.s64 	%rd17495, %rd6, %rd17481, %rd17494;
	shr.u64 	%rd17496, %rd17495, 32;
	and.b64  	%rd17497, %rd17451, 4294967295;
	add.s64 	%rd17498, %rd17496, %rd17497;
	mad.lo.s64 	%rd17499, %rd7, %rd17481, %rd17498;
	shr.u64 	%rd17500, %rd17499, 32;
	and.b64  	%rd17501, %rd17455, 4294967295;
	add.s64 	%rd17502, %rd17500, %rd17501;
	mad.lo.s64 	%rd17503, %rd8, %rd17481, %rd17502;
	shr.u64 	%rd17504, %rd17503, 32;
	and.b64  	%rd17505, %rd17459, 4294967295;
	add.s64 	%rd17506, %rd17504, %rd17505;
	mad.lo.s64 	%rd17507, %rd9, %rd17481, %rd17506;
	shr.u64 	%rd17508, %rd17507, 32;
	and.b64  	%rd17509, %rd17462, 4294967295;
	add.s64 	%rd17510, %rd17508, %rd17509;
	mad.lo.s64 	%rd17511, %rd10, %rd17481, %rd17510;
	shr.u64 	%rd17512, %rd17511, 32;
	and.b64  	%rd17513, %rd17465, 4294967295;
	add.s64 	%rd17514, %rd17512, %rd17513;
	shr.u64 	%rd17515, %rd17514, 32;
	and.b64  	%rd17516, %rd17468, 4294967295;
	add.s64 	%rd17517, %rd17515, %rd17516;
	shr.u64 	%rd17518, %rd17517, 32;
	and.b64  	%rd17519, %rd17471, 4294967295;
	add.s64 	%rd17520, %rd17518, %rd17519;
	shr.u64 	%rd17521, %rd17520, 32;
	and.b64  	%rd17522, %rd17474, 4294967295;
	add.s64 	%rd17523, %rd17521, %rd17522;
	shr.u64 	%rd17524, %rd17523, 32;
	and.b64  	%rd17525, %rd17477, 4294967295;
	add.s64 	%rd17526, %rd17524, %rd17525;
	shr.u64 	%rd17527, %rd17526, 32;
	and.b64  	%rd17528, %rd17480, 4294967295;
	add.s64 	%rd17529, %rd17527, %rd17528;
	{ .reg .b32 tmp; mov.b64 {tmp, %r3314}, %rd17529; }
	add.s32 	%r3315, %r3311, %r3314;
	mul.lo.s32 	%r3316, %r9, %r3313;
	cvt.u64.u32 	%rd17530, %r3316;
	and.b64  	%rd17531, %rd17487, 4294967295;
	mad.lo.s64 	%rd17532, %rd3, %rd17530, %rd17531;
	shr.u64 	%rd17533, %rd17532, 32;
	and.b64  	%rd17534, %rd17491, 4294967295;
	add.s64 	%rd17535, %rd17533, %rd17534;
	mad.lo.s64 	%rd17536, %rd4, %rd17530, %rd17535;
	cvt.u32.u64 	%r3317, %rd17536;
	shr.u64 	%rd17537, %rd17536, 32;
	and.b64  	%rd17538, %rd17495, 4294967295;
	add.s64 	%rd17539, %rd17537, %rd17538;
	mad.lo.s64 	%rd17540, %rd5, %rd17530, %rd17539;
	shr.u64 	%rd17541, %rd17540, 32;
	and.b64  	%rd17542, %rd17499, 4294967295;
	add.s64 	%rd17543, %rd17541, %rd17542;
	mad.lo.s64 	%rd17544, %rd6, %rd17530, %rd17543;
	shr.u64 	%rd17545, %rd17544, 32;
	and.b64  	%rd17546, %rd17503, 4294967295;
	add.s64 	%rd17547, %rd17545, %rd17546;
	mad.lo.s64 	%rd17548, %rd7, %rd17530, %rd17547;
	shr.u64 	%rd17549, %rd17548, 32;
	and.b64  	%rd17550, %rd17507, 4294967295;
	add.s64 	%rd17551, %rd17549, %rd17550;
	mad.lo.s64 	%rd17552, %rd8, %rd17530, %rd17551;
	shr.u64 	%rd17553, %rd17552, 32;
	and.b64  	%rd17554, %rd17511, 4294967295;
	add.s64 	%rd17555, %rd17553, %rd17554;
	mad.lo.s64 	%rd17556, %rd9, %rd17530, %rd17555;
	shr.u64 	%rd17557, %rd17556, 32;
	and.b64  	%rd17558, %rd17514, 4294967295;
	add.s64 	%rd17559, %rd17557, %rd17558;
	mad.lo.s64 	%rd17560, %rd10, %rd17530, %rd17559;
	shr.u64 	%rd17561, %rd17560, 32;
	and.b64  	%rd17562, %rd17517, 4294967295;
	add.s64 	%rd17563, %rd17561, %rd17562;
	shr.u64 	%rd17564, %rd17563, 32;
	and.b64  	%rd17565, %rd17520, 4294967295;
	add.s64 	%rd17566, %rd17564, %rd17565;
	shr.u64 	%rd17567, %rd17566, 32;
	and.b64  	%rd17568, %rd17523, 4294967295;
	add.s64 	%rd17569, %rd17567, %rd17568;
	shr.u64 	%rd17570, %rd17569, 32;
	and.b64  	%rd17571, %rd17526, 4294967295;
	add.s64 	%rd17572, %rd17570, %rd17571;
	shr.u64 	%rd17573, %rd17572, 32;
	and.b64  	%rd17574, %rd17529, 4294967295;
	add.s64 	%rd17575, %rd17573, %rd17574;
	{ .reg .b32 tmp; mov.b64 {tmp, %r3318}, %rd17575; }
	add.s32 	%r3319, %r3315, %r3318;
	mul.lo.s32 	%r3320, %r9, %r3317;
	cvt.u64.u32 	%rd17576, %r3320;
	and.b64  	%rd17577, %rd17536, 4294967295;
	mad.lo.s64 	%rd17578, %rd3, %rd17576, %rd17577;
	shr.u64 	%rd17579, %rd17578, 32;
	and.b64  	%rd17580, %rd17540, 4294967295;
	add.s64 	%rd17581, %rd17579, %rd17580;
	mad.lo.s64 	%rd17582, %rd4, %rd17576, %rd17581;
	cvt.u32.u64 	%r3321, %rd17582;
	shr.u64 	%rd17583, %rd17582, 32;
	and.b64  	%rd17584, %rd17544, 4294967295;
	add.s64 	%rd17585, %rd17583, %rd17584;
	mad.lo.s64 	%rd17586, %rd5, %rd17576, %rd17585;
	shr.u64 	%rd17587, %rd17586, 32;
	and.b64  	%rd17588, %rd17548, 4294967295;
	add.s64 	%rd17589, %rd17587, %rd17588;
	mad.lo.s64 	%rd17590, %rd6, %rd17576, %rd17589;
	shr.u64 	%rd17591, %rd17590, 32;
	and.b64  	%rd17592, %rd17552, 4294967295;
	add.s64 	%rd17593, %rd17591, %rd17592;
	mad.lo.s64 	%rd17594, %rd7, %rd17576, %rd17593;
	shr.u64 	%rd17595, %rd17594, 32;
	and.b64  	%rd17596, %rd17556, 4294967295;
	add.s64 	%rd17597, %rd17595, %rd17596;
	mad.lo.s64 	%rd17598, %rd8, %rd17576, %rd17597;
	shr.u64 	%rd17599, %rd17598, 32;
	and.b64  	%rd17600, %rd17560, 4294967295;
	add.s64 	%rd17601, %rd17599, %rd17600;
	mad.lo.s64 	%rd17602, %rd9, %rd17576, %rd17601;
	shr.u64 	%rd17603, %rd17602, 32;
	and.b64  	%rd17604, %rd17563, 4294967295;
	add.s64 	%rd17605, %rd17603, %rd17604;
	mad.lo.s64 	%rd17606, %rd10, %rd17576, %rd17605;
	shr.u64 	%rd17607, %rd17606, 32;
	and.b64  	%rd17608, %rd17566, 4294967295;
	add.s64 	%rd17609, %rd17607, %rd17608;
	shr.u64 	%rd17610, %rd17609, 32;
	and.b64  	%rd17611, %rd17569, 4294967295;
	add.s64 	%rd17612, %rd17610, %rd17611;
	shr.u64 	%rd17613, %rd17612, 32;
	and.b64  	%rd17614, %rd17572, 4294967295;
	add.s64 	%rd17615, %rd17613, %rd17614;
	shr.u64 	%rd17616, %rd17615, 32;
	and.b64  	%rd17617, %rd17575, 4294967295;
	add.s64 	%rd17618, %rd17616, %rd17617;
	{ .reg .b32 tmp; mov.b64 {tmp, %r3322}, %rd17618; }
	add.s32 	%r3323, %r3319, %r3322;
	mul.lo.s32 	%r3324, %r9, %r3321;
	cvt.u64.u32 	%rd17619, %r3324;
	and.b64  	%rd17620, %rd17582, 4294967295;
	mad.lo.s64 	%rd17621, %rd3, %rd17619, %rd17620;
	shr.u64 	%rd17622, %rd17621, 32;
	and.b64  	%rd17623, %rd17586, 4294967295;
	add.s64 	%rd17624, %rd17622, %rd17623;
	mad.lo.s64 	%rd17625, %rd4, %rd17619, %rd17624;
	cvt.u32.u64 	%r3325, %rd17625;
	shr.u64 	%rd17626, %rd17625, 32;
	and.b64  	%rd17627, %rd17590, 4294967295;
	add.s64 	%rd17628, %rd17626, %rd17627;
	mad.lo.s64 	%rd17629, %rd5, %rd17619, %rd17628;
	shr.u64 	%rd17630, %rd17629, 32;
	and.b64  	%rd17631, %rd17594, 4294967295;
	add.s64 	%rd17632, %rd17630, %rd17631;
	mad.lo.s64 	%rd17633, %rd6, %rd17619, %rd17632;
	shr.u64 	%rd17634, %rd17633, 32;
	and.b64  	%rd17635, %rd17598, 4294967295;
	add.s64 	%rd17636, %rd17634, %rd17635;
	mad.lo.s64 	%rd17637, %rd7, %rd17619, %rd17636;
	shr.u64 	%rd17638, %rd17637, 32;
	and.b64  	%rd17639, %rd17602, 4294967295;
	add.s64 	%rd17640, %rd17638, %rd17639;
	mad.lo.s64 	%rd17641, %rd8, %rd17619, %rd17640;
	shr.u64 	%rd17642, %rd17641, 32;
	and.b64  	%rd17643, %rd17606, 4294967295;
	add.s64 	%rd17644, %rd17642, %rd17643;
	mad.lo.s64 	%rd17645, %rd9, %rd17619, %rd17644;
	shr.u64 	%rd17646, %rd17645, 32;
	and.b64  	%rd17647, %rd17609, 4294967295;
	add.s64 	%rd17648, %rd17646, %rd17647;
	mad.lo.s64 	%rd17649, %rd10, %rd17619, %rd17648;
	shr.u64 	%rd17650, %rd17649, 32;
	and.b64  	%rd17651, %rd17612, 4294967295;
	add.s64 	%rd17652, %rd17650, %rd17651;
	shr.u64 	%rd17653, %rd17652, 32;
	and.b64  	%rd17654, %rd17615, 4294967295;
	add.s64 	%rd17655, %rd17653, %rd17654;
	shr.u64 	%rd17656, %rd17655, 32;
	and.b64  	%rd17657, %rd17618, 4294967295;
	add.s64 	%rd17658, %rd17656, %rd17657;
	{ .reg .b32 tmp; mov.b64 {tmp, %r3326}, %rd17658; }
	add.s32 	%r3327, %r3323, %r3326;
	mul.lo.s32 	%r3328, %r9, %r3325;
	cvt.u64.u32 	%rd17659, %r3328;
	and.b64  	%rd17660, %rd17625, 4294967295;
	mad.lo.s64 	%rd17661, %rd3, %rd17659, %rd17660;
	shr.u64 	%rd17662, %rd17661, 32;
	and.b64  	%rd17663, %rd17629, 4294967295;
	add.s64 	%rd17664, %rd17662, %rd17663;
	mad.lo.s64 	%rd17665, %rd4, %rd17659, %rd17664;
	cvt.u32.u64 	%r3329, %rd17665;
	shr.u64 	%rd17666, %rd17665, 32;
	and.b64  	%rd17667, %rd17633, 4294967295;
	add.s64 	%rd17668, %rd17666, %rd17667;
	mad.lo.s64 	%rd17669, %rd5, %rd17659, %rd17668;
	shr.u64 	%rd17670, %rd17669, 32;
	and.b64  	%rd17671, %rd17637, 4294967295;
	add.s64 	%rd17672, %rd17670, %rd17671;
	mad.lo.s64 	%rd17673, %rd6, %rd17659, %rd17672;
	shr.u64 	%rd17674, %rd17673, 32;
	and.b64  	%rd17675, %rd17641, 4294967295;
	add.s64 	%rd17676, %rd17674, %rd17675;
	mad.lo.s64 	%rd17677, %rd7, %rd17659, %rd17676;
	shr.u64 	%rd17678, %rd17677, 32;
	and.b64  	%rd17679, %rd17645, 4294967295;
	add.s64 	%rd17680, %rd17678, %rd17679;
	mad.lo.s64 	%rd17681, %rd8, %rd17659, %rd17680;
	shr.u64 	%rd17682, %rd17681, 32;
	and.b64  	%rd17683, %rd17649, 4294967295;
	add.s64 	%rd17684, %rd17682, %rd17683;
	mad.lo.s64 	%rd17685, %rd9, %rd17659, %rd17684;
	shr.u64 	%rd17686, %rd17685, 32;
	and.b64  	%rd17687, %rd17652, 4294967295;
	add.s64 	%rd17688, %rd17686, %rd17687;
	mad.lo.s64 	%rd17689, %rd10, %rd17659, %rd17688;
	shr.u64 	%rd17690, %rd17689, 32;
	and.b64  	%rd17691, %rd17655, 4294967295;
	add.s64 	%rd17692, %rd17690, %rd17691;
	shr.u64 	%rd17693, %rd17692, 32;
	and.b64  	%rd17694, %rd17658, 4294967295;
	add.s64 	%rd17695, %rd17693, %rd17694;
	{ .reg .b32 tmp; mov.b64 {tmp, %r3330}, %rd17695; }
	add.s32 	%r3331, %r3327, %r3330;
	mul.lo.s32 	%r3332, %r9, %r3329;
	cvt.u64.u32 	%rd17696, %r3332;
	and.b64  	%rd17697, %rd17665, 4294967295;
	mad.lo.s64 	%rd17698, %rd3, %rd17696, %rd17697;
	shr.u64 	%rd17699, %rd17698, 32;
	and.b64  	%rd17700, %rd17669, 4294967295;
	add.s64 	%rd17701, %rd17699, %rd17700;
	mad.lo.s64 	%rd17702, %rd4, %rd17696, %rd17701;
	cvt.u32.u64 	%r3333, %rd17702;
	shr.u64 	%rd17703, %rd17702, 32;
	and.b64  	%rd17704, %rd17673, 4294967295;
	add.s64 	%rd17705, %rd17703, %rd17704;
	mad.lo.s64 	%rd17706, %rd5, %rd17696, %rd17705;
	shr.u64 	%rd17707, %rd17706, 32;
	and.b64  	%rd17708, %rd17677, 4294967295;
	add.s64 	%rd17709, %rd17707, %rd17708;
	mad.lo.s64 	%rd17710, %rd6, %rd17696, %rd17709;
	shr.u64 	%rd17711, %rd17710, 32;
	and.b64  	%rd17712, %rd17681, 4294967295;
	add.s64 	%rd17713, %rd17711, %rd17712;
	mad.lo.s64 	%rd17714, %rd7, %rd17696, %rd17713;
	shr.u64 	%rd17715, %rd17714, 32;
	and.b64  	%rd17716, %rd17685, 4294967295;
	add.s64 	%rd17717, %rd17715, %rd17716;
	mad.lo.s64 	%rd17718, %rd8, %rd17696, %rd17717;
	shr.u64 	%rd17719, %rd17718, 32;
	and.b64  	%rd17720, %rd17689, 4294967295;
	add.s64 	%rd17721, %rd17719, %rd17720;
	mad.lo.s64 	%rd17722, %rd9, %rd17696, %rd17721;
	shr.u64 	%rd17723, %rd17722, 32;
	and.b64  	%rd17724, %rd17692, 4294967295;
	add.s64 	%rd17725, %rd17723, %rd17724;
	mad.lo.s64 	%rd17726, %rd10, %rd17696, %rd17725;
	shr.u64 	%rd17727, %rd17726, 32;
	and.b64  	%rd17728, %rd17695, 4294967295;
	add.s64 	%rd17729, %rd17727, %rd17728;
	{ .reg .b32 tmp; mov.b64 {tmp, %r3334}, %rd17729; }
	add.s32 	%r3335, %r3331, %r3334;
	mul.lo.s32 	%r3336, %r9, %r3333;
	cvt.u64.u32 	%rd17730, %r3336;
	and.b64  	%rd17731, %rd17702, 4294967295;
	mad.lo.s64 	%rd17732, %rd3, %rd17730, %rd17731;
	shr.u64 	%rd17733, %rd17732, 32;
	and.b64  	%rd17734, %rd17706, 4294967295;
	add.s64 	%rd17735, %rd17733, %rd17734;
	mad.lo.s64 	%rd2427, %rd4, %rd17730, %rd17735;
	cvt.u32.u64 	%r6762, %rd2427;
	shr.u64 	%rd17736, %rd2427, 32;
	and.b64  	%rd17737, %rd17710, 4294967295;
	add.s64 	%rd17738, %rd17736, %rd17737;
	mad.lo.s64 	%rd49057, %rd5, %rd17730, %rd17738;
	cvt.u32.u64 	%r1207, %rd49057;
	shr.u64 	%rd17739, %rd49057, 32;
	and.b64  	%rd17740, %rd17714, 4294967295;
	add.s64 	%rd17741, %rd17739, %rd17740;
	mad.lo.s64 	%rd49058, %rd6, %rd17730, %rd17741;
	cvt.u32.u64 	%r1208, %rd49058;
	shr.u64 	%rd17742, %rd49058, 32;
	and.b64  	%rd17743, %rd17718, 4294967295;
	add.s64 	%rd17744, %rd17742, %rd17743;
	mad.lo.s64 	%rd49059, %rd7, %rd17730, %rd17744;
	cvt.u32.u64 	%r1209, %rd49059;
	shr.u64 	%rd17745, %rd49059, 32;
	and.b64  	%rd17746, %rd17722, 4294967295;
	add.s64 	%rd17747, %rd17745, %rd17746;
	mad.lo.s64 	%rd49060, %rd8, %rd17730, %rd17747;
	cvt.u32.u64 	%r1210, %rd49060;
	shr.u64 	%rd17748, %rd49060, 32;
	and.b64  	%rd17749, %rd17726, 4294967295;
	add.s64 	%rd17750, %rd17748, %rd17749;
	mad.lo.s64 	%rd49061, %rd9, %rd17730, %rd17750;
	cvt.u32.u64 	%r1211, %rd49061;
	shr.u64 	%rd17751, %rd49061, 32;
	and.b64  	%rd17752, %rd17729, 4294967295;
	add.s64 	%rd17753, %rd17751, %rd17752;
	mad.lo.s64 	%rd49062, %rd10, %rd17730, %rd17753;
	cvt.u32.u64 	%r1212, %rd49062;
	{ .reg .b32 tmp; mov.b64 {tmp, %r3337}, %rd49062; }
	add.s32 	%r6763, %r3335, %r3337;
	setp.gt.u32 	%p625, %r6763, %r3305;
	@%p625 bra 	$L__BB0_1351;
	cvt.u32.u64 	%r3338, %rd10;
	setp.lt.u32 	%p626, %r6763, %r3338;
	@%p626 bra 	$L__BB0_1352;
	cvt.u32.u64 	%r3339, %rd9;
	setp.lt.u32 	%p627, %r3339, %r1212;
	@%p627 bra 	$L__BB0_1351;
	cvt.u32.u64 	%r3340, %rd9;
	setp.gt.u32 	%p628, %r3340, %r1212;
	@%p628 bra 	$L__BB0_1352;
	cvt.u32.u64 	%r3341, %rd8;
	setp.lt.u32 	%p629, %r3341, %r1211;
	@%p629 bra 	$L__BB0_1351;
	cvt.u32.u64 	%r3342, %rd8;
	setp.gt.u32 	%p630, %r3342, %r1211;
	@%p630 bra 	$L__BB0_1352;
	cvt.u32.u64 	%r3343, %rd7;
	setp.lt.u32 	%p631, %r3343, %r1210;
	@%p631 bra 	$L__BB0_1351;
	cvt.u32.u64 	%r3344, %rd7;
	setp.gt.u32 	%p632, %r3344, %r1210;
	@%p632 bra 	$L__BB0_1352;
	cvt.u32.u64 	%r3345, %rd6;
	setp.lt.u32 	%p633, %r3345, %r1209;
	@%p633 bra 	$L__BB0_1351;
	cvt.u32.u64 	%r3346, %rd6;
	setp.gt.u32 	%p634, %r3346, %r1209;
	@%p634 bra 	$L__BB0_1352;
	cvt.u32.u64 	%r3347, %rd5;
	setp.lt.u32 	%p635, %r3347, %r1208;
	@%p635 bra 	$L__BB0_1351;
	cvt.u32.u64 	%r3348, %rd5;
	setp.gt.u32 	%p636, %r3348, %r1208;
	@%p636 bra 	$L__BB0_1352;
	cvt.u32.u64 	%r3349, %rd4;
	setp.lt.u32 	%p637, %r3349, %r1207;
	@%p637 bra 	$L__BB0_1351;
	cvt.u32.u64 	%r3350, %rd3;
	cvt.u32.u64 	%r3351, %rd4;
	setp.gt.u32 	%p638, %r3351, %r1207;
	setp.gt.u32 	%p639, %r3350, %r6762;
	or.pred  	%p640, %p638, %p639;
	@%p640 bra 	$L__BB0_1352;
$L__BB0_1351:
	cvt.u32.u64 	%r3352, %rd10;
	and.b64  	%rd17755, %rd2427, 4294967295;
	sub.s64 	%rd17756, %rd17755, %rd3;
	shr.u64 	%rd17757, %rd17756, 63;
	cvt.u32.u64 	%r6762, %rd17756;
	and.b64  	%rd17758, %rd49057, 4294967295;
	add.s64 	%rd17759, %rd17757, %rd4;
	sub.s64 	%rd49057, %rd17758, %rd17759;
	shr.u64 	%rd17760, %rd49057, 63;
	and.b64  	%rd17761, %rd49058, 4294967295;
	add.s64 	%rd17762, %rd17760, %rd5;
	sub.s64 	%rd49058, %rd17761, %rd17762;
	shr.u64 	%rd17763, %rd49058, 63;
	and.b64  	%rd17764, %rd49059, 4294967295;
	add.s64 	%rd17765, %rd17763, %rd6;
	sub.s64 	%rd49059, %rd17764, %rd17765;
	shr.u64 	%rd17766, %rd49059, 63;
	and.b64  	%rd17767, %rd49060, 4294967295;
	add.s64 	%rd17768, %rd17766, %rd7;
	sub.s64 	%rd49060, %rd17767, %rd17768;
	shr.u64 	%rd17769, %rd49060, 63;
	and.b64  	%rd17770, %rd49061, 4294967295;
	add.s64 	%rd17771, %rd17769, %rd8;
	sub.s64 	%rd49061, %rd17770, %rd17771;
	shr.u64 	%rd17772, %rd49061, 63;
	and.b64  	%rd17773, %rd49062, 4294967295;
	add.s64 	%rd17774, %rd17772, %rd9;
	sub.s64 	%rd49062, %rd17773, %rd17774;
	shr.u64 	%rd17775, %rd49062, 63;
	cvt.u32.u64 	%r3353, %rd17775;
	add.s32 	%r3354, %r3352, %r3353;
	sub.s32 	%r6763, %r6763, %r3354;
$L__BB0_1352:
	cvt.u32.u64 	%r3355, %rd10;
	shl.b32 	%r6764, %r6762, 1;
	shr.u32 	%r3356, %r6762, 31;
	cvt.u64.u32 	%rd17777, %r3356;
	shl.b64 	%rd17778, %rd49057, 1;
	and.b64  	%rd17779, %rd17778, 8589934590;
	or.b64  	%rd49063, %rd17779, %rd17777;
	cvt.u32.u64 	%r1219, %rd49063;
	shr.u64 	%rd17780, %rd17779, 32;
	shl.b64 	%rd17781, %rd49058, 1;
	and.b64  	%rd17782, %rd17781, 8589934590;
	or.b64  	%rd49064, %rd17780, %rd17782;
	cvt.u32.u64 	%r1220, %rd49064;
	shr.u64 	%rd17783, %rd17782, 32;
	shl.b64 	%rd17784, %rd49059, 1;
	and.b64  	%rd17785, %rd17784, 8589934590;
	or.b64  	%rd49065, %rd17783, %rd17785;
	cvt.u32.u64 	%r1221, %rd49065;
	shr.u64 	%rd17786, %rd17785, 32;
	shl.b64 	%rd17787, %rd49060, 1;
	and.b64  	%rd17788, %rd17787, 8589934590;
	or.b64  	%rd49066, %rd17786, %rd17788;
	cvt.u32.u64 	%r1222, %rd49066;
	shr.u64 	%rd17789, %rd17788, 32;
	shl.b64 	%rd17790, %rd49061, 1;
	and.b64  	%rd17791, %rd17790, 8589934590;
	or.b64  	%rd49067, %rd17789, %rd17791;
	cvt.u32.u64 	%r1223, %rd49067;
	shr.u64 	%rd17792, %rd17791, 32;
	shl.b64 	%rd17793, %rd49062, 1;
	and.b64  	%rd17794, %rd17793, 8589934590;
	or.b64  	%rd49068, %rd17792, %rd17794;
	cvt.u32.u64 	%r1224, %rd49068;
	shr.u64 	%rd17795, %rd17794, 32;
	mul.wide.u32 	%rd17796, %r6763, 2;
	add.s64 	%rd49069, %rd17795, %rd17796;
	cvt.u32.u64 	%r1225, %rd49069;
	setp.gt.u64 	%p641, %rd49069, 4294967295;
	setp.lt.u32 	%p642, %r3355, %r1225;
	or.pred  	%p643, %p641, %p642;
	@%p643 bra 	$L__BB0_1366;
	cvt.u32.u64 	%r3357, %rd10;
	setp.gt.u32 	%p644, %r3357, %r1225;
	@%p644 bra 	$L__BB0_1367;
	cvt.u32.u64 	%r3358, %rd9;
	setp.lt.u32 	%p645, %r3358, %r1224;
	@%p645 bra 	$L__BB0_1366;
	cvt.u32.u64 	%r3359, %rd9;
	setp.gt.u32 	%p646, %r3359, %r1224;
	@%p646 bra 	$L__BB0_1367;
	cvt.u32.u64 	%r3360, %rd8;
	setp.lt.u32 	%p647, %r3360, %r1223;
	@%p647 bra 	$L__BB0_1366;
	cvt.u32.u64 	%r3361, %rd8;
	setp.gt.u32 	%p648, %r3361, %r1223;
	@%p648 bra 	$L__BB0_1367;
	cvt.u32.u64 	%r3362, %rd7;
	setp.lt.u32 	%p649, %r3362, %r1222;
	@%p649 bra 	$L__BB0_1366;
	cvt.u32.u64 	%r3363, %rd7;
	setp.gt.u32 	%p650, %r3363, %r1222;
	@%p650 bra 	$L__BB0_1367;
	cvt.u32.u64 	%r3364, %rd6;
	setp.lt.u32 	%p651, %r3364, %r1221;
	@%p651 bra 	$L__BB0_1366;
	cvt.u32.u64 	%r3365, %rd6;
	setp.gt.u32 	%p652, %r3365, %r1221;
	@%p652 bra 	$L__BB0_1367;
	cvt.u32.u64 	%r3366, %rd5;
	setp.lt.u32 	%p653, %r3366, %r1220;
	@%p653 bra 	$L__BB0_1366;
	cvt.u32.u64 	%r3367, %rd5;
	setp.gt.u32 	%p654, %r3367, %r1220;
	@%p654 bra 	$L__BB0_1367;
	cvt.u32.u64 	%r3368, %rd4;
	setp.lt.u32 	%p655, %r3368, %r1219;
	@%p655 bra 	$L__BB0_1366;
	cvt.u32.u64 	%r3369, %rd3;
	cvt.u32.u64 	%r3370, %rd4;
	setp.gt.u32 	%p656, %r3370, %r1219;
	setp.lt.u32 	%p657, %r6764, %r3369;
	or.pred  	%p658, %p656, %p657;
	@%p658 bra 	$L__BB0_1367;
$L__BB0_1366:
	cvt.u64.u32 	%rd17799, %r6764;
	sub.s64 	%rd17800, %rd17799, %rd3;
	shr.u64 	%rd17801, %rd17800, 63;
	cvt.u32.u64 	%r6764, %rd17800;
	and.b64  	%rd17802, %rd49063, 4294967295;
	add.s64 	%rd17803, %rd17801, %rd4;
	sub.s64 	%rd49063, %rd17802, %rd17803;
	shr.u64 	%rd17804, %rd49063, 63;
	and.b64  	%rd17805, %rd49064, 4294967295;
	add.s64 	%rd17806, %rd17804, %rd5;
	sub.s64 	%rd49064, %rd17805, %rd17806;
	shr.u64 	%rd17807, %rd49064, 63;
	and.b64  	%rd17808, %rd49065, 4294967295;
	add.s64 	%rd17809, %rd17807, %rd6;
	sub.s64 	%rd49065, %rd17808, %rd17809;
	shr.u64 	%rd17810, %rd49065, 63;
	and.b64  	%rd17811, %rd49066, 4294967295;
	add.s64 	%rd17812, %rd17810, %rd7;
	sub.s64 	%rd49066, %rd17811, %rd17812;
	shr.u64 	%rd17813, %rd49066, 63;
	and.b64  	%rd17814, %rd49067, 4294967295;
	add.s64 	%rd17815, %rd17813, %rd8;
	sub.s64 	%rd49067, %rd17814, %rd17815;
	shr.u64 	%rd17816, %rd49067, 63;
	and.b64  	%rd17817, %rd49068, 4294967295;
	add.s64 	%rd17818, %rd17816, %rd9;
	sub.s64 	%rd49068, %rd17817, %rd17818;
	shr.u64 	%rd17819, %rd49068, 63;
	and.b64  	%rd17820, %rd49069, 4294967295;
	add.s64 	%rd17821, %rd17819, %rd10;
	sub.s64 	%rd49069, %rd17820, %rd17821;
$L__BB0_1367:
	and.b64  	%rd17822, %rd49056, 4294967295;
	cvt.u64.u32 	%rd17823, %r6764;
	sub.s64 	%rd17824, %rd17822, %rd17823;
	shr.u64 	%rd17825, %rd17824, 63;
	cvt.u32.u64 	%r6789, %rd17824;
	and.b64  	%rd17826, %rd49055, 4294967295;
	and.b64  	%rd17827, %rd49063, 4294967295;
	add.s64 	%rd17828, %rd17825, %rd17827;
	sub.s64 	%rd49075, %rd17826, %rd17828;
	shr.u64 	%rd17829, %rd49075, 63;
	and.b64  	%rd17830, %rd49054, 4294967295;
	and.b64  	%rd17831, %rd49064, 4294967295;
	add.s64 	%rd17832, %rd17829, %rd17831;
	sub.s64 	%rd49074, %rd17830, %rd17832;
	shr.u64 	%rd17833, %rd49074, 63;
	and.b64  	%rd17834, %rd49053, 4294967295;
	and.b64  	%rd17835, %rd49065, 4294967295;
	add.s64 	%rd17836, %rd17833, %rd17835;
	sub.s64 	%rd49073, %rd17834, %rd17836;
	shr.u64 	%rd17837, %rd49073, 63;
	and.b64  	%rd17838, %rd49052, 4294967295;
	and.b64  	%rd17839, %rd49066, 4294967295;
	add.s64 	%rd17840, %rd17837, %rd17839;
	sub.s64 	%rd49072, %rd17838, %rd17840;
	shr.u64 	%rd17841, %rd49072, 63;
	and.b64  	%rd17842, %rd49051, 4294967295;
	and.b64  	%rd17843, %rd49067, 4294967295;
	add.s64 	%rd17844, %rd17841, %rd17843;
	sub.s64 	%rd49071, %rd17842, %rd17844;
	shr.u64 	%rd17845, %rd49071, 63;
	and.b64  	%rd17846, %rd49050, 4294967295;
	and.b64  	%rd17847, %rd49068, 4294967295;
	add.s64 	%rd17848, %rd17845, %rd17847;
	sub.s64 	%rd49070, %rd17846, %rd17848;
	shr.u64 	%rd17849, %rd49070, 63;
	cvt.u64.u32 	%rd17850, %r6761;
	and.b64  	%rd17851, %rd49069, 4294967295;
	add.s64 	%rd17852, %rd17849, %rd17851;
	sub.s64 	%rd17853, %rd17850, %rd17852;
	setp.gt.s64 	%p659, %rd17853, -1;
	cvt.u32.u64 	%r6782, %rd17853;
	@%p659 bra 	$L__BB0_1369;
	cvt.u32.u64 	%r3371, %rd10;
	cvt.u32.u64 	%r3372, %rd3;
	add.s32 	%r6789, %r3372, %r6789;
	setp.lt.u32 	%p660, %r6789, %r3372;
	selp.u64 	%rd17854, 1, 0, %p660;
	and.b64  	%rd17855, %rd49075, 4294967295;
	add.s64 	%rd17856, %rd17855, %rd17854;
	add.s64 	%rd49075, %rd17856, %rd4;
	shr.u64 	%rd17857, %rd49075, 32;
	and.b64  	%rd17858, %rd49074, 4294967295;
	add.s64 	%rd17859, %rd17857, %rd17858;
	add.s64 	%rd49074, %rd17859, %rd5;
	shr.u64 	%rd17860, %rd49074, 32;
	and.b64  	%rd17861, %rd49073, 4294967295;
	add.s64 	%rd17862, %rd17860, %rd17861;
	add.s64 	%rd49073, %rd17862, %rd6;
	shr.u64 	%rd17863, %rd49073, 32;
	and.b64  	%rd17864, %rd49072, 4294967295;
	add.s64 	%rd17865, %rd17863, %rd17864;
	add.s64 	%rd49072, %rd17865, %rd7;
	shr.u64 	%rd17866, %rd49072, 32;
	and.b64  	%rd17867, %rd49071, 4294967295;
	add.s64 	%rd17868, %rd17866, %rd17867;
	add.s64 	%rd49071, %rd17868, %rd8;
	shr.u64 	%rd17869, %rd49071, 32;
	and.b64  	%rd17870, %rd49070, 4294967295;
	add.s64 	%rd17871, %rd17869, %rd17870;
	add.s64 	%rd49070, %rd17871, %rd9;
	{ .reg .b32 tmp; mov.b64 {tmp, %r3373}, %rd49070; }
	add.s32 	%r3374, %r6782, %r3373;
	add.s32 	%r6782, %r3374, %r3371;
$L__BB0_1369:
	cvt.u32.u64 	%r3375, %rd10;
	cvt.u32.u64 	%r6788, %rd49075;
	cvt.u32.u64 	%r6787, %rd49074;
	cvt.u32.u64 	%r6786, %rd49073;
	cvt.u32.u64 	%r6785, %rd49072;
	cvt.u32.u64 	%r6784, %rd49071;
	cvt.u32.u64 	%r6783, %rd49070;
	add.s32 	%r6767, %r94, %r119;
	setp.lt.u32 	%p661, %r6767, %r94;
	selp.u64 	%rd17873, 1, 0, %p661;
	add.s64 	%rd17874, %rd17873, %rd1505;
	add.s64 	%rd49076, %rd17874, %rd1534;
	cvt.u32.u64 	%r1241, %rd49076;
	shr.u64 	%rd17875, %rd49076, 32;
	add.s64 	%rd17876, %rd17875, %rd1506;
	add.s64 	%rd49077, %rd17876, %rd1535;
	cvt.u32.u64 	%r1242, %rd49077;
	shr.u64 	%rd17877, %rd49077, 32;
	add.s64 	%rd17878, %rd17877, %rd1507;
	add.s64 	%rd49078, %rd17878, %rd1536;
	cvt.u32.u64 	%r1243, %rd49078;
	shr.u64 	%rd17879, %rd49078, 32;
	add.s64 	%rd17880, %rd17879, %rd1508;
	add.s64 	%rd49079, %rd17880, %rd1537;
	cvt.u32.u64 	%r1244, %rd49079;
	shr.u64 	%rd17881, %rd49079, 32;
	add.s64 	%rd17882, %rd17881, %rd1509;
	cvt.u64.u32 	%rd17883, %r114;
	add.s64 	%rd49080, %rd17882, %rd17883;
	cvt.u32.u64 	%r1245, %rd49080;
	shr.u64 	%rd17884, %rd49080, 32;
	add.s64 	%rd17885, %rd17884, %rd1510;
	add.s64 	%rd49081, %rd17885, %rd1539;
	cvt.u32.u64 	%r1246, %rd49081;
	shr.u64 	%rd17886, %rd49081, 32;
	add.s64 	%rd17887, %rd17886, %rd1511;
	add.s64 	%rd49082, %rd17887, %rd1540;
	cvt.u32.u64 	%r1247, %rd49082;
	setp.gt.u64 	%p662, %rd49082, 4294967295;
	setp.lt.u32 	%p663, %r3375, %r1247;
	or.pred  	%p664, %p662, %p663;
	@%p664 bra 	$L__BB0_1383;
	cvt.u32.u64 	%r3376, %rd10;
	setp.gt.u32 	%p665, %r3376, %r1247;
	@%p665 bra 	$L__BB0_1384;
	cvt.u32.u64 	%r3377, %rd9;
	setp.lt.u32 	%p666, %r3377, %r1246;
	@%p666 bra 	$L__BB0_1383;
	cvt.u32.u64 	%r3378, %rd9;
	setp.gt.u32 	%p667, %r3378, %r1246;
	@%p667 bra 	$L__BB0_1384;
	cvt.u32.u64 	%r3379, %rd8;
	setp.lt.u32 	%p668, %r3379, %r1245;
	@%p668 bra 	$L__BB0_1383;
	cvt.u32.u64 	%r3380, %rd8;
	setp.gt.u32 	%p669, %r3380, %r1245;
	@%p669 bra 	$L__BB0_1384;
	cvt.u32.u64 	%r3381, %rd7;
	setp.lt.u32 	%p670, %r3381, %r1244;
	@%p670 bra 	$L__BB0_1383;
	cvt.u32.u64 	%r3382, %rd7;
	setp.gt.u32 	%p671, %r3382, %r1244;
	@%p671 bra 	$L__BB0_1384;
	cvt.u32.u64 	%r3383, %rd6;
	setp.lt.u32 	%p672, %r3383, %r1243;
	@%p672 bra 	$L__BB0_1383;
	cvt.u32.u64 	%r3384, %rd6;
	setp.gt.u32 	%p673, %r3384, %r1243;
	@%p673 bra 	$L__BB0_1384;
	cvt.u32.u64 	%r3385, %rd5;
	setp.lt.u32 	%p674, %r3385, %r1242;
	@%p674 bra 	$L__BB0_1383;
	cvt.u32.u64 	%r3386, %rd5;
	setp.gt.u32 	%p675, %r3386, %r1242;
	@%p675 bra 	$L__BB0_1384;
	cvt.u32.u64 	%r3387, %rd4;
	setp.lt.u32 	%p676, %r3387, %r1241;
	@%p676 bra 	$L__BB0_1383;
	cvt.u32.u64 	%r3388, %rd3;
	cvt.u32.u64 	%r3389, %rd4;
	setp.gt.u32 	%p677, %r3389, %r1241;
	setp.lt.u32 	%p678, %r6767, %r3388;
	or.pred  	%p679, %p677, %p678;
	@%p679 bra 	$L__BB0_1384;
$L__BB0_1383:
	cvt.u64.u32 	%rd17890, %r6767;
	sub.s64 	%rd17891, %rd17890, %rd3;
	shr.u64 	%rd17892, %rd17891, 63;
	cvt.u32.u64 	%r6767, %rd17891;
	and.b64  	%rd17893, %rd49076, 4294967295;
	add.s64 	%rd17894, %rd17892, %rd4;
	sub.s64 	%rd49076, %rd17893, %rd17894;
	shr.u64 	%rd17895, %rd49076, 63;
	and.b64  	%rd17896, %rd49077, 4294967295;
	add.s64 	%rd17897, %rd17895, %rd5;
	sub.s64 	%rd49077, %rd17896, %rd17897;
	shr.u64 	%rd17898, %rd49077, 63;
	and.b64  	%rd17899, %rd49078, 4294967295;
	add.s64 	%rd17900, %rd17898, %rd6;
	sub.s64 	%rd49078, %rd17899, %rd17900;
	shr.u64 	%rd17901, %rd49078, 63;
	and.b64  	%rd17902, %rd49079, 4294967295;
	add.s64 	%rd17903, %rd17901, %rd7;
	sub.s64 	%rd49079, %rd17902, %rd17903;
	shr.u64 	%rd17904, %rd49079, 63;
	and.b64  	%rd17905, %rd49080, 4294967295;
	add.s64 	%rd17906, %rd17904, %rd8;
	sub.s64 	%rd49080, %rd17905, %rd17906;
	shr.u64 	%rd17907, %rd49080, 63;
	and.b64  	%rd17908, %rd49081, 4294967295;
	add.s64 	%rd17909, %rd17907, %rd9;
	sub.s64 	%rd49081, %rd17908, %rd17909;
	shr.u64 	%rd17910, %rd49081, 63;
	and.b64  	%rd17911, %rd49082, 4294967295;
	add.s64 	%rd17912, %rd17910, %rd10;
	sub.s64 	%rd49082, %rd17911, %rd17912;
$L__BB0_1384:
	cvt.u32.u64 	%r3390, %rd10;
	cvt.u64.u32 	%rd17913, %r6767;
	mul.wide.u32 	%rd17914, %r6767, %r6767;
	cvt.u32.u64 	%r3391, %rd17914;
	shr.u64 	%rd17915, %rd17914, 32;
	and.b64  	%rd17916, %rd49076, 4294967295;
	mul.lo.s64 	%rd17917, %rd17916, %rd17913;
	add.s64 	%rd17918, %rd17915, %rd17917;
	shr.u64 	%rd17919, %rd17918, 32;
	and.b64  	%rd17920, %rd49077, 4294967295;
	mul.lo.s64 	%rd17921, %rd17920, %rd17913;
	add.s64 	%rd17922, %rd17919, %rd17921;
	shr.u64 	%rd17923, %rd17922, 32;
	and.b64  	%rd17924, %rd49078, 4294967295;
	mul.lo.s64 	%rd17925, %rd17924, %rd17913;
	add.s64 	%rd17926, %rd17923, %rd17925;
	shr.u64 	%rd17927, %rd17926, 32;
	and.b64  	%rd17928, %rd49079, 4294967295;
	mul.lo.s64 	%rd17929, %rd17928, %rd17913;
	add.s64 	%rd17930, %rd17927, %rd17929;
	shr.u64 	%rd17931, %rd17930, 32;
	and.b64  	%rd17932, %rd49080, 4294967295;
	mul.lo.s64 	%rd17933, %rd17932, %rd17913;
	add.s64 	%rd17934, %rd17931, %rd17933;
	shr.u64 	%rd17935, %rd17934, 32;
	and.b64  	%rd17936, %rd49081, 4294967295;
	mul.lo.s64 	%rd17937, %rd17936, %rd17913;
	add.s64 	%rd17938, %rd17935, %rd17937;
	shr.u64 	%rd17939, %rd17938, 32;
	and.b64  	%rd17940, %rd49082, 4294967295;
	mul.lo.s64 	%rd17941, %rd17940, %rd17913;
	add.s64 	%rd17942, %rd17939, %rd17941;
	shr.u64 	%rd17943, %rd17942, 32;
	and.b64  	%rd17944, %rd17918, 4294967295;
	add.s64 	%rd17945, %rd17917, %rd17944;
	shr.u64 	%rd17946, %rd17945, 32;
	and.b64  	%rd17947, %rd17922, 4294967295;
	add.s64 	%rd17948, %rd17946, %rd17947;
	mad.lo.s64 	%rd17949, %rd17916, %rd17916, %rd17948;
	shr.u64 	%rd17950, %rd17949, 32;
	mul.lo.s64 	%rd17951, %rd17920, %rd17916;
	and.b64  	%rd17952, %rd17926, 4294967295;
	add.s64 	%rd17953, %rd17950, %rd17952;
	add.s64 	%rd17954, %rd17953, %rd17951;
	shr.u64 	%rd17955, %rd17954, 32;
	mul.lo.s64 	%rd17956, %rd17924, %rd17916;
	and.b64  	%rd17957, %rd17930, 4294967295;
	add.s64 	%rd17958, %rd17955, %rd17957;
	add.s64 	%rd17959, %rd17958, %rd17956;
	shr.u64 	%rd17960, %rd17959, 32;
	mul.lo.s64 	%rd17961, %rd17928, %rd17916;
	and.b64  	%rd17962, %rd17934, 4294967295;
	add.s64 	%rd17963, %rd17960, %rd17962;
	add.s64 	%rd17964, %rd17963, %rd17961;
	shr.u64 	%rd17965, %rd17964, 32;
	mul.lo.s64 	%rd17966, %rd17932, %rd17916;
	and.b64  	%rd17967, %rd17938, 4294967295;
	add.s64 	%rd17968, %rd17965, %rd17967;
	add.s64 	%rd17969, %rd17968, %rd17966;
	shr.u64 	%rd17970, %rd17969, 32;
	mul.lo.s64 	%rd17971, %rd17936, %rd17916;
	and.b64  	%rd17972, %rd17942, 4294967295;
	add.s64 	%rd17973, %rd17970, %rd17972;
	add.s64 	%rd17974, %rd17973, %rd17971;
	shr.u64 	%rd17975, %rd17974, 32;
	mul.lo.s64 	%rd17976, %rd17940, %rd17916;
	add.s64 	%rd17977, %rd17975, %rd17943;
	add.s64 	%rd17978, %rd17977, %rd17976;
	shr.u64 	%rd17979, %rd17978, 32;
	and.b64  	%rd17980, %rd17949, 4294967295;
	add.s64 	%rd17981, %rd17921, %rd17980;
	shr.u64 	%rd17982, %rd17981, 32;
	and.b64  	%rd17983, %rd17954, 4294967295;
	add.s64 	%rd17984, %rd17982, %rd17983;
	add.s64 	%rd17985, %rd17984, %rd17951;
	shr.u64 	%rd17986, %rd17985, 32;
	and.b64  	%rd17987, %rd17959, 4294967295;
	add.s64 	%rd17988, %rd17986, %rd17987;
	mad.lo.s64 	%rd17989, %rd17920, %rd17920, %rd17988;
	shr.u64 	%rd17990, %rd17989, 32;
	mul.lo.s64 	%rd17991, %rd17924, %rd17920;
	and.b64  	%rd17992, %rd17964, 4294967295;
	add.s64 	%rd17993, %rd17990, %rd17992;
	add.s64 	%rd17994, %rd17993, %rd17991;
	shr.u64 	%rd17995, %rd17994, 32;
	mul.lo.s64 	%rd17996, %rd17928, %rd17920;
	and.b64  	%rd17997, %rd17969, 4294967295;
	add.s64 	%rd17998, %rd17995, %rd17997;
	add.s64 	%rd17999, %rd17998, %rd17996;
	shr.u64 	%rd18000, %rd17999, 32;
	mul.lo.s64 	%rd18001, %rd17932, %rd17920;
	and.b64  	%rd18002, %rd17974, 4294967295;
	add.s64 	%rd18003, %rd18000, %rd18002;
	add.s64 	%rd18004, %rd18003, %rd18001;
	shr.u64 	%rd18005, %rd18004, 32;
	mul.lo.s64 	%rd18006, %rd17936, %rd17920;
	and.b64  	%rd18007, %rd17978, 4294967295;
	add.s64 	%rd18008, %rd18005, %rd18007;
	add.s64 	%rd18009, %rd18008, %rd18006;
	shr.u64 	%rd18010, %rd18009, 32;
	mul.lo.s64 	%rd18011, %rd17940, %rd17920;
	add.s64 	%rd18012, %rd18010, %rd17979;
	add.s64 	%rd18013, %rd18012, %rd18011;
	shr.u64 	%rd18014, %rd18013, 32;
	and.b64  	%rd18015, %rd17985, 4294967295;
	add.s64 	%rd18016, %rd17925, %rd18015;
	shr.u64 	%rd18017, %rd18016, 32;
	and.b64  	%rd18018, %rd17989, 4294967295;
	add.s64 	%rd18019, %rd18017, %rd18018;
	add.s64 	%rd18020, %rd18019, %rd17956;
	shr.u64 	%rd18021, %rd18020, 32;
	and.b64  	%rd18022, %rd17994, 4294967295;
	add.s64 	%rd18023, %rd18021, %rd18022;
	add.s64 	%rd18024, %rd18023, %rd17991;
	shr.u64 	%rd18025, %rd18024, 32;
	and.b64  	%rd18026, %rd17999, 4294967295;
	add.s64 	%rd18027, %rd18025, %rd18026;
	mad.lo.s64 	%rd18028, %rd17924, %rd17924, %rd18027;
	shr.u64 	%rd18029, %rd18028, 32;
	mul.lo.s64 	%rd18030, %rd17928, %rd17924;
	and.b64  	%rd18031, %rd18004, 4294967295;
	add.s64 	%rd18032, %rd18029, %rd18031;
	add.s64 	%rd18033, %rd18032, %rd18030;
	shr.u64 	%rd18034, %rd18033, 32;
	mul.lo.s64 	%rd18035, %rd17932, %rd17924;
	and.b64  	%rd18036, %rd18009, 4294967295;
	add.s64 	%rd18037, %rd18034, %rd18036;
	add.s64 	%rd18038, %rd18037, %rd18035;
	shr.u64 	%rd18039, %rd18038, 32;
	mul.lo.s64 	%rd18040, %rd17936, %rd17924;
	and.b64  	%rd18041, %rd18013, 4294967295;
	add.s64 	%rd18042, %rd18039, %rd18041;
	add.s64 	%rd18043, %rd18042, %rd18040;
	shr.u64 	%rd18044, %rd18043, 32;
	mul.lo.s64 	%rd18045, %rd17940, %rd17924;
	add.s64 	%rd18046, %rd18044, %rd18014;
	add.s64 	%rd18047, %rd18046, %rd18045;
	shr.u64 	%rd18048, %rd18047, 32;
	and.b64  	%rd18049, %rd18020, 4294967295;
	add.s64 	%rd18050, %rd17929, %rd18049;
	shr.u64 	%rd18051, %rd18050, 32;
	and.b64  	%rd18052, %rd18024, 4294967295;
	add.s64 	%rd18053, %rd18051, %rd18052;
	add.s64 	%rd18054, %rd18053, %rd17961;
	shr.u64 	%rd18055, %rd18054, 32;
	and.b64  	%rd18056, %rd18028, 4294967295;
	add.s64 	%rd18057, %rd18055, %rd18056;
	add.s64 	%rd18058, %rd18057, %rd17996;
	shr.u64 	%rd18059, %rd18058, 32;
	and.b64  	%rd18060, %rd18033, 4294967295;
	add.s64 	%rd18061, %rd18059, %rd18060;
	add.s64 	%rd18062, %rd18061, %rd18030;
	shr.u64 	%rd18063, %rd18062, 32;
	and.b64  	%rd18064, %rd18038, 4294967295;
	add.s64 	%rd18065, %rd18063, %rd18064;
	mad.lo.s64 	%rd18066, %rd17928, %rd17928, %rd18065;
	shr.u64 	%rd18067, %rd18066, 32;
	mul.lo.s64 	%rd18068, %rd17932, %rd17928;
	and.b64  	%rd18069, %rd18043, 4294967295;
	add.s64 	%rd18070, %rd18067, %rd18069;
	add.s64 	%rd18071, %rd18070, %rd18068;
	shr.u64 	%rd18072, %rd18071, 32;
	mul.lo.s64 	%rd18073, %rd17936, %rd17928;
	and.b64  	%rd18074, %rd18047, 4294967295;
	add.s64 	%rd18075, %rd18072, %rd18074;
	add.s64 	%rd18076, %rd18075, %rd18073;
	shr.u64 	%rd18077, %rd18076, 32;
	mul.lo.s64 	%rd18078, %rd17940, %rd17928;
	add.s64 	%rd18079, %rd18077, %rd18048;
	add.s64 	%rd18080, %rd18079, %rd18078;
	shr.u64 	%rd18081, %rd18080, 32;
	and.b64  	%rd18082, %rd18054, 4294967295;
	add.s64 	%rd18083, %rd17933, %rd18082;
	shr.u64 	%rd18084, %rd18083, 32;
	and.b64  	%rd18085, %rd18058, 4294967295;
	add.s64 	%rd18086, %rd18084, %rd18085;
	add.s64 	%rd18087, %rd18086, %rd17966;
	shr.u64 	%rd18088, %rd18087, 32;
	and.b64  	%rd18089, %rd18062, 4294967295;
	add.s64 	%rd18090, %rd18088, %rd18089;
	add.s64 	%rd18091, %rd18090, %rd18001;
	shr.u64 	%rd18092, %rd18091, 32;
	and.b64  	%rd18093, %rd18066, 4294967295;
	add.s64 	%rd18094, %rd18092, %rd18093;
	add.s64 	%rd18095, %rd18094, %rd18035;
	shr.u64 	%rd18096, %rd18095, 32;
	and.b64  	%rd18097, %rd18071, 4294967295;
	add.s64 	%rd18098, %rd18096, %rd18097;
	add.s64 	%rd18099, %rd18098, %rd18068;
	shr.u64 	%rd18100, %rd18099, 32;
	and.b64  	%rd18101, %rd18076, 4294967295;
	add.s64 	%rd18102, %rd18100, %rd18101;
	mad.lo.s64 	%rd18103, %rd17932, %rd17932, %rd18102;
	shr.u64 	%rd18104, %rd18103, 32;
	mul.lo.s64 	%rd18105, %rd17936, %rd17932;
	and.b64  	%rd18106, %rd18080, 4294967295;
	add.s64 	%rd18107, %rd18104, %rd18106;
	add.s64 	%rd18108, %rd18107, %rd18105;
	shr.u64 	%rd18109, %rd18108, 32;
	mul.lo.s64 	%rd18110, %rd17940, %rd17932;
	add.s64 	%rd18111, %rd18109, %rd18081;
	add.s64 	%rd18112, %rd18111, %rd18110;
	shr.u64 	%rd18113, %rd18112, 32;
	and.b64  	%rd18114, %rd18087, 4294967295;
	add.s64 	%rd18115, %rd17937, %rd18114;
	shr.u64 	%rd18116, %rd18115, 32;
	and.b64  	%rd18117, %rd18091, 4294967295;
	add.s64 	%rd18118, %rd18116, %rd18117;
	add.s64 	%rd18119, %rd18118, %rd17971;
	shr.u64 	%rd18120, %rd18119, 32;
	and.b64  	%rd18121, %rd18095, 4294967295;
	add.s64 	%rd18122, %rd18120, %rd18121;
	add.s64 	%rd18123, %rd18122, %rd18006;
	shr.u64 	%rd18124, %rd18123, 32;
	and.b64  	%rd18125, %rd18099, 4294967295;
	add.s64 	%rd18126, %rd18124, %rd18125;
	add.s64 	%rd18127, %rd18126, %rd18040;
	shr.u64 	%rd18128, %rd18127, 32;
	and.b64  	%rd18129, %rd18103, 4294967295;
	add.s64 	%rd18130, %rd18128, %rd18129;
	add.s64 	%rd18131, %rd18130, %rd18073;
	shr.u64 	%rd18132, %rd18131, 32;
	and.b64  	%rd18133, %rd18108, 4294967295;
	add.s64 	%rd18134, %rd18132, %rd18133;
	add.s64 	%rd18135, %rd18134, %rd18105;
	shr.u64 	%rd18136, %rd18135, 32;
	and.b64  	%rd18137, %rd18112, 4294967295;
	add.s64 	%rd18138, %rd18136, %rd18137;
	mad.lo.s64 	%rd18139, %rd17936, %rd17936, %rd18138;
	shr.u64 	%rd18140, %rd18139, 32;
	mul.lo.s64 	%rd18141, %rd17940, %rd17936;
	add.s64 	%rd18142, %rd18140, %rd18113;
	add.s64 	%rd18143, %rd18142, %rd18141;
	shr.u64 	%rd18144, %rd18143, 32;
	and.b64  	%rd18145, %rd18119, 4294967295;
	add.s64 	%rd18146, %rd17941, %rd18145;
	shr.u64 	%rd18147, %rd18146, 32;
	and.b64  	%rd18148, %rd18123, 4294967295;
	add.s64 	%rd18149, %rd18147, %rd18148;
	add.s64 	%rd18150, %rd18149, %rd17976;
	shr.u64 	%rd18151, %rd18150, 32;
	and.b64  	%rd18152, %rd18127, 4294967295;
	add.s64 	%rd18153, %rd18151, %rd18152;
	add.s64 	%rd18154, %rd18153, %rd18011;
	shr.u64 	%rd18155, %rd18154, 32;
	and.b64  	%rd18156, %rd18131, 4294967295;
	add.s64 	%rd18157, %rd18155, %rd18156;
	add.s64 	%rd18158, %rd18157, %rd18045;
	shr.u64 	%rd18159, %rd18158, 32;
	and.b64  	%rd18160, %rd18135, 4294967295;
	add.s64 	%rd18161, %rd18159, %rd18160;
	add.s64 	%rd18162, %rd18161, %rd18078;
	shr.u64 	%rd18163, %rd18162, 32;
	and.b64  	%rd18164, %rd18139, 4294967295;
	add.s64 	%rd18165, %rd18163, %rd18164;
	add.s64 	%rd18166, %rd18165, %rd18110;
	shr.u64 	%rd18167, %rd18166, 32;
	and.b64  	%rd18168, %rd18143, 4294967295;
	add.s64 	%rd18169, %rd18167, %rd18168;
	add.s64 	%rd18170, %rd18169, %rd18141;
	shr.u64 	%rd18171, %rd18170, 32;
	add.s64 	%rd18172, %rd18171, %rd18144;
	mad.lo.s64 	%rd18173, %rd17940, %rd17940, %rd18172;
	{ .reg .b32 tmp; mov.b64 {tmp, %r3392}, %rd18173; }
	mul.lo.s32 	%r3393, %r9, %r3391;
	cvt.u64.u32 	%rd18174, %r3393;
	and.b64  	%rd18175, %rd17914, 4294967293;
	mad.lo.s64 	%rd18176, %rd3, %rd18174, %rd18175;
	shr.u64 	%rd18177, %rd18176, 32;
	and.b64  	%rd18178, %rd17945, 4294967295;
	add.s64 	%rd18179, %rd18177, %rd18178;
	mad.lo.s64 	%rd18180, %rd4, %rd18174, %rd18179;
	cvt.u32.u64 	%r3394, %rd18180;
	shr.u64 	%rd18181, %rd18180, 32;
	and.b64  	%rd18182, %rd17981, 4294967295;
	add.s64 	%rd18183, %rd18181, %rd18182;
	mad.lo.s64 	%rd18184, %rd5, %rd18174, %rd18183;
	shr.u64 	%rd18185, %rd18184, 32;
	and.b64  	%rd18186, %rd18016, 4294967295;
	add.s64 	%rd18187, %rd18185, %rd18186;
	mad.lo.s64 	%rd18188, %rd6, %rd18174, %rd18187;
	shr.u64 	%rd18189, %rd18188, 32;
	and.b64  	%rd18190, %rd18050, 4294967295;
	add.s64 	%rd18191, %rd18189, %rd18190;
	mad.lo.s64 	%rd18192, %rd7, %rd18174, %rd18191;
	shr.u64 	%rd18193, %rd18192, 32;
	and.b64  	%rd18194, %rd18083, 4294967295;
	add.s64 	%rd18195, %rd18193, %rd18194;
	mad.lo.s64 	%rd18196, %rd8, %rd18174, %rd18195;
	shr.u64 	%rd18197, %rd18196, 32;
	and.b64  	%rd18198, %rd18115, 4294967295;
	add.s64 	%rd18199, %rd18197, %rd18198;
	mad.lo.s64 	%rd18200, %rd9, %rd18174, %rd18199;
	shr.u64 	%rd18201, %rd18200, 32;
	and.b64  	%rd18202, %rd18146, 4294967295;
	add.s64 	%rd18203, %rd18201, %rd18202;
	mad.lo.s64 	%rd18204, %rd10, %rd18174, %rd18203;
	shr.u64 	%rd18205, %rd18204, 32;
	and.b64  	%rd18206, %rd18150, 4294967295;
	add.s64 	%rd18207, %rd18205, %rd18206;
	shr.u64 	%rd18208, %rd18207, 32;
	and.b64  	%rd18209, %rd18154, 4294967295;
	add.s64 	%rd18210, %rd18208, %rd18209;
	shr.u64 	%rd18211, %rd18210, 32;
	and.b64  	%rd18212, %rd18158, 4294967295;
	add.s64 	%rd18213, %rd18211, %rd18212;
	shr.u64 	%rd18214, %rd18213, 32;
	and.b64  	%rd18215, %rd18162, 4294967295;
	add.s64 	%rd18216, %rd18214, %rd18215;
	shr.u64 	%rd18217, %rd18216, 32;
	and.b64  	%rd18218, %rd18166, 4294967295;
	add.s64 	%rd18219, %rd18217, %rd18218;
	shr.u64 	%rd18220, %rd18219, 32;
	and.b64  	%rd18221, %rd18170, 4294967295;
	add.s64 	%rd18222, %rd18220, %rd18221;
	shr.u64 	%rd18223, %rd18222, 32;
	and.b64  	%rd18224, %rd18173, 4294967295;
	add.s64 	%rd18225, %rd18223, %rd18224;
	{ .reg .b32 tmp; mov.b64 {tmp, %r3395}, %rd18225; }
	add.s32 	%r3396, %r3392, %r3395;
	mul.lo.s32 	%r3397, %r9, %r3394;
	cvt.u64.u32 	%rd18226, %r3397;
	and.b64  	%rd18227, %rd18180, 4294967295;
	mad.lo.s64 	%rd18228, %rd3, %rd18226, %rd18227;
	shr.u64 	%rd18229, %rd18228, 32;
	and.b64  	%rd18230, %rd18184, 4294967295;
	add.s64 	%rd18231, %rd18229, %rd18230;
	mad.lo.s64 	%rd18232, %rd4, %rd18226, %rd18231;
	cvt.u32.u64 	%r3398, %rd18232;
	shr.u64 	%rd18233, %rd18232, 32;
	and.b64  	%rd18234, %rd18188, 4294967295;
	add.s64 	%rd18235, %rd18233, %rd18234;
	mad.lo.s64 	%rd18236, %rd5, %rd18226, %rd18235;
	shr.u64 	%rd18237, %rd18236, 32;
	and.b64  	%rd18238, %rd18192, 4294967295;
	add.s64 	%rd18239, %rd18237, %rd18238;
	mad.lo.s64 	%rd18240, %rd6, %rd18226, %rd18239;
	shr.u64 	%rd18241, %rd18240, 32;
	and.b64  	%rd18242, %rd18196, 4294967295;
	add.s64 	%rd18243, %rd18241, %rd18242;
	mad.lo.s64 	%rd18244, %rd7, %rd18226, %rd18243;
	shr.u64 	%rd18245, %rd18244, 32;
	and.b64  	%rd18246, %rd18200, 4294967295;
	add.s64 	%rd18247, %rd18245, %rd18246;
	mad.lo.s64 	%rd18248, %rd8, %rd18226, %rd18247;
	shr.u64 	%rd18249, %rd18248, 32;
	and.b64  	%rd18250, %rd18204, 4294967295;
	add.s64 	%rd18251, %rd18249, %rd18250;
	mad.lo.s64 	%rd18252, %rd9, %rd18226, %rd18251;
	shr.u64 	%rd18253, %rd18252, 32;
	and.b64  	%rd18254, %rd18207, 4294967295;
	add.s64 	%rd18255, %rd18253, %rd18254;
	mad.lo.s64 	%rd18256, %rd10, %rd18226, %rd18255;
	shr.u64 	%rd18257, %rd18256, 32;
	and.b64  	%rd18258, %rd18210, 4294967295;
	add.s64 	%rd18259, %rd18257, %rd18258;
	shr.u64 	%rd18260, %rd18259, 32;
	and.b64  	%rd18261, %rd18213, 4294967295;
	add.s64 	%rd18262, %rd18260, %rd18261;
	shr.u64 	%rd18263, %rd18262, 32;
	and.b64  	%rd18264, %rd18216, 4294967295;
	add.s64 	%rd18265, %rd18263, %rd18264;
	shr.u64 	%rd18266, %rd18265, 32;
	and.b64  	%rd18267, %rd18219, 4294967295;
	add.s64 	%rd18268, %rd18266, %rd18267;
	shr.u64 	%rd18269, %rd18268, 32;
	and.b64  	%rd18270, %rd18222, 4294967295;
	add.s64 	%rd18271, %rd18269, %rd18270;
	shr.u64 	%rd18272, %rd18271, 32;
	and.b64  	%rd18273, %rd18225, 4294967295;
	add.s64 	%rd18274, %rd18272, %rd18273;
	{ .reg .b32 tmp; mov.b64 {tmp, %r3399}, %rd18274; }
	add.s32 	%r3400, %r3396, %r3399;
	mul.lo.s32 	%r3401, %r9, %r3398;
	cvt.u64.u32 	%rd18275, %r3401;
	and.b64  	%rd18276, %rd18232, 4294967295;
	mad.lo.s64 	%rd18277, %rd3, %rd18275, %rd18276;
	shr.u64 	%rd18278, %rd18277, 32;
	and.b64  	%rd18279, %rd18236, 4294967295;
	add.s64 	%rd18280, %rd18278, %rd18279;
	mad.lo.s64 	%rd18281, %rd4, %rd18275, %rd18280;
	cvt.u32.u64 	%r3402, %rd18281;
	shr.u64 	%rd18282, %rd18281, 32;
	and.b64  	%rd18283, %rd18240, 4294967295;
	add.s64 	%rd18284, %rd18282, %rd18283;
	mad.lo.s64 	%rd18285, %rd5, %rd18275, %rd18284;
	shr.u64 	%rd18286, %rd18285, 32;
	and.b64  	%rd18287, %rd18244, 4294967295;
	add.s64 	%rd18288, %rd18286, %rd18287;
	mad.lo.s64 	%rd18289, %rd6, %rd18275, %rd18288;
	shr.u64 	%rd18290, %rd18289, 32;
	and.b64  	%rd18291, %rd18248, 4294967295;
	add.s64 	%rd18292, %rd18290, %rd18291;
	mad.lo.s64 	%rd18293, %rd7, %rd18275, %rd18292;
	shr.u64 	%rd18294, %rd18293, 32;
	and.b64  	%rd18295, %rd18252, 4294967295;
	add.s64 	%rd18296, %rd18294, %rd18295;
	mad.lo.s64 	%rd18297, %rd8, %rd18275, %rd18296;
	shr.u64 	%rd18298, %rd18297, 32;
	and.b64  	%rd18299, %rd18256, 4294967295;
	add.s64 	%rd18300, %rd18298, %rd18299;
	mad.lo.s64 	%rd18301, %rd9, %rd18275, %rd18300;
	shr.u64 	%rd18302, %rd18301, 32;
	and.b64  	%rd18303, %rd18259, 4294967295;
	add.s64 	%rd18304, %rd18302, %rd18303;
	mad.lo.s64 	%rd18305, %rd10, %rd18275, %rd18304;
	shr.u64 	%rd18306, %rd18305, 32;
	and.b64  	%rd18307, %rd18262, 4294967295;
	add.s64 	%rd18308, %rd18306, %rd18307;
	shr.u64 	%rd18309, %rd18308, 32;
	and.b64  	%rd18310, %rd18265, 4294967295;
	add.s64 	%rd18311, %rd18309, %rd18310;
	shr.u64 	%rd18312, %rd18311, 32;
	and.b64  	%rd18313, %rd18268, 4294967295;
	add.s64 	%rd18314, %rd18312, %rd18313;
	shr.u64 	%rd18315, %rd18314, 32;
	and.b64  	%rd18316, %rd18271, 4294967295;
	add.s64 	%rd18317, %rd18315, %rd18316;
	shr.u64 	%rd18318, %rd18317, 32;
	and.b64  	%rd18319, %rd18274, 4294967295;
	add.s64 	%rd18320, %rd18318, %rd18319;
	{ .reg .b32 tmp; mov.b64 {tmp, %r3403}, %rd18320; }
	add.s32 	%r3404, %r3400, %r3403;
	mul.lo.s32 	%r3405, %r9, %r3402;
	cvt.u64.u32 	%rd18321, %r3405;
	and.b64  	%rd18322, %rd18281, 4294967295;
	mad.lo.s64 	%rd18323, %rd3, %rd18321, %rd18322;
	shr.u64 	%rd18324, %rd18323, 32;
	and.b64  	%rd18325, %rd18285, 4294967295;
	add.s64 	%rd18326, %rd18324, %rd18325;
	mad.lo.s64 	%rd18327, %rd4, %rd18321, %rd18326;
	cvt.u32.u64 	%r3406, %rd18327;
	shr.u64 	%rd18328, %rd18327, 32;
	and.b64  	%rd18329, %rd18289, 4294967295;
	add.s64 	%rd18330, %rd18328, %rd18329;
	mad.lo.s64 	%rd18331, %rd5, %rd18321, %rd18330;
	shr.u64 	%rd18332, %rd18331, 32;
	and.b64  	%rd18333, %rd18293, 4294967295;
	add.s64 	%rd18334, %rd18332, %rd18333;
	mad.lo.s64 	%rd18335, %rd6, %rd18321, %rd18334;
	shr.u64 	%rd18336, %rd18335, 32;
	and.b64  	%rd18337, %rd18297, 4294967295;
	add.s64 	%rd18338, %rd18336, %rd18337;
	mad.lo.s64 	%rd18339, %rd7, %rd18321, %rd18338;
	shr.u64 	%rd18340, %rd18339, 32;
	and.b64  	%rd18341, %rd18301, 4294967295;
	add.s64 	%rd18342, %rd18340, %rd18341;
	mad.lo.s64 	%rd18343, %rd8, %rd18321, %rd18342;
	shr.u64 	%rd18344, %rd18343, 32;
	and.b64  	%rd18345, %rd18305, 4294967295;
	add.s64 	%rd18346, %rd18344, %rd18345;
	mad.lo.s64 	%rd18347, %rd9, %rd18321, %rd18346;
	shr.u64 	%rd18348, %rd18347, 32;
	and.b64  	%rd18349, %rd18308, 4294967295;
	add.s64 	%rd18350, %rd18348, %rd18349;
	mad.lo.s64 	%rd18351, %rd10, %rd18321, %rd18350;
	shr.u64 	%rd18352, %rd18351, 32;
	and.b64  	%rd18353, %rd18311, 4294967295;
	add.s64 	%rd18354, %rd18352, %rd18353;
	shr.u64 	%rd18355, %rd18354, 32;
	and.b64  	%rd18356, %rd18314, 4294967295;
	add.s64 	%rd18357, %rd18355, %rd18356;
	shr.u64 	%rd18358, %rd18357, 32;
	and.b64  	%rd18359, %rd18317, 4294967295;
	add.s64 	%rd18360, %rd18358, %rd18359;
	shr.u64 	%rd18361, %rd18360, 32;
	and.b64  	%rd18362, %rd18320, 4294967295;
	add.s64 	%rd18363, %rd18361, %rd18362;
	{ .reg .b32 tmp; mov.b64 {tmp, %r3407}, %rd18363; }
	add.s32 	%r3408, %r3404, %r3407;
	mul.lo.s32 	%r3409, %r9, %r3406;
	cvt.u64.u32 	%rd18364, %r3409;
	and.b64  	%rd18365, %rd18327, 4294967295;
	mad.lo.s64 	%rd18366, %rd3, %rd18364, %rd18365;
	shr.u64 	%rd18367, %rd18366, 32;
	and.b64  	%rd18368, %rd18331, 4294967295;
	add.s64 	%rd18369, %rd18367, %rd18368;
	mad.lo.s64 	%rd18370, %rd4, %rd18364, %rd18369;
	cvt.u32.u64 	%r3410, %rd18370;
	shr.u64 	%rd18371, %rd18370, 32;
	and.b64  	%rd18372, %rd18335, 4294967295;
	add.s64 	%rd18373, %rd18371, %rd18372;
	mad.lo.s64 	%rd18374, %rd5, %rd18364, %rd18373;
	shr.u64 	%rd18375, %rd18374, 32;
	and.b64  	%rd18376, %rd18339, 4294967295;
	add.s64 	%rd18377, %rd18375, %rd18376;
	mad.lo.s64 	%rd18378, %rd6, %rd18364, %rd18377;
	shr.u64 	%rd18379, %rd18378, 32;
	and.b64  	%rd18380, %rd18343, 4294967295;
	add.s64 	%rd18381, %rd18379, %rd18380;
	mad.lo.s64 	%rd18382, %rd7, %rd18364, %rd18381;
	shr.u64 	%rd18383, %rd18382, 32;
	and.b64  	%rd18384, %rd18347, 4294967295;
	add.s64 	%rd18385, %rd18383, %rd18384;
	mad.lo.s64 	%rd18386, %rd8, %rd18364, %rd18385;
	shr.u64 	%rd18387, %rd18386, 32;
	and.b64  	%rd18388, %rd18351, 4294967295;
	add.s64 	%rd18389, %rd18387, %rd18388;
	mad.lo.s64 	%rd18390, %rd9, %rd18364, %rd18389;
	shr.u64 	%rd18391, %rd18390, 32;
	and.b64  	%rd18392, %rd18354, 4294967295;
	add.s64 	%rd18393, %rd18391, %rd18392;
	mad.lo.s64 	%rd18394, %rd10, %rd18364, %rd18393;
	shr.u64 	%rd18395, %rd18394, 32;
	and.b64  	%rd18396, %rd18357, 4294967295;
	add.s64 	%rd18397, %rd18395, %rd18396;
	shr.u64 	%rd18398, %rd18397, 32;
	and.b64  	%rd18399, %rd18360, 4294967295;
	add.s64 	%rd18400, %rd18398, %rd18399;
	shr.u64 	%rd18401, %rd18400, 32;
	and.b64  	%rd18402, %rd18363, 4294967295;
	add.s64 	%rd18403, %rd18401, %rd18402;
	{ .reg .b32 tmp; mov.b64 {tmp, %r3411}, %rd18403; }
	add.s32 	%r3412, %r3408, %r3411;
	mul.lo.s32 	%r3413, %r9, %r3410;
	cvt.u64.u32 	%rd18404, %r3413;
	and.b64  	%rd18405, %rd18370, 4294967295;
	mad.lo.s64 	%rd18406, %rd3, %rd18404, %rd18405;
	shr.u64 	%rd18407, %rd18406, 32;
	and.b64  	%rd18408, %rd18374, 4294967295;
	add.s64 	%rd18409, %rd18407, %rd18408;
	mad.lo.s64 	%rd18410, %rd4, %rd18404, %rd18409;
	cvt.u32.u64 	%r3414, %rd18410;
	shr.u64 	%rd18411, %rd18410, 32;
	and.b64  	%rd18412, %rd18378, 4294967295;
	add.s64 	%rd18413, %rd18411, %rd18412;
	mad.lo.s64 	%rd18414, %rd5, %rd18404, %rd18413;
	shr.u64 	%rd18415, %rd18414, 32;
	and.b64  	%rd18416, %rd18382, 4294967295;
	add.s64 	%rd18417, %rd18415, %rd18416;
	mad.lo.s64 	%rd18418, %rd6, %rd18404, %rd18417;
	shr.u64 	%rd18419, %rd18418, 32;
	and.b64  	%rd18420, %rd18386, 4294967295;
	add.s64 	%rd18421, %rd18419, %rd18420;
	mad.lo.s64 	%rd18422, %rd7, %rd18404, %rd18421;
	shr.u64 	%rd18423, %rd18422, 32;
	and.b64  	%rd18424, %rd18390, 4294967295;
	add.s64 	%rd18425, %rd18423, %rd18424;
	mad.lo.s64 	%rd18426, %rd8, %rd18404, %rd18425;
	shr.u64 	%rd18427, %rd18426, 32;
	and.b64  	%rd18428, %rd18394, 4294967295;
	add.s64 	%rd18429, %rd18427, %rd18428;
	mad.lo.s64 	%rd18430, %rd9, %rd18404, %rd18429;
	shr.u64 	%rd18431, %rd18430, 32;
	and.b64  	%rd18432, %rd18397, 4294967295;
	add.s64 	%rd18433, %rd18431, %rd18432;
	mad.lo.s64 	%rd18434, %rd10, %rd18404, %rd18433;
	shr.u64 	%rd18435, %rd18434, 32;
	and.b64  	%rd18436, %rd18400, 4294967295;
	add.s64 	%rd18437, %rd18435, %rd18436;
	shr.u64 	%rd18438, %rd18437, 32;
	and.b64  	%rd18439, %rd18403, 4294967295;
	add.s64 	%rd18440, %rd18438, %rd18439;
	{ .reg .b32 tmp; mov.b64 {tmp, %r3415}, %rd18440; }
	add.s32 	%r3416, %r3412, %r3415;
	mul.lo.s32 	%r3417, %r9, %r3414;
	cvt.u64.u32 	%rd18441, %r3417;
	and.b64  	%rd18442, %rd18410, 4294967295;
	mad.lo.s64 	%rd18443, %rd3, %rd18441, %rd18442;
	shr.u64 	%rd18444, %rd18443, 32;
	and.b64  	%rd18445, %rd18414, 4294967295;
	add.s64 	%rd18446, %rd18444, %rd18445;
	mad.lo.s64 	%rd18447, %rd4, %rd18441, %rd18446;
	cvt.u32.u64 	%r3418, %rd18447;
	shr.u64 	%rd18448, %rd18447, 32;
	and.b64  	%rd18449, %rd18418, 4294967295;
	add.s64 	%rd18450, %rd18448, %rd18449;
	mad.lo.s64 	%rd18451, %rd5, %rd18441, %rd18450;
	shr.u64 	%rd18452, %rd18451, 32;
	and.b64  	%rd18453, %rd18422, 4294967295;
	add.s64 	%rd18454, %rd18452, %rd18453;
	mad.lo.s64 	%rd18455, %rd6, %rd18441, %rd18454;
	shr.u64 	%rd18456, %rd18455, 32;
	and.b64  	%rd18457, %rd18426, 4294967295;
	add.s64 	%rd18458, %rd18456, %rd18457;
	mad.lo.s64 	%rd18459, %rd7, %rd18441, %rd18458;
	shr.u64 	%rd18460, %rd18459, 32;
	and.b64  	%rd18461, %rd18430, 4294967295;
	add.s64 	%rd18462, %rd18460, %rd18461;
	mad.lo.s64 	%rd18463, %rd8, %rd18441, %rd18462;
	shr.u64 	%rd18464, %rd18463, 32;
	and.b64  	%rd18465, %rd18434, 4294967295;
	add.s64 	%rd18466, %rd18464, %rd18465;
	mad.lo.s64 	%rd18467, %rd9, %rd18441, %rd18466;
	shr.u64 	%rd18468, %rd18467, 32;
	and.b64  	%rd18469, %rd18437, 4294967295;
	add.s64 	%rd18470, %rd18468, %rd18469;
	mad.lo.s64 	%rd18471, %rd10, %rd18441, %rd18470;
	shr.u64 	%rd18472, %rd18471, 32;
	and.b64  	%rd18473, %rd18440, 4294967295;
	add.s64 	%rd18474, %rd18472, %rd18473;
	{ .reg .b32 tmp; mov.b64 {tmp, %r3419}, %rd18474; }
	add.s32 	%r3420, %r3416, %r3419;
	mul.lo.s32 	%r3421, %r9, %r3418;
	cvt.u64.u32 	%rd18475, %r3421;
	and.b64  	%rd18476, %rd18447, 4294967295;
	mad.lo.s64 	%rd18477, %rd3, %rd18475, %rd18476;
	shr.u64 	%rd18478, %rd18477, 32;
	and.b64  	%rd18479, %rd18451, 4294967295;
	add.s64 	%rd18480, %rd18478, %rd18479;
	mad.lo.s64 	%rd49083, %rd4, %rd18475, %rd18480;
	shr.u64 	%rd18481, %rd49083, 32;
	and.b64  	%rd18482, %rd18455, 4294967295;
	add.s64 	%rd18483, %rd18481, %rd18482;
	mad.lo.s64 	%rd49084, %rd5, %rd18475, %rd18483;
	cvt.u32.u64 	%r1250, %rd49084;
	shr.u64 	%rd18484, %rd49084, 32;
	and.b64  	%rd18485, %rd18459, 4294967295;
	add.s64 	%rd18486, %rd18484, %rd18485;
	mad.lo.s64 	%rd49085, %rd6, %rd18475, %rd18486;
	cvt.u32.u64 	%r1251, %rd49085;
	shr.u64 	%rd18487, %rd49085, 32;
	and.b64  	%rd18488, %rd18463, 4294967295;
	add.s64 	%rd18489, %rd18487, %rd18488;
	mad.lo.s64 	%rd49086, %rd7, %rd18475, %rd18489;
	cvt.u32.u64 	%r1252, %rd49086;
	shr.u64 	%rd18490, %rd49086, 32;
	and.b64  	%rd18491, %rd18467, 4294967295;
	add.s64 	%rd18492, %rd18490, %rd18491;
	mad.lo.s64 	%rd49087, %rd8, %rd18475, %rd18492;
	cvt.u32.u64 	%r1253, %rd49087;
	shr.u64 	%rd18493, %rd49087, 32;
	and.b64  	%rd18494, %rd18471, 4294967295;
	add.s64 	%rd18495, %rd18493, %rd18494;
	mad.lo.s64 	%rd49088, %rd9, %rd18475, %rd18495;
	cvt.u32.u64 	%r1254, %rd49088;
	shr.u64 	%rd18496, %rd49088, 32;
	and.b64  	%rd18497, %rd18474, 4294967295;
	add.s64 	%rd18498, %rd18496, %rd18497;
	mad.lo.s64 	%rd49089, %rd10, %rd18475, %rd18498;
	cvt.u32.u64 	%r1255, %rd49089;
	{ .reg .b32 tmp; mov.b64 {tmp, %r3422}, %rd49089; }
	add.s32 	%r6768, %r3420, %r3422;
	setp.gt.u32 	%p680, %r6768, %r3390;
	@%p680 bra 	$L__BB0_1398;
	cvt.u32.u64 	%r3423, %rd10;
	setp.lt.u32 	%p681, %r6768, %r3423;
	@%p681 bra 	$L__BB0_1399;
	cvt.u32.u64 	%r3424, %rd9;
	setp.lt.u32 	%p682, %r3424, %r1255;
	@%p682 bra 	$L__BB0_1398;
	cvt.u32.u64 	%r3425, %rd9;
	setp.gt.u32 	%p683, %r3425, %r1255;
	@%p683 bra 	$L__BB0_1399;
	cvt.u32.u64 	%r3426, %rd8;
	setp.lt.u32 	%p684, %r3426, %r1254;
	@%p684 bra 	$L__BB0_1398;
	cvt.u32.u64 	%r3427, %rd8;
	setp.gt.u32 	%p685, %r3427, %r1254;
	@%p685 bra 	$L__BB0_1399;
	cvt.u32.u64 	%r3428, %rd7;
	setp.lt.u32 	%p686, %r3428, %r1253;
	@%p686 bra 	$L__BB0_1398;
	cvt.u32.u64 	%r3429, %rd7;
	setp.gt.u32 	%p687, %r3429, %r1253;
	@%p687 bra 	$L__BB0_1399;
	cvt.u32.u64 	%r3430, %rd6;
	setp.lt.u32 	%p688, %r3430, %r1252;
	@%p688 bra 	$L__BB0_1398;
	cvt.u32.u64 	%r3431, %rd6;
	setp.gt.u32 	%p689, %r3431, %r1252;
	@%p689 bra 	$L__BB0_1399;
	cvt.u32.u64 	%r3432, %rd5;
	setp.lt.u32 	%p690, %r3432, %r1251;
	@%p690 bra 	$L__BB0_1398;
	cvt.u32.u64 	%r3433, %rd5;
	setp.gt.u32 	%p691, %r3433, %r1251;
	@%p691 bra 	$L__BB0_1399;
	cvt.u32.u64 	%r3434, %rd4;
	setp.lt.u32 	%p692, %r3434, %r1250;
	@%p692 bra 	$L__BB0_1398;
	cvt.u32.u64 	%r3435, %rd3;
	cvt.u32.u64 	%r3436, %rd4;
	setp.gt.u32 	%p693, %r3436, %r1250;
	cvt.u32.u64 	%r3437, %rd49083;
	setp.gt.u32 	%p694, %r3435, %r3437;
	or.pred  	%p695, %p693, %p694;
	@%p695 bra 	$L__BB0_1399;
$L__BB0_1398:
	cvt.u32.u64 	%r3438, %rd10;
	and.b64  	%rd18500, %rd49083, 4294967295;
	sub.s64 	%rd49083, %rd18500, %rd3;
	shr.u64 	%rd18501, %rd49083, 63;
	and.b64  	%rd18502, %rd49084, 4294967295;
	add.s64 	%rd18503, %rd18501, %rd4;
	sub.s64 	%rd49084, %rd18502, %rd18503;
	shr.u64 	%rd18504, %rd49084, 63;
	and.b64  	%rd18505, %rd49085, 4294967295;
	add.s64 	%rd18506, %rd18504, %rd5;
	sub.s64 	%rd49085, %rd18505, %rd18506;
	shr.u64 	%rd18507, %rd49085, 63;
	and.b64  	%rd18508, %rd49086, 4294967295;
	add.s64 	%rd18509, %rd18507, %rd6;
	sub.s64 	%rd49086, %rd18508, %rd18509;
	shr.u64 	%rd18510, %rd49086, 63;
	and.b64  	%rd18511, %rd49087, 4294967295;
	add.s64 	%rd18512, %rd18510, %rd7;
	sub.s64 	%rd49087, %rd18511, %rd18512;
	shr.u64 	%rd18513, %rd49087, 63;
	and.b64  	%rd18514, %rd49088, 4294967295;
	add.s64 	%rd18515, %rd18513, %rd8;
	sub.s64 	%rd49088, %rd18514, %rd18515;
	shr.u64 	%rd18516, %rd49088, 63;
	and.b64  	%rd18517, %rd49089, 4294967295;
	add.s64 	%rd18518, %rd18516, %rd9;
	sub.s64 	%rd49089, %rd18517, %rd18518;
	shr.u64 	%rd18519, %rd49089, 63;
	cvt.u32.u64 	%r3439, %rd18519;
	add.s32 	%r3440, %r3438, %r3439;
	sub.s32 	%r6768, %r6768, %r3440;
$L__BB0_1399:
	and.b64  	%rd18520, %rd49083, 4294967295;
	sub.s64 	%rd18521, %rd18520, %rd1599;
	shr.u64 	%rd18522, %rd18521, 63;
	cvt.u32.u64 	%r6769, %rd18521;
	and.b64  	%rd18523, %rd49084, 4294967295;
	add.s64 	%rd18524, %rd18522, %rd1600;
	sub.s64 	%rd49090, %rd18523, %rd18524;
	shr.u64 	%rd18525, %rd49090, 63;
	and.b64  	%rd18526, %rd49085, 4294967295;
	add.s64 	%rd18527, %rd18525, %rd1601;
	sub.s64 	%rd49091, %rd18526, %rd18527;
	shr.u64 	%rd18528, %rd49091, 63;
	and.b64  	%rd18529, %rd49086, 4294967295;
	add.s64 	%rd18530, %rd18528, %rd1602;
	sub.s64 	%rd49092, %rd18529, %rd18530;
	shr.u64 	%rd18531, %rd49092, 63;
	and.b64  	%rd18532, %rd49087, 4294967295;
	add.s64 	%rd18533, %rd18531, %rd1603;
	sub.s64 	%rd49093, %rd18532, %rd18533;
	shr.u64 	%rd18534, %rd49093, 63;
	and.b64  	%rd18535, %rd49088, 4294967295;
	add.s64 	%rd18536, %rd18534, %rd1604;
	sub.s64 	%rd49094, %rd18535, %rd18536;
	shr.u64 	%rd18537, %rd49094, 63;
	and.b64  	%rd18538, %rd49089, 4294967295;
	add.s64 	%rd18539, %rd18537, %rd1605;
	sub.s64 	%rd49095, %rd18538, %rd18539;
	shr.u64 	%rd18540, %rd49095, 63;
	cvt.u64.u32 	%rd18541, %r6768;
	add.s64 	%rd18542, %rd18540, %rd1606;
	sub.s64 	%rd18543, %rd18541, %rd18542;
	setp.gt.s64 	%p696, %rd18543, -1;
	cvt.u32.u64 	%r6770, %rd18543;
	@%p696 bra 	$L__BB0_1401;
	cvt.u32.u64 	%r3441, %rd10;
	cvt.u32.u64 	%r3442, %rd3;
	add.s32 	%r6769, %r3442, %r6769;
	setp.lt.u32 	%p697, %r6769, %r3442;
	selp.u64 	%rd18544, 1, 0, %p697;
	and.b64  	%rd18545, %rd49090, 4294967295;
	add.s64 	%rd18546, %rd18545, %rd18544;
	add.s64 	%rd49090, %rd18546, %rd4;
	shr.u64 	%rd18547, %rd49090, 32;
	and.b64  	%rd18548, %rd49091, 4294967295;
	add.s64 	%rd18549, %rd18547, %rd18548;
	add.s64 	%rd49091, %rd18549, %rd5;
	shr.u64 	%rd18550, %rd49091, 32;
	and.b64  	%rd18551, %rd49092, 4294967295;
	add.s64 	%rd18552, %rd18550, %rd18551;
	add.s64 	%rd49092, %rd18552, %rd6;
	shr.u64 	%rd18553, %rd49092, 32;
	and.b64  	%rd18554, %rd49093, 4294967295;
	add.s64 	%rd18555, %rd18553, %rd18554;
	add.s64 	%rd49093, %rd18555, %rd7;
	shr.u64 	%rd18556, %rd49093, 32;
	and.b64  	%rd18557, %rd49094, 4294967295;
	add.s64 	%rd18558, %rd18556, %rd18557;
	add.s64 	%rd49094, %rd18558, %rd8;
	shr.u64 	%rd18559, %rd49094, 32;
	and.b64  	%rd18560, %rd49095, 4294967295;
	add.s64 	%rd18561, %rd18559, %rd18560;
	add.s64 	%rd49095, %rd18561, %rd9;
	{ .reg .b32 tmp; mov.b64 {tmp, %r3443}, %rd49095; }
	add.s32 	%r3444, %r6770, %r3443;
	add.s32 	%r6770, %r3444, %r3441;
$L__BB0_1401:
	cvt.u64.u32 	%rd18562, %r6769;
	sub.s64 	%rd18563, %rd18562, %rd1563;
	shr.u64 	%rd18564, %rd18563, 63;
	cvt.u32.u64 	%r6771, %rd18563;
	and.b64  	%rd18565, %rd49090, 4294967295;
	add.s64 	%rd18566, %rd18564, %rd1564;
	sub.s64 	%rd49096, %rd18565, %rd18566;
	shr.u64 	%rd18567, %rd49096, 63;
	and.b64  	%rd18568, %rd49091, 4294967295;
	add.s64 	%rd18569, %rd18567, %rd1565;
	sub.s64 	%rd49097, %rd18568, %rd18569;
	shr.u64 	%rd18570, %rd49097, 63;
	and.b64  	%rd18571, %rd49092, 4294967295;
	add.s64 	%rd18572, %rd18570, %rd1566;
	sub.s64 	%rd49098, %rd18571, %rd18572;
	shr.u64 	%rd18573, %rd49098, 63;
	and.b64  	%rd18574, %rd49093, 4294967295;
	add.s64 	%rd18575, %rd18573, %rd1567;
	sub.s64 	%rd49099, %rd18574, %rd18575;
	shr.u64 	%rd18576, %rd49099, 63;
	and.b64  	%rd18577, %rd49094, 4294967295;
	add.s64 	%rd18578, %rd18576, %rd1568;
	sub.s64 	%rd49100, %rd18577, %rd18578;
	shr.u64 	%rd18579, %rd49100, 63;
	and.b64  	%rd18580, %rd49095, 4294967295;
	add.s64 	%rd18581, %rd18579, %rd1569;
	sub.s64 	%rd49101, %rd18580, %rd18581;
	shr.u64 	%rd18582, %rd49101, 63;
	cvt.u64.u32 	%rd18583, %r6770;
	add.s64 	%rd18584, %rd18582, %rd1570;
	sub.s64 	%rd18585, %rd18583, %rd18584;
	setp.gt.s64 	%p698, %rd18585, -1;
	cvt.u32.u64 	%r6772, %rd18585;
	@%p698 bra 	$L__BB0_1403;
	cvt.u32.u64 	%r3445, %rd10;
	cvt.u32.u64 	%r3446, %rd3;
	add.s32 	%r6771, %r3446, %r6771;
	setp.lt.u32 	%p699, %r6771, %r3446;
	selp.u64 	%rd18586, 1, 0, %p699;
	and.b64  	%rd18587, %rd49096, 4294967295;
	add.s64 	%rd18588, %rd18587, %rd18586;
	add.s64 	%rd49096, %rd18588, %rd4;
	shr.u64 	%rd18589, %rd49096, 32;
	and.b64  	%rd18590, %rd49097, 4294967295;
	add.s64 	%rd18591, %rd18589, %rd18590;
	add.s64 	%rd49097, %rd18591, %rd5;
	shr.u64 	%rd18592, %rd49097, 32;
	and.b64  	%rd18593, %rd49098, 4294967295;
	add.s64 	%rd18594, %rd18592, %rd18593;
	add.s64 	%rd49098, %rd18594, %rd6;
	shr.u64 	%rd18595, %rd49098, 32;
	and.b64  	%rd18596, %rd49099, 4294967295;
	add.s64 	%rd18597, %rd18595, %rd18596;
	add.s64 	%rd49099, %rd18597, %rd7;
	shr.u64 	%rd18598, %rd49099, 32;
	and.b64  	%rd18599, %rd49100, 4294967295;
	add.s64 	%rd18600, %rd18598, %rd18599;
	add.s64 	%rd49100, %rd18600, %rd8;
	shr.u64 	%rd18601, %rd49100, 32;
	and.b64  	%rd18602, %rd49101, 4294967295;
	add.s64 	%rd18603, %rd18601, %rd18602;
	add.s64 	%rd49101, %rd18603, %rd9;
	{ .reg .b32 tmp; mov.b64 {tmp, %r3447}, %rd49101; }
	add.s32 	%r3448, %r6772, %r3447;
	add.s32 	%r6772, %r3448, %r3445;
$L__BB0_1403:
	cvt.u32.u64 	%r3449, %rd10;
	cvt.u64.u32 	%rd18604, %r6771;
	mul.lo.s64 	%rd18605, %rd2217, %rd18604;
	cvt.u32.u64 	%r3450, %rd18605;
	shr.u64 	%rd18606, %rd18605, 32;
	mad.lo.s64 	%rd18607, %rd2168, %rd18604, %rd18606;
	shr.u64 	%rd18608, %rd18607, 32;
	mad.lo.s64 	%rd18609, %rd2170, %rd18604, %rd18608;
	shr.u64 	%rd18610, %rd18609, 32;
	mad.lo.s64 	%rd18611, %rd2172, %rd18604, %rd18610;
	shr.u64 	%rd18612, %rd18611, 32;
	mad.lo.s64 	%rd18613, %rd2174, %rd18604, %rd18612;
	shr.u64 	%rd18614, %rd18613, 32;
	mad.lo.s64 	%rd18615, %rd2176, %rd18604, %rd18614;
	shr.u64 	%rd18616, %rd18615, 32;
	mad.lo.s64 	%rd18617, %rd2178, %rd18604, %rd18616;
	shr.u64 	%rd18618, %rd18617, 32;
	mad.lo.s64 	%rd18619, %rd2180, %rd18604, %rd18618;
	shr.u64 	%rd18620, %rd18619, 32;
	and.b64  	%rd18621, %rd49096, 4294967295;
	and.b64  	%rd18622, %rd18607, 4294967295;
	mad.lo.s64 	%rd18623, %rd18621, %rd2217, %rd18622;
	shr.u64 	%rd18624, %rd18623, 32;
	and.b64  	%rd18625, %rd18609, 4294967295;
	add.s64 	%rd18626, %rd18624, %rd18625;
	mad.lo.s64 	%rd18627, %rd2168, %rd18621, %rd18626;
	shr.u64 	%rd18628, %rd18627, 32;
	and.b64  	%rd18629, %rd18611, 4294967295;
	add.s64 	%rd18630, %rd18628, %rd18629;
	mad.lo.s64 	%rd18631, %rd2170, %rd18621, %rd18630;
	shr.u64 	%rd18632, %rd18631, 32;
	and.b64  	%rd18633, %rd18613, 4294967295;
	add.s64 	%rd18634, %rd18632, %rd18633;
	mad.lo.s64 	%rd18635, %rd2172, %rd18621, %rd18634;
	shr.u64 	%rd18636, %rd18635, 32;
	and.b64  	%rd18637, %rd18615, 4294967295;
	add.s64 	%rd18638, %rd18636, %rd18637;
	mad.lo.s64 	%rd18639, %rd2174, %rd18621, %rd18638;
	shr.u64 	%rd18640, %rd18639, 32;
	and.b64  	%rd18641, %rd18617, 4294967295;
	add.s64 	%rd18642, %rd18640, %rd18641;
	mad.lo.s64 	%rd18643, %rd2176, %rd18621, %rd18642;
	shr.u64 	%rd18644, %rd18643, 32;
	and.b64  	%rd18645, %rd18619, 4294967295;
	add.s64 	%rd18646, %rd18644, %rd18645;
	mad.lo.s64 	%rd18647, %rd2178, %rd18621, %rd18646;
	shr.u64 	%rd18648, %rd18647, 32;
	add.s64 	%rd18649, %rd18648, %rd18620;
	mad.lo.s64 	%rd18650, %rd18621, %rd2180, %rd18649;
	shr.u64 	%rd18651, %rd18650, 32;
	and.b64  	%rd18652, %rd49097, 4294967295;
	and.b64  	%rd18653, %rd18627, 4294967295;
	mad.lo.s64 	%rd18654, %rd18652, %rd2217, %rd18653;
	shr.u64 	%rd18655, %rd18654, 32;
	and.b64  	%rd18656, %rd18631, 4294967295;
	add.s64 	%rd18657, %rd18655, %rd18656;
	mad.lo.s64 	%rd18658, %rd2168, %rd18652, %rd18657;
	shr.u64 	%rd18659, %rd18658, 32;
	and.b64  	%rd18660, %rd18635, 4294967295;
	add.s64 	%rd18661, %rd18659, %rd18660;
	mad.lo.s64 	%rd18662, %rd2170, %rd18652, %rd18661;
	shr.u64 	%rd18663, %rd18662, 32;
	and.b64  	%rd18664, %rd18639, 4294967295;
	add.s64 	%rd18665, %rd18663, %rd18664;
	mad.lo.s64 	%rd18666, %rd2172, %rd18652, %rd18665;
	shr.u64 	%rd18667, %rd18666, 32;
	and.b64  	%rd18668, %rd18643, 4294967295;
	add.s64 	%rd18669, %rd18667, %rd18668;
	mad.lo.s64 	%rd18670, %rd2174, %rd18652, %rd18669;
	shr.u64 	%rd18671, %rd18670, 32;
	and.b64  	%rd18672, %rd18647, 4294967295;
	add.s64 	%rd18673, %rd18671, %rd18672;
	mad.lo.s64 	%rd18674, %rd2176, %rd18652, %rd18673;
	shr.u64 	%rd18675, %rd18674, 32;
	and.b64  	%rd18676, %rd18650, 4294967295;
	add.s64 	%rd18677, %rd18675, %rd18676;
	mad.lo.s64 	%rd18678, %rd2178, %rd18652, %rd18677;
	shr.u64 	%rd18679, %rd18678, 32;
	add.s64 	%rd18680, %rd18679, %rd18651;
	mad.lo.s64 	%rd18681, %rd18652, %rd2180, %rd18680;
	shr.u64 	%rd18682, %rd18681, 32;
	and.b64  	%rd18683, %rd49098, 4294967295;
	and.b64  	%rd18684, %rd18658, 4294967295;
	mad.lo.s64 	%rd18685, %rd18683, %rd2217, %rd18684;
	shr.u64 	%rd18686, %rd18685, 32;
	and.b64  	%rd18687, %rd18662, 4294967295;
	add.s64 	%rd18688, %rd18686, %rd18687;
	mad.lo.s64 	%rd18689, %rd2168, %rd18683, %rd18688;
	shr.u64 	%rd18690, %rd18689, 32;
	and.b64  	%rd18691, %rd18666, 4294967295;
	add.s64 	%rd18692, %rd18690, %rd18691;
	mad.lo.s64 	%rd18693, %rd2170, %rd18683, %rd18692;
	shr.u64 	%rd18694, %rd18693, 32;
	and.b64  	%rd18695, %rd18670, 4294967295;
	add.s64 	%rd18696, %rd18694, %rd18695;
	mad.lo.s64 	%rd18697, %rd2172, %rd18683, %rd18696;
	shr.u64 	%rd18698, %rd18697, 32;
	and.b64  	%rd18699, %rd18674, 4294967295;
	add.s64 	%rd18700, %rd18698, %rd18699;
	mad.lo.s64 	%rd18701, %rd2174, %rd18683, %rd18700;
	shr.u64 	%rd18702, %rd18701, 32;
	and.b64  	%rd18703, %rd18678, 4294967295;
	add.s64 	%rd18704, %rd18702, %rd18703;
	mad.lo.s64 	%rd18705, %rd2176, %rd18683, %rd18704;
	shr.u64 	%rd18706, %rd18705, 32;
	and.b64  	%rd18707, %rd18681, 4294967295;
	add.s64 	%rd18708, %rd18706, %rd18707;
	mad.lo.s64 	%rd18709, %rd2178, %rd18683, %rd18708;
	shr.u64 	%rd18710, %rd18709, 32;
	add.s64 	%rd18711, %rd18710, %rd18682;
	mad.lo.s64 	%rd18712, %rd18683, %rd2180, %rd18711;
	shr.u64 	%rd18713, %rd18712, 32;
	and.b64  	%rd18714, %rd49099, 4294967295;
	and.b64  	%rd18715, %rd18689, 4294967295;
	mad.lo.s64 	%rd18716, %rd18714, %rd2217, %rd18715;
	shr.u64 	%rd18717, %rd18716, 32;
	and.b64  	%rd18718, %rd18693, 4294967295;
	add.s64 	%rd18719, %rd18717, %rd18718;
	mad.lo.s64 	%rd18720, %rd2168, %rd18714, %rd18719;
	shr.u64 	%rd18721, %rd18720, 32;
	and.b64  	%rd18722, %rd18697, 4294967295;
	add.s64 	%rd18723, %rd18721, %rd18722;
	mad.lo.s64 	%rd18724, %rd2170, %rd18714, %rd18723;
	shr.u64 	%rd18725, %rd18724, 32;
	and.b64  	%rd18726, %rd18701, 4294967295;
	add.s64 	%rd18727, %rd18725, %rd18726;
	mad.lo.s64 	%rd18728, %rd2172, %rd18714, %rd18727;
	shr.u64 	%rd18729, %rd18728, 32;
	and.b64  	%rd18730, %rd18705, 4294967295;
	add.s64 	%rd18731, %rd18729, %rd18730;
	mad.lo.s64 	%rd18732, %rd2174, %rd18714, %rd18731;
	shr.u64 	%rd18733, %rd18732, 32;
	and.b64  	%rd18734, %rd18709, 4294967295;
	add.s64 	%rd18735, %rd18733, %rd18734;
	mad.lo.s64 	%rd18736, %rd2176, %rd18714, %rd18735;
	shr.u64 	%rd18737, %rd18736, 32;
	and.b64  	%rd18738, %rd18712, 4294967295;
	add.s64 	%rd18739, %rd18737, %rd18738;
	mad.lo.s64 	%rd18740, %rd2178, %rd18714, %rd18739;
	shr.u64 	%rd18741, %rd18740, 32;
	add.s64 	%rd18742, %rd18741, %rd18713;
	mad.lo.s64 	%rd18743, %rd18714, %rd2180, %rd18742;
	shr.u64 	%rd18744, %rd18743, 32;
	and.b64  	%rd18745, %rd49100, 4294967295;
	and.b64  	%rd18746, %rd18720, 4294967295;
	mad.lo.s64 	%rd18747, %rd18745, %rd2217, %rd18746;
	shr.u64 	%rd18748, %rd18747, 32;
	and.b64  	%rd18749, %rd18724, 4294967295;
	add.s64 	%rd18750, %rd18748, %rd18749;
	mad.lo.s64 	%rd18751, %rd2168, %rd18745, %rd18750;
	shr.u64 	%rd18752, %rd18751, 32;
	and.b64  	%rd18753, %rd18728, 4294967295;
	add.s64 	%rd18754, %rd18752, %rd18753;
	mad.lo.s64 	%rd18755, %rd2170, %rd18745, %rd18754;
	shr.u64 	%rd18756, %rd18755, 32;
	and.b64  	%rd18757, %rd18732, 4294967295;
	add.s64 	%rd18758, %rd18756, %rd18757;
	mad.lo.s64 	%rd18759, %rd2172, %rd18745, %rd18758;
	shr.u64 	%rd18760, %rd18759, 32;
	and.b64  	%rd18761, %rd18736, 4294967295;
	add.s64 	%rd18762, %rd18760, %rd18761;
	mad.lo.s64 	%rd18763, %rd2174, %rd18745, %rd18762;
	shr.u64 	%rd18764, %rd18763, 32;
	and.b64  	%rd18765, %rd18740, 4294967295;
	add.s64 	%rd18766, %rd18764, %rd18765;
	mad.lo.s64 	%rd18767, %rd2176, %rd18745, %rd18766;
	shr.u64 	%rd18768, %rd18767, 32;
	and.b64  	%rd18769, %rd18743, 4294967295;
	add.s64 	%rd18770, %rd18768, %rd18769;
	mad.lo.s64 	%rd18771, %rd2178, %rd18745, %rd18770;
	shr.u64 	%rd18772, %rd18771, 32;
	add.s64 	%rd18773, %rd18772, %rd18744;
	mad.lo.s64 	%rd18774, %rd18745, %rd2180, %rd18773;
	shr.u64 	%rd18775, %rd18774, 32;
	and.b64  	%rd18776, %rd49101, 4294967295;
	and.b64  	%rd18777, %rd18751, 4294967295;
	mad.lo.s64 	%rd18778, %rd18776, %rd2217, %rd18777;
	shr.u64 	%rd18779, %rd18778, 32;
	and.b64  	%rd18780, %rd18755, 4294967295;
	add.s64 	%rd18781, %rd18779, %rd18780;
	mad.lo.s64 	%rd18782, %rd2168, %rd18776, %rd18781;
	shr.u64 	%rd18783, %rd18782, 32;
	and.b64  	%rd18784, %rd18759, 4294967295;
	add.s64 	%rd18785, %rd18783, %rd18784;
	mad.lo.s64 	%rd18786, %rd2170, %rd18776, %rd18785;
	shr.u64 	%rd18787, %rd18786, 32;
	and.b64  	%rd18788, %rd18763, 4294967295;
	add.s64 	%rd18789, %rd18787, %rd18788;
	mad.lo.s64 	%rd18790, %rd2172, %rd18776, %rd18789;
	shr.u64 	%rd18791, %rd18790, 32;
	and.b64  	%rd18792, %rd18767, 4294967295;
	add.s64 	%rd18793, %rd18791, %rd18792;
	mad.lo.s64 	%rd18794, %rd2174, %rd18776, %rd18793;
	shr.u64 	%rd18795, %rd18794, 32;
	and.b64  	%rd18796, %rd18771, 4294967295;
	add.s64 	%rd18797, %rd18795, %rd18796;
	mad.lo.s64 	%rd18798, %rd2176, %rd18776, %rd18797;
	shr.u64 	%rd18799, %rd18798, 32;
	and.b64  	%rd18800, %rd18774, 4294967295;
	add.s64 	%rd18801, %rd18799, %rd18800;
	mad.lo.s64 	%rd18802, %rd2178, %rd18776, %rd18801;
	shr.u64 	%rd18803, %rd18802, 32;
	add.s64 	%rd18804, %rd18803, %rd18775;
	mad.lo.s64 	%rd18805, %rd18776, %rd2180, %rd18804;
	shr.u64 	%rd18806, %rd18805, 32;
	cvt.u64.u32 	%rd18807, %r6772;
	and.b64  	%rd18808, %rd18782, 4294967295;
	mad.lo.s64 	%rd18809, %rd2217, %rd18807, %rd18808;
	shr.u64 	%rd18810, %rd18809, 32;
	and.b64  	%rd18811, %rd18786, 4294967295;
	add.s64 	%rd18812, %rd18810, %rd18811;
	mad.lo.s64 	%rd18813, %rd2168, %rd18807, %rd18812;
	shr.u64 	%rd18814, %rd18813, 32;
	and.b64  	%rd18815, %rd18790, 4294967295;
	add.s64 	%rd18816, %rd18814, %rd18815;
	mad.lo.s64 	%rd18817, %rd2170, %rd18807, %rd18816;
	shr.u64 	%rd18818, %rd18817, 32;
	and.b64  	%rd18819, %rd18794, 4294967295;
	add.s64 	%rd18820, %rd18818, %rd18819;
	mad.lo.s64 	%rd18821, %rd2172, %rd18807, %rd18820;
	shr.u64 	%rd18822, %rd18821, 32;
	and.b64  	%rd18823, %rd18798, 4294967295;
	add.s64 	%rd18824, %rd18822, %rd18823;
	mad.lo.s64 	%rd18825, %rd2174, %rd18807, %rd18824;
	shr.u64 	%rd18826, %rd18825, 32;
	and.b64  	%rd18827, %rd18802, 4294967295;
	add.s64 	%rd18828, %rd18826, %rd18827;
	mad.lo.s64 	%rd18829, %rd2176, %rd18807, %rd18828;
	shr.u64 	%rd18830, %rd18829, 32;
	and.b64  	%rd18831, %rd18805, 4294967295;
	add.s64 	%rd18832, %rd18830, %rd18831;
	mad.lo.s64 	%rd18833, %rd2178, %rd18807, %rd18832;
	shr.u64 	%rd18834, %rd18833, 32;
	add.s64 	%rd18835, %rd18834, %rd18806;
	mad.lo.s64 	%rd18836, %rd2180, %rd18807, %rd18835;
	{ .reg .b32 tmp; mov.b64 {tmp, %r3451}, %rd18836; }
	mul.lo.s32 	%r3452, %r9, %r3450;
	cvt.u64.u32 	%rd18837, %r3452;
	and.b64  	%rd18838, %rd18605, 4294967295;
	mad.lo.s64 	%rd18839, %rd3, %rd18837, %rd18838;
	shr.u64 	%rd18840, %rd18839, 32;
	and.b64  	%rd18841, %rd18623, 4294967295;
	add.s64 	%rd18842, %rd18840, %rd18841;
	mad.lo.s64 	%rd18843, %rd4, %rd18837, %rd18842;
	cvt.u32.u64 	%r3453, %rd18843;
	shr.u64 	%rd18844, %rd18843, 32;
	and.b64  	%rd18845, %rd18654, 4294967295;
	add.s64 	%rd18846, %rd18844, %rd18845;
	mad.lo.s64 	%rd18847, %rd5, %rd18837, %rd18846;
	shr.u64 	%rd18848, %rd18847, 32;
	and.b64  	%rd18849, %rd18685, 4294967295;
	add.s64 	%rd18850, %rd18848, %rd18849;
	mad.lo.s64 	%rd18851, %rd6, %rd18837, %rd18850;
	shr.u64 	%rd18852, %rd18851, 32;
	and.b64  	%rd18853, %rd18716, 4294967295;
	add.s64 	%rd18854, %rd18852, %rd18853;
	mad.lo.s64 	%rd18855, %rd7, %rd18837, %rd18854;
	shr.u64 	%rd18856, %rd18855, 32;
	and.b64  	%rd18857, %rd18747, 4294967295;
	add.s64 	%rd18858, %rd18856, %rd18857;
	mad.lo.s64 	%rd18859, %rd8, %rd18837, %rd18858;
	shr.u64 	%rd18860, %rd18859, 32;
	and.b64  	%rd18861, %rd18778, 4294967295;
	add.s64 	%rd18862, %rd18860, %rd18861;
	mad.lo.s64 	%rd18863, %rd9, %rd18837, %rd18862;
	shr.u64 	%rd18864, %rd18863, 32;
	and.b64  	%rd18865, %rd18809, 4294967295;
	add.s64 	%rd18866, %rd18864, %rd18865;
	mad.lo.s64 	%rd18867, %rd10, %rd18837, %rd18866;
	shr.u64 	%rd18868, %rd18867, 32;
	and.b64  	%rd18869, %rd18813, 4294967295;
	add.s64 	%rd18870, %rd18868, %rd18869;
	shr.u64 	%rd18871, %rd18870, 32;
	and.b64  	%rd18872, %rd18817, 4294967295;
	add.s64 	%rd18873, %rd18871, %rd18872;
	shr.u64 	%rd18874, %rd18873, 32;
	and.b64  	%rd18875, %rd18821, 4294967295;
	add.s64 	%rd18876, %rd18874, %rd18875;
	shr.u64 	%rd18877, %rd18876, 32;
	and.b64  	%rd18878, %rd18825, 4294967295;
	add.s64 	%rd18879, %rd18877, %rd18878;
	shr.u64 	%rd18880, %rd18879, 32;
	and.b64  	%rd18881, %rd18829, 4294967295;
	add.s64 	%rd18882, %rd18880, %rd18881;
	shr.u64 	%rd18883, %rd18882, 32;
	and.b64  	%rd18884, %rd18833, 4294967295;
	add.s64 	%rd18885, %rd18883, %rd18884;
	shr.u64 	%rd18886, %rd18885, 32;
	and.b64  	%rd18887, %rd18836, 4294967295;
	add.s64 	%rd18888, %rd18886, %rd18887;
	{ .reg .b32 tmp; mov.b64 {tmp, %r3454}, %rd18888; }
	add.s32 	%r3455, %r3451, %r3454;
	mul.lo.s32 	%r3456, %r9, %r3453;
	cvt.u64.u32 	%rd18889, %r3456;
	and.b64  	%rd18890, %rd18843, 4294967295;
	mad.lo.s64 	%rd18891, %rd3, %rd18889, %rd18890;
	shr.u64 	%rd18892, %rd18891, 32;
	and.b64  	%rd18893, %rd18847, 4294967295;
	add.s64 	%rd18894, %rd18892, %rd18893;
	mad.lo.s64 	%rd18895, %rd4, %rd18889, %rd18894;
	cvt.u32.u64 	%r3457, %rd18895;
	shr.u64 	%rd18896, %rd18895, 32;
	and.b64  	%rd18897, %rd18851, 4294967295;
	add.s64 	%rd18898, %rd18896, %rd18897;
	mad.lo.s64 	%rd18899, %rd5, %rd18889, %rd18898;
	shr.u64 	%rd18900, %rd18899, 32;
	and.b64  	%rd18901, %rd18855, 4294967295;
	add.s64 	%rd18902, %rd18900, %rd18901;
	mad.lo.s64 	%rd18903, %rd6, %rd18889, %rd18902;
	shr.u64 	%rd18904, %rd18903, 32;
	and.b64  	%rd18905, %rd18859, 4294967295;
	add.s64 	%rd18906, %rd18904, %rd18905;
	mad.lo.s64 	%rd18907, %rd7, %rd18889, %rd18906;
	shr.u64 	%rd18908, %rd18907, 32;
	and.b64  	%rd18909, %rd18863, 4294967295;
	add.s64 	%rd18910, %rd18908, %rd18909;
	mad.lo.s64 	%rd18911, %rd8, %rd18889, %rd18910;
	shr.u64 	%rd18912, %rd18911, 32;
	and.b64  	%rd18913, %rd18867, 4294967295;
	add.s64 	%rd18914, %rd18912, %rd18913;
	mad.lo.s64 	%rd18915, %rd9, %rd18889, %rd18914;
	shr.u64 	%rd18916, %rd18915, 32;
	and.b64  	%rd18917, %rd18870, 4294967295;
	add.s64 	%rd18918, %rd18916, %rd18917;
	mad.lo.s64 	%rd18919, %rd10, %rd18889, %rd18918;
	shr.u64 	%rd18920, %rd18919, 32;
	and.b64  	%rd18921, %rd18873, 4294967295;
	add.s64 	%rd18922, %rd18920, %rd18921;
	shr.u64 	%rd18923, %rd18922, 32;
	and.b64  	%rd18924, %rd18876, 4294967295;
	add.s64 	%rd18925, %rd18923, %rd18924;
	shr.u64 	%rd18926, %rd18925, 32;
	and.b64  	%rd18927, %rd18879, 4294967295;
	add.s64 	%rd18928, %rd18926, %rd18927;
	shr.u64 	%rd18929, %rd18928, 32;
	and.b64  	%rd18930, %rd18882, 4294967295;
	add.s64 	%rd18931, %rd18929, %rd18930;
	shr.u64 	%rd18932, %rd18931, 32;
	and.b64  	%rd18933, %rd18885, 4294967295;
	add.s64 	%rd18934, %rd18932, %rd18933;
	shr.u64 	%rd18935, %rd18934, 32;
	and.b64  	%rd18936, %rd18888, 4294967295;
	add.s64 	%rd18937, %rd18935, %rd18936;
	{ .reg .b32 tmp; mov.b64 {tmp, %r3458}, %rd18937; }
	add.s32 	%r3459, %r3455, %r3458;
	mul.lo.s32 	%r3460, %r9, %r3457;
	cvt.u64.u32 	%rd18938, %r3460;
	and.b64  	%rd18939, %rd18895, 4294967295;
	mad.lo.s64 	%rd18940, %rd3, %rd18938, %rd18939;
	shr.u64 	%rd18941, %rd18940, 32;
	and.b64  	%rd18942, %rd18899, 4294967295;
	add.s64 	%rd18943, %rd18941, %rd18942;
	mad.lo.s64 	%rd18944, %rd4, %rd18938, %rd18943;
	cvt.u32.u64 	%r3461, %rd18944;
	shr.u64 	%rd18945, %rd18944, 32;
	and.b64  	%rd18946, %rd18903, 4294967295;
	add.s64 	%rd18947, %rd18945, %rd18946;
	mad.lo.s64 	%rd18948, %rd5, %rd18938, %rd18947;
	shr.u64 	%rd18949, %rd18948, 32;
	and.b64  	%rd18950, %rd18907, 4294967295;
	add.s64 	%rd18951, %rd18949, %rd18950;
	mad.lo.s64 	%rd18952, %rd6, %rd18938, %rd18951;
	shr.u64 	%rd18953, %rd18952, 32;
	and.b64  	%rd18954, %rd18911, 4294967295;
	add.s64 	%rd18955, %rd18953, %rd18954;
	mad.lo.s64 	%rd18956, %rd7, %rd18938, %rd18955;
	shr.u64 	%rd18957, %rd18956, 32;
	and.b64  	%rd18958, %rd18915, 4294967295;
	add.s64 	%rd18959, %rd18957, %rd18958;
	mad.lo.s64 	%rd18960, %rd8, %rd18938, %rd18959;
	shr.u64 	%rd18961, %rd18960, 32;
	and.b64  	%rd18962, %rd18919, 4294967295;
	add.s64 	%rd18963, %rd18961, %rd18962;
	mad.lo.s64 	%rd18964, %rd9, %rd18938, %rd18963;
	shr.u64 	%rd18965, %rd18964, 32;
	and.b64  	%rd18966, %rd18922, 4294967295;
	add.s64 	%rd18967, %rd18965, %rd18966;
	mad.lo.s64 	%rd18968, %rd10, %rd18938, %rd18967;
	shr.u64 	%rd18969, %rd18968, 32;
	and.b64  	%rd18970, %rd18925, 4294967295;
	add.s64 	%rd18971, %rd18969, %rd18970;
	shr.u64 	%rd18972, %rd18971, 32;
	and.b64  	%rd18973, %rd18928, 4294967295;
	add.s64 	%rd18974, %rd18972, %rd18973;
	shr.u64 	%rd18975, %rd18974, 32;
	and.b64  	%rd18976, %rd18931, 4294967295;
	add.s64 	%rd18977, %rd18975, %rd18976;
	shr.u64 	%rd18978, %rd18977, 32;
	and.b64  	%rd18979, %rd18934, 4294967295;
	add.s64 	%rd18980, %rd18978, %rd18979;
	shr.u64 	%rd18981, %rd18980, 32;
	and.b64  	%rd18982, %rd18937, 4294967295;
	add.s64 	%rd18983, %rd18981, %rd18982;
	{ .reg .b32 tmp; mov.b64 {tmp, %r3462}, %rd18983; }
	add.s32 	%r3463, %r3459, %r3462;
	mul.lo.s32 	%r3464, %r9, %r3461;
	cvt.u64.u32 	%rd18984, %r3464;
	and.b64  	%rd18985, %rd18944, 4294967295;
	mad.lo.s64 	%rd18986, %rd3, %rd18984, %rd18985;
	shr.u64 	%rd18987, %rd18986, 32;
	and.b64  	%rd18988, %rd18948, 4294967295;
	add.s64 	%rd18989, %rd18987, %rd18988;
	mad.lo.s64 	%rd18990, %rd4, %rd18984, %rd18989;
	cvt.u32.u64 	%r3465, %rd18990;
	shr.u64 	%rd18991, %rd18990, 32;
	and.b64  	%rd18992, %rd18952, 4294967295;
	add.s64 	%rd18993, %rd18991, %rd18992;
	mad.lo.s64 	%rd18994, %rd5, %rd18984, %rd18993;
	shr.u64 	%rd18995, %rd18994, 32;
	and.b64  	%rd18996, %rd18956, 4294967295;
	add.s64 	%rd18997, %rd18995, %rd18996;
	mad.lo.s64 	%rd18998, %rd6, %rd18984, %rd18997;
	shr.u64 	%rd18999, %rd18998, 32;
	and.b64  	%rd19000, %rd18960, 4294967295;
	add.s64 	%rd19001, %rd18999, %rd19000;
	mad.lo.s64 	%rd19002, %rd7, %rd18984, %rd19001;
	shr.u64 	%rd19003, %rd19002, 32;
	and.b64  	%rd19004, %rd18964, 4294967295;
	add.s64 	%rd19005, %rd19003, %rd19004;
	mad.lo.s64 	%rd19006, %rd8, %rd18984, %rd19005;
	shr.u64 	%rd19007, %rd19006, 32;
	and.b64  	%rd19008, %rd18968, 4294967295;
	add.s64 	%rd19009, %rd19007, %rd19008;
	mad.lo.s64 	%rd19010, %rd9, %rd18984, %rd19009;
	shr.u64 	%rd19011, %rd19010, 32;
	and.b64  	%rd19012, %rd18971, 4294967295;
	add.s64 	%rd19013, %rd19011, %rd19012;
	mad.lo.s64 	%rd19014, %rd10, %rd18984, %rd19013;
	shr.u64 	%rd19015, %rd19014, 32;
	and.b64  	%rd19016, %rd18974, 4294967295;
	add.s64 	%rd19017, %rd19015, %rd19016;
	shr.u64 	%rd19018, %rd19017, 32;
	and.b64  	%rd19019, %rd18977, 4294967295;
	add.s64 	%rd19020, %rd19018, %rd19019;
	shr.u64 	%rd19021, %rd19020, 32;
	and.b64  	%rd19022, %rd18980, 4294967295;
	add.s64 	%rd19023, %rd19021, %rd19022;
	shr.u64 	%rd19024, %rd19023, 32;
	and.b64  	%rd19025, %rd18983, 4294967295;
	add.s64 	%rd19026, %rd19024, %rd19025;
	{ .reg .b32 tmp; mov.b64 {tmp, %r3466}, %rd19026; }
	add.s32 	%r3467, %r3463, %r3466;
	mul.lo.s32 	%r3468, %r9, %r3465;
	cvt.u64.u32 	%rd19027, %r3468;
	and.b64  	%rd19028, %rd18990, 4294967295;
	mad.lo.s64 	%rd19029, %rd3, %rd19027, %rd19028;
	shr.u64 	%rd19030, %rd19029, 32;
	and.b64  	%rd19031, %rd18994, 4294967295;
	add.s64 	%rd19032, %rd19030, %rd19031;
	mad.lo.s64 	%rd19033, %rd4, %rd19027, %rd19032;
	cvt.u32.u64 	%r3469, %rd19033;
	shr.u64 	%rd19034, %rd19033, 32;
	and.b64  	%rd19035, %rd18998, 4294967295;
	add.s64 	%rd19036, %rd19034, %rd19035;
	mad.lo.s64 	%rd19037, %rd5, %rd19027, %rd19036;
	shr.u64 	%rd19038, %rd19037, 32;
	and.b64  	%rd19039, %rd19002, 4294967295;
	add.s64 	%rd19040, %rd19038, %rd19039;
	mad.lo.s64 	%rd19041, %rd6, %rd19027, %rd19040;
	shr.u64 	%rd19042, %rd19041, 32;
	and.b64  	%rd19043, %rd19006, 4294967295;
	add.s64 	%rd19044, %rd19042, %rd19043;
	mad.lo.s64 	%rd19045, %rd7, %rd19027, %rd19044;
	shr.u64 	%rd19046, %rd19045, 32;
	and.b64  	%rd19047, %rd19010, 4294967295;
	add.s64 	%rd19048, %rd19046, %rd19047;
	mad.lo.s64 	%rd19049, %rd8, %rd19027, %rd19048;
	shr.u64 	%rd19050, %rd19049, 32;
	and.b64  	%rd19051, %rd19014, 4294967295;
	add.s64 	%rd19052, %rd19050, %rd19051;
	mad.lo.s64 	%rd19053, %rd9, %rd19027, %rd19052;
	shr.u64 	%rd19054, %rd19053, 32;
	and.b64  	%rd19055, %rd19017, 4294967295;
	add.s64 	%rd19056, %rd19054, %rd19055;
	mad.lo.s64 	%rd19057, %rd10, %rd19027, %rd19056;
	shr.u64 	%rd19058, %rd19057, 32;
	and.b64  	%rd19059, %rd19020, 4294967295;
	add.s64 	%rd19060, %rd19058, %rd19059;
	shr.u64 	%rd19061, %rd19060, 32;
	and.b64  	%rd19062, %rd19023, 4294967295;
	add.s64 	%rd19063, %rd19061, %rd19062;
	shr.u64 	%rd19064, %rd19063, 32;
	and.b64  	%rd19065, %rd19026, 4294967295;
	add.s64 	%rd19066, %rd19064, %rd19065;
	{ .reg .b32 tmp; mov.b64 {tmp, %r3470}, %rd19066; }
	add.s32 	%r3471, %r3467, %r3470;
	mul.lo.s32 	%r3472, %r9, %r3469;
	cvt.u64.u32 	%rd19067, %r3472;
	and.b64  	%rd19068, %rd19033, 4294967295;
	mad.lo.s64 	%rd19069, %rd3, %rd19067, %rd19068;
	shr.u64 	%rd19070, %rd19069, 32;
	and.b64  	%rd19071, %rd19037, 4294967295;
	add.s64 	%rd19072, %rd19070, %rd19071;
	mad.lo.s64 	%rd19073, %rd4, %rd19067, %rd19072;
	cvt.u32.u64 	%r3473, %rd19073;
	shr.u64 	%rd19074, %rd19073, 32;
	and.b64  	%rd19075, %rd19041, 4294967295;
	add.s64 	%rd19076, %rd19074, %rd19075;
	mad.lo.s64 	%rd19077, %rd5, %rd19067, %rd19076;
	shr.u64 	%rd19078, %rd19077, 32;
	and.b64  	%rd19079, %rd19045, 4294967295;
	add.s64 	%rd19080, %rd19078, %rd19079;
	mad.lo.s64 	%rd19081, %rd6, %rd19067, %rd19080;
	shr.u64 	%rd19082, %rd19081, 32;
	and.b64  	%rd19083, %rd19049, 4294967295;
	add.s64 	%rd19084, %rd19082, %rd19083;
	mad.lo.s64 	%rd19085, %rd7, %rd19067, %rd19084;
	shr.u64 	%rd19086, %rd19085, 32;
	and.b64  	%rd19087, %rd19053, 4294967295;
	add.s64 	%rd19088, %rd19086, %rd19087;
	mad.lo.s64 	%rd19089, %rd8, %rd19067, %rd19088;
	shr.u64 	%rd19090, %rd19089, 32;
	and.b64  	%rd19091, %rd19057, 4294967295;
	add.s64 	%rd19092, %rd19090, %rd19091;
	mad.lo.s64 	%rd19093, %rd9, %rd19067, %rd19092;
	shr.u64 	%rd19094, %rd19093, 32;
	and.b64  	%rd19095, %rd19060, 4294967295;
	add.s64 	%rd19096, %rd19094, %rd19095;
	mad.lo.s64 	%rd19097, %rd10, %rd19067, %rd19096;
	shr.u64 	%rd19098, %rd19097, 32;
	and.b64  	%rd19099, %rd19063, 4294967295;
	add.s64 	%rd19100, %rd19098, %rd19099;
	shr.u64 	%rd19101, %rd19100, 32;
	and.b64  	%rd19102, %rd19066, 4294967295;
	add.s64 	%rd19103, %rd19101, %rd19102;
	{ .reg .b32 tmp; mov.b64 {tmp, %r3474}, %rd19103; }
	add.s32 	%r3475, %r3471, %r3474;
	mul.lo.s32 	%r3476, %r9, %r3473;
	cvt.u64.u32 	%rd19104, %r3476;
	and.b64  	%rd19105, %rd19073, 4294967295;
	mad.lo.s64 	%rd19106, %rd3, %rd19104, %rd19105;
	shr.u64 	%rd19107, %rd19106, 32;
	and.b64  	%rd19108, %rd19077, 4294967295;
	add.s64 	%rd19109, %rd19107, %rd19108;
	mad.lo.s64 	%rd19110, %rd4, %rd19104, %rd19109;
	cvt.u32.u64 	%r3477, %rd19110;
	shr.u64 	%rd19111, %rd19110, 32;
	and.b64  	%rd19112, %rd19081, 4294967295;
	add.s64 	%rd19113, %rd19111, %rd19112;
	mad.lo.s64 	%rd19114, %rd5, %rd19104, %rd19113;
	shr.u64 	%rd19115, %rd19114, 32;
	and.b64  	%rd19116, %rd19085, 4294967295;
	add.s64 	%rd19117, %rd19115, %rd19116;
	mad.lo.s64 	%rd19118, %rd6, %rd19104, %rd19117;
	shr.u64 	%rd19119, %rd19118, 32;
	and.b64  	%rd19120, %rd19089, 4294967295;
	add.s64 	%rd19121, %rd19119, %rd19120;
	mad.lo.s64 	%rd19122, %rd7, %rd19104, %rd19121;
	shr.u64 	%rd19123, %rd19122, 32;
	and.b64  	%rd19124, %rd19093, 4294967295;
	add.s64 	%rd19125, %rd19123, %rd19124;
	mad.lo.s64 	%rd19126, %rd8, %rd19104, %rd19125;
	shr.u64 	%rd19127, %rd19126, 32;
	and.b64  	%rd19128, %rd19097, 4294967295;
	add.s64 	%rd19129, %rd19127, %rd19128;
	mad.lo.s64 	%rd19130, %rd9, %rd19104, %rd19129;
	shr.u64 	%rd19131, %rd19130, 32;
	and.b64  	%rd19132, %rd19100, 4294967295;
	add.s64 	%rd19133, %rd19131, %rd19132;
	mad.lo.s64 	%rd19134, %rd10, %rd19104, %rd19133;
	shr.u64 	%rd19135, %rd19134, 32;
	and.b64  	%rd19136, %rd19103, 4294967295;
	add.s64 	%rd19137, %rd19135, %rd19136;
	{ .reg .b32 tmp; mov.b64 {tmp, %r3478}, %rd19137; }
	add.s32 	%r3479, %r3475, %r3478;
	mul.lo.s32 	%r3480, %r9, %r3477;
	cvt.u64.u32 	%rd19138, %r3480;
	and.b64  	%rd19139, %rd19110, 4294967295;
	mad.lo.s64 	%rd19140, %rd3, %rd19138, %rd19139;
	shr.u64 	%rd19141, %rd19140, 32;
	and.b64  	%rd19142, %rd19114, 4294967295;
	add.s64 	%rd19143, %rd19141, %rd19142;
	mad.lo.s64 	%rd2563, %rd4, %rd19138, %rd19143;
	cvt.u32.u64 	%r6781, %rd2563;
	shr.u64 	%rd19144, %rd2563, 32;
	and.b64  	%rd19145, %rd19118, 4294967295;
	add.s64 	%rd19146, %rd19144, %rd19145;
	mad.lo.s64 	%rd2564, %rd5, %rd19138, %rd19146;
	cvt.u32.u64 	%r6780, %rd2564;
	shr.u64 	%rd19147, %rd2564, 32;
	and.b64  	%rd19148, %rd19122, 4294967295;
	add.s64 	%rd19149, %rd19147, %rd19148;
	mad.lo.s64 	%rd2565, %rd6, %rd19138, %rd19149;
	cvt.u32.u64 	%r6779, %rd2565;
	shr.u64 	%rd19150, %rd2565, 32;
	and.b64  	%rd19151, %rd19126, 4294967295;
	add.s64 	%rd19152, %rd19150, %rd19151;
	mad.lo.s64 	%rd2566, %rd7, %rd19138, %rd19152;
	cvt.u32.u64 	%r6778, %rd2566;
	shr.u64 	%rd19153, %rd2566, 32;
	and.b64  	%rd19154, %rd19130, 4294967295;
	add.s64 	%rd19155, %rd19153, %rd19154;
	mad.lo.s64 	%rd2567, %rd8, %rd19138, %rd19155;
	cvt.u32.u64 	%r6777, %rd2567;
	shr.u64 	%rd19156, %rd2567, 32;
	and.b64  	%rd19157, %rd19134, 4294967295;
	add.s64 	%rd19158, %rd19156, %rd19157;
	mad.lo.s64 	%rd2568, %rd9, %rd19138, %rd19158;
	cvt.u32.u64 	%r6776, %rd2568;
	shr.u64 	%rd19159, %rd2568, 32;
	and.b64  	%rd19160, %rd19137, 4294967295;
	add.s64 	%rd19161, %rd19159, %rd19160;
	mad.lo.s64 	%rd2569, %rd10, %rd19138, %rd19161;
	cvt.u32.u64 	%r6775, %rd2569;
	{ .reg .b32 tmp; mov.b64 {tmp, %r3481}, %rd2569; }
	add.s32 	%r6774, %r3479, %r3481;
	setp.gt.u32 	%p700, %r6774, %r3449;
	@%p700 bra 	$L__BB0_1417;
	setp.lt.u32 	%p701, %r6774, %r3449;
	@%p701 bra 	$L__BB0_1418;
	cvt.u32.u64 	%r3484, %rd9;
	setp.lt.u32 	%p702, %r3484, %r6775;
	@%p702 bra 	$L__BB0_1417;
	setp.gt.u32 	%p703, %r3484, %r6775;
	@%p703 bra 	$L__BB0_1418;
	cvt.u32.u64 	%r3487, %rd8;
	setp.lt.u32 	%p704, %r3487, %r6776;
	@%p704 bra 	$L__BB0_1417;
	setp.gt.u32 	%p705, %r3487, %r6776;
	@%p705 bra 	$L__BB0_1418;
	cvt.u32.u64 	%r3490, %rd7;
	setp.lt.u32 	%p706, %r3490, %r6777;
	@%p706 bra 	$L__BB0_1417;
	setp.gt.u32 	%p707, %r3490, %r6777;
	@%p707 bra 	$L__BB0_1418;
	cvt.u32.u64 	%r3493, %rd6;
	setp.lt.u32 	%p708, %r3493, %r6778;
	@%p708 bra 	$L__BB0_1417;
	setp.gt.u32 	%p709, %r3493, %r6778;
	@%p709 bra 	$L__BB0_1418;
	cvt.u32.u64 	%r3496, %rd5;
	setp.lt.u32 	%p710, %r3496, %r6779;
	@%p710 bra 	$L__BB0_1417;
	setp.gt.u32 	%p711, %r3496, %r6779;
	@%p711 bra 	$L__BB0_1418;
	cvt.u32.u64 	%r3499, %rd4;
	setp.lt.u32 	%p712, %r3499, %r6780;
	@%p712 bra 	$L__BB0_1417;
	cvt.u32.u64 	%r3501, %rd3;
	setp.gt.u32 	%p713, %r3499, %r6780;
	setp.gt.u32 	%p714, %r3501, %r6781;
	or.pred  	%p715, %p713, %p714;
	@%p715 bra 	$L__BB0_1418;
$L__BB0_1417:
	and.b64  	%rd19163, %rd2563, 4294967295;
	sub.s64 	%rd19164, %rd19163, %rd3;
	shr.u64 	%rd19165, %rd19164, 63;
	cvt.u32.u64 	%r6781, %rd19164;
	and.b64  	%rd19166, %rd2564, 4294967295;
	add.s64 	%rd19167, %rd19165, %rd4;
	sub.s64 	%rd19168, %rd19166, %rd19167;
	shr.u64 	%rd19169, %rd19168, 63;
	cvt.u32.u64 	%r6780, %rd19168;
	and.b64  	%rd19170, %rd2565, 4294967295;
	add.s64 	%rd19171, %rd19169, %rd5;
	sub.s64 	%rd19172, %rd19170, %rd19171;
	shr.u64 	%rd19173, %rd19172, 63;
	cvt.u32.u64 	%r6779, %rd19172;
	and.b64  	%rd19174, %rd2566, 4294967295;
	add.s64 	%rd19175, %rd19173, %rd6;
	sub.s64 	%rd19176, %rd19174, %rd19175;
	shr.u64 	%rd19177, %rd19176, 63;
	cvt.u32.u64 	%r6778, %rd19176;
	and.b64  	%rd19178, %rd2567, 4294967295;
	add.s64 	%rd19179, %rd19177, %rd7;
	sub.s64 	%rd19180, %rd19178, %rd19179;
	shr.u64 	%rd19181, %rd19180, 63;
	cvt.u32.u64 	%r6777, %rd19180;
	and.b64  	%rd19182, %rd2568, 4294967295;
	add.s64 	%rd19183, %rd19181, %rd8;
	sub.s64 	%rd19184, %rd19182, %rd19183;
	shr.u64 	%rd19185, %rd19184, 63;
	cvt.u32.u64 	%r6776, %rd19184;
	and.b64  	%rd19186, %rd2569, 4294967295;
	add.s64 	%rd19187, %rd19185, %rd9;
	sub.s64 	%rd19188, %rd19186, %rd19187;
	shr.u64 	%rd19189, %rd19188, 63;
	cvt.u32.u64 	%r6775, %rd19188;
	cvt.u32.u64 	%r3505, %rd19189;
	add.s32 	%r3506, %r3449, %r3505;
	sub.s32 	%r6774, %r6774, %r3506;
$L__BB0_1418:
	setp.ne.s32 	%p716, %r6658, 0;
	mov.b32 	%r6659, 0;
	mov.b32 	%r6658, 1;
	mov.u32 	%r6660, %r6659;
	mov.u32 	%r6661, %r6659;
	mov.u32 	%r6662, %r6659;
	mov.u32 	%r6663, %r6659;
	mov.u32 	%r6664, %r6659;
	mov.u32 	%r6665, %r6659;
	mov.u32 	%r6666, %r6659;
	mov.u32 	%r6667, %r65;
	mov.u32 	%r6668, %r64;
	mov.u32 	%r6669, %r63;
	mov.u32 	%r6670, %r62;
	mov.u32 	%r6671, %r61;
	mov.u32 	%r6672, %r60;
	mov.u32 	%r6673, %r59;
	mov.u32 	%r6674, %r58;
	mov.u32 	%r6675, %r65;
	mov.u32 	%r6676, %r64;
	mov.u32 	%r6677, %r63;
	mov.u32 	%r6678, %r62;
	mov.u32 	%r6679, %r61;
	mov.u32 	%r6680, %r60;
	mov.u32 	%r6681, %r59;
	mov.u32 	%r6682, %r58;
	@%p716 bra 	$L__BB0_1654;
	or.b32  	%r3511, %r119, %r118;
	or.b32  	%r3512, %r3511, %r117;
	or.b32  	%r3513, %r3512, %r116;
	or.b32  	%r3514, %r3513, %r115;
	or.b32  	%r3515, %r3514, %r114;
	or.b32  	%r3516, %r3515, %r113;
	or.b32  	%r3517, %r3516, %r112;
	setp.eq.s32 	%p717, %r3517, 0;
	mov.u32 	%r6667, %r65;
	mov.u32 	%r6668, %r64;
	mov.u32 	%r6669, %r63;
	mov.u32 	%r6670, %r62;
	mov.u32 	%r6671, %r61;
	mov.u32 	%r6672, %r60;
	mov.u32 	%r6673, %r59;
	mov.u32 	%r6674, %r58;
	mov.u32 	%r6675, %r65;
	mov.u32 	%r6676, %r64;
	mov.u32 	%r6677, %r63;
	mov.u32 	%r6678, %r62;
	mov.u32 	%r6679, %r61;
	mov.u32 	%r6680, %r60;
	mov.u32 	%r6681, %r59;
	mov.u32 	%r6682, %r58;
	@%p717 bra 	$L__BB0_1654;
	or.b32  	%r3520, %r127, %r126;
	or.b32  	%r3521, %r3520, %r125;
	or.b32  	%r3522, %r3521, %r124;
	or.b32  	%r3523, %r3522, %r123;
	or.b32  	%r3524, %r3523, %r122;
	or.b32  	%r3525, %r3524, %r121;
	or.b32  	%r3526, %r3525, %r120;
	setp.eq.s32 	%p718, %r3526, 0;
	mov.u32 	%r6660, %r6659;
	mov.u32 	%r6661, %r6659;
	mov.u32 	%r6662, %r6659;
	mov.u32 	%r6663, %r6659;
	mov.u32 	%r6664, %r6659;
	mov.u32 	%r6665, %r6659;
	mov.u32 	%r6666, %r6659;
	mov.u32 	%r6667, %r65;
	mov.u32 	%r6668, %r64;
	mov.u32 	%r6669, %r63;
	mov.u32 	%r6670, %r62;
	mov.u32 	%r6671, %r61;
	mov.u32 	%r6672, %r60;
	mov.u32 	%r6673, %r59;
	mov.u32 	%r6674, %r58;
	mov.u32 	%r6675, %r65;
	mov.u32 	%r6676, %r64;
	mov.u32 	%r6677, %r63;
	mov.u32 	%r6678, %r62;
	mov.u32 	%r6679, %r61;
	mov.u32 	%r6680, %r60;
	mov.u32 	%r6681, %r59;
	mov.u32 	%r6682, %r58;
	@%p718 bra 	$L__BB0_1654;
	cvt.u32.u64 	%r3527, %rd10;
	mul.wide.u32 	%rd19190, %r127, %r127;
	cvt.u32.u64 	%r3528, %rd19190;
	shr.u64 	%rd19191, %rd19190, 32;
	mul.wide.u32 	%rd19192, %r126, %r127;
	add.s64 	%rd19193, %rd19191, %rd19192;
	shr.u64 	%rd19194, %rd19193, 32;
	mul.wide.u32 	%rd19195, %r125, %r127;
	add.s64 	%rd19196, %rd19194, %rd19195;
	shr.u64 	%rd19197, %rd19196, 32;
	mul.wide.u32 	%rd19198, %r124, %r127;
	add.s64 	%rd19199, %rd19197, %rd19198;
	shr.u64 	%rd19200, %rd19199, 32;
	mul.wide.u32 	%rd19201, %r123, %r127;
	add.s64 	%rd19202, %rd19200, %rd19201;
	shr.u64 	%rd19203, %rd19202, 32;
	mul.wide.u32 	%rd19204, %r122, %r127;
	add.s64 	%rd19205, %rd19203, %rd19204;
	shr.u64 	%rd19206, %rd19205, 32;
	mul.wide.u32 	%rd19207, %r121, %r127;
	add.s64 	%rd19208, %rd19206, %rd19207;
	shr.u64 	%rd19209, %rd19208, 32;
	mul.wide.u32 	%rd19210, %r120, %r127;
	add.s64 	%rd19211, %rd19209, %rd19210;
	shr.u64 	%rd19212, %rd19211, 32;
	and.b64  	%rd19213, %rd19193, 4294967295;
	add.s64 	%rd19214, %rd19192, %rd19213;
	shr.u64 	%rd19215, %rd19214, 32;
	mul.wide.u32 	%rd19216, %r126, %r126;
	and.b64  	%rd19217, %rd19196, 4294967295;
	add.s64 	%rd19218, %rd19215, %rd19217;
	add.s64 	%rd19219, %rd19218, %rd19216;
	shr.u64 	%rd19220, %rd19219, 32;
	mul.wide.u32 	%rd19221, %r125, %r126;
	and.b64  	%rd19222, %rd19199, 4294967295;
	add.s64 	%rd19223, %rd19220, %rd19222;
	add.s64 	%rd19224, %rd19223, %rd19221;
	shr.u64 	%rd19225, %rd19224, 32;
	mul.wide.u32 	%rd19226, %r124, %r126;
	and.b64  	%rd19227, %rd19202, 4294967295;
	add.s64 	%rd19228, %rd19225, %rd19227;
	add.s64 	%rd19229, %rd19228, %rd19226;
	shr.u64 	%rd19230, %rd19229, 32;
	mul.wide.u32 	%rd19231, %r123, %r126;
	and.b64  	%rd19232, %rd19205, 4294967295;
	add.s64 	%rd19233, %rd19230, %rd19232;
	add.s64 	%rd19234, %rd19233, %rd19231;
	shr.u64 	%rd19235, %rd19234, 32;
	mul.wide.u32 	%rd19236, %r122, %r126;
	and.b64  	%rd19237, %rd19208, 4294967295;
	add.s64 	%rd19238, %rd19235, %rd19237;
	add.s64 	%rd19239, %rd19238, %rd19236;
	shr.u64 	%rd19240, %rd19239, 32;
	mul.wide.u32 	%rd19241, %r121, %r126;
	and.b64  	%rd19242, %rd19211, 4294967295;
	add.s64 	%rd19243, %rd19240, %rd19242;
	add.s64 	%rd19244, %rd19243, %rd19241;
	shr.u64 	%rd19245, %rd19244, 32;
	mul.wide.u32 	%rd19246, %r120, %r126;
	add.s64 	%rd19247, %rd19245, %rd19212;
	add.s64 	%rd19248, %rd19247, %rd19246;
	shr.u64 	%rd19249, %rd19248, 32;
	and.b64  	%rd19250, %rd19219, 4294967295;
	add.s64 	%rd19251, %rd19195, %rd19250;
	shr.u64 	%rd19252, %rd19251, 32;
	and.b64  	%rd19253, %rd19224, 4294967295;
	add.s64 	%rd19254, %rd19252, %rd19253;
	add.s64 	%rd19255, %rd19254, %rd19221;
	shr.u64 	%rd19256, %rd19255, 32;
	mul.wide.u32 	%rd19257, %r125, %r125;
	and.b64  	%rd19258, %rd19229, 4294967295;
	add.s64 	%rd19259, %rd19256, %rd19258;
	add.s64 	%rd19260, %rd19259, %rd19257;
	shr.u64 	%rd19261, %rd19260, 32;
	mul.wide.u32 	%rd19262, %r124, %r125;
	and.b64  	%rd19263, %rd19234, 4294967295;
	add.s64 	%rd19264, %rd19261, %rd19263;
	add.s64 	%rd19265, %rd19264, %rd19262;
	shr.u64 	%rd19266, %rd19265, 32;
	mul.wide.u32 	%rd19267, %r123, %r125;
	and.b64  	%rd19268, %rd19239, 4294967295;
	add.s64 	%rd19269, %rd19266, %rd19268;
	add.s64 	%rd19270, %rd19269, %rd19267;
	shr.u64 	%rd19271, %rd19270, 32;
	mul.wide.u32 	%rd19272, %r122, %r125;
	and.b64  	%rd19273, %rd19244, 4294967295;
	add.s64 	%rd19274, %rd19271, %rd19273;
	add.s64 	%rd19275, %rd19274, %rd19272;
	shr.u64 	%rd19276, %rd19275, 32;
	mul.wide.u32 	%rd19277, %r121, %r125;
	and.b64  	%rd19278, %rd19248, 4294967295;
	add.s64 	%rd19279, %rd19276, %rd19278;
	add.s64 	%rd19280, %rd19279, %rd19277;
	shr.u64 	%rd19281, %rd19280, 32;
	mul.wide.u32 	%rd19282, %r120, %r125;
	add.s64 	%rd19283, %rd19281, %rd19249;
	add.s64 	%rd19284, %rd19283, %rd19282;
	shr.u64 	%rd19285, %rd19284, 32;
	and.b64  	%rd19286, %rd19255, 4294967295;
	add.s64 	%rd19287, %rd19198, %rd19286;
	shr.u64 	%rd19288, %rd19287, 32;
	and.b64  	%rd19289, %rd19260, 4294967295;
	add.s64 	%rd19290, %rd19288, %rd19289;
	add.s64 	%rd19291, %rd19290, %rd19226;
	shr.u64 	%rd19292, %rd19291, 32;
	and.b64  	%rd19293, %rd19265, 4294967295;
	add.s64 	%rd19294, %rd19292, %rd19293;
	add.s64 	%rd19295, %rd19294, %rd19262;
	shr.u64 	%rd19296, %rd19295, 32;
	mul.wide.u32 	%rd19297, %r124, %r124;
	and.b64  	%rd19298, %rd19270, 4294967295;
	add.s64 	%rd19299, %rd19296, %rd19298;
	add.s64 	%rd19300, %rd19299, %rd19297;
	shr.u64 	%rd19301, %rd19300, 32;
	mul.wide.u32 	%rd19302, %r123, %r124;
	and.b64  	%rd19303, %rd19275, 4294967295;
	add.s64 	%rd19304, %rd19301, %rd19303;
	add.s64 	%rd19305, %rd19304, %rd19302;
	shr.u64 	%rd19306, %rd19305, 32;
	mul.wide.u32 	%rd19307, %r122, %r124;
	and.b64  	%rd19308, %rd19280, 4294967295;
	add.s64 	%rd19309, %rd19306, %rd19308;
	add.s64 	%rd19310, %rd19309, %rd19307;
	shr.u64 	%rd19311, %rd19310, 32;
	mul.wide.u32 	%rd19312, %r121, %r124;
	and.b64  	%rd19313, %rd19284, 4294967295;
	add.s64 	%rd19314, %rd19311, %rd19313;
	add.s64 	%rd19315, %rd19314, %rd19312;
	shr.u64 	%rd19316, %rd19315, 32;
	mul.wide.u32 	%rd19317, %r120, %r124;
	add.s64 	%rd19318, %rd19316, %rd19285;
	add.s64 	%rd19319, %rd19318, %rd19317;
	shr.u64 	%rd19320, %rd19319, 32;
	and.b64  	%rd19321, %rd19291, 4294967295;
	add.s64 	%rd19322, %rd19201, %rd19321;
	shr.u64 	%rd19323, %rd19322, 32;
	and.b64  	%rd19324, %rd19295, 4294967295;
	add.s64 	%rd19325, %rd19323, %rd19324;
	add.s64 	%rd19326, %rd19325, %rd19231;
	shr.u64 	%rd19327, %rd19326, 32;
	and.b64  	%rd19328, %rd19300, 4294967295;
	add.s64 	%rd19329, %rd19327, %rd19328;
	add.s64 	%rd19330, %rd19329, %rd19267;
	shr.u64 	%rd19331, %rd19330, 32;
	and.b64  	%rd19332, %rd19305, 4294967295;
	add.s64 	%rd19333, %rd19331, %rd19332;
	add.s64 	%rd19334, %rd19333, %rd19302;
	shr.u64 	%rd19335, %rd19334, 32;
	mul.wide.u32 	%rd19336, %r123, %r123;
	and.b64  	%rd19337, %rd19310, 4294967295;
	add.s64 	%rd19338, %rd19335, %rd19337;
	add.s64 	%rd19339, %rd19338, %rd19336;
	shr.u64 	%rd19340, %rd19339, 32;
	mul.wide.u32 	%rd19341, %r122, %r123;
	and.b64  	%rd19342, %rd19315, 4294967295;
	add.s64 	%rd19343, %rd19340, %rd19342;
	add.s64 	%rd19344, %rd19343, %rd19341;
	shr.u64 	%rd19345, %rd19344, 32;
	mul.wide.u32 	%rd19346, %r121, %r123;
	and.b64  	%rd19347, %rd19319, 4294967295;
	add.s64 	%rd19348, %rd19345, %rd19347;
	add.s64 	%rd19349, %rd19348, %rd19346;
	shr.u64 	%rd19350, %rd19349, 32;
	mul.wide.u32 	%rd19351, %r120, %r123;
	add.s64 	%rd19352, %rd19350, %rd19320;
	add.s64 	%rd19353, %rd19352, %rd19351;
	shr.u64 	%rd19354, %rd19353, 32;
	and.b64  	%rd19355, %rd19326, 4294967295;
	add.s64 	%rd19356, %rd19204, %rd19355;
	shr.u64 	%rd19357, %rd19356, 32;
	and.b64  	%rd19358, %rd19330, 4294967295;
	add.s64 	%rd19359, %rd19357, %rd19358;
	add.s64 	%rd19360, %rd19359, %rd19236;
	shr.u64 	%rd19361, %rd19360, 32;
	and.b64  	%rd19362, %rd19334, 4294967295;
	add.s64 	%rd19363, %rd19361, %rd19362;
	add.s64 	%rd19364, %rd19363, %rd19272;
	shr.u64 	%rd19365, %rd19364, 32;
	and.b64  	%rd19366, %rd19339, 4294967295;
	add.s64 	%rd19367, %rd19365, %rd19366;
	add.s64 	%rd19368, %rd19367, %rd19307;
	shr.u64 	%rd19369, %rd19368, 32;
	and.b64  	%rd19370, %rd19344, 4294967295;
	add.s64 	%rd19371, %rd19369, %rd19370;
	add.s64 	%rd19372, %rd19371, %rd19341;
	shr.u64 	%rd19373, %rd19372, 32;
	mul.wide.u32 	%rd19374, %r122, %r122;
	and.b64  	%rd19375, %rd19349, 4294967295;
	add.s64 	%rd19376, %rd19373, %rd19375;
	add.s64 	%rd19377, %rd19376, %rd19374;
	shr.u64 	%rd19378, %rd19377, 32;
	mul.wide.u32 	%rd19379, %r121, %r122;
	and.b64  	%rd19380, %rd19353, 4294967295;
	add.s64 	%rd19381, %rd19378, %rd19380;
	add.s64 	%rd19382, %rd19381, %rd19379;
	shr.u64 	%rd19383, %rd19382, 32;
	mul.wide.u32 	%rd19384, %r120, %r122;
	add.s64 	%rd19385, %rd19383, %rd19354;
	add.s64 	%rd19386, %rd19385, %rd19384;
	shr.u64 	%rd19387, %rd19386, 32;
	and.b64  	%rd19388, %rd19360, 4294967295;
	add.s64 	%rd19389, %rd19207, %rd19388;
	shr.u64 	%rd19390, %rd19389, 32;
	and.b64  	%rd19391, %rd19364, 4294967295;
	add.s64 	%rd19392, %rd19390, %rd19391;
	add.s64 	%rd19393, %rd19392, %rd19241;
	shr.u64 	%rd19394, %rd19393, 32;
	and.b64  	%rd19395, %rd19368, 4294967295;
	add.s64 	%rd19396, %rd19394, %rd19395;
	add.s64 	%rd19397, %rd19396, %rd19277;
	shr.u64 	%rd19398, %rd19397, 32;
	and.b64  	%rd19399, %rd19372, 4294967295;
	add.s64 	%rd19400, %rd19398, %rd19399;
	add.s64 	%rd19401, %rd19400, %rd19312;
	shr.u64 	%rd19402, %rd19401, 32;
	and.b64  	%rd19403, %rd19377, 4294967295;
	add.s64 	%rd19404, %rd19402, %rd19403;
	add.s64 	%rd19405, %rd19404, %rd19346;
	shr.u64 	%rd19406, %rd19405, 32;
	and.b64  	%rd19407, %rd19382, 4294967295;
	add.s64 	%rd19408, %rd19406, %rd19407;
	add.s64 	%rd19409, %rd19408, %rd19379;
	shr.u64 	%rd19410, %rd19409, 32;
	mul.wide.u32 	%rd19411, %r121, %r121;
	and.b64  	%rd19412, %rd19386, 4294967295;
	add.s64 	%rd19413, %rd19410, %rd19412;
	add.s64 	%rd19414, %rd19413, %rd19411;
	shr.u64 	%rd19415, %rd19414, 32;
	mul.wide.u32 	%rd19416, %r120, %r121;
	add.s64 	%rd19417, %rd19415, %rd19387;
	add.s64 	%rd19418, %rd19417, %rd19416;
	shr.u64 	%rd19419, %rd19418, 32;
	and.b64  	%rd19420, %rd19393, 4294967295;
	add.s64 	%rd19421, %rd19210, %rd19420;
	shr.u64 	%rd19422, %rd19421, 32;
	and.b64  	%rd19423, %rd19397, 4294967295;
	add.s64 	%rd19424, %rd19422, %rd19423;
	add.s64 	%rd19425, %rd19424, %rd19246;
	shr.u64 	%rd19426, %rd19425, 32;
	and.b64  	%rd19427, %rd19401, 4294967295;
	add.s64 	%rd19428, %rd19426, %rd19427;
	add.s64 	%rd19429, %rd19428, %rd19282;
	shr.u64 	%rd19430, %rd19429, 32;
	and.b64  	%rd19431, %rd19405, 4294967295;
	add.s64 	%rd19432, %rd19430, %rd19431;
	add.s64 	%rd19433, %rd19432, %rd19317;
	shr.u64 	%rd19434, %rd19433, 32;
	and.b64  	%rd19435, %rd19409, 4294967295;
	add.s64 	%rd19436, %rd19434, %rd19435;
	add.s64 	%rd19437, %rd19436, %rd19351;
	shr.u64 	%rd19438, %rd19437, 32;
	and.b64  	%rd19439, %rd19414, 4294967295;
	add.s64 	%rd19440, %rd19438, %rd19439;
	add.s64 	%rd19441, %rd19440, %rd19384;
	shr.u64 	%rd19442, %rd19441, 32;
	and.b64  	%rd19443, %rd19418, 4294967295;
	add.s64 	%rd19444, %rd19442, %rd19443;
	add.s64 	%rd19445, %rd19444, %rd19416;
	shr.u64 	%rd19446, %rd19445, 32;
	mul.wide.u32 	%rd19447, %r120, %r120;
	add.s64 	%rd19448, %rd19446, %rd19419;
	add.s64 	%rd19449, %rd19448, %rd19447;
	{ .reg .b32 tmp; mov.b64 {tmp, %r3529}, %rd19449; }
	mul.lo.s32 	%r3530, %r9, %r3528;
	cvt.u64.u32 	%rd19450, %r3530;
	and.b64  	%rd19451, %rd19190, 4294967293;
	mad.lo.s64 	%rd19452, %rd3, %rd19450, %rd19451;
	shr.u64 	%rd19453, %rd19452, 32;
	and.b64  	%rd19454, %rd19214, 4294967295;
	add.s64 	%rd19455, %rd19453, %rd19454;
	mad.lo.s64 	%rd19456, %rd4, %rd19450, %rd19455;
	cvt.u32.u64 	%r3531, %rd19456;
	shr.u64 	%rd19457, %rd19456, 32;
	and.b64  	%rd19458, %rd19251, 4294967295;
	add.s64 	%rd19459, %rd19457, %rd19458;
	mad.lo.s64 	%rd19460, %rd5, %rd19450, %rd19459;
	shr.u64 	%rd19461, %rd19460, 32;
	and.b64  	%rd19462, %rd19287, 4294967295;
	add.s64 	%rd19463, %rd19461, %rd19462;
	mad.lo.s64 	%rd19464, %rd6, %rd19450, %rd19463;
	shr.u64 	%rd19465, %rd19464, 32;
	and.b64  	%rd19466, %rd19322, 4294967295;
	add.s64 	%rd19467, %rd19465, %rd19466;
	mad.lo.s64 	%rd19468, %rd7, %rd19450, %rd19467;
	shr.u64 	%rd19469, %rd19468, 32;
	and.b64  	%rd19470, %rd19356, 4294967295;
	add.s64 	%rd19471, %rd19469, %rd19470;
	mad.lo.s64 	%rd19472, %rd8, %rd19450, %rd19471;
	shr.u64 	%rd19473, %rd19472, 32;
	and.b64  	%rd19474, %rd19389, 4294967295;
	add.s64 	%rd19475, %rd19473, %rd19474;
	mad.lo.s64 	%rd19476, %rd9, %rd19450, %rd19475;
	shr.u64 	%rd19477, %rd19476, 32;
	and.b64  	%rd19478, %rd19421, 4294967295;
	add.s64 	%rd19479, %rd19477, %rd19478;
	mad.lo.s64 	%rd19480, %rd10, %rd19450, %rd19479;
	shr.u64 	%rd19481, %rd19480, 32;
	and.b64  	%rd19482, %rd19425, 4294967295;
	add.s64 	%rd19483, %rd19481, %rd19482;
	shr.u64 	%rd19484, %rd19483, 32;
	and.b64  	%rd19485, %rd19429, 4294967295;
	add.s64 	%rd19486, %rd19484, %rd19485;
	shr.u64 	%rd19487, %rd19486, 32;
	and.b64  	%rd19488, %rd19433, 4294967295;
	add.s64 	%rd19489, %rd19487, %rd19488;
	shr.u64 	%rd19490, %rd19489, 32;
	and.b64  	%rd19491, %rd19437, 4294967295;
	add.s64 	%rd19492, %rd19490, %rd19491;
	shr.u64 	%rd19493, %rd19492, 32;
	and.b64  	%rd19494, %rd19441, 4294967295;
	add.s64 	%rd19495, %rd19493, %rd19494;
	shr.u64 	%rd19496, %rd19495, 32;
	and.b64  	%rd19497, %rd19445, 4294967295;
	add.s64 	%rd19498, %rd19496, %rd19497;
	shr.u64 	%rd19499, %rd19498, 32;
	and.b64  	%rd19500, %rd19449, 4294967295;
	add.s64 	%rd19501, %rd19499, %rd19500;
	{ .reg .b32 tmp; mov.b64 {tmp, %r3532}, %rd19501; }
	add.s32 	%r3533, %r3529, %r3532;
	mul.lo.s32 	%r3534, %r9, %r3531;
	cvt.u64.u32 	%rd19502, %r3534;
	and.b64  	%rd19503, %rd19456, 4294967295;
	mad.lo.s64 	%rd19504, %rd3, %rd19502, %rd19503;
	shr.u64 	%rd19505, %rd19504, 32;
	and.b64  	%rd19506, %rd19460, 4294967295;
	add.s64 	%rd19507, %rd19505, %rd19506;
	mad.lo.s64 	%rd19508, %rd4, %rd19502, %rd19507;
	cvt.u32.u64 	%r3535, %rd19508;
	shr.u64 	%rd19509, %rd19508, 32;
	and.b64  	%rd19510, %rd19464, 4294967295;
	add.s64 	%rd19511, %rd19509, %rd19510;
	mad.lo.s64 	%rd19512, %rd5, %rd19502, %rd19511;
	shr.u64 	%rd19513, %rd19512, 32;
	and.b64  	%rd19514, %rd19468, 4294967295;
	add.s64 	%rd19515, %rd19513, %rd19514;
	mad.lo.s64 	%rd19516, %rd6, %rd19502, %rd19515;
	shr.u64 	%rd19517, %rd19516, 32;
	and.b64  	%rd19518, %rd19472, 4294967295;
	add.s64 	%rd19519, %rd19517, %rd19518;
	mad.lo.s64 	%rd19520, %rd7, %rd19502, %rd19519;
	shr.u64 	%rd19521, %rd19520, 32;
	and.b64  	%rd19522, %rd19476, 4294967295;
	add.s64 	%rd19523, %rd19521, %rd19522;
	mad.lo.s64 	%rd19524, %rd8, %rd19502, %rd19523;
	shr.u64 	%rd19525, %rd19524, 32;
	and.b64  	%rd19526, %rd19480, 4294967295;
	add.s64 	%rd19527, %rd19525, %rd19526;
	mad.lo.s64 	%rd19528, %rd9, %rd19502, %rd19527;
	shr.u64 	%rd19529, %rd19528, 32;
	and.b64  	%rd19530, %rd19483, 4294967295;
	add.s64 	%rd19531, %rd19529, %rd19530;
	mad.lo.s64 	%rd19532, %rd10, %rd19502, %rd19531;
	shr.u64 	%rd19533, %rd19532, 32;
	and.b64  	%rd19534, %rd19486, 4294967295;
	add.s64 	%rd19535, %rd19533, %rd19534;
	shr.u64 	%rd19536, %rd19535, 32;
	and.b64  	%rd19537, %rd19489, 4294967295;
	add.s64 	%rd19538, %rd19536, %rd19537;
	shr.u64 	%rd19539, %rd19538, 32;
	and.b64  	%rd19540, %rd19492, 4294967295;
	add.s64 	%rd19541, %rd19539, %rd19540;
	shr.u64 	%rd19542, %rd19541, 32;
	and.b64  	%rd19543, %rd19495, 4294967295;
	add.s64 	%rd19544, %rd19542, %rd19543;
	shr.u64 	%rd19545, %rd19544, 32;
	and.b64  	%rd19546, %rd19498, 4294967295;
	add.s64 	%rd19547, %rd19545, %rd19546;
	shr.u64 	%rd19548, %rd19547, 32;
	and.b64  	%rd19549, %rd19501, 4294967295;
	add.s64 	%rd19550, %rd19548, %rd19549;
	{ .reg .b32 tmp; mov.b64 {tmp, %r3536}, %rd19550; }
	add.s32 	%r3537, %r3533, %r3536;
	mul.lo.s32 	%r3538, %r9, %r3535;
	cvt.u64.u32 	%rd19551, %r3538;
	and.b64  	%rd19552, %rd19508, 4294967295;
	mad.lo.s64 	%rd19553, %rd3, %rd19551, %rd19552;
	shr.u64 	%rd19554, %rd19553, 32;
	and.b64  	%rd19555, %rd19512, 4294967295;
	add.s64 	%rd19556, %rd19554, %rd19555;
	mad.lo.s64 	%rd19557, %rd4, %rd19551, %rd19556;
	cvt.u32.u64 	%r3539, %rd19557;
	shr.u64 	%rd19558, %rd19557, 32;
	and.b64  	%rd19559, %rd19516, 4294967295;
	add.s64 	%rd19560, %rd19558, %rd19559;
	mad.lo.s64 	%rd19561, %rd5, %rd19551, %rd19560;
	shr.u64 	%rd19562, %rd19561, 32;
	and.b64  	%rd19563, %rd19520, 4294967295;
	add.s64 	%rd19564, %rd19562, %rd19563;
	mad.lo.s64 	%rd19565, %rd6, %rd19551, %rd19564;
	shr.u64 	%rd19566, %rd19565, 32;
	and.b64  	%rd19567, %rd19524, 4294967295;
	add.s64 	%rd19568, %rd19566, %rd19567;
	mad.lo.s64 	%rd19569, %rd7, %rd19551, %rd19568;
	shr.u64 	%rd19570, %rd19569, 32;
	and.b64  	%rd19571, %rd19528, 4294967295;
	add.s64 	%rd19572, %rd19570, %rd19571;
	mad.lo.s64 	%rd19573, %rd8, %rd19551, %rd19572;
	shr.u64 	%rd19574, %rd19573, 32;
	and.b64  	%rd19575, %rd19532, 4294967295;
	add.s64 	%rd19576, %rd19574, %rd19575;
	mad.lo.s64 	%rd19577, %rd9, %rd19551, %rd19576;
	shr.u64 	%rd19578, %rd19577, 32;
	and.b64  	%rd19579, %rd19535, 4294967295;
	add.s64 	%rd19580, %rd19578, %rd19579;
	mad.lo.s64 	%rd19581, %rd10, %rd19551, %rd19580;
	shr.u64 	%rd19582, %rd19581, 32;
	and.b64  	%rd19583, %rd19538, 4294967295;
	add.s64 	%rd19584, %rd19582, %rd19583;
	shr.u64 	%rd19585, %rd19584, 32;
	and.b64  	%rd19586, %rd19541, 4294967295;
	add.s64 	%rd19587, %rd19585, %rd19586;
	shr.u64 	%rd19588, %rd19587, 32;
	and.b64  	%rd19589, %rd19544, 4294967295;
	add.s64 	%rd19590, %rd19588, %rd19589;
	shr.u64 	%rd19591, %rd19590, 32;
	and.b64  	%rd19592, %rd19547, 4294967295;
	add.s64 	%rd19593, %rd19591, %rd19592;
	shr.u64 	%rd19594, %rd19593, 32;
	and.b64  	%rd19595, %rd19550, 4294967295;
	add.s64 	%rd19596, %rd19594, %rd19595;
	{ .reg .b32 tmp; mov.b64 {tmp, %r3540}, %rd19596; }
	add.s32 	%r3541, %r3537, %r3540;
	mul.lo.s32 	%r3542, %r9, %r3539;
	cvt.u64.u32 	%rd19597, %r3542;
	and.b64  	%rd19598, %rd19557, 4294967295;
	mad.lo.s64 	%rd19599, %rd3, %rd19597, %rd19598;
	shr.u64 	%rd19600, %rd19599, 32;
	and.b64  	%rd19601, %rd19561, 4294967295;
	add.s64 	%rd19602, %rd19600, %rd19601;
	mad.lo.s64 	%rd19603, %rd4, %rd19597, %rd19602;
	cvt.u32.u64 	%r3543, %rd19603;
	shr.u64 	%rd19604, %rd19603, 32;
	and.b64  	%rd19605, %rd19565, 4294967295;
	add.s64 	%rd19606, %rd19604, %rd19605;
	mad.lo.s64 	%rd19607, %rd5, %rd19597, %rd19606;
	shr.u64 	%rd19608, %rd19607, 32;
	and.b64  	%rd19609, %rd19569, 4294967295;
	add.s64 	%rd19610, %rd19608, %rd19609;
	mad.lo.s64 	%rd19611, %rd6, %rd19597, %rd19610;
	shr.u64 	%rd19612, %rd19611, 32;
	and.b64  	%rd19613, %rd19573, 4294967295;
	add.s64 	%rd19614, %rd19612, %rd19613;
	mad.lo.s64 	%rd19615, %rd7, %rd19597, %rd19614;
	shr.u64 	%rd19616, %rd19615, 32;
	and.b64  	%rd19617, %rd19577, 4294967295;
	add.s64 	%rd19618, %rd19616, %rd19617;
	mad.lo.s64 	%rd19619, %rd8, %rd19597, %rd19618;
	shr.u64 	%rd19620, %rd19619, 32;
	and.b64  	%rd19621, %rd19581, 4294967295;
	add.s64 	%rd19622, %rd19620, %rd19621;
	mad.lo.s64 	%rd19623, %rd9, %rd19597, %rd19622;
	shr.u64 	%rd19624, %rd19623, 32;
	and.b64  	%rd19625, %rd19584, 4294967295;
	add.s64 	%rd19626, %rd19624, %rd19625;
	mad.lo.s64 	%rd19627, %rd10, %rd19597, %rd19626;
	shr.u64 	%rd19628, %rd19627, 32;
	and.b64  	%rd19629, %rd19587, 4294967295;
	add.s64 	%rd19630, %rd19628, %rd19629;
	shr.u64 	%rd19631, %rd19630, 32;
	and.b64  	%rd19632, %rd19590, 4294967295;
	add.s64 	%rd19633, %rd19631, %rd19632;
	shr.u64 	%rd19634, %rd19633, 32;
	and.b64  	%rd19635, %rd19593, 4294967295;
	add.s64 	%rd19636, %rd19634, %rd19635;
	shr.u64 	%rd19637, %rd19636, 32;
	and.b64  	%rd19638, %rd19596, 4294967295;
	add.s64 	%rd19639, %rd19637, %rd19638;
	{ .reg .b32 tmp; mov.b64 {tmp, %r3544}, %rd19639; }
	add.s32 	%r3545, %r3541, %r3544;
	mul.lo.s32 	%r3546, %r9, %r3543;
	cvt.u64.u32 	%rd19640, %r3546;
	and.b64  	%rd19641, %rd19603, 4294967295;
	mad.lo.s64 	%rd19642, %rd3, %rd19640, %rd19641;
	shr.u64 	%rd19643, %rd19642, 32;
	and.b64  	%rd19644, %rd19607, 4294967295;
	add.s64 	%rd19645, %rd19643, %rd19644;
	mad.lo.s64 	%rd19646, %rd4, %rd19640, %rd19645;
	cvt.u32.u64 	%r3547, %rd19646;
	shr.u64 	%rd19647, %rd19646, 32;
	and.b64  	%rd19648, %rd19611, 4294967295;
	add.s64 	%rd19649, %rd19647, %rd19648;
	mad.lo.s64 	%rd19650, %rd5, %rd19640, %rd19649;
	shr.u64 	%rd19651, %rd19650, 32;
	and.b64  	%rd19652, %rd19615, 4294967295;
	add.s64 	%rd19653, %rd19651, %rd19652;
	mad.lo.s64 	%rd19654, %rd6, %rd19640, %rd19653;
	shr.u64 	%rd19655, %rd19654, 32;
	and.b64  	%rd19656, %rd19619, 4294967295;
	add.s64 	%rd19657, %rd19655, %rd19656;
	mad.lo.s64 	%rd19658, %rd7, %rd19640, %rd19657;
	shr.u64 	%rd19659, %rd19658, 32;
	and.b64  	%rd19660, %rd19623, 4294967295;
	add.s64 	%rd19661, %rd19659, %rd19660;
	mad.lo.s64 	%rd19662, %rd8, %rd19640, %rd19661;
	shr.u64 	%rd19663, %rd19662, 32;
	and.b64  	%rd19664, %rd19627, 4294967295;
	add.s64 	%rd19665, %rd19663, %rd19664;
	mad.lo.s64 	%rd19666, %rd9, %rd19640, %rd19665;
	shr.u64 	%rd19667, %rd19666, 32;
	and.b64  	%rd19668, %rd19630, 4294967295;
	add.s64 	%rd19669, %rd19667, %rd19668;
	mad.lo.s64 	%rd19670, %rd10, %rd19640, %rd19669;
	shr.u64 	%rd19671, %rd19670, 32;
	and.b64  	%rd19672, %rd19633, 4294967295;
	add.s64 	%rd19673, %rd19671, %rd19672;
	shr.u64 	%rd19674, %rd19673, 32;
	and.b64  	%rd19675, %rd19636, 4294967295;
	add.s64 	%rd19676, %rd19674, %rd19675;
	shr.u64 	%rd19677, %rd19676, 32;
	and.b64  	%rd19678, %rd19639, 4294967295;
	add.s64 	%rd19679, %rd19677, %rd19678;
	{ .reg .b32 tmp; mov.b64 {tmp, %r3548}, %rd19679; }
	add.s32 	%r3549, %r3545, %r3548;
	mul.lo.s32 	%r3550, %r9, %r3547;
	cvt.u64.u32 	%rd19680, %r3550;
	and.b64  	%rd19681, %rd19646, 4294967295;
	mad.lo.s64 	%rd19682, %rd3, %rd19680, %rd19681;
	shr.u64 	%rd19683, %rd19682, 32;
	and.b64  	%rd19684, %rd19650, 4294967295;
	add.s64 	%rd19685, %rd19683, %rd19684;
	mad.lo.s64 	%rd19686, %rd4, %rd19680, %rd19685;
	cvt.u32.u64 	%r3551, %rd19686;
	shr.u64 	%rd19687, %rd19686, 32;
	and.b64  	%rd19688, %rd19654, 4294967295;
	add.s64 	%rd19689, %rd19687, %rd19688;
	mad.lo.s64 	%rd19690, %rd5, %rd19680, %rd19689;
	shr.u64 	%rd19691, %rd19690, 32;
	and.b64  	%rd19692, %rd19658, 4294967295;
	add.s64 	%rd19693, %rd19691, %rd19692;
	mad.lo.s64 	%rd19694, %rd6, %rd19680, %rd19693;
	shr.u64 	%rd19695, %rd19694, 32;
	and.b64  	%rd19696, %rd19662, 4294967295;
	add.s64 	%rd19697, %rd19695, %rd19696;
	mad.lo.s64 	%rd19698, %rd7, %rd19680, %rd19697;
	shr.u64 	%rd19699, %rd19698, 32;
	and.b64  	%rd19700, %rd19666, 4294967295;
	add.s64 	%rd19701, %rd19699, %rd19700;
	mad.lo.s64 	%rd19702, %rd8, %rd19680, %rd19701;
	shr.u64 	%rd19703, %rd19702, 32;
	and.b64  	%rd19704, %rd19670, 4294967295;
	add.s64 	%rd19705, %rd19703, %rd19704;
	mad.lo.s64 	%rd19706, %rd9, %rd19680, %rd19705;
	shr.u64 	%rd19707, %rd19706, 32;
	and.b64  	%rd19708, %rd19673, 4294967295;
	add.s64 	%rd19709, %rd19707, %rd19708;
	mad.lo.s64 	%rd19710, %rd10, %rd19680, %rd19709;
	shr.u64 	%rd19711, %rd19710, 32;
	and.b64  	%rd19712, %rd19676, 4294967295;
	add.s64 	%rd19713, %rd19711, %rd19712;
	shr.u64 	%rd19714, %rd19713, 32;
	and.b64  	%rd19715, %rd19679, 4294967295;
	add.s64 	%rd19716, %rd19714, %rd19715;
	{ .reg .b32 tmp; mov.b64 {tmp, %r3552}, %rd19716; }
	add.s32 	%r3553, %r3549, %r3552;
	mul.lo.s32 	%r3554, %r9, %r3551;
	cvt.u64.u32 	%rd19717, %r3554;
	and.b64  	%rd19718, %rd19686, 4294967295;
	mad.lo.s64 	%rd19719, %rd3, %rd19717, %rd19718;
	shr.u64 	%rd19720, %rd19719, 32;
	and.b64  	%rd19721, %rd19690, 4294967295;
	add.s64 	%rd19722, %rd19720, %rd19721;
	mad.lo.s64 	%rd19723, %rd4, %rd19717, %rd19722;
	cvt.u32.u64 	%r3555, %rd19723;
	shr.u64 	%rd19724, %rd19723, 32;
	and.b64  	%rd19725, %rd19694, 4294967295;
	add.s64 	%rd19726, %rd19724, %rd19725;
	mad.lo.s64 	%rd19727, %rd5, %rd19717, %rd19726;
	shr.u64 	%rd19728, %rd19727, 32;
	and.b64  	%rd19729, %rd19698, 4294967295;
	add.s64 	%rd19730, %rd19728, %rd19729;
	mad.lo.s64 	%rd19731, %rd6, %rd19717, %rd19730;
	shr.u64 	%rd19732, %rd19731, 32;
	and.b64  	%rd19733, %rd19702, 4294967295;
	add.s64 	%rd19734, %rd19732, %rd19733;
	mad.lo.s64 	%rd19735, %rd7, %rd19717, %rd19734;
	shr.u64 	%rd19736, %rd19735, 32;
	and.b64  	%rd19737, %rd19706, 4294967295;
	add.s64 	%rd19738, %rd19736, %rd19737;
	mad.lo.s64 	%rd19739, %rd8, %rd19717, %rd19738;
	shr.u64 	%rd19740, %rd19739, 32;
	and.b64  	%rd19741, %rd19710, 4294967295;
	add.s64 	%rd19742, %rd19740, %rd19741;
	mad.lo.s64 	%rd19743, %rd9, %rd19717, %rd19742;
	shr.u64 	%rd19744, %rd19743, 32;
	and.b64  	%rd19745, %rd19713, 4294967295;
	add.s64 	%rd19746, %rd19744, %rd19745;
	mad.lo.s64 	%rd19747, %rd10, %rd19717, %rd19746;
	shr.u64 	%rd19748, %rd19747, 32;
	and.b64  	%rd19749, %rd19716, 4294967295;
	add.s64 	%rd19750, %rd19748, %rd19749;
	{ .reg .b32 tmp; mov.b64 {tmp, %r3556}, %rd19750; }
	add.s32 	%r3557, %r3553, %r3556;
	mul.lo.s32 	%r3558, %r9, %r3555;
	cvt.u64.u32 	%rd19751, %r3558;
	and.b64  	%rd19752, %rd19723, 4294967295;
	mad.lo.s64 	%rd19753, %rd3, %rd19751, %rd19752;
	shr.u64 	%rd19754, %rd19753, 32;
	and.b64  	%rd19755, %rd19727, 4294967295;
	add.s64 	%rd19756, %rd19754, %rd19755;
	mad.lo.s64 	%rd49102, %rd4, %rd19751, %rd19756;
	shr.u64 	%rd19757, %rd49102, 32;
	and.b64  	%rd19758, %rd19731, 4294967295;
	add.s64 	%rd19759, %rd19757, %rd19758;
	mad.lo.s64 	%rd49103, %rd5, %rd19751, %rd19759;
	cvt.u32.u64 	%r1312, %rd49103;
	shr.u64 	%rd19760, %rd49103, 32;
	and.b64  	%rd19761, %rd19735, 4294967295;
	add.s64 	%rd19762, %rd19760, %rd19761;
	mad.lo.s64 	%rd49104, %rd6, %rd19751, %rd19762;
	cvt.u32.u64 	%r1313, %rd49104;
	shr.u64 	%rd19763, %rd49104, 32;
	and.b64  	%rd19764, %rd19739, 4294967295;
	add.s64 	%rd19765, %rd19763, %rd19764;
	mad.lo.s64 	%rd49105, %rd7, %rd19751, %rd19765;
	cvt.u32.u64 	%r1314, %rd49105;
	shr.u64 	%rd19766, %rd49105, 32;
	and.b64  	%rd19767, %rd19743, 4294967295;
	add.s64 	%rd19768, %rd19766, %rd19767;
	mad.lo.s64 	%rd49106, %rd8, %rd19751, %rd19768;
	cvt.u32.u64 	%r1315, %rd49106;
	shr.u64 	%rd19769, %rd49106, 32;
	and.b64  	%rd19770, %rd19747, 4294967295;
	add.s64 	%rd19771, %rd19769, %rd19770;
	mad.lo.s64 	%rd49107, %rd9, %rd19751, %rd19771;
	cvt.u32.u64 	%r1316, %rd49107;
	shr.u64 	%rd19772, %rd49107, 32;
	and.b64  	%rd19773, %rd19750, 4294967295;
	add.s64 	%rd19774, %rd19772, %rd19773;
	mad.lo.s64 	%rd49108, %rd10, %rd19751, %rd19774;
	cvt.u32.u64 	%r1317, %rd49108;
	{ .reg .b32 tmp; mov.b64 {tmp, %r3559}, %rd49108; }
	add.s32 	%r6798, %r3557, %r3559;
	setp.gt.u32 	%p719, %r6798, %r3527;
	@%p719 bra 	$L__BB0_1435;
	setp.lt.u32 	%p720, %r6798, %r3527;
	@%p720 bra 	$L__BB0_1436;
	cvt.u32.u64 	%r3561, %rd9;
	setp.lt.u32 	%p721, %r3561, %r1317;
	@%p721 bra 	$L__BB0_1435;
	setp.gt.u32 	%p722, %r3561, %r1317;
	@%p722 bra 	$L__BB0_1436;
	cvt.u32.u64 	%r3563, %rd8;
	setp.lt.u32 	%p723, %r3563, %r1316;
	@%p723 bra 	$L__BB0_1435;
	setp.gt.u32 	%p724, %r3563, %r1316;
	@%p724 bra 	$L__BB0_1436;
	cvt.u32.u64 	%r3565, %rd7;
	setp.lt.u32 	%p725, %r3565, %r1315;
	@%p725 bra 	$L__BB0_1435;
	setp.gt.u32 	%p726, %r3565, %r1315;
	@%p726 bra 	$L__BB0_1436;
	cvt.u32.u64 	%r3567, %rd6;
	setp.lt.u32 	%p727, %r3567, %r1314;
	@%p727 bra 	$L__BB0_1435;
	setp.gt.u32 	%p728, %r3567, %r1314;
	@%p728 bra 	$L__BB0_1436;
	cvt.u32.u64 	%r3569, %rd5;
	setp.lt.u32 	%p729, %r3569, %r1313;
	@%p729 bra 	$L__BB0_1435;
	setp.gt.u32 	%p730, %r3569, %r1313;
	@%p730 bra 	$L__BB0_1436;
	cvt.u32.u64 	%r3571, %rd4;
	setp.lt.u32 	%p731, %r3571, %r1312;
	@%p731 bra 	$L__BB0_1435;
	cvt.u32.u64 	%r3573, %rd3;
	setp.gt.u32 	%p732, %r3571, %r1312;
	cvt.u32.u64 	%r3574, %rd49102;
	setp.gt.u32 	%p733, %r3573, %r3574;
	or.pred  	%p734, %p732, %p733;
	@%p734 bra 	$L__BB0_1436;
$L__BB0_1435:
	and.b64  	%rd19776, %rd49102, 4294967295;
	sub.s64 	%rd49102, %rd19776, %rd3;
	shr.u64 	%rd19777, %rd49102, 63;
	and.b64  	%rd19778, %rd49103, 4294967295;
	add.s64 	%rd19779, %rd19777, %rd4;
	sub.s64 	%rd49103, %rd19778, %rd19779;
	shr.u64 	%rd19780, %rd49103, 63;
	and.b64  	%rd19781, %rd49104, 4294967295;
	add.s64 	%rd19782, %rd19780, %rd5;
	sub.s64 	%rd49104, %rd19781, %rd19782;
	shr.u64 	%rd19783, %rd49104, 63;
	and.b64  	%rd19784, %rd49105, 4294967295;
	add.s64 	%rd19785, %rd19783, %rd6;
	sub.s64 	%rd49105, %rd19784, %rd19785;
	shr.u64 	%rd19786, %rd49105, 63;
	and.b64  	%rd19787, %rd49106, 4294967295;
	add.s64 	%rd19788, %rd19786, %rd7;
	sub.s64 	%rd49106, %rd19787, %rd19788;
	shr.u64 	%rd19789, %rd49106, 63;
	and.b64  	%rd19790, %rd49107, 4294967295;
	add.s64 	%rd19791, %rd19789, %rd8;
	sub.s64 	%rd49107, %rd19790, %rd19791;
	shr.u64 	%rd19792, %rd49107, 63;
	and.b64  	%rd19793, %rd49108, 4294967295;
	add.s64 	%rd19794, %rd19792, %rd9;
	sub.s64 	%rd49108, %rd19793, %rd19794;
	shr.u64 	%rd19795, %rd49108, 63;
	cvt.u32.u64 	%r3576, %rd19795;
	add.s32 	%r3577, %r3527, %r3576;
	sub.s32 	%r6798, %r6798, %r3577;
$L__BB0_1436:
	cvt.u32.u64 	%r3578, %rd10;
	cvt.u64.u32 	%rd2591, %r135;
	and.b64  	%rd2592, %rd49102, 4294967295;
	mul.lo.s64 	%rd19796, %rd2592, %rd2591;
	cvt.u32.u64 	%r3579, %rd19796;
	shr.u64 	%rd19797, %rd19796, 32;
	and.b64  	%rd2593, %rd49103, 4294967295;
	mad.lo.s64 	%rd19798, %rd2593, %rd2591, %rd19797;
	shr.u64 	%rd19799, %rd19798, 32;
	and.b64  	%rd2594, %rd49104, 4294967295;
	mad.lo.s64 	%rd19800, %rd2594, %rd2591, %rd19799;
	shr.u64 	%rd19801, %rd19800, 32;
	and.b64  	%rd2595, %rd49105, 4294967295;
	mad.lo.s64 	%rd19802, %rd2595, %rd2591, %rd19801;
	shr.u64 	%rd19803, %rd19802, 32;
	and.b64  	%rd2596, %rd49106, 4294967295;
	mad.lo.s64 	%rd19804, %rd2596, %rd2591, %rd19803;
	shr.u64 	%rd19805, %rd19804, 32;
	and.b64  	%rd2597, %rd49107, 4294967295;
	mad.lo.s64 	%rd19806, %rd2597, %rd2591, %rd19805;
	shr.u64 	%rd19807, %rd19806, 32;
	and.b64  	%rd2598, %rd49108, 4294967295;
	mad.lo.s64 	%rd19808, %rd2598, %rd2591, %rd19807;
	shr.u64 	%rd19809, %rd19808, 32;
	cvt.u64.u32 	%rd2599, %r6798;
	mul.wide.u32 	%rd19810, %r6798, %r135;
	add.s64 	%rd19811, %rd19809, %rd19810;
	shr.u64 	%rd19812, %rd19811, 32;
	cvt.u64.u32 	%rd2600, %r134;
	and.b64  	%rd19813, %rd19798, 4294967295;
	mad.lo.s64 	%rd19814, %rd2592, %rd2600, %rd19813;
	shr.u64 	%rd19815, %rd19814, 32;
	and.b64  	%rd19816, %rd19800, 4294967295;
	add.s64 	%rd19817, %rd19815, %rd19816;
	mad.lo.s64 	%rd19818, %rd2593, %rd2600, %rd19817;
	shr.u64 	%rd19819, %rd19818, 32;
	and.b64  	%rd19820, %rd19802, 4294967295;
	add.s64 	%rd19821, %rd19819, %rd19820;
	mad.lo.s64 	%rd19822, %rd2594, %rd2600, %rd19821;
	shr.u64 	%rd19823, %rd19822, 32;
	and.b64  	%rd19824, %rd19804, 4294967295;
	add.s64 	%rd19825, %rd19823, %rd19824;
	mad.lo.s64 	%rd19826, %rd2595, %rd2600, %rd19825;
	shr.u64 	%rd19827, %rd19826, 32;
	and.b64  	%rd19828, %rd19806, 4294967295;
	add.s64 	%rd19829, %rd19827, %rd19828;
	mad.lo.s64 	%rd19830, %rd2596, %rd2600, %rd19829;
	shr.u64 	%rd19831, %rd19830, 32;
	and.b64  	%rd19832, %rd19808, 4294967295;
	add.s64 	%rd19833, %rd19831, %rd19832;
	mad.lo.s64 	%rd19834, %rd2597, %rd2600, %rd19833;
	shr.u64 	%rd19835, %rd19834, 32;
	and.b64  	%rd19836, %rd19811, 4294967295;
	add.s64 	%rd19837, %rd19835, %rd19836;
	mad.lo.s64 	%rd19838, %rd2598, %rd2600, %rd19837;
	shr.u64 	%rd19839, %rd19838, 32;
	mul.wide.u32 	%rd19840, %r6798, %r134;
	add.s64 	%rd19841, %rd19839, %rd19812;
	add.s64 	%rd19842, %rd19841, %rd19840;
	shr.u64 	%rd19843, %rd19842, 32;
	cvt.u64.u32 	%rd2601, %r133;
	and.b64  	%rd19844, %rd19818, 4294967295;
	mad.lo.s64 	%rd19845, %rd2592, %rd2601, %rd19844;
	shr.u64 	%rd19846, %rd19845, 32;
	and.b64  	%rd19847, %rd19822, 4294967295;
	add.s64 	%rd19848, %rd19846, %rd19847;
	mad.lo.s64 	%rd19849, %rd2593, %rd2601, %rd19848;
	shr.u64 	%rd19850, %rd19849, 32;
	and.b64  	%rd19851, %rd19826, 4294967295;
	add.s64 	%rd19852, %rd19850, %rd19851;
	mad.lo.s64 	%rd19853, %rd2594, %rd2601, %rd19852;
	shr.u64 	%rd19854, %rd19853, 32;
	and.b64  	%rd19855, %rd19830, 4294967295;
	add.s64 	%rd19856, %rd19854, %rd19855;
	mad.lo.s64 	%rd19857, %rd2595, %rd2601, %rd19856;
	shr.u64 	%rd19858, %rd19857, 32;
	and.b64  	%rd19859, %rd19834, 4294967295;
	add.s64 	%rd19860, %rd19858, %rd19859;
	mad.lo.s64 	%rd19861, %rd2596, %rd2601, %rd19860;
	shr.u64 	%rd19862, %rd19861, 32;
	and.b64  	%rd19863, %rd19838, 4294967295;
	add.s64 	%rd19864, %rd19862, %rd19863;
	mad.lo.s64 	%rd19865, %rd2597, %rd2601, %rd19864;
	shr.u64 	%rd19866, %rd19865, 32;
	and.b64  	%rd19867, %rd19842, 4294967295;
	add.s64 	%rd19868, %rd19866, %rd19867;
	mad.lo.s64 	%rd19869, %rd2598, %rd2601, %rd19868;
	shr.u64 	%rd19870, %rd19869, 32;
	mul.wide.u32 	%rd19871, %r6798, %r133;
	add.s64 	%rd19872, %rd19870, %rd19843;
	add.s64 	%rd19873, %rd19872, %rd19871;
	shr.u64 	%rd19874, %rd19873, 32;
	cvt.u64.u32 	%rd2602, %r132;
	and.b64  	%rd19875, %rd19849, 4294967295;
	mad.lo.s64 	%rd19876, %rd2592, %rd2602, %rd19875;
	shr.u64 	%rd19877, %rd19876, 32;
	and.b64  	%rd19878, %rd19853, 4294967295;
	add.s64 	%rd19879, %rd19877, %rd19878;
	mad.lo.s64 	%rd19880, %rd2593, %rd2602, %rd19879;
	shr.u64 	%rd19881, %rd19880, 32;
	and.b64  	%rd19882, %rd19857, 4294967295;
	add.s64 	%rd19883, %rd19881, %rd19882;
	mad.lo.s64 	%rd19884, %rd2594, %rd2602, %rd19883;
	shr.u64 	%rd19885, %rd19884, 32;
	and.b64  	%rd19886, %rd19861, 4294967295;
	add.s64 	%rd19887, %rd19885, %rd19886;
	mad.lo.s64 	%rd19888, %rd2595, %rd2602, %rd19887;
	shr.u64 	%rd19889, %rd19888, 32;
	and.b64  	%rd19890, %rd19865, 4294967295;
	add.s64 	%rd19891, %rd19889, %rd19890;
	mad.lo.s64 	%rd19892, %rd2596, %rd2602, %rd19891;
	shr.u64 	%rd19893, %rd19892, 32;
	and.b64  	%rd19894, %rd19869, 4294967295;
	add.s64 	%rd19895, %rd19893, %rd19894;
	mad.lo.s64 	%rd19896, %rd2597, %rd2602, %rd19895;
	shr.u64 	%rd19897, %rd19896, 32;
	and.b64  	%rd19898, %rd19873, 4294967295;
	add.s64 	%rd19899, %rd19897, %rd19898;
	mad.lo.s64 	%rd19900, %rd2598, %rd2602, %rd19899;
	shr.u64 	%rd19901, %rd19900, 32;
	mul.wide.u32 	%rd19902, %r6798, %r132;
	add.s64 	%rd19903, %rd19901, %rd19874;
	add.s64 	%rd19904, %rd19903, %rd19902;
	shr.u64 	%rd19905, %rd19904, 32;
	cvt.u64.u32 	%rd2603, %r131;
	and.b64  	%rd19906, %rd19880, 4294967295;
	mad.lo.s64 	%rd19907, %rd2592, %rd2603, %rd19906;
	shr.u64 	%rd19908, %rd19907, 32;
	and.b64  	%rd19909, %rd19884, 4294967295;
	add.s64 	%rd19910, %rd19908, %rd19909;
	mad.lo.s64 	%rd19911, %rd2593, %rd2603, %rd19910;
	shr.u64 	%rd19912, %rd19911, 32;
	and.b64  	%rd19913, %rd19888, 4294967295;
	add.s64 	%rd19914, %rd19912, %rd19913;
	mad.lo.s64 	%rd19915, %rd2594, %rd2603, %rd19914;
	shr.u64 	%rd19916, %rd19915, 32;
	and.b64  	%rd19917, %rd19892, 4294967295;
	add.s64 	%rd19918, %rd19916, %rd19917;
	mad.lo.s64 	%rd19919, %rd2595, %rd2603, %rd19918;
	shr.u64 	%rd19920, %rd19919, 32;
	and.b64  	%rd19921, %rd19896, 4294967295;
	add.s64 	%rd19922, %rd19920, %rd19921;
	mad.lo.s64 	%rd19923, %rd2596, %rd2603, %rd19922;
	shr.u64 	%rd19924, %rd19923, 32;
	and.b64  	%rd19925, %rd19900, 4294967295;
	add.s64 	%rd19926, %rd19924, %rd19925;
	mad.lo.s64 	%rd19927, %rd2597, %rd2603, %rd19926;
	shr.u64 	%rd19928, %rd19927, 32;
	and.b64  	%rd19929, %rd19904, 4294967295;
	add.s64 	%rd19930, %rd19928, %rd19929;
	mad.lo.s64 	%rd19931, %rd2598, %rd2603, %rd19930;
	shr.u64 	%rd19932, %rd19931, 32;
	mul.wide.u32 	%rd19933, %r6798, %r131;
	add.s64 	%rd19934, %rd19932, %rd19905;
	add.s64 	%rd19935, %rd19934, %rd19933;
	shr.u64 	%rd19936, %rd19935, 32;
	cvt.u64.u32 	%rd2604, %r130;
	and.b64  	%rd19937, %rd19911, 4294967295;
	mad.lo.s64 	%rd19938, %rd2592, %rd2604, %rd19937;
	shr.u64 	%rd19939, %rd19938, 32;
	and.b64  	%rd19940, %rd19915, 4294967295;
	add.s64 	%rd19941, %rd19939, %rd19940;
	mad.lo.s64 	%rd19942, %rd2593, %rd2604, %rd19941;
	shr.u64 	%rd19943, %rd19942, 32;
	and.b64  	%rd19944, %rd19919, 4294967295;
	add.s64 	%rd19945, %rd19943, %rd19944;
	mad.lo.s64 	%rd19946, %rd2594, %rd2604, %rd19945;
	shr.u64 	%rd19947, %rd19946, 32;
	and.b64  	%rd19948, %rd19923, 4294967295;
	add.s64 	%rd19949, %rd19947, %rd19948;
	mad.lo.s64 	%rd19950, %rd2595, %rd2604, %rd19949;
	shr.u64 	%rd19951, %rd19950, 32;
	and.b64  	%rd19952, %rd19927, 4294967295;
	add.s64 	%rd19953, %rd19951, %rd19952;
	mad.lo.s64 	%rd19954, %rd2596, %rd2604, %rd19953;
	shr.u64 	%rd19955, %rd19954, 32;
	and.b64  	%rd19956, %rd19931, 4294967295;
	add.s64 	%rd19957, %rd19955, %rd19956;
	mad.lo.s64 	%rd19958, %rd2597, %rd2604, %rd19957;
	shr.u64 	%rd19959, %rd19958, 32;
	and.b64  	%rd19960, %rd19935, 4294967295;
	add.s64 	%rd19961, %rd19959, %rd19960;
	mad.lo.s64 	%rd19962, %rd2598, %rd2604, %rd19961;
	shr.u64 	%rd19963, %rd19962, 32;
	mul.wide.u32 	%rd19964, %r6798, %r130;
	add.s64 	%rd19965, %rd19963, %rd19936;
	add.s64 	%rd19966, %rd19965, %rd19964;
	shr.u64 	%rd19967, %rd19966, 32;
	cvt.u64.u32 	%rd2605, %r129;
	and.b64  	%rd19968, %rd19942, 4294967295;
	mad.lo.s64 	%rd19969, %rd2592, %rd2605, %rd19968;
	shr.u64 	%rd19970, %rd19969, 32;
	and.b64  	%rd19971, %rd19946, 4294967295;
	add.s64 	%rd19972, %rd19970, %rd19971;
	mad.lo.s64 	%rd19973, %rd2593, %rd2605, %rd19972;
	shr.u64 	%rd19974, %rd19973, 32;
	and.b64  	%rd19975, %rd19950, 4294967295;
	add.s64 	%rd19976, %rd19974, %rd19975;
	mad.lo.s64 	%rd19977, %rd2594, %rd2605, %rd19976;
	shr.u64 	%rd19978, %rd19977, 32;
	and.b64  	%rd19979, %rd19954, 4294967295;
	add.s64 	%rd19980, %rd19978, %rd19979;
	mad.lo.s64 	%rd19981, %rd2595, %rd2605, %rd19980;
	shr.u64 	%rd19982, %rd19981, 32;
	and.b64  	%rd19983, %rd19958, 4294967295;
	add.s64 	%rd19984, %rd19982, %rd19983;
	mad.lo.s64 	%rd19985, %rd2596, %rd2605, %rd19984;
	shr.u64 	%rd19986, %rd19985, 32;
	and.b64  	%rd19987, %rd19962, 4294967295;
	add.s64 	%rd19988, %rd19986, %rd19987;
	mad.lo.s64 	%rd19989, %rd2597, %rd2605, %rd19988;
	shr.u64 	%rd19990, %rd19989, 32;
	and.b64  	%rd19991, %rd19966, 4294967295;
	add.s64 	%rd19992, %rd19990, %rd19991;
	mad.lo.s64 	%rd19993, %rd2598, %rd2605, %rd19992;
	shr.u64 	%rd19994, %rd19993, 32;
	mul.wide.u32 	%rd19995, %r6798, %r129;
	add.s64 	%rd19996, %rd19994, %rd19967;
	add.s64 	%rd19997, %rd19996, %rd19995;
	shr.u64 	%rd19998, %rd19997, 32;
	cvt.u64.u32 	%rd2606, %r128;
	and.b64  	%rd19999, %rd19973, 4294967295;
	mad.lo.s64 	%rd20000, %rd2592, %rd2606, %rd19999;
	shr.u64 	%rd20001, %rd20000, 32;
	and.b64  	%rd20002, %rd19977, 4294967295;
	add.s64 	%rd20003, %rd20001, %rd20002;
	mad.lo.s64 	%rd20004, %rd2593, %rd2606, %rd20003;
	shr.u64 	%rd20005, %rd20004, 32;
	and.b64  	%rd20006, %rd19981, 4294967295;
	add.s64 	%rd20007, %rd20005, %rd20006;
	mad.lo.s64 	%rd20008, %rd2594, %rd2606, %rd20007;
	shr.u64 	%rd20009, %rd20008, 32;
	and.b64  	%rd20010, %rd19985, 4294967295;
	add.s64 	%rd20011, %rd20009, %rd20010;
	mad.lo.s64 	%rd20012, %rd2595, %rd2606, %rd20011;
	shr.u64 	%rd20013, %rd20012, 32;
	and.b64  	%rd20014, %rd19989, 4294967295;
	add.s64 	%rd20015, %rd20013, %rd20014;
	mad.lo.s64 	%rd20016, %rd2596, %rd2606, %rd20015;
	shr.u64 	%rd20017, %rd20016, 32;
	and.b64  	%rd20018, %rd19993, 4294967295;
	add.s64 	%rd20019, %rd20017, %rd20018;
	mad.lo.s64 	%rd20020, %rd2597, %rd2606, %rd20019;
	shr.u64 	%rd20021, %rd20020, 32;
	and.b64  	%rd20022, %rd19997, 4294967295;
	add.s64 	%rd20023, %rd20021, %rd20022;
	mad.lo.s64 	%rd20024, %rd2598, %rd2606, %rd20023;
	shr.u64 	%rd20025, %rd20024, 32;
	mul.wide.u32 	%rd20026, %r6798, %r128;
	add.s64 	%rd20027, %rd20025, %rd19998;
	add.s64 	%rd20028, %rd20027, %rd20026;
	{ .reg .b32 tmp; mov.b64 {tmp, %r3580}, %rd20028; }
	mul.lo.s32 	%r3581, %r9, %r3579;
	cvt.u64.u32 	%rd20029, %r3581;
	and.b64  	%rd20030, %rd19796, 4294967295;
	mad.lo.s64 	%rd20031, %rd3, %rd20029, %rd20030;
	shr.u64 	%rd20032, %rd20031, 32;
	and.b64  	%rd20033, %rd19814, 4294967295;
	add.s64 	%rd20034, %rd20032, %rd20033;
	mad.lo.s64 	%rd20035, %rd4, %rd20029, %rd20034;
	cvt.u32.u64 	%r3582, %rd20035;
	shr.u64 	%rd20036, %rd20035, 32;
	and.b64  	%rd20037, %rd19845, 4294967295;
	add.s64 	%rd20038, %rd20036, %rd20037;
	mad.lo.s64 	%rd20039, %rd5, %rd20029, %rd20038;
	shr.u64 	%rd20040, %rd20039, 32;
	and.b64  	%rd20041, %rd19876, 4294967295;
	add.s64 	%rd20042, %rd20040, %rd20041;
	mad.lo.s64 	%rd20043, %rd6, %rd20029, %rd20042;
	shr.u64 	%rd20044, %rd20043, 32;
	and.b64  	%rd20045, %rd19907, 4294967295;
	add.s64 	%rd20046, %rd20044, %rd20045;
	mad.lo.s64 	%rd20047, %rd7, %rd20029, %rd20046;
	shr.u64 	%rd20048, %rd20047, 32;
	and.b64  	%rd20049, %rd19938, 4294967295;
	add.s64 	%rd20050, %rd20048, %rd20049;
	mad.lo.s64 	%rd20051, %rd8, %rd20029, %rd20050;
	shr.u64 	%rd20052, %rd20051, 32;
	and.b64  	%rd20053, %rd19969, 4294967295;
	add.s64 	%rd20054, %rd20052, %rd20053;
	mad.lo.s64 	%rd20055, %rd9, %rd20029, %rd20054;
	shr.u64 	%rd20056, %rd20055, 32;
	and.b64  	%rd20057, %rd20000, 4294967295;
	add.s64 	%rd20058, %rd20056, %rd20057;
	mad.lo.s64 	%rd20059, %rd10, %rd20029, %rd20058;
	shr.u64 	%rd20060, %rd20059, 32;
	and.b64  	%rd20061, %rd20004, 4294967295;
	add.s64 	%rd20062, %rd20060, %rd20061;
	shr.u64 	%rd20063, %rd20062, 32;
	and.b64  	%rd20064, %rd20008, 4294967295;
	add.s64 	%rd20065, %rd20063, %rd20064;
	shr.u64 	%rd20066, %rd20065, 32;
	and.b64  	%rd20067, %rd20012, 4294967295;
	add.s64 	%rd20068, %rd20066, %rd20067;
	shr.u64 	%rd20069, %rd20068, 32;
	and.b64  	%rd20070, %rd20016, 4294967295;
	add.s64 	%rd20071, %rd20069, %rd20070;
	shr.u64 	%rd20072, %rd20071, 32;
	and.b64  	%rd20073, %rd20020, 4294967295;
	add.s64 	%rd20074, %rd20072, %rd20073;
	shr.u64 	%rd20075, %rd20074, 32;
	and.b64  	%rd20076, %rd20024, 4294967295;
	add.s64 	%rd20077, %rd20075, %rd20076;
	shr.u64 	%rd20078, %rd20077, 32;
	and.b64  	%rd20079, %rd20028, 4294967295;
	add.s64 	%rd20080, %rd20078, %rd20079;
	{ .reg .b32 tmp; mov.b64 {tmp, %r3583}, %rd20080; }
	add.s32 	%r3584, %r3580, %r3583;
	mul.lo.s32 	%r3585, %r9, %r3582;
	cvt.u64.u32 	%rd20081, %r3585;
	and.b64  	%rd20082, %rd20035, 4294967295;
	mad.lo.s64 	%rd20083, %rd3, %rd20081, %rd20082;
	shr.u64 	%rd20084, %rd20083, 32;
	and.b64  	%rd20085, %rd20039, 4294967295;
	add.s64 	%rd20086, %rd20084, %rd20085;
	mad.lo.s64 	%rd20087, %rd4, %rd20081, %rd20086;
	cvt.u32.u64 	%r3586, %rd20087;
	shr.u64 	%rd20088, %rd20087, 32;
	and.b64  	%rd20089, %rd20043, 4294967295;
	add.s64 	%rd20090, %rd20088, %rd20089;
	mad.lo.s64 	%rd20091, %rd5, %rd20081, %rd20090;
	shr.u64 	%rd20092, %rd20091, 32;
	and.b64  	%rd20093, %rd20047, 4294967295;
	add.s64 	%rd20094, %rd20092, %rd20093;
	mad.lo.s64 	%rd20095, %rd6, %rd20081, %rd20094;
	shr.u64 	%rd20096, %rd20095, 32;
	and.b64  	%rd20097, %rd20051, 4294967295;
	add.s64 	%rd20098, %rd20096, %rd20097;
	mad.lo.s64 	%rd20099, %rd7, %rd20081, %rd20098;
	shr.u64 	%rd20100, %rd20099, 32;
	and.b64  	%rd20101, %rd20055, 4294967295;
	add.s64 	%rd20102, %rd20100, %rd20101;
	mad.lo.s64 	%rd20103, %rd8, %rd20081, %rd20102;
	shr.u64 	%rd20104, %rd20103, 32;
	and.b64  	%rd20105, %rd20059, 4294967295;
	add.s64 	%rd20106, %rd20104, %rd20105;
	mad.lo.s64 	%rd20107, %rd9, %rd20081, %rd20106;
	shr.u64 	%rd20108, %rd20107, 32;
	and.b64  	%rd20109, %rd20062, 4294967295;
	add.s64 	%rd20110, %rd20108, %rd20109;
	mad.lo.s64 	%rd20111, %rd10, %rd20081, %rd20110;
	shr.u64 	%rd20112, %rd20111, 32;
	and.b64  	%rd20113, %rd20065, 4294967295;
	add.s64 	%rd20114, %rd20112, %rd20113;
	shr.u64 	%rd20115, %rd20114, 32;
	and.b64  	%rd20116, %rd20068, 4294967295;
	add.s64 	%rd20117, %rd20115, %rd20116;
	shr.u64 	%rd20118, %rd20117, 32;
	and.b64  	%rd20119, %rd20071, 4294967295;
	add.s64 	%rd20120, %rd20118, %rd20119;
	shr.u64 	%rd20121, %rd20120, 32;
	and.b64  	%rd20122, %rd20074, 4294967295;
	add.s64 	%rd20123, %rd20121, %rd20122;
	shr.u64 	%rd20124, %rd20123, 32;
	and.b64  	%rd20125, %rd20077, 4294967295;
	add.s64 	%rd20126, %rd20124, %rd20125;
	shr.u64 	%rd20127, %rd20126, 32;
	and.b64  	%rd20128, %rd20080, 4294967295;
	add.s64 	%rd20129, %rd20127, %rd20128;
	{ .reg .b32 tmp; mov.b64 {tmp, %r3587}, %rd20129; }
	add.s32 	%r3588, %r3584, %r3587;
	mul.lo.s32 	%r3589, %r9, %r3586;
	cvt.u64.u32 	%rd20130, %r3589;
	and.b64  	%rd20131, %rd20087, 4294967295;
	mad.lo.s64 	%rd20132, %rd3, %rd20130, %rd20131;
	shr.u64 	%rd20133, %rd20132, 32;
	and.b64  	%rd20134, %rd20091, 4294967295;
	add.s64 	%rd20135, %rd20133, %rd20134;
	mad.lo.s64 	%rd20136, %rd4, %rd20130, %rd20135;
	cvt.u32.u64 	%r3590, %rd20136;
	shr.u64 	%rd20137, %rd20136, 32;
	and.b64  	%rd20138, %rd20095, 4294967295;
	add.s64 	%rd20139, %rd20137, %rd20138;
	mad.lo.s64 	%rd20140, %rd5, %rd20130, %rd20139;
	shr.u64 	%rd20141, %rd20140, 32;
	and.b64  	%rd20142, %rd20099, 4294967295;
	add.s64 	%rd20143, %rd20141, %rd20142;
	mad.lo.s64 	%rd20144, %rd6, %rd20130, %rd20143;
	shr.u64 	%rd20145, %rd20144, 32;
	and.b64  	%rd20146, %rd20103, 4294967295;
	add.s64 	%rd20147, %rd20145, %rd20146;
	mad.lo.s64 	%rd20148, %rd7, %rd20130, %rd20147;
	shr.u64 	%rd20149, %rd20148, 32;
	and.b64  	%rd20150, %rd20107, 4294967295;
	add.s64 	%rd20151, %rd20149, %rd20150;
	mad.lo.s64 	%rd20152, %rd8, %rd20130, %rd20151;
	shr.u64 	%rd20153, %rd20152, 32;
	and.b64  	%rd20154, %rd20111, 4294967295;
	add.s64 	%rd20155, %rd20153, %rd20154;
	mad.lo.s64 	%rd20156, %rd9, %rd20130, %rd20155;
	shr.u64 	%rd20157, %rd20156, 32;
	and.b64  	%rd20158, %rd20114, 4294967295;
	add.s64 	%rd20159, %rd20157, %rd20158;
	mad.lo.s64 	%rd20160, %rd10, %rd20130, %rd20159;
	shr.u64 	%rd20161, %rd20160, 32;
	and.b64  	%rd20162, %rd20117, 4294967295;
	add.s64 	%rd20163, %rd20161, %rd20162;
	shr.u64 	%rd20164, %rd20163, 32;
	and.b64  	%rd20165, %rd20120, 4294967295;
	add.s64 	%rd20166, %rd20164, %rd20165;
	shr.u64 	%rd20167, %rd20166, 32;
	and.b64  	%rd20168, %rd20123, 4294967295;
	add.s64 	%rd20169, %rd20167, %rd20168;
	shr.u64 	%rd20170, %rd20169, 32;
	and.b64  	%rd20171, %rd20126, 4294967295;
	add.s64 	%rd20172, %rd20170, %rd20171;
	shr.u64 	%rd20173, %rd20172, 32;
	and.b64  	%rd20174, %rd20129, 4294967295;
	add.s64 	%rd20175, %rd20173, %rd20174;
	{ .reg .b32 tmp; mov.b64 {tmp, %r3591}, %rd20175; }
	add.s32 	%r3592, %r3588, %r3591;
	mul.lo.s32 	%r3593, %r9, %r3590;
	cvt.u64.u32 	%rd20176, %r3593;
	and.b64  	%rd20177, %rd20136, 4294967295;
	mad.lo.s64 	%rd20178, %rd3, %rd20176, %rd20177;
	shr.u64 	%rd20179, %rd20178, 32;
	and.b64  	%rd20180, %rd20140, 4294967295;
	add.s64 	%rd20181, %rd20179, %rd20180;
	mad.lo.s64 	%rd20182, %rd4, %rd20176, %rd20181;
	cvt.u32.u64 	%r3594, %rd20182;
	shr.u64 	%rd20183, %rd20182, 32;
	and.b64  	%rd20184, %rd20144, 4294967295;
	add.s64 	%rd20185, %rd20183, %rd20184;
	mad.lo.s64 	%rd20186, %rd5, %rd20176, %rd20185;
	shr.u64 	%rd20187, %rd20186, 32;
	and.b64  	%rd20188, %rd20148, 4294967295;
	add.s64 	%rd20189, %rd20187, %rd20188;
	mad.lo.s64 	%rd20190, %rd6, %rd20176, %rd20189;
	shr.u64 	%rd20191, %rd20190, 32;
	and.b64  	%rd20192, %rd20152, 4294967295;
	add.s64 	%rd20193, %rd20191, %rd20192;
	mad.lo.s64 	%rd20194, %rd7, %rd20176, %rd20193;
	shr.u64 	%rd20195, %rd20194, 32;
	and.b64  	%rd20196, %rd20156, 4294967295;
	add.s64 	%rd20197, %rd20195, %rd20196;
	mad.lo.s64 	%rd20198, %rd8, %rd20176, %rd20197;
	shr.u64 	%rd20199, %rd20198, 32;
	and.b64  	%rd20200, %rd20160, 4294967295;
	add.s64 	%rd20201, %rd20199, %rd20200;
	mad.lo.s64 	%rd20202, %rd9, %rd20176, %rd20201;
	shr.u64 	%rd20203, %rd20202, 32;
	and.b64  	%rd20204, %rd20163, 4294967295;
	add.s64 	%rd20205, %rd20203, %rd20204;
	mad.lo.s64 	%rd20206, %rd10, %rd20176, %rd20205;
	shr.u64 	%rd20207, %rd20206, 32;
	and.b64  	%rd20208, %rd20166, 4294967295;
	add.s64 	%rd20209, %rd20207, %rd20208;
	shr.u64 	%rd20210, %rd20209, 32;
	and.b64  	%rd20211, %rd20169, 4294967295;
	add.s64 	%rd20212, %rd20210, %rd20211;
	shr.u64 	%rd20213, %rd20212, 32;
	and.b64  	%rd20214, %rd20172, 4294967295;
	add.s64 	%rd20215, %rd20213, %rd20214;
	shr.u64 	%rd20216, %rd20215, 32;
	and.b64  	%rd20217, %rd20175, 4294967295;
	add.s64 	%rd20218, %rd20216, %rd20217;
	{ .reg .b32 tmp; mov.b64 {tmp, %r3595}, %rd20218; }
	add.s32 	%r3596, %r3592, %r3595;
	mul.lo.s32 	%r3597, %r9, %r3594;
	cvt.u64.u32 	%rd20219, %r3597;
	and.b64  	%rd20220, %rd20182, 4294967295;
	mad.lo.s64 	%rd20221, %rd3, %rd20219, %rd20220;
	shr.u64 	%rd20222, %rd20221, 32;
	and.b64  	%rd20223, %rd20186, 4294967295;
	add.s64 	%rd20224, %rd20222, %rd20223;
	mad.lo.s64 	%rd20225, %rd4, %rd20219, %rd20224;
	cvt.u32.u64 	%r3598, %rd20225;
	shr.u64 	%rd20226, %rd20225, 32;
	and.b64  	%rd20227, %rd20190, 4294967295;
	add.s64 	%rd20228, %rd20226, %rd20227;
	mad.lo.s64 	%rd20229, %rd5, %rd20219, %rd20228;
	shr.u64 	%rd20230, %rd20229, 32;
	and.b64  	%rd20231, %rd20194, 4294967295;
	add.s64 	%rd20232, %rd20230, %rd20231;
	mad.lo.s64 	%rd20233, %rd6, %rd20219, %rd20232;
	shr.u64 	%rd20234, %rd20233, 32;
	and.b64  	%rd20235, %rd20198, 4294967295;
	add.s64 	%rd20236, %rd20234, %rd20235;
	mad.lo.s64 	%rd20237, %rd7, %rd20219, %rd20236;
	shr.u64 	%rd20238, %rd20237, 32;
	and.b64  	%rd20239, %rd20202, 4294967295;
	add.s64 	%rd20240, %rd20238, %rd20239;
	mad.lo.s64 	%rd20241, %rd8, %rd20219, %rd20240;
	shr.u64 	%rd20242, %rd20241, 32;
	and.b64  	%rd20243, %rd20206, 4294967295;
	add.s64 	%rd20244, %rd20242, %rd20243;
	mad.lo.s64 	%rd20245, %rd9, %rd20219, %rd20244;
	shr.u64 	%rd20246, %rd20245, 32;
	and.b64  	%rd20247, %rd20209, 4294967295;
	add.s64 	%rd20248, %rd20246, %rd20247;
	mad.lo.s64 	%rd20249, %rd10, %rd20219, %rd20248;
	shr.u64 	%rd20250, %rd20249, 32;
	and.b64  	%rd20251, %rd20212, 4294967295;
	add.s64 	%rd20252, %rd20250, %rd20251;
	shr.u64 	%rd20253, %rd20252, 32;
	and.b64  	%rd20254, %rd20215, 4294967295;
	add.s64 	%rd20255, %rd20253, %rd20254;
	shr.u64 	%rd20256, %rd20255, 32;
	and.b64  	%rd20257, %rd20218, 4294967295;
	add.s64 	%rd20258, %rd20256, %rd20257;
	{ .reg .b32 tmp; mov.b64 {tmp, %r3599}, %rd20258; }
	add.s32 	%r3600, %r3596, %r3599;
	mul.lo.s32 	%r3601, %r9, %r3598;
	cvt.u64.u32 	%rd20259, %r3601;
	and.b64  	%rd20260, %rd20225, 4294967295;
	mad.lo.s64 	%rd20261, %rd3, %rd20259, %rd20260;
	shr.u64 	%rd20262, %rd20261, 32;
	and.b64  	%rd20263, %rd20229, 4294967295;
	add.s64 	%rd20264, %rd20262, %rd20263;
	mad.lo.s64 	%rd20265, %rd4, %rd20259, %rd20264;
	cvt.u32.u64 	%r3602, %rd20265;
	shr.u64 	%rd20266, %rd20265, 32;
	and.b64  	%rd20267, %rd20233, 4294967295;
	add.s64 	%rd20268, %rd20266, %rd20267;
	mad.lo.s64 	%rd20269, %rd5, %rd20259, %rd20268;
	shr.u64 	%rd20270, %rd20269, 32;
	and.b64  	%rd20271, %rd20237, 4294967295;
	add.s64 	%rd20272, %rd20270, %rd20271;
	mad.lo.s64 	%rd20273, %rd6, %rd20259, %rd20272;
	shr.u64 	%rd20274, %rd20273, 32;
	and.b64  	%rd20275, %rd20241, 4294967295;
	add.s64 	%rd20276, %rd20274, %rd20275;
	mad.lo.s64 	%rd20277, %rd7, %rd20259, %rd20276;
	shr.u64 	%rd20278, %rd20277, 32;
	and.b64  	%rd20279, %rd20245, 4294967295;
	add.s64 	%rd20280, %rd20278, %rd20279;
	mad.lo.s64 	%rd20281, %rd8, %rd20259, %rd20280;
	shr.u64 	%rd20282, %rd20281, 32;
	and.b64  	%rd20283, %rd20249, 4294967295;
	add.s64 	%rd20284, %rd20282, %rd20283;
	mad.lo.s64 	%rd20285, %rd9, %rd20259, %rd20284;
	shr.u64 	%rd20286, %rd20285, 32;
	and.b64  	%rd20287, %rd20252, 4294967295;
	add.s64 	%rd20288, %rd20286, %rd20287;
	mad.lo.s64 	%rd20289, %rd10, %rd20259, %rd20288;
	shr.u64 	%rd20290, %rd20289, 32;
	and.b64  	%rd20291, %rd20255, 4294967295;
	add.s64 	%rd20292, %rd20290, %rd20291;
	shr.u64 	%rd20293, %rd20292, 32;
	and.b64  	%rd20294, %rd20258, 4294967295;
	add.s64 	%rd20295, %rd20293, %rd20294;
	{ .reg .b32 tmp; mov.b64 {tmp, %r3603}, %rd20295; }
	add.s32 	%r3604, %r3600, %r3603;
	mul.lo.s32 	%r3605, %r9, %r3602;
	cvt.u64.u32 	%rd20296, %r3605;
	and.b64  	%rd20297, %rd20265, 4294967295;
	mad.lo.s64 	%rd20298, %rd3, %rd20296, %rd20297;
	shr.u64 	%rd20299, %rd20298, 32;
	and.b64  	%rd20300, %rd20269, 4294967295;
	add.s64 	%rd20301, %rd20299, %rd20300;
	mad.lo.s64 	%rd20302, %rd4, %rd20296, %rd20301;
	cvt.u32.u64 	%r3606, %rd20302;
	shr.u64 	%rd20303, %rd20302, 32;
	and.b64  	%rd20304, %rd20273, 4294967295;
	add.s64 	%rd20305, %rd20303, %rd20304;
	mad.lo.s64 	%rd20306, %rd5, %rd20296, %rd20305;
	shr.u64 	%rd20307, %rd20306, 32;
	and.b64  	%rd20308, %rd20277, 4294967295;
	add.s64 	%rd20309, %rd20307, %rd20308;
	mad.lo.s64 	%rd20310, %rd6, %rd20296, %rd20309;
	shr.u64 	%rd20311, %rd20310, 32;
	and.b64  	%rd20312, %rd20281, 4294967295;
	add.s64 	%rd20313, %rd20311, %rd20312;
	mad.lo.s64 	%rd20314, %rd7, %rd20296, %rd20313;
	shr.u64 	%rd20315, %rd20314, 32;
	and.b64  	%rd20316, %rd20285, 4294967295;
	add.s64 	%rd20317, %rd20315, %rd20316;
	mad.lo.s64 	%rd20318, %rd8, %rd20296, %rd20317;
	shr.u64 	%rd20319, %rd20318, 32;
	and.b64  	%rd20320, %rd20289, 4294967295;
	add.s64 	%rd20321, %rd20319, %rd20320;
	mad.lo.s64 	%rd20322, %rd9, %rd20296, %rd20321;
	shr.u64 	%rd20323, %rd20322, 32;
	and.b64  	%rd20324, %rd20292, 4294967295;
	add.s64 	%rd20325, %rd20323, %rd20324;
	mad.lo.s64 	%rd20326, %rd10, %rd20296, %rd20325;
	shr.u64 	%rd20327, %rd20326, 32;
	and.b64  	%rd20328, %rd20295, 4294967295;
	add.s64 	%rd20329, %rd20327, %rd20328;
	{ .reg .b32 tmp; mov.b64 {tmp, %r3607}, %rd20329; }
	add.s32 	%r3608, %r3604, %r3607;
	mul.lo.s32 	%r3609, %r9, %r3606;
	cvt.u64.u32 	%rd20330, %r3609;
	and.b64  	%rd20331, %rd20302, 4294967295;
	mad.lo.s64 	%rd20332, %rd3, %rd20330, %rd20331;
	shr.u64 	%rd20333, %rd20332, 32;
	and.b64  	%rd20334, %rd20306, 4294967295;
	add.s64 	%rd20335, %rd20333, %rd20334;
	mad.lo.s64 	%rd2607, %rd4, %rd20330, %rd20335;
	cvt.u32.u64 	%r6799, %rd2607;
	shr.u64 	%rd20336, %rd2607, 32;
	and.b64  	%rd20337, %rd20310, 4294967295;
	add.s64 	%rd20338, %rd20336, %rd20337;
	mad.lo.s64 	%rd49109, %rd5, %rd20330, %rd20338;
	cvt.u32.u64 	%r1322, %rd49109;
	shr.u64 	%rd20339, %rd49109, 32;
	and.b64  	%rd20340, %rd20314, 4294967295;
	add.s64 	%rd20341, %rd20339, %rd20340;
	mad.lo.s64 	%rd49110, %rd6, %rd20330, %rd20341;
	cvt.u32.u64 	%r1323, %rd49110;
	shr.u64 	%rd20342, %rd49110, 32;
	and.b64  	%rd20343, %rd20318, 4294967295;
	add.s64 	%rd20344, %rd20342, %rd20343;
	mad.lo.s64 	%rd49111, %rd7, %rd20330, %rd20344;
	cvt.u32.u64 	%r1324, %rd49111;
	shr.u64 	%rd20345, %rd49111, 32;
	and.b64  	%rd20346, %rd20322, 4294967295;
	add.s64 	%rd20347, %rd20345, %rd20346;
	mad.lo.s64 	%rd49112, %rd8, %rd20330, %rd20347;
	cvt.u32.u64 	%r1325, %rd49112;
	shr.u64 	%rd20348, %rd49112, 32;
	and.b64  	%rd20349, %rd20326, 4294967295;
	add.s64 	%rd20350, %rd20348, %rd20349;
	mad.lo.s64 	%rd49113, %rd9, %rd20330, %rd20350;
	cvt.u32.u64 	%r1326, %rd49113;
	shr.u64 	%rd20351, %rd49113, 32;
	and.b64  	%rd20352, %rd20329, 4294967295;
	add.s64 	%rd20353, %rd20351, %rd20352;
	mad.lo.s64 	%rd49114, %rd10, %rd20330, %rd20353;
	cvt.u32.u64 	%r1327, %rd49114;
	{ .reg .b32 tmp; mov.b64 {tmp, %r3610}, %rd49114; }
	add.s32 	%r6800, %r3608, %r3610;
	setp.gt.u32 	%p735, %r6800, %r3578;
	@%p735 bra 	$L__BB0_1450;
	setp.lt.u32 	%p736, %r6800, %r3578;
	@%p736 bra 	$L__BB0_1451;
	cvt.u32.u64 	%r3612, %rd9;
	setp.lt.u32 	%p737, %r3612, %r1327;
	@%p737 bra 	$L__BB0_1450;
	setp.gt.u32 	%p738, %r3612, %r1327;
	@%p738 bra 	$L__BB0_1451;
	cvt.u32.u64 	%r3614, %rd8;
	setp.lt.u32 	%p739, %r3614, %r1326;
	@%p739 bra 	$L__BB0_1450;
	setp.gt.u32 	%p740, %r3614, %r1326;
	@%p740 bra 	$L__BB0_1451;
	cvt.u32.u64 	%r3616, %rd7;
	setp.lt.u32 	%p741, %r3616, %r1325;
	@%p741 bra 	$L__BB0_1450;
	setp.gt.u32 	%p742, %r3616, %r1325;
	@%p742 bra 	$L__BB0_1451;
	cvt.u32.u64 	%r3618, %rd6;
	setp.lt.u32 	%p743, %r3618, %r1324;
	@%p743 bra 	$L__BB0_1450;
	setp.gt.u32 	%p744, %r3618, %r1324;
	@%p744 bra 	$L__BB0_1451;
	cvt.u32.u64 	%r3620, %rd5;
	setp.lt.u32 	%p745, %r3620, %r1323;
	@%p745 bra 	$L__BB0_1450;
	setp.gt.u32 	%p746, %r3620, %r1323;
	@%p746 bra 	$L__BB0_1451;
	cvt.u32.u64 	%r3622, %rd4;
	setp.lt.u32 	%p747, %r3622, %r1322;
	@%p747 bra 	$L__BB0_1450;
	cvt.u32.u64 	%r3624, %rd3;
	setp.gt.u32 	%p748, %r3622, %r1322;
	setp.gt.u32 	%p749, %r3624, %r6799;
	or.pred  	%p750, %p748, %p749;
	@%p750 bra 	$L__BB0_1451;
$L__BB0_1450:
	and.b64  	%rd20355, %rd2607, 4294967295;
	sub.s64 	%rd20356, %rd20355, %rd3;
	shr.u64 	%rd20357, %rd20356, 63;
	cvt.u32.u64 	%r6799, %rd20356;
	and.b64  	%rd20358, %rd49109, 4294967295;
	add.s64 	%rd20359, %rd20357, %rd4;
	sub.s64 	%rd49109, %rd20358, %rd20359;
	shr.u64 	%rd20360, %rd49109, 63;
	and.b64  	%rd20361, %rd49110, 4294967295;
	add.s64 	%rd20362, %rd20360, %rd5;
	sub.s64 	%rd49110, %rd20361, %rd20362;
	shr.u64 	%rd20363, %rd49110, 63;
	and.b64  	%rd20364, %rd49111, 4294967295;
	add.s64 	%rd20365, %rd20363, %rd6;
	sub.s64 	%rd49111, %rd20364, %rd20365;
	shr.u64 	%rd20366, %rd49111, 63;
	and.b64  	%rd20367, %rd49112, 4294967295;
	add.s64 	%rd20368, %rd20366, %rd7;
	sub.s64 	%rd49112, %rd20367, %rd20368;
	shr.u64 	%rd20369, %rd49112, 63;
	and.b64  	%rd20370, %rd49113, 4294967295;
	add.s64 	%rd20371, %rd20369, %rd8;
	sub.s64 	%rd49113, %rd20370, %rd20371;
	shr.u64 	%rd20372, %rd49113, 63;
	and.b64  	%rd20373, %rd49114, 4294967295;
	add.s64 	%rd20374, %rd20372, %rd9;
	sub.s64 	%rd49114, %rd20373, %rd20374;
	shr.u64 	%rd20375, %rd49114, 63;
	cvt.u32.u64 	%r3626, %rd20375;
	add.s32 	%r3627, %r3578, %r3626;
	sub.s32 	%r6800, %r6800, %r3627;
$L__BB0_1451:
	shl.b32 	%r6801, %r6799, 1;
	shr.u32 	%r3629, %r6799, 31;
	cvt.u64.u32 	%rd20377, %r3629;
	shl.b64 	%rd20378, %rd49109, 1;
	and.b64  	%rd20379, %rd20378, 8589934590;
	or.b64  	%rd49115, %rd20379, %rd20377;
	cvt.u32.u64 	%r1334, %rd49115;
	shr.u64 	%rd20380, %rd20379, 32;
	shl.b64 	%rd20381, %rd49110, 1;
	and.b64  	%rd20382, %rd20381, 8589934590;
	or.b64  	%rd49116, %rd20380, %rd20382;
	cvt.u32.u64 	%r1335, %rd49116;
	shr.u64 	%rd20383, %rd20382, 32;
	shl.b64 	%rd20384, %rd49111, 1;
	and.b64  	%rd20385, %rd20384, 8589934590;
	or.b64  	%rd49117, %rd20383, %rd20385;
	cvt.u32.u64 	%r1336, %rd49117;
	shr.u64 	%rd20386, %rd20385, 32;
	shl.b64 	%rd20387, %rd49112, 1;
	and.b64  	%rd20388, %rd20387, 8589934590;
	or.b64  	%rd49118, %rd20386, %rd20388;
	cvt.u32.u64 	%r1337, %rd49118;
	shr.u64 	%rd20389, %rd20388, 32;
	shl.b64 	%rd20390, %rd49113, 1;
	and.b64  	%rd20391, %rd20390, 8589934590;
	or.b64  	%rd49119, %rd20389, %rd20391;
	cvt.u32.u64 	%r1338, %rd49119;
	shr.u64 	%rd20392, %rd20391, 32;
	shl.b64 	%rd20393, %rd49114, 1;
	and.b64  	%rd20394, %rd20393, 8589934590;
	or.b64  	%rd49120, %rd20392, %rd20394;
	cvt.u32.u64 	%r1339, %rd49120;
	shr.u64 	%rd20395, %rd20394, 32;
	mul.wide.u32 	%rd20396, %r6800, 2;
	add.s64 	%rd49121, %rd20395, %rd20396;
	cvt.u32.u64 	%r1340, %rd49121;
	setp.gt.u64 	%p751, %rd49121, 4294967295;
	setp.lt.u32 	%p752, %r3578, %r1340;
	or.pred  	%p753, %p751, %p752;
	@%p753 bra 	$L__BB0_1465;
	setp.gt.u32 	%p754, %r3578, %r1340;
	@%p754 bra 	$L__BB0_1466;
	cvt.u32.u64 	%r3631, %rd9;
	setp.lt.u32 	%p755, %r3631, %r1339;
	@%p755 bra 	$L__BB0_1465;
	setp.gt.u32 	%p756, %r3631, %r1339;
	@%p756 bra 	$L__BB0_1466;
	cvt.u32.u64 	%r3633, %rd8;
	setp.lt.u32 	%p757, %r3633, %r1338;
	@%p757 bra 	$L__BB0_1465;
	setp.gt.u32 	%p758, %r3633, %r1338;
	@%p758 bra 	$L__BB0_1466;
	cvt.u32.u64 	%r3635, %rd7;
	setp.lt.u32 	%p759, %r3635, %r1337;
	@%p759 bra 	$L__BB0_1465;
	setp.gt.u32 	%p760, %r3635, %r1337;
	@%p760 bra 	$L__BB0_1466;
	cvt.u32.u64 	%r3637, %rd6;
	setp.lt.u32 	%p761, %r3637, %r1336;
	@%p761 bra 	$L__BB0_1465;
	setp.gt.u32 	%p762, %r3637, %r1336;
	@%p762 bra 	$L__BB0_1466;
	cvt.u32.u64 	%r3639, %rd5;
	setp.lt.u32 	%p763, %r3639, %r1335;
	@%p763 bra 	$L__BB0_1465;
	setp.gt.u32 	%p764, %r3639, %r1335;
	@%p764 bra 	$L__BB0_1466;
	cvt.u32.u64 	%r3641, %rd4;
	setp.lt.u32 	%p765, %r3641, %r1334;
	@%p765 bra 	$L__BB0_1465;
	cvt.u32.u64 	%r3643, %rd3;
	setp.gt.u32 	%p766, %r3641, %r1334;
	setp.lt.u32 	%p767, %r6801, %r3643;
	or.pred  	%p768, %p766, %p767;
	@%p768 bra 	$L__BB0_1466;
$L__BB0_1465:
	cvt.u64.u32 	%rd20399, %r6801;
	sub.s64 	%rd20400, %rd20399, %rd3;
	shr.u64 	%rd20401, %rd20400, 63;
	cvt.u32.u64 	%r6801, %rd20400;
	and.b64  	%rd20402, %rd49115, 4294967295;
	add.s64 	%rd20403, %rd20401, %rd4;
	sub.s64 	%rd49115, %rd20402, %rd20403;
	shr.u64 	%rd20404, %rd49115, 63;
	and.b64  	%rd20405, %rd49116, 4294967295;
	add.s64 	%rd20406, %rd20404, %rd5;
	sub.s64 	%rd49116, %rd20405, %rd20406;
	shr.u64 	%rd20407, %rd49116, 63;
	and.b64  	%rd20408, %rd49117, 4294967295;
	add.s64 	%rd20409, %rd20407, %rd6;
	sub.s64 	%rd49117, %rd20408, %rd20409;
	shr.u64 	%rd20410, %rd49117, 63;
	and.b64  	%rd20411, %rd49118, 4294967295;
	add.s64 	%rd20412, %rd20410, %rd7;
	sub.s64 	%rd49118, %rd20411, %rd20412;
	shr.u64 	%rd20413, %rd49118, 63;
	and.b64  	%rd20414, %rd49119, 4294967295;
	add.s64 	%rd20415, %rd20413, %rd8;
	sub.s64 	%rd49119, %rd20414, %rd20415;
	shr.u64 	%rd20416, %rd49119, 63;
	and.b64  	%rd20417, %rd49120, 4294967295;
	add.s64 	%rd20418, %rd20416, %rd9;
	sub.s64 	%rd49120, %rd20417, %rd20418;
	shr.u64 	%rd20419, %rd49120, 63;
	and.b64  	%rd20420, %rd49121, 4294967295;
	add.s64 	%rd20421, %rd20419, %rd10;
	sub.s64 	%rd49121, %rd20420, %rd20421;
$L__BB0_1466:
	shl.b32 	%r6802, %r6801, 1;
	shr.u32 	%r3645, %r6801, 31;
	cvt.u64.u32 	%rd20423, %r3645;
	shl.b64 	%rd20424, %rd49115, 1;
	and.b64  	%rd20425, %rd20424, 8589934590;
	or.b64  	%rd49122, %rd20425, %rd20423;
	cvt.u32.u64 	%r1344, %rd49122;
	shr.u64 	%rd20426, %rd20425, 32;
	shl.b64 	%rd20427, %rd49116, 1;
	and.b64  	%rd20428, %rd20427, 8589934590;
	or.b64  	%rd49123, %rd20426, %rd20428;
	cvt.u32.u64 	%r1345, %rd49123;
	shr.u64 	%rd20429, %rd20428, 32;
	shl.b64 	%rd20430, %rd49117, 1;
	and.b64  	%rd20431, %rd20430, 8589934590;
	or.b64  	%rd49124, %rd20429, %rd20431;
	cvt.u32.u64 	%r1346, %rd49124;
	shr.u64 	%rd20432, %rd20431, 32;
	shl.b64 	%rd20433, %rd49118, 1;
	and.b64  	%rd20434, %rd20433, 8589934590;
	or.b64  	%rd49125, %rd20432, %rd20434;
	cvt.u32.u64 	%r1347, %rd49125;
	shr.u64 	%rd20435, %rd20434, 32;
	shl.b64 	%rd20436, %rd49119, 1;
	and.b64  	%rd20437, %rd20436, 8589934590;
	or.b64  	%rd49126, %rd20435, %rd20437;
	cvt.u32.u64 	%r1348, %rd49126;
	shr.u64 	%rd20438, %rd20437, 32;
	shl.b64 	%rd20439, %rd49120, 1;
	and.b64  	%rd20440, %rd20439, 8589934590;
	or.b64  	%rd49127, %rd20438, %rd20440;
	cvt.u32.u64 	%r1349, %rd49127;
	shr.u64 	%rd20441, %rd20440, 32;
	shl.b64 	%rd20443, %rd49121, 1;
	and.b64  	%rd20444, %rd20443, 8589934590;
	or.b64  	%rd49128, %rd20441, %rd20444;
	cvt.u32.u64 	%r1350, %rd49128;
	setp.gt.u64 	%p769, %rd49128, 4294967295;
	setp.lt.u32 	%p770, %r3578, %r1350;
	or.pred  	%p771, %p769, %p770;
	@%p771 bra 	$L__BB0_1480;
	setp.gt.u32 	%p772, %r3578, %r1350;
	@%p772 bra 	$L__BB0_1481;
	cvt.u32.u64 	%r3647, %rd9;
	setp.lt.u32 	%p773, %r3647, %r1349;
	@%p773 bra 	$L__BB0_1480;
	setp.gt.u32 	%p774, %r3647, %r1349;
	@%p774 bra 	$L__BB0_1481;
	cvt.u32.u64 	%r3649, %rd8;
	setp.lt.u32 	%p775, %r3649, %r1348;
	@%p775 bra 	$L__BB0_1480;
	setp.gt.u32 	%p776, %r3649, %r1348;
	@%p776 bra 	$L__BB0_1481;
	cvt.u32.u64 	%r3651, %rd7;
	setp.lt.u32 	%p777, %r3651, %r1347;
	@%p777 bra 	$L__BB0_1480;
	setp.gt.u32 	%p778, %r3651, %r1347;
	@%p778 bra 	$L__BB0_1481;
	cvt.u32.u64 	%r3653, %rd6;
	setp.lt.u32 	%p779, %r3653, %r1346;
	@%p779 bra 	$L__BB0_1480;
	setp.gt.u32 	%p780, %r3653, %r1346;
	@%p780 bra 	$L__BB0_1481;
	cvt.u32.u64 	%r3655, %rd5;
	setp.lt.u32 	%p781, %r3655, %r1345;
	@%p781 bra 	$L__BB0_1480;
	setp.gt.u32 	%p782, %r3655, %r1345;
	@%p782 bra 	$L__BB0_1481;
	cvt.u32.u64 	%r3657, %rd4;
	setp.lt.u32 	%p783, %r3657, %r1344;
	@%p783 bra 	$L__BB0_1480;
	cvt.u32.u64 	%r3659, %rd3;
	setp.gt.u32 	%p784, %r3657, %r1344;
	setp.lt.u32 	%p785, %r6802, %r3659;
	or.pred  	%p786, %p784, %p785;
	@%p786 bra 	$L__BB0_1481;
$L__BB0_1480:
	cvt.u64.u32 	%rd20446, %r6802;
	sub.s64 	%rd20447, %rd20446, %rd3;
	shr.u64 	%rd20448, %rd20447, 63;
	cvt.u32.u64 	%r6802, %rd20447;
	and.b64  	%rd20449, %rd49122, 4294967295;
	add.s64 	%rd20450, %rd20448, %rd4;
	sub.s64 	%rd49122, %rd20449, %rd20450;
	shr.u64 	%rd20451, %rd49122, 63;
	and.b64  	%rd20452, %rd49123, 4294967295;
	add.s64 	%rd20453, %rd20451, %rd5;
	sub.s64 	%rd49123, %rd20452, %rd20453;
	shr.u64 	%rd20454, %rd49123, 63;
	and.b64  	%rd20455, %rd49124, 4294967295;
	add.s64 	%rd20456, %rd20454, %rd6;
	sub.s64 	%rd49124, %rd20455, %rd20456;
	shr.u64 	%rd20457, %rd49124, 63;
	and.b64  	%rd20458, %rd49125, 4294967295;
	add.s64 	%rd20459, %rd20457, %rd7;
	sub.s64 	%rd49125, %rd20458, %rd20459;
	shr.u64 	%rd20460, %rd49125, 63;
	and.b64  	%rd20461, %rd49126, 4294967295;
	add.s64 	%rd20462, %rd20460, %rd8;
	sub.s64 	%rd49126, %rd20461, %rd20462;
	shr.u64 	%rd20463, %rd49126, 63;
	and.b64  	%rd20464, %rd49127, 4294967295;
	add.s64 	%rd20465, %rd20463, %rd9;
	sub.s64 	%rd49127, %rd20464, %rd20465;
	shr.u64 	%rd20466, %rd49127, 63;
	and.b64  	%rd20467, %rd49128, 4294967295;
	add.s64 	%rd20468, %rd20466, %rd10;
	sub.s64 	%rd49128, %rd20467, %rd20468;
$L__BB0_1481:
	cvt.u32.u64 	%r3660, %rd10;
	mul.lo.s64 	%rd20469, %rd2592, %rd2592;
	cvt.u32.u64 	%r3661, %rd20469;
	shr.u64 	%rd20470, %rd20469, 32;
	mul.lo.s64 	%rd20471, %rd2593, %rd2592;
	add.s64 	%rd20472, %rd20470, %rd20471;
	shr.u64 	%rd20473, %rd20472, 32;
	mul.lo.s64 	%rd20474, %rd2594, %rd2592;
	add.s64 	%rd20475, %rd20473, %rd20474;
	shr.u64 	%rd20476, %rd20475, 32;
	mul.lo.s64 	%rd20477, %rd2595, %rd2592;
	add.s64 	%rd20478, %rd20476, %rd20477;
	shr.u64 	%rd20479, %rd20478, 32;
	mul.lo.s64 	%rd20480, %rd2596, %rd2592;
	add.s64 	%rd20481, %rd20479, %rd20480;
	shr.u64 	%rd20482, %rd20481, 32;
	mul.lo.s64 	%rd20483, %rd2597, %rd2592;
	add.s64 	%rd20484, %rd20482, %rd20483;
	shr.u64 	%rd20485, %rd20484, 32;
	mul.lo.s64 	%rd20486, %rd2598, %rd2592;
	add.s64 	%rd20487, %rd20485, %rd20486;
	shr.u64 	%rd20488, %rd20487, 32;
	mul.lo.s64 	%rd20489, %rd2592, %rd2599;
	add.s64 	%rd20490, %rd20488, %rd20489;
	shr.u64 	%rd20491, %rd20490, 32;
	and.b64  	%rd20492, %rd20472, 4294967295;
	add.s64 	%rd20493, %rd20471, %rd20492;
	shr.u64 	%rd20494, %rd20493, 32;
	and.b64  	%rd20495, %rd20475, 4294967295;
	add.s64 	%rd20496, %rd20494, %rd20495;
	mad.lo.s64 	%rd20497, %rd2593, %rd2593, %rd20496;
	shr.u64 	%rd20498, %rd20497, 32;
	mul.lo.s64 	%rd20499, %rd2594, %rd2593;
	and.b64  	%rd20500, %rd20478, 4294967295;
	add.s64 	%rd20501, %rd20498, %rd20500;
	add.s64 	%rd20502, %rd20501, %rd20499;
	shr.u64 	%rd20503, %rd20502, 32;
	mul.lo.s64 	%rd20504, %rd2595, %rd2593;
	and.b64  	%rd20505, %rd20481, 4294967295;
	add.s64 	%rd20506, %rd20503, %rd20505;
	add.s64 	%rd20507, %rd20506, %rd20504;
	shr.u64 	%rd20508, %rd20507, 32;
	mul.lo.s64 	%rd20509, %rd2596, %rd2593;
	and.b64  	%rd20510, %rd20484, 4294967295;
	add.s64 	%rd20511, %rd20508, %rd20510;
	add.s64 	%rd20512, %rd20511, %rd20509;
	shr.u64 	%rd20513, %rd20512, 32;
	mul.lo.s64 	%rd20514, %rd2597, %rd2593;
	and.b64  	%rd20515, %rd20487, 4294967295;
	add.s64 	%rd20516, %rd20513, %rd20515;
	add.s64 	%rd20517, %rd20516, %rd20514;
	shr.u64 	%rd20518, %rd20517, 32;
	mul.lo.s64 	%rd20519, %rd2598, %rd2593;
	and.b64  	%rd20520, %rd20490, 4294967295;
	add.s64 	%rd20521, %rd20518, %rd20520;
	add.s64 	%rd20522, %rd20521, %rd20519;
	shr.u64 	%rd20523, %rd20522, 32;
	mul.lo.s64 	%rd20524, %rd2593, %rd2599;
	add.s64 	%rd20525, %rd20523, %rd20491;
	add.s64 	%rd20526, %rd20525, %rd20524;
	shr.u64 	%rd20527, %rd20526, 32;
	and.b64  	%rd20528, %rd20497, 4294967295;
	add.s64 	%rd20529, %rd20474, %rd20528;
	shr.u64 	%rd20530, %rd20529, 32;
	and.b64  	%rd20531, %rd20502, 4294967295;
	add.s64 	%rd20532, %rd20530, %rd20531;
	add.s64 	%rd20533, %rd20532, %rd20499;
	shr.u64 	%rd20534, %rd20533, 32;
	and.b64  	%rd20535, %rd20507, 4294967295;
	add.s64 	%rd20536, %rd20534, %rd20535;
	mad.lo.s64 	%rd20537, %rd2594, %rd2594, %rd20536;
	shr.u64 	%rd20538, %rd20537, 32;
	mul.lo.s64 	%rd20539, %rd2595, %rd2594;
	and.b64  	%rd20540, %rd20512, 4294967295;
	add.s64 	%rd20541, %rd20538, %rd20540;
	add.s64 	%rd20542, %rd20541, %rd20539;
	shr.u64 	%rd20543, %rd20542, 32;
	mul.lo.s64 	%rd20544, %rd2596, %rd2594;
	and.b64  	%rd20545, %rd20517, 4294967295;
	add.s64 	%rd20546, %rd20543, %rd20545;
	add.s64 	%rd20547, %rd20546, %rd20544;
	shr.u64 	%rd20548, %rd20547, 32;
	mul.lo.s64 	%rd20549, %rd2597, %rd2594;
	and.b64  	%rd20550, %rd20522, 4294967295;
	add.s64 	%rd20551, %rd20548, %rd20550;
	add.s64 	%rd20552, %rd20551, %rd20549;
	shr.u64 	%rd20553, %rd20552, 32;
	mul.lo.s64 	%rd20554, %rd2598, %rd2594;
	and.b64  	%rd20555, %rd20526, 4294967295;
	add.s64 	%rd20556, %rd20553, %rd20555;
	add.s64 	%rd20557, %rd20556, %rd20554;
	shr.u64 	%rd20558, %rd20557, 32;
	mul.lo.s64 	%rd20559, %rd2594, %rd2599;
	add.s64 	%rd20560, %rd20558, %rd20527;
	add.s64 	%rd20561, %rd20560, %rd20559;
	shr.u64 	%rd20562, %rd20561, 32;
	and.b64  	%rd20563, %rd20533, 4294967295;
	add.s64 	%rd20564, %rd20477, %rd20563;
	shr.u64 	%rd20565, %rd20564, 32;
	and.b64  	%rd20566, %rd20537, 4294967295;
	add.s64 	%rd20567, %rd20565, %rd20566;
	add.s64 	%rd20568, %rd20567, %rd20504;
	shr.u64 	%rd20569, %rd20568, 32;
	and.b64  	%rd20570, %rd20542, 4294967295;
	add.s64 	%rd20571, %rd20569, %rd20570;
	add.s64 	%rd20572, %rd20571, %rd20539;
	shr.u64 	%rd20573, %rd20572, 32;
	and.b64  	%rd20574, %rd20547, 4294967295;
	add.s64 	%rd20575, %rd20573, %rd20574;
	mad.lo.s64 	%rd20576, %rd2595, %rd2595, %rd20575;
	shr.u64 	%rd20577, %rd20576, 32;
	mul.lo.s64 	%rd20578, %rd2596, %rd2595;
	and.b64  	%rd20579, %rd20552, 4294967295;
	add.s64 	%rd20580, %rd20577, %rd20579;
	add.s64 	%rd20581, %rd20580, %rd20578;
	shr.u64 	%rd20582, %rd20581, 32;
	mul.lo.s64 	%rd20583, %rd2597, %rd2595;
	and.b64  	%rd20584, %rd20557, 4294967295;
	add.s64 	%rd20585, %rd20582, %rd20584;
	add.s64 	%rd20586, %rd20585, %rd20583;
	shr.u64 	%rd20587, %rd20586, 32;
	mul.lo.s64 	%rd20588, %rd2598, %rd2595;
	and.b64  	%rd20589, %rd20561, 4294967295;
	add.s64 	%rd20590, %rd20587, %rd20589;
	add.s64 	%rd20591, %rd20590, %rd20588;
	shr.u64 	%rd20592, %rd20591, 32;
	mul.lo.s64 	%rd20593, %rd2595, %rd2599;
	add.s64 	%rd20594, %rd20592, %rd20562;
	add.s64 	%rd20595, %rd20594, %rd20593;
	shr.u64 	%rd20596, %rd20595, 32;
	and.b64  	%rd20597, %rd20568, 4294967295;
	add.s64 	%rd20598, %rd20480, %rd20597;
	shr.u64 	%rd20599, %rd20598, 32;
	and.b64  	%rd20600, %rd20572, 4294967295;
	add.s64 	%rd20601, %rd20599, %rd20600;
	add.s64 	%rd20602, %rd20601, %rd20509;
	shr.u64 	%rd20603, %rd20602, 32;
	and.b64  	%rd20604, %rd20576, 4294967295;
	add.s64 	%rd20605, %rd20603, %rd20604;
	add.s64 	%rd20606, %rd20605, %rd20544;
	shr.u64 	%rd20607, %rd20606, 32;
	and.b64  	%rd20608, %rd20581, 4294967295;
	add.s64 	%rd20609, %rd20607, %rd20608;
	add.s64 	%rd20610, %rd20609, %rd20578;
	shr.u64 	%rd20611, %rd20610, 32;
	and.b64  	%rd20612, %rd20586, 4294967295;
	add.s64 	%rd20613, %rd20611, %rd20612;
	mad.lo.s64 	%rd20614, %rd2596, %rd2596, %rd20613;
	shr.u64 	%rd20615, %rd20614, 32;
	mul.lo.s64 	%rd20616, %rd2597, %rd2596;
	and.b64  	%rd20617, %rd20591, 4294967295;
	add.s64 	%rd20618, %rd20615, %rd20617;
	add.s64 	%rd20619, %rd20618, %rd20616;
	shr.u64 	%rd20620, %rd20619, 32;
	mul.lo.s64 	%rd20621, %rd2598, %rd2596;
	and.b64  	%rd20622, %rd20595, 4294967295;
	add.s64 	%rd20623, %rd20620, %rd20622;
	add.s64 	%rd20624, %rd20623, %rd20621;
	shr.u64 	%rd20625, %rd20624, 32;
	mul.lo.s64 	%rd20626, %rd2596, %rd2599;
	add.s64 	%rd20627, %rd20625, %rd20596;
	add.s64 	%rd20628, %rd20627, %rd20626;
	shr.u64 	%rd20629, %rd20628, 32;
	and.b64  	%rd20630, %rd20602, 4294967295;
	add.s64 	%rd20631, %rd20483, %rd20630;
	shr.u64 	%rd20632, %rd20631, 32;
	and.b64  	%rd20633, %rd20606, 4294967295;
	add.s64 	%rd20634, %rd20632, %rd20633;
	add.s64 	%rd20635, %rd20634, %rd20514;
	shr.u64 	%rd20636, %rd20635, 32;
	and.b64  	%rd20637, %rd20610, 4294967295;
	add.s64 	%rd20638, %rd20636, %rd20637;
	add.s64 	%rd20639, %rd20638, %rd20549;
	shr.u64 	%rd20640, %rd20639, 32;
	and.b64  	%rd20641, %rd20614, 4294967295;
	add.s64 	%rd20642, %rd20640, %rd20641;
	add.s64 	%rd20643, %rd20642, %rd20583;
	shr.u64 	%rd20644, %rd20643, 32;
	and.b64  	%rd20645, %rd20619, 4294967295;
	add.s64 	%rd20646, %rd20644, %rd20645;
	add.s64 	%rd20647, %rd20646, %rd20616;
	shr.u64 	%rd20648, %rd20647, 32;
	and.b64  	%rd20649, %rd20624, 4294967295;
	add.s64 	%rd20650, %rd20648, %rd20649;
	mad.lo.s64 	%rd20651, %rd2597, %rd2597, %rd20650;
	shr.u64 	%rd20652, %rd20651, 32;
	mul.lo.s64 	%rd20653, %rd2598, %rd2597;
	and.b64  	%rd20654, %rd20628, 4294967295;
	add.s64 	%rd20655, %rd20652, %rd20654;
	add.s64 	%rd20656, %rd20655, %rd20653;
	shr.u64 	%rd20657, %rd20656, 32;
	mul.lo.s64 	%rd20658, %rd2597, %rd2599;
	add.s64 	%rd20659, %rd20657, %rd20629;
	add.s64 	%rd20660, %rd20659, %rd20658;
	shr.u64 	%rd20661, %rd20660, 32;
	and.b64  	%rd20662, %rd20635, 4294967295;
	add.s64 	%rd20663, %rd20486, %rd20662;
	shr.u64 	%rd20664, %rd20663, 32;
	and.b64  	%rd20665, %rd20639, 4294967295;
	add.s64 	%rd20666, %rd20664, %rd20665;
	add.s64 	%rd20667, %rd20666, %rd20519;
	shr.u64 	%rd20668, %rd20667, 32;
	and.b64  	%rd20669, %rd20643, 4294967295;
	add.s64 	%rd20670, %rd20668, %rd20669;
	add.s64 	%rd20671, %rd20670, %rd20554;
	shr.u64 	%rd20672, %rd20671, 32;
	and.b64  	%rd20673, %rd20647, 4294967295;
	add.s64 	%rd20674, %rd20672, %rd20673;
	add.s64 	%rd20675, %rd20674, %rd20588;
	shr.u64 	%rd20676, %rd20675, 32;
	and.b64  	%rd20677, %rd20651, 4294967295;
	add.s64 	%rd20678, %rd20676, %rd20677;
	add.s64 	%rd20679, %rd20678, %rd20621;
	shr.u64 	%rd20680, %rd20679, 32;
	and.b64  	%rd20681, %rd20656, 4294967295;
	add.s64 	%rd20682, %rd20680, %rd20681;
	add.s64 	%rd20683, %rd20682, %rd20653;
	shr.u64 	%rd20684, %rd20683, 32;
	and.b64  	%rd20685, %rd20660, 4294967295;
	add.s64 	%rd20686, %rd20684, %rd20685;
	mad.lo.s64 	%rd20687, %rd2598, %rd2598, %rd20686;
	shr.u64 	%rd20688, %rd20687, 32;
	mul.lo.s64 	%rd20689, %rd2598, %rd2599;
	add.s64 	%rd20690, %rd20688, %rd20661;
	add.s64 	%rd20691, %rd20690, %rd20689;
	shr.u64 	%rd20692, %rd20691, 32;
	and.b64  	%rd20693, %rd20667, 4294967295;
	add.s64 	%rd20694, %rd20489, %rd20693;
	shr.u64 	%rd20695, %rd20694, 32;
	and.b64  	%rd20696, %rd20671, 4294967295;
	add.s64 	%rd20697, %rd20695, %rd20696;
	add.s64 	%rd20698, %rd20697, %rd20524;
	shr.u64 	%rd20699, %rd20698, 32;
	and.b64  	%rd20700, %rd20675, 4294967295;
	add.s64 	%rd20701, %rd20699, %rd20700;
	add.s64 	%rd20702, %rd20701, %rd20559;
	shr.u64 	%rd20703, %rd20702, 32;
	and.b64  	%rd20704, %rd20679, 4294967295;
	add.s64 	%rd20705, %rd20703, %rd20704;
	add.s64 	%rd20706, %rd20705, %rd20593;
	shr.u64 	%rd20707, %rd20706, 32;
	and.b64  	%rd20708, %rd20683, 4294967295;
	add.s64 	%rd20709, %rd20707, %rd20708;
	add.s64 	%rd20710, %rd20709, %rd20626;
	shr.u64 	%rd20711, %rd20710, 32;
	and.b64  	%rd20712, %rd20687, 4294967295;
	add.s64 	%rd20713, %rd20711, %rd20712;
	add.s64 	%rd20714, %rd20713, %rd20658;
	shr.u64 	%rd20715, %rd20714, 32;
	and.b64  	%rd20716, %rd20691, 4294967295;
	add.s64 	%rd20717, %rd20715, %rd20716;
	add.s64 	%rd20718, %rd20717, %rd20689;
	shr.u64 	%rd20719, %rd20718, 32;
	add.s64 	%rd20720, %rd20719, %rd20692;
	mad.lo.s64 	%rd20721, %rd2599, %rd2599, %rd20720;
	{ .reg .b32 tmp; mov.b64 {tmp, %r3662}, %rd20721; }
	mul.lo.s32 	%r3663, %r9, %r3661;
	cvt.u64.u32 	%rd20722, %r3663;
	and.b64  	%rd20723, %rd20469, 4294967295;
	mad.lo.s64 	%rd20724, %rd3, %rd20722, %rd20723;
	shr.u64 	%rd20725, %rd20724, 32;
	and.b64  	%rd20726, %rd20493, 4294967295;
	add.s64 	%rd20727, %rd20725, %rd20726;
	mad.lo.s64 	%rd20728, %rd4, %rd20722, %rd20727;
	cvt.u32.u64 	%r3664, %rd20728;
	shr.u64 	%rd20729, %rd20728, 32;
	and.b64  	%rd20730, %rd20529, 4294967295;
	add.s64 	%rd20731, %rd20729, %rd20730;
	mad.lo.s64 	%rd20732, %rd5, %rd20722, %rd20731;
	shr.u64 	%rd20733, %rd20732, 32;
	and.b64  	%rd20734, %rd20564, 4294967295;
	add.s64 	%rd20735, %rd20733, %rd20734;
	mad.lo.s64 	%rd20736, %rd6, %rd20722, %rd20735;
	shr.u64 	%rd20737, %rd20736, 32;
	and.b64  	%rd20738, %rd20598, 4294967295;
	add.s64 	%rd20739, %rd20737, %rd20738;
	mad.lo.s64 	%rd20740, %rd7, %rd20722, %rd20739;
	shr.u64 	%rd20741, %rd20740, 32;
	and.b64  	%rd20742, %rd20631, 4294967295;
	add.s64 	%rd20743, %rd20741, %rd20742;
	mad.lo.s64 	%rd20744, %rd8, %rd20722, %rd20743;
	shr.u64 	%rd20745, %rd20744, 32;
	and.b64  	%rd20746, %rd20663, 4294967295;
	add.s64 	%rd20747, %rd20745, %rd20746;
	mad.lo.s64 	%rd20748, %rd9, %rd20722, %rd20747;
	shr.u64 	%rd20749, %rd20748, 32;
	and.b64  	%rd20750, %rd20694, 4294967295;
	add.s64 	%rd20751, %rd20749, %rd20750;
	mad.lo.s64 	%rd20752, %rd10, %rd20722, %rd20751;
	shr.u64 	%rd20753, %rd20752, 32;
	and.b64  	%rd20754, %rd20698, 4294967295;
	add.s64 	%rd20755, %rd20753, %rd20754;
	shr.u64 	%rd20756, %rd20755, 32;
	and.b64  	%rd20757, %rd20702, 4294967295;
	add.s64 	%rd20758, %rd20756, %rd20757;
	shr.u64 	%rd20759, %rd20758, 32;
	and.b64  	%rd20760, %rd20706, 4294967295;
	add.s64 	%rd20761, %rd20759, %rd20760;
	shr.u64 	%rd20762, %rd20761, 32;
	and.b64  	%rd20763, %rd20710, 4294967295;
	add.s64 	%rd20764, %rd20762, %rd20763;
	shr.u64 	%rd20765, %rd20764, 32;
	and.b64  	%rd20766, %rd20714, 4294967295;
	add.s64 	%rd20767, %rd20765, %rd20766;
	shr.u64 	%rd20768, %rd20767, 32;
	and.b64  	%rd20769, %rd20718, 4294967295;
	add.s64 	%rd20770, %rd20768, %rd20769;
	shr.u64 	%rd20771, %rd20770, 32;
	and.b64  	%rd20772, %rd20721, 4294967295;
	add.s64 	%rd20773, %rd20771, %rd20772;
	{ .reg .b32 tmp; mov.b64 {tmp, %r3665}, %rd20773; }
	add.s32 	%r3666, %r3662, %r3665;
	mul.lo.s32 	%r3667, %r9, %r3664;
	cvt.u64.u32 	%rd20774, %r3667;
	and.b64  	%rd20775, %rd20728, 4294967295;
	mad.lo.s64 	%rd20776, %rd3, %rd20774, %rd20775;
	shr.u64 	%rd20777, %rd20776, 32;
	and.b64  	%rd20778, %rd20732, 4294967295;
	add.s64 	%rd20779, %rd20777, %rd20778;
	mad.lo.s64 	%rd20780, %rd4, %rd20774, %rd20779;
	cvt.u32.u64 	%r3668, %rd20780;
	shr.u64 	%rd20781, %rd20780, 32;
	and.b64  	%rd20782, %rd20736, 4294967295;
	add.s64 	%rd20783, %rd20781, %rd20782;
	mad.lo.s64 	%rd20784, %rd5, %rd20774, %rd20783;
	shr.u64 	%rd20785, %rd20784, 32;
	and.b64  	%rd20786, %rd20740, 4294967295;
	add.s64 	%rd20787, %rd20785, %rd20786;
	mad.lo.s64 	%rd20788, %rd6, %rd20774, %rd20787;
	shr.u64 	%rd20789, %rd20788, 32;
	and.b64  	%rd20790, %rd20744, 4294967295;
	add.s64 	%rd20791, %rd20789, %rd20790;
	mad.lo.s64 	%rd20792, %rd7, %rd20774, %rd20791;
	shr.u64 	%rd20793, %rd20792, 32;
	and.b64  	%rd20794, %rd20748, 4294967295;
	add.s64 	%rd20795, %rd20793, %rd20794;
	mad.lo.s64 	%rd20796, %rd8, %rd20774, %rd20795;
	shr.u64 	%rd20797, %rd20796, 32;
	and.b64  	%rd20798, %rd20752, 4294967295;
	add.s64 	%rd20799, %rd20797, %rd20798;
	mad.lo.s64 	%rd20800, %rd9, %rd20774, %rd20799;
	shr.u64 	%rd20801, %rd20800, 32;
	and.b64  	%rd20802, %rd20755, 4294967295;
	add.s64 	%rd20803, %rd20801, %rd20802;
	mad.lo.s64 	%rd20804, %rd10, %rd20774, %rd20803;
	shr.u64 	%rd20805, %rd20804, 32;
	and.b64  	%rd20806, %rd20758, 4294967295;
	add.s64 	%rd20807, %rd20805, %rd20806;
	shr.u64 	%rd20808, %rd20807, 32;
	and.b64  	%rd20809, %rd20761, 4294967295;
	add.s64 	%rd20810, %rd20808, %rd20809;
	shr.u64 	%rd20811, %rd20810, 32;
	and.b64  	%rd20812, %rd20764, 4294967295;
	add.s64 	%rd20813, %rd20811, %rd20812;
	shr.u64 	%rd20814, %rd20813, 32;
	and.b64  	%rd20815, %rd20767, 4294967295;
	add.s64 	%rd20816, %rd20814, %rd20815;
	shr.u64 	%rd20817, %rd20816, 32;
	and.b64  	%rd20818, %rd20770, 4294967295;
	add.s64 	%rd20819, %rd20817, %rd20818;
	shr.u64 	%rd20820, %rd20819, 32;
	and.b64  	%rd20821, %rd20773, 4294967295;
	add.s64 	%rd20822, %rd20820, %rd20821;
	{ .reg .b32 tmp; mov.b64 {tmp, %r3669}, %rd20822; }
	add.s32 	%r3670, %r3666, %r3669;
	mul.lo.s32 	%r3671, %r9, %r3668;
	cvt.u64.u32 	%rd20823, %r3671;
	and.b64  	%rd20824, %rd20780, 4294967295;
	mad.lo.s64 	%rd20825, %rd3, %rd20823, %rd20824;
	shr.u64 	%rd20826, %rd20825, 32;
	and.b64  	%rd20827, %rd20784, 4294967295;
	add.s64 	%rd20828, %rd20826, %rd20827;
	mad.lo.s64 	%rd20829, %rd4, %rd20823, %rd20828;
	cvt.u32.u64 	%r3672, %rd20829;
	shr.u64 	%rd20830, %rd20829, 32;
	and.b64  	%rd20831, %rd20788, 4294967295;
	add.s64 	%rd20832, %rd20830, %rd20831;
	mad.lo.s64 	%rd20833, %rd5, %rd20823, %rd20832;
	shr.u64 	%rd20834, %rd20833, 32;
	and.b64  	%rd20835, %rd20792, 4294967295;
	add.s64 	%rd20836, %rd20834, %rd20835;
	mad.lo.s64 	%rd20837, %rd6, %rd20823, %rd20836;
	shr.u64 	%rd20838, %rd20837, 32;
	and.b64  	%rd20839, %rd20796, 4294967295;
	add.s64 	%rd20840, %rd20838, %rd20839;
	mad.lo.s64 	%rd20841, %rd7, %rd20823, %rd20840;
	shr.u64 	%rd20842, %rd20841, 32;
	and.b64  	%rd20843, %rd20800, 4294967295;
	add.s64 	%rd20844, %rd20842, %rd20843;
	mad.lo.s64 	%rd20845, %rd8, %rd20823, %rd20844;
	shr.u64 	%rd20846, %rd20845, 32;
	and.b64  	%rd20847, %rd20804, 4294967295;
	add.s64 	%rd20848, %rd20846, %rd20847;
	mad.lo.s64 	%rd20849, %rd9, %rd20823, %rd20848;
	shr.u64 	%rd20850, %rd20849, 32;
	and.b64  	%rd20851, %rd20807, 4294967295;
	add.s64 	%rd20852, %rd20850, %rd20851;
	mad.lo.s64 	%rd20853, %rd10, %rd20823, %rd20852;
	shr.u64 	%rd20854, %rd20853, 32;
	and.b64  	%rd20855, %rd20810, 4294967295;
	add.s64 	%rd20856, %rd20854, %rd20855;
	shr.u64 	%rd20857, %rd20856, 32;
	and.b64  	%rd20858, %rd20813, 4294967295;
	add.s64 	%rd20859, %rd20857, %rd20858;
	shr.u64 	%rd20860, %rd20859, 32;
	and.b64  	%rd20861, %rd20816, 4294967295;
	add.s64 	%rd20862, %rd20860, %rd20861;
	shr.u64 	%rd20863, %rd20862, 32;
	and.b64  	%rd20864, %rd20819, 4294967295;
	add.s64 	%rd20865, %rd20863, %rd20864;
	shr.u64 	%rd20866, %rd20865, 32;
	and.b64  	%rd20867, %rd20822, 4294967295;
	add.s64 	%rd20868, %rd20866, %rd20867;
	{ .reg .b32 tmp; mov.b64 {tmp, %r3673}, %rd20868; }
	add.s32 	%r3674, %r3670, %r3673;
	mul.lo.s32 	%r3675, %r9, %r3672;
	cvt.u64.u32 	%rd20869, %r3675;
	and.b64  	%rd20870, %rd20829, 4294967295;
	mad.lo.s64 	%rd20871, %rd3, %rd20869, %rd20870;
	shr.u64 	%rd20872, %rd20871, 32;
	and.b64  	%rd20873, %rd20833, 4294967295;
	add.s64 	%rd20874, %rd20872, %rd20873;
	mad.lo.s64 	%rd20875, %rd4, %rd20869, %rd20874;
	cvt.u32.u64 	%r3676, %rd20875;
	shr.u64 	%rd20876, %rd20875, 32;
	and.b64  	%rd20877, %rd20837, 4294967295;
	add.s64 	%rd20878, %rd20876, %rd20877;
	mad.lo.s64 	%rd20879, %rd5, %rd20869, %rd20878;
	shr.u64 	%rd20880, %rd20879, 32;
	and.b64  	%rd20881, %rd20841, 4294967295;
	add.s64 	%rd20882, %rd20880, %rd20881;
	mad.lo.s64 	%rd20883, %rd6, %rd20869, %rd20882;
	shr.u64 	%rd20884, %rd20883, 32;
	and.b64  	%rd20885, %rd20845, 4294967295;
	add.s64 	%rd20886, %rd20884, %rd20885;
	mad.lo.s64 	%rd20887, %rd7, %rd20869, %rd20886;
	shr.u64 	%rd20888, %rd20887, 32;
	and.b64  	%rd20889, %rd20849, 4294967295;
	add.s64 	%rd20890, %rd20888, %rd20889;
	mad.lo.s64 	%rd20891, %rd8, %rd20869, %rd20890;
	shr.u64 	%rd20892, %rd20891, 32;
	and.b64  	%rd20893, %rd20853, 4294967295;
	add.s64 	%rd20894, %rd20892, %rd20893;
	mad.lo.s64 	%rd20895, %rd9, %rd20869, %rd20894;
	shr.u64 	%rd20896, %rd20895, 32;
	and.b64  	%rd20897, %rd20856, 4294967295;
	add.s64 	%rd20898, %rd20896, %rd20897;
	mad.lo.s64 	%rd20899, %rd10, %rd20869, %rd20898;
	shr.u64 	%rd20900, %rd20899, 32;
	and.b64  	%rd20901, %rd20859, 4294967295;
	add.s64 	%rd20902, %rd20900, %rd20901;
	shr.u64 	%rd20903, %rd20902, 32;
	and.b64  	%rd20904, %rd20862, 4294967295;
	add.s64 	%rd20905, %rd20903, %rd20904;
	shr.u64 	%rd20906, %rd20905, 32;
	and.b64  	%rd20907, %rd20865, 4294967295;
	add.s64 	%rd20908, %rd20906, %rd20907;
	shr.u64 	%rd20909, %rd20908, 32;
	and.b64  	%rd20910, %rd20868, 4294967295;
	add.s64 	%rd20911, %rd20909, %rd20910;
	{ .reg .b32 tmp; mov.b64 {tmp, %r3677}, %rd20911; }
	add.s32 	%r3678, %r3674, %r3677;
	mul.lo.s32 	%r3679, %r9, %r3676;
	cvt.u64.u32 	%rd20912, %r3679;
	and.b64  	%rd20913, %rd20875, 4294967295;
	mad.lo.s64 	%rd20914, %rd3, %rd20912, %rd20913;
	shr.u64 	%rd20915, %rd20914, 32;
	and.b64  	%rd20916, %rd20879, 4294967295;
	add.s64 	%rd20917, %rd20915, %rd20916;
	mad.lo.s64 	%rd20918, %rd4, %rd20912, %rd20917;
	cvt.u32.u64 	%r3680, %rd20918;
	shr.u64 	%rd20919, %rd20918, 32;
	and.b64  	%rd20920, %rd20883, 4294967295;
	add.s64 	%rd20921, %rd20919, %rd20920;
	mad.lo.s64 	%rd20922, %rd5, %rd20912, %rd20921;
	shr.u64 	%rd20923, %rd20922, 32;
	and.b64  	%rd20924, %rd20887, 4294967295;
	add.s64 	%rd20925, %rd20923, %rd20924;
	mad.lo.s64 	%rd20926, %rd6, %rd20912, %rd20925;
	shr.u64 	%rd20927, %rd20926, 32;
	and.b64  	%rd20928, %rd20891, 4294967295;
	add.s64 	%rd20929, %rd20927, %rd20928;
	mad.lo.s64 	%rd20930, %rd7, %rd20912, %rd20929;
	shr.u64 	%rd20931, %rd20930, 32;
	and.b64  	%rd20932, %rd20895, 4294967295;
	add.s64 	%rd20933, %rd20931, %rd20932;
	mad.lo.s64 	%rd20934, %rd8, %rd20912, %rd20933;
	shr.u64 	%rd20935, %rd20934, 32;
	and.b64  	%rd20936, %rd20899, 4294967295;
	add.s64 	%rd20937, %rd20935, %rd20936;
	mad.lo.s64 	%rd20938, %rd9, %rd20912, %rd20937;
	shr.u64 	%rd20939, %rd20938, 32;
	and.b64  	%rd20940, %rd20902, 4294967295;
	add.s64 	%rd20941, %rd20939, %rd20940;
	mad.lo.s64 	%rd20942, %rd10, %rd20912, %rd20941;
	shr.u64 	%rd20943, %rd20942, 32;
	and.b64  	%rd20944, %rd20905, 4294967295;
	add.s64 	%rd20945, %rd20943, %rd20944;
	shr.u64 	%rd20946, %rd20945, 32;
	and.b64  	%rd20947, %rd20908, 4294967295;
	add.s64 	%rd20948, %rd20946, %rd20947;
	shr.u64 	%rd20949, %rd20948, 32;
	and.b64  	%rd20950, %rd20911, 4294967295;
	add.s64 	%rd20951, %rd20949, %rd20950;
	{ .reg .b32 tmp; mov.b64 {tmp, %r3681}, %rd20951; }
	add.s32 	%r3682, %r3678, %r3681;
	mul.lo.s32 	%r3683, %r9, %r3680;
	cvt.u64.u32 	%rd20952, %r3683;
	and.b64  	%rd20953, %rd20918, 4294967295;
	mad.lo.s64 	%rd20954, %rd3, %rd20952, %rd20953;
	shr.u64 	%rd20955, %rd20954, 32;
	and.b64  	%rd20956, %rd20922, 4294967295;
	add.s64 	%rd20957, %rd20955, %rd20956;
	mad.lo.s64 	%rd20958, %rd4, %rd20952, %rd20957;
	cvt.u32.u64 	%r3684, %rd20958;
	shr.u64 	%rd20959, %rd20958, 32;
	and.b64  	%rd20960, %rd20926, 4294967295;
	add.s64 	%rd20961, %rd20959, %rd20960;
	mad.lo.s64 	%rd20962, %rd5, %rd20952, %rd20961;
	shr.u64 	%rd20963, %rd20962, 32;
	and.b64  	%rd20964, %rd20930, 4294967295;
	add.s64 	%rd20965, %rd20963, %rd20964;
	mad.lo.s64 	%rd20966, %rd6, %rd20952, %rd20965;
	shr.u64 	%rd20967, %rd20966, 32;
	and.b64  	%rd20968, %rd20934, 4294967295;
	add.s64 	%rd20969, %rd20967, %rd20968;
	mad.lo.s64 	%rd20970, %rd7, %rd20952, %rd20969;
	shr.u64 	%rd20971, %rd20970, 32;
	and.b64  	%rd20972, %rd20938, 4294967295;
	add.s64 	%rd20973, %rd20971, %rd20972;
	mad.lo.s64 	%rd20974, %rd8, %rd20952, %rd20973;
	shr.u64 	%rd20975, %rd20974, 32;
	and.b64  	%rd20976, %rd20942, 4294967295;
	add.s64 	%rd20977, %rd20975, %rd20976;
	mad.lo.s64 	%rd20978, %rd9, %rd20952, %rd20977;
	shr.u64 	%rd20979, %rd20978, 32;
	and.b64  	%rd20980, %rd20945, 4294967295;
	add.s64 	%rd20981, %rd20979, %rd20980;
	mad.lo.s64 	%rd20982, %rd10, %rd20952, %rd20981;
	shr.u64 	%rd20983, %rd20982, 32;
	and.b64  	%rd20984, %rd20948, 4294967295;
	add.s64 	%rd20985, %rd20983, %rd20984;
	shr.u64 	%rd20986, %rd20985, 32;
	and.b64  	%rd20987, %rd20951, 4294967295;
	add.s64 	%rd20988, %rd20986, %rd20987;
	{ .reg .b32 tmp; mov.b64 {tmp, %r3685}, %rd20988; }
	add.s32 	%r3686, %r3682, %r3685;
	mul.lo.s32 	%r3687, %r9, %r3684;
	cvt.u64.u32 	%rd20989, %r3687;
	and.b64  	%rd20990, %rd20958, 4294967295;
	mad.lo.s64 	%rd20991, %rd3, %rd20989, %rd20990;
	shr.u64 	%rd20992, %rd20991, 32;
	and.b64  	%rd20993, %rd20962, 4294967295;
	add.s64 	%rd20994, %rd20992, %rd20993;
	mad.lo.s64 	%rd20995, %rd4, %rd20989, %rd20994;
	cvt.u32.u64 	%r3688, %rd20995;
	shr.u64 	%rd20996, %rd20995, 32;
	and.b64  	%rd20997, %rd20966, 4294967295;
	add.s64 	%rd20998, %rd20996, %rd20997;
	mad.lo.s64 	%rd20999, %rd5, %rd20989, %rd20998;
	shr.u64 	%rd21000, %rd20999, 32;
	and.b64  	%rd21001, %rd20970, 4294967295;
	add.s64 	%rd21002, %rd21000, %rd21001;
	mad.lo.s64 	%rd21003, %rd6, %rd20989, %rd21002;
	shr.u64 	%rd21004, %rd21003, 32;
	and.b64  	%rd21005, %rd20974, 4294967295;
	add.s64 	%rd21006, %rd21004, %rd21005;
	mad.lo.s64 	%rd21007, %rd7, %rd20989, %rd21006;
	shr.u64 	%rd21008, %rd21007, 32;
	and.b64  	%rd21009, %rd20978, 4294967295;
	add.s64 	%rd21010, %rd21008, %rd21009;
	mad.lo.s64 	%rd21011, %rd8, %rd20989, %rd21010;
	shr.u64 	%rd21012, %rd21011, 32;
	and.b64  	%rd21013, %rd20982, 4294967295;
	add.s64 	%rd21014, %rd21012, %rd21013;
	mad.lo.s64 	%rd21015, %rd9, %rd20989, %rd21014;
	shr.u64 	%rd21016, %rd21015, 32;
	and.b64  	%rd21017, %rd20985, 4294967295;
	add.s64 	%rd21018, %rd21016, %rd21017;
	mad.lo.s64 	%rd21019, %rd10, %rd20989, %rd21018;
	shr.u64 	%rd21020, %rd21019, 32;
	and.b64  	%rd21021, %rd20988, 4294967295;
	add.s64 	%rd21022, %rd21020, %rd21021;
	{ .reg .b32 tmp; mov.b64 {tmp, %r3689}, %rd21022; }
	add.s32 	%r3690, %r3686, %r3689;
	mul.lo.s32 	%r3691, %r9, %r3688;
	cvt.u64.u32 	%rd21023, %r3691;
	and.b64  	%rd21024, %rd20995, 4294967295;
	mad.lo.s64 	%rd21025, %rd3, %rd21023, %rd21024;
	shr.u64 	%rd21026, %rd21025, 32;
	and.b64  	%rd21027, %rd20999, 4294967295;
	add.s64 	%rd21028, %rd21026, %rd21027;
	mad.lo.s64 	%rd2668, %rd4, %rd21023, %rd21028;
	cvt.u32.u64 	%r6803, %rd2668;
	shr.u64 	%rd21029, %rd2668, 32;
	and.b64  	%rd21030, %rd21003, 4294967295;
	add.s64 	%rd21031, %rd21029, %rd21030;
	mad.lo.s64 	%rd49129, %rd5, %rd21023, %rd21031;
	cvt.u32.u64 	%r1354, %rd49129;
	shr.u64 	%rd21032, %rd49129, 32;
	and.b64  	%rd21033, %rd21007, 4294967295;
	add.s64 	%rd21034, %rd21032, %rd21033;
	mad.lo.s64 	%rd49130, %rd6, %rd21023, %rd21034;
	cvt.u32.u64 	%r1355, %rd49130;
	shr.u64 	%rd21035, %rd49130, 32;
	and.b64  	%rd21036, %rd21011, 4294967295;
	add.s64 	%rd21037, %rd21035, %rd21036;
	mad.lo.s64 	%rd49131, %rd7, %rd21023, %rd21037;
	cvt.u32.u64 	%r1356, %rd49131;
	shr.u64 	%rd21038, %rd49131, 32;
	and.b64  	%rd21039, %rd21015, 4294967295;
	add.s64 	%rd21040, %rd21038, %rd21039;
	mad.lo.s64 	%rd49132, %rd8, %rd21023, %rd21040;
	cvt.u32.u64 	%r1357, %rd49132;
	shr.u64 	%rd21041, %rd49132, 32;
	and.b64  	%rd21042, %rd21019, 4294967295;
	add.s64 	%rd21043, %rd21041, %rd21042;
	mad.lo.s64 	%rd49133, %rd9, %rd21023, %rd21043;
	cvt.u32.u64 	%r1358, %rd49133;
	shr.u64 	%rd21044, %rd49133, 32;
	and.b64  	%rd21045, %rd21022, 4294967295;
	add.s64 	%rd21046, %rd21044, %rd21045;
	mad.lo.s64 	%rd49134, %rd10, %rd21023, %rd21046;
	cvt.u32.u64 	%r1359, %rd49134;
	{ .reg .b32 tmp; mov.b64 {tmp, %r3692}, %rd49134; }
	add.s32 	%r6804, %r3690, %r3692;
	setp.gt.u32 	%p787, %r6804, %r3660;
	@%p787 bra 	$L__BB0_1495;
	setp.lt.u32 	%p788, %r6804, %r3660;
	@%p788 bra 	$L__BB0_1496;
	cvt.u32.u64 	%r3694, %rd9;
	setp.lt.u32 	%p789, %r3694, %r1359;
	@%p789 bra 	$L__BB0_1495;
	setp.gt.u32 	%p790, %r3694, %r1359;
	@%p790 bra 	$L__BB0_1496;
	cvt.u32.u64 	%r3696, %rd8;
	setp.lt.u32 	%p791, %r3696, %r1358;
	@%p791 bra 	$L__BB0_1495;
	setp.gt.u32 	%p792, %r3696, %r1358;
	@%p792 bra 	$L__BB0_1496;
	cvt.u32.u64 	%r3698, %rd7;
	setp.lt.u32 	%p793, %r3698, %r1357;
	@%p793 bra 	$L__BB0_1495;
	setp.gt.u32 	%p794, %r3698, %r1357;
	@%p794 bra 	$L__BB0_1496;
	cvt.u32.u64 	%r3700, %rd6;
	setp.lt.u32 	%p795, %r3700, %r1356;
	@%p795 bra 	$L__BB0_1495;
	setp.gt.u32 	%p796, %r3700, %r1356;
	@%p796 bra 	$L__BB0_1496;
	cvt.u32.u64 	%r3702, %rd5;
	setp.lt.u32 	%p797, %r3702, %r1355;
	@%p797 bra 	$L__BB0_1495;
	setp.gt.u32 	%p798, %r3702, %r1355;
	@%p798 bra 	$L__BB0_1496;
	cvt.u32.u64 	%r3704, %rd4;
	setp.lt.u32 	%p799, %r3704, %r1354;
	@%p799 bra 	$L__BB0_1495;
	cvt.u32.u64 	%r3706, %rd3;
	setp.gt.u32 	%p800, %r3704, %r1354;
	setp.gt.u32 	%p801, %r3706, %r6803;
	or.pred  	%p802, %p800, %p801;
	@%p802 bra 	$L__BB0_1496;
$L__BB0_1495:
	and.b64  	%rd21048, %rd2668, 4294967295;
	sub.s64 	%rd21049, %rd21048, %rd3;
	shr.u64 	%rd21050, %rd21049, 63;
	cvt.u32.u64 	%r6803, %rd21049;
	and.b64  	%rd21051, %rd49129, 4294967295;
	add.s64 	%rd21052, %rd21050, %rd4;
	sub.s64 	%rd49129, %rd21051, %rd21052;
	shr.u64 	%rd21053, %rd49129, 63;
	and.b64  	%rd21054, %rd49130, 4294967295;
	add.s64 	%rd21055, %rd21053, %rd5;
	sub.s64 	%rd49130, %rd21054, %rd21055;
	shr.u64 	%rd21056, %rd49130, 63;
	and.b64  	%rd21057, %rd49131, 4294967295;
	add.s64 	%rd21058, %rd21056, %rd6;
	sub.s64 	%rd49131, %rd21057, %rd21058;
	shr.u64 	%rd21059, %rd49131, 63;
	and.b64  	%rd21060, %rd49132, 4294967295;
	add.s64 	%rd21061, %rd21059, %rd7;
	sub.s64 	%rd49132, %rd21060, %rd21061;
	shr.u64 	%rd21062, %rd49132, 63;
	and.b64  	%rd21063, %rd49133, 4294967295;
	add.s64 	%rd21064, %rd21062, %rd8;
	sub.s64 	%rd49133, %rd21063, %rd21064;
	shr.u64 	%rd21065, %rd49133, 63;
	and.b64  	%rd21066, %rd49134, 4294967295;
	add.s64 	%rd21067, %rd21065, %rd9;
	sub.s64 	%rd49134, %rd21066, %rd21067;
	shr.u64 	%rd21068, %rd49134, 63;
	cvt.u32.u64 	%r3708, %rd21068;
	add.s32 	%r3709, %r3660, %r3708;
	sub.s32 	%r6804, %r6804, %r3709;
$L__BB0_1496:
	shl.b32 	%r6805, %r6803, 1;
	shr.u32 	%r3711, %r6803, 31;
	cvt.u64.u32 	%rd21070, %r3711;
	shl.b64 	%rd21071, %rd49129, 1;
	and.b64  	%rd21072, %rd21071, 8589934590;
	or.b64  	%rd49135, %rd21072, %rd21070;
	cvt.u32.u64 	%r1366, %rd49135;
	shr.u64 	%rd21073, %rd21072, 32;
	shl.b64 	%rd21074, %rd49130, 1;
	and.b64  	%rd21075, %rd21074, 8589934590;
	or.b64  	%rd49136, %rd21073, %rd21075;
	cvt.u32.u64 	%r1367, %rd49136;
	shr.u64 	%rd21076, %rd21075, 32;
	shl.b64 	%rd21077, %rd49131, 1;
	and.b64  	%rd21078, %rd21077, 8589934590;
	or.b64  	%rd49137, %rd21076, %rd21078;
	cvt.u32.u64 	%r1368, %rd49137;
	shr.u64 	%rd21079, %rd21078, 32;
	shl.b64 	%rd21080, %rd49132, 1;
	and.b64  	%rd21081, %rd21080, 8589934590;
	or.b64  	%rd49138, %rd21079, %rd21081;
	cvt.u32.u64 	%r1369, %rd49138;
	shr.u64 	%rd21082, %rd21081, 32;
	shl.b64 	%rd21083, %rd49133, 1;
	and.b64  	%rd21084, %rd21083, 8589934590;
	or.b64  	%rd49139, %rd21082, %rd21084;
	cvt.u32.u64 	%r1370, %rd49139;
	shr.u64 	%rd21085, %rd21084, 32;
	shl.b64 	%rd21086, %rd49134, 1;
	and.b64  	%rd21087, %rd21086, 8589934590;
	or.b64  	%rd49140, %rd21085, %rd21087;
	cvt.u32.u64 	%r1371, %rd49140;
	shr.u64 	%rd21088, %rd21087, 32;
	mul.wide.u32 	%rd21089, %r6804, 2;
	add.s64 	%rd49141, %rd21088, %rd21089;
	cvt.u32.u64 	%r1372, %rd49141;
	setp.gt.u64 	%p803, %rd49141, 4294967295;
	setp.lt.u32 	%p804, %r3660, %r1372;
	or.pred  	%p805, %p803, %p804;
	@%p805 bra 	$L__BB0_1510;
	setp.gt.u32 	%p806, %r3660, %r1372;
	@%p806 bra 	$L__BB0_1511;
	cvt.u32.u64 	%r3713, %rd9;
	setp.lt.u32 	%p807, %r3713, %r1371;
	@%p807 bra 	$L__BB0_1510;
	setp.gt.u32 	%p808, %r3713, %r1371;
	@%p808 bra 	$L__BB0_1511;
	cvt.u32.u64 	%r3715, %rd8;
	setp.lt.u32 	%p809, %r3715, %r1370;
	@%p809 bra 	$L__BB0_1510;
	setp.gt.u32 	%p810, %r3715, %r1370;
	@%p810 bra 	$L__BB0_1511;
	cvt.u32.u64 	%r3717, %rd7;
	setp.lt.u32 	%p811, %r3717, %r1369;
	@%p811 bra 	$L__BB0_1510;
	setp.gt.u32 	%p812, %r3717, %r1369;
	@%p812 bra 	$L__BB0_1511;
	cvt.u32.u64 	%r3719, %rd6;
	setp.lt.u32 	%p813, %r3719, %r1368;
	@%p813 bra 	$L__BB0_1510;
	setp.gt.u32 	%p814, %r3719, %r1368;
	@%p814 bra 	$L__BB0_1511;
	cvt.u32.u64 	%r3721, %rd5;
	setp.lt.u32 	%p815, %r3721, %r1367;
	@%p815 bra 	$L__BB0_1510;
	setp.gt.u32 	%p816, %r3721, %r1367;
	@%p816 bra 	$L__BB0_1511;
	cvt.u32.u64 	%r3723, %rd4;
	setp.lt.u32 	%p817, %r3723, %r1366;
	@%p817 bra 	$L__BB0_1510;
	cvt.u32.u64 	%r3725, %rd3;
	setp.gt.u32 	%p818, %r3723, %r1366;
	setp.lt.u32 	%p819, %r6805, %r3725;
	or.pred  	%p820, %p818, %p819;
	@%p820 bra 	$L__BB0_1511;
$L__BB0_1510:
	cvt.u64.u32 	%rd21092, %r6805;
	sub.s64 	%rd21093, %rd21092, %rd3;
	shr.u64 	%rd21094, %rd21093, 63;
	cvt.u32.u64 	%r6805, %rd21093;
	and.b64  	%rd21095, %rd49135, 4294967295;
	add.s64 	%rd21096, %rd21094, %rd4;
	sub.s64 	%rd49135, %rd21095, %rd21096;
	shr.u64 	%rd21097, %rd49135, 63;
	and.b64  	%rd21098, %rd49136, 4294967295;
	add.s64 	%rd21099, %rd21097, %rd5;
	sub.s64 	%rd49136, %rd21098, %rd21099;
	shr.u64 	%rd21100, %rd49136, 63;
	and.b64  	%rd21101, %rd49137, 4294967295;
	add.s64 	%rd21102, %rd21100, %rd6;
	sub.s64 	%rd49137, %rd21101, %rd21102;
	shr.u64 	%rd21103, %rd49137, 63;
	and.b64  	%rd21104, %rd49138, 4294967295;
	add.s64 	%rd21105, %rd21103, %rd7;
	sub.s64 	%rd49138, %rd21104, %rd21105;
	shr.u64 	%rd21106, %rd49138, 63;
	and.b64  	%rd21107, %rd49139, 4294967295;
	add.s64 	%rd21108, %rd21106, %rd8;
	sub.s64 	%rd49139, %rd21107, %rd21108;
	shr.u64 	%rd21109, %rd49139, 63;
	and.b64  	%rd21110, %rd49140, 4294967295;
	add.s64 	%rd21111, %rd21109, %rd9;
	sub.s64 	%rd49140, %rd21110, %rd21111;
	shr.u64 	%rd21112, %rd49140, 63;
	and.b64  	%rd21113, %rd49141, 4294967295;
	add.s64 	%rd21114, %rd21112, %rd10;
	sub.s64 	%rd49141, %rd21113, %rd21114;
$L__BB0_1511:
	shl.b32 	%r6806, %r6805, 1;
	shr.u32 	%r3727, %r6805, 31;
	cvt.u64.u32 	%rd21116, %r3727;
	shl.b64 	%rd21117, %rd49135, 1;
	and.b64  	%rd21118, %rd21117, 8589934590;
	or.b64  	%rd49142, %rd21118, %rd21116;
	cvt.u32.u64 	%r1376, %rd49142;
	shr.u64 	%rd21119, %rd21118, 32;
	shl.b64 	%rd21120, %rd49136, 1;
	and.b64  	%rd21121, %rd21120, 8589934590;
	or.b64  	%rd49143, %rd21119, %rd21121;
	cvt.u32.u64 	%r1377, %rd49143;
	shr.u64 	%rd21122, %rd21121, 32;
	shl.b64 	%rd21123, %rd49137, 1;
	and.b64  	%rd21124, %rd21123, 8589934590;
	or.b64  	%rd49144, %rd21122, %rd21124;
	cvt.u32.u64 	%r1378, %rd49144;
	shr.u64 	%rd21125, %rd21124, 32;
	shl.b64 	%rd21126, %rd49138, 1;
	and.b64  	%rd21127, %rd21126, 8589934590;
	or.b64  	%rd49145, %rd21125, %rd21127;
	cvt.u32.u64 	%r1379, %rd49145;
	shr.u64 	%rd21128, %rd21127, 32;
	shl.b64 	%rd21129, %rd49139, 1;
	and.b64  	%rd21130, %rd21129, 8589934590;
	or.b64  	%rd49146, %rd21128, %rd21130;
	cvt.u32.u64 	%r1380, %rd49146;
	shr.u64 	%rd21131, %rd21130, 32;
	shl.b64 	%rd21132, %rd49140, 1;
	and.b64  	%rd21133, %rd21132, 8589934590;
	or.b64  	%rd49147, %rd21131, %rd21133;
	cvt.u32.u64 	%r1381, %rd49147;
	shr.u64 	%rd21134, %rd21133, 32;
	shl.b64 	%rd21136, %rd49141, 1;
	and.b64  	%rd21137, %rd21136, 8589934590;
	or.b64  	%rd49148, %rd21134, %rd21137;
	cvt.u32.u64 	%r1382, %rd49148;
	setp.gt.u64 	%p821, %rd49148, 4294967295;
	setp.lt.u32 	%p822, %r3660, %r1382;
	or.pred  	%p823, %p821, %p822;
	@%p823 bra 	$L__BB0_1525;
	setp.gt.u32 	%p824, %r3660, %r1382;
	@%p824 bra 	$L__BB0_1526;
	cvt.u32.u64 	%r3729, %rd9;
	setp.lt.u32 	%p825, %r3729, %r1381;
	@%p825 bra 	$L__BB0_1525;
	setp.gt.u32 	%p826, %r3729, %r1381;
	@%p826 bra 	$L__BB0_1526;
	cvt.u32.u64 	%r3731, %rd8;
	setp.lt.u32 	%p827, %r3731, %r1380;
	@%p827 bra 	$L__BB0_1525;
	setp.gt.u32 	%p828, %r3731, %r1380;
	@%p828 bra 	$L__BB0_1526;
	cvt.u32.u64 	%r3733, %rd7;
	setp.lt.u32 	%p829, %r3733, %r1379;
	@%p829 bra 	$L__BB0_1525;
	setp.gt.u32 	%p830, %r3733, %r1379;
	@%p830 bra 	$L__BB0_1526;
	cvt.u32.u64 	%r3735, %rd6;
	setp.lt.u32 	%p831, %r3735, %r1378;
	@%p831 bra 	$L__BB0_1525;
	setp.gt.u32 	%p832, %r3735, %r1378;
	@%p832 bra 	$L__BB0_1526;
	cvt.u32.u64 	%r3737, %rd5;
	setp.lt.u32 	%p833, %r3737, %r1377;
	@%p833 bra 	$L__BB0_1525;
	setp.gt.u32 	%p834, %r3737, %r1377;
	@%p834 bra 	$L__BB0_1526;
	cvt.u32.u64 	%r3739, %rd4;
	setp.lt.u32 	%p835, %r3739, %r1376;
	@%p835 bra 	$L__BB0_1525;
	cvt.u32.u64 	%r3741, %rd3;
	setp.gt.u32 	%p836, %r3739, %r1376;
	setp.lt.u32 	%p837, %r6806, %r3741;
	or.pred  	%p838, %p836, %p837;
	@%p838 bra 	$L__BB0_1526;
$L__BB0_1525:
	cvt.u64.u32 	%rd21139, %r6806;
	sub.s64 	%rd21140, %rd21139, %rd3;
	shr.u64 	%rd21141, %rd21140, 63;
	cvt.u32.u64 	%r6806, %rd21140;
	and.b64  	%rd21142, %rd49142, 4294967295;
	add.s64 	%rd21143, %rd21141, %rd4;
	sub.s64 	%rd49142, %rd21142, %rd21143;
	shr.u64 	%rd21144, %rd49142, 63;
	and.b64  	%rd21145, %rd49143, 4294967295;
	add.s64 	%rd21146, %rd21144, %rd5;
	sub.s64 	%rd49143, %rd21145, %rd21146;
	shr.u64 	%rd21147, %rd49143, 63;
	and.b64  	%rd21148, %rd49144, 4294967295;
	add.s64 	%rd21149, %rd21147, %rd6;
	sub.s64 	%rd49144, %rd21148, %rd21149;
	shr.u64 	%rd21150, %rd49144, 63;
	and.b64  	%rd21151, %rd49145, 4294967295;
	add.s64 	%rd21152, %rd21150, %rd7;
	sub.s64 	%rd49145, %rd21151, %rd21152;
	shr.u64 	%rd21153, %rd49145, 63;
	and.b64  	%rd21154, %rd49146, 4294967295;
	add.s64 	%rd21155, %rd21153, %rd8;
	sub.s64 	%rd49146, %rd21154, %rd21155;
	shr.u64 	%rd21156, %rd49146, 63;
	and.b64  	%rd21157, %rd49147, 4294967295;
	add.s64 	%rd21158, %rd21156, %rd9;
	sub.s64 	%rd49147, %rd21157, %rd21158;
	shr.u64 	%rd21159, %rd49147, 63;
	and.b64  	%rd21160, %rd49148, 4294967295;
	add.s64 	%rd21161, %rd21159, %rd10;
	sub.s64 	%rd49148, %rd21160, %rd21161;
$L__BB0_1526:
	shl.b32 	%r6807, %r6806, 1;
	shr.u32 	%r3743, %r6806, 31;
	cvt.u64.u32 	%rd21163, %r3743;
	shl.b64 	%rd21164, %rd49142, 1;
	and.b64  	%rd21165, %rd21164, 8589934590;
	or.b64  	%rd49149, %rd21165, %rd21163;
	cvt.u32.u64 	%r1386, %rd49149;
	shr.u64 	%rd21166, %rd21165, 32;
	shl.b64 	%rd21167, %rd49143, 1;
	and.b64  	%rd21168, %rd21167, 8589934590;
	or.b64  	%rd49150, %rd21166, %rd21168;
	cvt.u32.u64 	%r1387, %rd49150;
	shr.u64 	%rd21169, %rd21168, 32;
	shl.b64 	%rd21170, %rd49144, 1;
	and.b64  	%rd21171, %rd21170, 8589934590;
	or.b64  	%rd49151, %rd21169, %rd21171;
	cvt.u32.u64 	%r1388, %rd49151;
	shr.u64 	%rd21172, %rd21171, 32;
	shl.b64 	%rd21173, %rd49145, 1;
	and.b64  	%rd21174, %rd21173, 8589934590;
	or.b64  	%rd49152, %rd21172, %rd21174;
	cvt.u32.u64 	%r1389, %rd49152;
	shr.u64 	%rd21175, %rd21174, 32;
	shl.b64 	%rd21176, %rd49146, 1;
	and.b64  	%rd21177, %rd21176, 8589934590;
	or.b64  	%rd49153, %rd21175, %rd21177;
	cvt.u32.u64 	%r1390, %rd49153;
	shr.u64 	%rd21178, %rd21177, 32;
	shl.b64 	%rd21179, %rd49147, 1;
	and.b64  	%rd21180, %rd21179, 8589934590;
	or.b64  	%rd49154, %rd21178, %rd21180;
	cvt.u32.u64 	%r1391, %rd49154;
	shr.u64 	%rd21181, %rd21180, 32;
	shl.b64 	%rd21183, %rd49148, 1;
	and.b64  	%rd21184, %rd21183, 8589934590;
	or.b64  	%rd49155, %rd21181, %rd21184;
	cvt.u32.u64 	%r1392, %rd49155;
	setp.gt.u64 	%p839, %rd49155, 4294967295;
	setp.lt.u32 	%p840, %r3660, %r1392;
	or.pred  	%p841, %p839, %p840;
	@%p841 bra 	$L__BB0_1540;
	setp.gt.u32 	%p842, %r3660, %r1392;
	@%p842 bra 	$L__BB0_1541;
	cvt.u32.u64 	%r3745, %rd9;
	setp.lt.u32 	%p843, %r3745, %r1391;
	@%p843 bra 	$L__BB0_1540;
	setp.gt.u32 	%p844, %r3745, %r1391;
	@%p844 bra 	$L__BB0_1541;
	cvt.u32.u64 	%r3747, %rd8;
	setp.lt.u32 	%p845, %r3747, %r1390;
	@%p845 bra 	$L__BB0_1540;
	setp.gt.u32 	%p846, %r3747, %r1390;
	@%p846 bra 	$L__BB0_1541;
	cvt.u32.u64 	%r3749, %rd7;
	setp.lt.u32 	%p847, %r3749, %r1389;
	@%p847 bra 	$L__BB0_1540;
	setp.gt.u32 	%p848, %r3749, %r1389;
	@%p848 bra 	$L__BB0_1541;
	cvt.u32.u64 	%r3751, %rd6;
	setp.lt.u32 	%p849, %r3751, %r1388;
	@%p849 bra 	$L__BB0_1540;
	setp.gt.u32 	%p850, %r3751, %r1388;
	@%p850 bra 	$L__BB0_1541;
	cvt.u32.u64 	%r3753, %rd5;
	setp.lt.u32 	%p851, %r3753, %r1387;
	@%p851 bra 	$L__BB0_1540;
	setp.gt.u32 	%p852, %r3753, %r1387;
	@%p852 bra 	$L__BB0_1541;
	cvt.u32.u64 	%r3755, %rd4;
	setp.lt.u32 	%p853, %r3755, %r1386;
	@%p853 bra 	$L__BB0_1540;
	cvt.u32.u64 	%r3757, %rd3;
	setp.gt.u32 	%p854, %r3755, %r1386;
	setp.lt.u32 	%p855, %r6807, %r3757;
	or.pred  	%p856, %p854, %p855;
	@%p856 bra 	$L__BB0_1541;
$L__BB0_1540:
	cvt.u64.u32 	%rd21186, %r6807;
	sub.s64 	%rd21187, %rd21186, %rd3;
	shr.u64 	%rd21188, %rd21187, 63;
	cvt.u32.u64 	%r6807, %rd21187;
	and.b64  	%rd21189, %rd49149, 4294967295;
	add.s64 	%rd21190, %rd21188, %rd4;
	sub.s64 	%rd49149, %rd21189, %rd21190;
	shr.u64 	%rd21191, %rd49149, 63;
	and.b64  	%rd21192, %rd49150, 4294967295;
	add.s64 	%rd21193, %rd21191, %rd5;
	sub.s64 	%rd49150, %rd21192, %rd21193;
	shr.u64 	%rd21194, %rd49150, 63;
	and.b64  	%rd21195, %rd49151, 4294967295;
	add.s64 	%rd21196, %rd21194, %rd6;
	sub.s64 	%rd49151, %rd21195, %rd21196;
	shr.u64 	%rd21197, %rd49151, 63;
	and.b64  	%rd21198, %rd49152, 4294967295;
	add.s64 	%rd21199, %rd21197, %rd7;
	sub.s64 	%rd49152, %rd21198, %rd21199;
	shr.u64 	%rd21200, %rd49152, 63;
	and.b64  	%rd21201, %rd49153, 4294967295;
	add.s64 	%rd21202, %rd21200, %rd8;
	sub.s64 	%rd49153, %rd21201, %rd21202;
	shr.u64 	%rd21203, %rd49153, 63;
	and.b64  	%rd21204, %rd49154, 4294967295;
	add.s64 	%rd21205, %rd21203, %rd9;
	sub.s64 	%rd49154, %rd21204, %rd21205;
	shr.u64 	%rd21206, %rd49154, 63;
	and.b64  	%rd21207, %rd49155, 4294967295;
	add.s64 	%rd21208, %rd21206, %rd10;
	sub.s64 	%rd49155, %rd21207, %rd21208;
$L__BB0_1541:
	cvt.u32.u64 	%r3758, %rd10;
	mul.lo.s64 	%rd21209, %rd2591, %rd2591;
	cvt.u32.u64 	%r3759, %rd21209;
	shr.u64 	%rd21210, %rd21209, 32;
	mul.lo.s64 	%rd21211, %rd2600, %rd2591;
	add.s64 	%rd21212, %rd21210, %rd21211;
	shr.u64 	%rd21213, %rd21212, 32;
	mul.lo.s64 	%rd21214, %rd2601, %rd2591;
	add.s64 	%rd21215, %rd21213, %rd21214;
	shr.u64 	%rd21216, %rd21215, 32;
	mul.lo.s64 	%rd21217, %rd2602, %rd2591;
	add.s64 	%rd21218, %rd21216, %rd21217;
	shr.u64 	%rd21219, %rd21218, 32;
	mul.lo.s64 	%rd21220, %rd2603, %rd2591;
	add.s64 	%rd21221, %rd21219, %rd21220;
	shr.u64 	%rd21222, %rd21221, 32;
	mul.lo.s64 	%rd21223, %rd2604, %rd2591;
	add.s64 	%rd21224, %rd21222, %rd21223;
	shr.u64 	%rd21225, %rd21224, 32;
	mul.lo.s64 	%rd21226, %rd2605, %rd2591;
	add.s64 	%rd21227, %rd21225, %rd21226;
	shr.u64 	%rd21228, %rd21227, 32;
	mul.lo.s64 	%rd21229, %rd2606, %rd2591;
	add.s64 	%rd21230, %rd21228, %rd21229;
	shr.u64 	%rd21231, %rd21230, 32;
	and.b64  	%rd21232, %rd21212, 4294967295;
	add.s64 	%rd21233, %rd21211, %rd21232;
	shr.u64 	%rd21234, %rd21233, 32;
	and.b64  	%rd21235, %rd21215, 4294967295;
	add.s64 	%rd21236, %rd21234, %rd21235;
	mad.lo.s64 	%rd21237, %rd2600, %rd2600, %rd21236;
	shr.u64 	%rd21238, %rd21237, 32;
	mul.lo.s64 	%rd21239, %rd2601, %rd2600;
	and.b64  	%rd21240, %rd21218, 4294967295;
	add.s64 	%rd21241, %rd21238, %rd21240;
	add.s64 	%rd21242, %rd21241, %rd21239;
	shr.u64 	%rd21243, %rd21242, 32;
	mul.lo.s64 	%rd21244, %rd2602, %rd2600;
	and.b64  	%rd21245, %rd21221, 4294967295;
	add.s64 	%rd21246, %rd21243, %rd21245;
	add.s64 	%rd21247, %rd21246, %rd21244;
	shr.u64 	%rd21248, %rd21247, 32;
	mul.lo.s64 	%rd21249, %rd2603, %rd2600;
	and.b64  	%rd21250, %rd21224, 4294967295;
	add.s64 	%rd21251, %rd21248, %rd21250;
	add.s64 	%rd21252, %rd21251, %rd21249;
	shr.u64 	%rd21253, %rd21252, 32;
	mul.lo.s64 	%rd21254, %rd2604, %rd2600;
	and.b64  	%rd21255, %rd21227, 4294967295;
	add.s64 	%rd21256, %rd21253, %rd21255;
	add.s64 	%rd21257, %rd21256, %rd21254;
	shr.u64 	%rd21258, %rd21257, 32;
	mul.lo.s64 	%rd21259, %rd2605, %rd2600;
	and.b64  	%rd21260, %rd21230, 4294967295;
	add.s64 	%rd21261, %rd21258, %rd21260;
	add.s64 	%rd21262, %rd21261, %rd21259;
	shr.u64 	%rd21263, %rd21262, 32;
	mul.lo.s64 	%rd21264, %rd2606, %rd2600;
	add.s64 	%rd21265, %rd21263, %rd21231;
	add.s64 	%rd21266, %rd21265, %rd21264;
	shr.u64 	%rd21267, %rd21266, 32;
	and.b64  	%rd21268, %rd21237, 4294967295;
	add.s64 	%rd21269, %rd21214, %rd21268;
	shr.u64 	%rd21270, %rd21269, 32;
	and.b64  	%rd21271, %rd21242, 4294967295;
	add.s64 	%rd21272, %rd21270, %rd21271;
	add.s64 	%rd21273, %rd21272, %rd21239;
	shr.u64 	%rd21274, %rd21273, 32;
	and.b64  	%rd21275, %rd21247, 4294967295;
	add.s64 	%rd21276, %rd21274, %rd21275;
	mad.lo.s64 	%rd21277, %rd2601, %rd2601, %rd21276;
	shr.u64 	%rd21278, %rd21277, 32;
	mul.lo.s64 	%rd21279, %rd2602, %rd2601;
	and.b64  	%rd21280, %rd21252, 4294967295;
	add.s64 	%rd21281, %rd21278, %rd21280;
	add.s64 	%rd21282, %rd21281, %rd21279;
	shr.u64 	%rd21283, %rd21282, 32;
	mul.lo.s64 	%rd21284, %rd2603, %rd2601;
	and.b64  	%rd21285, %rd21257, 4294967295;
	add.s64 	%rd21286, %rd21283, %rd21285;
	add.s64 	%rd21287, %rd21286, %rd21284;
	shr.u64 	%rd21288, %rd21287, 32;
	mul.lo.s64 	%rd21289, %rd2604, %rd2601;
	and.b64  	%rd21290, %rd21262, 4294967295;
	add.s64 	%rd21291, %rd21288, %rd21290;
	add.s64 	%rd21292, %rd21291, %rd21289;
	shr.u64 	%rd21293, %rd21292, 32;
	mul.lo.s64 	%rd21294, %rd2605, %rd2601;
	and.b64  	%rd21295, %rd21266, 4294967295;
	add.s64 	%rd21296, %rd21293, %rd21295;
	add.s64 	%rd21297, %rd21296, %rd21294;
	shr.u64 	%rd21298, %rd21297, 32;
	mul.lo.s64 	%rd21299, %rd2606, %rd2601;
	add.s64 	%rd21300, %rd21298, %rd21267;
	add.s64 	%rd21301, %rd21300, %rd21299;
	shr.u64 	%rd21302, %rd21301, 32;
	and.b64  	%rd21303, %rd21273, 4294967295;
	add.s64 	%rd21304, %rd21217, %rd21303;
	shr.u64 	%rd21305, %rd21304, 32;
	and.b64  	%rd21306, %rd21277, 4294967295;
	add.s64 	%rd21307, %rd21305, %rd21306;
	add.s64 	%rd21308, %rd21307, %rd21244;
	shr.u64 	%rd21309, %rd21308, 32;
	and.b64  	%rd21310, %rd21282, 4294967295;
	add.s64 	%rd21311, %rd21309, %rd21310;
	add.s64 	%rd21312, %rd21311, %rd21279;
	shr.u64 	%rd21313, %rd21312, 32;
	and.b64  	%rd21314, %rd21287, 4294967295;
	add.s64 	%rd21315, %rd21313, %rd21314;
	mad.lo.s64 	%rd21316, %rd2602, %rd2602, %rd21315;
	shr.u64 	%rd21317, %rd21316, 32;
	mul.lo.s64 	%rd21318, %rd2603, %rd2602;
	and.b64  	%rd21319, %rd21292, 4294967295;
	add.s64 	%rd21320, %rd21317, %rd21319;
	add.s64 	%rd21321, %rd21320, %rd21318;
	shr.u64 	%rd21322, %rd21321, 32;
	mul.lo.s64 	%rd21323, %rd2604, %rd2602;
	and.b64  	%rd21324, %rd21297, 4294967295;
	add.s64 	%rd21325, %rd21322, %rd21324;
	add.s64 	%rd21326, %rd21325, %rd21323;
	shr.u64 	%rd21327, %rd21326, 32;
	mul.lo.s64 	%rd21328, %rd2605, %rd2602;
	and.b64  	%rd21329, %rd21301, 4294967295;
	add.s64 	%rd21330, %rd21327, %rd21329;
	add.s64 	%rd21331, %rd21330, %rd21328;
	shr.u64 	%rd21332, %rd21331, 32;
	mul.lo.s64 	%rd21333, %rd2606, %rd2602;
	add.s64 	%rd21334, %rd21332, %rd21302;
	add.s64 	%rd21335, %rd21334, %rd21333;
	shr.u64 	%rd21336, %rd21335, 32;
	and.b64  	%rd21337, %rd21308, 4294967295;
	add.s64 	%rd21338, %rd21220, %rd21337;
	shr.u64 	%rd21339, %rd21338, 32;
	and.b64  	%rd21340, %rd21312, 4294967295;
	add.s64 	%rd21341, %rd21339, %rd21340;
	add.s64 	%rd21342, %rd21341, %rd21249;
	shr.u64 	%rd21343, %rd21342, 32;
	and.b64  	%rd21344, %rd21316, 4294967295;
	add.s64 	%rd21345, %rd21343, %rd21344;
	add.s64 	%rd21346, %rd21345, %rd21284;
	shr.u64 	%rd21347, %rd21346, 32;
	and.b64  	%rd21348, %rd21321, 4294967295;
	add.s64 	%rd21349, %rd21347, %rd21348;
	add.s64 	%rd21350, %rd21349, %rd21318;
	shr.u64 	%rd21351, %rd21350, 32;
	and.b64  	%rd21352, %rd21326, 4294967295;
	add.s64 	%rd21353, %rd21351, %rd21352;
	mad.lo.s64 	%rd21354, %rd2603, %rd2603, %rd21353;
	shr.u64 	%rd21355, %rd21354, 32;
	mul.lo.s64 	%rd21356, %rd2604, %rd2603;
	and.b64  	%rd21357, %rd21331, 4294967295;
	add.s64 	%rd21358, %rd21355, %rd21357;
	add.s64 	%rd21359, %rd21358, %rd21356;
	shr.u64 	%rd21360, %rd21359, 32;
	mul.lo.s64 	%rd21361, %rd2605, %rd2603;
	and.b64  	%rd21362, %rd21335, 4294967295;
	add.s64 	%rd21363, %rd21360, %rd21362;
	add.s64 	%rd21364, %rd21363, %rd21361;
	shr.u64 	%rd21365, %rd21364, 32;
	mul.lo.s64 	%rd21366, %rd2606, %rd2603;
	add.s64 	%rd21367, %rd21365, %rd21336;
	add.s64 	%rd21368, %rd21367, %rd21366;
	shr.u64 	%rd21369, %rd21368, 32;
	and.b64  	%rd21370, %rd21342, 4294967295;
	add.s64 	%rd21371, %rd21223, %rd21370;
	shr.u64 	%rd21372, %rd21371, 32;
	and.b64  	%rd21373, %rd21346, 4294967295;
	add.s64 	%rd21374, %rd21372, %rd21373;
	add.s64 	%rd21375, %rd21374, %rd21254;
	shr.u64 	%rd21376, %rd21375, 32;
	and.b64  	%rd21377, %rd21350, 4294967295;
	add.s64 	%rd21378, %rd21376, %rd21377;
	add.s64 	%rd21379, %rd21378, %rd21289;
	shr.u64 	%rd21380, %rd21379, 32;
	and.b64  	%rd21381, %rd21354, 4294967295;
	add.s64 	%rd21382, %rd21380, %rd21381;
	add.s64 	%rd21383, %rd21382, %rd21323;
	shr.u64 	%rd21384, %rd21383, 32;
	and.b64  	%rd21385, %rd21359, 4294967295;
	add.s64 	%rd21386, %rd21384, %rd21385;
	add.s64 	%rd21387, %rd21386, %rd21356;
	shr.u64 	%rd21388, %rd21387, 32;
	and.b64  	%rd21389, %rd21364, 4294967295;
	add.s64 	%rd21390, %rd21388, %rd21389;
	mad.lo.s64 	%rd21391, %rd2604, %rd2604, %rd21390;
	shr.u64 	%rd21392, %rd21391, 32;
	mul.lo.s64 	%rd21393, %rd2605, %rd2604;
	and.b64  	%rd21394, %rd21368, 4294967295;
	add.s64 	%rd21395, %rd21392, %rd21394;
	add.s64 	%rd21396, %rd21395, %rd21393;
	shr.u64 	%rd21397, %rd21396, 32;
	mul.lo.s64 	%rd21398, %rd2606, %rd2604;
	add.s64 	%rd21399, %rd21397, %rd21369;
	add.s64 	%rd21400, %rd21399, %rd21398;
	shr.u64 	%rd21401, %rd21400, 32;
	and.b64  	%rd21402, %rd21375, 4294967295;
	add.s64 	%rd21403, %rd21226, %rd21402;
	shr.u64 	%rd21404, %rd21403, 32;
	and.b64  	%rd21405, %rd21379, 4294967295;
	add.s64 	%rd21406, %rd21404, %rd21405;
	add.s64 	%rd21407, %rd21406, %rd21259;
	shr.u64 	%rd21408, %rd21407, 32;
	and.b64  	%rd21409, %rd21383, 4294967295;
	add.s64 	%rd21410, %rd21408, %rd21409;
	add.s64 	%rd21411, %rd21410, %rd21294;
	shr.u64 	%rd21412, %rd21411, 32;
	and.b64  	%rd21413, %rd21387, 4294967295;
	add.s64 	%rd21414, %rd21412, %rd21413;
	add.s64 	%rd21415, %rd21414, %rd21328;
	shr.u64 	%rd21416, %rd21415, 32;
	and.b64  	%rd21417, %rd21391, 4294967295;
	add.s64 	%rd21418, %rd21416, %rd21417;
	add.s64 	%rd21419, %rd21418, %rd21361;
	shr.u64 	%rd21420, %rd21419, 32;
	and.b64  	%rd21421, %rd21396, 4294967295;
	add.s64 	%rd21422, %rd21420, %rd21421;
	add.s64 	%rd21423, %rd21422, %rd21393;
	shr.u64 	%rd21424, %rd21423, 32;
	and.b64  	%rd21425, %rd21400, 4294967295;
	add.s64 	%rd21426, %rd21424, %rd21425;
	mad.lo.s64 	%rd21427, %rd2605, %rd2605, %rd21426;
	shr.u64 	%rd21428, %rd21427, 32;
	mul.lo.s64 	%rd21429, %rd2606, %rd2605;
	add.s64 	%rd21430, %rd21428, %rd21401;
	add.s64 	%rd21431, %rd21430, %rd21429;
	shr.u64 	%rd21432, %rd21431, 32;
	and.b64  	%rd21433, %rd21407, 4294967295;
	add.s64 	%rd21434, %rd21229, %rd21433;
	shr.u64 	%rd21435, %rd21434, 32;
	and.b64  	%rd21436, %rd21411, 4294967295;
	add.s64 	%rd21437, %rd21435, %rd21436;
	add.s64 	%rd21438, %rd21437, %rd21264;
	shr.u64 	%rd21439, %rd21438, 32;
	and.b64  	%rd21440, %rd21415, 4294967295;
	add.s64 	%rd21441, %rd21439, %rd21440;
	add.s64 	%rd21442, %rd21441, %rd21299;
	shr.u64 	%rd21443, %rd21442, 32;
	and.b64  	%rd21444, %rd21419, 4294967295;
	add.s64 	%rd21445, %rd21443, %rd21444;
	add.s64 	%rd21446, %rd21445, %rd21333;
	shr.u64 	%rd21447, %rd21446, 32;
	and.b64  	%rd21448, %rd21423, 4294967295;
	add.s64 	%rd21449, %rd21447, %rd21448;
	add.s64 	%rd21450, %rd21449, %rd21366;
	shr.u64 	%rd21451, %rd21450, 32;
	and.b64  	%rd21452, %rd21427, 4294967295;
	add.s64 	%rd21453, %rd21451, %rd21452;
	add.s64 	%rd21454, %rd21453, %rd21398;
	shr.u64 	%rd21455, %rd21454, 32;
	and.b64  	%rd21456, %rd21431, 4294967295;
	add.s64 	%rd21457, %rd21455, %rd21456;
	add.s64 	%rd21458, %rd21457, %rd21429;
	shr.u64 	%rd21459, %rd21458, 32;
	add.s64 	%rd21460, %rd21459, %rd21432;
	mad.lo.s64 	%rd21461, %rd2606, %rd2606, %rd21460;
	{ .reg .b32 tmp; mov.b64 {tmp, %r3760}, %rd21461; }
	mul.lo.s32 	%r3761, %r9, %r3759;
	cvt.u64.u32 	%rd21462, %r3761;
	and.b64  	%rd21463, %rd21209, 4294967295;
	mad.lo.s64 	%rd21464, %rd3, %rd21462, %rd21463;
	shr.u64 	%rd21465, %rd21464, 32;
	and.b64  	%rd21466, %rd21233, 4294967295;
	add.s64 	%rd21467, %rd21465, %rd21466;
	mad.lo.s64 	%rd21468, %rd4, %rd21462, %rd21467;
	cvt.u32.u64 	%r3762, %rd21468;
	shr.u64 	%rd21469, %rd21468, 32;
	and.b64  	%rd21470, %rd21269, 4294967295;
	add.s64 	%rd21471, %rd21469, %rd21470;
	mad.lo.s64 	%rd21472, %rd5, %rd21462, %rd21471;
	shr.u64 	%rd21473, %rd21472, 32;
	and.b64  	%rd21474, %rd21304, 4294967295;
	add.s64 	%rd21475, %rd21473, %rd21474;
	mad.lo.s64 	%rd21476, %rd6, %rd21462, %rd21475;
	shr.u64 	%rd21477, %rd21476, 32;
	and.b64  	%rd21478, %rd21338, 4294967295;
	add.s64 	%rd21479, %rd21477, %rd21478;
	mad.lo.s64 	%rd21480, %rd7, %rd21462, %rd21479;
	shr.u64 	%rd21481, %rd21480, 32;
	and.b64  	%rd21482, %rd21371, 4294967295;
	add.s64 	%rd21483, %rd21481, %rd21482;
	mad.lo.s64 	%rd21484, %rd8, %rd21462, %rd21483;
	shr.u64 	%rd21485, %rd21484, 32;
	and.b64  	%rd21486, %rd21403, 4294967295;
	add.s64 	%rd21487, %rd21485, %rd21486;
	mad.lo.s64 	%rd21488, %rd9, %rd21462, %rd21487;
	shr.u64 	%rd21489, %rd21488, 32;
	and.b64  	%rd21490, %rd21434, 4294967295;
	add.s64 	%rd21491, %rd21489, %rd21490;
	mad.lo.s64 	%rd21492, %rd10, %rd21462, %rd21491;
	shr.u64 	%rd21493, %rd21492, 32;
	and.b64  	%rd21494, %rd21438, 4294967295;
	add.s64 	%rd21495, %rd21493, %rd21494;
	shr.u64 	%rd21496, %rd21495, 32;
	and.b64  	%rd21497, %rd21442, 4294967295;
	add.s64 	%rd21498, %rd21496, %rd21497;
	shr.u64 	%rd21499, %rd21498, 32;
	and.b64  	%rd21500, %rd21446, 4294967295;
	add.s64 	%rd21501, %rd21499, %rd21500;
	shr.u64 	%rd21502, %rd21501, 32;
	and.b64  	%rd21503, %rd21450, 4294967295;
	add.s64 	%rd21504, %rd21502, %rd21503;
	shr.u64 	%rd21505, %rd21504, 32;
	and.b64  	%rd21506, %rd21454, 4294967295;
	add.s64 	%rd21507, %rd21505, %rd21506;
	shr.u64 	%rd21508, %rd21507, 32;
	and.b64  	%rd21509, %rd21458, 4294967295;
	add.s64 	%rd21510, %rd21508, %rd21509;
	shr.u64 	%rd21511, %rd21510, 32;
	and.b64  	%rd21512, %rd21461, 4294967295;
	add.s64 	%rd21513, %rd21511, %rd21512;
	{ .reg .b32 tmp; mov.b64 {tmp, %r3763}, %rd21513; }
	add.s32 	%r3764, %r3760, %r3763;
	mul.lo.s32 	%r3765, %r9, %r3762;
	cvt.u64.u32 	%rd21514, %r3765;
	and.b64  	%rd21515, %rd21468, 4294967295;
	mad.lo.s64 	%rd21516, %rd3, %rd21514, %rd21515;
	shr.u64 	%rd21517, %rd21516, 32;
	and.b64  	%rd21518, %rd21472, 4294967295;
	add.s64 	%rd21519, %rd21517, %rd21518;
	mad.lo.s64 	%rd21520, %rd4, %rd21514, %rd21519;
	cvt.u32.u64 	%r3766, %rd21520;
	shr.u64 	%rd21521, %rd21520, 32;
	and.b64  	%rd21522, %rd21476, 4294967295;
	add.s64 	%rd21523, %rd21521, %rd21522;
	mad.lo.s64 	%rd21524, %rd5, %rd21514, %rd21523;
	shr.u64 	%rd21525, %rd21524, 32;
	and.b64  	%rd21526, %rd21480, 4294967295;
	add.s64 	%rd21527, %rd21525, %rd21526;
	mad.lo.s64 	%rd21528, %rd6, %rd21514, %rd21527;
	shr.u64 	%rd21529, %rd21528, 32;
	and.b64  	%rd21530, %rd21484, 4294967295;
	add.s64 	%rd21531, %rd21529, %rd21530;
	mad.lo.s64 	%rd21532, %rd7, %rd21514, %rd21531;
	shr.u64 	%rd21533, %rd21532, 32;
	and.b64  	%rd21534, %rd21488, 4294967295;
	add.s64 	%rd21535, %rd21533, %rd21534;
	mad.lo.s64 	%rd21536, %rd8, %rd21514, %rd21535;
	shr.u64 	%rd21537, %rd21536, 32;
	and.b64  	%rd21538, %rd21492, 4294967295;
	add.s64 	%rd21539, %rd21537, %rd21538;
	mad.lo.s64 	%rd21540, %rd9, %rd21514, %rd21539;
	shr.u64 	%rd21541, %rd21540, 32;
	and.b64  	%rd21542, %rd21495, 4294967295;
	add.s64 	%rd21543, %rd21541, %rd21542;
	mad.lo.s64 	%rd21544, %rd10, %rd21514, %rd21543;
	shr.u64 	%rd21545, %rd21544, 32;
	and.b64  	%rd21546, %rd21498, 4294967295;
	add.s64 	%rd21547, %rd21545, %rd21546;
	shr.u64 	%rd21548, %rd21547, 32;
	and.b64  	%rd21549, %rd21501, 4294967295;
	add.s64 	%rd21550, %rd21548, %rd21549;
	shr.u64 	%rd21551, %rd21550, 32;
	and.b64  	%rd21552, %rd21504, 4294967295;
	add.s64 	%rd21553, %rd21551, %rd21552;
	shr.u64 	%rd21554, %rd21553, 32;
	and.b64  	%rd21555, %rd21507, 4294967295;
	add.s64 	%rd21556, %rd21554, %rd21555;
	shr.u64 	%rd21557, %rd21556, 32;
	and.b64  	%rd21558, %rd21510, 4294967295;
	add.s64 	%rd21559, %rd21557, %rd21558;
	shr.u64 	%rd21560, %rd21559, 32;
	and.b64  	%rd21561, %rd21513, 4294967295;
	add.s64 	%rd21562, %rd21560, %rd21561;
	{ .reg .b32 tmp; mov.b64 {tmp, %r3767}, %rd21562; }
	add.s32 	%r3768, %r3764, %r3767;
	mul.lo.s32 	%r3769, %r9, %r3766;
	cvt.u64.u32 	%rd21563, %r3769;
	and.b64  	%rd21564, %rd21520, 4294967295;
	mad.lo.s64 	%rd21565, %rd3, %rd21563, %rd21564;
	shr.u64 	%rd21566, %rd21565, 32;
	and.b64  	%rd21567, %rd21524, 4294967295;
	add.s64 	%rd21568, %rd21566, %rd21567;
	mad.lo.s64 	%rd21569, %rd4, %rd21563, %rd21568;
	cvt.u32.u64 	%r3770, %rd21569;
	shr.u64 	%rd21570, %rd21569, 32;
	and.b64  	%rd21571, %rd21528, 4294967295;
	add.s64 	%rd21572, %rd21570, %rd21571;
	mad.lo.s64 	%rd21573, %rd5, %rd21563, %rd21572;
	shr.u64 	%rd21574, %rd21573, 32;
	and.b64  	%rd21575, %rd21532, 4294967295;
	add.s64 	%rd21576, %rd21574, %rd21575;
	mad.lo.s64 	%rd21577, %rd6, %rd21563, %rd21576;
	shr.u64 	%rd21578, %rd21577, 32;
	and.b64  	%rd21579, %rd21536, 4294967295;
	add.s64 	%rd21580, %rd21578, %rd21579;
	mad.lo.s64 	%rd21581, %rd7, %rd21563, %rd21580;
	shr.u64 	%rd21582, %rd21581, 32;
	and.b64  	%rd21583, %rd21540, 4294967295;
	add.s64 	%rd21584, %rd21582, %rd21583;
	mad.lo.s64 	%rd21585, %rd8, %rd21563, %rd21584;
	shr.u64 	%rd21586, %rd21585, 32;
	and.b64  	%rd21587, %rd21544, 4294967295;
	add.s64 	%rd21588, %rd21586, %rd21587;
	mad.lo.s64 	%rd21589, %rd9, %rd21563, %rd21588;
	shr.u64 	%rd21590, %rd21589, 32;
	and.b64  	%rd21591, %rd21547, 4294967295;
	add.s64 	%rd21592, %rd21590, %rd21591;
	mad.lo.s64 	%rd21593, %rd10, %rd21563, %rd21592;
	shr.u64 	%rd21594, %rd21593, 32;
	and.b64  	%rd21595, %rd21550, 4294967295;
	add.s64 	%rd21596, %rd21594, %rd21595;
	shr.u64 	%rd21597, %rd21596, 32;
	and.b64  	%rd21598, %rd21553, 4294967295;
	add.s64 	%rd21599, %rd21597, %rd21598;
	shr.u64 	%rd21600, %rd21599, 32;
	and.b64  	%rd21601, %rd21556, 4294967295;
	add.s64 	%rd21602, %rd21600, %rd21601;
	shr.u64 	%rd21603, %rd21602, 32;
	and.b64  	%rd21604, %rd21559, 4294967295;
	add.s64 	%rd21605, %rd21603, %rd21604;
	shr.u64 	%rd21606, %rd21605, 32;
	and.b64  	%rd21607, %rd21562, 4294967295;
	add.s64 	%rd21608, %rd21606, %rd21607;
	{ .reg .b32 tmp; mov.b64 {tmp, %r3771}, %rd21608; }
	add.s32 	%r3772, %r3768, %r3771;
	mul.lo.s32 	%r3773, %r9, %r3770;
	cvt.u64.u32 	%rd21609, %r3773;
	and.b64  	%rd21610, %rd21569, 4294967295;
	mad.lo.s64 	%rd21611, %rd3, %rd21609, %rd21610;
	shr.u64 	%rd21612, %rd21611, 32;
	and.b64  	%rd21613, %rd21573, 4294967295;
	add.s64 	%rd21614, %rd21612, %rd21613;
	mad.lo.s64 	%rd21615, %rd4, %rd21609, %rd21614;
	cvt.u32.u64 	%r3774, %rd21615;
	shr.u64 	%rd21616, %rd21615, 32;
	and.b64  	%rd21617, %rd21577, 4294967295;
	add.s64 	%rd21618, %rd21616, %rd21617;
	mad.lo.s64 	%rd21619, %rd5, %rd21609, %rd21618;
	shr.u64 	%rd21620, %rd21619, 32;
	and.b64  	%rd21621, %rd21581, 4294967295;
	add.s64 	%rd21622, %rd21620, %rd21621;
	mad.lo.s64 	%rd21623, %rd6, %rd21609, %rd21622;
	shr.u64 	%rd21624, %rd21623, 32;
	and.b64  	%rd21625, %rd21585, 4294967295;
	add.s64 	%rd21626, %rd21624, %rd21625;
	mad.lo.s64 	%rd21627, %rd7, %rd21609, %rd21626;
	shr.u64 	%rd21628, %rd21627, 32;
	and.b64  	%rd21629, %rd21589, 4294967295;
	add.s64 	%rd21630, %rd21628, %rd21629;
	mad.lo.s64 	%rd21631, %rd8, %rd21609, %rd21630;
	shr.u64 	%rd21632, %rd21631, 32;
	and.b64  	%rd21633, %rd21593, 4294967295;
	add.s64 	%rd21634, %rd21632, %rd21633;
	mad.lo.s64 	%rd21635, %rd9, %rd21609, %rd21634;
	shr.u64 	%rd21636, %rd21635, 32;
	and.b64  	%rd21637, %rd21596, 4294967295;
	add.s64 	%rd21638, %rd21636, %rd21637;
	mad.lo.s64 	%rd21639, %rd10, %rd21609, %rd21638;
	shr.u64 	%rd21640, %rd21639, 32;
	and.b64  	%rd21641, %rd21599, 4294967295;
	add.s64 	%rd21642, %rd21640, %rd21641;
	shr.u64 	%rd21643, %rd21642, 32;
	and.b64  	%rd21644, %rd21602, 4294967295;
	add.s64 	%rd21645, %rd21643, %rd21644;
	shr.u64 	%rd21646, %rd21645, 32;
	and.b64  	%rd21647, %rd21605, 4294967295;
	add.s64 	%rd21648, %rd21646, %rd21647;
	shr.u64 	%rd21649, %rd21648, 32;
	and.b64  	%rd21650, %rd21608, 4294967295;
	add.s64 	%rd21651, %rd21649, %rd21650;
	{ .reg .b32 tmp; mov.b64 {tmp, %r3775}, %rd21651; }
	add.s32 	%r3776, %r3772, %r3775;
	mul.lo.s32 	%r3777, %r9, %r3774;
	cvt.u64.u32 	%rd21652, %r3777;
	and.b64  	%rd21653, %rd21615, 4294967295;
	mad.lo.s64 	%rd21654, %rd3, %rd21652, %rd21653;
	shr.u64 	%rd21655, %rd21654, 32;
	and.b64  	%rd21656, %rd21619, 4294967295;
	add.s64 	%rd21657, %rd21655, %rd21656;
	mad.lo.s64 	%rd21658, %rd4, %rd21652, %rd21657;
	cvt.u32.u64 	%r3778, %rd21658;
	shr.u64 	%rd21659, %rd21658, 32;
	and.b64  	%rd21660, %rd21623, 4294967295;
	add.s64 	%rd21661, %rd21659, %rd21660;
	mad.lo.s64 	%rd21662, %rd5, %rd21652, %rd21661;
	shr.u64 	%rd21663, %rd21662, 32;
	and.b64  	%rd21664, %rd21627, 4294967295;
	add.s64 	%rd21665, %rd21663, %rd21664;
	mad.lo.s64 	%rd21666, %rd6, %rd21652, %rd21665;
	shr.u64 	%rd21667, %rd21666, 32;
	and.b64  	%rd21668, %rd21631, 4294967295;
	add.s64 	%rd21669, %rd21667, %rd21668;
	mad.lo.s64 	%rd21670, %rd7, %rd21652, %rd21669;
	shr.u64 	%rd21671, %rd21670, 32;
	and.b64  	%rd21672, %rd21635, 4294967295;
	add.s64 	%rd21673, %rd21671, %rd21672;
	mad.lo.s64 	%rd21674, %rd8, %rd21652, %rd21673;
	shr.u64 	%rd21675, %rd21674, 32;
	and.b64  	%rd21676, %rd21639, 4294967295;
	add.s64 	%rd21677, %rd21675, %rd21676;
	mad.lo.s64 	%rd21678, %rd9, %rd21652, %rd21677;
	shr.u64 	%rd21679, %rd21678, 32;
	and.b64  	%rd21680, %rd21642, 4294967295;
	add.s64 	%rd21681, %rd21679, %rd21680;
	mad.lo.s64 	%rd21682, %rd10, %rd21652, %rd21681;
	shr.u64 	%rd21683, %rd21682, 32;
	and.b64  	%rd21684, %rd21645, 4294967295;
	add.s64 	%rd21685, %rd21683, %rd21684;
	shr.u64 	%rd21686, %rd21685, 32;
	and.b64  	%rd21687, %rd21648, 4294967295;
	add.s64 	%rd21688, %rd21686, %rd21687;
	shr.u64 	%rd21689, %rd21688, 32;
	and.b64  	%rd21690, %rd21651, 4294967295;
	add.s64 	%rd21691, %rd21689, %rd21690;
	{ .reg .b32 tmp; mov.b64 {tmp, %r3779}, %rd21691; }
	add.s32 	%r3780, %r3776, %r3779;
	mul.lo.s32 	%r3781, %r9, %r3778;
	cvt.u64.u32 	%rd21692, %r3781;
	and.b64  	%rd21693, %rd21658, 4294967295;
	mad.lo.s64 	%rd21694, %rd3, %rd21692, %rd21693;
	shr.u64 	%rd21695, %rd21694, 32;
	and.b64  	%rd21696, %rd21662, 4294967295;
	add.s64 	%rd21697, %rd21695, %rd21696;
	mad.lo.s64 	%rd21698, %rd4, %rd21692, %rd21697;
	cvt.u32.u64 	%r3782, %rd21698;
	shr.u64 	%rd21699, %rd21698, 32;
	and.b64  	%rd21700, %rd21666, 4294967295;
	add.s64 	%rd21701, %rd21699, %rd21700;
	mad.lo.s64 	%rd21702, %rd5, %rd21692, %rd21701;
	shr.u64 	%rd21703, %rd21702, 32;
	and.b64  	%rd21704, %rd21670, 4294967295;
	add.s64 	%rd21705, %rd21703, %rd21704;
	mad.lo.s64 	%rd21706, %rd6, %rd21692, %rd21705;
	shr.u64 	%rd21707, %rd21706, 32;
	and.b64  	%rd21708, %rd21674, 4294967295;
	add.s64 	%rd21709, %rd21707, %rd21708;
	mad.lo.s64 	%rd21710, %rd7, %rd21692, %rd21709;
	shr.u64 	%rd21711, %rd21710, 32;
	and.b64  	%rd21712, %rd21678, 4294967295;
	add.s64 	%rd21713, %rd21711, %rd21712;
	mad.lo.s64 	%rd21714, %rd8, %rd21692, %rd21713;
	shr.u64 	%rd21715, %rd21714, 32;
	and.b64  	%rd21716, %rd21682, 4294967295;
	add.s64 	%rd21717, %rd21715, %rd21716;
	mad.lo.s64 	%rd21718, %rd9, %rd21692, %rd21717;
	shr.u64 	%rd21719, %rd21718, 32;
	and.b64  	%rd21720, %rd21685, 4294967295;
	add.s64 	%rd21721, %rd21719, %rd21720;
	mad.lo.s64 	%rd21722, %rd10, %rd21692, %rd21721;
	shr.u64 	%rd21723, %rd21722, 32;
	and.b64  	%rd21724, %rd21688, 4294967295;
	add.s64 	%rd21725, %rd21723, %rd21724;
	shr.u64 	%rd21726, %rd21725, 32;
	and.b64  	%rd21727, %rd21691, 4294967295;
	add.s64 	%rd21728, %rd21726, %rd21727;
	{ .reg .b32 tmp; mov.b64 {tmp, %r3783}, %rd21728; }
	add.s32 	%r3784, %r3780, %r3783;
	mul.lo.s32 	%r3785, %r9, %r3782;
	cvt.u64.u32 	%rd21729, %r3785;
	and.b64  	%rd21730, %rd21698, 4294967295;
	mad.lo.s64 	%rd21731, %rd3, %rd21729, %rd21730;
	shr.u64 	%rd21732, %rd21731, 32;
	and.b64  	%rd21733, %rd21702, 4294967295;
	add.s64 	%rd21734, %rd21732, %rd21733;
	mad.lo.s64 	%rd21735, %rd4, %rd21729, %rd21734;
	cvt.u32.u64 	%r3786, %rd21735;
	shr.u64 	%rd21736, %rd21735, 32;
	and.b64  	%rd21737, %rd21706, 4294967295;
	add.s64 	%rd21738, %rd21736, %rd21737;
	mad.lo.s64 	%rd21739, %rd5, %rd21729, %rd21738;
	shr.u64 	%rd21740, %rd21739, 32;
	and.b64  	%rd21741, %rd21710, 4294967295;
	add.s64 	%rd21742, %rd21740, %rd21741;
	mad.lo.s64 	%rd21743, %rd6, %rd21729, %rd21742;
	shr.u64 	%rd21744, %rd21743, 32;
	and.b64  	%rd21745, %rd21714, 4294967295;
	add.s64 	%rd21746, %rd21744, %rd21745;
	mad.lo.s64 	%rd21747, %rd7, %rd21729, %rd21746;
	shr.u64 	%rd21748, %rd21747, 32;
	and.b64  	%rd21749, %rd21718, 4294967295;
	add.s64 	%rd21750, %rd21748, %rd21749;
	mad.lo.s64 	%rd21751, %rd8, %rd21729, %rd21750;
	shr.u64 	%rd21752, %rd21751, 32;
	and.b64  	%rd21753, %rd21722, 4294967295;
	add.s64 	%rd21754, %rd21752, %rd21753;
	mad.lo.s64 	%rd21755, %rd9, %rd21729, %rd21754;
	shr.u64 	%rd21756, %rd21755, 32;
	and.b64  	%rd21757, %rd21725, 4294967295;
	add.s64 	%rd21758, %rd21756, %rd21757;
	mad.lo.s64 	%rd21759, %rd10, %rd21729, %rd21758;
	shr.u64 	%rd21760, %rd21759, 32;
	and.b64  	%rd21761, %rd21728, 4294967295;
	add.s64 	%rd21762, %rd21760, %rd21761;
	{ .reg .b32 tmp; mov.b64 {tmp, %r3787}, %rd21762; }
	add.s32 	%r3788, %r3784, %r3787;
	mul.lo.s32 	%r3789, %r9, %r3786;
	cvt.u64.u32 	%rd21763, %r3789;
	and.b64  	%rd21764, %rd21735, 4294967295;
	mad.lo.s64 	%rd21765, %rd3, %rd21763, %rd21764;
	shr.u64 	%rd21766, %rd21765, 32;
	and.b64  	%rd21767, %rd21739, 4294967295;
	add.s64 	%rd21768, %rd21766, %rd21767;
	mad.lo.s64 	%rd2750, %rd4, %rd21763, %rd21768;
	cvt.u32.u64 	%r6808, %rd2750;
	shr.u64 	%rd21769, %rd2750, 32;
	and.b64  	%rd21770, %rd21743, 4294967295;
	add.s64 	%rd21771, %rd21769, %rd21770;
	mad.lo.s64 	%rd49156, %rd5, %rd21763, %rd21771;
	cvt.u32.u64 	%r1396, %rd49156;
	shr.u64 	%rd21772, %rd49156, 32;
	and.b64  	%rd21773, %rd21747, 4294967295;
	add.s64 	%rd21774, %rd21772, %rd21773;
	mad.lo.s64 	%rd49157, %rd6, %rd21763, %rd21774;
	cvt.u32.u64 	%r1397, %rd49157;
	shr.u64 	%rd21775, %rd49157, 32;
	and.b64  	%rd21776, %rd21751, 4294967295;
	add.s64 	%rd21777, %rd21775, %rd21776;
	mad.lo.s64 	%rd49158, %rd7, %rd21763, %rd21777;
	cvt.u32.u64 	%r1398, %rd49158;
	shr.u64 	%rd21778, %rd49158, 32;
	and.b64  	%rd21779, %rd21755, 4294967295;
	add.s64 	%rd21780, %rd21778, %rd21779;
	mad.lo.s64 	%rd49159, %rd8, %rd21763, %rd21780;
	cvt.u32.u64 	%r1399, %rd49159;
	shr.u64 	%rd21781, %rd49159, 32;
	and.b64  	%rd21782, %rd21759, 4294967295;
	add.s64 	%rd21783, %rd21781, %rd21782;
	mad.lo.s64 	%rd49160, %rd9, %rd21763, %rd21783;
	cvt.u32.u64 	%r1400, %rd49160;
	shr.u64 	%rd21784, %rd49160, 32;
	and.b64  	%rd21785, %rd21762, 4294967295;
	add.s64 	%rd21786, %rd21784, %rd21785;
	mad.lo.s64 	%rd49161, %rd10, %rd21763, %rd21786;
	cvt.u32.u64 	%r1401, %rd49161;
	{ .reg .b32 tmp; mov.b64 {tmp, %r3790}, %rd49161; }
	add.s32 	%r6809, %r3788, %r3790;
	setp.gt.u32 	%p857, %r6809, %r3758;
	@%p857 bra 	$L__BB0_1555;
	setp.lt.u32 	%p858, %r6809, %r3758;
	@%p858 bra 	$L__BB0_1556;
	cvt.u32.u64 	%r3792, %rd9;
	setp.lt.u32 	%p859, %r3792, %r1401;
	@%p859 bra 	$L__BB0_1555;
	setp.gt.u32 	%p860, %r3792, %r1401;
	@%p860 bra 	$L__BB0_1556;
	cvt.u32.u64 	%r3794, %rd8;
	setp.lt.u32 	%p861, %r3794, %r1400;
	@%p861 bra 	$L__BB0_1555;
	setp.gt.u32 	%p862, %r3794, %r1400;
	@%p862 bra 	$L__BB0_1556;
	cvt.u32.u64 	%r3796, %rd7;
	setp.lt.u32 	%p863, %r3796, %r1399;
	@%p863 bra 	$L__BB0_1555;
	setp.gt.u32 	%p864, %r3796, %r1399;
	@%p864 bra 	$L__BB0_1556;
	cvt.u32.u64 	%r3798, %rd6;
	setp.lt.u32 	%p865, %r3798, %r1398;
	@%p865 bra 	$L__BB0_1555;
	setp.gt.u32 	%p866, %r3798, %r1398;
	@%p866 bra 	$L__BB0_1556;
	cvt.u32.u64 	%r3800, %rd5;
	setp.lt.u32 	%p867, %r3800, %r1397;
	@%p867 bra 	$L__BB0_1555;
	setp.gt.u32 	%p868, %r3800, %r1397;
	@%p868 bra 	$L__BB0_1556;
	cvt.u32.u64 	%r3802, %rd4;
	setp.lt.u32 	%p869, %r3802, %r1396;
	@%p869 bra 	$L__BB0_1555;
	cvt.u32.u64 	%r3804, %rd3;
	setp.gt.u32 	%p870, %r3802, %r1396;
	setp.gt.u32 	%p871, %r3804, %r6808;
	or.pred  	%p872, %p870, %p871;
	@%p872 bra 	$L__BB0_1556;
$L__BB0_1555:
	and.b64  	%rd21788, %rd2750, 4294967295;
	sub.s64 	%rd21789, %rd21788, %rd3;
	shr.u64 	%rd21790, %rd21789, 63;
	cvt.u32.u64 	%r6808, %rd21789;
	and.b64  	%rd21791, %rd49156, 4294967295;
	add.s64 	%rd21792, %rd21790, %rd4;
	sub.s64 	%rd49156, %rd21791, %rd21792;
	shr.u64 	%rd21793, %rd49156, 63;
	and.b64  	%rd21794, %rd49157, 4294967295;
	add.s64 	%rd21795, %rd21793, %rd5;
	sub.s64 	%rd49157, %rd21794, %rd21795;
	shr.u64 	%rd21796, %rd49157, 63;
	and.b64  	%rd21797, %rd49158, 4294967295;
	add.s64 	%rd21798, %rd21796, %rd6;
	sub.s64 	%rd49158, %rd21797, %rd21798;
	shr.u64 	%rd21799, %rd49158, 63;
	and.b64  	%rd21800, %rd49159, 4294967295;
	add.s64 	%rd21801, %rd21799, %rd7;
	sub.s64 	%rd49159, %rd21800, %rd21801;
	shr.u64 	%rd21802, %rd49159, 63;
	and.b64  	%rd21803, %rd49160, 4294967295;
	add.s64 	%rd21804, %rd21802, %rd8;
	sub.s64 	%rd49160, %rd21803, %rd21804;
	shr.u64 	%rd21805, %rd49160, 63;
	and.b64  	%rd21806, %rd49161, 4294967295;
	add.s64 	%rd21807, %rd21805, %rd9;
	sub.s64 	%rd49161, %rd21806, %rd21807;
	shr.u64 	%rd21808, %rd49161, 63;
	cvt.u32.u64 	%r3806, %rd21808;
	add.s32 	%r3807, %r3758, %r3806;
	sub.s32 	%r6809, %r6809, %r3807;
$L__BB0_1556:
	cvt.u32.u64 	%r3808, %rd10;
	shl.b32 	%r6810, %r6808, 1;
	shr.u32 	%r3809, %r6808, 31;
	cvt.u64.u32 	%rd21810, %r3809;
	and.b64  	%rd2769, %rd49156, 4294967295;
	shl.b64 	%rd21811, %rd49156, 1;
	and.b64  	%rd21812, %rd21811, 8589934590;
	or.b64  	%rd49162, %rd21812, %rd21810;
	cvt.u32.u64 	%r1408, %rd49162;
	shr.u64 	%rd21813, %rd21812, 32;
	and.b64  	%rd2771, %rd49157, 4294967295;
	shl.b64 	%rd21814, %rd49157, 1;
	and.b64  	%rd21815, %rd21814, 8589934590;
	or.b64  	%rd49163, %rd21813, %rd21815;
	cvt.u32.u64 	%r1409, %rd49163;
	shr.u64 	%rd21816, %rd21815, 32;
	and.b64  	%rd2773, %rd49158, 4294967295;
	shl.b64 	%rd21817, %rd49158, 1;
	and.b64  	%rd21818, %rd21817, 8589934590;
	or.b64  	%rd49164, %rd21816, %rd21818;
	cvt.u32.u64 	%r1410, %rd49164;
	shr.u64 	%rd21819, %rd21818, 32;
	and.b64  	%rd2775, %rd49159, 4294967295;
	shl.b64 	%rd21820, %rd49159, 1;
	and.b64  	%rd21821, %rd21820, 8589934590;
	or.b64  	%rd49165, %rd21819, %rd21821;
	cvt.u32.u64 	%r1411, %rd49165;
	shr.u64 	%rd21822, %rd21821, 32;
	and.b64  	%rd2777, %rd49160, 4294967295;
	shl.b64 	%rd21823, %rd49160, 1;
	and.b64  	%rd21824, %rd21823, 8589934590;
	or.b64  	%rd49166, %rd21822, %rd21824;
	cvt.u32.u64 	%r1412, %rd49166;
	shr.u64 	%rd21825, %rd21824, 32;
	and.b64  	%rd2779, %rd49161, 4294967295;
	shl.b64 	%rd21826, %rd49161, 1;
	and.b64  	%rd21827, %rd21826, 8589934590;
	or.b64  	%rd49167, %rd21825, %rd21827;
	cvt.u32.u64 	%r1413, %rd49167;
	shr.u64 	%rd21828, %rd21827, 32;
	cvt.u64.u32 	%rd2781, %r6809;
	mul.wide.u32 	%rd21829, %r6809, 2;
	add.s64 	%rd49168, %rd21828, %rd21829;
	cvt.u32.u64 	%r1414, %rd49168;
	setp.gt.u64 	%p873, %rd49168, 4294967295;
	setp.lt.u32 	%p874, %r3808, %r1414;
	or.pred  	%p875, %p873, %p874;
	@%p875 bra 	$L__BB0_1570;
	cvt.u32.u64 	%r3810, %rd10;
	setp.gt.u32 	%p876, %r3810, %r1414;
	@%p876 bra 	$L__BB0_1571;
	cvt.u32.u64 	%r3811, %rd9;
	setp.lt.u32 	%p877, %r3811, %r1413;
	@%p877 bra 	$L__BB0_1570;
	cvt.u32.u64 	%r3812, %rd9;
	setp.gt.u32 	%p878, %r3812, %r1413;
	@%p878 bra 	$L__BB0_1571;
	cvt.u32.u64 	%r3813, %rd8;
	setp.lt.u32 	%p879, %r3813, %r1412;
	@%p879 bra 	$L__BB0_1570;
	cvt.u32.u64 	%r3814, %rd8;
	setp.gt.u32 	%p880, %r3814, %r1412;
	@%p880 bra 	$L__BB0_1571;
	cvt.u32.u64 	%r3815, %rd7;
	setp.lt.u32 	%p881, %r3815, %r1411;
	@%p881 bra 	$L__BB0_1570;
	cvt.u32.u64 	%r3816, %rd7;
	setp.gt.u32 	%p882, %r3816, %r1411;
	@%p882 bra 	$L__BB0_1571;
	cvt.u32.u64 	%r3817, %rd6;
	setp.lt.u32 	%p883, %r3817, %r1410;
	@%p883 bra 	$L__BB0_1570;
	cvt.u32.u64 	%r3818, %rd6;
	setp.gt.u32 	%p884, %r3818, %r1410;
	@%p884 bra 	$L__BB0_1571;
	cvt.u32.u64 	%r3819, %rd5;
	setp.lt.u32 	%p885, %r3819, %r1409;
	@%p885 bra 	$L__BB0_1570;
	setp.gt.u32 	%p886, %r3819, %r1409;
	@%p886 bra 	$L__BB0_1571;
	cvt.u32.u64 	%r3821, %rd4;
	setp.lt.u32 	%p887, %r3821, %r1408;
	@%p887 bra 	$L__BB0_1570;
	cvt.u32.u64 	%r3823, %rd3;
	setp.gt.u32 	%p888, %r3821, %r1408;
	setp.lt.u32 	%p889, %r6810, %r3823;
	or.pred  	%p890, %p888, %p889;
	@%p890 bra 	$L__BB0_1571;
$L__BB0_1570:
	cvt.u64.u32 	%rd21832, %r6810;
	sub.s64 	%rd21833, %rd21832, %rd3;
	shr.u64 	%rd21834, %rd21833, 63;
	cvt.u32.u64 	%r6810, %rd21833;
	and.b64  	%rd21835, %rd49162, 4294967295;
	add.s64 	%rd21836, %rd21834, %rd4;
	sub.s64 	%rd49162, %rd21835, %rd21836;
	shr.u64 	%rd21837, %rd49162, 63;
	and.b64  	%rd21838, %rd49163, 4294967295;
	add.s64 	%rd21839, %rd21837, %rd5;
	sub.s64 	%rd49163, %rd21838, %rd21839;
	shr.u64 	%rd21840, %rd49163, 63;
	and.b64  	%rd21841, %rd49164, 4294967295;
	add.s64 	%rd21842, %rd21840, %rd6;
	sub.s64 	%rd49164, %rd21841, %rd21842;
	shr.u64 	%rd21843, %rd49164, 63;
	and.b64  	%rd21844, %rd49165, 4294967295;
	add.s64 	%rd21845, %rd21843, %rd7;
	sub.s64 	%rd49165, %rd21844, %rd21845;
	shr.u64 	%rd21846, %rd49165, 63;
	and.b64  	%rd21847, %rd49166, 4294967295;
	add.s64 	%rd21848, %rd21846, %rd8;
	sub.s64 	%rd49166, %rd21847, %rd21848;
	shr.u64 	%rd21849, %rd49166, 63;
	and.b64  	%rd21850, %rd49167, 4294967295;
	add.s64 	%rd21851, %rd21849, %rd9;
	sub.s64 	%rd49167, %rd21850, %rd21851;
	shr.u64 	%rd21852, %rd49167, 63;
	and.b64  	%rd21853, %rd49168, 4294967295;
	add.s64 	%rd21854, %rd21852, %rd10;
	sub.s64 	%rd49168, %rd21853, %rd21854;
$L__BB0_1571:
	cvt.u32.u64 	%r3824, %rd10;
	add.s32 	%r6811, %r6810, %r6808;
	setp.lt.u32 	%p891, %r6811, %r6810;
	selp.u64 	%rd21856, 1, 0, %p891;
	and.b64  	%rd21857, %rd49162, 4294967295;
	add.s64 	%rd21858, %rd21857, %rd21856;
	add.s64 	%rd49169, %rd21858, %rd2769;
	cvt.u32.u64 	%r1418, %rd49169;
	shr.u64 	%rd21859, %rd49169, 32;
	and.b64  	%rd21860, %rd49163, 4294967295;
	add.s64 	%rd21861, %rd21859, %rd21860;
	add.s64 	%rd49170, %rd21861, %rd2771;
	cvt.u32.u64 	%r1419, %rd49170;
	shr.u64 	%rd21862, %rd49170, 32;
	and.b64  	%rd21863, %rd49164, 4294967295;
	add.s64 	%rd21864, %rd21862, %rd21863;
	add.s64 	%rd49171, %rd21864, %rd2773;
	cvt.u32.u64 	%r1420, %rd49171;
	shr.u64 	%rd21865, %rd49171, 32;
	and.b64  	%rd21866, %rd49165, 4294967295;
	add.s64 	%rd21867, %rd21865, %rd21866;
	add.s64 	%rd49172, %rd21867, %rd2775;
	cvt.u32.u64 	%r1421, %rd49172;
	shr.u64 	%rd21868, %rd49172, 32;
	and.b64  	%rd21869, %rd49166, 4294967295;
	add.s64 	%rd21870, %rd21868, %rd21869;
	add.s64 	%rd49173, %rd21870, %rd2777;
	cvt.u32.u64 	%r1422, %rd49173;
	shr.u64 	%rd21871, %rd49173, 32;
	and.b64  	%rd21872, %rd49167, 4294967295;
	add.s64 	%rd21873, %rd21871, %rd21872;
	add.s64 	%rd49174, %rd21873, %rd2779;
	cvt.u32.u64 	%r1423, %rd49174;
	shr.u64 	%rd21874, %rd49174, 32;
	and.b64  	%rd21875, %rd49168, 4294967295;
	add.s64 	%rd21876, %rd21874, %rd21875;
	add.s64 	%rd49175, %rd21876, %rd2781;
	cvt.u32.u64 	%r1424, %rd49175;
	setp.gt.u64 	%p892, %rd49175, 4294967295;
	setp.lt.u32 	%p893, %r3824, %r1424;
	or.pred  	%p894, %p892, %p893;
	@%p894 bra 	$L__BB0_1585;
	setp.gt.u32 	%p895, %r3824, %r1424;
	@%p895 bra 	$L__BB0_1586;
	cvt.u32.u64 	%r3826, %rd9;
	setp.lt.u32 	%p896, %r3826, %r1423;
	@%p896 bra 	$L__BB0_1585;
	setp.gt.u32 	%p897, %r3826, %r1423;
	@%p897 bra 	$L__BB0_1586;
	cvt.u32.u64 	%r3828, %rd8;
	setp.lt.u32 	%p898, %r3828, %r1422;
	@%p898 bra 	$L__BB0_1585;
	setp.gt.u32 	%p899, %r3828, %r1422;
	@%p899 bra 	$L__BB0_1586;
	cvt.u32.u64 	%r3830, %rd7;
	setp.lt.u32 	%p900, %r3830, %r1421;
	@%p900 bra 	$L__BB0_1585;
	setp.gt.u32 	%p901, %r3830, %r1421;
	@%p901 bra 	$L__BB0_1586;
	cvt.u32.u64 	%r3832, %rd6;
	setp.lt.u32 	%p902, %r3832, %r1420;
	@%p902 bra 	$L__BB0_1585;
	setp.gt.u32 	%p903, %r3832, %r1420;
	@%p903 bra 	$L__BB0_1586;
	cvt.u32.u64 	%r3834, %rd5;
	setp.lt.u32 	%p904, %r3834, %r1419;
	@%p904 bra 	$L__BB0_1585;
	setp.gt.u32 	%p905, %r3834, %r1419;
	@%p905 bra 	$L__BB0_1586;
	cvt.u32.u64 	%r3836, %rd4;
	setp.lt.u32 	%p906, %r3836, %r1418;
	@%p906 bra 	$L__BB0_1585;
	cvt.u32.u64 	%r3838, %rd3;
	setp.gt.u32 	%p907, %r3836, %r1418;
	setp.lt.u32 	%p908, %r6811, %r3838;
	or.pred  	%p909, %p907, %p908;
	@%p909 bra 	$L__BB0_1586;
$L__BB0_1585:
	cvt.u64.u32 	%rd21879, %r6811;
	sub.s64 	%rd21880, %rd21879, %rd3;
	shr.u64 	%rd21881, %rd21880, 63;
	cvt.u32.u64 	%r6811, %rd21880;
	and.b64  	%rd21882, %rd49169, 4294967295;
	add.s64 	%rd21883, %rd21881, %rd4;
	sub.s64 	%rd49169, %rd21882, %rd21883;
	shr.u64 	%rd21884, %rd49169, 63;
	and.b64  	%rd21885, %rd49170, 4294967295;
	add.s64 	%rd21886, %rd21884, %rd5;
	sub.s64 	%rd49170, %rd21885, %rd21886;
	shr.u64 	%rd21887, %rd49170, 63;
	and.b64  	%rd21888, %rd49171, 4294967295;
	add.s64 	%rd21889, %rd21887, %rd6;
	sub.s64 	%rd49171, %rd21888, %rd21889;
	shr.u64 	%rd21890, %rd49171, 63;
	and.b64  	%rd21891, %rd49172, 4294967295;
	add.s64 	%rd21892, %rd21890, %rd7;
	sub.s64 	%rd49172, %rd21891, %rd21892;
	shr.u64 	%rd21893, %rd49172, 63;
	and.b64  	%rd21894, %rd49173, 4294967295;
	add.s64 	%rd21895, %rd21893, %rd8;
	sub.s64 	%rd49173, %rd21894, %rd21895;
	shr.u64 	%rd21896, %rd49173, 63;
	and.b64  	%rd21897, %rd49174, 4294967295;
	add.s64 	%rd21898, %rd21896, %rd9;
	sub.s64 	%rd49174, %rd21897, %rd21898;
	shr.u64 	%rd21899, %rd49174, 63;
	and.b64  	%rd21900, %rd49175, 4294967295;
	add.s64 	%rd21901, %rd21899, %rd10;
	sub.s64 	%rd49175, %rd21900, %rd21901;
$L__BB0_1586:
	cvt.u32.u64 	%r3839, %rd10;
	cvt.u64.u32 	%rd2818, %r6811;
	mul.wide.u32 	%rd21902, %r6811, %r6811;
	cvt.u32.u64 	%r3840, %rd21902;
	shr.u64 	%rd21903, %rd21902, 32;
	and.b64  	%rd2819, %rd49169, 4294967295;
	mul.lo.s64 	%rd21904, %rd2819, %rd2818;
	add.s64 	%rd21905, %rd21903, %rd21904;
	shr.u64 	%rd21906, %rd21905, 32;
	and.b64  	%rd2820, %rd49170, 4294967295;
	mul.lo.s64 	%rd21907, %rd2820, %rd2818;
	add.s64 	%rd21908, %rd21906, %rd21907;
	shr.u64 	%rd21909, %rd21908, 32;
	and.b64  	%rd2821, %rd49171, 4294967295;
	mul.lo.s64 	%rd21910, %rd2821, %rd2818;
	add.s64 	%rd21911, %rd21909, %rd21910;
	shr.u64 	%rd21912, %rd21911, 32;
	and.b64  	%rd2822, %rd49172, 4294967295;
	mul.lo.s64 	%rd21913, %rd2822, %rd2818;
	add.s64 	%rd21914, %rd21912, %rd21913;
	shr.u64 	%rd21915, %rd21914, 32;
	and.b64  	%rd2823, %rd49173, 4294967295;
	mul.lo.s64 	%rd21916, %rd2823, %rd2818;
	add.s64 	%rd21917, %rd21915, %rd21916;
	shr.u64 	%rd21918, %rd21917, 32;
	and.b64  	%rd2824, %rd49174, 4294967295;
	mul.lo.s64 	%rd21919, %rd2824, %rd2818;
	add.s64 	%rd21920, %rd21918, %rd21919;
	shr.u64 	%rd21921, %rd21920, 32;
	and.b64  	%rd2825, %rd49175, 4294967295;
	mul.lo.s64 	%rd21922, %rd2825, %rd2818;
	add.s64 	%rd21923, %rd21921, %rd21922;
	shr.u64 	%rd21924, %rd21923, 32;
	and.b64  	%rd21925, %rd21905, 4294967295;
	add.s64 	%rd21926, %rd21904, %rd21925;
	shr.u64 	%rd21927, %rd21926, 32;
	and.b64  	%rd21928, %rd21908, 4294967295;
	add.s64 	%rd21929, %rd21927, %rd21928;
	mad.lo.s64 	%rd21930, %rd2819, %rd2819, %rd21929;
	shr.u64 	%rd21931, %rd21930, 32;
	mul.lo.s64 	%rd21932, %rd2820, %rd2819;
	and.b64  	%rd21933, %rd21911, 4294967295;
	add.s64 	%rd21934, %rd21931, %rd21933;
	add.s64 	%rd21935, %rd21934, %rd21932;
	shr.u64 	%rd21936, %rd21935, 32;
	mul.lo.s64 	%rd21937, %rd2821, %rd2819;
	and.b64  	%rd21938, %rd21914, 4294967295;
	add.s64 	%rd21939, %rd21936, %rd21938;
	add.s64 	%rd21940, %rd21939, %rd21937;
	shr.u64 	%rd21941, %rd21940, 32;
	mul.lo.s64 	%rd21942, %rd2822, %rd2819;
	and.b64  	%rd21943, %rd21917, 4294967295;
	add.s64 	%rd21944, %rd21941, %rd21943;
	add.s64 	%rd21945, %rd21944, %rd21942;
	shr.u64 	%rd21946, %rd21945, 32;
	mul.lo.s64 	%rd21947, %rd2823, %rd2819;
	and.b64  	%rd21948, %rd21920, 4294967295;
	add.s64 	%rd21949, %rd21946, %rd21948;
	add.s64 	%rd21950, %rd21949, %rd21947;
	shr.u64 	%rd21951, %rd21950, 32;
	mul.lo.s64 	%rd21952, %rd2824, %rd2819;
	and.b64  	%rd21953, %rd21923, 4294967295;
	add.s64 	%rd21954, %rd21951, %rd21953;
	add.s64 	%rd21955, %rd21954, %rd21952;
	shr.u64 	%rd21956, %rd21955, 32;
	mul.lo.s64 	%rd21957, %rd2825, %rd2819;
	add.s64 	%rd21958, %rd21956, %rd21924;
	add.s64 	%rd21959, %rd21958, %rd21957;
	shr.u64 	%rd21960, %rd21959, 32;
	and.b64  	%rd21961, %rd21930, 4294967295;
	add.s64 	%rd21962, %rd21907, %rd21961;
	shr.u64 	%rd21963, %rd21962, 32;
	and.b64  	%rd21964, %rd21935, 4294967295;
	add.s64 	%rd21965, %rd21963, %rd21964;
	add.s64 	%rd21966, %rd21965, %rd21932;
	shr.u64 	%rd21967, %rd21966, 32;
	and.b64  	%rd21968, %rd21940, 4294967295;
	add.s64 	%rd21969, %rd21967, %rd21968;
	mad.lo.s64 	%rd21970, %rd2820, %rd2820, %rd21969;
	shr.u64 	%rd21971, %rd21970, 32;
	mul.lo.s64 	%rd21972, %rd2821, %rd2820;
	and.b64  	%rd21973, %rd21945, 4294967295;
	add.s64 	%rd21974, %rd21971, %rd21973;
	add.s64 	%rd21975, %rd21974, %rd21972;
	shr.u64 	%rd21976, %rd21975, 32;
	mul.lo.s64 	%rd21977, %rd2822, %rd2820;
	and.b64  	%rd21978, %rd21950, 4294967295;
	add.s64 	%rd21979, %rd21976, %rd21978;
	add.s64 	%rd21980, %rd21979, %rd21977;
	shr.u64 	%rd21981, %rd21980, 32;
	mul.lo.s64 	%rd21982, %rd2823, %rd2820;
	and.b64  	%rd21983, %rd21955, 4294967295;
	add.s64 	%rd21984, %rd21981, %rd21983;
	add.s64 	%rd21985, %rd21984, %rd21982;
	shr.u64 	%rd21986, %rd21985, 32;
	mul.lo.s64 	%rd21987, %rd2824, %rd2820;
	and.b64  	%rd21988, %rd21959, 4294967295;
	add.s64 	%rd21989, %rd21986, %rd21988;
	add.s64 	%rd21990, %rd21989, %rd21987;
	shr.u64 	%rd21991, %rd21990, 32;
	mul.lo.s64 	%rd21992, %rd2825, %rd2820;
	add.s64 	%rd21993, %rd21991, %rd21960;
	add.s64 	%rd21994, %rd21993, %rd21992;
	shr.u64 	%rd21995, %rd21994, 32;
	and.b64  	%rd21996, %rd21966, 4294967295;
	add.s64 	%rd21997, %rd21910, %rd21996;
	shr.u64 	%rd21998, %rd21997, 32;
	and.b64  	%rd21999, %rd21970, 4294967295;
	add.s64 	%rd22000, %rd21998, %rd21999;
	add.s64 	%rd22001, %rd22000, %rd21937;
	shr.u64 	%rd22002, %rd22001, 32;
	and.b64  	%rd22003, %rd21975, 4294967295;
	add.s64 	%rd22004, %rd22002, %rd22003;
	add.s64 	%rd22005, %rd22004, %rd21972;
	shr.u64 	%rd22006, %rd22005, 32;
	and.b64  	%rd22007, %rd21980, 4294967295;
	add.s64 	%rd22008, %rd22006, %rd22007;
	mad.lo.s64 	%rd22009, %rd2821, %rd2821, %rd22008;
	shr.u64 	%rd22010, %rd22009, 32;
	mul.lo.s64 	%rd22011, %rd2822, %rd2821;
	and.b64  	%rd22012, %rd21985, 4294967295;
	add.s64 	%rd22013, %rd22010, %rd22012;
	add.s64 	%rd22014, %rd22013, %rd22011;
	shr.u64 	%rd22015, %rd22014, 32;
	mul.lo.s64 	%rd22016, %rd2823, %rd2821;
	and.b64  	%rd22017, %rd21990, 4294967295;
	add.s64 	%rd22018, %rd22015, %rd22017;
	add.s64 	%rd22019, %rd22018, %rd22016;
	shr.u64 	%rd22020, %rd22019, 32;
	mul.lo.s64 	%rd22021, %rd2824, %rd2821;
	and.b64  	%rd22022, %rd21994, 4294967295;
	add.s64 	%rd22023, %rd22020, %rd22022;
	add.s64 	%rd22024, %rd22023, %rd22021;
	shr.u64 	%rd22025, %rd22024, 32;
	mul.lo.s64 	%rd22026, %rd2825, %rd2821;
	add.s64 	%rd22027, %rd22025, %rd21995;
	add.s64 	%rd22028, %rd22027, %rd22026;
	shr.u64 	%rd22029, %rd22028, 32;
	and.b64  	%rd22030, %rd22001, 4294967295;
	add.s64 	%rd22031, %rd21913, %rd22030;
	shr.u64 	%rd22032, %rd22031, 32;
	and.b64  	%rd22033, %rd22005, 4294967295;
	add.s64 	%rd22034, %rd22032, %rd22033;
	add.s64 	%rd22035, %rd22034, %rd21942;
	shr.u64 	%rd22036, %rd22035, 32;
	and.b64  	%rd22037, %rd22009, 4294967295;
	add.s64 	%rd22038, %rd22036, %rd22037;
	add.s64 	%rd22039, %rd22038, %rd21977;
	shr.u64 	%rd22040, %rd22039, 32;
	and.b64  	%rd22041, %rd22014, 4294967295;
	add.s64 	%rd22042, %rd22040, %rd22041;
	add.s64 	%rd22043, %rd22042, %rd22011;
	shr.u64 	%rd22044, %rd22043, 32;
	and.b64  	%rd22045, %rd22019, 4294967295;
	add.s64 	%rd22046, %rd22044, %rd22045;
	mad.lo.s64 	%rd22047, %rd2822, %rd2822, %rd22046;
	shr.u64 	%rd22048, %rd22047, 32;
	mul.lo.s64 	%rd22049, %rd2823, %rd2822;
	and.b64  	%rd22050, %rd22024, 4294967295;
	add.s64 	%rd22051, %rd22048, %rd22050;
	add.s64 	%rd22052, %rd22051, %rd22049;
	shr.u64 	%rd22053, %rd22052, 32;
	mul.lo.s64 	%rd22054, %rd2824, %rd2822;
	and.b64  	%rd22055, %rd22028, 4294967295;
	add.s64 	%rd22056, %rd22053, %rd22055;
	add.s64 	%rd22057, %rd22056, %rd22054;
	shr.u64 	%rd22058, %rd22057, 32;
	mul.lo.s64 	%rd22059, %rd2825, %rd2822;
	add.s64 	%rd22060, %rd22058, %rd22029;
	add.s64 	%rd22061, %rd22060, %rd22059;
	shr.u64 	%rd22062, %rd22061, 32;
	and.b64  	%rd22063, %rd22035, 4294967295;
	add.s64 	%rd22064, %rd21916, %rd22063;
	shr.u64 	%rd22065, %rd22064, 32;
	and.b64  	%rd22066, %rd22039, 4294967295;
	add.s64 	%rd22067, %rd22065, %rd22066;
	add.s64 	%rd22068, %rd22067, %rd21947;
	shr.u64 	%rd22069, %rd22068, 32;
	and.b64  	%rd22070, %rd22043, 4294967295;
	add.s64 	%rd22071, %rd22069, %rd22070;
	add.s64 	%rd22072, %rd22071, %rd21982;
	shr.u64 	%rd22073, %rd22072, 32;
	and.b64  	%rd22074, %rd22047, 4294967295;
	add.s64 	%rd22075, %rd22073, %rd22074;
	add.s64 	%rd22076, %rd22075, %rd22016;
	shr.u64 	%rd22077, %rd22076, 32;
	and.b64  	%rd22078, %rd22052, 4294967295;
	add.s64 	%rd22079, %rd22077, %rd22078;
	add.s64 	%rd22080, %rd22079, %rd22049;
	shr.u64 	%rd22081, %rd22080, 32;
	and.b64  	%rd22082, %rd22057, 4294967295;
	add.s64 	%rd22083, %rd22081, %rd22082;
	mad.lo.s64 	%rd22084, %rd2823, %rd2823, %rd22083;
	shr.u64 	%rd22085, %rd22084, 32;
	mul.lo.s64 	%rd22086, %rd2824, %rd2823;
	and.b64  	%rd22087, %rd22061, 4294967295;
	add.s64 	%rd22088, %rd22085, %rd22087;
	add.s64 	%rd22089, %rd22088, %rd22086;
	shr.u64 	%rd22090, %rd22089, 32;
	mul.lo.s64 	%rd22091, %rd2825, %rd2823;
	add.s64 	%rd22092, %rd22090, %rd22062;
	add.s64 	%rd22093, %rd22092, %rd22091;
	shr.u64 	%rd22094, %rd22093, 32;
	and.b64  	%rd22095, %rd22068, 4294967295;
	add.s64 	%rd22096, %rd21919, %rd22095;
	shr.u64 	%rd22097, %rd22096, 32;
	and.b64  	%rd22098, %rd22072, 4294967295;
	add.s64 	%rd22099, %rd22097, %rd22098;
	add.s64 	%rd22100, %rd22099, %rd21952;
	shr.u64 	%rd22101, %rd22100, 32;
	and.b64  	%rd22102, %rd22076, 4294967295;
	add.s64 	%rd22103, %rd22101, %rd22102;
	add.s64 	%rd22104, %rd22103, %rd21987;
	shr.u64 	%rd22105, %rd22104, 32;
	and.b64  	%rd22106, %rd22080, 4294967295;
	add.s64 	%rd22107, %rd22105, %rd22106;
	add.s64 	%rd22108, %rd22107, %rd22021;
	shr.u64 	%rd22109, %rd22108, 32;
	and.b64  	%rd22110, %rd22084, 4294967295;
	add.s64 	%rd22111, %rd22109, %rd22110;
	add.s64 	%rd22112, %rd22111, %rd22054;
	shr.u64 	%rd22113, %rd22112, 32;
	and.b64  	%rd22114, %rd22089, 4294967295;
	add.s64 	%rd22115, %rd22113, %rd22114;
	add.s64 	%rd22116, %rd22115, %rd22086;
	shr.u64 	%rd22117, %rd22116, 32;
	and.b64  	%rd22118, %rd22093, 4294967295;
	add.s64 	%rd22119, %rd22117, %rd22118;
	mad.lo.s64 	%rd22120, %rd2824, %rd2824, %rd22119;
	shr.u64 	%rd22121, %rd22120, 32;
	mul.lo.s64 	%rd22122, %rd2825, %rd2824;
	add.s64 	%rd22123, %rd22121, %rd22094;
	add.s64 	%rd22124, %rd22123, %rd22122;
	shr.u64 	%rd22125, %rd22124, 32;
	and.b64  	%rd22126, %rd22100, 4294967295;
	add.s64 	%rd22127, %rd21922, %rd22126;
	shr.u64 	%rd22128, %rd22127, 32;
	and.b64  	%rd22129, %rd22104, 4294967295;
	add.s64 	%rd22130, %rd22128, %rd22129;
	add.s64 	%rd22131, %rd22130, %rd21957;
	shr.u64 	%rd22132, %rd22131, 32;
	and.b64  	%rd22133, %rd22108, 4294967295;
	add.s64 	%rd22134, %rd22132, %rd22133;
	add.s64 	%rd22135, %rd22134, %rd21992;
	shr.u64 	%rd22136, %rd22135, 32;
	and.b64  	%rd22137, %rd22112, 4294967295;
	add.s64 	%rd22138, %rd22136, %rd22137;
	add.s64 	%rd22139, %rd22138, %rd22026;
	shr.u64 	%rd22140, %rd22139, 32;
	and.b64  	%rd22141, %rd22116, 4294967295;
	add.s64 	%rd22142, %rd22140, %rd22141;
	add.s64 	%rd22143, %rd22142, %rd22059;
	shr.u64 	%rd22144, %rd22143, 32;
	and.b64  	%rd22145, %rd22120, 4294967295;
	add.s64 	%rd22146, %rd22144, %rd22145;
	add.s64 	%rd22147, %rd22146, %rd22091;
	shr.u64 	%rd22148, %rd22147, 32;
	and.b64  	%rd22149, %rd22124, 4294967295;
	add.s64 	%rd22150, %rd22148, %rd22149;
	add.s64 	%rd22151, %rd22150, %rd22122;
	shr.u64 	%rd22152, %rd22151, 32;
	add.s64 	%rd22153, %rd22152, %rd22125;
	mad.lo.s64 	%rd22154, %rd2825, %rd2825, %rd22153;
	{ .reg .b32 tmp; mov.b64 {tmp, %r3841}, %rd22154; }
	mul.lo.s32 	%r3842, %r9, %r3840;
	cvt.u64.u32 	%rd22155, %r3842;
	and.b64  	%rd22156, %rd21902, 4294967293;
	mad.lo.s64 	%rd22157, %rd3, %rd22155, %rd22156;
	shr.u64 	%rd22158, %rd22157, 32;
	and.b64  	%rd22159, %rd21926, 4294967295;
	add.s64 	%rd22160, %rd22158, %rd22159;
	mad.lo.s64 	%rd22161, %rd4, %rd22155, %rd22160;
	cvt.u32.u64 	%r3843, %rd22161;
	shr.u64 	%rd22162, %rd22161, 32;
	and.b64  	%rd22163, %rd21962, 4294967295;
	add.s64 	%rd22164, %rd22162, %rd22163;
	mad.lo.s64 	%rd22165, %rd5, %rd22155, %rd22164;
	shr.u64 	%rd22166, %rd22165, 32;
	and.b64  	%rd22167, %rd21997, 4294967295;
	add.s64 	%rd22168, %rd22166, %rd22167;
	mad.lo.s64 	%rd22169, %rd6, %rd22155, %rd22168;
	shr.u64 	%rd22170, %rd22169, 32;
	and.b64  	%rd22171, %rd22031, 4294967295;
	add.s64 	%rd22172, %rd22170, %rd22171;
	mad.lo.s64 	%rd22173, %rd7, %rd22155, %rd22172;
	shr.u64 	%rd22174, %rd22173, 32;
	and.b64  	%rd22175, %rd22064, 4294967295;
	add.s64 	%rd22176, %rd22174, %rd22175;
	mad.lo.s64 	%rd22177, %rd8, %rd22155, %rd22176;
	shr.u64 	%rd22178, %rd22177, 32;
	and.b64  	%rd22179, %rd22096, 4294967295;
	add.s64 	%rd22180, %rd22178, %rd22179;
	mad.lo.s64 	%rd22181, %rd9, %rd22155, %rd22180;
	shr.u64 	%rd22182, %rd22181, 32;
	and.b64  	%rd22183, %rd22127, 4294967295;
	add.s64 	%rd22184, %rd22182, %rd22183;
	mad.lo.s64 	%rd22185, %rd10, %rd22155, %rd22184;
	shr.u64 	%rd22186, %rd22185, 32;
	and.b64  	%rd22187, %rd22131, 4294967295;
	add.s64 	%rd22188, %rd22186, %rd22187;
	shr.u64 	%rd22189, %rd22188, 32;
	and.b64  	%rd22190, %rd22135, 4294967295;
	add.s64 	%rd22191, %rd22189, %rd22190;
	shr.u64 	%rd22192, %rd22191, 32;
	and.b64  	%rd22193, %rd22139, 4294967295;
	add.s64 	%rd22194, %rd22192, %rd22193;
	shr.u64 	%rd22195, %rd22194, 32;
	and.b64  	%rd22196, %rd22143, 4294967295;
	add.s64 	%rd22197, %rd22195, %rd22196;
	shr.u64 	%rd22198, %rd22197, 32;
	and.b64  	%rd22199, %rd22147, 4294967295;
	add.s64 	%rd22200, %rd22198, %rd22199;
	shr.u64 	%rd22201, %rd22200, 32;
	and.b64  	%rd22202, %rd22151, 4294967295;
	add.s64 	%rd22203, %rd22201, %rd22202;
	shr.u64 	%rd22204, %rd22203, 32;
	and.b64  	%rd22205, %rd22154, 4294967295;
	add.s64 	%rd22206, %rd22204, %rd22205;
	{ .reg .b32 tmp; mov.b64 {tmp, %r3844}, %rd22206; }
	add.s32 	%r3845, %r3841, %r3844;
	mul.lo.s32 	%r3846, %r9, %r3843;
	cvt.u64.u32 	%rd22207, %r3846;
	and.b64  	%rd22208, %rd22161, 4294967295;
	mad.lo.s64 	%rd22209, %rd3, %rd22207, %rd22208;
	shr.u64 	%rd22210, %rd22209, 32;
	and.b64  	%rd22211, %rd22165, 4294967295;
	add.s64 	%rd22212, %rd22210, %rd22211;
	mad.lo.s64 	%rd22213, %rd4, %rd22207, %rd22212;
	cvt.u32.u64 	%r3847, %rd22213;
	shr.u64 	%rd22214, %rd22213, 32;
	and.b64  	%rd22215, %rd22169, 4294967295;
	add.s64 	%rd22216, %rd22214, %rd22215;
	mad.lo.s64 	%rd22217, %rd5, %rd22207, %rd22216;
	shr.u64 	%rd22218, %rd22217, 32;
	and.b64  	%rd22219, %rd22173, 4294967295;
	add.s64 	%rd22220, %rd22218, %rd22219;
	mad.lo.s64 	%rd22221, %rd6, %rd22207, %rd22220;
	shr.u64 	%rd22222, %rd22221, 32;
	and.b64  	%rd22223, %rd22177, 4294967295;
	add.s64 	%rd22224, %rd22222, %rd22223;
	mad.lo.s64 	%rd22225, %rd7, %rd22207, %rd22224;
	shr.u64 	%rd22226, %rd22225, 32;
	and.b64  	%rd22227, %rd22181, 4294967295;
	add.s64 	%rd22228, %rd22226, %rd22227;
	mad.lo.s64 	%rd22229, %rd8, %rd22207, %rd22228;
	shr.u64 	%rd22230, %rd22229, 32;
	and.b64  	%rd22231, %rd22185, 4294967295;
	add.s64 	%rd22232, %rd22230, %rd22231;
	mad.lo.s64 	%rd22233, %rd9, %rd22207, %rd22232;
	shr.u64 	%rd22234, %rd22233, 32;
	and.b64  	%rd22235, %rd22188, 4294967295;
	add.s64 	%rd22236, %rd22234, %rd22235;
	mad.lo.s64 	%rd22237, %rd10, %rd22207, %rd22236;
	shr.u64 	%rd22238, %rd22237, 32;
	and.b64  	%rd22239, %rd22191, 4294967295;
	add.s64 	%rd22240, %rd22238, %rd22239;
	shr.u64 	%rd22241, %rd22240, 32;
	and.b64  	%rd22242, %rd22194, 4294967295;
	add.s64 	%rd22243, %rd22241, %rd22242;
	shr.u64 	%rd22244, %rd22243, 32;
	and.b64  	%rd22245, %rd22197, 4294967295;
	add.s64 	%rd22246, %rd22244, %rd22245;
	shr.u64 	%rd22247, %rd22246, 32;
	and.b64  	%rd22248, %rd22200, 4294967295;
	add.s64 	%rd22249, %rd22247, %rd22248;
	shr.u64 	%rd22250, %rd22249, 32;
	and.b64  	%rd22251, %rd22203, 4294967295;
	add.s64 	%rd22252, %rd22250, %rd22251;
	shr.u64 	%rd22253, %rd22252, 32;
	and.b64  	%rd22254, %rd22206, 4294967295;
	add.s64 	%rd22255, %rd22253, %rd22254;
	{ .reg .b32 tmp; mov.b64 {tmp, %r3848}, %rd22255; }
	add.s32 	%r3849, %r3845, %r3848;
	mul.lo.s32 	%r3850, %r9, %r3847;
	cvt.u64.u32 	%rd22256, %r3850;
	and.b64  	%rd22257, %rd22213, 4294967295;
	mad.lo.s64 	%rd22258, %rd3, %rd22256, %rd22257;
	shr.u64 	%rd22259, %rd22258, 32;
	and.b64  	%rd22260, %rd22217, 4294967295;
	add.s64 	%rd22261, %rd22259, %rd22260;
	mad.lo.s64 	%rd22262, %rd4, %rd22256, %rd22261;
	cvt.u32.u64 	%r3851, %rd22262;
	shr.u64 	%rd22263, %rd22262, 32;
	and.b64  	%rd22264, %rd22221, 4294967295;
	add.s64 	%rd22265, %rd22263, %rd22264;
	mad.lo.s64 	%rd22266, %rd5, %rd22256, %rd22265;
	shr.u64 	%rd22267, %rd22266, 32;
	and.b64  	%rd22268, %rd22225, 4294967295;
	add.s64 	%rd22269, %rd22267, %rd22268;
	mad.lo.s64 	%rd22270, %rd6, %rd22256, %rd22269;
	shr.u64 	%rd22271, %rd22270, 32;
	and.b64  	%rd22272, %rd22229, 4294967295;
	add.s64 	%rd22273, %rd22271, %rd22272;
	mad.lo.s64 	%rd22274, %rd7, %rd22256, %rd22273;
	shr.u64 	%rd22275, %rd22274, 32;
	and.b64  	%rd22276, %rd22233, 4294967295;
	add.s64 	%rd22277, %rd22275, %rd22276;
	mad.lo.s64 	%rd22278, %rd8, %rd22256, %rd22277;
	shr.u64 	%rd22279, %rd22278, 32;
	and.b64  	%rd22280, %rd22237, 4294967295;
	add.s64 	%rd22281, %rd22279, %rd22280;
	mad.lo.s64 	%rd22282, %rd9, %rd22256, %rd22281;
	shr.u64 	%rd22283, %rd22282, 32;
	and.b64  	%rd22284, %rd22240, 4294967295;
	add.s64 	%rd22285, %rd22283, %rd22284;
	mad.lo.s64 	%rd22286, %rd10, %rd22256, %rd22285;
	shr.u64 	%rd22287, %rd22286, 32;
	and.b64  	%rd22288, %rd22243, 4294967295;
	add.s64 	%rd22289, %rd22287, %rd22288;
	shr.u64 	%rd22290, %rd22289, 32;
	and.b64  	%rd22291, %rd22246, 4294967295;
	add.s64 	%rd22292, %rd22290, %rd22291;
	shr.u64 	%rd22293, %rd22292, 32;
	and.b64  	%rd22294, %rd22249, 4294967295;
	add.s64 	%rd22295, %rd22293, %rd22294;
	shr.u64 	%rd22296, %rd22295, 32;
	and.b64  	%rd22297, %rd22252, 4294967295;
	add.s64 	%rd22298, %rd22296, %rd22297;
	shr.u64 	%rd22299, %rd22298, 32;
	and.b64  	%rd22300, %rd22255, 4294967295;
	add.s64 	%rd22301, %rd22299, %rd22300;
	{ .reg .b32 tmp; mov.b64 {tmp, %r3852}, %rd22301; }
	add.s32 	%r3853, %r3849, %r3852;
	mul.lo.s32 	%r3854, %r9, %r3851;
	cvt.u64.u32 	%rd22302, %r3854;
	and.b64  	%rd22303, %rd22262, 4294967295;
	mad.lo.s64 	%rd22304, %rd3, %rd22302, %rd22303;
	shr.u64 	%rd22305, %rd22304, 32;
	and.b64  	%rd22306, %rd22266, 4294967295;
	add.s64 	%rd22307, %rd22305, %rd22306;
	mad.lo.s64 	%rd22308, %rd4, %rd22302, %rd22307;
	cvt.u32.u64 	%r3855, %rd22308;
	shr.u64 	%rd22309, %rd22308, 32;
	and.b64  	%rd22310, %rd22270, 4294967295;
	add.s64 	%rd22311, %rd22309, %rd22310;
	mad.lo.s64 	%rd22312, %rd5, %rd22302, %rd22311;
	shr.u64 	%rd22313, %rd22312, 32;
	and.b64  	%rd22314, %rd22274, 4294967295;
	add.s64 	%rd22315, %rd22313, %rd22314;
	mad.lo.s64 	%rd22316, %rd6, %rd22302, %rd22315;
	shr.u64 	%rd22317, %rd22316, 32;
	and.b64  	%rd22318, %rd22278, 4294967295;
	add.s64 	%rd22319, %rd22317, %rd22318;
	mad.lo.s64 	%rd22320, %rd7, %rd22302, %rd22319;
	shr.u64 	%rd22321, %rd22320, 32;
	and.b64  	%rd22322, %rd22282, 4294967295;
	add.s64 	%rd22323, %rd22321, %rd22322;
	mad.lo.s64 	%rd22324, %rd8, %rd22302, %rd22323;
	shr.u64 	%rd22325, %rd22324, 32;
	and.b64  	%rd22326, %rd22286, 4294967295;
	add.s64 	%rd22327, %rd22325, %rd22326;
	mad.lo.s64 	%rd22328, %rd9, %rd22302, %rd22327;
	shr.u64 	%rd22329, %rd22328, 32;
	and.b64  	%rd22330, %rd22289, 4294967295;
	add.s64 	%rd22331, %rd22329, %rd22330;
	mad.lo.s64 	%rd22332, %rd10, %rd22302, %rd22331;
	shr.u64 	%rd22333, %rd22332, 32;
	and.b64  	%rd22334, %rd22292, 4294967295;
	add.s64 	%rd22335, %rd22333, %rd22334;
	shr.u64 	%rd22336, %rd22335, 32;
	and.b64  	%rd22337, %rd22295, 4294967295;
	add.s64 	%rd22338, %rd22336, %rd22337;
	shr.u64 	%rd22339, %rd22338, 32;
	and.b64  	%rd22340, %rd22298, 4294967295;
	add.s64 	%rd22341, %rd22339, %rd22340;
	shr.u64 	%rd22342, %rd22341, 32;
	and.b64  	%rd22343, %rd22301, 4294967295;
	add.s64 	%rd22344, %rd22342, %rd22343;
	{ .reg .b32 tmp; mov.b64 {tmp, %r3856}, %rd22344; }
	add.s32 	%r3857, %r3853, %r3856;
	mul.lo.s32 	%r3858, %r9, %r3855;
	cvt.u64.u32 	%rd22345, %r3858;
	and.b64  	%rd22346, %rd22308, 4294967295;
	mad.lo.s64 	%rd22347, %rd3, %rd22345, %rd22346;
	shr.u64 	%rd22348, %rd22347, 32;
	and.b64  	%rd22349, %rd22312, 4294967295;
	add.s64 	%rd22350, %rd22348, %rd22349;
	mad.lo.s64 	%rd22351, %rd4, %rd22345, %rd22350;
	cvt.u32.u64 	%r3859, %rd22351;
	shr.u64 	%rd22352, %rd22351, 32;
	and.b64  	%rd22353, %rd22316, 4294967295;
	add.s64 	%rd22354, %rd22352, %rd22353;
	mad.lo.s64 	%rd22355, %rd5, %rd22345, %rd22354;
	shr.u64 	%rd22356, %rd22355, 32;
	and.b64  	%rd22357, %rd22320, 4294967295;
	add.s64 	%rd22358, %rd22356, %rd22357;
	mad.lo.s64 	%rd22359, %rd6, %rd22345, %rd22358;
	shr.u64 	%rd22360, %rd22359, 32;
	and.b64  	%rd22361, %rd22324, 4294967295;
	add.s64 	%rd22362, %rd22360, %rd22361;
	mad.lo.s64 	%rd22363, %rd7, %rd22345, %rd22362;
	shr.u64 	%rd22364, %rd22363, 32;
	and.b64  	%rd22365, %rd22328, 4294967295;
	add.s64 	%rd22366, %rd22364, %rd22365;
	mad.lo.s64 	%rd22367, %rd8, %rd22345, %rd22366;
	shr.u64 	%rd22368, %rd22367, 32;
	and.b64  	%rd22369, %rd22332, 4294967295;
	add.s64 	%rd22370, %rd22368, %rd22369;
	mad.lo.s64 	%rd22371, %rd9, %rd22345, %rd22370;
	shr.u64 	%rd22372, %rd22371, 32;
	and.b64  	%rd22373, %rd22335, 4294967295;
	add.s64 	%rd22374, %rd22372, %rd22373;
	mad.lo.s64 	%rd22375, %rd10, %rd22345, %rd22374;
	shr.u64 	%rd22376, %rd22375, 32;
	and.b64  	%rd22377, %rd22338, 4294967295;
	add.s64 	%rd22378, %rd22376, %rd22377;
	shr.u64 	%rd22379, %rd22378, 32;
	and.b64  	%rd22380, %rd22341, 4294967295;
	add.s64 	%rd22381, %rd22379, %rd22380;
	shr.u64 	%rd22382, %rd22381, 32;
	and.b64  	%rd22383, %rd22344, 4294967295;
	add.s64 	%rd22384, %rd22382, %rd22383;
	{ .reg .b32 tmp; mov.b64 {tmp, %r3860}, %rd22384; }
	add.s32 	%r3861, %r3857, %r3860;
	mul.lo.s32 	%r3862, %r9, %r3859;
	cvt.u64.u32 	%rd22385, %r3862;
	and.b64  	%rd22386, %rd22351, 4294967295;
	mad.lo.s64 	%rd22387, %rd3, %rd22385, %rd22386;
	shr.u64 	%rd22388, %rd22387, 32;
	and.b64  	%rd22389, %rd22355, 4294967295;
	add.s64 	%rd22390, %rd22388, %rd22389;
	mad.lo.s64 	%rd22391, %rd4, %rd22385, %rd22390;
	cvt.u32.u64 	%r3863, %rd22391;
	shr.u64 	%rd22392, %rd22391, 32;
	and.b64  	%rd22393, %rd22359, 4294967295;
	add.s64 	%rd22394, %rd22392, %rd22393;
	mad.lo.s64 	%rd22395, %rd5, %rd22385, %rd22394;
	shr.u64 	%rd22396, %rd22395, 32;
	and.b64  	%rd22397, %rd22363, 4294967295;
	add.s64 	%rd22398, %rd22396, %rd22397;
	mad.lo.s64 	%rd22399, %rd6, %rd22385, %rd22398;
	shr.u64 	%rd22400, %rd22399, 32;
	and.b64  	%rd22401, %rd22367, 4294967295;
	add.s64 	%rd22402, %rd22400, %rd22401;
	mad.lo.s64 	%rd22403, %rd7, %rd22385, %rd22402;
	shr.u64 	%rd22404, %rd22403, 32;
	and.b64  	%rd22405, %rd22371, 4294967295;
	add.s64 	%rd22406, %rd22404, %rd22405;
	mad.lo.s64 	%rd22407, %rd8, %rd22385, %rd22406;
	shr.u64 	%rd22408, %rd22407, 32;
	and.b64  	%rd22409, %rd22375, 4294967295;
	add.s64 	%rd22410, %rd22408, %rd22409;
	mad.lo.s64 	%rd22411, %rd9, %rd22385, %rd22410;
	shr.u64 	%rd22412, %rd22411, 32;
	and.b64  	%rd22413, %rd22378, 4294967295;
	add.s64 	%rd22414, %rd22412, %rd22413;
	mad.lo.s64 	%rd22415, %rd10, %rd22385, %rd22414;
	shr.u64 	%rd22416, %rd22415, 32;
	and.b64  	%rd22417, %rd22381, 4294967295;
	add.s64 	%rd22418, %rd22416, %rd22417;
	shr.u64 	%rd22419, %rd22418, 32;
	and.b64  	%rd22420, %rd22384, 4294967295;
	add.s64 	%rd22421, %rd22419, %rd22420;
	{ .reg .b32 tmp; mov.b64 {tmp, %r3864}, %rd22421; }
	add.s32 	%r3865, %r3861, %r3864;
	mul.lo.s32 	%r3866, %r9, %r3863;
	cvt.u64.u32 	%rd22422, %r3866;
	and.b64  	%rd22423, %rd22391, 4294967295;
	mad.lo.s64 	%rd22424, %rd3, %rd22422, %rd22423;
	shr.u64 	%rd22425, %rd22424, 32;
	and.b64  	%rd22426, %rd22395, 4294967295;
	add.s64 	%rd22427, %rd22425, %rd22426;
	mad.lo.s64 	%rd22428, %rd4, %rd22422, %rd22427;
	cvt.u32.u64 	%r3867, %rd22428;
	shr.u64 	%rd22429, %rd22428, 32;
	and.b64  	%rd22430, %rd22399, 4294967295;
	add.s64 	%rd22431, %rd22429, %rd22430;
	mad.lo.s64 	%rd22432, %rd5, %rd22422, %rd22431;
	shr.u64 	%rd22433, %rd22432, 32;
	and.b64  	%rd22434, %rd22403, 4294967295;
	add.s64 	%rd22435, %rd22433, %rd22434;
	mad.lo.s64 	%rd22436, %rd6, %rd22422, %rd22435;
	shr.u64 	%rd22437, %rd22436, 32;
	and.b64  	%rd22438, %rd22407, 4294967295;
	add.s64 	%rd22439, %rd22437, %rd22438;
	mad.lo.s64 	%rd22440, %rd7, %rd22422, %rd22439;
	shr.u64 	%rd22441, %rd22440, 32;
	and.b64  	%rd22442, %rd22411, 4294967295;
	add.s64 	%rd22443, %rd22441, %rd22442;
	mad.lo.s64 	%rd22444, %rd8, %rd22422, %rd22443;
	shr.u64 	%rd22445, %rd22444, 32;
	and.b64  	%rd22446, %rd22415, 4294967295;
	add.s64 	%rd22447, %rd22445, %rd22446;
	mad.lo.s64 	%rd22448, %rd9, %rd22422, %rd22447;
	shr.u64 	%rd22449, %rd22448, 32;
	and.b64  	%rd22450, %rd22418, 4294967295;
	add.s64 	%rd22451, %rd22449, %rd22450;
	mad.lo.s64 	%rd22452, %rd10, %rd22422, %rd22451;
	shr.u64 	%rd22453, %rd22452, 32;
	and.b64  	%rd22454, %rd22421, 4294967295;
	add.s64 	%rd22455, %rd22453, %rd22454;
	{ .reg .b32 tmp; mov.b64 {tmp, %r3868}, %rd22455; }
	add.s32 	%r3869, %r3865, %r3868;
	mul.lo.s32 	%r3870, %r9, %r3867;
	cvt.u64.u32 	%rd22456, %r3870;
	and.b64  	%rd22457, %rd22428, 4294967295;
	mad.lo.s64 	%rd22458, %rd3, %rd22456, %rd22457;
	shr.u64 	%rd22459, %rd22458, 32;
	and.b64  	%rd22460, %rd22432, 4294967295;
	add.s64 	%rd22461, %rd22459, %rd22460;
	mad.lo.s64 	%rd49182, %rd4, %rd22456, %rd22461;
	shr.u64 	%rd22462, %rd49182, 32;
	and.b64  	%rd22463, %rd22436, 4294967295;
	add.s64 	%rd22464, %rd22462, %rd22463;
	mad.lo.s64 	%rd49181, %rd5, %rd22456, %rd22464;
	cvt.u32.u64 	%r1427, %rd49181;
	shr.u64 	%rd22465, %rd49181, 32;
	and.b64  	%rd22466, %rd22440, 4294967295;
	add.s64 	%rd22467, %rd22465, %rd22466;
	mad.lo.s64 	%rd49180, %rd6, %rd22456, %rd22467;
	cvt.u32.u64 	%r1428, %rd49180;
	shr.u64 	%rd22468, %rd49180, 32;
	and.b64  	%rd22469, %rd22444, 4294967295;
	add.s64 	%rd22470, %rd22468, %rd22469;
	mad.lo.s64 	%rd49179, %rd7, %rd22456, %rd22470;
	cvt.u32.u64 	%r1429, %rd49179;
	shr.u64 	%rd22471, %rd49179, 32;
	and.b64  	%rd22472, %rd22448, 4294967295;
	add.s64 	%rd22473, %rd22471, %rd22472;
	mad.lo.s64 	%rd49178, %rd8, %rd22456, %rd22473;
	cvt.u32.u64 	%r1430, %rd49178;
	shr.u64 	%rd22474, %rd49178, 32;
	and.b64  	%rd22475, %rd22452, 4294967295;
	add.s64 	%rd22476, %rd22474, %rd22475;
	mad.lo.s64 	%rd49177, %rd9, %rd22456, %rd22476;
	cvt.u32.u64 	%r1431, %rd49177;
	shr.u64 	%rd22477, %rd49177, 32;
	and.b64  	%rd22478, %rd22455, 4294967295;
	add.s64 	%rd22479, %rd22477, %rd22478;
	mad.lo.s64 	%rd49176, %rd10, %rd22456, %rd22479;
	cvt.u32.u64 	%r1432, %rd49176;
	{ .reg .b32 tmp; mov.b64 {tmp, %r3871}, %rd49176; }
	add.s32 	%r6812, %r3869, %r3871;
	setp.gt.u32 	%p910, %r6812, %r3839;
	@%p910 bra 	$L__BB0_1600;
	cvt.u32.u64 	%r3872, %rd10;
	setp.lt.u32 	%p911, %r6812, %r3872;
	@%p911 bra 	$L__BB0_1601;
	cvt.u32.u64 	%r3873, %rd9;
	setp.lt.u32 	%p912, %r3873, %r1432;
	@%p912 bra 	$L__BB0_1600;
	cvt.u32.u64 	%r3874, %rd9;
	setp.gt.u32 	%p913, %r3874, %r1432;
	@%p913 bra 	$L__BB0_1601;
	cvt.u32.u64 	%r3875, %rd8;
	setp.lt.u32 	%p914, %r3875, %r1431;
	@%p914 bra 	$L__BB0_1600;
	cvt.u32.u64 	%r3876, %rd8;
	setp.gt.u32 	%p915, %r3876, %r1431;
	@%p915 bra 	$L__BB0_1601;
	cvt.u32.u64 	%r3877, %rd7;
	setp.lt.u32 	%p916, %r3877, %r1430;
	@%p916 bra 	$L__BB0_1600;
	cvt.u32.u64 	%r3878, %rd7;
	setp.gt.u32 	%p917, %r3878, %r1430;
	@%p917 bra 	$L__BB0_1601;
	cvt.u32.u64 	%r3879, %rd6;
	setp.lt.u32 	%p918, %r3879, %r1429;
	@%p918 bra 	$L__BB0_1600;
	cvt.u32.u64 	%r3880, %rd6;
	setp.gt.u32 	%p919, %r3880, %r1429;
	@%p919 bra 	$L__BB0_1601;
	cvt.u32.u64 	%r3881, %rd5;
	setp.lt.u32 	%p920, %r3881, %r1428;
	@%p920 bra 	$L__BB0_1600;
	cvt.u32.u64 	%r3882, %rd5;
	setp.gt.u32 	%p921, %r3882, %r1428;
	@%p921 bra 	$L__BB0_1601;
	cvt.u32.u64 	%r3883, %rd4;
	setp.lt.u32 	%p922, %r3883, %r1427;
	@%p922 bra 	$L__BB0_1600;
	cvt.u32.u64 	%r3884, %rd4;
	cvt.u32.u64 	%r3885, %rd3;
	setp.gt.u32 	%p923, %r3884, %r1427;
	cvt.u32.u64 	%r3886, %rd49182;
	setp.gt.u32 	%p924, %r3885, %r3886;
	or.pred  	%p925, %p923, %p924;
	@%p925 bra 	$L__BB0_1601;
$L__BB0_1600:
	cvt.u32.u64 	%r3887, %rd10;
	and.b64  	%rd22481, %rd49182, 4294967295;
	sub.s64 	%rd49182, %rd22481, %rd3;
	shr.u64 	%rd22482, %rd49182, 63;
	and.b64  	%rd22483, %rd49181, 4294967295;
	add.s64 	%rd22484, %rd22482, %rd4;
	sub.s64 	%rd49181, %rd22483, %rd22484;
	shr.u64 	%rd22485, %rd49181, 63;
	and.b64  	%rd22486, %rd49180, 4294967295;
	add.s64 	%rd22487, %rd22485, %rd5;
	sub.s64 	%rd49180, %rd22486, %rd22487;
	shr.u64 	%rd22488, %rd49180, 63;
	and.b64  	%rd22489, %rd49179, 4294967295;
	add.s64 	%rd22490, %rd22488, %rd6;
	sub.s64 	%rd49179, %rd22489, %rd22490;
	shr.u64 	%rd22491, %rd49179, 63;
	and.b64  	%rd22492, %rd49178, 4294967295;
	add.s64 	%rd22493, %rd22491, %rd7;
	sub.s64 	%rd49178, %rd22492, %rd22493;
	shr.u64 	%rd22494, %rd49178, 63;
	and.b64  	%rd22495, %rd49177, 4294967295;
	add.s64 	%rd22496, %rd22494, %rd8;
	sub.s64 	%rd49177, %rd22495, %rd22496;
	shr.u64 	%rd22497, %rd49177, 63;
	and.b64  	%rd22498, %rd49176, 4294967295;
	add.s64 	%rd22499, %rd22497, %rd9;
	sub.s64 	%rd49176, %rd22498, %rd22499;
	shr.u64 	%rd22500, %rd49176, 63;
	cvt.u32.u64 	%r3888, %rd22500;
	add.s32 	%r3889, %r3887, %r3888;
	sub.s32 	%r6812, %r6812, %r3889;
$L__BB0_1601:
	and.b64  	%rd22501, %rd49182, 4294967295;
	cvt.u64.u32 	%rd2847, %r6802;
	sub.s64 	%rd22502, %rd22501, %rd2847;
	shr.u64 	%rd22503, %rd22502, 63;
	cvt.u32.u64 	%r6814, %rd22502;
	and.b64  	%rd22504, %rd49181, 4294967295;
	and.b64  	%rd2848, %rd49122, 4294967295;
	add.s64 	%rd22505, %rd22503, %rd2848;
	sub.s64 	%rd49188, %rd22504, %rd22505;
	shr.u64 	%rd22506, %rd49188, 63;
	and.b64  	%rd22507, %rd49180, 4294967295;
	and.b64  	%rd2850, %rd49123, 4294967295;
	add.s64 	%rd22508, %rd22506, %rd2850;
	sub.s64 	%rd49187, %rd22507, %rd22508;
	shr.u64 	%rd22509, %rd49187, 63;
	and.b64  	%rd22510, %rd49179, 4294967295;
	and.b64  	%rd2852, %rd49124, 4294967295;
	add.s64 	%rd22511, %rd22509, %rd2852;
	sub.s64 	%rd49186, %rd22510, %rd22511;
	shr.u64 	%rd22512, %rd49186, 63;
	and.b64  	%rd22513, %rd49178, 4294967295;
	and.b64  	%rd2854, %rd49125, 4294967295;
	add.s64 	%rd22514, %rd22512, %rd2854;
	sub.s64 	%rd49185, %rd22513, %rd22514;
	shr.u64 	%rd22515, %rd49185, 63;
	and.b64  	%rd22516, %rd49177, 4294967295;
	and.b64  	%rd2856, %rd49126, 4294967295;
	add.s64 	%rd22517, %rd22515, %rd2856;
	sub.s64 	%rd49184, %rd22516, %rd22517;
	shr.u64 	%rd22518, %rd49184, 63;
	and.b64  	%rd22519, %rd49176, 4294967295;
	and.b64  	%rd2858, %rd49127, 4294967295;
	add.s64 	%rd22520, %rd22518, %rd2858;
	sub.s64 	%rd49183, %rd22519, %rd22520;
	shr.u64 	%rd22521, %rd49183, 63;
	cvt.u64.u32 	%rd22522, %r6812;
	and.b64  	%rd2860, %rd49128, 4294967295;
	add.s64 	%rd22523, %rd22521, %rd2860;
	sub.s64 	%rd22524, %rd22522, %rd22523;
	setp.gt.s64 	%p926, %rd22524, -1;
	cvt.u32.u64 	%r6813, %rd22524;
	@%p926 bra 	$L__BB0_1603;
	cvt.u32.u64 	%r3890, %rd10;
	cvt.u32.u64 	%r3891, %rd3;
	add.s32 	%r6814, %r3891, %r6814;
	setp.lt.u32 	%p927, %r6814, %r3891;
	selp.u64 	%rd22525, 1, 0, %p927;
	and.b64  	%rd22526, %rd49188, 4294967295;
	add.s64 	%rd22527, %rd22526, %rd22525;
	add.s64 	%rd49188, %rd22527, %rd4;
	shr.u64 	%rd22528, %rd49188, 32;
	and.b64  	%rd22529, %rd49187, 4294967295;
	add.s64 	%rd22530, %rd22528, %rd22529;
	add.s64 	%rd49187, %rd22530, %rd5;
	shr.u64 	%rd22531, %rd49187, 32;
	and.b64  	%rd22532, %rd49186, 4294967295;
	add.s64 	%rd22533, %rd22531, %rd22532;
	add.s64 	%rd49186, %rd22533, %rd6;
	shr.u64 	%rd22534, %rd49186, 32;
	and.b64  	%rd22535, %rd49185, 4294967295;
	add.s64 	%rd22536, %rd22534, %rd22535;
	add.s64 	%rd49185, %rd22536, %rd7;
	shr.u64 	%rd22537, %rd49185, 32;
	and.b64  	%rd22538, %rd49184, 4294967295;
	add.s64 	%rd22539, %rd22537, %rd22538;
	add.s64 	%rd49184, %rd22539, %rd8;
	shr.u64 	%rd22540, %rd49184, 32;
	and.b64  	%rd22541, %rd49183, 4294967295;
	add.s64 	%rd22542, %rd22540, %rd22541;
	add.s64 	%rd49183, %rd22542, %rd9;
	{ .reg .b32 tmp; mov.b64 {tmp, %r3892}, %rd49183; }
	add.s32 	%r3893, %r6813, %r3892;
	add.s32 	%r6813, %r3893, %r3890;
$L__BB0_1603:
	cvt.u64.u32 	%rd22543, %r6814;
	sub.s64 	%rd22544, %rd22543, %rd2847;
	shr.u64 	%rd22545, %rd22544, 63;
	cvt.u32.u64 	%r6682, %rd22544;
	and.b64  	%rd22546, %rd49188, 4294967295;
	add.s64 	%rd22547, %rd22545, %rd2848;
	sub.s64 	%rd49194, %rd22546, %rd22547;
	shr.u64 	%rd22548, %rd49194, 63;
	and.b64  	%rd22549, %rd49187, 4294967295;
	add.s64 	%rd22550, %rd22548, %rd2850;
	sub.s64 	%rd49193, %rd22549, %rd22550;
	shr.u64 	%rd22551, %rd49193, 63;
	and.b64  	%rd22552, %rd49186, 4294967295;
	add.s64 	%rd22553, %rd22551, %rd2852;
	sub.s64 	%rd49192, %rd22552, %rd22553;
	shr.u64 	%rd22554, %rd49192, 63;
	and.b64  	%rd22555, %rd49185, 4294967295;
	add.s64 	%rd22556, %rd22554, %rd2854;
	sub.s64 	%rd49191, %rd22555, %rd22556;
	shr.u64 	%rd22557, %rd49191, 63;
	and.b64  	%rd22558, %rd49184, 4294967295;
	add.s64 	%rd22559, %rd22557, %rd2856;
	sub.s64 	%rd49190, %rd22558, %rd22559;
	shr.u64 	%rd22560, %rd49190, 63;
	and.b64  	%rd22561, %rd49183, 4294967295;
	add.s64 	%rd22562, %rd22560, %rd2858;
	sub.s64 	%rd49189, %rd22561, %rd22562;
	shr.u64 	%rd22563, %rd49189, 63;
	cvt.u64.u32 	%rd22564, %r6813;
	add.s64 	%rd22565, %rd22563, %rd2860;
	sub.s64 	%rd22566, %rd22564, %rd22565;
	setp.gt.s64 	%p928, %rd22566, -1;
	cvt.u32.u64 	%r6675, %rd22566;
	@%p928 bra 	$L__BB0_1605;
	cvt.u32.u64 	%r3894, %rd10;
	cvt.u32.u64 	%r3895, %rd3;
	add.s32 	%r6682, %r3895, %r6682;
	setp.lt.u32 	%p929, %r6682, %r3895;
	selp.u64 	%rd22567, 1, 0, %p929;
	and.b64  	%rd22568, %rd49194, 4294967295;
	add.s64 	%rd22569, %rd22568, %rd22567;
	add.s64 	%rd49194, %rd22569, %rd4;
	shr.u64 	%rd22570, %rd49194, 32;
	and.b64  	%rd22571, %rd49193, 4294967295;
	add.s64 	%rd22572, %rd22570, %rd22571;
	add.s64 	%rd49193, %rd22572, %rd5;
	shr.u64 	%rd22573, %rd49193, 32;
	and.b64  	%rd22574, %rd49192, 4294967295;
	add.s64 	%rd22575, %rd22573, %rd22574;
	add.s64 	%rd49192, %rd22575, %rd6;
	shr.u64 	%rd22576, %rd49192, 32;
	and.b64  	%rd22577, %rd49191, 4294967295;
	add.s64 	%rd22578, %rd22576, %rd22577;
	add.s64 	%rd49191, %rd22578, %rd7;
	shr.u64 	%rd22579, %rd49191, 32;
	and.b64  	%rd22580, %rd49190, 4294967295;
	add.s64 	%rd22581, %rd22579, %rd22580;
	add.s64 	%rd49190, %rd22581, %rd8;
	shr.u64 	%rd22582, %rd49190, 32;
	and.b64  	%rd22583, %rd49189, 4294967295;
	add.s64 	%rd22584, %rd22582, %rd22583;
	add.s64 	%rd49189, %rd22584, %rd9;
	{ .reg .b32 tmp; mov.b64 {tmp, %r3896}, %rd49189; }
	add.s32 	%r3897, %r6675, %r3896;
	add.s32 	%r6675, %r3897, %r3894;
$L__BB0_1605:
	cvt.u32.u64 	%r6681, %rd49194;
	cvt.u32.u64 	%r6680, %rd49193;
	cvt.u32.u64 	%r6679, %rd49192;
	cvt.u32.u64 	%r6678, %rd49191;
	cvt.u32.u64 	%r6677, %rd49190;
	cvt.u32.u64 	%r6676, %rd49189;
	cvt.u64.u32 	%rd22585, %r6682;
	sub.s64 	%rd22586, %rd2847, %rd22585;
	shr.u64 	%rd22587, %rd22586, 63;
	cvt.u32.u64 	%r6817, %rd22586;
	and.b64  	%rd22588, %rd49194, 4294967295;
	add.s64 	%rd22589, %rd22587, %rd22588;
	sub.s64 	%rd49195, %rd2848, %rd22589;
	shr.u64 	%rd22590, %rd49195, 63;
	and.b64  	%rd22591, %rd49193, 4294967295;
	add.s64 	%rd22592, %rd22590, %rd22591;
	sub.s64 	%rd49196, %rd2850, %rd22592;
	shr.u64 	%rd22593, %rd49196, 63;
	and.b64  	%rd22594, %rd49192, 4294967295;
	add.s64 	%rd22595, %rd22593, %rd22594;
	sub.s64 	%rd49197, %rd2852, %rd22595;
	shr.u64 	%rd22596, %rd49197, 63;
	and.b64  	%rd22597, %rd49191, 4294967295;
	add.s64 	%rd22598, %rd22596, %rd22597;
	sub.s64 	%rd49198, %rd2854, %rd22598;
	shr.u64 	%rd22599, %rd49198, 63;
	and.b64  	%rd22600, %rd49190, 4294967295;
	add.s64 	%rd22601, %rd22599, %rd22600;
	sub.s64 	%rd49199, %rd2856, %rd22601;
	shr.u64 	%rd22602, %rd49199, 63;
	and.b64  	%rd22603, %rd49189, 4294967295;
	add.s64 	%rd22604, %rd22602, %rd22603;
	sub.s64 	%rd49200, %rd2858, %rd22604;
	shr.u64 	%rd22605, %rd49200, 63;
	cvt.u64.u32 	%rd22606, %r6675;
	add.s64 	%rd22607, %rd22605, %rd22606;
	sub.s64 	%rd22608, %rd2860, %rd22607;
	setp.gt.s64 	%p930, %rd22608, -1;
	cvt.u32.u64 	%r6818, %rd22608;
	@%p930 bra 	$L__BB0_1607;
	cvt.u32.u64 	%r3898, %rd10;
	cvt.u32.u64 	%r3899, %rd3;
	add.s32 	%r6817, %r3899, %r6817;
	setp.lt.u32 	%p931, %r6817, %r3899;
	selp.u64 	%rd22609, 1, 0, %p931;
	and.b64  	%rd22610, %rd49195, 4294967295;
	add.s64 	%rd22611, %rd22610, %rd22609;
	add.s64 	%rd49195, %rd22611, %rd4;
	shr.u64 	%rd22612, %rd49195, 32;
	and.b64  	%rd22613, %rd49196, 4294967295;
	add.s64 	%rd22614, %rd22612, %rd22613;
	add.s64 	%rd49196, %rd22614, %rd5;
	shr.u64 	%rd22615, %rd49196, 32;
	and.b64  	%rd22616, %rd49197, 4294967295;
	add.s64 	%rd22617, %rd22615, %rd22616;
	add.s64 	%rd49197, %rd22617, %rd6;
	shr.u64 	%rd22618, %rd49197, 32;
	and.b64  	%rd22619, %rd49198, 4294967295;
	add.s64 	%rd22620, %rd22618, %rd22619;
	add.s64 	%rd49198, %rd22620, %rd7;
	shr.u64 	%rd22621, %rd49198, 32;
	and.b64  	%rd22622, %rd49199, 4294967295;
	add.s64 	%rd22623, %rd22621, %rd22622;
	add.s64 	%rd49199, %rd22623, %rd8;
	shr.u64 	%rd22624, %rd49199, 32;
	and.b64  	%rd22625, %rd49200, 4294967295;
	add.s64 	%rd22626, %rd22624, %rd22625;
	add.s64 	%rd49200, %rd22626, %rd9;
	{ .reg .b32 tmp; mov.b64 {tmp, %r3900}, %rd49200; }
	add.s32 	%r3901, %r6818, %r3900;
	add.s32 	%r6818, %r3901, %r3898;
$L__BB0_1607:
	cvt.u32.u64 	%r3902, %rd10;
	cvt.u64.u32 	%rd22627, %r6817;
	mul.lo.s64 	%rd22628, %rd22627, %rd2818;
	cvt.u32.u64 	%r3903, %rd22628;
	shr.u64 	%rd22629, %rd22628, 32;
	and.b64  	%rd22630, %rd49195, 4294967295;
	mad.lo.s64 	%rd22631, %rd22630, %rd2818, %rd22629;
	shr.u64 	%rd22632, %rd22631, 32;
	and.b64  	%rd22633, %rd49196, 4294967295;
	mad.lo.s64 	%rd22634, %rd22633, %rd2818, %rd22632;
	shr.u64 	%rd22635, %rd22634, 32;
	and.b64  	%rd22636, %rd49197, 4294967295;
	mad.lo.s64 	%rd22637, %rd22636, %rd2818, %rd22635;
	shr.u64 	%rd22638, %rd22637, 32;
	and.b64  	%rd22639, %rd49198, 4294967295;
	mad.lo.s64 	%rd22640, %rd22639, %rd2818, %rd22638;
	shr.u64 	%rd22641, %rd22640, 32;
	and.b64  	%rd22642, %rd49199, 4294967295;
	mad.lo.s64 	%rd22643, %rd22642, %rd2818, %rd22641;
	shr.u64 	%rd22644, %rd22643, 32;
	and.b64  	%rd22645, %rd49200, 4294967295;
	mad.lo.s64 	%rd22646, %rd22645, %rd2818, %rd22644;
	shr.u64 	%rd22647, %rd22646, 32;
	cvt.u64.u32 	%rd22648, %r6818;
	mad.lo.s64 	%rd22649, %rd22648, %rd2818, %rd22647;
	shr.u64 	%rd22650, %rd22649, 32;
	and.b64  	%rd22651, %rd22631, 4294967295;
	mad.lo.s64 	%rd22652, %rd2819, %rd22627, %rd22651;
	shr.u64 	%rd22653, %rd22652, 32;
	and.b64  	%rd22654, %rd22634, 4294967295;
	add.s64 	%rd22655, %rd22653, %rd22654;
	mad.lo.s64 	%rd22656, %rd22630, %rd2819, %rd22655;
	shr.u64 	%rd22657, %rd22656, 32;
	and.b64  	%rd22658, %rd22637, 4294967295;
	add.s64 	%rd22659, %rd22657, %rd22658;
	mad.lo.s64 	%rd22660, %rd22633, %rd2819, %rd22659;
	shr.u64 	%rd22661, %rd22660, 32;
	and.b64  	%rd22662, %rd22640, 4294967295;
	add.s64 	%rd22663, %rd22661, %rd22662;
	mad.lo.s64 	%rd22664, %rd22636, %rd2819, %rd22663;
	shr.u64 	%rd22665, %rd22664, 32;
	and.b64  	%rd22666, %rd22643, 4294967295;
	add.s64 	%rd22667, %rd22665, %rd22666;
	mad.lo.s64 	%rd22668, %rd22639, %rd2819, %rd22667;
	shr.u64 	%rd22669, %rd22668, 32;
	and.b64  	%rd22670, %rd22646, 4294967295;
	add.s64 	%rd22671, %rd22669, %rd22670;
	mad.lo.s64 	%rd22672, %rd22642, %rd2819, %rd22671;
	shr.u64 	%rd22673, %rd22672, 32;
	and.b64  	%rd22674, %rd22649, 4294967295;
	add.s64 	%rd22675, %rd22673, %rd22674;
	mad.lo.s64 	%rd22676, %rd22645, %rd2819, %rd22675;
	shr.u64 	%rd22677, %rd22676, 32;
	add.s64 	%rd22678, %rd22677, %rd22650;
	mad.lo.s64 	%rd22679, %rd2819, %rd22648, %rd22678;
	shr.u64 	%rd22680, %rd22679, 32;
	and.b64  	%rd22681, %rd22656, 4294967295;
	mad.lo.s64 	%rd22682, %rd2820, %rd22627, %rd22681;
	shr.u64 	%rd22683, %rd22682, 32;
	and.b64  	%rd22684, %rd22660, 4294967295;
	add.s64 	%rd22685, %rd22683, %rd22684;
	mad.lo.s64 	%rd22686, %rd22630, %rd2820, %rd22685;
	shr.u64 	%rd22687, %rd22686, 32;
	and.b64  	%rd22688, %rd22664, 4294967295;
	add.s64 	%rd22689, %rd22687, %rd22688;
	mad.lo.s64 	%rd22690, %rd22633, %rd2820, %rd22689;
	shr.u64 	%rd22691, %rd22690, 32;
	and.b64  	%rd22692, %rd22668, 4294967295;
	add.s64 	%rd22693, %rd22691, %rd22692;
	mad.lo.s64 	%rd22694, %rd22636, %rd2820, %rd22693;
	shr.u64 	%rd22695, %rd22694, 32;
	and.b64  	%rd22696, %rd22672, 4294967295;
	add.s64 	%rd22697, %rd22695, %rd22696;
	mad.lo.s64 	%rd22698, %rd22639, %rd2820, %rd22697;
	shr.u64 	%rd22699, %rd22698, 32;
	and.b64  	%rd22700, %rd22676, 4294967295;
	add.s64 	%rd22701, %rd22699, %rd22700;
	mad.lo.s64 	%rd22702, %rd22642, %rd2820, %rd22701;
	shr.u64 	%rd22703, %rd22702, 32;
	and.b64  	%rd22704, %rd22679, 4294967295;
	add.s64 	%rd22705, %rd22703, %rd22704;
	mad.lo.s64 	%rd22706, %rd22645, %rd2820, %rd22705;
	shr.u64 	%rd22707, %rd22706, 32;
	add.s64 	%rd22708, %rd22707, %rd22680;
	mad.lo.s64 	%rd22709, %rd2820, %rd22648, %rd22708;
	shr.u64 	%rd22710, %rd22709, 32;
	and.b64  	%rd22711, %rd22686, 4294967295;
	mad.lo.s64 	%rd22712, %rd2821, %rd22627, %rd22711;
	shr.u64 	%rd22713, %rd22712, 32;
	and.b64  	%rd22714, %rd22690, 4294967295;
	add.s64 	%rd22715, %rd22713, %rd22714;
	mad.lo.s64 	%rd22716, %rd22630, %rd2821, %rd22715;
	shr.u64 	%rd22717, %rd22716, 32;
	and.b64  	%rd22718, %rd22694, 4294967295;
	add.s64 	%rd22719, %rd22717, %rd22718;
	mad.lo.s64 	%rd22720, %rd22633, %rd2821, %rd22719;
	shr.u64 	%rd22721, %rd22720, 32;
	and.b64  	%rd22722, %rd22698, 4294967295;
	add.s64 	%rd22723, %rd22721, %rd22722;
	mad.lo.s64 	%rd22724, %rd22636, %rd2821, %rd22723;
	shr.u64 	%rd22725, %rd22724, 32;
	and.b64  	%rd22726, %rd22702, 4294967295;
	add.s64 	%rd22727, %rd22725, %rd22726;
	mad.lo.s64 	%rd22728, %rd22639, %rd2821, %rd22727;
	shr.u64 	%rd22729, %rd22728, 32;
	and.b64  	%rd22730, %rd22706, 4294967295;
	add.s64 	%rd22731, %rd22729, %rd22730;
	mad.lo.s64 	%rd22732, %rd22642, %rd2821, %rd22731;
	shr.u64 	%rd22733, %rd22732, 32;
	and.b64  	%rd22734, %rd22709, 4294967295;
	add.s64 	%rd22735, %rd22733, %rd22734;
	mad.lo.s64 	%rd22736, %rd22645, %rd2821, %rd22735;
	shr.u64 	%rd22737, %rd22736, 32;
	add.s64 	%rd22738, %rd22737, %rd22710;
	mad.lo.s64 	%rd22739, %rd2821, %rd22648, %rd22738;
	shr.u64 	%rd22740, %rd22739, 32;
	and.b64  	%rd22741, %rd22716, 4294967295;
	mad.lo.s64 	%rd22742, %rd2822, %rd22627, %rd22741;
	shr.u64 	%rd22743, %rd22742, 32;
	and.b64  	%rd22744, %rd22720, 4294967295;
	add.s64 	%rd22745, %rd22743, %rd22744;
	mad.lo.s64 	%rd22746, %rd22630, %rd2822, %rd22745;
	shr.u64 	%rd22747, %rd22746, 32;
	and.b64  	%rd22748, %rd22724, 4294967295;
	add.s64 	%rd22749, %rd22747, %rd22748;
	mad.lo.s64 	%rd22750, %rd22633, %rd2822, %rd22749;
	shr.u64 	%rd22751, %rd22750, 32;
	and.b64  	%rd22752, %rd22728, 4294967295;
	add.s64 	%rd22753, %rd22751, %rd22752;
	mad.lo.s64 	%rd22754, %rd22636, %rd2822, %rd22753;
	shr.u64 	%rd22755, %rd22754, 32;
	and.b64  	%rd22756, %rd22732, 4294967295;
	add.s64 	%rd22757, %rd22755, %rd22756;
	mad.lo.s64 	%rd22758, %rd22639, %rd2822, %rd22757;
	shr.u64 	%rd22759, %rd22758, 32;
	and.b64  	%rd22760, %rd22736, 4294967295;
	add.s64 	%rd22761, %rd22759, %rd22760;
	mad.lo.s64 	%rd22762, %rd22642, %rd2822, %rd22761;
	shr.u64 	%rd22763, %rd22762, 32;
	and.b64  	%rd22764, %rd22739, 4294967295;
	add.s64 	%rd22765, %rd22763, %rd22764;
	mad.lo.s64 	%rd22766, %rd22645, %rd2822, %rd22765;
	shr.u64 	%rd22767, %rd22766, 32;
	add.s64 	%rd22768, %rd22767, %rd22740;
	mad.lo.s64 	%rd22769, %rd2822, %rd22648, %rd22768;
	shr.u64 	%rd22770, %rd22769, 32;
	and.b64  	%rd22771, %rd22746, 4294967295;
	mad.lo.s64 	%rd22772, %rd2823, %rd22627, %rd22771;
	shr.u64 	%rd22773, %rd22772, 32;
	and.b64  	%rd22774, %rd22750, 4294967295;
	add.s64 	%rd22775, %rd22773, %rd22774;
	mad.lo.s64 	%rd22776, %rd22630, %rd2823, %rd22775;
	shr.u64 	%rd22777, %rd22776, 32;
	and.b64  	%rd22778, %rd22754, 4294967295;
	add.s64 	%rd22779, %rd22777, %rd22778;
	mad.lo.s64 	%rd22780, %rd22633, %rd2823, %rd22779;
	shr.u64 	%rd22781, %rd22780, 32;
	and.b64  	%rd22782, %rd22758, 4294967295;
	add.s64 	%rd22783, %rd22781, %rd22782;
	mad.lo.s64 	%rd22784, %rd22636, %rd2823, %rd22783;
	shr.u64 	%rd22785, %rd22784, 32;
	and.b64  	%rd22786, %rd22762, 4294967295;
	add.s64 	%rd22787, %rd22785, %rd22786;
	mad.lo.s64 	%rd22788, %rd22639, %rd2823, %rd22787;
	shr.u64 	%rd22789, %rd22788, 32;
	and.b64  	%rd22790, %rd22766, 4294967295;
	add.s64 	%rd22791, %rd22789, %rd22790;
	mad.lo.s64 	%rd22792, %rd22642, %rd2823, %rd22791;
	shr.u64 	%rd22793, %rd22792, 32;
	and.b64  	%rd22794, %rd22769, 4294967295;
	add.s64 	%rd22795, %rd22793, %rd22794;
	mad.lo.s64 	%rd22796, %rd22645, %rd2823, %rd22795;
	shr.u64 	%rd22797, %rd22796, 32;
	add.s64 	%rd22798, %rd22797, %rd22770;
	mad.lo.s64 	%rd22799, %rd2823, %rd22648, %rd22798;
	shr.u64 	%rd22800, %rd22799, 32;
	and.b64  	%rd22801, %rd22776, 4294967295;
	mad.lo.s64 	%rd22802, %rd2824, %rd22627, %rd22801;
	shr.u64 	%rd22803, %rd22802, 32;
	and.b64  	%rd22804, %rd22780, 4294967295;
	add.s64 	%rd22805, %rd22803, %rd22804;
	mad.lo.s64 	%rd22806, %rd22630, %rd2824, %rd22805;
	shr.u64 	%rd22807, %rd22806, 32;
	and.b64  	%rd22808, %rd22784, 4294967295;
	add.s64 	%rd22809, %rd22807, %rd22808;
	mad.lo.s64 	%rd22810, %rd22633, %rd2824, %rd22809;
	shr.u64 	%rd22811, %rd22810, 32;
	and.b64  	%rd22812, %rd22788, 4294967295;
	add.s64 	%rd22813, %rd22811, %rd22812;
	mad.lo.s64 	%rd22814, %rd22636, %rd2824, %rd22813;
	shr.u64 	%rd22815, %rd22814, 32;
	and.b64  	%rd22816, %rd22792, 4294967295;
	add.s64 	%rd22817, %rd22815, %rd22816;
	mad.lo.s64 	%rd22818, %rd22639, %rd2824, %rd22817;
	shr.u64 	%rd22819, %rd22818, 32;
	and.b64  	%rd22820, %rd22796, 4294967295;
	add.s64 	%rd22821, %rd22819, %rd22820;
	mad.lo.s64 	%rd22822, %rd22642, %rd2824, %rd22821;
	shr.u64 	%rd22823, %rd22822, 32;
	and.b64  	%rd22824, %rd22799, 4294967295;
	add.s64 	%rd22825, %rd22823, %rd22824;
	mad.lo.s64 	%rd22826, %rd22645, %rd2824, %rd22825;
	shr.u64 	%rd22827, %rd22826, 32;
	add.s64 	%rd22828, %rd22827, %rd22800;
	mad.lo.s64 	%rd22829, %rd2824, %rd22648, %rd22828;
	shr.u64 	%rd22830, %rd22829, 32;
	and.b64  	%rd22831, %rd22806, 4294967295;
	mad.lo.s64 	%rd22832, %rd2825, %rd22627, %rd22831;
	shr.u64 	%rd22833, %rd22832, 32;
	and.b64  	%rd22834, %rd22810, 4294967295;
	add.s64 	%rd22835, %rd22833, %rd22834;
	mad.lo.s64 	%rd22836, %rd22630, %rd2825, %rd22835;
	shr.u64 	%rd22837, %rd22836, 32;
	and.b64  	%rd22838, %rd22814, 4294967295;
	add.s64 	%rd22839, %rd22837, %rd22838;
	mad.lo.s64 	%rd22840, %rd22633, %rd2825, %rd22839;
	shr.u64 	%rd22841, %rd22840, 32;
	and.b64  	%rd22842, %rd22818, 4294967295;
	add.s64 	%rd22843, %rd22841, %rd22842;
	mad.lo.s64 	%rd22844, %rd22636, %rd2825, %rd22843;
	shr.u64 	%rd22845, %rd22844, 32;
	and.b64  	%rd22846, %rd22822, 4294967295;
	add.s64 	%rd22847, %rd22845, %rd22846;
	mad.lo.s64 	%rd22848, %rd22639, %rd2825, %rd22847;
	shr.u64 	%rd22849, %rd22848, 32;
	and.b64  	%rd22850, %rd22826, 4294967295;
	add.s64 	%rd22851, %rd22849, %rd22850;
	mad.lo.s64 	%rd22852, %rd22642, %rd2825, %rd22851;
	shr.u64 	%rd22853, %rd22852, 32;
	and.b64  	%rd22854, %rd22829, 4294967295;
	add.s64 	%rd22855, %rd22853, %rd22854;
	mad.lo.s64 	%rd22856, %rd22645, %rd2825, %rd22855;
	shr.u64 	%rd22857, %rd22856, 32;
	add.s64 	%rd22858, %rd22857, %rd22830;
	mad.lo.s64 	%rd22859, %rd2825, %rd22648, %rd22858;
	{ .reg .b32 tmp; mov.b64 {tmp, %r3904}, %rd22859; }
	mul.lo.s32 	%r3905, %r9, %r3903;
	cvt.u64.u32 	%rd22860, %r3905;
	and.b64  	%rd22861, %rd22628, 4294967295;
	mad.lo.s64 	%rd22862, %rd3, %rd22860, %rd22861;
	shr.u64 	%rd22863, %rd22862, 32;
	and.b64  	%rd22864, %rd22652, 4294967295;
	add.s64 	%rd22865, %rd22863, %rd22864;
	mad.lo.s64 	%rd22866, %rd4, %rd22860, %rd22865;
	cvt.u32.u64 	%r3906, %rd22866;
	shr.u64 	%rd22867, %rd22866, 32;
	and.b64  	%rd22868, %rd22682, 4294967295;
	add.s64 	%rd22869, %rd22867, %rd22868;
	mad.lo.s64 	%rd22870, %rd5, %rd22860, %rd22869;
	shr.u64 	%rd22871, %rd22870, 32;
	and.b64  	%rd22872, %rd22712, 4294967295;
	add.s64 	%rd22873, %rd22871, %rd22872;
	mad.lo.s64 	%rd22874, %rd6, %rd22860, %rd22873;
	shr.u64 	%rd22875, %rd22874, 32;
	and.b64  	%rd22876, %rd22742, 4294967295;
	add.s64 	%rd22877, %rd22875, %rd22876;
	mad.lo.s64 	%rd22878, %rd7, %rd22860, %rd22877;
	shr.u64 	%rd22879, %rd22878, 32;
	and.b64  	%rd22880, %rd22772, 4294967295;
	add.s64 	%rd22881, %rd22879, %rd22880;
	mad.lo.s64 	%rd22882, %rd8, %rd22860, %rd22881;
	shr.u64 	%rd22883, %rd22882, 32;
	and.b64  	%rd22884, %rd22802, 4294967295;
	add.s64 	%rd22885, %rd22883, %rd22884;
	mad.lo.s64 	%rd22886, %rd9, %rd22860, %rd22885;
	shr.u64 	%rd22887, %rd22886, 32;
	and.b64  	%rd22888, %rd22832, 4294967295;
	add.s64 	%rd22889, %rd22887, %rd22888;
	mad.lo.s64 	%rd22890, %rd10, %rd22860, %rd22889;
	shr.u64 	%rd22891, %rd22890, 32;
	and.b64  	%rd22892, %rd22836, 4294967295;
	add.s64 	%rd22893, %rd22891, %rd22892;
	shr.u64 	%rd22894, %rd22893, 32;
	and.b64  	%rd22895, %rd22840, 4294967295;
	add.s64 	%rd22896, %rd22894, %rd22895;
	shr.u64 	%rd22897, %rd22896, 32;
	and.b64  	%rd22898, %rd22844, 4294967295;
	add.s64 	%rd22899, %rd22897, %rd22898;
	shr.u64 	%rd22900, %rd22899, 32;
	and.b64  	%rd22901, %rd22848, 4294967295;
	add.s64 	%rd22902, %rd22900, %rd22901;
	shr.u64 	%rd22903, %rd22902, 32;
	and.b64  	%rd22904, %rd22852, 4294967295;
	add.s64 	%rd22905, %rd22903, %rd22904;
	shr.u64 	%rd22906, %rd22905, 32;
	and.b64  	%rd22907, %rd22856, 4294967295;
	add.s64 	%rd22908, %rd22906, %rd22907;
	shr.u64 	%rd22909, %rd22908, 32;
	and.b64  	%rd22910, %rd22859, 4294967295;
	add.s64 	%rd22911, %rd22909, %rd22910;
	{ .reg .b32 tmp; mov.b64 {tmp, %r3907}, %rd22911; }
	add.s32 	%r3908, %r3904, %r3907;
	mul.lo.s32 	%r3909, %r9, %r3906;
	cvt.u64.u32 	%rd22912, %r3909;
	and.b64  	%rd22913, %rd22866, 4294967295;
	mad.lo.s64 	%rd22914, %rd3, %rd22912, %rd22913;
	shr.u64 	%rd22915, %rd22914, 32;
	and.b64  	%rd22916, %rd22870, 4294967295;
	add.s64 	%rd22917, %rd22915, %rd22916;
	mad.lo.s64 	%rd22918, %rd4, %rd22912, %rd22917;
	cvt.u32.u64 	%r3910, %rd22918;
	shr.u64 	%rd22919, %rd22918, 32;
	and.b64  	%rd22920, %rd22874, 4294967295;
	add.s64 	%rd22921, %rd22919, %rd22920;
	mad.lo.s64 	%rd22922, %rd5, %rd22912, %rd22921;
	shr.u64 	%rd22923, %rd22922, 32;
	and.b64  	%rd22924, %rd22878, 4294967295;
	add.s64 	%rd22925, %rd22923, %rd22924;
	mad.lo.s64 	%rd22926, %rd6, %rd22912, %rd22925;
	shr.u64 	%rd22927, %rd22926, 32;
	and.b64  	%rd22928, %rd22882, 4294967295;
	add.s64 	%rd22929, %rd22927, %rd22928;
	mad.lo.s64 	%rd22930, %rd7, %rd22912, %rd22929;
	shr.u64 	%rd22931, %rd22930, 32;
	and.b64  	%rd22932, %rd22886, 4294967295;
	add.s64 	%rd22933, %rd22931, %rd22932;
	mad.lo.s64 	%rd22934, %rd8, %rd22912, %rd22933;
	shr.u64 	%rd22935, %rd22934, 32;
	and.b64  	%rd22936, %rd22890, 4294967295;
	add.s64 	%rd22937, %rd22935, %rd22936;
	mad.lo.s64 	%rd22938, %rd9, %rd22912, %rd22937;
	shr.u64 	%rd22939, %rd22938, 32;
	and.b64  	%rd22940, %rd22893, 4294967295;
	add.s64 	%rd22941, %rd22939, %rd22940;
	mad.lo.s64 	%rd22942, %rd10, %rd22912, %rd22941;
	shr.u64 	%rd22943, %rd22942, 32;
	and.b64  	%rd22944, %rd22896, 4294967295;
	add.s64 	%rd22945, %rd22943, %rd22944;
	shr.u64 	%rd22946, %rd22945, 32;
	and.b64  	%rd22947, %rd22899, 4294967295;
	add.s64 	%rd22948, %rd22946, %rd22947;
	shr.u64 	%rd22949, %rd22948, 32;
	and.b64  	%rd22950, %rd22902, 4294967295;
	add.s64 	%rd22951, %rd22949, %rd22950;
	shr.u64 	%rd22952, %rd22951, 32;
	and.b64  	%rd22953, %rd22905, 4294967295;
	add.s64 	%rd22954, %rd22952, %rd22953;
	shr.u64 	%rd22955, %rd22954, 32;
	and.b64  	%rd22956, %rd22908, 4294967295;
	add.s64 	%rd22957, %rd22955, %rd22956;
	shr.u64 	%rd22958, %rd22957, 32;
	and.b64  	%rd22959, %rd22911, 4294967295;
	add.s64 	%rd22960, %rd22958, %rd22959;
	{ .reg .b32 tmp; mov.b64 {tmp, %r3911}, %rd22960; }
	add.s32 	%r3912, %r3908, %r3911;
	mul.lo.s32 	%r3913, %r9, %r3910;
	cvt.u64.u32 	%rd22961, %r3913;
	and.b64  	%rd22962, %rd22918, 4294967295;
	mad.lo.s64 	%rd22963, %rd3, %rd22961, %rd22962;
	shr.u64 	%rd22964, %rd22963, 32;
	and.b64  	%rd22965, %rd22922, 4294967295;
	add.s64 	%rd22966, %rd22964, %rd22965;
	mad.lo.s64 	%rd22967, %rd4, %rd22961, %rd22966;
	cvt.u32.u64 	%r3914, %rd22967;
	shr.u64 	%rd22968, %rd22967, 32;
	and.b64  	%rd22969, %rd22926, 4294967295;
	add.s64 	%rd22970, %rd22968, %rd22969;
	mad.lo.s64 	%rd22971, %rd5, %rd22961, %rd22970;
	shr.u64 	%rd22972, %rd22971, 32;
	and.b64  	%rd22973, %rd22930, 4294967295;
	add.s64 	%rd22974, %rd22972, %rd22973;
	mad.lo.s64 	%rd22975, %rd6, %rd22961, %rd22974;
	shr.u64 	%rd22976, %rd22975, 32;
	and.b64  	%rd22977, %rd22934, 4294967295;
	add.s64 	%rd22978, %rd22976, %rd22977;
	mad.lo.s64 	%rd22979, %rd7, %rd22961, %rd22978;
	shr.u64 	%rd22980, %rd22979, 32;
	and.b64  	%rd22981, %rd22938, 4294967295;
	add.s64 	%rd22982, %rd22980, %rd22981;
	mad.lo.s64 	%rd22983, %rd8, %rd22961, %rd22982;
	shr.u64 	%rd22984, %rd22983, 32;
	and.b64  	%rd22985, %rd22942, 4294967295;
	add.s64 	%rd22986, %rd22984, %rd22985;
	mad.lo.s64 	%rd22987, %rd9, %rd22961, %rd22986;
	shr.u64 	%rd22988, %rd22987, 32;
	and.b64  	%rd22989, %rd22945, 4294967295;
	add.s64 	%rd22990, %rd22988, %rd22989;
	mad.lo.s64 	%rd22991, %rd10, %rd22961, %rd22990;
	shr.u64 	%rd22992, %rd22991, 32;
	and.b64  	%rd22993, %rd22948, 4294967295;
	add.s64 	%rd22994, %rd22992, %rd22993;
	shr.u64 	%rd22995, %rd22994, 32;
	and.b64  	%rd22996, %rd22951, 4294967295;
	add.s64 	%rd22997, %rd22995, %rd22996;
	shr.u64 	%rd22998, %rd22997, 32;
	and.b64  	%rd22999, %rd22954, 4294967295;
	add.s64 	%rd23000, %rd22998, %rd22999;
	shr.u64 	%rd23001, %rd23000, 32;
	and.b64  	%rd23002, %rd22957, 4294967295;
	add.s64 	%rd23003, %rd23001, %rd23002;
	shr.u64 	%rd23004, %rd23003, 32;
	and.b64  	%rd23005, %rd22960, 4294967295;
	add.s64 	%rd23006, %rd23004, %rd23005;
	{ .reg .b32 tmp; mov.b64 {tmp, %r3915}, %rd23006; }
	add.s32 	%r3916, %r3912, %r3915;
	mul.lo.s32 	%r3917, %r9, %r3914;
	cvt.u64.u32 	%rd23007, %r3917;
	and.b64  	%rd23008, %rd22967, 4294967295;
	mad.lo.s64 	%rd23009, %rd3, %rd23007, %rd23008;
	shr.u64 	%rd23010, %rd23009, 32;
	and.b64  	%rd23011, %rd22971, 4294967295;
	add.s64 	%rd23012, %rd23010, %rd23011;
	mad.lo.s64 	%rd23013, %rd4, %rd23007, %rd23012;
	cvt.u32.u64 	%r3918, %rd23013;
	shr.u64 	%rd23014, %rd23013, 32;
	and.b64  	%rd23015, %rd22975, 4294967295;
	add.s64 	%rd23016, %rd23014, %rd23015;
	mad.lo.s64 	%rd23017, %rd5, %rd23007, %rd23016;
	shr.u64 	%rd23018, %rd23017, 32;
	and.b64  	%rd23019, %rd22979, 4294967295;
	add.s64 	%rd23020, %rd23018, %rd23019;
	mad.lo.s64 	%rd23021, %rd6, %rd23007, %rd23020;
	shr.u64 	%rd23022, %rd23021, 32;
	and.b64  	%rd23023, %rd22983, 4294967295;
	add.s64 	%rd23024, %rd23022, %rd23023;
	mad.lo.s64 	%rd23025, %rd7, %rd23007, %rd23024;
	shr.u64 	%rd23026, %rd23025, 32;
	and.b64  	%rd23027, %rd22987, 4294967295;
	add.s64 	%rd23028, %rd23026, %rd23027;
	mad.lo.s64 	%rd23029, %rd8, %rd23007, %rd23028;
	shr.u64 	%rd23030, %rd23029, 32;
	and.b64  	%rd23031, %rd22991, 4294967295;
	add.s64 	%rd23032, %rd23030, %rd23031;
	mad.lo.s64 	%rd23033, %rd9, %rd23007, %rd23032;
	shr.u64 	%rd23034, %rd23033, 32;
	and.b64  	%rd23035, %rd22994, 4294967295;
	add.s64 	%rd23036, %rd23034, %rd23035;
	mad.lo.s64 	%rd23037, %rd10, %rd23007, %rd23036;
	shr.u64 	%rd23038, %rd23037, 32;
	and.b64  	%rd23039, %rd22997, 4294967295;
	add.s64 	%rd23040, %rd23038, %rd23039;
	shr.u64 	%rd23041, %rd23040, 32;
	and.b64  	%rd23042, %rd23000, 4294967295;
	add.s64 	%rd23043, %rd23041, %rd23042;
	shr.u64 	%rd23044, %rd23043, 32;
	and.b64  	%rd23045, %rd23003, 4294967295;
	add.s64 	%rd23046, %rd23044, %rd23045;
	shr.u64 	%rd23047, %rd23046, 32;
	and.b64  	%rd23048, %rd23006, 4294967295;
	add.s64 	%rd23049, %rd23047, %rd23048;
	{ .reg .b32 tmp; mov.b64 {tmp, %r3919}, %rd23049; }
	add.s32 	%r3920, %r3916, %r3919;
	mul.lo.s32 	%r3921, %r9, %r3918;
	cvt.u64.u32 	%rd23050, %r3921;
	and.b64  	%rd23051, %rd23013, 4294967295;
	mad.lo.s64 	%rd23052, %rd3, %rd23050, %rd23051;
	shr.u64 	%rd23053, %rd23052, 32;
	and.b64  	%rd23054, %rd23017, 4294967295;
	add.s64 	%rd23055, %rd23053, %rd23054;
	mad.lo.s64 	%rd23056, %rd4, %rd23050, %rd23055;
	cvt.u32.u64 	%r3922, %rd23056;
	shr.u64 	%rd23057, %rd23056, 32;
	and.b64  	%rd23058, %rd23021, 4294967295;
	add.s64 	%rd23059, %rd23057, %rd23058;
	mad.lo.s64 	%rd23060, %rd5, %rd23050, %rd23059;
	shr.u64 	%rd23061, %rd23060, 32;
	and.b64  	%rd23062, %rd23025, 4294967295;
	add.s64 	%rd23063, %rd23061, %rd23062;
	mad.lo.s64 	%rd23064, %rd6, %rd23050, %rd23063;
	shr.u64 	%rd23065, %rd23064, 32;
	and.b64  	%rd23066, %rd23029, 4294967295;
	add.s64 	%rd23067, %rd23065, %rd23066;
	mad.lo.s64 	%rd23068, %rd7, %rd23050, %rd23067;
	shr.u64 	%rd23069, %rd23068, 32;
	and.b64  	%rd23070, %rd23033, 4294967295;
	add.s64 	%rd23071, %rd23069, %rd23070;
	mad.lo.s64 	%rd23072, %rd8, %rd23050, %rd23071;
	shr.u64 	%rd23073, %rd23072, 32;
	and.b64  	%rd23074, %rd23037, 4294967295;
	add.s64 	%rd23075, %rd23073, %rd23074;
	mad.lo.s64 	%rd23076, %rd9, %rd23050, %rd23075;
	shr.u64 	%rd23077, %rd23076, 32;
	and.b64  	%rd23078, %rd23040, 4294967295;
	add.s64 	%rd23079, %rd23077, %rd23078;
	mad.lo.s64 	%rd23080, %rd10, %rd23050, %rd23079;
	shr.u64 	%rd23081, %rd23080, 32;
	and.b64  	%rd23082, %rd23043, 4294967295;
	add.s64 	%rd23083, %rd23081, %rd23082;
	shr.u64 	%rd23084, %rd23083, 32;
	and.b64  	%rd23085, %rd23046, 4294967295;
	add.s64 	%rd23086, %rd23084, %rd23085;
	shr.u64 	%rd23087, %rd23086, 32;
	and.b64  	%rd23088, %rd23049, 4294967295;
	add.s64 	%rd23089, %rd23087, %rd23088;
	{ .reg .b32 tmp; mov.b64 {tmp, %r3923}, %rd23089; }
	add.s32 	%r3924, %r3920, %r3923;
	mul.lo.s32 	%r3925, %r9, %r3922;
	cvt.u64.u32 	%rd23090, %r3925;
	and.b64  	%rd23091, %rd23056, 4294967295;
	mad.lo.s64 	%rd23092, %rd3, %rd23090, %rd23091;
	shr.u64 	%rd23093, %rd23092, 32;
	and.b64  	%rd23094, %rd23060, 4294967295;
	add.s64 	%rd23095, %rd23093, %rd23094;
	mad.lo.s64 	%rd23096, %rd4, %rd23090, %rd23095;
	cvt.u32.u64 	%r3926, %rd23096;
	shr.u64 	%rd23097, %rd23096, 32;
	and.b64  	%rd23098, %rd23064, 4294967295;
	add.s64 	%rd23099, %rd23097, %rd23098;
	mad.lo.s64 	%rd23100, %rd5, %rd23090, %rd23099;
	shr.u64 	%rd23101, %rd23100, 32;
	and.b64  	%rd23102, %rd23068, 4294967295;
	add.s64 	%rd23103, %rd23101, %rd23102;
	mad.lo.s64 	%rd23104, %rd6, %rd23090, %rd23103;
	shr.u64 	%rd23105, %rd23104, 32;
	and.b64  	%rd23106, %rd23072, 4294967295;
	add.s64 	%rd23107, %rd23105, %rd23106;
	mad.lo.s64 	%rd23108, %rd7, %rd23090, %rd23107;
	shr.u64 	%rd23109, %rd23108, 32;
	and.b64  	%rd23110, %rd23076, 4294967295;
	add.s64 	%rd23111, %rd23109, %rd23110;
	mad.lo.s64 	%rd23112, %rd8, %rd23090, %rd23111;
	shr.u64 	%rd23113, %rd23112, 32;
	and.b64  	%rd23114, %rd23080, 4294967295;
	add.s64 	%rd23115, %rd23113, %rd23114;
	mad.lo.s64 	%rd23116, %rd9, %rd23090, %rd23115;
	shr.u64 	%rd23117, %rd23116, 32;
	and.b64  	%rd23118, %rd23083, 4294967295;
	add.s64 	%rd23119, %rd23117, %rd23118;
	mad.lo.s64 	%rd23120, %rd10, %rd23090, %rd23119;
	shr.u64 	%rd23121, %rd23120, 32;
	and.b64  	%rd23122, %rd23086, 4294967295;
	add.s64 	%rd23123, %rd23121, %rd23122;
	shr.u64 	%rd23124, %rd23123, 32;
	and.b64  	%rd23125, %rd23089, 4294967295;
	add.s64 	%rd23126, %rd23124, %rd23125;
	{ .reg .b32 tmp; mov.b64 {tmp, %r3927}, %rd23126; }
	add.s32 	%r3928, %r3924, %r3927;
	mul.lo.s32 	%r3929, %r9, %r3926;
	cvt.u64.u32 	%rd23127, %r3929;
	and.b64  	%rd23128, %rd23096, 4294967295;
	mad.lo.s64 	%rd23129, %rd3, %rd23127, %rd23128;
	shr.u64 	%rd23130, %rd23129, 32;
	and.b64  	%rd23131, %rd23100, 4294967295;
	add.s64 	%rd23132, %rd23130, %rd23131;
	mad.lo.s64 	%rd23133, %rd4, %rd23127, %rd23132;
	cvt.u32.u64 	%r3930, %rd23133;
	shr.u64 	%rd23134, %rd23133, 32;
	and.b64  	%rd23135, %rd23104, 4294967295;
	add.s64 	%rd23136, %rd23134, %rd23135;
	mad.lo.s64 	%rd23137, %rd5, %rd23127, %rd23136;
	shr.u64 	%rd23138, %rd23137, 32;
	and.b64  	%rd23139, %rd23108, 4294967295;
	add.s64 	%rd23140, %rd23138, %rd23139;
	mad.lo.s64 	%rd23141, %rd6, %rd23127, %rd23140;
	shr.u64 	%rd23142, %rd23141, 32;
	and.b64  	%rd23143, %rd23112, 4294967295;
	add.s64 	%rd23144, %rd23142, %rd23143;
	mad.lo.s64 	%rd23145, %rd7, %rd23127, %rd23144;
	shr.u64 	%rd23146, %rd23145, 32;
	and.b64  	%rd23147, %rd23116, 4294967295;
	add.s64 	%rd23148, %rd23146, %rd23147;
	mad.lo.s64 	%rd23149, %rd8, %rd23127, %rd23148;
	shr.u64 	%rd23150, %rd23149, 32;
	and.b64  	%rd23151, %rd23120, 4294967295;
	add.s64 	%rd23152, %rd23150, %rd23151;
	mad.lo.s64 	%rd23153, %rd9, %rd23127, %rd23152;
	shr.u64 	%rd23154, %rd23153, 32;
	and.b64  	%rd23155, %rd23123, 4294967295;
	add.s64 	%rd23156, %rd23154, %rd23155;
	mad.lo.s64 	%rd23157, %rd10, %rd23127, %rd23156;
	shr.u64 	%rd23158, %rd23157, 32;
	and.b64  	%rd23159, %rd23126, 4294967295;
	add.s64 	%rd23160, %rd23158, %rd23159;
	{ .reg .b32 tmp; mov.b64 {tmp, %r3931}, %rd23160; }
	add.s32 	%r3932, %r3928, %r3931;
	mul.lo.s32 	%r3933, %r9, %r3930;
	cvt.u64.u32 	%rd23161, %r3933;
	and.b64  	%rd23162, %rd23133, 4294967295;
	mad.lo.s64 	%rd23163, %rd3, %rd23161, %rd23162;
	shr.u64 	%rd23164, %rd23163, 32;
	and.b64  	%rd23165, %rd23137, 4294967295;
	add.s64 	%rd23166, %rd23164, %rd23165;
	mad.lo.s64 	%rd49207, %rd4, %rd23161, %rd23166;
	shr.u64 	%rd23167, %rd49207, 32;
	and.b64  	%rd23168, %rd23141, 4294967295;
	add.s64 	%rd23169, %rd23167, %rd23168;
	mad.lo.s64 	%rd49206, %rd5, %rd23161, %rd23169;
	cvt.u32.u64 	%r1460, %rd49206;
	shr.u64 	%rd23170, %rd49206, 32;
	and.b64  	%rd23171, %rd23145, 4294967295;
	add.s64 	%rd23172, %rd23170, %rd23171;
	mad.lo.s64 	%rd49205, %rd6, %rd23161, %rd23172;
	cvt.u32.u64 	%r1461, %rd49205;
	shr.u64 	%rd23173, %rd49205, 32;
	and.b64  	%rd23174, %rd23149, 4294967295;
	add.s64 	%rd23175, %rd23173, %rd23174;
	mad.lo.s64 	%rd49204, %rd7, %rd23161, %rd23175;
	cvt.u32.u64 	%r1462, %rd49204;
	shr.u64 	%rd23176, %rd49204, 32;
	and.b64  	%rd23177, %rd23153, 4294967295;
	add.s64 	%rd23178, %rd23176, %rd23177;
	mad.lo.s64 	%rd49203, %rd8, %rd23161, %rd23178;
	cvt.u32.u64 	%r1463, %rd49203;
	shr.u64 	%rd23179, %rd49203, 32;
	and.b64  	%rd23180, %rd23157, 4294967295;
	add.s64 	%rd23181, %rd23179, %rd23180;
	mad.lo.s64 	%rd49202, %rd9, %rd23161, %rd23181;
	cvt.u32.u64 	%r1464, %rd49202;
	shr.u64 	%rd23182, %rd49202, 32;
	and.b64  	%rd23183, %rd23160, 4294967295;
	add.s64 	%rd23184, %rd23182, %rd23183;
	mad.lo.s64 	%rd49201, %rd10, %rd23161, %rd23184;
	cvt.u32.u64 	%r1465, %rd49201;
	{ .reg .b32 tmp; mov.b64 {tmp, %r3934}, %rd49201; }
	add.s32 	%r6819, %r3932, %r3934;
	setp.gt.u32 	%p932, %r6819, %r3902;
	@%p932 bra 	$L__BB0_1621;
	setp.lt.u32 	%p933, %r6819, %r3902;
	@%p933 bra 	$L__BB0_1622;
	cvt.u32.u64 	%r3936, %rd9;
	setp.lt.u32 	%p934, %r3936, %r1465;
	@%p934 bra 	$L__BB0_1621;
	setp.gt.u32 	%p935, %r3936, %r1465;
	@%p935 bra 	$L__BB0_1622;
	cvt.u32.u64 	%r3938, %rd8;
	setp.lt.u32 	%p936, %r3938, %r1464;
	@%p936 bra 	$L__BB0_1621;
	setp.gt.u32 	%p937, %r3938, %r1464;
	@%p937 bra 	$L__BB0_1622;
	cvt.u32.u64 	%r3940, %rd7;
	setp.lt.u32 	%p938, %r3940, %r1463;
	@%p938 bra 	$L__BB0_1621;
	setp.gt.u32 	%p939, %r3940, %r1463;
	@%p939 bra 	$L__BB0_1622;
	cvt.u32.u64 	%r3942, %rd6;
	setp.lt.u32 	%p940, %r3942, %r1462;
	@%p940 bra 	$L__BB0_1621;
	setp.gt.u32 	%p941, %r3942, %r1462;
	@%p941 bra 	$L__BB0_1622;
	cvt.u32.u64 	%r3944, %rd5;
	setp.lt.u32 	%p942, %r3944, %r1461;
	@%p942 bra 	$L__BB0_1621;
	setp.gt.u32 	%p943, %r3944, %r1461;
	@%p943 bra 	$L__BB0_1622;
	cvt.u32.u64 	%r3946, %rd4;
	setp.lt.u32 	%p944, %r3946, %r1460;
	@%p944 bra 	$L__BB0_1621;
	cvt.u32.u64 	%r3947, %rd3;
	setp.gt.u32 	%p945, %r3946, %r1460;
	cvt.u32.u64 	%r3949, %rd49207;
	setp.gt.u32 	%p946, %r3947, %r3949;
	or.pred  	%p947, %p945, %p946;
	@%p947 bra 	$L__BB0_1622;
$L__BB0_1621:
	and.b64  	%rd23186, %rd49207, 4294967295;
	sub.s64 	%rd49207, %rd23186, %rd3;
	shr.u64 	%rd23187, %rd49207, 63;
	and.b64  	%rd23188, %rd49206, 4294967295;
	add.s64 	%rd23189, %rd23187, %rd4;
	sub.s64 	%rd49206, %rd23188, %rd23189;
	shr.u64 	%rd23190, %rd49206, 63;
	and.b64  	%rd23191, %rd49205, 4294967295;
	add.s64 	%rd23192, %rd23190, %rd5;
	sub.s64 	%rd49205, %rd23191, %rd23192;
	shr.u64 	%rd23193, %rd49205, 63;
	and.b64  	%rd23194, %rd49204, 4294967295;
	add.s64 	%rd23195, %rd23193, %rd6;
	sub.s64 	%rd49204, %rd23194, %rd23195;
	shr.u64 	%rd23196, %rd49204, 63;
	and.b64  	%rd23197, %rd49203, 4294967295;
	add.s64 	%rd23198, %rd23196, %rd7;
	sub.s64 	%rd49203, %rd23197, %rd23198;
	shr.u64 	%rd23199, %rd49203, 63;
	and.b64  	%rd23200, %rd49202, 4294967295;
	add.s64 	%rd23201, %rd23199, %rd8;
	sub.s64 	%rd49202, %rd23200, %rd23201;
	shr.u64 	%rd23202, %rd49202, 63;
	and.b64  	%rd23203, %rd49201, 4294967295;
	add.s64 	%rd23204, %rd23202, %rd9;
	sub.s64 	%rd49201, %rd23203, %rd23204;
	shr.u64 	%rd23205, %rd49201, 63;
	cvt.u32.u64 	%r3951, %rd23205;
	add.s32 	%r3952, %r3902, %r3951;
	sub.s32 	%r6819, %r6819, %r3952;
$L__BB0_1622:
	and.b64  	%rd23206, %rd49207, 4294967295;
	cvt.u64.u32 	%rd23207, %r6807;
	sub.s64 	%rd23208, %rd23206, %rd23207;
	shr.u64 	%rd23209, %rd23208, 63;
	cvt.u32.u64 	%r6674, %rd23208;
	and.b64  	%rd23210, %rd49206, 4294967295;
	and.b64  	%rd23211, %rd49149, 4294967295;
	add.s64 	%rd23212, %rd23209, %rd23211;
	sub.s64 	%rd49213, %rd23210, %rd23212;
	shr.u64 	%rd23213, %rd49213, 63;
	and.b64  	%rd23214, %rd49205, 4294967295;
	and.b64  	%rd23215, %rd49150, 4294967295;
	add.s64 	%rd23216, %rd23213, %rd23215;
	sub.s64 	%rd49212, %rd23214, %rd23216;
	shr.u64 	%rd23217, %rd49212, 63;
	and.b64  	%rd23218, %rd49204, 4294967295;
	and.b64  	%rd23219, %rd49151, 4294967295;
	add.s64 	%rd23220, %rd23217, %rd23219;
	sub.s64 	%rd49211, %rd23218, %rd23220;
	shr.u64 	%rd23221, %rd49211, 63;
	and.b64  	%rd23222, %rd49203, 4294967295;
	and.b64  	%rd23223, %rd49152, 4294967295;
	add.s64 	%rd23224, %rd23221, %rd23223;
	sub.s64 	%rd49210, %rd23222, %rd23224;
	shr.u64 	%rd23225, %rd49210, 63;
	and.b64  	%rd23226, %rd49202, 4294967295;
	and.b64  	%rd23227, %rd49153, 4294967295;
	add.s64 	%rd23228, %rd23225, %rd23227;
	sub.s64 	%rd49209, %rd23226, %rd23228;
	shr.u64 	%rd23229, %rd49209, 63;
	and.b64  	%rd23230, %rd49201, 4294967295;
	and.b64  	%rd23231, %rd49154, 4294967295;
	add.s64 	%rd23232, %rd23229, %rd23231;
	sub.s64 	%rd49208, %rd23230, %rd23232;
	shr.u64 	%rd23233, %rd49208, 63;
	cvt.u64.u32 	%rd23234, %r6819;
	and.b64  	%rd23235, %rd49155, 4294967295;
	add.s64 	%rd23236, %rd23233, %rd23235;
	sub.s64 	%rd23237, %rd23234, %rd23236;
	setp.gt.s64 	%p948, %rd23237, -1;
	cvt.u32.u64 	%r6667, %rd23237;
	@%p948 bra 	$L__BB0_1624;
	cvt.u32.u64 	%r3954, %rd3;
	add.s32 	%r6674, %r3954, %r6674;
	setp.lt.u32 	%p949, %r6674, %r3954;
	selp.u64 	%rd23238, 1, 0, %p949;
	and.b64  	%rd23239, %rd49213, 4294967295;
	add.s64 	%rd23240, %rd23239, %rd23238;
	add.s64 	%rd49213, %rd23240, %rd4;
	shr.u64 	%rd23241, %rd49213, 32;
	and.b64  	%rd23242, %rd49212, 4294967295;
	add.s64 	%rd23243, %rd23241, %rd23242;
	add.s64 	%rd49212, %rd23243, %rd5;
	shr.u64 	%rd23244, %rd49212, 32;
	and.b64  	%rd23245, %rd49211, 4294967295;
	add.s64 	%rd23246, %rd23244, %rd23245;
	add.s64 	%rd49211, %rd23246, %rd6;
	shr.u64 	%rd23247, %rd49211, 32;
	and.b64  	%rd23248, %rd49210, 4294967295;
	add.s64 	%rd23249, %rd23247, %rd23248;
	add.s64 	%rd49210, %rd23249, %rd7;
	shr.u64 	%rd23250, %rd49210, 32;
	and.b64  	%rd23251, %rd49209, 4294967295;
	add.s64 	%rd23252, %rd23250, %rd23251;
	add.s64 	%rd49209, %rd23252, %rd8;
	shr.u64 	%rd23253, %rd49209, 32;
	and.b64  	%rd23254, %rd49208, 4294967295;
	add.s64 	%rd23255, %rd23253, %rd23254;
	add.s64 	%rd49208, %rd23255, %rd9;
	{ .reg .b32 tmp; mov.b64 {tmp, %r3955}, %rd49208; }
	add.s32 	%r3956, %r6667, %r3955;
	add.s32 	%r6667, %r3956, %r3902;
$L__BB0_1624:
	cvt.u32.u64 	%r3957, %rd10;
	cvt.u32.u64 	%r6673, %rd49213;
	cvt.u32.u64 	%r6672, %rd49212;
	cvt.u32.u64 	%r6671, %rd49211;
	cvt.u32.u64 	%r6670, %rd49210;
	cvt.u32.u64 	%r6669, %rd49209;
	cvt.u32.u64 	%r6668, %rd49208;
	cvt.u64.u32 	%rd23256, %r119;
	mul.wide.u32 	%rd23257, %r119, %r6674;
	cvt.u32.u64 	%r3958, %rd23257;
	shr.u64 	%rd23258, %rd23257, 32;
	cvt.u64.u32 	%rd23259, %r118;
	mul.wide.u32 	%rd23260, %r118, %r6674;
	add.s64 	%rd23261, %rd23258, %rd23260;
	shr.u64 	%rd23262, %rd23261, 32;
	cvt.u64.u32 	%rd23263, %r117;
	mul.wide.u32 	%rd23264, %r117, %r6674;
	add.s64 	%rd23265, %rd23262, %rd23264;
	shr.u64 	%rd23266, %rd23265, 32;
	cvt.u64.u32 	%rd23267, %r116;
	mul.wide.u32 	%rd23268, %r116, %r6674;
	add.s64 	%rd23269, %rd23266, %rd23268;
	shr.u64 	%rd23270, %rd23269, 32;
	cvt.u64.u32 	%rd23271, %r115;
	mul.wide.u32 	%rd23272, %r115, %r6674;
	add.s64 	%rd23273, %rd23270, %rd23272;
	shr.u64 	%rd23274, %rd23273, 32;
	cvt.u64.u32 	%rd23275, %r114;
	mul.wide.u32 	%rd23276, %r114, %r6674;
	add.s64 	%rd23277, %rd23274, %rd23276;
	shr.u64 	%rd23278, %rd23277, 32;
	cvt.u64.u32 	%rd23279, %r113;
	mul.wide.u32 	%rd23280, %r113, %r6674;
	add.s64 	%rd23281, %rd23278, %rd23280;
	shr.u64 	%rd23282, %rd23281, 32;
	cvt.u64.u32 	%rd23283, %r112;
	mul.wide.u32 	%rd23284, %r112, %r6674;
	add.s64 	%rd23285, %rd23282, %rd23284;
	shr.u64 	%rd23286, %rd23285, 32;
	and.b64  	%rd23287, %rd49213, 4294967295;
	and.b64  	%rd23288, %rd23261, 4294967295;
	mad.lo.s64 	%rd23289, %rd23287, %rd23256, %rd23288;
	shr.u64 	%rd23290, %rd23289, 32;
	and.b64  	%rd23291, %rd23265, 4294967295;
	add.s64 	%rd23292, %rd23290, %rd23291;
	mad.lo.s64 	%rd23293, %rd23287, %rd23259, %rd23292;
	shr.u64 	%rd23294, %rd23293, 32;
	and.b64  	%rd23295, %rd23269, 4294967295;
	add.s64 	%rd23296, %rd23294, %rd23295;
	mad.lo.s64 	%rd23297, %rd23287, %rd23263, %rd23296;
	shr.u64 	%rd23298, %rd23297, 32;
	and.b64  	%rd23299, %rd23273, 4294967295;
	add.s64 	%rd23300, %rd23298, %rd23299;
	mad.lo.s64 	%rd23301, %rd23287, %rd23267, %rd23300;
	shr.u64 	%rd23302, %rd23301, 32;
	and.b64  	%rd23303, %rd23277, 4294967295;
	add.s64 	%rd23304, %rd23302, %rd23303;
	mad.lo.s64 	%rd23305, %rd23287, %rd23271, %rd23304;
	shr.u64 	%rd23306, %rd23305, 32;
	and.b64  	%rd23307, %rd23281, 4294967295;
	add.s64 	%rd23308, %rd23306, %rd23307;
	mad.lo.s64 	%rd23309, %rd23287, %rd23275, %rd23308;
	shr.u64 	%rd23310, %rd23309, 32;
	and.b64  	%rd23311, %rd23285, 4294967295;
	add.s64 	%rd23312, %rd23310, %rd23311;
	mad.lo.s64 	%rd23313, %rd23287, %rd23279, %rd23312;
	shr.u64 	%rd23314, %rd23313, 32;
	add.s64 	%rd23315, %rd23314, %rd23286;
	mad.lo.s64 	%rd23316, %rd23287, %rd23283, %rd23315;
	shr.u64 	%rd23317, %rd23316, 32;
	and.b64  	%rd23318, %rd49212, 4294967295;
	and.b64  	%rd23319, %rd23293, 4294967295;
	mad.lo.s64 	%rd23320, %rd23318, %rd23256, %rd23319;
	shr.u64 	%rd23321, %rd23320, 32;
	and.b64  	%rd23322, %rd23297, 4294967295;
	add.s64 	%rd23323, %rd23321, %rd23322;
	mad.lo.s64 	%rd23324, %rd23318, %rd23259, %rd23323;
	shr.u64 	%rd23325, %rd23324, 32;
	and.b64  	%rd23326, %rd23301, 4294967295;
	add.s64 	%rd23327, %rd23325, %rd23326;
	mad.lo.s64 	%rd23328, %rd23318, %rd23263, %rd23327;
	shr.u64 	%rd23329, %rd23328, 32;
	and.b64  	%rd23330, %rd23305, 4294967295;
	add.s64 	%rd23331, %rd23329, %rd23330;
	mad.lo.s64 	%rd23332, %rd23318, %rd23267, %rd23331;
	shr.u64 	%rd23333, %rd23332, 32;
	and.b64  	%rd23334, %rd23309, 4294967295;
	add.s64 	%rd23335, %rd23333, %rd23334;
	mad.lo.s64 	%rd23336, %rd23318, %rd23271, %rd23335;
	shr.u64 	%rd23337, %rd23336, 32;
	and.b64  	%rd23338, %rd23313, 4294967295;
	add.s64 	%rd23339, %rd23337, %rd23338;
	mad.lo.s64 	%rd23340, %rd23318, %rd23275, %rd23339;
	shr.u64 	%rd23341, %rd23340, 32;
	and.b64  	%rd23342, %rd23316, 4294967295;
	add.s64 	%rd23343, %rd23341, %rd23342;
	mad.lo.s64 	%rd23344, %rd23318, %rd23279, %rd23343;
	shr.u64 	%rd23345, %rd23344, 32;
	add.s64 	%rd23346, %rd23345, %rd23317;
	mad.lo.s64 	%rd23347, %rd23318, %rd23283, %rd23346;
	shr.u64 	%rd23348, %rd23347, 32;
	and.b64  	%rd23349, %rd49211, 4294967295;
	and.b64  	%rd23350, %rd23324, 4294967295;
	mad.lo.s64 	%rd23351, %rd23349, %rd23256, %rd23350;
	shr.u64 	%rd23352, %rd23351, 32;
	and.b64  	%rd23353, %rd23328, 4294967295;
	add.s64 	%rd23354, %rd23352, %rd23353;
	mad.lo.s64 	%rd23355, %rd23349, %rd23259, %rd23354;
	shr.u64 	%rd23356, %rd23355, 32;
	and.b64  	%rd23357, %rd23332, 4294967295;
	add.s64 	%rd23358, %rd23356, %rd23357;
	mad.lo.s64 	%rd23359, %rd23349, %rd23263, %rd23358;
	shr.u64 	%rd23360, %rd23359, 32;
	and.b64  	%rd23361, %rd23336, 4294967295;
	add.s64 	%rd23362, %rd23360, %rd23361;
	mad.lo.s64 	%rd23363, %rd23349, %rd23267, %rd23362;
	shr.u64 	%rd23364, %rd23363, 32;
	and.b64  	%rd23365, %rd23340, 4294967295;
	add.s64 	%rd23366, %rd23364, %rd23365;
	mad.lo.s64 	%rd23367, %rd23349, %rd23271, %rd23366;
	shr.u64 	%rd23368, %rd23367, 32;
	and.b64  	%rd23369, %rd23344, 4294967295;
	add.s64 	%rd23370, %rd23368, %rd23369;
	mad.lo.s64 	%rd23371, %rd23349, %rd23275, %rd23370;
	shr.u64 	%rd23372, %rd23371, 32;
	and.b64  	%rd23373, %rd23347, 4294967295;
	add.s64 	%rd23374, %rd23372, %rd23373;
	mad.lo.s64 	%rd23375, %rd23349, %rd23279, %rd23374;
	shr.u64 	%rd23376, %rd23375, 32;
	add.s64 	%rd23377, %rd23376, %rd23348;
	mad.lo.s64 	%rd23378, %rd23349, %rd23283, %rd23377;
	shr.u64 	%rd23379, %rd23378, 32;
	and.b64  	%rd23380, %rd49210, 4294967295;
	and.b64  	%rd23381, %rd23355, 4294967295;
	mad.lo.s64 	%rd23382, %rd23380, %rd23256, %rd23381;
	shr.u64 	%rd23383, %rd23382, 32;
	and.b64  	%rd23384, %rd23359, 4294967295;
	add.s64 	%rd23385, %rd23383, %rd23384;
	mad.lo.s64 	%rd23386, %rd23380, %rd23259, %rd23385;
	shr.u64 	%rd23387, %rd23386, 32;
	and.b64  	%rd23388, %rd23363, 4294967295;
	add.s64 	%rd23389, %rd23387, %rd23388;
	mad.lo.s64 	%rd23390, %rd23380, %rd23263, %rd23389;
	shr.u64 	%rd23391, %rd23390, 32;
	and.b64  	%rd23392, %rd23367, 4294967295;
	add.s64 	%rd23393, %rd23391, %rd23392;
	mad.lo.s64 	%rd23394, %rd23380, %rd23267, %rd23393;
	shr.u64 	%rd23395, %rd23394, 32;
	and.b64  	%rd23396, %rd23371, 4294967295;
	add.s64 	%rd23397, %rd23395, %rd23396;
	mad.lo.s64 	%rd23398, %rd23380, %rd23271, %rd23397;
	shr.u64 	%rd23399, %rd23398, 32;
	and.b64  	%rd23400, %rd23375, 4294967295;
	add.s64 	%rd23401, %rd23399, %rd23400;
	mad.lo.s64 	%rd23402, %rd23380, %rd23275, %rd23401;
	shr.u64 	%rd23403, %rd23402, 32;
	and.b64  	%rd23404, %rd23378, 4294967295;
	add.s64 	%rd23405, %rd23403, %rd23404;
	mad.lo.s64 	%rd23406, %rd23380, %rd23279, %rd23405;
	shr.u64 	%rd23407, %rd23406, 32;
	add.s64 	%rd23408, %rd23407, %rd23379;
	mad.lo.s64 	%rd23409, %rd23380, %rd23283, %rd23408;
	shr.u64 	%rd23410, %rd23409, 32;
	and.b64  	%rd23411, %rd49209, 4294967295;
	and.b64  	%rd23412, %rd23386, 4294967295;
	mad.lo.s64 	%rd23413, %rd23411, %rd23256, %rd23412;
	shr.u64 	%rd23414, %rd23413, 32;
	and.b64  	%rd23415, %rd23390, 4294967295;
	add.s64 	%rd23416, %rd23414, %rd23415;
	mad.lo.s64 	%rd23417, %rd23411, %rd23259, %rd23416;
	shr.u64 	%rd23418, %rd23417, 32;
	and.b64  	%rd23419, %rd23394, 4294967295;
	add.s64 	%rd23420, %rd23418, %rd23419;
	mad.lo.s64 	%rd23421, %rd23411, %rd23263, %rd23420;
	shr.u64 	%rd23422, %rd23421, 32;
	and.b64  	%rd23423, %rd23398, 4294967295;
	add.s64 	%rd23424, %rd23422, %rd23423;
	mad.lo.s64 	%rd23425, %rd23411, %rd23267, %rd23424;
	shr.u64 	%rd23426, %rd23425, 32;
	and.b64  	%rd23427, %rd23402, 4294967295;
	add.s64 	%rd23428, %rd23426, %rd23427;
	mad.lo.s64 	%rd23429, %rd23411, %rd23271, %rd23428;
	shr.u64 	%rd23430, %rd23429, 32;
	and.b64  	%rd23431, %rd23406, 4294967295;
	add.s64 	%rd23432, %rd23430, %rd23431;
	mad.lo.s64 	%rd23433, %rd23411, %rd23275, %rd23432;
	shr.u64 	%rd23434, %rd23433, 32;
	and.b64  	%rd23435, %rd23409, 4294967295;
	add.s64 	%rd23436, %rd23434, %rd23435;
	mad.lo.s64 	%rd23437, %rd23411, %rd23279, %rd23436;
	shr.u64 	%rd23438, %rd23437, 32;
	add.s64 	%rd23439, %rd23438, %rd23410;
	mad.lo.s64 	%rd23440, %rd23411, %rd23283, %rd23439;
	shr.u64 	%rd23441, %rd23440, 32;
	and.b64  	%rd23442, %rd49208, 4294967295;
	and.b64  	%rd23443, %rd23417, 4294967295;
	mad.lo.s64 	%rd23444, %rd23442, %rd23256, %rd23443;
	shr.u64 	%rd23445, %rd23444, 32;
	and.b64  	%rd23446, %rd23421, 4294967295;
	add.s64 	%rd23447, %rd23445, %rd23446;
	mad.lo.s64 	%rd23448, %rd23442, %rd23259, %rd23447;
	shr.u64 	%rd23449, %rd23448, 32;
	and.b64  	%rd23450, %rd23425, 4294967295;
	add.s64 	%rd23451, %rd23449, %rd23450;
	mad.lo.s64 	%rd23452, %rd23442, %rd23263, %rd23451;
	shr.u64 	%rd23453, %rd23452, 32;
	and.b64  	%rd23454, %rd23429, 4294967295;
	add.s64 	%rd23455, %rd23453, %rd23454;
	mad.lo.s64 	%rd23456, %rd23442, %rd23267, %rd23455;
	shr.u64 	%rd23457, %rd23456, 32;
	and.b64  	%rd23458, %rd23433, 4294967295;
	add.s64 	%rd23459, %rd23457, %rd23458;
	mad.lo.s64 	%rd23460, %rd23442, %rd23271, %rd23459;
	shr.u64 	%rd23461, %rd23460, 32;
	and.b64  	%rd23462, %rd23437, 4294967295;
	add.s64 	%rd23463, %rd23461, %rd23462;
	mad.lo.s64 	%rd23464, %rd23442, %rd23275, %rd23463;
	shr.u64 	%rd23465, %rd23464, 32;
	and.b64  	%rd23466, %rd23440, 4294967295;
	add.s64 	%rd23467, %rd23465, %rd23466;
	mad.lo.s64 	%rd23468, %rd23442, %rd23279, %rd23467;
	shr.u64 	%rd23469, %rd23468, 32;
	add.s64 	%rd23470, %rd23469, %rd23441;
	mad.lo.s64 	%rd23471, %rd23442, %rd23283, %rd23470;
	shr.u64 	%rd23472, %rd23471, 32;
	mul.wide.u32 	%rd23473, %r119, %r6667;
	and.b64  	%rd23474, %rd23448, 4294967295;
	add.s64 	%rd23475, %rd23473, %rd23474;
	shr.u64 	%rd23476, %rd23475, 32;
	mul.wide.u32 	%rd23477, %r118, %r6667;
	and.b64  	%rd23478, %rd23452, 4294967295;
	add.s64 	%rd23479, %rd23476, %rd23478;
	add.s64 	%rd23480, %rd23479, %rd23477;
	shr.u64 	%rd23481, %rd23480, 32;
	mul.wide.u32 	%rd23482, %r117, %r6667;
	and.b64  	%rd23483, %rd23456, 4294967295;
	add.s64 	%rd23484, %rd23481, %rd23483;
	add.s64 	%rd23485, %rd23484, %rd23482;
	shr.u64 	%rd23486, %rd23485, 32;
	mul.wide.u32 	%rd23487, %r116, %r6667;
	and.b64  	%rd23488, %rd23460, 4294967295;
	add.s64 	%rd23489, %rd23486, %rd23488;
	add.s64 	%rd23490, %rd23489, %rd23487;
	shr.u64 	%rd23491, %rd23490, 32;
	mul.wide.u32 	%rd23492, %r115, %r6667;
	and.b64  	%rd23493, %rd23464, 4294967295;
	add.s64 	%rd23494, %rd23491, %rd23493;
	add.s64 	%rd23495, %rd23494, %rd23492;
	shr.u64 	%rd23496, %rd23495, 32;
	mul.wide.u32 	%rd23497, %r114, %r6667;
	and.b64  	%rd23498, %rd23468, 4294967295;
	add.s64 	%rd23499, %rd23496, %rd23498;
	add.s64 	%rd23500, %rd23499, %rd23497;
	shr.u64 	%rd23501, %rd23500, 32;
	mul.wide.u32 	%rd23502, %r113, %r6667;
	and.b64  	%rd23503, %rd23471, 4294967295;
	add.s64 	%rd23504, %rd23501, %rd23503;
	add.s64 	%rd23505, %rd23504, %rd23502;
	shr.u64 	%rd23506, %rd23505, 32;
	mul.wide.u32 	%rd23507, %r112, %r6667;
	add.s64 	%rd23508, %rd23506, %rd23472;
	add.s64 	%rd23509, %rd23508, %rd23507;
	{ .reg .b32 tmp; mov.b64 {tmp, %r3959}, %rd23509; }
	mul.lo.s32 	%r3960, %r9, %r3958;
	cvt.u64.u32 	%rd23510, %r3960;
	and.b64  	%rd23511, %rd23257, 4294967295;
	mad.lo.s64 	%rd23512, %rd3, %rd23510, %rd23511;
	shr.u64 	%rd23513, %rd23512, 32;
	and.b64  	%rd23514, %rd23289, 4294967295;
	add.s64 	%rd23515, %rd23513, %rd23514;
	mad.lo.s64 	%rd23516, %rd4, %rd23510, %rd23515;
	cvt.u32.u64 	%r3961, %rd23516;
	shr.u64 	%rd23517, %rd23516, 32;
	and.b64  	%rd23518, %rd23320, 4294967295;
	add.s64 	%rd23519, %rd23517, %rd23518;
	mad.lo.s64 	%rd23520, %rd5, %rd23510, %rd23519;
	shr.u64 	%rd23521, %rd23520, 32;
	and.b64  	%rd23522, %rd23351, 4294967295;
	add.s64 	%rd23523, %rd23521, %rd23522;
	mad.lo.s64 	%rd23524, %rd6, %rd23510, %rd23523;
	shr.u64 	%rd23525, %rd23524, 32;
	and.b64  	%rd23526, %rd23382, 4294967295;
	add.s64 	%rd23527, %rd23525, %rd23526;
	mad.lo.s64 	%rd23528, %rd7, %rd23510, %rd23527;
	shr.u64 	%rd23529, %rd23528, 32;
	and.b64  	%rd23530, %rd23413, 4294967295;
	add.s64 	%rd23531, %rd23529, %rd23530;
	mad.lo.s64 	%rd23532, %rd8, %rd23510, %rd23531;
	shr.u64 	%rd23533, %rd23532, 32;
	and.b64  	%rd23534, %rd23444, 4294967295;
	add.s64 	%rd23535, %rd23533, %rd23534;
	mad.lo.s64 	%rd23536, %rd9, %rd23510, %rd23535;
	shr.u64 	%rd23537, %rd23536, 32;
	and.b64  	%rd23538, %rd23475, 4294967295;
	add.s64 	%rd23539, %rd23537, %rd23538;
	mad.lo.s64 	%rd23540, %rd10, %rd23510, %rd23539;
	shr.u64 	%rd23541, %rd23540, 32;
	and.b64  	%rd23542, %rd23480, 4294967295;
	add.s64 	%rd23543, %rd23541, %rd23542;
	shr.u64 	%rd23544, %rd23543, 32;
	and.b64  	%rd23545, %rd23485, 4294967295;
	add.s64 	%rd23546, %rd23544, %rd23545;
	shr.u64 	%rd23547, %rd23546, 32;
	and.b64  	%rd23548, %rd23490, 4294967295;
	add.s64 	%rd23549, %rd23547, %rd23548;
	shr.u64 	%rd23550, %rd23549, 32;
	and.b64  	%rd23551, %rd23495, 4294967295;
	add.s64 	%rd23552, %rd23550, %rd23551;
	shr.u64 	%rd23553, %rd23552, 32;
	and.b64  	%rd23554, %rd23500, 4294967295;
	add.s64 	%rd23555, %rd23553, %rd23554;
	shr.u64 	%rd23556, %rd23555, 32;
	and.b64  	%rd23557, %rd23505, 4294967295;
	add.s64 	%rd23558, %rd23556, %rd23557;
	shr.u64 	%rd23559, %rd23558, 32;
	and.b64  	%rd23560, %rd23509, 4294967295;
	add.s64 	%rd23561, %rd23559, %rd23560;
	{ .reg .b32 tmp; mov.b64 {tmp, %r3962}, %rd23561; }
	add.s32 	%r3963, %r3959, %r3962;
	mul.lo.s32 	%r3964, %r9, %r3961;
	cvt.u64.u32 	%rd23562, %r3964;
	and.b64  	%rd23563, %rd23516, 4294967295;
	mad.lo.s64 	%rd23564, %rd3, %rd23562, %rd23563;
	shr.u64 	%rd23565, %rd23564, 32;
	and.b64  	%rd23566, %rd23520, 4294967295;
	add.s64 	%rd23567, %rd23565, %rd23566;
	mad.lo.s64 	%rd23568, %rd4, %rd23562, %rd23567;
	cvt.u32.u64 	%r3965, %rd23568;
	shr.u64 	%rd23569, %rd23568, 32;
	and.b64  	%rd23570, %rd23524, 4294967295;
	add.s64 	%rd23571, %rd23569, %rd23570;
	mad.lo.s64 	%rd23572, %rd5, %rd23562, %rd23571;
	shr.u64 	%rd23573, %rd23572, 32;
	and.b64  	%rd23574, %rd23528, 4294967295;
	add.s64 	%rd23575, %rd23573, %rd23574;
	mad.lo.s64 	%rd23576, %rd6, %rd23562, %rd23575;
	shr.u64 	%rd23577, %rd23576, 32;
	and.b64  	%rd23578, %rd23532, 4294967295;
	add.s64 	%rd23579, %rd23577, %rd23578;
	mad.lo.s64 	%rd23580, %rd7, %rd23562, %rd23579;
	shr.u64 	%rd23581, %rd23580, 32;
	and.b64  	%rd23582, %rd23536, 4294967295;
	add.s64 	%rd23583, %rd23581, %rd23582;
	mad.lo.s64 	%rd23584, %rd8, %rd23562, %rd23583;
	shr.u64 	%rd23585, %rd23584, 32;
	and.b64  	%rd23586, %rd23540, 4294967295;
	add.s64 	%rd23587, %rd23585, %rd23586;
	mad.lo.s64 	%rd23588, %rd9, %rd23562, %rd23587;
	shr.u64 	%rd23589, %rd23588, 32;
	and.b64  	%rd23590, %rd23543, 4294967295;
	add.s64 	%rd23591, %rd23589, %rd23590;
	mad.lo.s64 	%rd23592, %rd10, %rd23562, %rd23591;
	shr.u64 	%rd23593, %rd23592, 32;
	and.b64  	%rd23594, %rd23546, 4294967295;
	add.s64 	%rd23595, %rd23593, %rd23594;
	shr.u64 	%rd23596, %rd23595, 32;
	and.b64  	%rd23597, %rd23549, 4294967295;
	add.s64 	%rd23598, %rd23596, %rd23597;
	shr.u64 	%rd23599, %rd23598, 32;
	and.b64  	%rd23600, %rd23552, 4294967295;
	add.s64 	%rd23601, %rd23599, %rd23600;
	shr.u64 	%rd23602, %rd23601, 32;
	and.b64  	%rd23603, %rd23555, 4294967295;
	add.s64 	%rd23604, %rd23602, %rd23603;
	shr.u64 	%rd23605, %rd23604, 32;
	and.b64  	%rd23606, %rd23558, 4294967295;
	add.s64 	%rd23607, %rd23605, %rd23606;
	shr.u64 	%rd23608, %rd23607, 32;
	and.b64  	%rd23609, %rd23561, 4294967295;
	add.s64 	%rd23610, %rd23608, %rd23609;
	{ .reg .b32 tmp; mov.b64 {tmp, %r3966}, %rd23610; }
	add.s32 	%r3967, %r3963, %r3966;
	mul.lo.s32 	%r3968, %r9, %r3965;
	cvt.u64.u32 	%rd23611, %r3968;
	and.b64  	%rd23612, %rd23568, 4294967295;
	mad.lo.s64 	%rd23613, %rd3, %rd23611, %rd23612;
	shr.u64 	%rd23614, %rd23613, 32;
	and.b64  	%rd23615, %rd23572, 4294967295;
	add.s64 	%rd23616, %rd23614, %rd23615;
	mad.lo.s64 	%rd23617, %rd4, %rd23611, %rd23616;
	cvt.u32.u64 	%r3969, %rd23617;
	shr.u64 	%rd23618, %rd23617, 32;
	and.b64  	%rd23619, %rd23576, 4294967295;
	add.s64 	%rd23620, %rd23618, %rd23619;
	mad.lo.s64 	%rd23621, %rd5, %rd23611, %rd23620;
	shr.u64 	%rd23622, %rd23621, 32;
	and.b64  	%rd23623, %rd23580, 4294967295;
	add.s64 	%rd23624, %rd23622, %rd23623;
	mad.lo.s64 	%rd23625, %rd6, %rd23611, %rd23624;
	shr.u64 	%rd23626, %rd23625, 32;
	and.b64  	%rd23627, %rd23584, 4294967295;
	add.s64 	%rd23628, %rd23626, %rd23627;
	mad.lo.s64 	%rd23629, %rd7, %rd23611, %rd23628;
	shr.u64 	%rd23630, %rd23629, 32;
	and.b64  	%rd23631, %rd23588, 4294967295;
	add.s64 	%rd23632, %rd23630, %rd23631;
	mad.lo.s64 	%rd23633, %rd8, %rd23611, %rd23632;
	shr.u64 	%rd23634, %rd23633, 32;
	and.b64  	%rd23635, %rd23592, 4294967295;
	add.s64 	%rd23636, %rd23634, %rd23635;
	mad.lo.s64 	%rd23637, %rd9, %rd23611, %rd23636;
	shr.u64 	%rd23638, %rd23637, 32;
	and.b64  	%rd23639, %rd23595, 4294967295;
	add.s64 	%rd23640, %rd23638, %rd23639;
	mad.lo.s64 	%rd23641, %rd10, %rd23611, %rd23640;
	shr.u64 	%rd23642, %rd23641, 32;
	and.b64  	%rd23643, %rd23598, 4294967295;
	add.s64 	%rd23644, %rd23642, %rd23643;
	shr.u64 	%rd23645, %rd23644, 32;
	and.b64  	%rd23646, %rd23601, 4294967295;
	add.s64 	%rd23647, %rd23645, %rd23646;
	shr.u64 	%rd23648, %rd23647, 32;
	and.b64  	%rd23649, %rd23604, 4294967295;
	add.s64 	%rd23650, %rd23648, %rd23649;
	shr.u64 	%rd23651, %rd23650, 32;
	and.b64  	%rd23652, %rd23607, 4294967295;
	add.s64 	%rd23653, %rd23651, %rd23652;
	shr.u64 	%rd23654, %rd23653, 32;
	and.b64  	%rd23655, %rd23610, 4294967295;
	add.s64 	%rd23656, %rd23654, %rd23655;
	{ .reg .b32 tmp; mov.b64 {tmp, %r3970}, %rd23656; }
	add.s32 	%r3971, %r3967, %r3970;
	mul.lo.s32 	%r3972, %r9, %r3969;
	cvt.u64.u32 	%rd23657, %r3972;
	and.b64  	%rd23658, %rd23617, 4294967295;
	mad.lo.s64 	%rd23659, %rd3, %rd23657, %rd23658;
	shr.u64 	%rd23660, %rd23659, 32;
	and.b64  	%rd23661, %rd23621, 4294967295;
	add.s64 	%rd23662, %rd23660, %rd23661;
	mad.lo.s64 	%rd23663, %rd4, %rd23657, %rd23662;
	cvt.u32.u64 	%r3973, %rd23663;
	shr.u64 	%rd23664, %rd23663, 32;
	and.b64  	%rd23665, %rd23625, 4294967295;
	add.s64 	%rd23666, %rd23664, %rd23665;
	mad.lo.s64 	%rd23667, %rd5, %rd23657, %rd23666;
	shr.u64 	%rd23668, %rd23667, 32;
	and.b64  	%rd23669, %rd23629, 4294967295;
	add.s64 	%rd23670, %rd23668, %rd23669;
	mad.lo.s64 	%rd23671, %rd6, %rd23657, %rd23670;
	shr.u64 	%rd23672, %rd23671, 32;
	and.b64  	%rd23673, %rd23633, 4294967295;
	add.s64 	%rd23674, %rd23672, %rd23673;
	mad.lo.s64 	%rd23675, %rd7, %rd23657, %rd23674;
	shr.u64 	%rd23676, %rd23675, 32;
	and.b64  	%rd23677, %rd23637, 4294967295;
	add.s64 	%rd23678, %rd23676, %rd23677;
	mad.lo.s64 	%rd23679, %rd8, %rd23657, %rd23678;
	shr.u64 	%rd23680, %rd23679, 32;
	and.b64  	%rd23681, %rd23641, 4294967295;
	add.s64 	%rd23682, %rd23680, %rd23681;
	mad.lo.s64 	%rd23683, %rd9, %rd23657, %rd23682;
	shr.u64 	%rd23684, %rd23683, 32;
	and.b64  	%rd23685, %rd23644, 4294967295;
	add.s64 	%rd23686, %rd23684, %rd23685;
	mad.lo.s64 	%rd23687, %rd10, %rd23657, %rd23686;
	shr.u64 	%rd23688, %rd23687, 32;
	and.b64  	%rd23689, %rd23647, 4294967295;
	add.s64 	%rd23690, %rd23688, %rd23689;
	shr.u64 	%rd23691, %rd23690, 32;
	and.b64  	%rd23692, %rd23650, 4294967295;
	add.s64 	%rd23693, %rd23691, %rd23692;
	shr.u64 	%rd23694, %rd23693, 32;
	and.b64  	%rd23695, %rd23653, 4294967295;
	add.s64 	%rd23696, %rd23694, %rd23695;
	shr.u64 	%rd23697, %rd23696, 32;
	and.b64  	%rd23698, %rd23656, 4294967295;
	add.s64 	%rd23699, %rd23697, %rd23698;
	{ .reg .b32 tmp; mov.b64 {tmp, %r3974}, %rd23699; }
	add.s32 	%r3975, %r3971, %r3974;
	mul.lo.s32 	%r3976, %r9, %r3973;
	cvt.u64.u32 	%rd23700, %r3976;
	and.b64  	%rd23701, %rd23663, 4294967295;
	mad.lo.s64 	%rd23702, %rd3, %rd23700, %rd23701;
	shr.u64 	%rd23703, %rd23702, 32;
	and.b64  	%rd23704, %rd23667, 4294967295;
	add.s64 	%rd23705, %rd23703, %rd23704;
	mad.lo.s64 	%rd23706, %rd4, %rd23700, %rd23705;
	cvt.u32.u64 	%r3977, %rd23706;
	shr.u64 	%rd23707, %rd23706, 32;
	and.b64  	%rd23708, %rd23671, 4294967295;
	add.s64 	%rd23709, %rd23707, %rd23708;
	mad.lo.s64 	%rd23710, %rd5, %rd23700, %rd23709;
	shr.u64 	%rd23711, %rd23710, 32;
	and.b64  	%rd23712, %rd23675, 4294967295;
	add.s64 	%rd23713, %rd23711, %rd23712;
	mad.lo.s64 	%rd23714, %rd6, %rd23700, %rd23713;
	shr.u64 	%rd23715, %rd23714, 32;
	and.b64  	%rd23716, %rd23679, 4294967295;
	add.s64 	%rd23717, %rd23715, %rd23716;
	mad.lo.s64 	%rd23718, %rd7, %rd23700, %rd23717;
	shr.u64 	%rd23719, %rd23718, 32;
	and.b64  	%rd23720, %rd23683, 4294967295;
	add.s64 	%rd23721, %rd23719, %rd23720;
	mad.lo.s64 	%rd23722, %rd8, %rd23700, %rd23721;
	shr.u64 	%rd23723, %rd23722, 32;
	and.b64  	%rd23724, %rd23687, 4294967295;
	add.s64 	%rd23725, %rd23723, %rd23724;
	mad.lo.s64 	%rd23726, %rd9, %rd23700, %rd23725;
	shr.u64 	%rd23727, %rd23726, 32;
	and.b64  	%rd23728, %rd23690, 4294967295;
	add.s64 	%rd23729, %rd23727, %rd23728;
	mad.lo.s64 	%rd23730, %rd10, %rd23700, %rd23729;
	shr.u64 	%rd23731, %rd23730, 32;
	and.b64  	%rd23732, %rd23693, 4294967295;
	add.s64 	%rd23733, %rd23731, %rd23732;
	shr.u64 	%rd23734, %rd23733, 32;
	and.b64  	%rd23735, %rd23696, 4294967295;
	add.s64 	%rd23736, %rd23734, %rd23735;
	shr.u64 	%rd23737, %rd23736, 32;
	and.b64  	%rd23738, %rd23699, 4294967295;
	add.s64 	%rd23739, %rd23737, %rd23738;
	{ .reg .b32 tmp; mov.b64 {tmp, %r3978}, %rd23739; }
	add.s32 	%r3979, %r3975, %r3978;
	mul.lo.s32 	%r3980, %r9, %r3977;
	cvt.u64.u32 	%rd23740, %r3980;
	and.b64  	%rd23741, %rd23706, 4294967295;
	mad.lo.s64 	%rd23742, %rd3, %rd23740, %rd23741;
	shr.u64 	%rd23743, %rd23742, 32;
	and.b64  	%rd23744, %rd23710, 4294967295;
	add.s64 	%rd23745, %rd23743, %rd23744;
	mad.lo.s64 	%rd23746, %rd4, %rd23740, %rd23745;
	cvt.u32.u64 	%r3981, %rd23746;
	shr.u64 	%rd23747, %rd23746, 32;
	and.b64  	%rd23748, %rd23714, 4294967295;
	add.s64 	%rd23749, %rd23747, %rd23748;
	mad.lo.s64 	%rd23750, %rd5, %rd23740, %rd23749;
	shr.u64 	%rd23751, %rd23750, 32;
	and.b64  	%rd23752, %rd23718, 4294967295;
	add.s64 	%rd23753, %rd23751, %rd23752;
	mad.lo.s64 	%rd23754, %rd6, %rd23740, %rd23753;
	shr.u64 	%rd23755, %rd23754, 32;
	and.b64  	%rd23756, %rd23722, 4294967295;
	add.s64 	%rd23757, %rd23755, %rd23756;
	mad.lo.s64 	%rd23758, %rd7, %rd23740, %rd23757;
	shr.u64 	%rd23759, %rd23758, 32;
	and.b64  	%rd23760, %rd23726, 4294967295;
	add.s64 	%rd23761, %rd23759, %rd23760;
	mad.lo.s64 	%rd23762, %rd8, %rd23740, %rd23761;
	shr.u64 	%rd23763, %rd23762, 32;
	and.b64  	%rd23764, %rd23730, 4294967295;
	add.s64 	%rd23765, %rd23763, %rd23764;
	mad.lo.s64 	%rd23766, %rd9, %rd23740, %rd23765;
	shr.u64 	%rd23767, %rd23766, 32;
	and.b64  	%rd23768, %rd23733, 4294967295;
	add.s64 	%rd23769, %rd23767, %rd23768;
	mad.lo.s64 	%rd23770, %rd10, %rd23740, %rd23769;
	shr.u64 	%rd23771, %rd23770, 32;
	and.b64  	%rd23772, %rd23736, 4294967295;
	add.s64 	%rd23773, %rd23771, %rd23772;
	shr.u64 	%rd23774, %rd23773, 32;
	and.b64  	%rd23775, %rd23739, 4294967295;
	add.s64 	%rd23776, %rd23774, %rd23775;
	{ .reg .b32 tmp; mov.b64 {tmp, %r3982}, %rd23776; }
	add.s32 	%r3983, %r3979, %r3982;
	mul.lo.s32 	%r3984, %r9, %r3981;
	cvt.u64.u32 	%rd23777, %r3984;
	and.b64  	%rd23778, %rd23746, 4294967295;
	mad.lo.s64 	%rd23779, %rd3, %rd23777, %rd23778;
	shr.u64 	%rd23780, %rd23779, 32;
	and.b64  	%rd23781, %rd23750, 4294967295;
	add.s64 	%rd23782, %rd23780, %rd23781;
	mad.lo.s64 	%rd23783, %rd4, %rd23777, %rd23782;
	cvt.u32.u64 	%r3985, %rd23783;
	shr.u64 	%rd23784, %rd23783, 32;
	and.b64  	%rd23785, %rd23754, 4294967295;
	add.s64 	%rd23786, %rd23784, %rd23785;
	mad.lo.s64 	%rd23787, %rd5, %rd23777, %rd23786;
	shr.u64 	%rd23788, %rd23787, 32;
	and.b64  	%rd23789, %rd23758, 4294967295;
	add.s64 	%rd23790, %rd23788, %rd23789;
	mad.lo.s64 	%rd23791, %rd6, %rd23777, %rd23790;
	shr.u64 	%rd23792, %rd23791, 32;
	and.b64  	%rd23793, %rd23762, 4294967295;
	add.s64 	%rd23794, %rd23792, %rd23793;
	mad.lo.s64 	%rd23795, %rd7, %rd23777, %rd23794;
	shr.u64 	%rd23796, %rd23795, 32;
	and.b64  	%rd23797, %rd23766, 4294967295;
	add.s64 	%rd23798, %rd23796, %rd23797;
	mad.lo.s64 	%rd23799, %rd8, %rd23777, %rd23798;
	shr.u64 	%rd23800, %rd23799, 32;
	and.b64  	%rd23801, %rd23770, 4294967295;
	add.s64 	%rd23802, %rd23800, %rd23801;
	mad.lo.s64 	%rd23803, %rd9, %rd23777, %rd23802;
	shr.u64 	%rd23804, %rd23803, 32;
	and.b64  	%rd23805, %rd23773, 4294967295;
	add.s64 	%rd23806, %rd23804, %rd23805;
	mad.lo.s64 	%rd23807, %rd10, %rd23777, %rd23806;
	shr.u64 	%rd23808, %rd23807, 32;
	and.b64  	%rd23809, %rd23776, 4294967295;
	add.s64 	%rd23810, %rd23808, %rd23809;
	{ .reg .b32 tmp; mov.b64 {tmp, %r3986}, %rd23810; }
	add.s32 	%r3987, %r3983, %r3986;
	mul.lo.s32 	%r3988, %r9, %r3985;
	cvt.u64.u32 	%rd23811, %r3988;
	and.b64  	%rd23812, %rd23783, 4294967295;
	mad.lo.s64 	%rd23813, %rd3, %rd23811, %rd23812;
	shr.u64 	%rd23814, %rd23813, 32;
	and.b64  	%rd23815, %rd23787, 4294967295;
	add.s64 	%rd23816, %rd23814, %rd23815;
	mad.lo.s64 	%rd2948, %rd4, %rd23811, %rd23816;
	cvt.u32.u64 	%r6823, %rd2948;
	shr.u64 	%rd23817, %rd2948, 32;
	and.b64  	%rd23818, %rd23791, 4294967295;
	add.s64 	%rd23819, %rd23817, %rd23818;
	mad.lo.s64 	%rd49219, %rd5, %rd23811, %rd23819;
	cvt.u32.u64 	%r1482, %rd49219;
	shr.u64 	%rd23820, %rd49219, 32;
	and.b64  	%rd23821, %rd23795, 4294967295;
	add.s64 	%rd23822, %rd23820, %rd23821;
	mad.lo.s64 	%rd49218, %rd6, %rd23811, %rd23822;
	cvt.u32.u64 	%r1483, %rd49218;
	shr.u64 	%rd23823, %rd49218, 32;
	and.b64  	%rd23824, %rd23799, 4294967295;
	add.s64 	%rd23825, %rd23823, %rd23824;
	mad.lo.s64 	%rd49217, %rd7, %rd23811, %rd23825;
	cvt.u32.u64 	%r1484, %rd49217;
	shr.u64 	%rd23826, %rd49217, 32;
	and.b64  	%rd23827, %rd23803, 4294967295;
	add.s64 	%rd23828, %rd23826, %rd23827;
	mad.lo.s64 	%rd49216, %rd8, %rd23811, %rd23828;
	cvt.u32.u64 	%r1485, %rd49216;
	shr.u64 	%rd23829, %rd49216, 32;
	and.b64  	%rd23830, %rd23807, 4294967295;
	add.s64 	%rd23831, %rd23829, %rd23830;
	mad.lo.s64 	%rd49215, %rd9, %rd23811, %rd23831;
	cvt.u32.u64 	%r1486, %rd49215;
	shr.u64 	%rd23832, %rd49215, 32;
	and.b64  	%rd23833, %rd23810, 4294967295;
	add.s64 	%rd23834, %rd23832, %rd23833;
	mad.lo.s64 	%rd49214, %rd10, %rd23811, %rd23834;
	cvt.u32.u64 	%r1487, %rd49214;
	{ .reg .b32 tmp; mov.b64 {tmp, %r3989}, %rd49214; }
	add.s32 	%r6822, %r3987, %r3989;
	setp.gt.u32 	%p950, %r6822, %r3957;
	@%p950 bra 	$L__BB0_1638;
	setp.lt.u32 	%p951, %r6822, %r3957;
	@%p951 bra 	$L__BB0_1639;
	cvt.u32.u64 	%r3991, %rd9;
	setp.lt.u32 	%p952, %r3991, %r1487;
	@%p952 bra 	$L__BB0_1638;
	setp.gt.u32 	%p953, %r3991, %r1487;
	@%p953 bra 	$L__BB0_1639;
	cvt.u32.u64 	%r3993, %rd8;
	setp.lt.u32 	%p954, %r3993, %r1486;
	@%p954 bra 	$L__BB0_1638;
	setp.gt.u32 	%p955, %r3993, %r1486;
	@%p955 bra 	$L__BB0_1639;
	cvt.u32.u64 	%r3995, %rd7;
	setp.lt.u32 	%p956, %r3995, %r1485;
	@%p956 bra 	$L__BB0_1638;
	setp.gt.u32 	%p957, %r3995, %r1485;
	@%p957 bra 	$L__BB0_1639;
	cvt.u32.u64 	%r3997, %rd6;
	setp.lt.u32 	%p958, %r3997, %r1484;
	@%p958 bra 	$L__BB0_1638;
	setp.gt.u32 	%p959, %r3997, %r1484;
	@%p959 bra 	$L__BB0_1639;
	cvt.u32.u64 	%r3999, %rd5;
	setp.lt.u32 	%p960, %r3999, %r1483;
	@%p960 bra 	$L__BB0_1638;
	setp.gt.u32 	%p961, %r3999, %r1483;
	@%p961 bra 	$L__BB0_1639;
	cvt.u32.u64 	%r4001, %rd4;
	setp.lt.u32 	%p962, %r4001, %r1482;
	@%p962 bra 	$L__BB0_1638;
	cvt.u32.u64 	%r4002, %rd3;
	setp.gt.u32 	%p963, %r4001, %r1482;
	setp.gt.u32 	%p964, %r4002, %r6823;
	or.pred  	%p965, %p963, %p964;
	@%p965 bra 	$L__BB0_1639;
$L__BB0_1638:
	and.b64  	%rd23836, %rd2948, 4294967295;
	sub.s64 	%rd23837, %rd23836, %rd3;
	shr.u64 	%rd23838, %rd23837, 63;
	cvt.u32.u64 	%r6823, %rd23837;
	and.b64  	%rd23839, %rd49219, 4294967295;
	add.s64 	%rd23840, %rd23838, %rd4;
	sub.s64 	%rd49219, %rd23839, %rd23840;
	shr.u64 	%rd23841, %rd49219, 63;
	and.b64  	%rd23842, %rd49218, 4294967295;
	add.s64 	%rd23843, %rd23841, %rd5;
	sub.s64 	%rd49218, %rd23842, %rd23843;
	shr.u64 	%rd23844, %rd49218, 63;
	and.b64  	%rd23845, %rd49217, 4294967295;
	add.s64 	%rd23846, %rd23844, %rd6;
	sub.s64 	%rd49217, %rd23845, %rd23846;
	shr.u64 	%rd23847, %rd49217, 63;
	and.b64  	%rd23848, %rd49216, 4294967295;
	add.s64 	%rd23849, %rd23847, %rd7;
	sub.s64 	%rd49216, %rd23848, %rd23849;
	shr.u64 	%rd23850, %rd49216, 63;
	and.b64  	%rd23851, %rd49215, 4294967295;
	add.s64 	%rd23852, %rd23850, %rd8;
	sub.s64 	%rd49215, %rd23851, %rd23852;
	shr.u64 	%rd23853, %rd49215, 63;
	and.b64  	%rd23854, %rd49214, 4294967295;
	add.s64 	%rd23855, %rd23853, %rd9;
	sub.s64 	%rd49214, %rd23854, %rd23855;
	shr.u64 	%rd23856, %rd49214, 63;
	cvt.u32.u64 	%r4005, %rd23856;
	add.s32 	%r4006, %r3957, %r4005;
	sub.s32 	%r6822, %r6822, %r4006;
$L__BB0_1639:
	shl.b32 	%r6666, %r6823, 1;
	shr.u32 	%r4008, %r6823, 31;
	cvt.u64.u32 	%rd23858, %r4008;
	shl.b64 	%rd23859, %rd49219, 1;
	and.b64  	%rd23860, %rd23859, 8589934590;
	or.b64  	%rd2967, %rd23860, %rd23858;
	cvt.u32.u64 	%r6665, %rd2967;
	shr.u64 	%rd23861, %rd23860, 32;
	shl.b64 	%rd23862, %rd49218, 1;
	and.b64  	%rd23863, %rd23862, 8589934590;
	or.b64  	%rd2968, %rd23861, %rd23863;
	cvt.u32.u64 	%r6664, %rd2968;
	shr.u64 	%rd23864, %rd23863, 32;
	shl.b64 	%rd23865, %rd49217, 1;
	and.b64  	%rd23866, %rd23865, 8589934590;
	or.b64  	%rd2969, %rd23864, %rd23866;
	cvt.u32.u64 	%r6663, %rd2969;
	shr.u64 	%rd23867, %rd23866, 32;
	shl.b64 	%rd23868, %rd49216, 1;
	and.b64  	%rd23869, %rd23868, 8589934590;
	or.b64  	%rd2970, %rd23867, %rd23869;
	cvt.u32.u64 	%r6662, %rd2970;
	shr.u64 	%rd23870, %rd23869, 32;
	shl.b64 	%rd23871, %rd49215, 1;
	and.b64  	%rd23872, %rd23871, 8589934590;
	or.b64  	%rd2971, %rd23870, %rd23872;
	cvt.u32.u64 	%r6661, %rd2971;
	shr.u64 	%rd23873, %rd23872, 32;
	shl.b64 	%rd23874, %rd49214, 1;
	and.b64  	%rd23875, %rd23874, 8589934590;
	or.b64  	%rd2972, %rd23873, %rd23875;
	cvt.u32.u64 	%r6660, %rd2972;
	shr.u64 	%rd23876, %rd23875, 32;
	mul.wide.u32 	%rd23877, %r6822, 2;
	add.s64 	%rd2973, %rd23876, %rd23877;
	cvt.u32.u64 	%r6659, %rd2973;
	setp.gt.u64 	%p966, %rd2973, 4294967295;
	setp.lt.u32 	%p967, %r3957, %r6659;
	or.pred  	%p968, %p966, %p967;
	@%p968 bra 	$L__BB0_1653;
	setp.gt.u32 	%p969, %r3957, %r6659;
	mov.b32 	%r6658, 0;
	@%p969 bra 	$L__BB0_1654;
	cvt.u32.u64 	%r4011, %rd9;
	setp.lt.u32 	%p970, %r4011, %r6660;
	@%p970 bra 	$L__BB0_1653;
	setp.gt.u32 	%p971, %r4011, %r6660;
	@%p971 bra 	$L__BB0_1654;
	cvt.u32.u64 	%r4014, %rd8;
	setp.lt.u32 	%p972, %r4014, %r6661;
	@%p972 bra 	$L__BB0_1653;
	setp.gt.u32 	%p973, %r4014, %r6661;
	@%p973 bra 	$L__BB0_1654;
	cvt.u32.u64 	%r4017, %rd7;
	setp.lt.u32 	%p974, %r4017, %r6662;
	@%p974 bra 	$L__BB0_1653;
	setp.gt.u32 	%p975, %r4017, %r6662;
	@%p975 bra 	$L__BB0_1654;
	cvt.u32.u64 	%r4020, %rd6;
	setp.lt.u32 	%p976, %r4020, %r6663;
	@%p976 bra 	$L__BB0_1653;
	setp.gt.u32 	%p977, %r4020, %r6663;
	@%p977 bra 	$L__BB0_1654;
	cvt.u32.u64 	%r4023, %rd5;
	setp.lt.u32 	%p978, %r4023, %r6664;
	@%p978 bra 	$L__BB0_1653;
	setp.gt.u32 	%p979, %r4023, %r6664;
	@%p979 bra 	$L__BB0_1654;
	cvt.u32.u64 	%r4026, %rd4;
	setp.lt.u32 	%p980, %r4026, %r6665;
	@%p980 bra 	$L__BB0_1653;
	cvt.u32.u64 	%r4028, %rd3;
	setp.gt.u32 	%p981, %r4026, %r6665;
	setp.lt.u32 	%p982, %r6666, %r4028;
	or.pred  	%p983, %p981, %p982;
	@%p983 bra 	$L__BB0_1654;
$L__BB0_1653:
	cvt.u64.u32 	%rd23880, %r6666;
	sub.s64 	%rd23881, %rd23880, %rd3;
	shr.u64 	%rd23882, %rd23881, 63;
	cvt.u32.u64 	%r6666, %rd23881;
	and.b64  	%rd23883, %rd2967, 4294967295;
	add.s64 	%rd23884, %rd23882, %rd4;
	sub.s64 	%rd23885, %rd23883, %rd23884;
	shr.u64 	%rd23886, %rd23885, 63;
	cvt.u32.u64 	%r6665, %rd23885;
	and.b64  	%rd23887, %rd2968, 4294967295;
	add.s64 	%rd23888, %rd23886, %rd5;
	sub.s64 	%rd23889, %rd23887, %rd23888;
	shr.u64 	%rd23890, %rd23889, 63;
	cvt.u32.u64 	%r6664, %rd23889;
	and.b64  	%rd23891, %rd2969, 4294967295;
	add.s64 	%rd23892, %rd23890, %rd6;
	sub.s64 	%rd23893, %rd23891, %rd23892;
	shr.u64 	%rd23894, %rd23893, 63;
	cvt.u32.u64 	%r6663, %rd23893;
	and.b64  	%rd23895, %rd2970, 4294967295;
	add.s64 	%rd23896, %rd23894, %rd7;
	sub.s64 	%rd23897, %rd23895, %rd23896;
	shr.u64 	%rd23898, %rd23897, 63;
	cvt.u32.u64 	%r6662, %rd23897;
	and.b64  	%rd23899, %rd2971, 4294967295;
	add.s64 	%rd23900, %rd23898, %rd8;
	sub.s64 	%rd23901, %rd23899, %rd23900;
	shr.u64 	%rd23902, %rd23901, 63;
	cvt.u32.u64 	%r6661, %rd23901;
	and.b64  	%rd23903, %rd2972, 4294967295;
	add.s64 	%rd23904, %rd23902, %rd9;
	sub.s64 	%rd23905, %rd23903, %rd23904;
	shr.u64 	%rd23906, %rd23905, 63;
	cvt.u32.u64 	%r6660, %rd23905;
	cvt.u32.u64 	%r4031, %rd23906;
	add.s32 	%r4033, %r4031, %r3957;
	cvt.u32.u64 	%r4034, %rd2973;
	sub.s32 	%r6659, %r4034, %r4033;
	mov.b32 	%r6658, 0;
$L__BB0_1654:
	add.s32 	%r6542, %r136, -1;
	setp.gt.s32 	%p1901, %r136, 0;
	@%p1901 bra 	$L__BB0_61;
	setp.eq.s32 	%p2068, %r6773, 0;
$L__BB0_1656:
	mov.b32 	%r6938, 0;
	mov.b16 	%rs7, 2;
	not.pred 	%p1902, %p2068;
	mov.u32 	%r6939, %r6938;
	mov.u32 	%r6940, %r6938;
	mov.u32 	%r6941, %r6938;
	mov.u32 	%r6942, %r6938;
	mov.u32 	%r6943, %r6938;
	mov.u32 	%r6944, %r6938;
	mov.u32 	%r6945, %r6938;
	@%p1902 bra 	$L__BB0_1814;
	or.b32  	%r6042, %r6781, %r6780;
	or.b32  	%r6043, %r6042, %r6779;
	or.b32  	%r6044, %r6043, %r6778;
	or.b32  	%r6045, %r6044, %r6777;
	or.b32  	%r6046, %r6045, %r6776;
	or.b32  	%r6047, %r6046, %r6775;
	or.b32  	%r6048, %r6047, %r6774;
	setp.eq.s32 	%p1903, %r6048, 0;
	@%p1903 bra 	$L__BB0_1814;
	ld.const.u32 	%r1584, [MU_P];
	mul.lo.s32 	%r6049, %r1584, %r6781;
	ld.const.u32 	%r6050, [P_CONST];
	cvt.u64.u32 	%rd2974, %r6050;
	mul.wide.u32 	%rd43270, %r6050, %r6049;
	cvt.u64.u32 	%rd43271, %r6781;
	add.s64 	%rd43272, %rd43270, %rd43271;
	shr.u64 	%rd43273, %rd43272, 32;
	ld.const.u32 	%r6051, [P_CONST+4];
	cvt.u64.u32 	%rd2975, %r6051;
	mul.wide.u32 	%rd43274, %r6051, %r6049;
	cvt.u64.u32 	%rd43275, %r6780;
	add.s64 	%rd43276, %rd43273, %rd43275;
	add.s64 	%rd43277, %rd43276, %rd43274;
	cvt.u32.u64 	%r6052, %rd43277;
	shr.u64 	%rd43278, %rd43277, 32;
	ld.const.u32 	%r6053, [P_CONST+8];
	cvt.u64.u32 	%rd2976, %r6053;
	mul.wide.u32 	%rd43279, %r6053, %r6049;
	cvt.u64.u32 	%rd43280, %r6779;
	add.s64 	%rd43281, %rd43278, %rd43280;
	add.s64 	%rd43282, %rd43281, %rd43279;
	shr.u64 	%rd43283, %rd43282, 32;
	ld.const.u32 	%r6054, [P_CONST+12];
	cvt.u64.u32 	%rd2977, %r6054;
	mul.wide.u32 	%rd43284, %r6054, %r6049;
	cvt.u64.u32 	%rd43285, %r6778;
	add.s64 	%rd43286, %rd43283, %rd43285;
	add.s64 	%rd43287, %rd43286, %rd43284;
	shr.u64 	%rd43288, %rd43287, 32;
	ld.const.u32 	%r6055, [P_CONST+16];
	cvt.u64.u32 	%rd2978, %r6055;
	mul.wide.u32 	%rd43289, %r6055, %r6049;
	cvt.u64.u32 	%rd43290, %r6777;
	add.s64 	%rd43291, %rd43288, %rd43290;
	add.s64 	%rd43292, %rd43291, %rd43289;
	shr.u64 	%rd43293, %rd43292, 32;
	ld.const.u32 	%r6056, [P_CONST+20];
	cvt.u64.u32 	%rd2979, %r6056;
	mul.wide.u32 	%rd43294, %r6056, %r6049;
	cvt.u64.u32 	%rd43295, %r6776;
	add.s64 	%rd43296, %rd43293, %rd43295;
	add.s64 	%rd43297, %rd43296, %rd43294;
	shr.u64 	%rd43298, %rd43297, 32;
	ld.const.u32 	%r6057, [P_CONST+24];
	cvt.u64.u32 	%rd2980, %r6057;
	mul.wide.u32 	%rd43299, %r6057, %r6049;
	cvt.u64.u32 	%rd43300, %r6775;
	add.s64 	%rd43301, %rd43298, %rd43300;
	add.s64 	%rd43302, %rd43301, %rd43299;
	shr.u64 	%rd43303, %rd43302, 32;
	ld.const.u32 	%r1585, [P_CONST+28];
	mul.wide.u32 	%rd43304, %r1585, %r6049;
	cvt.u64.u32 	%rd43305, %r6774;
	add.s64 	%rd43306, %rd43303, %rd43305;
	add.s64 	%rd43307, %rd43306, %rd43304;
	shr.u64 	%rd43308, %rd43307, 32;
	mul.lo.s32 	%r6058, %r1584, %r6052;
	mul.wide.u32 	%rd43309, %r6050, %r6058;
	and.b64  	%rd43310, %rd43277, 4294967295;
	add.s64 	%rd43311, %rd43309, %rd43310;
	shr.u64 	%rd43312, %rd43311, 32;
	mul.wide.u32 	%rd43313, %r6051, %r6058;
	and.b64  	%rd43314, %rd43282, 4294967295;
	add.s64 	%rd43315, %rd43312, %rd43314;
	add.s64 	%rd43316, %rd43315, %rd43313;
	cvt.u32.u64 	%r6059, %rd43316;
	shr.u64 	%rd43317, %rd43316, 32;
	mul.wide.u32 	%rd43318, %r6053, %r6058;
	and.b64  	%rd43319, %rd43287, 4294967295;
	add.s64 	%rd43320, %rd43317, %rd43319;
	add.s64 	%rd43321, %rd43320, %rd43318;
	shr.u64 	%rd43322, %rd43321, 32;
	mul.wide.u32 	%rd43323, %r6054, %r6058;
	and.b64  	%rd43324, %rd43292, 4294967295;
	add.s64 	%rd43325, %rd43322, %rd43324;
	add.s64 	%rd43326, %rd43325, %rd43323;
	shr.u64 	%rd43327, %rd43326, 32;
	mul.wide.u32 	%rd43328, %r6055, %r6058;
	and.b64  	%rd43329, %rd43297, 4294967295;
	add.s64 	%rd43330, %rd43327, %rd43329;
	add.s64 	%rd43331, %rd43330, %rd43328;
	shr.u64 	%rd43332, %rd43331, 32;
	mul.wide.u32 	%rd43333, %r6056, %r6058;
	and.b64  	%rd43334, %rd43302, 4294967295;
	add.s64 	%rd43335, %rd43332, %rd43334;
	add.s64 	%rd43336, %rd43335, %rd43333;
	shr.u64 	%rd43337, %rd43336, 32;
	mul.wide.u32 	%rd43338, %r6057, %r6058;
	and.b64  	%rd43339, %rd43307, 4294967295;
	add.s64 	%rd43340, %rd43337, %rd43339;
	add.s64 	%rd43341, %rd43340, %rd43338;
	shr.u64 	%rd43342, %rd43341, 32;
	mul.wide.u32 	%rd43343, %r1585, %r6058;
	add.s64 	%rd43344, %rd43342, %rd43308;
	add.s64 	%rd43345, %rd43344, %rd43343;
	shr.u64 	%rd43346, %rd43345, 32;
	mul.lo.s32 	%r6060, %r1584, %r6059;
	mul.wide.u32 	%rd43347, %r6050, %r6060;
	and.b64  	%rd43348, %rd43316, 4294967295;
	add.s64 	%rd43349, %rd43347, %rd43348;
	shr.u64 	%rd43350, %rd43349, 32;
	mul.wide.u32 	%rd43351, %r6051, %r6060;
	and.b64  	%rd43352, %rd43321, 4294967295;
	add.s64 	%rd43353, %rd43350, %rd43352;
	add.s64 	%rd43354, %rd43353, %rd43351;
	cvt.u32.u64 	%r6061, %rd43354;
	shr.u64 	%rd43355, %rd43354, 32;
	mul.wide.u32 	%rd43356, %r6053, %r6060;
	and.b64  	%rd43357, %rd43326, 4294967295;
	add.s64 	%rd43358, %rd43355, %rd43357;
	add.s64 	%rd43359, %rd43358, %rd43356;
	shr.u64 	%rd43360, %rd43359, 32;
	mul.wide.u32 	%rd43361, %r6054, %r6060;
	and.b64  	%rd43362, %rd43331, 4294967295;
	add.s64 	%rd43363, %rd43360, %rd43362;
	add.s64 	%rd43364, %rd43363, %rd43361;
	shr.u64 	%rd43365, %rd43364, 32;
	mul.wide.u32 	%rd43366, %r6055, %r6060;
	and.b64  	%rd43367, %rd43336, 4294967295;
	add.s64 	%rd43368, %rd43365, %rd43367;
	add.s64 	%rd43369, %rd43368, %rd43366;
	shr.u64 	%rd43370, %rd43369, 32;
	mul.wide.u32 	%rd43371, %r6056, %r6060;
	and.b64  	%rd43372, %rd43341, 4294967295;
	add.s64 	%rd43373, %rd43370, %rd43372;
	add.s64 	%rd43374, %rd43373, %rd43371;
	shr.u64 	%rd43375, %rd43374, 32;
	mul.wide.u32 	%rd43376, %r6057, %r6060;
	and.b64  	%rd43377, %rd43345, 4294967295;
	add.s64 	%rd43378, %rd43375, %rd43377;
	add.s64 	%rd43379, %rd43378, %rd43376;
	shr.u64 	%rd43380, %rd43379, 32;
	mul.wide.u32 	%rd43381, %r1585, %r6060;
	add.s64 	%rd43382, %rd43380, %rd43346;
	add.s64 	%rd43383, %rd43382, %rd43381;
	shr.u64 	%rd43384, %rd43383, 32;
	mul.lo.s32 	%r6062, %r1584, %r6061;
	mul.wide.u32 	%rd43385, %r6050, %r6062;
	and.b64  	%rd43386, %rd43354, 4294967295;
	add.s64 	%rd43387, %rd43385, %rd43386;
	shr.u64 	%rd43388, %rd43387, 32;
	mul.wide.u32 	%rd43389, %r6051, %r6062;
	and.b64  	%rd43390, %rd43359, 4294967295;
	add.s64 	%rd43391, %rd43388, %rd43390;
	add.s64 	%rd43392, %rd43391, %rd43389;
	cvt.u32.u64 	%r6063, %rd43392;
	shr.u64 	%rd43393, %rd43392, 32;
	mul.wide.u32 	%rd43394, %r6053, %r6062;
	and.b64  	%rd43395, %rd43364, 4294967295;
	add.s64 	%rd43396, %rd43393, %rd43395;
	add.s64 	%rd43397, %rd43396, %rd43394;
	shr.u64 	%rd43398, %rd43397, 32;
	mul.wide.u32 	%rd43399, %r6054, %r6062;
	and.b64  	%rd43400, %rd43369, 4294967295;
	add.s64 	%rd43401, %rd43398, %rd43400;
	add.s64 	%rd43402, %rd43401, %rd43399;
	shr.u64 	%rd43403, %rd43402, 32;
	mul.wide.u32 	%rd43404, %r6055, %r6062;
	and.b64  	%rd43405, %rd43374, 4294967295;
	add.s64 	%rd43406, %rd43403, %rd43405;
	add.s64 	%rd43407, %rd43406, %rd43404;
	shr.u64 	%rd43408, %rd43407, 32;
	mul.wide.u32 	%rd43409, %r6056, %r6062;
	and.b64  	%rd43410, %rd43379, 4294967295;
	add.s64 	%rd43411, %rd43408, %rd43410;
	add.s64 	%rd43412, %rd43411, %rd43409;
	shr.u64 	%rd43413, %rd43412, 32;
	mul.wide.u32 	%rd43414, %r6057, %r6062;
	and.b64  	%rd43415, %rd43383, 4294967295;
	add.s64 	%rd43416, %rd43413, %rd43415;
	add.s64 	%rd43417, %rd43416, %rd43414;
	shr.u64 	%rd43418, %rd43417, 32;
	mul.wide.u32 	%rd43419, %r1585, %r6062;
	add.s64 	%rd43420, %rd43418, %rd43384;
	add.s64 	%rd43421, %rd43420, %rd43419;
	shr.u64 	%rd43422, %rd43421, 32;
	mul.lo.s32 	%r6064, %r1584, %r6063;
	mul.wide.u32 	%rd43423, %r6050, %r6064;
	and.b64  	%rd43424, %rd43392, 4294967295;
	add.s64 	%rd43425, %rd43423, %rd43424;
	shr.u64 	%rd43426, %rd43425, 32;
	mul.wide.u32 	%rd43427, %r6051, %r6064;
	and.b64  	%rd43428, %rd43397, 4294967295;
	add.s64 	%rd43429, %rd43426, %rd43428;
	add.s64 	%rd43430, %rd43429, %rd43427;
	cvt.u32.u64 	%r6065, %rd43430;
	shr.u64 	%rd43431, %rd43430, 32;
	mul.wide.u32 	%rd43432, %r6053, %r6064;
	and.b64  	%rd43433, %rd43402, 4294967295;
	add.s64 	%rd43434, %rd43431, %rd43433;
	add.s64 	%rd43435, %rd43434, %rd43432;
	shr.u64 	%rd43436, %rd43435, 32;
	mul.wide.u32 	%rd43437, %r6054, %r6064;
	and.b64  	%rd43438, %rd43407, 4294967295;
	add.s64 	%rd43439, %rd43436, %rd43438;
	add.s64 	%rd43440, %rd43439, %rd43437;
	shr.u64 	%rd43441, %rd43440, 32;
	mul.wide.u32 	%rd43442, %r6055, %r6064;
	and.b64  	%rd43443, %rd43412, 4294967295;
	add.s64 	%rd43444, %rd43441, %rd43443;
	add.s64 	%rd43445, %rd43444, %rd43442;
	shr.u64 	%rd43446, %rd43445, 32;
	mul.wide.u32 	%rd43447, %r6056, %r6064;
	and.b64  	%rd43448, %rd43417, 4294967295;
	add.s64 	%rd43449, %rd43446, %rd43448;
	add.s64 	%rd43450, %rd43449, %rd43447;
	shr.u64 	%rd43451, %rd43450, 32;
	mul.wide.u32 	%rd43452, %r6057, %r6064;
	and.b64  	%rd43453, %rd43421, 4294967295;
	add.s64 	%rd43454, %rd43451, %rd43453;
	add.s64 	%rd43455, %rd43454, %rd43452;
	shr.u64 	%rd43456, %rd43455, 32;
	mul.wide.u32 	%rd43457, %r1585, %r6064;
	add.s64 	%rd43458, %rd43456, %rd43422;
	add.s64 	%rd43459, %rd43458, %rd43457;
	shr.u64 	%rd43460, %rd43459, 32;
	mul.lo.s32 	%r6066, %r1584, %r6065;
	mul.wide.u32 	%rd43461, %r6050, %r6066;
	and.b64  	%rd43462, %rd43430, 4294967295;
	add.s64 	%rd43463, %rd43461, %rd43462;
	shr.u64 	%rd43464, %rd43463, 32;
	mul.wide.u32 	%rd43465, %r6051, %r6066;
	and.b64  	%rd43466, %rd43435, 4294967295;
	add.s64 	%rd43467, %rd43464, %rd43466;
	add.s64 	%rd43468, %rd43467, %rd43465;
	cvt.u32.u64 	%r6067, %rd43468;
	shr.u64 	%rd43469, %rd43468, 32;
	mul.wide.u32 	%rd43470, %r6053, %r6066;
	and.b64  	%rd43471, %rd43440, 4294967295;
	add.s64 	%rd43472, %rd43469, %rd43471;
	add.s64 	%rd43473, %rd43472, %rd43470;
	shr.u64 	%rd43474, %rd43473, 32;
	mul.wide.u32 	%rd43475, %r6054, %r6066;
	and.b64  	%rd43476, %rd43445, 4294967295;
	add.s64 	%rd43477, %rd43474, %rd43476;
	add.s64 	%rd43478, %rd43477, %rd43475;
	shr.u64 	%rd43479, %rd43478, 32;
	mul.wide.u32 	%rd43480, %r6055, %r6066;
	and.b64  	%rd43481, %rd43450, 4294967295;
	add.s64 	%rd43482, %rd43479, %rd43481;
	add.s64 	%rd43483, %rd43482, %rd43480;
	shr.u64 	%rd43484, %rd43483, 32;
	mul.wide.u32 	%rd43485, %r6056, %r6066;
	and.b64  	%rd43486, %rd43455, 4294967295;
	add.s64 	%rd43487, %rd43484, %rd43486;
	add.s64 	%rd43488, %rd43487, %rd43485;
	shr.u64 	%rd43489, %rd43488, 32;
	mul.wide.u32 	%rd43490, %r6057, %r6066;
	and.b64  	%rd43491, %rd43459, 4294967295;
	add.s64 	%rd43492, %rd43489, %rd43491;
	add.s64 	%rd43493, %rd43492, %rd43490;
	shr.u64 	%rd43494, %rd43493, 32;
	mul.wide.u32 	%rd43495, %r1585, %r6066;
	add.s64 	%rd43496, %rd43494, %rd43460;
	add.s64 	%rd43497, %rd43496, %rd43495;
	shr.u64 	%rd43498, %rd43497, 32;
	mul.lo.s32 	%r6068, %r1584, %r6067;
	mul.wide.u32 	%rd43499, %r6050, %r6068;
	and.b64  	%rd43500, %rd43468, 4294967295;
	add.s64 	%rd43501, %rd43499, %rd43500;
	shr.u64 	%rd43502, %rd43501, 32;
	mul.wide.u32 	%rd43503, %r6051, %r6068;
	and.b64  	%rd43504, %rd43473, 4294967295;
	add.s64 	%rd43505, %rd43502, %rd43504;
	add.s64 	%rd43506, %rd43505, %rd43503;
	cvt.u32.u64 	%r6069, %rd43506;
	shr.u64 	%rd43507, %rd43506, 32;
	mul.wide.u32 	%rd43508, %r6053, %r6068;
	and.b64  	%rd43509, %rd43478, 4294967295;
	add.s64 	%rd43510, %rd43507, %rd43509;
	add.s64 	%rd43511, %rd43510, %rd43508;
	shr.u64 	%rd43512, %rd43511, 32;
	mul.wide.u32 	%rd43513, %r6054, %r6068;
	and.b64  	%rd43514, %rd43483, 4294967295;
	add.s64 	%rd43515, %rd43512, %rd43514;
	add.s64 	%rd43516, %rd43515, %rd43513;
	shr.u64 	%rd43517, %rd43516, 32;
	mul.wide.u32 	%rd43518, %r6055, %r6068;
	and.b64  	%rd43519, %rd43488, 4294967295;
	add.s64 	%rd43520, %rd43517, %rd43519;
	add.s64 	%rd43521, %rd43520, %rd43518;
	shr.u64 	%rd43522, %rd43521, 32;
	mul.wide.u32 	%rd43523, %r6056, %r6068;
	and.b64  	%rd43524, %rd43493, 4294967295;
	add.s64 	%rd43525, %rd43522, %rd43524;
	add.s64 	%rd43526, %rd43525, %rd43523;
	shr.u64 	%rd43527, %rd43526, 32;
	mul.wide.u32 	%rd43528, %r6057, %r6068;
	and.b64  	%rd43529, %rd43497, 4294967295;
	add.s64 	%rd43530, %rd43527, %rd43529;
	add.s64 	%rd43531, %rd43530, %rd43528;
	shr.u64 	%rd43532, %rd43531, 32;
	mul.wide.u32 	%rd43533, %r1585, %r6068;
	add.s64 	%rd43534, %rd43532, %rd43498;
	add.s64 	%rd43535, %rd43534, %rd43533;
	shr.u64 	%rd43536, %rd43535, 32;
	mul.lo.s32 	%r6070, %r1584, %r6069;
	mul.wide.u32 	%rd43537, %r6050, %r6070;
	and.b64  	%rd43538, %rd43506, 4294967295;
	add.s64 	%rd43539, %rd43537, %rd43538;
	shr.u64 	%rd43540, %rd43539, 32;
	mul.wide.u32 	%rd43541, %r6051, %r6070;
	and.b64  	%rd43542, %rd43511, 4294967295;
	add.s64 	%rd43543, %rd43540, %rd43542;
	add.s64 	%rd2981, %rd43543, %rd43541;
	cvt.u32.u64 	%r6905, %rd2981;
	shr.u64 	%rd43544, %rd2981, 32;
	mul.wide.u32 	%rd43545, %r6053, %r6070;
	and.b64  	%rd43546, %rd43516, 4294967295;
	add.s64 	%rd43547, %rd43544, %rd43546;
	add.s64 	%rd2982, %rd43547, %rd43545;
	cvt.u32.u64 	%r6904, %rd2982;
	shr.u64 	%rd43548, %rd2982, 32;
	mul.wide.u32 	%rd43549, %r6054, %r6070;
	and.b64  	%rd43550, %rd43521, 4294967295;
	add.s64 	%rd43551, %rd43548, %rd43550;
	add.s64 	%rd2983, %rd43551, %rd43549;
	cvt.u32.u64 	%r6903, %rd2983;
	shr.u64 	%rd43552, %rd2983, 32;
	mul.wide.u32 	%rd43553, %r6055, %r6070;
	and.b64  	%rd43554, %rd43526, 4294967295;
	add.s64 	%rd43555, %rd43552, %rd43554;
	add.s64 	%rd2984, %rd43555, %rd43553;
	cvt.u32.u64 	%r6902, %rd2984;
	shr.u64 	%rd43556, %rd2984, 32;
	mul.wide.u32 	%rd43557, %r6056, %r6070;
	and.b64  	%rd43558, %rd43531, 4294967295;
	add.s64 	%rd43559, %rd43556, %rd43558;
	add.s64 	%rd2985, %rd43559, %rd43557;
	cvt.u32.u64 	%r6901, %rd2985;
	shr.u64 	%rd43560, %rd2985, 32;
	mul.wide.u32 	%rd43561, %r6057, %r6070;
	and.b64  	%rd43562, %rd43535, 4294967295;
	add.s64 	%rd43563, %rd43560, %rd43562;
	add.s64 	%rd2986, %rd43563, %rd43561;
	cvt.u32.u64 	%r6900, %rd2986;
	shr.u64 	%rd43564, %rd2986, 32;
	mul.wide.u32 	%rd43565, %r1585, %r6070;
	add.s64 	%rd43566, %rd43564, %rd43536;
	add.s64 	%rd2987, %rd43566, %rd43565;
	cvt.u32.u64 	%r6899, %rd2987;
	{ .reg .b32 tmp; mov.b64 {tmp, %r6898}, %rd2987; }
	setp.lt.u32 	%p1904, %r1585, %r6898;
	@%p1904 bra 	$L__BB0_1672;
	setp.gt.u32 	%p1905, %r1585, %r6898;
	@%p1905 bra 	$L__BB0_1673;
	cvt.u32.u64 	%r6071, %rd2980;
	setp.lt.u32 	%p1906, %r6071, %r6899;
	@%p1906 bra 	$L__BB0_1672;
	setp.gt.u32 	%p1907, %r6071, %r6899;
	@%p1907 bra 	$L__BB0_1673;
	cvt.u32.u64 	%r6073, %rd2979;
	setp.lt.u32 	%p1908, %r6073, %r6900;
	@%p1908 bra 	$L__BB0_1672;
	setp.gt.u32 	%p1909, %r6073, %r6900;
	@%p1909 bra 	$L__BB0_1673;
	cvt.u32.u64 	%r6075, %rd2978;
	setp.lt.u32 	%p1910, %r6075, %r6901;
	@%p1910 bra 	$L__BB0_1672;
	setp.gt.u32 	%p1911, %r6075, %r6901;
	@%p1911 bra 	$L__BB0_1673;
	cvt.u32.u64 	%r6077, %rd2977;
	setp.lt.u32 	%p1912, %r6077, %r6902;
	@%p1912 bra 	$L__BB0_1672;
	setp.gt.u32 	%p1913, %r6077, %r6902;
	@%p1913 bra 	$L__BB0_1673;
	cvt.u32.u64 	%r6079, %rd2976;
	setp.lt.u32 	%p1914, %r6079, %r6903;
	@%p1914 bra 	$L__BB0_1672;
	setp.gt.u32 	%p1915, %r6079, %r6903;
	@%p1915 bra 	$L__BB0_1673;
	cvt.u32.u64 	%r6081, %rd2975;
	setp.lt.u32 	%p1916, %r6081, %r6904;
	@%p1916 bra 	$L__BB0_1672;
	cvt.u32.u64 	%r6083, %rd2974;
	setp.gt.u32 	%p1917, %r6081, %r6904;
	setp.gt.u32 	%p1918, %r6083, %r6905;
	or.pred  	%p1919, %p1917, %p1918;
	@%p1919 bra 	$L__BB0_1673;
$L__BB0_1672:
	and.b64  	%rd43568, %rd2981, 4294967295;
	sub.s64 	%rd43569, %rd43568, %rd2974;
	shr.u64 	%rd43570, %rd43569, 63;
	cvt.u32.u64 	%r6905, %rd43569;
	and.b64  	%rd43571, %rd2982, 4294967295;
	add.s64 	%rd43572, %rd43570, %rd2975;
	sub.s64 	%rd43573, %rd43571, %rd43572;
	shr.u64 	%rd43574, %rd43573, 63;
	cvt.u32.u64 	%r6904, %rd43573;
	and.b64  	%rd43575, %rd2983, 4294967295;
	add.s64 	%rd43576, %rd43574, %rd2976;
	sub.s64 	%rd43577, %rd43575, %rd43576;
	shr.u64 	%rd43578, %rd43577, 63;
	cvt.u32.u64 	%r6903, %rd43577;
	and.b64  	%rd43579, %rd2984, 4294967295;
	add.s64 	%rd43580, %rd43578, %rd2977;
	sub.s64 	%rd43581, %rd43579, %rd43580;
	shr.u64 	%rd43582, %rd43581, 63;
	cvt.u32.u64 	%r6902, %rd43581;
	and.b64  	%rd43583, %rd2985, 4294967295;
	add.s64 	%rd43584, %rd43582, %rd2978;
	sub.s64 	%rd43585, %rd43583, %rd43584;
	shr.u64 	%rd43586, %rd43585, 63;
	cvt.u32.u64 	%r6901, %rd43585;
	and.b64  	%rd43587, %rd2986, 4294967295;
	add.s64 	%rd43588, %rd43586, %rd2979;
	sub.s64 	%rd43589, %rd43587, %rd43588;
	shr.u64 	%rd43590, %rd43589, 63;
	cvt.u32.u64 	%r6900, %rd43589;
	and.b64  	%rd43591, %rd2987, 4294967295;
	add.s64 	%rd43592, %rd43590, %rd2980;
	sub.s64 	%rd43593, %rd43591, %rd43592;
	shr.u64 	%rd43594, %rd43593, 63;
	cvt.u32.u64 	%r6899, %rd43593;
	cvt.u32.u64 	%r6084, %rd43594;
	add.s32 	%r6085, %r1585, %r6084;
	sub.s32 	%r6898, %r6898, %r6085;
$L__BB0_1673:
	or.b32  	%r6086, %r6905, %r6904;
	or.b32  	%r6087, %r6086, %r6903;
	or.b32  	%r6088, %r6087, %r6902;
	or.b32  	%r6089, %r6088, %r6901;
	or.b32  	%r6090, %r6089, %r6900;
	or.b32  	%r6091, %r6090, %r6899;
	or.b32  	%r6092, %r6091, %r6898;
	setp.eq.s32 	%p1920, %r6092, 0;
	mov.b64 	%rd49227, 0;
	mov.u64 	%rd49228, %rd49227;
	mov.u64 	%rd49229, %rd49227;
	mov.u64 	%rd49230, %rd49227;
	mov.u64 	%rd49231, %rd49227;
	mov.u64 	%rd49232, %rd49227;
	mov.u64 	%rd49233, %rd49227;
	mov.u64 	%rd49234, %rd49227;
	@%p1920 bra 	$L__BB0_1723;
	mov.b32 	%r6093, -1;
	mov.b32 	%r6094, -2;
	mov.b32 	%r6095, -979;
	st.local.v4.u32 	[%rd2], {%r6095, %r6094, %r6093, %r6093};
	st.local.v4.u32 	[%rd2+16], {%r6093, %r6093, %r6093, %r6093};
	ld.const.u32 	%r6096, [R2_MOD_P];
	mul.wide.u32 	%rd43596, %r6096, %r6905;
	cvt.u32.u64 	%r6097, %rd43596;
	shr.u64 	%rd43597, %rd43596, 32;
	ld.const.u32 	%r6098, [R2_MOD_P+4];
	mul.wide.u32 	%rd43598, %r6098, %r6905;
	add.s64 	%rd43599, %rd43597, %rd43598;
	shr.u64 	%rd43600, %rd43599, 32;
	ld.const.u32 	%r6099, [R2_MOD_P+8];
	mul.wide.u32 	%rd43601, %r6099, %r6905;
	add.s64 	%rd43602, %rd43600, %rd43601;
	shr.u64 	%rd43603, %rd43602, 32;
	ld.const.u32 	%r6100, [R2_MOD_P+12];
	mul.wide.u32 	%rd43604, %r6100, %r6905;
	add.s64 	%rd43605, %rd43603, %rd43604;
	shr.u64 	%rd43606, %rd43605, 32;
	ld.const.u32 	%r6101, [R2_MOD_P+16];
	mul.wide.u32 	%rd43607, %r6101, %r6905;
	add.s64 	%rd43608, %rd43606, %rd43607;
	shr.u64 	%rd43609, %rd43608, 32;
	ld.const.u32 	%r6102, [R2_MOD_P+20];
	mul.wide.u32 	%rd43610, %r6102, %r6905;
	add.s64 	%rd43611, %rd43609, %rd43610;
	shr.u64 	%rd43612, %rd43611, 32;
	ld.const.u32 	%r6103, [R2_MOD_P+24];
	mul.wide.u32 	%rd43613, %r6103, %r6905;
	add.s64 	%rd43614, %rd43612, %rd43613;
	shr.u64 	%rd43615, %rd43614, 32;
	ld.const.u32 	%r6104, [R2_MOD_P+28];
	mul.wide.u32 	%rd43616, %r6104, %r6905;
	add.s64 	%rd43617, %rd43615, %rd43616;
	shr.u64 	%rd43618, %rd43617, 32;
	mul.wide.u32 	%rd43619, %r6096, %r6904;
	and.b64  	%rd43620, %rd43599, 4294967295;
	add.s64 	%rd43621, %rd43619, %rd43620;
	shr.u64 	%rd43622, %rd43621, 32;
	mul.wide.u32 	%rd43623, %r6098, %r6904;
	and.b64  	%rd43624, %rd43602, 4294967295;
	add.s64 	%rd43625, %rd43622, %rd43624;
	add.s64 	%rd43626, %rd43625, %rd43623;
	shr.u64 	%rd43627, %rd43626, 32;
	mul.wide.u32 	%rd43628, %r6099, %r6904;
	and.b64  	%rd43629, %rd43605, 4294967295;
	add.s64 	%rd43630, %rd43627, %rd43629;
	add.s64 	%rd43631, %rd43630, %rd43628;
	shr.u64 	%rd43632, %rd43631, 32;
	mul.wide.u32 	%rd43633, %r6100, %r6904;
	and.b64  	%rd43634, %rd43608, 4294967295;
	add.s64 	%rd43635, %rd43632, %rd43634;
	add.s64 	%rd43636, %rd43635, %rd43633;
	shr.u64 	%rd43637, %rd43636, 32;
	mul.wide.u32 	%rd43638, %r6101, %r6904;
	and.b64  	%rd43639, %rd43611, 4294967295;
	add.s64 	%rd43640, %rd43637, %rd43639;
	add.s64 	%rd43641, %rd43640, %rd43638;
	shr.u64 	%rd43642, %rd43641, 32;
	mul.wide.u32 	%rd43643, %r6102, %r6904;
	and.b64  	%rd43644, %rd43614, 4294967295;
	add.s64 	%rd43645, %rd43642, %rd43644;
	add.s64 	%rd43646, %rd43645, %rd43643;
	shr.u64 	%rd43647, %rd43646, 32;
	mul.wide.u32 	%rd43648, %r6103, %r6904;
	and.b64  	%rd43649, %rd43617, 4294967295;
	add.s64 	%rd43650, %rd43647, %rd43649;
	add.s64 	%rd43651, %rd43650, %rd43648;
	shr.u64 	%rd43652, %rd43651, 32;
	mul.wide.u32 	%rd43653, %r6104, %r6904;
	add.s64 	%rd43654, %rd43652, %rd43618;
	add.s64 	%rd43655, %rd43654, %rd43653;
	shr.u64 	%rd43656, %rd43655, 32;
	mul.wide.u32 	%rd43657, %r6096, %r6903;
	and.b64  	%rd43658, %rd43626, 4294967295;
	add.s64 	%rd43659, %rd43657, %rd43658;
	shr.u64 	%rd43660, %rd43659, 32;
	mul.wide.u32 	%rd43661, %r6098, %r6903;
	and.b64  	%rd43662, %rd43631, 4294967295;
	add.s64 	%rd43663, %rd43660, %rd43662;
	add.s64 	%rd43664, %rd43663, %rd43661;
	shr.u64 	%rd43665, %rd43664, 32;
	mul.wide.u32 	%rd43666, %r6099, %r6903;
	and.b64  	%rd43667, %rd43636, 4294967295;
	add.s64 	%rd43668, %rd43665, %rd43667;
	add.s64 	%rd43669, %rd43668, %rd43666;
	shr.u64 	%rd43670, %rd43669, 32;
	mul.wide.u32 	%rd43671, %r6100, %r6903;
	and.b64  	%rd43672, %rd43641, 4294967295;
	add.s64 	%rd43673, %rd43670, %rd43672;
	add.s64 	%rd43674, %rd43673, %rd43671;
	shr.u64 	%rd43675, %rd43674, 32;
	mul.wide.u32 	%rd43676, %r6101, %r6903;
	and.b64  	%rd43677, %rd43646, 4294967295;
	add.s64 	%rd43678, %rd43675, %rd43677;
	add.s64 	%rd43679, %rd43678, %rd43676;
	shr.u64 	%rd43680, %rd43679, 32;
	mul.wide.u32 	%rd43681, %r6102, %r6903;
	and.b64  	%rd43682, %rd43651, 4294967295;
	add.s64 	%rd43683, %rd43680, %rd43682;
	add.s64 	%rd43684, %rd43683, %rd43681;
	shr.u64 	%rd43685, %rd43684, 32;
	mul.wide.u32 	%rd43686, %r6103, %r6903;
	and.b64  	%rd43687, %rd43655, 4294967295;
	add.s64 	%rd43688, %rd43685, %rd43687;
	add.s64 	%rd43689, %rd43688, %rd43686;
	shr.u64 	%rd43690, %rd43689, 32;
	mul.wide.u32 	%rd43691, %r6104, %r6903;
	add.s64 	%rd43692, %rd43690, %rd43656;
	add.s64 	%rd43693, %rd43692, %rd43691;
	shr.u64 	%rd43694, %rd43693, 32;
	mul.wide.u32 	%rd43695, %r6096, %r6902;
	and.b64  	%rd43696, %rd43664, 4294967295;
	add.s64 	%rd43697, %rd43695, %rd43696;
	shr.u64 	%rd43698, %rd43697, 32;
	mul.wide.u32 	%rd43699, %r6098, %r6902;
	and.b64  	%rd43700, %rd43669, 4294967295;
	add.s64 	%rd43701, %rd43698, %rd43700;
	add.s64 	%rd43702, %rd43701, %rd43699;
	shr.u64 	%rd43703, %rd43702, 32;
	mul.wide.u32 	%rd43704, %r6099, %r6902;
	and.b64  	%rd43705, %rd43674, 4294967295;
	add.s64 	%rd43706, %rd43703, %rd43705;
	add.s64 	%rd43707, %rd43706, %rd43704;
	shr.u64 	%rd43708, %rd43707, 32;
	mul.wide.u32 	%rd43709, %r6100, %r6902;
	and.b64  	%rd43710, %rd43679, 4294967295;
	add.s64 	%rd43711, %rd43708, %rd43710;
	add.s64 	%rd43712, %rd43711, %rd43709;
	shr.u64 	%rd43713, %rd43712, 32;
	mul.wide.u32 	%rd43714, %r6101, %r6902;
	and.b64  	%rd43715, %rd43684, 4294967295;
	add.s64 	%rd43716, %rd43713, %rd43715;
	add.s64 	%rd43717, %rd43716, %rd43714;
	shr.u64 	%rd43718, %rd43717, 32;
	mul.wide.u32 	%rd43719, %r6102, %r6902;
	and.b64  	%rd43720, %rd43689, 4294967295;
	add.s64 	%rd43721, %rd43718, %rd43720;
	add.s64 	%rd43722, %rd43721, %rd43719;
	shr.u64 	%rd43723, %rd43722, 32;
	mul.wide.u32 	%rd43724, %r6103, %r6902;
	and.b64  	%rd43725, %rd43693, 4294967295;
	add.s64 	%rd43726, %rd43723, %rd43725;
	add.s64 	%rd43727, %rd43726, %rd43724;
	shr.u64 	%rd43728, %rd43727, 32;
	mul.wide.u32 	%rd43729, %r6104, %r6902;
	add.s64 	%rd43730, %rd43728, %rd43694;
	add.s64 	%rd43731, %rd43730, %rd43729;
	shr.u64 	%rd43732, %rd43731, 32;
	mul.wide.u32 	%rd43733, %r6096, %r6901;
	and.b64  	%rd43734, %rd43702, 4294967295;
	add.s64 	%rd43735, %rd43733, %rd43734;
	shr.u64 	%rd43736, %rd43735, 32;
	mul.wide.u32 	%rd43737, %r6098, %r6901;
	and.b64  	%rd43738, %rd43707, 4294967295;
	add.s64 	%rd43739, %rd43736, %rd43738;
	add.s64 	%rd43740, %rd43739, %rd43737;
	shr.u64 	%rd43741, %rd43740, 32;
	mul.wide.u32 	%rd43742, %r6099, %r6901;
	and.b64  	%rd43743, %rd43712, 4294967295;
	add.s64 	%rd43744, %rd43741, %rd43743;
	add.s64 	%rd43745, %rd43744, %rd43742;
	shr.u64 	%rd43746, %rd43745, 32;
	mul.wide.u32 	%rd43747, %r6100, %r6901;
	and.b64  	%rd43748, %rd43717, 4294967295;
	add.s64 	%rd43749, %rd43746, %rd43748;
	add.s64 	%rd43750, %rd43749, %rd43747;
	shr.u64 	%rd43751, %rd43750, 32;
	mul.wide.u32 	%rd43752, %r6101, %r6901;
	and.b64  	%rd43753, %rd43722, 4294967295;
	add.s64 	%rd43754, %rd43751, %rd43753;
	add.s64 	%rd43755, %rd43754, %rd43752;
	shr.u64 	%rd43756, %rd43755, 32;
	mul.wide.u32 	%rd43757, %r6102, %r6901;
	and.b64  	%rd43758, %rd43727, 4294967295;
	add.s64 	%rd43759, %rd43756, %rd43758;
	add.s64 	%rd43760, %rd43759, %rd43757;
	shr.u64 	%rd43761, %rd43760, 32;
	mul.wide.u32 	%rd43762, %r6103, %r6901;
	and.b64  	%rd43763, %rd43731, 4294967295;
	add.s64 	%rd43764, %rd43761, %rd43763;
	add.s64 	%rd43765, %rd43764, %rd43762;
	shr.u64 	%rd43766, %rd43765, 32;
	mul.wide.u32 	%rd43767, %r6104, %r6901;
	add.s64 	%rd43768, %rd43766, %rd43732;
	add.s64 	%rd43769, %rd43768, %rd43767;
	shr.u64 	%rd43770, %rd43769, 32;
	mul.wide.u32 	%rd43771, %r6096, %r6900;
	and.b64  	%rd43772, %rd43740, 4294967295;
	add.s64 	%rd43773, %rd43771, %rd43772;
	shr.u64 	%rd43774, %rd43773, 32;
	mul.wide.u32 	%rd43775, %r6098, %r6900;
	and.b64  	%rd43776, %rd43745, 4294967295;
	add.s64 	%rd43777, %rd43774, %rd43776;
	add.s64 	%rd43778, %rd43777, %rd43775;
	shr.u64 	%rd43779, %rd43778, 32;
	mul.wide.u32 	%rd43780, %r6099, %r6900;
	and.b64  	%rd43781, %rd43750, 4294967295;
	add.s64 	%rd43782, %rd43779, %rd43781;
	add.s64 	%rd43783, %rd43782, %rd43780;
	shr.u64 	%rd43784, %rd43783, 32;
	mul.wide.u32 	%rd43785, %r6100, %r6900;
	and.b64  	%rd43786, %rd43755, 4294967295;
	add.s64 	%rd43787, %rd43784, %rd43786;
	add.s64 	%rd43788, %rd43787, %rd43785;
	shr.u64 	%rd43789, %rd43788, 32;
	mul.wide.u32 	%rd43790, %r6101, %r6900;
	and.b64  	%rd43791, %rd43760, 4294967295;
	add.s64 	%rd43792, %rd43789, %rd43791;
	add.s64 	%rd43793, %rd43792, %rd43790;
	shr.u64 	%rd43794, %rd43793, 32;
	mul.wide.u32 	%rd43795, %r6102, %r6900;
	and.b64  	%rd43796, %rd43765, 4294967295;
	add.s64 	%rd43797, %rd43794, %rd43796;
	add.s64 	%rd43798, %rd43797, %rd43795;
	shr.u64 	%rd43799, %rd43798, 32;
	mul.wide.u32 	%rd43800, %r6103, %r6900;
	and.b64  	%rd43801, %rd43769, 4294967295;
	add.s64 	%rd43802, %rd43799, %rd43801;
	add.s64 	%rd43803, %rd43802, %rd43800;
	shr.u64 	%rd43804, %rd43803, 32;
	mul.wide.u32 	%rd43805, %r6104, %r6900;
	add.s64 	%rd43806, %rd43804, %rd43770;
	add.s64 	%rd43807, %rd43806, %rd43805;
	shr.u64 	%rd43808, %rd43807, 32;
	mul.wide.u32 	%rd43809, %r6096, %r6899;
	and.b64  	%rd43810, %rd43778, 4294967295;
	add.s64 	%rd43811, %rd43809, %rd43810;
	shr.u64 	%rd43812, %rd43811, 32;
	mul.wide.u32 	%rd43813, %r6098, %r6899;
	and.b64  	%rd43814, %rd43783, 4294967295;
	add.s64 	%rd43815, %rd43812, %rd43814;
	add.s64 	%rd43816, %rd43815, %rd43813;
	shr.u64 	%rd43817, %rd43816, 32;
	mul.wide.u32 	%rd43818, %r6099, %r6899;
	and.b64  	%rd43819, %rd43788, 4294967295;
	add.s64 	%rd43820, %rd43817, %rd43819;
	add.s64 	%rd43821, %rd43820, %rd43818;
	shr.u64 	%rd43822, %rd43821, 32;
	mul.wide.u32 	%rd43823, %r6100, %r6899;
	and.b64  	%rd43824, %rd43793, 4294967295;
	add.s64 	%rd43825, %rd43822, %rd43824;
	add.s64 	%rd43826, %rd43825, %rd43823;
	shr.u64 	%rd43827, %rd43826, 32;
	mul.wide.u32 	%rd43828, %r6101, %r6899;
	and.b64  	%rd43829, %rd43798, 4294967295;
	add.s64 	%rd43830, %rd43827, %rd43829;
	add.s64 	%rd43831, %rd43830, %rd43828;
	shr.u64 	%rd43832, %rd43831, 32;
	mul.wide.u32 	%rd43833, %r6102, %r6899;
	and.b64  	%rd43834, %rd43803, 4294967295;
	add.s64 	%rd43835, %rd43832, %rd43834;
	add.s64 	%rd43836, %rd43835, %rd43833;
	shr.u64 	%rd43837, %rd43836, 32;
	mul.wide.u32 	%rd43838, %r6103, %r6899;
	and.b64  	%rd43839, %rd43807, 4294967295;
	add.s64 	%rd43840, %rd43837, %rd43839;
	add.s64 	%rd43841, %rd43840, %rd43838;
	shr.u64 	%rd43842, %rd43841, 32;
	mul.wide.u32 	%rd43843, %r6104, %r6899;
	add.s64 	%rd43844, %rd43842, %rd43808;
	add.s64 	%rd43845, %rd43844, %rd43843;
	shr.u64 	%rd43846, %rd43845, 32;
	mul.wide.u32 	%rd43847, %r6096, %r6898;
	and.b64  	%rd43848, %rd43816, 4294967295;
	add.s64 	%rd43849, %rd43847, %rd43848;
	shr.u64 	%rd43850, %rd43849, 32;
	mul.wide.u32 	%rd43851, %r6098, %r6898;
	and.b64  	%rd43852, %rd43821, 4294967295;
	add.s64 	%rd43853, %rd43850, %rd43852;
	add.s64 	%rd43854, %rd43853, %rd43851;
	shr.u64 	%rd43855, %rd43854, 32;
	mul.wide.u32 	%rd43856, %r6099, %r6898;
	and.b64  	%rd43857, %rd43826, 4294967295;
	add.s64 	%rd43858, %rd43855, %rd43857;
	add.s64 	%rd43859, %rd43858, %rd43856;
	shr.u64 	%rd43860, %rd43859, 32;
	mul.wide.u32 	%rd43861, %r6100, %r6898;
	and.b64  	%rd43862, %rd43831, 4294967295;
	add.s64 	%rd43863, %rd43860, %rd43862;
	add.s64 	%rd43864, %rd43863, %rd43861;
	shr.u64 	%rd43865, %rd43864, 32;
	mul.wide.u32 	%rd43866, %r6101, %r6898;
	and.b64  	%rd43867, %rd43836, 4294967295;
	add.s64 	%rd43868, %rd43865, %rd43867;
	add.s64 	%rd43869, %rd43868, %rd43866;
	shr.u64 	%rd43870, %rd43869, 32;
	mul.wide.u32 	%rd43871, %r6102, %r6898;
	and.b64  	%rd43872, %rd43841, 4294967295;
	add.s64 	%rd43873, %rd43870, %rd43872;
	add.s64 	%rd43874, %rd43873, %rd43871;
	shr.u64 	%rd43875, %rd43874, 32;
	mul.wide.u32 	%rd43876, %r6103, %r6898;
	and.b64  	%rd43877, %rd43845, 4294967295;
	add.s64 	%rd43878, %rd43875, %rd43877;
	add.s64 	%rd43879, %rd43878, %rd43876;
	shr.u64 	%rd43880, %rd43879, 32;
	mul.wide.u32 	%rd43881, %r6104, %r6898;
	add.s64 	%rd43882, %rd43880, %rd43846;
	add.s64 	%rd43883, %rd43882, %rd43881;
	{ .reg .b32 tmp; mov.b64 {tmp, %r6105}, %rd43883; }
	mul.lo.s32 	%r6106, %r1584, %r6097;
	cvt.u64.u32 	%rd43884, %r6106;
	and.b64  	%rd43885, %rd43596, 4294967295;
	mad.lo.s64 	%rd43886, %rd2974, %rd43884, %rd43885;
	shr.u64 	%rd43887, %rd43886, 32;
	and.b64  	%rd43888, %rd43621, 4294967295;
	add.s64 	%rd43889, %rd43887, %rd43888;
	mad.lo.s64 	%rd43890, %rd2975, %rd43884, %rd43889;
	cvt.u32.u64 	%r6107, %rd43890;
	shr.u64 	%rd43891, %rd43890, 32;
	and.b64  	%rd43892, %rd43659, 4294967295;
	add.s64 	%rd43893, %rd43891, %rd43892;
	mad.lo.s64 	%rd43894, %rd2976, %rd43884, %rd43893;
	shr.u64 	%rd43895, %rd43894, 32;
	and.b64  	%rd43896, %rd43697, 4294967295;
	add.s64 	%rd43897, %rd43895, %rd43896;
	mad.lo.s64 	%rd43898, %rd2977, %rd43884, %rd43897;
	shr.u64 	%rd43899, %rd43898, 32;
	and.b64  	%rd43900, %rd43735, 4294967295;
	add.s64 	%rd43901, %rd43899, %rd43900;
	mad.lo.s64 	%rd43902, %rd2978, %rd43884, %rd43901;
	shr.u64 	%rd43903, %rd43902, 32;
	and.b64  	%rd43904, %rd43773, 4294967295;
	add.s64 	%rd43905, %rd43903, %rd43904;
	mad.lo.s64 	%rd43906, %rd2979, %rd43884, %rd43905;
	shr.u64 	%rd43907, %rd43906, 32;
	and.b64  	%rd43908, %rd43811, 4294967295;
	add.s64 	%rd43909, %rd43907, %rd43908;
	mad.lo.s64 	%rd43910, %rd2980, %rd43884, %rd43909;
	shr.u64 	%rd43911, %rd43910, 32;
	mul.wide.u32 	%rd43912, %r1585, %r6106;
	and.b64  	%rd43913, %rd43849, 4294967295;
	add.s64 	%rd43914, %rd43911, %rd43913;
	add.s64 	%rd43915, %rd43914, %rd43912;
	shr.u64 	%rd43916, %rd43915, 32;
	and.b64  	%rd43917, %rd43854, 4294967295;
	add.s64 	%rd43918, %rd43916, %rd43917;
	shr.u64 	%rd43919, %rd43918, 32;
	and.b64  	%rd43920, %rd43859, 4294967295;
	add.s64 	%rd43921, %rd43919, %rd43920;
	shr.u64 	%rd43922, %rd43921, 32;
	and.b64  	%rd43923, %rd43864, 4294967295;
	add.s64 	%rd43924, %rd43922, %rd43923;
	shr.u64 	%rd43925, %rd43924, 32;
	and.b64  	%rd43926, %rd43869, 4294967295;
	add.s64 	%rd43927, %rd43925, %rd43926;
	shr.u64 	%rd43928, %rd43927, 32;
	and.b64  	%rd43929, %rd43874, 4294967295;
	add.s64 	%rd43930, %rd43928, %rd43929;
	shr.u64 	%rd43931, %rd43930, 32;
	and.b64  	%rd43932, %rd43879, 4294967295;
	add.s64 	%rd43933, %rd43931, %rd43932;
	shr.u64 	%rd43934, %rd43933, 32;
	and.b64  	%rd43935, %rd43883, 4294967295;
	add.s64 	%rd43936, %rd43934, %rd43935;
	{ .reg .b32 tmp; mov.b64 {tmp, %r6108}, %rd43936; }
	add.s32 	%r6109, %r6105, %r6108;
	mul.lo.s32 	%r6110, %r1584, %r6107;
	cvt.u64.u32 	%rd43937, %r6110;
	and.b64  	%rd43938, %rd43890, 4294967295;
	mad.lo.s64 	%rd43939, %rd2974, %rd43937, %rd43938;
	shr.u64 	%rd43940, %rd43939, 32;
	and.b64  	%rd43941, %rd43894, 4294967295;
	add.s64 	%rd43942, %rd43940, %rd43941;
	mad.lo.s64 	%rd43943, %rd2975, %rd43937, %rd43942;
	cvt.u32.u64 	%r6111, %rd43943;
	shr.u64 	%rd43944, %rd43943, 32;
	and.b64  	%rd43945, %rd43898, 4294967295;
	add.s64 	%rd43946, %rd43944, %rd43945;
	mad.lo.s64 	%rd43947, %rd2976, %rd43937, %rd43946;
	shr.u64 	%rd43948, %rd43947, 32;
	and.b64  	%rd43949, %rd43902, 4294967295;
	add.s64 	%rd43950, %rd43948, %rd43949;
	mad.lo.s64 	%rd43951, %rd2977, %rd43937, %rd43950;
	shr.u64 	%rd43952, %rd43951, 32;
	and.b64  	%rd43953, %rd43906, 4294967295;
	add.s64 	%rd43954, %rd43952, %rd43953;
	mad.lo.s64 	%rd43955, %rd2978, %rd43937, %rd43954;
	shr.u64 	%rd43956, %rd43955, 32;
	and.b64  	%rd43957, %rd43910, 4294967295;
	add.s64 	%rd43958, %rd43956, %rd43957;
	mad.lo.s64 	%rd43959, %rd2979, %rd43937, %rd43958;
	shr.u64 	%rd43960, %rd43959, 32;
	and.b64  	%rd43961, %rd43915, 4294967295;
	add.s64 	%rd43962, %rd43960, %rd43961;
	mad.lo.s64 	%rd43963, %rd2980, %rd43937, %rd43962;
	shr.u64 	%rd43964, %rd43963, 32;
	mul.wide.u32 	%rd43965, %r1585, %r6110;
	and.b64  	%rd43966, %rd43918, 4294967295;
	add.s64 	%rd43967, %rd43964, %rd43966;
	add.s64 	%rd43968, %rd43967, %rd43965;
	shr.u64 	%rd43969, %rd43968, 32;
	and.b64  	%rd43970, %rd43921, 4294967295;
	add.s64 	%rd43971, %rd43969, %rd43970;
	shr.u64 	%rd43972, %rd43971, 32;
	and.b64  	%rd43973, %rd43924, 4294967295;
	add.s64 	%rd43974, %rd43972, %rd43973;
	shr.u64 	%rd43975, %rd43974, 32;
	and.b64  	%rd43976, %rd43927, 4294967295;
	add.s64 	%rd43977, %rd43975, %rd43976;
	shr.u64 	%rd43978, %rd43977, 32;
	and.b64  	%rd43979, %rd43930, 4294967295;
	add.s64 	%rd43980, %rd43978, %rd43979;
	shr.u64 	%rd43981, %rd43980, 32;
	and.b64  	%rd43982, %rd43933, 4294967295;
	add.s64 	%rd43983, %rd43981, %rd43982;
	shr.u64 	%rd43984, %rd43983, 32;
	and.b64  	%rd43985, %rd43936, 4294967295;
	add.s64 	%rd43986, %rd43984, %rd43985;
	{ .reg .b32 tmp; mov.b64 {tmp, %r6112}, %rd43986; }
	add.s32 	%r6113, %r6109, %r6112;
	mul.lo.s32 	%r6114, %r1584, %r6111;
	cvt.u64.u32 	%rd43987, %r6114;
	and.b64  	%rd43988, %rd43943, 4294967295;
	mad.lo.s64 	%rd43989, %rd2974, %rd43987, %rd43988;
	shr.u64 	%rd43990, %rd43989, 32;
	and.b64  	%rd43991, %rd43947, 4294967295;
	add.s64 	%rd43992, %rd43990, %rd43991;
	mad.lo.s64 	%rd43993, %rd2975, %rd43987, %rd43992;
	cvt.u32.u64 	%r6115, %rd43993;
	shr.u64 	%rd43994, %rd43993, 32;
	and.b64  	%rd43995, %rd43951, 4294967295;
	add.s64 	%rd43996, %rd43994, %rd43995;
	mad.lo.s64 	%rd43997, %rd2976, %rd43987, %rd43996;
	shr.u64 	%rd43998, %rd43997, 32;
	and.b64  	%rd43999, %rd43955, 4294967295;
	add.s64 	%rd44000, %rd43998, %rd43999;
	mad.lo.s64 	%rd44001, %rd2977, %rd43987, %rd44000;
	shr.u64 	%rd44002, %rd44001, 32;
	and.b64  	%rd44003, %rd43959, 4294967295;
	add.s64 	%rd44004, %rd44002, %rd44003;
	mad.lo.s64 	%rd44005, %rd2978, %rd43987, %rd44004;
	shr.u64 	%rd44006, %rd44005, 32;
	and.b64  	%rd44007, %rd43963, 4294967295;
	add.s64 	%rd44008, %rd44006, %rd44007;
	mad.lo.s64 	%rd44009, %rd2979, %rd43987, %rd44008;
	shr.u64 	%rd44010, %rd44009, 32;
	and.b64  	%rd44011, %rd43968, 4294967295;
	add.s64 	%rd44012, %rd44010, %rd44011;
	mad.lo.s64 	%rd44013, %rd2980, %rd43987, %rd44012;
	shr.u64 	%rd44014, %rd44013, 32;
	mul.wide.u32 	%rd44015, %r1585, %r6114;
	and.b64  	%rd44016, %rd43971, 4294967295;
	add.s64 	%rd44017, %rd44014, %rd44016;
	add.s64 	%rd44018, %rd44017, %rd44015;
	shr.u64 	%rd44019, %rd44018, 32;
	and.b64  	%rd44020, %rd43974, 4294967295;
	add.s64 	%rd44021, %rd44019, %rd44020;
	shr.u64 	%rd44022, %rd44021, 32;
	and.b64  	%rd44023, %rd43977, 4294967295;
	add.s64 	%rd44024, %rd44022, %rd44023;
	shr.u64 	%rd44025, %rd44024, 32;
	and.b64  	%rd44026, %rd43980, 4294967295;
	add.s64 	%rd44027, %rd44025, %rd44026;
	shr.u64 	%rd44028, %rd44027, 32;
	and.b64  	%rd44029, %rd43983, 4294967295;
	add.s64 	%rd44030, %rd44028, %rd44029;
	shr.u64 	%rd44031, %rd44030, 32;
	and.b64  	%rd44032, %rd43986, 4294967295;
	add.s64 	%rd44033, %rd44031, %rd44032;
	{ .reg .b32 tmp; mov.b64 {tmp, %r6116}, %rd44033; }
	add.s32 	%r6117, %r6113, %r6116;
	mul.lo.s32 	%r6118, %r1584, %r6115;
	cvt.u64.u32 	%rd44034, %r6118;
	and.b64  	%rd44035, %rd43993, 4294967295;
	mad.lo.s64 	%rd44036, %rd2974, %rd44034, %rd44035;
	shr.u64 	%rd44037, %rd44036, 32;
	and.b64  	%rd44038, %rd43997, 4294967295;
	add.s64 	%rd44039, %rd44037, %rd44038;
	mad.lo.s64 	%rd44040, %rd2975, %rd44034, %rd44039;
	cvt.u32.u64 	%r6119, %rd44040;
	shr.u64 	%rd44041, %rd44040, 32;
	and.b64  	%rd44042, %rd44001, 4294967295;
	add.s64 	%rd44043, %rd44041, %rd44042;
	mad.lo.s64 	%rd44044, %rd2976, %rd44034, %rd44043;
	shr.u64 	%rd44045, %rd44044, 32;
	and.b64  	%rd44046, %rd44005, 4294967295;
	add.s64 	%rd44047, %rd44045, %rd44046;
	mad.lo.s64 	%rd44048, %rd2977, %rd44034, %rd44047;
	shr.u64 	%rd44049, %rd44048, 32;
	and.b64  	%rd44050, %rd44009, 4294967295;
	add.s64 	%rd44051, %rd44049, %rd44050;
	mad.lo.s64 	%rd44052, %rd2978, %rd44034, %rd44051;
	shr.u64 	%rd44053, %rd44052, 32;
	and.b64  	%rd44054, %rd44013, 4294967295;
	add.s64 	%rd44055, %rd44053, %rd44054;
	mad.lo.s64 	%rd44056, %rd2979, %rd44034, %rd44055;
	shr.u64 	%rd44057, %rd44056, 32;
	and.b64  	%rd44058, %rd44018, 4294967295;
	add.s64 	%rd44059, %rd44057, %rd44058;
	mad.lo.s64 	%rd44060, %rd2980, %rd44034, %rd44059;
	shr.u64 	%rd44061, %rd44060, 32;
	mul.wide.u32 	%rd44062, %r1585, %r6118;
	and.b64  	%rd44063, %rd44021, 4294967295;
	add.s64 	%rd44064, %rd44061, %rd44063;
	add.s64 	%rd44065, %rd44064, %rd44062;
	shr.u64 	%rd44066, %rd44065, 32;
	and.b64  	%rd44067, %rd44024, 4294967295;
	add.s64 	%rd44068, %rd44066, %rd44067;
	shr.u64 	%rd44069, %rd44068, 32;
	and.b64  	%rd44070, %rd44027, 4294967295;
	add.s64 	%rd44071, %rd44069, %rd44070;
	shr.u64 	%rd44072, %rd44071, 32;
	and.b64  	%rd44073, %rd44030, 4294967295;
	add.s64 	%rd44074, %rd44072, %rd44073;
	shr.u64 	%rd44075, %rd44074, 32;
	and.b64  	%rd44076, %rd44033, 4294967295;
	add.s64 	%rd44077, %rd44075, %rd44076;
	{ .reg .b32 tmp; mov.b64 {tmp, %r6120}, %rd44077; }
	add.s32 	%r6121, %r6117, %r6120;
	mul.lo.s32 	%r6122, %r1584, %r6119;
	cvt.u64.u32 	%rd44078, %r6122;
	and.b64  	%rd44079, %rd44040, 4294967295;
	mad.lo.s64 	%rd44080, %rd2974, %rd44078, %rd44079;
	shr.u64 	%rd44081, %rd44080, 32;
	and.b64  	%rd44082, %rd44044, 4294967295;
	add.s64 	%rd44083, %rd44081, %rd44082;
	mad.lo.s64 	%rd44084, %rd2975, %rd44078, %rd44083;
	cvt.u32.u64 	%r6123, %rd44084;
	shr.u64 	%rd44085, %rd44084, 32;
	and.b64  	%rd44086, %rd44048, 4294967295;
	add.s64 	%rd44087, %rd44085, %rd44086;
	mad.lo.s64 	%rd44088, %rd2976, %rd44078, %rd44087;
	shr.u64 	%rd44089, %rd44088, 32;
	and.b64  	%rd44090, %rd44052, 4294967295;
	add.s64 	%rd44091, %rd44089, %rd44090;
	mad.lo.s64 	%rd44092, %rd2977, %rd44078, %rd44091;
	shr.u64 	%rd44093, %rd44092, 32;
	and.b64  	%rd44094, %rd44056, 4294967295;
	add.s64 	%rd44095, %rd44093, %rd44094;
	mad.lo.s64 	%rd44096, %rd2978, %rd44078, %rd44095;
	shr.u64 	%rd44097, %rd44096, 32;
	and.b64  	%rd44098, %rd44060, 4294967295;
	add.s64 	%rd44099, %rd44097, %rd44098;
	mad.lo.s64 	%rd44100, %rd2979, %rd44078, %rd44099;
	shr.u64 	%rd44101, %rd44100, 32;
	and.b64  	%rd44102, %rd44065, 4294967295;
	add.s64 	%rd44103, %rd44101, %rd44102;
	mad.lo.s64 	%rd44104, %rd2980, %rd44078, %rd44103;
	shr.u64 	%rd44105, %rd44104, 32;
	mul.wide.u32 	%rd44106, %r1585, %r6122;
	and.b64  	%rd44107, %rd44068, 4294967295;
	add.s64 	%rd44108, %rd44105, %rd44107;
	add.s64 	%rd44109, %rd44108, %rd44106;
	shr.u64 	%rd44110, %rd44109, 32;
	and.b64  	%rd44111, %rd44071, 4294967295;
	add.s64 	%rd44112, %rd44110, %rd44111;
	shr.u64 	%rd44113, %rd44112, 32;
	and.b64  	%rd44114, %rd44074, 4294967295;
	add.s64 	%rd44115, %rd44113, %rd44114;
	shr.u64 	%rd44116, %rd44115, 32;
	and.b64  	%rd44117, %rd44077, 4294967295;
	add.s64 	%rd44118, %rd44116, %rd44117;
	{ .reg .b32 tmp; mov.b64 {tmp, %r6124}, %rd44118; }
	add.s32 	%r6125, %r6121, %r6124;
	mul.lo.s32 	%r6126, %r1584, %r6123;
	cvt.u64.u32 	%rd44119, %r6126;
	and.b64  	%rd44120, %rd44084, 4294967295;
	mad.lo.s64 	%rd44121, %rd2974, %rd44119, %rd44120;
	shr.u64 	%rd44122, %rd44121, 32;
	and.b64  	%rd44123, %rd44088, 4294967295;
	add.s64 	%rd44124, %rd44122, %rd44123;
	mad.lo.s64 	%rd44125, %rd2975, %rd44119, %rd44124;
	cvt.u32.u64 	%r6127, %rd44125;
	shr.u64 	%rd44126, %rd44125, 32;
	and.b64  	%rd44127, %rd44092, 4294967295;
	add.s64 	%rd44128, %rd44126, %rd44127;
	mad.lo.s64 	%rd44129, %rd2976, %rd44119, %rd44128;
	shr.u64 	%rd44130, %rd44129, 32;
	and.b64  	%rd44131, %rd44096, 4294967295;
	add.s64 	%rd44132, %rd44130, %rd44131;
	mad.lo.s64 	%rd44133, %rd2977, %rd44119, %rd44132;
	shr.u64 	%rd44134, %rd44133, 32;
	and.b64  	%rd44135, %rd44100, 4294967295;
	add.s64 	%rd44136, %rd44134, %rd44135;
	mad.lo.s64 	%rd44137, %rd2978, %rd44119, %rd44136;
	shr.u64 	%rd44138, %rd44137, 32;
	and.b64  	%rd44139, %rd44104, 4294967295;
	add.s64 	%rd44140, %rd44138, %rd44139;
	mad.lo.s64 	%rd44141, %rd2979, %rd44119, %rd44140;
	shr.u64 	%rd44142, %rd44141, 32;
	and.b64  	%rd44143, %rd44109, 4294967295;
	add.s64 	%rd44144, %rd44142, %rd44143;
	mad.lo.s64 	%rd44145, %rd2980, %rd44119, %rd44144;
	shr.u64 	%rd44146, %rd44145, 32;
	mul.wide.u32 	%rd44147, %r1585, %r6126;
	and.b64  	%rd44148, %rd44112, 4294967295;
	add.s64 	%rd44149, %rd44146, %rd44148;
	add.s64 	%rd44150, %rd44149, %rd44147;
	shr.u64 	%rd44151, %rd44150, 32;
	and.b64  	%rd44152, %rd44115, 4294967295;
	add.s64 	%rd44153, %rd44151, %rd44152;
	shr.u64 	%rd44154, %rd44153, 32;
	and.b64  	%rd44155, %rd44118, 4294967295;
	add.s64 	%rd44156, %rd44154, %rd44155;
	{ .reg .b32 tmp; mov.b64 {tmp, %r6128}, %rd44156; }
	add.s32 	%r6129, %r6125, %r6128;
	mul.lo.s32 	%r6130, %r1584, %r6127;
	cvt.u64.u32 	%rd44157, %r6130;
	and.b64  	%rd44158, %rd44125, 4294967295;
	mad.lo.s64 	%rd44159, %rd2974, %rd44157, %rd44158;
	shr.u64 	%rd44160, %rd44159, 32;
	and.b64  	%rd44161, %rd44129, 4294967295;
	add.s64 	%rd44162, %rd44160, %rd44161;
	mad.lo.s64 	%rd44163, %rd2975, %rd44157, %rd44162;
	cvt.u32.u64 	%r6131, %rd44163;
	shr.u64 	%rd44164, %rd44163, 32;
	and.b64  	%rd44165, %rd44133, 4294967295;
	add.s64 	%rd44166, %rd44164, %rd44165;
	mad.lo.s64 	%rd44167, %rd2976, %rd44157, %rd44166;
	shr.u64 	%rd44168, %rd44167, 32;
	and.b64  	%rd44169, %rd44137, 4294967295;
	add.s64 	%rd44170, %rd44168, %rd44169;
	mad.lo.s64 	%rd44171, %rd2977, %rd44157, %rd44170;
	shr.u64 	%rd44172, %rd44171, 32;
	and.b64  	%rd44173, %rd44141, 4294967295;
	add.s64 	%rd44174, %rd44172, %rd44173;
	mad.lo.s64 	%rd44175, %rd2978, %rd44157, %rd44174;
	shr.u64 	%rd44176, %rd44175, 32;
	and.b64  	%rd44177, %rd44145, 4294967295;
	add.s64 	%rd44178, %rd44176, %rd44177;
	mad.lo.s64 	%rd44179, %rd2979, %rd44157, %rd44178;
	shr.u64 	%rd44180, %rd44179, 32;
	and.b64  	%rd44181, %rd44150, 4294967295;
	add.s64 	%rd44182, %rd44180, %rd44181;
	mad.lo.s64 	%rd44183, %rd2980, %rd44157, %rd44182;
	shr.u64 	%rd44184, %rd44183, 32;
	mul.wide.u32 	%rd44185, %r1585, %r6130;
	and.b64  	%rd44186, %rd44153, 4294967295;
	add.s64 	%rd44187, %rd44184, %rd44186;
	add.s64 	%rd44188, %rd44187, %rd44185;
	shr.u64 	%rd44189, %rd44188, 32;
	and.b64  	%rd44190, %rd44156, 4294967295;
	add.s64 	%rd44191, %rd44189, %rd44190;
	{ .reg .b32 tmp; mov.b64 {tmp, %r6132}, %rd44191; }
	add.s32 	%r6133, %r6129, %r6132;
	mul.lo.s32 	%r6134, %r1584, %r6131;
	cvt.u64.u32 	%rd44192, %r6134;
	and.b64  	%rd44193, %rd44163, 4294967295;
	mad.lo.s64 	%rd44194, %rd2974, %rd44192, %rd44193;
	shr.u64 	%rd44195, %rd44194, 32;
	and.b64  	%rd44196, %rd44167, 4294967295;
	add.s64 	%rd44197, %rd44195, %rd44196;
	mad.lo.s64 	%rd49226, %rd2975, %rd44192, %rd44197;
	shr.u64 	%rd44198, %rd49226, 32;
	and.b64  	%rd44199, %rd44171, 4294967295;
	add.s64 	%rd44200, %rd44198, %rd44199;
	mad.lo.s64 	%rd49225, %rd2976, %rd44192, %rd44200;
	cvt.u32.u64 	%r1610, %rd49225;
	shr.u64 	%rd44201, %rd49225, 32;
	and.b64  	%rd44202, %rd44175, 4294967295;
	add.s64 	%rd44203, %rd44201, %rd44202;
	mad.lo.s64 	%rd49224, %rd2977, %rd44192, %rd44203;
	cvt.u32.u64 	%r1611, %rd49224;
	shr.u64 	%rd44204, %rd49224, 32;
	and.b64  	%rd44205, %rd44179, 4294967295;
	add.s64 	%rd44206, %rd44204, %rd44205;
	mad.lo.s64 	%rd49223, %rd2978, %rd44192, %rd44206;
	cvt.u32.u64 	%r1612, %rd49223;
	shr.u64 	%rd44207, %rd49223, 32;
	and.b64  	%rd44208, %rd44183, 4294967295;
	add.s64 	%rd44209, %rd44207, %rd44208;
	mad.lo.s64 	%rd49222, %rd2979, %rd44192, %rd44209;
	cvt.u32.u64 	%r1613, %rd49222;
	shr.u64 	%rd44210, %rd49222, 32;
	and.b64  	%rd44211, %rd44188, 4294967295;
	add.s64 	%rd44212, %rd44210, %rd44211;
	mad.lo.s64 	%rd49221, %rd2980, %rd44192, %rd44212;
	cvt.u32.u64 	%r1614, %rd49221;
	shr.u64 	%rd44213, %rd49221, 32;
	mul.wide.u32 	%rd44214, %r1585, %r6134;
	and.b64  	%rd44215, %rd44191, 4294967295;
	add.s64 	%rd44216, %rd44213, %rd44215;
	add.s64 	%rd49220, %rd44216, %rd44214;
	cvt.u32.u64 	%r1615, %rd49220;
	{ .reg .b32 tmp; mov.b64 {tmp, %r6135}, %rd49220; }
	add.s32 	%r6906, %r6133, %r6135;
	setp.gt.u32 	%p1921, %r6906, %r1585;
	@%p1921 bra 	$L__BB0_1688;
	setp.lt.u32 	%p1922, %r6906, %r1585;
	@%p1922 bra 	$L__BB0_1689;
	cvt.u32.u64 	%r6136, %rd2980;
	setp.lt.u32 	%p1923, %r6136, %r1615;
	@%p1923 bra 	$L__BB0_1688;
	setp.gt.u32 	%p1924, %r6136, %r1615;
	@%p1924 bra 	$L__BB0_1689;
	cvt.u32.u64 	%r6138, %rd2979;
	setp.lt.u32 	%p1925, %r6138, %r1614;
	@%p1925 bra 	$L__BB0_1688;
	setp.gt.u32 	%p1926, %r6138, %r1614;
	@%p1926 bra 	$L__BB0_1689;
	cvt.u32.u64 	%r6140, %rd2978;
	setp.lt.u32 	%p1927, %r6140, %r1613;
	@%p1927 bra 	$L__BB0_1688;
	setp.gt.u32 	%p1928, %r6140, %r1613;
	@%p1928 bra 	$L__BB0_1689;
	cvt.u32.u64 	%r6142, %rd2977;
	setp.lt.u32 	%p1929, %r6142, %r1612;
	@%p1929 bra 	$L__BB0_1688;
	setp.gt.u32 	%p1930, %r6142, %r1612;
	@%p1930 bra 	$L__BB0_1689;
	cvt.u32.u64 	%r6144, %rd2976;
	setp.lt.u32 	%p1931, %r6144, %r1611;
	@%p1931 bra 	$L__BB0_1688;
	setp.gt.u32 	%p1932, %r6144, %r1611;
	@%p1932 bra 	$L__BB0_1689;
	cvt.u32.u64 	%r6146, %rd2975;
	setp.lt.u32 	%p1933, %r6146, %r1610;
	@%p1933 bra 	$L__BB0_1688;
	cvt.u32.u64 	%r6148, %rd2974;
	setp.gt.u32 	%p1934, %r6146, %r1610;
	cvt.u32.u64 	%r6149, %rd49226;
	setp.gt.u32 	%p1935, %r6148, %r6149;
	or.pred  	%p1936, %p1934, %p1935;
	@%p1936 bra 	$L__BB0_1689;
$L__BB0_1688:
	and.b64  	%rd44218, %rd49226, 4294967295;
	sub.s64 	%rd49226, %rd44218, %rd2974;
	shr.u64 	%rd44219, %rd49226, 63;
	and.b64  	%rd44220, %rd49225, 4294967295;
	add.s64 	%rd44221, %rd44219, %rd2975;
	sub.s64 	%rd49225, %rd44220, %rd44221;
	shr.u64 	%rd44222, %rd49225, 63;
	and.b64  	%rd44223, %rd49224, 4294967295;
	add.s64 	%rd44224, %rd44222, %rd2976;
	sub.s64 	%rd49224, %rd44223, %rd44224;
	shr.u64 	%rd44225, %rd49224, 63;
	and.b64  	%rd44226, %rd49223, 4294967295;
	add.s64 	%rd44227, %rd44225, %rd2977;
	sub.s64 	%rd49223, %rd44226, %rd44227;
	shr.u64 	%rd44228, %rd49223, 63;
	and.b64  	%rd44229, %rd49222, 4294967295;
	add.s64 	%rd44230, %rd44228, %rd2978;
	sub.s64 	%rd49222, %rd44229, %rd44230;
	shr.u64 	%rd44231, %rd49222, 63;
	and.b64  	%rd44232, %rd49221, 4294967295;
	add.s64 	%rd44233, %rd44231, %rd2979;
	sub.s64 	%rd49221, %rd44232, %rd44233;
	shr.u64 	%rd44234, %rd49221, 63;
	and.b64  	%rd44235, %rd49220, 4294967295;
	add.s64 	%rd44236, %rd44234, %rd2980;
	sub.s64 	%rd49220, %rd44235, %rd44236;
	shr.u64 	%rd44237, %rd49220, 63;
	cvt.u32.u64 	%r6150, %rd44237;
	add.s32 	%r6151, %r1585, %r6150;
	sub.s32 	%r6906, %r6906, %r6151;
$L__BB0_1689:
	ld.const.u32 	%r6931, [ONE_MONT];
	ld.const.u32 	%r6930, [ONE_MONT+4];
	ld.const.u32 	%r6929, [ONE_MONT+8];
	ld.const.u32 	%r6928, [ONE_MONT+12];
	ld.const.u32 	%r6927, [ONE_MONT+16];
	ld.const.u32 	%r6926, [ONE_MONT+20];
	ld.const.u32 	%r6925, [ONE_MONT+24];
	ld.const.u32 	%r6924, [ONE_MONT+28];
	and.b64  	%rd3009, %rd49226, 4294967295;
	and.b64  	%rd3010, %rd49225, 4294967295;
	and.b64  	%rd3011, %rd49224, 4294967295;
	and.b64  	%rd3012, %rd49223, 4294967295;
	and.b64  	%rd3013, %rd49222, 4294967295;
	and.b64  	%rd3014, %rd49221, 4294967295;
	and.b64  	%rd3015, %rd49220, 4294967295;
	mov.b32 	%r6915, 255;
$L__BB0_1690:
	mul.wide.u32 	%rd44238, %r6931, %r6931;
	cvt.u32.u64 	%r6153, %rd44238;
	shr.u64 	%rd44239, %rd44238, 32;
	mul.wide.u32 	%rd44240, %r6930, %r6931;
	add.s64 	%rd44241, %rd44239, %rd44240;
	shr.u64 	%rd44242, %rd44241, 32;
	mul.wide.u32 	%rd44243, %r6929, %r6931;
	add.s64 	%rd44244, %rd44242, %rd44243;
	shr.u64 	%rd44245, %rd44244, 32;
	mul.wide.u32 	%rd44246, %r6928, %r6931;
	add.s64 	%rd44247, %rd44245, %rd44246;
	shr.u64 	%rd44248, %rd44247, 32;
	mul.wide.u32 	%rd44249, %r6927, %r6931;
	add.s64 	%rd44250, %rd44248, %rd44249;
	shr.u64 	%rd44251, %rd44250, 32;
	mul.wide.u32 	%rd44252, %r6926, %r6931;
	add.s64 	%rd44253, %rd44251, %rd44252;
	shr.u64 	%rd44254, %rd44253, 32;
	mul.wide.u32 	%rd44255, %r6925, %r6931;
	add.s64 	%rd44256, %rd44254, %rd44255;
	shr.u64 	%rd44257, %rd44256, 32;
	mul.wide.u32 	%rd44258, %r6924, %r6931;
	add.s64 	%rd44259, %rd44257, %rd44258;
	shr.u64 	%rd44260, %rd44259, 32;
	and.b64  	%rd44261, %rd44241, 4294967295;
	add.s64 	%rd44262, %rd44240, %rd44261;
	shr.u64 	%rd44263, %rd44262, 32;
	mul.wide.u32 	%rd44264, %r6930, %r6930;
	and.b64  	%rd44265, %rd44244, 4294967295;
	add.s64 	%rd44266, %rd44263, %rd44265;
	add.s64 	%rd44267, %rd44266, %rd44264;
	shr.u64 	%rd44268, %rd44267, 32;
	mul.wide.u32 	%rd44269, %r6929, %r6930;
	and.b64  	%rd44270, %rd44247, 4294967295;
	add.s64 	%rd44271, %rd44268, %rd44270;
	add.s64 	%rd44272, %rd44271, %rd44269;
	shr.u64 	%rd44273, %rd44272, 32;
	mul.wide.u32 	%rd44274, %r6928, %r6930;
	and.b64  	%rd44275, %rd44250, 4294967295;
	add.s64 	%rd44276, %rd44273, %rd44275;
	add.s64 	%rd44277, %rd44276, %rd44274;
	shr.u64 	%rd44278, %rd44277, 32;
	mul.wide.u32 	%rd44279, %r6927, %r6930;
	and.b64  	%rd44280, %rd44253, 4294967295;
	add.s64 	%rd44281, %rd44278, %rd44280;
	add.s64 	%rd44282, %rd44281, %rd44279;
	shr.u64 	%rd44283, %rd44282, 32;
	mul.wide.u32 	%rd44284, %r6926, %r6930;
	and.b64  	%rd44285, %rd44256, 4294967295;
	add.s64 	%rd44286, %rd44283, %rd44285;
	add.s64 	%rd44287, %rd44286, %rd44284;
	shr.u64 	%rd44288, %rd44287, 32;
	mul.wide.u32 	%rd44289, %r6925, %r6930;
	and.b64  	%rd44290, %rd44259, 4294967295;
	add.s64 	%rd44291, %rd44288, %rd44290;
	add.s64 	%rd44292, %rd44291, %rd44289;
	shr.u64 	%rd44293, %rd44292, 32;
	mul.wide.u32 	%rd44294, %r6924, %r6930;
	add.s64 	%rd44295, %rd44293, %rd44260;
	add.s64 	%rd44296, %rd44295, %rd44294;
	shr.u64 	%rd44297, %rd44296, 32;
	and.b64  	%rd44298, %rd44267, 4294967295;
	add.s64 	%rd44299, %rd44243, %rd44298;
	shr.u64 	%rd44300, %rd44299, 32;
	and.b64  	%rd44301, %rd44272, 4294967295;
	add.s64 	%rd44302, %rd44300, %rd44301;
	add.s64 	%rd44303, %rd44302, %rd44269;
	shr.u64 	%rd44304, %rd44303, 32;
	mul.wide.u32 	%rd44305, %r6929, %r6929;
	and.b64  	%rd44306, %rd44277, 4294967295;
	add.s64 	%rd44307, %rd44304, %rd44306;
	add.s64 	%rd44308, %rd44307, %rd44305;
	shr.u64 	%rd44309, %rd44308, 32;
	mul.wide.u32 	%rd44310, %r6928, %r6929;
	and.b64  	%rd44311, %rd44282, 4294967295;
	add.s64 	%rd44312, %rd44309, %rd44311;
	add.s64 	%rd44313, %rd44312, %rd44310;
	shr.u64 	%rd44314, %rd44313, 32;
	mul.wide.u32 	%rd44315, %r6927, %r6929;
	and.b64  	%rd44316, %rd44287, 4294967295;
	add.s64 	%rd44317, %rd44314, %rd44316;
	add.s64 	%rd44318, %rd44317, %rd44315;
	shr.u64 	%rd44319, %rd44318, 32;
	mul.wide.u32 	%rd44320, %r6926, %r6929;
	and.b64  	%rd44321, %rd44292, 4294967295;
	add.s64 	%rd44322, %rd44319, %rd44321;
	add.s64 	%rd44323, %rd44322, %rd44320;
	shr.u64 	%rd44324, %rd44323, 32;
	mul.wide.u32 	%rd44325, %r6925, %r6929;
	and.b64  	%rd44326, %rd44296, 4294967295;
	add.s64 	%rd44327, %rd44324, %rd44326;
	add.s64 	%rd44328, %rd44327, %rd44325;
	shr.u64 	%rd44329, %rd44328, 32;
	mul.wide.u32 	%rd44330, %r6924, %r6929;
	add.s64 	%rd44331, %rd44329, %rd44297;
	add.s64 	%rd44332, %rd44331, %rd44330;
	shr.u64 	%rd44333, %rd44332, 32;
	and.b64  	%rd44334, %rd44303, 4294967295;
	add.s64 	%rd44335, %rd44246, %rd44334;
	shr.u64 	%rd44336, %rd44335, 32;
	and.b64  	%rd44337, %rd44308, 4294967295;
	add.s64 	%rd44338, %rd44336, %rd44337;
	add.s64 	%rd44339, %rd44338, %rd44274;
	shr.u64 	%rd44340, %rd44339, 32;
	and.b64  	%rd44341, %rd44313, 4294967295;
	add.s64 	%rd44342, %rd44340, %rd44341;
	add.s64 	%rd44343, %rd44342, %rd44310;
	shr.u64 	%rd44344, %rd44343, 32;
	mul.wide.u32 	%rd44345, %r6928, %r6928;
	and.b64  	%rd44346, %rd44318, 4294967295;
	add.s64 	%rd44347, %rd44344, %rd44346;
	add.s64 	%rd44348, %rd44347, %rd44345;
	shr.u64 	%rd44349, %rd44348, 32;
	mul.wide.u32 	%rd44350, %r6927, %r6928;
	and.b64  	%rd44351, %rd44323, 4294967295;
	add.s64 	%rd44352, %rd44349, %rd44351;
	add.s64 	%rd44353, %rd44352, %rd44350;
	shr.u64 	%rd44354, %rd44353, 32;
	mul.wide.u32 	%rd44355, %r6926, %r6928;
	and.b64  	%rd44356, %rd44328, 4294967295;
	add.s64 	%rd44357, %rd44354, %rd44356;
	add.s64 	%rd44358, %rd44357, %rd44355;
	shr.u64 	%rd44359, %rd44358, 32;
	mul.wide.u32 	%rd44360, %r6925, %r6928;
	and.b64  	%rd44361, %rd44332, 4294967295;
	add.s64 	%rd44362, %rd44359, %rd44361;
	add.s64 	%rd44363, %rd44362, %rd44360;
	shr.u64 	%rd44364, %rd44363, 32;
	mul.wide.u32 	%rd44365, %r6924, %r6928;
	add.s64 	%rd44366, %rd44364, %rd44333;
	add.s64 	%rd44367, %rd44366, %rd44365;
	shr.u64 	%rd44368, %rd44367, 32;
	and.b64  	%rd44369, %rd44339, 4294967295;
	add.s64 	%rd44370, %rd44249, %rd44369;
	shr.u64 	%rd44371, %rd44370, 32;
	and.b64  	%rd44372, %rd44343, 4294967295;
	add.s64 	%rd44373, %rd44371, %rd44372;
	add.s64 	%rd44374, %rd44373, %rd44279;
	shr.u64 	%rd44375, %rd44374, 32;
	and.b64  	%rd44376, %rd44348, 4294967295;
	add.s64 	%rd44377, %rd44375, %rd44376;
	add.s64 	%rd44378, %rd44377, %rd44315;
	shr.u64 	%rd44379, %rd44378, 32;
	and.b64  	%rd44380, %rd44353, 4294967295;
	add.s64 	%rd44381, %rd44379, %rd44380;
	add.s64 	%rd44382, %rd44381, %rd44350;
	shr.u64 	%rd44383, %rd44382, 32;
	mul.wide.u32 	%rd44384, %r6927, %r6927;
	and.b64  	%rd44385, %rd44358, 4294967295;
	add.s64 	%rd44386, %rd44383, %rd44385;
	add.s64 	%rd44387, %rd44386, %rd44384;
	shr.u64 	%rd44388, %rd44387, 32;
	mul.wide.u32 	%rd44389, %r6926, %r6927;
	and.b64  	%rd44390, %rd44363, 4294967295;
	add.s64 	%rd44391, %rd44388, %rd44390;
	add.s64 	%rd44392, %rd44391, %rd44389;
	shr.u64 	%rd44393, %rd44392, 32;
	mul.wide.u32 	%rd44394, %r6925, %r6927;
	and.b64  	%rd44395, %rd44367, 4294967295;
	add.s64 	%rd44396, %rd44393, %rd44395;
	add.s64 	%rd44397, %rd44396, %rd44394;
	shr.u64 	%rd44398, %rd44397, 32;
	mul.wide.u32 	%rd44399, %r6924, %r6927;
	add.s64 	%rd44400, %rd44398, %rd44368;
	add.s64 	%rd44401, %rd44400, %rd44399;
	shr.u64 	%rd44402, %rd44401, 32;
	and.b64  	%rd44403, %rd44374, 4294967295;
	add.s64 	%rd44404, %rd44252, %rd44403;
	shr.u64 	%rd44405, %rd44404, 32;
	and.b64  	%rd44406, %rd44378, 4294967295;
	add.s64 	%rd44407, %rd44405, %rd44406;
	add.s64 	%rd44408, %rd44407, %rd44284;
	shr.u64 	%rd44409, %rd44408, 32;
	and.b64  	%rd44410, %rd44382, 4294967295;
	add.s64 	%rd44411, %rd44409, %rd44410;
	add.s64 	%rd44412, %rd44411, %rd44320;
	shr.u64 	%rd44413, %rd44412, 32;
	and.b64  	%rd44414, %rd44387, 4294967295;
	add.s64 	%rd44415, %rd44413, %rd44414;
	add.s64 	%rd44416, %rd44415, %rd44355;
	shr.u64 	%rd44417, %rd44416, 32;
	and.b64  	%rd44418, %rd44392, 4294967295;
	add.s64 	%rd44419, %rd44417, %rd44418;
	add.s64 	%rd44420, %rd44419, %rd44389;
	shr.u64 	%rd44421, %rd44420, 32;
	mul.wide.u32 	%rd44422, %r6926, %r6926;
	and.b64  	%rd44423, %rd44397, 4294967295;
	add.s64 	%rd44424, %rd44421, %rd44423;
	add.s64 	%rd44425, %rd44424, %rd44422;
	shr.u64 	%rd44426, %rd44425, 32;
	mul.wide.u32 	%rd44427, %r6925, %r6926;
	and.b64  	%rd44428, %rd44401, 4294967295;
	add.s64 	%rd44429, %rd44426, %rd44428;
	add.s64 	%rd44430, %rd44429, %rd44427;
	shr.u64 	%rd44431, %rd44430, 32;
	mul.wide.u32 	%rd44432, %r6924, %r6926;
	add.s64 	%rd44433, %rd44431, %rd44402;
	add.s64 	%rd44434, %rd44433, %rd44432;
	shr.u64 	%rd44435, %rd44434, 32;
	and.b64  	%rd44436, %rd44408, 4294967295;
	add.s64 	%rd44437, %rd44255, %rd44436;
	shr.u64 	%rd44438, %rd44437, 32;
	and.b64  	%rd44439, %rd44412, 4294967295;
	add.s64 	%rd44440, %rd44438, %rd44439;
	add.s64 	%rd44441, %rd44440, %rd44289;
	shr.u64 	%rd44442, %rd44441, 32;
	and.b64  	%rd44443, %rd44416, 4294967295;
	add.s64 	%rd44444, %rd44442, %rd44443;
	add.s64 	%rd44445, %rd44444, %rd44325;
	shr.u64 	%rd44446, %rd44445, 32;
	and.b64  	%rd44447, %rd44420, 4294967295;
	add.s64 	%rd44448, %rd44446, %rd44447;
	add.s64 	%rd44449, %rd44448, %rd44360;
	shr.u64 	%rd44450, %rd44449, 32;
	and.b64  	%rd44451, %rd44425, 4294967295;
	add.s64 	%rd44452, %rd44450, %rd44451;
	add.s64 	%rd44453, %rd44452, %rd44394;
	shr.u64 	%rd44454, %rd44453, 32;
	and.b64  	%rd44455, %rd44430, 4294967295;
	add.s64 	%rd44456, %rd44454, %rd44455;
	add.s64 	%rd44457, %rd44456, %rd44427;
	shr.u64 	%rd44458, %rd44457, 32;
	mul.wide.u32 	%rd44459, %r6925, %r6925;
	and.b64  	%rd44460, %rd44434, 4294967295;
	add.s64 	%rd44461, %rd44458, %rd44460;
	add.s64 	%rd44462, %rd44461, %rd44459;
	shr.u64 	%rd44463, %rd44462, 32;
	mul.wide.u32 	%rd44464, %r6924, %r6925;
	add.s64 	%rd44465, %rd44463, %rd44435;
	add.s64 	%rd44466, %rd44465, %rd44464;
	shr.u64 	%rd44467, %rd44466, 32;
	and.b64  	%rd44468, %rd44441, 4294967295;
	add.s64 	%rd44469, %rd44258, %rd44468;
	shr.u64 	%rd44470, %rd44469, 32;
	and.b64  	%rd44471, %rd44445, 4294967295;
	add.s64 	%rd44472, %rd44470, %rd44471;
	add.s64 	%rd44473, %rd44472, %rd44294;
	shr.u64 	%rd44474, %rd44473, 32;
	and.b64  	%rd44475, %rd44449, 4294967295;
	add.s64 	%rd44476, %rd44474, %rd44475;
	add.s64 	%rd44477, %rd44476, %rd44330;
	shr.u64 	%rd44478, %rd44477, 32;
	and.b64  	%rd44479, %rd44453, 4294967295;
	add.s64 	%rd44480, %rd44478, %rd44479;
	add.s64 	%rd44481, %rd44480, %rd44365;
	shr.u64 	%rd44482, %rd44481, 32;
	and.b64  	%rd44483, %rd44457, 4294967295;
	add.s64 	%rd44484, %rd44482, %rd44483;
	add.s64 	%rd44485, %rd44484, %rd44399;
	shr.u64 	%rd44486, %rd44485, 32;
	and.b64  	%rd44487, %rd44462, 4294967295;
	add.s64 	%rd44488, %rd44486, %rd44487;
	add.s64 	%rd44489, %rd44488, %rd44432;
	shr.u64 	%rd44490, %rd44489, 32;
	and.b64  	%rd44491, %rd44466, 4294967295;
	add.s64 	%rd44492, %rd44490, %rd44491;
	add.s64 	%rd44493, %rd44492, %rd44464;
	shr.u64 	%rd44494, %rd44493, 32;
	mul.wide.u32 	%rd44495, %r6924, %r6924;
	add.s64 	%rd44496, %rd44494, %rd44467;
	add.s64 	%rd44497, %rd44496, %rd44495;
	{ .reg .b32 tmp; mov.b64 {tmp, %r6154}, %rd44497; }
	mul.lo.s32 	%r6155, %r1584, %r6153;
	cvt.u64.u32 	%rd44498, %r6155;
	and.b64  	%rd44499, %rd44238, 4294967293;
	mad.lo.s64 	%rd44500, %rd2974, %rd44498, %rd44499;
	shr.u64 	%rd44501, %rd44500, 32;
	and.b64  	%rd44502, %rd44262, 4294967295;
	add.s64 	%rd44503, %rd44501, %rd44502;
	mad.lo.s64 	%rd44504, %rd2975, %rd44498, %rd44503;
	cvt.u32.u64 	%r6156, %rd44504;
	shr.u64 	%rd44505, %rd44504, 32;
	and.b64  	%rd44506, %rd44299, 4294967295;
	add.s64 	%rd44507, %rd44505, %rd44506;
	mad.lo.s64 	%rd44508, %rd2976, %rd44498, %rd44507;
	shr.u64 	%rd44509, %rd44508, 32;
	and.b64  	%rd44510, %rd44335, 4294967295;
	add.s64 	%rd44511, %rd44509, %rd44510;
	mad.lo.s64 	%rd44512, %rd2977, %rd44498, %rd44511;
	shr.u64 	%rd44513, %rd44512, 32;
	and.b64  	%rd44514, %rd44370, 4294967295;
	add.s64 	%rd44515, %rd44513, %rd44514;
	mad.lo.s64 	%rd44516, %rd2978, %rd44498, %rd44515;
	shr.u64 	%rd44517, %rd44516, 32;
	and.b64  	%rd44518, %rd44404, 4294967295;
	add.s64 	%rd44519, %rd44517, %rd44518;
	mad.lo.s64 	%rd44520, %rd2979, %rd44498, %rd44519;
	shr.u64 	%rd44521, %rd44520, 32;
	and.b64  	%rd44522, %rd44437, 4294967295;
	add.s64 	%rd44523, %rd44521, %rd44522;
	mad.lo.s64 	%rd44524, %rd2980, %rd44498, %rd44523;
	shr.u64 	%rd44525, %rd44524, 32;
	mul.wide.u32 	%rd44526, %r1585, %r6155;
	and.b64  	%rd44527, %rd44469, 4294967295;
	add.s64 	%rd44528, %rd44525, %rd44527;
	add.s64 	%rd44529, %rd44528, %rd44526;
	shr.u64 	%rd44530, %rd44529, 32;
	and.b64  	%rd44531, %rd44473, 4294967295;
	add.s64 	%rd44532, %rd44530, %rd44531;
	shr.u64 	%rd44533, %rd44532, 32;
	and.b64  	%rd44534, %rd44477, 4294967295;
	add.s64 	%rd44535, %rd44533, %rd44534;
	shr.u64 	%rd44536, %rd44535, 32;
	and.b64  	%rd44537, %rd44481, 4294967295;
	add.s64 	%rd44538, %rd44536, %rd44537;
	shr.u64 	%rd44539, %rd44538, 32;
	and.b64  	%rd44540, %rd44485, 4294967295;
	add.s64 	%rd44541, %rd44539, %rd44540;
	shr.u64 	%rd44542, %rd44541, 32;
	and.b64  	%rd44543, %rd44489, 4294967295;
	add.s64 	%rd44544, %rd44542, %rd44543;
	shr.u64 	%rd44545, %rd44544, 32;
	and.b64  	%rd44546, %rd44493, 4294967295;
	add.s64 	%rd44547, %rd44545, %rd44546;
	shr.u64 	%rd44548, %rd44547, 32;
	and.b64  	%rd44549, %rd44497, 4294967295;
	add.s64 	%rd44550, %rd44548, %rd44549;
	{ .reg .b32 tmp; mov.b64 {tmp, %r6157}, %rd44550; }
	add.s32 	%r6158, %r6154, %r6157;
	mul.lo.s32 	%r6159, %r1584, %r6156;
	cvt.u64.u32 	%rd44551, %r6159;
	and.b64  	%rd44552, %rd44504, 4294967295;
	mad.lo.s64 	%rd44553, %rd2974, %rd44551, %rd44552;
	shr.u64 	%rd44554, %rd44553, 32;
	and.b64  	%rd44555, %rd44508, 4294967295;
	add.s64 	%rd44556, %rd44554, %rd44555;
	mad.lo.s64 	%rd44557, %rd2975, %rd44551, %rd44556;
	cvt.u32.u64 	%r6160, %rd44557;
	shr.u64 	%rd44558, %rd44557, 32;
	and.b64  	%rd44559, %rd44512, 4294967295;
	add.s64 	%rd44560, %rd44558, %rd44559;
	mad.lo.s64 	%rd44561, %rd2976, %rd44551, %rd44560;
	shr.u64 	%rd44562, %rd44561, 32;
	and.b64  	%rd44563, %rd44516, 4294967295;
	add.s64 	%rd44564, %rd44562, %rd44563;
	mad.lo.s64 	%rd44565, %rd2977, %rd44551, %rd44564;
	shr.u64 	%rd44566, %rd44565, 32;
	and.b64  	%rd44567, %rd44520, 4294967295;
	add.s64 	%rd44568, %rd44566, %rd44567;
	mad.lo.s64 	%rd44569, %rd2978, %rd44551, %rd44568;
	shr.u64 	%rd44570, %rd44569, 32;
	and.b64  	%rd44571, %rd44524, 4294967295;
	add.s64 	%rd44572, %rd44570, %rd44571;
	mad.lo.s64 	%rd44573, %rd2979, %rd44551, %rd44572;
	shr.u64 	%rd44574, %rd44573, 32;
	and.b64  	%rd44575, %rd44529, 4294967295;
	add.s64 	%rd44576, %rd44574, %rd44575;
	mad.lo.s64 	%rd44577, %rd2980, %rd44551, %rd44576;
	shr.u64 	%rd44578, %rd44577, 32;
	mul.wide.u32 	%rd44579, %r1585, %r6159;
	and.b64  	%rd44580, %rd44532, 4294967295;
	add.s64 	%rd44581, %rd44578, %rd44580;
	add.s64 	%rd44582, %rd44581, %rd44579;
	shr.u64 	%rd44583, %rd44582, 32;
	and.b64  	%rd44584, %rd44535, 4294967295;
	add.s64 	%rd44585, %rd44583, %rd44584;
	shr.u64 	%rd44586, %rd44585, 32;
	and.b64  	%rd44587, %rd44538, 4294967295;
	add.s64 	%rd44588, %rd44586, %rd44587;
	shr.u64 	%rd44589, %rd44588, 32;
	and.b64  	%rd44590, %rd44541, 4294967295;
	add.s64 	%rd44591, %rd44589, %rd44590;
	shr.u64 	%rd44592, %rd44591, 32;
	and.b64  	%rd44593, %rd44544, 4294967295;
	add.s64 	%rd44594, %rd44592, %rd44593;
	shr.u64 	%rd44595, %rd44594, 32;
	and.b64  	%rd44596, %rd44547, 4294967295;
	add.s64 	%rd44597, %rd44595, %rd44596;
	shr.u64 	%rd44598, %rd44597, 32;
	and.b64  	%rd44599, %rd44550, 4294967295;
	add.s64 	%rd44600, %rd44598, %rd44599;
	{ .reg .b32 tmp; mov.b64 {tmp, %r6161}, %rd44600; }
	add.s32 	%r6162, %r6158, %r6161;
	mul.lo.s32 	%r6163, %r1584, %r6160;
	cvt.u64.u32 	%rd44601, %r6163;
	and.b64  	%rd44602, %rd44557, 4294967295;
	mad.lo.s64 	%rd44603, %rd2974, %rd44601, %rd44602;
	shr.u64 	%rd44604, %rd44603, 32;
	and.b64  	%rd44605, %rd44561, 4294967295;
	add.s64 	%rd44606, %rd44604, %rd44605;
	mad.lo.s64 	%rd44607, %rd2975, %rd44601, %rd44606;
	cvt.u32.u64 	%r6164, %rd44607;
	shr.u64 	%rd44608, %rd44607, 32;
	and.b64  	%rd44609, %rd44565, 4294967295;
	add.s64 	%rd44610, %rd44608, %rd44609;
	mad.lo.s64 	%rd44611, %rd2976, %rd44601, %rd44610;
	shr.u64 	%rd44612, %rd44611, 32;
	and.b64  	%rd44613, %rd44569, 4294967295;
	add.s64 	%rd44614, %rd44612, %rd44613;
	mad.lo.s64 	%rd44615, %rd2977, %rd44601, %rd44614;
	shr.u64 	%rd44616, %rd44615, 32;
	and.b64  	%rd44617, %rd44573, 4294967295;
	add.s64 	%rd44618, %rd44616, %rd44617;
	mad.lo.s64 	%rd44619, %rd2978, %rd44601, %rd44618;
	shr.u64 	%rd44620, %rd44619, 32;
	and.b64  	%rd44621, %rd44577, 4294967295;
	add.s64 	%rd44622, %rd44620, %rd44621;
	mad.lo.s64 	%rd44623, %rd2979, %rd44601, %rd44622;
	shr.u64 	%rd44624, %rd44623, 32;
	and.b64  	%rd44625, %rd44582, 4294967295;
	add.s64 	%rd44626, %rd44624, %rd44625;
	mad.lo.s64 	%rd44627, %rd2980, %rd44601, %rd44626;
	shr.u64 	%rd44628, %rd44627, 32;
	mul.wide.u32 	%rd44629, %r1585, %r6163;
	and.b64  	%rd44630, %rd44585, 4294967295;
	add.s64 	%rd44631, %rd44628, %rd44630;
	add.s64 	%rd44632, %rd44631, %rd44629;
	shr.u64 	%rd44633, %rd44632, 32;
	and.b64  	%rd44634, %rd44588, 4294967295;
	add.s64 	%rd44635, %rd44633, %rd44634;
	shr.u64 	%rd44636, %rd44635, 32;
	and.b64  	%rd44637, %rd44591, 4294967295;
	add.s64 	%rd44638, %rd44636, %rd44637;
	shr.u64 	%rd44639, %rd44638, 32;
	and.b64  	%rd44640, %rd44594, 4294967295;
	add.s64 	%rd44641, %rd44639, %rd44640;
	shr.u64 	%rd44642, %rd44641, 32;
	and.b64  	%rd44643, %rd44597, 4294967295;
	add.s64 	%rd44644, %rd44642, %rd44643;
	shr.u64 	%rd44645, %rd44644, 32;
	and.b64  	%rd44646, %rd44600, 4294967295;
	add.s64 	%rd44647, %rd44645, %rd44646;
	{ .reg .b32 tmp; mov.b64 {tmp, %r6165}, %rd44647; }
	add.s32 	%r6166, %r6162, %r6165;
	mul.lo.s32 	%r6167, %r1584, %r6164;
	cvt.u64.u32 	%rd44648, %r6167;
	and.b64  	%rd44649, %rd44607, 4294967295;
	mad.lo.s64 	%rd44650, %rd2974, %rd44648, %rd44649;
	shr.u64 	%rd44651, %rd44650, 32;
	and.b64  	%rd44652, %rd44611, 4294967295;
	add.s64 	%rd44653, %rd44651, %rd44652;
	mad.lo.s64 	%rd44654, %rd2975, %rd44648, %rd44653;
	cvt.u32.u64 	%r6168, %rd44654;
	shr.u64 	%rd44655, %rd44654, 32;
	and.b64  	%rd44656, %rd44615, 4294967295;
	add.s64 	%rd44657, %rd44655, %rd44656;
	mad.lo.s64 	%rd44658, %rd2976, %rd44648, %rd44657;
	shr.u64 	%rd44659, %rd44658, 32;
	and.b64  	%rd44660, %rd44619, 4294967295;
	add.s64 	%rd44661, %rd44659, %rd44660;
	mad.lo.s64 	%rd44662, %rd2977, %rd44648, %rd44661;
	shr.u64 	%rd44663, %rd44662, 32;
	and.b64  	%rd44664, %rd44623, 4294967295;
	add.s64 	%rd44665, %rd44663, %rd44664;
	mad.lo.s64 	%rd44666, %rd2978, %rd44648, %rd44665;
	shr.u64 	%rd44667, %rd44666, 32;
	and.b64  	%rd44668, %rd44627, 4294967295;
	add.s64 	%rd44669, %rd44667, %rd44668;
	mad.lo.s64 	%rd44670, %rd2979, %rd44648, %rd44669;
	shr.u64 	%rd44671, %rd44670, 32;
	and.b64  	%rd44672, %rd44632, 4294967295;
	add.s64 	%rd44673, %rd44671, %rd44672;
	mad.lo.s64 	%rd44674, %rd2980, %rd44648, %rd44673;
	shr.u64 	%rd44675, %rd44674, 32;
	mul.wide.u32 	%rd44676, %r1585, %r6167;
	and.b64  	%rd44677, %rd44635, 4294967295;
	add.s64 	%rd44678, %rd44675, %rd44677;
	add.s64 	%rd44679, %rd44678, %rd44676;
	shr.u64 	%rd44680, %rd44679, 32;
	and.b64  	%rd44681, %rd44638, 4294967295;
	add.s64 	%rd44682, %rd44680, %rd44681;
	shr.u64 	%rd44683, %rd44682, 32;
	and.b64  	%rd44684, %rd44641, 4294967295;
	add.s64 	%rd44685, %rd44683, %rd44684;
	shr.u64 	%rd44686, %rd44685, 32;
	and.b64  	%rd44687, %rd44644, 4294967295;
	add.s64 	%rd44688, %rd44686, %rd44687;
	shr.u64 	%rd44689, %rd44688, 32;
	and.b64  	%rd44690, %rd44647, 4294967295;
	add.s64 	%rd44691, %rd44689, %rd44690;
	{ .reg .b32 tmp; mov.b64 {tmp, %r6169}, %rd44691; }
	add.s32 	%r6170, %r6166, %r6169;
	mul.lo.s32 	%r6171, %r1584, %r6168;
	cvt.u64.u32 	%rd44692, %r6171;
	and.b64  	%rd44693, %rd44654, 4294967295;
	mad.lo.s64 	%rd44694, %rd2974, %rd44692, %rd44693;
	shr.u64 	%rd44695, %rd44694, 32;
	and.b64  	%rd44696, %rd44658, 4294967295;
	add.s64 	%rd44697, %rd44695, %rd44696;
	mad.lo.s64 	%rd44698, %rd2975, %rd44692, %rd44697;
	cvt.u32.u64 	%r6172, %rd44698;
	shr.u64 	%rd44699, %rd44698, 32;
	and.b64  	%rd44700, %rd44662, 4294967295;
	add.s64 	%rd44701, %rd44699, %rd44700;
	mad.lo.s64 	%rd44702, %rd2976, %rd44692, %rd44701;
	shr.u64 	%rd44703, %rd44702, 32;
	and.b64  	%rd44704, %rd44666, 4294967295;
	add.s64 	%rd44705, %rd44703, %rd44704;
	mad.lo.s64 	%rd44706, %rd2977, %rd44692, %rd44705;
	shr.u64 	%rd44707, %rd44706, 32;
	and.b64  	%rd44708, %rd44670, 4294967295;
	add.s64 	%rd44709, %rd44707, %rd44708;
	mad.lo.s64 	%rd44710, %rd2978, %rd44692, %rd44709;
	shr.u64 	%rd44711, %rd44710, 32;
	and.b64  	%rd44712, %rd44674, 4294967295;
	add.s64 	%rd44713, %rd44711, %rd44712;
	mad.lo.s64 	%rd44714, %rd2979, %rd44692, %rd44713;
	shr.u64 	%rd44715, %rd44714, 32;
	and.b64  	%rd44716, %rd44679, 4294967295;
	add.s64 	%rd44717, %rd44715, %rd44716;
	mad.lo.s64 	%rd44718, %rd2980, %rd44692, %rd44717;
	shr.u64 	%rd44719, %rd44718, 32;
	mul.wide.u32 	%rd44720, %r1585, %r6171;
	and.b64  	%rd44721, %rd44682, 4294967295;
	add.s64 	%rd44722, %rd44719, %rd44721;
	add.s64 	%rd44723, %rd44722, %rd44720;
	shr.u64 	%rd44724, %rd44723, 32;
	and.b64  	%rd44725, %rd44685, 4294967295;
	add.s64 	%rd44726, %rd44724, %rd44725;
	shr.u64 	%rd44727, %rd44726, 32;
	and.b64  	%rd44728, %rd44688, 4294967295;
	add.s64 	%rd44729, %rd44727, %rd44728;
	shr.u64 	%rd44730, %rd44729, 32;
	and.b64  	%rd44731, %rd44691, 4294967295;
	add.s64 	%rd44732, %rd44730, %rd44731;
	{ .reg .b32 tmp; mov.b64 {tmp, %r6173}, %rd44732; }
	add.s32 	%r6174, %r6170, %r6173;
	mul.lo.s32 	%r6175, %r1584, %r6172;
	cvt.u64.u32 	%rd44733, %r6175;
	and.b64  	%rd44734, %rd44698, 4294967295;
	mad.lo.s64 	%rd44735, %rd2974, %rd44733, %rd44734;
	shr.u64 	%rd44736, %rd44735, 32;
	and.b64  	%rd44737, %rd44702, 4294967295;
	add.s64 	%rd44738, %rd44736, %rd44737;
	mad.lo.s64 	%rd44739, %rd2975, %rd44733, %rd44738;
	cvt.u32.u64 	%r6176, %rd44739;
	shr.u64 	%rd44740, %rd44739, 32;
	and.b64  	%rd44741, %rd44706, 4294967295;
	add.s64 	%rd44742, %rd44740, %rd44741;
	mad.lo.s64 	%rd44743, %rd2976, %rd44733, %rd44742;
	shr.u64 	%rd44744, %rd44743, 32;
	and.b64  	%rd44745, %rd44710, 4294967295;
	add.s64 	%rd44746, %rd44744, %rd44745;
	mad.lo.s64 	%rd44747, %rd2977, %rd44733, %rd44746;
	shr.u64 	%rd44748, %rd44747, 32;
	and.b64  	%rd44749, %rd44714, 4294967295;
	add.s64 	%rd44750, %rd44748, %rd44749;
	mad.lo.s64 	%rd44751, %rd2978, %rd44733, %rd44750;
	shr.u64 	%rd44752, %rd44751, 32;
	and.b64  	%rd44753, %rd44718, 4294967295;
	add.s64 	%rd44754, %rd44752, %rd44753;
	mad.lo.s64 	%rd44755, %rd2979, %rd44733, %rd44754;
	shr.u64 	%rd44756, %rd44755, 32;
	and.b64  	%rd44757, %rd44723, 4294967295;
	add.s64 	%rd44758, %rd44756, %rd44757;
	mad.lo.s64 	%rd44759, %rd2980, %rd44733, %rd44758;
	shr.u64 	%rd44760, %rd44759, 32;
	mul.wide.u32 	%rd44761, %r1585, %r6175;
	and.b64  	%rd44762, %rd44726, 4294967295;
	add.s64 	%rd44763, %rd44760, %rd44762;
	add.s64 	%rd44764, %rd44763, %rd44761;
	shr.u64 	%rd44765, %rd44764, 32;
	and.b64  	%rd44766, %rd44729, 4294967295;
	add.s64 	%rd44767, %rd44765, %rd44766;
	shr.u64 	%rd44768, %rd44767, 32;
	and.b64  	%rd44769, %rd44732, 4294967295;
	add.s64 	%rd44770, %rd44768, %rd44769;
	{ .reg .b32 tmp; mov.b64 {tmp, %r6177}, %rd44770; }
	add.s32 	%r6178, %r6174, %r6177;
	mul.lo.s32 	%r6179, %r1584, %r6176;
	cvt.u64.u32 	%rd44771, %r6179;
	and.b64  	%rd44772, %rd44739, 4294967295;
	mad.lo.s64 	%rd44773, %rd2974, %rd44771, %rd44772;
	shr.u64 	%rd44774, %rd44773, 32;
	and.b64  	%rd44775, %rd44743, 4294967295;
	add.s64 	%rd44776, %rd44774, %rd44775;
	mad.lo.s64 	%rd44777, %rd2975, %rd44771, %rd44776;
	cvt.u32.u64 	%r6180, %rd44777;
	shr.u64 	%rd44778, %rd44777, 32;
	and.b64  	%rd44779, %rd44747, 4294967295;
	add.s64 	%rd44780, %rd44778, %rd44779;
	mad.lo.s64 	%rd44781, %rd2976, %rd44771, %rd44780;
	shr.u64 	%rd44782, %rd44781, 32;
	and.b64  	%rd44783, %rd44751, 4294967295;
	add.s64 	%rd44784, %rd44782, %rd44783;
	mad.lo.s64 	%rd44785, %rd2977, %rd44771, %rd44784;
	shr.u64 	%rd44786, %rd44785, 32;
	and.b64  	%rd44787, %rd44755, 4294967295;
	add.s64 	%rd44788, %rd44786, %rd44787;
	mad.lo.s64 	%rd44789, %rd2978, %rd44771, %rd44788;
	shr.u64 	%rd44790, %rd44789, 32;
	and.b64  	%rd44791, %rd44759, 4294967295;
	add.s64 	%rd44792, %rd44790, %rd44791;
	mad.lo.s64 	%rd44793, %rd2979, %rd44771, %rd44792;
	shr.u64 	%rd44794, %rd44793, 32;
	and.b64  	%rd44795, %rd44764, 4294967295;
	add.s64 	%rd44796, %rd44794, %rd44795;
	mad.lo.s64 	%rd44797, %rd2980, %rd44771, %rd44796;
	shr.u64 	%rd44798, %rd44797, 32;
	mul.wide.u32 	%rd44799, %r1585, %r6179;
	and.b64  	%rd44800, %rd44767, 4294967295;
	add.s64 	%rd44801, %rd44798, %rd44800;
	add.s64 	%rd44802, %rd44801, %rd44799;
	shr.u64 	%rd44803, %rd44802, 32;
	and.b64  	%rd44804, %rd44770, 4294967295;
	add.s64 	%rd44805, %rd44803, %rd44804;
	{ .reg .b32 tmp; mov.b64 {tmp, %r6181}, %rd44805; }
	add.s32 	%r6182, %r6178, %r6181;
	mul.lo.s32 	%r6183, %r1584, %r6180;
	cvt.u64.u32 	%rd44806, %r6183;
	and.b64  	%rd44807, %rd44777, 4294967295;
	mad.lo.s64 	%rd44808, %rd2974, %rd44806, %rd44807;
	shr.u64 	%rd44809, %rd44808, 32;
	and.b64  	%rd44810, %rd44781, 4294967295;
	add.s64 	%rd44811, %rd44809, %rd44810;
	mad.lo.s64 	%rd3016, %rd2975, %rd44806, %rd44811;
	cvt.u32.u64 	%r6931, %rd3016;
	shr.u64 	%rd44812, %rd3016, 32;
	and.b64  	%rd44813, %rd44785, 4294967295;
	add.s64 	%rd44814, %rd44812, %rd44813;
	mad.lo.s64 	%rd3017, %rd2976, %rd44806, %rd44814;
	cvt.u32.u64 	%r6930, %rd3017;
	shr.u64 	%rd44815, %rd3017, 32;
	and.b64  	%rd44816, %rd44789, 4294967295;
	add.s64 	%rd44817, %rd44815, %rd44816;
	mad.lo.s64 	%rd3018, %rd2977, %rd44806, %rd44817;
	cvt.u32.u64 	%r6929, %rd3018;
	shr.u64 	%rd44818, %rd3018, 32;
	and.b64  	%rd44819, %rd44793, 4294967295;
	add.s64 	%rd44820, %rd44818, %rd44819;
	mad.lo.s64 	%rd3019, %rd2978, %rd44806, %rd44820;
	cvt.u32.u64 	%r6928, %rd3019;
	shr.u64 	%rd44821, %rd3019, 32;
	and.b64  	%rd44822, %rd44797, 4294967295;
	add.s64 	%rd44823, %rd44821, %rd44822;
	mad.lo.s64 	%rd3020, %rd2979, %rd44806, %rd44823;
	cvt.u32.u64 	%r6927, %rd3020;
	shr.u64 	%rd44824, %rd3020, 32;
	and.b64  	%rd44825, %rd44802, 4294967295;
	add.s64 	%rd44826, %rd44824, %rd44825;
	mad.lo.s64 	%rd3021, %rd2980, %rd44806, %rd44826;
	cvt.u32.u64 	%r6926, %rd3021;
	shr.u64 	%rd44827, %rd3021, 32;
	mul.wide.u32 	%rd44828, %r1585, %r6183;
	and.b64  	%rd44829, %rd44805, 4294967295;
	add.s64 	%rd44830, %rd44827, %rd44829;
	add.s64 	%rd3022, %rd44830, %rd44828;
	cvt.u32.u64 	%r6925, %rd3022;
	{ .reg .b32 tmp; mov.b64 {tmp, %r6184}, %rd3022; }
	add.s32 	%r6924, %r6182, %r6184;
	setp.gt.u32 	%p1937, %r6924, %r1585;
	@%p1937 bra 	$L__BB0_1704;
	setp.lt.u32 	%p1938, %r6924, %r1585;
	@%p1938 bra 	$L__BB0_1705;
	cvt.u32.u64 	%r6185, %rd2980;
	setp.lt.u32 	%p1939, %r6185, %r6925;
	@%p1939 bra 	$L__BB0_1704;
	setp.gt.u32 	%p1940, %r6185, %r6925;
	@%p1940 bra 	$L__BB0_1705;
	cvt.u32.u64 	%r6187, %rd2979;
	setp.lt.u32 	%p1941, %r6187, %r6926;
	@%p1941 bra 	$L__BB0_1704;
	setp.gt.u32 	%p1942, %r6187, %r6926;
	@%p1942 bra 	$L__BB0_1705;
	cvt.u32.u64 	%r6189, %rd2978;
	setp.lt.u32 	%p1943, %r6189, %r6927;
	@%p1943 bra 	$L__BB0_1704;
	setp.gt.u32 	%p1944, %r6189, %r6927;
	@%p1944 bra 	$L__BB0_1705;
	cvt.u32.u64 	%r6191, %rd2977;
	setp.lt.u32 	%p1945, %r6191, %r6928;
	@%p1945 bra 	$L__BB0_1704;
	setp.gt.u32 	%p1946, %r6191, %r6928;
	@%p1946 bra 	$L__BB0_1705;
	cvt.u32.u64 	%r6193, %rd2976;
	setp.lt.u32 	%p1947, %r6193, %r6929;
	@%p1947 bra 	$L__BB0_1704;
	setp.gt.u32 	%p1948, %r6193, %r6929;
	@%p1948 bra 	$L__BB0_1705;
	cvt.u32.u64 	%r6195, %rd2975;
	setp.lt.u32 	%p1949, %r6195, %r6930;
	@%p1949 bra 	$L__BB0_1704;
	cvt.u32.u64 	%r6196, %rd2974;
	setp.gt.u32 	%p1950, %r6195, %r6930;
	setp.gt.u32 	%p1951, %r6196, %r6931;
	or.pred  	%p1952, %p1950, %p1951;
	@%p1952 bra 	$L__BB0_1705;
$L__BB0_1704:
	and.b64  	%rd44832, %rd3016, 4294967295;
	sub.s64 	%rd44833, %rd44832, %rd2974;
	shr.u64 	%rd44834, %rd44833, 63;
	cvt.u32.u64 	%r6931, %rd44833;
	and.b64  	%rd44835, %rd3017, 4294967295;
	add.s64 	%rd44836, %rd44834, %rd2975;
	sub.s64 	%rd44837, %rd44835, %rd44836;
	shr.u64 	%rd44838, %rd44837, 63;
	cvt.u32.u64 	%r6930, %rd44837;
	and.b64  	%rd44839, %rd3018, 4294967295;
	add.s64 	%rd44840, %rd44838, %rd2976;
	sub.s64 	%rd44841, %rd44839, %rd44840;
	shr.u64 	%rd44842, %rd44841, 63;
	cvt.u32.u64 	%r6929, %rd44841;
	and.b64  	%rd44843, %rd3019, 4294967295;
	add.s64 	%rd44844, %rd44842, %rd2977;
	sub.s64 	%rd44845, %rd44843, %rd44844;
	shr.u64 	%rd44846, %rd44845, 63;
	cvt.u32.u64 	%r6928, %rd44845;
	and.b64  	%rd44847, %rd3020, 4294967295;
	add.s64 	%rd44848, %rd44846, %rd2978;
	sub.s64 	%rd44849, %rd44847, %rd44848;
	shr.u64 	%rd44850, %rd44849, 63;
	cvt.u32.u64 	%r6927, %rd44849;
	and.b64  	%rd44851, %rd3021, 4294967295;
	add.s64 	%rd44852, %rd44850, %rd2979;
	sub.s64 	%rd44853, %rd44851, %rd44852;
	shr.u64 	%rd44854, %rd44853, 63;
	cvt.u32.u64 	%r6926, %rd44853;
	and.b64  	%rd44855, %rd3022, 4294967295;
	add.s64 	%rd44856, %rd44854, %rd2980;
	sub.s64 	%rd44857, %rd44855, %rd44856;
	shr.u64 	%rd44858, %rd44857, 63;
	cvt.u32.u64 	%r6925, %rd44857;
	cvt.u32.u64 	%r6198, %rd44858;
	add.s32 	%r6199, %r1585, %r6198;
	sub.s32 	%r6924, %r6924, %r6199;
$L__BB0_1705:
	shr.u32 	%r6200, %r6915, 5;
	and.b32  	%r6201, %r6915, 31;
	mul.wide.u32 	%rd44859, %r6200, 4;
	add.s64 	%rd44860, %rd2, %rd44859;
	ld.local.u32 	%r6202, [%rd44860];
	shr.u32 	%r6203, %r6202, %r6201;
	and.b32  	%r6204, %r6203, 1;
	setp.eq.b32 	%p1953, %r6204, 1;
	not.pred 	%p1954, %p1953;
	@%p1954 bra 	$L__BB0_1721;
	cvt.u64.u32 	%rd44861, %r6931;
	mul.lo.s64 	%rd44862, %rd3009, %rd44861;
	cvt.u32.u64 	%r6205, %rd44862;
	shr.u64 	%rd44863, %rd44862, 32;
	mad.lo.s64 	%rd44864, %rd3010, %rd44861, %rd44863;
	shr.u64 	%rd44865, %rd44864, 32;
	mad.lo.s64 	%rd44866, %rd3011, %rd44861, %rd44865;
	shr.u64 	%rd44867, %rd44866, 32;
	mad.lo.s64 	%rd44868, %rd3012, %rd44861, %rd44867;
	shr.u64 	%rd44869, %rd44868, 32;
	mad.lo.s64 	%rd44870, %rd3013, %rd44861, %rd44869;
	shr.u64 	%rd44871, %rd44870, 32;
	mad.lo.s64 	%rd44872, %rd3014, %rd44861, %rd44871;
	shr.u64 	%rd44873, %rd44872, 32;
	mad.lo.s64 	%rd44874, %rd3015, %rd44861, %rd44873;
	shr.u64 	%rd44875, %rd44874, 32;
	mul.wide.u32 	%rd44876, %r6906, %r6931;
	add.s64 	%rd44877, %rd44875, %rd44876;
	shr.u64 	%rd44878, %rd44877, 32;
	cvt.u64.u32 	%rd44879, %r6930;
	and.b64  	%rd44880, %rd44864, 4294967295;
	mad.lo.s64 	%rd44881, %rd3009, %rd44879, %rd44880;
	shr.u64 	%rd44882, %rd44881, 32;
	and.b64  	%rd44883, %rd44866, 4294967295;
	add.s64 	%rd44884, %rd44882, %rd44883;
	mad.lo.s64 	%rd44885, %rd3010, %rd44879, %rd44884;
	shr.u64 	%rd44886, %rd44885, 32;
	and.b64  	%rd44887, %rd44868, 4294967295;
	add.s64 	%rd44888, %rd44886, %rd44887;
	mad.lo.s64 	%rd44889, %rd3011, %rd44879, %rd44888;
	shr.u64 	%rd44890, %rd44889, 32;
	and.b64  	%rd44891, %rd44870, 4294967295;
	add.s64 	%rd44892, %rd44890, %rd44891;
	mad.lo.s64 	%rd44893, %rd3012, %rd44879, %rd44892;
	shr.u64 	%rd44894, %rd44893, 32;
	and.b64  	%rd44895, %rd44872, 4294967295;
	add.s64 	%rd44896, %rd44894, %rd44895;
	mad.lo.s64 	%rd44897, %rd3013, %rd44879, %rd44896;
	shr.u64 	%rd44898, %rd44897, 32;
	and.b64  	%rd44899, %rd44874, 4294967295;
	add.s64 	%rd44900, %rd44898, %rd44899;
	mad.lo.s64 	%rd44901, %rd3014, %rd44879, %rd44900;
	shr.u64 	%rd44902, %rd44901, 32;
	and.b64  	%rd44903, %rd44877, 4294967295;
	add.s64 	%rd44904, %rd44902, %rd44903;
	mad.lo.s64 	%rd44905, %rd3015, %rd44879, %rd44904;
	shr.u64 	%rd44906, %rd44905, 32;
	mul.wide.u32 	%rd44907, %r6906, %r6930;
	add.s64 	%rd44908, %rd44906, %rd44878;
	add.s64 	%rd44909, %rd44908, %rd44907;
	shr.u64 	%rd44910, %rd44909, 32;
	cvt.u64.u32 	%rd44911, %r6929;
	and.b64  	%rd44912, %rd44885, 4294967295;
	mad.lo.s64 	%rd44913, %rd3009, %rd44911, %rd44912;
	shr.u64 	%rd44914, %rd44913, 32;
	and.b64  	%rd44915, %rd44889, 4294967295;
	add.s64 	%rd44916, %rd44914, %rd44915;
	mad.lo.s64 	%rd44917, %rd3010, %rd44911, %rd44916;
	shr.u64 	%rd44918, %rd44917, 32;
	and.b64  	%rd44919, %rd44893, 4294967295;
	add.s64 	%rd44920, %rd44918, %rd44919;
	mad.lo.s64 	%rd44921, %rd3011, %rd44911, %rd44920;
	shr.u64 	%rd44922, %rd44921, 32;
	and.b64  	%rd44923, %rd44897, 4294967295;
	add.s64 	%rd44924, %rd44922, %rd44923;
	mad.lo.s64 	%rd44925, %rd3012, %rd44911, %rd44924;
	shr.u64 	%rd44926, %rd44925, 32;
	and.b64  	%rd44927, %rd44901, 4294967295;
	add.s64 	%rd44928, %rd44926, %rd44927;
	mad.lo.s64 	%rd44929, %rd3013, %rd44911, %rd44928;
	shr.u64 	%rd44930, %rd44929, 32;
	and.b64  	%rd44931, %rd44905, 4294967295;
	add.s64 	%rd44932, %rd44930, %rd44931;
	mad.lo.s64 	%rd44933, %rd3014, %rd44911, %rd44932;
	shr.u64 	%rd44934, %rd44933, 32;
	and.b64  	%rd44935, %rd44909, 4294967295;
	add.s64 	%rd44936, %rd44934, %rd44935;
	mad.lo.s64 	%rd44937, %rd3015, %rd44911, %rd44936;
	shr.u64 	%rd44938, %rd44937, 32;
	mul.wide.u32 	%rd44939, %r6906, %r6929;
	add.s64 	%rd44940, %rd44938, %rd44910;
	add.s64 	%rd44941, %rd44940, %rd44939;
	shr.u64 	%rd44942, %rd44941, 32;
	cvt.u64.u32 	%rd44943, %r6928;
	and.b64  	%rd44944, %rd44917, 4294967295;
	mad.lo.s64 	%rd44945, %rd3009, %rd44943, %rd44944;
	shr.u64 	%rd44946, %rd44945, 32;
	and.b64  	%rd44947, %rd44921, 4294967295;
	add.s64 	%rd44948, %rd44946, %rd44947;
	mad.lo.s64 	%rd44949, %rd3010, %rd44943, %rd44948;
	shr.u64 	%rd44950, %rd44949, 32;
	and.b64  	%rd44951, %rd44925, 4294967295;
	add.s64 	%rd44952, %rd44950, %rd44951;
	mad.lo.s64 	%rd44953, %rd3011, %rd44943, %rd44952;
	shr.u64 	%rd44954, %rd44953, 32;
	and.b64  	%rd44955, %rd44929, 4294967295;
	add.s64 	%rd44956, %rd44954, %rd44955;
	mad.lo.s64 	%rd44957, %rd3012, %rd44943, %rd44956;
	shr.u64 	%rd44958, %rd44957, 32;
	and.b64  	%rd44959, %rd44933, 4294967295;
	add.s64 	%rd44960, %rd44958, %rd44959;
	mad.lo.s64 	%rd44961, %rd3013, %rd44943, %rd44960;
	shr.u64 	%rd44962, %rd44961, 32;
	and.b64  	%rd44963, %rd44937, 4294967295;
	add.s64 	%rd44964, %rd44962, %rd44963;
	mad.lo.s64 	%rd44965, %rd3014, %rd44943, %rd44964;
	shr.u64 	%rd44966, %rd44965, 32;
	and.b64  	%rd44967, %rd44941, 4294967295;
	add.s64 	%rd44968, %rd44966, %rd44967;
	mad.lo.s64 	%rd44969, %rd3015, %rd44943, %rd44968;
	shr.u64 	%rd44970, %rd44969, 32;
	mul.wide.u32 	%rd44971, %r6906, %r6928;
	add.s64 	%rd44972, %rd44970, %rd44942;
	add.s64 	%rd44973, %rd44972, %rd44971;
	shr.u64 	%rd44974, %rd44973, 32;
	cvt.u64.u32 	%rd44975, %r6927;
	and.b64  	%rd44976, %rd44949, 4294967295;
	mad.lo.s64 	%rd44977, %rd3009, %rd44975, %rd44976;
	shr.u64 	%rd44978, %rd44977, 32;
	and.b64  	%rd44979, %rd44953, 4294967295;
	add.s64 	%rd44980, %rd44978, %rd44979;
	mad.lo.s64 	%rd44981, %rd3010, %rd44975, %rd44980;
	shr.u64 	%rd44982, %rd44981, 32;
	and.b64  	%rd44983, %rd44957, 4294967295;
	add.s64 	%rd44984, %rd44982, %rd44983;
	mad.lo.s64 	%rd44985, %rd3011, %rd44975, %rd44984;
	shr.u64 	%rd44986, %rd44985, 32;
	and.b64  	%rd44987, %rd44961, 4294967295;
	add.s64 	%rd44988, %rd44986, %rd44987;
	mad.lo.s64 	%rd44989, %rd3012, %rd44975, %rd44988;
	shr.u64 	%rd44990, %rd44989, 32;
	and.b64  	%rd44991, %rd44965, 4294967295;
	add.s64 	%rd44992, %rd44990, %rd44991;
	mad.lo.s64 	%rd44993, %rd3013, %rd44975, %rd44992;
	shr.u64 	%rd44994, %rd44993, 32;
	and.b64  	%rd44995, %rd44969, 4294967295;
	add.s64 	%rd44996, %rd44994, %rd44995;
	mad.lo.s64 	%rd44997, %rd3014, %rd44975, %rd44996;
	shr.u64 	%rd44998, %rd44997, 32;
	and.b64  	%rd44999, %rd44973, 4294967295;
	add.s64 	%rd45000, %rd44998, %rd44999;
	mad.lo.s64 	%rd45001, %rd3015, %rd44975, %rd45000;
	shr.u64 	%rd45002, %rd45001, 32;
	mul.wide.u32 	%rd45003, %r6906, %r6927;
	add.s64 	%rd45004, %rd45002, %rd44974;
	add.s64 	%rd45005, %rd45004, %rd45003;
	shr.u64 	%rd45006, %rd45005, 32;
	cvt.u64.u32 	%rd45007, %r6926;
	and.b64  	%rd45008, %rd44981, 4294967295;
	mad.lo.s64 	%rd45009, %rd3009, %rd45007, %rd45008;
	shr.u64 	%rd45010, %rd45009, 32;
	and.b64  	%rd45011, %rd44985, 4294967295;
	add.s64 	%rd45012, %rd45010, %rd45011;
	mad.lo.s64 	%rd45013, %rd3010, %rd45007, %rd45012;
	shr.u64 	%rd45014, %rd45013, 32;
	and.b64  	%rd45015, %rd44989, 4294967295;
	add.s64 	%rd45016, %rd45014, %rd45015;
	mad.lo.s64 	%rd45017, %rd3011, %rd45007, %rd45016;
	shr.u64 	%rd45018, %rd45017, 32;
	and.b64  	%rd45019, %rd44993, 4294967295;
	add.s64 	%rd45020, %rd45018, %rd45019;
	mad.lo.s64 	%rd45021, %rd3012, %rd45007, %rd45020;
	shr.u64 	%rd45022, %rd45021, 32;
	and.b64  	%rd45023, %rd44997, 4294967295;
	add.s64 	%rd45024, %rd45022, %rd45023;
	mad.lo.s64 	%rd45025, %rd3013, %rd45007, %rd45024;
	shr.u64 	%rd45026, %rd45025, 32;
	and.b64  	%rd45027, %rd45001, 4294967295;
	add.s64 	%rd45028, %rd45026, %rd45027;
	mad.lo.s64 	%rd45029, %rd3014, %rd45007, %rd45028;
	shr.u64 	%rd45030, %rd45029, 32;
	and.b64  	%rd45031, %rd45005, 4294967295;
	add.s64 	%rd45032, %rd45030, %rd45031;
	mad.lo.s64 	%rd45033, %rd3015, %rd45007, %rd45032;
	shr.u64 	%rd45034, %rd45033, 32;
	mul.wide.u32 	%rd45035, %r6906, %r6926;
	add.s64 	%rd45036, %rd45034, %rd45006;
	add.s64 	%rd45037, %rd45036, %rd45035;
	shr.u64 	%rd45038, %rd45037, 32;
	cvt.u64.u32 	%rd45039, %r6925;
	and.b64  	%rd45040, %rd45013, 4294967295;
	mad.lo.s64 	%rd45041, %rd3009, %rd45039, %rd45040;
	shr.u64 	%rd45042, %rd45041, 32;
	and.b64  	%rd45043, %rd45017, 4294967295;
	add.s64 	%rd45044, %rd45042, %rd45043;
	mad.lo.s64 	%rd45045, %rd3010, %rd45039, %rd45044;
	shr.u64 	%rd45046, %rd45045, 32;
	and.b64  	%rd45047, %rd45021, 4294967295;
	add.s64 	%rd45048, %rd45046, %rd45047;
	mad.lo.s64 	%rd45049, %rd3011, %rd45039, %rd45048;
	shr.u64 	%rd45050, %rd45049, 32;
	and.b64  	%rd45051, %rd45025, 4294967295;
	add.s64 	%rd45052, %rd45050, %rd45051;
	mad.lo.s64 	%rd45053, %rd3012, %rd45039, %rd45052;
	shr.u64 	%rd45054, %rd45053, 32;
	and.b64  	%rd45055, %rd45029, 4294967295;
	add.s64 	%rd45056, %rd45054, %rd45055;
	mad.lo.s64 	%rd45057, %rd3013, %rd45039, %rd45056;
	shr.u64 	%rd45058, %rd45057, 32;
	and.b64  	%rd45059, %rd45033, 4294967295;
	add.s64 	%rd45060, %rd45058, %rd45059;
	mad.lo.s64 	%rd45061, %rd3014, %rd45039, %rd45060;
	shr.u64 	%rd45062, %rd45061, 32;
	and.b64  	%rd45063, %rd45037, 4294967295;
	add.s64 	%rd45064, %rd45062, %rd45063;
	mad.lo.s64 	%rd45065, %rd3015, %rd45039, %rd45064;
	shr.u64 	%rd45066, %rd45065, 32;
	mul.wide.u32 	%rd45067, %r6906, %r6925;
	add.s64 	%rd45068, %rd45066, %rd45038;
	add.s64 	%rd45069, %rd45068, %rd45067;
	shr.u64 	%rd45070, %rd45069, 32;
	cvt.u64.u32 	%rd45071, %r6924;
	and.b64  	%rd45072, %rd45045, 4294967295;
	mad.lo.s64 	%rd45073, %rd3009, %rd45071, %rd45072;
	shr.u64 	%rd45074, %rd45073, 32;
	and.b64  	%rd45075, %rd45049, 4294967295;
	add.s64 	%rd45076, %rd45074, %rd45075;
	mad.lo.s64 	%rd45077, %rd3010, %rd45071, %rd45076;
	shr.u64 	%rd45078, %rd45077, 32;
	and.b64  	%rd45079, %rd45053, 4294967295;
	add.s64 	%rd45080, %rd45078, %rd45079;
	mad.lo.s64 	%rd45081, %rd3011, %rd45071, %rd45080;
	shr.u64 	%rd45082, %rd45081, 32;
	and.b64  	%rd45083, %rd45057, 4294967295;
	add.s64 	%rd45084, %rd45082, %rd45083;
	mad.lo.s64 	%rd45085, %rd3012, %rd45071, %rd45084;
	shr.u64 	%rd45086, %rd45085, 32;
	and.b64  	%rd45087, %rd45061, 4294967295;
	add.s64 	%rd45088, %rd45086, %rd45087;
	mad.lo.s64 	%rd45089, %rd3013, %rd45071, %rd45088;
	shr.u64 	%rd45090, %rd45089, 32;
	and.b64  	%rd45091, %rd45065, 4294967295;
	add.s64 	%rd45092, %rd45090, %rd45091;
	mad.lo.s64 	%rd45093, %rd3014, %rd45071, %rd45092;
	shr.u64 	%rd45094, %rd45093, 32;
	and.b64  	%rd45095, %rd45069, 4294967295;
	add.s64 	%rd45096, %rd45094, %rd45095;
	mad.lo.s64 	%rd45097, %rd3015, %rd45071, %rd45096;
	shr.u64 	%rd45098, %rd45097, 32;
	mul.wide.u32 	%rd45099, %r6906, %r6924;
	add.s64 	%rd45100, %rd45098, %rd45070;
	add.s64 	%rd45101, %rd45100, %rd45099;
	{ .reg .b32 tmp; mov.b64 {tmp, %r6206}, %rd45101; }
	mul.lo.s32 	%r6207, %r1584, %r6205;
	cvt.u64.u32 	%rd45102, %r6207;
	and.b64  	%rd45103, %rd44862, 4294967295;
	mad.lo.s64 	%rd45104, %rd2974, %rd45102, %rd45103;
	shr.u64 	%rd45105, %rd45104, 32;
	and.b64  	%rd45106, %rd44881, 4294967295;
	add.s64 	%rd45107, %rd45105, %rd45106;
	mad.lo.s64 	%rd45108, %rd2975, %rd45102, %rd45107;
	cvt.u32.u64 	%r6208, %rd45108;
	shr.u64 	%rd45109, %rd45108, 32;
	and.b64  	%rd45110, %rd44913, 4294967295;
	add.s64 	%rd45111, %rd45109, %rd45110;
	mad.lo.s64 	%rd45112, %rd2976, %rd45102, %rd45111;
	shr.u64 	%rd45113, %rd45112, 32;
	and.b64  	%rd45114, %rd44945, 4294967295;
	add.s64 	%rd45115, %rd45113, %rd45114;
	mad.lo.s64 	%rd45116, %rd2977, %rd45102, %rd45115;
	shr.u64 	%rd45117, %rd45116, 32;
	and.b64  	%rd45118, %rd44977, 4294967295;
	add.s64 	%rd45119, %rd45117, %rd45118;
	mad.lo.s64 	%rd45120, %rd2978, %rd45102, %rd45119;
	shr.u64 	%rd45121, %rd45120, 32;
	and.b64  	%rd45122, %rd45009, 4294967295;
	add.s64 	%rd45123, %rd45121, %rd45122;
	mad.lo.s64 	%rd45124, %rd2979, %rd45102, %rd45123;
	shr.u64 	%rd45125, %rd45124, 32;
	and.b64  	%rd45126, %rd45041, 4294967295;
	add.s64 	%rd45127, %rd45125, %rd45126;
	mad.lo.s64 	%rd45128, %rd2980, %rd45102, %rd45127;
	shr.u64 	%rd45129, %rd45128, 32;
	mul.wide.u32 	%rd45130, %r1585, %r6207;
	and.b64  	%rd45131, %rd45073, 4294967295;
	add.s64 	%rd45132, %rd45129, %rd45131;
	add.s64 	%rd45133, %rd45132, %rd45130;
	shr.u64 	%rd45134, %rd45133, 32;
	and.b64  	%rd45135, %rd45077, 4294967295;
	add.s64 	%rd45136, %rd45134, %rd45135;
	shr.u64 	%rd45137, %rd45136, 32;
	and.b64  	%rd45138, %rd45081, 4294967295;
	add.s64 	%rd45139, %rd45137, %rd45138;
	shr.u64 	%rd45140, %rd45139, 32;
	and.b64  	%rd45141, %rd45085, 4294967295;
	add.s64 	%rd45142, %rd45140, %rd45141;
	shr.u64 	%rd45143, %rd45142, 32;
	and.b64  	%rd45144, %rd45089, 4294967295;
	add.s64 	%rd45145, %rd45143, %rd45144;
	shr.u64 	%rd45146, %rd45145, 32;
	and.b64  	%rd45147, %rd45093, 4294967295;
	add.s64 	%rd45148, %rd45146, %rd45147;
	shr.u64 	%rd45149, %rd45148, 32;
	and.b64  	%rd45150, %rd45097, 4294967295;
	add.s64 	%rd45151, %rd45149, %rd45150;
	shr.u64 	%rd45152, %rd45151, 32;
	and.b64  	%rd45153, %rd45101, 4294967295;
	add.s64 	%rd45154, %rd45152, %rd45153;
	{ .reg .b32 tmp; mov.b64 {tmp, %r6209}, %rd45154; }
	add.s32 	%r6210, %r6206, %r6209;
	mul.lo.s32 	%r6211, %r1584, %r6208;
	cvt.u64.u32 	%rd45155, %r6211;
	and.b64  	%rd45156, %rd45108, 4294967295;
	mad.lo.s64 	%rd45157, %rd2974, %rd45155, %rd45156;
	shr.u64 	%rd45158, %rd45157, 32;
	and.b64  	%rd45159, %rd45112, 4294967295;
	add.s64 	%rd45160, %rd45158, %rd45159;
	mad.lo.s64 	%rd45161, %rd2975, %rd45155, %rd45160;
	cvt.u32.u64 	%r6212, %rd45161;
	shr.u64 	%rd45162, %rd45161, 32;
	and.b64  	%rd45163, %rd45116, 4294967295;
	add.s64 	%rd45164, %rd45162, %rd45163;
	mad.lo.s64 	%rd45165, %rd2976, %rd45155, %rd45164;
	shr.u64 	%rd45166, %rd45165, 32;
	and.b64  	%rd45167, %rd45120, 4294967295;
	add.s64 	%rd45168, %rd45166, %rd45167;
	mad.lo.s64 	%rd45169, %rd2977, %rd45155, %rd45168;
	shr.u64 	%rd45170, %rd45169, 32;
	and.b64  	%rd45171, %rd45124, 4294967295;
	add.s64 	%rd45172, %rd45170, %rd45171;
	mad.lo.s64 	%rd45173, %rd2978, %rd45155, %rd45172;
	shr.u64 	%rd45174, %rd45173, 32;
	and.b64  	%rd45175, %rd45128, 4294967295;
	add.s64 	%rd45176, %rd45174, %rd45175;
	mad.lo.s64 	%rd45177, %rd2979, %rd45155, %rd45176;
	shr.u64 	%rd45178, %rd45177, 32;
	and.b64  	%rd45179, %rd45133, 4294967295;
	add.s64 	%rd45180, %rd45178, %rd45179;
	mad.lo.s64 	%rd45181, %rd2980, %rd45155, %rd45180;
	shr.u64 	%rd45182, %rd45181, 32;
	mul.wide.u32 	%rd45183, %r1585, %r6211;
	and.b64  	%rd45184, %rd45136, 4294967295;
	add.s64 	%rd45185, %rd45182, %rd45184;
	add.s64 	%rd45186, %rd45185, %rd45183;
	shr.u64 	%rd45187, %rd45186, 32;
	and.b64  	%rd45188, %rd45139, 4294967295;
	add.s64 	%rd45189, %rd45187, %rd45188;
	shr.u64 	%rd45190, %rd45189, 32;
	and.b64  	%rd45191, %rd45142, 4294967295;
	add.s64 	%rd45192, %rd45190, %rd45191;
	shr.u64 	%rd45193, %rd45192, 32;
	and.b64  	%rd45194, %rd45145, 4294967295;
	add.s64 	%rd45195, %rd45193, %rd45194;
	shr.u64 	%rd45196, %rd45195, 32;
	and.b64  	%rd45197, %rd45148, 4294967295;
	add.s64 	%rd45198, %rd45196, %rd45197;
	shr.u64 	%rd45199, %rd45198, 32;
	and.b64  	%rd45200, %rd45151, 4294967295;
	add.s64 	%rd45201, %rd45199, %rd45200;
	shr.u64 	%rd45202, %rd45201, 32;
	and.b64  	%rd45203, %rd45154, 4294967295;
	add.s64 	%rd45204, %rd45202, %rd45203;
	{ .reg .b32 tmp; mov.b64 {tmp, %r6213}, %rd45204; }
	add.s32 	%r6214, %r6210, %r6213;
	mul.lo.s32 	%r6215, %r1584, %r6212;
	cvt.u64.u32 	%rd45205, %r6215;
	and.b64  	%rd45206, %rd45161, 4294967295;
	mad.lo.s64 	%rd45207, %rd2974, %rd45205, %rd45206;
	shr.u64 	%rd45208, %rd45207, 32;
	and.b64  	%rd45209, %rd45165, 4294967295;
	add.s64 	%rd45210, %rd45208, %rd45209;
	mad.lo.s64 	%rd45211, %rd2975, %rd45205, %rd45210;
	cvt.u32.u64 	%r6216, %rd45211;
	shr.u64 	%rd45212, %rd45211, 32;
	and.b64  	%rd45213, %rd45169, 4294967295;
	add.s64 	%rd45214, %rd45212, %rd45213;
	mad.lo.s64 	%rd45215, %rd2976, %rd45205, %rd45214;
	shr.u64 	%rd45216, %rd45215, 32;
	and.b64  	%rd45217, %rd45173, 4294967295;
	add.s64 	%rd45218, %rd45216, %rd45217;
	mad.lo.s64 	%rd45219, %rd2977, %rd45205, %rd45218;
	shr.u64 	%rd45220, %rd45219, 32;
	and.b64  	%rd45221, %rd45177, 4294967295;
	add.s64 	%rd45222, %rd45220, %rd45221;
	mad.lo.s64 	%rd45223, %rd2978, %rd45205, %rd45222;
	shr.u64 	%rd45224, %rd45223, 32;
	and.b64  	%rd45225, %rd45181, 4294967295;
	add.s64 	%rd45226, %rd45224, %rd45225;
	mad.lo.s64 	%rd45227, %rd2979, %rd45205, %rd45226;
	shr.u64 	%rd45228, %rd45227, 32;
	and.b64  	%rd45229, %rd45186, 4294967295;
	add.s64 	%rd45230, %rd45228, %rd45229;
	mad.lo.s64 	%rd45231, %rd2980, %rd45205, %rd45230;
	shr.u64 	%rd45232, %rd45231, 32;
	mul.wide.u32 	%rd45233, %r1585, %r6215;
	and.b64  	%rd45234, %rd45189, 4294967295;
	add.s64 	%rd45235, %rd45232, %rd45234;
	add.s64 	%rd45236, %rd45235, %rd45233;
	shr.u64 	%rd45237, %rd45236, 32;
	and.b64  	%rd45238, %rd45192, 4294967295;
	add.s64 	%rd45239, %rd45237, %rd45238;
	shr.u64 	%rd45240, %rd45239, 32;
	and.b64  	%rd45241, %rd45195, 4294967295;
	add.s64 	%rd45242, %rd45240, %rd45241;
	shr.u64 	%rd45243, %rd45242, 32;
	and.b64  	%rd45244, %rd45198, 4294967295;
	add.s64 	%rd45245, %rd45243, %rd45244;
	shr.u64 	%rd45246, %rd45245, 32;
	and.b64  	%rd45247, %rd45201, 4294967295;
	add.s64 	%rd45248, %rd45246, %rd45247;
	shr.u64 	%rd45249, %rd45248, 32;
	and.b64  	%rd45250, %rd45204, 4294967295;
	add.s64 	%rd45251, %rd45249, %rd45250;
	{ .reg .b32 tmp; mov.b64 {tmp, %r6217}, %rd45251; }
	add.s32 	%r6218, %r6214, %r6217;
	mul.lo.s32 	%r6219, %r1584, %r6216;
	cvt.u64.u32 	%rd45252, %r6219;
	and.b64  	%rd45253, %rd45211, 4294967295;
	mad.lo.s64 	%rd45254, %rd2974, %rd45252, %rd45253;
	shr.u64 	%rd45255, %rd45254, 32;
	and.b64  	%rd45256, %rd45215, 4294967295;
	add.s64 	%rd45257, %rd45255, %rd45256;
	mad.lo.s64 	%rd45258, %rd2975, %rd45252, %rd45257;
	cvt.u32.u64 	%r6220, %rd45258;
	shr.u64 	%rd45259, %rd45258, 32;
	and.b64  	%rd45260, %rd45219, 4294967295;
	add.s64 	%rd45261, %rd45259, %rd45260;
	mad.lo.s64 	%rd45262, %rd2976, %rd45252, %rd45261;
	shr.u64 	%rd45263, %rd45262, 32;
	and.b64  	%rd45264, %rd45223, 4294967295;
	add.s64 	%rd45265, %rd45263, %rd45264;
	mad.lo.s64 	%rd45266, %rd2977, %rd45252, %rd45265;
	shr.u64 	%rd45267, %rd45266, 32;
	and.b64  	%rd45268, %rd45227, 4294967295;
	add.s64 	%rd45269, %rd45267, %rd45268;
	mad.lo.s64 	%rd45270, %rd2978, %rd45252, %rd45269;
	shr.u64 	%rd45271, %rd45270, 32;
	and.b64  	%rd45272, %rd45231, 4294967295;
	add.s64 	%rd45273, %rd45271, %rd45272;
	mad.lo.s64 	%rd45274, %rd2979, %rd45252, %rd45273;
	shr.u64 	%rd45275, %rd45274, 32;
	and.b64  	%rd45276, %rd45236, 4294967295;
	add.s64 	%rd45277, %rd45275, %rd45276;
	mad.lo.s64 	%rd45278, %rd2980, %rd45252, %rd45277;
	shr.u64 	%rd45279, %rd45278, 32;
	mul.wide.u32 	%rd45280, %r1585, %r6219;
	and.b64  	%rd45281, %rd45239, 4294967295;
	add.s64 	%rd45282, %rd45279, %rd45281;
	add.s64 	%rd45283, %rd45282, %rd45280;
	shr.u64 	%rd45284, %rd45283, 32;
	and.b64  	%rd45285, %rd45242, 4294967295;
	add.s64 	%rd45286, %rd45284, %rd45285;
	shr.u64 	%rd45287, %rd45286, 32;
	and.b64  	%rd45288, %rd45245, 4294967295;
	add.s64 	%rd45289, %rd45287, %rd45288;
	shr.u64 	%rd45290, %rd45289, 32;
	and.b64  	%rd45291, %rd45248, 4294967295;
	add.s64 	%rd45292, %rd45290, %rd45291;
	shr.u64 	%rd45293, %rd45292, 32;
	and.b64  	%rd45294, %rd45251, 4294967295;
	add.s64 	%rd45295, %rd45293, %rd45294;
	{ .reg .b32 tmp; mov.b64 {tmp, %r6221}, %rd45295; }
	add.s32 	%r6222, %r6218, %r6221;
	mul.lo.s32 	%r6223, %r1584, %r6220;
	cvt.u64.u32 	%rd45296, %r6223;
	and.b64  	%rd45297, %rd45258, 4294967295;
	mad.lo.s64 	%rd45298, %rd2974, %rd45296, %rd45297;
	shr.u64 	%rd45299, %rd45298, 32;
	and.b64  	%rd45300, %rd45262, 4294967295;
	add.s64 	%rd45301, %rd45299, %rd45300;
	mad.lo.s64 	%rd45302, %rd2975, %rd45296, %rd45301;
	cvt.u32.u64 	%r6224, %rd45302;
	shr.u64 	%rd45303, %rd45302, 32;
	and.b64  	%rd45304, %rd45266, 4294967295;
	add.s64 	%rd45305, %rd45303, %rd45304;
	mad.lo.s64 	%rd45306, %rd2976, %rd45296, %rd45305;
	shr.u64 	%rd45307, %rd45306, 32;
	and.b64  	%rd45308, %rd45270, 4294967295;
	add.s64 	%rd45309, %rd45307, %rd45308;
	mad.lo.s64 	%rd45310, %rd2977, %rd45296, %rd45309;
	shr.u64 	%rd45311, %rd45310, 32;
	and.b64  	%rd45312, %rd45274, 4294967295;
	add.s64 	%rd45313, %rd45311, %rd45312;
	mad.lo.s64 	%rd45314, %rd2978, %rd45296, %rd45313;
	shr.u64 	%rd45315, %rd45314, 32;
	and.b64  	%rd45316, %rd45278, 4294967295;
	add.s64 	%rd45317, %rd45315, %rd45316;
	mad.lo.s64 	%rd45318, %rd2979, %rd45296, %rd45317;
	shr.u64 	%rd45319, %rd45318, 32;
	and.b64  	%rd45320, %rd45283, 4294967295;
	add.s64 	%rd45321, %rd45319, %rd45320;
	mad.lo.s64 	%rd45322, %rd2980, %rd45296, %rd45321;
	shr.u64 	%rd45323, %rd45322, 32;
	mul.wide.u32 	%rd45324, %r1585, %r6223;
	and.b64  	%rd45325, %rd45286, 4294967295;
	add.s64 	%rd45326, %rd45323, %rd45325;
	add.s64 	%rd45327, %rd45326, %rd45324;
	shr.u64 	%rd45328, %rd45327, 32;
	and.b64  	%rd45329, %rd45289, 4294967295;
	add.s64 	%rd45330, %rd45328, %rd45329;
	shr.u64 	%rd45331, %rd45330, 32;
	and.b64  	%rd45332, %rd45292, 4294967295;
	add.s64 	%rd45333, %rd45331, %rd45332;
	shr.u64 	%rd45334, %rd45333, 32;
	and.b64  	%rd45335, %rd45295, 4294967295;
	add.s64 	%rd45336, %rd45334, %rd45335;
	{ .reg .b32 tmp; mov.b64 {tmp, %r6225}, %rd45336; }
	add.s32 	%r6226, %r6222, %r6225;
	mul.lo.s32 	%r6227, %r1584, %r6224;
	cvt.u64.u32 	%rd45337, %r6227;
	and.b64  	%rd45338, %rd45302, 4294967295;
	mad.lo.s64 	%rd45339, %rd2974, %rd45337, %rd45338;
	shr.u64 	%rd45340, %rd45339, 32;
	and.b64  	%rd45341, %rd45306, 4294967295;
	add.s64 	%rd45342, %rd45340, %rd45341;
	mad.lo.s64 	%rd45343, %rd2975, %rd45337, %rd45342;
	cvt.u32.u64 	%r6228, %rd45343;
	shr.u64 	%rd45344, %rd45343, 32;
	and.b64  	%rd45345, %rd45310, 4294967295;
	add.s64 	%rd45346, %rd45344, %rd45345;
	mad.lo.s64 	%rd45347, %rd2976, %rd45337, %rd45346;
	shr.u64 	%rd45348, %rd45347, 32;
	and.b64  	%rd45349, %rd45314, 4294967295;
	add.s64 	%rd45350, %rd45348, %rd45349;
	mad.lo.s64 	%rd45351, %rd2977, %rd45337, %rd45350;
	shr.u64 	%rd45352, %rd45351, 32;
	and.b64  	%rd45353, %rd45318, 4294967295;
	add.s64 	%rd45354, %rd45352, %rd45353;
	mad.lo.s64 	%rd45355, %rd2978, %rd45337, %rd45354;
	shr.u64 	%rd45356, %rd45355, 32;
	and.b64  	%rd45357, %rd45322, 4294967295;
	add.s64 	%rd45358, %rd45356, %rd45357;
	mad.lo.s64 	%rd45359, %rd2979, %rd45337, %rd45358;
	shr.u64 	%rd45360, %rd45359, 32;
	and.b64  	%rd45361, %rd45327, 4294967295;
	add.s64 	%rd45362, %rd45360, %rd45361;
	mad.lo.s64 	%rd45363, %rd2980, %rd45337, %rd45362;
	shr.u64 	%rd45364, %rd45363, 32;
	mul.wide.u32 	%rd45365, %r1585, %r6227;
	and.b64  	%rd45366, %rd45330, 4294967295;
	add.s64 	%rd45367, %rd45364, %rd45366;
	add.s64 	%rd45368, %rd45367, %rd45365;
	shr.u64 	%rd45369, %rd45368, 32;
	and.b64  	%rd45370, %rd45333, 4294967295;
	add.s64 	%rd45371, %rd45369, %rd45370;
	shr.u64 	%rd45372, %rd45371, 32;
	and.b64  	%rd45373, %rd45336, 4294967295;
	add.s64 	%rd45374, %rd45372, %rd45373;
	{ .reg .b32 tmp; mov.b64 {tmp, %r6229}, %rd45374; }
	add.s32 	%r6230, %r6226, %r6229;
	mul.lo.s32 	%r6231, %r1584, %r6228;
	cvt.u64.u32 	%rd45375, %r6231;
	and.b64  	%rd45376, %rd45343, 4294967295;
	mad.lo.s64 	%rd45377, %rd2974, %rd45375, %rd45376;
	shr.u64 	%rd45378, %rd45377, 32;
	and.b64  	%rd45379, %rd45347, 4294967295;
	add.s64 	%rd45380, %rd45378, %rd45379;
	mad.lo.s64 	%rd45381, %rd2975, %rd45375, %rd45380;
	cvt.u32.u64 	%r6232, %rd45381;
	shr.u64 	%rd45382, %rd45381, 32;
	and.b64  	%rd45383, %rd45351, 4294967295;
	add.s64 	%rd45384, %rd45382, %rd45383;
	mad.lo.s64 	%rd45385, %rd2976, %rd45375, %rd45384;
	shr.u64 	%rd45386, %rd45385, 32;
	and.b64  	%rd45387, %rd45355, 4294967295;
	add.s64 	%rd45388, %rd45386, %rd45387;
	mad.lo.s64 	%rd45389, %rd2977, %rd45375, %rd45388;
	shr.u64 	%rd45390, %rd45389, 32;
	and.b64  	%rd45391, %rd45359, 4294967295;
	add.s64 	%rd45392, %rd45390, %rd45391;
	mad.lo.s64 	%rd45393, %rd2978, %rd45375, %rd45392;
	shr.u64 	%rd45394, %rd45393, 32;
	and.b64  	%rd45395, %rd45363, 4294967295;
	add.s64 	%rd45396, %rd45394, %rd45395;
	mad.lo.s64 	%rd45397, %rd2979, %rd45375, %rd45396;
	shr.u64 	%rd45398, %rd45397, 32;
	and.b64  	%rd45399, %rd45368, 4294967295;
	add.s64 	%rd45400, %rd45398, %rd45399;
	mad.lo.s64 	%rd45401, %rd2980, %rd45375, %rd45400;
	shr.u64 	%rd45402, %rd45401, 32;
	mul.wide.u32 	%rd45403, %r1585, %r6231;
	and.b64  	%rd45404, %rd45371, 4294967295;
	add.s64 	%rd45405, %rd45402, %rd45404;
	add.s64 	%rd45406, %rd45405, %rd45403;
	shr.u64 	%rd45407, %rd45406, 32;
	and.b64  	%rd45408, %rd45374, 4294967295;
	add.s64 	%rd45409, %rd45407, %rd45408;
	{ .reg .b32 tmp; mov.b64 {tmp, %r6233}, %rd45409; }
	add.s32 	%r6234, %r6230, %r6233;
	mul.lo.s32 	%r6235, %r1584, %r6232;
	cvt.u64.u32 	%rd45410, %r6235;
	and.b64  	%rd45411, %rd45381, 4294967295;
	mad.lo.s64 	%rd45412, %rd2974, %rd45410, %rd45411;
	shr.u64 	%rd45413, %rd45412, 32;
	and.b64  	%rd45414, %rd45385, 4294967295;
	add.s64 	%rd45415, %rd45413, %rd45414;
	mad.lo.s64 	%rd3023, %rd2975, %rd45410, %rd45415;
	cvt.u32.u64 	%r6931, %rd3023;
	shr.u64 	%rd45416, %rd3023, 32;
	and.b64  	%rd45417, %rd45389, 4294967295;
	add.s64 	%rd45418, %rd45416, %rd45417;
	mad.lo.s64 	%rd3024, %rd2976, %rd45410, %rd45418;
	cvt.u32.u64 	%r6930, %rd3024;
	shr.u64 	%rd45419, %rd3024, 32;
	and.b64  	%rd45420, %rd45393, 4294967295;
	add.s64 	%rd45421, %rd45419, %rd45420;
	mad.lo.s64 	%rd3025, %rd2977, %rd45410, %rd45421;
	cvt.u32.u64 	%r6929, %rd3025;
	shr.u64 	%rd45422, %rd3025, 32;
	and.b64  	%rd45423, %rd45397, 4294967295;
	add.s64 	%rd45424, %rd45422, %rd45423;
	mad.lo.s64 	%rd3026, %rd2978, %rd45410, %rd45424;
	cvt.u32.u64 	%r6928, %rd3026;
	shr.u64 	%rd45425, %rd3026, 32;
	and.b64  	%rd45426, %rd45401, 4294967295;
	add.s64 	%rd45427, %rd45425, %rd45426;
	mad.lo.s64 	%rd3027, %rd2979, %rd45410, %rd45427;
	cvt.u32.u64 	%r6927, %rd3027;
	shr.u64 	%rd45428, %rd3027, 32;
	and.b64  	%rd45429, %rd45406, 4294967295;
	add.s64 	%rd45430, %rd45428, %rd45429;
	mad.lo.s64 	%rd3028, %rd2980, %rd45410, %rd45430;
	cvt.u32.u64 	%r6926, %rd3028;
	shr.u64 	%rd45431, %rd3028, 32;
	mul.wide.u32 	%rd45432, %r1585, %r6235;
	and.b64  	%rd45433, %rd45409, 4294967295;
	add.s64 	%rd45434, %rd45431, %rd45433;
	add.s64 	%rd3029, %rd45434, %rd45432;
	cvt.u32.u64 	%r6925, %rd3029;
	{ .reg .b32 tmp; mov.b64 {tmp, %r6236}, %rd3029; }
	add.s32 	%r6924, %r6234, %r6236;
	setp.gt.u32 	%p1955, %r6924, %r1585;
	@%p1955 bra 	$L__BB0_1720;
	setp.lt.u32 	%p1956, %r6924, %r1585;
	@%p1956 bra 	$L__BB0_1721;
	cvt.u32.u64 	%r6237, %rd2980;
	setp.lt.u32 	%p1957, %r6237, %r6925;
	@%p1957 bra 	$L__BB0_1720;
	setp.gt.u32 	%p1958, %r6237, %r6925;
	@%p1958 bra 	$L__BB0_1721;
	cvt.u32.u64 	%r6239, %rd2979;
	setp.lt.u32 	%p1959, %r6239, %r6926;
	@%p1959 bra 	$L__BB0_1720;
	setp.gt.u32 	%p1960, %r6239, %r6926;
	@%p1960 bra 	$L__BB0_1721;
	cvt.u32.u64 	%r6241, %rd2978;
	setp.lt.u32 	%p1961, %r6241, %r6927;
	@%p1961 bra 	$L__BB0_1720;
	setp.gt.u32 	%p1962, %r6241, %r6927;
	@%p1962 bra 	$L__BB0_1721;
	cvt.u32.u64 	%r6243, %rd2977;
	setp.lt.u32 	%p1963, %r6243, %r6928;
	@%p1963 bra 	$L__BB0_1720;
	setp.gt.u32 	%p1964, %r6243, %r6928;
	@%p1964 bra 	$L__BB0_1721;
	cvt.u32.u64 	%r6245, %rd2976;
	setp.lt.u32 	%p1965, %r6245, %r6929;
	@%p1965 bra 	$L__BB0_1720;
	setp.gt.u32 	%p1966, %r6245, %r6929;
	@%p1966 bra 	$L__BB0_1721;
	cvt.u32.u64 	%r6247, %rd2975;
	setp.lt.u32 	%p1967, %r6247, %r6930;
	@%p1967 bra 	$L__BB0_1720;
	cvt.u32.u64 	%r6248, %rd2974;
	setp.gt.u32 	%p1968, %r6247, %r6930;
	setp.gt.u32 	%p1969, %r6248, %r6931;
	or.pred  	%p1970, %p1968, %p1969;
	@%p1970 bra 	$L__BB0_1721;
$L__BB0_1720:
	and.b64  	%rd45436, %rd3023, 4294967295;
	sub.s64 	%rd45437, %rd45436, %rd2974;
	shr.u64 	%rd45438, %rd45437, 63;
	cvt.u32.u64 	%r6931, %rd45437;
	and.b64  	%rd45439, %rd3024, 4294967295;
	add.s64 	%rd45440, %rd45438, %rd2975;
	sub.s64 	%rd45441, %rd45439, %rd45440;
	shr.u64 	%rd45442, %rd45441, 63;
	cvt.u32.u64 	%r6930, %rd45441;
	and.b64  	%rd45443, %rd3025, 4294967295;
	add.s64 	%rd45444, %rd45442, %rd2976;
	sub.s64 	%rd45445, %rd45443, %rd45444;
	shr.u64 	%rd45446, %rd45445, 63;
	cvt.u32.u64 	%r6929, %rd45445;
	and.b64  	%rd45447, %rd3026, 4294967295;
	add.s64 	%rd45448, %rd45446, %rd2977;
	sub.s64 	%rd45449, %rd45447, %rd45448;
	shr.u64 	%rd45450, %rd45449, 63;
	cvt.u32.u64 	%r6928, %rd45449;
	and.b64  	%rd45451, %rd3027, 4294967295;
	add.s64 	%rd45452, %rd45450, %rd2978;
	sub.s64 	%rd45453, %rd45451, %rd45452;
	shr.u64 	%rd45454, %rd45453, 63;
	cvt.u32.u64 	%r6927, %rd45453;
	and.b64  	%rd45455, %rd3028, 4294967295;
	add.s64 	%rd45456, %rd45454, %rd2979;
	sub.s64 	%rd45457, %rd45455, %rd45456;
	shr.u64 	%rd45458, %rd45457, 63;
	cvt.u32.u64 	%r6926, %rd45457;
	and.b64  	%rd45459, %rd3029, 4294967295;
	add.s64 	%rd45460, %rd45458, %rd2980;
	sub.s64 	%rd45461, %rd45459, %rd45460;
	shr.u64 	%rd45462, %rd45461, 63;
	cvt.u32.u64 	%r6925, %rd45461;
	cvt.u32.u64 	%r6250, %rd45462;
	add.s32 	%r6251, %r1585, %r6250;
	sub.s32 	%r6924, %r6924, %r6251;
$L__BB0_1721:
	add.s32 	%r6915, %r6915, -1;
	setp.ne.s32 	%p1971, %r6915, -1;
	@%p1971 bra 	$L__BB0_1690;
	cvt.u64.u32 	%rd49234, %r6931;
	cvt.u64.u32 	%rd49233, %r6930;
	cvt.u64.u32 	%rd49232, %r6929;
	cvt.u64.u32 	%rd49231, %r6928;
	cvt.u64.u32 	%rd49230, %r6927;
	cvt.u64.u32 	%rd49229, %r6926;
	cvt.u64.u32 	%rd49228, %r6925;
	cvt.u64.u32 	%rd49227, %r6924;
$L__BB0_1723:
	mul.lo.s64 	%rd45463, %rd49234, %rd49234;
	cvt.u32.u64 	%r6252, %rd45463;
	shr.u64 	%rd45464, %rd45463, 32;
	mul.lo.s64 	%rd45465, %rd49233, %rd49234;
	add.s64 	%rd45466, %rd45464, %rd45465;
	shr.u64 	%rd45467, %rd45466, 32;
	mul.lo.s64 	%rd45468, %rd49232, %rd49234;
	add.s64 	%rd45469, %rd45467, %rd45468;
	shr.u64 	%rd45470, %rd45469, 32;
	mul.lo.s64 	%rd45471, %rd49231, %rd49234;
	add.s64 	%rd45472, %rd45470, %rd45471;
	shr.u64 	%rd45473, %rd45472, 32;
	mul.lo.s64 	%rd45474, %rd49230, %rd49234;
	add.s64 	%rd45475, %rd45473, %rd45474;
	shr.u64 	%rd45476, %rd45475, 32;
	mul.lo.s64 	%rd45477, %rd49229, %rd49234;
	add.s64 	%rd45478, %rd45476, %rd45477;
	shr.u64 	%rd45479, %rd45478, 32;
	mul.lo.s64 	%rd45480, %rd49228, %rd49234;
	add.s64 	%rd45481, %rd45479, %rd45480;
	shr.u64 	%rd45482, %rd45481, 32;
	mul.lo.s64 	%rd45483, %rd49227, %rd49234;
	add.s64 	%rd45484, %rd45482, %rd45483;
	shr.u64 	%rd45485, %rd45484, 32;
	and.b64  	%rd45486, %rd45466, 4294967295;
	add.s64 	%rd45487, %rd45465, %rd45486;
	shr.u64 	%rd45488, %rd45487, 32;
	and.b64  	%rd45489, %rd45469, 4294967295;
	add.s64 	%rd45490, %rd45488, %rd45489;
	mad.lo.s64 	%rd45491, %rd49233, %rd49233, %rd45490;
	shr.u64 	%rd45492, %rd45491, 32;
	mul.lo.s64 	%rd45493, %rd49232, %rd49233;
	and.b64  	%rd45494, %rd45472, 4294967295;
	add.s64 	%rd45495, %rd45492, %rd45494;
	add.s64 	%rd45496, %rd45495, %rd45493;
	shr.u64 	%rd45497, %rd45496, 32;
	mul.lo.s64 	%rd45498, %rd49231, %rd49233;
	and.b64  	%rd45499, %rd45475, 4294967295;
	add.s64 	%rd45500, %rd45497, %rd45499;
	add.s64 	%rd45501, %rd45500, %rd45498;
	shr.u64 	%rd45502, %rd45501, 32;
	mul.lo.s64 	%rd45503, %rd49230, %rd49233;
	and.b64  	%rd45504, %rd45478, 4294967295;
	add.s64 	%rd45505, %rd45502, %rd45504;
	add.s64 	%rd45506, %rd45505, %rd45503;
	shr.u64 	%rd45507, %rd45506, 32;
	mul.lo.s64 	%rd45508, %rd49229, %rd49233;
	and.b64  	%rd45509, %rd45481, 4294967295;
	add.s64 	%rd45510, %rd45507, %rd45509;
	add.s64 	%rd45511, %rd45510, %rd45508;
	shr.u64 	%rd45512, %rd45511, 32;
	mul.lo.s64 	%rd45513, %rd49228, %rd49233;
	and.b64  	%rd45514, %rd45484, 4294967295;
	add.s64 	%rd45515, %rd45512, %rd45514;
	add.s64 	%rd45516, %rd45515, %rd45513;
	shr.u64 	%rd45517, %rd45516, 32;
	mul.lo.s64 	%rd45518, %rd49227, %rd49233;
	add.s64 	%rd45519, %rd45517, %rd45485;
	add.s64 	%rd45520, %rd45519, %rd45518;
	shr.u64 	%rd45521, %rd45520, 32;
	and.b64  	%rd45522, %rd45491, 4294967295;
	add.s64 	%rd45523, %rd45468, %rd45522;
	shr.u64 	%rd45524, %rd45523, 32;
	and.b64  	%rd45525, %rd45496, 4294967295;
	add.s64 	%rd45526, %rd45524, %rd45525;
	add.s64 	%rd45527, %rd45526, %rd45493;
	shr.u64 	%rd45528, %rd45527, 32;
	and.b64  	%rd45529, %rd45501, 4294967295;
	add.s64 	%rd45530, %rd45528, %rd45529;
	mad.lo.s64 	%rd45531, %rd49232, %rd49232, %rd45530;
	shr.u64 	%rd45532, %rd45531, 32;
	mul.lo.s64 	%rd45533, %rd49231, %rd49232;
	and.b64  	%rd45534, %rd45506, 4294967295;
	add.s64 	%rd45535, %rd45532, %rd45534;
	add.s64 	%rd45536, %rd45535, %rd45533;
	shr.u64 	%rd45537, %rd45536, 32;
	mul.lo.s64 	%rd45538, %rd49230, %rd49232;
	and.b64  	%rd45539, %rd45511, 4294967295;
	add.s64 	%rd45540, %rd45537, %rd45539;
	add.s64 	%rd45541, %rd45540, %rd45538;
	shr.u64 	%rd45542, %rd45541, 32;
	mul.lo.s64 	%rd45543, %rd49229, %rd49232;
	and.b64  	%rd45544, %rd45516, 4294967295;
	add.s64 	%rd45545, %rd45542, %rd45544;
	add.s64 	%rd45546, %rd45545, %rd45543;
	shr.u64 	%rd45547, %rd45546, 32;
	mul.lo.s64 	%rd45548, %rd49228, %rd49232;
	and.b64  	%rd45549, %rd45520, 4294967295;
	add.s64 	%rd45550, %rd45547, %rd45549;
	add.s64 	%rd45551, %rd45550, %rd45548;
	shr.u64 	%rd45552, %rd45551, 32;
	mul.lo.s64 	%rd45553, %rd49227, %rd49232;
	add.s64 	%rd45554, %rd45552, %rd45521;
	add.s64 	%rd45555, %rd45554, %rd45553;
	shr.u64 	%rd45556, %rd45555, 32;
	and.b64  	%rd45557, %rd45527, 4294967295;
	add.s64 	%rd45558, %rd45471, %rd45557;
	shr.u64 	%rd45559, %rd45558, 32;
	and.b64  	%rd45560, %rd45531, 4294967295;
	add.s64 	%rd45561, %rd45559, %rd45560;
	add.s64 	%rd45562, %rd45561, %rd45498;
	shr.u64 	%rd45563, %rd45562, 32;
	and.b64  	%rd45564, %rd45536, 4294967295;
	add.s64 	%rd45565, %rd45563, %rd45564;
	add.s64 	%rd45566, %rd45565, %rd45533;
	shr.u64 	%rd45567, %rd45566, 32;
	and.b64  	%rd45568, %rd45541, 4294967295;
	add.s64 	%rd45569, %rd45567, %rd45568;
	mad.lo.s64 	%rd45570, %rd49231, %rd49231, %rd45569;
	shr.u64 	%rd45571, %rd45570, 32;
	mul.lo.s64 	%rd45572, %rd49230, %rd49231;
	and.b64  	%rd45573, %rd45546, 4294967295;
	add.s64 	%rd45574, %rd45571, %rd45573;
	add.s64 	%rd45575, %rd45574, %rd45572;
	shr.u64 	%rd45576, %rd45575, 32;
	mul.lo.s64 	%rd45577, %rd49229, %rd49231;
	and.b64  	%rd45578, %rd45551, 4294967295;
	add.s64 	%rd45579, %rd45576, %rd45578;
	add.s64 	%rd45580, %rd45579, %rd45577;
	shr.u64 	%rd45581, %rd45580, 32;
	mul.lo.s64 	%rd45582, %rd49228, %rd49231;
	and.b64  	%rd45583, %rd45555, 4294967295;
	add.s64 	%rd45584, %rd45581, %rd45583;
	add.s64 	%rd45585, %rd45584, %rd45582;
	shr.u64 	%rd45586, %rd45585, 32;
	mul.lo.s64 	%rd45587, %rd49227, %rd49231;
	add.s64 	%rd45588, %rd45586, %rd45556;
	add.s64 	%rd45589, %rd45588, %rd45587;
	shr.u64 	%rd45590, %rd45589, 32;
	and.b64  	%rd45591, %rd45562, 4294967295;
	add.s64 	%rd45592, %rd45474, %rd45591;
	shr.u64 	%rd45593, %rd45592, 32;
	and.b64  	%rd45594, %rd45566, 4294967295;
	add.s64 	%rd45595, %rd45593, %rd45594;
	add.s64 	%rd45596, %rd45595, %rd45503;
	shr.u64 	%rd45597, %rd45596, 32;
	and.b64  	%rd45598, %rd45570, 4294967295;
	add.s64 	%rd45599, %rd45597, %rd45598;
	add.s64 	%rd45600, %rd45599, %rd45538;
	shr.u64 	%rd45601, %rd45600, 32;
	and.b64  	%rd45602, %rd45575, 4294967295;
	add.s64 	%rd45603, %rd45601, %rd45602;
	add.s64 	%rd45604, %rd45603, %rd45572;
	shr.u64 	%rd45605, %rd45604, 32;
	and.b64  	%rd45606, %rd45580, 4294967295;
	add.s64 	%rd45607, %rd45605, %rd45606;
	mad.lo.s64 	%rd45608, %rd49230, %rd49230, %rd45607;
	shr.u64 	%rd45609, %rd45608, 32;
	mul.lo.s64 	%rd45610, %rd49229, %rd49230;
	and.b64  	%rd45611, %rd45585, 4294967295;
	add.s64 	%rd45612, %rd45609, %rd45611;
	add.s64 	%rd45613, %rd45612, %rd45610;
	shr.u64 	%rd45614, %rd45613, 32;
	mul.lo.s64 	%rd45615, %rd49228, %rd49230;
	and.b64  	%rd45616, %rd45589, 4294967295;
	add.s64 	%rd45617, %rd45614, %rd45616;
	add.s64 	%rd45618, %rd45617, %rd45615;
	shr.u64 	%rd45619, %rd45618, 32;
	mul.lo.s64 	%rd45620, %rd49227, %rd49230;
	add.s64 	%rd45621, %rd45619, %rd45590;
	add.s64 	%rd45622, %rd45621, %rd45620;
	shr.u64 	%rd45623, %rd45622, 32;
	and.b64  	%rd45624, %rd45596, 4294967295;
	add.s64 	%rd45625, %rd45477, %rd45624;
	shr.u64 	%rd45626, %rd45625, 32;
	and.b64  	%rd45627, %rd45600, 4294967295;
	add.s64 	%rd45628, %rd45626, %rd45627;
	add.s64 	%rd45629, %rd45628, %rd45508;
	shr.u64 	%rd45630, %rd45629, 32;
	and.b64  	%rd45631, %rd45604, 4294967295;
	add.s64 	%rd45632, %rd45630, %rd45631;
	add.s64 	%rd45633, %rd45632, %rd45543;
	shr.u64 	%rd45634, %rd45633, 32;
	and.b64  	%rd45635, %rd45608, 4294967295;
	add.s64 	%rd45636, %rd45634, %rd45635;
	add.s64 	%rd45637, %rd45636, %rd45577;
	shr.u64 	%rd45638, %rd45637, 32;
	and.b64  	%rd45639, %rd45613, 4294967295;
	add.s64 	%rd45640, %rd45638, %rd45639;
	add.s64 	%rd45641, %rd45640, %rd45610;
	shr.u64 	%rd45642, %rd45641, 32;
	and.b64  	%rd45643, %rd45618, 4294967295;
	add.s64 	%rd45644, %rd45642, %rd45643;
	mad.lo.s64 	%rd45645, %rd49229, %rd49229, %rd45644;
	shr.u64 	%rd45646, %rd45645, 32;
	mul.lo.s64 	%rd45647, %rd49228, %rd49229;
	and.b64  	%rd45648, %rd45622, 4294967295;
	add.s64 	%rd45649, %rd45646, %rd45648;
	add.s64 	%rd45650, %rd45649, %rd45647;
	shr.u64 	%rd45651, %rd45650, 32;
	mul.lo.s64 	%rd45652, %rd49227, %rd49229;
	add.s64 	%rd45653, %rd45651, %rd45623;
	add.s64 	%rd45654, %rd45653, %rd45652;
	shr.u64 	%rd45655, %rd45654, 32;
	and.b64  	%rd45656, %rd45629, 4294967295;
	add.s64 	%rd45657, %rd45480, %rd45656;
	shr.u64 	%rd45658, %rd45657, 32;
	and.b64  	%rd45659, %rd45633, 4294967295;
	add.s64 	%rd45660, %rd45658, %rd45659;
	add.s64 	%rd45661, %rd45660, %rd45513;
	shr.u64 	%rd45662, %rd45661, 32;
	and.b64  	%rd45663, %rd45637, 4294967295;
	add.s64 	%rd45664, %rd45662, %rd45663;
	add.s64 	%rd45665, %rd45664, %rd45548;
	shr.u64 	%rd45666, %rd45665, 32;
	and.b64  	%rd45667, %rd45641, 4294967295;
	add.s64 	%rd45668, %rd45666, %rd45667;
	add.s64 	%rd45669, %rd45668, %rd45582;
	shr.u64 	%rd45670, %rd45669, 32;
	and.b64  	%rd45671, %rd45645, 4294967295;
	add.s64 	%rd45672, %rd45670, %rd45671;
	add.s64 	%rd45673, %rd45672, %rd45615;
	shr.u64 	%rd45674, %rd45673, 32;
	and.b64  	%rd45675, %rd45650, 4294967295;
	add.s64 	%rd45676, %rd45674, %rd45675;
	add.s64 	%rd45677, %rd45676, %rd45647;
	shr.u64 	%rd45678, %rd45677, 32;
	and.b64  	%rd45679, %rd45654, 4294967295;
	add.s64 	%rd45680, %rd45678, %rd45679;
	mad.lo.s64 	%rd45681, %rd49228, %rd49228, %rd45680;
	shr.u64 	%rd45682, %rd45681, 32;
	mul.lo.s64 	%rd45683, %rd49227, %rd49228;
	add.s64 	%rd45684, %rd45682, %rd45655;
	add.s64 	%rd45685, %rd45684, %rd45683;
	shr.u64 	%rd45686, %rd45685, 32;
	and.b64  	%rd45687, %rd45661, 4294967295;
	add.s64 	%rd45688, %rd45483, %rd45687;
	shr.u64 	%rd45689, %rd45688, 32;
	and.b64  	%rd45690, %rd45665, 4294967295;
	add.s64 	%rd45691, %rd45689, %rd45690;
	add.s64 	%rd45692, %rd45691, %rd45518;
	shr.u64 	%rd45693, %rd45692, 32;
	and.b64  	%rd45694, %rd45669, 4294967295;
	add.s64 	%rd45695, %rd45693, %rd45694;
	add.s64 	%rd45696, %rd45695, %rd45553;
	shr.u64 	%rd45697, %rd45696, 32;
	and.b64  	%rd45698, %rd45673, 4294967295;
	add.s64 	%rd45699, %rd45697, %rd45698;
	add.s64 	%rd45700, %rd45699, %rd45587;
	shr.u64 	%rd45701, %rd45700, 32;
	and.b64  	%rd45702, %rd45677, 4294967295;
	add.s64 	%rd45703, %rd45701, %rd45702;
	add.s64 	%rd45704, %rd45703, %rd45620;
	shr.u64 	%rd45705, %rd45704, 32;
	and.b64  	%rd45706, %rd45681, 4294967295;
	add.s64 	%rd45707, %rd45705, %rd45706;
	add.s64 	%rd45708, %rd45707, %rd45652;
	shr.u64 	%rd45709, %rd45708, 32;
	and.b64  	%rd45710, %rd45685, 4294967295;
	add.s64 	%rd45711, %rd45709, %rd45710;
	add.s64 	%rd45712, %rd45711, %rd45683;
	shr.u64 	%rd45713, %rd45712, 32;
	add.s64 	%rd45714, %rd45713, %rd45686;
	mad.lo.s64 	%rd45715, %rd49227, %rd49227, %rd45714;
	{ .reg .b32 tmp; mov.b64 {tmp, %r6253}, %rd45715; }
	mul.lo.s32 	%r6254, %r1584, %r6252;
	cvt.u64.u32 	%rd45716, %r6254;
	and.b64  	%rd45717, %rd45463, 4294967295;
	mad.lo.s64 	%rd45718, %rd2974, %rd45716, %rd45717;
	shr.u64 	%rd45719, %rd45718, 32;
	and.b64  	%rd45720, %rd45487, 4294967295;
	add.s64 	%rd45721, %rd45719, %rd45720;
	mad.lo.s64 	%rd45722, %rd2975, %rd45716, %rd45721;
	cvt.u32.u64 	%r6255, %rd45722;
	shr.u64 	%rd45723, %rd45722, 32;
	and.b64  	%rd45724, %rd45523, 4294967295;
	add.s64 	%rd45725, %rd45723, %rd45724;
	mad.lo.s64 	%rd45726, %rd2976, %rd45716, %rd45725;
	shr.u64 	%rd45727, %rd45726, 32;
	and.b64  	%rd45728, %rd45558, 4294967295;
	add.s64 	%rd45729, %rd45727, %rd45728;
	mad.lo.s64 	%rd45730, %rd2977, %rd45716, %rd45729;
	shr.u64 	%rd45731, %rd45730, 32;
	and.b64  	%rd45732, %rd45592, 4294967295;
	add.s64 	%rd45733, %rd45731, %rd45732;
	mad.lo.s64 	%rd45734, %rd2978, %rd45716, %rd45733;
	shr.u64 	%rd45735, %rd45734, 32;
	and.b64  	%rd45736, %rd45625, 4294967295;
	add.s64 	%rd45737, %rd45735, %rd45736;
	mad.lo.s64 	%rd45738, %rd2979, %rd45716, %rd45737;
	shr.u64 	%rd45739, %rd45738, 32;
	and.b64  	%rd45740, %rd45657, 4294967295;
	add.s64 	%rd45741, %rd45739, %rd45740;
	mad.lo.s64 	%rd45742, %rd2980, %rd45716, %rd45741;
	shr.u64 	%rd45743, %rd45742, 32;
	mul.wide.u32 	%rd45744, %r1585, %r6254;
	and.b64  	%rd45745, %rd45688, 4294967295;
	add.s64 	%rd45746, %rd45743, %rd45745;
	add.s64 	%rd45747, %rd45746, %rd45744;
	shr.u64 	%rd45748, %rd45747, 32;
	and.b64  	%rd45749, %rd45692, 4294967295;
	add.s64 	%rd45750, %rd45748, %rd45749;
	shr.u64 	%rd45751, %rd45750, 32;
	and.b64  	%rd45752, %rd45696, 4294967295;
	add.s64 	%rd45753, %rd45751, %rd45752;
	shr.u64 	%rd45754, %rd45753, 32;
	and.b64  	%rd45755, %rd45700, 4294967295;
	add.s64 	%rd45756, %rd45754, %rd45755;
	shr.u64 	%rd45757, %rd45756, 32;
	and.b64  	%rd45758, %rd45704, 4294967295;
	add.s64 	%rd45759, %rd45757, %rd45758;
	shr.u64 	%rd45760, %rd45759, 32;
	and.b64  	%rd45761, %rd45708, 4294967295;
	add.s64 	%rd45762, %rd45760, %rd45761;
	shr.u64 	%rd45763, %rd45762, 32;
	and.b64  	%rd45764, %rd45712, 4294967295;
	add.s64 	%rd45765, %rd45763, %rd45764;
	shr.u64 	%rd45766, %rd45765, 32;
	and.b64  	%rd45767, %rd45715, 4294967295;
	add.s64 	%rd45768, %rd45766, %rd45767;
	{ .reg .b32 tmp; mov.b64 {tmp, %r6256}, %rd45768; }
	add.s32 	%r6257, %r6253, %r6256;
	mul.lo.s32 	%r6258, %r1584, %r6255;
	cvt.u64.u32 	%rd45769, %r6258;
	and.b64  	%rd45770, %rd45722, 4294967295;
	mad.lo.s64 	%rd45771, %rd2974, %rd45769, %rd45770;
	shr.u64 	%rd45772, %rd45771, 32;
	and.b64  	%rd45773, %rd45726, 4294967295;
	add.s64 	%rd45774, %rd45772, %rd45773;
	mad.lo.s64 	%rd45775, %rd2975, %rd45769, %rd45774;
	cvt.u32.u64 	%r6259, %rd45775;
	shr.u64 	%rd45776, %rd45775, 32;
	and.b64  	%rd45777, %rd45730, 4294967295;
	add.s64 	%rd45778, %rd45776, %rd45777;
	mad.lo.s64 	%rd45779, %rd2976, %rd45769, %rd45778;
	shr.u64 	%rd45780, %rd45779, 32;
	and.b64  	%rd45781, %rd45734, 4294967295;
	add.s64 	%rd45782, %rd45780, %rd45781;
	mad.lo.s64 	%rd45783, %rd2977, %rd45769, %rd45782;
	shr.u64 	%rd45784, %rd45783, 32;
	and.b64  	%rd45785, %rd45738, 4294967295;
	add.s64 	%rd45786, %rd45784, %rd45785;
	mad.lo.s64 	%rd45787, %rd2978, %rd45769, %rd45786;
	shr.u64 	%rd45788, %rd45787, 32;
	and.b64  	%rd45789, %rd45742, 4294967295;
	add.s64 	%rd45790, %rd45788, %rd45789;
	mad.lo.s64 	%rd45791, %rd2979, %rd45769, %rd45790;
	shr.u64 	%rd45792, %rd45791, 32;
	and.b64  	%rd45793, %rd45747, 4294967295;
	add.s64 	%rd45794, %rd45792, %rd45793;
	mad.lo.s64 	%rd45795, %rd2980, %rd45769, %rd45794;
	shr.u64 	%rd45796, %rd45795, 32;
	mul.wide.u32 	%rd45797, %r1585, %r6258;
	and.b64  	%rd45798, %rd45750, 4294967295;
	add.s64 	%rd45799, %rd45796, %rd45798;
	add.s64 	%rd45800, %rd45799, %rd45797;
	shr.u64 	%rd45801, %rd45800, 32;
	and.b64  	%rd45802, %rd45753, 4294967295;
	add.s64 	%rd45803, %rd45801, %rd45802;
	shr.u64 	%rd45804, %rd45803, 32;
	and.b64  	%rd45805, %rd45756, 4294967295;
	add.s64 	%rd45806, %rd45804, %rd45805;
	shr.u64 	%rd45807, %rd45806, 32;
	and.b64  	%rd45808, %rd45759, 4294967295;
	add.s64 	%rd45809, %rd45807, %rd45808;
	shr.u64 	%rd45810, %rd45809, 32;
	and.b64  	%rd45811, %rd45762, 4294967295;
	add.s64 	%rd45812, %rd45810, %rd45811;
	shr.u64 	%rd45813, %rd45812, 32;
	and.b64  	%rd45814, %rd45765, 4294967295;
	add.s64 	%rd45815, %rd45813, %rd45814;
	shr.u64 	%rd45816, %rd45815, 32;
	and.b64  	%rd45817, %rd45768, 4294967295;
	add.s64 	%rd45818, %rd45816, %rd45817;
	{ .reg .b32 tmp; mov.b64 {tmp, %r6260}, %rd45818; }
	add.s32 	%r6261, %r6257, %r6260;
	mul.lo.s32 	%r6262, %r1584, %r6259;
	cvt.u64.u32 	%rd45819, %r6262;
	and.b64  	%rd45820, %rd45775, 4294967295;
	mad.lo.s64 	%rd45821, %rd2974, %rd45819, %rd45820;
	shr.u64 	%rd45822, %rd45821, 32;
	and.b64  	%rd45823, %rd45779, 4294967295;
	add.s64 	%rd45824, %rd45822, %rd45823;
	mad.lo.s64 	%rd45825, %rd2975, %rd45819, %rd45824;
	cvt.u32.u64 	%r6263, %rd45825;
	shr.u64 	%rd45826, %rd45825, 32;
	and.b64  	%rd45827, %rd45783, 4294967295;
	add.s64 	%rd45828, %rd45826, %rd45827;
	mad.lo.s64 	%rd45829, %rd2976, %rd45819, %rd45828;
	shr.u64 	%rd45830, %rd45829, 32;
	and.b64  	%rd45831, %rd45787, 4294967295;
	add.s64 	%rd45832, %rd45830, %rd45831;
	mad.lo.s64 	%rd45833, %rd2977, %rd45819, %rd45832;
	shr.u64 	%rd45834, %rd45833, 32;
	and.b64  	%rd45835, %rd45791, 4294967295;
	add.s64 	%rd45836, %rd45834, %rd45835;
	mad.lo.s64 	%rd45837, %rd2978, %rd45819, %rd45836;
	shr.u64 	%rd45838, %rd45837, 32;
	and.b64  	%rd45839, %rd45795, 4294967295;
	add.s64 	%rd45840, %rd45838, %rd45839;
	mad.lo.s64 	%rd45841, %rd2979, %rd45819, %rd45840;
	shr.u64 	%rd45842, %rd45841, 32;
	and.b64  	%rd45843, %rd45800, 4294967295;
	add.s64 	%rd45844, %rd45842, %rd45843;
	mad.lo.s64 	%rd45845, %rd2980, %rd45819, %rd45844;
	shr.u64 	%rd45846, %rd45845, 32;
	mul.wide.u32 	%rd45847, %r1585, %r6262;
	and.b64  	%rd45848, %rd45803, 4294967295;
	add.s64 	%rd45849, %rd45846, %rd45848;
	add.s64 	%rd45850, %rd45849, %rd45847;
	shr.u64 	%rd45851, %rd45850, 32;
	and.b64  	%rd45852, %rd45806, 4294967295;
	add.s64 	%rd45853, %rd45851, %rd45852;
	shr.u64 	%rd45854, %rd45853, 32;
	and.b64  	%rd45855, %rd45809, 4294967295;
	add.s64 	%rd45856, %rd45854, %rd45855;
	shr.u64 	%rd45857, %rd45856, 32;
	and.b64  	%rd45858, %rd45812, 4294967295;
	add.s64 	%rd45859, %rd45857, %rd45858;
	shr.u64 	%rd45860, %rd45859, 32;
	and.b64  	%rd45861, %rd45815, 4294967295;
	add.s64 	%rd45862, %rd45860, %rd45861;
	shr.u64 	%rd45863, %rd45862, 32;
	and.b64  	%rd45864, %rd45818, 4294967295;
	add.s64 	%rd45865, %rd45863, %rd45864;
	{ .reg .b32 tmp; mov.b64 {tmp, %r6264}, %rd45865; }
	add.s32 	%r6265, %r6261, %r6264;
	mul.lo.s32 	%r6266, %r1584, %r6263;
	cvt.u64.u32 	%rd45866, %r6266;
	and.b64  	%rd45867, %rd45825, 4294967295;
	mad.lo.s64 	%rd45868, %rd2974, %rd45866, %rd45867;
	shr.u64 	%rd45869, %rd45868, 32;
	and.b64  	%rd45870, %rd45829, 4294967295;
	add.s64 	%rd45871, %rd45869, %rd45870;
	mad.lo.s64 	%rd45872, %rd2975, %rd45866, %rd45871;
	cvt.u32.u64 	%r6267, %rd45872;
	shr.u64 	%rd45873, %rd45872, 32;
	and.b64  	%rd45874, %rd45833, 4294967295;
	add.s64 	%rd45875, %rd45873, %rd45874;
	mad.lo.s64 	%rd45876, %rd2976, %rd45866, %rd45875;
	shr.u64 	%rd45877, %rd45876, 32;
	and.b64  	%rd45878, %rd45837, 4294967295;
	add.s64 	%rd45879, %rd45877, %rd45878;
	mad.lo.s64 	%rd45880, %rd2977, %rd45866, %rd45879;
	shr.u64 	%rd45881, %rd45880, 32;
	and.b64  	%rd45882, %rd45841, 4294967295;
	add.s64 	%rd45883, %rd45881, %rd45882;
	mad.lo.s64 	%rd45884, %rd2978, %rd45866, %rd45883;
	shr.u64 	%rd45885, %rd45884, 32;
	and.b64  	%rd45886, %rd45845, 4294967295;
	add.s64 	%rd45887, %rd45885, %rd45886;
	mad.lo.s64 	%rd45888, %rd2979, %rd45866, %rd45887;
	shr.u64 	%rd45889, %rd45888, 32;
	and.b64  	%rd45890, %rd45850, 4294967295;
	add.s64 	%rd45891, %rd45889, %rd45890;
	mad.lo.s64 	%rd45892, %rd2980, %rd45866, %rd45891;
	shr.u64 	%rd45893, %rd45892, 32;
	mul.wide.u32 	%rd45894, %r1585, %r6266;
	and.b64  	%rd45895, %rd45853, 4294967295;
	add.s64 	%rd45896, %rd45893, %rd45895;
	add.s64 	%rd45897, %rd45896, %rd45894;
	shr.u64 	%rd45898, %rd45897, 32;
	and.b64  	%rd45899, %rd45856, 4294967295;
	add.s64 	%rd45900, %rd45898, %rd45899;
	shr.u64 	%rd45901, %rd45900, 32;
	and.b64  	%rd45902, %rd45859, 4294967295;
	add.s64 	%rd45903, %rd45901, %rd45902;
	shr.u64 	%rd45904, %rd45903, 32;
	and.b64  	%rd45905, %rd45862, 4294967295;
	add.s64 	%rd45906, %rd45904, %rd45905;
	shr.u64 	%rd45907, %rd45906, 32;
	and.b64  	%rd45908, %rd45865, 4294967295;
	add.s64 	%rd45909, %rd45907, %rd45908;
	{ .reg .b32 tmp; mov.b64 {tmp, %r6268}, %rd45909; }
	add.s32 	%r6269, %r6265, %r6268;
	mul.lo.s32 	%r6270, %r1584, %r6267;
	cvt.u64.u32 	%rd45910, %r6270;
	and.b64  	%rd45911, %rd45872, 4294967295;
	mad.lo.s64 	%rd45912, %rd2974, %rd45910, %rd45911;
	shr.u64 	%rd45913, %rd45912, 32;
	and.b64  	%rd45914, %rd45876, 4294967295;
	add.s64 	%rd45915, %rd45913, %rd45914;
	mad.lo.s64 	%rd45916, %rd2975, %rd45910, %rd45915;
	cvt.u32.u64 	%r6271, %rd45916;
	shr.u64 	%rd45917, %rd45916, 32;
	and.b64  	%rd45918, %rd45880, 4294967295;
	add.s64 	%rd45919, %rd45917, %rd45918;
	mad.lo.s64 	%rd45920, %rd2976, %rd45910, %rd45919;
	shr.u64 	%rd45921, %rd45920, 32;
	and.b64  	%rd45922, %rd45884, 4294967295;
	add.s64 	%rd45923, %rd45921, %rd45922;
	mad.lo.s64 	%rd45924, %rd2977, %rd45910, %rd45923;
	shr.u64 	%rd45925, %rd45924, 32;
	and.b64  	%rd45926, %rd45888, 4294967295;
	add.s64 	%rd45927, %rd45925, %rd45926;
	mad.lo.s64 	%rd45928, %rd2978, %rd45910, %rd45927;
	shr.u64 	%rd45929, %rd45928, 32;
	and.b64  	%rd45930, %rd45892, 4294967295;
	add.s64 	%rd45931, %rd45929, %rd45930;
	mad.lo.s64 	%rd45932, %rd2979, %rd45910, %rd45931;
	shr.u64 	%rd45933, %rd45932, 32;
	and.b64  	%rd45934, %rd45897, 4294967295;
	add.s64 	%rd45935, %rd45933, %rd45934;
	mad.lo.s64 	%rd45936, %rd2980, %rd45910, %rd45935;
	shr.u64 	%rd45937, %rd45936, 32;
	mul.wide.u32 	%rd45938, %r1585, %r6270;
	and.b64  	%rd45939, %rd45900, 4294967295;
	add.s64 	%rd45940, %rd45937, %rd45939;
	add.s64 	%rd45941, %rd45940, %rd45938;
	shr.u64 	%rd45942, %rd45941, 32;
	and.b64  	%rd45943, %rd45903, 4294967295;
	add.s64 	%rd45944, %rd45942, %rd45943;
	shr.u64 	%rd45945, %rd45944, 32;
	and.b64  	%rd45946, %rd45906, 4294967295;
	add.s64 	%rd45947, %rd45945, %rd45946;
	shr.u64 	%rd45948, %rd45947, 32;
	and.b64  	%rd45949, %rd45909, 4294967295;
	add.s64 	%rd45950, %rd45948, %rd45949;
	{ .reg .b32 tmp; mov.b64 {tmp, %r6272}, %rd45950; }
	add.s32 	%r6273, %r6269, %r6272;
	mul.lo.s32 	%r6274, %r1584, %r6271;
	cvt.u64.u32 	%rd45951, %r6274;
	and.b64  	%rd45952, %rd45916, 4294967295;
	mad.lo.s64 	%rd45953, %rd2974, %rd45951, %rd45952;
	shr.u64 	%rd45954, %rd45953, 32;
	and.b64  	%rd45955, %rd45920, 4294967295;
	add.s64 	%rd45956, %rd45954, %rd45955;
	mad.lo.s64 	%rd45957, %rd2975, %rd45951, %rd45956;
	cvt.u32.u64 	%r6275, %rd45957;
	shr.u64 	%rd45958, %rd45957, 32;
	and.b64  	%rd45959, %rd45924, 4294967295;
	add.s64 	%rd45960, %rd45958, %rd45959;
	mad.lo.s64 	%rd45961, %rd2976, %rd45951, %rd45960;
	shr.u64 	%rd45962, %rd45961, 32;
	and.b64  	%rd45963, %rd45928, 4294967295;
	add.s64 	%rd45964, %rd45962, %rd45963;
	mad.lo.s64 	%rd45965, %rd2977, %rd45951, %rd45964;
	shr.u64 	%rd45966, %rd45965, 32;
	and.b64  	%rd45967, %rd45932, 4294967295;
	add.s64 	%rd45968, %rd45966, %rd45967;
	mad.lo.s64 	%rd45969, %rd2978, %rd45951, %rd45968;
	shr.u64 	%rd45970, %rd45969, 32;
	and.b64  	%rd45971, %rd45936, 4294967295;
	add.s64 	%rd45972, %rd45970, %rd45971;
	mad.lo.s64 	%rd45973, %rd2979, %rd45951, %rd45972;
	shr.u64 	%rd45974, %rd45973, 32;
	and.b64  	%rd45975, %rd45941, 4294967295;
	add.s64 	%rd45976, %rd45974, %rd45975;
	mad.lo.s64 	%rd45977, %rd2980, %rd45951, %rd45976;
	shr.u64 	%rd45978, %rd45977, 32;
	mul.wide.u32 	%rd45979, %r1585, %r6274;
	and.b64  	%rd45980, %rd45944, 4294967295;
	add.s64 	%rd45981, %rd45978, %rd45980;
	add.s64 	%rd45982, %rd45981, %rd45979;
	shr.u64 	%rd45983, %rd45982, 32;
	and.b64  	%rd45984, %rd45947, 4294967295;
	add.s64 	%rd45985, %rd45983, %rd45984;
	shr.u64 	%rd45986, %rd45985, 32;
	and.b64  	%rd45987, %rd45950, 4294967295;
	add.s64 	%rd45988, %rd45986, %rd45987;
	{ .reg .b32 tmp; mov.b64 {tmp, %r6276}, %rd45988; }
	add.s32 	%r6277, %r6273, %r6276;
	mul.lo.s32 	%r6278, %r1584, %r6275;
	cvt.u64.u32 	%rd45989, %r6278;
	and.b64  	%rd45990, %rd45957, 4294967295;
	mad.lo.s64 	%rd45991, %rd2974, %rd45989, %rd45990;
	shr.u64 	%rd45992, %rd45991, 32;
	and.b64  	%rd45993, %rd45961, 4294967295;
	add.s64 	%rd45994, %rd45992, %rd45993;
	mad.lo.s64 	%rd45995, %rd2975, %rd45989, %rd45994;
	cvt.u32.u64 	%r6279, %rd45995;
	shr.u64 	%rd45996, %rd45995, 32;
	and.b64  	%rd45997, %rd45965, 4294967295;
	add.s64 	%rd45998, %rd45996, %rd45997;
	mad.lo.s64 	%rd45999, %rd2976, %rd45989, %rd45998;
	shr.u64 	%rd46000, %rd45999, 32;
	and.b64  	%rd46001, %rd45969, 4294967295;
	add.s64 	%rd46002, %rd46000, %rd46001;
	mad.lo.s64 	%rd46003, %rd2977, %rd45989, %rd46002;
	shr.u64 	%rd46004, %rd46003, 32;
	and.b64  	%rd46005, %rd45973, 4294967295;
	add.s64 	%rd46006, %rd46004, %rd46005;
	mad.lo.s64 	%rd46007, %rd2978, %rd45989, %rd46006;
	shr.u64 	%rd46008, %rd46007, 32;
	and.b64  	%rd46009, %rd45977, 4294967295;
	add.s64 	%rd46010, %rd46008, %rd46009;
	mad.lo.s64 	%rd46011, %rd2979, %rd45989, %rd46010;
	shr.u64 	%rd46012, %rd46011, 32;
	and.b64  	%rd46013, %rd45982, 4294967295;
	add.s64 	%rd46014, %rd46012, %rd46013;
	mad.lo.s64 	%rd46015, %rd2980, %rd45989, %rd46014;
	shr.u64 	%rd46016, %rd46015, 32;
	mul.wide.u32 	%rd46017, %r1585, %r6278;
	and.b64  	%rd46018, %rd45985, 4294967295;
	add.s64 	%rd46019, %rd46016, %rd46018;
	add.s64 	%rd46020, %rd46019, %rd46017;
	shr.u64 	%rd46021, %rd46020, 32;
	and.b64  	%rd46022, %rd45988, 4294967295;
	add.s64 	%rd46023, %rd46021, %rd46022;
	{ .reg .b32 tmp; mov.b64 {tmp, %r6280}, %rd46023; }
	add.s32 	%r6281, %r6277, %r6280;
	mul.lo.s32 	%r6282, %r1584, %r6279;
	cvt.u64.u32 	%rd46024, %r6282;
	and.b64  	%rd46025, %rd45995, 4294967295;
	mad.lo.s64 	%rd46026, %rd2974, %rd46024, %rd46025;
	shr.u64 	%rd46027, %rd46026, 32;
	and.b64  	%rd46028, %rd45999, 4294967295;
	add.s64 	%rd46029, %rd46027, %rd46028;
	mad.lo.s64 	%rd49241, %rd2975, %rd46024, %rd46029;
	shr.u64 	%rd46030, %rd49241, 32;
	and.b64  	%rd46031, %rd46003, 4294967295;
	add.s64 	%rd46032, %rd46030, %rd46031;
	mad.lo.s64 	%rd49240, %rd2976, %rd46024, %rd46032;
	cvt.u32.u64 	%r1685, %rd49240;
	shr.u64 	%rd46033, %rd49240, 32;
	and.b64  	%rd46034, %rd46007, 4294967295;
	add.s64 	%rd46035, %rd46033, %rd46034;
	mad.lo.s64 	%rd49239, %rd2977, %rd46024, %rd46035;
	cvt.u32.u64 	%r1686, %rd49239;
	shr.u64 	%rd46036, %rd49239, 32;
	and.b64  	%rd46037, %rd46011, 4294967295;
	add.s64 	%rd46038, %rd46036, %rd46037;
	mad.lo.s64 	%rd49238, %rd2978, %rd46024, %rd46038;
	cvt.u32.u64 	%r1687, %rd49238;
	shr.u64 	%rd46039, %rd49238, 32;
	and.b64  	%rd46040, %rd46015, 4294967295;
	add.s64 	%rd46041, %rd46039, %rd46040;
	mad.lo.s64 	%rd49237, %rd2979, %rd46024, %rd46041;
	cvt.u32.u64 	%r1688, %rd49237;
	shr.u64 	%rd46042, %rd49237, 32;
	and.b64  	%rd46043, %rd46020, 4294967295;
	add.s64 	%rd46044, %rd46042, %rd46043;
	mad.lo.s64 	%rd49236, %rd2980, %rd46024, %rd46044;
	cvt.u32.u64 	%r1689, %rd49236;
	shr.u64 	%rd46045, %rd49236, 32;
	mul.wide.u32 	%rd46046, %r1585, %r6282;
	and.b64  	%rd46047, %rd46023, 4294967295;
	add.s64 	%rd46048, %rd46045, %rd46047;
	add.s64 	%rd49235, %rd46048, %rd46046;
	cvt.u32.u64 	%r1690, %rd49235;
	{ .reg .b32 tmp; mov.b64 {tmp, %r6283}, %rd49235; }
	add.s32 	%r6932, %r6281, %r6283;
	setp.gt.u32 	%p1972, %r6932, %r1585;
	@%p1972 bra 	$L__BB0_1737;
	setp.lt.u32 	%p1973, %r6932, %r1585;
	@%p1973 bra 	$L__BB0_1738;
	cvt.u32.u64 	%r6284, %rd2980;
	setp.lt.u32 	%p1974, %r6284, %r1690;
	@%p1974 bra 	$L__BB0_1737;
	setp.gt.u32 	%p1975, %r6284, %r1690;
	@%p1975 bra 	$L__BB0_1738;
	cvt.u32.u64 	%r6286, %rd2979;
	setp.lt.u32 	%p1976, %r6286, %r1689;
	@%p1976 bra 	$L__BB0_1737;
	setp.gt.u32 	%p1977, %r6286, %r1689;
	@%p1977 bra 	$L__BB0_1738;
	cvt.u32.u64 	%r6288, %rd2978;
	setp.lt.u32 	%p1978, %r6288, %r1688;
	@%p1978 bra 	$L__BB0_1737;
	setp.gt.u32 	%p1979, %r6288, %r1688;
	@%p1979 bra 	$L__BB0_1738;
	cvt.u32.u64 	%r6290, %rd2977;
	setp.lt.u32 	%p1980, %r6290, %r1687;
	@%p1980 bra 	$L__BB0_1737;
	setp.gt.u32 	%p1981, %r6290, %r1687;
	@%p1981 bra 	$L__BB0_1738;
	cvt.u32.u64 	%r6292, %rd2976;
	setp.lt.u32 	%p1982, %r6292, %r1686;
	@%p1982 bra 	$L__BB0_1737;
	setp.gt.u32 	%p1983, %r6292, %r1686;
	@%p1983 bra 	$L__BB0_1738;
	cvt.u32.u64 	%r6294, %rd2975;
	setp.lt.u32 	%p1984, %r6294, %r1685;
	@%p1984 bra 	$L__BB0_1737;
	cvt.u32.u64 	%r6296, %rd2974;
	setp.gt.u32 	%p1985, %r6294, %r1685;
	cvt.u32.u64 	%r6297, %rd49241;
	setp.gt.u32 	%p1986, %r6296, %r6297;
	or.pred  	%p1987, %p1985, %p1986;
	@%p1987 bra 	$L__BB0_1738;
$L__BB0_1737:
	and.b64  	%rd46050, %rd49241, 4294967295;
	sub.s64 	%rd49241, %rd46050, %rd2974;
	shr.u64 	%rd46051, %rd49241, 63;
	and.b64  	%rd46052, %rd49240, 4294967295;
	add.s64 	%rd46053, %rd46051, %rd2975;
	sub.s64 	%rd49240, %rd46052, %rd46053;
	shr.u64 	%rd46054, %rd49240, 63;
	and.b64  	%rd46055, %rd49239, 4294967295;
	add.s64 	%rd46056, %rd46054, %rd2976;
	sub.s64 	%rd49239, %rd46055, %rd46056;
	shr.u64 	%rd46057, %rd49239, 63;
	and.b64  	%rd46058, %rd49238, 4294967295;
	add.s64 	%rd46059, %rd46057, %rd2977;
	sub.s64 	%rd49238, %rd46058, %rd46059;
	shr.u64 	%rd46060, %rd49238, 63;
	and.b64  	%rd46061, %rd49237, 4294967295;
	add.s64 	%rd46062, %rd46060, %rd2978;
	sub.s64 	%rd49237, %rd46061, %rd46062;
	shr.u64 	%rd46063, %rd49237, 63;
	and.b64  	%rd46064, %rd49236, 4294967295;
	add.s64 	%rd46065, %rd46063, %rd2979;
	sub.s64 	%rd49236, %rd46064, %rd46065;
	shr.u64 	%rd46066, %rd49236, 63;
	and.b64  	%rd46067, %rd49235, 4294967295;
	add.s64 	%rd46068, %rd46066, %rd2980;
	sub.s64 	%rd49235, %rd46067, %rd46068;
	shr.u64 	%rd46069, %rd49235, 63;
	cvt.u32.u64 	%r6298, %rd46069;
	add.s32 	%r6299, %r1585, %r6298;
	sub.s32 	%r6932, %r6932, %r6299;
$L__BB0_1738:
	and.b64  	%rd3067, %rd49241, 4294967295;
	mul.lo.s64 	%rd46070, %rd49234, %rd3067;
	cvt.u32.u64 	%r6300, %rd46070;
	shr.u64 	%rd46071, %rd46070, 32;
	mad.lo.s64 	%rd46072, %rd49233, %rd3067, %rd46071;
	shr.u64 	%rd46073, %rd46072, 32;
	mad.lo.s64 	%rd46074, %rd49232, %rd3067, %rd46073;
	shr.u64 	%rd46075, %rd46074, 32;
	mad.lo.s64 	%rd46076, %rd49231, %rd3067, %rd46075;
	shr.u64 	%rd46077, %rd46076, 32;
	mad.lo.s64 	%rd46078, %rd49230, %rd3067, %rd46077;
	shr.u64 	%rd46079, %rd46078, 32;
	mad.lo.s64 	%rd46080, %rd49229, %rd3067, %rd46079;
	shr.u64 	%rd46081, %rd46080, 32;
	mad.lo.s64 	%rd46082, %rd49228, %rd3067, %rd46081;
	shr.u64 	%rd46083, %rd46082, 32;
	mad.lo.s64 	%rd46084, %rd49227, %rd3067, %rd46083;
	shr.u64 	%rd46085, %rd46084, 32;
	and.b64  	%rd3068, %rd49240, 4294967295;
	and.b64  	%rd46086, %rd46072, 4294967295;
	mad.lo.s64 	%rd46087, %rd49234, %rd3068, %rd46086;
	shr.u64 	%rd46088, %rd46087, 32;
	and.b64  	%rd46089, %rd46074, 4294967295;
	add.s64 	%rd46090, %rd46088, %rd46089;
	mad.lo.s64 	%rd46091, %rd49233, %rd3068, %rd46090;
	shr.u64 	%rd46092, %rd46091, 32;
	and.b64  	%rd46093, %rd46076, 4294967295;
	add.s64 	%rd46094, %rd46092, %rd46093;
	mad.lo.s64 	%rd46095, %rd49232, %rd3068, %rd46094;
	shr.u64 	%rd46096, %rd46095, 32;
	and.b64  	%rd46097, %rd46078, 4294967295;
	add.s64 	%rd46098, %rd46096, %rd46097;
	mad.lo.s64 	%rd46099, %rd49231, %rd3068, %rd46098;
	shr.u64 	%rd46100, %rd46099, 32;
	and.b64  	%rd46101, %rd46080, 4294967295;
	add.s64 	%rd46102, %rd46100, %rd46101;
	mad.lo.s64 	%rd46103, %rd49230, %rd3068, %rd46102;
	shr.u64 	%rd46104, %rd46103, 32;
	and.b64  	%rd46105, %rd46082, 4294967295;
	add.s64 	%rd46106, %rd46104, %rd46105;
	mad.lo.s64 	%rd46107, %rd49229, %rd3068, %rd46106;
	shr.u64 	%rd46108, %rd46107, 32;
	and.b64  	%rd46109, %rd46084, 4294967295;
	add.s64 	%rd46110, %rd46108, %rd46109;
	mad.lo.s64 	%rd46111, %rd49228, %rd3068, %rd46110;
	shr.u64 	%rd46112, %rd46111, 32;
	add.s64 	%rd46113, %rd46112, %rd46085;
	mad.lo.s64 	%rd46114, %rd49227, %rd3068, %rd46113;
	shr.u64 	%rd46115, %rd46114, 32;
	and.b64  	%rd3069, %rd49239, 4294967295;
	and.b64  	%rd46116, %rd46091, 4294967295;
	mad.lo.s64 	%rd46117, %rd49234, %rd3069, %rd46116;
	shr.u64 	%rd46118, %rd46117, 32;
	and.b64  	%rd46119, %rd46095, 4294967295;
	add.s64 	%rd46120, %rd46118, %rd46119;
	mad.lo.s64 	%rd46121, %rd49233, %rd3069, %rd46120;
	shr.u64 	%rd46122, %rd46121, 32;
	and.b64  	%rd46123, %rd46099, 4294967295;
	add.s64 	%rd46124, %rd46122, %rd46123;
	mad.lo.s64 	%rd46125, %rd49232, %rd3069, %rd46124;
	shr.u64 	%rd46126, %rd46125, 32;
	and.b64  	%rd46127, %rd46103, 4294967295;
	add.s64 	%rd46128, %rd46126, %rd46127;
	mad.lo.s64 	%rd46129, %rd49231, %rd3069, %rd46128;
	shr.u64 	%rd46130, %rd46129, 32;
	and.b64  	%rd46131, %rd46107, 4294967295;
	add.s64 	%rd46132, %rd46130, %rd46131;
	mad.lo.s64 	%rd46133, %rd49230, %rd3069, %rd46132;
	shr.u64 	%rd46134, %rd46133, 32;
	and.b64  	%rd46135, %rd46111, 4294967295;
	add.s64 	%rd46136, %rd46134, %rd46135;
	mad.lo.s64 	%rd46137, %rd49229, %rd3069, %rd46136;
	shr.u64 	%rd46138, %rd46137, 32;
	and.b64  	%rd46139, %rd46114, 4294967295;
	add.s64 	%rd46140, %rd46138, %rd46139;
	mad.lo.s64 	%rd46141, %rd49228, %rd3069, %rd46140;
	shr.u64 	%rd46142, %rd46141, 32;
	add.s64 	%rd46143, %rd46142, %rd46115;
	mad.lo.s64 	%rd46144, %rd49227, %rd3069, %rd46143;
	shr.u64 	%rd46145, %rd46144, 32;
	and.b64  	%rd3070, %rd49238, 4294967295;
	and.b64  	%rd46146, %rd46121, 4294967295;
	mad.lo.s64 	%rd46147, %rd49234, %rd3070, %rd46146;
	shr.u64 	%rd46148, %rd46147, 32;
	and.b64  	%rd46149, %rd46125, 4294967295;
	add.s64 	%rd46150, %rd46148, %rd46149;
	mad.lo.s64 	%rd46151, %rd49233, %rd3070, %rd46150;
	shr.u64 	%rd46152, %rd46151, 32;
	and.b64  	%rd46153, %rd46129, 4294967295;
	add.s64 	%rd46154, %rd46152, %rd46153;
	mad.lo.s64 	%rd46155, %rd49232, %rd3070, %rd46154;
	shr.u64 	%rd46156, %rd46155, 32;
	and.b64  	%rd46157, %rd46133, 4294967295;
	add.s64 	%rd46158, %rd46156, %rd46157;
	mad.lo.s64 	%rd46159, %rd49231, %rd3070, %rd46158;
	shr.u64 	%rd46160, %rd46159, 32;
	and.b64  	%rd46161, %rd46137, 4294967295;
	add.s64 	%rd46162, %rd46160, %rd46161;
	mad.lo.s64 	%rd46163, %rd49230, %rd3070, %rd46162;
	shr.u64 	%rd46164, %rd46163, 32;
	and.b64  	%rd46165, %rd46141, 4294967295;
	add.s64 	%rd46166, %rd46164, %rd46165;
	mad.lo.s64 	%rd46167, %rd49229, %rd3070, %rd46166;
	shr.u64 	%rd46168, %rd46167, 32;
	and.b64  	%rd46169, %rd46144, 4294967295;
	add.s64 	%rd46170, %rd46168, %rd46169;
	mad.lo.s64 	%rd46171, %rd49228, %rd3070, %rd46170;
	shr.u64 	%rd46172, %rd46171, 32;
	add.s64 	%rd46173, %rd46172, %rd46145;
	mad.lo.s64 	%rd46174, %rd49227, %rd3070, %rd46173;
	shr.u64 	%rd46175, %rd46174, 32;
	and.b64  	%rd3071, %rd49237, 4294967295;
	and.b64  	%rd46176, %rd46151, 4294967295;
	mad.lo.s64 	%rd46177, %rd49234, %rd3071, %rd46176;
	shr.u64 	%rd46178, %rd46177, 32;
	and.b64  	%rd46179, %rd46155, 4294967295;
	add.s64 	%rd46180, %rd46178, %rd46179;
	mad.lo.s64 	%rd46181, %rd49233, %rd3071, %rd46180;
	shr.u64 	%rd46182, %rd46181, 32;
	and.b64  	%rd46183, %rd46159, 4294967295;
	add.s64 	%rd46184, %rd46182, %rd46183;
	mad.lo.s64 	%rd46185, %rd49232, %rd3071, %rd46184;
	shr.u64 	%rd46186, %rd46185, 32;
	and.b64  	%rd46187, %rd46163, 4294967295;
	add.s64 	%rd46188, %rd46186, %rd46187;
	mad.lo.s64 	%rd46189, %rd49231, %rd3071, %rd46188;
	shr.u64 	%rd46190, %rd46189, 32;
	and.b64  	%rd46191, %rd46167, 4294967295;
	add.s64 	%rd46192, %rd46190, %rd46191;
	mad.lo.s64 	%rd46193, %rd49230, %rd3071, %rd46192;
	shr.u64 	%rd46194, %rd46193, 32;
	and.b64  	%rd46195, %rd46171, 4294967295;
	add.s64 	%rd46196, %rd46194, %rd46195;
	mad.lo.s64 	%rd46197, %rd49229, %rd3071, %rd46196;
	shr.u64 	%rd46198, %rd46197, 32;
	and.b64  	%rd46199, %rd46174, 4294967295;
	add.s64 	%rd46200, %rd46198, %rd46199;
	mad.lo.s64 	%rd46201, %rd49228, %rd3071, %rd46200;
	shr.u64 	%rd46202, %rd46201, 32;
	add.s64 	%rd46203, %rd46202, %rd46175;
	mad.lo.s64 	%rd46204, %rd49227, %rd3071, %rd46203;
	shr.u64 	%rd46205, %rd46204, 32;
	and.b64  	%rd3072, %rd49236, 4294967295;
	and.b64  	%rd46206, %rd46181, 4294967295;
	mad.lo.s64 	%rd46207, %rd49234, %rd3072, %rd46206;
	shr.u64 	%rd46208, %rd46207, 32;
	and.b64  	%rd46209, %rd46185, 4294967295;
	add.s64 	%rd46210, %rd46208, %rd46209;
	mad.lo.s64 	%rd46211, %rd49233, %rd3072, %rd46210;
	shr.u64 	%rd46212, %rd46211, 32;
	and.b64  	%rd46213, %rd46189, 4294967295;
	add.s64 	%rd46214, %rd46212, %rd46213;
	mad.lo.s64 	%rd46215, %rd49232, %rd3072, %rd46214;
	shr.u64 	%rd46216, %rd46215, 32;
	and.b64  	%rd46217, %rd46193, 4294967295;
	add.s64 	%rd46218, %rd46216, %rd46217;
	mad.lo.s64 	%rd46219, %rd49231, %rd3072, %rd46218;
	shr.u64 	%rd46220, %rd46219, 32;
	and.b64  	%rd46221, %rd46197, 4294967295;
	add.s64 	%rd46222, %rd46220, %rd46221;
	mad.lo.s64 	%rd46223, %rd49230, %rd3072, %rd46222;
	shr.u64 	%rd46224, %rd46223, 32;
	and.b64  	%rd46225, %rd46201, 4294967295;
	add.s64 	%rd46226, %rd46224, %rd46225;
	mad.lo.s64 	%rd46227, %rd49229, %rd3072, %rd46226;
	shr.u64 	%rd46228, %rd46227, 32;
	and.b64  	%rd46229, %rd46204, 4294967295;
	add.s64 	%rd46230, %rd46228, %rd46229;
	mad.lo.s64 	%rd46231, %rd49228, %rd3072, %rd46230;
	shr.u64 	%rd46232, %rd46231, 32;
	add.s64 	%rd46233, %rd46232, %rd46205;
	mad.lo.s64 	%rd46234, %rd49227, %rd3072, %rd46233;
	shr.u64 	%rd46235, %rd46234, 32;
	and.b64  	%rd3073, %rd49235, 4294967295;
	and.b64  	%rd46236, %rd46211, 4294967295;
	mad.lo.s64 	%rd46237, %rd49234, %rd3073, %rd46236;
	shr.u64 	%rd46238, %rd46237, 32;
	and.b64  	%rd46239, %rd46215, 4294967295;
	add.s64 	%rd46240, %rd46238, %rd46239;
	mad.lo.s64 	%rd46241, %rd49233, %rd3073, %rd46240;
	shr.u64 	%rd46242, %rd46241, 32;
	and.b64  	%rd46243, %rd46219, 4294967295;
	add.s64 	%rd46244, %rd46242, %rd46243;
	mad.lo.s64 	%rd46245, %rd49232, %rd3073, %rd46244;
	shr.u64 	%rd46246, %rd46245, 32;
	and.b64  	%rd46247, %rd46223, 4294967295;
	add.s64 	%rd46248, %rd46246, %rd46247;
	mad.lo.s64 	%rd46249, %rd49231, %rd3073, %rd46248;
	shr.u64 	%rd46250, %rd46249, 32;
	and.b64  	%rd46251, %rd46227, 4294967295;
	add.s64 	%rd46252, %rd46250, %rd46251;
	mad.lo.s64 	%rd46253, %rd49230, %rd3073, %rd46252;
	shr.u64 	%rd46254, %rd46253, 32;
	and.b64  	%rd46255, %rd46231, 4294967295;
	add.s64 	%rd46256, %rd46254, %rd46255;
	mad.lo.s64 	%rd46257, %rd49229, %rd3073, %rd46256;
	shr.u64 	%rd46258, %rd46257, 32;
	and.b64  	%rd46259, %rd46234, 4294967295;
	add.s64 	%rd46260, %rd46258, %rd46259;
	mad.lo.s64 	%rd46261, %rd49228, %rd3073, %rd46260;
	shr.u64 	%rd46262, %rd46261, 32;
	add.s64 	%rd46263, %rd46262, %rd46235;
	mad.lo.s64 	%rd46264, %rd49227, %rd3073, %rd46263;
	shr.u64 	%rd46265, %rd46264, 32;
	cvt.u64.u32 	%rd3074, %r6932;
	and.b64  	%rd46266, %rd46241, 4294967295;
	mad.lo.s64 	%rd46267, %rd49234, %rd3074, %rd46266;
	shr.u64 	%rd46268, %rd46267, 32;
	and.b64  	%rd46269, %rd46245, 4294967295;
	add.s64 	%rd46270, %rd46268, %rd46269;
	mad.lo.s64 	%rd46271, %rd49233, %rd3074, %rd46270;
	shr.u64 	%rd46272, %rd46271, 32;
	and.b64  	%rd46273, %rd46249, 4294967295;
	add.s64 	%rd46274, %rd46272, %rd46273;
	mad.lo.s64 	%rd46275, %rd49232, %rd3074, %rd46274;
	shr.u64 	%rd46276, %rd46275, 32;
	and.b64  	%rd46277, %rd46253, 4294967295;
	add.s64 	%rd46278, %rd46276, %rd46277;
	mad.lo.s64 	%rd46279, %rd49231, %rd3074, %rd46278;
	shr.u64 	%rd46280, %rd46279, 32;
	and.b64  	%rd46281, %rd46257, 4294967295;
	add.s64 	%rd46282, %rd46280, %rd46281;
	mad.lo.s64 	%rd46283, %rd49230, %rd3074, %rd46282;
	shr.u64 	%rd46284, %rd46283, 32;
	and.b64  	%rd46285, %rd46261, 4294967295;
	add.s64 	%rd46286, %rd46284, %rd46285;
	mad.lo.s64 	%rd46287, %rd49229, %rd3074, %rd46286;
	shr.u64 	%rd46288, %rd46287, 32;
	and.b64  	%rd46289, %rd46264, 4294967295;
	add.s64 	%rd46290, %rd46288, %rd46289;
	mad.lo.s64 	%rd46291, %rd49228, %rd3074, %rd46290;
	shr.u64 	%rd46292, %rd46291, 32;
	add.s64 	%rd46293, %rd46292, %rd46265;
	mad.lo.s64 	%rd46294, %rd49227, %rd3074, %rd46293;
	{ .reg .b32 tmp; mov.b64 {tmp, %r6301}, %rd46294; }
	mul.lo.s32 	%r6302, %r1584, %r6300;
	cvt.u64.u32 	%rd46295, %r6302;
	and.b64  	%rd46296, %rd46070, 4294967295;
	mad.lo.s64 	%rd46297, %rd2974, %rd46295, %rd46296;
	shr.u64 	%rd46298, %rd46297, 32;
	and.b64  	%rd46299, %rd46087, 4294967295;
	add.s64 	%rd46300, %rd46298, %rd46299;
	mad.lo.s64 	%rd46301, %rd2975, %rd46295, %rd46300;
	cvt.u32.u64 	%r6303, %rd46301;
	shr.u64 	%rd46302, %rd46301, 32;
	and.b64  	%rd46303, %rd46117, 4294967295;
	add.s64 	%rd46304, %rd46302, %rd46303;
	mad.lo.s64 	%rd46305, %rd2976, %rd46295, %rd46304;
	shr.u64 	%rd46306, %rd46305, 32;
	and.b64  	%rd46307, %rd46147, 4294967295;
	add.s64 	%rd46308, %rd46306, %rd46307;
	mad.lo.s64 	%rd46309, %rd2977, %rd46295, %rd46308;
	shr.u64 	%rd46310, %rd46309, 32;
	and.b64  	%rd46311, %rd46177, 4294967295;
	add.s64 	%rd46312, %rd46310, %rd46311;
	mad.lo.s64 	%rd46313, %rd2978, %rd46295, %rd46312;
	shr.u64 	%rd46314, %rd46313, 32;
	and.b64  	%rd46315, %rd46207, 4294967295;
	add.s64 	%rd46316, %rd46314, %rd46315;
	mad.lo.s64 	%rd46317, %rd2979, %rd46295, %rd46316;
	shr.u64 	%rd46318, %rd46317, 32;
	and.b64  	%rd46319, %rd46237, 4294967295;
	add.s64 	%rd46320, %rd46318, %rd46319;
	mad.lo.s64 	%rd46321, %rd2980, %rd46295, %rd46320;
	shr.u64 	%rd46322, %rd46321, 32;
	mul.wide.u32 	%rd46323, %r1585, %r6302;
	and.b64  	%rd46324, %rd46267, 4294967295;
	add.s64 	%rd46325, %rd46322, %rd46324;
	add.s64 	%rd46326, %rd46325, %rd46323;
	shr.u64 	%rd46327, %rd46326, 32;
	and.b64  	%rd46328, %rd46271, 4294967295;
	add.s64 	%rd46329, %rd46327, %rd46328;
	shr.u64 	%rd46330, %rd46329, 32;
	and.b64  	%rd46331, %rd46275, 4294967295;
	add.s64 	%rd46332, %rd46330, %rd46331;
	shr.u64 	%rd46333, %rd46332, 32;
	and.b64  	%rd46334, %rd46279, 4294967295;
	add.s64 	%rd46335, %rd46333, %rd46334;
	shr.u64 	%rd46336, %rd46335, 32;
	and.b64  	%rd46337, %rd46283, 4294967295;
	add.s64 	%rd46338, %rd46336, %rd46337;
	shr.u64 	%rd46339, %rd46338, 32;
	and.b64  	%rd46340, %rd46287, 4294967295;
	add.s64 	%rd46341, %rd46339, %rd46340;
	shr.u64 	%rd46342, %rd46341, 32;
	and.b64  	%rd46343, %rd46291, 4294967295;
	add.s64 	%rd46344, %rd46342, %rd46343;
	shr.u64 	%rd46345, %rd46344, 32;
	and.b64  	%rd46346, %rd46294, 4294967295;
	add.s64 	%rd46347, %rd46345, %rd46346;
	{ .reg .b32 tmp; mov.b64 {tmp, %r6304}, %rd46347; }
	add.s32 	%r6305, %r6301, %r6304;
	mul.lo.s32 	%r6306, %r1584, %r6303;
	cvt.u64.u32 	%rd46348, %r6306;
	and.b64  	%rd46349, %rd46301, 4294967295;
	mad.lo.s64 	%rd46350, %rd2974, %rd46348, %rd46349;
	shr.u64 	%rd46351, %rd46350, 32;
	and.b64  	%rd46352, %rd46305, 4294967295;
	add.s64 	%rd46353, %rd46351, %rd46352;
	mad.lo.s64 	%rd46354, %rd2975, %rd46348, %rd46353;
	cvt.u32.u64 	%r6307, %rd46354;
	shr.u64 	%rd46355, %rd46354, 32;
	and.b64  	%rd46356, %rd46309, 4294967295;
	add.s64 	%rd46357, %rd46355, %rd46356;
	mad.lo.s64 	%rd46358, %rd2976, %rd46348, %rd46357;
	shr.u64 	%rd46359, %rd46358, 32;
	and.b64  	%rd46360, %rd46313, 4294967295;
	add.s64 	%rd46361, %rd46359, %rd46360;
	mad.lo.s64 	%rd46362, %rd2977, %rd46348, %rd46361;
	shr.u64 	%rd46363, %rd46362, 32;
	and.b64  	%rd46364, %rd46317, 4294967295;
	add.s64 	%rd46365, %rd46363, %rd46364;
	mad.lo.s64 	%rd46366, %rd2978, %rd46348, %rd46365;
	shr.u64 	%rd46367, %rd46366, 32;
	and.b64  	%rd46368, %rd46321, 4294967295;
	add.s64 	%rd46369, %rd46367, %rd46368;
	mad.lo.s64 	%rd46370, %rd2979, %rd46348, %rd46369;
	shr.u64 	%rd46371, %rd46370, 32;
	and.b64  	%rd46372, %rd46326, 4294967295;
	add.s64 	%rd46373, %rd46371, %rd46372;
	mad.lo.s64 	%rd46374, %rd2980, %rd46348, %rd46373;
	shr.u64 	%rd46375, %rd46374, 32;
	mul.wide.u32 	%rd46376, %r1585, %r6306;
	and.b64  	%rd46377, %rd46329, 4294967295;
	add.s64 	%rd46378, %rd46375, %rd46377;
	add.s64 	%rd46379, %rd46378, %rd46376;
	shr.u64 	%rd46380, %rd46379, 32;
	and.b64  	%rd46381, %rd46332, 4294967295;
	add.s64 	%rd46382, %rd46380, %rd46381;
	shr.u64 	%rd46383, %rd46382, 32;
	and.b64  	%rd46384, %rd46335, 4294967295;
	add.s64 	%rd46385, %rd46383, %rd46384;
	shr.u64 	%rd46386, %rd46385, 32;
	and.b64  	%rd46387, %rd46338, 4294967295;
	add.s64 	%rd46388, %rd46386, %rd46387;
	shr.u64 	%rd46389, %rd46388, 32;
	and.b64  	%rd46390, %rd46341, 4294967295;
	add.s64 	%rd46391, %rd46389, %rd46390;
	shr.u64 	%rd46392, %rd46391, 32;
	and.b64  	%rd46393, %rd46344, 4294967295;
	add.s64 	%rd46394, %rd46392, %rd46393;
	shr.u64 	%rd46395, %rd46394, 32;
	and.b64  	%rd46396, %rd46347, 4294967295;
	add.s64 	%rd46397, %rd46395, %rd46396;
	{ .reg .b32 tmp; mov.b64 {tmp, %r6308}, %rd46397; }
	add.s32 	%r6309, %r6305, %r6308;
	mul.lo.s32 	%r6310, %r1584, %r6307;
	cvt.u64.u32 	%rd46398, %r6310;
	and.b64  	%rd46399, %rd46354, 4294967295;
	mad.lo.s64 	%rd46400, %rd2974, %rd46398, %rd46399;
	shr.u64 	%rd46401, %rd46400, 32;
	and.b64  	%rd46402, %rd46358, 4294967295;
	add.s64 	%rd46403, %rd46401, %rd46402;
	mad.lo.s64 	%rd46404, %rd2975, %rd46398, %rd46403;
	cvt.u32.u64 	%r6311, %rd46404;
	shr.u64 	%rd46405, %rd46404, 32;
	and.b64  	%rd46406, %rd46362, 4294967295;
	add.s64 	%rd46407, %rd46405, %rd46406;
	mad.lo.s64 	%rd46408, %rd2976, %rd46398, %rd46407;
	shr.u64 	%rd46409, %rd46408, 32;
	and.b64  	%rd46410, %rd46366, 4294967295;
	add.s64 	%rd46411, %rd46409, %rd46410;
	mad.lo.s64 	%rd46412, %rd2977, %rd46398, %rd46411;
	shr.u64 	%rd46413, %rd46412, 32;
	and.b64  	%rd46414, %rd46370, 4294967295;
	add.s64 	%rd46415, %rd46413, %rd46414;
	mad.lo.s64 	%rd46416, %rd2978, %rd46398, %rd46415;
	shr.u64 	%rd46417, %rd46416, 32;
	and.b64  	%rd46418, %rd46374, 4294967295;
	add.s64 	%rd46419, %rd46417, %rd46418;
	mad.lo.s64 	%rd46420, %rd2979, %rd46398, %rd46419;
	shr.u64 	%rd46421, %rd46420, 32;
	and.b64  	%rd46422, %rd46379, 4294967295;
	add.s64 	%rd46423, %rd46421, %rd46422;
	mad.lo.s64 	%rd46424, %rd2980, %rd46398, %rd46423;
	shr.u64 	%rd46425, %rd46424, 32;
	mul.wide.u32 	%rd46426, %r1585, %r6310;
	and.b64  	%rd46427, %rd46382, 4294967295;
	add.s64 	%rd46428, %rd46425, %rd46427;
	add.s64 	%rd46429, %rd46428, %rd46426;
	shr.u64 	%rd46430, %rd46429, 32;
	and.b64  	%rd46431, %rd46385, 4294967295;
	add.s64 	%rd46432, %rd46430, %rd46431;
	shr.u64 	%rd46433, %rd46432, 32;
	and.b64  	%rd46434, %rd46388, 4294967295;
	add.s64 	%rd46435, %rd46433, %rd46434;
	shr.u64 	%rd46436, %rd46435, 32;
	and.b64  	%rd46437, %rd46391, 4294967295;
	add.s64 	%rd46438, %rd46436, %rd46437;
	shr.u64 	%rd46439, %rd46438, 32;
	and.b64  	%rd46440, %rd46394, 4294967295;
	add.s64 	%rd46441, %rd46439, %rd46440;
	shr.u64 	%rd46442, %rd46441, 32;
	and.b64  	%rd46443, %rd46397, 4294967295;
	add.s64 	%rd46444, %rd46442, %rd46443;
	{ .reg .b32 tmp; mov.b64 {tmp, %r6312}, %rd46444; }
	add.s32 	%r6313, %r6309, %r6312;
	mul.lo.s32 	%r6314, %r1584, %r6311;
	cvt.u64.u32 	%rd46445, %r6314;
	and.b64  	%rd46446, %rd46404, 4294967295;
	mad.lo.s64 	%rd46447, %rd2974, %rd46445, %rd46446;
	shr.u64 	%rd46448, %rd46447, 32;
	and.b64  	%rd46449, %rd46408, 4294967295;
	add.s64 	%rd46450, %rd46448, %rd46449;
	mad.lo.s64 	%rd46451, %rd2975, %rd46445, %rd46450;
	cvt.u32.u64 	%r6315, %rd46451;
	shr.u64 	%rd46452, %rd46451, 32;
	and.b64  	%rd46453, %rd46412, 4294967295;
	add.s64 	%rd46454, %rd46452, %rd46453;
	mad.lo.s64 	%rd46455, %rd2976, %rd46445, %rd46454;
	shr.u64 	%rd46456, %rd46455, 32;
	and.b64  	%rd46457, %rd46416, 4294967295;
	add.s64 	%rd46458, %rd46456, %rd46457;
	mad.lo.s64 	%rd46459, %rd2977, %rd46445, %rd46458;
	shr.u64 	%rd46460, %rd46459, 32;
	and.b64  	%rd46461, %rd46420, 4294967295;
	add.s64 	%rd46462, %rd46460, %rd46461;
	mad.lo.s64 	%rd46463, %rd2978, %rd46445, %rd46462;
	shr.u64 	%rd46464, %rd46463, 32;
	and.b64  	%rd46465, %rd46424, 4294967295;
	add.s64 	%rd46466, %rd46464, %rd46465;
	mad.lo.s64 	%rd46467, %rd2979, %rd46445, %rd46466;
	shr.u64 	%rd46468, %rd46467, 32;
	and.b64  	%rd46469, %rd46429, 4294967295;
	add.s64 	%rd46470, %rd46468, %rd46469;
	mad.lo.s64 	%rd46471, %rd2980, %rd46445, %rd46470;
	shr.u64 	%rd46472, %rd46471, 32;
	mul.wide.u32 	%rd46473, %r1585, %r6314;
	and.b64  	%rd46474, %rd46432, 4294967295;
	add.s64 	%rd46475, %rd46472, %rd46474;
	add.s64 	%rd46476, %rd46475, %rd46473;
	shr.u64 	%rd46477, %rd46476, 32;
	and.b64  	%rd46478, %rd46435, 4294967295;
	add.s64 	%rd46479, %rd46477, %rd46478;
	shr.u64 	%rd46480, %rd46479, 32;
	and.b64  	%rd46481, %rd46438, 4294967295;
	add.s64 	%rd46482, %rd46480, %rd46481;
	shr.u64 	%rd46483, %rd46482, 32;
	and.b64  	%rd46484, %rd46441, 4294967295;
	add.s64 	%rd46485, %rd46483, %rd46484;
	shr.u64 	%rd46486, %rd46485, 32;
	and.b64  	%rd46487, %rd46444, 4294967295;
	add.s64 	%rd46488, %rd46486, %rd46487;
	{ .reg .b32 tmp; mov.b64 {tmp, %r6316}, %rd46488; }
	add.s32 	%r6317, %r6313, %r6316;
	mul.lo.s32 	%r6318, %r1584, %r6315;
	cvt.u64.u32 	%rd46489, %r6318;
	and.b64  	%rd46490, %rd46451, 4294967295;
	mad.lo.s64 	%rd46491, %rd2974, %rd46489, %rd46490;
	shr.u64 	%rd46492, %rd46491, 32;
	and.b64  	%rd46493, %rd46455, 4294967295;
	add.s64 	%rd46494, %rd46492, %rd46493;
	mad.lo.s64 	%rd46495, %rd2975, %rd46489, %rd46494;
	cvt.u32.u64 	%r6319, %rd46495;
	shr.u64 	%rd46496, %rd46495, 32;
	and.b64  	%rd46497, %rd46459, 4294967295;
	add.s64 	%rd46498, %rd46496, %rd46497;
	mad.lo.s64 	%rd46499, %rd2976, %rd46489, %rd46498;
	shr.u64 	%rd46500, %rd46499, 32;
	and.b64  	%rd46501, %rd46463, 4294967295;
	add.s64 	%rd46502, %rd46500, %rd46501;
	mad.lo.s64 	%rd46503, %rd2977, %rd46489, %rd46502;
	shr.u64 	%rd46504, %rd46503, 32;
	and.b64  	%rd46505, %rd46467, 4294967295;
	add.s64 	%rd46506, %rd46504, %rd46505;
	mad.lo.s64 	%rd46507, %rd2978, %rd46489, %rd46506;
	shr.u64 	%rd46508, %rd46507, 32;
	and.b64  	%rd46509, %rd46471, 4294967295;
	add.s64 	%rd46510, %rd46508, %rd46509;
	mad.lo.s64 	%rd46511, %rd2979, %rd46489, %rd46510;
	shr.u64 	%rd46512, %rd46511, 32;
	and.b64  	%rd46513, %rd46476, 4294967295;
	add.s64 	%rd46514, %rd46512, %rd46513;
	mad.lo.s64 	%rd46515, %rd2980, %rd46489, %rd46514;
	shr.u64 	%rd46516, %rd46515, 32;
	mul.wide.u32 	%rd46517, %r1585, %r6318;
	and.b64  	%rd46518, %rd46479, 4294967295;
	add.s64 	%rd46519, %rd46516, %rd46518;
	add.s64 	%rd46520, %rd46519, %rd46517;
	shr.u64 	%rd46521, %rd46520, 32;
	and.b64  	%rd46522, %rd46482, 4294967295;
	add.s64 	%rd46523, %rd46521, %rd46522;
	shr.u64 	%rd46524, %rd46523, 32;
	and.b64  	%rd46525, %rd46485, 4294967295;
	add.s64 	%rd46526, %rd46524, %rd46525;
	shr.u64 	%rd46527, %rd46526, 32;
	and.b64  	%rd46528, %rd46488, 4294967295;
	add.s64 	%rd46529, %rd46527, %rd46528;
	{ .reg .b32 tmp; mov.b64 {tmp, %r6320}, %rd46529; }
	add.s32 	%r6321, %r6317, %r6320;
	mul.lo.s32 	%r6322, %r1584, %r6319;
	cvt.u64.u32 	%rd46530, %r6322;
	and.b64  	%rd46531, %rd46495, 4294967295;
	mad.lo.s64 	%rd46532, %rd2974, %rd46530, %rd46531;
	shr.u64 	%rd46533, %rd46532, 32;
	and.b64  	%rd46534, %rd46499, 4294967295;
	add.s64 	%rd46535, %rd46533, %rd46534;
	mad.lo.s64 	%rd46536, %rd2975, %rd46530, %rd46535;
	cvt.u32.u64 	%r6323, %rd46536;
	shr.u64 	%rd46537, %rd46536, 32;
	and.b64  	%rd46538, %rd46503, 4294967295;
	add.s64 	%rd46539, %rd46537, %rd46538;
	mad.lo.s64 	%rd46540, %rd2976, %rd46530, %rd46539;
	shr.u64 	%rd46541, %rd46540, 32;
	and.b64  	%rd46542, %rd46507, 4294967295;
	add.s64 	%rd46543, %rd46541, %rd46542;
	mad.lo.s64 	%rd46544, %rd2977, %rd46530, %rd46543;
	shr.u64 	%rd46545, %rd46544, 32;
	and.b64  	%rd46546, %rd46511, 4294967295;
	add.s64 	%rd46547, %rd46545, %rd46546;
	mad.lo.s64 	%rd46548, %rd2978, %rd46530, %rd46547;
	shr.u64 	%rd46549, %rd46548, 32;
	and.b64  	%rd46550, %rd46515, 4294967295;
	add.s64 	%rd46551, %rd46549, %rd46550;
	mad.lo.s64 	%rd46552, %rd2979, %rd46530, %rd46551;
	shr.u64 	%rd46553, %rd46552, 32;
	and.b64  	%rd46554, %rd46520, 4294967295;
	add.s64 	%rd46555, %rd46553, %rd46554;
	mad.lo.s64 	%rd46556, %rd2980, %rd46530, %rd46555;
	shr.u64 	%rd46557, %rd46556, 32;
	mul.wide.u32 	%rd46558, %r1585, %r6322;
	and.b64  	%rd46559, %rd46523, 4294967295;
	add.s64 	%rd46560, %rd46557, %rd46559;
	add.s64 	%rd46561, %rd46560, %rd46558;
	shr.u64 	%rd46562, %rd46561, 32;
	and.b64  	%rd46563, %rd46526, 4294967295;
	add.s64 	%rd46564, %rd46562, %rd46563;
	shr.u64 	%rd46565, %rd46564, 32;
	and.b64  	%rd46566, %rd46529, 4294967295;
	add.s64 	%rd46567, %rd46565, %rd46566;
	{ .reg .b32 tmp; mov.b64 {tmp, %r6324}, %rd46567; }
	add.s32 	%r6325, %r6321, %r6324;
	mul.lo.s32 	%r6326, %r1584, %r6323;
	cvt.u64.u32 	%rd46568, %r6326;
	and.b64  	%rd46569, %rd46536, 4294967295;
	mad.lo.s64 	%rd46570, %rd2974, %rd46568, %rd46569;
	shr.u64 	%rd46571, %rd46570, 32;
	and.b64  	%rd46572, %rd46540, 4294967295;
	add.s64 	%rd46573, %rd46571, %rd46572;
	mad.lo.s64 	%rd46574, %rd2975, %rd46568, %rd46573;
	cvt.u32.u64 	%r6327, %rd46574;
	shr.u64 	%rd46575, %rd46574, 32;
	and.b64  	%rd46576, %rd46544, 4294967295;
	add.s64 	%rd46577, %rd46575, %rd46576;
	mad.lo.s64 	%rd46578, %rd2976, %rd46568, %rd46577;
	shr.u64 	%rd46579, %rd46578, 32;
	and.b64  	%rd46580, %rd46548, 4294967295;
	add.s64 	%rd46581, %rd46579, %rd46580;
	mad.lo.s64 	%rd46582, %rd2977, %rd46568, %rd46581;
	shr.u64 	%rd46583, %rd46582, 32;
	and.b64  	%rd46584, %rd46552, 4294967295;
	add.s64 	%rd46585, %rd46583, %rd46584;
	mad.lo.s64 	%rd46586, %rd2978, %rd46568, %rd46585;
	shr.u64 	%rd46587, %rd46586, 32;
	and.b64  	%rd46588, %rd46556, 4294967295;
	add.s64 	%rd46589, %rd46587, %rd46588;
	mad.lo.s64 	%rd46590, %rd2979, %rd46568, %rd46589;
	shr.u64 	%rd46591, %rd46590, 32;
	and.b64  	%rd46592, %rd46561, 4294967295;
	add.s64 	%rd46593, %rd46591, %rd46592;
	mad.lo.s64 	%rd46594, %rd2980, %rd46568, %rd46593;
	shr.u64 	%rd46595, %rd46594, 32;
	mul.wide.u32 	%rd46596, %r1585, %r6326;
	and.b64  	%rd46597, %rd46564, 4294967295;
	add.s64 	%rd46598, %rd46595, %rd46597;
	add.s64 	%rd46599, %rd46598, %rd46596;
	shr.u64 	%rd46600, %rd46599, 32;
	and.b64  	%rd46601, %rd46567, 4294967295;
	add.s64 	%rd46602, %rd46600, %rd46601;
	{ .reg .b32 tmp; mov.b64 {tmp, %r6328}, %rd46602; }
	add.s32 	%r6329, %r6325, %r6328;
	mul.lo.s32 	%r6330, %r1584, %r6327;
	cvt.u64.u32 	%rd46603, %r6330;
	and.b64  	%rd46604, %rd46574, 4294967295;
	mad.lo.s64 	%rd46605, %rd2974, %rd46603, %rd46604;
	shr.u64 	%rd46606, %rd46605, 32;
	and.b64  	%rd46607, %rd46578, 4294967295;
	add.s64 	%rd46608, %rd46606, %rd46607;
	mad.lo.s64 	%rd49248, %rd2975, %rd46603, %rd46608;
	shr.u64 	%rd46609, %rd49248, 32;
	and.b64  	%rd46610, %rd46582, 4294967295;
	add.s64 	%rd46611, %rd46609, %rd46610;
	mad.lo.s64 	%rd49247, %rd2976, %rd46603, %rd46611;
	cvt.u32.u64 	%r1694, %rd49247;
	shr.u64 	%rd46612, %rd49247, 32;
	and.b64  	%rd46613, %rd46586, 4294967295;
	add.s64 	%rd46614, %rd46612, %rd46613;
	mad.lo.s64 	%rd49246, %rd2977, %rd46603, %rd46614;
	cvt.u32.u64 	%r1695, %rd49246;
	shr.u64 	%rd46615, %rd49246, 32;
	and.b64  	%rd46616, %rd46590, 4294967295;
	add.s64 	%rd46617, %rd46615, %rd46616;
	mad.lo.s64 	%rd49245, %rd2978, %rd46603, %rd46617;
	cvt.u32.u64 	%r1696, %rd49245;
	shr.u64 	%rd46618, %rd49245, 32;
	and.b64  	%rd46619, %rd46594, 4294967295;
	add.s64 	%rd46620, %rd46618, %rd46619;
	mad.lo.s64 	%rd49244, %rd2979, %rd46603, %rd46620;
	cvt.u32.u64 	%r1697, %rd49244;
	shr.u64 	%rd46621, %rd49244, 32;
	and.b64  	%rd46622, %rd46599, 4294967295;
	add.s64 	%rd46623, %rd46621, %rd46622;
	mad.lo.s64 	%rd49243, %rd2980, %rd46603, %rd46623;
	cvt.u32.u64 	%r1698, %rd49243;
	shr.u64 	%rd46624, %rd49243, 32;
	mul.wide.u32 	%rd46625, %r1585, %r6330;
	and.b64  	%rd46626, %rd46602, 4294967295;
	add.s64 	%rd46627, %rd46624, %rd46626;
	add.s64 	%rd49242, %rd46627, %rd46625;
	cvt.u32.u64 	%r1699, %rd49242;
	{ .reg .b32 tmp; mov.b64 {tmp, %r6331}, %rd49242; }
	add.s32 	%r6933, %r6329, %r6331;
	setp.gt.u32 	%p1988, %r6933, %r1585;
	@%p1988 bra 	$L__BB0_1752;
	setp.lt.u32 	%p1989, %r6933, %r1585;
	@%p1989 bra 	$L__BB0_1753;
	cvt.u32.u64 	%r6332, %rd2980;
	setp.lt.u32 	%p1990, %r6332, %r1699;
	@%p1990 bra 	$L__BB0_1752;
	setp.gt.u32 	%p1991, %r6332, %r1699;
	@%p1991 bra 	$L__BB0_1753;
	cvt.u32.u64 	%r6334, %rd2979;
	setp.lt.u32 	%p1992, %r6334, %r1698;
	@%p1992 bra 	$L__BB0_1752;
	setp.gt.u32 	%p1993, %r6334, %r1698;
	@%p1993 bra 	$L__BB0_1753;
	cvt.u32.u64 	%r6336, %rd2978;
	setp.lt.u32 	%p1994, %r6336, %r1697;
	@%p1994 bra 	$L__BB0_1752;
	setp.gt.u32 	%p1995, %r6336, %r1697;
	@%p1995 bra 	$L__BB0_1753;
	cvt.u32.u64 	%r6338, %rd2977;
	setp.lt.u32 	%p1996, %r6338, %r1696;
	@%p1996 bra 	$L__BB0_1752;
	setp.gt.u32 	%p1997, %r6338, %r1696;
	@%p1997 bra 	$L__BB0_1753;
	cvt.u32.u64 	%r6340, %rd2976;
	setp.lt.u32 	%p1998, %r6340, %r1695;
	@%p1998 bra 	$L__BB0_1752;
	setp.gt.u32 	%p1999, %r6340, %r1695;
	@%p1999 bra 	$L__BB0_1753;
	cvt.u32.u64 	%r6342, %rd2975;
	setp.lt.u32 	%p2000, %r6342, %r1694;
	@%p2000 bra 	$L__BB0_1752;
	cvt.u32.u64 	%r6344, %rd2974;
	setp.gt.u32 	%p2001, %r6342, %r1694;
	cvt.u32.u64 	%r6345, %rd49248;
	setp.gt.u32 	%p2002, %r6344, %r6345;
	or.pred  	%p2003, %p2001, %p2002;
	@%p2003 bra 	$L__BB0_1753;
$L__BB0_1752:
	and.b64  	%rd46629, %rd49248, 4294967295;
	sub.s64 	%rd49248, %rd46629, %rd2974;
	shr.u64 	%rd46630, %rd49248, 63;
	and.b64  	%rd46631, %rd49247, 4294967295;
	add.s64 	%rd46632, %rd46630, %rd2975;
	sub.s64 	%rd49247, %rd46631, %rd46632;
	shr.u64 	%rd46633, %rd49247, 63;
	and.b64  	%rd46634, %rd49246, 4294967295;
	add.s64 	%rd46635, %rd46633, %rd2976;
	sub.s64 	%rd49246, %rd46634, %rd46635;
	shr.u64 	%rd46636, %rd49246, 63;
	and.b64  	%rd46637, %rd49245, 4294967295;
	add.s64 	%rd46638, %rd46636, %rd2977;
	sub.s64 	%rd49245, %rd46637, %rd46638;
	shr.u64 	%rd46639, %rd49245, 63;
	and.b64  	%rd46640, %rd49244, 4294967295;
	add.s64 	%rd46641, %rd46639, %rd2978;
	sub.s64 	%rd49244, %rd46640, %rd46641;
	shr.u64 	%rd46642, %rd49244, 63;
	and.b64  	%rd46643, %rd49243, 4294967295;
	add.s64 	%rd46644, %rd46642, %rd2979;
	sub.s64 	%rd49243, %rd46643, %rd46644;
	shr.u64 	%rd46645, %rd49243, 63;
	and.b64  	%rd46646, %rd49242, 4294967295;
	add.s64 	%rd46647, %rd46645, %rd2980;
	sub.s64 	%rd49242, %rd46646, %rd46647;
	shr.u64 	%rd46648, %rd49242, 63;
	cvt.u32.u64 	%r6346, %rd46648;
	add.s32 	%r6347, %r1585, %r6346;
	sub.s32 	%r6933, %r6933, %r6347;
$L__BB0_1753:
	cvt.u64.u32 	%rd46649, %r6797;
	mul.lo.s64 	%rd46650, %rd3067, %rd46649;
	cvt.u32.u64 	%r6348, %rd46650;
	shr.u64 	%rd46651, %rd46650, 32;
	mad.lo.s64 	%rd46652, %rd3068, %rd46649, %rd46651;
	shr.u64 	%rd46653, %rd46652, 32;
	mad.lo.s64 	%rd46654, %rd3069, %rd46649, %rd46653;
	shr.u64 	%rd46655, %rd46654, 32;
	mad.lo.s64 	%rd46656, %rd3070, %rd46649, %rd46655;
	shr.u64 	%rd46657, %rd46656, 32;
	mad.lo.s64 	%rd46658, %rd3071, %rd46649, %rd46657;
	shr.u64 	%rd46659, %rd46658, 32;
	mad.lo.s64 	%rd46660, %rd3072, %rd46649, %rd46659;
	shr.u64 	%rd46661, %rd46660, 32;
	mad.lo.s64 	%rd46662, %rd3073, %rd46649, %rd46661;
	shr.u64 	%rd46663, %rd46662, 32;
	mad.lo.s64 	%rd46664, %rd3074, %rd46649, %rd46663;
	shr.u64 	%rd46665, %rd46664, 32;
	cvt.u64.u32 	%rd46666, %r6796;
	and.b64  	%rd46667, %rd46652, 4294967295;
	mad.lo.s64 	%rd46668, %rd3067, %rd46666, %rd46667;
	shr.u64 	%rd46669, %rd46668, 32;
	and.b64  	%rd46670, %rd46654, 4294967295;
	add.s64 	%rd46671, %rd46669, %rd46670;
	mad.lo.s64 	%rd46672, %rd3068, %rd46666, %rd46671;
	shr.u64 	%rd46673, %rd46672, 32;
	and.b64  	%rd46674, %rd46656, 4294967295;
	add.s64 	%rd46675, %rd46673, %rd46674;
	mad.lo.s64 	%rd46676, %rd3069, %rd46666, %rd46675;
	shr.u64 	%rd46677, %rd46676, 32;
	and.b64  	%rd46678, %rd46658, 4294967295;
	add.s64 	%rd46679, %rd46677, %rd46678;
	mad.lo.s64 	%rd46680, %rd3070, %rd46666, %rd46679;
	shr.u64 	%rd46681, %rd46680, 32;
	and.b64  	%rd46682, %rd46660, 4294967295;
	add.s64 	%rd46683, %rd46681, %rd46682;
	mad.lo.s64 	%rd46684, %rd3071, %rd46666, %rd46683;
	shr.u64 	%rd46685, %rd46684, 32;
	and.b64  	%rd46686, %rd46662, 4294967295;
	add.s64 	%rd46687, %rd46685, %rd46686;
	mad.lo.s64 	%rd46688, %rd3072, %rd46666, %rd46687;
	shr.u64 	%rd46689, %rd46688, 32;
	and.b64  	%rd46690, %rd46664, 4294967295;
	add.s64 	%rd46691, %rd46689, %rd46690;
	mad.lo.s64 	%rd46692, %rd3073, %rd46666, %rd46691;
	shr.u64 	%rd46693, %rd46692, 32;
	add.s64 	%rd46694, %rd46693, %rd46665;
	mad.lo.s64 	%rd46695, %rd3074, %rd46666, %rd46694;
	shr.u64 	%rd46696, %rd46695, 32;
	cvt.u64.u32 	%rd46697, %r6795;
	and.b64  	%rd46698, %rd46672, 4294967295;
	mad.lo.s64 	%rd46699, %rd3067, %rd46697, %rd46698;
	shr.u64 	%rd46700, %rd46699, 32;
	and.b64  	%rd46701, %rd46676, 4294967295;
	add.s64 	%rd46702, %rd46700, %rd46701;
	mad.lo.s64 	%rd46703, %rd3068, %rd46697, %rd46702;
	shr.u64 	%rd46704, %rd46703, 32;
	and.b64  	%rd46705, %rd46680, 4294967295;
	add.s64 	%rd46706, %rd46704, %rd46705;
	mad.lo.s64 	%rd46707, %rd3069, %rd46697, %rd46706;
	shr.u64 	%rd46708, %rd46707, 32;
	and.b64  	%rd46709, %rd46684, 4294967295;
	add.s64 	%rd46710, %rd46708, %rd46709;
	mad.lo.s64 	%rd46711, %rd3070, %rd46697, %rd46710;
	shr.u64 	%rd46712, %rd46711, 32;
	and.b64  	%rd46713, %rd46688, 4294967295;
	add.s64 	%rd46714, %rd46712, %rd46713;
	mad.lo.s64 	%rd46715, %rd3071, %rd46697, %rd46714;
	shr.u64 	%rd46716, %rd46715, 32;
	and.b64  	%rd46717, %rd46692, 4294967295;
	add.s64 	%rd46718, %rd46716, %rd46717;
	mad.lo.s64 	%rd46719, %rd3072, %rd46697, %rd46718;
	shr.u64 	%rd46720, %rd46719, 32;
	and.b64  	%rd46721, %rd46695, 4294967295;
	add.s64 	%rd46722, %rd46720, %rd46721;
	mad.lo.s64 	%rd46723, %rd3073, %rd46697, %rd46722;
	shr.u64 	%rd46724, %rd46723, 32;
	add.s64 	%rd46725, %rd46724, %rd46696;
	mad.lo.s64 	%rd46726, %rd3074, %rd46697, %rd46725;
	shr.u64 	%rd46727, %rd46726, 32;
	cvt.u64.u32 	%rd46728, %r6794;
	and.b64  	%rd46729, %rd46703, 4294967295;
	mad.lo.s64 	%rd46730, %rd3067, %rd46728, %rd46729;
	shr.u64 	%rd46731, %rd46730, 32;
	and.b64  	%rd46732, %rd46707, 4294967295;
	add.s64 	%rd46733, %rd46731, %rd46732;
	mad.lo.s64 	%rd46734, %rd3068, %rd46728, %rd46733;
	shr.u64 	%rd46735, %rd46734, 32;
	and.b64  	%rd46736, %rd46711, 4294967295;
	add.s64 	%rd46737, %rd46735, %rd46736;
	mad.lo.s64 	%rd46738, %rd3069, %rd46728, %rd46737;
	shr.u64 	%rd46739, %rd46738, 32;
	and.b64  	%rd46740, %rd46715, 4294967295;
	add.s64 	%rd46741, %rd46739, %rd46740;
	mad.lo.s64 	%rd46742, %rd3070, %rd46728, %rd46741;
	shr.u64 	%rd46743, %rd46742, 32;
	and.b64  	%rd46744, %rd46719, 4294967295;
	add.s64 	%rd46745, %rd46743, %rd46744;
	mad.lo.s64 	%rd46746, %rd3071, %rd46728, %rd46745;
	shr.u64 	%rd46747, %rd46746, 32;
	and.b64  	%rd46748, %rd46723, 4294967295;
	add.s64 	%rd46749, %rd46747, %rd46748;
	mad.lo.s64 	%rd46750, %rd3072, %rd46728, %rd46749;
	shr.u64 	%rd46751, %rd46750, 32;
	and.b64  	%rd46752, %rd46726, 4294967295;
	add.s64 	%rd46753, %rd46751, %rd46752;
	mad.lo.s64 	%rd46754, %rd3073, %rd46728, %rd46753;
	shr.u64 	%rd46755, %rd46754, 32;
	add.s64 	%rd46756, %rd46755, %rd46727;
	mad.lo.s64 	%rd46757, %rd3074, %rd46728, %rd46756;
	shr.u64 	%rd46758, %rd46757, 32;
	cvt.u64.u32 	%rd46759, %r6793;
	and.b64  	%rd46760, %rd46734, 4294967295;
	mad.lo.s64 	%rd46761, %rd3067, %rd46759, %rd46760;
	shr.u64 	%rd46762, %rd46761, 32;
	and.b64  	%rd46763, %rd46738, 4294967295;
	add.s64 	%rd46764, %rd46762, %rd46763;
	mad.lo.s64 	%rd46765, %rd3068, %rd46759, %rd46764;
	shr.u64 	%rd46766, %rd46765, 32;
	and.b64  	%rd46767, %rd46742, 4294967295;
	add.s64 	%rd46768, %rd46766, %rd46767;
	mad.lo.s64 	%rd46769, %rd3069, %rd46759, %rd46768;
	shr.u64 	%rd46770, %rd46769, 32;
	and.b64  	%rd46771, %rd46746, 4294967295;
	add.s64 	%rd46772, %rd46770, %rd46771;
	mad.lo.s64 	%rd46773, %rd3070, %rd46759, %rd46772;
	shr.u64 	%rd46774, %rd46773, 32;
	and.b64  	%rd46775, %rd46750, 4294967295;
	add.s64 	%rd46776, %rd46774, %rd46775;
	mad.lo.s64 	%rd46777, %rd3071, %rd46759, %rd46776;
	shr.u64 	%rd46778, %rd46777, 32;
	and.b64  	%rd46779, %rd46754, 4294967295;
	add.s64 	%rd46780, %rd46778, %rd46779;
	mad.lo.s64 	%rd46781, %rd3072, %rd46759, %rd46780;
	shr.u64 	%rd46782, %rd46781, 32;
	and.b64  	%rd46783, %rd46757, 4294967295;
	add.s64 	%rd46784, %rd46782, %rd46783;
	mad.lo.s64 	%rd46785, %rd3073, %rd46759, %rd46784;
	shr.u64 	%rd46786, %rd46785, 32;
	add.s64 	%rd46787, %rd46786, %rd46758;
	mad.lo.s64 	%rd46788, %rd3074, %rd46759, %rd46787;
	shr.u64 	%rd46789, %rd46788, 32;
	cvt.u64.u32 	%rd46790, %r6792;
	and.b64  	%rd46791, %rd46765, 4294967295;
	mad.lo.s64 	%rd46792, %rd3067, %rd46790, %rd46791;
	shr.u64 	%rd46793, %rd46792, 32;
	and.b64  	%rd46794, %rd46769, 4294967295;
	add.s64 	%rd46795, %rd46793, %rd46794;
	mad.lo.s64 	%rd46796, %rd3068, %rd46790, %rd46795;
	shr.u64 	%rd46797, %rd46796, 32;
	and.b64  	%rd46798, %rd46773, 4294967295;
	add.s64 	%rd46799, %rd46797, %rd46798;
	mad.lo.s64 	%rd46800, %rd3069, %rd46790, %rd46799;
	shr.u64 	%rd46801, %rd46800, 32;
	and.b64  	%rd46802, %rd46777, 4294967295;
	add.s64 	%rd46803, %rd46801, %rd46802;
	mad.lo.s64 	%rd46804, %rd3070, %rd46790, %rd46803;
	shr.u64 	%rd46805, %rd46804, 32;
	and.b64  	%rd46806, %rd46781, 4294967295;
	add.s64 	%rd46807, %rd46805, %rd46806;
	mad.lo.s64 	%rd46808, %rd3071, %rd46790, %rd46807;
	shr.u64 	%rd46809, %rd46808, 32;
	and.b64  	%rd46810, %rd46785, 4294967295;
	add.s64 	%rd46811, %rd46809, %rd46810;
	mad.lo.s64 	%rd46812, %rd3072, %rd46790, %rd46811;
	shr.u64 	%rd46813, %rd46812, 32;
	and.b64  	%rd46814, %rd46788, 4294967295;
	add.s64 	%rd46815, %rd46813, %rd46814;
	mad.lo.s64 	%rd46816, %rd3073, %rd46790, %rd46815;
	shr.u64 	%rd46817, %rd46816, 32;
	add.s64 	%rd46818, %rd46817, %rd46789;
	mad.lo.s64 	%rd46819, %rd3074, %rd46790, %rd46818;
	shr.u64 	%rd46820, %rd46819, 32;
	cvt.u64.u32 	%rd46821, %r6791;
	and.b64  	%rd46822, %rd46796, 4294967295;
	mad.lo.s64 	%rd46823, %rd3067, %rd46821, %rd46822;
	shr.u64 	%rd46824, %rd46823, 32;
	and.b64  	%rd46825, %rd46800, 4294967295;
	add.s64 	%rd46826, %rd46824, %rd46825;
	mad.lo.s64 	%rd46827, %rd3068, %rd46821, %rd46826;
	shr.u64 	%rd46828, %rd46827, 32;
	and.b64  	%rd46829, %rd46804, 4294967295;
	add.s64 	%rd46830, %rd46828, %rd46829;
	mad.lo.s64 	%rd46831, %rd3069, %rd46821, %rd46830;
	shr.u64 	%rd46832, %rd46831, 32;
	and.b64  	%rd46833, %rd46808, 4294967295;
	add.s64 	%rd46834, %rd46832, %rd46833;
	mad.lo.s64 	%rd46835, %rd3070, %rd46821, %rd46834;
	shr.u64 	%rd46836, %rd46835, 32;
	and.b64  	%rd46837, %rd46812, 4294967295;
	add.s64 	%rd46838, %rd46836, %rd46837;
	mad.lo.s64 	%rd46839, %rd3071, %rd46821, %rd46838;
	shr.u64 	%rd46840, %rd46839, 32;
	and.b64  	%rd46841, %rd46816, 4294967295;
	add.s64 	%rd46842, %rd46840, %rd46841;
	mad.lo.s64 	%rd46843, %rd3072, %rd46821, %rd46842;
	shr.u64 	%rd46844, %rd46843, 32;
	and.b64  	%rd46845, %rd46819, 4294967295;
	add.s64 	%rd46846, %rd46844, %rd46845;
	mad.lo.s64 	%rd46847, %rd3073, %rd46821, %rd46846;
	shr.u64 	%rd46848, %rd46847, 32;
	add.s64 	%rd46849, %rd46848, %rd46820;
	mad.lo.s64 	%rd46850, %rd3074, %rd46821, %rd46849;
	shr.u64 	%rd46851, %rd46850, 32;
	cvt.u64.u32 	%rd46852, %r6790;
	and.b64  	%rd46853, %rd46827, 4294967295;
	mad.lo.s64 	%rd46854, %rd3067, %rd46852, %rd46853;
	shr.u64 	%rd46855, %rd46854, 32;
	and.b64  	%rd46856, %rd46831, 4294967295;
	add.s64 	%rd46857, %rd46855, %rd46856;
	mad.lo.s64 	%rd46858, %rd3068, %rd46852, %rd46857;
	shr.u64 	%rd46859, %rd46858, 32;
	and.b64  	%rd46860, %rd46835, 4294967295;
	add.s64 	%rd46861, %rd46859, %rd46860;
	mad.lo.s64 	%rd46862, %rd3069, %rd46852, %rd46861;
	shr.u64 	%rd46863, %rd46862, 32;
	and.b64  	%rd46864, %rd46839, 4294967295;
	add.s64 	%rd46865, %rd46863, %rd46864;
	mad.lo.s64 	%rd46866, %rd3070, %rd46852, %rd46865;
	shr.u64 	%rd46867, %rd46866, 32;
	and.b64  	%rd46868, %rd46843, 4294967295;
	add.s64 	%rd46869, %rd46867, %rd46868;
	mad.lo.s64 	%rd46870, %rd3071, %rd46852, %rd46869;
	shr.u64 	%rd46871, %rd46870, 32;
	and.b64  	%rd46872, %rd46847, 4294967295;
	add.s64 	%rd46873, %rd46871, %rd46872;
	mad.lo.s64 	%rd46874, %rd3072, %rd46852, %rd46873;
	shr.u64 	%rd46875, %rd46874, 32;
	and.b64  	%rd46876, %rd46850, 4294967295;
	add.s64 	%rd46877, %rd46875, %rd46876;
	mad.lo.s64 	%rd46878, %rd3073, %rd46852, %rd46877;
	shr.u64 	%rd46879, %rd46878, 32;
	add.s64 	%rd46880, %rd46879, %rd46851;
	mad.lo.s64 	%rd46881, %rd3074, %rd46852, %rd46880;
	{ .reg .b32 tmp; mov.b64 {tmp, %r6349}, %rd46881; }
	mul.lo.s32 	%r6350, %r1584, %r6348;
	cvt.u64.u32 	%rd46882, %r6350;
	and.b64  	%rd46883, %rd46650, 4294967295;
	mad.lo.s64 	%rd46884, %rd2974, %rd46882, %rd46883;
	shr.u64 	%rd46885, %rd46884, 32;
	and.b64  	%rd46886, %rd46668, 4294967295;
	add.s64 	%rd46887, %rd46885, %rd46886;
	mad.lo.s64 	%rd46888, %rd2975, %rd46882, %rd46887;
	cvt.u32.u64 	%r6351, %rd46888;
	shr.u64 	%rd46889, %rd46888, 32;
	and.b64  	%rd46890, %rd46699, 4294967295;
	add.s64 	%rd46891, %rd46889, %rd46890;
	mad.lo.s64 	%rd46892, %rd2976, %rd46882, %rd46891;
	shr.u64 	%rd46893, %rd46892, 32;
	and.b64  	%rd46894, %rd46730, 4294967295;
	add.s64 	%rd46895, %rd46893, %rd46894;
	mad.lo.s64 	%rd46896, %rd2977, %rd46882, %rd46895;
	shr.u64 	%rd46897, %rd46896, 32;
	and.b64  	%rd46898, %rd46761, 4294967295;
	add.s64 	%rd46899, %rd46897, %rd46898;
	mad.lo.s64 	%rd46900, %rd2978, %rd46882, %rd46899;
	shr.u64 	%rd46901, %rd46900, 32;
	and.b64  	%rd46902, %rd46792, 4294967295;
	add.s64 	%rd46903, %rd46901, %rd46902;
	mad.lo.s64 	%rd46904, %rd2979, %rd46882, %rd46903;
	shr.u64 	%rd46905, %rd46904, 32;
	and.b64  	%rd46906, %rd46823, 4294967295;
	add.s64 	%rd46907, %rd46905, %rd46906;
	mad.lo.s64 	%rd46908, %rd2980, %rd46882, %rd46907;
	shr.u64 	%rd46909, %rd46908, 32;
	mul.wide.u32 	%rd46910, %r1585, %r6350;
	and.b64  	%rd46911, %rd46854, 4294967295;
	add.s64 	%rd46912, %rd46909, %rd46911;
	add.s64 	%rd46913, %rd46912, %rd46910;
	shr.u64 	%rd46914, %rd46913, 32;
	and.b64  	%rd46915, %rd46858, 4294967295;
	add.s64 	%rd46916, %rd46914, %rd46915;
	shr.u64 	%rd46917, %rd46916, 32;
	and.b64  	%rd46918, %rd46862, 4294967295;
	add.s64 	%rd46919, %rd46917, %rd46918;
	shr.u64 	%rd46920, %rd46919, 32;
	and.b64  	%rd46921, %rd46866, 4294967295;
	add.s64 	%rd46922, %rd46920, %rd46921;
	shr.u64 	%rd46923, %rd46922, 32;
	and.b64  	%rd46924, %rd46870, 4294967295;
	add.s64 	%rd46925, %rd46923, %rd46924;
	shr.u64 	%rd46926, %rd46925, 32;
	and.b64  	%rd46927, %rd46874, 4294967295;
	add.s64 	%rd46928, %rd46926, %rd46927;
	shr.u64 	%rd46929, %rd46928, 32;
	and.b64  	%rd46930, %rd46878, 4294967295;
	add.s64 	%rd46931, %rd46929, %rd46930;
	shr.u64 	%rd46932, %rd46931, 32;
	and.b64  	%rd46933, %rd46881, 4294967295;
	add.s64 	%rd46934, %rd46932, %rd46933;
	{ .reg .b32 tmp; mov.b64 {tmp, %r6352}, %rd46934; }
	add.s32 	%r6353, %r6349, %r6352;
	mul.lo.s32 	%r6354, %r1584, %r6351;
	cvt.u64.u32 	%rd46935, %r6354;
	and.b64  	%rd46936, %rd46888, 4294967295;
	mad.lo.s64 	%rd46937, %rd2974, %rd46935, %rd46936;
	shr.u64 	%rd46938, %rd46937, 32;
	and.b64  	%rd46939, %rd46892, 4294967295;
	add.s64 	%rd46940, %rd46938, %rd46939;
	mad.lo.s64 	%rd46941, %rd2975, %rd46935, %rd46940;
	cvt.u32.u64 	%r6355, %rd46941;
	shr.u64 	%rd46942, %rd46941, 32;
	and.b64  	%rd46943, %rd46896, 4294967295;
	add.s64 	%rd46944, %rd46942, %rd46943;
	mad.lo.s64 	%rd46945, %rd2976, %rd46935, %rd46944;
	shr.u64 	%rd46946, %rd46945, 32;
	and.b64  	%rd46947, %rd46900, 4294967295;
	add.s64 	%rd46948, %rd46946, %rd46947;
	mad.lo.s64 	%rd46949, %rd2977, %rd46935, %rd46948;
	shr.u64 	%rd46950, %rd46949, 32;
	and.b64  	%rd46951, %rd46904, 4294967295;
	add.s64 	%rd46952, %rd46950, %rd46951;
	mad.lo.s64 	%rd46953, %rd2978, %rd46935, %rd46952;
	shr.u64 	%rd46954, %rd46953, 32;
	and.b64  	%rd46955, %rd46908, 4294967295;
	add.s64 	%rd46956, %rd46954, %rd46955;
	mad.lo.s64 	%rd46957, %rd2979, %rd46935, %rd46956;
	shr.u64 	%rd46958, %rd46957, 32;
	and.b64  	%rd46959, %rd46913, 4294967295;
	add.s64 	%rd46960, %rd46958, %rd46959;
	mad.lo.s64 	%rd46961, %rd2980, %rd46935, %rd46960;
	shr.u64 	%rd46962, %rd46961, 32;
	mul.wide.u32 	%rd46963, %r1585, %r6354;
	and.b64  	%rd46964, %rd46916, 4294967295;
	add.s64 	%rd46965, %rd46962, %rd46964;
	add.s64 	%rd46966, %rd46965, %rd46963;
	shr.u64 	%rd46967, %rd46966, 32;
	and.b64  	%rd46968, %rd46919, 4294967295;
	add.s64 	%rd46969, %rd46967, %rd46968;
	shr.u64 	%rd46970, %rd46969, 32;
	and.b64  	%rd46971, %rd46922, 4294967295;
	add.s64 	%rd46972, %rd46970, %rd46971;
	shr.u64 	%rd46973, %rd46972, 32;
	and.b64  	%rd46974, %rd46925, 4294967295;
	add.s64 	%rd46975, %rd46973, %rd46974;
	shr.u64 	%rd46976, %rd46975, 32;
	and.b64  	%rd46977, %rd46928, 4294967295;
	add.s64 	%rd46978, %rd46976, %rd46977;
	shr.u64 	%rd46979, %rd46978, 32;
	and.b64  	%rd46980, %rd46931, 4294967295;
	add.s64 	%rd46981, %rd46979, %rd46980;
	shr.u64 	%rd46982, %rd46981, 32;
	and.b64  	%rd46983, %rd46934, 4294967295;
	add.s64 	%rd46984, %rd46982, %rd46983;
	{ .reg .b32 tmp; mov.b64 {tmp, %r6356}, %rd46984; }
	add.s32 	%r6357, %r6353, %r6356;
	mul.lo.s32 	%r6358, %r1584, %r6355;
	cvt.u64.u32 	%rd46985, %r6358;
	and.b64  	%rd46986, %rd46941, 4294967295;
	mad.lo.s64 	%rd46987, %rd2974, %rd46985, %rd46986;
	shr.u64 	%rd46988, %rd46987, 32;
	and.b64  	%rd46989, %rd46945, 4294967295;
	add.s64 	%rd46990, %rd46988, %rd46989;
	mad.lo.s64 	%rd46991, %rd2975, %rd46985, %rd46990;
	cvt.u32.u64 	%r6359, %rd46991;
	shr.u64 	%rd46992, %rd46991, 32;
	and.b64  	%rd46993, %rd46949, 4294967295;
	add.s64 	%rd46994, %rd46992, %rd46993;
	mad.lo.s64 	%rd46995, %rd2976, %rd46985, %rd46994;
	shr.u64 	%rd46996, %rd46995, 32;
	and.b64  	%rd46997, %rd46953, 4294967295;
	add.s64 	%rd46998, %rd46996, %rd46997;
	mad.lo.s64 	%rd46999, %rd2977, %rd46985, %rd46998;
	shr.u64 	%rd47000, %rd46999, 32;
	and.b64  	%rd47001, %rd46957, 4294967295;
	add.s64 	%rd47002, %rd47000, %rd47001;
	mad.lo.s64 	%rd47003, %rd2978, %rd46985, %rd47002;
	shr.u64 	%rd47004, %rd47003, 32;
	and.b64  	%rd47005, %rd46961, 4294967295;
	add.s64 	%rd47006, %rd47004, %rd47005;
	mad.lo.s64 	%rd47007, %rd2979, %rd46985, %rd47006;
	shr.u64 	%rd47008, %rd47007, 32;
	and.b64  	%rd47009, %rd46966, 4294967295;
	add.s64 	%rd47010, %rd47008, %rd47009;
	mad.lo.s64 	%rd47011, %rd2980, %rd46985, %rd47010;
	shr.u64 	%rd47012, %rd47011, 32;
	mul.wide.u32 	%rd47013, %r1585, %r6358;
	and.b64  	%rd47014, %rd46969, 4294967295;
	add.s64 	%rd47015, %rd47012, %rd47014;
	add.s64 	%rd47016, %rd47015, %rd47013;
	shr.u64 	%rd47017, %rd47016, 32;
	and.b64  	%rd47018, %rd46972, 4294967295;
	add.s64 	%rd47019, %rd47017, %rd47018;
	shr.u64 	%rd47020, %rd47019, 32;
	and.b64  	%rd47021, %rd46975, 4294967295;
	add.s64 	%rd47022, %rd47020, %rd47021;
	shr.u64 	%rd47023, %rd47022, 32;
	and.b64  	%rd47024, %rd46978, 4294967295;
	add.s64 	%rd47025, %rd47023, %rd47024;
	shr.u64 	%rd47026, %rd47025, 32;
	and.b64  	%rd47027, %rd46981, 4294967295;
	add.s64 	%rd47028, %rd47026, %rd47027;
	shr.u64 	%rd47029, %rd47028, 32;
	and.b64  	%rd47030, %rd46984, 4294967295;
	add.s64 	%rd47031, %rd47029, %rd47030;
	{ .reg .b32 tmp; mov.b64 {tmp, %r6360}, %rd47031; }
	add.s32 	%r6361, %r6357, %r6360;
	mul.lo.s32 	%r6362, %r1584, %r6359;
	cvt.u64.u32 	%rd47032, %r6362;
	and.b64  	%rd47033, %rd46991, 4294967295;
	mad.lo.s64 	%rd47034, %rd2974, %rd47032, %rd47033;
	shr.u64 	%rd47035, %rd47034, 32;
	and.b64  	%rd47036, %rd46995, 4294967295;
	add.s64 	%rd47037, %rd47035, %rd47036;
	mad.lo.s64 	%rd47038, %rd2975, %rd47032, %rd47037;
	cvt.u32.u64 	%r6363, %rd47038;
	shr.u64 	%rd47039, %rd47038, 32;
	and.b64  	%rd47040, %rd46999, 4294967295;
	add.s64 	%rd47041, %rd47039, %rd47040;
	mad.lo.s64 	%rd47042, %rd2976, %rd47032, %rd47041;
	shr.u64 	%rd47043, %rd47042, 32;
	and.b64  	%rd47044, %rd47003, 4294967295;
	add.s64 	%rd47045, %rd47043, %rd47044;
	mad.lo.s64 	%rd47046, %rd2977, %rd47032, %rd47045;
	shr.u64 	%rd47047, %rd47046, 32;
	and.b64  	%rd47048, %rd47007, 4294967295;
	add.s64 	%rd47049, %rd47047, %rd47048;
	mad.lo.s64 	%rd47050, %rd2978, %rd47032, %rd47049;
	shr.u64 	%rd47051, %rd47050, 32;
	and.b64  	%rd47052, %rd47011, 4294967295;
	add.s64 	%rd47053, %rd47051, %rd47052;
	mad.lo.s64 	%rd47054, %rd2979, %rd47032, %rd47053;
	shr.u64 	%rd47055, %rd47054, 32;
	and.b64  	%rd47056, %rd47016, 4294967295;
	add.s64 	%rd47057, %rd47055, %rd47056;
	mad.lo.s64 	%rd47058, %rd2980, %rd47032, %rd47057;
	shr.u64 	%rd47059, %rd47058, 32;
	mul.wide.u32 	%rd47060, %r1585, %r6362;
	and.b64  	%rd47061, %rd47019, 4294967295;
	add.s64 	%rd47062, %rd47059, %rd47061;
	add.s64 	%rd47063, %rd47062, %rd47060;
	shr.u64 	%rd47064, %rd47063, 32;
	and.b64  	%rd47065, %rd47022, 4294967295;
	add.s64 	%rd47066, %rd47064, %rd47065;
	shr.u64 	%rd47067, %rd47066, 32;
	and.b64  	%rd47068, %rd47025, 4294967295;
	add.s64 	%rd47069, %rd47067, %rd47068;
	shr.u64 	%rd47070, %rd47069, 32;
	and.b64  	%rd47071, %rd47028, 4294967295;
	add.s64 	%rd47072, %rd47070, %rd47071;
	shr.u64 	%rd47073, %rd47072, 32;
	and.b64  	%rd47074, %rd47031, 4294967295;
	add.s64 	%rd47075, %rd47073, %rd47074;
	{ .reg .b32 tmp; mov.b64 {tmp, %r6364}, %rd47075; }
	add.s32 	%r6365, %r6361, %r6364;
	mul.lo.s32 	%r6366, %r1584, %r6363;
	cvt.u64.u32 	%rd47076, %r6366;
	and.b64  	%rd47077, %rd47038, 4294967295;
	mad.lo.s64 	%rd47078, %rd2974, %rd47076, %rd47077;
	shr.u64 	%rd47079, %rd47078, 32;
	and.b64  	%rd47080, %rd47042, 4294967295;
	add.s64 	%rd47081, %rd47079, %rd47080;
	mad.lo.s64 	%rd47082, %rd2975, %rd47076, %rd47081;
	cvt.u32.u64 	%r6367, %rd47082;
	shr.u64 	%rd47083, %rd47082, 32;
	and.b64  	%rd47084, %rd47046, 4294967295;
	add.s64 	%rd47085, %rd47083, %rd47084;
	mad.lo.s64 	%rd47086, %rd2976, %rd47076, %rd47085;
	shr.u64 	%rd47087, %rd47086, 32;
	and.b64  	%rd47088, %rd47050, 4294967295;
	add.s64 	%rd47089, %rd47087, %rd47088;
	mad.lo.s64 	%rd47090, %rd2977, %rd47076, %rd47089;
	shr.u64 	%rd47091, %rd47090, 32;
	and.b64  	%rd47092, %rd47054, 4294967295;
	add.s64 	%rd47093, %rd47091, %rd47092;
	mad.lo.s64 	%rd47094, %rd2978, %rd47076, %rd47093;
	shr.u64 	%rd47095, %rd47094, 32;
	and.b64  	%rd47096, %rd47058, 4294967295;
	add.s64 	%rd47097, %rd47095, %rd47096;
	mad.lo.s64 	%rd47098, %rd2979, %rd47076, %rd47097;
	shr.u64 	%rd47099, %rd47098, 32;
	and.b64  	%rd47100, %rd47063, 4294967295;
	add.s64 	%rd47101, %rd47099, %rd47100;
	mad.lo.s64 	%rd47102, %rd2980, %rd47076, %rd47101;
	shr.u64 	%rd47103, %rd47102, 32;
	mul.wide.u32 	%rd47104, %r1585, %r6366;
	and.b64  	%rd47105, %rd47066, 4294967295;
	add.s64 	%rd47106, %rd47103, %rd47105;
	add.s64 	%rd47107, %rd47106, %rd47104;
	shr.u64 	%rd47108, %rd47107, 32;
	and.b64  	%rd47109, %rd47069, 4294967295;
	add.s64 	%rd47110, %rd47108, %rd47109;
	shr.u64 	%rd47111, %rd47110, 32;
	and.b64  	%rd47112, %rd47072, 4294967295;
	add.s64 	%rd47113, %rd47111, %rd47112;
	shr.u64 	%rd47114, %rd47113, 32;
	and.b64  	%rd47115, %rd47075, 4294967295;
	add.s64 	%rd47116, %rd47114, %rd47115;
	{ .reg .b32 tmp; mov.b64 {tmp, %r6368}, %rd47116; }
	add.s32 	%r6369, %r6365, %r6368;
	mul.lo.s32 	%r6370, %r1584, %r6367;
	cvt.u64.u32 	%rd47117, %r6370;
	and.b64  	%rd47118, %rd47082, 4294967295;
	mad.lo.s64 	%rd47119, %rd2974, %rd47117, %rd47118;
	shr.u64 	%rd47120, %rd47119, 32;
	and.b64  	%rd47121, %rd47086, 4294967295;
	add.s64 	%rd47122, %rd47120, %rd47121;
	mad.lo.s64 	%rd47123, %rd2975, %rd47117, %rd47122;
	cvt.u32.u64 	%r6371, %rd47123;
	shr.u64 	%rd47124, %rd47123, 32;
	and.b64  	%rd47125, %rd47090, 4294967295;
	add.s64 	%rd47126, %rd47124, %rd47125;
	mad.lo.s64 	%rd47127, %rd2976, %rd47117, %rd47126;
	shr.u64 	%rd47128, %rd47127, 32;
	and.b64  	%rd47129, %rd47094, 4294967295;
	add.s64 	%rd47130, %rd47128, %rd47129;
	mad.lo.s64 	%rd47131, %rd2977, %rd47117, %rd47130;
	shr.u64 	%rd47132, %rd47131, 32;
	and.b64  	%rd47133, %rd47098, 4294967295;
	add.s64 	%rd47134, %rd47132, %rd47133;
	mad.lo.s64 	%rd47135, %rd2978, %rd47117, %rd47134;
	shr.u64 	%rd47136, %rd47135, 32;
	and.b64  	%rd47137, %rd47102, 4294967295;
	add.s64 	%rd47138, %rd47136, %rd47137;
	mad.lo.s64 	%rd47139, %rd2979, %rd47117, %rd47138;
	shr.u64 	%rd47140, %rd47139, 32;
	and.b64  	%rd47141, %rd47107, 4294967295;
	add.s64 	%rd47142, %rd47140, %rd47141;
	mad.lo.s64 	%rd47143, %rd2980, %rd47117, %rd47142;
	shr.u64 	%rd47144, %rd47143, 32;
	mul.wide.u32 	%rd47145, %r1585, %r6370;
	and.b64  	%rd47146, %rd47110, 4294967295;
	add.s64 	%rd47147, %rd47144, %rd47146;
	add.s64 	%rd47148, %rd47147, %rd47145;
	shr.u64 	%rd47149, %rd47148, 32;
	and.b64  	%rd47150, %rd47113, 4294967295;
	add.s64 	%rd47151, %rd47149, %rd47150;
	shr.u64 	%rd47152, %rd47151, 32;
	and.b64  	%rd47153, %rd47116, 4294967295;
	add.s64 	%rd47154, %rd47152, %rd47153;
	{ .reg .b32 tmp; mov.b64 {tmp, %r6372}, %rd47154; }
	add.s32 	%r6373, %r6369, %r6372;
	mul.lo.s32 	%r6374, %r1584, %r6371;
	cvt.u64.u32 	%rd47155, %r6374;
	and.b64  	%rd47156, %rd47123, 4294967295;
	mad.lo.s64 	%rd47157, %rd2974, %rd47155, %rd47156;
	shr.u64 	%rd47158, %rd47157, 32;
	and.b64  	%rd47159, %rd47127, 4294967295;
	add.s64 	%rd47160, %rd47158, %rd47159;
	mad.lo.s64 	%rd47161, %rd2975, %rd47155, %rd47160;
	cvt.u32.u64 	%r6375, %rd47161;
	shr.u64 	%rd47162, %rd47161, 32;
	and.b64  	%rd47163, %rd47131, 4294967295;
	add.s64 	%rd47164, %rd47162, %rd47163;
	mad.lo.s64 	%rd47165, %rd2976, %rd47155, %rd47164;
	shr.u64 	%rd47166, %rd47165, 32;
	and.b64  	%rd47167, %rd47135, 4294967295;
	add.s64 	%rd47168, %rd47166, %rd47167;
	mad.lo.s64 	%rd47169, %rd2977, %rd47155, %rd47168;
	shr.u64 	%rd47170, %rd47169, 32;
	and.b64  	%rd47171, %rd47139, 4294967295;
	add.s64 	%rd47172, %rd47170, %rd47171;
	mad.lo.s64 	%rd47173, %rd2978, %rd47155, %rd47172;
	shr.u64 	%rd47174, %rd47173, 32;
	and.b64  	%rd47175, %rd47143, 4294967295;
	add.s64 	%rd47176, %rd47174, %rd47175;
	mad.lo.s64 	%rd47177, %rd2979, %rd47155, %rd47176;
	shr.u64 	%rd47178, %rd47177, 32;
	and.b64  	%rd47179, %rd47148, 4294967295;
	add.s64 	%rd47180, %rd47178, %rd47179;
	mad.lo.s64 	%rd47181, %rd2980, %rd47155, %rd47180;
	shr.u64 	%rd47182, %rd47181, 32;
	mul.wide.u32 	%rd47183, %r1585, %r6374;
	and.b64  	%rd47184, %rd47151, 4294967295;
	add.s64 	%rd47185, %rd47182, %rd47184;
	add.s64 	%rd47186, %rd47185, %rd47183;
	shr.u64 	%rd47187, %rd47186, 32;
	and.b64  	%rd47188, %rd47154, 4294967295;
	add.s64 	%rd47189, %rd47187, %rd47188;
	{ .reg .b32 tmp; mov.b64 {tmp, %r6376}, %rd47189; }
	add.s32 	%r6377, %r6373, %r6376;
	mul.lo.s32 	%r6378, %r1584, %r6375;
	cvt.u64.u32 	%rd47190, %r6378;
	and.b64  	%rd47191, %rd47161, 4294967295;
	mad.lo.s64 	%rd47192, %rd2974, %rd47190, %rd47191;
	shr.u64 	%rd47193, %rd47192, 32;
	and.b64  	%rd47194, %rd47165, 4294967295;
	add.s64 	%rd47195, %rd47193, %rd47194;
	mad.lo.s64 	%rd3096, %rd2975, %rd47190, %rd47195;
	cvt.u32.u64 	%r6935, %rd3096;
	shr.u64 	%rd47196, %rd3096, 32;
	and.b64  	%rd47197, %rd47169, 4294967295;
	add.s64 	%rd47198, %rd47196, %rd47197;
	mad.lo.s64 	%rd49254, %rd2976, %rd47190, %rd47198;
	cvt.u32.u64 	%r1704, %rd49254;
	shr.u64 	%rd47199, %rd49254, 32;
	and.b64  	%rd47200, %rd47173, 4294967295;
	add.s64 	%rd47201, %rd47199, %rd47200;
	mad.lo.s64 	%rd49253, %rd2977, %rd47190, %rd47201;
	cvt.u32.u64 	%r1705, %rd49253;
	shr.u64 	%rd47202, %rd49253, 32;
	and.b64  	%rd47203, %rd47177, 4294967295;
	add.s64 	%rd47204, %rd47202, %rd47203;
	mad.lo.s64 	%rd49252, %rd2978, %rd47190, %rd47204;
	cvt.u32.u64 	%r1706, %rd49252;
	shr.u64 	%rd47205, %rd49252, 32;
	and.b64  	%rd47206, %rd47181, 4294967295;
	add.s64 	%rd47207, %rd47205, %rd47206;
	mad.lo.s64 	%rd49251, %rd2979, %rd47190, %rd47207;
	cvt.u32.u64 	%r1707, %rd49251;
	shr.u64 	%rd47208, %rd49251, 32;
	and.b64  	%rd47209, %rd47186, 4294967295;
	add.s64 	%rd47210, %rd47208, %rd47209;
	mad.lo.s64 	%rd49250, %rd2980, %rd47190, %rd47210;
	cvt.u32.u64 	%r1708, %rd49250;
	shr.u64 	%rd47211, %rd49250, 32;
	mul.wide.u32 	%rd47212, %r1585, %r6378;
	and.b64  	%rd47213, %rd47189, 4294967295;
	add.s64 	%rd47214, %rd47211, %rd47213;
	add.s64 	%rd49249, %rd47214, %rd47212;
	cvt.u32.u64 	%r1709, %rd49249;
	{ .reg .b32 tmp; mov.b64 {tmp, %r6379}, %rd49249; }
	add.s32 	%r6934, %r6377, %r6379;
	setp.gt.u32 	%p2004, %r6934, %r1585;
	@%p2004 bra 	$L__BB0_1767;
	setp.lt.u32 	%p2005, %r6934, %r1585;
	@%p2005 bra 	$L__BB0_1768;
	cvt.u32.u64 	%r6380, %rd2980;
	setp.lt.u32 	%p2006, %r6380, %r1709;
	@%p2006 bra 	$L__BB0_1767;
	setp.gt.u32 	%p2007, %r6380, %r1709;
	@%p2007 bra 	$L__BB0_1768;
	cvt.u32.u64 	%r6382, %rd2979;
	setp.lt.u32 	%p2008, %r6382, %r1708;
	@%p2008 bra 	$L__BB0_1767;
	setp.gt.u32 	%p2009, %r6382, %r1708;
	@%p2009 bra 	$L__BB0_1768;
	cvt.u32.u64 	%r6384, %rd2978;
	setp.lt.u32 	%p2010, %r6384, %r1707;
	@%p2010 bra 	$L__BB0_1767;
	setp.gt.u32 	%p2011, %r6384, %r1707;
	@%p2011 bra 	$L__BB0_1768;
	cvt.u32.u64 	%r6386, %rd2977;
	setp.lt.u32 	%p2012, %r6386, %r1706;
	@%p2012 bra 	$L__BB0_1767;
	setp.gt.u32 	%p2013, %r6386, %r1706;
	@%p2013 bra 	$L__BB0_1768;
	cvt.u32.u64 	%r6388, %rd2976;
	setp.lt.u32 	%p2014, %r6388, %r1705;
	@%p2014 bra 	$L__BB0_1767;
	setp.gt.u32 	%p2015, %r6388, %r1705;
	@%p2015 bra 	$L__BB0_1768;
	cvt.u32.u64 	%r6390, %rd2975;
	setp.lt.u32 	%p2016, %r6390, %r1704;
	@%p2016 bra 	$L__BB0_1767;
	cvt.u32.u64 	%r6392, %rd2974;
	setp.gt.u32 	%p2017, %r6390, %r1704;
	setp.gt.u32 	%p2018, %r6392, %r6935;
	or.pred  	%p2019, %p2017, %p2018;
	@%p2019 bra 	$L__BB0_1768;
$L__BB0_1767:
	and.b64  	%rd47216, %rd3096, 4294967295;
	sub.s64 	%rd47217, %rd47216, %rd2974;
	shr.u64 	%rd47218, %rd47217, 63;
	cvt.u32.u64 	%r6935, %rd47217;
	and.b64  	%rd47219, %rd49254, 4294967295;
	add.s64 	%rd47220, %rd47218, %rd2975;
	sub.s64 	%rd49254, %rd47219, %rd47220;
	shr.u64 	%rd47221, %rd49254, 63;
	and.b64  	%rd47222, %rd49253, 4294967295;
	add.s64 	%rd47223, %rd47221, %rd2976;
	sub.s64 	%rd49253, %rd47222, %rd47223;
	shr.u64 	%rd47224, %rd49253, 63;
	and.b64  	%rd47225, %rd49252, 4294967295;
	add.s64 	%rd47226, %rd47224, %rd2977;
	sub.s64 	%rd49252, %rd47225, %rd47226;
	shr.u64 	%rd47227, %rd49252, 63;
	and.b64  	%rd47228, %rd49251, 4294967295;
	add.s64 	%rd47229, %rd47227, %rd2978;
	sub.s64 	%rd49251, %rd47228, %rd47229;
	shr.u64 	%rd47230, %rd49251, 63;
	and.b64  	%rd47231, %rd49250, 4294967295;
	add.s64 	%rd47232, %rd47230, %rd2979;
	sub.s64 	%rd49250, %rd47231, %rd47232;
	shr.u64 	%rd47233, %rd49250, 63;
	and.b64  	%rd47234, %rd49249, 4294967295;
	add.s64 	%rd47235, %rd47233, %rd2980;
	sub.s64 	%rd49249, %rd47234, %rd47235;
	shr.u64 	%rd47236, %rd49249, 63;
	cvt.u32.u64 	%r6393, %rd47236;
	add.s32 	%r6394, %r1585, %r6393;
	sub.s32 	%r6934, %r6934, %r6394;
$L__BB0_1768:
	cvt.u64.u32 	%rd47237, %r6789;
	and.b64  	%rd47238, %rd49248, 4294967295;
	mul.lo.s64 	%rd47239, %rd47238, %rd47237;
	cvt.u32.u64 	%r6395, %rd47239;
	shr.u64 	%rd47240, %rd47239, 32;
	and.b64  	%rd47241, %rd49247, 4294967295;
	mad.lo.s64 	%rd47242, %rd47241, %rd47237, %rd47240;
	shr.u64 	%rd47243, %rd47242, 32;
	and.b64  	%rd47244, %rd49246, 4294967295;
	mad.lo.s64 	%rd47245, %rd47244, %rd47237, %rd47243;
	shr.u64 	%rd47246, %rd47245, 32;
	and.b64  	%rd47247, %rd49245, 4294967295;
	mad.lo.s64 	%rd47248, %rd47247, %rd47237, %rd47246;
	shr.u64 	%rd47249, %rd47248, 32;
	and.b64  	%rd47250, %rd49244, 4294967295;
	mad.lo.s64 	%rd47251, %rd47250, %rd47237, %rd47249;
	shr.u64 	%rd47252, %rd47251, 32;
	and.b64  	%rd47253, %rd49243, 4294967295;
	mad.lo.s64 	%rd47254, %rd47253, %rd47237, %rd47252;
	shr.u64 	%rd47255, %rd47254, 32;
	and.b64  	%rd47256, %rd49242, 4294967295;
	mad.lo.s64 	%rd47257, %rd47256, %rd47237, %rd47255;
	shr.u64 	%rd47258, %rd47257, 32;
	mul.wide.u32 	%rd47259, %r6933, %r6789;
	add.s64 	%rd47260, %rd47258, %rd47259;
	shr.u64 	%rd47261, %rd47260, 32;
	cvt.u64.u32 	%rd47262, %r6788;
	and.b64  	%rd47263, %rd47242, 4294967295;
	mad.lo.s64 	%rd47264, %rd47238, %rd47262, %rd47263;
	shr.u64 	%rd47265, %rd47264, 32;
	and.b64  	%rd47266, %rd47245, 4294967295;
	add.s64 	%rd47267, %rd47265, %rd47266;
	mad.lo.s64 	%rd47268, %rd47241, %rd47262, %rd47267;
	shr.u64 	%rd47269, %rd47268, 32;
	and.b64  	%rd47270, %rd47248, 4294967295;
	add.s64 	%rd47271, %rd47269, %rd47270;
	mad.lo.s64 	%rd47272, %rd47244, %rd47262, %rd47271;
	shr.u64 	%rd47273, %rd47272, 32;
	and.b64  	%rd47274, %rd47251, 4294967295;
	add.s64 	%rd47275, %rd47273, %rd47274;
	mad.lo.s64 	%rd47276, %rd47247, %rd47262, %rd47275;
	shr.u64 	%rd47277, %rd47276, 32;
	and.b64  	%rd47278, %rd47254, 4294967295;
	add.s64 	%rd47279, %rd47277, %rd47278;
	mad.lo.s64 	%rd47280, %rd47250, %rd47262, %rd47279;
	shr.u64 	%rd47281, %rd47280, 32;
	and.b64  	%rd47282, %rd47257, 4294967295;
	add.s64 	%rd47283, %rd47281, %rd47282;
	mad.lo.s64 	%rd47284, %rd47253, %rd47262, %rd47283;
	shr.u64 	%rd47285, %rd47284, 32;
	and.b64  	%rd47286, %rd47260, 4294967295;
	add.s64 	%rd47287, %rd47285, %rd47286;
	mad.lo.s64 	%rd47288, %rd47256, %rd47262, %rd47287;
	shr.u64 	%rd47289, %rd47288, 32;
	mul.wide.u32 	%rd47290, %r6933, %r6788;
	add.s64 	%rd47291, %rd47289, %rd47261;
	add.s64 	%rd47292, %rd47291, %rd47290;
	shr.u64 	%rd47293, %rd47292, 32;
	cvt.u64.u32 	%rd47294, %r6787;
	and.b64  	%rd47295, %rd47268, 4294967295;
	mad.lo.s64 	%rd47296, %rd47238, %rd47294, %rd47295;
	shr.u64 	%rd47297, %rd47296, 32;
	and.b64  	%rd47298, %rd47272, 4294967295;
	add.s64 	%rd47299, %rd47297, %rd47298;
	mad.lo.s64 	%rd47300, %rd47241, %rd47294, %rd47299;
	shr.u64 	%rd47301, %rd47300, 32;
	and.b64  	%rd47302, %rd47276, 4294967295;
	add.s64 	%rd47303, %rd47301, %rd47302;
	mad.lo.s64 	%rd47304, %rd47244, %rd47294, %rd47303;
	shr.u64 	%rd47305, %rd47304, 32;
	and.b64  	%rd47306, %rd47280, 4294967295;
	add.s64 	%rd47307, %rd47305, %rd47306;
	mad.lo.s64 	%rd47308, %rd47247, %rd47294, %rd47307;
	shr.u64 	%rd47309, %rd47308, 32;
	and.b64  	%rd47310, %rd47284, 4294967295;
	add.s64 	%rd47311, %rd47309, %rd47310;
	mad.lo.s64 	%rd47312, %rd47250, %rd47294, %rd47311;
	shr.u64 	%rd47313, %rd47312, 32;
	and.b64  	%rd47314, %rd47288, 4294967295;
	add.s64 	%rd47315, %rd47313, %rd47314;
	mad.lo.s64 	%rd47316, %rd47253, %rd47294, %rd47315;
	shr.u64 	%rd47317, %rd47316, 32;
	and.b64  	%rd47318, %rd47292, 4294967295;
	add.s64 	%rd47319, %rd47317, %rd47318;
	mad.lo.s64 	%rd47320, %rd47256, %rd47294, %rd47319;
	shr.u64 	%rd47321, %rd47320, 32;
	mul.wide.u32 	%rd47322, %r6933, %r6787;
	add.s64 	%rd47323, %rd47321, %rd47293;
	add.s64 	%rd47324, %rd47323, %rd47322;
	shr.u64 	%rd47325, %rd47324, 32;
	cvt.u64.u32 	%rd47326, %r6786;
	and.b64  	%rd47327, %rd47300, 4294967295;
	mad.lo.s64 	%rd47328, %rd47238, %rd47326, %rd47327;
	shr.u64 	%rd47329, %rd47328, 32;
	and.b64  	%rd47330, %rd47304, 4294967295;
	add.s64 	%rd47331, %rd47329, %rd47330;
	mad.lo.s64 	%rd47332, %rd47241, %rd47326, %rd47331;
	shr.u64 	%rd47333, %rd47332, 32;
	and.b64  	%rd47334, %rd47308, 4294967295;
	add.s64 	%rd47335, %rd47333, %rd47334;
	mad.lo.s64 	%rd47336, %rd47244, %rd47326, %rd47335;
	shr.u64 	%rd47337, %rd47336, 32;
	and.b64  	%rd47338, %rd47312, 4294967295;
	add.s64 	%rd47339, %rd47337, %rd47338;
	mad.lo.s64 	%rd47340, %rd47247, %rd47326, %rd47339;
	shr.u64 	%rd47341, %rd47340, 32;
	and.b64  	%rd47342, %rd47316, 4294967295;
	add.s64 	%rd47343, %rd47341, %rd47342;
	mad.lo.s64 	%rd47344, %rd47250, %rd47326, %rd47343;
	shr.u64 	%rd47345, %rd47344, 32;
	and.b64  	%rd47346, %rd47320, 4294967295;
	add.s64 	%rd47347, %rd47345, %rd47346;
	mad.lo.s64 	%rd47348, %rd47253, %rd47326, %rd47347;
	shr.u64 	%rd47349, %rd47348, 32;
	and.b64  	%rd47350, %rd47324, 4294967295;
	add.s64 	%rd47351, %rd47349, %rd47350;
	mad.lo.s64 	%rd47352, %rd47256, %rd47326, %rd47351;
	shr.u64 	%rd47353, %rd47352, 32;
	mul.wide.u32 	%rd47354, %r6933, %r6786;
	add.s64 	%rd47355, %rd47353, %rd47325;
	add.s64 	%rd47356, %rd47355, %rd47354;
	shr.u64 	%rd47357, %rd47356, 32;
	cvt.u64.u32 	%rd47358, %r6785;
	and.b64  	%rd47359, %rd47332, 4294967295;
	mad.lo.s64 	%rd47360, %rd47238, %rd47358, %rd47359;
	shr.u64 	%rd47361, %rd47360, 32;
	and.b64  	%rd47362, %rd47336, 4294967295;
	add.s64 	%rd47363, %rd47361, %rd47362;
	mad.lo.s64 	%rd47364, %rd47241, %rd47358, %rd47363;
	shr.u64 	%rd47365, %rd47364, 32;
	and.b64  	%rd47366, %rd47340, 4294967295;
	add.s64 	%rd47367, %rd47365, %rd47366;
	mad.lo.s64 	%rd47368, %rd47244, %rd47358, %rd47367;
	shr.u64 	%rd47369, %rd47368, 32;
	and.b64  	%rd47370, %rd47344, 4294967295;
	add.s64 	%rd47371, %rd47369, %rd47370;
	mad.lo.s64 	%rd47372, %rd47247, %rd47358, %rd47371;
	shr.u64 	%rd47373, %rd47372, 32;
	and.b64  	%rd47374, %rd47348, 4294967295;
	add.s64 	%rd47375, %rd47373, %rd47374;
	mad.lo.s64 	%rd47376, %rd47250, %rd47358, %rd47375;
	shr.u64 	%rd47377, %rd47376, 32;
	and.b64  	%rd47378, %rd47352, 4294967295;
	add.s64 	%rd47379, %rd47377, %rd47378;
	mad.lo.s64 	%rd47380, %rd47253, %rd47358, %rd47379;
	shr.u64 	%rd47381, %rd47380, 32;
	and.b64  	%rd47382, %rd47356, 4294967295;
	add.s64 	%rd47383, %rd47381, %rd47382;
	mad.lo.s64 	%rd47384, %rd47256, %rd47358, %rd47383;
	shr.u64 	%rd47385, %rd47384, 32;
	mul.wide.u32 	%rd47386, %r6933, %r6785;
	add.s64 	%rd47387, %rd47385, %rd47357;
	add.s64 	%rd47388, %rd47387, %rd47386;
	shr.u64 	%rd47389, %rd47388, 32;
	cvt.u64.u32 	%rd47390, %r6784;
	and.b64  	%rd47391, %rd47364, 4294967295;
	mad.lo.s64 	%rd47392, %rd47238, %rd47390, %rd47391;
	shr.u64 	%rd47393, %rd47392, 32;
	and.b64  	%rd47394, %rd47368, 4294967295;
	add.s64 	%rd47395, %rd47393, %rd47394;
	mad.lo.s64 	%rd47396, %rd47241, %rd47390, %rd47395;
	shr.u64 	%rd47397, %rd47396, 32;
	and.b64  	%rd47398, %rd47372, 4294967295;
	add.s64 	%rd47399, %rd47397, %rd47398;
	mad.lo.s64 	%rd47400, %rd47244, %rd47390, %rd47399;
	shr.u64 	%rd47401, %rd47400, 32;
	and.b64  	%rd47402, %rd47376, 4294967295;
	add.s64 	%rd47403, %rd47401, %rd47402;
	mad.lo.s64 	%rd47404, %rd47247, %rd47390, %rd47403;
	shr.u64 	%rd47405, %rd47404, 32;
	and.b64  	%rd47406, %rd47380, 4294967295;
	add.s64 	%rd47407, %rd47405, %rd47406;
	mad.lo.s64 	%rd47408, %rd47250, %rd47390, %rd47407;
	shr.u64 	%rd47409, %rd47408, 32;
	and.b64  	%rd47410, %rd47384, 4294967295;
	add.s64 	%rd47411, %rd47409, %rd47410;
	mad.lo.s64 	%rd47412, %rd47253, %rd47390, %rd47411;
	shr.u64 	%rd47413, %rd47412, 32;
	and.b64  	%rd47414, %rd47388, 4294967295;
	add.s64 	%rd47415, %rd47413, %rd47414;
	mad.lo.s64 	%rd47416, %rd47256, %rd47390, %rd47415;
	shr.u64 	%rd47417, %rd47416, 32;
	mul.wide.u32 	%rd47418, %r6933, %r6784;
	add.s64 	%rd47419, %rd47417, %rd47389;
	add.s64 	%rd47420, %rd47419, %rd47418;
	shr.u64 	%rd47421, %rd47420, 32;
	cvt.u64.u32 	%rd47422, %r6783;
	and.b64  	%rd47423, %rd47396, 4294967295;
	mad.lo.s64 	%rd47424, %rd47238, %rd47422, %rd47423;
	shr.u64 	%rd47425, %rd47424, 32;
	and.b64  	%rd47426, %rd47400, 4294967295;
	add.s64 	%rd47427, %rd47425, %rd47426;
	mad.lo.s64 	%rd47428, %rd47241, %rd47422, %rd47427;
	shr.u64 	%rd47429, %rd47428, 32;
	and.b64  	%rd47430, %rd47404, 4294967295;
	add.s64 	%rd47431, %rd47429, %rd47430;
	mad.lo.s64 	%rd47432, %rd47244, %rd47422, %rd47431;
	shr.u64 	%rd47433, %rd47432, 32;
	and.b64  	%rd47434, %rd47408, 4294967295;
	add.s64 	%rd47435, %rd47433, %rd47434;
	mad.lo.s64 	%rd47436, %rd47247, %rd47422, %rd47435;
	shr.u64 	%rd47437, %rd47436, 32;
	and.b64  	%rd47438, %rd47412, 4294967295;
	add.s64 	%rd47439, %rd47437, %rd47438;
	mad.lo.s64 	%rd47440, %rd47250, %rd47422, %rd47439;
	shr.u64 	%rd47441, %rd47440, 32;
	and.b64  	%rd47442, %rd47416, 4294967295;
	add.s64 	%rd47443, %rd47441, %rd47442;
	mad.lo.s64 	%rd47444, %rd47253, %rd47422, %rd47443;
	shr.u64 	%rd47445, %rd47444, 32;
	and.b64  	%rd47446, %rd47420, 4294967295;
	add.s64 	%rd47447, %rd47445, %rd47446;
	mad.lo.s64 	%rd47448, %rd47256, %rd47422, %rd47447;
	shr.u64 	%rd47449, %rd47448, 32;
	mul.wide.u32 	%rd47450, %r6933, %r6783;
	add.s64 	%rd47451, %rd47449, %rd47421;
	add.s64 	%rd47452, %rd47451, %rd47450;
	shr.u64 	%rd47453, %rd47452, 32;
	cvt.u64.u32 	%rd47454, %r6782;
	and.b64  	%rd47455, %rd47428, 4294967295;
	mad.lo.s64 	%rd47456, %rd47238, %rd47454, %rd47455;
	shr.u64 	%rd47457, %rd47456, 32;
	and.b64  	%rd47458, %rd47432, 4294967295;
	add.s64 	%rd47459, %rd47457, %rd47458;
	mad.lo.s64 	%rd47460, %rd47241, %rd47454, %rd47459;
	shr.u64 	%rd47461, %rd47460, 32;
	and.b64  	%rd47462, %rd47436, 4294967295;
	add.s64 	%rd47463, %rd47461, %rd47462;
	mad.lo.s64 	%rd47464, %rd47244, %rd47454, %rd47463;
	shr.u64 	%rd47465, %rd47464, 32;
	and.b64  	%rd47466, %rd47440, 4294967295;
	add.s64 	%rd47467, %rd47465, %rd47466;
	mad.lo.s64 	%rd47468, %rd47247, %rd47454, %rd47467;
	shr.u64 	%rd47469, %rd47468, 32;
	and.b64  	%rd47470, %rd47444, 4294967295;
	add.s64 	%rd47471, %rd47469, %rd47470;
	mad.lo.s64 	%rd47472, %rd47250, %rd47454, %rd47471;
	shr.u64 	%rd47473, %rd47472, 32;
	and.b64  	%rd47474, %rd47448, 4294967295;
	add.s64 	%rd47475, %rd47473, %rd47474;
	mad.lo.s64 	%rd47476, %rd47253, %rd47454, %rd47475;
	shr.u64 	%rd47477, %rd47476, 32;
	and.b64  	%rd47478, %rd47452, 4294967295;
	add.s64 	%rd47479, %rd47477, %rd47478;
	mad.lo.s64 	%rd47480, %rd47256, %rd47454, %rd47479;
	shr.u64 	%rd47481, %rd47480, 32;
	mul.wide.u32 	%rd47482, %r6933, %r6782;
	add.s64 	%rd47483, %rd47481, %rd47453;
	add.s64 	%rd47484, %rd47483, %rd47482;
	{ .reg .b32 tmp; mov.b64 {tmp, %r6396}, %rd47484; }
	mul.lo.s32 	%r6397, %r1584, %r6395;
	cvt.u64.u32 	%rd47485, %r6397;
	and.b64  	%rd47486, %rd47239, 4294967295;
	mad.lo.s64 	%rd47487, %rd2974, %rd47485, %rd47486;
	shr.u64 	%rd47488, %rd47487, 32;
	and.b64  	%rd47489, %rd47264, 4294967295;
	add.s64 	%rd47490, %rd47488, %rd47489;
	mad.lo.s64 	%rd47491, %rd2975, %rd47485, %rd47490;
	cvt.u32.u64 	%r6398, %rd47491;
	shr.u64 	%rd47492, %rd47491, 32;
	and.b64  	%rd47493, %rd47296, 4294967295;
	add.s64 	%rd47494, %rd47492, %rd47493;
	mad.lo.s64 	%rd47495, %rd2976, %rd47485, %rd47494;
	shr.u64 	%rd47496, %rd47495, 32;
	and.b64  	%rd47497, %rd47328, 4294967295;
	add.s64 	%rd47498, %rd47496, %rd47497;
	mad.lo.s64 	%rd47499, %rd2977, %rd47485, %rd47498;
	shr.u64 	%rd47500, %rd47499, 32;
	and.b64  	%rd47501, %rd47360, 4294967295;
	add.s64 	%rd47502, %rd47500, %rd47501;
	mad.lo.s64 	%rd47503, %rd2978, %rd47485, %rd47502;
	shr.u64 	%rd47504, %rd47503, 32;
	and.b64  	%rd47505, %rd47392, 4294967295;
	add.s64 	%rd47506, %rd47504, %rd47505;
	mad.lo.s64 	%rd47507, %rd2979, %rd47485, %rd47506;
	shr.u64 	%rd47508, %rd47507, 32;
	and.b64  	%rd47509, %rd47424, 4294967295;
	add.s64 	%rd47510, %rd47508, %rd47509;
	mad.lo.s64 	%rd47511, %rd2980, %rd47485, %rd47510;
	shr.u64 	%rd47512, %rd47511, 32;
	mul.wide.u32 	%rd47513, %r1585, %r6397;
	and.b64  	%rd47514, %rd47456, 4294967295;
	add.s64 	%rd47515, %rd47512, %rd47514;
	add.s64 	%rd47516, %rd47515, %rd47513;
	shr.u64 	%rd47517, %rd47516, 32;
	and.b64  	%rd47518, %rd47460, 4294967295;
	add.s64 	%rd47519, %rd47517, %rd47518;
	shr.u64 	%rd47520, %rd47519, 32;
	and.b64  	%rd47521, %rd47464, 4294967295;
	add.s64 	%rd47522, %rd47520, %rd47521;
	shr.u64 	%rd47523, %rd47522, 32;
	and.b64  	%rd47524, %rd47468, 4294967295;
	add.s64 	%rd47525, %rd47523, %rd47524;
	shr.u64 	%rd47526, %rd47525, 32;
	and.b64  	%rd47527, %rd47472, 4294967295;
	add.s64 	%rd47528, %rd47526, %rd47527;
	shr.u64 	%rd47529, %rd47528, 32;
	and.b64  	%rd47530, %rd47476, 4294967295;
	add.s64 	%rd47531, %rd47529, %rd47530;
	shr.u64 	%rd47532, %rd47531, 32;
	and.b64  	%rd47533, %rd47480, 4294967295;
	add.s64 	%rd47534, %rd47532, %rd47533;
	shr.u64 	%rd47535, %rd47534, 32;
	and.b64  	%rd47536, %rd47484, 4294967295;
	add.s64 	%rd47537, %rd47535, %rd47536;
	{ .reg .b32 tmp; mov.b64 {tmp, %r6399}, %rd47537; }
	add.s32 	%r6400, %r6396, %r6399;
	mul.lo.s32 	%r6401, %r1584, %r6398;
	cvt.u64.u32 	%rd47538, %r6401;
	and.b64  	%rd47539, %rd47491, 4294967295;
	mad.lo.s64 	%rd47540, %rd2974, %rd47538, %rd47539;
	shr.u64 	%rd47541, %rd47540, 32;
	and.b64  	%rd47542, %rd47495, 4294967295;
	add.s64 	%rd47543, %rd47541, %rd47542;
	mad.lo.s64 	%rd47544, %rd2975, %rd47538, %rd47543;
	cvt.u32.u64 	%r6402, %rd47544;
	shr.u64 	%rd47545, %rd47544, 32;
	and.b64  	%rd47546, %rd47499, 4294967295;
	add.s64 	%rd47547, %rd47545, %rd47546;
	mad.lo.s64 	%rd47548, %rd2976, %rd47538, %rd47547;
	shr.u64 	%rd47549, %rd47548, 32;
	and.b64  	%rd47550, %rd47503, 4294967295;
	add.s64 	%rd47551, %rd47549, %rd47550;
	mad.lo.s64 	%rd47552, %rd2977, %rd47538, %rd47551;
	shr.u64 	%rd47553, %rd47552, 32;
	and.b64  	%rd47554, %rd47507, 4294967295;
	add.s64 	%rd47555, %rd47553, %rd47554;
	mad.lo.s64 	%rd47556, %rd2978, %rd47538, %rd47555;
	shr.u64 	%rd47557, %rd47556, 32;
	and.b64  	%rd47558, %rd47511, 4294967295;
	add.s64 	%rd47559, %rd47557, %rd47558;
	mad.lo.s64 	%rd47560, %rd2979, %rd47538, %rd47559;
	shr.u64 	%rd47561, %rd47560, 32;
	and.b64  	%rd47562, %rd47516, 4294967295;
	add.s64 	%rd47563, %rd47561, %rd47562;
	mad.lo.s64 	%rd47564, %rd2980, %rd47538, %rd47563;
	shr.u64 	%rd47565, %rd47564, 32;
	mul.wide.u32 	%rd47566, %r1585, %r6401;
	and.b64  	%rd47567, %rd47519, 4294967295;
	add.s64 	%rd47568, %rd47565, %rd47567;
	add.s64 	%rd47569, %rd47568, %rd47566;
	shr.u64 	%rd47570, %rd47569, 32;
	and.b64  	%rd47571, %rd47522, 4294967295;
	add.s64 	%rd47572, %rd47570, %rd47571;
	shr.u64 	%rd47573, %rd47572, 32;
	and.b64  	%rd47574, %rd47525, 4294967295;
	add.s64 	%rd47575, %rd47573, %rd47574;
	shr.u64 	%rd47576, %rd47575, 32;
	and.b64  	%rd47577, %rd47528, 4294967295;
	add.s64 	%rd47578, %rd47576, %rd47577;
	shr.u64 	%rd47579, %rd47578, 32;
	and.b64  	%rd47580, %rd47531, 4294967295;
	add.s64 	%rd47581, %rd47579, %rd47580;
	shr.u64 	%rd47582, %rd47581, 32;
	and.b64  	%rd47583, %rd47534, 4294967295;
	add.s64 	%rd47584, %rd47582, %rd47583;
	shr.u64 	%rd47585, %rd47584, 32;
	and.b64  	%rd47586, %rd47537, 4294967295;
	add.s64 	%rd47587, %rd47585, %rd47586;
	{ .reg .b32 tmp; mov.b64 {tmp, %r6403}, %rd47587; }
	add.s32 	%r6404, %r6400, %r6403;
	mul.lo.s32 	%r6405, %r1584, %r6402;
	cvt.u64.u32 	%rd47588, %r6405;
	and.b64  	%rd47589, %rd47544, 4294967295;
	mad.lo.s64 	%rd47590, %rd2974, %rd47588, %rd47589;
	shr.u64 	%rd47591, %rd47590, 32;
	and.b64  	%rd47592, %rd47548, 4294967295;
	add.s64 	%rd47593, %rd47591, %rd47592;
	mad.lo.s64 	%rd47594, %rd2975, %rd47588, %rd47593;
	cvt.u32.u64 	%r6406, %rd47594;
	shr.u64 	%rd47595, %rd47594, 32;
	and.b64  	%rd47596, %rd47552, 4294967295;
	add.s64 	%rd47597, %rd47595, %rd47596;
	mad.lo.s64 	%rd47598, %rd2976, %rd47588, %rd47597;
	shr.u64 	%rd47599, %rd47598, 32;
	and.b64  	%rd47600, %rd47556, 4294967295;
	add.s64 	%rd47601, %rd47599, %rd47600;
	mad.lo.s64 	%rd47602, %rd2977, %rd47588, %rd47601;
	shr.u64 	%rd47603, %rd47602, 32;
	and.b64  	%rd47604, %rd47560, 4294967295;
	add.s64 	%rd47605, %rd47603, %rd47604;
	mad.lo.s64 	%rd47606, %rd2978, %rd47588, %rd47605;
	shr.u64 	%rd47607, %rd47606, 32;
	and.b64  	%rd47608, %rd47564, 4294967295;
	add.s64 	%rd47609, %rd47607, %rd47608;
	mad.lo.s64 	%rd47610, %rd2979, %rd47588, %rd47609;
	shr.u64 	%rd47611, %rd47610, 32;
	and.b64  	%rd47612, %rd47569, 4294967295;
	add.s64 	%rd47613, %rd47611, %rd47612;
	mad.lo.s64 	%rd47614, %rd2980, %rd47588, %rd47613;
	shr.u64 	%rd47615, %rd47614, 32;
	mul.wide.u32 	%rd47616, %r1585, %r6405;
	and.b64  	%rd47617, %rd47572, 4294967295;
	add.s64 	%rd47618, %rd47615, %rd47617;
	add.s64 	%rd47619, %rd47618, %rd47616;
	shr.u64 	%rd47620, %rd47619, 32;
	and.b64  	%rd47621, %rd47575, 4294967295;
	add.s64 	%rd47622, %rd47620, %rd47621;
	shr.u64 	%rd47623, %rd47622, 32;
	and.b64  	%rd47624, %rd47578, 4294967295;
	add.s64 	%rd47625, %rd47623, %rd47624;
	shr.u64 	%rd47626, %rd47625, 32;
	and.b64  	%rd47627, %rd47581, 4294967295;
	add.s64 	%rd47628, %rd47626, %rd47627;
	shr.u64 	%rd47629, %rd47628, 32;
	and.b64  	%rd47630, %rd47584, 4294967295;
	add.s64 	%rd47631, %rd47629, %rd47630;
	shr.u64 	%rd47632, %rd47631, 32;
	and.b64  	%rd47633, %rd47587, 4294967295;
	add.s64 	%rd47634, %rd47632, %rd47633;
	{ .reg .b32 tmp; mov.b64 {tmp, %r6407}, %rd47634; }
	add.s32 	%r6408, %r6404, %r6407;
	mul.lo.s32 	%r6409, %r1584, %r6406;
	cvt.u64.u32 	%rd47635, %r6409;
	and.b64  	%rd47636, %rd47594, 4294967295;
	mad.lo.s64 	%rd47637, %rd2974, %rd47635, %rd47636;
	shr.u64 	%rd47638, %rd47637, 32;
	and.b64  	%rd47639, %rd47598, 4294967295;
	add.s64 	%rd47640, %rd47638, %rd47639;
	mad.lo.s64 	%rd47641, %rd2975, %rd47635, %rd47640;
	cvt.u32.u64 	%r6410, %rd47641;
	shr.u64 	%rd47642, %rd47641, 32;
	and.b64  	%rd47643, %rd47602, 4294967295;
	add.s64 	%rd47644, %rd47642, %rd47643;
	mad.lo.s64 	%rd47645, %rd2976, %rd47635, %rd47644;
	shr.u64 	%rd47646, %rd47645, 32;
	and.b64  	%rd47647, %rd47606, 4294967295;
	add.s64 	%rd47648, %rd47646, %rd47647;
	mad.lo.s64 	%rd47649, %rd2977, %rd47635, %rd47648;
	shr.u64 	%rd47650, %rd47649, 32;
	and.b64  	%rd47651, %rd47610, 4294967295;
	add.s64 	%rd47652, %rd47650, %rd47651;
	mad.lo.s64 	%rd47653, %rd2978, %rd47635, %rd47652;
	shr.u64 	%rd47654, %rd47653, 32;
	and.b64  	%rd47655, %rd47614, 4294967295;
	add.s64 	%rd47656, %rd47654, %rd47655;
	mad.lo.s64 	%rd47657, %rd2979, %rd47635, %rd47656;
	shr.u64 	%rd47658, %rd47657, 32;
	and.b64  	%rd47659, %rd47619, 4294967295;
	add.s64 	%rd47660, %rd47658, %rd47659;
	mad.lo.s64 	%rd47661, %rd2980, %rd47635, %rd47660;
	shr.u64 	%rd47662, %rd47661, 32;
	mul.wide.u32 	%rd47663, %r1585, %r6409;
	and.b64  	%rd47664, %rd47622, 4294967295;
	add.s64 	%rd47665, %rd47662, %rd47664;
	add.s64 	%rd47666, %rd47665, %rd47663;
	shr.u64 	%rd47667, %rd47666, 32;
	and.b64  	%rd47668, %rd47625, 4294967295;
	add.s64 	%rd47669, %rd47667, %rd47668;
	shr.u64 	%rd47670, %rd47669, 32;
	and.b64  	%rd47671, %rd47628, 4294967295;
	add.s64 	%rd47672, %rd47670, %rd47671;
	shr.u64 	%rd47673, %rd47672, 32;
	and.b64  	%rd47674, %rd47631, 4294967295;
	add.s64 	%rd47675, %rd47673, %rd47674;
	shr.u64 	%rd47676, %rd47675, 32;
	and.b64  	%rd47677, %rd47634, 4294967295;
	add.s64 	%rd47678, %rd47676, %rd47677;
	{ .reg .b32 tmp; mov.b64 {tmp, %r6411}, %rd47678; }
	add.s32 	%r6412, %r6408, %r6411;
	mul.lo.s32 	%r6413, %r1584, %r6410;
	cvt.u64.u32 	%rd47679, %r6413;
	and.b64  	%rd47680, %rd47641, 4294967295;
	mad.lo.s64 	%rd47681, %rd2974, %rd47679, %rd47680;
	shr.u64 	%rd47682, %rd47681, 32;
	and.b64  	%rd47683, %rd47645, 4294967295;
	add.s64 	%rd47684, %rd47682, %rd47683;
	mad.lo.s64 	%rd47685, %rd2975, %rd47679, %rd47684;
	cvt.u32.u64 	%r6414, %rd47685;
	shr.u64 	%rd47686, %rd47685, 32;
	and.b64  	%rd47687, %rd47649, 4294967295;
	add.s64 	%rd47688, %rd47686, %rd47687;
	mad.lo.s64 	%rd47689, %rd2976, %rd47679, %rd47688;
	shr.u64 	%rd47690, %rd47689, 32;
	and.b64  	%rd47691, %rd47653, 4294967295;
	add.s64 	%rd47692, %rd47690, %rd47691;
	mad.lo.s64 	%rd47693, %rd2977, %rd47679, %rd47692;
	shr.u64 	%rd47694, %rd47693, 32;
	and.b64  	%rd47695, %rd47657, 4294967295;
	add.s64 	%rd47696, %rd47694, %rd47695;
	mad.lo.s64 	%rd47697, %rd2978, %rd47679, %rd47696;
	shr.u64 	%rd47698, %rd47697, 32;
	and.b64  	%rd47699, %rd47661, 4294967295;
	add.s64 	%rd47700, %rd47698, %rd47699;
	mad.lo.s64 	%rd47701, %rd2979, %rd47679, %rd47700;
	shr.u64 	%rd47702, %rd47701, 32;
	and.b64  	%rd47703, %rd47666, 4294967295;
	add.s64 	%rd47704, %rd47702, %rd47703;
	mad.lo.s64 	%rd47705, %rd2980, %rd47679, %rd47704;
	shr.u64 	%rd47706, %rd47705, 32;
	mul.wide.u32 	%rd47707, %r1585, %r6413;
	and.b64  	%rd47708, %rd47669, 4294967295;
	add.s64 	%rd47709, %rd47706, %rd47708;
	add.s64 	%rd47710, %rd47709, %rd47707;
	shr.u64 	%rd47711, %rd47710, 32;
	and.b64  	%rd47712, %rd47672, 4294967295;
	add.s64 	%rd47713, %rd47711, %rd47712;
	shr.u64 	%rd47714, %rd47713, 32;
	and.b64  	%rd47715, %rd47675, 4294967295;
	add.s64 	%rd47716, %rd47714, %rd47715;
	shr.u64 	%rd47717, %rd47716, 32;
	and.b64  	%rd47718, %rd47678, 4294967295;
	add.s64 	%rd47719, %rd47717, %rd47718;
	{ .reg .b32 tmp; mov.b64 {tmp, %r6415}, %rd47719; }
	add.s32 	%r6416, %r6412, %r6415;
	mul.lo.s32 	%r6417, %r1584, %r6414;
	cvt.u64.u32 	%rd47720, %r6417;
	and.b64  	%rd47721, %rd47685, 4294967295;
	mad.lo.s64 	%rd47722, %rd2974, %rd47720, %rd47721;
	shr.u64 	%rd47723, %rd47722, 32;
	and.b64  	%rd47724, %rd47689, 4294967295;
	add.s64 	%rd47725, %rd47723, %rd47724;
	mad.lo.s64 	%rd47726, %rd2975, %rd47720, %rd47725;
	cvt.u32.u64 	%r6418, %rd47726;
	shr.u64 	%rd47727, %rd47726, 32;
	and.b64  	%rd47728, %rd47693, 4294967295;
	add.s64 	%rd47729, %rd47727, %rd47728;
	mad.lo.s64 	%rd47730, %rd2976, %rd47720, %rd47729;
	shr.u64 	%rd47731, %rd47730, 32;
	and.b64  	%rd47732, %rd47697, 4294967295;
	add.s64 	%rd47733, %rd47731, %rd47732;
	mad.lo.s64 	%rd47734, %rd2977, %rd47720, %rd47733;
	shr.u64 	%rd47735, %rd47734, 32;
	and.b64  	%rd47736, %rd47701, 4294967295;
	add.s64 	%rd47737, %rd47735, %rd47736;
	mad.lo.s64 	%rd47738, %rd2978, %rd47720, %rd47737;
	shr.u64 	%rd47739, %rd47738, 32;
	and.b64  	%rd47740, %rd47705, 4294967295;
	add.s64 	%rd47741, %rd47739, %rd47740;
	mad.lo.s64 	%rd47742, %rd2979, %rd47720, %rd47741;
	shr.u64 	%rd47743, %rd47742, 32;
	and.b64  	%rd47744, %rd47710, 4294967295;
	add.s64 	%rd47745, %rd47743, %rd47744;
	mad.lo.s64 	%rd47746, %rd2980, %rd47720, %rd47745;
	shr.u64 	%rd47747, %rd47746, 32;
	mul.wide.u32 	%rd47748, %r1585, %r6417;
	and.b64  	%rd47749, %rd47713, 4294967295;
	add.s64 	%rd47750, %rd47747, %rd47749;
	add.s64 	%rd47751, %rd47750, %rd47748;
	shr.u64 	%rd47752, %rd47751, 32;
	and.b64  	%rd47753, %rd47716, 4294967295;
	add.s64 	%rd47754, %rd47752, %rd47753;
	shr.u64 	%rd47755, %rd47754, 32;
	and.b64  	%rd47756, %rd47719, 4294967295;
	add.s64 	%rd47757, %rd47755, %rd47756;
	{ .reg .b32 tmp; mov.b64 {tmp, %r6419}, %rd47757; }
	add.s32 	%r6420, %r6416, %r6419;
	mul.lo.s32 	%r6421, %r1584, %r6418;
	cvt.u64.u32 	%rd47758, %r6421;
	and.b64  	%rd47759, %rd47726, 4294967295;
	mad.lo.s64 	%rd47760, %rd2974, %rd47758, %rd47759;
	shr.u64 	%rd47761, %rd47760, 32;
	and.b64  	%rd47762, %rd47730, 4294967295;
	add.s64 	%rd47763, %rd47761, %rd47762;
	mad.lo.s64 	%rd47764, %rd2975, %rd47758, %rd47763;
	cvt.u32.u64 	%r6422, %rd47764;
	shr.u64 	%rd47765, %rd47764, 32;
	and.b64  	%rd47766, %rd47734, 4294967295;
	add.s64 	%rd47767, %rd47765, %rd47766;
	mad.lo.s64 	%rd47768, %rd2976, %rd47758, %rd47767;
	shr.u64 	%rd47769, %rd47768, 32;
	and.b64  	%rd47770, %rd47738, 4294967295;
	add.s64 	%rd47771, %rd47769, %rd47770;
	mad.lo.s64 	%rd47772, %rd2977, %rd47758, %rd47771;
	shr.u64 	%rd47773, %rd47772, 32;
	and.b64  	%rd47774, %rd47742, 4294967295;
	add.s64 	%rd47775, %rd47773, %rd47774;
	mad.lo.s64 	%rd47776, %rd2978, %rd47758, %rd47775;
	shr.u64 	%rd47777, %rd47776, 32;
	and.b64  	%rd47778, %rd47746, 4294967295;
	add.s64 	%rd47779, %rd47777, %rd47778;
	mad.lo.s64 	%rd47780, %rd2979, %rd47758, %rd47779;
	shr.u64 	%rd47781, %rd47780, 32;
	and.b64  	%rd47782, %rd47751, 4294967295;
	add.s64 	%rd47783, %rd47781, %rd47782;
	mad.lo.s64 	%rd47784, %rd2980, %rd47758, %rd47783;
	shr.u64 	%rd47785, %rd47784, 32;
	mul.wide.u32 	%rd47786, %r1585, %r6421;
	and.b64  	%rd47787, %rd47754, 4294967295;
	add.s64 	%rd47788, %rd47785, %rd47787;
	add.s64 	%rd47789, %rd47788, %rd47786;
	shr.u64 	%rd47790, %rd47789, 32;
	and.b64  	%rd47791, %rd47757, 4294967295;
	add.s64 	%rd47792, %rd47790, %rd47791;
	{ .reg .b32 tmp; mov.b64 {tmp, %r6423}, %rd47792; }
	add.s32 	%r6424, %r6420, %r6423;
	mul.lo.s32 	%r6425, %r1584, %r6422;
	cvt.u64.u32 	%rd47793, %r6425;
	and.b64  	%rd47794, %rd47764, 4294967295;
	mad.lo.s64 	%rd47795, %rd2974, %rd47793, %rd47794;
	shr.u64 	%rd47796, %rd47795, 32;
	and.b64  	%rd47797, %rd47768, 4294967295;
	add.s64 	%rd47798, %rd47796, %rd47797;
	mad.lo.s64 	%rd3115, %rd2975, %rd47793, %rd47798;
	cvt.u32.u64 	%r6937, %rd3115;
	shr.u64 	%rd47799, %rd3115, 32;
	and.b64  	%rd47800, %rd47772, 4294967295;
	add.s64 	%rd47801, %rd47799, %rd47800;
	mad.lo.s64 	%rd49260, %rd2976, %rd47793, %rd47801;
	cvt.u32.u64 	%r1716, %rd49260;
	shr.u64 	%rd47802, %rd49260, 32;
	and.b64  	%rd47803, %rd47776, 4294967295;
	add.s64 	%rd47804, %rd47802, %rd47803;
	mad.lo.s64 	%rd49259, %rd2977, %rd47793, %rd47804;
	cvt.u32.u64 	%r1717, %rd49259;
	shr.u64 	%rd47805, %rd49259, 32;
	and.b64  	%rd47806, %rd47780, 4294967295;
	add.s64 	%rd47807, %rd47805, %rd47806;
	mad.lo.s64 	%rd49258, %rd2978, %rd47793, %rd47807;
	cvt.u32.u64 	%r1718, %rd49258;
	shr.u64 	%rd47808, %rd49258, 32;
	and.b64  	%rd47809, %rd47784, 4294967295;
	add.s64 	%rd47810, %rd47808, %rd47809;
	mad.lo.s64 	%rd49257, %rd2979, %rd47793, %rd47810;
	cvt.u32.u64 	%r1719, %rd49257;
	shr.u64 	%rd47811, %rd49257, 32;
	and.b64  	%rd47812, %rd47789, 4294967295;
	add.s64 	%rd47813, %rd47811, %rd47812;
	mad.lo.s64 	%rd49256, %rd2980, %rd47793, %rd47813;
	cvt.u32.u64 	%r1720, %rd49256;
	shr.u64 	%rd47814, %rd49256, 32;
	mul.wide.u32 	%rd47815, %r1585, %r6425;
	and.b64  	%rd47816, %rd47792, 4294967295;
	add.s64 	%rd47817, %rd47814, %rd47816;
	add.s64 	%rd49255, %rd47817, %rd47815;
	cvt.u32.u64 	%r1721, %rd49255;
	{ .reg .b32 tmp; mov.b64 {tmp, %r6426}, %rd49255; }
	add.s32 	%r6936, %r6424, %r6426;
	setp.gt.u32 	%p2020, %r6936, %r1585;
	@%p2020 bra 	$L__BB0_1782;
	setp.lt.u32 	%p2021, %r6936, %r1585;
	@%p2021 bra 	$L__BB0_1783;
	cvt.u32.u64 	%r6427, %rd2980;
	setp.lt.u32 	%p2022, %r6427, %r1721;
	@%p2022 bra 	$L__BB0_1782;
	setp.gt.u32 	%p2023, %r6427, %r1721;
	@%p2023 bra 	$L__BB0_1783;
	cvt.u32.u64 	%r6429, %rd2979;
	setp.lt.u32 	%p2024, %r6429, %r1720;
	@%p2024 bra 	$L__BB0_1782;
	setp.gt.u32 	%p2025, %r6429, %r1720;
	@%p2025 bra 	$L__BB0_1783;
	cvt.u32.u64 	%r6431, %rd2978;
	setp.lt.u32 	%p2026, %r6431, %r1719;
	@%p2026 bra 	$L__BB0_1782;
	setp.gt.u32 	%p2027, %r6431, %r1719;
	@%p2027 bra 	$L__BB0_1783;
	cvt.u32.u64 	%r6433, %rd2977;
	setp.lt.u32 	%p2028, %r6433, %r1718;
	@%p2028 bra 	$L__BB0_1782;
	setp.gt.u32 	%p2029, %r6433, %r1718;
	@%p2029 bra 	$L__BB0_1783;
	cvt.u32.u64 	%r6435, %rd2976;
	setp.lt.u32 	%p2030, %r6435, %r1717;
	@%p2030 bra 	$L__BB0_1782;
	setp.gt.u32 	%p2031, %r6435, %r1717;
	@%p2031 bra 	$L__BB0_1783;
	cvt.u32.u64 	%r6437, %rd2975;
	setp.lt.u32 	%p2032, %r6437, %r1716;
	@%p2032 bra 	$L__BB0_1782;
	cvt.u32.u64 	%r6439, %rd2974;
	setp.gt.u32 	%p2033, %r6437, %r1716;
	setp.gt.u32 	%p2034, %r6439, %r6937;
	or.pred  	%p2035, %p2033, %p2034;
	@%p2035 bra 	$L__BB0_1783;
$L__BB0_1782:
	and.b64  	%rd47819, %rd3115, 4294967295;
	sub.s64 	%rd47820, %rd47819, %rd2974;
	shr.u64 	%rd47821, %rd47820, 63;
	cvt.u32.u64 	%r6937, %rd47820;
	and.b64  	%rd47822, %rd49260, 4294967295;
	add.s64 	%rd47823, %rd47821, %rd2975;
	sub.s64 	%rd49260, %rd47822, %rd47823;
	shr.u64 	%rd47824, %rd49260, 63;
	and.b64  	%rd47825, %rd49259, 4294967295;
	add.s64 	%rd47826, %rd47824, %rd2976;
	sub.s64 	%rd49259, %rd47825, %rd47826;
	shr.u64 	%rd47827, %rd49259, 63;
	and.b64  	%rd47828, %rd49258, 4294967295;
	add.s64 	%rd47829, %rd47827, %rd2977;
	sub.s64 	%rd49258, %rd47828, %rd47829;
	shr.u64 	%rd47830, %rd49258, 63;
	and.b64  	%rd47831, %rd49257, 4294967295;
	add.s64 	%rd47832, %rd47830, %rd2978;
	sub.s64 	%rd49257, %rd47831, %rd47832;
	shr.u64 	%rd47833, %rd49257, 63;
	and.b64  	%rd47834, %rd49256, 4294967295;
	add.s64 	%rd47835, %rd47833, %rd2979;
	sub.s64 	%rd49256, %rd47834, %rd47835;
	shr.u64 	%rd47836, %rd49256, 63;
	and.b64  	%rd47837, %rd49255, 4294967295;
	add.s64 	%rd47838, %rd47836, %rd2980;
	sub.s64 	%rd49255, %rd47837, %rd47838;
	shr.u64 	%rd47839, %rd49255, 63;
	cvt.u32.u64 	%r6440, %rd47839;
	add.s32 	%r6441, %r1585, %r6440;
	sub.s32 	%r6936, %r6936, %r6441;
$L__BB0_1783:
	mul.lo.s32 	%r6442, %r1584, %r6935;
	cvt.u64.u32 	%rd47840, %r6442;
	cvt.u64.u32 	%rd47841, %r6935;
	mad.lo.s64 	%rd47842, %rd2974, %rd47840, %rd47841;
	shr.u64 	%rd47843, %rd47842, 32;
	and.b64  	%rd47844, %rd49254, 4294967295;
	add.s64 	%rd47845, %rd47843, %rd47844;
	mad.lo.s64 	%rd47846, %rd2975, %rd47840, %rd47845;
	cvt.u32.u64 	%r6443, %rd47846;
	shr.u64 	%rd47847, %rd47846, 32;
	and.b64  	%rd47848, %rd49253, 4294967295;
	add.s64 	%rd47849, %rd47847, %rd47848;
	mad.lo.s64 	%rd47850, %rd2976, %rd47840, %rd47849;
	shr.u64 	%rd47851, %rd47850, 32;
	and.b64  	%rd47852, %rd49252, 4294967295;
	add.s64 	%rd47853, %rd47851, %rd47852;
	mad.lo.s64 	%rd47854, %rd2977, %rd47840, %rd47853;
	shr.u64 	%rd47855, %rd47854, 32;
	and.b64  	%rd47856, %rd49251, 4294967295;
	add.s64 	%rd47857, %rd47855, %rd47856;
	mad.lo.s64 	%rd47858, %rd2978, %rd47840, %rd47857;
	shr.u64 	%rd47859, %rd47858, 32;
	and.b64  	%rd47860, %rd49250, 4294967295;
	add.s64 	%rd47861, %rd47859, %rd47860;
	mad.lo.s64 	%rd47862, %rd2979, %rd47840, %rd47861;
	shr.u64 	%rd47863, %rd47862, 32;
	and.b64  	%rd47864, %rd49249, 4294967295;
	add.s64 	%rd47865, %rd47863, %rd47864;
	mad.lo.s64 	%rd47866, %rd2980, %rd47840, %rd47865;
	shr.u64 	%rd47867, %rd47866, 32;
	mul.wide.u32 	%rd47868, %r1585, %r6442;
	cvt.u64.u32 	%rd47869, %r6934;
	add.s64 	%rd47870, %rd47867, %rd47869;
	add.s64 	%rd47871, %rd47870, %rd47868;
	shr.u64 	%rd47872, %rd47871, 32;
	mul.lo.s32 	%r6444, %r1584, %r6443;
	cvt.u64.u32 	%rd47873, %r6444;
	and.b64  	%rd47874, %rd47846, 4294967295;
	mad.lo.s64 	%rd47875, %rd2974, %rd47873, %rd47874;
	shr.u64 	%rd47876, %rd47875, 32;
	and.b64  	%rd47877, %rd47850, 4294967295;
	add.s64 	%rd47878, %rd47876, %rd47877;
	mad.lo.s64 	%rd47879, %rd2975, %rd47873, %rd47878;
	cvt.u32.u64 	%r6445, %rd47879;
	shr.u64 	%rd47880, %rd47879, 32;
	and.b64  	%rd47881, %rd47854, 4294967295;
	add.s64 	%rd47882, %rd47880, %rd47881;
	mad.lo.s64 	%rd47883, %rd2976, %rd47873, %rd47882;
	shr.u64 	%rd47884, %rd47883, 32;
	and.b64  	%rd47885, %rd47858, 4294967295;
	add.s64 	%rd47886, %rd47884, %rd47885;
	mad.lo.s64 	%rd47887, %rd2977, %rd47873, %rd47886;
	shr.u64 	%rd47888, %rd47887, 32;
	and.b64  	%rd47889, %rd47862, 4294967295;
	add.s64 	%rd47890, %rd47888, %rd47889;
	mad.lo.s64 	%rd47891, %rd2978, %rd47873, %rd47890;
	shr.u64 	%rd47892, %rd47891, 32;
	and.b64  	%rd47893, %rd47866, 4294967295;
	add.s64 	%rd47894, %rd47892, %rd47893;
	mad.lo.s64 	%rd47895, %rd2979, %rd47873, %rd47894;
	shr.u64 	%rd47896, %rd47895, 32;
	and.b64  	%rd47897, %rd47871, 4294967295;
	add.s64 	%rd47898, %rd47896, %rd47897;
	mad.lo.s64 	%rd47899, %rd2980, %rd47873, %rd47898;
	shr.u64 	%rd47900, %rd47899, 32;
	mul.wide.u32 	%rd47901, %r1585, %r6444;
	add.s64 	%rd47902, %rd47900, %rd47872;
	add.s64 	%rd47903, %rd47902, %rd47901;
	shr.u64 	%rd47904, %rd47903, 32;
	mul.lo.s32 	%r6446, %r1584, %r6445;
	cvt.u64.u32 	%rd47905, %r6446;
	and.b64  	%rd47906, %rd47879, 4294967295;
	mad.lo.s64 	%rd47907, %rd2974, %rd47905, %rd47906;
	shr.u64 	%rd47908, %rd47907, 32;
	and.b64  	%rd47909, %rd47883, 4294967295;
	add.s64 	%rd47910, %rd47908, %rd47909;
	mad.lo.s64 	%rd47911, %rd2975, %rd47905, %rd47910;
	cvt.u32.u64 	%r6447, %rd47911;
	shr.u64 	%rd47912, %rd47911, 32;
	and.b64  	%rd47913, %rd47887, 4294967295;
	add.s64 	%rd47914, %rd47912, %rd47913;
	mad.lo.s64 	%rd47915, %rd2976, %rd47905, %rd47914;
	shr.u64 	%rd47916, %rd47915, 32;
	and.b64  	%rd47917, %rd47891, 4294967295;
	add.s64 	%rd47918, %rd47916, %rd47917;
	mad.lo.s64 	%rd47919, %rd2977, %rd47905, %rd47918;
	shr.u64 	%rd47920, %rd47919, 32;
	and.b64  	%rd47921, %rd47895, 4294967295;
	add.s64 	%rd47922, %rd47920, %rd47921;
	mad.lo.s64 	%rd47923, %rd2978, %rd47905, %rd47922;
	shr.u64 	%rd47924, %rd47923, 32;
	and.b64  	%rd47925, %rd47899, 4294967295;
	add.s64 	%rd47926, %rd47924, %rd47925;
	mad.lo.s64 	%rd47927, %rd2979, %rd47905, %rd47926;
	shr.u64 	%rd47928, %rd47927, 32;
	and.b64  	%rd47929, %rd47903, 4294967295;
	add.s64 	%rd47930, %rd47928, %rd47929;
	mad.lo.s64 	%rd47931, %rd2980, %rd47905, %rd47930;
	shr.u64 	%rd47932, %rd47931, 32;
	mul.wide.u32 	%rd47933, %r1585, %r6446;
	add.s64 	%rd47934, %rd47932, %rd47904;
	add.s64 	%rd47935, %rd47934, %rd47933;
	shr.u64 	%rd47936, %rd47935, 32;
	mul.lo.s32 	%r6448, %r1584, %r6447;
	cvt.u64.u32 	%rd47937, %r6448;
	and.b64  	%rd47938, %rd47911, 4294967295;
	mad.lo.s64 	%rd47939, %rd2974, %rd47937, %rd47938;
	shr.u64 	%rd47940, %rd47939, 32;
	and.b64  	%rd47941, %rd47915, 4294967295;
	add.s64 	%rd47942, %rd47940, %rd47941;
	mad.lo.s64 	%rd47943, %rd2975, %rd47937, %rd47942;
	cvt.u32.u64 	%r6449, %rd47943;
	shr.u64 	%rd47944, %rd47943, 32;
	and.b64  	%rd47945, %rd47919, 4294967295;
	add.s64 	%rd47946, %rd47944, %rd47945;
	mad.lo.s64 	%rd47947, %rd2976, %rd47937, %rd47946;
	shr.u64 	%rd47948, %rd47947, 32;
	and.b64  	%rd47949, %rd47923, 4294967295;
	add.s64 	%rd47950, %rd47948, %rd47949;
	mad.lo.s64 	%rd47951, %rd2977, %rd47937, %rd47950;
	shr.u64 	%rd47952, %rd47951, 32;
	and.b64  	%rd47953, %rd47927, 4294967295;
	add.s64 	%rd47954, %rd47952, %rd47953;
	mad.lo.s64 	%rd47955, %rd2978, %rd47937, %rd47954;
	shr.u64 	%rd47956, %rd47955, 32;
	and.b64  	%rd47957, %rd47931, 4294967295;
	add.s64 	%rd47958, %rd47956, %rd47957;
	mad.lo.s64 	%rd47959, %rd2979, %rd47937, %rd47958;
	shr.u64 	%rd47960, %rd47959, 32;
	and.b64  	%rd47961, %rd47935, 4294967295;
	add.s64 	%rd47962, %rd47960, %rd47961;
	mad.lo.s64 	%rd47963, %rd2980, %rd47937, %rd47962;
	shr.u64 	%rd47964, %rd47963, 32;
	mul.wide.u32 	%rd47965, %r1585, %r6448;
	add.s64 	%rd47966, %rd47964, %rd47936;
	add.s64 	%rd47967, %rd47966, %rd47965;
	shr.u64 	%rd47968, %rd47967, 32;
	mul.lo.s32 	%r6450, %r1584, %r6449;
	cvt.u64.u32 	%rd47969, %r6450;
	and.b64  	%rd47970, %rd47943, 4294967295;
	mad.lo.s64 	%rd47971, %rd2974, %rd47969, %rd47970;
	shr.u64 	%rd47972, %rd47971, 32;
	and.b64  	%rd47973, %rd47947, 4294967295;
	add.s64 	%rd47974, %rd47972, %rd47973;
	mad.lo.s64 	%rd47975, %rd2975, %rd47969, %rd47974;
	cvt.u32.u64 	%r6451, %rd47975;
	shr.u64 	%rd47976, %rd47975, 32;
	and.b64  	%rd47977, %rd47951, 4294967295;
	add.s64 	%rd47978, %rd47976, %rd47977;
	mad.lo.s64 	%rd47979, %rd2976, %rd47969, %rd47978;
	shr.u64 	%rd47980, %rd47979, 32;
	and.b64  	%rd47981, %rd47955, 4294967295;
	add.s64 	%rd47982, %rd47980, %rd47981;
	mad.lo.s64 	%rd47983, %rd2977, %rd47969, %rd47982;
	shr.u64 	%rd47984, %rd47983, 32;
	and.b64  	%rd47985, %rd47959, 4294967295;
	add.s64 	%rd47986, %rd47984, %rd47985;
	mad.lo.s64 	%rd47987, %rd2978, %rd47969, %rd47986;
	shr.u64 	%rd47988, %rd47987, 32;
	and.b64  	%rd47989, %rd47963, 4294967295;
	add.s64 	%rd47990, %rd47988, %rd47989;
	mad.lo.s64 	%rd47991, %rd2979, %rd47969, %rd47990;
	shr.u64 	%rd47992, %rd47991, 32;
	and.b64  	%rd47993, %rd47967, 4294967295;
	add.s64 	%rd47994, %rd47992, %rd47993;
	mad.lo.s64 	%rd47995, %rd2980, %rd47969, %rd47994;
	shr.u64 	%rd47996, %rd47995, 32;
	mul.wide.u32 	%rd47997, %r1585, %r6450;
	add.s64 	%rd47998, %rd47996, %rd47968;
	add.s64 	%rd47999, %rd47998, %rd47997;
	shr.u64 	%rd48000, %rd47999, 32;
	mul.lo.s32 	%r6452, %r1584, %r6451;
	cvt.u64.u32 	%rd48001, %r6452;
	and.b64  	%rd48002, %rd47975, 4294967295;
	mad.lo.s64 	%rd48003, %rd2974, %rd48001, %rd48002;
	shr.u64 	%rd48004, %rd48003, 32;
	and.b64  	%rd48005, %rd47979, 4294967295;
	add.s64 	%rd48006, %rd48004, %rd48005;
	mad.lo.s64 	%rd48007, %rd2975, %rd48001, %rd48006;
	cvt.u32.u64 	%r6453, %rd48007;
	shr.u64 	%rd48008, %rd48007, 32;
	and.b64  	%rd48009, %rd47983, 4294967295;
	add.s64 	%rd48010, %rd48008, %rd48009;
	mad.lo.s64 	%rd48011, %rd2976, %rd48001, %rd48010;
	shr.u64 	%rd48012, %rd48011, 32;
	and.b64  	%rd48013, %rd47987, 4294967295;
	add.s64 	%rd48014, %rd48012, %rd48013;
	mad.lo.s64 	%rd48015, %rd2977, %rd48001, %rd48014;
	shr.u64 	%rd48016, %rd48015, 32;
	and.b64  	%rd48017, %rd47991, 4294967295;
	add.s64 	%rd48018, %rd48016, %rd48017;
	mad.lo.s64 	%rd48019, %rd2978, %rd48001, %rd48018;
	shr.u64 	%rd48020, %rd48019, 32;
	and.b64  	%rd48021, %rd47995, 4294967295;
	add.s64 	%rd48022, %rd48020, %rd48021;
	mad.lo.s64 	%rd48023, %rd2979, %rd48001, %rd48022;
	shr.u64 	%rd48024, %rd48023, 32;
	and.b64  	%rd48025, %rd47999, 4294967295;
	add.s64 	%rd48026, %rd48024, %rd48025;
	mad.lo.s64 	%rd48027, %rd2980, %rd48001, %rd48026;
	shr.u64 	%rd48028, %rd48027, 32;
	mul.wide.u32 	%rd48029, %r1585, %r6452;
	add.s64 	%rd48030, %rd48028, %rd48000;
	add.s64 	%rd48031, %rd48030, %rd48029;
	shr.u64 	%rd48032, %rd48031, 32;
	mul.lo.s32 	%r6454, %r1584, %r6453;
	cvt.u64.u32 	%rd48033, %r6454;
	and.b64  	%rd48034, %rd48007, 4294967295;
	mad.lo.s64 	%rd48035, %rd2974, %rd48033, %rd48034;
	shr.u64 	%rd48036, %rd48035, 32;
	and.b64  	%rd48037, %rd48011, 4294967295;
	add.s64 	%rd48038, %rd48036, %rd48037;
	mad.lo.s64 	%rd48039, %rd2975, %rd48033, %rd48038;
	cvt.u32.u64 	%r6455, %rd48039;
	shr.u64 	%rd48040, %rd48039, 32;
	and.b64  	%rd48041, %rd48015, 4294967295;
	add.s64 	%rd48042, %rd48040, %rd48041;
	mad.lo.s64 	%rd48043, %rd2976, %rd48033, %rd48042;
	shr.u64 	%rd48044, %rd48043, 32;
	and.b64  	%rd48045, %rd48019, 4294967295;
	add.s64 	%rd48046, %rd48044, %rd48045;
	mad.lo.s64 	%rd48047, %rd2977, %rd48033, %rd48046;
	shr.u64 	%rd48048, %rd48047, 32;
	and.b64  	%rd48049, %rd48023, 4294967295;
	add.s64 	%rd48050, %rd48048, %rd48049;
	mad.lo.s64 	%rd48051, %rd2978, %rd48033, %rd48050;
	shr.u64 	%rd48052, %rd48051, 32;
	and.b64  	%rd48053, %rd48027, 4294967295;
	add.s64 	%rd48054, %rd48052, %rd48053;
	mad.lo.s64 	%rd48055, %rd2979, %rd48033, %rd48054;
	shr.u64 	%rd48056, %rd48055, 32;
	and.b64  	%rd48057, %rd48031, 4294967295;
	add.s64 	%rd48058, %rd48056, %rd48057;
	mad.lo.s64 	%rd48059, %rd2980, %rd48033, %rd48058;
	shr.u64 	%rd48060, %rd48059, 32;
	mul.wide.u32 	%rd48061, %r1585, %r6454;
	add.s64 	%rd48062, %rd48060, %rd48032;
	add.s64 	%rd48063, %rd48062, %rd48061;
	shr.u64 	%rd48064, %rd48063, 32;
	mul.lo.s32 	%r6456, %r1584, %r6455;
	cvt.u64.u32 	%rd48065, %r6456;
	and.b64  	%rd48066, %rd48039, 4294967295;
	mad.lo.s64 	%rd48067, %rd2974, %rd48065, %rd48066;
	shr.u64 	%rd48068, %rd48067, 32;
	and.b64  	%rd48069, %rd48043, 4294967295;
	add.s64 	%rd48070, %rd48068, %rd48069;
	mad.lo.s64 	%rd3134, %rd2975, %rd48065, %rd48070;
	cvt.u32.u64 	%r6945, %rd3134;
	shr.u64 	%rd48071, %rd3134, 32;
	and.b64  	%rd48072, %rd48047, 4294967295;
	add.s64 	%rd48073, %rd48071, %rd48072;
	mad.lo.s64 	%rd3135, %rd2976, %rd48065, %rd48073;
	cvt.u32.u64 	%r6944, %rd3135;
	shr.u64 	%rd48074, %rd3135, 32;
	and.b64  	%rd48075, %rd48051, 4294967295;
	add.s64 	%rd48076, %rd48074, %rd48075;
	mad.lo.s64 	%rd3136, %rd2977, %rd48065, %rd48076;
	cvt.u32.u64 	%r6943, %rd3136;
	shr.u64 	%rd48077, %rd3136, 32;
	and.b64  	%rd48078, %rd48055, 4294967295;
	add.s64 	%rd48079, %rd48077, %rd48078;
	mad.lo.s64 	%rd3137, %rd2978, %rd48065, %rd48079;
	cvt.u32.u64 	%r6942, %rd3137;
	shr.u64 	%rd48080, %rd3137, 32;
	and.b64  	%rd48081, %rd48059, 4294967295;
	add.s64 	%rd48082, %rd48080, %rd48081;
	mad.lo.s64 	%rd3138, %rd2979, %rd48065, %rd48082;
	cvt.u32.u64 	%r6941, %rd3138;
	shr.u64 	%rd48083, %rd3138, 32;
	and.b64  	%rd48084, %rd48063, 4294967295;
	add.s64 	%rd48085, %rd48083, %rd48084;
	mad.lo.s64 	%rd3139, %rd2980, %rd48065, %rd48085;
	cvt.u32.u64 	%r6940, %rd3139;
	shr.u64 	%rd48086, %rd3139, 32;
	mul.wide.u32 	%rd48087, %r1585, %r6456;
	add.s64 	%rd48088, %rd48086, %rd48064;
	add.s64 	%rd3140, %rd48088, %rd48087;
	cvt.u32.u64 	%r6939, %rd3140;
	{ .reg .b32 tmp; mov.b64 {tmp, %r6938}, %rd3140; }
	setp.lt.u32 	%p2036, %r1585, %r6938;
	@%p2036 bra 	$L__BB0_1797;
	setp.gt.u32 	%p2037, %r1585, %r6938;
	@%p2037 bra 	$L__BB0_1798;
	cvt.u32.u64 	%r6457, %rd2980;
	setp.lt.u32 	%p2038, %r6457, %r6939;
	@%p2038 bra 	$L__BB0_1797;
	setp.gt.u32 	%p2039, %r6457, %r6939;
	@%p2039 bra 	$L__BB0_1798;
	cvt.u32.u64 	%r6459, %rd2979;
	setp.lt.u32 	%p2040, %r6459, %r6940;
	@%p2040 bra 	$L__BB0_1797;
	setp.gt.u32 	%p2041, %r6459, %r6940;
	@%p2041 bra 	$L__BB0_1798;
	cvt.u32.u64 	%r6461, %rd2978;
	setp.lt.u32 	%p2042, %r6461, %r6941;
	@%p2042 bra 	$L__BB0_1797;
	setp.gt.u32 	%p2043, %r6461, %r6941;
	@%p2043 bra 	$L__BB0_1798;
	cvt.u32.u64 	%r6463, %rd2977;
	setp.lt.u32 	%p2044, %r6463, %r6942;
	@%p2044 bra 	$L__BB0_1797;
	setp.gt.u32 	%p2045, %r6463, %r6942;
	@%p2045 bra 	$L__BB0_1798;
	cvt.u32.u64 	%r6465, %rd2976;
	setp.lt.u32 	%p2046, %r6465, %r6943;
	@%p2046 bra 	$L__BB0_1797;
	setp.gt.u32 	%p2047, %r6465, %r6943;
	@%p2047 bra 	$L__BB0_1798;
	cvt.u32.u64 	%r6467, %rd2975;
	setp.lt.u32 	%p2048, %r6467, %r6944;
	@%p2048 bra 	$L__BB0_1797;
	cvt.u32.u64 	%r6469, %rd2974;
	setp.gt.u32 	%p2049, %r6467, %r6944;
	setp.gt.u32 	%p2050, %r6469, %r6945;
	or.pred  	%p2051, %p2049, %p2050;
	@%p2051 bra 	$L__BB0_1798;
$L__BB0_1797:
	and.b64  	%rd48090, %rd3134, 4294967295;
	sub.s64 	%rd48091, %rd48090, %rd2974;
	shr.u64 	%rd48092, %rd48091, 63;
	cvt.u32.u64 	%r6945, %rd48091;
	and.b64  	%rd48093, %rd3135, 4294967295;
	add.s64 	%rd48094, %rd48092, %rd2975;
	sub.s64 	%rd48095, %rd48093, %rd48094;
	shr.u64 	%rd48096, %rd48095, 63;
	cvt.u32.u64 	%r6944, %rd48095;
	and.b64  	%rd48097, %rd3136, 4294967295;
	add.s64 	%rd48098, %rd48096, %rd2976;
	sub.s64 	%rd48099, %rd48097, %rd48098;
	shr.u64 	%rd48100, %rd48099, 63;
	cvt.u32.u64 	%r6943, %rd48099;
	and.b64  	%rd48101, %rd3137, 4294967295;
	add.s64 	%rd48102, %rd48100, %rd2977;
	sub.s64 	%rd48103, %rd48101, %rd48102;
	shr.u64 	%rd48104, %rd48103, 63;
	cvt.u32.u64 	%r6942, %rd48103;
	and.b64  	%rd48105, %rd3138, 4294967295;
	add.s64 	%rd48106, %rd48104, %rd2978;
	sub.s64 	%rd48107, %rd48105, %rd48106;
	shr.u64 	%rd48108, %rd48107, 63;
	cvt.u32.u64 	%r6941, %rd48107;
	and.b64  	%rd48109, %rd3139, 4294967295;
	add.s64 	%rd48110, %rd48108, %rd2979;
	sub.s64 	%rd48111, %rd48109, %rd48110;
	shr.u64 	%rd48112, %rd48111, 63;
	cvt.u32.u64 	%r6940, %rd48111;
	and.b64  	%rd48113, %rd3140, 4294967295;
	add.s64 	%rd48114, %rd48112, %rd2980;
	sub.s64 	%rd48115, %rd48113, %rd48114;
	shr.u64 	%rd48116, %rd48115, 63;
	cvt.u32.u64 	%r6939, %rd48115;
	cvt.u32.u64 	%r6470, %rd48116;
	add.s32 	%r6471, %r1585, %r6470;
	sub.s32 	%r6938, %r6938, %r6471;
$L__BB0_1798:
	mul.lo.s32 	%r6472, %r1584, %r6937;
	cvt.u64.u32 	%rd48117, %r6472;
	cvt.u64.u32 	%rd48118, %r6937;
	mad.lo.s64 	%rd48119, %rd2974, %rd48117, %rd48118;
	shr.u64 	%rd48120, %rd48119, 32;
	and.b64  	%rd48121, %rd49260, 4294967295;
	add.s64 	%rd48122, %rd48120, %rd48121;
	mad.lo.s64 	%rd48123, %rd2975, %rd48117, %rd48122;
	cvt.u32.u64 	%r6473, %rd48123;
	shr.u64 	%rd48124, %rd48123, 32;
	and.b64  	%rd48125, %rd49259, 4294967295;
	add.s64 	%rd48126, %rd48124, %rd48125;
	mad.lo.s64 	%rd48127, %rd2976, %rd48117, %rd48126;
	shr.u64 	%rd48128, %rd48127, 32;
	and.b64  	%rd48129, %rd49258, 4294967295;
	add.s64 	%rd48130, %rd48128, %rd48129;
	mad.lo.s64 	%rd48131, %rd2977, %rd48117, %rd48130;
	shr.u64 	%rd48132, %rd48131, 32;
	and.b64  	%rd48133, %rd49257, 4294967295;
	add.s64 	%rd48134, %rd48132, %rd48133;
	mad.lo.s64 	%rd48135, %rd2978, %rd48117, %rd48134;
	shr.u64 	%rd48136, %rd48135, 32;
	and.b64  	%rd48137, %rd49256, 4294967295;
	add.s64 	%rd48138, %rd48136, %rd48137;
	mad.lo.s64 	%rd48139, %rd2979, %rd48117, %rd48138;
	shr.u64 	%rd48140, %rd48139, 32;
	and.b64  	%rd48141, %rd49255, 4294967295;
	add.s64 	%rd48142, %rd48140, %rd48141;
	mad.lo.s64 	%rd48143, %rd2980, %rd48117, %rd48142;
	shr.u64 	%rd48144, %rd48143, 32;
	mul.wide.u32 	%rd48145, %r1585, %r6472;
	cvt.u64.u32 	%rd48146, %r6936;
	add.s64 	%rd48147, %rd48144, %rd48146;
	add.s64 	%rd48148, %rd48147, %rd48145;
	shr.u64 	%rd48149, %rd48148, 32;
	mul.lo.s32 	%r6474, %r1584, %r6473;
	cvt.u64.u32 	%rd48150, %r6474;
	and.b64  	%rd48151, %rd48123, 4294967295;
	mad.lo.s64 	%rd48152, %rd2974, %rd48150, %rd48151;
	shr.u64 	%rd48153, %rd48152, 32;
	and.b64  	%rd48154, %rd48127, 4294967295;
	add.s64 	%rd48155, %rd48153, %rd48154;
	mad.lo.s64 	%rd48156, %rd2975, %rd48150, %rd48155;
	cvt.u32.u64 	%r6475, %rd48156;
	shr.u64 	%rd48157, %rd48156, 32;
	and.b64  	%rd48158, %rd48131, 4294967295;
	add.s64 	%rd48159, %rd48157, %rd48158;
	mad.lo.s64 	%rd48160, %rd2976, %rd48150, %rd48159;
	shr.u64 	%rd48161, %rd48160, 32;
	and.b64  	%rd48162, %rd48135, 4294967295;
	add.s64 	%rd48163, %rd48161, %rd48162;
	mad.lo.s64 	%rd48164, %rd2977, %rd48150, %rd48163;
	shr.u64 	%rd48165, %rd48164, 32;
	and.b64  	%rd48166, %rd48139, 4294967295;
	add.s64 	%rd48167, %rd48165, %rd48166;
	mad.lo.s64 	%rd48168, %rd2978, %rd48150, %rd48167;
	shr.u64 	%rd48169, %rd48168, 32;
	and.b64  	%rd48170, %rd48143, 4294967295;
	add.s64 	%rd48171, %rd48169, %rd48170;
	mad.lo.s64 	%rd48172, %rd2979, %rd48150, %rd48171;
	shr.u64 	%rd48173, %rd48172, 32;
	and.b64  	%rd48174, %rd48148, 4294967295;
	add.s64 	%rd48175, %rd48173, %rd48174;
	mad.lo.s64 	%rd48176, %rd2980, %rd48150, %rd48175;
	shr.u64 	%rd48177, %rd48176, 32;
	mul.wide.u32 	%rd48178, %r1585, %r6474;
	add.s64 	%rd48179, %rd48177, %rd48149;
	add.s64 	%rd48180, %rd48179, %rd48178;
	shr.u64 	%rd48181, %rd48180, 32;
	mul.lo.s32 	%r6476, %r1584, %r6475;
	cvt.u64.u32 	%rd48182, %r6476;
	and.b64  	%rd48183, %rd48156, 4294967295;
	mad.lo.s64 	%rd48184, %rd2974, %rd48182, %rd48183;
	shr.u64 	%rd48185, %rd48184, 32;
	and.b64  	%rd48186, %rd48160, 4294967295;
	add.s64 	%rd48187, %rd48185, %rd48186;
	mad.lo.s64 	%rd48188, %rd2975, %rd48182, %rd48187;
	cvt.u32.u64 	%r6477, %rd48188;
	shr.u64 	%rd48189, %rd48188, 32;
	and.b64  	%rd48190, %rd48164, 4294967295;
	add.s64 	%rd48191, %rd48189, %rd48190;
	mad.lo.s64 	%rd48192, %rd2976, %rd48182, %rd48191;
	shr.u64 	%rd48193, %rd48192, 32;
	and.b64  	%rd48194, %rd48168, 4294967295;
	add.s64 	%rd48195, %rd48193, %rd48194;
	mad.lo.s64 	%rd48196, %rd2977, %rd48182, %rd48195;
	shr.u64 	%rd48197, %rd48196, 32;
	and.b64  	%rd48198, %rd48172, 4294967295;
	add.s64 	%rd48199, %rd48197, %rd48198;
	mad.lo.s64 	%rd48200, %rd2978, %rd48182, %rd48199;
	shr.u64 	%rd48201, %rd48200, 32;
	and.b64  	%rd48202, %rd48176, 4294967295;
	add.s64 	%rd48203, %rd48201, %rd48202;
	mad.lo.s64 	%rd48204, %rd2979, %rd48182, %rd48203;
	shr.u64 	%rd48205, %rd48204, 32;
	and.b64  	%rd48206, %rd48180, 4294967295;
	add.s64 	%rd48207, %rd48205, %rd48206;
	mad.lo.s64 	%rd48208, %rd2980, %rd48182, %rd48207;
	shr.u64 	%rd48209, %rd48208, 32;
	mul.wide.u32 	%rd48210, %r1585, %r6476;
	add.s64 	%rd48211, %rd48209, %rd48181;
	add.s64 	%rd48212, %rd48211, %rd48210;
	shr.u64 	%rd48213, %rd48212, 32;
	mul.lo.s32 	%r6478, %r1584, %r6477;
	cvt.u64.u32 	%rd48214, %r6478;
	and.b64  	%rd48215, %rd48188, 4294967295;
	mad.lo.s64 	%rd48216, %rd2974, %rd48214, %rd48215;
	shr.u64 	%rd48217, %rd48216, 32;
	and.b64  	%rd48218, %rd48192, 4294967295;
	add.s64 	%rd48219, %rd48217, %rd48218;
	mad.lo.s64 	%rd48220, %rd2975, %rd48214, %rd48219;
	cvt.u32.u64 	%r6479, %rd48220;
	shr.u64 	%rd48221, %rd48220, 32;
	and.b64  	%rd48222, %rd48196, 4294967295;
	add.s64 	%rd48223, %rd48221, %rd48222;
	mad.lo.s64 	%rd48224, %rd2976, %rd48214, %rd48223;
	shr.u64 	%rd48225, %rd48224, 32;
	and.b64  	%rd48226, %rd48200, 4294967295;
	add.s64 	%rd48227, %rd48225, %rd48226;
	mad.lo.s64 	%rd48228, %rd2977, %rd48214, %rd48227;
	shr.u64 	%rd48229, %rd48228, 32;
	and.b64  	%rd48230, %rd48204, 4294967295;
	add.s64 	%rd48231, %rd48229, %rd48230;
	mad.lo.s64 	%rd48232, %rd2978, %rd48214, %rd48231;
	shr.u64 	%rd48233, %rd48232, 32;
	and.b64  	%rd48234, %rd48208, 4294967295;
	add.s64 	%rd48235, %rd48233, %rd48234;
	mad.lo.s64 	%rd48236, %rd2979, %rd48214, %rd48235;
	shr.u64 	%rd48237, %rd48236, 32;
	and.b64  	%rd48238, %rd48212, 4294967295;
	add.s64 	%rd48239, %rd48237, %rd48238;
	mad.lo.s64 	%rd48240, %rd2980, %rd48214, %rd48239;
	shr.u64 	%rd48241, %rd48240, 32;
	mul.wide.u32 	%rd48242, %r1585, %r6478;
	add.s64 	%rd48243, %rd48241, %rd48213;
	add.s64 	%rd48244, %rd48243, %rd48242;
	shr.u64 	%rd48245, %rd48244, 32;
	mul.lo.s32 	%r6480, %r1584, %r6479;
	cvt.u64.u32 	%rd48246, %r6480;
	and.b64  	%rd48247, %rd48220, 4294967295;
	mad.lo.s64 	%rd48248, %rd2974, %rd48246, %rd48247;
	shr.u64 	%rd48249, %rd48248, 32;
	and.b64  	%rd48250, %rd48224, 4294967295;
	add.s64 	%rd48251, %rd48249, %rd48250;
	mad.lo.s64 	%rd48252, %rd2975, %rd48246, %rd48251;
	cvt.u32.u64 	%r6481, %rd48252;
	shr.u64 	%rd48253, %rd48252, 32;
	and.b64  	%rd48254, %rd48228, 4294967295;
	add.s64 	%rd48255, %rd48253, %rd48254;
	mad.lo.s64 	%rd48256, %rd2976, %rd48246, %rd48255;
	shr.u64 	%rd48257, %rd48256, 32;
	and.b64  	%rd48258, %rd48232, 4294967295;
	add.s64 	%rd48259, %rd48257, %rd48258;
	mad.lo.s64 	%rd48260, %rd2977, %rd48246, %rd48259;
	shr.u64 	%rd48261, %rd48260, 32;
	and.b64  	%rd48262, %rd48236, 4294967295;
	add.s64 	%rd48263, %rd48261, %rd48262;
	mad.lo.s64 	%rd48264, %rd2978, %rd48246, %rd48263;
	shr.u64 	%rd48265, %rd48264, 32;
	and.b64  	%rd48266, %rd48240, 4294967295;
	add.s64 	%rd48267, %rd48265, %rd48266;
	mad.lo.s64 	%rd48268, %rd2979, %rd48246, %rd48267;
	shr.u64 	%rd48269, %rd48268, 32;
	and.b64  	%rd48270, %rd48244, 4294967295;
	add.s64 	%rd48271, %rd48269, %rd48270;
	mad.lo.s64 	%rd48272, %rd2980, %rd48246, %rd48271;
	shr.u64 	%rd48273, %rd48272, 32;
	mul.wide.u32 	%rd48274, %r1585, %r6480;
	add.s64 	%rd48275, %rd48273, %rd48245;
	add.s64 	%rd48276, %rd48275, %rd48274;
	shr.u64 	%rd48277, %rd48276, 32;
	mul.lo.s32 	%r6482, %r1584, %r6481;
	cvt.u64.u32 	%rd48278, %r6482;
	and.b64  	%rd48279, %rd48252, 4294967295;
	mad.lo.s64 	%rd48280, %rd2974, %rd48278, %rd48279;
	shr.u64 	%rd48281, %rd48280, 32;
	and.b64  	%rd48282, %rd48256, 4294967295;
	add.s64 	%rd48283, %rd48281, %rd48282;
	mad.lo.s64 	%rd48284, %rd2975, %rd48278, %rd48283;
	cvt.u32.u64 	%r6483, %rd48284;
	shr.u64 	%rd48285, %rd48284, 32;
	and.b64  	%rd48286, %rd48260, 4294967295;
	add.s64 	%rd48287, %rd48285, %rd48286;
	mad.lo.s64 	%rd48288, %rd2976, %rd48278, %rd48287;
	shr.u64 	%rd48289, %rd48288, 32;
	and.b64  	%rd48290, %rd48264, 4294967295;
	add.s64 	%rd48291, %rd48289, %rd48290;
	mad.lo.s64 	%rd48292, %rd2977, %rd48278, %rd48291;
	shr.u64 	%rd48293, %rd48292, 32;
	and.b64  	%rd48294, %rd48268, 4294967295;
	add.s64 	%rd48295, %rd48293, %rd48294;
	mad.lo.s64 	%rd48296, %rd2978, %rd48278, %rd48295;
	shr.u64 	%rd48297, %rd48296, 32;
	and.b64  	%rd48298, %rd48272, 4294967295;
	add.s64 	%rd48299, %rd48297, %rd48298;
	mad.lo.s64 	%rd48300, %rd2979, %rd48278, %rd48299;
	shr.u64 	%rd48301, %rd48300, 32;
	and.b64  	%rd48302, %rd48276, 4294967295;
	add.s64 	%rd48303, %rd48301, %rd48302;
	mad.lo.s64 	%rd48304, %rd2980, %rd48278, %rd48303;
	shr.u64 	%rd48305, %rd48304, 32;
	mul.wide.u32 	%rd48306, %r1585, %r6482;
	add.s64 	%rd48307, %rd48305, %rd48277;
	add.s64 	%rd48308, %rd48307, %rd48306;
	shr.u64 	%rd48309, %rd48308, 32;
	mul.lo.s32 	%r6484, %r1584, %r6483;
	cvt.u64.u32 	%rd48310, %r6484;
	and.b64  	%rd48311, %rd48284, 4294967295;
	mad.lo.s64 	%rd48312, %rd2974, %rd48310, %rd48311;
	shr.u64 	%rd48313, %rd48312, 32;
	and.b64  	%rd48314, %rd48288, 4294967295;
	add.s64 	%rd48315, %rd48313, %rd48314;
	mad.lo.s64 	%rd48316, %rd2975, %rd48310, %rd48315;
	cvt.u32.u64 	%r6485, %rd48316;
	shr.u64 	%rd48317, %rd48316, 32;
	and.b64  	%rd48318, %rd48292, 4294967295;
	add.s64 	%rd48319, %rd48317, %rd48318;
	mad.lo.s64 	%rd48320, %rd2976, %rd48310, %rd48319;
	shr.u64 	%rd48321, %rd48320, 32;
	and.b64  	%rd48322, %rd48296, 4294967295;
	add.s64 	%rd48323, %rd48321, %rd48322;
	mad.lo.s64 	%rd48324, %rd2977, %rd48310, %rd48323;
	shr.u64 	%rd48325, %rd48324, 32;
	and.b64  	%rd48326, %rd48300, 4294967295;
	add.s64 	%rd48327, %rd48325, %rd48326;
	mad.lo.s64 	%rd48328, %rd2978, %rd48310, %rd48327;
	shr.u64 	%rd48329, %rd48328, 32;
	and.b64  	%rd48330, %rd48304, 4294967295;
	add.s64 	%rd48331, %rd48329, %rd48330;
	mad.lo.s64 	%rd48332, %rd2979, %rd48310, %rd48331;
	shr.u64 	%rd48333, %rd48332, 32;
	and.b64  	%rd48334, %rd48308, 4294967295;
	add.s64 	%rd48335, %rd48333, %rd48334;
	mad.lo.s64 	%rd48336, %rd2980, %rd48310, %rd48335;
	shr.u64 	%rd48337, %rd48336, 32;
	mul.wide.u32 	%rd48338, %r1585, %r6484;
	add.s64 	%rd48339, %rd48337, %rd48309;
	add.s64 	%rd48340, %rd48339, %rd48338;
	shr.u64 	%rd48341, %rd48340, 32;
	mul.lo.s32 	%r6486, %r1584, %r6485;
	cvt.u64.u32 	%rd48342, %r6486;
	and.b64  	%rd48343, %rd48316, 4294967295;
	mad.lo.s64 	%rd48344, %rd2974, %rd48342, %rd48343;
	shr.u64 	%rd48345, %rd48344, 32;
	and.b64  	%rd48346, %rd48320, 4294967295;
	add.s64 	%rd48347, %rd48345, %rd48346;
	mad.lo.s64 	%rd48348, %rd2975, %rd48342, %rd48347;
	cvt.u32.u64 	%r6946, %rd48348;
	shr.u64 	%rd48349, %rd48348, 32;
	and.b64  	%rd48350, %rd48324, 4294967295;
	add.s64 	%rd48351, %rd48349, %rd48350;
	mad.lo.s64 	%rd48352, %rd2976, %rd48342, %rd48351;
	cvt.u32.u64 	%r1752, %rd48352;
	shr.u64 	%rd48353, %rd48352, 32;
	and.b64  	%rd48354, %rd48328, 4294967295;
	add.s64 	%rd48355, %rd48353, %rd48354;
	mad.lo.s64 	%rd48356, %rd2977, %rd48342, %rd48355;
	cvt.u32.u64 	%r1753, %rd48356;
	shr.u64 	%rd48357, %rd48356, 32;
	and.b64  	%rd48358, %rd48332, 4294967295;
	add.s64 	%rd48359, %rd48357, %rd48358;
	mad.lo.s64 	%rd48360, %rd2978, %rd48342, %rd48359;
	cvt.u32.u64 	%r1754, %rd48360;
	shr.u64 	%rd48361, %rd48360, 32;
	and.b64  	%rd48362, %rd48336, 4294967295;
	add.s64 	%rd48363, %rd48361, %rd48362;
	mad.lo.s64 	%rd48364, %rd2979, %rd48342, %rd48363;
	cvt.u32.u64 	%r1755, %rd48364;
	shr.u64 	%rd48365, %rd48364, 32;
	and.b64  	%rd48366, %rd48340, 4294967295;
	add.s64 	%rd48367, %rd48365, %rd48366;
	mad.lo.s64 	%rd48368, %rd2980, %rd48342, %rd48367;
	cvt.u32.u64 	%r1756, %rd48368;
	shr.u64 	%rd48369, %rd48368, 32;
	mul.wide.u32 	%rd48370, %r1585, %r6486;
	add.s64 	%rd48371, %rd48369, %rd48341;
	add.s64 	%rd48372, %rd48371, %rd48370;
	cvt.u32.u64 	%r1757, %rd48372;
	{ .reg .b32 tmp; mov.b64 {tmp, %r1758}, %rd48372; }
	setp.lt.u32 	%p2052, %r1585, %r1758;
	@%p2052 bra 	$L__BB0_1812;
	setp.gt.u32 	%p2053, %r1585, %r1758;
	@%p2053 bra 	$L__BB0_1813;
	cvt.u32.u64 	%r6487, %rd2980;
	setp.lt.u32 	%p2054, %r6487, %r1757;
	@%p2054 bra 	$L__BB0_1812;
	setp.gt.u32 	%p2055, %r6487, %r1757;
	@%p2055 bra 	$L__BB0_1813;
	cvt.u32.u64 	%r6489, %rd2979;
	setp.lt.u32 	%p2056, %r6489, %r1756;
	@%p2056 bra 	$L__BB0_1812;
	setp.gt.u32 	%p2057, %r6489, %r1756;
	@%p2057 bra 	$L__BB0_1813;
	cvt.u32.u64 	%r6491, %rd2978;
	setp.lt.u32 	%p2058, %r6491, %r1755;
	@%p2058 bra 	$L__BB0_1812;
	setp.gt.u32 	%p2059, %r6491, %r1755;
	@%p2059 bra 	$L__BB0_1813;
	cvt.u32.u64 	%r6493, %rd2977;
	setp.lt.u32 	%p2060, %r6493, %r1754;
	@%p2060 bra 	$L__BB0_1812;
	setp.gt.u32 	%p2061, %r6493, %r1754;
	@%p2061 bra 	$L__BB0_1813;
	cvt.u32.u64 	%r6495, %rd2976;
	setp.lt.u32 	%p2062, %r6495, %r1753;
	@%p2062 bra 	$L__BB0_1812;
	setp.gt.u32 	%p2063, %r6495, %r1753;
	@%p2063 bra 	$L__BB0_1813;
	cvt.u32.u64 	%r6497, %rd2975;
	setp.lt.u32 	%p2064, %r6497, %r1752;
	@%p2064 bra 	$L__BB0_1812;
	cvt.u32.u64 	%r6499, %rd2974;
	setp.gt.u32 	%p2065, %r6497, %r1752;
	setp.gt.u32 	%p2066, %r6499, %r6946;
	or.pred  	%p2067, %p2065, %p2066;
	@%p2067 bra 	$L__BB0_1813;
$L__BB0_1812:
	cvt.u32.u64 	%r6500, %rd2974;
	sub.s32 	%r6946, %r6946, %r6500;
$L__BB0_1813:
	cvt.u16.u32 	%rs5, %r6946;
	and.b16  	%rs6, %rs5, 1;
	or.b16  	%rs7, %rs6, 2;
$L__BB0_1814:
	ld.param.u64 	%rd48375, [_Z19generate_public_keyPhPj_param_0];
	cvta.to.global.u64 	%rd48374, %rd48375;
	st.global.u8 	[%rd48374], %rs7;
	shr.u32 	%r6501, %r6938, 24;
	st.global.u8 	[%rd48374+1], %r6501;
	shr.u32 	%r6502, %r6938, 16;
	st.global.u8 	[%rd48374+2], %r6502;
	shr.u32 	%r6503, %r6938, 8;
	st.global.u8 	[%rd48374+3], %r6503;
	st.global.u8 	[%rd48374+4], %r6938;
	shr.u32 	%r6504, %r6939, 24;
	st.global.u8 	[%rd48374+5], %r6504;
	shr.u32 	%r6505, %r6939, 16;
	st.global.u8 	[%rd48374+6], %r6505;
	shr.u32 	%r6506, %r6939, 8;
	st.global.u8 	[%rd48374+7], %r6506;
	st.global.u8 	[%rd48374+8], %r6939;
	shr.u32 	%r6507, %r6940, 24;
	st.global.u8 	[%rd48374+9], %r6507;
	shr.u32 	%r6508, %r6940, 16;
	st.global.u8 	[%rd48374+10], %r6508;
	shr.u32 	%r6509, %r6940, 8;
	st.global.u8 	[%rd48374+11], %r6509;
	st.global.u8 	[%rd48374+12], %r6940;
	shr.u32 	%r6510, %r6941, 24;
	st.global.u8 	[%rd48374+13], %r6510;
	shr.u32 	%r6511, %r6941, 16;
	st.global.u8 	[%rd48374+14], %r6511;
	shr.u32 	%r6512, %r6941, 8;
	st.global.u8 	[%rd48374+15], %r6512;
	st.global.u8 	[%rd48374+16], %r6941;
	shr.u32 	%r6513, %r6942, 24;
	st.global.u8 	[%rd48374+17], %r6513;
	shr.u32 	%r6514, %r6942, 16;
	st.global.u8 	[%rd48374+18], %r6514;
	shr.u32 	%r6515, %r6942, 8;
	st.global.u8 	[%rd48374+19], %r6515;
	st.global.u8 	[%rd48374+20], %r6942;
	shr.u32 	%r6516, %r6943, 24;
	st.global.u8 	[%rd48374+21], %r6516;
	shr.u32 	%r6517, %r6943, 16;
	st.global.u8 	[%rd48374+22], %r6517;
	shr.u32 	%r6518, %r6943, 8;
	st.global.u8 	[%rd48374+23], %r6518;
	st.global.u8 	[%rd48374+24], %r6943;
	shr.u32 	%r6519, %r6944, 24;
	st.global.u8 	[%rd48374+25], %r6519;
	shr.u32 	%r6520, %r6944, 16;
	st.global.u8 	[%rd48374+26], %r6520;
	shr.u32 	%r6521, %r6944, 8;
	st.global.u8 	[%rd48374+27], %r6521;
	st.global.u8 	[%rd48374+28], %r6944;
	shr.u32 	%r6522, %r6945, 24;
	st.global.u8 	[%rd48374+29], %r6522;
	shr.u32 	%r6523, %r6945, 16;
	st.global.u8 	[%rd48374+30], %r6523;
	shr.u32 	%r6524, %r6945, 8;
	st.global.u8 	[%rd48374+31], %r6524;
	st.global.u8 	[%rd48374+32], %r6945;
	ret;

}
	// .globl	_Z10point_initP7ECPoint
.visible .entry _Z10point_initP7ECPoint(
	.param .u64 .ptr .align 1 _Z10point_initP7ECPoint_param_0
)
{
	.reg .b32 	%r<2>;
	.reg .b64 	%rd<3>;

	ld.param.u64 	%rd1, [_Z10point_initP7ECPoint_param_0];
	cvta.to.global.u64 	%rd2, %rd1;
	mov.b32 	%r1, 0;
	st.global.u32 	[%rd2], %r1;
	st.global.u32 	[%rd2+4], %r1;
	st.global.u32 	[%rd2+8], %r1;
	st.global.u32 	[%rd2+12], %r1;
	st.global.u32 	[%rd2+16], %r1;
	st.global.u32 	[%rd2+20], %r1;
	st.global.u32 	[%rd2+24], %r1;
	st.global.u32 	[%rd2+28], %r1;
	st.global.u32 	[%rd2+32], %r1;
	st.global.u32 	[%rd2+36], %r1;
	st.global.u32 	[%rd2+40], %r1;
	st.global.u32 	[%rd2+44], %r1;
	st.global.u32 	[%rd2+48], %r1;
	st.global.u32 	[%rd2+52], %r1;
	st.global.u32 	[%rd2+56], %r1;
	st.global.u32 	[%rd2+60], %r1;
	st.global.u32 	[%rd2+64], %r1;
	ret;

}
	// .globl	_Z9point_addP7ECPointPKS_S2_
.visible .entry _Z9point_addP7ECPointPKS_S2_(
	.param .u64 .ptr .align 1 _Z9point_addP7ECPointPKS_S2__param_0,
	.param .u64 .ptr .align 1 _Z9point_addP7ECPointPKS_S2__param_1,
	.param .u64 .ptr .align 1 _Z9point_addP7ECPointPKS_S2__param_2
)
{
	.local .align 16 .b8 	__local_depot2[32];
	.reg .b64 	%SP;
	.reg .b64 	%SPL;
	.reg .pred 	%p<809>;
	.reg .b32 	%r<3177>;
	.reg .b64 	%rd<22910>;

	mov.u64 	%SPL, __local_depot2;
	ld.param.u64 	%rd1331, [_Z9point_addP7ECPointPKS_S2__param_1];
	ld.param.u64 	%rd1332, [_Z9point_addP7ECPointPKS_S2__param_2];
	cvta.to.global.u64 	%rd1, %rd1332;
	cvta.to.global.u64 	%rd2, %rd1331;
	add.u64 	%rd3, %SPL, 0;
	ld.global.u32 	%r1, [%rd2+64];
	setp.eq.s32 	%p1, %r1, 0;
	@%p1 bra 	$L__BB2_2;
	ld.const.u32 	%r2997, [ONE_MONT];
	ld.const.u32 	%r2996, [ONE_MONT+4];
	ld.const.u32 	%r2995, [ONE_MONT+8];
	ld.const.u32 	%r2994, [ONE_MONT+12];
	ld.const.u32 	%r2993, [ONE_MONT+16];
	ld.const.u32 	%r2992, [ONE_MONT+20];
	ld.const.u32 	%r2991, [ONE_MONT+24];
	mov.b32 	%r2999, 0;
	mov.b32 	%r2998, 1;
	ld.const.u32 	%r2990, [ONE_MONT+28];
	mov.u32 	%r3000, %r2999;
	mov.u32 	%r3001, %r2999;
	mov.u32 	%r3002, %r2999;
	mov.u32 	%r3003, %r2999;
	mov.u32 	%r3004, %r2999;
	mov.u32 	%r3005, %r2999;
	mov.u32 	%r3006, %r2999;
	mov.u32 	%r3007, %r2990;
	mov.u32 	%r3008, %r2991;
	mov.u32 	%r3009, %r2992;
	mov.u32 	%r3010, %r2993;
	mov.u32 	%r3011, %r2994;
	mov.u32 	%r3012, %r2995;
	mov.u32 	%r3013, %r2996;
	mov.u32 	%r3014, %r2997;
	mov.u32 	%r3015, %r2990;
	mov.u32 	%r3016, %r2991;
	mov.u32 	%r3017, %r2992;
	mov.u32 	%r3018, %r2993;
	mov.u32 	%r3019, %r2994;
	mov.u32 	%r3020, %r2995;
	mov.u32 	%r3021, %r2996;
	mov.u32 	%r3022, %r2997;
	bra.uni 	$L__BB2_3;
$L__BB2_2:
	ld.global.u32 	%r3022, [%rd2];
	ld.global.u32 	%r3021, [%rd2+4];
	ld.global.u32 	%r3020, [%rd2+8];
	ld.global.u32 	%r3019, [%rd2+12];
	ld.global.u32 	%r3018, [%rd2+16];
	ld.global.u32 	%r3017, [%rd2+20];
	ld.global.u32 	%r3016, [%rd2+24];
	ld.global.u32 	%r3015, [%rd2+28];
	ld.global.u32 	%r3014, [%rd2+32];
	ld.global.u32 	%r3013, [%rd2+36];
	ld.global.u32 	%r3012, [%rd2+40];
	ld.global.u32 	%r3011, [%rd2+44];
	ld.global.u32 	%r3010, [%rd2+48];
	ld.global.u32 	%r3009, [%rd2+52];
	ld.global.u32 	%r3008, [%rd2+56];
	ld.global.u32 	%r3007, [%rd2+60];
	ld.const.u32 	%r2997, [ONE_MONT];
	ld.const.u32 	%r2996, [ONE_MONT+4];
	ld.const.u32 	%r2995, [ONE_MONT+8];
	ld.const.u32 	%r2994, [ONE_MONT+12];
	ld.const.u32 	%r2993, [ONE_MONT+16];
	ld.const.u32 	%r2992, [ONE_MONT+20];
	ld.const.u32 	%r2991, [ONE_MONT+24];
	mov.b32 	%r2998, 0;
	ld.const.u32 	%r2990, [ONE_MONT+28];
	mov.u32 	%r2999, %r2990;
	mov.u32 	%r3000, %r2991;
	mov.u32 	%r3001, %r2992;
	mov.u32 	%r3002, %r2993;
	mov.u32 	%r3003, %r2994;
	mov.u32 	%r3004, %r2995;
	mov.u32 	%r3005, %r2996;
	mov.u32 	%r3006, %r2997;
$L__BB2_3:
	ld.global.u32 	%r67, [%rd1+64];
	setp.ne.s32 	%p2, %r67, 0;
	mov.b32 	%r3024, 0;
	mov.b32 	%r3112, 1;
	mov.u32 	%r3025, %r3024;
	mov.u32 	%r3026, %r3024;
	mov.u32 	%r3027, %r3024;
	mov.u32 	%r3028, %r3024;
	mov.u32 	%r3029, %r3024;
	mov.u32 	%r3030, %r3024;
	mov.u32 	%r3031, %r3024;
	mov.u32 	%r3032, %r2990;
	mov.u32 	%r3033, %r2991;
	mov.u32 	%r3034, %r2992;
	mov.u32 	%r3035, %r2993;
	mov.u32 	%r3036, %r2994;
	mov.u32 	%r3037, %r2995;
	mov.u32 	%r3038, %r2996;
	mov.u32 	%r3039, %r2997;
	mov.u32 	%r3040, %r2990;
	mov.u32 	%r3041, %r2991;
	mov.u32 	%r3042, %r2992;
	mov.u32 	%r3043, %r2993;
	mov.u32 	%r3044, %r2994;
	mov.u32 	%r3045, %r2995;
	mov.u32 	%r3046, %r2996;
	mov.u32 	%r3047, %r2997;
	@%p2 bra 	$L__BB2_5;
	ld.global.u32 	%r3047, [%rd1];
	ld.global.u32 	%r3046, [%rd1+4];
	ld.global.u32 	%r3045, [%rd1+8];
	ld.global.u32 	%r3044, [%rd1+12];
	ld.global.u32 	%r3043, [%rd1+16];
	ld.global.u32 	%r3042, [%rd1+20];
	ld.global.u32 	%r3041, [%rd1+24];
	ld.global.u32 	%r3040, [%rd1+28];
	ld.global.u32 	%r3039, [%rd1+32];
	ld.global.u32 	%r3038, [%rd1+36];
	ld.global.u32 	%r3037, [%rd1+40];
	ld.global.u32 	%r3036, [%rd1+44];
	ld.global.u32 	%r3035, [%rd1+48];
	ld.global.u32 	%r3034, [%rd1+52];
	ld.global.u32 	%r3033, [%rd1+56];
	ld.global.u32 	%r3032, [%rd1+60];
	mov.b32 	%r3112, 0;
	mov.u32 	%r3024, %r2990;
	mov.u32 	%r3025, %r2991;
	mov.u32 	%r3026, %r2992;
	mov.u32 	%r3027, %r2993;
	mov.u32 	%r3028, %r2994;
	mov.u32 	%r3029, %r2995;
	mov.u32 	%r3030, %r2996;
	mov.u32 	%r3031, %r2997;
$L__BB2_5:
	setp.ne.s32 	%p3, %r1, 0;
	mov.u32 	%r3113, %r3024;
	mov.u32 	%r3114, %r3025;
	mov.u32 	%r3115, %r3026;
	mov.u32 	%r3116, %r3027;
	mov.u32 	%r3117, %r3028;
	mov.u32 	%r3118, %r3029;
	mov.u32 	%r3119, %r3030;
	mov.u32 	%r3120, %r3031;
	mov.u32 	%r3121, %r3032;
	mov.u32 	%r3122, %r3033;
	mov.u32 	%r3123, %r3034;
	mov.u32 	%r3124, %r3035;
	mov.u32 	%r3125, %r3036;
	mov.u32 	%r3126, %r3037;
	mov.u32 	%r3127, %r3038;
	mov.u32 	%r3128, %r3039;
	mov.u32 	%r3129, %r3040;
	mov.u32 	%r3130, %r3041;
	mov.u32 	%r3131, %r3042;
	mov.u32 	%r3132, %r3043;
	mov.u32 	%r3133, %r3044;
	mov.u32 	%r3134, %r3045;
	mov.u32 	%r3135, %r3046;
	mov.u32 	%r3136, %r3047;
	@%p3 bra 	$L__BB2_572;
	or.b32  	%r684, %r3006, %r3005;
	or.b32  	%r685, %r684, %r3004;
	or.b32  	%r686, %r685, %r3003;
	or.b32  	%r687, %r686, %r3002;
	or.b32  	%r688, %r687, %r3001;
	or.b32  	%r689, %r688, %r3000;
	or.b32  	%r690, %r689, %r2999;
	setp.eq.s32 	%p4, %r690, 0;
	mov.u32 	%r3113, %r3024;
	mov.u32 	%r3114, %r3025;
	mov.u32 	%r3115, %r3026;
	mov.u32 	%r3116, %r3027;
	mov.u32 	%r3117, %r3028;
	mov.u32 	%r3118, %r3029;
	mov.u32 	%r3119, %r3030;
	mov.u32 	%r3120, %r3031;
	mov.u32 	%r3121, %r3032;
	mov.u32 	%r3122, %r3033;
	mov.u32 	%r3123, %r3034;
	mov.u32 	%r3124, %r3035;
	mov.u32 	%r3125, %r3036;
	mov.u32 	%r3126, %r3037;
	mov.u32 	%r3127, %r3038;
	mov.u32 	%r3128, %r3039;
	mov.u32 	%r3129, %r3040;
	mov.u32 	%r3130, %r3041;
	mov.u32 	%r3131, %r3042;
	mov.u32 	%r3132, %r3043;
	mov.u32 	%r3133, %r3044;
	mov.u32 	%r3134, %r3045;
	mov.u32 	%r3135, %r3046;
	mov.u32 	%r3136, %r3047;
	@%p4 bra 	$L__BB2_572;
	setp.ne.s32 	%p5, %r67, 0;
	mov.u32 	%r3112, %r2998;
	mov.u32 	%r3113, %r2999;
	mov.u32 	%r3114, %r3000;
	mov.u32 	%r3115, %r3001;
	mov.u32 	%r3116, %r3002;
	mov.u32 	%r3117, %r3003;
	mov.u32 	%r3118, %r3004;
	mov.u32 	%r3119, %r3005;
	mov.u32 	%r3120, %r3006;
	mov.u32 	%r3121, %r3007;
	mov.u32 	%r3122, %r3008;
	mov.u32 	%r3123, %r3009;
	mov.u32 	%r3124, %r3010;
	mov.u32 	%r3125, %r3011;
	mov.u32 	%r3126, %r3012;
	mov.u32 	%r3127, %r3013;
	mov.u32 	%r3128, %r3014;
	mov.u32 	%r3129, %r3015;
	mov.u32 	%r3130, %r3016;
	mov.u32 	%r3131, %r3017;
	mov.u32 	%r3132, %r3018;
	mov.u32 	%r3133, %r3019;
	mov.u32 	%r3134, %r3020;
	mov.u32 	%r3135, %r3021;
	mov.u32 	%r3136, %r3022;
	@%p5 bra 	$L__BB2_572;
	or.b32  	%r691, %r3031, %r3030;
	or.b32  	%r692, %r691, %r3029;
	or.b32  	%r693, %r692, %r3028;
	or.b32  	%r694, %r693, %r3027;
	or.b32  	%r695, %r694, %r3026;
	or.b32  	%r696, %r695, %r3025;
	or.b32  	%r697, %r696, %r3024;
	setp.eq.s32 	%p6, %r697, 0;
	mov.u32 	%r3112, %r2998;
	mov.u32 	%r3113, %r2999;
	mov.u32 	%r3114, %r3000;
	mov.u32 	%r3115, %r3001;
	mov.u32 	%r3116, %r3002;
	mov.u32 	%r3117, %r3003;
	mov.u32 	%r3118, %r3004;
	mov.u32 	%r3119, %r3005;
	mov.u32 	%r3120, %r3006;
	mov.u32 	%r3121, %r3007;
	mov.u32 	%r3122, %r3008;
	mov.u32 	%r3123, %r3009;
	mov.u32 	%r3124, %r3010;
	mov.u32 	%r3125, %r3011;
	mov.u32 	%r3126, %r3012;
	mov.u32 	%r3127, %r3013;
	mov.u32 	%r3128, %r3014;
	mov.u32 	%r3129, %r3015;
	mov.u32 	%r3130, %r3016;
	mov.u32 	%r3131, %r3017;
	mov.u32 	%r3132, %r3018;
	mov.u32 	%r3133, %r3019;
	mov.u32 	%r3134, %r3020;
	mov.u32 	%r3135, %r3021;
	mov.u32 	%r3136, %r3022;
	@%p6 bra 	$L__BB2_572;
	mul.wide.u32 	%rd1334, %r3006, %r3006;
	cvt.u32.u64 	%r698, %rd1334;
	shr.u64 	%rd1335, %rd1334, 32;
	mul.wide.u32 	%rd1336, %r3005, %r3006;
	add.s64 	%rd1337, %rd1335, %rd1336;
	shr.u64 	%rd1338, %rd1337, 32;
	mul.wide.u32 	%rd1339, %r3004, %r3006;
	add.s64 	%rd1340, %rd1338, %rd1339;
	shr.u64 	%rd1341, %rd1340, 32;
	mul.wide.u32 	%rd1342, %r3003, %r3006;
	add.s64 	%rd1343, %rd1341, %rd1342;
	shr.u64 	%rd1344, %rd1343, 32;
	mul.wide.u32 	%rd1345, %r3002, %r3006;
	add.s64 	%rd1346, %rd1344, %rd1345;
	shr.u64 	%rd1347, %rd1346, 32;
	mul.wide.u32 	%rd1348, %r3001, %r3006;
	add.s64 	%rd1349, %rd1347, %rd1348;
	shr.u64 	%rd1350, %rd1349, 32;
	mul.wide.u32 	%rd1351, %r3000, %r3006;
	add.s64 	%rd1352, %rd1350, %rd1351;
	shr.u64 	%rd1353, %rd1352, 32;
	mul.wide.u32 	%rd1354, %r2999, %r3006;
	add.s64 	%rd1355, %rd1353, %rd1354;
	shr.u64 	%rd1356, %rd1355, 32;
	and.b64  	%rd1357, %rd1337, 4294967295;
	add.s64 	%rd1358, %rd1336, %rd1357;
	shr.u64 	%rd1359, %rd1358, 32;
	mul.wide.u32 	%rd1360, %r3005, %r3005;
	and.b64  	%rd1361, %rd1340, 4294967295;
	add.s64 	%rd1362, %rd1359, %rd1361;
	add.s64 	%rd1363, %rd1362, %rd1360;
	shr.u64 	%rd1364, %rd1363, 32;
	mul.wide.u32 	%rd1365, %r3004, %r3005;
	and.b64  	%rd1366, %rd1343, 4294967295;
	add.s64 	%rd1367, %rd1364, %rd1366;
	add.s64 	%rd1368, %rd1367, %rd1365;
	shr.u64 	%rd1369, %rd1368, 32;
	mul.wide.u32 	%rd1370, %r3003, %r3005;
	and.b64  	%rd1371, %rd1346, 4294967295;
	add.s64 	%rd1372, %rd1369, %rd1371;
	add.s64 	%rd1373, %rd1372, %rd1370;
	shr.u64 	%rd1374, %rd1373, 32;
	mul.wide.u32 	%rd1375, %r3002, %r3005;
	and.b64  	%rd1376, %rd1349, 4294967295;
	add.s64 	%rd1377, %rd1374, %rd1376;
	add.s64 	%rd1378, %rd1377, %rd1375;
	shr.u64 	%rd1379, %rd1378, 32;
	mul.wide.u32 	%rd1380, %r3001, %r3005;
	and.b64  	%rd1381, %rd1352, 4294967295;
	add.s64 	%rd1382, %rd1379, %rd1381;
	add.s64 	%rd1383, %rd1382, %rd1380;
	shr.u64 	%rd1384, %rd1383, 32;
	mul.wide.u32 	%rd1385, %r3000, %r3005;
	and.b64  	%rd1386, %rd1355, 4294967295;
	add.s64 	%rd1387, %rd1384, %rd1386;
	add.s64 	%rd1388, %rd1387, %rd1385;
	shr.u64 	%rd1389, %rd1388, 32;
	mul.wide.u32 	%rd1390, %r2999, %r3005;
	add.s64 	%rd1391, %rd1389, %rd1356;
	add.s64 	%rd1392, %rd1391, %rd1390;
	shr.u64 	%rd1393, %rd1392, 32;
	and.b64  	%rd1394, %rd1363, 4294967295;
	add.s64 	%rd1395, %rd1339, %rd1394;
	shr.u64 	%rd1396, %rd1395, 32;
	and.b64  	%rd1397, %rd1368, 4294967295;
	add.s64 	%rd1398, %rd1396, %rd1397;
	add.s64 	%rd1399, %rd1398, %rd1365;
	shr.u64 	%rd1400, %rd1399, 32;
	mul.wide.u32 	%rd1401, %r3004, %r3004;
	and.b64  	%rd1402, %rd1373, 4294967295;
	add.s64 	%rd1403, %rd1400, %rd1402;
	add.s64 	%rd1404, %rd1403, %rd1401;
	shr.u64 	%rd1405, %rd1404, 32;
	mul.wide.u32 	%rd1406, %r3003, %r3004;
	and.b64  	%rd1407, %rd1378, 4294967295;
	add.s64 	%rd1408, %rd1405, %rd1407;
	add.s64 	%rd1409, %rd1408, %rd1406;
	shr.u64 	%rd1410, %rd1409, 32;
	mul.wide.u32 	%rd1411, %r3002, %r3004;
	and.b64  	%rd1412, %rd1383, 4294967295;
	add.s64 	%rd1413, %rd1410, %rd1412;
	add.s64 	%rd1414, %rd1413, %rd1411;
	shr.u64 	%rd1415, %rd1414, 32;
	mul.wide.u32 	%rd1416, %r3001, %r3004;
	and.b64  	%rd1417, %rd1388, 4294967295;
	add.s64 	%rd1418, %rd1415, %rd1417;
	add.s64 	%rd1419, %rd1418, %rd1416;
	shr.u64 	%rd1420, %rd1419, 32;
	mul.wide.u32 	%rd1421, %r3000, %r3004;
	and.b64  	%rd1422, %rd1392, 4294967295;
	add.s64 	%rd1423, %rd1420, %rd1422;
	add.s64 	%rd1424, %rd1423, %rd1421;
	shr.u64 	%rd1425, %rd1424, 32;
	mul.wide.u32 	%rd1426, %r2999, %r3004;
	add.s64 	%rd1427, %rd1425, %rd1393;
	add.s64 	%rd1428, %rd1427, %rd1426;
	shr.u64 	%rd1429, %rd1428, 32;
	and.b64  	%rd1430, %rd1399, 4294967295;
	add.s64 	%rd1431, %rd1342, %rd1430;
	shr.u64 	%rd1432, %rd1431, 32;
	and.b64  	%rd1433, %rd1404, 4294967295;
	add.s64 	%rd1434, %rd1432, %rd1433;
	add.s64 	%rd1435, %rd1434, %rd1370;
	shr.u64 	%rd1436, %rd1435, 32;
	and.b64  	%rd1437, %rd1409, 4294967295;
	add.s64 	%rd1438, %rd1436, %rd1437;
	add.s64 	%rd1439, %rd1438, %rd1406;
	shr.u64 	%rd1440, %rd1439, 32;
	mul.wide.u32 	%rd1441, %r3003, %r3003;
	and.b64  	%rd1442, %rd1414, 4294967295;
	add.s64 	%rd1443, %rd1440, %rd1442;
	add.s64 	%rd1444, %rd1443, %rd1441;
	shr.u64 	%rd1445, %rd1444, 32;
	mul.wide.u32 	%rd1446, %r3002, %r3003;
	and.b64  	%rd1447, %rd1419, 4294967295;
	add.s64 	%rd1448, %rd1445, %rd1447;
	add.s64 	%rd1449, %rd1448, %rd1446;
	shr.u64 	%rd1450, %rd1449, 32;
	mul.wide.u32 	%rd1451, %r3001, %r3003;
	and.b64  	%rd1452, %rd1424, 4294967295;
	add.s64 	%rd1453, %rd1450, %rd1452;
	add.s64 	%rd1454, %rd1453, %rd1451;
	shr.u64 	%rd1455, %rd1454, 32;
	mul.wide.u32 	%rd1456, %r3000, %r3003;
	and.b64  	%rd1457, %rd1428, 4294967295;
	add.s64 	%rd1458, %rd1455, %rd1457;
	add.s64 	%rd1459, %rd1458, %rd1456;
	shr.u64 	%rd1460, %rd1459, 32;
	mul.wide.u32 	%rd1461, %r2999, %r3003;
	add.s64 	%rd1462, %rd1460, %rd1429;
	add.s64 	%rd1463, %rd1462, %rd1461;
	shr.u64 	%rd1464, %rd1463, 32;
	and.b64  	%rd1465, %rd1435, 4294967295;
	add.s64 	%rd1466, %rd1345, %rd1465;
	shr.u64 	%rd1467, %rd1466, 32;
	and.b64  	%rd1468, %rd1439, 4294967295;
	add.s64 	%rd1469, %rd1467, %rd1468;
	add.s64 	%rd1470, %rd1469, %rd1375;
	shr.u64 	%rd1471, %rd1470, 32;
	and.b64  	%rd1472, %rd1444, 4294967295;
	add.s64 	%rd1473, %rd1471, %rd1472;
	add.s64 	%rd1474, %rd1473, %rd1411;
	shr.u64 	%rd1475, %rd1474, 32;
	and.b64  	%rd1476, %rd1449, 4294967295;
	add.s64 	%rd1477, %rd1475, %rd1476;
	add.s64 	%rd1478, %rd1477, %rd1446;
	shr.u64 	%rd1479, %rd1478, 32;
	mul.wide.u32 	%rd1480, %r3002, %r3002;
	and.b64  	%rd1481, %rd1454, 4294967295;
	add.s64 	%rd1482, %rd1479, %rd1481;
	add.s64 	%rd1483, %rd1482, %rd1480;
	shr.u64 	%rd1484, %rd1483, 32;
	mul.wide.u32 	%rd1485, %r3001, %r3002;
	and.b64  	%rd1486, %rd1459, 4294967295;
	add.s64 	%rd1487, %rd1484, %rd1486;
	add.s64 	%rd1488, %rd1487, %rd1485;
	shr.u64 	%rd1489, %rd1488, 32;
	mul.wide.u32 	%rd1490, %r3000, %r3002;
	and.b64  	%rd1491, %rd1463, 4294967295;
	add.s64 	%rd1492, %rd1489, %rd1491;
	add.s64 	%rd1493, %rd1492, %rd1490;
	shr.u64 	%rd1494, %rd1493, 32;
	mul.wide.u32 	%rd1495, %r2999, %r3002;
	add.s64 	%rd1496, %rd1494, %rd1464;
	add.s64 	%rd1497, %rd1496, %rd1495;
	shr.u64 	%rd1498, %rd1497, 32;
	and.b64  	%rd1499, %rd1470, 4294967295;
	add.s64 	%rd1500, %rd1348, %rd1499;
	shr.u64 	%rd1501, %rd1500, 32;
	and.b64  	%rd1502, %rd1474, 4294967295;
	add.s64 	%rd1503, %rd1501, %rd1502;
	add.s64 	%rd1504, %rd1503, %rd1380;
	shr.u64 	%rd1505, %rd1504, 32;
	and.b64  	%rd1506, %rd1478, 4294967295;
	add.s64 	%rd1507, %rd1505, %rd1506;
	add.s64 	%rd1508, %rd1507, %rd1416;
	shr.u64 	%rd1509, %rd1508, 32;
	and.b64  	%rd1510, %rd1483, 4294967295;
	add.s64 	%rd1511, %rd1509, %rd1510;
	add.s64 	%rd1512, %rd1511, %rd1451;
	shr.u64 	%rd1513, %rd1512, 32;
	and.b64  	%rd1514, %rd1488, 4294967295;
	add.s64 	%rd1515, %rd1513, %rd1514;
	add.s64 	%rd1516, %rd1515, %rd1485;
	shr.u64 	%rd1517, %rd1516, 32;
	mul.wide.u32 	%rd1518, %r3001, %r3001;
	and.b64  	%rd1519, %rd1493, 4294967295;
	add.s64 	%rd1520, %rd1517, %rd1519;
	add.s64 	%rd1521, %rd1520, %rd1518;
	shr.u64 	%rd1522, %rd1521, 32;
	mul.wide.u32 	%rd1523, %r3000, %r3001;
	and.b64  	%rd1524, %rd1497, 4294967295;
	add.s64 	%rd1525, %rd1522, %rd1524;
	add.s64 	%rd1526, %rd1525, %rd1523;
	shr.u64 	%rd1527, %rd1526, 32;
	mul.wide.u32 	%rd1528, %r2999, %r3001;
	add.s64 	%rd1529, %rd1527, %rd1498;
	add.s64 	%rd1530, %rd1529, %rd1528;
	shr.u64 	%rd1531, %rd1530, 32;
	and.b64  	%rd1532, %rd1504, 4294967295;
	add.s64 	%rd1533, %rd1351, %rd1532;
	shr.u64 	%rd1534, %rd1533, 32;
	and.b64  	%rd1535, %rd1508, 4294967295;
	add.s64 	%rd1536, %rd1534, %rd1535;
	add.s64 	%rd1537, %rd1536, %rd1385;
	shr.u64 	%rd1538, %rd1537, 32;
	and.b64  	%rd1539, %rd1512, 4294967295;
	add.s64 	%rd1540, %rd1538, %rd1539;
	add.s64 	%rd1541, %rd1540, %rd1421;
	shr.u64 	%rd1542, %rd1541, 32;
	and.b64  	%rd1543, %rd1516, 4294967295;
	add.s64 	%rd1544, %rd1542, %rd1543;
	add.s64 	%rd1545, %rd1544, %rd1456;
	shr.u64 	%rd1546, %rd1545, 32;
	and.b64  	%rd1547, %rd1521, 4294967295;
	add.s64 	%rd1548, %rd1546, %rd1547;
	add.s64 	%rd1549, %rd1548, %rd1490;
	shr.u64 	%rd1550, %rd1549, 32;
	and.b64  	%rd1551, %rd1526, 4294967295;
	add.s64 	%rd1552, %rd1550, %rd1551;
	add.s64 	%rd1553, %rd1552, %rd1523;
	shr.u64 	%rd1554, %rd1553, 32;
	mul.wide.u32 	%rd1555, %r3000, %r3000;
	and.b64  	%rd1556, %rd1530, 4294967295;
	add.s64 	%rd1557, %rd1554, %rd1556;
	add.s64 	%rd1558, %rd1557, %rd1555;
	shr.u64 	%rd1559, %rd1558, 32;
	mul.wide.u32 	%rd1560, %r2999, %r3000;
	add.s64 	%rd1561, %rd1559, %rd1531;
	add.s64 	%rd1562, %rd1561, %rd1560;
	shr.u64 	%rd1563, %rd1562, 32;
	and.b64  	%rd1564, %rd1537, 4294967295;
	add.s64 	%rd1565, %rd1354, %rd1564;
	shr.u64 	%rd1566, %rd1565, 32;
	and.b64  	%rd1567, %rd1541, 4294967295;
	add.s64 	%rd1568, %rd1566, %rd1567;
	add.s64 	%rd1569, %rd1568, %rd1390;
	shr.u64 	%rd1570, %rd1569, 32;
	and.b64  	%rd1571, %rd1545, 4294967295;
	add.s64 	%rd1572, %rd1570, %rd1571;
	add.s64 	%rd1573, %rd1572, %rd1426;
	shr.u64 	%rd1574, %rd1573, 32;
	and.b64  	%rd1575, %rd1549, 4294967295;
	add.s64 	%rd1576, %rd1574, %rd1575;
	add.s64 	%rd1577, %rd1576, %rd1461;
	shr.u64 	%rd1578, %rd1577, 32;
	and.b64  	%rd1579, %rd1553, 4294967295;
	add.s64 	%rd1580, %rd1578, %rd1579;
	add.s64 	%rd1581, %rd1580, %rd1495;
	shr.u64 	%rd1582, %rd1581, 32;
	and.b64  	%rd1583, %rd1558, 4294967295;
	add.s64 	%rd1584, %rd1582, %rd1583;
	add.s64 	%rd1585, %rd1584, %rd1528;
	shr.u64 	%rd1586, %rd1585, 32;
	and.b64  	%rd1587, %rd1562, 4294967295;
	add.s64 	%rd1588, %rd1586, %rd1587;
	add.s64 	%rd1589, %rd1588, %rd1560;
	shr.u64 	%rd1590, %rd1589, 32;
	mul.wide.u32 	%rd1591, %r2999, %r2999;
	add.s64 	%rd1592, %rd1590, %rd1563;
	add.s64 	%rd1593, %rd1592, %rd1591;
	{ .reg .b32 tmp; mov.b64 {tmp, %r699}, %rd1593; }
	ld.const.u32 	%r700, [MU_P];
	mul.lo.s32 	%r701, %r700, %r698;
	ld.const.u32 	%r702, [P_CONST];
	cvt.u64.u32 	%rd4, %r702;
	mul.wide.u32 	%rd1594, %r702, %r701;
	and.b64  	%rd1595, %rd1334, 4294967293;
	add.s64 	%rd1596, %rd1594, %rd1595;
	shr.u64 	%rd1597, %rd1596, 32;
	ld.const.u32 	%r703, [P_CONST+4];
	cvt.u64.u32 	%rd5, %r703;
	mul.wide.u32 	%rd1598, %r703, %r701;
	and.b64  	%rd1599, %rd1358, 4294967295;
	add.s64 	%rd1600, %rd1597, %rd1599;
	add.s64 	%rd1601, %rd1600, %rd1598;
	cvt.u32.u64 	%r704, %rd1601;
	shr.u64 	%rd1602, %rd1601, 32;
	ld.const.u32 	%r705, [P_CONST+8];
	cvt.u64.u32 	%rd6, %r705;
	mul.wide.u32 	%rd1603, %r705, %r701;
	and.b64  	%rd1604, %rd1395, 4294967295;
	add.s64 	%rd1605, %rd1602, %rd1604;
	add.s64 	%rd1606, %rd1605, %rd1603;
	shr.u64 	%rd1607, %rd1606, 32;
	ld.const.u32 	%r706, [P_CONST+12];
	cvt.u64.u32 	%rd7, %r706;
	mul.wide.u32 	%rd1608, %r706, %r701;
	and.b64  	%rd1609, %rd1431, 4294967295;
	add.s64 	%rd1610, %rd1607, %rd1609;
	add.s64 	%rd1611, %rd1610, %rd1608;
	shr.u64 	%rd1612, %rd1611, 32;
	ld.const.u32 	%r707, [P_CONST+16];
	cvt.u64.u32 	%rd8, %r707;
	mul.wide.u32 	%rd1613, %r707, %r701;
	and.b64  	%rd1614, %rd1466, 4294967295;
	add.s64 	%rd1615, %rd1612, %rd1614;
	add.s64 	%rd1616, %rd1615, %rd1613;
	shr.u64 	%rd1617, %rd1616, 32;
	ld.const.u32 	%r708, [P_CONST+20];
	cvt.u64.u32 	%rd9, %r708;
	mul.wide.u32 	%rd1618, %r708, %r701;
	and.b64  	%rd1619, %rd1500, 4294967295;
	add.s64 	%rd1620, %rd1617, %rd1619;
	add.s64 	%rd1621, %rd1620, %rd1618;
	shr.u64 	%rd1622, %rd1621, 32;
	ld.const.u32 	%r709, [P_CONST+24];
	cvt.u64.u32 	%rd10, %r709;
	mul.wide.u32 	%rd1623, %r709, %r701;
	and.b64  	%rd1624, %rd1533, 4294967295;
	add.s64 	%rd1625, %rd1622, %rd1624;
	add.s64 	%rd1626, %rd1625, %rd1623;
	shr.u64 	%rd1627, %rd1626, 32;
	ld.const.u32 	%r710, [P_CONST+28];
	cvt.u64.u32 	%rd11, %r710;
	mul.wide.u32 	%rd1628, %r710, %r701;
	and.b64  	%rd1629, %rd1565, 4294967295;
	add.s64 	%rd1630, %rd1627, %rd1629;
	add.s64 	%rd1631, %rd1630, %rd1628;
	shr.u64 	%rd1632, %rd1631, 32;
	and.b64  	%rd1633, %rd1569, 4294967295;
	add.s64 	%rd1634, %rd1632, %rd1633;
	shr.u64 	%rd1635, %rd1634, 32;
	and.b64  	%rd1636, %rd1573, 4294967295;
	add.s64 	%rd1637, %rd1635, %rd1636;
	shr.u64 	%rd1638, %rd1637, 32;
	and.b64  	%rd1639, %rd1577, 4294967295;
	add.s64 	%rd1640, %rd1638, %rd1639;
	shr.u64 	%rd1641, %rd1640, 32;
	and.b64  	%rd1642, %rd1581, 4294967295;
	add.s64 	%rd1643, %rd1641, %rd1642;
	shr.u64 	%rd1644, %rd1643, 32;
	and.b64  	%rd1645, %rd1585, 4294967295;
	add.s64 	%rd1646, %rd1644, %rd1645;
	shr.u64 	%rd1647, %rd1646, 32;
	and.b64  	%rd1648, %rd1589, 4294967295;
	add.s64 	%rd1649, %rd1647, %rd1648;
	shr.u64 	%rd1650, %rd1649, 32;
	and.b64  	%rd1651, %rd1593, 4294967295;
	add.s64 	%rd1652, %rd1650, %rd1651;
	{ .reg .b32 tmp; mov.b64 {tmp, %r711}, %rd1652; }
	add.s32 	%r712, %r699, %r711;
	mul.lo.s32 	%r713, %r700, %r704;
	mul.wide.u32 	%rd1653, %r702, %r713;
	and.b64  	%rd1654, %rd1601, 4294967295;
	add.s64 	%rd1655, %rd1653, %rd1654;
	shr.u64 	%rd1656, %rd1655, 32;
	mul.wide.u32 	%rd1657, %r703, %r713;
	and.b64  	%rd1658, %rd1606, 4294967295;
	add.s64 	%rd1659, %rd1656, %rd1658;
	add.s64 	%rd1660, %rd1659, %rd1657;
	cvt.u32.u64 	%r714, %rd1660;
	shr.u64 	%rd1661, %rd1660, 32;
	mul.wide.u32 	%rd1662, %r705, %r713;
	and.b64  	%rd1663, %rd1611, 4294967295;
	add.s64 	%rd1664, %rd1661, %rd1663;
	add.s64 	%rd1665, %rd1664, %rd1662;
	shr.u64 	%rd1666, %rd1665, 32;
	mul.wide.u32 	%rd1667, %r706, %r713;
	and.b64  	%rd1668, %rd1616, 4294967295;
	add.s64 	%rd1669, %rd1666, %rd1668;
	add.s64 	%rd1670, %rd1669, %rd1667;
	shr.u64 	%rd1671, %rd1670, 32;
	mul.wide.u32 	%rd1672, %r707, %r713;
	and.b64  	%rd1673, %rd1621, 4294967295;
	add.s64 	%rd1674, %rd1671, %rd1673;
	add.s64 	%rd1675, %rd1674, %rd1672;
	shr.u64 	%rd1676, %rd1675, 32;
	mul.wide.u32 	%rd1677, %r708, %r713;
	and.b64  	%rd1678, %rd1626, 4294967295;
	add.s64 	%rd1679, %rd1676, %rd1678;
	add.s64 	%rd1680, %rd1679, %rd1677;
	shr.u64 	%rd1681, %rd1680, 32;
	mul.wide.u32 	%rd1682, %r709, %r713;
	and.b64  	%rd1683, %rd1631, 4294967295;
	add.s64 	%rd1684, %rd1681, %rd1683;
	add.s64 	%rd1685, %rd1684, %rd1682;
	shr.u64 	%rd1686, %rd1685, 32;
	mul.wide.u32 	%rd1687, %r710, %r713;
	and.b64  	%rd1688, %rd1634, 4294967295;
	add.s64 	%rd1689, %rd1686, %rd1688;
	add.s64 	%rd1690, %rd1689, %rd1687;
	shr.u64 	%rd1691, %rd1690, 32;
	and.b64  	%rd1692, %rd1637, 4294967295;
	add.s64 	%rd1693, %rd1691, %rd1692;
	shr.u64 	%rd1694, %rd1693, 32;
	and.b64  	%rd1695, %rd1640, 4294967295;
	add.s64 	%rd1696, %rd1694, %rd1695;
	shr.u64 	%rd1697, %rd1696, 32;
	and.b64  	%rd1698, %rd1643, 4294967295;
	add.s64 	%rd1699, %rd1697, %rd1698;
	shr.u64 	%rd1700, %rd1699, 32;
	and.b64  	%rd1701, %rd1646, 4294967295;
	add.s64 	%rd1702, %rd1700, %rd1701;
	shr.u64 	%rd1703, %rd1702, 32;
	and.b64  	%rd1704, %rd1649, 4294967295;
	add.s64 	%rd1705, %rd1703, %rd1704;
	shr.u64 	%rd1706, %rd1705, 32;
	and.b64  	%rd1707, %rd1652, 4294967295;
	add.s64 	%rd1708, %rd1706, %rd1707;
	{ .reg .b32 tmp; mov.b64 {tmp, %r715}, %rd1708; }
	add.s32 	%r716, %r712, %r715;
	mul.lo.s32 	%r717, %r700, %r714;
	mul.wide.u32 	%rd1709, %r702, %r717;
	and.b64  	%rd1710, %rd1660, 4294967295;
	add.s64 	%rd1711, %rd1709, %rd1710;
	shr.u64 	%rd1712, %rd1711, 32;
	mul.wide.u32 	%rd1713, %r703, %r717;
	and.b64  	%rd1714, %rd1665, 4294967295;
	add.s64 	%rd1715, %rd1712, %rd1714;
	add.s64 	%rd1716, %rd1715, %rd1713;
	cvt.u32.u64 	%r718, %rd1716;
	shr.u64 	%rd1717, %rd1716, 32;
	mul.wide.u32 	%rd1718, %r705, %r717;
	and.b64  	%rd1719, %rd1670, 4294967295;
	add.s64 	%rd1720, %rd1717, %rd1719;
	add.s64 	%rd1721, %rd1720, %rd1718;
	shr.u64 	%rd1722, %rd1721, 32;
	mul.wide.u32 	%rd1723, %r706, %r717;
	and.b64  	%rd1724, %rd1675, 4294967295;
	add.s64 	%rd1725, %rd1722, %rd1724;
	add.s64 	%rd1726, %rd1725, %rd1723;
	shr.u64 	%rd1727, %rd1726, 32;
	mul.wide.u32 	%rd1728, %r707, %r717;
	and.b64  	%rd1729, %rd1680, 4294967295;
	add.s64 	%rd1730, %rd1727, %rd1729;
	add.s64 	%rd1731, %rd1730, %rd1728;
	shr.u64 	%rd1732, %rd1731, 32;
	mul.wide.u32 	%rd1733, %r708, %r717;
	and.b64  	%rd1734, %rd1685, 4294967295;
	add.s64 	%rd1735, %rd1732, %rd1734;
	add.s64 	%rd1736, %rd1735, %rd1733;
	shr.u64 	%rd1737, %rd1736, 32;
	mul.wide.u32 	%rd1738, %r709, %r717;
	and.b64  	%rd1739, %rd1690, 4294967295;
	add.s64 	%rd1740, %rd1737, %rd1739;
	add.s64 	%rd1741, %rd1740, %rd1738;
	shr.u64 	%rd1742, %rd1741, 32;
	mul.wide.u32 	%rd1743, %r710, %r717;
	and.b64  	%rd1744, %rd1693, 4294967295;
	add.s64 	%rd1745, %rd1742, %rd1744;
	add.s64 	%rd1746, %rd1745, %rd1743;
	shr.u64 	%rd1747, %rd1746, 32;
	and.b64  	%rd1748, %rd1696, 4294967295;
	add.s64 	%rd1749, %rd1747, %rd1748;
	shr.u64 	%rd1750, %rd1749, 32;
	and.b64  	%rd1751, %rd1699, 4294967295;
	add.s64 	%rd1752, %rd1750, %rd1751;
	shr.u64 	%rd1753, %rd1752, 32;
	and.b64  	%rd1754, %rd1702, 4294967295;
	add.s64 	%rd1755, %rd1753, %rd1754;
	shr.u64 	%rd1756, %rd1755, 32;
	and.b64  	%rd1757, %rd1705, 4294967295;
	add.s64 	%rd1758, %rd1756, %rd1757;
	shr.u64 	%rd1759, %rd1758, 32;
	and.b64  	%rd1760, %rd1708, 4294967295;
	add.s64 	%rd1761, %rd1759, %rd1760;
	{ .reg .b32 tmp; mov.b64 {tmp, %r719}, %rd1761; }
	add.s32 	%r720, %r716, %r719;
	mul.lo.s32 	%r721, %r700, %r718;
	mul.wide.u32 	%rd1762, %r702, %r721;
	and.b64  	%rd1763, %rd1716, 4294967295;
	add.s64 	%rd1764, %rd1762, %rd1763;
	shr.u64 	%rd1765, %rd1764, 32;
	mul.wide.u32 	%rd1766, %r703, %r721;
	and.b64  	%rd1767, %rd1721, 4294967295;
	add.s64 	%rd1768, %rd1765, %rd1767;
	add.s64 	%rd1769, %rd1768, %rd1766;
	cvt.u32.u64 	%r722, %rd1769;
	shr.u64 	%rd1770, %rd1769, 32;
	mul.wide.u32 	%rd1771, %r705, %r721;
	and.b64  	%rd1772, %rd1726, 4294967295;
	add.s64 	%rd1773, %rd1770, %rd1772;
	add.s64 	%rd1774, %rd1773, %rd1771;
	shr.u64 	%rd1775, %rd1774, 32;
	mul.wide.u32 	%rd1776, %r706, %r721;
	and.b64  	%rd1777, %rd1731, 4294967295;
	add.s64 	%rd1778, %rd1775, %rd1777;
	add.s64 	%rd1779, %rd1778, %rd1776;
	shr.u64 	%rd1780, %rd1779, 32;
	mul.wide.u32 	%rd1781, %r707, %r721;
	and.b64  	%rd1782, %rd1736, 4294967295;
	add.s64 	%rd1783, %rd1780, %rd1782;
	add.s64 	%rd1784, %rd1783, %rd1781;
	shr.u64 	%rd1785, %rd1784, 32;
	mul.wide.u32 	%rd1786, %r708, %r721;
	and.b64  	%rd1787, %rd1741, 4294967295;
	add.s64 	%rd1788, %rd1785, %rd1787;
	add.s64 	%rd1789, %rd1788, %rd1786;
	shr.u64 	%rd1790, %rd1789, 32;
	mul.wide.u32 	%rd1791, %r709, %r721;
	and.b64  	%rd1792, %rd1746, 4294967295;
	add.s64 	%rd1793, %rd1790, %rd1792;
	add.s64 	%rd1794, %rd1793, %rd1791;
	shr.u64 	%rd1795, %rd1794, 32;
	mul.wide.u32 	%rd1796, %r710, %r721;
	and.b64  	%rd1797, %rd1749, 4294967295;
	add.s64 	%rd1798, %rd1795, %rd1797;
	add.s64 	%rd1799, %rd1798, %rd1796;
	shr.u64 	%rd1800, %rd1799, 32;
	and.b64  	%rd1801, %rd1752, 4294967295;
	add.s64 	%rd1802, %rd1800, %rd1801;
	shr.u64 	%rd1803, %rd1802, 32;
	and.b64  	%rd1804, %rd1755, 4294967295;
	add.s64 	%rd1805, %rd1803, %rd1804;
	shr.u64 	%rd1806, %rd1805, 32;
	and.b64  	%rd1807, %rd1758, 4294967295;
	add.s64 	%rd1808, %rd1806, %rd1807;
	shr.u64 	%rd1809, %rd1808, 32;
	and.b64  	%rd1810, %rd1761, 4294967295;
	add.s64 	%rd1811, %rd1809, %rd1810;
	{ .reg .b32 tmp; mov.b64 {tmp, %r723}, %rd1811; }
	add.s32 	%r724, %r720, %r723;
	mul.lo.s32 	%r725, %r700, %r722;
	mul.wide.u32 	%rd1812, %r702, %r725;
	and.b64  	%rd1813, %rd1769, 4294967295;
	add.s64 	%rd1814, %rd1812, %rd1813;
	shr.u64 	%rd1815, %rd1814, 32;
	mul.wide.u32 	%rd1816, %r703, %r725;
	and.b64  	%rd1817, %rd1774, 4294967295;
	add.s64 	%rd1818, %rd1815, %rd1817;
	add.s64 	%rd1819, %rd1818, %rd1816;
	cvt.u32.u64 	%r726, %rd1819;
	shr.u64 	%rd1820, %rd1819, 32;
	mul.wide.u32 	%rd1821, %r705, %r725;
	and.b64  	%rd1822, %rd1779, 4294967295;
	add.s64 	%rd1823, %rd1820, %rd1822;
	add.s64 	%rd1824, %rd1823, %rd1821;
	shr.u64 	%rd1825, %rd1824, 32;
	mul.wide.u32 	%rd1826, %r706, %r725;
	and.b64  	%rd1827, %rd1784, 4294967295;
	add.s64 	%rd1828, %rd1825, %rd1827;
	add.s64 	%rd1829, %rd1828, %rd1826;
	shr.u64 	%rd1830, %rd1829, 32;
	mul.wide.u32 	%rd1831, %r707, %r725;
	and.b64  	%rd1832, %rd1789, 4294967295;
	add.s64 	%rd1833, %rd1830, %rd1832;
	add.s64 	%rd1834, %rd1833, %rd1831;
	shr.u64 	%rd1835, %rd1834, 32;
	mul.wide.u32 	%rd1836, %r708, %r725;
	and.b64  	%rd1837, %rd1794, 4294967295;
	add.s64 	%rd1838, %rd1835, %rd1837;
	add.s64 	%rd1839, %rd1838, %rd1836;
	shr.u64 	%rd1840, %rd1839, 32;
	mul.wide.u32 	%rd1841, %r709, %r725;
	and.b64  	%rd1842, %rd1799, 4294967295;
	add.s64 	%rd1843, %rd1840, %rd1842;
	add.s64 	%rd1844, %rd1843, %rd1841;
	shr.u64 	%rd1845, %rd1844, 32;
	mul.wide.u32 	%rd1846, %r710, %r725;
	and.b64  	%rd1847, %rd1802, 4294967295;
	add.s64 	%rd1848, %rd1845, %rd1847;
	add.s64 	%rd1849, %rd1848, %rd1846;
	shr.u64 	%rd1850, %rd1849, 32;
	and.b64  	%rd1851, %rd1805, 4294967295;
	add.s64 	%rd1852, %rd1850, %rd1851;
	shr.u64 	%rd1853, %rd1852, 32;
	and.b64  	%rd1854, %rd1808, 4294967295;
	add.s64 	%rd1855, %rd1853, %rd1854;
	shr.u64 	%rd1856, %rd1855, 32;
	and.b64  	%rd1857, %rd1811, 4294967295;
	add.s64 	%rd1858, %rd1856, %rd1857;
	{ .reg .b32 tmp; mov.b64 {tmp, %r727}, %rd1858; }
	add.s32 	%r728, %r724, %r727;
	mul.lo.s32 	%r729, %r700, %r726;
	mul.wide.u32 	%rd1859, %r702, %r729;
	and.b64  	%rd1860, %rd1819, 4294967295;
	add.s64 	%rd1861, %rd1859, %rd1860;
	shr.u64 	%rd1862, %rd1861, 32;
	mul.wide.u32 	%rd1863, %r703, %r729;
	and.b64  	%rd1864, %rd1824, 4294967295;
	add.s64 	%rd1865, %rd1862, %rd1864;
	add.s64 	%rd1866, %rd1865, %rd1863;
	cvt.u32.u64 	%r730, %rd1866;
	shr.u64 	%rd1867, %rd1866, 32;
	mul.wide.u32 	%rd1868, %r705, %r729;
	and.b64  	%rd1869, %rd1829, 4294967295;
	add.s64 	%rd1870, %rd1867, %rd1869;
	add.s64 	%rd1871, %rd1870, %rd1868;
	shr.u64 	%rd1872, %rd1871, 32;
	mul.wide.u32 	%rd1873, %r706, %r729;
	and.b64  	%rd1874, %rd1834, 4294967295;
	add.s64 	%rd1875, %rd1872, %rd1874;
	add.s64 	%rd1876, %rd1875, %rd1873;
	shr.u64 	%rd1877, %rd1876, 32;
	mul.wide.u32 	%rd1878, %r707, %r729;
	and.b64  	%rd1879, %rd1839, 4294967295;
	add.s64 	%rd1880, %rd1877, %rd1879;
	add.s64 	%rd1881, %rd1880, %rd1878;
	shr.u64 	%rd1882, %rd1881, 32;
	mul.wide.u32 	%rd1883, %r708, %r729;
	and.b64  	%rd1884, %rd1844, 4294967295;
	add.s64 	%rd1885, %rd1882, %rd1884;
	add.s64 	%rd1886, %rd1885, %rd1883;
	shr.u64 	%rd1887, %rd1886, 32;
	mul.wide.u32 	%rd1888, %r709, %r729;
	and.b64  	%rd1889, %rd1849, 4294967295;
	add.s64 	%rd1890, %rd1887, %rd1889;
	add.s64 	%rd1891, %rd1890, %rd1888;
	shr.u64 	%rd1892, %rd1891, 32;
	mul.wide.u32 	%rd1893, %r710, %r729;
	and.b64  	%rd1894, %rd1852, 4294967295;
	add.s64 	%rd1895, %rd1892, %rd1894;
	add.s64 	%rd1896, %rd1895, %rd1893;
	shr.u64 	%rd1897, %rd1896, 32;
	and.b64  	%rd1898, %rd1855, 4294967295;
	add.s64 	%rd1899, %rd1897, %rd1898;
	shr.u64 	%rd1900, %rd1899, 32;
	and.b64  	%rd1901, %rd1858, 4294967295;
	add.s64 	%rd1902, %rd1900, %rd1901;
	{ .reg .b32 tmp; mov.b64 {tmp, %r731}, %rd1902; }
	add.s32 	%r732, %r728, %r731;
	mul.lo.s32 	%r733, %r700, %r730;
	mul.wide.u32 	%rd1903, %r702, %r733;
	and.b64  	%rd1904, %rd1866, 4294967295;
	add.s64 	%rd1905, %rd1903, %rd1904;
	shr.u64 	%rd1906, %rd1905, 32;
	mul.wide.u32 	%rd1907, %r703, %r733;
	and.b64  	%rd1908, %rd1871, 4294967295;
	add.s64 	%rd1909, %rd1906, %rd1908;
	add.s64 	%rd1910, %rd1909, %rd1907;
	cvt.u32.u64 	%r734, %rd1910;
	shr.u64 	%rd1911, %rd1910, 32;
	mul.wide.u32 	%rd1912, %r705, %r733;
	and.b64  	%rd1913, %rd1876, 4294967295;
	add.s64 	%rd1914, %rd1911, %rd1913;
	add.s64 	%rd1915, %rd1914, %rd1912;
	shr.u64 	%rd1916, %rd1915, 32;
	mul.wide.u32 	%rd1917, %r706, %r733;
	and.b64  	%rd1918, %rd1881, 4294967295;
	add.s64 	%rd1919, %rd1916, %rd1918;
	add.s64 	%rd1920, %rd1919, %rd1917;
	shr.u64 	%rd1921, %rd1920, 32;
	mul.wide.u32 	%rd1922, %r707, %r733;
	and.b64  	%rd1923, %rd1886, 4294967295;
	add.s64 	%rd1924, %rd1921, %rd1923;
	add.s64 	%rd1925, %rd1924, %rd1922;
	shr.u64 	%rd1926, %rd1925, 32;
	mul.wide.u32 	%rd1927, %r708, %r733;
	and.b64  	%rd1928, %rd1891, 4294967295;
	add.s64 	%rd1929, %rd1926, %rd1928;
	add.s64 	%rd1930, %rd1929, %rd1927;
	shr.u64 	%rd1931, %rd1930, 32;
	mul.wide.u32 	%rd1932, %r709, %r733;
	and.b64  	%rd1933, %rd1896, 4294967295;
	add.s64 	%rd1934, %rd1931, %rd1933;
	add.s64 	%rd1935, %rd1934, %rd1932;
	shr.u64 	%rd1936, %rd1935, 32;
	mul.wide.u32 	%rd1937, %r710, %r733;
	and.b64  	%rd1938, %rd1899, 4294967295;
	add.s64 	%rd1939, %rd1936, %rd1938;
	add.s64 	%rd1940, %rd1939, %rd1937;
	shr.u64 	%rd1941, %rd1940, 32;
	and.b64  	%rd1942, %rd1902, 4294967295;
	add.s64 	%rd1943, %rd1941, %rd1942;
	{ .reg .b32 tmp; mov.b64 {tmp, %r735}, %rd1943; }
	add.s32 	%r736, %r732, %r735;
	mul.lo.s32 	%r737, %r700, %r734;
	mul.wide.u32 	%rd1944, %r702, %r737;
	and.b64  	%rd1945, %rd1910, 4294967295;
	add.s64 	%rd1946, %rd1944, %rd1945;
	shr.u64 	%rd1947, %rd1946, 32;
	mul.wide.u32 	%rd1948, %r703, %r737;
	and.b64  	%rd1949, %rd1915, 4294967295;
	add.s64 	%rd1950, %rd1947, %rd1949;
	add.s64 	%rd22571, %rd1950, %rd1948;
	shr.u64 	%rd1951, %rd22571, 32;
	mul.wide.u32 	%rd1952, %r705, %r737;
	and.b64  	%rd1953, %rd1920, 4294967295;
	add.s64 	%rd1954, %rd1951, %rd1953;
	add.s64 	%rd22570, %rd1954, %rd1952;
	cvt.u32.u64 	%r109, %rd22570;
	shr.u64 	%rd1955, %rd22570, 32;
	mul.wide.u32 	%rd1956, %r706, %r737;
	and.b64  	%rd1957, %rd1925, 4294967295;
	add.s64 	%rd1958, %rd1955, %rd1957;
	add.s64 	%rd22569, %rd1958, %rd1956;
	cvt.u32.u64 	%r110, %rd22569;
	shr.u64 	%rd1959, %rd22569, 32;
	mul.wide.u32 	%rd1960, %r707, %r737;
	and.b64  	%rd1961, %rd1930, 4294967295;
	add.s64 	%rd1962, %rd1959, %rd1961;
	add.s64 	%rd22568, %rd1962, %rd1960;
	cvt.u32.u64 	%r111, %rd22568;
	shr.u64 	%rd1963, %rd22568, 32;
	mul.wide.u32 	%rd1964, %r708, %r737;
	and.b64  	%rd1965, %rd1935, 4294967295;
	add.s64 	%rd1966, %rd1963, %rd1965;
	add.s64 	%rd22567, %rd1966, %rd1964;
	cvt.u32.u64 	%r112, %rd22567;
	shr.u64 	%rd1967, %rd22567, 32;
	mul.wide.u32 	%rd1968, %r709, %r737;
	and.b64  	%rd1969, %rd1940, 4294967295;
	add.s64 	%rd1970, %rd1967, %rd1969;
	add.s64 	%rd22566, %rd1970, %rd1968;
	cvt.u32.u64 	%r113, %rd22566;
	shr.u64 	%rd1971, %rd22566, 32;
	mul.wide.u32 	%rd1972, %r710, %r737;
	and.b64  	%rd1973, %rd1943, 4294967295;
	add.s64 	%rd1974, %rd1971, %rd1973;
	add.s64 	%rd22565, %rd1974, %rd1972;
	cvt.u32.u64 	%r114, %rd22565;
	{ .reg .b32 tmp; mov.b64 {tmp, %r738}, %rd22565; }
	add.s32 	%r3048, %r736, %r738;
	setp.gt.u32 	%p7, %r3048, %r710;
	@%p7 bra 	$L__BB2_23;
	cvt.u32.u64 	%r739, %rd11;
	setp.lt.u32 	%p8, %r3048, %r739;
	@%p8 bra 	$L__BB2_24;
	cvt.u32.u64 	%r740, %rd10;
	setp.lt.u32 	%p9, %r740, %r114;
	@%p9 bra 	$L__BB2_23;
	setp.gt.u32 	%p10, %r740, %r114;
	@%p10 bra 	$L__BB2_24;
	cvt.u32.u64 	%r742, %rd9;
	setp.lt.u32 	%p11, %r742, %r113;
	@%p11 bra 	$L__BB2_23;
	setp.gt.u32 	%p12, %r742, %r113;
	@%p12 bra 	$L__BB2_24;
	cvt.u32.u64 	%r744, %rd8;
	setp.lt.u32 	%p13, %r744, %r112;
	@%p13 bra 	$L__BB2_23;
	setp.gt.u32 	%p14, %r744, %r112;
	@%p14 bra 	$L__BB2_24;
	cvt.u32.u64 	%r746, %rd7;
	setp.lt.u32 	%p15, %r746, %r111;
	@%p15 bra 	$L__BB2_23;
	setp.gt.u32 	%p16, %r746, %r111;
	@%p16 bra 	$L__BB2_24;
	cvt.u32.u64 	%r748, %rd6;
	setp.lt.u32 	%p17, %r748, %r110;
	@%p17 bra 	$L__BB2_23;
	setp.gt.u32 	%p18, %r748, %r110;
	@%p18 bra 	$L__BB2_24;
	cvt.u32.u64 	%r750, %rd5;
	setp.lt.u32 	%p19, %r750, %r109;
	@%p19 bra 	$L__BB2_23;
	cvt.u32.u64 	%r752, %rd4;
	setp.gt.u32 	%p20, %r750, %r109;
	cvt.u32.u64 	%r753, %rd22571;
	setp.gt.u32 	%p21, %r752, %r753;
	or.pred  	%p22, %p20, %p21;
	@%p22 bra 	$L__BB2_24;
$L__BB2_23:
	cvt.u32.u64 	%r754, %rd11;
	and.b64  	%rd1976, %rd22571, 4294967295;
	sub.s64 	%rd22571, %rd1976, %rd4;
	shr.u64 	%rd1977, %rd22571, 63;
	and.b64  	%rd1978, %rd22570, 4294967295;
	add.s64 	%rd1979, %rd1977, %rd5;
	sub.s64 	%rd22570, %rd1978, %rd1979;
	shr.u64 	%rd1980, %rd22570, 63;
	and.b64  	%rd1981, %rd22569, 4294967295;
	add.s64 	%rd1982, %rd1980, %rd6;
	sub.s64 	%rd22569, %rd1981, %rd1982;
	shr.u64 	%rd1983, %rd22569, 63;
	and.b64  	%rd1984, %rd22568, 4294967295;
	add.s64 	%rd1985, %rd1983, %rd7;
	sub.s64 	%rd22568, %rd1984, %rd1985;
	shr.u64 	%rd1986, %rd22568, 63;
	and.b64  	%rd1987, %rd22567, 4294967295;
	add.s64 	%rd1988, %rd1986, %rd8;
	sub.s64 	%rd22567, %rd1987, %rd1988;
	shr.u64 	%rd1989, %rd22567, 63;
	and.b64  	%rd1990, %rd22566, 4294967295;
	add.s64 	%rd1991, %rd1989, %rd9;
	sub.s64 	%rd22566, %rd1990, %rd1991;
	shr.u64 	%rd1992, %rd22566, 63;
	and.b64  	%rd1993, %rd22565, 4294967295;
	add.s64 	%rd1994, %rd1992, %rd10;
	sub.s64 	%rd22565, %rd1993, %rd1994;
	shr.u64 	%rd1995, %rd22565, 63;
	cvt.u32.u64 	%r755, %rd1995;
	add.s32 	%r756, %r754, %r755;
	sub.s32 	%r3048, %r3048, %r756;
$L__BB2_24:
	ld.const.u32 	%r757, [P_CONST+28];
	cvt.u64.u32 	%rd33, %r757;
	mul.wide.u32 	%rd1996, %r3031, %r3031;
	cvt.u32.u64 	%r758, %rd1996;
	shr.u64 	%rd1997, %rd1996, 32;
	mul.wide.u32 	%rd1998, %r3030, %r3031;
	add.s64 	%rd1999, %rd1997, %rd1998;
	shr.u64 	%rd2000, %rd1999, 32;
	mul.wide.u32 	%rd2001, %r3029, %r3031;
	add.s64 	%rd2002, %rd2000, %rd2001;
	shr.u64 	%rd2003, %rd2002, 32;
	mul.wide.u32 	%rd2004, %r3028, %r3031;
	add.s64 	%rd2005, %rd2003, %rd2004;
	shr.u64 	%rd2006, %rd2005, 32;
	mul.wide.u32 	%rd2007, %r3027, %r3031;
	add.s64 	%rd2008, %rd2006, %rd2007;
	shr.u64 	%rd2009, %rd2008, 32;
	mul.wide.u32 	%rd2010, %r3026, %r3031;
	add.s64 	%rd2011, %rd2009, %rd2010;
	shr.u64 	%rd2012, %rd2011, 32;
	mul.wide.u32 	%rd2013, %r3025, %r3031;
	add.s64 	%rd2014, %rd2012, %rd2013;
	shr.u64 	%rd2015, %rd2014, 32;
	mul.wide.u32 	%rd2016, %r3024, %r3031;
	add.s64 	%rd2017, %rd2015, %rd2016;
	shr.u64 	%rd2018, %rd2017, 32;
	and.b64  	%rd2019, %rd1999, 4294967295;
	add.s64 	%rd2020, %rd1998, %rd2019;
	shr.u64 	%rd2021, %rd2020, 32;
	mul.wide.u32 	%rd2022, %r3030, %r3030;
	and.b64  	%rd2023, %rd2002, 4294967295;
	add.s64 	%rd2024, %rd2021, %rd2023;
	add.s64 	%rd2025, %rd2024, %rd2022;
	shr.u64 	%rd2026, %rd2025, 32;
	mul.wide.u32 	%rd2027, %r3029, %r3030;
	and.b64  	%rd2028, %rd2005, 4294967295;
	add.s64 	%rd2029, %rd2026, %rd2028;
	add.s64 	%rd2030, %rd2029, %rd2027;
	shr.u64 	%rd2031, %rd2030, 32;
	mul.wide.u32 	%rd2032, %r3028, %r3030;
	and.b64  	%rd2033, %rd2008, 4294967295;
	add.s64 	%rd2034, %rd2031, %rd2033;
	add.s64 	%rd2035, %rd2034, %rd2032;
	shr.u64 	%rd2036, %rd2035, 32;
	mul.wide.u32 	%rd2037, %r3027, %r3030;
	and.b64  	%rd2038, %rd2011, 4294967295;
	add.s64 	%rd2039, %rd2036, %rd2038;
	add.s64 	%rd2040, %rd2039, %rd2037;
	shr.u64 	%rd2041, %rd2040, 32;
	mul.wide.u32 	%rd2042, %r3026, %r3030;
	and.b64  	%rd2043, %rd2014, 4294967295;
	add.s64 	%rd2044, %rd2041, %rd2043;
	add.s64 	%rd2045, %rd2044, %rd2042;
	shr.u64 	%rd2046, %rd2045, 32;
	mul.wide.u32 	%rd2047, %r3025, %r3030;
	and.b64  	%rd2048, %rd2017, 4294967295;
	add.s64 	%rd2049, %rd2046, %rd2048;
	add.s64 	%rd2050, %rd2049, %rd2047;
	shr.u64 	%rd2051, %rd2050, 32;
	mul.wide.u32 	%rd2052, %r3024, %r3030;
	add.s64 	%rd2053, %rd2051, %rd2018;
	add.s64 	%rd2054, %rd2053, %rd2052;
	shr.u64 	%rd2055, %rd2054, 32;
	and.b64  	%rd2056, %rd2025, 4294967295;
	add.s64 	%rd2057, %rd2001, %rd2056;
	shr.u64 	%rd2058, %rd2057, 32;
	and.b64  	%rd2059, %rd2030, 4294967295;
	add.s64 	%rd2060, %rd2058, %rd2059;
	add.s64 	%rd2061, %rd2060, %rd2027;
	shr.u64 	%rd2062, %rd2061, 32;
	mul.wide.u32 	%rd2063, %r3029, %r3029;
	and.b64  	%rd2064, %rd2035, 4294967295;
	add.s64 	%rd2065, %rd2062, %rd2064;
	add.s64 	%rd2066, %rd2065, %rd2063;
	shr.u64 	%rd2067, %rd2066, 32;
	mul.wide.u32 	%rd2068, %r3028, %r3029;
	and.b64  	%rd2069, %rd2040, 4294967295;
	add.s64 	%rd2070, %rd2067, %rd2069;
	add.s64 	%rd2071, %rd2070, %rd2068;
	shr.u64 	%rd2072, %rd2071, 32;
	mul.wide.u32 	%rd2073, %r3027, %r3029;
	and.b64  	%rd2074, %rd2045, 4294967295;
	add.s64 	%rd2075, %rd2072, %rd2074;
	add.s64 	%rd2076, %rd2075, %rd2073;
	shr.u64 	%rd2077, %rd2076, 32;
	mul.wide.u32 	%rd2078, %r3026, %r3029;
	and.b64  	%rd2079, %rd2050, 4294967295;
	add.s64 	%rd2080, %rd2077, %rd2079;
	add.s64 	%rd2081, %rd2080, %rd2078;
	shr.u64 	%rd2082, %rd2081, 32;
	mul.wide.u32 	%rd2083, %r3025, %r3029;
	and.b64  	%rd2084, %rd2054, 4294967295;
	add.s64 	%rd2085, %rd2082, %rd2084;
	add.s64 	%rd2086, %rd2085, %rd2083;
	shr.u64 	%rd2087, %rd2086, 32;
	mul.wide.u32 	%rd2088, %r3024, %r3029;
	add.s64 	%rd2089, %rd2087, %rd2055;
	add.s64 	%rd2090, %rd2089, %rd2088;
	shr.u64 	%rd2091, %rd2090, 32;
	and.b64  	%rd2092, %rd2061, 4294967295;
	add.s64 	%rd2093, %rd2004, %rd2092;
	shr.u64 	%rd2094, %rd2093, 32;
	and.b64  	%rd2095, %rd2066, 4294967295;
	add.s64 	%rd2096, %rd2094, %rd2095;
	add.s64 	%rd2097, %rd2096, %rd2032;
	shr.u64 	%rd2098, %rd2097, 32;
	and.b64  	%rd2099, %rd2071, 4294967295;
	add.s64 	%rd2100, %rd2098, %rd2099;
	add.s64 	%rd2101, %rd2100, %rd2068;
	shr.u64 	%rd2102, %rd2101, 32;
	mul.wide.u32 	%rd2103, %r3028, %r3028;
	and.b64  	%rd2104, %rd2076, 4294967295;
	add.s64 	%rd2105, %rd2102, %rd2104;
	add.s64 	%rd2106, %rd2105, %rd2103;
	shr.u64 	%rd2107, %rd2106, 32;
	mul.wide.u32 	%rd2108, %r3027, %r3028;
	and.b64  	%rd2109, %rd2081, 4294967295;
	add.s64 	%rd2110, %rd2107, %rd2109;
	add.s64 	%rd2111, %rd2110, %rd2108;
	shr.u64 	%rd2112, %rd2111, 32;
	mul.wide.u32 	%rd2113, %r3026, %r3028;
	and.b64  	%rd2114, %rd2086, 4294967295;
	add.s64 	%rd2115, %rd2112, %rd2114;
	add.s64 	%rd2116, %rd2115, %rd2113;
	shr.u64 	%rd2117, %rd2116, 32;
	mul.wide.u32 	%rd2118, %r3025, %r3028;
	and.b64  	%rd2119, %rd2090, 4294967295;
	add.s64 	%rd2120, %rd2117, %rd2119;
	add.s64 	%rd2121, %rd2120, %rd2118;
	shr.u64 	%rd2122, %rd2121, 32;
	mul.wide.u32 	%rd2123, %r3024, %r3028;
	add.s64 	%rd2124, %rd2122, %rd2091;
	add.s64 	%rd2125, %rd2124, %rd2123;
	shr.u64 	%rd2126, %rd2125, 32;
	and.b64  	%rd2127, %rd2097, 4294967295;
	add.s64 	%rd2128, %rd2007, %rd2127;
	shr.u64 	%rd2129, %rd2128, 32;
	and.b64  	%rd2130, %rd2101, 4294967295;
	add.s64 	%rd2131, %rd2129, %rd2130;
	add.s64 	%rd2132, %rd2131, %rd2037;
	shr.u64 	%rd2133, %rd2132, 32;
	and.b64  	%rd2134, %rd2106, 4294967295;
	add.s64 	%rd2135, %rd2133, %rd2134;
	add.s64 	%rd2136, %rd2135, %rd2073;
	shr.u64 	%rd2137, %rd2136, 32;
	and.b64  	%rd2138, %rd2111, 4294967295;
	add.s64 	%rd2139, %rd2137, %rd2138;
	add.s64 	%rd2140, %rd2139, %rd2108;
	shr.u64 	%rd2141, %rd2140, 32;
	mul.wide.u32 	%rd2142, %r3027, %r3027;
	and.b64  	%rd2143, %rd2116, 4294967295;
	add.s64 	%rd2144, %rd2141, %rd2143;
	add.s64 	%rd2145, %rd2144, %rd2142;
	shr.u64 	%rd2146, %rd2145, 32;
	mul.wide.u32 	%rd2147, %r3026, %r3027;
	and.b64  	%rd2148, %rd2121, 4294967295;
	add.s64 	%rd2149, %rd2146, %rd2148;
	add.s64 	%rd2150, %rd2149, %rd2147;
	shr.u64 	%rd2151, %rd2150, 32;
	mul.wide.u32 	%rd2152, %r3025, %r3027;
	and.b64  	%rd2153, %rd2125, 4294967295;
	add.s64 	%rd2154, %rd2151, %rd2153;
	add.s64 	%rd2155, %rd2154, %rd2152;
	shr.u64 	%rd2156, %rd2155, 32;
	mul.wide.u32 	%rd2157, %r3024, %r3027;
	add.s64 	%rd2158, %rd2156, %rd2126;
	add.s64 	%rd2159, %rd2158, %rd2157;
	shr.u64 	%rd2160, %rd2159, 32;
	and.b64  	%rd2161, %rd2132, 4294967295;
	add.s64 	%rd2162, %rd2010, %rd2161;
	shr.u64 	%rd2163, %rd2162, 32;
	and.b64  	%rd2164, %rd2136, 4294967295;
	add.s64 	%rd2165, %rd2163, %rd2164;
	add.s64 	%rd2166, %rd2165, %rd2042;
	shr.u64 	%rd2167, %rd2166, 32;
	and.b64  	%rd2168, %rd2140, 4294967295;
	add.s64 	%rd2169, %rd2167, %rd2168;
	add.s64 	%rd2170, %rd2169, %rd2078;
	shr.u64 	%rd2171, %rd2170, 32;
	and.b64  	%rd2172, %rd2145, 4294967295;
	add.s64 	%rd2173, %rd2171, %rd2172;
	add.s64 	%rd2174, %rd2173, %rd2113;
	shr.u64 	%rd2175, %rd2174, 32;
	and.b64  	%rd2176, %rd2150, 4294967295;
	add.s64 	%rd2177, %rd2175, %rd2176;
	add.s64 	%rd2178, %rd2177, %rd2147;
	shr.u64 	%rd2179, %rd2178, 32;
	mul.wide.u32 	%rd2180, %r3026, %r3026;
	and.b64  	%rd2181, %rd2155, 4294967295;
	add.s64 	%rd2182, %rd2179, %rd2181;
	add.s64 	%rd2183, %rd2182, %rd2180;
	shr.u64 	%rd2184, %rd2183, 32;
	mul.wide.u32 	%rd2185, %r3025, %r3026;
	and.b64  	%rd2186, %rd2159, 4294967295;
	add.s64 	%rd2187, %rd2184, %rd2186;
	add.s64 	%rd2188, %rd2187, %rd2185;
	shr.u64 	%rd2189, %rd2188, 32;
	mul.wide.u32 	%rd2190, %r3024, %r3026;
	add.s64 	%rd2191, %rd2189, %rd2160;
	add.s64 	%rd2192, %rd2191, %rd2190;
	shr.u64 	%rd2193, %rd2192, 32;
	and.b64  	%rd2194, %rd2166, 4294967295;
	add.s64 	%rd2195, %rd2013, %rd2194;
	shr.u64 	%rd2196, %rd2195, 32;
	and.b64  	%rd2197, %rd2170, 4294967295;
	add.s64 	%rd2198, %rd2196, %rd2197;
	add.s64 	%rd2199, %rd2198, %rd2047;
	shr.u64 	%rd2200, %rd2199, 32;
	and.b64  	%rd2201, %rd2174, 4294967295;
	add.s64 	%rd2202, %rd2200, %rd2201;
	add.s64 	%rd2203, %rd2202, %rd2083;
	shr.u64 	%rd2204, %rd2203, 32;
	and.b64  	%rd2205, %rd2178, 4294967295;
	add.s64 	%rd2206, %rd2204, %rd2205;
	add.s64 	%rd2207, %rd2206, %rd2118;
	shr.u64 	%rd2208, %rd2207, 32;
	and.b64  	%rd2209, %rd2183, 4294967295;
	add.s64 	%rd2210, %rd2208, %rd2209;
	add.s64 	%rd2211, %rd2210, %rd2152;
	shr.u64 	%rd2212, %rd2211, 32;
	and.b64  	%rd2213, %rd2188, 4294967295;
	add.s64 	%rd2214, %rd2212, %rd2213;
	add.s64 	%rd2215, %rd2214, %rd2185;
	shr.u64 	%rd2216, %rd2215, 32;
	mul.wide.u32 	%rd2217, %r3025, %r3025;
	and.b64  	%rd2218, %rd2192, 4294967295;
	add.s64 	%rd2219, %rd2216, %rd2218;
	add.s64 	%rd2220, %rd2219, %rd2217;
	shr.u64 	%rd2221, %rd2220, 32;
	mul.wide.u32 	%rd2222, %r3024, %r3025;
	add.s64 	%rd2223, %rd2221, %rd2193;
	add.s64 	%rd2224, %rd2223, %rd2222;
	shr.u64 	%rd2225, %rd2224, 32;
	and.b64  	%rd2226, %rd2199, 4294967295;
	add.s64 	%rd2227, %rd2016, %rd2226;
	shr.u64 	%rd2228, %rd2227, 32;
	and.b64  	%rd2229, %rd2203, 4294967295;
	add.s64 	%rd2230, %rd2228, %rd2229;
	add.s64 	%rd2231, %rd2230, %rd2052;
	shr.u64 	%rd2232, %rd2231, 32;
	and.b64  	%rd2233, %rd2207, 4294967295;
	add.s64 	%rd2234, %rd2232, %rd2233;
	add.s64 	%rd2235, %rd2234, %rd2088;
	shr.u64 	%rd2236, %rd2235, 32;
	and.b64  	%rd2237, %rd2211, 4294967295;
	add.s64 	%rd2238, %rd2236, %rd2237;
	add.s64 	%rd2239, %rd2238, %rd2123;
	shr.u64 	%rd2240, %rd2239, 32;
	and.b64  	%rd2241, %rd2215, 4294967295;
	add.s64 	%rd2242, %rd2240, %rd2241;
	add.s64 	%rd2243, %rd2242, %rd2157;
	shr.u64 	%rd2244, %rd2243, 32;
	and.b64  	%rd2245, %rd2220, 4294967295;
	add.s64 	%rd2246, %rd2244, %rd2245;
	add.s64 	%rd2247, %rd2246, %rd2190;
	shr.u64 	%rd2248, %rd2247, 32;
	and.b64  	%rd2249, %rd2224, 4294967295;
	add.s64 	%rd2250, %rd2248, %rd2249;
	add.s64 	%rd2251, %rd2250, %rd2222;
	shr.u64 	%rd2252, %rd2251, 32;
	mul.wide.u32 	%rd2253, %r3024, %r3024;
	add.s64 	%rd2254, %rd2252, %rd2225;
	add.s64 	%rd2255, %rd2254, %rd2253;
	{ .reg .b32 tmp; mov.b64 {tmp, %r759}, %rd2255; }
	ld.const.u32 	%r760, [MU_P];
	mul.lo.s32 	%r761, %r760, %r758;
	ld.const.u32 	%r762, [P_CONST];
	cvt.u64.u32 	%rd34, %r762;
	mul.wide.u32 	%rd2256, %r762, %r761;
	and.b64  	%rd2257, %rd1996, 4294967293;
	add.s64 	%rd2258, %rd2256, %rd2257;
	shr.u64 	%rd2259, %rd2258, 32;
	ld.const.u32 	%r763, [P_CONST+4];
	cvt.u64.u32 	%rd35, %r763;
	mul.wide.u32 	%rd2260, %r763, %r761;
	and.b64  	%rd2261, %rd2020, 4294967295;
	add.s64 	%rd2262, %rd2259, %rd2261;
	add.s64 	%rd2263, %rd2262, %rd2260;
	cvt.u32.u64 	%r764, %rd2263;
	shr.u64 	%rd2264, %rd2263, 32;
	ld.const.u32 	%r765, [P_CONST+8];
	cvt.u64.u32 	%rd36, %r765;
	mul.wide.u32 	%rd2265, %r765, %r761;
	and.b64  	%rd2266, %rd2057, 4294967295;
	add.s64 	%rd2267, %rd2264, %rd2266;
	add.s64 	%rd2268, %rd2267, %rd2265;
	shr.u64 	%rd2269, %rd2268, 32;
	ld.const.u32 	%r766, [P_CONST+12];
	cvt.u64.u32 	%rd37, %r766;
	mul.wide.u32 	%rd2270, %r766, %r761;
	and.b64  	%rd2271, %rd2093, 4294967295;
	add.s64 	%rd2272, %rd2269, %rd2271;
	add.s64 	%rd2273, %rd2272, %rd2270;
	shr.u64 	%rd2274, %rd2273, 32;
	ld.const.u32 	%r767, [P_CONST+16];
	cvt.u64.u32 	%rd38, %r767;
	mul.wide.u32 	%rd2275, %r767, %r761;
	and.b64  	%rd2276, %rd2128, 4294967295;
	add.s64 	%rd2277, %rd2274, %rd2276;
	add.s64 	%rd2278, %rd2277, %rd2275;
	shr.u64 	%rd2279, %rd2278, 32;
	ld.const.u32 	%r768, [P_CONST+20];
	cvt.u64.u32 	%rd39, %r768;
	mul.wide.u32 	%rd2280, %r768, %r761;
	and.b64  	%rd2281, %rd2162, 4294967295;
	add.s64 	%rd2282, %rd2279, %rd2281;
	add.s64 	%rd2283, %rd2282, %rd2280;
	shr.u64 	%rd2284, %rd2283, 32;
	ld.const.u32 	%r769, [P_CONST+24];
	cvt.u64.u32 	%rd40, %r769;
	mul.wide.u32 	%rd2285, %r769, %r761;
	and.b64  	%rd2286, %rd2195, 4294967295;
	add.s64 	%rd2287, %rd2284, %rd2286;
	add.s64 	%rd2288, %rd2287, %rd2285;
	shr.u64 	%rd2289, %rd2288, 32;
	mul.wide.u32 	%rd2290, %r757, %r761;
	and.b64  	%rd2291, %rd2227, 4294967295;
	add.s64 	%rd2292, %rd2289, %rd2291;
	add.s64 	%rd2293, %rd2292, %rd2290;
	shr.u64 	%rd2294, %rd2293, 32;
	and.b64  	%rd2295, %rd2231, 4294967295;
	add.s64 	%rd2296, %rd2294, %rd2295;
	shr.u64 	%rd2297, %rd2296, 32;
	and.b64  	%rd2298, %rd2235, 4294967295;
	add.s64 	%rd2299, %rd2297, %rd2298;
	shr.u64 	%rd2300, %rd2299, 32;
	and.b64  	%rd2301, %rd2239, 4294967295;
	add.s64 	%rd2302, %rd2300, %rd2301;
	shr.u64 	%rd2303, %rd2302, 32;
	and.b64  	%rd2304, %rd2243, 4294967295;
	add.s64 	%rd2305, %rd2303, %rd2304;
	shr.u64 	%rd2306, %rd2305, 32;
	and.b64  	%rd2307, %rd2247, 4294967295;
	add.s64 	%rd2308, %rd2306, %rd2307;
	shr.u64 	%rd2309, %rd2308, 32;
	and.b64  	%rd2310, %rd2251, 4294967295;
	add.s64 	%rd2311, %rd2309, %rd2310;
	shr.u64 	%rd2312, %rd2311, 32;
	and.b64  	%rd2313, %rd2255, 4294967295;
	add.s64 	%rd2314, %rd2312, %rd2313;
	{ .reg .b32 tmp; mov.b64 {tmp, %r770}, %rd2314; }
	add.s32 	%r771, %r759, %r770;
	mul.lo.s32 	%r772, %r760, %r764;
	mul.wide.u32 	%rd2315, %r762, %r772;
	and.b64  	%rd2316, %rd2263, 4294967295;
	add.s64 	%rd2317, %rd2315, %rd2316;
	shr.u64 	%rd2318, %rd2317, 32;
	mul.wide.u32 	%rd2319, %r763, %r772;
	and.b64  	%rd2320, %rd2268, 4294967295;
	add.s64 	%rd2321, %rd2318, %rd2320;
	add.s64 	%rd2322, %rd2321, %rd2319;
	cvt.u32.u64 	%r773, %rd2322;
	shr.u64 	%rd2323, %rd2322, 32;
	mul.wide.u32 	%rd2324, %r765, %r772;
	and.b64  	%rd2325, %rd2273, 4294967295;
	add.s64 	%rd2326, %rd2323, %rd2325;
	add.s64 	%rd2327, %rd2326, %rd2324;
	shr.u64 	%rd2328, %rd2327, 32;
	mul.wide.u32 	%rd2329, %r766, %r772;
	and.b64  	%rd2330, %rd2278, 4294967295;
	add.s64 	%rd2331, %rd2328, %rd2330;
	add.s64 	%rd2332, %rd2331, %rd2329;
	shr.u64 	%rd2333, %rd2332, 32;
	mul.wide.u32 	%rd2334, %r767, %r772;
	and.b64  	%rd2335, %rd2283, 4294967295;
	add.s64 	%rd2336, %rd2333, %rd2335;
	add.s64 	%rd2337, %rd2336, %rd2334;
	shr.u64 	%rd2338, %rd2337, 32;
	mul.wide.u32 	%rd2339, %r768, %r772;
	and.b64  	%rd2340, %rd2288, 4294967295;
	add.s64 	%rd2341, %rd2338, %rd2340;
	add.s64 	%rd2342, %rd2341, %rd2339;
	shr.u64 	%rd2343, %rd2342, 32;
	mul.wide.u32 	%rd2344, %r769, %r772;
	and.b64  	%rd2345, %rd2293, 4294967295;
	add.s64 	%rd2346, %rd2343, %rd2345;
	add.s64 	%rd2347, %rd2346, %rd2344;
	shr.u64 	%rd2348, %rd2347, 32;
	mul.wide.u32 	%rd2349, %r757, %r772;
	and.b64  	%rd2350, %rd2296, 4294967295;
	add.s64 	%rd2351, %rd2348, %rd2350;
	add.s64 	%rd2352, %rd2351, %rd2349;
	shr.u64 	%rd2353, %rd2352, 32;
	and.b64  	%rd2354, %rd2299, 4294967295;
	add.s64 	%rd2355, %rd2353, %rd2354;
	shr.u64 	%rd2356, %rd2355, 32;
	and.b64  	%rd2357, %rd2302, 4294967295;
	add.s64 	%rd2358, %rd2356, %rd2357;
	shr.u64 	%rd2359, %rd2358, 32;
	and.b64  	%rd2360, %rd2305, 4294967295;
	add.s64 	%rd2361, %rd2359, %rd2360;
	shr.u64 	%rd2362, %rd2361, 32;
	and.b64  	%rd2363, %rd2308, 4294967295;
	add.s64 	%rd2364, %rd2362, %rd2363;
	shr.u64 	%rd2365, %rd2364, 32;
	and.b64  	%rd2366, %rd2311, 4294967295;
	add.s64 	%rd2367, %rd2365, %rd2366;
	shr.u64 	%rd2368, %rd2367, 32;
	and.b64  	%rd2369, %rd2314, 4294967295;
	add.s64 	%rd2370, %rd2368, %rd2369;
	{ .reg .b32 tmp; mov.b64 {tmp, %r774}, %rd2370; }
	add.s32 	%r775, %r771, %r774;
	mul.lo.s32 	%r776, %r760, %r773;
	mul.wide.u32 	%rd2371, %r762, %r776;
	and.b64  	%rd2372, %rd2322, 4294967295;
	add.s64 	%rd2373, %rd2371, %rd2372;
	shr.u64 	%rd2374, %rd2373, 32;
	mul.wide.u32 	%rd2375, %r763, %r776;
	and.b64  	%rd2376, %rd2327, 4294967295;
	add.s64 	%rd2377, %rd2374, %rd2376;
	add.s64 	%rd2378, %rd2377, %rd2375;
	cvt.u32.u64 	%r777, %rd2378;
	shr.u64 	%rd2379, %rd2378, 32;
	mul.wide.u32 	%rd2380, %r765, %r776;
	and.b64  	%rd2381, %rd2332, 4294967295;
	add.s64 	%rd2382, %rd2379, %rd2381;
	add.s64 	%rd2383, %rd2382, %rd2380;
	shr.u64 	%rd2384, %rd2383, 32;
	mul.wide.u32 	%rd2385, %r766, %r776;
	and.b64  	%rd2386, %rd2337, 4294967295;
	add.s64 	%rd2387, %rd2384, %rd2386;
	add.s64 	%rd2388, %rd2387, %rd2385;
	shr.u64 	%rd2389, %rd2388, 32;
	mul.wide.u32 	%rd2390, %r767, %r776;
	and.b64  	%rd2391, %rd2342, 4294967295;
	add.s64 	%rd2392, %rd2389, %rd2391;
	add.s64 	%rd2393, %rd2392, %rd2390;
	shr.u64 	%rd2394, %rd2393, 32;
	mul.wide.u32 	%rd2395, %r768, %r776;
	and.b64  	%rd2396, %rd2347, 4294967295;
	add.s64 	%rd2397, %rd2394, %rd2396;
	add.s64 	%rd2398, %rd2397, %rd2395;
	shr.u64 	%rd2399, %rd2398, 32;
	mul.wide.u32 	%rd2400, %r769, %r776;
	and.b64  	%rd2401, %rd2352, 4294967295;
	add.s64 	%rd2402, %rd2399, %rd2401;
	add.s64 	%rd2403, %rd2402, %rd2400;
	shr.u64 	%rd2404, %rd2403, 32;
	mul.wide.u32 	%rd2405, %r757, %r776;
	and.b64  	%rd2406, %rd2355, 4294967295;
	add.s64 	%rd2407, %rd2404, %rd2406;
	add.s64 	%rd2408, %rd2407, %rd2405;
	shr.u64 	%rd2409, %rd2408, 32;
	and.b64  	%rd2410, %rd2358, 4294967295;
	add.s64 	%rd2411, %rd2409, %rd2410;
	shr.u64 	%rd2412, %rd2411, 32;
	and.b64  	%rd2413, %rd2361, 4294967295;
	add.s64 	%rd2414, %rd2412, %rd2413;
	shr.u64 	%rd2415, %rd2414, 32;
	and.b64  	%rd2416, %rd2364, 4294967295;
	add.s64 	%rd2417, %rd2415, %rd2416;
	shr.u64 	%rd2418, %rd2417, 32;
	and.b64  	%rd2419, %rd2367, 4294967295;
	add.s64 	%rd2420, %rd2418, %rd2419;
	shr.u64 	%rd2421, %rd2420, 32;
	and.b64  	%rd2422, %rd2370, 4294967295;
	add.s64 	%rd2423, %rd2421, %rd2422;
	{ .reg .b32 tmp; mov.b64 {tmp, %r778}, %rd2423; }
	add.s32 	%r779, %r775, %r778;
	mul.lo.s32 	%r780, %r760, %r777;
	mul.wide.u32 	%rd2424, %r762, %r780;
	and.b64  	%rd2425, %rd2378, 4294967295;
	add.s64 	%rd2426, %rd2424, %rd2425;
	shr.u64 	%rd2427, %rd2426, 32;
	mul.wide.u32 	%rd2428, %r763, %r780;
	and.b64  	%rd2429, %rd2383, 4294967295;
	add.s64 	%rd2430, %rd2427, %rd2429;
	add.s64 	%rd2431, %rd2430, %rd2428;
	cvt.u32.u64 	%r781, %rd2431;
	shr.u64 	%rd2432, %rd2431, 32;
	mul.wide.u32 	%rd2433, %r765, %r780;
	and.b64  	%rd2434, %rd2388, 4294967295;
	add.s64 	%rd2435, %rd2432, %rd2434;
	add.s64 	%rd2436, %rd2435, %rd2433;
	shr.u64 	%rd2437, %rd2436, 32;
	mul.wide.u32 	%rd2438, %r766, %r780;
	and.b64  	%rd2439, %rd2393, 4294967295;
	add.s64 	%rd2440, %rd2437, %rd2439;
	add.s64 	%rd2441, %rd2440, %rd2438;
	shr.u64 	%rd2442, %rd2441, 32;
	mul.wide.u32 	%rd2443, %r767, %r780;
	and.b64  	%rd2444, %rd2398, 4294967295;
	add.s64 	%rd2445, %rd2442, %rd2444;
	add.s64 	%rd2446, %rd2445, %rd2443;
	shr.u64 	%rd2447, %rd2446, 32;
	mul.wide.u32 	%rd2448, %r768, %r780;
	and.b64  	%rd2449, %rd2403, 4294967295;
	add.s64 	%rd2450, %rd2447, %rd2449;
	add.s64 	%rd2451, %rd2450, %rd2448;
	shr.u64 	%rd2452, %rd2451, 32;
	mul.wide.u32 	%rd2453, %r769, %r780;
	and.b64  	%rd2454, %rd2408, 4294967295;
	add.s64 	%rd2455, %rd2452, %rd2454;
	add.s64 	%rd2456, %rd2455, %rd2453;
	shr.u64 	%rd2457, %rd2456, 32;
	mul.wide.u32 	%rd2458, %r757, %r780;
	and.b64  	%rd2459, %rd2411, 4294967295;
	add.s64 	%rd2460, %rd2457, %rd2459;
	add.s64 	%rd2461, %rd2460, %rd2458;
	shr.u64 	%rd2462, %rd2461, 32;
	and.b64  	%rd2463, %rd2414, 4294967295;
	add.s64 	%rd2464, %rd2462, %rd2463;
	shr.u64 	%rd2465, %rd2464, 32;
	and.b64  	%rd2466, %rd2417, 4294967295;
	add.s64 	%rd2467, %rd2465, %rd2466;
	shr.u64 	%rd2468, %rd2467, 32;
	and.b64  	%rd2469, %rd2420, 4294967295;
	add.s64 	%rd2470, %rd2468, %rd2469;
	shr.u64 	%rd2471, %rd2470, 32;
	and.b64  	%rd2472, %rd2423, 4294967295;
	add.s64 	%rd2473, %rd2471, %rd2472;
	{ .reg .b32 tmp; mov.b64 {tmp, %r782}, %rd2473; }
	add.s32 	%r783, %r779, %r782;
	mul.lo.s32 	%r784, %r760, %r781;
	mul.wide.u32 	%rd2474, %r762, %r784;
	and.b64  	%rd2475, %rd2431, 4294967295;
	add.s64 	%rd2476, %rd2474, %rd2475;
	shr.u64 	%rd2477, %rd2476, 32;
	mul.wide.u32 	%rd2478, %r763, %r784;
	and.b64  	%rd2479, %rd2436, 4294967295;
	add.s64 	%rd2480, %rd2477, %rd2479;
	add.s64 	%rd2481, %rd2480, %rd2478;
	cvt.u32.u64 	%r785, %rd2481;
	shr.u64 	%rd2482, %rd2481, 32;
	mul.wide.u32 	%rd2483, %r765, %r784;
	and.b64  	%rd2484, %rd2441, 4294967295;
	add.s64 	%rd2485, %rd2482, %rd2484;
	add.s64 	%rd2486, %rd2485, %rd2483;
	shr.u64 	%rd2487, %rd2486, 32;
	mul.wide.u32 	%rd2488, %r766, %r784;
	and.b64  	%rd2489, %rd2446, 4294967295;
	add.s64 	%rd2490, %rd2487, %rd2489;
	add.s64 	%rd2491, %rd2490, %rd2488;
	shr.u64 	%rd2492, %rd2491, 32;
	mul.wide.u32 	%rd2493, %r767, %r784;
	and.b64  	%rd2494, %rd2451, 4294967295;
	add.s64 	%rd2495, %rd2492, %rd2494;
	add.s64 	%rd2496, %rd2495, %rd2493;
	shr.u64 	%rd2497, %rd2496, 32;
	mul.wide.u32 	%rd2498, %r768, %r784;
	and.b64  	%rd2499, %rd2456, 4294967295;
	add.s64 	%rd2500, %rd2497, %rd2499;
	add.s64 	%rd2501, %rd2500, %rd2498;
	shr.u64 	%rd2502, %rd2501, 32;
	mul.wide.u32 	%rd2503, %r769, %r784;
	and.b64  	%rd2504, %rd2461, 4294967295;
	add.s64 	%rd2505, %rd2502, %rd2504;
	add.s64 	%rd2506, %rd2505, %rd2503;
	shr.u64 	%rd2507, %rd2506, 32;
	mul.wide.u32 	%rd2508, %r757, %r784;
	and.b64  	%rd2509, %rd2464, 4294967295;
	add.s64 	%rd2510, %rd2507, %rd2509;
	add.s64 	%rd2511, %rd2510, %rd2508;
	shr.u64 	%rd2512, %rd2511, 32;
	and.b64  	%rd2513, %rd2467, 4294967295;
	add.s64 	%rd2514, %rd2512, %rd2513;
	shr.u64 	%rd2515, %rd2514, 32;
	and.b64  	%rd2516, %rd2470, 4294967295;
	add.s64 	%rd2517, %rd2515, %rd2516;
	shr.u64 	%rd2518, %rd2517, 32;
	and.b64  	%rd2519, %rd2473, 4294967295;
	add.s64 	%rd2520, %rd2518, %rd2519;
	{ .reg .b32 tmp; mov.b64 {tmp, %r786}, %rd2520; }
	add.s32 	%r787, %r783, %r786;
	mul.lo.s32 	%r788, %r760, %r785;
	mul.wide.u32 	%rd2521, %r762, %r788;
	and.b64  	%rd2522, %rd2481, 4294967295;
	add.s64 	%rd2523, %rd2521, %rd2522;
	shr.u64 	%rd2524, %rd2523, 32;
	mul.wide.u32 	%rd2525, %r763, %r788;
	and.b64  	%rd2526, %rd2486, 4294967295;
	add.s64 	%rd2527, %rd2524, %rd2526;
	add.s64 	%rd2528, %rd2527, %rd2525;
	cvt.u32.u64 	%r789, %rd2528;
	shr.u64 	%rd2529, %rd2528, 32;
	mul.wide.u32 	%rd2530, %r765, %r788;
	and.b64  	%rd2531, %rd2491, 4294967295;
	add.s64 	%rd2532, %rd2529, %rd2531;
	add.s64 	%rd2533, %rd2532, %rd2530;
	shr.u64 	%rd2534, %rd2533, 32;
	mul.wide.u32 	%rd2535, %r766, %r788;
	and.b64  	%rd2536, %rd2496, 4294967295;
	add.s64 	%rd2537, %rd2534, %rd2536;
	add.s64 	%rd2538, %rd2537, %rd2535;
	shr.u64 	%rd2539, %rd2538, 32;
	mul.wide.u32 	%rd2540, %r767, %r788;
	and.b64  	%rd2541, %rd2501, 4294967295;
	add.s64 	%rd2542, %rd2539, %rd2541;
	add.s64 	%rd2543, %rd2542, %rd2540;
	shr.u64 	%rd2544, %rd2543, 32;
	mul.wide.u32 	%rd2545, %r768, %r788;
	and.b64  	%rd2546, %rd2506, 4294967295;
	add.s64 	%rd2547, %rd2544, %rd2546;
	add.s64 	%rd2548, %rd2547, %rd2545;
	shr.u64 	%rd2549, %rd2548, 32;
	mul.wide.u32 	%rd2550, %r769, %r788;
	and.b64  	%rd2551, %rd2511, 4294967295;
	add.s64 	%rd2552, %rd2549, %rd2551;
	add.s64 	%rd2553, %rd2552, %rd2550;
	shr.u64 	%rd2554, %rd2553, 32;
	mul.wide.u32 	%rd2555, %r757, %r788;
	and.b64  	%rd2556, %rd2514, 4294967295;
	add.s64 	%rd2557, %rd2554, %rd2556;
	add.s64 	%rd2558, %rd2557, %rd2555;
	shr.u64 	%rd2559, %rd2558, 32;
	and.b64  	%rd2560, %rd2517, 4294967295;
	add.s64 	%rd2561, %rd2559, %rd2560;
	shr.u64 	%rd2562, %rd2561, 32;
	and.b64  	%rd2563, %rd2520, 4294967295;
	add.s64 	%rd2564, %rd2562, %rd2563;
	{ .reg .b32 tmp; mov.b64 {tmp, %r790}, %rd2564; }
	add.s32 	%r791, %r787, %r790;
	mul.lo.s32 	%r792, %r760, %r789;
	mul.wide.u32 	%rd2565, %r762, %r792;
	and.b64  	%rd2566, %rd2528, 4294967295;
	add.s64 	%rd2567, %rd2565, %rd2566;
	shr.u64 	%rd2568, %rd2567, 32;
	mul.wide.u32 	%rd2569, %r763, %r792;
	and.b64  	%rd2570, %rd2533, 4294967295;
	add.s64 	%rd2571, %rd2568, %rd2570;
	add.s64 	%rd2572, %rd2571, %rd2569;
	cvt.u32.u64 	%r793, %rd2572;
	shr.u64 	%rd2573, %rd2572, 32;
	mul.wide.u32 	%rd2574, %r765, %r792;
	and.b64  	%rd2575, %rd2538, 4294967295;
	add.s64 	%rd2576, %rd2573, %rd2575;
	add.s64 	%rd2577, %rd2576, %rd2574;
	shr.u64 	%rd2578, %rd2577, 32;
	mul.wide.u32 	%rd2579, %r766, %r792;
	and.b64  	%rd2580, %rd2543, 4294967295;
	add.s64 	%rd2581, %rd2578, %rd2580;
	add.s64 	%rd2582, %rd2581, %rd2579;
	shr.u64 	%rd2583, %rd2582, 32;
	mul.wide.u32 	%rd2584, %r767, %r792;
	and.b64  	%rd2585, %rd2548, 4294967295;
	add.s64 	%rd2586, %rd2583, %rd2585;
	add.s64 	%rd2587, %rd2586, %rd2584;
	shr.u64 	%rd2588, %rd2587, 32;
	mul.wide.u32 	%rd2589, %r768, %r792;
	and.b64  	%rd2590, %rd2553, 4294967295;
	add.s64 	%rd2591, %rd2588, %rd2590;
	add.s64 	%rd2592, %rd2591, %rd2589;
	shr.u64 	%rd2593, %rd2592, 32;
	mul.wide.u32 	%rd2594, %r769, %r792;
	and.b64  	%rd2595, %rd2558, 4294967295;
	add.s64 	%rd2596, %rd2593, %rd2595;
	add.s64 	%rd2597, %rd2596, %rd2594;
	shr.u64 	%rd2598, %rd2597, 32;
	mul.wide.u32 	%rd2599, %r757, %r792;
	and.b64  	%rd2600, %rd2561, 4294967295;
	add.s64 	%rd2601, %rd2598, %rd2600;
	add.s64 	%rd2602, %rd2601, %rd2599;
	shr.u64 	%rd2603, %rd2602, 32;
	and.b64  	%rd2604, %rd2564, 4294967295;
	add.s64 	%rd2605, %rd2603, %rd2604;
	{ .reg .b32 tmp; mov.b64 {tmp, %r794}, %rd2605; }
	add.s32 	%r795, %r791, %r794;
	mul.lo.s32 	%r796, %r760, %r793;
	mul.wide.u32 	%rd2606, %r762, %r796;
	and.b64  	%rd2607, %rd2572, 4294967295;
	add.s64 	%rd2608, %rd2606, %rd2607;
	shr.u64 	%rd2609, %rd2608, 32;
	mul.wide.u32 	%rd2610, %r763, %r796;
	and.b64  	%rd2611, %rd2577, 4294967295;
	add.s64 	%rd2612, %rd2609, %rd2611;
	add.s64 	%rd22578, %rd2612, %rd2610;
	shr.u64 	%rd2613, %rd22578, 32;
	mul.wide.u32 	%rd2614, %r765, %r796;
	and.b64  	%rd2615, %rd2582, 4294967295;
	add.s64 	%rd2616, %rd2613, %rd2615;
	add.s64 	%rd22577, %rd2616, %rd2614;
	shr.u64 	%rd2617, %rd22577, 32;
	mul.wide.u32 	%rd2618, %r766, %r796;
	and.b64  	%rd2619, %rd2587, 4294967295;
	add.s64 	%rd2620, %rd2617, %rd2619;
	add.s64 	%rd22576, %rd2620, %rd2618;
	shr.u64 	%rd2621, %rd22576, 32;
	mul.wide.u32 	%rd2622, %r767, %r796;
	and.b64  	%rd2623, %rd2592, 4294967295;
	add.s64 	%rd2624, %rd2621, %rd2623;
	add.s64 	%rd22575, %rd2624, %rd2622;
	shr.u64 	%rd2625, %rd22575, 32;
	mul.wide.u32 	%rd2626, %r768, %r796;
	and.b64  	%rd2627, %rd2597, 4294967295;
	add.s64 	%rd2628, %rd2625, %rd2627;
	add.s64 	%rd22574, %rd2628, %rd2626;
	cvt.u32.u64 	%r118, %rd22574;
	shr.u64 	%rd2629, %rd22574, 32;
	mul.wide.u32 	%rd2630, %r769, %r796;
	and.b64  	%rd2631, %rd2602, 4294967295;
	add.s64 	%rd2632, %rd2629, %rd2631;
	add.s64 	%rd22573, %rd2632, %rd2630;
	cvt.u32.u64 	%r119, %rd22573;
	shr.u64 	%rd2633, %rd22573, 32;
	mul.wide.u32 	%rd2634, %r757, %r796;
	and.b64  	%rd2635, %rd2605, 4294967295;
	add.s64 	%rd2636, %rd2633, %rd2635;
	add.s64 	%rd22572, %rd2636, %rd2634;
	cvt.u32.u64 	%r120, %rd22572;
	{ .reg .b32 tmp; mov.b64 {tmp, %r797}, %rd22572; }
	add.s32 	%r3049, %r795, %r797;
	setp.gt.u32 	%p23, %r3049, %r757;
	@%p23 bra 	$L__BB2_38;
	cvt.u32.u64 	%r798, %rd33;
	setp.lt.u32 	%p24, %r3049, %r798;
	@%p24 bra 	$L__BB2_39;
	cvt.u32.u64 	%r799, %rd40;
	setp.lt.u32 	%p25, %r799, %r120;
	@%p25 bra 	$L__BB2_38;
	setp.gt.u32 	%p26, %r799, %r120;
	@%p26 bra 	$L__BB2_39;
	cvt.u32.u64 	%r801, %rd39;
	setp.lt.u32 	%p27, %r801, %r119;
	@%p27 bra 	$L__BB2_38;
	setp.gt.u32 	%p28, %r801, %r119;
	@%p28 bra 	$L__BB2_39;
	cvt.u32.u64 	%r803, %rd38;
	setp.lt.u32 	%p29, %r803, %r118;
	@%p29 bra 	$L__BB2_38;
	setp.gt.u32 	%p30, %r803, %r118;
	@%p30 bra 	$L__BB2_39;
	cvt.u32.u64 	%r805, %rd37;
	cvt.u32.u64 	%r122, %rd22575;
	setp.lt.u32 	%p31, %r805, %r122;
	@%p31 bra 	$L__BB2_38;
	setp.gt.u32 	%p32, %r805, %r122;
	@%p32 bra 	$L__BB2_39;
	cvt.u32.u64 	%r807, %rd36;
	cvt.u32.u64 	%r123, %rd22576;
	setp.lt.u32 	%p33, %r807, %r123;
	@%p33 bra 	$L__BB2_38;
	setp.gt.u32 	%p34, %r807, %r123;
	@%p34 bra 	$L__BB2_39;
	cvt.u32.u64 	%r809, %rd35;
	cvt.u32.u64 	%r124, %rd22577;
	setp.lt.u32 	%p35, %r809, %r124;
	@%p35 bra 	$L__BB2_38;
	cvt.u32.u64 	%r811, %rd34;
	setp.gt.u32 	%p36, %r809, %r124;
	cvt.u32.u64 	%r812, %rd22578;
	setp.gt.u32 	%p37, %r811, %r812;
	or.pred  	%p38, %p36, %p37;
	@%p38 bra 	$L__BB2_39;
$L__BB2_38:
	cvt.u32.u64 	%r813, %rd33;
	and.b64  	%rd2638, %rd22578, 4294967295;
	sub.s64 	%rd22578, %rd2638, %rd34;
	shr.u64 	%rd2639, %rd22578, 63;
	and.b64  	%rd2640, %rd22577, 4294967295;
	add.s64 	%rd2641, %rd2639, %rd35;
	sub.s64 	%rd22577, %rd2640, %rd2641;
	shr.u64 	%rd2642, %rd22577, 63;
	and.b64  	%rd2643, %rd22576, 4294967295;
	add.s64 	%rd2644, %rd2642, %rd36;
	sub.s64 	%rd22576, %rd2643, %rd2644;
	shr.u64 	%rd2645, %rd22576, 63;
	and.b64  	%rd2646, %rd22575, 4294967295;
	add.s64 	%rd2647, %rd2645, %rd37;
	sub.s64 	%rd22575, %rd2646, %rd2647;
	shr.u64 	%rd2648, %rd22575, 63;
	and.b64  	%rd2649, %rd22574, 4294967295;
	add.s64 	%rd2650, %rd2648, %rd38;
	sub.s64 	%rd22574, %rd2649, %rd2650;
	shr.u64 	%rd2651, %rd22574, 63;
	and.b64  	%rd2652, %rd22573, 4294967295;
	add.s64 	%rd2653, %rd2651, %rd39;
	sub.s64 	%rd22573, %rd2652, %rd2653;
	shr.u64 	%rd2654, %rd22573, 63;
	and.b64  	%rd2655, %rd22572, 4294967295;
	add.s64 	%rd2656, %rd2654, %rd40;
	sub.s64 	%rd22572, %rd2655, %rd2656;
	shr.u64 	%rd2657, %rd22572, 63;
	cvt.u32.u64 	%r814, %rd2657;
	add.s32 	%r815, %r813, %r814;
	sub.s32 	%r3049, %r3049, %r815;
$L__BB2_39:
	ld.const.u32 	%r816, [P_CONST+28];
	cvt.u64.u32 	%rd2658, %r3022;
	and.b64  	%rd62, %rd22578, 4294967295;
	mul.lo.s64 	%rd2659, %rd62, %rd2658;
	cvt.u32.u64 	%r817, %rd2659;
	shr.u64 	%rd2660, %rd2659, 32;
	and.b64  	%rd63, %rd22577, 4294967295;
	mad.lo.s64 	%rd2661, %rd63, %rd2658, %rd2660;
	shr.u64 	%rd2662, %rd2661, 32;
	and.b64  	%rd64, %rd22576, 4294967295;
	mad.lo.s64 	%rd2663, %rd64, %rd2658, %rd2662;
	shr.u64 	%rd2664, %rd2663, 32;
	and.b64  	%rd65, %rd22575, 4294967295;
	mad.lo.s64 	%rd2665, %rd65, %rd2658, %rd2664;
	shr.u64 	%rd2666, %rd2665, 32;
	and.b64  	%rd66, %rd22574, 4294967295;
	mad.lo.s64 	%rd2667, %rd66, %rd2658, %rd2666;
	shr.u64 	%rd2668, %rd2667, 32;
	and.b64  	%rd67, %rd22573, 4294967295;
	mad.lo.s64 	%rd2669, %rd67, %rd2658, %rd2668;
	shr.u64 	%rd2670, %rd2669, 32;
	and.b64  	%rd68, %rd22572, 4294967295;
	mad.lo.s64 	%rd2671, %rd68, %rd2658, %rd2670;
	shr.u64 	%rd2672, %rd2671, 32;
	mul.wide.u32 	%rd2673, %r3049, %r3022;
	add.s64 	%rd2674, %rd2672, %rd2673;
	shr.u64 	%rd2675, %rd2674, 32;
	cvt.u64.u32 	%rd2676, %r3021;
	and.b64  	%rd2677, %rd2661, 4294967295;
	mad.lo.s64 	%rd2678, %rd62, %rd2676, %rd2677;
	shr.u64 	%rd2679, %rd2678, 32;
	and.b64  	%rd2680, %rd2663, 4294967295;
	add.s64 	%rd2681, %rd2679, %rd2680;
	mad.lo.s64 	%rd2682, %rd63, %rd2676, %rd2681;
	shr.u64 	%rd2683, %rd2682, 32;
	and.b64  	%rd2684, %rd2665, 4294967295;
	add.s64 	%rd2685, %rd2683, %rd2684;
	mad.lo.s64 	%rd2686, %rd64, %rd2676, %rd2685;
	shr.u64 	%rd2687, %rd2686, 32;
	and.b64  	%rd2688, %rd2667, 4294967295;
	add.s64 	%rd2689, %rd2687, %rd2688;
	mad.lo.s64 	%rd2690, %rd65, %rd2676, %rd2689;
	shr.u64 	%rd2691, %rd2690, 32;
	and.b64  	%rd2692, %rd2669, 4294967295;
	add.s64 	%rd2693, %rd2691, %rd2692;
	mad.lo.s64 	%rd2694, %rd66, %rd2676, %rd2693;
	shr.u64 	%rd2695, %rd2694, 32;
	and.b64  	%rd2696, %rd2671, 4294967295;
	add.s64 	%rd2697, %rd2695, %rd2696;
	mad.lo.s64 	%rd2698, %rd67, %rd2676, %rd2697;
	shr.u64 	%rd2699, %rd2698, 32;
	and.b64  	%rd2700, %rd2674, 4294967295;
	add.s64 	%rd2701, %rd2699, %rd2700;
	mad.lo.s64 	%rd2702, %rd68, %rd2676, %rd2701;
	shr.u64 	%rd2703, %rd2702, 32;
	mul.wide.u32 	%rd2704, %r3049, %r3021;
	add.s64 	%rd2705, %rd2703, %rd2675;
	add.s64 	%rd2706, %rd2705, %rd2704;
	shr.u64 	%rd2707, %rd2706, 32;
	cvt.u64.u32 	%rd2708, %r3020;
	and.b64  	%rd2709, %rd2682, 4294967295;
	mad.lo.s64 	%rd2710, %rd62, %rd2708, %rd2709;
	shr.u64 	%rd2711, %rd2710, 32;
	and.b64  	%rd2712, %rd2686, 4294967295;
	add.s64 	%rd2713, %rd2711, %rd2712;
	mad.lo.s64 	%rd2714, %rd63, %rd2708, %rd2713;
	shr.u64 	%rd2715, %rd2714, 32;
	and.b64  	%rd2716, %rd2690, 4294967295;
	add.s64 	%rd2717, %rd2715, %rd2716;
	mad.lo.s64 	%rd2718, %rd64, %rd2708, %rd2717;
	shr.u64 	%rd2719, %rd2718, 32;
	and.b64  	%rd2720, %rd2694, 4294967295;
	add.s64 	%rd2721, %rd2719, %rd2720;
	mad.lo.s64 	%rd2722, %rd65, %rd2708, %rd2721;
	shr.u64 	%rd2723, %rd2722, 32;
	and.b64  	%rd2724, %rd2698, 4294967295;
	add.s64 	%rd2725, %rd2723, %rd2724;
	mad.lo.s64 	%rd2726, %rd66, %rd2708, %rd2725;
	shr.u64 	%rd2727, %rd2726, 32;
	and.b64  	%rd2728, %rd2702, 4294967295;
	add.s64 	%rd2729, %rd2727, %rd2728;
	mad.lo.s64 	%rd2730, %rd67, %rd2708, %rd2729;
	shr.u64 	%rd2731, %rd2730, 32;
	and.b64  	%rd2732, %rd2706, 4294967295;
	add.s64 	%rd2733, %rd2731, %rd2732;
	mad.lo.s64 	%rd2734, %rd68, %rd2708, %rd2733;
	shr.u64 	%rd2735, %rd2734, 32;
	mul.wide.u32 	%rd2736, %r3049, %r3020;
	add.s64 	%rd2737, %rd2735, %rd2707;
	add.s64 	%rd2738, %rd2737, %rd2736;
	shr.u64 	%rd2739, %rd2738, 32;
	cvt.u64.u32 	%rd2740, %r3019;
	and.b64  	%rd2741, %rd2714, 4294967295;
	mad.lo.s64 	%rd2742, %rd62, %rd2740, %rd2741;
	shr.u64 	%rd2743, %rd2742, 32;
	and.b64  	%rd2744, %rd2718, 4294967295;
	add.s64 	%rd2745, %rd2743, %rd2744;
	mad.lo.s64 	%rd2746, %rd63, %rd2740, %rd2745;
	shr.u64 	%rd2747, %rd2746, 32;
	and.b64  	%rd2748, %rd2722, 4294967295;
	add.s64 	%rd2749, %rd2747, %rd2748;
	mad.lo.s64 	%rd2750, %rd64, %rd2740, %rd2749;
	shr.u64 	%rd2751, %rd2750, 32;
	and.b64  	%rd2752, %rd2726, 4294967295;
	add.s64 	%rd2753, %rd2751, %rd2752;
	mad.lo.s64 	%rd2754, %rd65, %rd2740, %rd2753;
	shr.u64 	%rd2755, %rd2754, 32;
	and.b64  	%rd2756, %rd2730, 4294967295;
	add.s64 	%rd2757, %rd2755, %rd2756;
	mad.lo.s64 	%rd2758, %rd66, %rd2740, %rd2757;
	shr.u64 	%rd2759, %rd2758, 32;
	and.b64  	%rd2760, %rd2734, 4294967295;
	add.s64 	%rd2761, %rd2759, %rd2760;
	mad.lo.s64 	%rd2762, %rd67, %rd2740, %rd2761;
	shr.u64 	%rd2763, %rd2762, 32;
	and.b64  	%rd2764, %rd2738, 4294967295;
	add.s64 	%rd2765, %rd2763, %rd2764;
	mad.lo.s64 	%rd2766, %rd68, %rd2740, %rd2765;
	shr.u64 	%rd2767, %rd2766, 32;
	mul.wide.u32 	%rd2768, %r3049, %r3019;
	add.s64 	%rd2769, %rd2767, %rd2739;
	add.s64 	%rd2770, %rd2769, %rd2768;
	shr.u64 	%rd2771, %rd2770, 32;
	cvt.u64.u32 	%rd2772, %r3018;
	and.b64  	%rd2773, %rd2746, 4294967295;
	mad.lo.s64 	%rd2774, %rd62, %rd2772, %rd2773;
	shr.u64 	%rd2775, %rd2774, 32;
	and.b64  	%rd2776, %rd2750, 4294967295;
	add.s64 	%rd2777, %rd2775, %rd2776;
	mad.lo.s64 	%rd2778, %rd63, %rd2772, %rd2777;
	shr.u64 	%rd2779, %rd2778, 32;
	and.b64  	%rd2780, %rd2754, 4294967295;
	add.s64 	%rd2781, %rd2779, %rd2780;
	mad.lo.s64 	%rd2782, %rd64, %rd2772, %rd2781;
	shr.u64 	%rd2783, %rd2782, 32;
	and.b64  	%rd2784, %rd2758, 4294967295;
	add.s64 	%rd2785, %rd2783, %rd2784;
	mad.lo.s64 	%rd2786, %rd65, %rd2772, %rd2785;
	shr.u64 	%rd2787, %rd2786, 32;
	and.b64  	%rd2788, %rd2762, 4294967295;
	add.s64 	%rd2789, %rd2787, %rd2788;
	mad.lo.s64 	%rd2790, %rd66, %rd2772, %rd2789;
	shr.u64 	%rd2791, %rd2790, 32;
	and.b64  	%rd2792, %rd2766, 4294967295;
	add.s64 	%rd2793, %rd2791, %rd2792;
	mad.lo.s64 	%rd2794, %rd67, %rd2772, %rd2793;
	shr.u64 	%rd2795, %rd2794, 32;
	and.b64  	%rd2796, %rd2770, 4294967295;
	add.s64 	%rd2797, %rd2795, %rd2796;
	mad.lo.s64 	%rd2798, %rd68, %rd2772, %rd2797;
	shr.u64 	%rd2799, %rd2798, 32;
	mul.wide.u32 	%rd2800, %r3049, %r3018;
	add.s64 	%rd2801, %rd2799, %rd2771;
	add.s64 	%rd2802, %rd2801, %rd2800;
	shr.u64 	%rd2803, %rd2802, 32;
	cvt.u64.u32 	%rd2804, %r3017;
	and.b64  	%rd2805, %rd2778, 4294967295;
	mad.lo.s64 	%rd2806, %rd62, %rd2804, %rd2805;
	shr.u64 	%rd2807, %rd2806, 32;
	and.b64  	%rd2808, %rd2782, 4294967295;
	add.s64 	%rd2809, %rd2807, %rd2808;
	mad.lo.s64 	%rd2810, %rd63, %rd2804, %rd2809;
	shr.u64 	%rd2811, %rd2810, 32;
	and.b64  	%rd2812, %rd2786, 4294967295;
	add.s64 	%rd2813, %rd2811, %rd2812;
	mad.lo.s64 	%rd2814, %rd64, %rd2804, %rd2813;
	shr.u64 	%rd2815, %rd2814, 32;
	and.b64  	%rd2816, %rd2790, 4294967295;
	add.s64 	%rd2817, %rd2815, %rd2816;
	mad.lo.s64 	%rd2818, %rd65, %rd2804, %rd2817;
	shr.u64 	%rd2819, %rd2818, 32;
	and.b64  	%rd2820, %rd2794, 4294967295;
	add.s64 	%rd2821, %rd2819, %rd2820;
	mad.lo.s64 	%rd2822, %rd66, %rd2804, %rd2821;
	shr.u64 	%rd2823, %rd2822, 32;
	and.b64  	%rd2824, %rd2798, 4294967295;
	add.s64 	%rd2825, %rd2823, %rd2824;
	mad.lo.s64 	%rd2826, %rd67, %rd2804, %rd2825;
	shr.u64 	%rd2827, %rd2826, 32;
	and.b64  	%rd2828, %rd2802, 4294967295;
	add.s64 	%rd2829, %rd2827, %rd2828;
	mad.lo.s64 	%rd2830, %rd68, %rd2804, %rd2829;
	shr.u64 	%rd2831, %rd2830, 32;
	mul.wide.u32 	%rd2832, %r3049, %r3017;
	add.s64 	%rd2833, %rd2831, %rd2803;
	add.s64 	%rd2834, %rd2833, %rd2832;
	shr.u64 	%rd2835, %rd2834, 32;
	cvt.u64.u32 	%rd2836, %r3016;
	and.b64  	%rd2837, %rd2810, 4294967295;
	mad.lo.s64 	%rd2838, %rd62, %rd2836, %rd2837;
	shr.u64 	%rd2839, %rd2838, 32;
	and.b64  	%rd2840, %rd2814, 4294967295;
	add.s64 	%rd2841, %rd2839, %rd2840;
	mad.lo.s64 	%rd2842, %rd63, %rd2836, %rd2841;
	shr.u64 	%rd2843, %rd2842, 32;
	and.b64  	%rd2844, %rd2818, 4294967295;
	add.s64 	%rd2845, %rd2843, %rd2844;
	mad.lo.s64 	%rd2846, %rd64, %rd2836, %rd2845;
	shr.u64 	%rd2847, %rd2846, 32;
	and.b64  	%rd2848, %rd2822, 4294967295;
	add.s64 	%rd2849, %rd2847, %rd2848;
	mad.lo.s64 	%rd2850, %rd65, %rd2836, %rd2849;
	shr.u64 	%rd2851, %rd2850, 32;
	and.b64  	%rd2852, %rd2826, 4294967295;
	add.s64 	%rd2853, %rd2851, %rd2852;
	mad.lo.s64 	%rd2854, %rd66, %rd2836, %rd2853;
	shr.u64 	%rd2855, %rd2854, 32;
	and.b64  	%rd2856, %rd2830, 4294967295;
	add.s64 	%rd2857, %rd2855, %rd2856;
	mad.lo.s64 	%rd2858, %rd67, %rd2836, %rd2857;
	shr.u64 	%rd2859, %rd2858, 32;
	and.b64  	%rd2860, %rd2834, 4294967295;
	add.s64 	%rd2861, %rd2859, %rd2860;
	mad.lo.s64 	%rd2862, %rd68, %rd2836, %rd2861;
	shr.u64 	%rd2863, %rd2862, 32;
	mul.wide.u32 	%rd2864, %r3049, %r3016;
	add.s64 	%rd2865, %rd2863, %rd2835;
	add.s64 	%rd2866, %rd2865, %rd2864;
	shr.u64 	%rd2867, %rd2866, 32;
	cvt.u64.u32 	%rd2868, %r3015;
	and.b64  	%rd2869, %rd2842, 4294967295;
	mad.lo.s64 	%rd2870, %rd62, %rd2868, %rd2869;
	shr.u64 	%rd2871, %rd2870, 32;
	and.b64  	%rd2872, %rd2846, 4294967295;
	add.s64 	%rd2873, %rd2871, %rd2872;
	mad.lo.s64 	%rd2874, %rd63, %rd2868, %rd2873;
	shr.u64 	%rd2875, %rd2874, 32;
	and.b64  	%rd2876, %rd2850, 4294967295;
	add.s64 	%rd2877, %rd2875, %rd2876;
	mad.lo.s64 	%rd2878, %rd64, %rd2868, %rd2877;
	shr.u64 	%rd2879, %rd2878, 32;
	and.b64  	%rd2880, %rd2854, 4294967295;
	add.s64 	%rd2881, %rd2879, %rd2880;
	mad.lo.s64 	%rd2882, %rd65, %rd2868, %rd2881;
	shr.u64 	%rd2883, %rd2882, 32;
	and.b64  	%rd2884, %rd2858, 4294967295;
	add.s64 	%rd2885, %rd2883, %rd2884;
	mad.lo.s64 	%rd2886, %rd66, %rd2868, %rd2885;
	shr.u64 	%rd2887, %rd2886, 32;
	and.b64  	%rd2888, %rd2862, 4294967295;
	add.s64 	%rd2889, %rd2887, %rd2888;
	mad.lo.s64 	%rd2890, %rd67, %rd2868, %rd2889;
	shr.u64 	%rd2891, %rd2890, 32;
	and.b64  	%rd2892, %rd2866, 4294967295;
	add.s64 	%rd2893, %rd2891, %rd2892;
	mad.lo.s64 	%rd2894, %rd68, %rd2868, %rd2893;
	shr.u64 	%rd2895, %rd2894, 32;
	mul.wide.u32 	%rd2896, %r3049, %r3015;
	add.s64 	%rd2897, %rd2895, %rd2867;
	add.s64 	%rd2898, %rd2897, %rd2896;
	{ .reg .b32 tmp; mov.b64 {tmp, %r818}, %rd2898; }
	ld.const.u32 	%r819, [MU_P];
	mul.lo.s32 	%r820, %r819, %r817;
	ld.const.u32 	%r821, [P_CONST];
	mul.wide.u32 	%rd2899, %r821, %r820;
	and.b64  	%rd2900, %rd2659, 4294967295;
	add.s64 	%rd2901, %rd2899, %rd2900;
	shr.u64 	%rd2902, %rd2901, 32;
	ld.const.u32 	%r822, [P_CONST+4];
	cvt.u64.u32 	%rd69, %r822;
	mul.wide.u32 	%rd2903, %r822, %r820;
	and.b64  	%rd2904, %rd2678, 4294967295;
	add.s64 	%rd2905, %rd2902, %rd2904;
	add.s64 	%rd2906, %rd2905, %rd2903;
	cvt.u32.u64 	%r823, %rd2906;
	shr.u64 	%rd2907, %rd2906, 32;
	ld.const.u32 	%r824, [P_CONST+8];
	cvt.u64.u32 	%rd70, %r824;
	mul.wide.u32 	%rd2908, %r824, %r820;
	and.b64  	%rd2909, %rd2710, 4294967295;
	add.s64 	%rd2910, %rd2907, %rd2909;
	add.s64 	%rd2911, %rd2910, %rd2908;
	shr.u64 	%rd2912, %rd2911, 32;
	ld.const.u32 	%r825, [P_CONST+12];
	cvt.u64.u32 	%rd71, %r825;
	mul.wide.u32 	%rd2913, %r825, %r820;
	and.b64  	%rd2914, %rd2742, 4294967295;
	add.s64 	%rd2915, %rd2912, %rd2914;
	add.s64 	%rd2916, %rd2915, %rd2913;
	shr.u64 	%rd2917, %rd2916, 32;
	ld.const.u32 	%r826, [P_CONST+16];
	cvt.u64.u32 	%rd72, %r826;
	mul.wide.u32 	%rd2918, %r826, %r820;
	and.b64  	%rd2919, %rd2774, 4294967295;
	add.s64 	%rd2920, %rd2917, %rd2919;
	add.s64 	%rd2921, %rd2920, %rd2918;
	shr.u64 	%rd2922, %rd2921, 32;
	ld.const.u32 	%r827, [P_CONST+20];
	cvt.u64.u32 	%rd73, %r827;
	mul.wide.u32 	%rd2923, %r827, %r820;
	and.b64  	%rd2924, %rd2806, 4294967295;
	add.s64 	%rd2925, %rd2922, %rd2924;
	add.s64 	%rd2926, %rd2925, %rd2923;
	shr.u64 	%rd2927, %rd2926, 32;
	ld.const.u32 	%r828, [P_CONST+24];
	mul.wide.u32 	%rd2928, %r828, %r820;
	and.b64  	%rd2929, %rd2838, 4294967295;
	add.s64 	%rd2930, %rd2927, %rd2929;
	add.s64 	%rd2931, %rd2930, %rd2928;
	shr.u64 	%rd2932, %rd2931, 32;
	mul.wide.u32 	%rd2933, %r816, %r820;
	and.b64  	%rd2934, %rd2870, 4294967295;
	add.s64 	%rd2935, %rd2932, %rd2934;
	add.s64 	%rd2936, %rd2935, %rd2933;
	shr.u64 	%rd2937, %rd2936, 32;
	and.b64  	%rd2938, %rd2874, 4294967295;
	add.s64 	%rd2939, %rd2937, %rd2938;
	shr.u64 	%rd2940, %rd2939, 32;
	and.b64  	%rd2941, %rd2878, 4294967295;
	add.s64 	%rd2942, %rd2940, %rd2941;
	shr.u64 	%rd2943, %rd2942, 32;
	and.b64  	%rd2944, %rd2882, 4294967295;
	add.s64 	%rd2945, %rd2943, %rd2944;
	shr.u64 	%rd2946, %rd2945, 32;
	and.b64  	%rd2947, %rd2886, 4294967295;
	add.s64 	%rd2948, %rd2946, %rd2947;
	shr.u64 	%rd2949, %rd2948, 32;
	and.b64  	%rd2950, %rd2890, 4294967295;
	add.s64 	%rd2951, %rd2949, %rd2950;
	shr.u64 	%rd2952, %rd2951, 32;
	and.b64  	%rd2953, %rd2894, 4294967295;
	add.s64 	%rd2954, %rd2952, %rd2953;
	shr.u64 	%rd2955, %rd2954, 32;
	and.b64  	%rd2956, %rd2898, 4294967295;
	add.s64 	%rd2957, %rd2955, %rd2956;
	{ .reg .b32 tmp; mov.b64 {tmp, %r829}, %rd2957; }
	add.s32 	%r830, %r818, %r829;
	mul.lo.s32 	%r831, %r819, %r823;
	mul.wide.u32 	%rd2958, %r821, %r831;
	and.b64  	%rd2959, %rd2906, 4294967295;
	add.s64 	%rd2960, %rd2958, %rd2959;
	shr.u64 	%rd2961, %rd2960, 32;
	mul.wide.u32 	%rd2962, %r822, %r831;
	and.b64  	%rd2963, %rd2911, 4294967295;
	add.s64 	%rd2964, %rd2961, %rd2963;
	add.s64 	%rd2965, %rd2964, %rd2962;
	cvt.u32.u64 	%r832, %rd2965;
	shr.u64 	%rd2966, %rd2965, 32;
	mul.wide.u32 	%rd2967, %r824, %r831;
	and.b64  	%rd2968, %rd2916, 4294967295;
	add.s64 	%rd2969, %rd2966, %rd2968;
	add.s64 	%rd2970, %rd2969, %rd2967;
	shr.u64 	%rd2971, %rd2970, 32;
	mul.wide.u32 	%rd2972, %r825, %r831;
	and.b64  	%rd2973, %rd2921, 4294967295;
	add.s64 	%rd2974, %rd2971, %rd2973;
	add.s64 	%rd2975, %rd2974, %rd2972;
	shr.u64 	%rd2976, %rd2975, 32;
	mul.wide.u32 	%rd2977, %r826, %r831;
	and.b64  	%rd2978, %rd2926, 4294967295;
	add.s64 	%rd2979, %rd2976, %rd2978;
	add.s64 	%rd2980, %rd2979, %rd2977;
	shr.u64 	%rd2981, %rd2980, 32;
	mul.wide.u32 	%rd2982, %r827, %r831;
	and.b64  	%rd2983, %rd2931, 4294967295;
	add.s64 	%rd2984, %rd2981, %rd2983;
	add.s64 	%rd2985, %rd2984, %rd2982;
	shr.u64 	%rd2986, %rd2985, 32;
	mul.wide.u32 	%rd2987, %r828, %r831;
	and.b64  	%rd2988, %rd2936, 4294967295;
	add.s64 	%rd2989, %rd2986, %rd2988;
	add.s64 	%rd2990, %rd2989, %rd2987;
	shr.u64 	%rd2991, %rd2990, 32;
	mul.wide.u32 	%rd2992, %r816, %r831;
	and.b64  	%rd2993, %rd2939, 4294967295;
	add.s64 	%rd2994, %rd2991, %rd2993;
	add.s64 	%rd2995, %rd2994, %rd2992;
	shr.u64 	%rd2996, %rd2995, 32;
	and.b64  	%rd2997, %rd2942, 4294967295;
	add.s64 	%rd2998, %rd2996, %rd2997;
	shr.u64 	%rd2999, %rd2998, 32;
	and.b64  	%rd3000, %rd2945, 4294967295;
	add.s64 	%rd3001, %rd2999, %rd3000;
	shr.u64 	%rd3002, %rd3001, 32;
	and.b64  	%rd3003, %rd2948, 4294967295;
	add.s64 	%rd3004, %rd3002, %rd3003;
	shr.u64 	%rd3005, %rd3004, 32;
	and.b64  	%rd3006, %rd2951, 4294967295;
	add.s64 	%rd3007, %rd3005, %rd3006;
	shr.u64 	%rd3008, %rd3007, 32;
	and.b64  	%rd3009, %rd2954, 4294967295;
	add.s64 	%rd3010, %rd3008, %rd3009;
	shr.u64 	%rd3011, %rd3010, 32;
	and.b64  	%rd3012, %rd2957, 4294967295;
	add.s64 	%rd3013, %rd3011, %rd3012;
	{ .reg .b32 tmp; mov.b64 {tmp, %r833}, %rd3013; }
	add.s32 	%r834, %r830, %r833;
	mul.lo.s32 	%r835, %r819, %r832;
	mul.wide.u32 	%rd3014, %r821, %r835;
	and.b64  	%rd3015, %rd2965, 4294967295;
	add.s64 	%rd3016, %rd3014, %rd3015;
	shr.u64 	%rd3017, %rd3016, 32;
	mul.wide.u32 	%rd3018, %r822, %r835;
	and.b64  	%rd3019, %rd2970, 4294967295;
	add.s64 	%rd3020, %rd3017, %rd3019;
	add.s64 	%rd3021, %rd3020, %rd3018;
	cvt.u32.u64 	%r836, %rd3021;
	shr.u64 	%rd3022, %rd3021, 32;
	mul.wide.u32 	%rd3023, %r824, %r835;
	and.b64  	%rd3024, %rd2975, 4294967295;
	add.s64 	%rd3025, %rd3022, %rd3024;
	add.s64 	%rd3026, %rd3025, %rd3023;
	shr.u64 	%rd3027, %rd3026, 32;
	mul.wide.u32 	%rd3028, %r825, %r835;
	and.b64  	%rd3029, %rd2980, 4294967295;
	add.s64 	%rd3030, %rd3027, %rd3029;
	add.s64 	%rd3031, %rd3030, %rd3028;
	shr.u64 	%rd3032, %rd3031, 32;
	mul.wide.u32 	%rd3033, %r826, %r835;
	and.b64  	%rd3034, %rd2985, 4294967295;
	add.s64 	%rd3035, %rd3032, %rd3034;
	add.s64 	%rd3036, %rd3035, %rd3033;
	shr.u64 	%rd3037, %rd3036, 32;
	mul.wide.u32 	%rd3038, %r827, %r835;
	and.b64  	%rd3039, %rd2990, 4294967295;
	add.s64 	%rd3040, %rd3037, %rd3039;
	add.s64 	%rd3041, %rd3040, %rd3038;
	shr.u64 	%rd3042, %rd3041, 32;
	mul.wide.u32 	%rd3043, %r828, %r835;
	and.b64  	%rd3044, %rd2995, 4294967295;
	add.s64 	%rd3045, %rd3042, %rd3044;
	add.s64 	%rd3046, %rd3045, %rd3043;
	shr.u64 	%rd3047, %rd3046, 32;
	mul.wide.u32 	%rd3048, %r816, %r835;
	and.b64  	%rd3049, %rd2998, 4294967295;
	add.s64 	%rd3050, %rd3047, %rd3049;
	add.s64 	%rd3051, %rd3050, %rd3048;
	shr.u64 	%rd3052, %rd3051, 32;
	and.b64  	%rd3053, %rd3001, 4294967295;
	add.s64 	%rd3054, %rd3052, %rd3053;
	shr.u64 	%rd3055, %rd3054, 32;
	and.b64  	%rd3056, %rd3004, 4294967295;
	add.s64 	%rd3057, %rd3055, %rd3056;
	shr.u64 	%rd3058, %rd3057, 32;
	and.b64  	%rd3059, %rd3007, 4294967295;
	add.s64 	%rd3060, %rd3058, %rd3059;
	shr.u64 	%rd3061, %rd3060, 32;
	and.b64  	%rd3062, %rd3010, 4294967295;
	add.s64 	%rd3063, %rd3061, %rd3062;
	shr.u64 	%rd3064, %rd3063, 32;
	and.b64  	%rd3065, %rd3013, 4294967295;
	add.s64 	%rd3066, %rd3064, %rd3065;
	{ .reg .b32 tmp; mov.b64 {tmp, %r837}, %rd3066; }
	add.s32 	%r838, %r834, %r837;
	mul.lo.s32 	%r839, %r819, %r836;
	mul.wide.u32 	%rd3067, %r821, %r839;
	and.b64  	%rd3068, %rd3021, 4294967295;
	add.s64 	%rd3069, %rd3067, %rd3068;
	shr.u64 	%rd3070, %rd3069, 32;
	mul.wide.u32 	%rd3071, %r822, %r839;
	and.b64  	%rd3072, %rd3026, 4294967295;
	add.s64 	%rd3073, %rd3070, %rd3072;
	add.s64 	%rd3074, %rd3073, %rd3071;
	cvt.u32.u64 	%r840, %rd3074;
	shr.u64 	%rd3075, %rd3074, 32;
	mul.wide.u32 	%rd3076, %r824, %r839;
	and.b64  	%rd3077, %rd3031, 4294967295;
	add.s64 	%rd3078, %rd3075, %rd3077;
	add.s64 	%rd3079, %rd3078, %rd3076;
	shr.u64 	%rd3080, %rd3079, 32;
	mul.wide.u32 	%rd3081, %r825, %r839;
	and.b64  	%rd3082, %rd3036, 4294967295;
	add.s64 	%rd3083, %rd3080, %rd3082;
	add.s64 	%rd3084, %rd3083, %rd3081;
	shr.u64 	%rd3085, %rd3084, 32;
	mul.wide.u32 	%rd3086, %r826, %r839;
	and.b64  	%rd3087, %rd3041, 4294967295;
	add.s64 	%rd3088, %rd3085, %rd3087;
	add.s64 	%rd3089, %rd3088, %rd3086;
	shr.u64 	%rd3090, %rd3089, 32;
	mul.wide.u32 	%rd3091, %r827, %r839;
	and.b64  	%rd3092, %rd3046, 4294967295;
	add.s64 	%rd3093, %rd3090, %rd3092;
	add.s64 	%rd3094, %rd3093, %rd3091;
	shr.u64 	%rd3095, %rd3094, 32;
	mul.wide.u32 	%rd3096, %r828, %r839;
	and.b64  	%rd3097, %rd3051, 4294967295;
	add.s64 	%rd3098, %rd3095, %rd3097;
	add.s64 	%rd3099, %rd3098, %rd3096;
	shr.u64 	%rd3100, %rd3099, 32;
	mul.wide.u32 	%rd3101, %r816, %r839;
	and.b64  	%rd3102, %rd3054, 4294967295;
	add.s64 	%rd3103, %rd3100, %rd3102;
	add.s64 	%rd3104, %rd3103, %rd3101;
	shr.u64 	%rd3105, %rd3104, 32;
	and.b64  	%rd3106, %rd3057, 4294967295;
	add.s64 	%rd3107, %rd3105, %rd3106;
	shr.u64 	%rd3108, %rd3107, 32;
	and.b64  	%rd3109, %rd3060, 4294967295;
	add.s64 	%rd3110, %rd3108, %rd3109;
	shr.u64 	%rd3111, %rd3110, 32;
	and.b64  	%rd3112, %rd3063, 4294967295;
	add.s64 	%rd3113, %rd3111, %rd3112;
	shr.u64 	%rd3114, %rd3113, 32;
	and.b64  	%rd3115, %rd3066, 4294967295;
	add.s64 	%rd3116, %rd3114, %rd3115;
	{ .reg .b32 tmp; mov.b64 {tmp, %r841}, %rd3116; }
	add.s32 	%r842, %r838, %r841;
	mul.lo.s32 	%r843, %r819, %r840;
	mul.wide.u32 	%rd3117, %r821, %r843;
	and.b64  	%rd3118, %rd3074, 4294967295;
	add.s64 	%rd3119, %rd3117, %rd3118;
	shr.u64 	%rd3120, %rd3119, 32;
	mul.wide.u32 	%rd3121, %r822, %r843;
	and.b64  	%rd3122, %rd3079, 4294967295;
	add.s64 	%rd3123, %rd3120, %rd3122;
	add.s64 	%rd3124, %rd3123, %rd3121;
	cvt.u32.u64 	%r844, %rd3124;
	shr.u64 	%rd3125, %rd3124, 32;
	mul.wide.u32 	%rd3126, %r824, %r843;
	and.b64  	%rd3127, %rd3084, 4294967295;
	add.s64 	%rd3128, %rd3125, %rd3127;
	add.s64 	%rd3129, %rd3128, %rd3126;
	shr.u64 	%rd3130, %rd3129, 32;
	mul.wide.u32 	%rd3131, %r825, %r843;
	and.b64  	%rd3132, %rd3089, 4294967295;
	add.s64 	%rd3133, %rd3130, %rd3132;
	add.s64 	%rd3134, %rd3133, %rd3131;
	shr.u64 	%rd3135, %rd3134, 32;
	mul.wide.u32 	%rd3136, %r826, %r843;
	and.b64  	%rd3137, %rd3094, 4294967295;
	add.s64 	%rd3138, %rd3135, %rd3137;
	add.s64 	%rd3139, %rd3138, %rd3136;
	shr.u64 	%rd3140, %rd3139, 32;
	mul.wide.u32 	%rd3141, %r827, %r843;
	and.b64  	%rd3142, %rd3099, 4294967295;
	add.s64 	%rd3143, %rd3140, %rd3142;
	add.s64 	%rd3144, %rd3143, %rd3141;
	shr.u64 	%rd3145, %rd3144, 32;
	mul.wide.u32 	%rd3146, %r828, %r843;
	and.b64  	%rd3147, %rd3104, 4294967295;
	add.s64 	%rd3148, %rd3145, %rd3147;
	add.s64 	%rd3149, %rd3148, %rd3146;
	shr.u64 	%rd3150, %rd3149, 32;
	mul.wide.u32 	%rd3151, %r816, %r843;
	and.b64  	%rd3152, %rd3107, 4294967295;
	add.s64 	%rd3153, %rd3150, %rd3152;
	add.s64 	%rd3154, %rd3153, %rd3151;
	shr.u64 	%rd3155, %rd3154, 32;
	and.b64  	%rd3156, %rd3110, 4294967295;
	add.s64 	%rd3157, %rd3155, %rd3156;
	shr.u64 	%rd3158, %rd3157, 32;
	and.b64  	%rd3159, %rd3113, 4294967295;
	add.s64 	%rd3160, %rd3158, %rd3159;
	shr.u64 	%rd3161, %rd3160, 32;
	and.b64  	%rd3162, %rd3116, 4294967295;
	add.s64 	%rd3163, %rd3161, %rd3162;
	{ .reg .b32 tmp; mov.b64 {tmp, %r845}, %rd3163; }
	add.s32 	%r846, %r842, %r845;
	mul.lo.s32 	%r847, %r819, %r844;
	mul.wide.u32 	%rd3164, %r821, %r847;
	and.b64  	%rd3165, %rd3124, 4294967295;
	add.s64 	%rd3166, %rd3164, %rd3165;
	shr.u64 	%rd3167, %rd3166, 32;
	mul.wide.u32 	%rd3168, %r822, %r847;
	and.b64  	%rd3169, %rd3129, 4294967295;
	add.s64 	%rd3170, %rd3167, %rd3169;
	add.s64 	%rd3171, %rd3170, %rd3168;
	cvt.u32.u64 	%r848, %rd3171;
	shr.u64 	%rd3172, %rd3171, 32;
	mul.wide.u32 	%rd3173, %r824, %r847;
	and.b64  	%rd3174, %rd3134, 4294967295;
	add.s64 	%rd3175, %rd3172, %rd3174;
	add.s64 	%rd3176, %rd3175, %rd3173;
	shr.u64 	%rd3177, %rd3176, 32;
	mul.wide.u32 	%rd3178, %r825, %r847;
	and.b64  	%rd3179, %rd3139, 4294967295;
	add.s64 	%rd3180, %rd3177, %rd3179;
	add.s64 	%rd3181, %rd3180, %rd3178;
	shr.u64 	%rd3182, %rd3181, 32;
	mul.wide.u32 	%rd3183, %r826, %r847;
	and.b64  	%rd3184, %rd3144, 4294967295;
	add.s64 	%rd3185, %rd3182, %rd3184;
	add.s64 	%rd3186, %rd3185, %rd3183;
	shr.u64 	%rd3187, %rd3186, 32;
	mul.wide.u32 	%rd3188, %r827, %r847;
	and.b64  	%rd3189, %rd3149, 4294967295;
	add.s64 	%rd3190, %rd3187, %rd3189;
	add.s64 	%rd3191, %rd3190, %rd3188;
	shr.u64 	%rd3192, %rd3191, 32;
	mul.wide.u32 	%rd3193, %r828, %r847;
	and.b64  	%rd3194, %rd3154, 4294967295;
	add.s64 	%rd3195, %rd3192, %rd3194;
	add.s64 	%rd3196, %rd3195, %rd3193;
	shr.u64 	%rd3197, %rd3196, 32;
	mul.wide.u32 	%rd3198, %r816, %r847;
	and.b64  	%rd3199, %rd3157, 4294967295;
	add.s64 	%rd3200, %rd3197, %rd3199;
	add.s64 	%rd3201, %rd3200, %rd3198;
	shr.u64 	%rd3202, %rd3201, 32;
	and.b64  	%rd3203, %rd3160, 4294967295;
	add.s64 	%rd3204, %rd3202, %rd3203;
	shr.u64 	%rd3205, %rd3204, 32;
	and.b64  	%rd3206, %rd3163, 4294967295;
	add.s64 	%rd3207, %rd3205, %rd3206;
	{ .reg .b32 tmp; mov.b64 {tmp, %r849}, %rd3207; }
	add.s32 	%r850, %r846, %r849;
	mul.lo.s32 	%r851, %r819, %r848;
	mul.wide.u32 	%rd3208, %r821, %r851;
	and.b64  	%rd3209, %rd3171, 4294967295;
	add.s64 	%rd3210, %rd3208, %rd3209;
	shr.u64 	%rd3211, %rd3210, 32;
	mul.wide.u32 	%rd3212, %r822, %r851;
	and.b64  	%rd3213, %rd3176, 4294967295;
	add.s64 	%rd3214, %rd3211, %rd3213;
	add.s64 	%rd3215, %rd3214, %rd3212;
	cvt.u32.u64 	%r852, %rd3215;
	shr.u64 	%rd3216, %rd3215, 32;
	mul.wide.u32 	%rd3217, %r824, %r851;
	and.b64  	%rd3218, %rd3181, 4294967295;
	add.s64 	%rd3219, %rd3216, %rd3218;
	add.s64 	%rd3220, %rd3219, %rd3217;
	shr.u64 	%rd3221, %rd3220, 32;
	mul.wide.u32 	%rd3222, %r825, %r851;
	and.b64  	%rd3223, %rd3186, 4294967295;
	add.s64 	%rd3224, %rd3221, %rd3223;
	add.s64 	%rd3225, %rd3224, %rd3222;
	shr.u64 	%rd3226, %rd3225, 32;
	mul.wide.u32 	%rd3227, %r826, %r851;
	and.b64  	%rd3228, %rd3191, 4294967295;
	add.s64 	%rd3229, %rd3226, %rd3228;
	add.s64 	%rd3230, %rd3229, %rd3227;
	shr.u64 	%rd3231, %rd3230, 32;
	mul.wide.u32 	%rd3232, %r827, %r851;
	and.b64  	%rd3233, %rd3196, 4294967295;
	add.s64 	%rd3234, %rd3231, %rd3233;
	add.s64 	%rd3235, %rd3234, %rd3232;
	shr.u64 	%rd3236, %rd3235, 32;
	mul.wide.u32 	%rd3237, %r828, %r851;
	and.b64  	%rd3238, %rd3201, 4294967295;
	add.s64 	%rd3239, %rd3236, %rd3238;
	add.s64 	%rd3240, %rd3239, %rd3237;
	shr.u64 	%rd3241, %rd3240, 32;
	mul.wide.u32 	%rd3242, %r816, %r851;
	and.b64  	%rd3243, %rd3204, 4294967295;
	add.s64 	%rd3244, %rd3241, %rd3243;
	add.s64 	%rd3245, %rd3244, %rd3242;
	shr.u64 	%rd3246, %rd3245, 32;
	and.b64  	%rd3247, %rd3207, 4294967295;
	add.s64 	%rd3248, %rd3246, %rd3247;
	{ .reg .b32 tmp; mov.b64 {tmp, %r853}, %rd3248; }
	add.s32 	%r854, %r850, %r853;
	mul.lo.s32 	%r855, %r819, %r852;
	mul.wide.u32 	%rd3249, %r821, %r855;
	and.b64  	%rd3250, %rd3215, 4294967295;
	add.s64 	%rd3251, %rd3249, %rd3250;
	shr.u64 	%rd3252, %rd3251, 32;
	mul.wide.u32 	%rd3253, %r822, %r855;
	and.b64  	%rd3254, %rd3220, 4294967295;
	add.s64 	%rd3255, %rd3252, %rd3254;
	add.s64 	%rd22585, %rd3255, %rd3253;
	shr.u64 	%rd3256, %rd22585, 32;
	mul.wide.u32 	%rd3257, %r824, %r855;
	and.b64  	%rd3258, %rd3225, 4294967295;
	add.s64 	%rd3259, %rd3256, %rd3258;
	add.s64 	%rd22584, %rd3259, %rd3257;
	shr.u64 	%rd3260, %rd22584, 32;
	mul.wide.u32 	%rd3261, %r825, %r855;
	and.b64  	%rd3262, %rd3230, 4294967295;
	add.s64 	%rd3263, %rd3260, %rd3262;
	add.s64 	%rd22583, %rd3263, %rd3261;
	shr.u64 	%rd3264, %rd22583, 32;
	mul.wide.u32 	%rd3265, %r826, %r855;
	and.b64  	%rd3266, %rd3235, 4294967295;
	add.s64 	%rd3267, %rd3264, %rd3266;
	add.s64 	%rd22582, %rd3267, %rd3265;
	shr.u64 	%rd3268, %rd22582, 32;
	mul.wide.u32 	%rd3269, %r827, %r855;
	and.b64  	%rd3270, %rd3240, 4294967295;
	add.s64 	%rd3271, %rd3268, %rd3270;
	add.s64 	%rd22581, %rd3271, %rd3269;
	shr.u64 	%rd3272, %rd22581, 32;
	mul.wide.u32 	%rd3273, %r828, %r855;
	and.b64  	%rd3274, %rd3245, 4294967295;
	add.s64 	%rd3275, %rd3272, %rd3274;
	add.s64 	%rd22580, %rd3275, %rd3273;
	shr.u64 	%rd3276, %rd22580, 32;
	mul.wide.u32 	%rd3277, %r816, %r855;
	and.b64  	%rd3278, %rd3248, 4294967295;
	add.s64 	%rd3279, %rd3276, %rd3278;
	add.s64 	%rd22579, %rd3279, %rd3277;
	{ .reg .b32 tmp; mov.b64 {tmp, %r856}, %rd22579; }
	add.s32 	%r3050, %r854, %r856;
	setp.gt.u32 	%p39, %r3050, %r816;
	@%p39 bra 	$L__BB2_53;
	setp.lt.u32 	%p40, %r3050, %r816;
	@%p40 bra 	$L__BB2_54;
	cvt.u32.u64 	%r859, %rd22579;
	setp.lt.u32 	%p41, %r828, %r859;
	@%p41 bra 	$L__BB2_53;
	setp.gt.u32 	%p42, %r828, %r859;
	@%p42 bra 	$L__BB2_54;
	cvt.u32.u64 	%r862, %rd73;
	cvt.u32.u64 	%r863, %rd22580;
	setp.lt.u32 	%p43, %r862, %r863;
	@%p43 bra 	$L__BB2_53;
	setp.gt.u32 	%p44, %r862, %r863;
	@%p44 bra 	$L__BB2_54;
	cvt.u32.u64 	%r866, %rd72;
	cvt.u32.u64 	%r867, %rd22581;
	setp.lt.u32 	%p45, %r866, %r867;
	@%p45 bra 	$L__BB2_53;
	setp.gt.u32 	%p46, %r866, %r867;
	@%p46 bra 	$L__BB2_54;
	cvt.u32.u64 	%r870, %rd71;
	cvt.u32.u64 	%r871, %rd22582;
	setp.lt.u32 	%p47, %r870, %r871;
	@%p47 bra 	$L__BB2_53;
	setp.gt.u32 	%p48, %r870, %r871;
	@%p48 bra 	$L__BB2_54;
	cvt.u32.u64 	%r874, %rd70;
	cvt.u32.u64 	%r875, %rd22583;
	setp.lt.u32 	%p49, %r874, %r875;
	@%p49 bra 	$L__BB2_53;
	setp.gt.u32 	%p50, %r874, %r875;
	@%p50 bra 	$L__BB2_54;
	cvt.u32.u64 	%r878, %rd69;
	cvt.u32.u64 	%r879, %rd22584;
	setp.lt.u32 	%p51, %r878, %r879;
	@%p51 bra 	$L__BB2_53;
	setp.gt.u32 	%p52, %r878, %r879;
	cvt.u32.u64 	%r884, %rd22585;
	setp.gt.u32 	%p53, %r821, %r884;
	or.pred  	%p54, %p52, %p53;
	@%p54 bra 	$L__BB2_54;
$L__BB2_53:
	and.b64  	%rd3280, %rd22585, 4294967295;
	ld.const.u32 	%rd3281, [P_CONST];
	sub.s64 	%rd22585, %rd3280, %rd3281;
	shr.u64 	%rd3282, %rd22585, 63;
	and.b64  	%rd3283, %rd22584, 4294967295;
	ld.const.u32 	%rd3284, [P_CONST+4];
	add.s64 	%rd3285, %rd3282, %rd3284;
	sub.s64 	%rd22584, %rd3283, %rd3285;
	shr.u64 	%rd3286, %rd22584, 63;
	and.b64  	%rd3287, %rd22583, 4294967295;
	add.s64 	%rd3288, %rd3286, %rd70;
	sub.s64 	%rd22583, %rd3287, %rd3288;
	shr.u64 	%rd3289, %rd22583, 63;
	and.b64  	%rd3290, %rd22582, 4294967295;
	add.s64 	%rd3291, %rd3289, %rd71;
	sub.s64 	%rd22582, %rd3290, %rd3291;
	shr.u64 	%rd3292, %rd22582, 63;
	and.b64  	%rd3293, %rd22581, 4294967295;
	ld.const.u32 	%rd3294, [P_CONST+16];
	add.s64 	%rd3295, %rd3292, %rd3294;
	sub.s64 	%rd22581, %rd3293, %rd3295;
	shr.u64 	%rd3296, %rd22581, 63;
	and.b64  	%rd3297, %rd22580, 4294967295;
	add.s64 	%rd3298, %rd3296, %rd73;
	sub.s64 	%rd22580, %rd3297, %rd3298;
	shr.u64 	%rd3299, %rd22580, 63;
	and.b64  	%rd3300, %rd22579, 4294967295;
	ld.const.u32 	%rd3301, [P_CONST+24];
	add.s64 	%rd3302, %rd3299, %rd3301;
	sub.s64 	%rd22579, %rd3300, %rd3302;
	shr.u64 	%rd3303, %rd22579, 63;
	cvt.u32.u64 	%r886, %rd3303;
	add.s32 	%r887, %r816, %r886;
	sub.s32 	%r3050, %r3050, %r887;
$L__BB2_54:
	ld.const.u32 	%r888, [P_CONST+28];
	cvt.u64.u32 	%rd3304, %r3047;
	and.b64  	%rd95, %rd22571, 4294967295;
	mul.lo.s64 	%rd3305, %rd95, %rd3304;
	cvt.u32.u64 	%r889, %rd3305;
	shr.u64 	%rd3306, %rd3305, 32;
	and.b64  	%rd96, %rd22570, 4294967295;
	mad.lo.s64 	%rd3307, %rd96, %rd3304, %rd3306;
	shr.u64 	%rd3308, %rd3307, 32;
	and.b64  	%rd97, %rd22569, 4294967295;
	mad.lo.s64 	%rd3309, %rd97, %rd3304, %rd3308;
	shr.u64 	%rd3310, %rd3309, 32;
	and.b64  	%rd98, %rd22568, 4294967295;
	mad.lo.s64 	%rd3311, %rd98, %rd3304, %rd3310;
	shr.u64 	%rd3312, %rd3311, 32;
	and.b64  	%rd99, %rd22567, 4294967295;
	mad.lo.s64 	%rd3313, %rd99, %rd3304, %rd3312;
	shr.u64 	%rd3314, %rd3313, 32;
	and.b64  	%rd100, %rd22566, 4294967295;
	mad.lo.s64 	%rd3315, %rd100, %rd3304, %rd3314;
	shr.u64 	%rd3316, %rd3315, 32;
	and.b64  	%rd101, %rd22565, 4294967295;
	mad.lo.s64 	%rd3317, %rd101, %rd3304, %rd3316;
	shr.u64 	%rd3318, %rd3317, 32;
	mul.wide.u32 	%rd3319, %r3048, %r3047;
	add.s64 	%rd3320, %rd3318, %rd3319;
	shr.u64 	%rd3321, %rd3320, 32;
	cvt.u64.u32 	%rd3322, %r3046;
	and.b64  	%rd3323, %rd3307, 4294967295;
	mad.lo.s64 	%rd3324, %rd95, %rd3322, %rd3323;
	shr.u64 	%rd3325, %rd3324, 32;
	and.b64  	%rd3326, %rd3309, 4294967295;
	add.s64 	%rd3327, %rd3325, %rd3326;
	mad.lo.s64 	%rd3328, %rd96, %rd3322, %rd3327;
	shr.u64 	%rd3329, %rd3328, 32;
	and.b64  	%rd3330, %rd3311, 4294967295;
	add.s64 	%rd3331, %rd3329, %rd3330;
	mad.lo.s64 	%rd3332, %rd97, %rd3322, %rd3331;
	shr.u64 	%rd3333, %rd3332, 32;
	and.b64  	%rd3334, %rd3313, 4294967295;
	add.s64 	%rd3335, %rd3333, %rd3334;
	mad.lo.s64 	%rd3336, %rd98, %rd3322, %rd3335;
	shr.u64 	%rd3337, %rd3336, 32;
	and.b64  	%rd3338, %rd3315, 4294967295;
	add.s64 	%rd3339, %rd3337, %rd3338;
	mad.lo.s64 	%rd3340, %rd99, %rd3322, %rd3339;
	shr.u64 	%rd3341, %rd3340, 32;
	and.b64  	%rd3342, %rd3317, 4294967295;
	add.s64 	%rd3343, %rd3341, %rd3342;
	mad.lo.s64 	%rd3344, %rd100, %rd3322, %rd3343;
	shr.u64 	%rd3345, %rd3344, 32;
	and.b64  	%rd3346, %rd3320, 4294967295;
	add.s64 	%rd3347, %rd3345, %rd3346;
	mad.lo.s64 	%rd3348, %rd101, %rd3322, %rd3347;
	shr.u64 	%rd3349, %rd3348, 32;
	mul.wide.u32 	%rd3350, %r3048, %r3046;
	add.s64 	%rd3351, %rd3349, %rd3321;
	add.s64 	%rd3352, %rd3351, %rd3350;
	shr.u64 	%rd3353, %rd3352, 32;
	cvt.u64.u32 	%rd3354, %r3045;
	and.b64  	%rd3355, %rd3328, 4294967295;
	mad.lo.s64 	%rd3356, %rd95, %rd3354, %rd3355;
	shr.u64 	%rd3357, %rd3356, 32;
	and.b64  	%rd3358, %rd3332, 4294967295;
	add.s64 	%rd3359, %rd3357, %rd3358;
	mad.lo.s64 	%rd3360, %rd96, %rd3354, %rd3359;
	shr.u64 	%rd3361, %rd3360, 32;
	and.b64  	%rd3362, %rd3336, 4294967295;
	add.s64 	%rd3363, %rd3361, %rd3362;
	mad.lo.s64 	%rd3364, %rd97, %rd3354, %rd3363;
	shr.u64 	%rd3365, %rd3364, 32;
	and.b64  	%rd3366, %rd3340, 4294967295;
	add.s64 	%rd3367, %rd3365, %rd3366;
	mad.lo.s64 	%rd3368, %rd98, %rd3354, %rd3367;
	shr.u64 	%rd3369, %rd3368, 32;
	and.b64  	%rd3370, %rd3344, 4294967295;
	add.s64 	%rd3371, %rd3369, %rd3370;
	mad.lo.s64 	%rd3372, %rd99, %rd3354, %rd3371;
	shr.u64 	%rd3373, %rd3372, 32;
	and.b64  	%rd3374, %rd3348, 4294967295;
	add.s64 	%rd3375, %rd3373, %rd3374;
	mad.lo.s64 	%rd3376, %rd100, %rd3354, %rd3375;
	shr.u64 	%rd3377, %rd3376, 32;
	and.b64  	%rd3378, %rd3352, 4294967295;
	add.s64 	%rd3379, %rd3377, %rd3378;
	mad.lo.s64 	%rd3380, %rd101, %rd3354, %rd3379;
	shr.u64 	%rd3381, %rd3380, 32;
	mul.wide.u32 	%rd3382, %r3048, %r3045;
	add.s64 	%rd3383, %rd3381, %rd3353;
	add.s64 	%rd3384, %rd3383, %rd3382;
	shr.u64 	%rd3385, %rd3384, 32;
	cvt.u64.u32 	%rd3386, %r3044;
	and.b64  	%rd3387, %rd3360, 4294967295;
	mad.lo.s64 	%rd3388, %rd95, %rd3386, %rd3387;
	shr.u64 	%rd3389, %rd3388, 32;
	and.b64  	%rd3390, %rd3364, 4294967295;
	add.s64 	%rd3391, %rd3389, %rd3390;
	mad.lo.s64 	%rd3392, %rd96, %rd3386, %rd3391;
	shr.u64 	%rd3393, %rd3392, 32;
	and.b64  	%rd3394, %rd3368, 4294967295;
	add.s64 	%rd3395, %rd3393, %rd3394;
	mad.lo.s64 	%rd3396, %rd97, %rd3386, %rd3395;
	shr.u64 	%rd3397, %rd3396, 32;
	and.b64  	%rd3398, %rd3372, 4294967295;
	add.s64 	%rd3399, %rd3397, %rd3398;
	mad.lo.s64 	%rd3400, %rd98, %rd3386, %rd3399;
	shr.u64 	%rd3401, %rd3400, 32;
	and.b64  	%rd3402, %rd3376, 4294967295;
	add.s64 	%rd3403, %rd3401, %rd3402;
	mad.lo.s64 	%rd3404, %rd99, %rd3386, %rd3403;
	shr.u64 	%rd3405, %rd3404, 32;
	and.b64  	%rd3406, %rd3380, 4294967295;
	add.s64 	%rd3407, %rd3405, %rd3406;
	mad.lo.s64 	%rd3408, %rd100, %rd3386, %rd3407;
	shr.u64 	%rd3409, %rd3408, 32;
	and.b64  	%rd3410, %rd3384, 4294967295;
	add.s64 	%rd3411, %rd3409, %rd3410;
	mad.lo.s64 	%rd3412, %rd101, %rd3386, %rd3411;
	shr.u64 	%rd3413, %rd3412, 32;
	mul.wide.u32 	%rd3414, %r3048, %r3044;
	add.s64 	%rd3415, %rd3413, %rd3385;
	add.s64 	%rd3416, %rd3415, %rd3414;
	shr.u64 	%rd3417, %rd3416, 32;
	cvt.u64.u32 	%rd3418, %r3043;
	and.b64  	%rd3419, %rd3392, 4294967295;
	mad.lo.s64 	%rd3420, %rd95, %rd3418, %rd3419;
	shr.u64 	%rd3421, %rd3420, 32;
	and.b64  	%rd3422, %rd3396, 4294967295;
	add.s64 	%rd3423, %rd3421, %rd3422;
	mad.lo.s64 	%rd3424, %rd96, %rd3418, %rd3423;
	shr.u64 	%rd3425, %rd3424, 32;
	and.b64  	%rd3426, %rd3400, 4294967295;
	add.s64 	%rd3427, %rd3425, %rd3426;
	mad.lo.s64 	%rd3428, %rd97, %rd3418, %rd3427;
	shr.u64 	%rd3429, %rd3428, 32;
	and.b64  	%rd3430, %rd3404, 4294967295;
	add.s64 	%rd3431, %rd3429, %rd3430;
	mad.lo.s64 	%rd3432, %rd98, %rd3418, %rd3431;
	shr.u64 	%rd3433, %rd3432, 32;
	and.b64  	%rd3434, %rd3408, 4294967295;
	add.s64 	%rd3435, %rd3433, %rd3434;
	mad.lo.s64 	%rd3436, %rd99, %rd3418, %rd3435;
	shr.u64 	%rd3437, %rd3436, 32;
	and.b64  	%rd3438, %rd3412, 4294967295;
	add.s64 	%rd3439, %rd3437, %rd3438;
	mad.lo.s64 	%rd3440, %rd100, %rd3418, %rd3439;
	shr.u64 	%rd3441, %rd3440, 32;
	and.b64  	%rd3442, %rd3416, 4294967295;
	add.s64 	%rd3443, %rd3441, %rd3442;
	mad.lo.s64 	%rd3444, %rd101, %rd3418, %rd3443;
	shr.u64 	%rd3445, %rd3444, 32;
	mul.wide.u32 	%rd3446, %r3048, %r3043;
	add.s64 	%rd3447, %rd3445, %rd3417;
	add.s64 	%rd3448, %rd3447, %rd3446;
	shr.u64 	%rd3449, %rd3448, 32;
	cvt.u64.u32 	%rd3450, %r3042;
	and.b64  	%rd3451, %rd3424, 4294967295;
	mad.lo.s64 	%rd3452, %rd95, %rd3450, %rd3451;
	shr.u64 	%rd3453, %rd3452, 32;
	and.b64  	%rd3454, %rd3428, 4294967295;
	add.s64 	%rd3455, %rd3453, %rd3454;
	mad.lo.s64 	%rd3456, %rd96, %rd3450, %rd3455;
	shr.u64 	%rd3457, %rd3456, 32;
	and.b64  	%rd3458, %rd3432, 4294967295;
	add.s64 	%rd3459, %rd3457, %rd3458;
	mad.lo.s64 	%rd3460, %rd97, %rd3450, %rd3459;
	shr.u64 	%rd3461, %rd3460, 32;
	and.b64  	%rd3462, %rd3436, 4294967295;
	add.s64 	%rd3463, %rd3461, %rd3462;
	mad.lo.s64 	%rd3464, %rd98, %rd3450, %rd3463;
	shr.u64 	%rd3465, %rd3464, 32;
	and.b64  	%rd3466, %rd3440, 4294967295;
	add.s64 	%rd3467, %rd3465, %rd3466;
	mad.lo.s64 	%rd3468, %rd99, %rd3450, %rd3467;
	shr.u64 	%rd3469, %rd3468, 32;
	and.b64  	%rd3470, %rd3444, 4294967295;
	add.s64 	%rd3471, %rd3469, %rd3470;
	mad.lo.s64 	%rd3472, %rd100, %rd3450, %rd3471;
	shr.u64 	%rd3473, %rd3472, 32;
	and.b64  	%rd3474, %rd3448, 4294967295;
	add.s64 	%rd3475, %rd3473, %rd3474;
	mad.lo.s64 	%rd3476, %rd101, %rd3450, %rd3475;
	shr.u64 	%rd3477, %rd3476, 32;
	mul.wide.u32 	%rd3478, %r3048, %r3042;
	add.s64 	%rd3479, %rd3477, %rd3449;
	add.s64 	%rd3480, %rd3479, %rd3478;
	shr.u64 	%rd3481, %rd3480, 32;
	cvt.u64.u32 	%rd3482, %r3041;
	and.b64  	%rd3483, %rd3456, 4294967295;
	mad.lo.s64 	%rd3484, %rd95, %rd3482, %rd3483;
	shr.u64 	%rd3485, %rd3484, 32;
	and.b64  	%rd3486, %rd3460, 4294967295;
	add.s64 	%rd3487, %rd3485, %rd3486;
	mad.lo.s64 	%rd3488, %rd96, %rd3482, %rd3487;
	shr.u64 	%rd3489, %rd3488, 32;
	and.b64  	%rd3490, %rd3464, 4294967295;
	add.s64 	%rd3491, %rd3489, %rd3490;
	mad.lo.s64 	%rd3492, %rd97, %rd3482, %rd3491;
	shr.u64 	%rd3493, %rd3492, 32;
	and.b64  	%rd3494, %rd3468, 4294967295;
	add.s64 	%rd3495, %rd3493, %rd3494;
	mad.lo.s64 	%rd3496, %rd98, %rd3482, %rd3495;
	shr.u64 	%rd3497, %rd3496, 32;
	and.b64  	%rd3498, %rd3472, 4294967295;
	add.s64 	%rd3499, %rd3497, %rd3498;
	mad.lo.s64 	%rd3500, %rd99, %rd3482, %rd3499;
	shr.u64 	%rd3501, %rd3500, 32;
	and.b64  	%rd3502, %rd3476, 4294967295;
	add.s64 	%rd3503, %rd3501, %rd3502;
	mad.lo.s64 	%rd3504, %rd100, %rd3482, %rd3503;
	shr.u64 	%rd3505, %rd3504, 32;
	and.b64  	%rd3506, %rd3480, 4294967295;
	add.s64 	%rd3507, %rd3505, %rd3506;
	mad.lo.s64 	%rd3508, %rd101, %rd3482, %rd3507;
	shr.u64 	%rd3509, %rd3508, 32;
	mul.wide.u32 	%rd3510, %r3048, %r3041;
	add.s64 	%rd3511, %rd3509, %rd3481;
	add.s64 	%rd3512, %rd3511, %rd3510;
	shr.u64 	%rd3513, %rd3512, 32;
	cvt.u64.u32 	%rd3514, %r3040;
	and.b64  	%rd3515, %rd3488, 4294967295;
	mad.lo.s64 	%rd3516, %rd95, %rd3514, %rd3515;
	shr.u64 	%rd3517, %rd3516, 32;
	and.b64  	%rd3518, %rd3492, 4294967295;
	add.s64 	%rd3519, %rd3517, %rd3518;
	mad.lo.s64 	%rd3520, %rd96, %rd3514, %rd3519;
	shr.u64 	%rd3521, %rd3520, 32;
	and.b64  	%rd3522, %rd3496, 4294967295;
	add.s64 	%rd3523, %rd3521, %rd3522;
	mad.lo.s64 	%rd3524, %rd97, %rd3514, %rd3523;
	shr.u64 	%rd3525, %rd3524, 32;
	and.b64  	%rd3526, %rd3500, 4294967295;
	add.s64 	%rd3527, %rd3525, %rd3526;
	mad.lo.s64 	%rd3528, %rd98, %rd3514, %rd3527;
	shr.u64 	%rd3529, %rd3528, 32;
	and.b64  	%rd3530, %rd3504, 4294967295;
	add.s64 	%rd3531, %rd3529, %rd3530;
	mad.lo.s64 	%rd3532, %rd99, %rd3514, %rd3531;
	shr.u64 	%rd3533, %rd3532, 32;
	and.b64  	%rd3534, %rd3508, 4294967295;
	add.s64 	%rd3535, %rd3533, %rd3534;
	mad.lo.s64 	%rd3536, %rd100, %rd3514, %rd3535;
	shr.u64 	%rd3537, %rd3536, 32;
	and.b64  	%rd3538, %rd3512, 4294967295;
	add.s64 	%rd3539, %rd3537, %rd3538;
	mad.lo.s64 	%rd3540, %rd101, %rd3514, %rd3539;
	shr.u64 	%rd3541, %rd3540, 32;
	mul.wide.u32 	%rd3542, %r3048, %r3040;
	add.s64 	%rd3543, %rd3541, %rd3513;
	add.s64 	%rd3544, %rd3543, %rd3542;
	{ .reg .b32 tmp; mov.b64 {tmp, %r890}, %rd3544; }
	ld.const.u32 	%r891, [MU_P];
	mul.lo.s32 	%r892, %r891, %r889;
	ld.const.u32 	%r893, [P_CONST];
	mul.wide.u32 	%rd3545, %r893, %r892;
	and.b64  	%rd3546, %rd3305, 4294967295;
	add.s64 	%rd3547, %rd3545, %rd3546;
	shr.u64 	%rd3548, %rd3547, 32;
	ld.const.u32 	%r894, [P_CONST+4];
	mul.wide.u32 	%rd3549, %r894, %r892;
	and.b64  	%rd3550, %rd3324, 4294967295;
	add.s64 	%rd3551, %rd3548, %rd3550;
	add.s64 	%rd3552, %rd3551, %rd3549;
	cvt.u32.u64 	%r895, %rd3552;
	shr.u64 	%rd3553, %rd3552, 32;
	ld.const.u32 	%r896, [P_CONST+8];
	mul.wide.u32 	%rd3554, %r896, %r892;
	and.b64  	%rd3555, %rd3356, 4294967295;
	add.s64 	%rd3556, %rd3553, %rd3555;
	add.s64 	%rd3557, %rd3556, %rd3554;
	shr.u64 	%rd3558, %rd3557, 32;
	ld.const.u32 	%r897, [P_CONST+12];
	cvt.u64.u32 	%rd102, %r897;
	mul.wide.u32 	%rd3559, %r897, %r892;
	and.b64  	%rd3560, %rd3388, 4294967295;
	add.s64 	%rd3561, %rd3558, %rd3560;
	add.s64 	%rd3562, %rd3561, %rd3559;
	shr.u64 	%rd3563, %rd3562, 32;
	ld.const.u32 	%r898, [P_CONST+16];
	mul.wide.u32 	%rd3564, %r898, %r892;
	and.b64  	%rd3565, %rd3420, 4294967295;
	add.s64 	%rd3566, %rd3563, %rd3565;
	add.s64 	%rd3567, %rd3566, %rd3564;
	shr.u64 	%rd3568, %rd3567, 32;
	ld.const.u32 	%r899, [P_CONST+20];
	cvt.u64.u32 	%rd103, %r899;
	mul.wide.u32 	%rd3569, %r899, %r892;
	and.b64  	%rd3570, %rd3452, 4294967295;
	add.s64 	%rd3571, %rd3568, %rd3570;
	add.s64 	%rd3572, %rd3571, %rd3569;
	shr.u64 	%rd3573, %rd3572, 32;
	ld.const.u32 	%r900, [P_CONST+24];
	mul.wide.u32 	%rd3574, %r900, %r892;
	and.b64  	%rd3575, %rd3484, 4294967295;
	add.s64 	%rd3576, %rd3573, %rd3575;
	add.s64 	%rd3577, %rd3576, %rd3574;
	shr.u64 	%rd3578, %rd3577, 32;
	mul.wide.u32 	%rd3579, %r888, %r892;
	and.b64  	%rd3580, %rd3516, 4294967295;
	add.s64 	%rd3581, %rd3578, %rd3580;
	add.s64 	%rd3582, %rd3581, %rd3579;
	shr.u64 	%rd3583, %rd3582, 32;
	and.b64  	%rd3584, %rd3520, 4294967295;
	add.s64 	%rd3585, %rd3583, %rd3584;
	shr.u64 	%rd3586, %rd3585, 32;
	and.b64  	%rd3587, %rd3524, 4294967295;
	add.s64 	%rd3588, %rd3586, %rd3587;
	shr.u64 	%rd3589, %rd3588, 32;
	and.b64  	%rd3590, %rd3528, 4294967295;
	add.s64 	%rd3591, %rd3589, %rd3590;
	shr.u64 	%rd3592, %rd3591, 32;
	and.b64  	%rd3593, %rd3532, 4294967295;
	add.s64 	%rd3594, %rd3592, %rd3593;
	shr.u64 	%rd3595, %rd3594, 32;
	and.b64  	%rd3596, %rd3536, 4294967295;
	add.s64 	%rd3597, %rd3595, %rd3596;
	shr.u64 	%rd3598, %rd3597, 32;
	and.b64  	%rd3599, %rd3540, 4294967295;
	add.s64 	%rd3600, %rd3598, %rd3599;
	shr.u64 	%rd3601, %rd3600, 32;
	and.b64  	%rd3602, %rd3544, 4294967295;
	add.s64 	%rd3603, %rd3601, %rd3602;
	{ .reg .b32 tmp; mov.b64 {tmp, %r901}, %rd3603; }
	add.s32 	%r902, %r890, %r901;
	mul.lo.s32 	%r903, %r891, %r895;
	mul.wide.u32 	%rd3604, %r893, %r903;
	and.b64  	%rd3605, %rd3552, 4294967295;
	add.s64 	%rd3606, %rd3604, %rd3605;
	shr.u64 	%rd3607, %rd3606, 32;
	mul.wide.u32 	%rd3608, %r894, %r903;
	and.b64  	%rd3609, %rd3557, 4294967295;
	add.s64 	%rd3610, %rd3607, %rd3609;
	add.s64 	%rd3611, %rd3610, %rd3608;
	cvt.u32.u64 	%r904, %rd3611;
	shr.u64 	%rd3612, %rd3611, 32;
	mul.wide.u32 	%rd3613, %r896, %r903;
	and.b64  	%rd3614, %rd3562, 4294967295;
	add.s64 	%rd3615, %rd3612, %rd3614;
	add.s64 	%rd3616, %rd3615, %rd3613;
	shr.u64 	%rd3617, %rd3616, 32;
	mul.wide.u32 	%rd3618, %r897, %r903;
	and.b64  	%rd3619, %rd3567, 4294967295;
	add.s64 	%rd3620, %rd3617, %rd3619;
	add.s64 	%rd3621, %rd3620, %rd3618;
	shr.u64 	%rd3622, %rd3621, 32;
	mul.wide.u32 	%rd3623, %r898, %r903;
	and.b64  	%rd3624, %rd3572, 4294967295;
	add.s64 	%rd3625, %rd3622, %rd3624;
	add.s64 	%rd3626, %rd3625, %rd3623;
	shr.u64 	%rd3627, %rd3626, 32;
	mul.wide.u32 	%rd3628, %r899, %r903;
	and.b64  	%rd3629, %rd3577, 4294967295;
	add.s64 	%rd3630, %rd3627, %rd3629;
	add.s64 	%rd3631, %rd3630, %rd3628;
	shr.u64 	%rd3632, %rd3631, 32;
	mul.wide.u32 	%rd3633, %r900, %r903;
	and.b64  	%rd3634, %rd3582, 4294967295;
	add.s64 	%rd3635, %rd3632, %rd3634;
	add.s64 	%rd3636, %rd3635, %rd3633;
	shr.u64 	%rd3637, %rd3636, 32;
	mul.wide.u32 	%rd3638, %r888, %r903;
	and.b64  	%rd3639, %rd3585, 4294967295;
	add.s64 	%rd3640, %rd3637, %rd3639;
	add.s64 	%rd3641, %rd3640, %rd3638;
	shr.u64 	%rd3642, %rd3641, 32;
	and.b64  	%rd3643, %rd3588, 4294967295;
	add.s64 	%rd3644, %rd3642, %rd3643;
	shr.u64 	%rd3645, %rd3644, 32;
	and.b64  	%rd3646, %rd3591, 4294967295;
	add.s64 	%rd3647, %rd3645, %rd3646;
	shr.u64 	%rd3648, %rd3647, 32;
	and.b64  	%rd3649, %rd3594, 4294967295;
	add.s64 	%rd3650, %rd3648, %rd3649;
	shr.u64 	%rd3651, %rd3650, 32;
	and.b64  	%rd3652, %rd3597, 4294967295;
	add.s64 	%rd3653, %rd3651, %rd3652;
	shr.u64 	%rd3654, %rd3653, 32;
	and.b64  	%rd3655, %rd3600, 4294967295;
	add.s64 	%rd3656, %rd3654, %rd3655;
	shr.u64 	%rd3657, %rd3656, 32;
	and.b64  	%rd3658, %rd3603, 4294967295;
	add.s64 	%rd3659, %rd3657, %rd3658;
	{ .reg .b32 tmp; mov.b64 {tmp, %r905}, %rd3659; }
	add.s32 	%r906, %r902, %r905;
	mul.lo.s32 	%r907, %r891, %r904;
	mul.wide.u32 	%rd3660, %r893, %r907;
	and.b64  	%rd3661, %rd3611, 4294967295;
	add.s64 	%rd3662, %rd3660, %rd3661;
	shr.u64 	%rd3663, %rd3662, 32;
	mul.wide.u32 	%rd3664, %r894, %r907;
	and.b64  	%rd3665, %rd3616, 4294967295;
	add.s64 	%rd3666, %rd3663, %rd3665;
	add.s64 	%rd3667, %rd3666, %rd3664;
	cvt.u32.u64 	%r908, %rd3667;
	shr.u64 	%rd3668, %rd3667, 32;
	mul.wide.u32 	%rd3669, %r896, %r907;
	and.b64  	%rd3670, %rd3621, 4294967295;
	add.s64 	%rd3671, %rd3668, %rd3670;
	add.s64 	%rd3672, %rd3671, %rd3669;
	shr.u64 	%rd3673, %rd3672, 32;
	mul.wide.u32 	%rd3674, %r897, %r907;
	and.b64  	%rd3675, %rd3626, 4294967295;
	add.s64 	%rd3676, %rd3673, %rd3675;
	add.s64 	%rd3677, %rd3676, %rd3674;
	shr.u64 	%rd3678, %rd3677, 32;
	mul.wide.u32 	%rd3679, %r898, %r907;
	and.b64  	%rd3680, %rd3631, 4294967295;
	add.s64 	%rd3681, %rd3678, %rd3680;
	add.s64 	%rd3682, %rd3681, %rd3679;
	shr.u64 	%rd3683, %rd3682, 32;
	mul.wide.u32 	%rd3684, %r899, %r907;
	and.b64  	%rd3685, %rd3636, 4294967295;
	add.s64 	%rd3686, %rd3683, %rd3685;
	add.s64 	%rd3687, %rd3686, %rd3684;
	shr.u64 	%rd3688, %rd3687, 32;
	mul.wide.u32 	%rd3689, %r900, %r907;
	and.b64  	%rd3690, %rd3641, 4294967295;
	add.s64 	%rd3691, %rd3688, %rd3690;
	add.s64 	%rd3692, %rd3691, %rd3689;
	shr.u64 	%rd3693, %rd3692, 32;
	mul.wide.u32 	%rd3694, %r888, %r907;
	and.b64  	%rd3695, %rd3644, 4294967295;
	add.s64 	%rd3696, %rd3693, %rd3695;
	add.s64 	%rd3697, %rd3696, %rd3694;
	shr.u64 	%rd3698, %rd3697, 32;
	and.b64  	%rd3699, %rd3647, 4294967295;
	add.s64 	%rd3700, %rd3698, %rd3699;
	shr.u64 	%rd3701, %rd3700, 32;
	and.b64  	%rd3702, %rd3650, 4294967295;
	add.s64 	%rd3703, %rd3701, %rd3702;
	shr.u64 	%rd3704, %rd3703, 32;
	and.b64  	%rd3705, %rd3653, 4294967295;
	add.s64 	%rd3706, %rd3704, %rd3705;
	shr.u64 	%rd3707, %rd3706, 32;
	and.b64  	%rd3708, %rd3656, 4294967295;
	add.s64 	%rd3709, %rd3707, %rd3708;
	shr.u64 	%rd3710, %rd3709, 32;
	and.b64  	%rd3711, %rd3659, 4294967295;
	add.s64 	%rd3712, %rd3710, %rd3711;
	{ .reg .b32 tmp; mov.b64 {tmp, %r909}, %rd3712; }
	add.s32 	%r910, %r906, %r909;
	mul.lo.s32 	%r911, %r891, %r908;
	mul.wide.u32 	%rd3713, %r893, %r911;
	and.b64  	%rd3714, %rd3667, 4294967295;
	add.s64 	%rd3715, %rd3713, %rd3714;
	shr.u64 	%rd3716, %rd3715, 32;
	mul.wide.u32 	%rd3717, %r894, %r911;
	and.b64  	%rd3718, %rd3672, 4294967295;
	add.s64 	%rd3719, %rd3716, %rd3718;
	add.s64 	%rd3720, %rd3719, %rd3717;
	cvt.u32.u64 	%r912, %rd3720;
	shr.u64 	%rd3721, %rd3720, 32;
	mul.wide.u32 	%rd3722, %r896, %r911;
	and.b64  	%rd3723, %rd3677, 4294967295;
	add.s64 	%rd3724, %rd3721, %rd3723;
	add.s64 	%rd3725, %rd3724, %rd3722;
	shr.u64 	%rd3726, %rd3725, 32;
	mul.wide.u32 	%rd3727, %r897, %r911;
	and.b64  	%rd3728, %rd3682, 4294967295;
	add.s64 	%rd3729, %rd3726, %rd3728;
	add.s64 	%rd3730, %rd3729, %rd3727;
	shr.u64 	%rd3731, %rd3730, 32;
	mul.wide.u32 	%rd3732, %r898, %r911;
	and.b64  	%rd3733, %rd3687, 4294967295;
	add.s64 	%rd3734, %rd3731, %rd3733;
	add.s64 	%rd3735, %rd3734, %rd3732;
	shr.u64 	%rd3736, %rd3735, 32;
	mul.wide.u32 	%rd3737, %r899, %r911;
	and.b64  	%rd3738, %rd3692, 4294967295;
	add.s64 	%rd3739, %rd3736, %rd3738;
	add.s64 	%rd3740, %rd3739, %rd3737;
	shr.u64 	%rd3741, %rd3740, 32;
	mul.wide.u32 	%rd3742, %r900, %r911;
	and.b64  	%rd3743, %rd3697, 4294967295;
	add.s64 	%rd3744, %rd3741, %rd3743;
	add.s64 	%rd3745, %rd3744, %rd3742;
	shr.u64 	%rd3746, %rd3745, 32;
	mul.wide.u32 	%rd3747, %r888, %r911;
	and.b64  	%rd3748, %rd3700, 4294967295;
	add.s64 	%rd3749, %rd3746, %rd3748;
	add.s64 	%rd3750, %rd3749, %rd3747;
	shr.u64 	%rd3751, %rd3750, 32;
	and.b64  	%rd3752, %rd3703, 4294967295;
	add.s64 	%rd3753, %rd3751, %rd3752;
	shr.u64 	%rd3754, %rd3753, 32;
	and.b64  	%rd3755, %rd3706, 4294967295;
	add.s64 	%rd3756, %rd3754, %rd3755;
	shr.u64 	%rd3757, %rd3756, 32;
	and.b64  	%rd3758, %rd3709, 4294967295;
	add.s64 	%rd3759, %rd3757, %rd3758;
	shr.u64 	%rd3760, %rd3759, 32;
	and.b64  	%rd3761, %rd3712, 4294967295;
	add.s64 	%rd3762, %rd3760, %rd3761;
	{ .reg .b32 tmp; mov.b64 {tmp, %r913}, %rd3762; }
	add.s32 	%r914, %r910, %r913;
	mul.lo.s32 	%r915, %r891, %r912;
	mul.wide.u32 	%rd3763, %r893, %r915;
	and.b64  	%rd3764, %rd3720, 4294967295;
	add.s64 	%rd3765, %rd3763, %rd3764;
	shr.u64 	%rd3766, %rd3765, 32;
	mul.wide.u32 	%rd3767, %r894, %r915;
	and.b64  	%rd3768, %rd3725, 4294967295;
	add.s64 	%rd3769, %rd3766, %rd3768;
	add.s64 	%rd3770, %rd3769, %rd3767;
	cvt.u32.u64 	%r916, %rd3770;
	shr.u64 	%rd3771, %rd3770, 32;
	mul.wide.u32 	%rd3772, %r896, %r915;
	and.b64  	%rd3773, %rd3730, 4294967295;
	add.s64 	%rd3774, %rd3771, %rd3773;
	add.s64 	%rd3775, %rd3774, %rd3772;
	shr.u64 	%rd3776, %rd3775, 32;
	mul.wide.u32 	%rd3777, %r897, %r915;
	and.b64  	%rd3778, %rd3735, 4294967295;
	add.s64 	%rd3779, %rd3776, %rd3778;
	add.s64 	%rd3780, %rd3779, %rd3777;
	shr.u64 	%rd3781, %rd3780, 32;
	mul.wide.u32 	%rd3782, %r898, %r915;
	and.b64  	%rd3783, %rd3740, 4294967295;
	add.s64 	%rd3784, %rd3781, %rd3783;
	add.s64 	%rd3785, %rd3784, %rd3782;
	shr.u64 	%rd3786, %rd3785, 32;
	mul.wide.u32 	%rd3787, %r899, %r915;
	and.b64  	%rd3788, %rd3745, 4294967295;
	add.s64 	%rd3789, %rd3786, %rd3788;
	add.s64 	%rd3790, %rd3789, %rd3787;
	shr.u64 	%rd3791, %rd3790, 32;
	mul.wide.u32 	%rd3792, %r900, %r915;
	and.b64  	%rd3793, %rd3750, 4294967295;
	add.s64 	%rd3794, %rd3791, %rd3793;
	add.s64 	%rd3795, %rd3794, %rd3792;
	shr.u64 	%rd3796, %rd3795, 32;
	mul.wide.u32 	%rd3797, %r888, %r915;
	and.b64  	%rd3798, %rd3753, 4294967295;
	add.s64 	%rd3799, %rd3796, %rd3798;
	add.s64 	%rd3800, %rd3799, %rd3797;
	shr.u64 	%rd3801, %rd3800, 32;
	and.b64  	%rd3802, %rd3756, 4294967295;
	add.s64 	%rd3803, %rd3801, %rd3802;
	shr.u64 	%rd3804, %rd3803, 32;
	and.b64  	%rd3805, %rd3759, 4294967295;
	add.s64 	%rd3806, %rd3804, %rd3805;
	shr.u64 	%rd3807, %rd3806, 32;
	and.b64  	%rd3808, %rd3762, 4294967295;
	add.s64 	%rd3809, %rd3807, %rd3808;
	{ .reg .b32 tmp; mov.b64 {tmp, %r917}, %rd3809; }
	add.s32 	%r918, %r914, %r917;
	mul.lo.s32 	%r919, %r891, %r916;
	mul.wide.u32 	%rd3810, %r893, %r919;
	and.b64  	%rd3811, %rd3770, 4294967295;
	add.s64 	%rd3812, %rd3810, %rd3811;
	shr.u64 	%rd3813, %rd3812, 32;
	mul.wide.u32 	%rd3814, %r894, %r919;
	and.b64  	%rd3815, %rd3775, 4294967295;
	add.s64 	%rd3816, %rd3813, %rd3815;
	add.s64 	%rd3817, %rd3816, %rd3814;
	cvt.u32.u64 	%r920, %rd3817;
	shr.u64 	%rd3818, %rd3817, 32;
	mul.wide.u32 	%rd3819, %r896, %r919;
	and.b64  	%rd3820, %rd3780, 4294967295;
	add.s64 	%rd3821, %rd3818, %rd3820;
	add.s64 	%rd3822, %rd3821, %rd3819;
	shr.u64 	%rd3823, %rd3822, 32;
	mul.wide.u32 	%rd3824, %r897, %r919;
	and.b64  	%rd3825, %rd3785, 4294967295;
	add.s64 	%rd3826, %rd3823, %rd3825;
	add.s64 	%rd3827, %rd3826, %rd3824;
	shr.u64 	%rd3828, %rd3827, 32;
	mul.wide.u32 	%rd3829, %r898, %r919;
	and.b64  	%rd3830, %rd3790, 4294967295;
	add.s64 	%rd3831, %rd3828, %rd3830;
	add.s64 	%rd3832, %rd3831, %rd3829;
	shr.u64 	%rd3833, %rd3832, 32;
	mul.wide.u32 	%rd3834, %r899, %r919;
	and.b64  	%rd3835, %rd3795, 4294967295;
	add.s64 	%rd3836, %rd3833, %rd3835;
	add.s64 	%rd3837, %rd3836, %rd3834;
	shr.u64 	%rd3838, %rd3837, 32;
	mul.wide.u32 	%rd3839, %r900, %r919;
	and.b64  	%rd3840, %rd3800, 4294967295;
	add.s64 	%rd3841, %rd3838, %rd3840;
	add.s64 	%rd3842, %rd3841, %rd3839;
	shr.u64 	%rd3843, %rd3842, 32;
	mul.wide.u32 	%rd3844, %r888, %r919;
	and.b64  	%rd3845, %rd3803, 4294967295;
	add.s64 	%rd3846, %rd3843, %rd3845;
	add.s64 	%rd3847, %rd3846, %rd3844;
	shr.u64 	%rd3848, %rd3847, 32;
	and.b64  	%rd3849, %rd3806, 4294967295;
	add.s64 	%rd3850, %rd3848, %rd3849;
	shr.u64 	%rd3851, %rd3850, 32;
	and.b64  	%rd3852, %rd3809, 4294967295;
	add.s64 	%rd3853, %rd3851, %rd3852;
	{ .reg .b32 tmp; mov.b64 {tmp, %r921}, %rd3853; }
	add.s32 	%r922, %r918, %r921;
	mul.lo.s32 	%r923, %r891, %r920;
	mul.wide.u32 	%rd3854, %r893, %r923;
	and.b64  	%rd3855, %rd3817, 4294967295;
	add.s64 	%rd3856, %rd3854, %rd3855;
	shr.u64 	%rd3857, %rd3856, 32;
	mul.wide.u32 	%rd3858, %r894, %r923;
	and.b64  	%rd3859, %rd3822, 4294967295;
	add.s64 	%rd3860, %rd3857, %rd3859;
	add.s64 	%rd3861, %rd3860, %rd3858;
	cvt.u32.u64 	%r924, %rd3861;
	shr.u64 	%rd3862, %rd3861, 32;
	mul.wide.u32 	%rd3863, %r896, %r923;
	and.b64  	%rd3864, %rd3827, 4294967295;
	add.s64 	%rd3865, %rd3862, %rd3864;
	add.s64 	%rd3866, %rd3865, %rd3863;
	shr.u64 	%rd3867, %rd3866, 32;
	mul.wide.u32 	%rd3868, %r897, %r923;
	and.b64  	%rd3869, %rd3832, 4294967295;
	add.s64 	%rd3870, %rd3867, %rd3869;
	add.s64 	%rd3871, %rd3870, %rd3868;
	shr.u64 	%rd3872, %rd3871, 32;
	mul.wide.u32 	%rd3873, %r898, %r923;
	and.b64  	%rd3874, %rd3837, 4294967295;
	add.s64 	%rd3875, %rd3872, %rd3874;
	add.s64 	%rd3876, %rd3875, %rd3873;
	shr.u64 	%rd3877, %rd3876, 32;
	mul.wide.u32 	%rd3878, %r899, %r923;
	and.b64  	%rd3879, %rd3842, 4294967295;
	add.s64 	%rd3880, %rd3877, %rd3879;
	add.s64 	%rd3881, %rd3880, %rd3878;
	shr.u64 	%rd3882, %rd3881, 32;
	mul.wide.u32 	%rd3883, %r900, %r923;
	and.b64  	%rd3884, %rd3847, 4294967295;
	add.s64 	%rd3885, %rd3882, %rd3884;
	add.s64 	%rd3886, %rd3885, %rd3883;
	shr.u64 	%rd3887, %rd3886, 32;
	mul.wide.u32 	%rd3888, %r888, %r923;
	and.b64  	%rd3889, %rd3850, 4294967295;
	add.s64 	%rd3890, %rd3887, %rd3889;
	add.s64 	%rd3891, %rd3890, %rd3888;
	shr.u64 	%rd3892, %rd3891, 32;
	and.b64  	%rd3893, %rd3853, 4294967295;
	add.s64 	%rd3894, %rd3892, %rd3893;
	{ .reg .b32 tmp; mov.b64 {tmp, %r925}, %rd3894; }
	add.s32 	%r926, %r922, %r925;
	mul.lo.s32 	%r927, %r891, %r924;
	mul.wide.u32 	%rd3895, %r893, %r927;
	and.b64  	%rd3896, %rd3861, 4294967295;
	add.s64 	%rd3897, %rd3895, %rd3896;
	shr.u64 	%rd3898, %rd3897, 32;
	mul.wide.u32 	%rd3899, %r894, %r927;
	and.b64  	%rd3900, %rd3866, 4294967295;
	add.s64 	%rd3901, %rd3898, %rd3900;
	add.s64 	%rd22592, %rd3901, %rd3899;
	shr.u64 	%rd3902, %rd22592, 32;
	mul.wide.u32 	%rd3903, %r896, %r927;
	and.b64  	%rd3904, %rd3871, 4294967295;
	add.s64 	%rd3905, %rd3902, %rd3904;
	add.s64 	%rd22591, %rd3905, %rd3903;
	shr.u64 	%rd3906, %rd22591, 32;
	mul.wide.u32 	%rd3907, %r897, %r927;
	and.b64  	%rd3908, %rd3876, 4294967295;
	add.s64 	%rd3909, %rd3906, %rd3908;
	add.s64 	%rd22590, %rd3909, %rd3907;
	shr.u64 	%rd3910, %rd22590, 32;
	mul.wide.u32 	%rd3911, %r898, %r927;
	and.b64  	%rd3912, %rd3881, 4294967295;
	add.s64 	%rd3913, %rd3910, %rd3912;
	add.s64 	%rd22589, %rd3913, %rd3911;
	shr.u64 	%rd3914, %rd22589, 32;
	mul.wide.u32 	%rd3915, %r899, %r927;
	and.b64  	%rd3916, %rd3886, 4294967295;
	add.s64 	%rd3917, %rd3914, %rd3916;
	add.s64 	%rd22588, %rd3917, %rd3915;
	shr.u64 	%rd3918, %rd22588, 32;
	mul.wide.u32 	%rd3919, %r900, %r927;
	and.b64  	%rd3920, %rd3891, 4294967295;
	add.s64 	%rd3921, %rd3918, %rd3920;
	add.s64 	%rd22587, %rd3921, %rd3919;
	shr.u64 	%rd3922, %rd22587, 32;
	mul.wide.u32 	%rd3923, %r888, %r927;
	and.b64  	%rd3924, %rd3894, 4294967295;
	add.s64 	%rd3925, %rd3922, %rd3924;
	add.s64 	%rd22586, %rd3925, %rd3923;
	{ .reg .b32 tmp; mov.b64 {tmp, %r928}, %rd22586; }
	add.s32 	%r3051, %r926, %r928;
	setp.gt.u32 	%p55, %r3051, %r888;
	@%p55 bra 	$L__BB2_68;
	setp.lt.u32 	%p56, %r3051, %r888;
	@%p56 bra 	$L__BB2_69;
	cvt.u32.u64 	%r931, %rd22586;
	setp.lt.u32 	%p57, %r900, %r931;
	@%p57 bra 	$L__BB2_68;
	setp.gt.u32 	%p58, %r900, %r931;
	@%p58 bra 	$L__BB2_69;
	cvt.u32.u64 	%r934, %rd103;
	cvt.u32.u64 	%r935, %rd22587;
	setp.lt.u32 	%p59, %r934, %r935;
	@%p59 bra 	$L__BB2_68;
	setp.gt.u32 	%p60, %r934, %r935;
	@%p60 bra 	$L__BB2_69;
	cvt.u32.u64 	%r939, %rd22588;
	setp.lt.u32 	%p61, %r898, %r939;
	@%p61 bra 	$L__BB2_68;
	setp.gt.u32 	%p62, %r898, %r939;
	@%p62 bra 	$L__BB2_69;
	cvt.u32.u64 	%r942, %rd102;
	cvt.u32.u64 	%r943, %rd22589;
	setp.lt.u32 	%p63, %r942, %r943;
	@%p63 bra 	$L__BB2_68;
	setp.gt.u32 	%p64, %r942, %r943;
	@%p64 bra 	$L__BB2_69;
	cvt.u32.u64 	%r947, %rd22590;
	setp.lt.u32 	%p65, %r896, %r947;
	@%p65 bra 	$L__BB2_68;
	setp.gt.u32 	%p66, %r896, %r947;
	@%p66 bra 	$L__BB2_69;
	cvt.u32.u64 	%r951, %rd22591;
	setp.lt.u32 	%p67, %r894, %r951;
	@%p67 bra 	$L__BB2_68;
	setp.gt.u32 	%p68, %r894, %r951;
	cvt.u32.u64 	%r956, %rd22592;
	setp.gt.u32 	%p69, %r893, %r956;
	or.pred  	%p70, %p68, %p69;
	@%p70 bra 	$L__BB2_69;
$L__BB2_68:
	and.b64  	%rd3926, %rd22592, 4294967295;
	ld.const.u32 	%rd3927, [P_CONST];
	sub.s64 	%rd22592, %rd3926, %rd3927;
	shr.u64 	%rd3928, %rd22592, 63;
	and.b64  	%rd3929, %rd22591, 4294967295;
	ld.const.u32 	%rd3930, [P_CONST+4];
	add.s64 	%rd3931, %rd3928, %rd3930;
	sub.s64 	%rd22591, %rd3929, %rd3931;
	shr.u64 	%rd3932, %rd22591, 63;
	and.b64  	%rd3933, %rd22590, 4294967295;
	ld.const.u32 	%rd3934, [P_CONST+8];
	add.s64 	%rd3935, %rd3932, %rd3934;
	sub.s64 	%rd22590, %rd3933, %rd3935;
	shr.u64 	%rd3936, %rd22590, 63;
	and.b64  	%rd3937, %rd22589, 4294967295;
	ld.const.u32 	%rd3938, [P_CONST+12];
	add.s64 	%rd3939, %rd3936, %rd3938;
	sub.s64 	%rd22589, %rd3937, %rd3939;
	shr.u64 	%rd3940, %rd22589, 63;
	and.b64  	%rd3941, %rd22588, 4294967295;
	ld.const.u32 	%rd3942, [P_CONST+16];
	add.s64 	%rd3943, %rd3940, %rd3942;
	sub.s64 	%rd22588, %rd3941, %rd3943;
	shr.u64 	%rd3944, %rd22588, 63;
	and.b64  	%rd3945, %rd22587, 4294967295;
	ld.const.u32 	%rd3946, [P_CONST+20];
	add.s64 	%rd3947, %rd3944, %rd3946;
	sub.s64 	%rd22587, %rd3945, %rd3947;
	shr.u64 	%rd3948, %rd22587, 63;
	and.b64  	%rd3949, %rd22586, 4294967295;
	ld.const.u32 	%rd3950, [P_CONST+24];
	add.s64 	%rd3951, %rd3948, %rd3950;
	sub.s64 	%rd22586, %rd3949, %rd3951;
	shr.u64 	%rd3952, %rd22586, 63;
	cvt.u32.u64 	%r958, %rd3952;
	add.s32 	%r959, %r888, %r958;
	sub.s32 	%r3051, %r3051, %r959;
$L__BB2_69:
	ld.const.u32 	%r960, [P_CONST+28];
	cvt.u64.u32 	%rd3953, %r3031;
	mul.lo.s64 	%rd3954, %rd62, %rd3953;
	cvt.u32.u64 	%r961, %rd3954;
	shr.u64 	%rd3955, %rd3954, 32;
	mad.lo.s64 	%rd3956, %rd63, %rd3953, %rd3955;
	shr.u64 	%rd3957, %rd3956, 32;
	mad.lo.s64 	%rd3958, %rd64, %rd3953, %rd3957;
	shr.u64 	%rd3959, %rd3958, 32;
	mad.lo.s64 	%rd3960, %rd65, %rd3953, %rd3959;
	shr.u64 	%rd3961, %rd3960, 32;
	mad.lo.s64 	%rd3962, %rd66, %rd3953, %rd3961;
	shr.u64 	%rd3963, %rd3962, 32;
	mad.lo.s64 	%rd3964, %rd67, %rd3953, %rd3963;
	shr.u64 	%rd3965, %rd3964, 32;
	mad.lo.s64 	%rd3966, %rd68, %rd3953, %rd3965;
	shr.u64 	%rd3967, %rd3966, 32;
	mul.wide.u32 	%rd3968, %r3049, %r3031;
	add.s64 	%rd3969, %rd3967, %rd3968;
	shr.u64 	%rd3970, %rd3969, 32;
	cvt.u64.u32 	%rd3971, %r3030;
	and.b64  	%rd3972, %rd3956, 4294967295;
	mad.lo.s64 	%rd3973, %rd62, %rd3971, %rd3972;
	shr.u64 	%rd3974, %rd3973, 32;
	and.b64  	%rd3975, %rd3958, 4294967295;
	add.s64 	%rd3976, %rd3974, %rd3975;
	mad.lo.s64 	%rd3977, %rd63, %rd3971, %rd3976;
	shr.u64 	%rd3978, %rd3977, 32;
	and.b64  	%rd3979, %rd3960, 4294967295;
	add.s64 	%rd3980, %rd3978, %rd3979;
	mad.lo.s64 	%rd3981, %rd64, %rd3971, %rd3980;
	shr.u64 	%rd3982, %rd3981, 32;
	and.b64  	%rd3983, %rd3962, 4294967295;
	add.s64 	%rd3984, %rd3982, %rd3983;
	mad.lo.s64 	%rd3985, %rd65, %rd3971, %rd3984;
	shr.u64 	%rd3986, %rd3985, 32;
	and.b64  	%rd3987, %rd3964, 4294967295;
	add.s64 	%rd3988, %rd3986, %rd3987;
	mad.lo.s64 	%rd3989, %rd66, %rd3971, %rd3988;
	shr.u64 	%rd3990, %rd3989, 32;
	and.b64  	%rd3991, %rd3966, 4294967295;
	add.s64 	%rd3992, %rd3990, %rd3991;
	mad.lo.s64 	%rd3993, %rd67, %rd3971, %rd3992;
	shr.u64 	%rd3994, %rd3993, 32;
	and.b64  	%rd3995, %rd3969, 4294967295;
	add.s64 	%rd3996, %rd3994, %rd3995;
	mad.lo.s64 	%rd3997, %rd68, %rd3971, %rd3996;
	shr.u64 	%rd3998, %rd3997, 32;
	mul.wide.u32 	%rd3999, %r3049, %r3030;
	add.s64 	%rd4000, %rd3998, %rd3970;
	add.s64 	%rd4001, %rd4000, %rd3999;
	shr.u64 	%rd4002, %rd4001, 32;
	cvt.u64.u32 	%rd4003, %r3029;
	and.b64  	%rd4004, %rd3977, 4294967295;
	mad.lo.s64 	%rd4005, %rd62, %rd4003, %rd4004;
	shr.u64 	%rd4006, %rd4005, 32;
	and.b64  	%rd4007, %rd3981, 4294967295;
	add.s64 	%rd4008, %rd4006, %rd4007;
	mad.lo.s64 	%rd4009, %rd63, %rd4003, %rd4008;
	shr.u64 	%rd4010, %rd4009, 32;
	and.b64  	%rd4011, %rd3985, 4294967295;
	add.s64 	%rd4012, %rd4010, %rd4011;
	mad.lo.s64 	%rd4013, %rd64, %rd4003, %rd4012;
	shr.u64 	%rd4014, %rd4013, 32;
	and.b64  	%rd4015, %rd3989, 4294967295;
	add.s64 	%rd4016, %rd4014, %rd4015;
	mad.lo.s64 	%rd4017, %rd65, %rd4003, %rd4016;
	shr.u64 	%rd4018, %rd4017, 32;
	and.b64  	%rd4019, %rd3993, 4294967295;
	add.s64 	%rd4020, %rd4018, %rd4019;
	mad.lo.s64 	%rd4021, %rd66, %rd4003, %rd4020;
	shr.u64 	%rd4022, %rd4021, 32;
	and.b64  	%rd4023, %rd3997, 4294967295;
	add.s64 	%rd4024, %rd4022, %rd4023;
	mad.lo.s64 	%rd4025, %rd67, %rd4003, %rd4024;
	shr.u64 	%rd4026, %rd4025, 32;
	and.b64  	%rd4027, %rd4001, 4294967295;
	add.s64 	%rd4028, %rd4026, %rd4027;
	mad.lo.s64 	%rd4029, %rd68, %rd4003, %rd4028;
	shr.u64 	%rd4030, %rd4029, 32;
	mul.wide.u32 	%rd4031, %r3049, %r3029;
	add.s64 	%rd4032, %rd4030, %rd4002;
	add.s64 	%rd4033, %rd4032, %rd4031;
	shr.u64 	%rd4034, %rd4033, 32;
	cvt.u64.u32 	%rd4035, %r3028;
	and.b64  	%rd4036, %rd4009, 4294967295;
	mad.lo.s64 	%rd4037, %rd62, %rd4035, %rd4036;
	shr.u64 	%rd4038, %rd4037, 32;
	and.b64  	%rd4039, %rd4013, 4294967295;
	add.s64 	%rd4040, %rd4038, %rd4039;
	mad.lo.s64 	%rd4041, %rd63, %rd4035, %rd4040;
	shr.u64 	%rd4042, %rd4041, 32;
	and.b64  	%rd4043, %rd4017, 4294967295;
	add.s64 	%rd4044, %rd4042, %rd4043;
	mad.lo.s64 	%rd4045, %rd64, %rd4035, %rd4044;
	shr.u64 	%rd4046, %rd4045, 32;
	and.b64  	%rd4047, %rd4021, 4294967295;
	add.s64 	%rd4048, %rd4046, %rd4047;
	mad.lo.s64 	%rd4049, %rd65, %rd4035, %rd4048;
	shr.u64 	%rd4050, %rd4049, 32;
	and.b64  	%rd4051, %rd4025, 4294967295;
	add.s64 	%rd4052, %rd4050, %rd4051;
	mad.lo.s64 	%rd4053, %rd66, %rd4035, %rd4052;
	shr.u64 	%rd4054, %rd4053, 32;
	and.b64  	%rd4055, %rd4029, 4294967295;
	add.s64 	%rd4056, %rd4054, %rd4055;
	mad.lo.s64 	%rd4057, %rd67, %rd4035, %rd4056;
	shr.u64 	%rd4058, %rd4057, 32;
	and.b64  	%rd4059, %rd4033, 4294967295;
	add.s64 	%rd4060, %rd4058, %rd4059;
	mad.lo.s64 	%rd4061, %rd68, %rd4035, %rd4060;
	shr.u64 	%rd4062, %rd4061, 32;
	mul.wide.u32 	%rd4063, %r3049, %r3028;
	add.s64 	%rd4064, %rd4062, %rd4034;
	add.s64 	%rd4065, %rd4064, %rd4063;
	shr.u64 	%rd4066, %rd4065, 32;
	cvt.u64.u32 	%rd4067, %r3027;
	and.b64  	%rd4068, %rd4041, 4294967295;
	mad.lo.s64 	%rd4069, %rd62, %rd4067, %rd4068;
	shr.u64 	%rd4070, %rd4069, 32;
	and.b64  	%rd4071, %rd4045, 4294967295;
	add.s64 	%rd4072, %rd4070, %rd4071;
	mad.lo.s64 	%rd4073, %rd63, %rd4067, %rd4072;
	shr.u64 	%rd4074, %rd4073, 32;
	and.b64  	%rd4075, %rd4049, 4294967295;
	add.s64 	%rd4076, %rd4074, %rd4075;
	mad.lo.s64 	%rd4077, %rd64, %rd4067, %rd4076;
	shr.u64 	%rd4078, %rd4077, 32;
	and.b64  	%rd4079, %rd4053, 4294967295;
	add.s64 	%rd4080, %rd4078, %rd4079;
	mad.lo.s64 	%rd4081, %rd65, %rd4067, %rd4080;
	shr.u64 	%rd4082, %rd4081, 32;
	and.b64  	%rd4083, %rd4057, 4294967295;
	add.s64 	%rd4084, %rd4082, %rd4083;
	mad.lo.s64 	%rd4085, %rd66, %rd4067, %rd4084;
	shr.u64 	%rd4086, %rd4085, 32;
	and.b64  	%rd4087, %rd4061, 4294967295;
	add.s64 	%rd4088, %rd4086, %rd4087;
	mad.lo.s64 	%rd4089, %rd67, %rd4067, %rd4088;
	shr.u64 	%rd4090, %rd4089, 32;
	and.b64  	%rd4091, %rd4065, 4294967295;
	add.s64 	%rd4092, %rd4090, %rd4091;
	mad.lo.s64 	%rd4093, %rd68, %rd4067, %rd4092;
	shr.u64 	%rd4094, %rd4093, 32;
	mul.wide.u32 	%rd4095, %r3049, %r3027;
	add.s64 	%rd4096, %rd4094, %rd4066;
	add.s64 	%rd4097, %rd4096, %rd4095;
	shr.u64 	%rd4098, %rd4097, 32;
	cvt.u64.u32 	%rd4099, %r3026;
	and.b64  	%rd4100, %rd4073, 4294967295;
	mad.lo.s64 	%rd4101, %rd62, %rd4099, %rd4100;
	shr.u64 	%rd4102, %rd4101, 32;
	and.b64  	%rd4103, %rd4077, 4294967295;
	add.s64 	%rd4104, %rd4102, %rd4103;
	mad.lo.s64 	%rd4105, %rd63, %rd4099, %rd4104;
	shr.u64 	%rd4106, %rd4105, 32;
	and.b64  	%rd4107, %rd4081, 4294967295;
	add.s64 	%rd4108, %rd4106, %rd4107;
	mad.lo.s64 	%rd4109, %rd64, %rd4099, %rd4108;
	shr.u64 	%rd4110, %rd4109, 32;
	and.b64  	%rd4111, %rd4085, 4294967295;
	add.s64 	%rd4112, %rd4110, %rd4111;
	mad.lo.s64 	%rd4113, %rd65, %rd4099, %rd4112;
	shr.u64 	%rd4114, %rd4113, 32;
	and.b64  	%rd4115, %rd4089, 4294967295;
	add.s64 	%rd4116, %rd4114, %rd4115;
	mad.lo.s64 	%rd4117, %rd66, %rd4099, %rd4116;
	shr.u64 	%rd4118, %rd4117, 32;
	and.b64  	%rd4119, %rd4093, 4294967295;
	add.s64 	%rd4120, %rd4118, %rd4119;
	mad.lo.s64 	%rd4121, %rd67, %rd4099, %rd4120;
	shr.u64 	%rd4122, %rd4121, 32;
	and.b64  	%rd4123, %rd4097, 4294967295;
	add.s64 	%rd4124, %rd4122, %rd4123;
	mad.lo.s64 	%rd4125, %rd68, %rd4099, %rd4124;
	shr.u64 	%rd4126, %rd4125, 32;
	mul.wide.u32 	%rd4127, %r3049, %r3026;
	add.s64 	%rd4128, %rd4126, %rd4098;
	add.s64 	%rd4129, %rd4128, %rd4127;
	shr.u64 	%rd4130, %rd4129, 32;
	cvt.u64.u32 	%rd4131, %r3025;
	and.b64  	%rd4132, %rd4105, 4294967295;
	mad.lo.s64 	%rd4133, %rd62, %rd4131, %rd4132;
	shr.u64 	%rd4134, %rd4133, 32;
	and.b64  	%rd4135, %rd4109, 4294967295;
	add.s64 	%rd4136, %rd4134, %rd4135;
	mad.lo.s64 	%rd4137, %rd63, %rd4131, %rd4136;
	shr.u64 	%rd4138, %rd4137, 32;
	and.b64  	%rd4139, %rd4113, 4294967295;
	add.s64 	%rd4140, %rd4138, %rd4139;
	mad.lo.s64 	%rd4141, %rd64, %rd4131, %rd4140;
	shr.u64 	%rd4142, %rd4141, 32;
	and.b64  	%rd4143, %rd4117, 4294967295;
	add.s64 	%rd4144, %rd4142, %rd4143;
	mad.lo.s64 	%rd4145, %rd65, %rd4131, %rd4144;
	shr.u64 	%rd4146, %rd4145, 32;
	and.b64  	%rd4147, %rd4121, 4294967295;
	add.s64 	%rd4148, %rd4146, %rd4147;
	mad.lo.s64 	%rd4149, %rd66, %rd4131, %rd4148;
	shr.u64 	%rd4150, %rd4149, 32;
	and.b64  	%rd4151, %rd4125, 4294967295;
	add.s64 	%rd4152, %rd4150, %rd4151;
	mad.lo.s64 	%rd4153, %rd67, %rd4131, %rd4152;
	shr.u64 	%rd4154, %rd4153, 32;
	and.b64  	%rd4155, %rd4129, 4294967295;
	add.s64 	%rd4156, %rd4154, %rd4155;
	mad.lo.s64 	%rd4157, %rd68, %rd4131, %rd4156;
	shr.u64 	%rd4158, %rd4157, 32;
	mul.wide.u32 	%rd4159, %r3049, %r3025;
	add.s64 	%rd4160, %rd4158, %rd4130;
	add.s64 	%rd4161, %rd4160, %rd4159;
	shr.u64 	%rd4162, %rd4161, 32;
	cvt.u64.u32 	%rd4163, %r3024;
	and.b64  	%rd4164, %rd4137, 4294967295;
	mad.lo.s64 	%rd4165, %rd62, %rd4163, %rd4164;
	shr.u64 	%rd4166, %rd4165, 32;
	and.b64  	%rd4167, %rd4141, 4294967295;
	add.s64 	%rd4168, %rd4166, %rd4167;
	mad.lo.s64 	%rd4169, %rd63, %rd4163, %rd4168;
	shr.u64 	%rd4170, %rd4169, 32;
	and.b64  	%rd4171, %rd4145, 4294967295;
	add.s64 	%rd4172, %rd4170, %rd4171;
	mad.lo.s64 	%rd4173, %rd64, %rd4163, %rd4172;
	shr.u64 	%rd4174, %rd4173, 32;
	and.b64  	%rd4175, %rd4149, 4294967295;
	add.s64 	%rd4176, %rd4174, %rd4175;
	mad.lo.s64 	%rd4177, %rd65, %rd4163, %rd4176;
	shr.u64 	%rd4178, %rd4177, 32;
	and.b64  	%rd4179, %rd4153, 4294967295;
	add.s64 	%rd4180, %rd4178, %rd4179;
	mad.lo.s64 	%rd4181, %rd66, %rd4163, %rd4180;
	shr.u64 	%rd4182, %rd4181, 32;
	and.b64  	%rd4183, %rd4157, 4294967295;
	add.s64 	%rd4184, %rd4182, %rd4183;
	mad.lo.s64 	%rd4185, %rd67, %rd4163, %rd4184;
	shr.u64 	%rd4186, %rd4185, 32;
	and.b64  	%rd4187, %rd4161, 4294967295;
	add.s64 	%rd4188, %rd4186, %rd4187;
	mad.lo.s64 	%rd4189, %rd68, %rd4163, %rd4188;
	shr.u64 	%rd4190, %rd4189, 32;
	mul.wide.u32 	%rd4191, %r3049, %r3024;
	add.s64 	%rd4192, %rd4190, %rd4162;
	add.s64 	%rd4193, %rd4192, %rd4191;
	{ .reg .b32 tmp; mov.b64 {tmp, %r962}, %rd4193; }
	ld.const.u32 	%r963, [MU_P];
	mul.lo.s32 	%r964, %r963, %r961;
	ld.const.u32 	%r965, [P_CONST];
	mul.wide.u32 	%rd4194, %r965, %r964;
	and.b64  	%rd4195, %rd3954, 4294967295;
	add.s64 	%rd4196, %rd4194, %rd4195;
	shr.u64 	%rd4197, %rd4196, 32;
	ld.const.u32 	%r966, [P_CONST+4];
	mul.wide.u32 	%rd4198, %r966, %r964;
	and.b64  	%rd4199, %rd3973, 4294967295;
	add.s64 	%rd4200, %rd4197, %rd4199;
	add.s64 	%rd4201, %rd4200, %rd4198;
	cvt.u32.u64 	%r967, %rd4201;
	shr.u64 	%rd4202, %rd4201, 32;
	ld.const.u32 	%r968, [P_CONST+8];
	mul.wide.u32 	%rd4203, %r968, %r964;
	and.b64  	%rd4204, %rd4005, 4294967295;
	add.s64 	%rd4205, %rd4202, %rd4204;
	add.s64 	%rd4206, %rd4205, %rd4203;
	shr.u64 	%rd4207, %rd4206, 32;
	ld.const.u32 	%r969, [P_CONST+12];
	mul.wide.u32 	%rd4208, %r969, %r964;
	and.b64  	%rd4209, %rd4037, 4294967295;
	add.s64 	%rd4210, %rd4207, %rd4209;
	add.s64 	%rd4211, %rd4210, %rd4208;
	shr.u64 	%rd4212, %rd4211, 32;
	ld.const.u32 	%r970, [P_CONST+16];
	mul.wide.u32 	%rd4213, %r970, %r964;
	and.b64  	%rd4214, %rd4069, 4294967295;
	add.s64 	%rd4215, %rd4212, %rd4214;
	add.s64 	%rd4216, %rd4215, %rd4213;
	shr.u64 	%rd4217, %rd4216, 32;
	ld.const.u32 	%r971, [P_CONST+20];
	mul.wide.u32 	%rd4218, %r971, %r964;
	and.b64  	%rd4219, %rd4101, 4294967295;
	add.s64 	%rd4220, %rd4217, %rd4219;
	add.s64 	%rd4221, %rd4220, %rd4218;
	shr.u64 	%rd4222, %rd4221, 32;
	ld.const.u32 	%r972, [P_CONST+24];
	mul.wide.u32 	%rd4223, %r972, %r964;
	and.b64  	%rd4224, %rd4133, 4294967295;
	add.s64 	%rd4225, %rd4222, %rd4224;
	add.s64 	%rd4226, %rd4225, %rd4223;
	shr.u64 	%rd4227, %rd4226, 32;
	mul.wide.u32 	%rd4228, %r960, %r964;
	and.b64  	%rd4229, %rd4165, 4294967295;
	add.s64 	%rd4230, %rd4227, %rd4229;
	add.s64 	%rd4231, %rd4230, %rd4228;
	shr.u64 	%rd4232, %rd4231, 32;
	and.b64  	%rd4233, %rd4169, 4294967295;
	add.s64 	%rd4234, %rd4232, %rd4233;
	shr.u64 	%rd4235, %rd4234, 32;
	and.b64  	%rd4236, %rd4173, 4294967295;
	add.s64 	%rd4237, %rd4235, %rd4236;
	shr.u64 	%rd4238, %rd4237, 32;
	and.b64  	%rd4239, %rd4177, 4294967295;
	add.s64 	%rd4240, %rd4238, %rd4239;
	shr.u64 	%rd4241, %rd4240, 32;
	and.b64  	%rd4242, %rd4181, 4294967295;
	add.s64 	%rd4243, %rd4241, %rd4242;
	shr.u64 	%rd4244, %rd4243, 32;
	and.b64  	%rd4245, %rd4185, 4294967295;
	add.s64 	%rd4246, %rd4244, %rd4245;
	shr.u64 	%rd4247, %rd4246, 32;
	and.b64  	%rd4248, %rd4189, 4294967295;
	add.s64 	%rd4249, %rd4247, %rd4248;
	shr.u64 	%rd4250, %rd4249, 32;
	and.b64  	%rd4251, %rd4193, 4294967295;
	add.s64 	%rd4252, %rd4250, %rd4251;
	{ .reg .b32 tmp; mov.b64 {tmp, %r973}, %rd4252; }
	add.s32 	%r974, %r962, %r973;
	mul.lo.s32 	%r975, %r963, %r967;
	mul.wide.u32 	%rd4253, %r965, %r975;
	and.b64  	%rd4254, %rd4201, 4294967295;
	add.s64 	%rd4255, %rd4253, %rd4254;
	shr.u64 	%rd4256, %rd4255, 32;
	mul.wide.u32 	%rd4257, %r966, %r975;
	and.b64  	%rd4258, %rd4206, 4294967295;
	add.s64 	%rd4259, %rd4256, %rd4258;
	add.s64 	%rd4260, %rd4259, %rd4257;
	cvt.u32.u64 	%r976, %rd4260;
	shr.u64 	%rd4261, %rd4260, 32;
	mul.wide.u32 	%rd4262, %r968, %r975;
	and.b64  	%rd4263, %rd4211, 4294967295;
	add.s64 	%rd4264, %rd4261, %rd4263;
	add.s64 	%rd4265, %rd4264, %rd4262;
	shr.u64 	%rd4266, %rd4265, 32;
	mul.wide.u32 	%rd4267, %r969, %r975;
	and.b64  	%rd4268, %rd4216, 4294967295;
	add.s64 	%rd4269, %rd4266, %rd4268;
	add.s64 	%rd4270, %rd4269, %rd4267;
	shr.u64 	%rd4271, %rd4270, 32;
	mul.wide.u32 	%rd4272, %r970, %r975;
	and.b64  	%rd4273, %rd4221, 4294967295;
	add.s64 	%rd4274, %rd4271, %rd4273;
	add.s64 	%rd4275, %rd4274, %rd4272;
	shr.u64 	%rd4276, %rd4275, 32;
	mul.wide.u32 	%rd4277, %r971, %r975;
	and.b64  	%rd4278, %rd4226, 4294967295;
	add.s64 	%rd4279, %rd4276, %rd4278;
	add.s64 	%rd4280, %rd4279, %rd4277;
	shr.u64 	%rd4281, %rd4280, 32;
	mul.wide.u32 	%rd4282, %r972, %r975;
	and.b64  	%rd4283, %rd4231, 4294967295;
	add.s64 	%rd4284, %rd4281, %rd4283;
	add.s64 	%rd4285, %rd4284, %rd4282;
	shr.u64 	%rd4286, %rd4285, 32;
	mul.wide.u32 	%rd4287, %r960, %r975;
	and.b64  	%rd4288, %rd4234, 4294967295;
	add.s64 	%rd4289, %rd4286, %rd4288;
	add.s64 	%rd4290, %rd4289, %rd4287;
	shr.u64 	%rd4291, %rd4290, 32;
	and.b64  	%rd4292, %rd4237, 4294967295;
	add.s64 	%rd4293, %rd4291, %rd4292;
	shr.u64 	%rd4294, %rd4293, 32;
	and.b64  	%rd4295, %rd4240, 4294967295;
	add.s64 	%rd4296, %rd4294, %rd4295;
	shr.u64 	%rd4297, %rd4296, 32;
	and.b64  	%rd4298, %rd4243, 4294967295;
	add.s64 	%rd4299, %rd4297, %rd4298;
	shr.u64 	%rd4300, %rd4299, 32;
	and.b64  	%rd4301, %rd4246, 4294967295;
	add.s64 	%rd4302, %rd4300, %rd4301;
	shr.u64 	%rd4303, %rd4302, 32;
	and.b64  	%rd4304, %rd4249, 4294967295;
	add.s64 	%rd4305, %rd4303, %rd4304;
	shr.u64 	%rd4306, %rd4305, 32;
	and.b64  	%rd4307, %rd4252, 4294967295;
	add.s64 	%rd4308, %rd4306, %rd4307;
	{ .reg .b32 tmp; mov.b64 {tmp, %r977}, %rd4308; }
	add.s32 	%r978, %r974, %r977;
	mul.lo.s32 	%r979, %r963, %r976;
	mul.wide.u32 	%rd4309, %r965, %r979;
	and.b64  	%rd4310, %rd4260, 4294967295;
	add.s64 	%rd4311, %rd4309, %rd4310;
	shr.u64 	%rd4312, %rd4311, 32;
	mul.wide.u32 	%rd4313, %r966, %r979;
	and.b64  	%rd4314, %rd4265, 4294967295;
	add.s64 	%rd4315, %rd4312, %rd4314;
	add.s64 	%rd4316, %rd4315, %rd4313;
	cvt.u32.u64 	%r980, %rd4316;
	shr.u64 	%rd4317, %rd4316, 32;
	mul.wide.u32 	%rd4318, %r968, %r979;
	and.b64  	%rd4319, %rd4270, 4294967295;
	add.s64 	%rd4320, %rd4317, %rd4319;
	add.s64 	%rd4321, %rd4320, %rd4318;
	shr.u64 	%rd4322, %rd4321, 32;
	mul.wide.u32 	%rd4323, %r969, %r979;
	and.b64  	%rd4324, %rd4275, 4294967295;
	add.s64 	%rd4325, %rd4322, %rd4324;
	add.s64 	%rd4326, %rd4325, %rd4323;
	shr.u64 	%rd4327, %rd4326, 32;
	mul.wide.u32 	%rd4328, %r970, %r979;
	and.b64  	%rd4329, %rd4280, 4294967295;
	add.s64 	%rd4330, %rd4327, %rd4329;
	add.s64 	%rd4331, %rd4330, %rd4328;
	shr.u64 	%rd4332, %rd4331, 32;
	mul.wide.u32 	%rd4333, %r971, %r979;
	and.b64  	%rd4334, %rd4285, 4294967295;
	add.s64 	%rd4335, %rd4332, %rd4334;
	add.s64 	%rd4336, %rd4335, %rd4333;
	shr.u64 	%rd4337, %rd4336, 32;
	mul.wide.u32 	%rd4338, %r972, %r979;
	and.b64  	%rd4339, %rd4290, 4294967295;
	add.s64 	%rd4340, %rd4337, %rd4339;
	add.s64 	%rd4341, %rd4340, %rd4338;
	shr.u64 	%rd4342, %rd4341, 32;
	mul.wide.u32 	%rd4343, %r960, %r979;
	and.b64  	%rd4344, %rd4293, 4294967295;
	add.s64 	%rd4345, %rd4342, %rd4344;
	add.s64 	%rd4346, %rd4345, %rd4343;
	shr.u64 	%rd4347, %rd4346, 32;
	and.b64  	%rd4348, %rd4296, 4294967295;
	add.s64 	%rd4349, %rd4347, %rd4348;
	shr.u64 	%rd4350, %rd4349, 32;
	and.b64  	%rd4351, %rd4299, 4294967295;
	add.s64 	%rd4352, %rd4350, %rd4351;
	shr.u64 	%rd4353, %rd4352, 32;
	and.b64  	%rd4354, %rd4302, 4294967295;
	add.s64 	%rd4355, %rd4353, %rd4354;
	shr.u64 	%rd4356, %rd4355, 32;
	and.b64  	%rd4357, %rd4305, 4294967295;
	add.s64 	%rd4358, %rd4356, %rd4357;
	shr.u64 	%rd4359, %rd4358, 32;
	and.b64  	%rd4360, %rd4308, 4294967295;
	add.s64 	%rd4361, %rd4359, %rd4360;
	{ .reg .b32 tmp; mov.b64 {tmp, %r981}, %rd4361; }
	add.s32 	%r982, %r978, %r981;
	mul.lo.s32 	%r983, %r963, %r980;
	mul.wide.u32 	%rd4362, %r965, %r983;
	and.b64  	%rd4363, %rd4316, 4294967295;
	add.s64 	%rd4364, %rd4362, %rd4363;
	shr.u64 	%rd4365, %rd4364, 32;
	mul.wide.u32 	%rd4366, %r966, %r983;
	and.b64  	%rd4367, %rd4321, 4294967295;
	add.s64 	%rd4368, %rd4365, %rd4367;
	add.s64 	%rd4369, %rd4368, %rd4366;
	cvt.u32.u64 	%r984, %rd4369;
	shr.u64 	%rd4370, %rd4369, 32;
	mul.wide.u32 	%rd4371, %r968, %r983;
	and.b64  	%rd4372, %rd4326, 4294967295;
	add.s64 	%rd4373, %rd4370, %rd4372;
	add.s64 	%rd4374, %rd4373, %rd4371;
	shr.u64 	%rd4375, %rd4374, 32;
	mul.wide.u32 	%rd4376, %r969, %r983;
	and.b64  	%rd4377, %rd4331, 4294967295;
	add.s64 	%rd4378, %rd4375, %rd4377;
	add.s64 	%rd4379, %rd4378, %rd4376;
	shr.u64 	%rd4380, %rd4379, 32;
	mul.wide.u32 	%rd4381, %r970, %r983;
	and.b64  	%rd4382, %rd4336, 4294967295;
	add.s64 	%rd4383, %rd4380, %rd4382;
	add.s64 	%rd4384, %rd4383, %rd4381;
	shr.u64 	%rd4385, %rd4384, 32;
	mul.wide.u32 	%rd4386, %r971, %r983;
	and.b64  	%rd4387, %rd4341, 4294967295;
	add.s64 	%rd4388, %rd4385, %rd4387;
	add.s64 	%rd4389, %rd4388, %rd4386;
	shr.u64 	%rd4390, %rd4389, 32;
	mul.wide.u32 	%rd4391, %r972, %r983;
	and.b64  	%rd4392, %rd4346, 4294967295;
	add.s64 	%rd4393, %rd4390, %rd4392;
	add.s64 	%rd4394, %rd4393, %rd4391;
	shr.u64 	%rd4395, %rd4394, 32;
	mul.wide.u32 	%rd4396, %r960, %r983;
	and.b64  	%rd4397, %rd4349, 4294967295;
	add.s64 	%rd4398, %rd4395, %rd4397;
	add.s64 	%rd4399, %rd4398, %rd4396;
	shr.u64 	%rd4400, %rd4399, 32;
	and.b64  	%rd4401, %rd4352, 4294967295;
	add.s64 	%rd4402, %rd4400, %rd4401;
	shr.u64 	%rd4403, %rd4402, 32;
	and.b64  	%rd4404, %rd4355, 4294967295;
	add.s64 	%rd4405, %rd4403, %rd4404;
	shr.u64 	%rd4406, %rd4405, 32;
	and.b64  	%rd4407, %rd4358, 4294967295;
	add.s64 	%rd4408, %rd4406, %rd4407;
	shr.u64 	%rd4409, %rd4408, 32;
	and.b64  	%rd4410, %rd4361, 4294967295;
	add.s64 	%rd4411, %rd4409, %rd4410;
	{ .reg .b32 tmp; mov.b64 {tmp, %r985}, %rd4411; }
	add.s32 	%r986, %r982, %r985;
	mul.lo.s32 	%r987, %r963, %r984;
	mul.wide.u32 	%rd4412, %r965, %r987;
	and.b64  	%rd4413, %rd4369, 4294967295;
	add.s64 	%rd4414, %rd4412, %rd4413;
	shr.u64 	%rd4415, %rd4414, 32;
	mul.wide.u32 	%rd4416, %r966, %r987;
	and.b64  	%rd4417, %rd4374, 4294967295;
	add.s64 	%rd4418, %rd4415, %rd4417;
	add.s64 	%rd4419, %rd4418, %rd4416;
	cvt.u32.u64 	%r988, %rd4419;
	shr.u64 	%rd4420, %rd4419, 32;
	mul.wide.u32 	%rd4421, %r968, %r987;
	and.b64  	%rd4422, %rd4379, 4294967295;
	add.s64 	%rd4423, %rd4420, %rd4422;
	add.s64 	%rd4424, %rd4423, %rd4421;
	shr.u64 	%rd4425, %rd4424, 32;
	mul.wide.u32 	%rd4426, %r969, %r987;
	and.b64  	%rd4427, %rd4384, 4294967295;
	add.s64 	%rd4428, %rd4425, %rd4427;
	add.s64 	%rd4429, %rd4428, %rd4426;
	shr.u64 	%rd4430, %rd4429, 32;
	mul.wide.u32 	%rd4431, %r970, %r987;
	and.b64  	%rd4432, %rd4389, 4294967295;
	add.s64 	%rd4433, %rd4430, %rd4432;
	add.s64 	%rd4434, %rd4433, %rd4431;
	shr.u64 	%rd4435, %rd4434, 32;
	mul.wide.u32 	%rd4436, %r971, %r987;
	and.b64  	%rd4437, %rd4394, 4294967295;
	add.s64 	%rd4438, %rd4435, %rd4437;
	add.s64 	%rd4439, %rd4438, %rd4436;
	shr.u64 	%rd4440, %rd4439, 32;
	mul.wide.u32 	%rd4441, %r972, %r987;
	and.b64  	%rd4442, %rd4399, 4294967295;
	add.s64 	%rd4443, %rd4440, %rd4442;
	add.s64 	%rd4444, %rd4443, %rd4441;
	shr.u64 	%rd4445, %rd4444, 32;
	mul.wide.u32 	%rd4446, %r960, %r987;
	and.b64  	%rd4447, %rd4402, 4294967295;
	add.s64 	%rd4448, %rd4445, %rd4447;
	add.s64 	%rd4449, %rd4448, %rd4446;
	shr.u64 	%rd4450, %rd4449, 32;
	and.b64  	%rd4451, %rd4405, 4294967295;
	add.s64 	%rd4452, %rd4450, %rd4451;
	shr.u64 	%rd4453, %rd4452, 32;
	and.b64  	%rd4454, %rd4408, 4294967295;
	add.s64 	%rd4455, %rd4453, %rd4454;
	shr.u64 	%rd4456, %rd4455, 32;
	and.b64  	%rd4457, %rd4411, 4294967295;
	add.s64 	%rd4458, %rd4456, %rd4457;
	{ .reg .b32 tmp; mov.b64 {tmp, %r989}, %rd4458; }
	add.s32 	%r990, %r986, %r989;
	mul.lo.s32 	%r991, %r963, %r988;
	mul.wide.u32 	%rd4459, %r965, %r991;
	and.b64  	%rd4460, %rd4419, 4294967295;
	add.s64 	%rd4461, %rd4459, %rd4460;
	shr.u64 	%rd4462, %rd4461, 32;
	mul.wide.u32 	%rd4463, %r966, %r991;
	and.b64  	%rd4464, %rd4424, 4294967295;
	add.s64 	%rd4465, %rd4462, %rd4464;
	add.s64 	%rd4466, %rd4465, %rd4463;
	cvt.u32.u64 	%r992, %rd4466;
	shr.u64 	%rd4467, %rd4466, 32;
	mul.wide.u32 	%rd4468, %r968, %r991;
	and.b64  	%rd4469, %rd4429, 4294967295;
	add.s64 	%rd4470, %rd4467, %rd4469;
	add.s64 	%rd4471, %rd4470, %rd4468;
	shr.u64 	%rd4472, %rd4471, 32;
	mul.wide.u32 	%rd4473, %r969, %r991;
	and.b64  	%rd4474, %rd4434, 4294967295;
	add.s64 	%rd4475, %rd4472, %rd4474;
	add.s64 	%rd4476, %rd4475, %rd4473;
	shr.u64 	%rd4477, %rd4476, 32;
	mul.wide.u32 	%rd4478, %r970, %r991;
	and.b64  	%rd4479, %rd4439, 4294967295;
	add.s64 	%rd4480, %rd4477, %rd4479;
	add.s64 	%rd4481, %rd4480, %rd4478;
	shr.u64 	%rd4482, %rd4481, 32;
	mul.wide.u32 	%rd4483, %r971, %r991;
	and.b64  	%rd4484, %rd4444, 4294967295;
	add.s64 	%rd4485, %rd4482, %rd4484;
	add.s64 	%rd4486, %rd4485, %rd4483;
	shr.u64 	%rd4487, %rd4486, 32;
	mul.wide.u32 	%rd4488, %r972, %r991;
	and.b64  	%rd4489, %rd4449, 4294967295;
	add.s64 	%rd4490, %rd4487, %rd4489;
	add.s64 	%rd4491, %rd4490, %rd4488;
	shr.u64 	%rd4492, %rd4491, 32;
	mul.wide.u32 	%rd4493, %r960, %r991;
	and.b64  	%rd4494, %rd4452, 4294967295;
	add.s64 	%rd4495, %rd4492, %rd4494;
	add.s64 	%rd4496, %rd4495, %rd4493;
	shr.u64 	%rd4497, %rd4496, 32;
	and.b64  	%rd4498, %rd4455, 4294967295;
	add.s64 	%rd4499, %rd4497, %rd4498;
	shr.u64 	%rd4500, %rd4499, 32;
	and.b64  	%rd4501, %rd4458, 4294967295;
	add.s64 	%rd4502, %rd4500, %rd4501;
	{ .reg .b32 tmp; mov.b64 {tmp, %r993}, %rd4502; }
	add.s32 	%r994, %r990, %r993;
	mul.lo.s32 	%r995, %r963, %r992;
	mul.wide.u32 	%rd4503, %r965, %r995;
	and.b64  	%rd4504, %rd4466, 4294967295;
	add.s64 	%rd4505, %rd4503, %rd4504;
	shr.u64 	%rd4506, %rd4505, 32;
	mul.wide.u32 	%rd4507, %r966, %r995;
	and.b64  	%rd4508, %rd4471, 4294967295;
	add.s64 	%rd4509, %rd4506, %rd4508;
	add.s64 	%rd4510, %rd4509, %rd4507;
	cvt.u32.u64 	%r996, %rd4510;
	shr.u64 	%rd4511, %rd4510, 32;
	mul.wide.u32 	%rd4512, %r968, %r995;
	and.b64  	%rd4513, %rd4476, 4294967295;
	add.s64 	%rd4514, %rd4511, %rd4513;
	add.s64 	%rd4515, %rd4514, %rd4512;
	shr.u64 	%rd4516, %rd4515, 32;
	mul.wide.u32 	%rd4517, %r969, %r995;
	and.b64  	%rd4518, %rd4481, 4294967295;
	add.s64 	%rd4519, %rd4516, %rd4518;
	add.s64 	%rd4520, %rd4519, %rd4517;
	shr.u64 	%rd4521, %rd4520, 32;
	mul.wide.u32 	%rd4522, %r970, %r995;
	and.b64  	%rd4523, %rd4486, 4294967295;
	add.s64 	%rd4524, %rd4521, %rd4523;
	add.s64 	%rd4525, %rd4524, %rd4522;
	shr.u64 	%rd4526, %rd4525, 32;
	mul.wide.u32 	%rd4527, %r971, %r995;
	and.b64  	%rd4528, %rd4491, 4294967295;
	add.s64 	%rd4529, %rd4526, %rd4528;
	add.s64 	%rd4530, %rd4529, %rd4527;
	shr.u64 	%rd4531, %rd4530, 32;
	mul.wide.u32 	%rd4532, %r972, %r995;
	and.b64  	%rd4533, %rd4496, 4294967295;
	add.s64 	%rd4534, %rd4531, %rd4533;
	add.s64 	%rd4535, %rd4534, %rd4532;
	shr.u64 	%rd4536, %rd4535, 32;
	mul.wide.u32 	%rd4537, %r960, %r995;
	and.b64  	%rd4538, %rd4499, 4294967295;
	add.s64 	%rd4539, %rd4536, %rd4538;
	add.s64 	%rd4540, %rd4539, %rd4537;
	shr.u64 	%rd4541, %rd4540, 32;
	and.b64  	%rd4542, %rd4502, 4294967295;
	add.s64 	%rd4543, %rd4541, %rd4542;
	{ .reg .b32 tmp; mov.b64 {tmp, %r997}, %rd4543; }
	add.s32 	%r998, %r994, %r997;
	mul.lo.s32 	%r999, %r963, %r996;
	mul.wide.u32 	%rd4544, %r965, %r999;
	and.b64  	%rd4545, %rd4510, 4294967295;
	add.s64 	%rd4546, %rd4544, %rd4545;
	shr.u64 	%rd4547, %rd4546, 32;
	mul.wide.u32 	%rd4548, %r966, %r999;
	and.b64  	%rd4549, %rd4515, 4294967295;
	add.s64 	%rd4550, %rd4547, %rd4549;
	add.s64 	%rd22599, %rd4550, %rd4548;
	shr.u64 	%rd4551, %rd22599, 32;
	mul.wide.u32 	%rd4552, %r968, %r999;
	and.b64  	%rd4553, %rd4520, 4294967295;
	add.s64 	%rd4554, %rd4551, %rd4553;
	add.s64 	%rd22598, %rd4554, %rd4552;
	shr.u64 	%rd4555, %rd22598, 32;
	mul.wide.u32 	%rd4556, %r969, %r999;
	and.b64  	%rd4557, %rd4525, 4294967295;
	add.s64 	%rd4558, %rd4555, %rd4557;
	add.s64 	%rd22597, %rd4558, %rd4556;
	shr.u64 	%rd4559, %rd22597, 32;
	mul.wide.u32 	%rd4560, %r970, %r999;
	and.b64  	%rd4561, %rd4530, 4294967295;
	add.s64 	%rd4562, %rd4559, %rd4561;
	add.s64 	%rd22596, %rd4562, %rd4560;
	shr.u64 	%rd4563, %rd22596, 32;
	mul.wide.u32 	%rd4564, %r971, %r999;
	and.b64  	%rd4565, %rd4535, 4294967295;
	add.s64 	%rd4566, %rd4563, %rd4565;
	add.s64 	%rd22595, %rd4566, %rd4564;
	shr.u64 	%rd4567, %rd22595, 32;
	mul.wide.u32 	%rd4568, %r972, %r999;
	and.b64  	%rd4569, %rd4540, 4294967295;
	add.s64 	%rd4570, %rd4567, %rd4569;
	add.s64 	%rd22594, %rd4570, %rd4568;
	shr.u64 	%rd4571, %rd22594, 32;
	mul.wide.u32 	%rd4572, %r960, %r999;
	and.b64  	%rd4573, %rd4543, 4294967295;
	add.s64 	%rd4574, %rd4571, %rd4573;
	add.s64 	%rd22593, %rd4574, %rd4572;
	{ .reg .b32 tmp; mov.b64 {tmp, %r1000}, %rd22593; }
	add.s32 	%r3052, %r998, %r1000;
	setp.gt.u32 	%p71, %r3052, %r960;
	@%p71 bra 	$L__BB2_83;
	setp.lt.u32 	%p72, %r3052, %r960;
	@%p72 bra 	$L__BB2_84;
	cvt.u32.u64 	%r1003, %rd22593;
	setp.lt.u32 	%p73, %r972, %r1003;
	@%p73 bra 	$L__BB2_83;
	cvt.u32.u64 	%r1005, %rd22593;
	setp.gt.u32 	%p74, %r972, %r1005;
	@%p74 bra 	$L__BB2_84;
	ld.const.u32 	%r1006, [P_CONST+20];
	cvt.u32.u64 	%r1007, %rd22594;
	setp.lt.u32 	%p75, %r1006, %r1007;
	@%p75 bra 	$L__BB2_83;
	cvt.u32.u64 	%r1009, %rd22594;
	setp.gt.u32 	%p76, %r1006, %r1009;
	@%p76 bra 	$L__BB2_84;
	ld.const.u32 	%r1010, [P_CONST+16];
	cvt.u32.u64 	%r1011, %rd22595;
	setp.lt.u32 	%p77, %r1010, %r1011;
	@%p77 bra 	$L__BB2_83;
	cvt.u32.u64 	%r1013, %rd22595;
	setp.gt.u32 	%p78, %r1010, %r1013;
	@%p78 bra 	$L__BB2_84;
	ld.const.u32 	%r1014, [P_CONST+12];
	cvt.u32.u64 	%r1015, %rd22596;
	setp.lt.u32 	%p79, %r1014, %r1015;
	@%p79 bra 	$L__BB2_83;
	cvt.u32.u64 	%r1017, %rd22596;
	setp.gt.u32 	%p80, %r1014, %r1017;
	@%p80 bra 	$L__BB2_84;
	ld.const.u32 	%r1018, [P_CONST+8];
	cvt.u32.u64 	%r1019, %rd22597;
	setp.lt.u32 	%p81, %r1018, %r1019;
	@%p81 bra 	$L__BB2_83;
	cvt.u32.u64 	%r1021, %rd22597;
	setp.gt.u32 	%p82, %r1018, %r1021;
	@%p82 bra 	$L__BB2_84;
	ld.const.u32 	%r1022, [P_CONST+4];
	cvt.u32.u64 	%r1023, %rd22598;
	setp.lt.u32 	%p83, %r1022, %r1023;
	@%p83 bra 	$L__BB2_83;
	ld.const.u32 	%r1024, [P_CONST+4];
	ld.const.u32 	%r1025, [P_CONST];
	cvt.u32.u64 	%r1027, %rd22598;
	setp.gt.u32 	%p84, %r1024, %r1027;
	cvt.u32.u64 	%r1028, %rd22599;
	setp.gt.u32 	%p85, %r1025, %r1028;
	or.pred  	%p86, %p84, %p85;
	@%p86 bra 	$L__BB2_84;
$L__BB2_83:
	ld.const.u32 	%r1029, [P_CONST+28];
	and.b64  	%rd4575, %rd22599, 4294967295;
	ld.const.u32 	%rd4576, [P_CONST];
	sub.s64 	%rd22599, %rd4575, %rd4576;
	shr.u64 	%rd4577, %rd22599, 63;
	and.b64  	%rd4578, %rd22598, 4294967295;
	ld.const.u32 	%rd4579, [P_CONST+4];
	add.s64 	%rd4580, %rd4577, %rd4579;
	sub.s64 	%rd22598, %rd4578, %rd4580;
	shr.u64 	%rd4581, %rd22598, 63;
	and.b64  	%rd4582, %rd22597, 4294967295;
	ld.const.u32 	%rd4583, [P_CONST+8];
	add.s64 	%rd4584, %rd4581, %rd4583;
	sub.s64 	%rd22597, %rd4582, %rd4584;
	shr.u64 	%rd4585, %rd22597, 63;
	and.b64  	%rd4586, %rd22596, 4294967295;
	ld.const.u32 	%rd4587, [P_CONST+12];
	add.s64 	%rd4588, %rd4585, %rd4587;
	sub.s64 	%rd22596, %rd4586, %rd4588;
	shr.u64 	%rd4589, %rd22596, 63;
	and.b64  	%rd4590, %rd22595, 4294967295;
	ld.const.u32 	%rd4591, [P_CONST+16];
	add.s64 	%rd4592, %rd4589, %rd4591;
	sub.s64 	%rd22595, %rd4590, %rd4592;
	shr.u64 	%rd4593, %rd22595, 63;
	and.b64  	%rd4594, %rd22594, 4294967295;
	ld.const.u32 	%rd4595, [P_CONST+20];
	add.s64 	%rd4596, %rd4593, %rd4595;
	sub.s64 	%rd22594, %rd4594, %rd4596;
	shr.u64 	%rd4597, %rd22594, 63;
	and.b64  	%rd4598, %rd22593, 4294967295;
	ld.const.u32 	%rd4599, [P_CONST+24];
	add.s64 	%rd4600, %rd4597, %rd4599;
	sub.s64 	%rd22593, %rd4598, %rd4600;
	shr.u64 	%rd4601, %rd22593, 63;
	cvt.u32.u64 	%r1030, %rd4601;
	add.s32 	%r1031, %r1029, %r1030;
	sub.s32 	%r3052, %r3052, %r1031;
$L__BB2_84:
	ld.const.u32 	%r1032, [P_CONST+28];
	cvt.u64.u32 	%rd4602, %r3014;
	and.b64  	%rd4603, %rd22599, 4294967295;
	mul.lo.s64 	%rd4604, %rd4603, %rd4602;
	cvt.u32.u64 	%r1033, %rd4604;
	shr.u64 	%rd4605, %rd4604, 32;
	and.b64  	%rd4606, %rd22598, 4294967295;
	mad.lo.s64 	%rd4607, %rd4606, %rd4602, %rd4605;
	shr.u64 	%rd4608, %rd4607, 32;
	and.b64  	%rd4609, %rd22597, 4294967295;
	mad.lo.s64 	%rd4610, %rd4609, %rd4602, %rd4608;
	shr.u64 	%rd4611, %rd4610, 32;
	and.b64  	%rd4612, %rd22596, 4294967295;
	mad.lo.s64 	%rd4613, %rd4612, %rd4602, %rd4611;
	shr.u64 	%rd4614, %rd4613, 32;
	and.b64  	%rd4615, %rd22595, 4294967295;
	mad.lo.s64 	%rd4616, %rd4615, %rd4602, %rd4614;
	shr.u64 	%rd4617, %rd4616, 32;
	and.b64  	%rd4618, %rd22594, 4294967295;
	mad.lo.s64 	%rd4619, %rd4618, %rd4602, %rd4617;
	shr.u64 	%rd4620, %rd4619, 32;
	and.b64  	%rd4621, %rd22593, 4294967295;
	mad.lo.s64 	%rd4622, %rd4621, %rd4602, %rd4620;
	shr.u64 	%rd4623, %rd4622, 32;
	mul.wide.u32 	%rd4624, %r3052, %r3014;
	add.s64 	%rd4625, %rd4623, %rd4624;
	shr.u64 	%rd4626, %rd4625, 32;
	cvt.u64.u32 	%rd4627, %r3013;
	and.b64  	%rd4628, %rd4607, 4294967295;
	mad.lo.s64 	%rd4629, %rd4603, %rd4627, %rd4628;
	shr.u64 	%rd4630, %rd4629, 32;
	and.b64  	%rd4631, %rd4610, 4294967295;
	add.s64 	%rd4632, %rd4630, %rd4631;
	mad.lo.s64 	%rd4633, %rd4606, %rd4627, %rd4632;
	shr.u64 	%rd4634, %rd4633, 32;
	and.b64  	%rd4635, %rd4613, 4294967295;
	add.s64 	%rd4636, %rd4634, %rd4635;
	mad.lo.s64 	%rd4637, %rd4609, %rd4627, %rd4636;
	shr.u64 	%rd4638, %rd4637, 32;
	and.b64  	%rd4639, %rd4616, 4294967295;
	add.s64 	%rd4640, %rd4638, %rd4639;
	mad.lo.s64 	%rd4641, %rd4612, %rd4627, %rd4640;
	shr.u64 	%rd4642, %rd4641, 32;
	and.b64  	%rd4643, %rd4619, 4294967295;
	add.s64 	%rd4644, %rd4642, %rd4643;
	mad.lo.s64 	%rd4645, %rd4615, %rd4627, %rd4644;
	shr.u64 	%rd4646, %rd4645, 32;
	and.b64  	%rd4647, %rd4622, 4294967295;
	add.s64 	%rd4648, %rd4646, %rd4647;
	mad.lo.s64 	%rd4649, %rd4618, %rd4627, %rd4648;
	shr.u64 	%rd4650, %rd4649, 32;
	and.b64  	%rd4651, %rd4625, 4294967295;
	add.s64 	%rd4652, %rd4650, %rd4651;
	mad.lo.s64 	%rd4653, %rd4621, %rd4627, %rd4652;
	shr.u64 	%rd4654, %rd4653, 32;
	mul.wide.u32 	%rd4655, %r3052, %r3013;
	add.s64 	%rd4656, %rd4654, %rd4626;
	add.s64 	%rd4657, %rd4656, %rd4655;
	shr.u64 	%rd4658, %rd4657, 32;
	cvt.u64.u32 	%rd4659, %r3012;
	and.b64  	%rd4660, %rd4633, 4294967295;
	mad.lo.s64 	%rd4661, %rd4603, %rd4659, %rd4660;
	shr.u64 	%rd4662, %rd4661, 32;
	and.b64  	%rd4663, %rd4637, 4294967295;
	add.s64 	%rd4664, %rd4662, %rd4663;
	mad.lo.s64 	%rd4665, %rd4606, %rd4659, %rd4664;
	shr.u64 	%rd4666, %rd4665, 32;
	and.b64  	%rd4667, %rd4641, 4294967295;
	add.s64 	%rd4668, %rd4666, %rd4667;
	mad.lo.s64 	%rd4669, %rd4609, %rd4659, %rd4668;
	shr.u64 	%rd4670, %rd4669, 32;
	and.b64  	%rd4671, %rd4645, 4294967295;
	add.s64 	%rd4672, %rd4670, %rd4671;
	mad.lo.s64 	%rd4673, %rd4612, %rd4659, %rd4672;
	shr.u64 	%rd4674, %rd4673, 32;
	and.b64  	%rd4675, %rd4649, 4294967295;
	add.s64 	%rd4676, %rd4674, %rd4675;
	mad.lo.s64 	%rd4677, %rd4615, %rd4659, %rd4676;
	shr.u64 	%rd4678, %rd4677, 32;
	and.b64  	%rd4679, %rd4653, 4294967295;
	add.s64 	%rd4680, %rd4678, %rd4679;
	mad.lo.s64 	%rd4681, %rd4618, %rd4659, %rd4680;
	shr.u64 	%rd4682, %rd4681, 32;
	and.b64  	%rd4683, %rd4657, 4294967295;
	add.s64 	%rd4684, %rd4682, %rd4683;
	mad.lo.s64 	%rd4685, %rd4621, %rd4659, %rd4684;
	shr.u64 	%rd4686, %rd4685, 32;
	mul.wide.u32 	%rd4687, %r3052, %r3012;
	add.s64 	%rd4688, %rd4686, %rd4658;
	add.s64 	%rd4689, %rd4688, %rd4687;
	shr.u64 	%rd4690, %rd4689, 32;
	cvt.u64.u32 	%rd4691, %r3011;
	and.b64  	%rd4692, %rd4665, 4294967295;
	mad.lo.s64 	%rd4693, %rd4603, %rd4691, %rd4692;
	shr.u64 	%rd4694, %rd4693, 32;
	and.b64  	%rd4695, %rd4669, 4294967295;
	add.s64 	%rd4696, %rd4694, %rd4695;
	mad.lo.s64 	%rd4697, %rd4606, %rd4691, %rd4696;
	shr.u64 	%rd4698, %rd4697, 32;
	and.b64  	%rd4699, %rd4673, 4294967295;
	add.s64 	%rd4700, %rd4698, %rd4699;
	mad.lo.s64 	%rd4701, %rd4609, %rd4691, %rd4700;
	shr.u64 	%rd4702, %rd4701, 32;
	and.b64  	%rd4703, %rd4677, 4294967295;
	add.s64 	%rd4704, %rd4702, %rd4703;
	mad.lo.s64 	%rd4705, %rd4612, %rd4691, %rd4704;
	shr.u64 	%rd4706, %rd4705, 32;
	and.b64  	%rd4707, %rd4681, 4294967295;
	add.s64 	%rd4708, %rd4706, %rd4707;
	mad.lo.s64 	%rd4709, %rd4615, %rd4691, %rd4708;
	shr.u64 	%rd4710, %rd4709, 32;
	and.b64  	%rd4711, %rd4685, 4294967295;
	add.s64 	%rd4712, %rd4710, %rd4711;
	mad.lo.s64 	%rd4713, %rd4618, %rd4691, %rd4712;
	shr.u64 	%rd4714, %rd4713, 32;
	and.b64  	%rd4715, %rd4689, 4294967295;
	add.s64 	%rd4716, %rd4714, %rd4715;
	mad.lo.s64 	%rd4717, %rd4621, %rd4691, %rd4716;
	shr.u64 	%rd4718, %rd4717, 32;
	mul.wide.u32 	%rd4719, %r3052, %r3011;
	add.s64 	%rd4720, %rd4718, %rd4690;
	add.s64 	%rd4721, %rd4720, %rd4719;
	shr.u64 	%rd4722, %rd4721, 32;
	cvt.u64.u32 	%rd4723, %r3010;
	and.b64  	%rd4724, %rd4697, 4294967295;
	mad.lo.s64 	%rd4725, %rd4603, %rd4723, %rd4724;
	shr.u64 	%rd4726, %rd4725, 32;
	and.b64  	%rd4727, %rd4701, 4294967295;
	add.s64 	%rd4728, %rd4726, %rd4727;
	mad.lo.s64 	%rd4729, %rd4606, %rd4723, %rd4728;
	shr.u64 	%rd4730, %rd4729, 32;
	and.b64  	%rd4731, %rd4705, 4294967295;
	add.s64 	%rd4732, %rd4730, %rd4731;
	mad.lo.s64 	%rd4733, %rd4609, %rd4723, %rd4732;
	shr.u64 	%rd4734, %rd4733, 32;
	and.b64  	%rd4735, %rd4709, 4294967295;
	add.s64 	%rd4736, %rd4734, %rd4735;
	mad.lo.s64 	%rd4737, %rd4612, %rd4723, %rd4736;
	shr.u64 	%rd4738, %rd4737, 32;
	and.b64  	%rd4739, %rd4713, 4294967295;
	add.s64 	%rd4740, %rd4738, %rd4739;
	mad.lo.s64 	%rd4741, %rd4615, %rd4723, %rd4740;
	shr.u64 	%rd4742, %rd4741, 32;
	and.b64  	%rd4743, %rd4717, 4294967295;
	add.s64 	%rd4744, %rd4742, %rd4743;
	mad.lo.s64 	%rd4745, %rd4618, %rd4723, %rd4744;
	shr.u64 	%rd4746, %rd4745, 32;
	and.b64  	%rd4747, %rd4721, 4294967295;
	add.s64 	%rd4748, %rd4746, %rd4747;
	mad.lo.s64 	%rd4749, %rd4621, %rd4723, %rd4748;
	shr.u64 	%rd4750, %rd4749, 32;
	mul.wide.u32 	%rd4751, %r3052, %r3010;
	add.s64 	%rd4752, %rd4750, %rd4722;
	add.s64 	%rd4753, %rd4752, %rd4751;
	shr.u64 	%rd4754, %rd4753, 32;
	cvt.u64.u32 	%rd4755, %r3009;
	and.b64  	%rd4756, %rd4729, 4294967295;
	mad.lo.s64 	%rd4757, %rd4603, %rd4755, %rd4756;
	shr.u64 	%rd4758, %rd4757, 32;
	and.b64  	%rd4759, %rd4733, 4294967295;
	add.s64 	%rd4760, %rd4758, %rd4759;
	mad.lo.s64 	%rd4761, %rd4606, %rd4755, %rd4760;
	shr.u64 	%rd4762, %rd4761, 32;
	and.b64  	%rd4763, %rd4737, 4294967295;
	add.s64 	%rd4764, %rd4762, %rd4763;
	mad.lo.s64 	%rd4765, %rd4609, %rd4755, %rd4764;
	shr.u64 	%rd4766, %rd4765, 32;
	and.b64  	%rd4767, %rd4741, 4294967295;
	add.s64 	%rd4768, %rd4766, %rd4767;
	mad.lo.s64 	%rd4769, %rd4612, %rd4755, %rd4768;
	shr.u64 	%rd4770, %rd4769, 32;
	and.b64  	%rd4771, %rd4745, 4294967295;
	add.s64 	%rd4772, %rd4770, %rd4771;
	mad.lo.s64 	%rd4773, %rd4615, %rd4755, %rd4772;
	shr.u64 	%rd4774, %rd4773, 32;
	and.b64  	%rd4775, %rd4749, 4294967295;
	add.s64 	%rd4776, %rd4774, %rd4775;
	mad.lo.s64 	%rd4777, %rd4618, %rd4755, %rd4776;
	shr.u64 	%rd4778, %rd4777, 32;
	and.b64  	%rd4779, %rd4753, 4294967295;
	add.s64 	%rd4780, %rd4778, %rd4779;
	mad.lo.s64 	%rd4781, %rd4621, %rd4755, %rd4780;
	shr.u64 	%rd4782, %rd4781, 32;
	mul.wide.u32 	%rd4783, %r3052, %r3009;
	add.s64 	%rd4784, %rd4782, %rd4754;
	add.s64 	%rd4785, %rd4784, %rd4783;
	shr.u64 	%rd4786, %rd4785, 32;
	cvt.u64.u32 	%rd4787, %r3008;
	and.b64  	%rd4788, %rd4761, 4294967295;
	mad.lo.s64 	%rd4789, %rd4603, %rd4787, %rd4788;
	shr.u64 	%rd4790, %rd4789, 32;
	and.b64  	%rd4791, %rd4765, 4294967295;
	add.s64 	%rd4792, %rd4790, %rd4791;
	mad.lo.s64 	%rd4793, %rd4606, %rd4787, %rd4792;
	shr.u64 	%rd4794, %rd4793, 32;
	and.b64  	%rd4795, %rd4769, 4294967295;
	add.s64 	%rd4796, %rd4794, %rd4795;
	mad.lo.s64 	%rd4797, %rd4609, %rd4787, %rd4796;
	shr.u64 	%rd4798, %rd4797, 32;
	and.b64  	%rd4799, %rd4773, 4294967295;
	add.s64 	%rd4800, %rd4798, %rd4799;
	mad.lo.s64 	%rd4801, %rd4612, %rd4787, %rd4800;
	shr.u64 	%rd4802, %rd4801, 32;
	and.b64  	%rd4803, %rd4777, 4294967295;
	add.s64 	%rd4804, %rd4802, %rd4803;
	mad.lo.s64 	%rd4805, %rd4615, %rd4787, %rd4804;
	shr.u64 	%rd4806, %rd4805, 32;
	and.b64  	%rd4807, %rd4781, 4294967295;
	add.s64 	%rd4808, %rd4806, %rd4807;
	mad.lo.s64 	%rd4809, %rd4618, %rd4787, %rd4808;
	shr.u64 	%rd4810, %rd4809, 32;
	and.b64  	%rd4811, %rd4785, 4294967295;
	add.s64 	%rd4812, %rd4810, %rd4811;
	mad.lo.s64 	%rd4813, %rd4621, %rd4787, %rd4812;
	shr.u64 	%rd4814, %rd4813, 32;
	mul.wide.u32 	%rd4815, %r3052, %r3008;
	add.s64 	%rd4816, %rd4814, %rd4786;
	add.s64 	%rd4817, %rd4816, %rd4815;
	shr.u64 	%rd4818, %rd4817, 32;
	cvt.u64.u32 	%rd4819, %r3007;
	and.b64  	%rd4820, %rd4793, 4294967295;
	mad.lo.s64 	%rd4821, %rd4603, %rd4819, %rd4820;
	shr.u64 	%rd4822, %rd4821, 32;
	and.b64  	%rd4823, %rd4797, 4294967295;
	add.s64 	%rd4824, %rd4822, %rd4823;
	mad.lo.s64 	%rd4825, %rd4606, %rd4819, %rd4824;
	shr.u64 	%rd4826, %rd4825, 32;
	and.b64  	%rd4827, %rd4801, 4294967295;
	add.s64 	%rd4828, %rd4826, %rd4827;
	mad.lo.s64 	%rd4829, %rd4609, %rd4819, %rd4828;
	shr.u64 	%rd4830, %rd4829, 32;
	and.b64  	%rd4831, %rd4805, 4294967295;
	add.s64 	%rd4832, %rd4830, %rd4831;
	mad.lo.s64 	%rd4833, %rd4612, %rd4819, %rd4832;
	shr.u64 	%rd4834, %rd4833, 32;
	and.b64  	%rd4835, %rd4809, 4294967295;
	add.s64 	%rd4836, %rd4834, %rd4835;
	mad.lo.s64 	%rd4837, %rd4615, %rd4819, %rd4836;
	shr.u64 	%rd4838, %rd4837, 32;
	and.b64  	%rd4839, %rd4813, 4294967295;
	add.s64 	%rd4840, %rd4838, %rd4839;
	mad.lo.s64 	%rd4841, %rd4618, %rd4819, %rd4840;
	shr.u64 	%rd4842, %rd4841, 32;
	and.b64  	%rd4843, %rd4817, 4294967295;
	add.s64 	%rd4844, %rd4842, %rd4843;
	mad.lo.s64 	%rd4845, %rd4621, %rd4819, %rd4844;
	shr.u64 	%rd4846, %rd4845, 32;
	mul.wide.u32 	%rd4847, %r3052, %r3007;
	add.s64 	%rd4848, %rd4846, %rd4818;
	add.s64 	%rd4849, %rd4848, %rd4847;
	{ .reg .b32 tmp; mov.b64 {tmp, %r1034}, %rd4849; }
	ld.const.u32 	%r1035, [MU_P];
	mul.lo.s32 	%r1036, %r1035, %r1033;
	ld.const.u32 	%r1037, [P_CONST];
	mul.wide.u32 	%rd4850, %r1037, %r1036;
	and.b64  	%rd4851, %rd4604, 4294967295;
	add.s64 	%rd4852, %rd4850, %rd4851;
	shr.u64 	%rd4853, %rd4852, 32;
	ld.const.u32 	%r1038, [P_CONST+4];
	mul.wide.u32 	%rd4854, %r1038, %r1036;
	and.b64  	%rd4855, %rd4629, 4294967295;
	add.s64 	%rd4856, %rd4853, %rd4855;
	add.s64 	%rd4857, %rd4856, %rd4854;
	cvt.u32.u64 	%r1039, %rd4857;
	shr.u64 	%rd4858, %rd4857, 32;
	ld.const.u32 	%r1040, [P_CONST+8];
	mul.wide.u32 	%rd4859, %r1040, %r1036;
	and.b64  	%rd4860, %rd4661, 4294967295;
	add.s64 	%rd4861, %rd4858, %rd4860;
	add.s64 	%rd4862, %rd4861, %rd4859;
	shr.u64 	%rd4863, %rd4862, 32;
	ld.const.u32 	%r1041, [P_CONST+12];
	mul.wide.u32 	%rd4864, %r1041, %r1036;
	and.b64  	%rd4865, %rd4693, 4294967295;
	add.s64 	%rd4866, %rd4863, %rd4865;
	add.s64 	%rd4867, %rd4866, %rd4864;
	shr.u64 	%rd4868, %rd4867, 32;
	ld.const.u32 	%r1042, [P_CONST+16];
	mul.wide.u32 	%rd4869, %r1042, %r1036;
	and.b64  	%rd4870, %rd4725, 4294967295;
	add.s64 	%rd4871, %rd4868, %rd4870;
	add.s64 	%rd4872, %rd4871, %rd4869;
	shr.u64 	%rd4873, %rd4872, 32;
	ld.const.u32 	%r1043, [P_CONST+20];
	mul.wide.u32 	%rd4874, %r1043, %r1036;
	and.b64  	%rd4875, %rd4757, 4294967295;
	add.s64 	%rd4876, %rd4873, %rd4875;
	add.s64 	%rd4877, %rd4876, %rd4874;
	shr.u64 	%rd4878, %rd4877, 32;
	ld.const.u32 	%r1044, [P_CONST+24];
	mul.wide.u32 	%rd4879, %r1044, %r1036;
	and.b64  	%rd4880, %rd4789, 4294967295;
	add.s64 	%rd4881, %rd4878, %rd4880;
	add.s64 	%rd4882, %rd4881, %rd4879;
	shr.u64 	%rd4883, %rd4882, 32;
	mul.wide.u32 	%rd4884, %r1032, %r1036;
	and.b64  	%rd4885, %rd4821, 4294967295;
	add.s64 	%rd4886, %rd4883, %rd4885;
	add.s64 	%rd4887, %rd4886, %rd4884;
	shr.u64 	%rd4888, %rd4887, 32;
	and.b64  	%rd4889, %rd4825, 4294967295;
	add.s64 	%rd4890, %rd4888, %rd4889;
	shr.u64 	%rd4891, %rd4890, 32;
	and.b64  	%rd4892, %rd4829, 4294967295;
	add.s64 	%rd4893, %rd4891, %rd4892;
	shr.u64 	%rd4894, %rd4893, 32;
	and.b64  	%rd4895, %rd4833, 4294967295;
	add.s64 	%rd4896, %rd4894, %rd4895;
	shr.u64 	%rd4897, %rd4896, 32;
	and.b64  	%rd4898, %rd4837, 4294967295;
	add.s64 	%rd4899, %rd4897, %rd4898;
	shr.u64 	%rd4900, %rd4899, 32;
	and.b64  	%rd4901, %rd4841, 4294967295;
	add.s64 	%rd4902, %rd4900, %rd4901;
	shr.u64 	%rd4903, %rd4902, 32;
	and.b64  	%rd4904, %rd4845, 4294967295;
	add.s64 	%rd4905, %rd4903, %rd4904;
	shr.u64 	%rd4906, %rd4905, 32;
	and.b64  	%rd4907, %rd4849, 4294967295;
	add.s64 	%rd4908, %rd4906, %rd4907;
	{ .reg .b32 tmp; mov.b64 {tmp, %r1045}, %rd4908; }
	add.s32 	%r1046, %r1034, %r1045;
	mul.lo.s32 	%r1047, %r1035, %r1039;
	mul.wide.u32 	%rd4909, %r1037, %r1047;
	and.b64  	%rd4910, %rd4857, 4294967295;
	add.s64 	%rd4911, %rd4909, %rd4910;
	shr.u64 	%rd4912, %rd4911, 32;
	mul.wide.u32 	%rd4913, %r1038, %r1047;
	and.b64  	%rd4914, %rd4862, 4294967295;
	add.s64 	%rd4915, %rd4912, %rd4914;
	add.s64 	%rd4916, %rd4915, %rd4913;
	cvt.u32.u64 	%r1048, %rd4916;
	shr.u64 	%rd4917, %rd4916, 32;
	mul.wide.u32 	%rd4918, %r1040, %r1047;
	and.b64  	%rd4919, %rd4867, 4294967295;
	add.s64 	%rd4920, %rd4917, %rd4919;
	add.s64 	%rd4921, %rd4920, %rd4918;
	shr.u64 	%rd4922, %rd4921, 32;
	mul.wide.u32 	%rd4923, %r1041, %r1047;
	and.b64  	%rd4924, %rd4872, 4294967295;
	add.s64 	%rd4925, %rd4922, %rd4924;
	add.s64 	%rd4926, %rd4925, %rd4923;
	shr.u64 	%rd4927, %rd4926, 32;
	mul.wide.u32 	%rd4928, %r1042, %r1047;
	and.b64  	%rd4929, %rd4877, 4294967295;
	add.s64 	%rd4930, %rd4927, %rd4929;
	add.s64 	%rd4931, %rd4930, %rd4928;
	shr.u64 	%rd4932, %rd4931, 32;
	mul.wide.u32 	%rd4933, %r1043, %r1047;
	and.b64  	%rd4934, %rd4882, 4294967295;
	add.s64 	%rd4935, %rd4932, %rd4934;
	add.s64 	%rd4936, %rd4935, %rd4933;
	shr.u64 	%rd4937, %rd4936, 32;
	mul.wide.u32 	%rd4938, %r1044, %r1047;
	and.b64  	%rd4939, %rd4887, 4294967295;
	add.s64 	%rd4940, %rd4937, %rd4939;
	add.s64 	%rd4941, %rd4940, %rd4938;
	shr.u64 	%rd4942, %rd4941, 32;
	mul.wide.u32 	%rd4943, %r1032, %r1047;
	and.b64  	%rd4944, %rd4890, 4294967295;
	add.s64 	%rd4945, %rd4942, %rd4944;
	add.s64 	%rd4946, %rd4945, %rd4943;
	shr.u64 	%rd4947, %rd4946, 32;
	and.b64  	%rd4948, %rd4893, 4294967295;
	add.s64 	%rd4949, %rd4947, %rd4948;
	shr.u64 	%rd4950, %rd4949, 32;
	and.b64  	%rd4951, %rd4896, 4294967295;
	add.s64 	%rd4952, %rd4950, %rd4951;
	shr.u64 	%rd4953, %rd4952, 32;
	and.b64  	%rd4954, %rd4899, 4294967295;
	add.s64 	%rd4955, %rd4953, %rd4954;
	shr.u64 	%rd4956, %rd4955, 32;
	and.b64  	%rd4957, %rd4902, 4294967295;
	add.s64 	%rd4958, %rd4956, %rd4957;
	shr.u64 	%rd4959, %rd4958, 32;
	and.b64  	%rd4960, %rd4905, 4294967295;
	add.s64 	%rd4961, %rd4959, %rd4960;
	shr.u64 	%rd4962, %rd4961, 32;
	and.b64  	%rd4963, %rd4908, 4294967295;
	add.s64 	%rd4964, %rd4962, %rd4963;
	{ .reg .b32 tmp; mov.b64 {tmp, %r1049}, %rd4964; }
	add.s32 	%r1050, %r1046, %r1049;
	mul.lo.s32 	%r1051, %r1035, %r1048;
	mul.wide.u32 	%rd4965, %r1037, %r1051;
	and.b64  	%rd4966, %rd4916, 4294967295;
	add.s64 	%rd4967, %rd4965, %rd4966;
	shr.u64 	%rd4968, %rd4967, 32;
	mul.wide.u32 	%rd4969, %r1038, %r1051;
	and.b64  	%rd4970, %rd4921, 4294967295;
	add.s64 	%rd4971, %rd4968, %rd4970;
	add.s64 	%rd4972, %rd4971, %rd4969;
	cvt.u32.u64 	%r1052, %rd4972;
	shr.u64 	%rd4973, %rd4972, 32;
	mul.wide.u32 	%rd4974, %r1040, %r1051;
	and.b64  	%rd4975, %rd4926, 4294967295;
	add.s64 	%rd4976, %rd4973, %rd4975;
	add.s64 	%rd4977, %rd4976, %rd4974;
	shr.u64 	%rd4978, %rd4977, 32;
	mul.wide.u32 	%rd4979, %r1041, %r1051;
	and.b64  	%rd4980, %rd4931, 4294967295;
	add.s64 	%rd4981, %rd4978, %rd4980;
	add.s64 	%rd4982, %rd4981, %rd4979;
	shr.u64 	%rd4983, %rd4982, 32;
	mul.wide.u32 	%rd4984, %r1042, %r1051;
	and.b64  	%rd4985, %rd4936, 4294967295;
	add.s64 	%rd4986, %rd4983, %rd4985;
	add.s64 	%rd4987, %rd4986, %rd4984;
	shr.u64 	%rd4988, %rd4987, 32;
	mul.wide.u32 	%rd4989, %r1043, %r1051;
	and.b64  	%rd4990, %rd4941, 4294967295;
	add.s64 	%rd4991, %rd4988, %rd4990;
	add.s64 	%rd4992, %rd4991, %rd4989;
	shr.u64 	%rd4993, %rd4992, 32;
	mul.wide.u32 	%rd4994, %r1044, %r1051;
	and.b64  	%rd4995, %rd4946, 4294967295;
	add.s64 	%rd4996, %rd4993, %rd4995;
	add.s64 	%rd4997, %rd4996, %rd4994;
	shr.u64 	%rd4998, %rd4997, 32;
	mul.wide.u32 	%rd4999, %r1032, %r1051;
	and.b64  	%rd5000, %rd4949, 4294967295;
	add.s64 	%rd5001, %rd4998, %rd5000;
	add.s64 	%rd5002, %rd5001, %rd4999;
	shr.u64 	%rd5003, %rd5002, 32;
	and.b64  	%rd5004, %rd4952, 4294967295;
	add.s64 	%rd5005, %rd5003, %rd5004;
	shr.u64 	%rd5006, %rd5005, 32;
	and.b64  	%rd5007, %rd4955, 4294967295;
	add.s64 	%rd5008, %rd5006, %rd5007;
	shr.u64 	%rd5009, %rd5008, 32;
	and.b64  	%rd5010, %rd4958, 4294967295;
	add.s64 	%rd5011, %rd5009, %rd5010;
	shr.u64 	%rd5012, %rd5011, 32;
	and.b64  	%rd5013, %rd4961, 4294967295;
	add.s64 	%rd5014, %rd5012, %rd5013;
	shr.u64 	%rd5015, %rd5014, 32;
	and.b64  	%rd5016, %rd4964, 4294967295;
	add.s64 	%rd5017, %rd5015, %rd5016;
	{ .reg .b32 tmp; mov.b64 {tmp, %r1053}, %rd5017; }
	add.s32 	%r1054, %r1050, %r1053;
	mul.lo.s32 	%r1055, %r1035, %r1052;
	mul.wide.u32 	%rd5018, %r1037, %r1055;
	and.b64  	%rd5019, %rd4972, 4294967295;
	add.s64 	%rd5020, %rd5018, %rd5019;
	shr.u64 	%rd5021, %rd5020, 32;
	mul.wide.u32 	%rd5022, %r1038, %r1055;
	and.b64  	%rd5023, %rd4977, 4294967295;
	add.s64 	%rd5024, %rd5021, %rd5023;
	add.s64 	%rd5025, %rd5024, %rd5022;
	cvt.u32.u64 	%r1056, %rd5025;
	shr.u64 	%rd5026, %rd5025, 32;
	mul.wide.u32 	%rd5027, %r1040, %r1055;
	and.b64  	%rd5028, %rd4982, 4294967295;
	add.s64 	%rd5029, %rd5026, %rd5028;
	add.s64 	%rd5030, %rd5029, %rd5027;
	shr.u64 	%rd5031, %rd5030, 32;
	mul.wide.u32 	%rd5032, %r1041, %r1055;
	and.b64  	%rd5033, %rd4987, 4294967295;
	add.s64 	%rd5034, %rd5031, %rd5033;
	add.s64 	%rd5035, %rd5034, %rd5032;
	shr.u64 	%rd5036, %rd5035, 32;
	mul.wide.u32 	%rd5037, %r1042, %r1055;
	and.b64  	%rd5038, %rd4992, 4294967295;
	add.s64 	%rd5039, %rd5036, %rd5038;
	add.s64 	%rd5040, %rd5039, %rd5037;
	shr.u64 	%rd5041, %rd5040, 32;
	mul.wide.u32 	%rd5042, %r1043, %r1055;
	and.b64  	%rd5043, %rd4997, 4294967295;
	add.s64 	%rd5044, %rd5041, %rd5043;
	add.s64 	%rd5045, %rd5044, %rd5042;
	shr.u64 	%rd5046, %rd5045, 32;
	mul.wide.u32 	%rd5047, %r1044, %r1055;
	and.b64  	%rd5048, %rd5002, 4294967295;
	add.s64 	%rd5049, %rd5046, %rd5048;
	add.s64 	%rd5050, %rd5049, %rd5047;
	shr.u64 	%rd5051, %rd5050, 32;
	mul.wide.u32 	%rd5052, %r1032, %r1055;
	and.b64  	%rd5053, %rd5005, 4294967295;
	add.s64 	%rd5054, %rd5051, %rd5053;
	add.s64 	%rd5055, %rd5054, %rd5052;
	shr.u64 	%rd5056, %rd5055, 32;
	and.b64  	%rd5057, %rd5008, 4294967295;
	add.s64 	%rd5058, %rd5056, %rd5057;
	shr.u64 	%rd5059, %rd5058, 32;
	and.b64  	%rd5060, %rd5011, 4294967295;
	add.s64 	%rd5061, %rd5059, %rd5060;
	shr.u64 	%rd5062, %rd5061, 32;
	and.b64  	%rd5063, %rd5014, 4294967295;
	add.s64 	%rd5064, %rd5062, %rd5063;
	shr.u64 	%rd5065, %rd5064, 32;
	and.b64  	%rd5066, %rd5017, 4294967295;
	add.s64 	%rd5067, %rd5065, %rd5066;
	{ .reg .b32 tmp; mov.b64 {tmp, %r1057}, %rd5067; }
	add.s32 	%r1058, %r1054, %r1057;
	mul.lo.s32 	%r1059, %r1035, %r1056;
	mul.wide.u32 	%rd5068, %r1037, %r1059;
	and.b64  	%rd5069, %rd5025, 4294967295;
	add.s64 	%rd5070, %rd5068, %rd5069;
	shr.u64 	%rd5071, %rd5070, 32;
	mul.wide.u32 	%rd5072, %r1038, %r1059;
	and.b64  	%rd5073, %rd5030, 4294967295;
	add.s64 	%rd5074, %rd5071, %rd5073;
	add.s64 	%rd5075, %rd5074, %rd5072;
	cvt.u32.u64 	%r1060, %rd5075;
	shr.u64 	%rd5076, %rd5075, 32;
	mul.wide.u32 	%rd5077, %r1040, %r1059;
	and.b64  	%rd5078, %rd5035, 4294967295;
	add.s64 	%rd5079, %rd5076, %rd5078;
	add.s64 	%rd5080, %rd5079, %rd5077;
	shr.u64 	%rd5081, %rd5080, 32;
	mul.wide.u32 	%rd5082, %r1041, %r1059;
	and.b64  	%rd5083, %rd5040, 4294967295;
	add.s64 	%rd5084, %rd5081, %rd5083;
	add.s64 	%rd5085, %rd5084, %rd5082;
	shr.u64 	%rd5086, %rd5085, 32;
	mul.wide.u32 	%rd5087, %r1042, %r1059;
	and.b64  	%rd5088, %rd5045, 4294967295;
	add.s64 	%rd5089, %rd5086, %rd5088;
	add.s64 	%rd5090, %rd5089, %rd5087;
	shr.u64 	%rd5091, %rd5090, 32;
	mul.wide.u32 	%rd5092, %r1043, %r1059;
	and.b64  	%rd5093, %rd5050, 4294967295;
	add.s64 	%rd5094, %rd5091, %rd5093;
	add.s64 	%rd5095, %rd5094, %rd5092;
	shr.u64 	%rd5096, %rd5095, 32;
	mul.wide.u32 	%rd5097, %r1044, %r1059;
	and.b64  	%rd5098, %rd5055, 4294967295;
	add.s64 	%rd5099, %rd5096, %rd5098;
	add.s64 	%rd5100, %rd5099, %rd5097;
	shr.u64 	%rd5101, %rd5100, 32;
	mul.wide.u32 	%rd5102, %r1032, %r1059;
	and.b64  	%rd5103, %rd5058, 4294967295;
	add.s64 	%rd5104, %rd5101, %rd5103;
	add.s64 	%rd5105, %rd5104, %rd5102;
	shr.u64 	%rd5106, %rd5105, 32;
	and.b64  	%rd5107, %rd5061, 4294967295;
	add.s64 	%rd5108, %rd5106, %rd5107;
	shr.u64 	%rd5109, %rd5108, 32;
	and.b64  	%rd5110, %rd5064, 4294967295;
	add.s64 	%rd5111, %rd5109, %rd5110;
	shr.u64 	%rd5112, %rd5111, 32;
	and.b64  	%rd5113, %rd5067, 4294967295;
	add.s64 	%rd5114, %rd5112, %rd5113;
	{ .reg .b32 tmp; mov.b64 {tmp, %r1061}, %rd5114; }
	add.s32 	%r1062, %r1058, %r1061;
	mul.lo.s32 	%r1063, %r1035, %r1060;
	mul.wide.u32 	%rd5115, %r1037, %r1063;
	and.b64  	%rd5116, %rd5075, 4294967295;
	add.s64 	%rd5117, %rd5115, %rd5116;
	shr.u64 	%rd5118, %rd5117, 32;
	mul.wide.u32 	%rd5119, %r1038, %r1063;
	and.b64  	%rd5120, %rd5080, 4294967295;
	add.s64 	%rd5121, %rd5118, %rd5120;
	add.s64 	%rd5122, %rd5121, %rd5119;
	cvt.u32.u64 	%r1064, %rd5122;
	shr.u64 	%rd5123, %rd5122, 32;
	mul.wide.u32 	%rd5124, %r1040, %r1063;
	and.b64  	%rd5125, %rd5085, 4294967295;
	add.s64 	%rd5126, %rd5123, %rd5125;
	add.s64 	%rd5127, %rd5126, %rd5124;
	shr.u64 	%rd5128, %rd5127, 32;
	mul.wide.u32 	%rd5129, %r1041, %r1063;
	and.b64  	%rd5130, %rd5090, 4294967295;
	add.s64 	%rd5131, %rd5128, %rd5130;
	add.s64 	%rd5132, %rd5131, %rd5129;
	shr.u64 	%rd5133, %rd5132, 32;
	mul.wide.u32 	%rd5134, %r1042, %r1063;
	and.b64  	%rd5135, %rd5095, 4294967295;
	add.s64 	%rd5136, %rd5133, %rd5135;
	add.s64 	%rd5137, %rd5136, %rd5134;
	shr.u64 	%rd5138, %rd5137, 32;
	mul.wide.u32 	%rd5139, %r1043, %r1063;
	and.b64  	%rd5140, %rd5100, 4294967295;
	add.s64 	%rd5141, %rd5138, %rd5140;
	add.s64 	%rd5142, %rd5141, %rd5139;
	shr.u64 	%rd5143, %rd5142, 32;
	mul.wide.u32 	%rd5144, %r1044, %r1063;
	and.b64  	%rd5145, %rd5105, 4294967295;
	add.s64 	%rd5146, %rd5143, %rd5145;
	add.s64 	%rd5147, %rd5146, %rd5144;
	shr.u64 	%rd5148, %rd5147, 32;
	mul.wide.u32 	%rd5149, %r1032, %r1063;
	and.b64  	%rd5150, %rd5108, 4294967295;
	add.s64 	%rd5151, %rd5148, %rd5150;
	add.s64 	%rd5152, %rd5151, %rd5149;
	shr.u64 	%rd5153, %rd5152, 32;
	and.b64  	%rd5154, %rd5111, 4294967295;
	add.s64 	%rd5155, %rd5153, %rd5154;
	shr.u64 	%rd5156, %rd5155, 32;
	and.b64  	%rd5157, %rd5114, 4294967295;
	add.s64 	%rd5158, %rd5156, %rd5157;
	{ .reg .b32 tmp; mov.b64 {tmp, %r1065}, %rd5158; }
	add.s32 	%r1066, %r1062, %r1065;
	mul.lo.s32 	%r1067, %r1035, %r1064;
	mul.wide.u32 	%rd5159, %r1037, %r1067;
	and.b64  	%rd5160, %rd5122, 4294967295;
	add.s64 	%rd5161, %rd5159, %rd5160;
	shr.u64 	%rd5162, %rd5161, 32;
	mul.wide.u32 	%rd5163, %r1038, %r1067;
	and.b64  	%rd5164, %rd5127, 4294967295;
	add.s64 	%rd5165, %rd5162, %rd5164;
	add.s64 	%rd5166, %rd5165, %rd5163;
	cvt.u32.u64 	%r1068, %rd5166;
	shr.u64 	%rd5167, %rd5166, 32;
	mul.wide.u32 	%rd5168, %r1040, %r1067;
	and.b64  	%rd5169, %rd5132, 4294967295;
	add.s64 	%rd5170, %rd5167, %rd5169;
	add.s64 	%rd5171, %rd5170, %rd5168;
	shr.u64 	%rd5172, %rd5171, 32;
	mul.wide.u32 	%rd5173, %r1041, %r1067;
	and.b64  	%rd5174, %rd5137, 4294967295;
	add.s64 	%rd5175, %rd5172, %rd5174;
	add.s64 	%rd5176, %rd5175, %rd5173;
	shr.u64 	%rd5177, %rd5176, 32;
	mul.wide.u32 	%rd5178, %r1042, %r1067;
	and.b64  	%rd5179, %rd5142, 4294967295;
	add.s64 	%rd5180, %rd5177, %rd5179;
	add.s64 	%rd5181, %rd5180, %rd5178;
	shr.u64 	%rd5182, %rd5181, 32;
	mul.wide.u32 	%rd5183, %r1043, %r1067;
	and.b64  	%rd5184, %rd5147, 4294967295;
	add.s64 	%rd5185, %rd5182, %rd5184;
	add.s64 	%rd5186, %rd5185, %rd5183;
	shr.u64 	%rd5187, %rd5186, 32;
	mul.wide.u32 	%rd5188, %r1044, %r1067;
	and.b64  	%rd5189, %rd5152, 4294967295;
	add.s64 	%rd5190, %rd5187, %rd5189;
	add.s64 	%rd5191, %rd5190, %rd5188;
	shr.u64 	%rd5192, %rd5191, 32;
	mul.wide.u32 	%rd5193, %r1032, %r1067;
	and.b64  	%rd5194, %rd5155, 4294967295;
	add.s64 	%rd5195, %rd5192, %rd5194;
	add.s64 	%rd5196, %rd5195, %rd5193;
	shr.u64 	%rd5197, %rd5196, 32;
	and.b64  	%rd5198, %rd5158, 4294967295;
	add.s64 	%rd5199, %rd5197, %rd5198;
	{ .reg .b32 tmp; mov.b64 {tmp, %r1069}, %rd5199; }
	add.s32 	%r1070, %r1066, %r1069;
	mul.lo.s32 	%r1071, %r1035, %r1068;
	mul.wide.u32 	%rd5200, %r1037, %r1071;
	and.b64  	%rd5201, %rd5166, 4294967295;
	add.s64 	%rd5202, %rd5200, %rd5201;
	shr.u64 	%rd5203, %rd5202, 32;
	mul.wide.u32 	%rd5204, %r1038, %r1071;
	and.b64  	%rd5205, %rd5171, 4294967295;
	add.s64 	%rd5206, %rd5203, %rd5205;
	add.s64 	%rd22606, %rd5206, %rd5204;
	shr.u64 	%rd5207, %rd22606, 32;
	mul.wide.u32 	%rd5208, %r1040, %r1071;
	and.b64  	%rd5209, %rd5176, 4294967295;
	add.s64 	%rd5210, %rd5207, %rd5209;
	add.s64 	%rd22605, %rd5210, %rd5208;
	shr.u64 	%rd5211, %rd22605, 32;
	mul.wide.u32 	%rd5212, %r1041, %r1071;
	and.b64  	%rd5213, %rd5181, 4294967295;
	add.s64 	%rd5214, %rd5211, %rd5213;
	add.s64 	%rd22604, %rd5214, %rd5212;
	shr.u64 	%rd5215, %rd22604, 32;
	mul.wide.u32 	%rd5216, %r1042, %r1071;
	and.b64  	%rd5217, %rd5186, 4294967295;
	add.s64 	%rd5218, %rd5215, %rd5217;
	add.s64 	%rd22603, %rd5218, %rd5216;
	shr.u64 	%rd5219, %rd22603, 32;
	mul.wide.u32 	%rd5220, %r1043, %r1071;
	and.b64  	%rd5221, %rd5191, 4294967295;
	add.s64 	%rd5222, %rd5219, %rd5221;
	add.s64 	%rd22602, %rd5222, %rd5220;
	shr.u64 	%rd5223, %rd22602, 32;
	mul.wide.u32 	%rd5224, %r1044, %r1071;
	and.b64  	%rd5225, %rd5196, 4294967295;
	add.s64 	%rd5226, %rd5223, %rd5225;
	add.s64 	%rd22601, %rd5226, %rd5224;
	shr.u64 	%rd5227, %rd22601, 32;
	mul.wide.u32 	%rd5228, %r1032, %r1071;
	and.b64  	%rd5229, %rd5199, 4294967295;
	add.s64 	%rd5230, %rd5227, %rd5229;
	add.s64 	%rd22600, %rd5230, %rd5228;
	{ .reg .b32 tmp; mov.b64 {tmp, %r1072}, %rd22600; }
	add.s32 	%r3053, %r1070, %r1072;
	setp.gt.u32 	%p87, %r3053, %r1032;
	@%p87 bra 	$L__BB2_98;
	setp.lt.u32 	%p88, %r3053, %r1032;
	@%p88 bra 	$L__BB2_99;
	cvt.u32.u64 	%r1075, %rd22600;
	setp.lt.u32 	%p89, %r1044, %r1075;
	@%p89 bra 	$L__BB2_98;
	cvt.u32.u64 	%r1077, %rd22600;
	setp.gt.u32 	%p90, %r1044, %r1077;
	@%p90 bra 	$L__BB2_99;
	ld.const.u32 	%r1078, [P_CONST+20];
	cvt.u32.u64 	%r1079, %rd22601;
	setp.lt.u32 	%p91, %r1078, %r1079;
	@%p91 bra 	$L__BB2_98;
	cvt.u32.u64 	%r1081, %rd22601;
	setp.gt.u32 	%p92, %r1078, %r1081;
	@%p92 bra 	$L__BB2_99;
	ld.const.u32 	%r1082, [P_CONST+16];
	cvt.u32.u64 	%r1083, %rd22602;
	setp.lt.u32 	%p93, %r1082, %r1083;
	@%p93 bra 	$L__BB2_98;
	cvt.u32.u64 	%r1085, %rd22602;
	setp.gt.u32 	%p94, %r1082, %r1085;
	@%p94 bra 	$L__BB2_99;
	ld.const.u32 	%r1086, [P_CONST+12];
	cvt.u32.u64 	%r1087, %rd22603;
	setp.lt.u32 	%p95, %r1086, %r1087;
	@%p95 bra 	$L__BB2_98;
	cvt.u32.u64 	%r1089, %rd22603;
	setp.gt.u32 	%p96, %r1086, %r1089;
	@%p96 bra 	$L__BB2_99;
	ld.const.u32 	%r1090, [P_CONST+8];
	cvt.u32.u64 	%r1091, %rd22604;
	setp.lt.u32 	%p97, %r1090, %r1091;
	@%p97 bra 	$L__BB2_98;
	cvt.u32.u64 	%r1093, %rd22604;
	setp.gt.u32 	%p98, %r1090, %r1093;
	@%p98 bra 	$L__BB2_99;
	ld.const.u32 	%r1094, [P_CONST+4];
	cvt.u32.u64 	%r1095, %rd22605;
	setp.lt.u32 	%p99, %r1094, %r1095;
	@%p99 bra 	$L__BB2_98;
	ld.const.u32 	%r1096, [P_CONST+4];
	ld.const.u32 	%r1097, [P_CONST];
	cvt.u32.u64 	%r1099, %rd22605;
	setp.gt.u32 	%p100, %r1096, %r1099;
	cvt.u32.u64 	%r1100, %rd22606;
	setp.gt.u32 	%p101, %r1097, %r1100;
	or.pred  	%p102, %p100, %p101;
	@%p102 bra 	$L__BB2_99;
$L__BB2_98:
	ld.const.u32 	%r1101, [P_CONST+28];
	and.b64  	%rd5231, %rd22606, 4294967295;
	ld.const.u32 	%rd5232, [P_CONST];
	sub.s64 	%rd22606, %rd5231, %rd5232;
	shr.u64 	%rd5233, %rd22606, 63;
	and.b64  	%rd5234, %rd22605, 4294967295;
	ld.const.u32 	%rd5235, [P_CONST+4];
	add.s64 	%rd5236, %rd5233, %rd5235;
	sub.s64 	%rd22605, %rd5234, %rd5236;
	shr.u64 	%rd5237, %rd22605, 63;
	and.b64  	%rd5238, %rd22604, 4294967295;
	ld.const.u32 	%rd5239, [P_CONST+8];
	add.s64 	%rd5240, %rd5237, %rd5239;
	sub.s64 	%rd22604, %rd5238, %rd5240;
	shr.u64 	%rd5241, %rd22604, 63;
	and.b64  	%rd5242, %rd22603, 4294967295;
	ld.const.u32 	%rd5243, [P_CONST+12];
	add.s64 	%rd5244, %rd5241, %rd5243;
	sub.s64 	%rd22603, %rd5242, %rd5244;
	shr.u64 	%rd5245, %rd22603, 63;
	and.b64  	%rd5246, %rd22602, 4294967295;
	ld.const.u32 	%rd5247, [P_CONST+16];
	add.s64 	%rd5248, %rd5245, %rd5247;
	sub.s64 	%rd22602, %rd5246, %rd5248;
	shr.u64 	%rd5249, %rd22602, 63;
	and.b64  	%rd5250, %rd22601, 4294967295;
	ld.const.u32 	%rd5251, [P_CONST+20];
	add.s64 	%rd5252, %rd5249, %rd5251;
	sub.s64 	%rd22601, %rd5250, %rd5252;
	shr.u64 	%rd5253, %rd22601, 63;
	and.b64  	%rd5254, %rd22600, 4294967295;
	ld.const.u32 	%rd5255, [P_CONST+24];
	add.s64 	%rd5256, %rd5253, %rd5255;
	sub.s64 	%rd22600, %rd5254, %rd5256;
	shr.u64 	%rd5257, %rd22600, 63;
	cvt.u32.u64 	%r1102, %rd5257;
	add.s32 	%r1103, %r1101, %r1102;
	sub.s32 	%r3053, %r3053, %r1103;
$L__BB2_99:
	ld.const.u32 	%r1104, [P_CONST+28];
	cvt.u64.u32 	%rd5258, %r3006;
	mul.lo.s64 	%rd5259, %rd95, %rd5258;
	cvt.u32.u64 	%r1105, %rd5259;
	shr.u64 	%rd5260, %rd5259, 32;
	mad.lo.s64 	%rd5261, %rd96, %rd5258, %rd5260;
	shr.u64 	%rd5262, %rd5261, 32;
	mad.lo.s64 	%rd5263, %rd97, %rd5258, %rd5262;
	shr.u64 	%rd5264, %rd5263, 32;
	mad.lo.s64 	%rd5265, %rd98, %rd5258, %rd5264;
	shr.u64 	%rd5266, %rd5265, 32;
	mad.lo.s64 	%rd5267, %rd99, %rd5258, %rd5266;
	shr.u64 	%rd5268, %rd5267, 32;
	mad.lo.s64 	%rd5269, %rd100, %rd5258, %rd5268;
	shr.u64 	%rd5270, %rd5269, 32;
	mad.lo.s64 	%rd5271, %rd101, %rd5258, %rd5270;
	shr.u64 	%rd5272, %rd5271, 32;
	mul.wide.u32 	%rd5273, %r3048, %r3006;
	add.s64 	%rd5274, %rd5272, %rd5273;
	shr.u64 	%rd5275, %rd5274, 32;
	cvt.u64.u32 	%rd5276, %r3005;
	and.b64  	%rd5277, %rd5261, 4294967295;
	mad.lo.s64 	%rd5278, %rd95, %rd5276, %rd5277;
	shr.u64 	%rd5279, %rd5278, 32;
	and.b64  	%rd5280, %rd5263, 4294967295;
	add.s64 	%rd5281, %rd5279, %rd5280;
	mad.lo.s64 	%rd5282, %rd96, %rd5276, %rd5281;
	shr.u64 	%rd5283, %rd5282, 32;
	and.b64  	%rd5284, %rd5265, 4294967295;
	add.s64 	%rd5285, %rd5283, %rd5284;
	mad.lo.s64 	%rd5286, %rd97, %rd5276, %rd5285;
	shr.u64 	%rd5287, %rd5286, 32;
	and.b64  	%rd5288, %rd5267, 4294967295;
	add.s64 	%rd5289, %rd5287, %rd5288;
	mad.lo.s64 	%rd5290, %rd98, %rd5276, %rd5289;
	shr.u64 	%rd5291, %rd5290, 32;
	and.b64  	%rd5292, %rd5269, 4294967295;
	add.s64 	%rd5293, %rd5291, %rd5292;
	mad.lo.s64 	%rd5294, %rd99, %rd5276, %rd5293;
	shr.u64 	%rd5295, %rd5294, 32;
	and.b64  	%rd5296, %rd5271, 4294967295;
	add.s64 	%rd5297, %rd5295, %rd5296;
	mad.lo.s64 	%rd5298, %rd100, %rd5276, %rd5297;
	shr.u64 	%rd5299, %rd5298, 32;
	and.b64  	%rd5300, %rd5274, 4294967295;
	add.s64 	%rd5301, %rd5299, %rd5300;
	mad.lo.s64 	%rd5302, %rd101, %rd5276, %rd5301;
	shr.u64 	%rd5303, %rd5302, 32;
	mul.wide.u32 	%rd5304, %r3048, %r3005;
	add.s64 	%rd5305, %rd5303, %rd5275;
	add.s64 	%rd5306, %rd5305, %rd5304;
	shr.u64 	%rd5307, %rd5306, 32;
	cvt.u64.u32 	%rd5308, %r3004;
	and.b64  	%rd5309, %rd5282, 4294967295;
	mad.lo.s64 	%rd5310, %rd95, %rd5308, %rd5309;
	shr.u64 	%rd5311, %rd5310, 32;
	and.b64  	%rd5312, %rd5286, 4294967295;
	add.s64 	%rd5313, %rd5311, %rd5312;
	mad.lo.s64 	%rd5314, %rd96, %rd5308, %rd5313;
	shr.u64 	%rd5315, %rd5314, 32;
	and.b64  	%rd5316, %rd5290, 4294967295;
	add.s64 	%rd5317, %rd5315, %rd5316;
	mad.lo.s64 	%rd5318, %rd97, %rd5308, %rd5317;
	shr.u64 	%rd5319, %rd5318, 32;
	and.b64  	%rd5320, %rd5294, 4294967295;
	add.s64 	%rd5321, %rd5319, %rd5320;
	mad.lo.s64 	%rd5322, %rd98, %rd5308, %rd5321;
	shr.u64 	%rd5323, %rd5322, 32;
	and.b64  	%rd5324, %rd5298, 4294967295;
	add.s64 	%rd5325, %rd5323, %rd5324;
	mad.lo.s64 	%rd5326, %rd99, %rd5308, %rd5325;
	shr.u64 	%rd5327, %rd5326, 32;
	and.b64  	%rd5328, %rd5302, 4294967295;
	add.s64 	%rd5329, %rd5327, %rd5328;
	mad.lo.s64 	%rd5330, %rd100, %rd5308, %rd5329;
	shr.u64 	%rd5331, %rd5330, 32;
	and.b64  	%rd5332, %rd5306, 4294967295;
	add.s64 	%rd5333, %rd5331, %rd5332;
	mad.lo.s64 	%rd5334, %rd101, %rd5308, %rd5333;
	shr.u64 	%rd5335, %rd5334, 32;
	mul.wide.u32 	%rd5336, %r3048, %r3004;
	add.s64 	%rd5337, %rd5335, %rd5307;
	add.s64 	%rd5338, %rd5337, %rd5336;
	shr.u64 	%rd5339, %rd5338, 32;
	cvt.u64.u32 	%rd5340, %r3003;
	and.b64  	%rd5341, %rd5314, 4294967295;
	mad.lo.s64 	%rd5342, %rd95, %rd5340, %rd5341;
	shr.u64 	%rd5343, %rd5342, 32;
	and.b64  	%rd5344, %rd5318, 4294967295;
	add.s64 	%rd5345, %rd5343, %rd5344;
	mad.lo.s64 	%rd5346, %rd96, %rd5340, %rd5345;
	shr.u64 	%rd5347, %rd5346, 32;
	and.b64  	%rd5348, %rd5322, 4294967295;
	add.s64 	%rd5349, %rd5347, %rd5348;
	mad.lo.s64 	%rd5350, %rd97, %rd5340, %rd5349;
	shr.u64 	%rd5351, %rd5350, 32;
	and.b64  	%rd5352, %rd5326, 4294967295;
	add.s64 	%rd5353, %rd5351, %rd5352;
	mad.lo.s64 	%rd5354, %rd98, %rd5340, %rd5353;
	shr.u64 	%rd5355, %rd5354, 32;
	and.b64  	%rd5356, %rd5330, 4294967295;
	add.s64 	%rd5357, %rd5355, %rd5356;
	mad.lo.s64 	%rd5358, %rd99, %rd5340, %rd5357;
	shr.u64 	%rd5359, %rd5358, 32;
	and.b64  	%rd5360, %rd5334, 4294967295;
	add.s64 	%rd5361, %rd5359, %rd5360;
	mad.lo.s64 	%rd5362, %rd100, %rd5340, %rd5361;
	shr.u64 	%rd5363, %rd5362, 32;
	and.b64  	%rd5364, %rd5338, 4294967295;
	add.s64 	%rd5365, %rd5363, %rd5364;
	mad.lo.s64 	%rd5366, %rd101, %rd5340, %rd5365;
	shr.u64 	%rd5367, %rd5366, 32;
	mul.wide.u32 	%rd5368, %r3048, %r3003;
	add.s64 	%rd5369, %rd5367, %rd5339;
	add.s64 	%rd5370, %rd5369, %rd5368;
	shr.u64 	%rd5371, %rd5370, 32;
	cvt.u64.u32 	%rd5372, %r3002;
	and.b64  	%rd5373, %rd5346, 4294967295;
	mad.lo.s64 	%rd5374, %rd95, %rd5372, %rd5373;
	shr.u64 	%rd5375, %rd5374, 32;
	and.b64  	%rd5376, %rd5350, 4294967295;
	add.s64 	%rd5377, %rd5375, %rd5376;
	mad.lo.s64 	%rd5378, %rd96, %rd5372, %rd5377;
	shr.u64 	%rd5379, %rd5378, 32;
	and.b64  	%rd5380, %rd5354, 4294967295;
	add.s64 	%rd5381, %rd5379, %rd5380;
	mad.lo.s64 	%rd5382, %rd97, %rd5372, %rd5381;
	shr.u64 	%rd5383, %rd5382, 32;
	and.b64  	%rd5384, %rd5358, 4294967295;
	add.s64 	%rd5385, %rd5383, %rd5384;
	mad.lo.s64 	%rd5386, %rd98, %rd5372, %rd5385;
	shr.u64 	%rd5387, %rd5386, 32;
	and.b64  	%rd5388, %rd5362, 4294967295;
	add.s64 	%rd5389, %rd5387, %rd5388;
	mad.lo.s64 	%rd5390, %rd99, %rd5372, %rd5389;
	shr.u64 	%rd5391, %rd5390, 32;
	and.b64  	%rd5392, %rd5366, 4294967295;
	add.s64 	%rd5393, %rd5391, %rd5392;
	mad.lo.s64 	%rd5394, %rd100, %rd5372, %rd5393;
	shr.u64 	%rd5395, %rd5394, 32;
	and.b64  	%rd5396, %rd5370, 4294967295;
	add.s64 	%rd5397, %rd5395, %rd5396;
	mad.lo.s64 	%rd5398, %rd101, %rd5372, %rd5397;
	shr.u64 	%rd5399, %rd5398, 32;
	mul.wide.u32 	%rd5400, %r3048, %r3002;
	add.s64 	%rd5401, %rd5399, %rd5371;
	add.s64 	%rd5402, %rd5401, %rd5400;
	shr.u64 	%rd5403, %rd5402, 32;
	cvt.u64.u32 	%rd5404, %r3001;
	and.b64  	%rd5405, %rd5378, 4294967295;
	mad.lo.s64 	%rd5406, %rd95, %rd5404, %rd5405;
	shr.u64 	%rd5407, %rd5406, 32;
	and.b64  	%rd5408, %rd5382, 4294967295;
	add.s64 	%rd5409, %rd5407, %rd5408;
	mad.lo.s64 	%rd5410, %rd96, %rd5404, %rd5409;
	shr.u64 	%rd5411, %rd5410, 32;
	and.b64  	%rd5412, %rd5386, 4294967295;
	add.s64 	%rd5413, %rd5411, %rd5412;
	mad.lo.s64 	%rd5414, %rd97, %rd5404, %rd5413;
	shr.u64 	%rd5415, %rd5414, 32;
	and.b64  	%rd5416, %rd5390, 4294967295;
	add.s64 	%rd5417, %rd5415, %rd5416;
	mad.lo.s64 	%rd5418, %rd98, %rd5404, %rd5417;
	shr.u64 	%rd5419, %rd5418, 32;
	and.b64  	%rd5420, %rd5394, 4294967295;
	add.s64 	%rd5421, %rd5419, %rd5420;
	mad.lo.s64 	%rd5422, %rd99, %rd5404, %rd5421;
	shr.u64 	%rd5423, %rd5422, 32;
	and.b64  	%rd5424, %rd5398, 4294967295;
	add.s64 	%rd5425, %rd5423, %rd5424;
	mad.lo.s64 	%rd5426, %rd100, %rd5404, %rd5425;
	shr.u64 	%rd5427, %rd5426, 32;
	and.b64  	%rd5428, %rd5402, 4294967295;
	add.s64 	%rd5429, %rd5427, %rd5428;
	mad.lo.s64 	%rd5430, %rd101, %rd5404, %rd5429;
	shr.u64 	%rd5431, %rd5430, 32;
	mul.wide.u32 	%rd5432, %r3048, %r3001;
	add.s64 	%rd5433, %rd5431, %rd5403;
	add.s64 	%rd5434, %rd5433, %rd5432;
	shr.u64 	%rd5435, %rd5434, 32;
	cvt.u64.u32 	%rd5436, %r3000;
	and.b64  	%rd5437, %rd5410, 4294967295;
	mad.lo.s64 	%rd5438, %rd95, %rd5436, %rd5437;
	shr.u64 	%rd5439, %rd5438, 32;
	and.b64  	%rd5440, %rd5414, 4294967295;
	add.s64 	%rd5441, %rd5439, %rd5440;
	mad.lo.s64 	%rd5442, %rd96, %rd5436, %rd5441;
	shr.u64 	%rd5443, %rd5442, 32;
	and.b64  	%rd5444, %rd5418, 4294967295;
	add.s64 	%rd5445, %rd5443, %rd5444;
	mad.lo.s64 	%rd5446, %rd97, %rd5436, %rd5445;
	shr.u64 	%rd5447, %rd5446, 32;
	and.b64  	%rd5448, %rd5422, 4294967295;
	add.s64 	%rd5449, %rd5447, %rd5448;
	mad.lo.s64 	%rd5450, %rd98, %rd5436, %rd5449;
	shr.u64 	%rd5451, %rd5450, 32;
	and.b64  	%rd5452, %rd5426, 4294967295;
	add.s64 	%rd5453, %rd5451, %rd5452;
	mad.lo.s64 	%rd5454, %rd99, %rd5436, %rd5453;
	shr.u64 	%rd5455, %rd5454, 32;
	and.b64  	%rd5456, %rd5430, 4294967295;
	add.s64 	%rd5457, %rd5455, %rd5456;
	mad.lo.s64 	%rd5458, %rd100, %rd5436, %rd5457;
	shr.u64 	%rd5459, %rd5458, 32;
	and.b64  	%rd5460, %rd5434, 4294967295;
	add.s64 	%rd5461, %rd5459, %rd5460;
	mad.lo.s64 	%rd5462, %rd101, %rd5436, %rd5461;
	shr.u64 	%rd5463, %rd5462, 32;
	mul.wide.u32 	%rd5464, %r3048, %r3000;
	add.s64 	%rd5465, %rd5463, %rd5435;
	add.s64 	%rd5466, %rd5465, %rd5464;
	shr.u64 	%rd5467, %rd5466, 32;
	cvt.u64.u32 	%rd5468, %r2999;
	and.b64  	%rd5469, %rd5442, 4294967295;
	mad.lo.s64 	%rd5470, %rd95, %rd5468, %rd5469;
	shr.u64 	%rd5471, %rd5470, 32;
	and.b64  	%rd5472, %rd5446, 4294967295;
	add.s64 	%rd5473, %rd5471, %rd5472;
	mad.lo.s64 	%rd5474, %rd96, %rd5468, %rd5473;
	shr.u64 	%rd5475, %rd5474, 32;
	and.b64  	%rd5476, %rd5450, 4294967295;
	add.s64 	%rd5477, %rd5475, %rd5476;
	mad.lo.s64 	%rd5478, %rd97, %rd5468, %rd5477;
	shr.u64 	%rd5479, %rd5478, 32;
	and.b64  	%rd5480, %rd5454, 4294967295;
	add.s64 	%rd5481, %rd5479, %rd5480;
	mad.lo.s64 	%rd5482, %rd98, %rd5468, %rd5481;
	shr.u64 	%rd5483, %rd5482, 32;
	and.b64  	%rd5484, %rd5458, 4294967295;
	add.s64 	%rd5485, %rd5483, %rd5484;
	mad.lo.s64 	%rd5486, %rd99, %rd5468, %rd5485;
	shr.u64 	%rd5487, %rd5486, 32;
	and.b64  	%rd5488, %rd5462, 4294967295;
	add.s64 	%rd5489, %rd5487, %rd5488;
	mad.lo.s64 	%rd5490, %rd100, %rd5468, %rd5489;
	shr.u64 	%rd5491, %rd5490, 32;
	and.b64  	%rd5492, %rd5466, 4294967295;
	add.s64 	%rd5493, %rd5491, %rd5492;
	mad.lo.s64 	%rd5494, %rd101, %rd5468, %rd5493;
	shr.u64 	%rd5495, %rd5494, 32;
	mul.wide.u32 	%rd5496, %r3048, %r2999;
	add.s64 	%rd5497, %rd5495, %rd5467;
	add.s64 	%rd5498, %rd5497, %rd5496;
	{ .reg .b32 tmp; mov.b64 {tmp, %r1106}, %rd5498; }
	ld.const.u32 	%r1107, [MU_P];
	mul.lo.s32 	%r1108, %r1107, %r1105;
	ld.const.u32 	%r1109, [P_CONST];
	mul.wide.u32 	%rd5499, %r1109, %r1108;
	and.b64  	%rd5500, %rd5259, 4294967295;
	add.s64 	%rd5501, %rd5499, %rd5500;
	shr.u64 	%rd5502, %rd5501, 32;
	ld.const.u32 	%r1110, [P_CONST+4];
	mul.wide.u32 	%rd5503, %r1110, %r1108;
	and.b64  	%rd5504, %rd5278, 4294967295;
	add.s64 	%rd5505, %rd5502, %rd5504;
	add.s64 	%rd5506, %rd5505, %rd5503;
	cvt.u32.u64 	%r1111, %rd5506;
	shr.u64 	%rd5507, %rd5506, 32;
	ld.const.u32 	%r1112, [P_CONST+8];
	mul.wide.u32 	%rd5508, %r1112, %r1108;
	and.b64  	%rd5509, %rd5310, 4294967295;
	add.s64 	%rd5510, %rd5507, %rd5509;
	add.s64 	%rd5511, %rd5510, %rd5508;
	shr.u64 	%rd5512, %rd5511, 32;
	ld.const.u32 	%r1113, [P_CONST+12];
	mul.wide.u32 	%rd5513, %r1113, %r1108;
	and.b64  	%rd5514, %rd5342, 4294967295;
	add.s64 	%rd5515, %rd5512, %rd5514;
	add.s64 	%rd5516, %rd5515, %rd5513;
	shr.u64 	%rd5517, %rd5516, 32;
	ld.const.u32 	%r1114, [P_CONST+16];
	mul.wide.u32 	%rd5518, %r1114, %r1108;
	and.b64  	%rd5519, %rd5374, 4294967295;
	add.s64 	%rd5520, %rd5517, %rd5519;
	add.s64 	%rd5521, %rd5520, %rd5518;
	shr.u64 	%rd5522, %rd5521, 32;
	ld.const.u32 	%r1115, [P_CONST+20];
	mul.wide.u32 	%rd5523, %r1115, %r1108;
	and.b64  	%rd5524, %rd5406, 4294967295;
	add.s64 	%rd5525, %rd5522, %rd5524;
	add.s64 	%rd5526, %rd5525, %rd5523;
	shr.u64 	%rd5527, %rd5526, 32;
	ld.const.u32 	%r1116, [P_CONST+24];
	mul.wide.u32 	%rd5528, %r1116, %r1108;
	and.b64  	%rd5529, %rd5438, 4294967295;
	add.s64 	%rd5530, %rd5527, %rd5529;
	add.s64 	%rd5531, %rd5530, %rd5528;
	shr.u64 	%rd5532, %rd5531, 32;
	mul.wide.u32 	%rd5533, %r1104, %r1108;
	and.b64  	%rd5534, %rd5470, 4294967295;
	add.s64 	%rd5535, %rd5532, %rd5534;
	add.s64 	%rd5536, %rd5535, %rd5533;
	shr.u64 	%rd5537, %rd5536, 32;
	and.b64  	%rd5538, %rd5474, 4294967295;
	add.s64 	%rd5539, %rd5537, %rd5538;
	shr.u64 	%rd5540, %rd5539, 32;
	and.b64  	%rd5541, %rd5478, 4294967295;
	add.s64 	%rd5542, %rd5540, %rd5541;
	shr.u64 	%rd5543, %rd5542, 32;
	and.b64  	%rd5544, %rd5482, 4294967295;
	add.s64 	%rd5545, %rd5543, %rd5544;
	shr.u64 	%rd5546, %rd5545, 32;
	and.b64  	%rd5547, %rd5486, 4294967295;
	add.s64 	%rd5548, %rd5546, %rd5547;
	shr.u64 	%rd5549, %rd5548, 32;
	and.b64  	%rd5550, %rd5490, 4294967295;
	add.s64 	%rd5551, %rd5549, %rd5550;
	shr.u64 	%rd5552, %rd5551, 32;
	and.b64  	%rd5553, %rd5494, 4294967295;
	add.s64 	%rd5554, %rd5552, %rd5553;
	shr.u64 	%rd5555, %rd5554, 32;
	and.b64  	%rd5556, %rd5498, 4294967295;
	add.s64 	%rd5557, %rd5555, %rd5556;
	{ .reg .b32 tmp; mov.b64 {tmp, %r1117}, %rd5557; }
	add.s32 	%r1118, %r1106, %r1117;
	mul.lo.s32 	%r1119, %r1107, %r1111;
	mul.wide.u32 	%rd5558, %r1109, %r1119;
	and.b64  	%rd5559, %rd5506, 4294967295;
	add.s64 	%rd5560, %rd5558, %rd5559;
	shr.u64 	%rd5561, %rd5560, 32;
	mul.wide.u32 	%rd5562, %r1110, %r1119;
	and.b64  	%rd5563, %rd5511, 4294967295;
	add.s64 	%rd5564, %rd5561, %rd5563;
	add.s64 	%rd5565, %rd5564, %rd5562;
	cvt.u32.u64 	%r1120, %rd5565;
	shr.u64 	%rd5566, %rd5565, 32;
	mul.wide.u32 	%rd5567, %r1112, %r1119;
	and.b64  	%rd5568, %rd5516, 4294967295;
	add.s64 	%rd5569, %rd5566, %rd5568;
	add.s64 	%rd5570, %rd5569, %rd5567;
	shr.u64 	%rd5571, %rd5570, 32;
	mul.wide.u32 	%rd5572, %r1113, %r1119;
	and.b64  	%rd5573, %rd5521, 4294967295;
	add.s64 	%rd5574, %rd5571, %rd5573;
	add.s64 	%rd5575, %rd5574, %rd5572;
	shr.u64 	%rd5576, %rd5575, 32;
	mul.wide.u32 	%rd5577, %r1114, %r1119;
	and.b64  	%rd5578, %rd5526, 4294967295;
	add.s64 	%rd5579, %rd5576, %rd5578;
	add.s64 	%rd5580, %rd5579, %rd5577;
	shr.u64 	%rd5581, %rd5580, 32;
	mul.wide.u32 	%rd5582, %r1115, %r1119;
	and.b64  	%rd5583, %rd5531, 4294967295;
	add.s64 	%rd5584, %rd5581, %rd5583;
	add.s64 	%rd5585, %rd5584, %rd5582;
	shr.u64 	%rd5586, %rd5585, 32;
	mul.wide.u32 	%rd5587, %r1116, %r1119;
	and.b64  	%rd5588, %rd5536, 4294967295;
	add.s64 	%rd5589, %rd5586, %rd5588;
	add.s64 	%rd5590, %rd5589, %rd5587;
	shr.u64 	%rd5591, %rd5590, 32;
	mul.wide.u32 	%rd5592, %r1104, %r1119;
	and.b64  	%rd5593, %rd5539, 4294967295;
	add.s64 	%rd5594, %rd5591, %rd5593;
	add.s64 	%rd5595, %rd5594, %rd5592;
	shr.u64 	%rd5596, %rd5595, 32;
	and.b64  	%rd5597, %rd5542, 4294967295;
	add.s64 	%rd5598, %rd5596, %rd5597;
	shr.u64 	%rd5599, %rd5598, 32;
	and.b64  	%rd5600, %rd5545, 4294967295;
	add.s64 	%rd5601, %rd5599, %rd5600;
	shr.u64 	%rd5602, %rd5601, 32;
	and.b64  	%rd5603, %rd5548, 4294967295;
	add.s64 	%rd5604, %rd5602, %rd5603;
	shr.u64 	%rd5605, %rd5604, 32;
	and.b64  	%rd5606, %rd5551, 4294967295;
	add.s64 	%rd5607, %rd5605, %rd5606;
	shr.u64 	%rd5608, %rd5607, 32;
	and.b64  	%rd5609, %rd5554, 4294967295;
	add.s64 	%rd5610, %rd5608, %rd5609;
	shr.u64 	%rd5611, %rd5610, 32;
	and.b64  	%rd5612, %rd5557, 4294967295;
	add.s64 	%rd5613, %rd5611, %rd5612;
	{ .reg .b32 tmp; mov.b64 {tmp, %r1121}, %rd5613; }
	add.s32 	%r1122, %r1118, %r1121;
	mul.lo.s32 	%r1123, %r1107, %r1120;
	mul.wide.u32 	%rd5614, %r1109, %r1123;
	and.b64  	%rd5615, %rd5565, 4294967295;
	add.s64 	%rd5616, %rd5614, %rd5615;
	shr.u64 	%rd5617, %rd5616, 32;
	mul.wide.u32 	%rd5618, %r1110, %r1123;
	and.b64  	%rd5619, %rd5570, 4294967295;
	add.s64 	%rd5620, %rd5617, %rd5619;
	add.s64 	%rd5621, %rd5620, %rd5618;
	cvt.u32.u64 	%r1124, %rd5621;
	shr.u64 	%rd5622, %rd5621, 32;
	mul.wide.u32 	%rd5623, %r1112, %r1123;
	and.b64  	%rd5624, %rd5575, 4294967295;
	add.s64 	%rd5625, %rd5622, %rd5624;
	add.s64 	%rd5626, %rd5625, %rd5623;
	shr.u64 	%rd5627, %rd5626, 32;
	mul.wide.u32 	%rd5628, %r1113, %r1123;
	and.b64  	%rd5629, %rd5580, 4294967295;
	add.s64 	%rd5630, %rd5627, %rd5629;
	add.s64 	%rd5631, %rd5630, %rd5628;
	shr.u64 	%rd5632, %rd5631, 32;
	mul.wide.u32 	%rd5633, %r1114, %r1123;
	and.b64  	%rd5634, %rd5585, 4294967295;
	add.s64 	%rd5635, %rd5632, %rd5634;
	add.s64 	%rd5636, %rd5635, %rd5633;
	shr.u64 	%rd5637, %rd5636, 32;
	mul.wide.u32 	%rd5638, %r1115, %r1123;
	and.b64  	%rd5639, %rd5590, 4294967295;
	add.s64 	%rd5640, %rd5637, %rd5639;
	add.s64 	%rd5641, %rd5640, %rd5638;
	shr.u64 	%rd5642, %rd5641, 32;
	mul.wide.u32 	%rd5643, %r1116, %r1123;
	and.b64  	%rd5644, %rd5595, 4294967295;
	add.s64 	%rd5645, %rd5642, %rd5644;
	add.s64 	%rd5646, %rd5645, %rd5643;
	shr.u64 	%rd5647, %rd5646, 32;
	mul.wide.u32 	%rd5648, %r1104, %r1123;
	and.b64  	%rd5649, %rd5598, 4294967295;
	add.s64 	%rd5650, %rd5647, %rd5649;
	add.s64 	%rd5651, %rd5650, %rd5648;
	shr.u64 	%rd5652, %rd5651, 32;
	and.b64  	%rd5653, %rd5601, 4294967295;
	add.s64 	%rd5654, %rd5652, %rd5653;
	shr.u64 	%rd5655, %rd5654, 32;
	and.b64  	%rd5656, %rd5604, 4294967295;
	add.s64 	%rd5657, %rd5655, %rd5656;
	shr.u64 	%rd5658, %rd5657, 32;
	and.b64  	%rd5659, %rd5607, 4294967295;
	add.s64 	%rd5660, %rd5658, %rd5659;
	shr.u64 	%rd5661, %rd5660, 32;
	and.b64  	%rd5662, %rd5610, 4294967295;
	add.s64 	%rd5663, %rd5661, %rd5662;
	shr.u64 	%rd5664, %rd5663, 32;
	and.b64  	%rd5665, %rd5613, 4294967295;
	add.s64 	%rd5666, %rd5664, %rd5665;
	{ .reg .b32 tmp; mov.b64 {tmp, %r1125}, %rd5666; }
	add.s32 	%r1126, %r1122, %r1125;
	mul.lo.s32 	%r1127, %r1107, %r1124;
	mul.wide.u32 	%rd5667, %r1109, %r1127;
	and.b64  	%rd5668, %rd5621, 4294967295;
	add.s64 	%rd5669, %rd5667, %rd5668;
	shr.u64 	%rd5670, %rd5669, 32;
	mul.wide.u32 	%rd5671, %r1110, %r1127;
	and.b64  	%rd5672, %rd5626, 4294967295;
	add.s64 	%rd5673, %rd5670, %rd5672;
	add.s64 	%rd5674, %rd5673, %rd5671;
	cvt.u32.u64 	%r1128, %rd5674;
	shr.u64 	%rd5675, %rd5674, 32;
	mul.wide.u32 	%rd5676, %r1112, %r1127;
	and.b64  	%rd5677, %rd5631, 4294967295;
	add.s64 	%rd5678, %rd5675, %rd5677;
	add.s64 	%rd5679, %rd5678, %rd5676;
	shr.u64 	%rd5680, %rd5679, 32;
	mul.wide.u32 	%rd5681, %r1113, %r1127;
	and.b64  	%rd5682, %rd5636, 4294967295;
	add.s64 	%rd5683, %rd5680, %rd5682;
	add.s64 	%rd5684, %rd5683, %rd5681;
	shr.u64 	%rd5685, %rd5684, 32;
	mul.wide.u32 	%rd5686, %r1114, %r1127;
	and.b64  	%rd5687, %rd5641, 4294967295;
	add.s64 	%rd5688, %rd5685, %rd5687;
	add.s64 	%rd5689, %rd5688, %rd5686;
	shr.u64 	%rd5690, %rd5689, 32;
	mul.wide.u32 	%rd5691, %r1115, %r1127;
	and.b64  	%rd5692, %rd5646, 4294967295;
	add.s64 	%rd5693, %rd5690, %rd5692;
	add.s64 	%rd5694, %rd5693, %rd5691;
	shr.u64 	%rd5695, %rd5694, 32;
	mul.wide.u32 	%rd5696, %r1116, %r1127;
	and.b64  	%rd5697, %rd5651, 4294967295;
	add.s64 	%rd5698, %rd5695, %rd5697;
	add.s64 	%rd5699, %rd5698, %rd5696;
	shr.u64 	%rd5700, %rd5699, 32;
	mul.wide.u32 	%rd5701, %r1104, %r1127;
	and.b64  	%rd5702, %rd5654, 4294967295;
	add.s64 	%rd5703, %rd5700, %rd5702;
	add.s64 	%rd5704, %rd5703, %rd5701;
	shr.u64 	%rd5705, %rd5704, 32;
	and.b64  	%rd5706, %rd5657, 4294967295;
	add.s64 	%rd5707, %rd5705, %rd5706;
	shr.u64 	%rd5708, %rd5707, 32;
	and.b64  	%rd5709, %rd5660, 4294967295;
	add.s64 	%rd5710, %rd5708, %rd5709;
	shr.u64 	%rd5711, %rd5710, 32;
	and.b64  	%rd5712, %rd5663, 4294967295;
	add.s64 	%rd5713, %rd5711, %rd5712;
	shr.u64 	%rd5714, %rd5713, 32;
	and.b64  	%rd5715, %rd5666, 4294967295;
	add.s64 	%rd5716, %rd5714, %rd5715;
	{ .reg .b32 tmp; mov.b64 {tmp, %r1129}, %rd5716; }
	add.s32 	%r1130, %r1126, %r1129;
	mul.lo.s32 	%r1131, %r1107, %r1128;
	mul.wide.u32 	%rd5717, %r1109, %r1131;
	and.b64  	%rd5718, %rd5674, 4294967295;
	add.s64 	%rd5719, %rd5717, %rd5718;
	shr.u64 	%rd5720, %rd5719, 32;
	mul.wide.u32 	%rd5721, %r1110, %r1131;
	and.b64  	%rd5722, %rd5679, 4294967295;
	add.s64 	%rd5723, %rd5720, %rd5722;
	add.s64 	%rd5724, %rd5723, %rd5721;
	cvt.u32.u64 	%r1132, %rd5724;
	shr.u64 	%rd5725, %rd5724, 32;
	mul.wide.u32 	%rd5726, %r1112, %r1131;
	and.b64  	%rd5727, %rd5684, 4294967295;
	add.s64 	%rd5728, %rd5725, %rd5727;
	add.s64 	%rd5729, %rd5728, %rd5726;
	shr.u64 	%rd5730, %rd5729, 32;
	mul.wide.u32 	%rd5731, %r1113, %r1131;
	and.b64  	%rd5732, %rd5689, 4294967295;
	add.s64 	%rd5733, %rd5730, %rd5732;
	add.s64 	%rd5734, %rd5733, %rd5731;
	shr.u64 	%rd5735, %rd5734, 32;
	mul.wide.u32 	%rd5736, %r1114, %r1131;
	and.b64  	%rd5737, %rd5694, 4294967295;
	add.s64 	%rd5738, %rd5735, %rd5737;
	add.s64 	%rd5739, %rd5738, %rd5736;
	shr.u64 	%rd5740, %rd5739, 32;
	mul.wide.u32 	%rd5741, %r1115, %r1131;
	and.b64  	%rd5742, %rd5699, 4294967295;
	add.s64 	%rd5743, %rd5740, %rd5742;
	add.s64 	%rd5744, %rd5743, %rd5741;
	shr.u64 	%rd5745, %rd5744, 32;
	mul.wide.u32 	%rd5746, %r1116, %r1131;
	and.b64  	%rd5747, %rd5704, 4294967295;
	add.s64 	%rd5748, %rd5745, %rd5747;
	add.s64 	%rd5749, %rd5748, %rd5746;
	shr.u64 	%rd5750, %rd5749, 32;
	mul.wide.u32 	%rd5751, %r1104, %r1131;
	and.b64  	%rd5752, %rd5707, 4294967295;
	add.s64 	%rd5753, %rd5750, %rd5752;
	add.s64 	%rd5754, %rd5753, %rd5751;
	shr.u64 	%rd5755, %rd5754, 32;
	and.b64  	%rd5756, %rd5710, 4294967295;
	add.s64 	%rd5757, %rd5755, %rd5756;
	shr.u64 	%rd5758, %rd5757, 32;
	and.b64  	%rd5759, %rd5713, 4294967295;
	add.s64 	%rd5760, %rd5758, %rd5759;
	shr.u64 	%rd5761, %rd5760, 32;
	and.b64  	%rd5762, %rd5716, 4294967295;
	add.s64 	%rd5763, %rd5761, %rd5762;
	{ .reg .b32 tmp; mov.b64 {tmp, %r1133}, %rd5763; }
	add.s32 	%r1134, %r1130, %r1133;
	mul.lo.s32 	%r1135, %r1107, %r1132;
	mul.wide.u32 	%rd5764, %r1109, %r1135;
	and.b64  	%rd5765, %rd5724, 4294967295;
	add.s64 	%rd5766, %rd5764, %rd5765;
	shr.u64 	%rd5767, %rd5766, 32;
	mul.wide.u32 	%rd5768, %r1110, %r1135;
	and.b64  	%rd5769, %rd5729, 4294967295;
	add.s64 	%rd5770, %rd5767, %rd5769;
	add.s64 	%rd5771, %rd5770, %rd5768;
	cvt.u32.u64 	%r1136, %rd5771;
	shr.u64 	%rd5772, %rd5771, 32;
	mul.wide.u32 	%rd5773, %r1112, %r1135;
	and.b64  	%rd5774, %rd5734, 4294967295;
	add.s64 	%rd5775, %rd5772, %rd5774;
	add.s64 	%rd5776, %rd5775, %rd5773;
	shr.u64 	%rd5777, %rd5776, 32;
	mul.wide.u32 	%rd5778, %r1113, %r1135;
	and.b64  	%rd5779, %rd5739, 4294967295;
	add.s64 	%rd5780, %rd5777, %rd5779;
	add.s64 	%rd5781, %rd5780, %rd5778;
	shr.u64 	%rd5782, %rd5781, 32;
	mul.wide.u32 	%rd5783, %r1114, %r1135;
	and.b64  	%rd5784, %rd5744, 4294967295;
	add.s64 	%rd5785, %rd5782, %rd5784;
	add.s64 	%rd5786, %rd5785, %rd5783;
	shr.u64 	%rd5787, %rd5786, 32;
	mul.wide.u32 	%rd5788, %r1115, %r1135;
	and.b64  	%rd5789, %rd5749, 4294967295;
	add.s64 	%rd5790, %rd5787, %rd5789;
	add.s64 	%rd5791, %rd5790, %rd5788;
	shr.u64 	%rd5792, %rd5791, 32;
	mul.wide.u32 	%rd5793, %r1116, %r1135;
	and.b64  	%rd5794, %rd5754, 4294967295;
	add.s64 	%rd5795, %rd5792, %rd5794;
	add.s64 	%rd5796, %rd5795, %rd5793;
	shr.u64 	%rd5797, %rd5796, 32;
	mul.wide.u32 	%rd5798, %r1104, %r1135;
	and.b64  	%rd5799, %rd5757, 4294967295;
	add.s64 	%rd5800, %rd5797, %rd5799;
	add.s64 	%rd5801, %rd5800, %rd5798;
	shr.u64 	%rd5802, %rd5801, 32;
	and.b64  	%rd5803, %rd5760, 4294967295;
	add.s64 	%rd5804, %rd5802, %rd5803;
	shr.u64 	%rd5805, %rd5804, 32;
	and.b64  	%rd5806, %rd5763, 4294967295;
	add.s64 	%rd5807, %rd5805, %rd5806;
	{ .reg .b32 tmp; mov.b64 {tmp, %r1137}, %rd5807; }
	add.s32 	%r1138, %r1134, %r1137;
	mul.lo.s32 	%r1139, %r1107, %r1136;
	mul.wide.u32 	%rd5808, %r1109, %r1139;
	and.b64  	%rd5809, %rd5771, 4294967295;
	add.s64 	%rd5810, %rd5808, %rd5809;
	shr.u64 	%rd5811, %rd5810, 32;
	mul.wide.u32 	%rd5812, %r1110, %r1139;
	and.b64  	%rd5813, %rd5776, 4294967295;
	add.s64 	%rd5814, %rd5811, %rd5813;
	add.s64 	%rd5815, %rd5814, %rd5812;
	cvt.u32.u64 	%r1140, %rd5815;
	shr.u64 	%rd5816, %rd5815, 32;
	mul.wide.u32 	%rd5817, %r1112, %r1139;
	and.b64  	%rd5818, %rd5781, 4294967295;
	add.s64 	%rd5819, %rd5816, %rd5818;
	add.s64 	%rd5820, %rd5819, %rd5817;
	shr.u64 	%rd5821, %rd5820, 32;
	mul.wide.u32 	%rd5822, %r1113, %r1139;
	and.b64  	%rd5823, %rd5786, 4294967295;
	add.s64 	%rd5824, %rd5821, %rd5823;
	add.s64 	%rd5825, %rd5824, %rd5822;
	shr.u64 	%rd5826, %rd5825, 32;
	mul.wide.u32 	%rd5827, %r1114, %r1139;
	and.b64  	%rd5828, %rd5791, 4294967295;
	add.s64 	%rd5829, %rd5826, %rd5828;
	add.s64 	%rd5830, %rd5829, %rd5827;
	shr.u64 	%rd5831, %rd5830, 32;
	mul.wide.u32 	%rd5832, %r1115, %r1139;
	and.b64  	%rd5833, %rd5796, 4294967295;
	add.s64 	%rd5834, %rd5831, %rd5833;
	add.s64 	%rd5835, %rd5834, %rd5832;
	shr.u64 	%rd5836, %rd5835, 32;
	mul.wide.u32 	%rd5837, %r1116, %r1139;
	and.b64  	%rd5838, %rd5801, 4294967295;
	add.s64 	%rd5839, %rd5836, %rd5838;
	add.s64 	%rd5840, %rd5839, %rd5837;
	shr.u64 	%rd5841, %rd5840, 32;
	mul.wide.u32 	%rd5842, %r1104, %r1139;
	and.b64  	%rd5843, %rd5804, 4294967295;
	add.s64 	%rd5844, %rd5841, %rd5843;
	add.s64 	%rd5845, %rd5844, %rd5842;
	shr.u64 	%rd5846, %rd5845, 32;
	and.b64  	%rd5847, %rd5807, 4294967295;
	add.s64 	%rd5848, %rd5846, %rd5847;
	{ .reg .b32 tmp; mov.b64 {tmp, %r1141}, %rd5848; }
	add.s32 	%r1142, %r1138, %r1141;
	mul.lo.s32 	%r1143, %r1107, %r1140;
	mul.wide.u32 	%rd5849, %r1109, %r1143;
	and.b64  	%rd5850, %rd5815, 4294967295;
	add.s64 	%rd5851, %rd5849, %rd5850;
	shr.u64 	%rd5852, %rd5851, 32;
	mul.wide.u32 	%rd5853, %r1110, %r1143;
	and.b64  	%rd5854, %rd5820, 4294967295;
	add.s64 	%rd5855, %rd5852, %rd5854;
	add.s64 	%rd22613, %rd5855, %rd5853;
	shr.u64 	%rd5856, %rd22613, 32;
	mul.wide.u32 	%rd5857, %r1112, %r1143;
	and.b64  	%rd5858, %rd5825, 4294967295;
	add.s64 	%rd5859, %rd5856, %rd5858;
	add.s64 	%rd22612, %rd5859, %rd5857;
	shr.u64 	%rd5860, %rd22612, 32;
	mul.wide.u32 	%rd5861, %r1113, %r1143;
	and.b64  	%rd5862, %rd5830, 4294967295;
	add.s64 	%rd5863, %rd5860, %rd5862;
	add.s64 	%rd22611, %rd5863, %rd5861;
	shr.u64 	%rd5864, %rd22611, 32;
	mul.wide.u32 	%rd5865, %r1114, %r1143;
	and.b64  	%rd5866, %rd5835, 4294967295;
	add.s64 	%rd5867, %rd5864, %rd5866;
	add.s64 	%rd22610, %rd5867, %rd5865;
	shr.u64 	%rd5868, %rd22610, 32;
	mul.wide.u32 	%rd5869, %r1115, %r1143;
	and.b64  	%rd5870, %rd5840, 4294967295;
	add.s64 	%rd5871, %rd5868, %rd5870;
	add.s64 	%rd22609, %rd5871, %rd5869;
	shr.u64 	%rd5872, %rd22609, 32;
	mul.wide.u32 	%rd5873, %r1116, %r1143;
	and.b64  	%rd5874, %rd5845, 4294967295;
	add.s64 	%rd5875, %rd5872, %rd5874;
	add.s64 	%rd22608, %rd5875, %rd5873;
	shr.u64 	%rd5876, %rd22608, 32;
	mul.wide.u32 	%rd5877, %r1104, %r1143;
	and.b64  	%rd5878, %rd5848, 4294967295;
	add.s64 	%rd5879, %rd5876, %rd5878;
	add.s64 	%rd22607, %rd5879, %rd5877;
	{ .reg .b32 tmp; mov.b64 {tmp, %r1144}, %rd22607; }
	add.s32 	%r3054, %r1142, %r1144;
	setp.gt.u32 	%p103, %r3054, %r1104;
	@%p103 bra 	$L__BB2_113;
	ld.const.u32 	%r1145, [P_CONST+28];
	setp.lt.u32 	%p104, %r3054, %r1145;
	@%p104 bra 	$L__BB2_114;
	ld.const.u32 	%r1146, [P_CONST+24];
	cvt.u32.u64 	%r1147, %rd22607;
	setp.lt.u32 	%p105, %r1146, %r1147;
	@%p105 bra 	$L__BB2_113;
	ld.const.u32 	%r1148, [P_CONST+24];
	cvt.u32.u64 	%r1149, %rd22607;
	setp.gt.u32 	%p106, %r1148, %r1149;
	@%p106 bra 	$L__BB2_114;
	ld.const.u32 	%r1150, [P_CONST+20];
	cvt.u32.u64 	%r1151, %rd22608;
	setp.lt.u32 	%p107, %r1150, %r1151;
	@%p107 bra 	$L__BB2_113;
	ld.const.u32 	%r1152, [P_CONST+20];
	cvt.u32.u64 	%r1153, %rd22608;
	setp.gt.u32 	%p108, %r1152, %r1153;
	@%p108 bra 	$L__BB2_114;
	ld.const.u32 	%r1154, [P_CONST+16];
	cvt.u32.u64 	%r1155, %rd22609;
	setp.lt.u32 	%p109, %r1154, %r1155;
	@%p109 bra 	$L__BB2_113;
	ld.const.u32 	%r1156, [P_CONST+16];
	cvt.u32.u64 	%r1157, %rd22609;
	setp.gt.u32 	%p110, %r1156, %r1157;
	@%p110 bra 	$L__BB2_114;
	ld.const.u32 	%r1158, [P_CONST+12];
	cvt.u32.u64 	%r1159, %rd22610;
	setp.lt.u32 	%p111, %r1158, %r1159;
	@%p111 bra 	$L__BB2_113;
	ld.const.u32 	%r1160, [P_CONST+12];
	cvt.u32.u64 	%r1161, %rd22610;
	setp.gt.u32 	%p112, %r1160, %r1161;
	@%p112 bra 	$L__BB2_114;
	ld.const.u32 	%r1162, [P_CONST+8];
	cvt.u32.u64 	%r1163, %rd22611;
	setp.lt.u32 	%p113, %r1162, %r1163;
	@%p113 bra 	$L__BB2_113;
	ld.const.u32 	%r1164, [P_CONST+8];
	cvt.u32.u64 	%r1165, %rd22611;
	setp.gt.u32 	%p114, %r1164, %r1165;
	@%p114 bra 	$L__BB2_114;
	ld.const.u32 	%r1166, [P_CONST+4];
	cvt.u32.u64 	%r1167, %rd22612;
	setp.lt.u32 	%p115, %r1166, %r1167;
	@%p115 bra 	$L__BB2_113;
	ld.const.u32 	%r1168, [P_CONST+4];
	ld.const.u32 	%r1169, [P_CONST];
	cvt.u32.u64 	%r1171, %rd22612;
	setp.gt.u32 	%p116, %r1168, %r1171;
	cvt.u32.u64 	%r1172, %rd22613;
	setp.gt.u32 	%p117, %r1169, %r1172;
	or.pred  	%p118, %p116, %p117;
	@%p118 bra 	$L__BB2_114;
$L__BB2_113:
	ld.const.u32 	%r1173, [P_CONST+28];
	and.b64  	%rd5880, %rd22613, 4294967295;
	ld.const.u32 	%rd5881, [P_CONST];
	sub.s64 	%rd22613, %rd5880, %rd5881;
	shr.u64 	%rd5882, %rd22613, 63;
	and.b64  	%rd5883, %rd22612, 4294967295;
	ld.const.u32 	%rd5884, [P_CONST+4];
	add.s64 	%rd5885, %rd5882, %rd5884;
	sub.s64 	%rd22612, %rd5883, %rd5885;
	shr.u64 	%rd5886, %rd22612, 63;
	and.b64  	%rd5887, %rd22611, 4294967295;
	ld.const.u32 	%rd5888, [P_CONST+8];
	add.s64 	%rd5889, %rd5886, %rd5888;
	sub.s64 	%rd22611, %rd5887, %rd5889;
	shr.u64 	%rd5890, %rd22611, 63;
	and.b64  	%rd5891, %rd22610, 4294967295;
	ld.const.u32 	%rd5892, [P_CONST+12];
	add.s64 	%rd5893, %rd5890, %rd5892;
	sub.s64 	%rd22610, %rd5891, %rd5893;
	shr.u64 	%rd5894, %rd22610, 63;
	and.b64  	%rd5895, %rd22609, 4294967295;
	ld.const.u32 	%rd5896, [P_CONST+16];
	add.s64 	%rd5897, %rd5894, %rd5896;
	sub.s64 	%rd22609, %rd5895, %rd5897;
	shr.u64 	%rd5898, %rd22609, 63;
	and.b64  	%rd5899, %rd22608, 4294967295;
	ld.const.u32 	%rd5900, [P_CONST+20];
	add.s64 	%rd5901, %rd5898, %rd5900;
	sub.s64 	%rd22608, %rd5899, %rd5901;
	shr.u64 	%rd5902, %rd22608, 63;
	and.b64  	%rd5903, %rd22607, 4294967295;
	ld.const.u32 	%rd5904, [P_CONST+24];
	add.s64 	%rd5905, %rd5902, %rd5904;
	sub.s64 	%rd22607, %rd5903, %rd5905;
	shr.u64 	%rd5906, %rd22607, 63;
	cvt.u32.u64 	%r1174, %rd5906;
	add.s32 	%r1175, %r1173, %r1174;
	sub.s32 	%r3054, %r3054, %r1175;
$L__BB2_114:
	ld.const.u32 	%r1176, [P_CONST+28];
	cvt.u64.u32 	%rd5907, %r3039;
	and.b64  	%rd5908, %rd22613, 4294967295;
	mul.lo.s64 	%rd5909, %rd5908, %rd5907;
	cvt.u32.u64 	%r1177, %rd5909;
	shr.u64 	%rd5910, %rd5909, 32;
	and.b64  	%rd5911, %rd22612, 4294967295;
	mad.lo.s64 	%rd5912, %rd5911, %rd5907, %rd5910;
	shr.u64 	%rd5913, %rd5912, 32;
	and.b64  	%rd5914, %rd22611, 4294967295;
	mad.lo.s64 	%rd5915, %rd5914, %rd5907, %rd5913;
	shr.u64 	%rd5916, %rd5915, 32;
	and.b64  	%rd5917, %rd22610, 4294967295;
	mad.lo.s64 	%rd5918, %rd5917, %rd5907, %rd5916;
	shr.u64 	%rd5919, %rd5918, 32;
	and.b64  	%rd5920, %rd22609, 4294967295;
	mad.lo.s64 	%rd5921, %rd5920, %rd5907, %rd5919;
	shr.u64 	%rd5922, %rd5921, 32;
	and.b64  	%rd5923, %rd22608, 4294967295;
	mad.lo.s64 	%rd5924, %rd5923, %rd5907, %rd5922;
	shr.u64 	%rd5925, %rd5924, 32;
	and.b64  	%rd5926, %rd22607, 4294967295;
	mad.lo.s64 	%rd5927, %rd5926, %rd5907, %rd5925;
	shr.u64 	%rd5928, %rd5927, 32;
	mul.wide.u32 	%rd5929, %r3054, %r3039;
	add.s64 	%rd5930, %rd5928, %rd5929;
	shr.u64 	%rd5931, %rd5930, 32;
	cvt.u64.u32 	%rd5932, %r3038;
	and.b64  	%rd5933, %rd5912, 4294967295;
	mad.lo.s64 	%rd5934, %rd5908, %rd5932, %rd5933;
	shr.u64 	%rd5935, %rd5934, 32;
	and.b64  	%rd5936, %rd5915, 4294967295;
	add.s64 	%rd5937, %rd5935, %rd5936;
	mad.lo.s64 	%rd5938, %rd5911, %rd5932, %rd5937;
	shr.u64 	%rd5939, %rd5938, 32;
	and.b64  	%rd5940, %rd5918, 4294967295;
	add.s64 	%rd5941, %rd5939, %rd5940;
	mad.lo.s64 	%rd5942, %rd5914, %rd5932, %rd5941;
	shr.u64 	%rd5943, %rd5942, 32;
	and.b64  	%rd5944, %rd5921, 4294967295;
	add.s64 	%rd5945, %rd5943, %rd5944;
	mad.lo.s64 	%rd5946, %rd5917, %rd5932, %rd5945;
	shr.u64 	%rd5947, %rd5946, 32;
	and.b64  	%rd5948, %rd5924, 4294967295;
	add.s64 	%rd5949, %rd5947, %rd5948;
	mad.lo.s64 	%rd5950, %rd5920, %rd5932, %rd5949;
	shr.u64 	%rd5951, %rd5950, 32;
	and.b64  	%rd5952, %rd5927, 4294967295;
	add.s64 	%rd5953, %rd5951, %rd5952;
	mad.lo.s64 	%rd5954, %rd5923, %rd5932, %rd5953;
	shr.u64 	%rd5955, %rd5954, 32;
	and.b64  	%rd5956, %rd5930, 4294967295;
	add.s64 	%rd5957, %rd5955, %rd5956;
	mad.lo.s64 	%rd5958, %rd5926, %rd5932, %rd5957;
	shr.u64 	%rd5959, %rd5958, 32;
	mul.wide.u32 	%rd5960, %r3054, %r3038;
	add.s64 	%rd5961, %rd5959, %rd5931;
	add.s64 	%rd5962, %rd5961, %rd5960;
	shr.u64 	%rd5963, %rd5962, 32;
	cvt.u64.u32 	%rd5964, %r3037;
	and.b64  	%rd5965, %rd5938, 4294967295;
	mad.lo.s64 	%rd5966, %rd5908, %rd5964, %rd5965;
	shr.u64 	%rd5967, %rd5966, 32;
	and.b64  	%rd5968, %rd5942, 4294967295;
	add.s64 	%rd5969, %rd5967, %rd5968;
	mad.lo.s64 	%rd5970, %rd5911, %rd5964, %rd5969;
	shr.u64 	%rd5971, %rd5970, 32;
	and.b64  	%rd5972, %rd5946, 4294967295;
	add.s64 	%rd5973, %rd5971, %rd5972;
	mad.lo.s64 	%rd5974, %rd5914, %rd5964, %rd5973;
	shr.u64 	%rd5975, %rd5974, 32;
	and.b64  	%rd5976, %rd5950, 4294967295;
	add.s64 	%rd5977, %rd5975, %rd5976;
	mad.lo.s64 	%rd5978, %rd5917, %rd5964, %rd5977;
	shr.u64 	%rd5979, %rd5978, 32;
	and.b64  	%rd5980, %rd5954, 4294967295;
	add.s64 	%rd5981, %rd5979, %rd5980;
	mad.lo.s64 	%rd5982, %rd5920, %rd5964, %rd5981;
	shr.u64 	%rd5983, %rd5982, 32;
	and.b64  	%rd5984, %rd5958, 4294967295;
	add.s64 	%rd5985, %rd5983, %rd5984;
	mad.lo.s64 	%rd5986, %rd5923, %rd5964, %rd5985;
	shr.u64 	%rd5987, %rd5986, 32;
	and.b64  	%rd5988, %rd5962, 4294967295;
	add.s64 	%rd5989, %rd5987, %rd5988;
	mad.lo.s64 	%rd5990, %rd5926, %rd5964, %rd5989;
	shr.u64 	%rd5991, %rd5990, 32;
	mul.wide.u32 	%rd5992, %r3054, %r3037;
	add.s64 	%rd5993, %rd5991, %rd5963;
	add.s64 	%rd5994, %rd5993, %rd5992;
	shr.u64 	%rd5995, %rd5994, 32;
	cvt.u64.u32 	%rd5996, %r3036;
	and.b64  	%rd5997, %rd5970, 4294967295;
	mad.lo.s64 	%rd5998, %rd5908, %rd5996, %rd5997;
	shr.u64 	%rd5999, %rd5998, 32;
	and.b64  	%rd6000, %rd5974, 4294967295;
	add.s64 	%rd6001, %rd5999, %rd6000;
	mad.lo.s64 	%rd6002, %rd5911, %rd5996, %rd6001;
	shr.u64 	%rd6003, %rd6002, 32;
	and.b64  	%rd6004, %rd5978, 4294967295;
	add.s64 	%rd6005, %rd6003, %rd6004;
	mad.lo.s64 	%rd6006, %rd5914, %rd5996, %rd6005;
	shr.u64 	%rd6007, %rd6006, 32;
	and.b64  	%rd6008, %rd5982, 4294967295;
	add.s64 	%rd6009, %rd6007, %rd6008;
	mad.lo.s64 	%rd6010, %rd5917, %rd5996, %rd6009;
	shr.u64 	%rd6011, %rd6010, 32;
	and.b64  	%rd6012, %rd5986, 4294967295;
	add.s64 	%rd6013, %rd6011, %rd6012;
	mad.lo.s64 	%rd6014, %rd5920, %rd5996, %rd6013;
	shr.u64 	%rd6015, %rd6014, 32;
	and.b64  	%rd6016, %rd5990, 4294967295;
	add.s64 	%rd6017, %rd6015, %rd6016;
	mad.lo.s64 	%rd6018, %rd5923, %rd5996, %rd6017;
	shr.u64 	%rd6019, %rd6018, 32;
	and.b64  	%rd6020, %rd5994, 4294967295;
	add.s64 	%rd6021, %rd6019, %rd6020;
	mad.lo.s64 	%rd6022, %rd5926, %rd5996, %rd6021;
	shr.u64 	%rd6023, %rd6022, 32;
	mul.wide.u32 	%rd6024, %r3054, %r3036;
	add.s64 	%rd6025, %rd6023, %rd5995;
	add.s64 	%rd6026, %rd6025, %rd6024;
	shr.u64 	%rd6027, %rd6026, 32;
	cvt.u64.u32 	%rd6028, %r3035;
	and.b64  	%rd6029, %rd6002, 4294967295;
	mad.lo.s64 	%rd6030, %rd5908, %rd6028, %rd6029;
	shr.u64 	%rd6031, %rd6030, 32;
	and.b64  	%rd6032, %rd6006, 4294967295;
	add.s64 	%rd6033, %rd6031, %rd6032;
	mad.lo.s64 	%rd6034, %rd5911, %rd6028, %rd6033;
	shr.u64 	%rd6035, %rd6034, 32;
	and.b64  	%rd6036, %rd6010, 4294967295;
	add.s64 	%rd6037, %rd6035, %rd6036;
	mad.lo.s64 	%rd6038, %rd5914, %rd6028, %rd6037;
	shr.u64 	%rd6039, %rd6038, 32;
	and.b64  	%rd6040, %rd6014, 4294967295;
	add.s64 	%rd6041, %rd6039, %rd6040;
	mad.lo.s64 	%rd6042, %rd5917, %rd6028, %rd6041;
	shr.u64 	%rd6043, %rd6042, 32;
	and.b64  	%rd6044, %rd6018, 4294967295;
	add.s64 	%rd6045, %rd6043, %rd6044;
	mad.lo.s64 	%rd6046, %rd5920, %rd6028, %rd6045;
	shr.u64 	%rd6047, %rd6046, 32;
	and.b64  	%rd6048, %rd6022, 4294967295;
	add.s64 	%rd6049, %rd6047, %rd6048;
	mad.lo.s64 	%rd6050, %rd5923, %rd6028, %rd6049;
	shr.u64 	%rd6051, %rd6050, 32;
	and.b64  	%rd6052, %rd6026, 4294967295;
	add.s64 	%rd6053, %rd6051, %rd6052;
	mad.lo.s64 	%rd6054, %rd5926, %rd6028, %rd6053;
	shr.u64 	%rd6055, %rd6054, 32;
	mul.wide.u32 	%rd6056, %r3054, %r3035;
	add.s64 	%rd6057, %rd6055, %rd6027;
	add.s64 	%rd6058, %rd6057, %rd6056;
	shr.u64 	%rd6059, %rd6058, 32;
	cvt.u64.u32 	%rd6060, %r3034;
	and.b64  	%rd6061, %rd6034, 4294967295;
	mad.lo.s64 	%rd6062, %rd5908, %rd6060, %rd6061;
	shr.u64 	%rd6063, %rd6062, 32;
	and.b64  	%rd6064, %rd6038, 4294967295;
	add.s64 	%rd6065, %rd6063, %rd6064;
	mad.lo.s64 	%rd6066, %rd5911, %rd6060, %rd6065;
	shr.u64 	%rd6067, %rd6066, 32;
	and.b64  	%rd6068, %rd6042, 4294967295;
	add.s64 	%rd6069, %rd6067, %rd6068;
	mad.lo.s64 	%rd6070, %rd5914, %rd6060, %rd6069;
	shr.u64 	%rd6071, %rd6070, 32;
	and.b64  	%rd6072, %rd6046, 4294967295;
	add.s64 	%rd6073, %rd6071, %rd6072;
	mad.lo.s64 	%rd6074, %rd5917, %rd6060, %rd6073;
	shr.u64 	%rd6075, %rd6074, 32;
	and.b64  	%rd6076, %rd6050, 4294967295;
	add.s64 	%rd6077, %rd6075, %rd6076;
	mad.lo.s64 	%rd6078, %rd5920, %rd6060, %rd6077;
	shr.u64 	%rd6079, %rd6078, 32;
	and.b64  	%rd6080, %rd6054, 4294967295;
	add.s64 	%rd6081, %rd6079, %rd6080;
	mad.lo.s64 	%rd6082, %rd5923, %rd6060, %rd6081;
	shr.u64 	%rd6083, %rd6082, 32;
	and.b64  	%rd6084, %rd6058, 4294967295;
	add.s64 	%rd6085, %rd6083, %rd6084;
	mad.lo.s64 	%rd6086, %rd5926, %rd6060, %rd6085;
	shr.u64 	%rd6087, %rd6086, 32;
	mul.wide.u32 	%rd6088, %r3054, %r3034;
	add.s64 	%rd6089, %rd6087, %rd6059;
	add.s64 	%rd6090, %rd6089, %rd6088;
	shr.u64 	%rd6091, %rd6090, 32;
	cvt.u64.u32 	%rd6092, %r3033;
	and.b64  	%rd6093, %rd6066, 4294967295;
	mad.lo.s64 	%rd6094, %rd5908, %rd6092, %rd6093;
	shr.u64 	%rd6095, %rd6094, 32;
	and.b64  	%rd6096, %rd6070, 4294967295;
	add.s64 	%rd6097, %rd6095, %rd6096;
	mad.lo.s64 	%rd6098, %rd5911, %rd6092, %rd6097;
	shr.u64 	%rd6099, %rd6098, 32;
	and.b64  	%rd6100, %rd6074, 4294967295;
	add.s64 	%rd6101, %rd6099, %rd6100;
	mad.lo.s64 	%rd6102, %rd5914, %rd6092, %rd6101;
	shr.u64 	%rd6103, %rd6102, 32;
	and.b64  	%rd6104, %rd6078, 4294967295;
	add.s64 	%rd6105, %rd6103, %rd6104;
	mad.lo.s64 	%rd6106, %rd5917, %rd6092, %rd6105;
	shr.u64 	%rd6107, %rd6106, 32;
	and.b64  	%rd6108, %rd6082, 4294967295;
	add.s64 	%rd6109, %rd6107, %rd6108;
	mad.lo.s64 	%rd6110, %rd5920, %rd6092, %rd6109;
	shr.u64 	%rd6111, %rd6110, 32;
	and.b64  	%rd6112, %rd6086, 4294967295;
	add.s64 	%rd6113, %rd6111, %rd6112;
	mad.lo.s64 	%rd6114, %rd5923, %rd6092, %rd6113;
	shr.u64 	%rd6115, %rd6114, 32;
	and.b64  	%rd6116, %rd6090, 4294967295;
	add.s64 	%rd6117, %rd6115, %rd6116;
	mad.lo.s64 	%rd6118, %rd5926, %rd6092, %rd6117;
	shr.u64 	%rd6119, %rd6118, 32;
	mul.wide.u32 	%rd6120, %r3054, %r3033;
	add.s64 	%rd6121, %rd6119, %rd6091;
	add.s64 	%rd6122, %rd6121, %rd6120;
	shr.u64 	%rd6123, %rd6122, 32;
	cvt.u64.u32 	%rd6124, %r3032;
	and.b64  	%rd6125, %rd6098, 4294967295;
	mad.lo.s64 	%rd6126, %rd5908, %rd6124, %rd6125;
	shr.u64 	%rd6127, %rd6126, 32;
	and.b64  	%rd6128, %rd6102, 4294967295;
	add.s64 	%rd6129, %rd6127, %rd6128;
	mad.lo.s64 	%rd6130, %rd5911, %rd6124, %rd6129;
	shr.u64 	%rd6131, %rd6130, 32;
	and.b64  	%rd6132, %rd6106, 4294967295;
	add.s64 	%rd6133, %rd6131, %rd6132;
	mad.lo.s64 	%rd6134, %rd5914, %rd6124, %rd6133;
	shr.u64 	%rd6135, %rd6134, 32;
	and.b64  	%rd6136, %rd6110, 4294967295;
	add.s64 	%rd6137, %rd6135, %rd6136;
	mad.lo.s64 	%rd6138, %rd5917, %rd6124, %rd6137;
	shr.u64 	%rd6139, %rd6138, 32;
	and.b64  	%rd6140, %rd6114, 4294967295;
	add.s64 	%rd6141, %rd6139, %rd6140;
	mad.lo.s64 	%rd6142, %rd5920, %rd6124, %rd6141;
	shr.u64 	%rd6143, %rd6142, 32;
	and.b64  	%rd6144, %rd6118, 4294967295;
	add.s64 	%rd6145, %rd6143, %rd6144;
	mad.lo.s64 	%rd6146, %rd5923, %rd6124, %rd6145;
	shr.u64 	%rd6147, %rd6146, 32;
	and.b64  	%rd6148, %rd6122, 4294967295;
	add.s64 	%rd6149, %rd6147, %rd6148;
	mad.lo.s64 	%rd6150, %rd5926, %rd6124, %rd6149;
	shr.u64 	%rd6151, %rd6150, 32;
	mul.wide.u32 	%rd6152, %r3054, %r3032;
	add.s64 	%rd6153, %rd6151, %rd6123;
	add.s64 	%rd6154, %rd6153, %rd6152;
	{ .reg .b32 tmp; mov.b64 {tmp, %r1178}, %rd6154; }
	ld.const.u32 	%r1179, [MU_P];
	mul.lo.s32 	%r1180, %r1179, %r1177;
	ld.const.u32 	%r1181, [P_CONST];
	mul.wide.u32 	%rd6155, %r1181, %r1180;
	and.b64  	%rd6156, %rd5909, 4294967295;
	add.s64 	%rd6157, %rd6155, %rd6156;
	shr.u64 	%rd6158, %rd6157, 32;
	ld.const.u32 	%r1182, [P_CONST+4];
	mul.wide.u32 	%rd6159, %r1182, %r1180;
	and.b64  	%rd6160, %rd5934, 4294967295;
	add.s64 	%rd6161, %rd6158, %rd6160;
	add.s64 	%rd6162, %rd6161, %rd6159;
	cvt.u32.u64 	%r1183, %rd6162;
	shr.u64 	%rd6163, %rd6162, 32;
	ld.const.u32 	%r1184, [P_CONST+8];
	mul.wide.u32 	%rd6164, %r1184, %r1180;
	and.b64  	%rd6165, %rd5966, 4294967295;
	add.s64 	%rd6166, %rd6163, %rd6165;
	add.s64 	%rd6167, %rd6166, %rd6164;
	shr.u64 	%rd6168, %rd6167, 32;
	ld.const.u32 	%r1185, [P_CONST+12];
	mul.wide.u32 	%rd6169, %r1185, %r1180;
	and.b64  	%rd6170, %rd5998, 4294967295;
	add.s64 	%rd6171, %rd6168, %rd6170;
	add.s64 	%rd6172, %rd6171, %rd6169;
	shr.u64 	%rd6173, %rd6172, 32;
	ld.const.u32 	%r1186, [P_CONST+16];
	mul.wide.u32 	%rd6174, %r1186, %r1180;
	and.b64  	%rd6175, %rd6030, 4294967295;
	add.s64 	%rd6176, %rd6173, %rd6175;
	add.s64 	%rd6177, %rd6176, %rd6174;
	shr.u64 	%rd6178, %rd6177, 32;
	ld.const.u32 	%r1187, [P_CONST+20];
	mul.wide.u32 	%rd6179, %r1187, %r1180;
	and.b64  	%rd6180, %rd6062, 4294967295;
	add.s64 	%rd6181, %rd6178, %rd6180;
	add.s64 	%rd6182, %rd6181, %rd6179;
	shr.u64 	%rd6183, %rd6182, 32;
	ld.const.u32 	%r1188, [P_CONST+24];
	mul.wide.u32 	%rd6184, %r1188, %r1180;
	and.b64  	%rd6185, %rd6094, 4294967295;
	add.s64 	%rd6186, %rd6183, %rd6185;
	add.s64 	%rd6187, %rd6186, %rd6184;
	shr.u64 	%rd6188, %rd6187, 32;
	mul.wide.u32 	%rd6189, %r1176, %r1180;
	and.b64  	%rd6190, %rd6126, 4294967295;
	add.s64 	%rd6191, %rd6188, %rd6190;
	add.s64 	%rd6192, %rd6191, %rd6189;
	shr.u64 	%rd6193, %rd6192, 32;
	and.b64  	%rd6194, %rd6130, 4294967295;
	add.s64 	%rd6195, %rd6193, %rd6194;
	shr.u64 	%rd6196, %rd6195, 32;
	and.b64  	%rd6197, %rd6134, 4294967295;
	add.s64 	%rd6198, %rd6196, %rd6197;
	shr.u64 	%rd6199, %rd6198, 32;
	and.b64  	%rd6200, %rd6138, 4294967295;
	add.s64 	%rd6201, %rd6199, %rd6200;
	shr.u64 	%rd6202, %rd6201, 32;
	and.b64  	%rd6203, %rd6142, 4294967295;
	add.s64 	%rd6204, %rd6202, %rd6203;
	shr.u64 	%rd6205, %rd6204, 32;
	and.b64  	%rd6206, %rd6146, 4294967295;
	add.s64 	%rd6207, %rd6205, %rd6206;
	shr.u64 	%rd6208, %rd6207, 32;
	and.b64  	%rd6209, %rd6150, 4294967295;
	add.s64 	%rd6210, %rd6208, %rd6209;
	shr.u64 	%rd6211, %rd6210, 32;
	and.b64  	%rd6212, %rd6154, 4294967295;
	add.s64 	%rd6213, %rd6211, %rd6212;
	{ .reg .b32 tmp; mov.b64 {tmp, %r1189}, %rd6213; }
	add.s32 	%r1190, %r1178, %r1189;
	mul.lo.s32 	%r1191, %r1179, %r1183;
	mul.wide.u32 	%rd6214, %r1181, %r1191;
	and.b64  	%rd6215, %rd6162, 4294967295;
	add.s64 	%rd6216, %rd6214, %rd6215;
	shr.u64 	%rd6217, %rd6216, 32;
	mul.wide.u32 	%rd6218, %r1182, %r1191;
	and.b64  	%rd6219, %rd6167, 4294967295;
	add.s64 	%rd6220, %rd6217, %rd6219;
	add.s64 	%rd6221, %rd6220, %rd6218;
	cvt.u32.u64 	%r1192, %rd6221;
	shr.u64 	%rd6222, %rd6221, 32;
	mul.wide.u32 	%rd6223, %r1184, %r1191;
	and.b64  	%rd6224, %rd6172, 4294967295;
	add.s64 	%rd6225, %rd6222, %rd6224;
	add.s64 	%rd6226, %rd6225, %rd6223;
	shr.u64 	%rd6227, %rd6226, 32;
	mul.wide.u32 	%rd6228, %r1185, %r1191;
	and.b64  	%rd6229, %rd6177, 4294967295;
	add.s64 	%rd6230, %rd6227, %rd6229;
	add.s64 	%rd6231, %rd6230, %rd6228;
	shr.u64 	%rd6232, %rd6231, 32;
	mul.wide.u32 	%rd6233, %r1186, %r1191;
	and.b64  	%rd6234, %rd6182, 4294967295;
	add.s64 	%rd6235, %rd6232, %rd6234;
	add.s64 	%rd6236, %rd6235, %rd6233;
	shr.u64 	%rd6237, %rd6236, 32;
	mul.wide.u32 	%rd6238, %r1187, %r1191;
	and.b64  	%rd6239, %rd6187, 4294967295;
	add.s64 	%rd6240, %rd6237, %rd6239;
	add.s64 	%rd6241, %rd6240, %rd6238;
	shr.u64 	%rd6242, %rd6241, 32;
	mul.wide.u32 	%rd6243, %r1188, %r1191;
	and.b64  	%rd6244, %rd6192, 4294967295;
	add.s64 	%rd6245, %rd6242, %rd6244;
	add.s64 	%rd6246, %rd6245, %rd6243;
	shr.u64 	%rd6247, %rd6246, 32;
	mul.wide.u32 	%rd6248, %r1176, %r1191;
	and.b64  	%rd6249, %rd6195, 4294967295;
	add.s64 	%rd6250, %rd6247, %rd6249;
	add.s64 	%rd6251, %rd6250, %rd6248;
	shr.u64 	%rd6252, %rd6251, 32;
	and.b64  	%rd6253, %rd6198, 4294967295;
	add.s64 	%rd6254, %rd6252, %rd6253;
	shr.u64 	%rd6255, %rd6254, 32;
	and.b64  	%rd6256, %rd6201, 4294967295;
	add.s64 	%rd6257, %rd6255, %rd6256;
	shr.u64 	%rd6258, %rd6257, 32;
	and.b64  	%rd6259, %rd6204, 4294967295;
	add.s64 	%rd6260, %rd6258, %rd6259;
	shr.u64 	%rd6261, %rd6260, 32;
	and.b64  	%rd6262, %rd6207, 4294967295;
	add.s64 	%rd6263, %rd6261, %rd6262;
	shr.u64 	%rd6264, %rd6263, 32;
	and.b64  	%rd6265, %rd6210, 4294967295;
	add.s64 	%rd6266, %rd6264, %rd6265;
	shr.u64 	%rd6267, %rd6266, 32;
	and.b64  	%rd6268, %rd6213, 4294967295;
	add.s64 	%rd6269, %rd6267, %rd6268;
	{ .reg .b32 tmp; mov.b64 {tmp, %r1193}, %rd6269; }
	add.s32 	%r1194, %r1190, %r1193;
	mul.lo.s32 	%r1195, %r1179, %r1192;
	mul.wide.u32 	%rd6270, %r1181, %r1195;
	and.b64  	%rd6271, %rd6221, 4294967295;
	add.s64 	%rd6272, %rd6270, %rd6271;
	shr.u64 	%rd6273, %rd6272, 32;
	mul.wide.u32 	%rd6274, %r1182, %r1195;
	and.b64  	%rd6275, %rd6226, 4294967295;
	add.s64 	%rd6276, %rd6273, %rd6275;
	add.s64 	%rd6277, %rd6276, %rd6274;
	cvt.u32.u64 	%r1196, %rd6277;
	shr.u64 	%rd6278, %rd6277, 32;
	mul.wide.u32 	%rd6279, %r1184, %r1195;
	and.b64  	%rd6280, %rd6231, 4294967295;
	add.s64 	%rd6281, %rd6278, %rd6280;
	add.s64 	%rd6282, %rd6281, %rd6279;
	shr.u64 	%rd6283, %rd6282, 32;
	mul.wide.u32 	%rd6284, %r1185, %r1195;
	and.b64  	%rd6285, %rd6236, 4294967295;
	add.s64 	%rd6286, %rd6283, %rd6285;
	add.s64 	%rd6287, %rd6286, %rd6284;
	shr.u64 	%rd6288, %rd6287, 32;
	mul.wide.u32 	%rd6289, %r1186, %r1195;
	and.b64  	%rd6290, %rd6241, 4294967295;
	add.s64 	%rd6291, %rd6288, %rd6290;
	add.s64 	%rd6292, %rd6291, %rd6289;
	shr.u64 	%rd6293, %rd6292, 32;
	mul.wide.u32 	%rd6294, %r1187, %r1195;
	and.b64  	%rd6295, %rd6246, 4294967295;
	add.s64 	%rd6296, %rd6293, %rd6295;
	add.s64 	%rd6297, %rd6296, %rd6294;
	shr.u64 	%rd6298, %rd6297, 32;
	mul.wide.u32 	%rd6299, %r1188, %r1195;
	and.b64  	%rd6300, %rd6251, 4294967295;
	add.s64 	%rd6301, %rd6298, %rd6300;
	add.s64 	%rd6302, %rd6301, %rd6299;
	shr.u64 	%rd6303, %rd6302, 32;
	mul.wide.u32 	%rd6304, %r1176, %r1195;
	and.b64  	%rd6305, %rd6254, 4294967295;
	add.s64 	%rd6306, %rd6303, %rd6305;
	add.s64 	%rd6307, %rd6306, %rd6304;
	shr.u64 	%rd6308, %rd6307, 32;
	and.b64  	%rd6309, %rd6257, 4294967295;
	add.s64 	%rd6310, %rd6308, %rd6309;
	shr.u64 	%rd6311, %rd6310, 32;
	and.b64  	%rd6312, %rd6260, 4294967295;
	add.s64 	%rd6313, %rd6311, %rd6312;
	shr.u64 	%rd6314, %rd6313, 32;
	and.b64  	%rd6315, %rd6263, 4294967295;
	add.s64 	%rd6316, %rd6314, %rd6315;
	shr.u64 	%rd6317, %rd6316, 32;
	and.b64  	%rd6318, %rd6266, 4294967295;
	add.s64 	%rd6319, %rd6317, %rd6318;
	shr.u64 	%rd6320, %rd6319, 32;
	and.b64  	%rd6321, %rd6269, 4294967295;
	add.s64 	%rd6322, %rd6320, %rd6321;
	{ .reg .b32 tmp; mov.b64 {tmp, %r1197}, %rd6322; }
	add.s32 	%r1198, %r1194, %r1197;
	mul.lo.s32 	%r1199, %r1179, %r1196;
	mul.wide.u32 	%rd6323, %r1181, %r1199;
	and.b64  	%rd6324, %rd6277, 4294967295;
	add.s64 	%rd6325, %rd6323, %rd6324;
	shr.u64 	%rd6326, %rd6325, 32;
	mul.wide.u32 	%rd6327, %r1182, %r1199;
	and.b64  	%rd6328, %rd6282, 4294967295;
	add.s64 	%rd6329, %rd6326, %rd6328;
	add.s64 	%rd6330, %rd6329, %rd6327;
	cvt.u32.u64 	%r1200, %rd6330;
	shr.u64 	%rd6331, %rd6330, 32;
	mul.wide.u32 	%rd6332, %r1184, %r1199;
	and.b64  	%rd6333, %rd6287, 4294967295;
	add.s64 	%rd6334, %rd6331, %rd6333;
	add.s64 	%rd6335, %rd6334, %rd6332;
	shr.u64 	%rd6336, %rd6335, 32;
	mul.wide.u32 	%rd6337, %r1185, %r1199;
	and.b64  	%rd6338, %rd6292, 4294967295;
	add.s64 	%rd6339, %rd6336, %rd6338;
	add.s64 	%rd6340, %rd6339, %rd6337;
	shr.u64 	%rd6341, %rd6340, 32;
	mul.wide.u32 	%rd6342, %r1186, %r1199;
	and.b64  	%rd6343, %rd6297, 4294967295;
	add.s64 	%rd6344, %rd6341, %rd6343;
	add.s64 	%rd6345, %rd6344, %rd6342;
	shr.u64 	%rd6346, %rd6345, 32;
	mul.wide.u32 	%rd6347, %r1187, %r1199;
	and.b64  	%rd6348, %rd6302, 4294967295;
	add.s64 	%rd6349, %rd6346, %rd6348;
	add.s64 	%rd6350, %rd6349, %rd6347;
	shr.u64 	%rd6351, %rd6350, 32;
	mul.wide.u32 	%rd6352, %r1188, %r1199;
	and.b64  	%rd6353, %rd6307, 4294967295;
	add.s64 	%rd6354, %rd6351, %rd6353;
	add.s64 	%rd6355, %rd6354, %rd6352;
	shr.u64 	%rd6356, %rd6355, 32;
	mul.wide.u32 	%rd6357, %r1176, %r1199;
	and.b64  	%rd6358, %rd6310, 4294967295;
	add.s64 	%rd6359, %rd6356, %rd6358;
	add.s64 	%rd6360, %rd6359, %rd6357;
	shr.u64 	%rd6361, %rd6360, 32;
	and.b64  	%rd6362, %rd6313, 4294967295;
	add.s64 	%rd6363, %rd6361, %rd6362;
	shr.u64 	%rd6364, %rd6363, 32;
	and.b64  	%rd6365, %rd6316, 4294967295;
	add.s64 	%rd6366, %rd6364, %rd6365;
	shr.u64 	%rd6367, %rd6366, 32;
	and.b64  	%rd6368, %rd6319, 4294967295;
	add.s64 	%rd6369, %rd6367, %rd6368;
	shr.u64 	%rd6370, %rd6369, 32;
	and.b64  	%rd6371, %rd6322, 4294967295;
	add.s64 	%rd6372, %rd6370, %rd6371;
	{ .reg .b32 tmp; mov.b64 {tmp, %r1201}, %rd6372; }
	add.s32 	%r1202, %r1198, %r1201;
	mul.lo.s32 	%r1203, %r1179, %r1200;
	mul.wide.u32 	%rd6373, %r1181, %r1203;
	and.b64  	%rd6374, %rd6330, 4294967295;
	add.s64 	%rd6375, %rd6373, %rd6374;
	shr.u64 	%rd6376, %rd6375, 32;
	mul.wide.u32 	%rd6377, %r1182, %r1203;
	and.b64  	%rd6378, %rd6335, 4294967295;
	add.s64 	%rd6379, %rd6376, %rd6378;
	add.s64 	%rd6380, %rd6379, %rd6377;
	cvt.u32.u64 	%r1204, %rd6380;
	shr.u64 	%rd6381, %rd6380, 32;
	mul.wide.u32 	%rd6382, %r1184, %r1203;
	and.b64  	%rd6383, %rd6340, 4294967295;
	add.s64 	%rd6384, %rd6381, %rd6383;
	add.s64 	%rd6385, %rd6384, %rd6382;
	shr.u64 	%rd6386, %rd6385, 32;
	mul.wide.u32 	%rd6387, %r1185, %r1203;
	and.b64  	%rd6388, %rd6345, 4294967295;
	add.s64 	%rd6389, %rd6386, %rd6388;
	add.s64 	%rd6390, %rd6389, %rd6387;
	shr.u64 	%rd6391, %rd6390, 32;
	mul.wide.u32 	%rd6392, %r1186, %r1203;
	and.b64  	%rd6393, %rd6350, 4294967295;
	add.s64 	%rd6394, %rd6391, %rd6393;
	add.s64 	%rd6395, %rd6394, %rd6392;
	shr.u64 	%rd6396, %rd6395, 32;
	mul.wide.u32 	%rd6397, %r1187, %r1203;
	and.b64  	%rd6398, %rd6355, 4294967295;
	add.s64 	%rd6399, %rd6396, %rd6398;
	add.s64 	%rd6400, %rd6399, %rd6397;
	shr.u64 	%rd6401, %rd6400, 32;
	mul.wide.u32 	%rd6402, %r1188, %r1203;
	and.b64  	%rd6403, %rd6360, 4294967295;
	add.s64 	%rd6404, %rd6401, %rd6403;
	add.s64 	%rd6405, %rd6404, %rd6402;
	shr.u64 	%rd6406, %rd6405, 32;
	mul.wide.u32 	%rd6407, %r1176, %r1203;
	and.b64  	%rd6408, %rd6363, 4294967295;
	add.s64 	%rd6409, %rd6406, %rd6408;
	add.s64 	%rd6410, %rd6409, %rd6407;
	shr.u64 	%rd6411, %rd6410, 32;
	and.b64  	%rd6412, %rd6366, 4294967295;
	add.s64 	%rd6413, %rd6411, %rd6412;
	shr.u64 	%rd6414, %rd6413, 32;
	and.b64  	%rd6415, %rd6369, 4294967295;
	add.s64 	%rd6416, %rd6414, %rd6415;
	shr.u64 	%rd6417, %rd6416, 32;
	and.b64  	%rd6418, %rd6372, 4294967295;
	add.s64 	%rd6419, %rd6417, %rd6418;
	{ .reg .b32 tmp; mov.b64 {tmp, %r1205}, %rd6419; }
	add.s32 	%r1206, %r1202, %r1205;
	mul.lo.s32 	%r1207, %r1179, %r1204;
	mul.wide.u32 	%rd6420, %r1181, %r1207;
	and.b64  	%rd6421, %rd6380, 4294967295;
	add.s64 	%rd6422, %rd6420, %rd6421;
	shr.u64 	%rd6423, %rd6422, 32;
	mul.wide.u32 	%rd6424, %r1182, %r1207;
	and.b64  	%rd6425, %rd6385, 4294967295;
	add.s64 	%rd6426, %rd6423, %rd6425;
	add.s64 	%rd6427, %rd6426, %rd6424;
	cvt.u32.u64 	%r1208, %rd6427;
	shr.u64 	%rd6428, %rd6427, 32;
	mul.wide.u32 	%rd6429, %r1184, %r1207;
	and.b64  	%rd6430, %rd6390, 4294967295;
	add.s64 	%rd6431, %rd6428, %rd6430;
	add.s64 	%rd6432, %rd6431, %rd6429;
	shr.u64 	%rd6433, %rd6432, 32;
	mul.wide.u32 	%rd6434, %r1185, %r1207;
	and.b64  	%rd6435, %rd6395, 4294967295;
	add.s64 	%rd6436, %rd6433, %rd6435;
	add.s64 	%rd6437, %rd6436, %rd6434;
	shr.u64 	%rd6438, %rd6437, 32;
	mul.wide.u32 	%rd6439, %r1186, %r1207;
	and.b64  	%rd6440, %rd6400, 4294967295;
	add.s64 	%rd6441, %rd6438, %rd6440;
	add.s64 	%rd6442, %rd6441, %rd6439;
	shr.u64 	%rd6443, %rd6442, 32;
	mul.wide.u32 	%rd6444, %r1187, %r1207;
	and.b64  	%rd6445, %rd6405, 4294967295;
	add.s64 	%rd6446, %rd6443, %rd6445;
	add.s64 	%rd6447, %rd6446, %rd6444;
	shr.u64 	%rd6448, %rd6447, 32;
	mul.wide.u32 	%rd6449, %r1188, %r1207;
	and.b64  	%rd6450, %rd6410, 4294967295;
	add.s64 	%rd6451, %rd6448, %rd6450;
	add.s64 	%rd6452, %rd6451, %rd6449;
	shr.u64 	%rd6453, %rd6452, 32;
	mul.wide.u32 	%rd6454, %r1176, %r1207;
	and.b64  	%rd6455, %rd6413, 4294967295;
	add.s64 	%rd6456, %rd6453, %rd6455;
	add.s64 	%rd6457, %rd6456, %rd6454;
	shr.u64 	%rd6458, %rd6457, 32;
	and.b64  	%rd6459, %rd6416, 4294967295;
	add.s64 	%rd6460, %rd6458, %rd6459;
	shr.u64 	%rd6461, %rd6460, 32;
	and.b64  	%rd6462, %rd6419, 4294967295;
	add.s64 	%rd6463, %rd6461, %rd6462;
	{ .reg .b32 tmp; mov.b64 {tmp, %r1209}, %rd6463; }
	add.s32 	%r1210, %r1206, %r1209;
	mul.lo.s32 	%r1211, %r1179, %r1208;
	mul.wide.u32 	%rd6464, %r1181, %r1211;
	and.b64  	%rd6465, %rd6427, 4294967295;
	add.s64 	%rd6466, %rd6464, %rd6465;
	shr.u64 	%rd6467, %rd6466, 32;
	mul.wide.u32 	%rd6468, %r1182, %r1211;
	and.b64  	%rd6469, %rd6432, 4294967295;
	add.s64 	%rd6470, %rd6467, %rd6469;
	add.s64 	%rd6471, %rd6470, %rd6468;
	cvt.u32.u64 	%r1212, %rd6471;
	shr.u64 	%rd6472, %rd6471, 32;
	mul.wide.u32 	%rd6473, %r1184, %r1211;
	and.b64  	%rd6474, %rd6437, 4294967295;
	add.s64 	%rd6475, %rd6472, %rd6474;
	add.s64 	%rd6476, %rd6475, %rd6473;
	shr.u64 	%rd6477, %rd6476, 32;
	mul.wide.u32 	%rd6478, %r1185, %r1211;
	and.b64  	%rd6479, %rd6442, 4294967295;
	add.s64 	%rd6480, %rd6477, %rd6479;
	add.s64 	%rd6481, %rd6480, %rd6478;
	shr.u64 	%rd6482, %rd6481, 32;
	mul.wide.u32 	%rd6483, %r1186, %r1211;
	and.b64  	%rd6484, %rd6447, 4294967295;
	add.s64 	%rd6485, %rd6482, %rd6484;
	add.s64 	%rd6486, %rd6485, %rd6483;
	shr.u64 	%rd6487, %rd6486, 32;
	mul.wide.u32 	%rd6488, %r1187, %r1211;
	and.b64  	%rd6489, %rd6452, 4294967295;
	add.s64 	%rd6490, %rd6487, %rd6489;
	add.s64 	%rd6491, %rd6490, %rd6488;
	shr.u64 	%rd6492, %rd6491, 32;
	mul.wide.u32 	%rd6493, %r1188, %r1211;
	and.b64  	%rd6494, %rd6457, 4294967295;
	add.s64 	%rd6495, %rd6492, %rd6494;
	add.s64 	%rd6496, %rd6495, %rd6493;
	shr.u64 	%rd6497, %rd6496, 32;
	mul.wide.u32 	%rd6498, %r1176, %r1211;
	and.b64  	%rd6499, %rd6460, 4294967295;
	add.s64 	%rd6500, %rd6497, %rd6499;
	add.s64 	%rd6501, %rd6500, %rd6498;
	shr.u64 	%rd6502, %rd6501, 32;
	and.b64  	%rd6503, %rd6463, 4294967295;
	add.s64 	%rd6504, %rd6502, %rd6503;
	{ .reg .b32 tmp; mov.b64 {tmp, %r1213}, %rd6504; }
	add.s32 	%r1214, %r1210, %r1213;
	mul.lo.s32 	%r1215, %r1179, %r1212;
	mul.wide.u32 	%rd6505, %r1181, %r1215;
	and.b64  	%rd6506, %rd6471, 4294967295;
	add.s64 	%rd6507, %rd6505, %rd6506;
	shr.u64 	%rd6508, %rd6507, 32;
	mul.wide.u32 	%rd6509, %r1182, %r1215;
	and.b64  	%rd6510, %rd6476, 4294967295;
	add.s64 	%rd6511, %rd6508, %rd6510;
	add.s64 	%rd22620, %rd6511, %rd6509;
	shr.u64 	%rd6512, %rd22620, 32;
	mul.wide.u32 	%rd6513, %r1184, %r1215;
	and.b64  	%rd6514, %rd6481, 4294967295;
	add.s64 	%rd6515, %rd6512, %rd6514;
	add.s64 	%rd22619, %rd6515, %rd6513;
	shr.u64 	%rd6516, %rd22619, 32;
	mul.wide.u32 	%rd6517, %r1185, %r1215;
	and.b64  	%rd6518, %rd6486, 4294967295;
	add.s64 	%rd6519, %rd6516, %rd6518;
	add.s64 	%rd22618, %rd6519, %rd6517;
	shr.u64 	%rd6520, %rd22618, 32;
	mul.wide.u32 	%rd6521, %r1186, %r1215;
	and.b64  	%rd6522, %rd6491, 4294967295;
	add.s64 	%rd6523, %rd6520, %rd6522;
	add.s64 	%rd22617, %rd6523, %rd6521;
	shr.u64 	%rd6524, %rd22617, 32;
	mul.wide.u32 	%rd6525, %r1187, %r1215;
	and.b64  	%rd6526, %rd6496, 4294967295;
	add.s64 	%rd6527, %rd6524, %rd6526;
	add.s64 	%rd22616, %rd6527, %rd6525;
	shr.u64 	%rd6528, %rd22616, 32;
	mul.wide.u32 	%rd6529, %r1188, %r1215;
	and.b64  	%rd6530, %rd6501, 4294967295;
	add.s64 	%rd6531, %rd6528, %rd6530;
	add.s64 	%rd22615, %rd6531, %rd6529;
	shr.u64 	%rd6532, %rd22615, 32;
	mul.wide.u32 	%rd6533, %r1176, %r1215;
	and.b64  	%rd6534, %rd6504, 4294967295;
	add.s64 	%rd6535, %rd6532, %rd6534;
	add.s64 	%rd22614, %rd6535, %rd6533;
	{ .reg .b32 tmp; mov.b64 {tmp, %r1216}, %rd22614; }
	add.s32 	%r3055, %r1214, %r1216;
	setp.gt.u32 	%p119, %r3055, %r1176;
	@%p119 bra 	$L__BB2_128;
	ld.const.u32 	%r1217, [P_CONST+28];
	setp.lt.u32 	%p120, %r3055, %r1217;
	@%p120 bra 	$L__BB2_129;
	ld.const.u32 	%r1218, [P_CONST+24];
	cvt.u32.u64 	%r1219, %rd22614;
	setp.lt.u32 	%p121, %r1218, %r1219;
	@%p121 bra 	$L__BB2_128;
	ld.const.u32 	%r1220, [P_CONST+24];
	cvt.u32.u64 	%r1221, %rd22614;
	setp.gt.u32 	%p122, %r1220, %r1221;
	@%p122 bra 	$L__BB2_129;
	ld.const.u32 	%r1222, [P_CONST+20];
	cvt.u32.u64 	%r1223, %rd22615;
	setp.lt.u32 	%p123, %r1222, %r1223;
	@%p123 bra 	$L__BB2_128;
	ld.const.u32 	%r1224, [P_CONST+20];
	cvt.u32.u64 	%r1225, %rd22615;
	setp.gt.u32 	%p124, %r1224, %r1225;
	@%p124 bra 	$L__BB2_129;
	ld.const.u32 	%r1226, [P_CONST+16];
	cvt.u32.u64 	%r1227, %rd22616;
	setp.lt.u32 	%p125, %r1226, %r1227;
	@%p125 bra 	$L__BB2_128;
	ld.const.u32 	%r1228, [P_CONST+16];
	cvt.u32.u64 	%r1229, %rd22616;
	setp.gt.u32 	%p126, %r1228, %r1229;
	@%p126 bra 	$L__BB2_129;
	ld.const.u32 	%r1230, [P_CONST+12];
	cvt.u32.u64 	%r1231, %rd22617;
	setp.lt.u32 	%p127, %r1230, %r1231;
	@%p127 bra 	$L__BB2_128;
	ld.const.u32 	%r1232, [P_CONST+12];
	cvt.u32.u64 	%r1233, %rd22617;
	setp.gt.u32 	%p128, %r1232, %r1233;
	@%p128 bra 	$L__BB2_129;
	ld.const.u32 	%r1234, [P_CONST+8];
	cvt.u32.u64 	%r1235, %rd22618;
	setp.lt.u32 	%p129, %r1234, %r1235;
	@%p129 bra 	$L__BB2_128;
	ld.const.u32 	%r1236, [P_CONST+8];
	cvt.u32.u64 	%r1237, %rd22618;
	setp.gt.u32 	%p130, %r1236, %r1237;
	@%p130 bra 	$L__BB2_129;
	ld.const.u32 	%r1238, [P_CONST+4];
	cvt.u32.u64 	%r1239, %rd22619;
	setp.lt.u32 	%p131, %r1238, %r1239;
	@%p131 bra 	$L__BB2_128;
	ld.const.u32 	%r1240, [P_CONST+4];
	ld.const.u32 	%r1241, [P_CONST];
	cvt.u32.u64 	%r1243, %rd22619;
	setp.gt.u32 	%p132, %r1240, %r1243;
	cvt.u32.u64 	%r1244, %rd22620;
	setp.gt.u32 	%p133, %r1241, %r1244;
	or.pred  	%p134, %p132, %p133;
	@%p134 bra 	$L__BB2_129;
$L__BB2_128:
	ld.const.u32 	%r1245, [P_CONST+28];
	and.b64  	%rd6536, %rd22620, 4294967295;
	ld.const.u32 	%rd6537, [P_CONST];
	sub.s64 	%rd22620, %rd6536, %rd6537;
	shr.u64 	%rd6538, %rd22620, 63;
	and.b64  	%rd6539, %rd22619, 4294967295;
	ld.const.u32 	%rd6540, [P_CONST+4];
	add.s64 	%rd6541, %rd6538, %rd6540;
	sub.s64 	%rd22619, %rd6539, %rd6541;
	shr.u64 	%rd6542, %rd22619, 63;
	and.b64  	%rd6543, %rd22618, 4294967295;
	ld.const.u32 	%rd6544, [P_CONST+8];
	add.s64 	%rd6545, %rd6542, %rd6544;
	sub.s64 	%rd22618, %rd6543, %rd6545;
	shr.u64 	%rd6546, %rd22618, 63;
	and.b64  	%rd6547, %rd22617, 4294967295;
	ld.const.u32 	%rd6548, [P_CONST+12];
	add.s64 	%rd6549, %rd6546, %rd6548;
	sub.s64 	%rd22617, %rd6547, %rd6549;
	shr.u64 	%rd6550, %rd22617, 63;
	and.b64  	%rd6551, %rd22616, 4294967295;
	ld.const.u32 	%rd6552, [P_CONST+16];
	add.s64 	%rd6553, %rd6550, %rd6552;
	sub.s64 	%rd22616, %rd6551, %rd6553;
	shr.u64 	%rd6554, %rd22616, 63;
	and.b64  	%rd6555, %rd22615, 4294967295;
	ld.const.u32 	%rd6556, [P_CONST+20];
	add.s64 	%rd6557, %rd6554, %rd6556;
	sub.s64 	%rd22615, %rd6555, %rd6557;
	shr.u64 	%rd6558, %rd22615, 63;
	and.b64  	%rd6559, %rd22614, 4294967295;
	ld.const.u32 	%rd6560, [P_CONST+24];
	add.s64 	%rd6561, %rd6558, %rd6560;
	sub.s64 	%rd22614, %rd6559, %rd6561;
	shr.u64 	%rd6562, %rd22614, 63;
	cvt.u32.u64 	%r1246, %rd6562;
	add.s32 	%r1247, %r1245, %r1246;
	sub.s32 	%r3055, %r3055, %r1247;
$L__BB2_129:
	and.b64  	%rd6563, %rd22592, 4294967295;
	and.b64  	%rd209, %rd22585, 4294967295;
	sub.s64 	%rd6564, %rd6563, %rd209;
	shr.u64 	%rd6565, %rd6564, 63;
	cvt.u32.u64 	%r3057, %rd6564;
	and.b64  	%rd6566, %rd22591, 4294967295;
	and.b64  	%rd210, %rd22584, 4294967295;
	add.s64 	%rd6567, %rd6565, %rd210;
	sub.s64 	%rd22626, %rd6566, %rd6567;
	shr.u64 	%rd6568, %rd22626, 63;
	and.b64  	%rd6569, %rd22590, 4294967295;
	and.b64  	%rd212, %rd22583, 4294967295;
	add.s64 	%rd6570, %rd6568, %rd212;
	sub.s64 	%rd22625, %rd6569, %rd6570;
	shr.u64 	%rd6571, %rd22625, 63;
	and.b64  	%rd6572, %rd22589, 4294967295;
	and.b64  	%rd214, %rd22582, 4294967295;
	add.s64 	%rd6573, %rd6571, %rd214;
	sub.s64 	%rd22624, %rd6572, %rd6573;
	shr.u64 	%rd6574, %rd22624, 63;
	and.b64  	%rd6575, %rd22588, 4294967295;
	and.b64  	%rd216, %rd22581, 4294967295;
	add.s64 	%rd6576, %rd6574, %rd216;
	sub.s64 	%rd22623, %rd6575, %rd6576;
	shr.u64 	%rd6577, %rd22623, 63;
	and.b64  	%rd6578, %rd22587, 4294967295;
	and.b64  	%rd218, %rd22580, 4294967295;
	add.s64 	%rd6579, %rd6577, %rd218;
	sub.s64 	%rd22622, %rd6578, %rd6579;
	shr.u64 	%rd6580, %rd22622, 63;
	and.b64  	%rd6581, %rd22586, 4294967295;
	and.b64  	%rd220, %rd22579, 4294967295;
	add.s64 	%rd6582, %rd6580, %rd220;
	sub.s64 	%rd22621, %rd6581, %rd6582;
	shr.u64 	%rd6583, %rd22621, 63;
	cvt.u64.u32 	%rd6584, %r3051;
	cvt.u64.u32 	%rd6585, %r3050;
	add.s64 	%rd6586, %rd6583, %rd6585;
	sub.s64 	%rd6587, %rd6584, %rd6586;
	setp.gt.s64 	%p135, %rd6587, -1;
	cvt.u32.u64 	%r3056, %rd6587;
	@%p135 bra 	$L__BB2_131;
	ld.const.u32 	%r1248, [P_CONST+28];
	ld.const.u32 	%r1249, [P_CONST];
	add.s32 	%r3057, %r1249, %r3057;
	setp.lt.u32 	%p136, %r3057, %r1249;
	selp.u64 	%rd6588, 1, 0, %p136;
	and.b64  	%rd6589, %rd22626, 4294967295;
	add.s64 	%rd6590, %rd6589, %rd6588;
	ld.const.u32 	%rd6591, [P_CONST+4];
	add.s64 	%rd22626, %rd6590, %rd6591;
	shr.u64 	%rd6592, %rd22626, 32;
	and.b64  	%rd6593, %rd22625, 4294967295;
	add.s64 	%rd6594, %rd6592, %rd6593;
	ld.const.u32 	%rd6595, [P_CONST+8];
	add.s64 	%rd22625, %rd6594, %rd6595;
	shr.u64 	%rd6596, %rd22625, 32;
	and.b64  	%rd6597, %rd22624, 4294967295;
	add.s64 	%rd6598, %rd6596, %rd6597;
	ld.const.u32 	%rd6599, [P_CONST+12];
	add.s64 	%rd22624, %rd6598, %rd6599;
	shr.u64 	%rd6600, %rd22624, 32;
	and.b64  	%rd6601, %rd22623, 4294967295;
	add.s64 	%rd6602, %rd6600, %rd6601;
	ld.const.u32 	%rd6603, [P_CONST+16];
	add.s64 	%rd22623, %rd6602, %rd6603;
	shr.u64 	%rd6604, %rd22623, 32;
	and.b64  	%rd6605, %rd22622, 4294967295;
	add.s64 	%rd6606, %rd6604, %rd6605;
	ld.const.u32 	%rd6607, [P_CONST+20];
	add.s64 	%rd22622, %rd6606, %rd6607;
	shr.u64 	%rd6608, %rd22622, 32;
	and.b64  	%rd6609, %rd22621, 4294967295;
	add.s64 	%rd6610, %rd6608, %rd6609;
	ld.const.u32 	%rd6611, [P_CONST+24];
	add.s64 	%rd22621, %rd6610, %rd6611;
	{ .reg .b32 tmp; mov.b64 {tmp, %r1250}, %rd22621; }
	add.s32 	%r1251, %r3056, %r1250;
	add.s32 	%r3056, %r1251, %r1248;
$L__BB2_131:
	cvt.u32.u64 	%r151, %rd22626;
	cvt.u32.u64 	%r152, %rd22625;
	cvt.u32.u64 	%r153, %rd22624;
	cvt.u32.u64 	%r154, %rd22623;
	cvt.u32.u64 	%r155, %rd22622;
	cvt.u32.u64 	%r156, %rd22621;
	and.b64  	%rd6612, %rd22620, 4294967295;
	and.b64  	%rd234, %rd22606, 4294967295;
	sub.s64 	%rd6613, %rd6612, %rd234;
	shr.u64 	%rd6614, %rd6613, 63;
	cvt.u32.u64 	%r3059, %rd6613;
	and.b64  	%rd6615, %rd22619, 4294967295;
	and.b64  	%rd235, %rd22605, 4294967295;
	add.s64 	%rd6616, %rd6614, %rd235;
	sub.s64 	%rd22632, %rd6615, %rd6616;
	shr.u64 	%rd6617, %rd22632, 63;
	and.b64  	%rd6618, %rd22618, 4294967295;
	and.b64  	%rd237, %rd22604, 4294967295;
	add.s64 	%rd6619, %rd6617, %rd237;
	sub.s64 	%rd22631, %rd6618, %rd6619;
	shr.u64 	%rd6620, %rd22631, 63;
	and.b64  	%rd6621, %rd22617, 4294967295;
	and.b64  	%rd239, %rd22603, 4294967295;
	add.s64 	%rd6622, %rd6620, %rd239;
	sub.s64 	%rd22630, %rd6621, %rd6622;
	shr.u64 	%rd6623, %rd22630, 63;
	and.b64  	%rd6624, %rd22616, 4294967295;
	and.b64  	%rd241, %rd22602, 4294967295;
	add.s64 	%rd6625, %rd6623, %rd241;
	sub.s64 	%rd22629, %rd6624, %rd6625;
	shr.u64 	%rd6626, %rd22629, 63;
	and.b64  	%rd6627, %rd22615, 4294967295;
	and.b64  	%rd243, %rd22601, 4294967295;
	add.s64 	%rd6628, %rd6626, %rd243;
	sub.s64 	%rd22628, %rd6627, %rd6628;
	shr.u64 	%rd6629, %rd22628, 63;
	and.b64  	%rd6630, %rd22614, 4294967295;
	and.b64  	%rd245, %rd22600, 4294967295;
	add.s64 	%rd6631, %rd6629, %rd245;
	sub.s64 	%rd22627, %rd6630, %rd6631;
	shr.u64 	%rd6632, %rd22627, 63;
	cvt.u64.u32 	%rd6633, %r3055;
	cvt.u64.u32 	%rd6634, %r3053;
	add.s64 	%rd6635, %rd6632, %rd6634;
	sub.s64 	%rd6636, %rd6633, %rd6635;
	setp.gt.s64 	%p137, %rd6636, -1;
	cvt.u32.u64 	%r3058, %rd6636;
	@%p137 bra 	$L__BB2_133;
	ld.const.u32 	%r1252, [P_CONST+28];
	ld.const.u32 	%r1253, [P_CONST];
	add.s32 	%r3059, %r1253, %r3059;
	setp.lt.u32 	%p138, %r3059, %r1253;
	selp.u64 	%rd6637, 1, 0, %p138;
	and.b64  	%rd6638, %rd22632, 4294967295;
	add.s64 	%rd6639, %rd6638, %rd6637;
	ld.const.u32 	%rd6640, [P_CONST+4];
	add.s64 	%rd22632, %rd6639, %rd6640;
	shr.u64 	%rd6641, %rd22632, 32;
	and.b64  	%rd6642, %rd22631, 4294967295;
	add.s64 	%rd6643, %rd6641, %rd6642;
	ld.const.u32 	%rd6644, [P_CONST+8];
	add.s64 	%rd22631, %rd6643, %rd6644;
	shr.u64 	%rd6645, %rd22631, 32;
	and.b64  	%rd6646, %rd22630, 4294967295;
	add.s64 	%rd6647, %rd6645, %rd6646;
	ld.const.u32 	%rd6648, [P_CONST+12];
	add.s64 	%rd22630, %rd6647, %rd6648;
	shr.u64 	%rd6649, %rd22630, 32;
	and.b64  	%rd6650, %rd22629, 4294967295;
	add.s64 	%rd6651, %rd6649, %rd6650;
	ld.const.u32 	%rd6652, [P_CONST+16];
	add.s64 	%rd22629, %rd6651, %rd6652;
	shr.u64 	%rd6653, %rd22629, 32;
	and.b64  	%rd6654, %rd22628, 4294967295;
	add.s64 	%rd6655, %rd6653, %rd6654;
	ld.const.u32 	%rd6656, [P_CONST+20];
	add.s64 	%rd22628, %rd6655, %rd6656;
	shr.u64 	%rd6657, %rd22628, 32;
	and.b64  	%rd6658, %rd22627, 4294967295;
	add.s64 	%rd6659, %rd6657, %rd6658;
	ld.const.u32 	%rd6660, [P_CONST+24];
	add.s64 	%rd22627, %rd6659, %rd6660;
	{ .reg .b32 tmp; mov.b64 {tmp, %r1254}, %rd22627; }
	add.s32 	%r1255, %r3058, %r1254;
	add.s32 	%r3058, %r1255, %r1252;
$L__BB2_133:
	ld.const.u32 	%r1256, [ZERO+28];
	setp.ne.s32 	%p139, %r3056, %r1256;
	@%p139 bra 	$L__BB2_391;
	ld.const.u32 	%r1257, [ZERO+24];
	setp.ne.s32 	%p140, %r1257, %r156;
	@%p140 bra 	$L__BB2_391;
	ld.const.u32 	%r1258, [ZERO+20];
	setp.ne.s32 	%p141, %r1258, %r155;
	@%p141 bra 	$L__BB2_391;
	ld.const.u32 	%r1259, [ZERO+16];
	setp.ne.s32 	%p142, %r1259, %r154;
	@%p142 bra 	$L__BB2_391;
	ld.const.u32 	%r1260, [ZERO+12];
	setp.ne.s32 	%p143, %r1260, %r153;
	@%p143 bra 	$L__BB2_391;
	ld.const.u32 	%r1261, [ZERO+8];
	setp.ne.s32 	%p144, %r1261, %r152;
	@%p144 bra 	$L__BB2_391;
	ld.const.u32 	%r1262, [ZERO+4];
	setp.ne.s32 	%p145, %r1262, %r151;
	@%p145 bra 	$L__BB2_391;
	ld.const.u32 	%r1263, [ZERO];
	setp.ne.s32 	%p146, %r3057, %r1263;
	@%p146 bra 	$L__BB2_391;
	setp.gt.u32 	%p362, %r3058, %r3056;
	mov.b32 	%r3113, 0;
	mov.b32 	%r3112, 1;
	mov.u32 	%r3114, %r3113;
	mov.u32 	%r3115, %r3113;
	mov.u32 	%r3116, %r3113;
	mov.u32 	%r3117, %r3113;
	mov.u32 	%r3118, %r3113;
	mov.u32 	%r3119, %r3113;
	mov.u32 	%r3120, %r3113;
	mov.u32 	%r3121, %r2990;
	mov.u32 	%r3122, %r2991;
	mov.u32 	%r3123, %r2992;
	mov.u32 	%r3124, %r2993;
	mov.u32 	%r3125, %r2994;
	mov.u32 	%r3126, %r2995;
	mov.u32 	%r3127, %r2996;
	mov.u32 	%r3128, %r2997;
	mov.u32 	%r3129, %r2990;
	mov.u32 	%r3130, %r2991;
	mov.u32 	%r3131, %r2992;
	mov.u32 	%r3132, %r2993;
	mov.u32 	%r3133, %r2994;
	mov.u32 	%r3134, %r2995;
	mov.u32 	%r3135, %r2996;
	mov.u32 	%r3136, %r2997;
	@%p362 bra 	$L__BB2_572;
	setp.lt.u32 	%p363, %r3058, %r3056;
	cvt.u32.u64 	%r1978, %rd22627;
	setp.ne.s32 	%p364, %r156, %r1978;
	cvt.u32.u64 	%r1979, %rd22628;
	setp.ne.s32 	%p365, %r155, %r1979;
	or.pred  	%p366, %p364, %p365;
	or.pred  	%p367, %p366, %p363;
	cvt.u32.u64 	%r1980, %rd22629;
	setp.ne.s32 	%p368, %r154, %r1980;
	or.pred  	%p369, %p367, %p368;
	cvt.u32.u64 	%r1981, %rd22630;
	setp.ne.s32 	%p370, %r153, %r1981;
	or.pred  	%p371, %p369, %p370;
	cvt.u32.u64 	%r1982, %rd22631;
	setp.ne.s32 	%p372, %r152, %r1982;
	or.pred  	%p373, %p371, %p372;
	cvt.u32.u64 	%r1983, %rd22632;
	setp.ne.s32 	%p374, %r151, %r1983;
	or.pred  	%p375, %p373, %p374;
	setp.ne.s32 	%p376, %r3059, %r3057;
	or.pred  	%p377, %p375, %p376;
	mov.u32 	%r3121, %r2990;
	mov.u32 	%r3122, %r2991;
	mov.u32 	%r3123, %r2992;
	mov.u32 	%r3124, %r2993;
	mov.u32 	%r3125, %r2994;
	mov.u32 	%r3126, %r2995;
	mov.u32 	%r3127, %r2996;
	mov.u32 	%r3128, %r2997;
	mov.u32 	%r3129, %r2990;
	mov.u32 	%r3130, %r2991;
	mov.u32 	%r3131, %r2992;
	mov.u32 	%r3132, %r2993;
	mov.u32 	%r3133, %r2994;
	mov.u32 	%r3134, %r2995;
	mov.u32 	%r3135, %r2996;
	mov.u32 	%r3136, %r2997;
	@%p377 bra 	$L__BB2_572;
	or.b32  	%r1986, %r3014, %r3013;
	or.b32  	%r1987, %r1986, %r3012;
	or.b32  	%r1988, %r1987, %r3011;
	or.b32  	%r1989, %r1988, %r3010;
	or.b32  	%r1990, %r1989, %r3009;
	or.b32  	%r1991, %r1990, %r3008;
	or.b32  	%r1992, %r1991, %r3007;
	setp.eq.s32 	%p378, %r1992, 0;
	mov.u32 	%r3114, %r3113;
	mov.u32 	%r3115, %r3113;
	mov.u32 	%r3116, %r3113;
	mov.u32 	%r3117, %r3113;
	mov.u32 	%r3118, %r3113;
	mov.u32 	%r3119, %r3113;
	mov.u32 	%r3120, %r3113;
	mov.u32 	%r3121, %r2990;
	mov.u32 	%r3122, %r2991;
	mov.u32 	%r3123, %r2992;
	mov.u32 	%r3124, %r2993;
	mov.u32 	%r3125, %r2994;
	mov.u32 	%r3126, %r2995;
	mov.u32 	%r3127, %r2996;
	mov.u32 	%r3128, %r2997;
	mov.u32 	%r3129, %r2990;
	mov.u32 	%r3130, %r2991;
	mov.u32 	%r3131, %r2992;
	mov.u32 	%r3132, %r2993;
	mov.u32 	%r3133, %r2994;
	mov.u32 	%r3134, %r2995;
	mov.u32 	%r3135, %r2996;
	mov.u32 	%r3136, %r2997;
	@%p378 bra 	$L__BB2_572;
	ld.const.u32 	%r1993, [P_CONST+28];
	cvt.u64.u32 	%rd259, %r1993;
	mul.wide.u32 	%rd12486, %r3014, %r3014;
	cvt.u32.u64 	%r1994, %rd12486;
	shr.u64 	%rd12487, %rd12486, 32;
	mul.wide.u32 	%rd12488, %r3013, %r3014;
	add.s64 	%rd12489, %rd12487, %rd12488;
	shr.u64 	%rd12490, %rd12489, 32;
	mul.wide.u32 	%rd12491, %r3012, %r3014;
	add.s64 	%rd12492, %rd12490, %rd12491;
	shr.u64 	%rd12493, %rd12492, 32;
	mul.wide.u32 	%rd12494, %r3011, %r3014;
	add.s64 	%rd12495, %rd12493, %rd12494;
	shr.u64 	%rd12496, %rd12495, 32;
	mul.wide.u32 	%rd12497, %r3010, %r3014;
	add.s64 	%rd12498, %rd12496, %rd12497;
	shr.u64 	%rd12499, %rd12498, 32;
	mul.wide.u32 	%rd12500, %r3009, %r3014;
	add.s64 	%rd12501, %rd12499, %rd12500;
	shr.u64 	%rd12502, %rd12501, 32;
	mul.wide.u32 	%rd12503, %r3008, %r3014;
	add.s64 	%rd12504, %rd12502, %rd12503;
	shr.u64 	%rd12505, %rd12504, 32;
	mul.wide.u32 	%rd12506, %r3007, %r3014;
	add.s64 	%rd12507, %rd12505, %rd12506;
	shr.u64 	%rd12508, %rd12507, 32;
	and.b64  	%rd12509, %rd12489, 4294967295;
	add.s64 	%rd12510, %rd12488, %rd12509;
	shr.u64 	%rd12511, %rd12510, 32;
	mul.wide.u32 	%rd12512, %r3013, %r3013;
	and.b64  	%rd12513, %rd12492, 4294967295;
	add.s64 	%rd12514, %rd12511, %rd12513;
	add.s64 	%rd12515, %rd12514, %rd12512;
	shr.u64 	%rd12516, %rd12515, 32;
	mul.wide.u32 	%rd12517, %r3012, %r3013;
	and.b64  	%rd12518, %rd12495, 4294967295;
	add.s64 	%rd12519, %rd12516, %rd12518;
	add.s64 	%rd12520, %rd12519, %rd12517;
	shr.u64 	%rd12521, %rd12520, 32;
	mul.wide.u32 	%rd12522, %r3011, %r3013;
	and.b64  	%rd12523, %rd12498, 4294967295;
	add.s64 	%rd12524, %rd12521, %rd12523;
	add.s64 	%rd12525, %rd12524, %rd12522;
	shr.u64 	%rd12526, %rd12525, 32;
	mul.wide.u32 	%rd12527, %r3010, %r3013;
	and.b64  	%rd12528, %rd12501, 4294967295;
	add.s64 	%rd12529, %rd12526, %rd12528;
	add.s64 	%rd12530, %rd12529, %rd12527;
	shr.u64 	%rd12531, %rd12530, 32;
	mul.wide.u32 	%rd12532, %r3009, %r3013;
	and.b64  	%rd12533, %rd12504, 4294967295;
	add.s64 	%rd12534, %rd12531, %rd12533;
	add.s64 	%rd12535, %rd12534, %rd12532;
	shr.u64 	%rd12536, %rd12535, 32;
	mul.wide.u32 	%rd12537, %r3008, %r3013;
	and.b64  	%rd12538, %rd12507, 4294967295;
	add.s64 	%rd12539, %rd12536, %rd12538;
	add.s64 	%rd12540, %rd12539, %rd12537;
	shr.u64 	%rd12541, %rd12540, 32;
	mul.wide.u32 	%rd12542, %r3007, %r3013;
	add.s64 	%rd12543, %rd12541, %rd12508;
	add.s64 	%rd12544, %rd12543, %rd12542;
	shr.u64 	%rd12545, %rd12544, 32;
	and.b64  	%rd12546, %rd12515, 4294967295;
	add.s64 	%rd12547, %rd12491, %rd12546;
	shr.u64 	%rd12548, %rd12547, 32;
	and.b64  	%rd12549, %rd12520, 4294967295;
	add.s64 	%rd12550, %rd12548, %rd12549;
	add.s64 	%rd12551, %rd12550, %rd12517;
	shr.u64 	%rd12552, %rd12551, 32;
	mul.wide.u32 	%rd12553, %r3012, %r3012;
	and.b64  	%rd12554, %rd12525, 4294967295;
	add.s64 	%rd12555, %rd12552, %rd12554;
	add.s64 	%rd12556, %rd12555, %rd12553;
	shr.u64 	%rd12557, %rd12556, 32;
	mul.wide.u32 	%rd12558, %r3011, %r3012;
	and.b64  	%rd12559, %rd12530, 4294967295;
	add.s64 	%rd12560, %rd12557, %rd12559;
	add.s64 	%rd12561, %rd12560, %rd12558;
	shr.u64 	%rd12562, %rd12561, 32;
	mul.wide.u32 	%rd12563, %r3010, %r3012;
	and.b64  	%rd12564, %rd12535, 4294967295;
	add.s64 	%rd12565, %rd12562, %rd12564;
	add.s64 	%rd12566, %rd12565, %rd12563;
	shr.u64 	%rd12567, %rd12566, 32;
	mul.wide.u32 	%rd12568, %r3009, %r3012;
	and.b64  	%rd12569, %rd12540, 4294967295;
	add.s64 	%rd12570, %rd12567, %rd12569;
	add.s64 	%rd12571, %rd12570, %rd12568;
	shr.u64 	%rd12572, %rd12571, 32;
	mul.wide.u32 	%rd12573, %r3008, %r3012;
	and.b64  	%rd12574, %rd12544, 4294967295;
	add.s64 	%rd12575, %rd12572, %rd12574;
	add.s64 	%rd12576, %rd12575, %rd12573;
	shr.u64 	%rd12577, %rd12576, 32;
	mul.wide.u32 	%rd12578, %r3007, %r3012;
	add.s64 	%rd12579, %rd12577, %rd12545;
	add.s64 	%rd12580, %rd12579, %rd12578;
	shr.u64 	%rd12581, %rd12580, 32;
	and.b64  	%rd12582, %rd12551, 4294967295;
	add.s64 	%rd12583, %rd12494, %rd12582;
	shr.u64 	%rd12584, %rd12583, 32;
	and.b64  	%rd12585, %rd12556, 4294967295;
	add.s64 	%rd12586, %rd12584, %rd12585;
	add.s64 	%rd12587, %rd12586, %rd12522;
	shr.u64 	%rd12588, %rd12587, 32;
	and.b64  	%rd12589, %rd12561, 4294967295;
	add.s64 	%rd12590, %rd12588, %rd12589;
	add.s64 	%rd12591, %rd12590, %rd12558;
	shr.u64 	%rd12592, %rd12591, 32;
	mul.wide.u32 	%rd12593, %r3011, %r3011;
	and.b64  	%rd12594, %rd12566, 4294967295;
	add.s64 	%rd12595, %rd12592, %rd12594;
	add.s64 	%rd12596, %rd12595, %rd12593;
	shr.u64 	%rd12597, %rd12596, 32;
	mul.wide.u32 	%rd12598, %r3010, %r3011;
	and.b64  	%rd12599, %rd12571, 4294967295;
	add.s64 	%rd12600, %rd12597, %rd12599;
	add.s64 	%rd12601, %rd12600, %rd12598;
	shr.u64 	%rd12602, %rd12601, 32;
	mul.wide.u32 	%rd12603, %r3009, %r3011;
	and.b64  	%rd12604, %rd12576, 4294967295;
	add.s64 	%rd12605, %rd12602, %rd12604;
	add.s64 	%rd12606, %rd12605, %rd12603;
	shr.u64 	%rd12607, %rd12606, 32;
	mul.wide.u32 	%rd12608, %r3008, %r3011;
	and.b64  	%rd12609, %rd12580, 4294967295;
	add.s64 	%rd12610, %rd12607, %rd12609;
	add.s64 	%rd12611, %rd12610, %rd12608;
	shr.u64 	%rd12612, %rd12611, 32;
	mul.wide.u32 	%rd12613, %r3007, %r3011;
	add.s64 	%rd12614, %rd12612, %rd12581;
	add.s64 	%rd12615, %rd12614, %rd12613;
	shr.u64 	%rd12616, %rd12615, 32;
	and.b64  	%rd12617, %rd12587, 4294967295;
	add.s64 	%rd12618, %rd12497, %rd12617;
	shr.u64 	%rd12619, %rd12618, 32;
	and.b64  	%rd12620, %rd12591, 4294967295;
	add.s64 	%rd12621, %rd12619, %rd12620;
	add.s64 	%rd12622, %rd12621, %rd12527;
	shr.u64 	%rd12623, %rd12622, 32;
	and.b64  	%rd12624, %rd12596, 4294967295;
	add.s64 	%rd12625, %rd12623, %rd12624;
	add.s64 	%rd12626, %rd12625, %rd12563;
	shr.u64 	%rd12627, %rd12626, 32;
	and.b64  	%rd12628, %rd12601, 4294967295;
	add.s64 	%rd12629, %rd12627, %rd12628;
	add.s64 	%rd12630, %rd12629, %rd12598;
	shr.u64 	%rd12631, %rd12630, 32;
	mul.wide.u32 	%rd12632, %r3010, %r3010;
	and.b64  	%rd12633, %rd12606, 4294967295;
	add.s64 	%rd12634, %rd12631, %rd12633;
	add.s64 	%rd12635, %rd12634, %rd12632;
	shr.u64 	%rd12636, %rd12635, 32;
	mul.wide.u32 	%rd12637, %r3009, %r3010;
	and.b64  	%rd12638, %rd12611, 4294967295;
	add.s64 	%rd12639, %rd12636, %rd12638;
	add.s64 	%rd12640, %rd12639, %rd12637;
	shr.u64 	%rd12641, %rd12640, 32;
	mul.wide.u32 	%rd12642, %r3008, %r3010;
	and.b64  	%rd12643, %rd12615, 4294967295;
	add.s64 	%rd12644, %rd12641, %rd12643;
	add.s64 	%rd12645, %rd12644, %rd12642;
	shr.u64 	%rd12646, %rd12645, 32;
	mul.wide.u32 	%rd12647, %r3007, %r3010;
	add.s64 	%rd12648, %rd12646, %rd12616;
	add.s64 	%rd12649, %rd12648, %rd12647;
	shr.u64 	%rd12650, %rd12649, 32;
	and.b64  	%rd12651, %rd12622, 4294967295;
	add.s64 	%rd12652, %rd12500, %rd12651;
	shr.u64 	%rd12653, %rd12652, 32;
	and.b64  	%rd12654, %rd12626, 4294967295;
	add.s64 	%rd12655, %rd12653, %rd12654;
	add.s64 	%rd12656, %rd12655, %rd12532;
	shr.u64 	%rd12657, %rd12656, 32;
	and.b64  	%rd12658, %rd12630, 4294967295;
	add.s64 	%rd12659, %rd12657, %rd12658;
	add.s64 	%rd12660, %rd12659, %rd12568;
	shr.u64 	%rd12661, %rd12660, 32;
	and.b64  	%rd12662, %rd12635, 4294967295;
	add.s64 	%rd12663, %rd12661, %rd12662;
	add.s64 	%rd12664, %rd12663, %rd12603;
	shr.u64 	%rd12665, %rd12664, 32;
	and.b64  	%rd12666, %rd12640, 4294967295;
	add.s64 	%rd12667, %rd12665, %rd12666;
	add.s64 	%rd12668, %rd12667, %rd12637;
	shr.u64 	%rd12669, %rd12668, 32;
	mul.wide.u32 	%rd12670, %r3009, %r3009;
	and.b64  	%rd12671, %rd12645, 4294967295;
	add.s64 	%rd12672, %rd12669, %rd12671;
	add.s64 	%rd12673, %rd12672, %rd12670;
	shr.u64 	%rd12674, %rd12673, 32;
	mul.wide.u32 	%rd12675, %r3008, %r3009;
	and.b64  	%rd12676, %rd12649, 4294967295;
	add.s64 	%rd12677, %rd12674, %rd12676;
	add.s64 	%rd12678, %rd12677, %rd12675;
	shr.u64 	%rd12679, %rd12678, 32;
	mul.wide.u32 	%rd12680, %r3007, %r3009;
	add.s64 	%rd12681, %rd12679, %rd12650;
	add.s64 	%rd12682, %rd12681, %rd12680;
	shr.u64 	%rd12683, %rd12682, 32;
	and.b64  	%rd12684, %rd12656, 4294967295;
	add.s64 	%rd12685, %rd12503, %rd12684;
	shr.u64 	%rd12686, %rd12685, 32;
	and.b64  	%rd12687, %rd12660, 4294967295;
	add.s64 	%rd12688, %rd12686, %rd12687;
	add.s64 	%rd12689, %rd12688, %rd12537;
	shr.u64 	%rd12690, %rd12689, 32;
	and.b64  	%rd12691, %rd12664, 4294967295;
	add.s64 	%rd12692, %rd12690, %rd12691;
	add.s64 	%rd12693, %rd12692, %rd12573;
	shr.u64 	%rd12694, %rd12693, 32;
	and.b64  	%rd12695, %rd12668, 4294967295;
	add.s64 	%rd12696, %rd12694, %rd12695;
	add.s64 	%rd12697, %rd12696, %rd12608;
	shr.u64 	%rd12698, %rd12697, 32;
	and.b64  	%rd12699, %rd12673, 4294967295;
	add.s64 	%rd12700, %rd12698, %rd12699;
	add.s64 	%rd12701, %rd12700, %rd12642;
	shr.u64 	%rd12702, %rd12701, 32;
	and.b64  	%rd12703, %rd12678, 4294967295;
	add.s64 	%rd12704, %rd12702, %rd12703;
	add.s64 	%rd12705, %rd12704, %rd12675;
	shr.u64 	%rd12706, %rd12705, 32;
	mul.wide.u32 	%rd12707, %r3008, %r3008;
	and.b64  	%rd12708, %rd12682, 4294967295;
	add.s64 	%rd12709, %rd12706, %rd12708;
	add.s64 	%rd12710, %rd12709, %rd12707;
	shr.u64 	%rd12711, %rd12710, 32;
	mul.wide.u32 	%rd12712, %r3007, %r3008;
	add.s64 	%rd12713, %rd12711, %rd12683;
	add.s64 	%rd12714, %rd12713, %rd12712;
	shr.u64 	%rd12715, %rd12714, 32;
	and.b64  	%rd12716, %rd12689, 4294967295;
	add.s64 	%rd12717, %rd12506, %rd12716;
	shr.u64 	%rd12718, %rd12717, 32;
	and.b64  	%rd12719, %rd12693, 4294967295;
	add.s64 	%rd12720, %rd12718, %rd12719;
	add.s64 	%rd12721, %rd12720, %rd12542;
	shr.u64 	%rd12722, %rd12721, 32;
	and.b64  	%rd12723, %rd12697, 4294967295;
	add.s64 	%rd12724, %rd12722, %rd12723;
	add.s64 	%rd12725, %rd12724, %rd12578;
	shr.u64 	%rd12726, %rd12725, 32;
	and.b64  	%rd12727, %rd12701, 4294967295;
	add.s64 	%rd12728, %rd12726, %rd12727;
	add.s64 	%rd12729, %rd12728, %rd12613;
	shr.u64 	%rd12730, %rd12729, 32;
	and.b64  	%rd12731, %rd12705, 4294967295;
	add.s64 	%rd12732, %rd12730, %rd12731;
	add.s64 	%rd12733, %rd12732, %rd12647;
	shr.u64 	%rd12734, %rd12733, 32;
	and.b64  	%rd12735, %rd12710, 4294967295;
	add.s64 	%rd12736, %rd12734, %rd12735;
	add.s64 	%rd12737, %rd12736, %rd12680;
	shr.u64 	%rd12738, %rd12737, 32;
	and.b64  	%rd12739, %rd12714, 4294967295;
	add.s64 	%rd12740, %rd12738, %rd12739;
	add.s64 	%rd12741, %rd12740, %rd12712;
	shr.u64 	%rd12742, %rd12741, 32;
	mul.wide.u32 	%rd12743, %r3007, %r3007;
	add.s64 	%rd12744, %rd12742, %rd12715;
	add.s64 	%rd12745, %rd12744, %rd12743;
	{ .reg .b32 tmp; mov.b64 {tmp, %r1995}, %rd12745; }
	ld.const.u32 	%r163, [MU_P];
	mul.lo.s32 	%r1996, %r163, %r1994;
	ld.const.u32 	%r1997, [P_CONST];
	cvt.u64.u32 	%rd260, %r1997;
	mul.wide.u32 	%rd12746, %r1997, %r1996;
	and.b64  	%rd12747, %rd12486, 4294967293;
	add.s64 	%rd12748, %rd12746, %rd12747;
	shr.u64 	%rd12749, %rd12748, 32;
	ld.const.u32 	%r1998, [P_CONST+4];
	cvt.u64.u32 	%rd261, %r1998;
	mul.wide.u32 	%rd12750, %r1998, %r1996;
	and.b64  	%rd12751, %rd12510, 4294967295;
	add.s64 	%rd12752, %rd12749, %rd12751;
	add.s64 	%rd12753, %rd12752, %rd12750;
	cvt.u32.u64 	%r1999, %rd12753;
	shr.u64 	%rd12754, %rd12753, 32;
	ld.const.u32 	%r2000, [P_CONST+8];
	cvt.u64.u32 	%rd262, %r2000;
	mul.wide.u32 	%rd12755, %r2000, %r1996;
	and.b64  	%rd12756, %rd12547, 4294967295;
	add.s64 	%rd12757, %rd12754, %rd12756;
	add.s64 	%rd12758, %rd12757, %rd12755;
	shr.u64 	%rd12759, %rd12758, 32;
	ld.const.u32 	%r2001, [P_CONST+12];
	cvt.u64.u32 	%rd263, %r2001;
	mul.wide.u32 	%rd12760, %r2001, %r1996;
	and.b64  	%rd12761, %rd12583, 4294967295;
	add.s64 	%rd12762, %rd12759, %rd12761;
	add.s64 	%rd12763, %rd12762, %rd12760;
	shr.u64 	%rd12764, %rd12763, 32;
	ld.const.u32 	%r2002, [P_CONST+16];
	cvt.u64.u32 	%rd264, %r2002;
	mul.wide.u32 	%rd12765, %r2002, %r1996;
	and.b64  	%rd12766, %rd12618, 4294967295;
	add.s64 	%rd12767, %rd12764, %rd12766;
	add.s64 	%rd12768, %rd12767, %rd12765;
	shr.u64 	%rd12769, %rd12768, 32;
	ld.const.u32 	%r2003, [P_CONST+20];
	cvt.u64.u32 	%rd265, %r2003;
	mul.wide.u32 	%rd12770, %r2003, %r1996;
	and.b64  	%rd12771, %rd12652, 4294967295;
	add.s64 	%rd12772, %rd12769, %rd12771;
	add.s64 	%rd12773, %rd12772, %rd12770;
	shr.u64 	%rd12774, %rd12773, 32;
	ld.const.u32 	%r2004, [P_CONST+24];
	cvt.u64.u32 	%rd266, %r2004;
	mul.wide.u32 	%rd12775, %r2004, %r1996;
	and.b64  	%rd12776, %rd12685, 4294967295;
	add.s64 	%rd12777, %rd12774, %rd12776;
	add.s64 	%rd12778, %rd12777, %rd12775;
	shr.u64 	%rd12779, %rd12778, 32;
	mul.wide.u32 	%rd12780, %r1993, %r1996;
	and.b64  	%rd12781, %rd12717, 4294967295;
	add.s64 	%rd12782, %rd12779, %rd12781;
	add.s64 	%rd12783, %rd12782, %rd12780;
	shr.u64 	%rd12784, %rd12783, 32;
	and.b64  	%rd12785, %rd12721, 4294967295;
	add.s64 	%rd12786, %rd12784, %rd12785;
	shr.u64 	%rd12787, %rd12786, 32;
	and.b64  	%rd12788, %rd12725, 4294967295;
	add.s64 	%rd12789, %rd12787, %rd12788;
	shr.u64 	%rd12790, %rd12789, 32;
	and.b64  	%rd12791, %rd12729, 4294967295;
	add.s64 	%rd12792, %rd12790, %rd12791;
	shr.u64 	%rd12793, %rd12792, 32;
	and.b64  	%rd12794, %rd12733, 4294967295;
	add.s64 	%rd12795, %rd12793, %rd12794;
	shr.u64 	%rd12796, %rd12795, 32;
	and.b64  	%rd12797, %rd12737, 4294967295;
	add.s64 	%rd12798, %rd12796, %rd12797;
	shr.u64 	%rd12799, %rd12798, 32;
	and.b64  	%rd12800, %rd12741, 4294967295;
	add.s64 	%rd12801, %rd12799, %rd12800;
	shr.u64 	%rd12802, %rd12801, 32;
	and.b64  	%rd12803, %rd12745, 4294967295;
	add.s64 	%rd12804, %rd12802, %rd12803;
	{ .reg .b32 tmp; mov.b64 {tmp, %r2005}, %rd12804; }
	add.s32 	%r2006, %r1995, %r2005;
	mul.lo.s32 	%r2007, %r163, %r1999;
	mul.wide.u32 	%rd12805, %r1997, %r2007;
	and.b64  	%rd12806, %rd12753, 4294967295;
	add.s64 	%rd12807, %rd12805, %rd12806;
	shr.u64 	%rd12808, %rd12807, 32;
	mul.wide.u32 	%rd12809, %r1998, %r2007;
	and.b64  	%rd12810, %rd12758, 4294967295;
	add.s64 	%rd12811, %rd12808, %rd12810;
	add.s64 	%rd12812, %rd12811, %rd12809;
	cvt.u32.u64 	%r2008, %rd12812;
	shr.u64 	%rd12813, %rd12812, 32;
	mul.wide.u32 	%rd12814, %r2000, %r2007;
	and.b64  	%rd12815, %rd12763, 4294967295;
	add.s64 	%rd12816, %rd12813, %rd12815;
	add.s64 	%rd12817, %rd12816, %rd12814;
	shr.u64 	%rd12818, %rd12817, 32;
	mul.wide.u32 	%rd12819, %r2001, %r2007;
	and.b64  	%rd12820, %rd12768, 4294967295;
	add.s64 	%rd12821, %rd12818, %rd12820;
	add.s64 	%rd12822, %rd12821, %rd12819;
	shr.u64 	%rd12823, %rd12822, 32;
	mul.wide.u32 	%rd12824, %r2002, %r2007;
	and.b64  	%rd12825, %rd12773, 4294967295;
	add.s64 	%rd12826, %rd12823, %rd12825;
	add.s64 	%rd12827, %rd12826, %rd12824;
	shr.u64 	%rd12828, %rd12827, 32;
	mul.wide.u32 	%rd12829, %r2003, %r2007;
	and.b64  	%rd12830, %rd12778, 4294967295;
	add.s64 	%rd12831, %rd12828, %rd12830;
	add.s64 	%rd12832, %rd12831, %rd12829;
	shr.u64 	%rd12833, %rd12832, 32;
	mul.wide.u32 	%rd12834, %r2004, %r2007;
	and.b64  	%rd12835, %rd12783, 4294967295;
	add.s64 	%rd12836, %rd12833, %rd12835;
	add.s64 	%rd12837, %rd12836, %rd12834;
	shr.u64 	%rd12838, %rd12837, 32;
	mul.wide.u32 	%rd12839, %r1993, %r2007;
	and.b64  	%rd12840, %rd12786, 4294967295;
	add.s64 	%rd12841, %rd12838, %rd12840;
	add.s64 	%rd12842, %rd12841, %rd12839;
	shr.u64 	%rd12843, %rd12842, 32;
	and.b64  	%rd12844, %rd12789, 4294967295;
	add.s64 	%rd12845, %rd12843, %rd12844;
	shr.u64 	%rd12846, %rd12845, 32;
	and.b64  	%rd12847, %rd12792, 4294967295;
	add.s64 	%rd12848, %rd12846, %rd12847;
	shr.u64 	%rd12849, %rd12848, 32;
	and.b64  	%rd12850, %rd12795, 4294967295;
	add.s64 	%rd12851, %rd12849, %rd12850;
	shr.u64 	%rd12852, %rd12851, 32;
	and.b64  	%rd12853, %rd12798, 4294967295;
	add.s64 	%rd12854, %rd12852, %rd12853;
	shr.u64 	%rd12855, %rd12854, 32;
	and.b64  	%rd12856, %rd12801, 4294967295;
	add.s64 	%rd12857, %rd12855, %rd12856;
	shr.u64 	%rd12858, %rd12857, 32;
	and.b64  	%rd12859, %rd12804, 4294967295;
	add.s64 	%rd12860, %rd12858, %rd12859;
	{ .reg .b32 tmp; mov.b64 {tmp, %r2009}, %rd12860; }
	add.s32 	%r2010, %r2006, %r2009;
	mul.lo.s32 	%r2011, %r163, %r2008;
	mul.wide.u32 	%rd12861, %r1997, %r2011;
	and.b64  	%rd12862, %rd12812, 4294967295;
	add.s64 	%rd12863, %rd12861, %rd12862;
	shr.u64 	%rd12864, %rd12863, 32;
	mul.wide.u32 	%rd12865, %r1998, %r2011;
	and.b64  	%rd12866, %rd12817, 4294967295;
	add.s64 	%rd12867, %rd12864, %rd12866;
	add.s64 	%rd12868, %rd12867, %rd12865;
	cvt.u32.u64 	%r2012, %rd12868;
	shr.u64 	%rd12869, %rd12868, 32;
	mul.wide.u32 	%rd12870, %r2000, %r2011;
	and.b64  	%rd12871, %rd12822, 4294967295;
	add.s64 	%rd12872, %rd12869, %rd12871;
	add.s64 	%rd12873, %rd12872, %rd12870;
	shr.u64 	%rd12874, %rd12873, 32;
	mul.wide.u32 	%rd12875, %r2001, %r2011;
	and.b64  	%rd12876, %rd12827, 4294967295;
	add.s64 	%rd12877, %rd12874, %rd12876;
	add.s64 	%rd12878, %rd12877, %rd12875;
	shr.u64 	%rd12879, %rd12878, 32;
	mul.wide.u32 	%rd12880, %r2002, %r2011;
	and.b64  	%rd12881, %rd12832, 4294967295;
	add.s64 	%rd12882, %rd12879, %rd12881;
	add.s64 	%rd12883, %rd12882, %rd12880;
	shr.u64 	%rd12884, %rd12883, 32;
	mul.wide.u32 	%rd12885, %r2003, %r2011;
	and.b64  	%rd12886, %rd12837, 4294967295;
	add.s64 	%rd12887, %rd12884, %rd12886;
	add.s64 	%rd12888, %rd12887, %rd12885;
	shr.u64 	%rd12889, %rd12888, 32;
	mul.wide.u32 	%rd12890, %r2004, %r2011;
	and.b64  	%rd12891, %rd12842, 4294967295;
	add.s64 	%rd12892, %rd12889, %rd12891;
	add.s64 	%rd12893, %rd12892, %rd12890;
	shr.u64 	%rd12894, %rd12893, 32;
	mul.wide.u32 	%rd12895, %r1993, %r2011;
	and.b64  	%rd12896, %rd12845, 4294967295;
	add.s64 	%rd12897, %rd12894, %rd12896;
	add.s64 	%rd12898, %rd12897, %rd12895;
	shr.u64 	%rd12899, %rd12898, 32;
	and.b64  	%rd12900, %rd12848, 4294967295;
	add.s64 	%rd12901, %rd12899, %rd12900;
	shr.u64 	%rd12902, %rd12901, 32;
	and.b64  	%rd12903, %rd12851, 4294967295;
	add.s64 	%rd12904, %rd12902, %rd12903;
	shr.u64 	%rd12905, %rd12904, 32;
	and.b64  	%rd12906, %rd12854, 4294967295;
	add.s64 	%rd12907, %rd12905, %rd12906;
	shr.u64 	%rd12908, %rd12907, 32;
	and.b64  	%rd12909, %rd12857, 4294967295;
	add.s64 	%rd12910, %rd12908, %rd12909;
	shr.u64 	%rd12911, %rd12910, 32;
	and.b64  	%rd12912, %rd12860, 4294967295;
	add.s64 	%rd12913, %rd12911, %rd12912;
	{ .reg .b32 tmp; mov.b64 {tmp, %r2013}, %rd12913; }
	add.s32 	%r2014, %r2010, %r2013;
	mul.lo.s32 	%r2015, %r163, %r2012;
	mul.wide.u32 	%rd12914, %r1997, %r2015;
	and.b64  	%rd12915, %rd12868, 4294967295;
	add.s64 	%rd12916, %rd12914, %rd12915;
	shr.u64 	%rd12917, %rd12916, 32;
	mul.wide.u32 	%rd12918, %r1998, %r2015;
	and.b64  	%rd12919, %rd12873, 4294967295;
	add.s64 	%rd12920, %rd12917, %rd12919;
	add.s64 	%rd12921, %rd12920, %rd12918;
	cvt.u32.u64 	%r2016, %rd12921;
	shr.u64 	%rd12922, %rd12921, 32;
	mul.wide.u32 	%rd12923, %r2000, %r2015;
	and.b64  	%rd12924, %rd12878, 4294967295;
	add.s64 	%rd12925, %rd12922, %rd12924;
	add.s64 	%rd12926, %rd12925, %rd12923;
	shr.u64 	%rd12927, %rd12926, 32;
	mul.wide.u32 	%rd12928, %r2001, %r2015;
	and.b64  	%rd12929, %rd12883, 4294967295;
	add.s64 	%rd12930, %rd12927, %rd12929;
	add.s64 	%rd12931, %rd12930, %rd12928;
	shr.u64 	%rd12932, %rd12931, 32;
	mul.wide.u32 	%rd12933, %r2002, %r2015;
	and.b64  	%rd12934, %rd12888, 4294967295;
	add.s64 	%rd12935, %rd12932, %rd12934;
	add.s64 	%rd12936, %rd12935, %rd12933;
	shr.u64 	%rd12937, %rd12936, 32;
	mul.wide.u32 	%rd12938, %r2003, %r2015;
	and.b64  	%rd12939, %rd12893, 4294967295;
	add.s64 	%rd12940, %rd12937, %rd12939;
	add.s64 	%rd12941, %rd12940, %rd12938;
	shr.u64 	%rd12942, %rd12941, 32;
	mul.wide.u32 	%rd12943, %r2004, %r2015;
	and.b64  	%rd12944, %rd12898, 4294967295;
	add.s64 	%rd12945, %rd12942, %rd12944;
	add.s64 	%rd12946, %rd12945, %rd12943;
	shr.u64 	%rd12947, %rd12946, 32;
	mul.wide.u32 	%rd12948, %r1993, %r2015;
	and.b64  	%rd12949, %rd12901, 4294967295;
	add.s64 	%rd12950, %rd12947, %rd12949;
	add.s64 	%rd12951, %rd12950, %rd12948;
	shr.u64 	%rd12952, %rd12951, 32;
	and.b64  	%rd12953, %rd12904, 4294967295;
	add.s64 	%rd12954, %rd12952, %rd12953;
	shr.u64 	%rd12955, %rd12954, 32;
	and.b64  	%rd12956, %rd12907, 4294967295;
	add.s64 	%rd12957, %rd12955, %rd12956;
	shr.u64 	%rd12958, %rd12957, 32;
	and.b64  	%rd12959, %rd12910, 4294967295;
	add.s64 	%rd12960, %rd12958, %rd12959;
	shr.u64 	%rd12961, %rd12960, 32;
	and.b64  	%rd12962, %rd12913, 4294967295;
	add.s64 	%rd12963, %rd12961, %rd12962;
	{ .reg .b32 tmp; mov.b64 {tmp, %r2017}, %rd12963; }
	add.s32 	%r2018, %r2014, %r2017;
	mul.lo.s32 	%r2019, %r163, %r2016;
	mul.wide.u32 	%rd12964, %r1997, %r2019;
	and.b64  	%rd12965, %rd12921, 4294967295;
	add.s64 	%rd12966, %rd12964, %rd12965;
	shr.u64 	%rd12967, %rd12966, 32;
	mul.wide.u32 	%rd12968, %r1998, %r2019;
	and.b64  	%rd12969, %rd12926, 4294967295;
	add.s64 	%rd12970, %rd12967, %rd12969;
	add.s64 	%rd12971, %rd12970, %rd12968;
	cvt.u32.u64 	%r2020, %rd12971;
	shr.u64 	%rd12972, %rd12971, 32;
	mul.wide.u32 	%rd12973, %r2000, %r2019;
	and.b64  	%rd12974, %rd12931, 4294967295;
	add.s64 	%rd12975, %rd12972, %rd12974;
	add.s64 	%rd12976, %rd12975, %rd12973;
	shr.u64 	%rd12977, %rd12976, 32;
	mul.wide.u32 	%rd12978, %r2001, %r2019;
	and.b64  	%rd12979, %rd12936, 4294967295;
	add.s64 	%rd12980, %rd12977, %rd12979;
	add.s64 	%rd12981, %rd12980, %rd12978;
	shr.u64 	%rd12982, %rd12981, 32;
	mul.wide.u32 	%rd12983, %r2002, %r2019;
	and.b64  	%rd12984, %rd12941, 4294967295;
	add.s64 	%rd12985, %rd12982, %rd12984;
	add.s64 	%rd12986, %rd12985, %rd12983;
	shr.u64 	%rd12987, %rd12986, 32;
	mul.wide.u32 	%rd12988, %r2003, %r2019;
	and.b64  	%rd12989, %rd12946, 4294967295;
	add.s64 	%rd12990, %rd12987, %rd12989;
	add.s64 	%rd12991, %rd12990, %rd12988;
	shr.u64 	%rd12992, %rd12991, 32;
	mul.wide.u32 	%rd12993, %r2004, %r2019;
	and.b64  	%rd12994, %rd12951, 4294967295;
	add.s64 	%rd12995, %rd12992, %rd12994;
	add.s64 	%rd12996, %rd12995, %rd12993;
	shr.u64 	%rd12997, %rd12996, 32;
	mul.wide.u32 	%rd12998, %r1993, %r2019;
	and.b64  	%rd12999, %rd12954, 4294967295;
	add.s64 	%rd13000, %rd12997, %rd12999;
	add.s64 	%rd13001, %rd13000, %rd12998;
	shr.u64 	%rd13002, %rd13001, 32;
	and.b64  	%rd13003, %rd12957, 4294967295;
	add.s64 	%rd13004, %rd13002, %rd13003;
	shr.u64 	%rd13005, %rd13004, 32;
	and.b64  	%rd13006, %rd12960, 4294967295;
	add.s64 	%rd13007, %rd13005, %rd13006;
	shr.u64 	%rd13008, %rd13007, 32;
	and.b64  	%rd13009, %rd12963, 4294967295;
	add.s64 	%rd13010, %rd13008, %rd13009;
	{ .reg .b32 tmp; mov.b64 {tmp, %r2021}, %rd13010; }
	add.s32 	%r2022, %r2018, %r2021;
	mul.lo.s32 	%r2023, %r163, %r2020;
	mul.wide.u32 	%rd13011, %r1997, %r2023;
	and.b64  	%rd13012, %rd12971, 4294967295;
	add.s64 	%rd13013, %rd13011, %rd13012;
	shr.u64 	%rd13014, %rd13013, 32;
	mul.wide.u32 	%rd13015, %r1998, %r2023;
	and.b64  	%rd13016, %rd12976, 4294967295;
	add.s64 	%rd13017, %rd13014, %rd13016;
	add.s64 	%rd13018, %rd13017, %rd13015;
	cvt.u32.u64 	%r2024, %rd13018;
	shr.u64 	%rd13019, %rd13018, 32;
	mul.wide.u32 	%rd13020, %r2000, %r2023;
	and.b64  	%rd13021, %rd12981, 4294967295;
	add.s64 	%rd13022, %rd13019, %rd13021;
	add.s64 	%rd13023, %rd13022, %rd13020;
	shr.u64 	%rd13024, %rd13023, 32;
	mul.wide.u32 	%rd13025, %r2001, %r2023;
	and.b64  	%rd13026, %rd12986, 4294967295;
	add.s64 	%rd13027, %rd13024, %rd13026;
	add.s64 	%rd13028, %rd13027, %rd13025;
	shr.u64 	%rd13029, %rd13028, 32;
	mul.wide.u32 	%rd13030, %r2002, %r2023;
	and.b64  	%rd13031, %rd12991, 4294967295;
	add.s64 	%rd13032, %rd13029, %rd13031;
	add.s64 	%rd13033, %rd13032, %rd13030;
	shr.u64 	%rd13034, %rd13033, 32;
	mul.wide.u32 	%rd13035, %r2003, %r2023;
	and.b64  	%rd13036, %rd12996, 4294967295;
	add.s64 	%rd13037, %rd13034, %rd13036;
	add.s64 	%rd13038, %rd13037, %rd13035;
	shr.u64 	%rd13039, %rd13038, 32;
	mul.wide.u32 	%rd13040, %r2004, %r2023;
	and.b64  	%rd13041, %rd13001, 4294967295;
	add.s64 	%rd13042, %rd13039, %rd13041;
	add.s64 	%rd13043, %rd13042, %rd13040;
	shr.u64 	%rd13044, %rd13043, 32;
	mul.wide.u32 	%rd13045, %r1993, %r2023;
	and.b64  	%rd13046, %rd13004, 4294967295;
	add.s64 	%rd13047, %rd13044, %rd13046;
	add.s64 	%rd13048, %rd13047, %rd13045;
	shr.u64 	%rd13049, %rd13048, 32;
	and.b64  	%rd13050, %rd13007, 4294967295;
	add.s64 	%rd13051, %rd13049, %rd13050;
	shr.u64 	%rd13052, %rd13051, 32;
	and.b64  	%rd13053, %rd13010, 4294967295;
	add.s64 	%rd13054, %rd13052, %rd13053;
	{ .reg .b32 tmp; mov.b64 {tmp, %r2025}, %rd13054; }
	add.s32 	%r2026, %r2022, %r2025;
	mul.lo.s32 	%r2027, %r163, %r2024;
	mul.wide.u32 	%rd13055, %r1997, %r2027;
	and.b64  	%rd13056, %rd13018, 4294967295;
	add.s64 	%rd13057, %rd13055, %rd13056;
	shr.u64 	%rd13058, %rd13057, 32;
	mul.wide.u32 	%rd13059, %r1998, %r2027;
	and.b64  	%rd13060, %rd13023, 4294967295;
	add.s64 	%rd13061, %rd13058, %rd13060;
	add.s64 	%rd13062, %rd13061, %rd13059;
	cvt.u32.u64 	%r2028, %rd13062;
	shr.u64 	%rd13063, %rd13062, 32;
	mul.wide.u32 	%rd13064, %r2000, %r2027;
	and.b64  	%rd13065, %rd13028, 4294967295;
	add.s64 	%rd13066, %rd13063, %rd13065;
	add.s64 	%rd13067, %rd13066, %rd13064;
	shr.u64 	%rd13068, %rd13067, 32;
	mul.wide.u32 	%rd13069, %r2001, %r2027;
	and.b64  	%rd13070, %rd13033, 4294967295;
	add.s64 	%rd13071, %rd13068, %rd13070;
	add.s64 	%rd13072, %rd13071, %rd13069;
	shr.u64 	%rd13073, %rd13072, 32;
	mul.wide.u32 	%rd13074, %r2002, %r2027;
	and.b64  	%rd13075, %rd13038, 4294967295;
	add.s64 	%rd13076, %rd13073, %rd13075;
	add.s64 	%rd13077, %rd13076, %rd13074;
	shr.u64 	%rd13078, %rd13077, 32;
	mul.wide.u32 	%rd13079, %r2003, %r2027;
	and.b64  	%rd13080, %rd13043, 4294967295;
	add.s64 	%rd13081, %rd13078, %rd13080;
	add.s64 	%rd13082, %rd13081, %rd13079;
	shr.u64 	%rd13083, %rd13082, 32;
	mul.wide.u32 	%rd13084, %r2004, %r2027;
	and.b64  	%rd13085, %rd13048, 4294967295;
	add.s64 	%rd13086, %rd13083, %rd13085;
	add.s64 	%rd13087, %rd13086, %rd13084;
	shr.u64 	%rd13088, %rd13087, 32;
	mul.wide.u32 	%rd13089, %r1993, %r2027;
	and.b64  	%rd13090, %rd13051, 4294967295;
	add.s64 	%rd13091, %rd13088, %rd13090;
	add.s64 	%rd13092, %rd13091, %rd13089;
	shr.u64 	%rd13093, %rd13092, 32;
	and.b64  	%rd13094, %rd13054, 4294967295;
	add.s64 	%rd13095, %rd13093, %rd13094;
	{ .reg .b32 tmp; mov.b64 {tmp, %r2029}, %rd13095; }
	add.s32 	%r2030, %r2026, %r2029;
	mul.lo.s32 	%r2031, %r163, %r2028;
	mul.wide.u32 	%rd13096, %r1997, %r2031;
	and.b64  	%rd13097, %rd13062, 4294967295;
	add.s64 	%rd13098, %rd13096, %rd13097;
	shr.u64 	%rd13099, %rd13098, 32;
	mul.wide.u32 	%rd13100, %r1998, %r2031;
	and.b64  	%rd13101, %rd13067, 4294967295;
	add.s64 	%rd13102, %rd13099, %rd13101;
	add.s64 	%rd22633, %rd13102, %rd13100;
	shr.u64 	%rd13103, %rd22633, 32;
	mul.wide.u32 	%rd13104, %r2000, %r2031;
	and.b64  	%rd13105, %rd13072, 4294967295;
	add.s64 	%rd13106, %rd13103, %rd13105;
	add.s64 	%rd22634, %rd13106, %rd13104;
	cvt.u32.u64 	%r164, %rd22634;
	shr.u64 	%rd13107, %rd22634, 32;
	mul.wide.u32 	%rd13108, %r2001, %r2031;
	and.b64  	%rd13109, %rd13077, 4294967295;
	add.s64 	%rd13110, %rd13107, %rd13109;
	add.s64 	%rd22635, %rd13110, %rd13108;
	cvt.u32.u64 	%r165, %rd22635;
	shr.u64 	%rd13111, %rd22635, 32;
	mul.wide.u32 	%rd13112, %r2002, %r2031;
	and.b64  	%rd13113, %rd13082, 4294967295;
	add.s64 	%rd13114, %rd13111, %rd13113;
	add.s64 	%rd22636, %rd13114, %rd13112;
	cvt.u32.u64 	%r166, %rd22636;
	shr.u64 	%rd13115, %rd22636, 32;
	mul.wide.u32 	%rd13116, %r2003, %r2031;
	and.b64  	%rd13117, %rd13087, 4294967295;
	add.s64 	%rd13118, %rd13115, %rd13117;
	add.s64 	%rd22637, %rd13118, %rd13116;
	cvt.u32.u64 	%r167, %rd22637;
	shr.u64 	%rd13119, %rd22637, 32;
	mul.wide.u32 	%rd13120, %r2004, %r2031;
	and.b64  	%rd13121, %rd13092, 4294967295;
	add.s64 	%rd13122, %rd13119, %rd13121;
	add.s64 	%rd22638, %rd13122, %rd13120;
	cvt.u32.u64 	%r168, %rd22638;
	shr.u64 	%rd13123, %rd22638, 32;
	mul.wide.u32 	%rd13124, %r1993, %r2031;
	and.b64  	%rd13125, %rd13095, 4294967295;
	add.s64 	%rd13126, %rd13123, %rd13125;
	add.s64 	%rd22639, %rd13126, %rd13124;
	cvt.u32.u64 	%r169, %rd22639;
	{ .reg .b32 tmp; mov.b64 {tmp, %r2032}, %rd22639; }
	add.s32 	%r3060, %r2030, %r2032;
	setp.gt.u32 	%p379, %r3060, %r1993;
	@%p379 bra 	$L__BB2_158;
	cvt.u32.u64 	%r2033, %rd259;
	setp.lt.u32 	%p380, %r3060, %r2033;
	@%p380 bra 	$L__BB2_159;
	cvt.u32.u64 	%r2034, %rd266;
	setp.lt.u32 	%p381, %r2034, %r169;
	@%p381 bra 	$L__BB2_158;
	setp.gt.u32 	%p382, %r2034, %r169;
	@%p382 bra 	$L__BB2_159;
	cvt.u32.u64 	%r2036, %rd265;
	setp.lt.u32 	%p383, %r2036, %r168;
	@%p383 bra 	$L__BB2_158;
	setp.gt.u32 	%p384, %r2036, %r168;
	@%p384 bra 	$L__BB2_159;
	cvt.u32.u64 	%r2038, %rd264;
	setp.lt.u32 	%p385, %r2038, %r167;
	@%p385 bra 	$L__BB2_158;
	setp.gt.u32 	%p386, %r2038, %r167;
	@%p386 bra 	$L__BB2_159;
	cvt.u32.u64 	%r2040, %rd263;
	setp.lt.u32 	%p387, %r2040, %r166;
	@%p387 bra 	$L__BB2_158;
	setp.gt.u32 	%p388, %r2040, %r166;
	@%p388 bra 	$L__BB2_159;
	cvt.u32.u64 	%r2042, %rd262;
	setp.lt.u32 	%p389, %r2042, %r165;
	@%p389 bra 	$L__BB2_158;
	setp.gt.u32 	%p390, %r2042, %r165;
	@%p390 bra 	$L__BB2_159;
	cvt.u32.u64 	%r2044, %rd261;
	setp.lt.u32 	%p391, %r2044, %r164;
	@%p391 bra 	$L__BB2_158;
	cvt.u32.u64 	%r2046, %rd260;
	setp.gt.u32 	%p392, %r2044, %r164;
	cvt.u32.u64 	%r2047, %rd22633;
	setp.gt.u32 	%p393, %r2046, %r2047;
	or.pred  	%p394, %p392, %p393;
	@%p394 bra 	$L__BB2_159;
$L__BB2_158:
	cvt.u32.u64 	%r2048, %rd259;
	and.b64  	%rd13128, %rd22633, 4294967295;
	sub.s64 	%rd22633, %rd13128, %rd260;
	shr.u64 	%rd13129, %rd22633, 63;
	and.b64  	%rd13130, %rd22634, 4294967295;
	add.s64 	%rd13131, %rd13129, %rd261;
	sub.s64 	%rd22634, %rd13130, %rd13131;
	shr.u64 	%rd13132, %rd22634, 63;
	and.b64  	%rd13133, %rd22635, 4294967295;
	add.s64 	%rd13134, %rd13132, %rd262;
	sub.s64 	%rd22635, %rd13133, %rd13134;
	shr.u64 	%rd13135, %rd22635, 63;
	and.b64  	%rd13136, %rd22636, 4294967295;
	add.s64 	%rd13137, %rd13135, %rd263;
	sub.s64 	%rd22636, %rd13136, %rd13137;
	shr.u64 	%rd13138, %rd22636, 63;
	and.b64  	%rd13139, %rd22637, 4294967295;
	add.s64 	%rd13140, %rd13138, %rd264;
	sub.s64 	%rd22637, %rd13139, %rd13140;
	shr.u64 	%rd13141, %rd22637, 63;
	and.b64  	%rd13142, %rd22638, 4294967295;
	add.s64 	%rd13143, %rd13141, %rd265;
	sub.s64 	%rd22638, %rd13142, %rd13143;
	shr.u64 	%rd13144, %rd22638, 63;
	and.b64  	%rd13145, %rd22639, 4294967295;
	add.s64 	%rd13146, %rd13144, %rd266;
	sub.s64 	%rd22639, %rd13145, %rd13146;
	shr.u64 	%rd13147, %rd22639, 63;
	cvt.u32.u64 	%r2049, %rd13147;
	add.s32 	%r2050, %r2048, %r2049;
	sub.s32 	%r3060, %r3060, %r2050;
$L__BB2_159:
	cvt.u32.u64 	%r2051, %rd259;
	and.b64  	%rd288, %rd22633, 4294967295;
	cvt.u64.u32 	%rd13148, %r3022;
	mul.lo.s64 	%rd13149, %rd288, %rd13148;
	cvt.u32.u64 	%r2052, %rd13149;
	shr.u64 	%rd13150, %rd13149, 32;
	and.b64  	%rd289, %rd22634, 4294967295;
	mad.lo.s64 	%rd13151, %rd289, %rd13148, %rd13150;
	shr.u64 	%rd13152, %rd13151, 32;
	and.b64  	%rd290, %rd22635, 4294967295;
	mad.lo.s64 	%rd13153, %rd290, %rd13148, %rd13152;
	shr.u64 	%rd13154, %rd13153, 32;
	and.b64  	%rd291, %rd22636, 4294967295;
	mad.lo.s64 	%rd13155, %rd291, %rd13148, %rd13154;
	shr.u64 	%rd13156, %rd13155, 32;
	and.b64  	%rd292, %rd22637, 4294967295;
	mad.lo.s64 	%rd13157, %rd292, %rd13148, %rd13156;
	shr.u64 	%rd13158, %rd13157, 32;
	and.b64  	%rd293, %rd22638, 4294967295;
	mad.lo.s64 	%rd13159, %rd293, %rd13148, %rd13158;
	shr.u64 	%rd13160, %rd13159, 32;
	and.b64  	%rd294, %rd22639, 4294967295;
	mad.lo.s64 	%rd13161, %rd294, %rd13148, %rd13160;
	shr.u64 	%rd13162, %rd13161, 32;
	mul.wide.u32 	%rd13163, %r3060, %r3022;
	add.s64 	%rd13164, %rd13162, %rd13163;
	shr.u64 	%rd13165, %rd13164, 32;
	cvt.u64.u32 	%rd13166, %r3021;
	and.b64  	%rd13167, %rd13151, 4294967295;
	mad.lo.s64 	%rd13168, %rd288, %rd13166, %rd13167;
	shr.u64 	%rd13169, %rd13168, 32;
	and.b64  	%rd13170, %rd13153, 4294967295;
	add.s64 	%rd13171, %rd13169, %rd13170;
	mad.lo.s64 	%rd13172, %rd289, %rd13166, %rd13171;
	shr.u64 	%rd13173, %rd13172, 32;
	and.b64  	%rd13174, %rd13155, 4294967295;
	add.s64 	%rd13175, %rd13173, %rd13174;
	mad.lo.s64 	%rd13176, %rd290, %rd13166, %rd13175;
	shr.u64 	%rd13177, %rd13176, 32;
	and.b64  	%rd13178, %rd13157, 4294967295;
	add.s64 	%rd13179, %rd13177, %rd13178;
	mad.lo.s64 	%rd13180, %rd291, %rd13166, %rd13179;
	shr.u64 	%rd13181, %rd13180, 32;
	and.b64  	%rd13182, %rd13159, 4294967295;
	add.s64 	%rd13183, %rd13181, %rd13182;
	mad.lo.s64 	%rd13184, %rd292, %rd13166, %rd13183;
	shr.u64 	%rd13185, %rd13184, 32;
	and.b64  	%rd13186, %rd13161, 4294967295;
	add.s64 	%rd13187, %rd13185, %rd13186;
	mad.lo.s64 	%rd13188, %rd293, %rd13166, %rd13187;
	shr.u64 	%rd13189, %rd13188, 32;
	and.b64  	%rd13190, %rd13164, 4294967295;
	add.s64 	%rd13191, %rd13189, %rd13190;
	mad.lo.s64 	%rd13192, %rd294, %rd13166, %rd13191;
	shr.u64 	%rd13193, %rd13192, 32;
	mul.wide.u32 	%rd13194, %r3060, %r3021;
	add.s64 	%rd13195, %rd13193, %rd13165;
	add.s64 	%rd13196, %rd13195, %rd13194;
	shr.u64 	%rd13197, %rd13196, 32;
	cvt.u64.u32 	%rd13198, %r3020;
	and.b64  	%rd13199, %rd13172, 4294967295;
	mad.lo.s64 	%rd13200, %rd288, %rd13198, %rd13199;
	shr.u64 	%rd13201, %rd13200, 32;
	and.b64  	%rd13202, %rd13176, 4294967295;
	add.s64 	%rd13203, %rd13201, %rd13202;
	mad.lo.s64 	%rd13204, %rd289, %rd13198, %rd13203;
	shr.u64 	%rd13205, %rd13204, 32;
	and.b64  	%rd13206, %rd13180, 4294967295;
	add.s64 	%rd13207, %rd13205, %rd13206;
	mad.lo.s64 	%rd13208, %rd290, %rd13198, %rd13207;
	shr.u64 	%rd13209, %rd13208, 32;
	and.b64  	%rd13210, %rd13184, 4294967295;
	add.s64 	%rd13211, %rd13209, %rd13210;
	mad.lo.s64 	%rd13212, %rd291, %rd13198, %rd13211;
	shr.u64 	%rd13213, %rd13212, 32;
	and.b64  	%rd13214, %rd13188, 4294967295;
	add.s64 	%rd13215, %rd13213, %rd13214;
	mad.lo.s64 	%rd13216, %rd292, %rd13198, %rd13215;
	shr.u64 	%rd13217, %rd13216, 32;
	and.b64  	%rd13218, %rd13192, 4294967295;
	add.s64 	%rd13219, %rd13217, %rd13218;
	mad.lo.s64 	%rd13220, %rd293, %rd13198, %rd13219;
	shr.u64 	%rd13221, %rd13220, 32;
	and.b64  	%rd13222, %rd13196, 4294967295;
	add.s64 	%rd13223, %rd13221, %rd13222;
	mad.lo.s64 	%rd13224, %rd294, %rd13198, %rd13223;
	shr.u64 	%rd13225, %rd13224, 32;
	mul.wide.u32 	%rd13226, %r3060, %r3020;
	add.s64 	%rd13227, %rd13225, %rd13197;
	add.s64 	%rd13228, %rd13227, %rd13226;
	shr.u64 	%rd13229, %rd13228, 32;
	cvt.u64.u32 	%rd13230, %r3019;
	and.b64  	%rd13231, %rd13204, 4294967295;
	mad.lo.s64 	%rd13232, %rd288, %rd13230, %rd13231;
	shr.u64 	%rd13233, %rd13232, 32;
	and.b64  	%rd13234, %rd13208, 4294967295;
	add.s64 	%rd13235, %rd13233, %rd13234;
	mad.lo.s64 	%rd13236, %rd289, %rd13230, %rd13235;
	shr.u64 	%rd13237, %rd13236, 32;
	and.b64  	%rd13238, %rd13212, 4294967295;
	add.s64 	%rd13239, %rd13237, %rd13238;
	mad.lo.s64 	%rd13240, %rd290, %rd13230, %rd13239;
	shr.u64 	%rd13241, %rd13240, 32;
	and.b64  	%rd13242, %rd13216, 4294967295;
	add.s64 	%rd13243, %rd13241, %rd13242;
	mad.lo.s64 	%rd13244, %rd291, %rd13230, %rd13243;
	shr.u64 	%rd13245, %rd13244, 32;
	and.b64  	%rd13246, %rd13220, 4294967295;
	add.s64 	%rd13247, %rd13245, %rd13246;
	mad.lo.s64 	%rd13248, %rd292, %rd13230, %rd13247;
	shr.u64 	%rd13249, %rd13248, 32;
	and.b64  	%rd13250, %rd13224, 4294967295;
	add.s64 	%rd13251, %rd13249, %rd13250;
	mad.lo.s64 	%rd13252, %rd293, %rd13230, %rd13251;
	shr.u64 	%rd13253, %rd13252, 32;
	and.b64  	%rd13254, %rd13228, 4294967295;
	add.s64 	%rd13255, %rd13253, %rd13254;
	mad.lo.s64 	%rd13256, %rd294, %rd13230, %rd13255;
	shr.u64 	%rd13257, %rd13256, 32;
	mul.wide.u32 	%rd13258, %r3060, %r3019;
	add.s64 	%rd13259, %rd13257, %rd13229;
	add.s64 	%rd13260, %rd13259, %rd13258;
	shr.u64 	%rd13261, %rd13260, 32;
	cvt.u64.u32 	%rd13262, %r3018;
	and.b64  	%rd13263, %rd13236, 4294967295;
	mad.lo.s64 	%rd13264, %rd288, %rd13262, %rd13263;
	shr.u64 	%rd13265, %rd13264, 32;
	and.b64  	%rd13266, %rd13240, 4294967295;
	add.s64 	%rd13267, %rd13265, %rd13266;
	mad.lo.s64 	%rd13268, %rd289, %rd13262, %rd13267;
	shr.u64 	%rd13269, %rd13268, 32;
	and.b64  	%rd13270, %rd13244, 4294967295;
	add.s64 	%rd13271, %rd13269, %rd13270;
	mad.lo.s64 	%rd13272, %rd290, %rd13262, %rd13271;
	shr.u64 	%rd13273, %rd13272, 32;
	and.b64  	%rd13274, %rd13248, 4294967295;
	add.s64 	%rd13275, %rd13273, %rd13274;
	mad.lo.s64 	%rd13276, %rd291, %rd13262, %rd13275;
	shr.u64 	%rd13277, %rd13276, 32;
	and.b64  	%rd13278, %rd13252, 4294967295;
	add.s64 	%rd13279, %rd13277, %rd13278;
	mad.lo.s64 	%rd13280, %rd292, %rd13262, %rd13279;
	shr.u64 	%rd13281, %rd13280, 32;
	and.b64  	%rd13282, %rd13256, 4294967295;
	add.s64 	%rd13283, %rd13281, %rd13282;
	mad.lo.s64 	%rd13284, %rd293, %rd13262, %rd13283;
	shr.u64 	%rd13285, %rd13284, 32;
	and.b64  	%rd13286, %rd13260, 4294967295;
	add.s64 	%rd13287, %rd13285, %rd13286;
	mad.lo.s64 	%rd13288, %rd294, %rd13262, %rd13287;
	shr.u64 	%rd13289, %rd13288, 32;
	mul.wide.u32 	%rd13290, %r3060, %r3018;
	add.s64 	%rd13291, %rd13289, %rd13261;
	add.s64 	%rd13292, %rd13291, %rd13290;
	shr.u64 	%rd13293, %rd13292, 32;
	cvt.u64.u32 	%rd13294, %r3017;
	and.b64  	%rd13295, %rd13268, 4294967295;
	mad.lo.s64 	%rd13296, %rd288, %rd13294, %rd13295;
	shr.u64 	%rd13297, %rd13296, 32;
	and.b64  	%rd13298, %rd13272, 4294967295;
	add.s64 	%rd13299, %rd13297, %rd13298;
	mad.lo.s64 	%rd13300, %rd289, %rd13294, %rd13299;
	shr.u64 	%rd13301, %rd13300, 32;
	and.b64  	%rd13302, %rd13276, 4294967295;
	add.s64 	%rd13303, %rd13301, %rd13302;
	mad.lo.s64 	%rd13304, %rd290, %rd13294, %rd13303;
	shr.u64 	%rd13305, %rd13304, 32;
	and.b64  	%rd13306, %rd13280, 4294967295;
	add.s64 	%rd13307, %rd13305, %rd13306;
	mad.lo.s64 	%rd13308, %rd291, %rd13294, %rd13307;
	shr.u64 	%rd13309, %rd13308, 32;
	and.b64  	%rd13310, %rd13284, 4294967295;
	add.s64 	%rd13311, %rd13309, %rd13310;
	mad.lo.s64 	%rd13312, %rd292, %rd13294, %rd13311;
	shr.u64 	%rd13313, %rd13312, 32;
	and.b64  	%rd13314, %rd13288, 4294967295;
	add.s64 	%rd13315, %rd13313, %rd13314;
	mad.lo.s64 	%rd13316, %rd293, %rd13294, %rd13315;
	shr.u64 	%rd13317, %rd13316, 32;
	and.b64  	%rd13318, %rd13292, 4294967295;
	add.s64 	%rd13319, %rd13317, %rd13318;
	mad.lo.s64 	%rd13320, %rd294, %rd13294, %rd13319;
	shr.u64 	%rd13321, %rd13320, 32;
	mul.wide.u32 	%rd13322, %r3060, %r3017;
	add.s64 	%rd13323, %rd13321, %rd13293;
	add.s64 	%rd13324, %rd13323, %rd13322;
	shr.u64 	%rd13325, %rd13324, 32;
	cvt.u64.u32 	%rd13326, %r3016;
	and.b64  	%rd13327, %rd13300, 4294967295;
	mad.lo.s64 	%rd13328, %rd288, %rd13326, %rd13327;
	shr.u64 	%rd13329, %rd13328, 32;
	and.b64  	%rd13330, %rd13304, 4294967295;
	add.s64 	%rd13331, %rd13329, %rd13330;
	mad.lo.s64 	%rd13332, %rd289, %rd13326, %rd13331;
	shr.u64 	%rd13333, %rd13332, 32;
	and.b64  	%rd13334, %rd13308, 4294967295;
	add.s64 	%rd13335, %rd13333, %rd13334;
	mad.lo.s64 	%rd13336, %rd290, %rd13326, %rd13335;
	shr.u64 	%rd13337, %rd13336, 32;
	and.b64  	%rd13338, %rd13312, 4294967295;
	add.s64 	%rd13339, %rd13337, %rd13338;
	mad.lo.s64 	%rd13340, %rd291, %rd13326, %rd13339;
	shr.u64 	%rd13341, %rd13340, 32;
	and.b64  	%rd13342, %rd13316, 4294967295;
	add.s64 	%rd13343, %rd13341, %rd13342;
	mad.lo.s64 	%rd13344, %rd292, %rd13326, %rd13343;
	shr.u64 	%rd13345, %rd13344, 32;
	and.b64  	%rd13346, %rd13320, 4294967295;
	add.s64 	%rd13347, %rd13345, %rd13346;
	mad.lo.s64 	%rd13348, %rd293, %rd13326, %rd13347;
	shr.u64 	%rd13349, %rd13348, 32;
	and.b64  	%rd13350, %rd13324, 4294967295;
	add.s64 	%rd13351, %rd13349, %rd13350;
	mad.lo.s64 	%rd13352, %rd294, %rd13326, %rd13351;
	shr.u64 	%rd13353, %rd13352, 32;
	mul.wide.u32 	%rd13354, %r3060, %r3016;
	add.s64 	%rd13355, %rd13353, %rd13325;
	add.s64 	%rd13356, %rd13355, %rd13354;
	shr.u64 	%rd13357, %rd13356, 32;
	cvt.u64.u32 	%rd13358, %r3015;
	and.b64  	%rd13359, %rd13332, 4294967295;
	mad.lo.s64 	%rd13360, %rd288, %rd13358, %rd13359;
	shr.u64 	%rd13361, %rd13360, 32;
	and.b64  	%rd13362, %rd13336, 4294967295;
	add.s64 	%rd13363, %rd13361, %rd13362;
	mad.lo.s64 	%rd13364, %rd289, %rd13358, %rd13363;
	shr.u64 	%rd13365, %rd13364, 32;
	and.b64  	%rd13366, %rd13340, 4294967295;
	add.s64 	%rd13367, %rd13365, %rd13366;
	mad.lo.s64 	%rd13368, %rd290, %rd13358, %rd13367;
	shr.u64 	%rd13369, %rd13368, 32;
	and.b64  	%rd13370, %rd13344, 4294967295;
	add.s64 	%rd13371, %rd13369, %rd13370;
	mad.lo.s64 	%rd13372, %rd291, %rd13358, %rd13371;
	shr.u64 	%rd13373, %rd13372, 32;
	and.b64  	%rd13374, %rd13348, 4294967295;
	add.s64 	%rd13375, %rd13373, %rd13374;
	mad.lo.s64 	%rd13376, %rd292, %rd13358, %rd13375;
	shr.u64 	%rd13377, %rd13376, 32;
	and.b64  	%rd13378, %rd13352, 4294967295;
	add.s64 	%rd13379, %rd13377, %rd13378;
	mad.lo.s64 	%rd13380, %rd293, %rd13358, %rd13379;
	shr.u64 	%rd13381, %rd13380, 32;
	and.b64  	%rd13382, %rd13356, 4294967295;
	add.s64 	%rd13383, %rd13381, %rd13382;
	mad.lo.s64 	%rd13384, %rd294, %rd13358, %rd13383;
	shr.u64 	%rd13385, %rd13384, 32;
	mul.wide.u32 	%rd13386, %r3060, %r3015;
	add.s64 	%rd13387, %rd13385, %rd13357;
	add.s64 	%rd13388, %rd13387, %rd13386;
	{ .reg .b32 tmp; mov.b64 {tmp, %r2053}, %rd13388; }
	mul.lo.s32 	%r2054, %r163, %r2052;
	cvt.u64.u32 	%rd13389, %r2054;
	and.b64  	%rd13390, %rd13149, 4294967295;
	mad.lo.s64 	%rd13391, %rd260, %rd13389, %rd13390;
	shr.u64 	%rd13392, %rd13391, 32;
	and.b64  	%rd13393, %rd13168, 4294967295;
	add.s64 	%rd13394, %rd13392, %rd13393;
	mad.lo.s64 	%rd13395, %rd261, %rd13389, %rd13394;
	cvt.u32.u64 	%r2055, %rd13395;
	shr.u64 	%rd13396, %rd13395, 32;
	and.b64  	%rd13397, %rd13200, 4294967295;
	add.s64 	%rd13398, %rd13396, %rd13397;
	mad.lo.s64 	%rd13399, %rd262, %rd13389, %rd13398;
	shr.u64 	%rd13400, %rd13399, 32;
	and.b64  	%rd13401, %rd13232, 4294967295;
	add.s64 	%rd13402, %rd13400, %rd13401;
	mad.lo.s64 	%rd13403, %rd263, %rd13389, %rd13402;
	shr.u64 	%rd13404, %rd13403, 32;
	and.b64  	%rd13405, %rd13264, 4294967295;
	add.s64 	%rd13406, %rd13404, %rd13405;
	mad.lo.s64 	%rd13407, %rd264, %rd13389, %rd13406;
	shr.u64 	%rd13408, %rd13407, 32;
	and.b64  	%rd13409, %rd13296, 4294967295;
	add.s64 	%rd13410, %rd13408, %rd13409;
	mad.lo.s64 	%rd13411, %rd265, %rd13389, %rd13410;
	shr.u64 	%rd13412, %rd13411, 32;
	and.b64  	%rd13413, %rd13328, 4294967295;
	add.s64 	%rd13414, %rd13412, %rd13413;
	mad.lo.s64 	%rd13415, %rd266, %rd13389, %rd13414;
	shr.u64 	%rd13416, %rd13415, 32;
	and.b64  	%rd13417, %rd13360, 4294967295;
	add.s64 	%rd13418, %rd13416, %rd13417;
	mad.lo.s64 	%rd13419, %rd259, %rd13389, %rd13418;
	shr.u64 	%rd13420, %rd13419, 32;
	and.b64  	%rd13421, %rd13364, 4294967295;
	add.s64 	%rd13422, %rd13420, %rd13421;
	shr.u64 	%rd13423, %rd13422, 32;
	and.b64  	%rd13424, %rd13368, 4294967295;
	add.s64 	%rd13425, %rd13423, %rd13424;
	shr.u64 	%rd13426, %rd13425, 32;
	and.b64  	%rd13427, %rd13372, 4294967295;
	add.s64 	%rd13428, %rd13426, %rd13427;
	shr.u64 	%rd13429, %rd13428, 32;
	and.b64  	%rd13430, %rd13376, 4294967295;
	add.s64 	%rd13431, %rd13429, %rd13430;
	shr.u64 	%rd13432, %rd13431, 32;
	and.b64  	%rd13433, %rd13380, 4294967295;
	add.s64 	%rd13434, %rd13432, %rd13433;
	shr.u64 	%rd13435, %rd13434, 32;
	and.b64  	%rd13436, %rd13384, 4294967295;
	add.s64 	%rd13437, %rd13435, %rd13436;
	shr.u64 	%rd13438, %rd13437, 32;
	and.b64  	%rd13439, %rd13388, 4294967295;
	add.s64 	%rd13440, %rd13438, %rd13439;
	{ .reg .b32 tmp; mov.b64 {tmp, %r2056}, %rd13440; }
	add.s32 	%r2057, %r2053, %r2056;
	mul.lo.s32 	%r2058, %r163, %r2055;
	cvt.u64.u32 	%rd13441, %r2058;
	and.b64  	%rd13442, %rd13395, 4294967295;
	mad.lo.s64 	%rd13443, %rd260, %rd13441, %rd13442;
	shr.u64 	%rd13444, %rd13443, 32;
	and.b64  	%rd13445, %rd13399, 4294967295;
	add.s64 	%rd13446, %rd13444, %rd13445;
	mad.lo.s64 	%rd13447, %rd261, %rd13441, %rd13446;
	cvt.u32.u64 	%r2059, %rd13447;
	shr.u64 	%rd13448, %rd13447, 32;
	and.b64  	%rd13449, %rd13403, 4294967295;
	add.s64 	%rd13450, %rd13448, %rd13449;
	mad.lo.s64 	%rd13451, %rd262, %rd13441, %rd13450;
	shr.u64 	%rd13452, %rd13451, 32;
	and.b64  	%rd13453, %rd13407, 4294967295;
	add.s64 	%rd13454, %rd13452, %rd13453;
	mad.lo.s64 	%rd13455, %rd263, %rd13441, %rd13454;
	shr.u64 	%rd13456, %rd13455, 32;
	and.b64  	%rd13457, %rd13411, 4294967295;
	add.s64 	%rd13458, %rd13456, %rd13457;
	mad.lo.s64 	%rd13459, %rd264, %rd13441, %rd13458;
	shr.u64 	%rd13460, %rd13459, 32;
	and.b64  	%rd13461, %rd13415, 4294967295;
	add.s64 	%rd13462, %rd13460, %rd13461;
	mad.lo.s64 	%rd13463, %rd265, %rd13441, %rd13462;
	shr.u64 	%rd13464, %rd13463, 32;
	and.b64  	%rd13465, %rd13419, 4294967295;
	add.s64 	%rd13466, %rd13464, %rd13465;
	mad.lo.s64 	%rd13467, %rd266, %rd13441, %rd13466;
	shr.u64 	%rd13468, %rd13467, 32;
	and.b64  	%rd13469, %rd13422, 4294967295;
	add.s64 	%rd13470, %rd13468, %rd13469;
	mad.lo.s64 	%rd13471, %rd259, %rd13441, %rd13470;
	shr.u64 	%rd13472, %rd13471, 32;
	and.b64  	%rd13473, %rd13425, 4294967295;
	add.s64 	%rd13474, %rd13472, %rd13473;
	shr.u64 	%rd13475, %rd13474, 32;
	and.b64  	%rd13476, %rd13428, 4294967295;
	add.s64 	%rd13477, %rd13475, %rd13476;
	shr.u64 	%rd13478, %rd13477, 32;
	and.b64  	%rd13479, %rd13431, 4294967295;
	add.s64 	%rd13480, %rd13478, %rd13479;
	shr.u64 	%rd13481, %rd13480, 32;
	and.b64  	%rd13482, %rd13434, 4294967295;
	add.s64 	%rd13483, %rd13481, %rd13482;
	shr.u64 	%rd13484, %rd13483, 32;
	and.b64  	%rd13485, %rd13437, 4294967295;
	add.s64 	%rd13486, %rd13484, %rd13485;
	shr.u64 	%rd13487, %rd13486, 32;
	and.b64  	%rd13488, %rd13440, 4294967295;
	add.s64 	%rd13489, %rd13487, %rd13488;
	{ .reg .b32 tmp; mov.b64 {tmp, %r2060}, %rd13489; }
	add.s32 	%r2061, %r2057, %r2060;
	mul.lo.s32 	%r2062, %r163, %r2059;
	cvt.u64.u32 	%rd13490, %r2062;
	and.b64  	%rd13491, %rd13447, 4294967295;
	mad.lo.s64 	%rd13492, %rd260, %rd13490, %rd13491;
	shr.u64 	%rd13493, %rd13492, 32;
	and.b64  	%rd13494, %rd13451, 4294967295;
	add.s64 	%rd13495, %rd13493, %rd13494;
	mad.lo.s64 	%rd13496, %rd261, %rd13490, %rd13495;
	cvt.u32.u64 	%r2063, %rd13496;
	shr.u64 	%rd13497, %rd13496, 32;
	and.b64  	%rd13498, %rd13455, 4294967295;
	add.s64 	%rd13499, %rd13497, %rd13498;
	mad.lo.s64 	%rd13500, %rd262, %rd13490, %rd13499;
	shr.u64 	%rd13501, %rd13500, 32;
	and.b64  	%rd13502, %rd13459, 4294967295;
	add.s64 	%rd13503, %rd13501, %rd13502;
	mad.lo.s64 	%rd13504, %rd263, %rd13490, %rd13503;
	shr.u64 	%rd13505, %rd13504, 32;
	and.b64  	%rd13506, %rd13463, 4294967295;
	add.s64 	%rd13507, %rd13505, %rd13506;
	mad.lo.s64 	%rd13508, %rd264, %rd13490, %rd13507;
	shr.u64 	%rd13509, %rd13508, 32;
	and.b64  	%rd13510, %rd13467, 4294967295;
	add.s64 	%rd13511, %rd13509, %rd13510;
	mad.lo.s64 	%rd13512, %rd265, %rd13490, %rd13511;
	shr.u64 	%rd13513, %rd13512, 32;
	and.b64  	%rd13514, %rd13471, 4294967295;
	add.s64 	%rd13515, %rd13513, %rd13514;
	mad.lo.s64 	%rd13516, %rd266, %rd13490, %rd13515;
	shr.u64 	%rd13517, %rd13516, 32;
	and.b64  	%rd13518, %rd13474, 4294967295;
	add.s64 	%rd13519, %rd13517, %rd13518;
	mad.lo.s64 	%rd13520, %rd259, %rd13490, %rd13519;
	shr.u64 	%rd13521, %rd13520, 32;
	and.b64  	%rd13522, %rd13477, 4294967295;
	add.s64 	%rd13523, %rd13521, %rd13522;
	shr.u64 	%rd13524, %rd13523, 32;
	and.b64  	%rd13525, %rd13480, 4294967295;
	add.s64 	%rd13526, %rd13524, %rd13525;
	shr.u64 	%rd13527, %rd13526, 32;
	and.b64  	%rd13528, %rd13483, 4294967295;
	add.s64 	%rd13529, %rd13527, %rd13528;
	shr.u64 	%rd13530, %rd13529, 32;
	and.b64  	%rd13531, %rd13486, 4294967295;
	add.s64 	%rd13532, %rd13530, %rd13531;
	shr.u64 	%rd13533, %rd13532, 32;
	and.b64  	%rd13534, %rd13489, 4294967295;
	add.s64 	%rd13535, %rd13533, %rd13534;
	{ .reg .b32 tmp; mov.b64 {tmp, %r2064}, %rd13535; }
	add.s32 	%r2065, %r2061, %r2064;
	mul.lo.s32 	%r2066, %r163, %r2063;
	cvt.u64.u32 	%rd13536, %r2066;
	and.b64  	%rd13537, %rd13496, 4294967295;
	mad.lo.s64 	%rd13538, %rd260, %rd13536, %rd13537;
	shr.u64 	%rd13539, %rd13538, 32;
	and.b64  	%rd13540, %rd13500, 4294967295;
	add.s64 	%rd13541, %rd13539, %rd13540;
	mad.lo.s64 	%rd13542, %rd261, %rd13536, %rd13541;
	cvt.u32.u64 	%r2067, %rd13542;
	shr.u64 	%rd13543, %rd13542, 32;
	and.b64  	%rd13544, %rd13504, 4294967295;
	add.s64 	%rd13545, %rd13543, %rd13544;
	mad.lo.s64 	%rd13546, %rd262, %rd13536, %rd13545;
	shr.u64 	%rd13547, %rd13546, 32;
	and.b64  	%rd13548, %rd13508, 4294967295;
	add.s64 	%rd13549, %rd13547, %rd13548;
	mad.lo.s64 	%rd13550, %rd263, %rd13536, %rd13549;
	shr.u64 	%rd13551, %rd13550, 32;
	and.b64  	%rd13552, %rd13512, 4294967295;
	add.s64 	%rd13553, %rd13551, %rd13552;
	mad.lo.s64 	%rd13554, %rd264, %rd13536, %rd13553;
	shr.u64 	%rd13555, %rd13554, 32;
	and.b64  	%rd13556, %rd13516, 4294967295;
	add.s64 	%rd13557, %rd13555, %rd13556;
	mad.lo.s64 	%rd13558, %rd265, %rd13536, %rd13557;
	shr.u64 	%rd13559, %rd13558, 32;
	and.b64  	%rd13560, %rd13520, 4294967295;
	add.s64 	%rd13561, %rd13559, %rd13560;
	mad.lo.s64 	%rd13562, %rd266, %rd13536, %rd13561;
	shr.u64 	%rd13563, %rd13562, 32;
	and.b64  	%rd13564, %rd13523, 4294967295;
	add.s64 	%rd13565, %rd13563, %rd13564;
	mad.lo.s64 	%rd13566, %rd259, %rd13536, %rd13565;
	shr.u64 	%rd13567, %rd13566, 32;
	and.b64  	%rd13568, %rd13526, 4294967295;
	add.s64 	%rd13569, %rd13567, %rd13568;
	shr.u64 	%rd13570, %rd13569, 32;
	and.b64  	%rd13571, %rd13529, 4294967295;
	add.s64 	%rd13572, %rd13570, %rd13571;
	shr.u64 	%rd13573, %rd13572, 32;
	and.b64  	%rd13574, %rd13532, 4294967295;
	add.s64 	%rd13575, %rd13573, %rd13574;
	shr.u64 	%rd13576, %rd13575, 32;
	and.b64  	%rd13577, %rd13535, 4294967295;
	add.s64 	%rd13578, %rd13576, %rd13577;
	{ .reg .b32 tmp; mov.b64 {tmp, %r2068}, %rd13578; }
	add.s32 	%r2069, %r2065, %r2068;
	mul.lo.s32 	%r2070, %r163, %r2067;
	cvt.u64.u32 	%rd13579, %r2070;
	and.b64  	%rd13580, %rd13542, 4294967295;
	mad.lo.s64 	%rd13581, %rd260, %rd13579, %rd13580;
	shr.u64 	%rd13582, %rd13581, 32;
	and.b64  	%rd13583, %rd13546, 4294967295;
	add.s64 	%rd13584, %rd13582, %rd13583;
	mad.lo.s64 	%rd13585, %rd261, %rd13579, %rd13584;
	cvt.u32.u64 	%r2071, %rd13585;
	shr.u64 	%rd13586, %rd13585, 32;
	and.b64  	%rd13587, %rd13550, 4294967295;
	add.s64 	%rd13588, %rd13586, %rd13587;
	mad.lo.s64 	%rd13589, %rd262, %rd13579, %rd13588;
	shr.u64 	%rd13590, %rd13589, 32;
	and.b64  	%rd13591, %rd13554, 4294967295;
	add.s64 	%rd13592, %rd13590, %rd13591;
	mad.lo.s64 	%rd13593, %rd263, %rd13579, %rd13592;
	shr.u64 	%rd13594, %rd13593, 32;
	and.b64  	%rd13595, %rd13558, 4294967295;
	add.s64 	%rd13596, %rd13594, %rd13595;
	mad.lo.s64 	%rd13597, %rd264, %rd13579, %rd13596;
	shr.u64 	%rd13598, %rd13597, 32;
	and.b64  	%rd13599, %rd13562, 4294967295;
	add.s64 	%rd13600, %rd13598, %rd13599;
	mad.lo.s64 	%rd13601, %rd265, %rd13579, %rd13600;
	shr.u64 	%rd13602, %rd13601, 32;
	and.b64  	%rd13603, %rd13566, 4294967295;
	add.s64 	%rd13604, %rd13602, %rd13603;
	mad.lo.s64 	%rd13605, %rd266, %rd13579, %rd13604;
	shr.u64 	%rd13606, %rd13605, 32;
	and.b64  	%rd13607, %rd13569, 4294967295;
	add.s64 	%rd13608, %rd13606, %rd13607;
	mad.lo.s64 	%rd13609, %rd259, %rd13579, %rd13608;
	shr.u64 	%rd13610, %rd13609, 32;
	and.b64  	%rd13611, %rd13572, 4294967295;
	add.s64 	%rd13612, %rd13610, %rd13611;
	shr.u64 	%rd13613, %rd13612, 32;
	and.b64  	%rd13614, %rd13575, 4294967295;
	add.s64 	%rd13615, %rd13613, %rd13614;
	shr.u64 	%rd13616, %rd13615, 32;
	and.b64  	%rd13617, %rd13578, 4294967295;
	add.s64 	%rd13618, %rd13616, %rd13617;
	{ .reg .b32 tmp; mov.b64 {tmp, %r2072}, %rd13618; }
	add.s32 	%r2073, %r2069, %r2072;
	mul.lo.s32 	%r2074, %r163, %r2071;
	cvt.u64.u32 	%rd13619, %r2074;
	and.b64  	%rd13620, %rd13585, 4294967295;
	mad.lo.s64 	%rd13621, %rd260, %rd13619, %rd13620;
	shr.u64 	%rd13622, %rd13621, 32;
	and.b64  	%rd13623, %rd13589, 4294967295;
	add.s64 	%rd13624, %rd13622, %rd13623;
	mad.lo.s64 	%rd13625, %rd261, %rd13619, %rd13624;
	cvt.u32.u64 	%r2075, %rd13625;
	shr.u64 	%rd13626, %rd13625, 32;
	and.b64  	%rd13627, %rd13593, 4294967295;
	add.s64 	%rd13628, %rd13626, %rd13627;
	mad.lo.s64 	%rd13629, %rd262, %rd13619, %rd13628;
	shr.u64 	%rd13630, %rd13629, 32;
	and.b64  	%rd13631, %rd13597, 4294967295;
	add.s64 	%rd13632, %rd13630, %rd13631;
	mad.lo.s64 	%rd13633, %rd263, %rd13619, %rd13632;
	shr.u64 	%rd13634, %rd13633, 32;
	and.b64  	%rd13635, %rd13601, 4294967295;
	add.s64 	%rd13636, %rd13634, %rd13635;
	mad.lo.s64 	%rd13637, %rd264, %rd13619, %rd13636;
	shr.u64 	%rd13638, %rd13637, 32;
	and.b64  	%rd13639, %rd13605, 4294967295;
	add.s64 	%rd13640, %rd13638, %rd13639;
	mad.lo.s64 	%rd13641, %rd265, %rd13619, %rd13640;
	shr.u64 	%rd13642, %rd13641, 32;
	and.b64  	%rd13643, %rd13609, 4294967295;
	add.s64 	%rd13644, %rd13642, %rd13643;
	mad.lo.s64 	%rd13645, %rd266, %rd13619, %rd13644;
	shr.u64 	%rd13646, %rd13645, 32;
	and.b64  	%rd13647, %rd13612, 4294967295;
	add.s64 	%rd13648, %rd13646, %rd13647;
	mad.lo.s64 	%rd13649, %rd259, %rd13619, %rd13648;
	shr.u64 	%rd13650, %rd13649, 32;
	and.b64  	%rd13651, %rd13615, 4294967295;
	add.s64 	%rd13652, %rd13650, %rd13651;
	shr.u64 	%rd13653, %rd13652, 32;
	and.b64  	%rd13654, %rd13618, 4294967295;
	add.s64 	%rd13655, %rd13653, %rd13654;
	{ .reg .b32 tmp; mov.b64 {tmp, %r2076}, %rd13655; }
	add.s32 	%r2077, %r2073, %r2076;
	mul.lo.s32 	%r2078, %r163, %r2075;
	cvt.u64.u32 	%rd13656, %r2078;
	and.b64  	%rd13657, %rd13625, 4294967295;
	mad.lo.s64 	%rd13658, %rd260, %rd13656, %rd13657;
	shr.u64 	%rd13659, %rd13658, 32;
	and.b64  	%rd13660, %rd13629, 4294967295;
	add.s64 	%rd13661, %rd13659, %rd13660;
	mad.lo.s64 	%rd13662, %rd261, %rd13656, %rd13661;
	cvt.u32.u64 	%r2079, %rd13662;
	shr.u64 	%rd13663, %rd13662, 32;
	and.b64  	%rd13664, %rd13633, 4294967295;
	add.s64 	%rd13665, %rd13663, %rd13664;
	mad.lo.s64 	%rd13666, %rd262, %rd13656, %rd13665;
	shr.u64 	%rd13667, %rd13666, 32;
	and.b64  	%rd13668, %rd13637, 4294967295;
	add.s64 	%rd13669, %rd13667, %rd13668;
	mad.lo.s64 	%rd13670, %rd263, %rd13656, %rd13669;
	shr.u64 	%rd13671, %rd13670, 32;
	and.b64  	%rd13672, %rd13641, 4294967295;
	add.s64 	%rd13673, %rd13671, %rd13672;
	mad.lo.s64 	%rd13674, %rd264, %rd13656, %rd13673;
	shr.u64 	%rd13675, %rd13674, 32;
	and.b64  	%rd13676, %rd13645, 4294967295;
	add.s64 	%rd13677, %rd13675, %rd13676;
	mad.lo.s64 	%rd13678, %rd265, %rd13656, %rd13677;
	shr.u64 	%rd13679, %rd13678, 32;
	and.b64  	%rd13680, %rd13649, 4294967295;
	add.s64 	%rd13681, %rd13679, %rd13680;
	mad.lo.s64 	%rd13682, %rd266, %rd13656, %rd13681;
	shr.u64 	%rd13683, %rd13682, 32;
	and.b64  	%rd13684, %rd13652, 4294967295;
	add.s64 	%rd13685, %rd13683, %rd13684;
	mad.lo.s64 	%rd13686, %rd259, %rd13656, %rd13685;
	shr.u64 	%rd13687, %rd13686, 32;
	and.b64  	%rd13688, %rd13655, 4294967295;
	add.s64 	%rd13689, %rd13687, %rd13688;
	{ .reg .b32 tmp; mov.b64 {tmp, %r2080}, %rd13689; }
	add.s32 	%r2081, %r2077, %r2080;
	mul.lo.s32 	%r2082, %r163, %r2079;
	cvt.u64.u32 	%rd13690, %r2082;
	and.b64  	%rd13691, %rd13662, 4294967295;
	mad.lo.s64 	%rd13692, %rd260, %rd13690, %rd13691;
	shr.u64 	%rd13693, %rd13692, 32;
	and.b64  	%rd13694, %rd13666, 4294967295;
	add.s64 	%rd13695, %rd13693, %rd13694;
	mad.lo.s64 	%rd295, %rd261, %rd13690, %rd13695;
	cvt.u32.u64 	%r3061, %rd295;
	shr.u64 	%rd13696, %rd295, 32;
	and.b64  	%rd13697, %rd13670, 4294967295;
	add.s64 	%rd13698, %rd13696, %rd13697;
	mad.lo.s64 	%rd22640, %rd262, %rd13690, %rd13698;
	cvt.u32.u64 	%r174, %rd22640;
	shr.u64 	%rd13699, %rd22640, 32;
	and.b64  	%rd13700, %rd13674, 4294967295;
	add.s64 	%rd13701, %rd13699, %rd13700;
	mad.lo.s64 	%rd22641, %rd263, %rd13690, %rd13701;
	cvt.u32.u64 	%r175, %rd22641;
	shr.u64 	%rd13702, %rd22641, 32;
	and.b64  	%rd13703, %rd13678, 4294967295;
	add.s64 	%rd13704, %rd13702, %rd13703;
	mad.lo.s64 	%rd22642, %rd264, %rd13690, %rd13704;
	cvt.u32.u64 	%r176, %rd22642;
	shr.u64 	%rd13705, %rd22642, 32;
	and.b64  	%rd13706, %rd13682, 4294967295;
	add.s64 	%rd13707, %rd13705, %rd13706;
	mad.lo.s64 	%rd22643, %rd265, %rd13690, %rd13707;
	cvt.u32.u64 	%r177, %rd22643;
	shr.u64 	%rd13708, %rd22643, 32;
	and.b64  	%rd13709, %rd13686, 4294967295;
	add.s64 	%rd13710, %rd13708, %rd13709;
	mad.lo.s64 	%rd22644, %rd266, %rd13690, %rd13710;
	cvt.u32.u64 	%r178, %rd22644;
	shr.u64 	%rd13711, %rd22644, 32;
	and.b64  	%rd13712, %rd13689, 4294967295;
	add.s64 	%rd13713, %rd13711, %rd13712;
	mad.lo.s64 	%rd22645, %rd259, %rd13690, %rd13713;
	cvt.u32.u64 	%r179, %rd22645;
	{ .reg .b32 tmp; mov.b64 {tmp, %r2083}, %rd22645; }
	add.s32 	%r3062, %r2081, %r2083;
	setp.gt.u32 	%p395, %r3062, %r2051;
	@%p395 bra 	$L__BB2_173;
	setp.lt.u32 	%p396, %r3062, %r2051;
	@%p396 bra 	$L__BB2_174;
	cvt.u32.u64 	%r2085, %rd266;
	setp.lt.u32 	%p397, %r2085, %r179;
	@%p397 bra 	$L__BB2_173;
	setp.gt.u32 	%p398, %r2085, %r179;
	@%p398 bra 	$L__BB2_174;
	cvt.u32.u64 	%r2087, %rd265;
	setp.lt.u32 	%p399, %r2087, %r178;
	@%p399 bra 	$L__BB2_173;
	setp.gt.u32 	%p400, %r2087, %r178;
	@%p400 bra 	$L__BB2_174;
	cvt.u32.u64 	%r2089, %rd264;
	setp.lt.u32 	%p401, %r2089, %r177;
	@%p401 bra 	$L__BB2_173;
	setp.gt.u32 	%p402, %r2089, %r177;
	@%p402 bra 	$L__BB2_174;
	cvt.u32.u64 	%r2091, %rd263;
	setp.lt.u32 	%p403, %r2091, %r176;
	@%p403 bra 	$L__BB2_173;
	setp.gt.u32 	%p404, %r2091, %r176;
	@%p404 bra 	$L__BB2_174;
	cvt.u32.u64 	%r2093, %rd262;
	setp.lt.u32 	%p405, %r2093, %r175;
	@%p405 bra 	$L__BB2_173;
	setp.gt.u32 	%p406, %r2093, %r175;
	@%p406 bra 	$L__BB2_174;
	cvt.u32.u64 	%r2095, %rd261;
	setp.lt.u32 	%p407, %r2095, %r174;
	@%p407 bra 	$L__BB2_173;
	cvt.u32.u64 	%r2097, %rd260;
	setp.gt.u32 	%p408, %r2095, %r174;
	setp.gt.u32 	%p409, %r2097, %r3061;
	or.pred  	%p410, %p408, %p409;
	@%p410 bra 	$L__BB2_174;
$L__BB2_173:
	and.b64  	%rd13715, %rd295, 4294967295;
	sub.s64 	%rd13716, %rd13715, %rd260;
	shr.u64 	%rd13717, %rd13716, 63;
	cvt.u32.u64 	%r3061, %rd13716;
	and.b64  	%rd13718, %rd22640, 4294967295;
	add.s64 	%rd13719, %rd13717, %rd261;
	sub.s64 	%rd22640, %rd13718, %rd13719;
	shr.u64 	%rd13720, %rd22640, 63;
	and.b64  	%rd13721, %rd22641, 4294967295;
	add.s64 	%rd13722, %rd13720, %rd262;
	sub.s64 	%rd22641, %rd13721, %rd13722;
	shr.u64 	%rd13723, %rd22641, 63;
	and.b64  	%rd13724, %rd22642, 4294967295;
	add.s64 	%rd13725, %rd13723, %rd263;
	sub.s64 	%rd22642, %rd13724, %rd13725;
	shr.u64 	%rd13726, %rd22642, 63;
	and.b64  	%rd13727, %rd22643, 4294967295;
	add.s64 	%rd13728, %rd13726, %rd264;
	sub.s64 	%rd22643, %rd13727, %rd13728;
	shr.u64 	%rd13729, %rd22643, 63;
	and.b64  	%rd13730, %rd22644, 4294967295;
	add.s64 	%rd13731, %rd13729, %rd265;
	sub.s64 	%rd22644, %rd13730, %rd13731;
	shr.u64 	%rd13732, %rd22644, 63;
	and.b64  	%rd13733, %rd22645, 4294967295;
	add.s64 	%rd13734, %rd13732, %rd266;
	sub.s64 	%rd22645, %rd13733, %rd13734;
	shr.u64 	%rd13735, %rd22645, 63;
	cvt.u32.u64 	%r2099, %rd13735;
	add.s32 	%r2100, %r2051, %r2099;
	sub.s32 	%r3062, %r3062, %r2100;
$L__BB2_174:
	shl.b32 	%r3063, %r3061, 1;
	shr.u32 	%r2102, %r3061, 31;
	cvt.u64.u32 	%rd13737, %r2102;
	shl.b64 	%rd13738, %rd22640, 1;
	and.b64  	%rd13739, %rd13738, 8589934590;
	or.b64  	%rd22646, %rd13739, %rd13737;
	cvt.u32.u64 	%r186, %rd22646;
	shr.u64 	%rd13740, %rd13739, 32;
	shl.b64 	%rd13741, %rd22641, 1;
	and.b64  	%rd13742, %rd13741, 8589934590;
	or.b64  	%rd22647, %rd13740, %rd13742;
	cvt.u32.u64 	%r187, %rd22647;
	shr.u64 	%rd13743, %rd13742, 32;
	shl.b64 	%rd13744, %rd22642, 1;
	and.b64  	%rd13745, %rd13744, 8589934590;
	or.b64  	%rd22648, %rd13743, %rd13745;
	cvt.u32.u64 	%r188, %rd22648;
	shr.u64 	%rd13746, %rd13745, 32;
	shl.b64 	%rd13747, %rd22643, 1;
	and.b64  	%rd13748, %rd13747, 8589934590;
	or.b64  	%rd22649, %rd13746, %rd13748;
	cvt.u32.u64 	%r189, %rd22649;
	shr.u64 	%rd13749, %rd13748, 32;
	shl.b64 	%rd13750, %rd22644, 1;
	and.b64  	%rd13751, %rd13750, 8589934590;
	or.b64  	%rd22650, %rd13749, %rd13751;
	cvt.u32.u64 	%r190, %rd22650;
	shr.u64 	%rd13752, %rd13751, 32;
	shl.b64 	%rd13753, %rd22645, 1;
	and.b64  	%rd13754, %rd13753, 8589934590;
	or.b64  	%rd22651, %rd13752, %rd13754;
	cvt.u32.u64 	%r191, %rd22651;
	shr.u64 	%rd13755, %rd13754, 32;
	mul.wide.u32 	%rd13756, %r3062, 2;
	add.s64 	%rd22652, %rd13755, %rd13756;
	cvt.u32.u64 	%r192, %rd22652;
	setp.gt.u64 	%p411, %rd22652, 4294967295;
	setp.lt.u32 	%p412, %r2051, %r192;
	or.pred  	%p413, %p411, %p412;
	@%p413 bra 	$L__BB2_188;
	setp.gt.u32 	%p414, %r2051, %r192;
	@%p414 bra 	$L__BB2_189;
	cvt.u32.u64 	%r2104, %rd266;
	setp.lt.u32 	%p415, %r2104, %r191;
	@%p415 bra 	$L__BB2_188;
	setp.gt.u32 	%p416, %r2104, %r191;
	@%p416 bra 	$L__BB2_189;
	cvt.u32.u64 	%r2106, %rd265;
	setp.lt.u32 	%p417, %r2106, %r190;
	@%p417 bra 	$L__BB2_188;
	setp.gt.u32 	%p418, %r2106, %r190;
	@%p418 bra 	$L__BB2_189;
	cvt.u32.u64 	%r2108, %rd264;
	setp.lt.u32 	%p419, %r2108, %r189;
	@%p419 bra 	$L__BB2_188;
	setp.gt.u32 	%p420, %r2108, %r189;
	@%p420 bra 	$L__BB2_189;
	cvt.u32.u64 	%r2110, %rd263;
	setp.lt.u32 	%p421, %r2110, %r188;
	@%p421 bra 	$L__BB2_188;
	setp.gt.u32 	%p422, %r2110, %r188;
	@%p422 bra 	$L__BB2_189;
	cvt.u32.u64 	%r2112, %rd262;
	setp.lt.u32 	%p423, %r2112, %r187;
	@%p423 bra 	$L__BB2_188;
	setp.gt.u32 	%p424, %r2112, %r187;
	@%p424 bra 	$L__BB2_189;
	cvt.u32.u64 	%r2114, %rd261;
	setp.lt.u32 	%p425, %r2114, %r186;
	@%p425 bra 	$L__BB2_188;
	cvt.u32.u64 	%r2116, %rd260;
	setp.gt.u32 	%p426, %r2114, %r186;
	setp.lt.u32 	%p427, %r3063, %r2116;
	or.pred  	%p428, %p426, %p427;
	@%p428 bra 	$L__BB2_189;
$L__BB2_188:
	cvt.u64.u32 	%rd13759, %r3063;
	sub.s64 	%rd13760, %rd13759, %rd260;
	shr.u64 	%rd13761, %rd13760, 63;
	cvt.u32.u64 	%r3063, %rd13760;
	and.b64  	%rd13762, %rd22646, 4294967295;
	add.s64 	%rd13763, %rd13761, %rd261;
	sub.s64 	%rd22646, %rd13762, %rd13763;
	shr.u64 	%rd13764, %rd22646, 63;
	and.b64  	%rd13765, %rd22647, 4294967295;
	add.s64 	%rd13766, %rd13764, %rd262;
	sub.s64 	%rd22647, %rd13765, %rd13766;
	shr.u64 	%rd13767, %rd22647, 63;
	and.b64  	%rd13768, %rd22648, 4294967295;
	add.s64 	%rd13769, %rd13767, %rd263;
	sub.s64 	%rd22648, %rd13768, %rd13769;
	shr.u64 	%rd13770, %rd22648, 63;
	and.b64  	%rd13771, %rd22649, 4294967295;
	add.s64 	%rd13772, %rd13770, %rd264;
	sub.s64 	%rd22649, %rd13771, %rd13772;
	shr.u64 	%rd13773, %rd22649, 63;
	and.b64  	%rd13774, %rd22650, 4294967295;
	add.s64 	%rd13775, %rd13773, %rd265;
	sub.s64 	%rd22650, %rd13774, %rd13775;
	shr.u64 	%rd13776, %rd22650, 63;
	and.b64  	%rd13777, %rd22651, 4294967295;
	add.s64 	%rd13778, %rd13776, %rd266;
	sub.s64 	%rd22651, %rd13777, %rd13778;
	shr.u64 	%rd13779, %rd22651, 63;
	and.b64  	%rd13780, %rd22652, 4294967295;
	add.s64 	%rd13781, %rd13779, %rd259;
	sub.s64 	%rd22652, %rd13780, %rd13781;
$L__BB2_189:
	shl.b32 	%r3064, %r3063, 1;
	shr.u32 	%r2118, %r3063, 31;
	cvt.u64.u32 	%rd13783, %r2118;
	shl.b64 	%rd13784, %rd22646, 1;
	and.b64  	%rd13785, %rd13784, 8589934590;
	or.b64  	%rd22653, %rd13785, %rd13783;
	cvt.u32.u64 	%r196, %rd22653;
	shr.u64 	%rd13786, %rd13785, 32;
	shl.b64 	%rd13787, %rd22647, 1;
	and.b64  	%rd13788, %rd13787, 8589934590;
	or.b64  	%rd22654, %rd13786, %rd13788;
	cvt.u32.u64 	%r197, %rd22654;
	shr.u64 	%rd13789, %rd13788, 32;
	shl.b64 	%rd13790, %rd22648, 1;
	and.b64  	%rd13791, %rd13790, 8589934590;
	or.b64  	%rd22655, %rd13789, %rd13791;
	cvt.u32.u64 	%r198, %rd22655;
	shr.u64 	%rd13792, %rd13791, 32;
	shl.b64 	%rd13793, %rd22649, 1;
	and.b64  	%rd13794, %rd13793, 8589934590;
	or.b64  	%rd22656, %rd13792, %rd13794;
	cvt.u32.u64 	%r199, %rd22656;
	shr.u64 	%rd13795, %rd13794, 32;
	shl.b64 	%rd13796, %rd22650, 1;
	and.b64  	%rd13797, %rd13796, 8589934590;
	or.b64  	%rd22657, %rd13795, %rd13797;
	cvt.u32.u64 	%r200, %rd22657;
	shr.u64 	%rd13798, %rd13797, 32;
	shl.b64 	%rd13799, %rd22651, 1;
	and.b64  	%rd13800, %rd13799, 8589934590;
	or.b64  	%rd22658, %rd13798, %rd13800;
	cvt.u32.u64 	%r201, %rd22658;
	shr.u64 	%rd13801, %rd13800, 32;
	shl.b64 	%rd13803, %rd22652, 1;
	and.b64  	%rd13804, %rd13803, 8589934590;
	or.b64  	%rd22659, %rd13801, %rd13804;
	cvt.u32.u64 	%r202, %rd22659;
	setp.gt.u64 	%p429, %rd22659, 4294967295;
	setp.lt.u32 	%p430, %r2051, %r202;
	or.pred  	%p431, %p429, %p430;
	@%p431 bra 	$L__BB2_203;
	setp.gt.u32 	%p432, %r2051, %r202;
	@%p432 bra 	$L__BB2_204;
	cvt.u32.u64 	%r2120, %rd266;
	setp.lt.u32 	%p433, %r2120, %r201;
	@%p433 bra 	$L__BB2_203;
	setp.gt.u32 	%p434, %r2120, %r201;
	@%p434 bra 	$L__BB2_204;
	cvt.u32.u64 	%r2122, %rd265;
	setp.lt.u32 	%p435, %r2122, %r200;
	@%p435 bra 	$L__BB2_203;
	setp.gt.u32 	%p436, %r2122, %r200;
	@%p436 bra 	$L__BB2_204;
	cvt.u32.u64 	%r2124, %rd264;
	setp.lt.u32 	%p437, %r2124, %r199;
	@%p437 bra 	$L__BB2_203;
	setp.gt.u32 	%p438, %r2124, %r199;
	@%p438 bra 	$L__BB2_204;
	cvt.u32.u64 	%r2126, %rd263;
	setp.lt.u32 	%p439, %r2126, %r198;
	@%p439 bra 	$L__BB2_203;
	setp.gt.u32 	%p440, %r2126, %r198;
	@%p440 bra 	$L__BB2_204;
	cvt.u32.u64 	%r2128, %rd262;
	setp.lt.u32 	%p441, %r2128, %r197;
	@%p441 bra 	$L__BB2_203;
	setp.gt.u32 	%p442, %r2128, %r197;
	@%p442 bra 	$L__BB2_204;
	cvt.u32.u64 	%r2130, %rd261;
	setp.lt.u32 	%p443, %r2130, %r196;
	@%p443 bra 	$L__BB2_203;
	cvt.u32.u64 	%r2132, %rd260;
	setp.gt.u32 	%p444, %r2130, %r196;
	setp.lt.u32 	%p445, %r3064, %r2132;
	or.pred  	%p446, %p444, %p445;
	@%p446 bra 	$L__BB2_204;
$L__BB2_203:
	cvt.u64.u32 	%rd13806, %r3064;
	sub.s64 	%rd13807, %rd13806, %rd260;
	shr.u64 	%rd13808, %rd13807, 63;
	cvt.u32.u64 	%r3064, %rd13807;
	and.b64  	%rd13809, %rd22653, 4294967295;
	add.s64 	%rd13810, %rd13808, %rd261;
	sub.s64 	%rd22653, %rd13809, %rd13810;
	shr.u64 	%rd13811, %rd22653, 63;
	and.b64  	%rd13812, %rd22654, 4294967295;
	add.s64 	%rd13813, %rd13811, %rd262;
	sub.s64 	%rd22654, %rd13812, %rd13813;
	shr.u64 	%rd13814, %rd22654, 63;
	and.b64  	%rd13815, %rd22655, 4294967295;
	add.s64 	%rd13816, %rd13814, %rd263;
	sub.s64 	%rd22655, %rd13815, %rd13816;
	shr.u64 	%rd13817, %rd22655, 63;
	and.b64  	%rd13818, %rd22656, 4294967295;
	add.s64 	%rd13819, %rd13817, %rd264;
	sub.s64 	%rd22656, %rd13818, %rd13819;
	shr.u64 	%rd13820, %rd22656, 63;
	and.b64  	%rd13821, %rd22657, 4294967295;
	add.s64 	%rd13822, %rd13820, %rd265;
	sub.s64 	%rd22657, %rd13821, %rd13822;
	shr.u64 	%rd13823, %rd22657, 63;
	and.b64  	%rd13824, %rd22658, 4294967295;
	add.s64 	%rd13825, %rd13823, %rd266;
	sub.s64 	%rd22658, %rd13824, %rd13825;
	shr.u64 	%rd13826, %rd22658, 63;
	and.b64  	%rd13827, %rd22659, 4294967295;
	add.s64 	%rd13828, %rd13826, %rd259;
	sub.s64 	%rd22659, %rd13827, %rd13828;
$L__BB2_204:
	mul.lo.s64 	%rd13829, %rd288, %rd288;
	cvt.u32.u64 	%r2134, %rd13829;
	shr.u64 	%rd13830, %rd13829, 32;
	mul.lo.s64 	%rd13831, %rd289, %rd288;
	add.s64 	%rd13832, %rd13830, %rd13831;
	shr.u64 	%rd13833, %rd13832, 32;
	mul.lo.s64 	%rd13834, %rd290, %rd288;
	add.s64 	%rd13835, %rd13833, %rd13834;
	shr.u64 	%rd13836, %rd13835, 32;
	mul.lo.s64 	%rd13837, %rd291, %rd288;
	add.s64 	%rd13838, %rd13836, %rd13837;
	shr.u64 	%rd13839, %rd13838, 32;
	mul.lo.s64 	%rd13840, %rd292, %rd288;
	add.s64 	%rd13841, %rd13839, %rd13840;
	shr.u64 	%rd13842, %rd13841, 32;
	mul.lo.s64 	%rd13843, %rd293, %rd288;
	add.s64 	%rd13844, %rd13842, %rd13843;
	shr.u64 	%rd13845, %rd13844, 32;
	mul.lo.s64 	%rd13846, %rd294, %rd288;
	add.s64 	%rd13847, %rd13845, %rd13846;
	shr.u64 	%rd13848, %rd13847, 32;
	cvt.u64.u32 	%rd13849, %r3060;
	mul.lo.s64 	%rd13850, %rd288, %rd13849;
	add.s64 	%rd13851, %rd13848, %rd13850;
	shr.u64 	%rd13852, %rd13851, 32;
	and.b64  	%rd13853, %rd13832, 4294967295;
	add.s64 	%rd13854, %rd13831, %rd13853;
	shr.u64 	%rd13855, %rd13854, 32;
	and.b64  	%rd13856, %rd13835, 4294967295;
	add.s64 	%rd13857, %rd13855, %rd13856;
	mad.lo.s64 	%rd13858, %rd289, %rd289, %rd13857;
	shr.u64 	%rd13859, %rd13858, 32;
	mul.lo.s64 	%rd13860, %rd290, %rd289;
	and.b64  	%rd13861, %rd13838, 4294967295;
	add.s64 	%rd13862, %rd13859, %rd13861;
	add.s64 	%rd13863, %rd13862, %rd13860;
	shr.u64 	%rd13864, %rd13863, 32;
	mul.lo.s64 	%rd13865, %rd291, %rd289;
	and.b64  	%rd13866, %rd13841, 4294967295;
	add.s64 	%rd13867, %rd13864, %rd13866;
	add.s64 	%rd13868, %rd13867, %rd13865;
	shr.u64 	%rd13869, %rd13868, 32;
	mul.lo.s64 	%rd13870, %rd292, %rd289;
	and.b64  	%rd13871, %rd13844, 4294967295;
	add.s64 	%rd13872, %rd13869, %rd13871;
	add.s64 	%rd13873, %rd13872, %rd13870;
	shr.u64 	%rd13874, %rd13873, 32;
	mul.lo.s64 	%rd13875, %rd293, %rd289;
	and.b64  	%rd13876, %rd13847, 4294967295;
	add.s64 	%rd13877, %rd13874, %rd13876;
	add.s64 	%rd13878, %rd13877, %rd13875;
	shr.u64 	%rd13879, %rd13878, 32;
	mul.lo.s64 	%rd13880, %rd294, %rd289;
	and.b64  	%rd13881, %rd13851, 4294967295;
	add.s64 	%rd13882, %rd13879, %rd13881;
	add.s64 	%rd13883, %rd13882, %rd13880;
	shr.u64 	%rd13884, %rd13883, 32;
	mul.lo.s64 	%rd13885, %rd289, %rd13849;
	add.s64 	%rd13886, %rd13884, %rd13852;
	add.s64 	%rd13887, %rd13886, %rd13885;
	shr.u64 	%rd13888, %rd13887, 32;
	and.b64  	%rd13889, %rd13858, 4294967295;
	add.s64 	%rd13890, %rd13834, %rd13889;
	shr.u64 	%rd13891, %rd13890, 32;
	and.b64  	%rd13892, %rd13863, 4294967295;
	add.s64 	%rd13893, %rd13891, %rd13892;
	add.s64 	%rd13894, %rd13893, %rd13860;
	shr.u64 	%rd13895, %rd13894, 32;
	and.b64  	%rd13896, %rd13868, 4294967295;
	add.s64 	%rd13897, %rd13895, %rd13896;
	mad.lo.s64 	%rd13898, %rd290, %rd290, %rd13897;
	shr.u64 	%rd13899, %rd13898, 32;
	mul.lo.s64 	%rd13900, %rd291, %rd290;
	and.b64  	%rd13901, %rd13873, 4294967295;
	add.s64 	%rd13902, %rd13899, %rd13901;
	add.s64 	%rd13903, %rd13902, %rd13900;
	shr.u64 	%rd13904, %rd13903, 32;
	mul.lo.s64 	%rd13905, %rd292, %rd290;
	and.b64  	%rd13906, %rd13878, 4294967295;
	add.s64 	%rd13907, %rd13904, %rd13906;
	add.s64 	%rd13908, %rd13907, %rd13905;
	shr.u64 	%rd13909, %rd13908, 32;
	mul.lo.s64 	%rd13910, %rd293, %rd290;
	and.b64  	%rd13911, %rd13883, 4294967295;
	add.s64 	%rd13912, %rd13909, %rd13911;
	add.s64 	%rd13913, %rd13912, %rd13910;
	shr.u64 	%rd13914, %rd13913, 32;
	mul.lo.s64 	%rd13915, %rd294, %rd290;
	and.b64  	%rd13916, %rd13887, 4294967295;
	add.s64 	%rd13917, %rd13914, %rd13916;
	add.s64 	%rd13918, %rd13917, %rd13915;
	shr.u64 	%rd13919, %rd13918, 32;
	mul.lo.s64 	%rd13920, %rd290, %rd13849;
	add.s64 	%rd13921, %rd13919, %rd13888;
	add.s64 	%rd13922, %rd13921, %rd13920;
	shr.u64 	%rd13923, %rd13922, 32;
	and.b64  	%rd13924, %rd13894, 4294967295;
	add.s64 	%rd13925, %rd13837, %rd13924;
	shr.u64 	%rd13926, %rd13925, 32;
	and.b64  	%rd13927, %rd13898, 4294967295;
	add.s64 	%rd13928, %rd13926, %rd13927;
	add.s64 	%rd13929, %rd13928, %rd13865;
	shr.u64 	%rd13930, %rd13929, 32;
	and.b64  	%rd13931, %rd13903, 4294967295;
	add.s64 	%rd13932, %rd13930, %rd13931;
	add.s64 	%rd13933, %rd13932, %rd13900;
	shr.u64 	%rd13934, %rd13933, 32;
	and.b64  	%rd13935, %rd13908, 4294967295;
	add.s64 	%rd13936, %rd13934, %rd13935;
	mad.lo.s64 	%rd13937, %rd291, %rd291, %rd13936;
	shr.u64 	%rd13938, %rd13937, 32;
	mul.lo.s64 	%rd13939, %rd292, %rd291;
	and.b64  	%rd13940, %rd13913, 4294967295;
	add.s64 	%rd13941, %rd13938, %rd13940;
	add.s64 	%rd13942, %rd13941, %rd13939;
	shr.u64 	%rd13943, %rd13942, 32;
	mul.lo.s64 	%rd13944, %rd293, %rd291;
	and.b64  	%rd13945, %rd13918, 4294967295;
	add.s64 	%rd13946, %rd13943, %rd13945;
	add.s64 	%rd13947, %rd13946, %rd13944;
	shr.u64 	%rd13948, %rd13947, 32;
	mul.lo.s64 	%rd13949, %rd294, %rd291;
	and.b64  	%rd13950, %rd13922, 4294967295;
	add.s64 	%rd13951, %rd13948, %rd13950;
	add.s64 	%rd13952, %rd13951, %rd13949;
	shr.u64 	%rd13953, %rd13952, 32;
	mul.lo.s64 	%rd13954, %rd291, %rd13849;
	add.s64 	%rd13955, %rd13953, %rd13923;
	add.s64 	%rd13956, %rd13955, %rd13954;
	shr.u64 	%rd13957, %rd13956, 32;
	and.b64  	%rd13958, %rd13929, 4294967295;
	add.s64 	%rd13959, %rd13840, %rd13958;
	shr.u64 	%rd13960, %rd13959, 32;
	and.b64  	%rd13961, %rd13933, 4294967295;
	add.s64 	%rd13962, %rd13960, %rd13961;
	add.s64 	%rd13963, %rd13962, %rd13870;
	shr.u64 	%rd13964, %rd13963, 32;
	and.b64  	%rd13965, %rd13937, 4294967295;
	add.s64 	%rd13966, %rd13964, %rd13965;
	add.s64 	%rd13967, %rd13966, %rd13905;
	shr.u64 	%rd13968, %rd13967, 32;
	and.b64  	%rd13969, %rd13942, 4294967295;
	add.s64 	%rd13970, %rd13968, %rd13969;
	add.s64 	%rd13971, %rd13970, %rd13939;
	shr.u64 	%rd13972, %rd13971, 32;
	and.b64  	%rd13973, %rd13947, 4294967295;
	add.s64 	%rd13974, %rd13972, %rd13973;
	mad.lo.s64 	%rd13975, %rd292, %rd292, %rd13974;
	shr.u64 	%rd13976, %rd13975, 32;
	mul.lo.s64 	%rd13977, %rd293, %rd292;
	and.b64  	%rd13978, %rd13952, 4294967295;
	add.s64 	%rd13979, %rd13976, %rd13978;
	add.s64 	%rd13980, %rd13979, %rd13977;
	shr.u64 	%rd13981, %rd13980, 32;
	mul.lo.s64 	%rd13982, %rd294, %rd292;
	and.b64  	%rd13983, %rd13956, 4294967295;
	add.s64 	%rd13984, %rd13981, %rd13983;
	add.s64 	%rd13985, %rd13984, %rd13982;
	shr.u64 	%rd13986, %rd13985, 32;
	mul.lo.s64 	%rd13987, %rd292, %rd13849;
	add.s64 	%rd13988, %rd13986, %rd13957;
	add.s64 	%rd13989, %rd13988, %rd13987;
	shr.u64 	%rd13990, %rd13989, 32;
	and.b64  	%rd13991, %rd13963, 4294967295;
	add.s64 	%rd13992, %rd13843, %rd13991;
	shr.u64 	%rd13993, %rd13992, 32;
	and.b64  	%rd13994, %rd13967, 4294967295;
	add.s64 	%rd13995, %rd13993, %rd13994;
	add.s64 	%rd13996, %rd13995, %rd13875;
	shr.u64 	%rd13997, %rd13996, 32;
	and.b64  	%rd13998, %rd13971, 4294967295;
	add.s64 	%rd13999, %rd13997, %rd13998;
	add.s64 	%rd14000, %rd13999, %rd13910;
	shr.u64 	%rd14001, %rd14000, 32;
	and.b64  	%rd14002, %rd13975, 4294967295;
	add.s64 	%rd14003, %rd14001, %rd14002;
	add.s64 	%rd14004, %rd14003, %rd13944;
	shr.u64 	%rd14005, %rd14004, 32;
	and.b64  	%rd14006, %rd13980, 4294967295;
	add.s64 	%rd14007, %rd14005, %rd14006;
	add.s64 	%rd14008, %rd14007, %rd13977;
	shr.u64 	%rd14009, %rd14008, 32;
	and.b64  	%rd14010, %rd13985, 4294967295;
	add.s64 	%rd14011, %rd14009, %rd14010;
	mad.lo.s64 	%rd14012, %rd293, %rd293, %rd14011;
	shr.u64 	%rd14013, %rd14012, 32;
	mul.lo.s64 	%rd14014, %rd294, %rd293;
	and.b64  	%rd14015, %rd13989, 4294967295;
	add.s64 	%rd14016, %rd14013, %rd14015;
	add.s64 	%rd14017, %rd14016, %rd14014;
	shr.u64 	%rd14018, %rd14017, 32;
	mul.lo.s64 	%rd14019, %rd293, %rd13849;
	add.s64 	%rd14020, %rd14018, %rd13990;
	add.s64 	%rd14021, %rd14020, %rd14019;
	shr.u64 	%rd14022, %rd14021, 32;
	and.b64  	%rd14023, %rd13996, 4294967295;
	add.s64 	%rd14024, %rd13846, %rd14023;
	shr.u64 	%rd14025, %rd14024, 32;
	and.b64  	%rd14026, %rd14000, 4294967295;
	add.s64 	%rd14027, %rd14025, %rd14026;
	add.s64 	%rd14028, %rd14027, %rd13880;
	shr.u64 	%rd14029, %rd14028, 32;
	and.b64  	%rd14030, %rd14004, 4294967295;
	add.s64 	%rd14031, %rd14029, %rd14030;
	add.s64 	%rd14032, %rd14031, %rd13915;
	shr.u64 	%rd14033, %rd14032, 32;
	and.b64  	%rd14034, %rd14008, 4294967295;
	add.s64 	%rd14035, %rd14033, %rd14034;
	add.s64 	%rd14036, %rd14035, %rd13949;
	shr.u64 	%rd14037, %rd14036, 32;
	and.b64  	%rd14038, %rd14012, 4294967295;
	add.s64 	%rd14039, %rd14037, %rd14038;
	add.s64 	%rd14040, %rd14039, %rd13982;
	shr.u64 	%rd14041, %rd14040, 32;
	and.b64  	%rd14042, %rd14017, 4294967295;
	add.s64 	%rd14043, %rd14041, %rd14042;
	add.s64 	%rd14044, %rd14043, %rd14014;
	shr.u64 	%rd14045, %rd14044, 32;
	and.b64  	%rd14046, %rd14021, 4294967295;
	add.s64 	%rd14047, %rd14045, %rd14046;
	mad.lo.s64 	%rd14048, %rd294, %rd294, %rd14047;
	shr.u64 	%rd14049, %rd14048, 32;
	mul.lo.s64 	%rd14050, %rd294, %rd13849;
	add.s64 	%rd14051, %rd14049, %rd14022;
	add.s64 	%rd14052, %rd14051, %rd14050;
	shr.u64 	%rd14053, %rd14052, 32;
	and.b64  	%rd14054, %rd14028, 4294967295;
	add.s64 	%rd14055, %rd13850, %rd14054;
	shr.u64 	%rd14056, %rd14055, 32;
	and.b64  	%rd14057, %rd14032, 4294967295;
	add.s64 	%rd14058, %rd14056, %rd14057;
	add.s64 	%rd14059, %rd14058, %rd13885;
	shr.u64 	%rd14060, %rd14059, 32;
	and.b64  	%rd14061, %rd14036, 4294967295;
	add.s64 	%rd14062, %rd14060, %rd14061;
	add.s64 	%rd14063, %rd14062, %rd13920;
	shr.u64 	%rd14064, %rd14063, 32;
	and.b64  	%rd14065, %rd14040, 4294967295;
	add.s64 	%rd14066, %rd14064, %rd14065;
	add.s64 	%rd14067, %rd14066, %rd13954;
	shr.u64 	%rd14068, %rd14067, 32;
	and.b64  	%rd14069, %rd14044, 4294967295;
	add.s64 	%rd14070, %rd14068, %rd14069;
	add.s64 	%rd14071, %rd14070, %rd13987;
	shr.u64 	%rd14072, %rd14071, 32;
	and.b64  	%rd14073, %rd14048, 4294967295;
	add.s64 	%rd14074, %rd14072, %rd14073;
	add.s64 	%rd14075, %rd14074, %rd14019;
	shr.u64 	%rd14076, %rd14075, 32;
	and.b64  	%rd14077, %rd14052, 4294967295;
	add.s64 	%rd14078, %rd14076, %rd14077;
	add.s64 	%rd14079, %rd14078, %rd14050;
	shr.u64 	%rd14080, %rd14079, 32;
	mul.wide.u32 	%rd14081, %r3060, %r3060;
	add.s64 	%rd14082, %rd14080, %rd14053;
	add.s64 	%rd14083, %rd14082, %rd14081;
	{ .reg .b32 tmp; mov.b64 {tmp, %r2135}, %rd14083; }
	mul.lo.s32 	%r2137, %r163, %r2134;
	cvt.u64.u32 	%rd14084, %r2137;
	mul.wide.u32 	%rd14085, %r1997, %r2137;
	and.b64  	%rd14086, %rd13829, 4294967295;
	add.s64 	%rd14087, %rd14085, %rd14086;
	shr.u64 	%rd14088, %rd14087, 32;
	mul.wide.u32 	%rd14089, %r1998, %r2137;
	and.b64  	%rd14090, %rd13854, 4294967295;
	add.s64 	%rd14091, %rd14088, %rd14090;
	add.s64 	%rd14092, %rd14091, %rd14089;
	cvt.u32.u64 	%r2140, %rd14092;
	shr.u64 	%rd14093, %rd14092, 32;
	and.b64  	%rd14094, %rd13890, 4294967295;
	add.s64 	%rd14095, %rd14093, %rd14094;
	mad.lo.s64 	%rd14096, %rd262, %rd14084, %rd14095;
	shr.u64 	%rd14097, %rd14096, 32;
	and.b64  	%rd14098, %rd13925, 4294967295;
	add.s64 	%rd14099, %rd14097, %rd14098;
	mad.lo.s64 	%rd14100, %rd263, %rd14084, %rd14099;
	shr.u64 	%rd14101, %rd14100, 32;
	ld.const.u32 	%r2141, [P_CONST+16];
	cvt.u64.u32 	%rd359, %r2141;
	mul.wide.u32 	%rd14102, %r2141, %r2137;
	and.b64  	%rd14103, %rd13959, 4294967295;
	add.s64 	%rd14104, %rd14101, %rd14103;
	add.s64 	%rd14105, %rd14104, %rd14102;
	shr.u64 	%rd14106, %rd14105, 32;
	and.b64  	%rd14107, %rd13992, 4294967295;
	add.s64 	%rd14108, %rd14106, %rd14107;
	mad.lo.s64 	%rd14109, %rd265, %rd14084, %rd14108;
	shr.u64 	%rd14110, %rd14109, 32;
	ld.const.u32 	%r2142, [P_CONST+24];
	cvt.u64.u32 	%rd360, %r2142;
	mul.wide.u32 	%rd14111, %r2142, %r2137;
	and.b64  	%rd14112, %rd14024, 4294967295;
	add.s64 	%rd14113, %rd14110, %rd14112;
	add.s64 	%rd14114, %rd14113, %rd14111;
	shr.u64 	%rd14115, %rd14114, 32;
	mul.wide.u32 	%rd14116, %r1993, %r2137;
	and.b64  	%rd14117, %rd14055, 4294967295;
	add.s64 	%rd14118, %rd14115, %rd14117;
	add.s64 	%rd14119, %rd14118, %rd14116;
	shr.u64 	%rd14120, %rd14119, 32;
	and.b64  	%rd14121, %rd14059, 4294967295;
	add.s64 	%rd14122, %rd14120, %rd14121;
	shr.u64 	%rd14123, %rd14122, 32;
	and.b64  	%rd14124, %rd14063, 4294967295;
	add.s64 	%rd14125, %rd14123, %rd14124;
	shr.u64 	%rd14126, %rd14125, 32;
	and.b64  	%rd14127, %rd14067, 4294967295;
	add.s64 	%rd14128, %rd14126, %rd14127;
	shr.u64 	%rd14129, %rd14128, 32;
	and.b64  	%rd14130, %rd14071, 4294967295;
	add.s64 	%rd14131, %rd14129, %rd14130;
	shr.u64 	%rd14132, %rd14131, 32;
	and.b64  	%rd14133, %rd14075, 4294967295;
	add.s64 	%rd14134, %rd14132, %rd14133;
	shr.u64 	%rd14135, %rd14134, 32;
	and.b64  	%rd14136, %rd14079, 4294967295;
	add.s64 	%rd14137, %rd14135, %rd14136;
	shr.u64 	%rd14138, %rd14137, 32;
	and.b64  	%rd14139, %rd14083, 4294967295;
	add.s64 	%rd14140, %rd14138, %rd14139;
	{ .reg .b32 tmp; mov.b64 {tmp, %r2143}, %rd14140; }
	add.s32 	%r2144, %r2135, %r2143;
	mul.lo.s32 	%r2145, %r163, %r2140;
	cvt.u64.u32 	%rd14141, %r2145;
	mul.wide.u32 	%rd14142, %r1997, %r2145;
	and.b64  	%rd14143, %rd14092, 4294967295;
	add.s64 	%rd14144, %rd14142, %rd14143;
	shr.u64 	%rd14145, %rd14144, 32;
	mul.wide.u32 	%rd14146, %r1998, %r2145;
	and.b64  	%rd14147, %rd14096, 4294967295;
	add.s64 	%rd14148, %rd14145, %rd14147;
	add.s64 	%rd14149, %rd14148, %rd14146;
	cvt.u32.u64 	%r2146, %rd14149;
	shr.u64 	%rd14150, %rd14149, 32;
	and.b64  	%rd14151, %rd14100, 4294967295;
	add.s64 	%rd14152, %rd14150, %rd14151;
	mad.lo.s64 	%rd14153, %rd262, %rd14141, %rd14152;
	shr.u64 	%rd14154, %rd14153, 32;
	and.b64  	%rd14155, %rd14105, 4294967295;
	add.s64 	%rd14156, %rd14154, %rd14155;
	mad.lo.s64 	%rd14157, %rd263, %rd14141, %rd14156;
	shr.u64 	%rd14158, %rd14157, 32;
	mul.wide.u32 	%rd14159, %r2141, %r2145;
	and.b64  	%rd14160, %rd14109, 4294967295;
	add.s64 	%rd14161, %rd14158, %rd14160;
	add.s64 	%rd14162, %rd14161, %rd14159;
	shr.u64 	%rd14163, %rd14162, 32;
	and.b64  	%rd14164, %rd14114, 4294967295;
	add.s64 	%rd14165, %rd14163, %rd14164;
	mad.lo.s64 	%rd14166, %rd265, %rd14141, %rd14165;
	shr.u64 	%rd14167, %rd14166, 32;
	mul.wide.u32 	%rd14168, %r2142, %r2145;
	and.b64  	%rd14169, %rd14119, 4294967295;
	add.s64 	%rd14170, %rd14167, %rd14169;
	add.s64 	%rd14171, %rd14170, %rd14168;
	shr.u64 	%rd14172, %rd14171, 32;
	mul.wide.u32 	%rd14173, %r1993, %r2145;
	and.b64  	%rd14174, %rd14122, 4294967295;
	add.s64 	%rd14175, %rd14172, %rd14174;
	add.s64 	%rd14176, %rd14175, %rd14173;
	shr.u64 	%rd14177, %rd14176, 32;
	and.b64  	%rd14178, %rd14125, 4294967295;
	add.s64 	%rd14179, %rd14177, %rd14178;
	shr.u64 	%rd14180, %rd14179, 32;
	and.b64  	%rd14181, %rd14128, 4294967295;
	add.s64 	%rd14182, %rd14180, %rd14181;
	shr.u64 	%rd14183, %rd14182, 32;
	and.b64  	%rd14184, %rd14131, 4294967295;
	add.s64 	%rd14185, %rd14183, %rd14184;
	shr.u64 	%rd14186, %rd14185, 32;
	and.b64  	%rd14187, %rd14134, 4294967295;
	add.s64 	%rd14188, %rd14186, %rd14187;
	shr.u64 	%rd14189, %rd14188, 32;
	and.b64  	%rd14190, %rd14137, 4294967295;
	add.s64 	%rd14191, %rd14189, %rd14190;
	shr.u64 	%rd14192, %rd14191, 32;
	and.b64  	%rd14193, %rd14140, 4294967295;
	add.s64 	%rd14194, %rd14192, %rd14193;
	{ .reg .b32 tmp; mov.b64 {tmp, %r2147}, %rd14194; }
	add.s32 	%r2148, %r2144, %r2147;
	mul.lo.s32 	%r2149, %r163, %r2146;
	cvt.u64.u32 	%rd14195, %r2149;
	mul.wide.u32 	%rd14196, %r1997, %r2149;
	and.b64  	%rd14197, %rd14149, 4294967295;
	add.s64 	%rd14198, %rd14196, %rd14197;
	shr.u64 	%rd14199, %rd14198, 32;
	mul.wide.u32 	%rd14200, %r1998, %r2149;
	and.b64  	%rd14201, %rd14153, 4294967295;
	add.s64 	%rd14202, %rd14199, %rd14201;
	add.s64 	%rd14203, %rd14202, %rd14200;
	cvt.u32.u64 	%r2150, %rd14203;
	shr.u64 	%rd14204, %rd14203, 32;
	and.b64  	%rd14205, %rd14157, 4294967295;
	add.s64 	%rd14206, %rd14204, %rd14205;
	mad.lo.s64 	%rd14207, %rd262, %rd14195, %rd14206;
	shr.u64 	%rd14208, %rd14207, 32;
	and.b64  	%rd14209, %rd14162, 4294967295;
	add.s64 	%rd14210, %rd14208, %rd14209;
	mad.lo.s64 	%rd14211, %rd263, %rd14195, %rd14210;
	shr.u64 	%rd14212, %rd14211, 32;
	mul.wide.u32 	%rd14213, %r2141, %r2149;
	and.b64  	%rd14214, %rd14166, 4294967295;
	add.s64 	%rd14215, %rd14212, %rd14214;
	add.s64 	%rd14216, %rd14215, %rd14213;
	shr.u64 	%rd14217, %rd14216, 32;
	and.b64  	%rd14218, %rd14171, 4294967295;
	add.s64 	%rd14219, %rd14217, %rd14218;
	mad.lo.s64 	%rd14220, %rd265, %rd14195, %rd14219;
	shr.u64 	%rd14221, %rd14220, 32;
	mul.wide.u32 	%rd14222, %r2142, %r2149;
	and.b64  	%rd14223, %rd14176, 4294967295;
	add.s64 	%rd14224, %rd14221, %rd14223;
	add.s64 	%rd14225, %rd14224, %rd14222;
	shr.u64 	%rd14226, %rd14225, 32;
	mul.wide.u32 	%rd14227, %r1993, %r2149;
	and.b64  	%rd14228, %rd14179, 4294967295;
	add.s64 	%rd14229, %rd14226, %rd14228;
	add.s64 	%rd14230, %rd14229, %rd14227;
	shr.u64 	%rd14231, %rd14230, 32;
	and.b64  	%rd14232, %rd14182, 4294967295;
	add.s64 	%rd14233, %rd14231, %rd14232;
	shr.u64 	%rd14234, %rd14233, 32;
	and.b64  	%rd14235, %rd14185, 4294967295;
	add.s64 	%rd14236, %rd14234, %rd14235;
	shr.u64 	%rd14237, %rd14236, 32;
	and.b64  	%rd14238, %rd14188, 4294967295;
	add.s64 	%rd14239, %rd14237, %rd14238;
	shr.u64 	%rd14240, %rd14239, 32;
	and.b64  	%rd14241, %rd14191, 4294967295;
	add.s64 	%rd14242, %rd14240, %rd14241;
	shr.u64 	%rd14243, %rd14242, 32;
	and.b64  	%rd14244, %rd14194, 4294967295;
	add.s64 	%rd14245, %rd14243, %rd14244;
	{ .reg .b32 tmp; mov.b64 {tmp, %r2151}, %rd14245; }
	add.s32 	%r2152, %r2148, %r2151;
	mul.lo.s32 	%r2153, %r163, %r2150;
	cvt.u64.u32 	%rd14246, %r2153;
	mul.wide.u32 	%rd14247, %r1997, %r2153;
	and.b64  	%rd14248, %rd14203, 4294967295;
	add.s64 	%rd14249, %rd14247, %rd14248;
	shr.u64 	%rd14250, %rd14249, 32;
	mul.wide.u32 	%rd14251, %r1998, %r2153;
	and.b64  	%rd14252, %rd14207, 4294967295;
	add.s64 	%rd14253, %rd14250, %rd14252;
	add.s64 	%rd14254, %rd14253, %rd14251;
	cvt.u32.u64 	%r2154, %rd14254;
	shr.u64 	%rd14255, %rd14254, 32;
	and.b64  	%rd14256, %rd14211, 4294967295;
	add.s64 	%rd14257, %rd14255, %rd14256;
	mad.lo.s64 	%rd14258, %rd262, %rd14246, %rd14257;
	shr.u64 	%rd14259, %rd14258, 32;
	and.b64  	%rd14260, %rd14216, 4294967295;
	add.s64 	%rd14261, %rd14259, %rd14260;
	mad.lo.s64 	%rd14262, %rd263, %rd14246, %rd14261;
	shr.u64 	%rd14263, %rd14262, 32;
	mul.wide.u32 	%rd14264, %r2141, %r2153;
	and.b64  	%rd14265, %rd14220, 4294967295;
	add.s64 	%rd14266, %rd14263, %rd14265;
	add.s64 	%rd14267, %rd14266, %rd14264;
	shr.u64 	%rd14268, %rd14267, 32;
	and.b64  	%rd14269, %rd14225, 4294967295;
	add.s64 	%rd14270, %rd14268, %rd14269;
	mad.lo.s64 	%rd14271, %rd265, %rd14246, %rd14270;
	shr.u64 	%rd14272, %rd14271, 32;
	mul.wide.u32 	%rd14273, %r2142, %r2153;
	and.b64  	%rd14274, %rd14230, 4294967295;
	add.s64 	%rd14275, %rd14272, %rd14274;
	add.s64 	%rd14276, %rd14275, %rd14273;
	shr.u64 	%rd14277, %rd14276, 32;
	mul.wide.u32 	%rd14278, %r1993, %r2153;
	and.b64  	%rd14279, %rd14233, 4294967295;
	add.s64 	%rd14280, %rd14277, %rd14279;
	add.s64 	%rd14281, %rd14280, %rd14278;
	shr.u64 	%rd14282, %rd14281, 32;
	and.b64  	%rd14283, %rd14236, 4294967295;
	add.s64 	%rd14284, %rd14282, %rd14283;
	shr.u64 	%rd14285, %rd14284, 32;
	and.b64  	%rd14286, %rd14239, 4294967295;
	add.s64 	%rd14287, %rd14285, %rd14286;
	shr.u64 	%rd14288, %rd14287, 32;
	and.b64  	%rd14289, %rd14242, 4294967295;
	add.s64 	%rd14290, %rd14288, %rd14289;
	shr.u64 	%rd14291, %rd14290, 32;
	and.b64  	%rd14292, %rd14245, 4294967295;
	add.s64 	%rd14293, %rd14291, %rd14292;
	{ .reg .b32 tmp; mov.b64 {tmp, %r2155}, %rd14293; }
	add.s32 	%r2156, %r2152, %r2155;
	mul.lo.s32 	%r2157, %r163, %r2154;
	cvt.u64.u32 	%rd14294, %r2157;
	mul.wide.u32 	%rd14295, %r1997, %r2157;
	and.b64  	%rd14296, %rd14254, 4294967295;
	add.s64 	%rd14297, %rd14295, %rd14296;
	shr.u64 	%rd14298, %rd14297, 32;
	mul.wide.u32 	%rd14299, %r1998, %r2157;
	and.b64  	%rd14300, %rd14258, 4294967295;
	add.s64 	%rd14301, %rd14298, %rd14300;
	add.s64 	%rd14302, %rd14301, %rd14299;
	cvt.u32.u64 	%r2158, %rd14302;
	shr.u64 	%rd14303, %rd14302, 32;
	and.b64  	%rd14304, %rd14262, 4294967295;
	add.s64 	%rd14305, %rd14303, %rd14304;
	mad.lo.s64 	%rd14306, %rd262, %rd14294, %rd14305;
	shr.u64 	%rd14307, %rd14306, 32;
	and.b64  	%rd14308, %rd14267, 4294967295;
	add.s64 	%rd14309, %rd14307, %rd14308;
	mad.lo.s64 	%rd14310, %rd263, %rd14294, %rd14309;
	shr.u64 	%rd14311, %rd14310, 32;
	mul.wide.u32 	%rd14312, %r2141, %r2157;
	and.b64  	%rd14313, %rd14271, 4294967295;
	add.s64 	%rd14314, %rd14311, %rd14313;
	add.s64 	%rd14315, %rd14314, %rd14312;
	shr.u64 	%rd14316, %rd14315, 32;
	and.b64  	%rd14317, %rd14276, 4294967295;
	add.s64 	%rd14318, %rd14316, %rd14317;
	mad.lo.s64 	%rd14319, %rd265, %rd14294, %rd14318;
	shr.u64 	%rd14320, %rd14319, 32;
	mul.wide.u32 	%rd14321, %r2142, %r2157;
	and.b64  	%rd14322, %rd14281, 4294967295;
	add.s64 	%rd14323, %rd14320, %rd14322;
	add.s64 	%rd14324, %rd14323, %rd14321;
	shr.u64 	%rd14325, %rd14324, 32;
	mul.wide.u32 	%rd14326, %r1993, %r2157;
	and.b64  	%rd14327, %rd14284, 4294967295;
	add.s64 	%rd14328, %rd14325, %rd14327;
	add.s64 	%rd14329, %rd14328, %rd14326;
	shr.u64 	%rd14330, %rd14329, 32;
	and.b64  	%rd14331, %rd14287, 4294967295;
	add.s64 	%rd14332, %rd14330, %rd14331;
	shr.u64 	%rd14333, %rd14332, 32;
	and.b64  	%rd14334, %rd14290, 4294967295;
	add.s64 	%rd14335, %rd14333, %rd14334;
	shr.u64 	%rd14336, %rd14335, 32;
	and.b64  	%rd14337, %rd14293, 4294967295;
	add.s64 	%rd14338, %rd14336, %rd14337;
	{ .reg .b32 tmp; mov.b64 {tmp, %r2159}, %rd14338; }
	add.s32 	%r2160, %r2156, %r2159;
	mul.lo.s32 	%r2161, %r163, %r2158;
	cvt.u64.u32 	%rd14339, %r2161;
	mul.wide.u32 	%rd14340, %r1997, %r2161;
	and.b64  	%rd14341, %rd14302, 4294967295;
	add.s64 	%rd14342, %rd14340, %rd14341;
	shr.u64 	%rd14343, %rd14342, 32;
	mul.wide.u32 	%rd14344, %r1998, %r2161;
	and.b64  	%rd14345, %rd14306, 4294967295;
	add.s64 	%rd14346, %rd14343, %rd14345;
	add.s64 	%rd14347, %rd14346, %rd14344;
	cvt.u32.u64 	%r2162, %rd14347;
	shr.u64 	%rd14348, %rd14347, 32;
	and.b64  	%rd14349, %rd14310, 4294967295;
	add.s64 	%rd14350, %rd14348, %rd14349;
	mad.lo.s64 	%rd14351, %rd262, %rd14339, %rd14350;
	shr.u64 	%rd14352, %rd14351, 32;
	and.b64  	%rd14353, %rd14315, 4294967295;
	add.s64 	%rd14354, %rd14352, %rd14353;
	mad.lo.s64 	%rd14355, %rd263, %rd14339, %rd14354;
	shr.u64 	%rd14356, %rd14355, 32;
	mul.wide.u32 	%rd14357, %r2141, %r2161;
	and.b64  	%rd14358, %rd14319, 4294967295;
	add.s64 	%rd14359, %rd14356, %rd14358;
	add.s64 	%rd14360, %rd14359, %rd14357;
	shr.u64 	%rd14361, %rd14360, 32;
	and.b64  	%rd14362, %rd14324, 4294967295;
	add.s64 	%rd14363, %rd14361, %rd14362;
	mad.lo.s64 	%rd14364, %rd265, %rd14339, %rd14363;
	shr.u64 	%rd14365, %rd14364, 32;
	mul.wide.u32 	%rd14366, %r2142, %r2161;
	and.b64  	%rd14367, %rd14329, 4294967295;
	add.s64 	%rd14368, %rd14365, %rd14367;
	add.s64 	%rd14369, %rd14368, %rd14366;
	shr.u64 	%rd14370, %rd14369, 32;
	mul.wide.u32 	%rd14371, %r1993, %r2161;
	and.b64  	%rd14372, %rd14332, 4294967295;
	add.s64 	%rd14373, %rd14370, %rd14372;
	add.s64 	%rd14374, %rd14373, %rd14371;
	shr.u64 	%rd14375, %rd14374, 32;
	and.b64  	%rd14376, %rd14335, 4294967295;
	add.s64 	%rd14377, %rd14375, %rd14376;
	shr.u64 	%rd14378, %rd14377, 32;
	and.b64  	%rd14379, %rd14338, 4294967295;
	add.s64 	%rd14380, %rd14378, %rd14379;
	{ .reg .b32 tmp; mov.b64 {tmp, %r2163}, %rd14380; }
	add.s32 	%r2164, %r2160, %r2163;
	mul.lo.s32 	%r2165, %r163, %r2162;
	cvt.u64.u32 	%rd14381, %r2165;
	mul.wide.u32 	%rd14382, %r1997, %r2165;
	and.b64  	%rd14383, %rd14347, 4294967295;
	add.s64 	%rd14384, %rd14382, %rd14383;
	shr.u64 	%rd14385, %rd14384, 32;
	mul.wide.u32 	%rd14386, %r1998, %r2165;
	and.b64  	%rd14387, %rd14351, 4294967295;
	add.s64 	%rd14388, %rd14385, %rd14387;
	add.s64 	%rd14389, %rd14388, %rd14386;
	cvt.u32.u64 	%r2166, %rd14389;
	shr.u64 	%rd14390, %rd14389, 32;
	and.b64  	%rd14391, %rd14355, 4294967295;
	add.s64 	%rd14392, %rd14390, %rd14391;
	mad.lo.s64 	%rd14393, %rd262, %rd14381, %rd14392;
	shr.u64 	%rd14394, %rd14393, 32;
	and.b64  	%rd14395, %rd14360, 4294967295;
	add.s64 	%rd14396, %rd14394, %rd14395;
	mad.lo.s64 	%rd14397, %rd263, %rd14381, %rd14396;
	shr.u64 	%rd14398, %rd14397, 32;
	mul.wide.u32 	%rd14399, %r2141, %r2165;
	and.b64  	%rd14400, %rd14364, 4294967295;
	add.s64 	%rd14401, %rd14398, %rd14400;
	add.s64 	%rd14402, %rd14401, %rd14399;
	shr.u64 	%rd14403, %rd14402, 32;
	and.b64  	%rd14404, %rd14369, 4294967295;
	add.s64 	%rd14405, %rd14403, %rd14404;
	mad.lo.s64 	%rd14406, %rd265, %rd14381, %rd14405;
	shr.u64 	%rd14407, %rd14406, 32;
	mul.wide.u32 	%rd14408, %r2142, %r2165;
	and.b64  	%rd14409, %rd14374, 4294967295;
	add.s64 	%rd14410, %rd14407, %rd14409;
	add.s64 	%rd14411, %rd14410, %rd14408;
	shr.u64 	%rd14412, %rd14411, 32;
	mul.wide.u32 	%rd14413, %r1993, %r2165;
	and.b64  	%rd14414, %rd14377, 4294967295;
	add.s64 	%rd14415, %rd14412, %rd14414;
	add.s64 	%rd14416, %rd14415, %rd14413;
	shr.u64 	%rd14417, %rd14416, 32;
	and.b64  	%rd14418, %rd14380, 4294967295;
	add.s64 	%rd14419, %rd14417, %rd14418;
	{ .reg .b32 tmp; mov.b64 {tmp, %r2167}, %rd14419; }
	add.s32 	%r2168, %r2164, %r2167;
	mul.lo.s32 	%r2169, %r163, %r2166;
	cvt.u64.u32 	%rd14420, %r2169;
	mul.wide.u32 	%rd14421, %r1997, %r2169;
	and.b64  	%rd14422, %rd14389, 4294967295;
	add.s64 	%rd14423, %rd14421, %rd14422;
	shr.u64 	%rd14424, %rd14423, 32;
	mul.wide.u32 	%rd14425, %r1998, %r2169;
	and.b64  	%rd14426, %rd14393, 4294967295;
	add.s64 	%rd14427, %rd14424, %rd14426;
	add.s64 	%rd361, %rd14427, %rd14425;
	cvt.u32.u64 	%r3065, %rd361;
	shr.u64 	%rd14428, %rd361, 32;
	and.b64  	%rd14429, %rd14397, 4294967295;
	add.s64 	%rd14430, %rd14428, %rd14429;
	mad.lo.s64 	%rd22660, %rd262, %rd14420, %rd14430;
	cvt.u32.u64 	%r206, %rd22660;
	shr.u64 	%rd14431, %rd22660, 32;
	and.b64  	%rd14432, %rd14402, 4294967295;
	add.s64 	%rd14433, %rd14431, %rd14432;
	mad.lo.s64 	%rd22661, %rd263, %rd14420, %rd14433;
	cvt.u32.u64 	%r207, %rd22661;
	shr.u64 	%rd14434, %rd22661, 32;
	mul.wide.u32 	%rd14435, %r2141, %r2169;
	and.b64  	%rd14436, %rd14406, 4294967295;
	add.s64 	%rd14437, %rd14434, %rd14436;
	add.s64 	%rd22662, %rd14437, %rd14435;
	cvt.u32.u64 	%r208, %rd22662;
	shr.u64 	%rd14438, %rd22662, 32;
	and.b64  	%rd14439, %rd14411, 4294967295;
	add.s64 	%rd14440, %rd14438, %rd14439;
	mad.lo.s64 	%rd22663, %rd265, %rd14420, %rd14440;
	cvt.u32.u64 	%r209, %rd22663;
	shr.u64 	%rd14441, %rd22663, 32;
	mul.wide.u32 	%rd14442, %r2142, %r2169;
	and.b64  	%rd14443, %rd14416, 4294967295;
	add.s64 	%rd14444, %rd14441, %rd14443;
	add.s64 	%rd22664, %rd14444, %rd14442;
	cvt.u32.u64 	%r210, %rd22664;
	shr.u64 	%rd14445, %rd22664, 32;
	mul.wide.u32 	%rd14446, %r1993, %r2169;
	and.b64  	%rd14447, %rd14419, 4294967295;
	add.s64 	%rd14448, %rd14445, %rd14447;
	add.s64 	%rd22665, %rd14448, %rd14446;
	cvt.u32.u64 	%r211, %rd22665;
	{ .reg .b32 tmp; mov.b64 {tmp, %r2170}, %rd22665; }
	add.s32 	%r3066, %r2168, %r2170;
	setp.gt.u32 	%p447, %r3066, %r1993;
	@%p447 bra 	$L__BB2_218;
	cvt.u32.u64 	%r2171, %rd259;
	setp.lt.u32 	%p448, %r3066, %r2171;
	@%p448 bra 	$L__BB2_219;
	cvt.u32.u64 	%r2172, %rd360;
	setp.lt.u32 	%p449, %r2172, %r211;
	@%p449 bra 	$L__BB2_218;
	setp.gt.u32 	%p450, %r2172, %r211;
	@%p450 bra 	$L__BB2_219;
	cvt.u32.u64 	%r2174, %rd265;
	setp.lt.u32 	%p451, %r2174, %r210;
	@%p451 bra 	$L__BB2_218;
	setp.gt.u32 	%p452, %r2174, %r210;
	@%p452 bra 	$L__BB2_219;
	cvt.u32.u64 	%r2176, %rd359;
	setp.lt.u32 	%p453, %r2176, %r209;
	@%p453 bra 	$L__BB2_218;
	setp.gt.u32 	%p454, %r2176, %r209;
	@%p454 bra 	$L__BB2_219;
	cvt.u32.u64 	%r2178, %rd263;
	setp.lt.u32 	%p455, %r2178, %r208;
	@%p455 bra 	$L__BB2_218;
	setp.gt.u32 	%p456, %r2178, %r208;
	@%p456 bra 	$L__BB2_219;
	cvt.u32.u64 	%r2180, %rd262;
	setp.lt.u32 	%p457, %r2180, %r207;
	@%p457 bra 	$L__BB2_218;
	setp.gt.u32 	%p458, %r2180, %r207;
	@%p458 bra 	$L__BB2_219;
	cvt.u32.u64 	%r2182, %rd261;
	setp.lt.u32 	%p459, %r2182, %r206;
	@%p459 bra 	$L__BB2_218;
	cvt.u32.u64 	%r2184, %rd260;
	setp.gt.u32 	%p460, %r2182, %r206;
	setp.gt.u32 	%p461, %r2184, %r3065;
	or.pred  	%p462, %p460, %p461;
	@%p462 bra 	$L__BB2_219;
$L__BB2_218:
	cvt.u32.u64 	%r2185, %rd259;
	and.b64  	%rd14450, %rd361, 4294967295;
	sub.s64 	%rd14451, %rd14450, %rd260;
	shr.u64 	%rd14452, %rd14451, 63;
	cvt.u32.u64 	%r3065, %rd14451;
	and.b64  	%rd14453, %rd22660, 4294967295;
	add.s64 	%rd14454, %rd14452, %rd261;
	sub.s64 	%rd22660, %rd14453, %rd14454;
	shr.u64 	%rd14455, %rd22660, 63;
	and.b64  	%rd14456, %rd22661, 4294967295;
	add.s64 	%rd14457, %rd14455, %rd262;
	sub.s64 	%rd22661, %rd14456, %rd14457;
	shr.u64 	%rd14458, %rd22661, 63;
	and.b64  	%rd14459, %rd22662, 4294967295;
	add.s64 	%rd14460, %rd14458, %rd263;
	sub.s64 	%rd22662, %rd14459, %rd14460;
	shr.u64 	%rd14461, %rd22662, 63;
	and.b64  	%rd14462, %rd22663, 4294967295;
	add.s64 	%rd14463, %rd14461, %rd359;
	sub.s64 	%rd22663, %rd14462, %rd14463;
	shr.u64 	%rd14464, %rd22663, 63;
	and.b64  	%rd14465, %rd22664, 4294967295;
	add.s64 	%rd14466, %rd14464, %rd265;
	sub.s64 	%rd22664, %rd14465, %rd14466;
	shr.u64 	%rd14467, %rd22664, 63;
	and.b64  	%rd14468, %rd22665, 4294967295;
	add.s64 	%rd14469, %rd14467, %rd360;
	sub.s64 	%rd22665, %rd14468, %rd14469;
	shr.u64 	%rd14470, %rd22665, 63;
	cvt.u32.u64 	%r2186, %rd14470;
	add.s32 	%r2187, %r2185, %r2186;
	sub.s32 	%r3066, %r3066, %r2187;
$L__BB2_219:
	cvt.u32.u64 	%r2188, %rd259;
	shl.b32 	%r3067, %r3065, 1;
	shr.u32 	%r2189, %r3065, 31;
	cvt.u64.u32 	%rd14472, %r2189;
	shl.b64 	%rd14473, %rd22660, 1;
	and.b64  	%rd14474, %rd14473, 8589934590;
	or.b64  	%rd22666, %rd14474, %rd14472;
	cvt.u32.u64 	%r218, %rd22666;
	shr.u64 	%rd14475, %rd14474, 32;
	shl.b64 	%rd14476, %rd22661, 1;
	and.b64  	%rd14477, %rd14476, 8589934590;
	or.b64  	%rd22667, %rd14475, %rd14477;
	cvt.u32.u64 	%r219, %rd22667;
	shr.u64 	%rd14478, %rd14477, 32;
	shl.b64 	%rd14479, %rd22662, 1;
	and.b64  	%rd14480, %rd14479, 8589934590;
	or.b64  	%rd22668, %rd14478, %rd14480;
	cvt.u32.u64 	%r220, %rd22668;
	shr.u64 	%rd14481, %rd14480, 32;
	shl.b64 	%rd14482, %rd22663, 1;
	and.b64  	%rd14483, %rd14482, 8589934590;
	or.b64  	%rd22669, %rd14481, %rd14483;
	cvt.u32.u64 	%r221, %rd22669;
	shr.u64 	%rd14484, %rd14483, 32;
	shl.b64 	%rd14485, %rd22664, 1;
	and.b64  	%rd14486, %rd14485, 8589934590;
	or.b64  	%rd22670, %rd14484, %rd14486;
	cvt.u32.u64 	%r222, %rd22670;
	shr.u64 	%rd14487, %rd14486, 32;
	shl.b64 	%rd14488, %rd22665, 1;
	and.b64  	%rd14489, %rd14488, 8589934590;
	or.b64  	%rd22671, %rd14487, %rd14489;
	cvt.u32.u64 	%r223, %rd22671;
	shr.u64 	%rd14490, %rd14489, 32;
	mul.wide.u32 	%rd14491, %r3066, 2;
	add.s64 	%rd22672, %rd14490, %rd14491;
	cvt.u32.u64 	%r224, %rd22672;
	setp.gt.u64 	%p463, %rd22672, 4294967295;
	setp.lt.u32 	%p464, %r2188, %r224;
	or.pred  	%p465, %p463, %p464;
	@%p465 bra 	$L__BB2_233;
	setp.gt.u32 	%p466, %r2188, %r224;
	@%p466 bra 	$L__BB2_234;
	cvt.u32.u64 	%r2191, %rd360;
	setp.lt.u32 	%p467, %r2191, %r223;
	@%p467 bra 	$L__BB2_233;
	setp.gt.u32 	%p468, %r2191, %r223;
	@%p468 bra 	$L__BB2_234;
	cvt.u32.u64 	%r2193, %rd265;
	setp.lt.u32 	%p469, %r2193, %r222;
	@%p469 bra 	$L__BB2_233;
	setp.gt.u32 	%p470, %r2193, %r222;
	@%p470 bra 	$L__BB2_234;
	cvt.u32.u64 	%r2195, %rd359;
	setp.lt.u32 	%p471, %r2195, %r221;
	@%p471 bra 	$L__BB2_233;
	setp.gt.u32 	%p472, %r2195, %r221;
	@%p472 bra 	$L__BB2_234;
	cvt.u32.u64 	%r2197, %rd263;
	setp.lt.u32 	%p473, %r2197, %r220;
	@%p473 bra 	$L__BB2_233;
	setp.gt.u32 	%p474, %r2197, %r220;
	@%p474 bra 	$L__BB2_234;
	cvt.u32.u64 	%r2199, %rd262;
	setp.lt.u32 	%p475, %r2199, %r219;
	@%p475 bra 	$L__BB2_233;
	setp.gt.u32 	%p476, %r2199, %r219;
	@%p476 bra 	$L__BB2_234;
	cvt.u32.u64 	%r2201, %rd261;
	setp.lt.u32 	%p477, %r2201, %r218;
	@%p477 bra 	$L__BB2_233;
	cvt.u32.u64 	%r2203, %rd260;
	setp.gt.u32 	%p478, %r2201, %r218;
	setp.lt.u32 	%p479, %r3067, %r2203;
	or.pred  	%p480, %p478, %p479;
	@%p480 bra 	$L__BB2_234;
$L__BB2_233:
	cvt.u64.u32 	%rd14494, %r3067;
	sub.s64 	%rd14495, %rd14494, %rd260;
	shr.u64 	%rd14496, %rd14495, 63;
	cvt.u32.u64 	%r3067, %rd14495;
	and.b64  	%rd14497, %rd22666, 4294967295;
	add.s64 	%rd14498, %rd14496, %rd261;
	sub.s64 	%rd22666, %rd14497, %rd14498;
	shr.u64 	%rd14499, %rd22666, 63;
	and.b64  	%rd14500, %rd22667, 4294967295;
	add.s64 	%rd14501, %rd14499, %rd262;
	sub.s64 	%rd22667, %rd14500, %rd14501;
	shr.u64 	%rd14502, %rd22667, 63;
	and.b64  	%rd14503, %rd22668, 4294967295;
	add.s64 	%rd14504, %rd14502, %rd263;
	sub.s64 	%rd22668, %rd14503, %rd14504;
	shr.u64 	%rd14505, %rd22668, 63;
	and.b64  	%rd14506, %rd22669, 4294967295;
	add.s64 	%rd14507, %rd14505, %rd359;
	sub.s64 	%rd22669, %rd14506, %rd14507;
	shr.u64 	%rd14508, %rd22669, 63;
	and.b64  	%rd14509, %rd22670, 4294967295;
	add.s64 	%rd14510, %rd14508, %rd265;
	sub.s64 	%rd22670, %rd14509, %rd14510;
	shr.u64 	%rd14511, %rd22670, 63;
	and.b64  	%rd14512, %rd22671, 4294967295;
	add.s64 	%rd14513, %rd14511, %rd360;
	sub.s64 	%rd22671, %rd14512, %rd14513;
	shr.u64 	%rd14514, %rd22671, 63;
	and.b64  	%rd14515, %rd22672, 4294967295;
	add.s64 	%rd14516, %rd14514, %rd259;
	sub.s64 	%rd22672, %rd14515, %rd14516;
$L__BB2_234:
	shl.b32 	%r3068, %r3067, 1;
	shr.u32 	%r2205, %r3067, 31;
	cvt.u64.u32 	%rd14518, %r2205;
	shl.b64 	%rd14519, %rd22666, 1;
	and.b64  	%rd14520, %rd14519, 8589934590;
	or.b64  	%rd22673, %rd14520, %rd14518;
	cvt.u32.u64 	%r228, %rd22673;
	shr.u64 	%rd14521, %rd14520, 32;
	shl.b64 	%rd14522, %rd22667, 1;
	and.b64  	%rd14523, %rd14522, 8589934590;
	or.b64  	%rd22674, %rd14521, %rd14523;
	cvt.u32.u64 	%r229, %rd22674;
	shr.u64 	%rd14524, %rd14523, 32;
	shl.b64 	%rd14525, %rd22668, 1;
	and.b64  	%rd14526, %rd14525, 8589934590;
	or.b64  	%rd22675, %rd14524, %rd14526;
	cvt.u32.u64 	%r230, %rd22675;
	shr.u64 	%rd14527, %rd14526, 32;
	shl.b64 	%rd14528, %rd22669, 1;
	and.b64  	%rd14529, %rd14528, 8589934590;
	or.b64  	%rd22676, %rd14527, %rd14529;
	cvt.u32.u64 	%r231, %rd22676;
	shr.u64 	%rd14530, %rd14529, 32;
	shl.b64 	%rd14531, %rd22670, 1;
	and.b64  	%rd14532, %rd14531, 8589934590;
	or.b64  	%rd22677, %rd14530, %rd14532;
	cvt.u32.u64 	%r232, %rd22677;
	shr.u64 	%rd14533, %rd14532, 32;
	shl.b64 	%rd14534, %rd22671, 1;
	and.b64  	%rd14535, %rd14534, 8589934590;
	or.b64  	%rd22678, %rd14533, %rd14535;
	cvt.u32.u64 	%r233, %rd22678;
	shr.u64 	%rd14536, %rd14535, 32;
	shl.b64 	%rd14538, %rd22672, 1;
	and.b64  	%rd14539, %rd14538, 8589934590;
	or.b64  	%rd22679, %rd14536, %rd14539;
	cvt.u32.u64 	%r234, %rd22679;
	setp.gt.u64 	%p481, %rd22679, 4294967295;
	setp.lt.u32 	%p482, %r2188, %r234;
	or.pred  	%p483, %p481, %p482;
	@%p483 bra 	$L__BB2_248;
	setp.gt.u32 	%p484, %r2188, %r234;
	@%p484 bra 	$L__BB2_249;
	cvt.u32.u64 	%r2207, %rd360;
	setp.lt.u32 	%p485, %r2207, %r233;
	@%p485 bra 	$L__BB2_248;
	setp.gt.u32 	%p486, %r2207, %r233;
	@%p486 bra 	$L__BB2_249;
	cvt.u32.u64 	%r2209, %rd265;
	setp.lt.u32 	%p487, %r2209, %r232;
	@%p487 bra 	$L__BB2_248;
	setp.gt.u32 	%p488, %r2209, %r232;
	@%p488 bra 	$L__BB2_249;
	cvt.u32.u64 	%r2211, %rd359;
	setp.lt.u32 	%p489, %r2211, %r231;
	@%p489 bra 	$L__BB2_248;
	setp.gt.u32 	%p490, %r2211, %r231;
	@%p490 bra 	$L__BB2_249;
	cvt.u32.u64 	%r2213, %rd263;
	setp.lt.u32 	%p491, %r2213, %r230;
	@%p491 bra 	$L__BB2_248;
	setp.gt.u32 	%p492, %r2213, %r230;
	@%p492 bra 	$L__BB2_249;
	cvt.u32.u64 	%r2215, %rd262;
	setp.lt.u32 	%p493, %r2215, %r229;
	@%p493 bra 	$L__BB2_248;
	setp.gt.u32 	%p494, %r2215, %r229;
	@%p494 bra 	$L__BB2_249;
	cvt.u32.u64 	%r2217, %rd261;
	setp.lt.u32 	%p495, %r2217, %r228;
	@%p495 bra 	$L__BB2_248;
	cvt.u32.u64 	%r2218, %rd260;
	setp.gt.u32 	%p496, %r2217, %r228;
	setp.lt.u32 	%p497, %r3068, %r2218;
	or.pred  	%p498, %p496, %p497;
	@%p498 bra 	$L__BB2_249;
$L__BB2_248:
	cvt.u64.u32 	%rd14541, %r3068;
	sub.s64 	%rd14542, %rd14541, %rd260;
	shr.u64 	%rd14543, %rd14542, 63;
	cvt.u32.u64 	%r3068, %rd14542;
	and.b64  	%rd14544, %rd22673, 4294967295;
	add.s64 	%rd14545, %rd14543, %rd261;
	sub.s64 	%rd22673, %rd14544, %rd14545;
	shr.u64 	%rd14546, %rd22673, 63;
	and.b64  	%rd14547, %rd22674, 4294967295;
	add.s64 	%rd14548, %rd14546, %rd262;
	sub.s64 	%rd22674, %rd14547, %rd14548;
	shr.u64 	%rd14549, %rd22674, 63;
	and.b64  	%rd14550, %rd22675, 4294967295;
	add.s64 	%rd14551, %rd14549, %rd263;
	sub.s64 	%rd22675, %rd14550, %rd14551;
	shr.u64 	%rd14552, %rd22675, 63;
	and.b64  	%rd14553, %rd22676, 4294967295;
	add.s64 	%rd14554, %rd14552, %rd359;
	sub.s64 	%rd22676, %rd14553, %rd14554;
	shr.u64 	%rd14555, %rd22676, 63;
	and.b64  	%rd14556, %rd22677, 4294967295;
	add.s64 	%rd14557, %rd14555, %rd265;
	sub.s64 	%rd22677, %rd14556, %rd14557;
	shr.u64 	%rd14558, %rd22677, 63;
	and.b64  	%rd14559, %rd22678, 4294967295;
	add.s64 	%rd14560, %rd14558, %rd360;
	sub.s64 	%rd22678, %rd14559, %rd14560;
	shr.u64 	%rd14561, %rd22678, 63;
	and.b64  	%rd14562, %rd22679, 4294967295;
	add.s64 	%rd14563, %rd14561, %rd259;
	sub.s64 	%rd22679, %rd14562, %rd14563;
$L__BB2_249:
	shl.b32 	%r3069, %r3068, 1;
	shr.u32 	%r2220, %r3068, 31;
	cvt.u64.u32 	%rd14564, %r2220;
	shl.b64 	%rd14565, %rd22673, 1;
	and.b64  	%rd14566, %rd14565, 8589934590;
	or.b64  	%rd22680, %rd14566, %rd14564;
	cvt.u32.u64 	%r238, %rd22680;
	shr.u64 	%rd14567, %rd14566, 32;
	shl.b64 	%rd14568, %rd22674, 1;
	and.b64  	%rd14569, %rd14568, 8589934590;
	or.b64  	%rd22681, %rd14567, %rd14569;
	cvt.u32.u64 	%r239, %rd22681;
	shr.u64 	%rd14570, %rd14569, 32;
	shl.b64 	%rd14571, %rd22675, 1;
	and.b64  	%rd14572, %rd14571, 8589934590;
	or.b64  	%rd22682, %rd14570, %rd14572;
	cvt.u32.u64 	%r240, %rd22682;
	shr.u64 	%rd14573, %rd14572, 32;
	shl.b64 	%rd14574, %rd22676, 1;
	and.b64  	%rd14575, %rd14574, 8589934590;
	or.b64  	%rd22683, %rd14573, %rd14575;
	cvt.u32.u64 	%r241, %rd22683;
	shr.u64 	%rd14576, %rd14575, 32;
	shl.b64 	%rd14577, %rd22677, 1;
	and.b64  	%rd14578, %rd14577, 8589934590;
	or.b64  	%rd22684, %rd14576, %rd14578;
	cvt.u32.u64 	%r242, %rd22684;
	shr.u64 	%rd14579, %rd14578, 32;
	shl.b64 	%rd14580, %rd22678, 1;
	and.b64  	%rd14581, %rd14580, 8589934590;
	or.b64  	%rd22685, %rd14579, %rd14581;
	cvt.u32.u64 	%r243, %rd22685;
	shr.u64 	%rd14582, %rd14581, 32;
	shl.b64 	%rd14583, %rd22679, 1;
	and.b64  	%rd14584, %rd14583, 8589934590;
	or.b64  	%rd22686, %rd14582, %rd14584;
	cvt.u32.u64 	%r244, %rd22686;
	setp.lt.u64 	%p499, %rd22686, 4294967296;
	@%p499 bra 	$L__BB2_263;
$L__BB2_250:
	cvt.u64.u32 	%rd14586, %r3069;
	sub.s64 	%rd14587, %rd14586, %rd260;
	shr.u64 	%rd14588, %rd14587, 63;
	cvt.u32.u64 	%r3069, %rd14587;
	and.b64  	%rd14589, %rd22680, 4294967295;
	add.s64 	%rd14590, %rd14588, %rd261;
	sub.s64 	%rd22680, %rd14589, %rd14590;
	shr.u64 	%rd14591, %rd22680, 63;
	and.b64  	%rd14592, %rd22681, 4294967295;
	add.s64 	%rd14593, %rd14591, %rd262;
	sub.s64 	%rd22681, %rd14592, %rd14593;
	shr.u64 	%rd14594, %rd22681, 63;
	and.b64  	%rd14595, %rd22682, 4294967295;
	add.s64 	%rd14596, %rd14594, %rd263;
	sub.s64 	%rd22682, %rd14595, %rd14596;
	shr.u64 	%rd14597, %rd22682, 63;
	and.b64  	%rd14598, %rd22683, 4294967295;
	add.s64 	%rd14599, %rd14597, %rd359;
	sub.s64 	%rd22683, %rd14598, %rd14599;
	shr.u64 	%rd14600, %rd22683, 63;
	and.b64  	%rd14601, %rd22684, 4294967295;
	add.s64 	%rd14602, %rd14600, %rd265;
	sub.s64 	%rd22684, %rd14601, %rd14602;
	shr.u64 	%rd14603, %rd22684, 63;
	and.b64  	%rd14604, %rd22685, 4294967295;
	add.s64 	%rd14605, %rd14603, %rd360;
	sub.s64 	%rd22685, %rd14604, %rd14605;
	shr.u64 	%rd14606, %rd22685, 63;
	and.b64  	%rd14607, %rd22686, 4294967295;
	add.s64 	%rd14608, %rd14606, %rd259;
	sub.s64 	%rd22686, %rd14607, %rd14608;
	bra.uni 	$L__BB2_265;
$L__BB2_251:
	cvt.u32.u64 	%r2223, %rd360;
	setp.lt.u32 	%p502, %r2223, %r243;
	@%p502 bra 	$L__BB2_250;
	setp.gt.u32 	%p503, %r2223, %r243;
	@%p503 bra 	$L__BB2_265;
	cvt.u32.u64 	%r2225, %rd265;
	setp.lt.u32 	%p504, %r2225, %r242;
	@%p504 bra 	$L__BB2_250;
	setp.gt.u32 	%p505, %r2225, %r242;
	@%p505 bra 	$L__BB2_265;
	cvt.u32.u64 	%r2227, %rd359;
	setp.lt.u32 	%p506, %r2227, %r241;
	@%p506 bra 	$L__BB2_250;
	setp.gt.u32 	%p507, %r2227, %r241;
	@%p507 bra 	$L__BB2_265;
	cvt.u32.u64 	%r2229, %rd263;
	setp.lt.u32 	%p508, %r2229, %r240;
	@%p508 bra 	$L__BB2_250;
	setp.gt.u32 	%p509, %r2229, %r240;
	@%p509 bra 	$L__BB2_265;
	cvt.u32.u64 	%r2231, %rd262;
	setp.lt.u32 	%p510, %r2231, %r239;
	@%p510 bra 	$L__BB2_250;
	setp.gt.u32 	%p511, %r2231, %r239;
	@%p511 bra 	$L__BB2_265;
	cvt.u32.u64 	%r2233, %rd261;
	setp.lt.u32 	%p512, %r2233, %r238;
	@%p512 bra 	$L__BB2_250;
	cvt.u32.u64 	%r2234, %rd260;
	setp.gt.u32 	%p513, %r2233, %r238;
	setp.lt.u32 	%p514, %r3069, %r2234;
	or.pred  	%p515, %p513, %p514;
	@%p515 bra 	$L__BB2_265;
	bra.uni 	$L__BB2_250;
$L__BB2_263:
	setp.lt.u32 	%p500, %r2188, %r244;
	@%p500 bra 	$L__BB2_250;
	setp.gt.u32 	%p501, %r2188, %r244;
	@%p501 bra 	$L__BB2_265;
	bra.uni 	$L__BB2_251;
$L__BB2_265:
	cvt.u64.u32 	%rd443, %r1993;
	mul.wide.u32 	%rd14609, %r3022, %r3022;
	cvt.u32.u64 	%r2237, %rd14609;
	shr.u64 	%rd14610, %rd14609, 32;
	mul.wide.u32 	%rd14611, %r3021, %r3022;
	add.s64 	%rd14612, %rd14610, %rd14611;
	shr.u64 	%rd14613, %rd14612, 32;
	mul.wide.u32 	%rd14614, %r3020, %r3022;
	add.s64 	%rd14615, %rd14613, %rd14614;
	shr.u64 	%rd14616, %rd14615, 32;
	mul.wide.u32 	%rd14617, %r3019, %r3022;
	add.s64 	%rd14618, %rd14616, %rd14617;
	shr.u64 	%rd14619, %rd14618, 32;
	mul.wide.u32 	%rd14620, %r3018, %r3022;
	add.s64 	%rd14621, %rd14619, %rd14620;
	shr.u64 	%rd14622, %rd14621, 32;
	mul.wide.u32 	%rd14623, %r3017, %r3022;
	add.s64 	%rd14624, %rd14622, %rd14623;
	shr.u64 	%rd14625, %rd14624, 32;
	mul.wide.u32 	%rd14626, %r3016, %r3022;
	add.s64 	%rd14627, %rd14625, %rd14626;
	shr.u64 	%rd14628, %rd14627, 32;
	mul.wide.u32 	%rd14629, %r3015, %r3022;
	add.s64 	%rd14630, %rd14628, %rd14629;
	shr.u64 	%rd14631, %rd14630, 32;
	and.b64  	%rd14632, %rd14612, 4294967295;
	add.s64 	%rd14633, %rd14611, %rd14632;
	shr.u64 	%rd14634, %rd14633, 32;
	mul.wide.u32 	%rd14635, %r3021, %r3021;
	and.b64  	%rd14636, %rd14615, 4294967295;
	add.s64 	%rd14637, %rd14634, %rd14636;
	add.s64 	%rd14638, %rd14637, %rd14635;
	shr.u64 	%rd14639, %rd14638, 32;
	mul.wide.u32 	%rd14640, %r3020, %r3021;
	and.b64  	%rd14641, %rd14618, 4294967295;
	add.s64 	%rd14642, %rd14639, %rd14641;
	add.s64 	%rd14643, %rd14642, %rd14640;
	shr.u64 	%rd14644, %rd14643, 32;
	mul.wide.u32 	%rd14645, %r3019, %r3021;
	and.b64  	%rd14646, %rd14621, 4294967295;
	add.s64 	%rd14647, %rd14644, %rd14646;
	add.s64 	%rd14648, %rd14647, %rd14645;
	shr.u64 	%rd14649, %rd14648, 32;
	mul.wide.u32 	%rd14650, %r3018, %r3021;
	and.b64  	%rd14651, %rd14624, 4294967295;
	add.s64 	%rd14652, %rd14649, %rd14651;
	add.s64 	%rd14653, %rd14652, %rd14650;
	shr.u64 	%rd14654, %rd14653, 32;
	mul.wide.u32 	%rd14655, %r3017, %r3021;
	and.b64  	%rd14656, %rd14627, 4294967295;
	add.s64 	%rd14657, %rd14654, %rd14656;
	add.s64 	%rd14658, %rd14657, %rd14655;
	shr.u64 	%rd14659, %rd14658, 32;
	mul.wide.u32 	%rd14660, %r3016, %r3021;
	and.b64  	%rd14661, %rd14630, 4294967295;
	add.s64 	%rd14662, %rd14659, %rd14661;
	add.s64 	%rd14663, %rd14662, %rd14660;
	shr.u64 	%rd14664, %rd14663, 32;
	mul.wide.u32 	%rd14665, %r3015, %r3021;
	add.s64 	%rd14666, %rd14664, %rd14631;
	add.s64 	%rd14667, %rd14666, %rd14665;
	shr.u64 	%rd14668, %rd14667, 32;
	and.b64  	%rd14669, %rd14638, 4294967295;
	add.s64 	%rd14670, %rd14614, %rd14669;
	shr.u64 	%rd14671, %rd14670, 32;
	and.b64  	%rd14672, %rd14643, 4294967295;
	add.s64 	%rd14673, %rd14671, %rd14672;
	add.s64 	%rd14674, %rd14673, %rd14640;
	shr.u64 	%rd14675, %rd14674, 32;
	mul.wide.u32 	%rd14676, %r3020, %r3020;
	and.b64  	%rd14677, %rd14648, 4294967295;
	add.s64 	%rd14678, %rd14675, %rd14677;
	add.s64 	%rd14679, %rd14678, %rd14676;
	shr.u64 	%rd14680, %rd14679, 32;
	mul.wide.u32 	%rd14681, %r3019, %r3020;
	and.b64  	%rd14682, %rd14653, 4294967295;
	add.s64 	%rd14683, %rd14680, %rd14682;
	add.s64 	%rd14684, %rd14683, %rd14681;
	shr.u64 	%rd14685, %rd14684, 32;
	mul.wide.u32 	%rd14686, %r3018, %r3020;
	and.b64  	%rd14687, %rd14658, 4294967295;
	add.s64 	%rd14688, %rd14685, %rd14687;
	add.s64 	%rd14689, %rd14688, %rd14686;
	shr.u64 	%rd14690, %rd14689, 32;
	mul.wide.u32 	%rd14691, %r3017, %r3020;
	and.b64  	%rd14692, %rd14663, 4294967295;
	add.s64 	%rd14693, %rd14690, %rd14692;
	add.s64 	%rd14694, %rd14693, %rd14691;
	shr.u64 	%rd14695, %rd14694, 32;
	mul.wide.u32 	%rd14696, %r3016, %r3020;
	and.b64  	%rd14697, %rd14667, 4294967295;
	add.s64 	%rd14698, %rd14695, %rd14697;
	add.s64 	%rd14699, %rd14698, %rd14696;
	shr.u64 	%rd14700, %rd14699, 32;
	mul.wide.u32 	%rd14701, %r3015, %r3020;
	add.s64 	%rd14702, %rd14700, %rd14668;
	add.s64 	%rd14703, %rd14702, %rd14701;
	shr.u64 	%rd14704, %rd14703, 32;
	and.b64  	%rd14705, %rd14674, 4294967295;
	add.s64 	%rd14706, %rd14617, %rd14705;
	shr.u64 	%rd14707, %rd14706, 32;
	and.b64  	%rd14708, %rd14679, 4294967295;
	add.s64 	%rd14709, %rd14707, %rd14708;
	add.s64 	%rd14710, %rd14709, %rd14645;
	shr.u64 	%rd14711, %rd14710, 32;
	and.b64  	%rd14712, %rd14684, 4294967295;
	add.s64 	%rd14713, %rd14711, %rd14712;
	add.s64 	%rd14714, %rd14713, %rd14681;
	shr.u64 	%rd14715, %rd14714, 32;
	mul.wide.u32 	%rd14716, %r3019, %r3019;
	and.b64  	%rd14717, %rd14689, 4294967295;
	add.s64 	%rd14718, %rd14715, %rd14717;
	add.s64 	%rd14719, %rd14718, %rd14716;
	shr.u64 	%rd14720, %rd14719, 32;
	mul.wide.u32 	%rd14721, %r3018, %r3019;
	and.b64  	%rd14722, %rd14694, 4294967295;
	add.s64 	%rd14723, %rd14720, %rd14722;
	add.s64 	%rd14724, %rd14723, %rd14721;
	shr.u64 	%rd14725, %rd14724, 32;
	mul.wide.u32 	%rd14726, %r3017, %r3019;
	and.b64  	%rd14727, %rd14699, 4294967295;
	add.s64 	%rd14728, %rd14725, %rd14727;
	add.s64 	%rd14729, %rd14728, %rd14726;
	shr.u64 	%rd14730, %rd14729, 32;
	mul.wide.u32 	%rd14731, %r3016, %r3019;
	and.b64  	%rd14732, %rd14703, 4294967295;
	add.s64 	%rd14733, %rd14730, %rd14732;
	add.s64 	%rd14734, %rd14733, %rd14731;
	shr.u64 	%rd14735, %rd14734, 32;
	mul.wide.u32 	%rd14736, %r3015, %r3019;
	add.s64 	%rd14737, %rd14735, %rd14704;
	add.s64 	%rd14738, %rd14737, %rd14736;
	shr.u64 	%rd14739, %rd14738, 32;
	and.b64  	%rd14740, %rd14710, 4294967295;
	add.s64 	%rd14741, %rd14620, %rd14740;
	shr.u64 	%rd14742, %rd14741, 32;
	and.b64  	%rd14743, %rd14714, 4294967295;
	add.s64 	%rd14744, %rd14742, %rd14743;
	add.s64 	%rd14745, %rd14744, %rd14650;
	shr.u64 	%rd14746, %rd14745, 32;
	and.b64  	%rd14747, %rd14719, 4294967295;
	add.s64 	%rd14748, %rd14746, %rd14747;
	add.s64 	%rd14749, %rd14748, %rd14686;
	shr.u64 	%rd14750, %rd14749, 32;
	and.b64  	%rd14751, %rd14724, 4294967295;
	add.s64 	%rd14752, %rd14750, %rd14751;
	add.s64 	%rd14753, %rd14752, %rd14721;
	shr.u64 	%rd14754, %rd14753, 32;
	mul.wide.u32 	%rd14755, %r3018, %r3018;
	and.b64  	%rd14756, %rd14729, 4294967295;
	add.s64 	%rd14757, %rd14754, %rd14756;
	add.s64 	%rd14758, %rd14757, %rd14755;
	shr.u64 	%rd14759, %rd14758, 32;
	mul.wide.u32 	%rd14760, %r3017, %r3018;
	and.b64  	%rd14761, %rd14734, 4294967295;
	add.s64 	%rd14762, %rd14759, %rd14761;
	add.s64 	%rd14763, %rd14762, %rd14760;
	shr.u64 	%rd14764, %rd14763, 32;
	mul.wide.u32 	%rd14765, %r3016, %r3018;
	and.b64  	%rd14766, %rd14738, 4294967295;
	add.s64 	%rd14767, %rd14764, %rd14766;
	add.s64 	%rd14768, %rd14767, %rd14765;
	shr.u64 	%rd14769, %rd14768, 32;
	mul.wide.u32 	%rd14770, %r3015, %r3018;
	add.s64 	%rd14771, %rd14769, %rd14739;
	add.s64 	%rd14772, %rd14771, %rd14770;
	shr.u64 	%rd14773, %rd14772, 32;
	and.b64  	%rd14774, %rd14745, 4294967295;
	add.s64 	%rd14775, %rd14623, %rd14774;
	shr.u64 	%rd14776, %rd14775, 32;
	and.b64  	%rd14777, %rd14749, 4294967295;
	add.s64 	%rd14778, %rd14776, %rd14777;
	add.s64 	%rd14779, %rd14778, %rd14655;
	shr.u64 	%rd14780, %rd14779, 32;
	and.b64  	%rd14781, %rd14753, 4294967295;
	add.s64 	%rd14782, %rd14780, %rd14781;
	add.s64 	%rd14783, %rd14782, %rd14691;
	shr.u64 	%rd14784, %rd14783, 32;
	and.b64  	%rd14785, %rd14758, 4294967295;
	add.s64 	%rd14786, %rd14784, %rd14785;
	add.s64 	%rd14787, %rd14786, %rd14726;
	shr.u64 	%rd14788, %rd14787, 32;
	and.b64  	%rd14789, %rd14763, 4294967295;
	add.s64 	%rd14790, %rd14788, %rd14789;
	add.s64 	%rd14791, %rd14790, %rd14760;
	shr.u64 	%rd14792, %rd14791, 32;
	mul.wide.u32 	%rd14793, %r3017, %r3017;
	and.b64  	%rd14794, %rd14768, 4294967295;
	add.s64 	%rd14795, %rd14792, %rd14794;
	add.s64 	%rd14796, %rd14795, %rd14793;
	shr.u64 	%rd14797, %rd14796, 32;
	mul.wide.u32 	%rd14798, %r3016, %r3017;
	and.b64  	%rd14799, %rd14772, 4294967295;
	add.s64 	%rd14800, %rd14797, %rd14799;
	add.s64 	%rd14801, %rd14800, %rd14798;
	shr.u64 	%rd14802, %rd14801, 32;
	mul.wide.u32 	%rd14803, %r3015, %r3017;
	add.s64 	%rd14804, %rd14802, %rd14773;
	add.s64 	%rd14805, %rd14804, %rd14803;
	shr.u64 	%rd14806, %rd14805, 32;
	and.b64  	%rd14807, %rd14779, 4294967295;
	add.s64 	%rd14808, %rd14626, %rd14807;
	shr.u64 	%rd14809, %rd14808, 32;
	and.b64  	%rd14810, %rd14783, 4294967295;
	add.s64 	%rd14811, %rd14809, %rd14810;
	add.s64 	%rd14812, %rd14811, %rd14660;
	shr.u64 	%rd14813, %rd14812, 32;
	and.b64  	%rd14814, %rd14787, 4294967295;
	add.s64 	%rd14815, %rd14813, %rd14814;
	add.s64 	%rd14816, %rd14815, %rd14696;
	shr.u64 	%rd14817, %rd14816, 32;
	and.b64  	%rd14818, %rd14791, 4294967295;
	add.s64 	%rd14819, %rd14817, %rd14818;
	add.s64 	%rd14820, %rd14819, %rd14731;
	shr.u64 	%rd14821, %rd14820, 32;
	and.b64  	%rd14822, %rd14796, 4294967295;
	add.s64 	%rd14823, %rd14821, %rd14822;
	add.s64 	%rd14824, %rd14823, %rd14765;
	shr.u64 	%rd14825, %rd14824, 32;
	and.b64  	%rd14826, %rd14801, 4294967295;
	add.s64 	%rd14827, %rd14825, %rd14826;
	add.s64 	%rd14828, %rd14827, %rd14798;
	shr.u64 	%rd14829, %rd14828, 32;
	mul.wide.u32 	%rd14830, %r3016, %r3016;
	and.b64  	%rd14831, %rd14805, 4294967295;
	add.s64 	%rd14832, %rd14829, %rd14831;
	add.s64 	%rd14833, %rd14832, %rd14830;
	shr.u64 	%rd14834, %rd14833, 32;
	mul.wide.u32 	%rd14835, %r3015, %r3016;
	add.s64 	%rd14836, %rd14834, %rd14806;
	add.s64 	%rd14837, %rd14836, %rd14835;
	shr.u64 	%rd14838, %rd14837, 32;
	and.b64  	%rd14839, %rd14812, 4294967295;
	add.s64 	%rd14840, %rd14629, %rd14839;
	shr.u64 	%rd14841, %rd14840, 32;
	and.b64  	%rd14842, %rd14816, 4294967295;
	add.s64 	%rd14843, %rd14841, %rd14842;
	add.s64 	%rd14844, %rd14843, %rd14665;
	shr.u64 	%rd14845, %rd14844, 32;
	and.b64  	%rd14846, %rd14820, 4294967295;
	add.s64 	%rd14847, %rd14845, %rd14846;
	add.s64 	%rd14848, %rd14847, %rd14701;
	shr.u64 	%rd14849, %rd14848, 32;
	and.b64  	%rd14850, %rd14824, 4294967295;
	add.s64 	%rd14851, %rd14849, %rd14850;
	add.s64 	%rd14852, %rd14851, %rd14736;
	shr.u64 	%rd14853, %rd14852, 32;
	and.b64  	%rd14854, %rd14828, 4294967295;
	add.s64 	%rd14855, %rd14853, %rd14854;
	add.s64 	%rd14856, %rd14855, %rd14770;
	shr.u64 	%rd14857, %rd14856, 32;
	and.b64  	%rd14858, %rd14833, 4294967295;
	add.s64 	%rd14859, %rd14857, %rd14858;
	add.s64 	%rd14860, %rd14859, %rd14803;
	shr.u64 	%rd14861, %rd14860, 32;
	and.b64  	%rd14862, %rd14837, 4294967295;
	add.s64 	%rd14863, %rd14861, %rd14862;
	add.s64 	%rd14864, %rd14863, %rd14835;
	shr.u64 	%rd14865, %rd14864, 32;
	mul.wide.u32 	%rd14866, %r3015, %r3015;
	add.s64 	%rd14867, %rd14865, %rd14838;
	add.s64 	%rd14868, %rd14867, %rd14866;
	{ .reg .b32 tmp; mov.b64 {tmp, %r2238}, %rd14868; }
	ld.const.u32 	%r2239, [MU_P];
	mul.lo.s32 	%r2240, %r2239, %r2237;
	cvt.u64.u32 	%rd14869, %r2240;
	ld.const.u32 	%r2241, [P_CONST];
	cvt.u64.u32 	%rd444, %r2241;
	mul.wide.u32 	%rd14870, %r2241, %r2240;
	and.b64  	%rd14871, %rd14609, 4294967293;
	add.s64 	%rd14872, %rd14870, %rd14871;
	shr.u64 	%rd14873, %rd14872, 32;
	ld.const.u32 	%r2242, [P_CONST+4];
	cvt.u64.u32 	%rd445, %r2242;
	mul.wide.u32 	%rd14874, %r2242, %r2240;
	and.b64  	%rd14875, %rd14633, 4294967295;
	add.s64 	%rd14876, %rd14873, %rd14875;
	add.s64 	%rd14877, %rd14876, %rd14874;
	cvt.u32.u64 	%r2243, %rd14877;
	shr.u64 	%rd14878, %rd14877, 32;
	and.b64  	%rd14879, %rd14670, 4294967295;
	add.s64 	%rd14880, %rd14878, %rd14879;
	mad.lo.s64 	%rd14881, %rd262, %rd14869, %rd14880;
	shr.u64 	%rd14882, %rd14881, 32;
	and.b64  	%rd14883, %rd14706, 4294967295;
	add.s64 	%rd14884, %rd14882, %rd14883;
	mad.lo.s64 	%rd14885, %rd263, %rd14869, %rd14884;
	shr.u64 	%rd14886, %rd14885, 32;
	mul.wide.u32 	%rd14887, %r2141, %r2240;
	and.b64  	%rd14888, %rd14741, 4294967295;
	add.s64 	%rd14889, %rd14886, %rd14888;
	add.s64 	%rd14890, %rd14889, %rd14887;
	shr.u64 	%rd14891, %rd14890, 32;
	and.b64  	%rd14892, %rd14775, 4294967295;
	add.s64 	%rd14893, %rd14891, %rd14892;
	mad.lo.s64 	%rd14894, %rd265, %rd14869, %rd14893;
	shr.u64 	%rd14895, %rd14894, 32;
	mul.wide.u32 	%rd14896, %r2142, %r2240;
	and.b64  	%rd14897, %rd14808, 4294967295;
	add.s64 	%rd14898, %rd14895, %rd14897;
	add.s64 	%rd14899, %rd14898, %rd14896;
	shr.u64 	%rd14900, %rd14899, 32;
	mul.wide.u32 	%rd14901, %r1993, %r2240;
	and.b64  	%rd14902, %rd14840, 4294967295;
	add.s64 	%rd14903, %rd14900, %rd14902;
	add.s64 	%rd14904, %rd14903, %rd14901;
	shr.u64 	%rd14905, %rd14904, 32;
	and.b64  	%rd14906, %rd14844, 4294967295;
	add.s64 	%rd14907, %rd14905, %rd14906;
	shr.u64 	%rd14908, %rd14907, 32;
	and.b64  	%rd14909, %rd14848, 4294967295;
	add.s64 	%rd14910, %rd14908, %rd14909;
	shr.u64 	%rd14911, %rd14910, 32;
	and.b64  	%rd14912, %rd14852, 4294967295;
	add.s64 	%rd14913, %rd14911, %rd14912;
	shr.u64 	%rd14914, %rd14913, 32;
	and.b64  	%rd14915, %rd14856, 4294967295;
	add.s64 	%rd14916, %rd14914, %rd14915;
	shr.u64 	%rd14917, %rd14916, 32;
	and.b64  	%rd14918, %rd14860, 4294967295;
	add.s64 	%rd14919, %rd14917, %rd14918;
	shr.u64 	%rd14920, %rd14919, 32;
	and.b64  	%rd14921, %rd14864, 4294967295;
	add.s64 	%rd14922, %rd14920, %rd14921;
	shr.u64 	%rd14923, %rd14922, 32;
	and.b64  	%rd14924, %rd14868, 4294967295;
	add.s64 	%rd14925, %rd14923, %rd14924;
	{ .reg .b32 tmp; mov.b64 {tmp, %r2246}, %rd14925; }
	add.s32 	%r2247, %r2238, %r2246;
	mul.lo.s32 	%r2248, %r2239, %r2243;
	cvt.u64.u32 	%rd14926, %r2248;
	mul.wide.u32 	%rd14927, %r2241, %r2248;
	and.b64  	%rd14928, %rd14877, 4294967295;
	add.s64 	%rd14929, %rd14927, %rd14928;
	shr.u64 	%rd14930, %rd14929, 32;
	mul.wide.u32 	%rd14931, %r2242, %r2248;
	and.b64  	%rd14932, %rd14881, 4294967295;
	add.s64 	%rd14933, %rd14930, %rd14932;
	add.s64 	%rd14934, %rd14933, %rd14931;
	cvt.u32.u64 	%r2249, %rd14934;
	shr.u64 	%rd14935, %rd14934, 32;
	and.b64  	%rd14936, %rd14885, 4294967295;
	add.s64 	%rd14937, %rd14935, %rd14936;
	mad.lo.s64 	%rd14938, %rd262, %rd14926, %rd14937;
	shr.u64 	%rd14939, %rd14938, 32;
	and.b64  	%rd14940, %rd14890, 4294967295;
	add.s64 	%rd14941, %rd14939, %rd14940;
	mad.lo.s64 	%rd14942, %rd263, %rd14926, %rd14941;
	shr.u64 	%rd14943, %rd14942, 32;
	mul.wide.u32 	%rd14944, %r2141, %r2248;
	and.b64  	%rd14945, %rd14894, 4294967295;
	add.s64 	%rd14946, %rd14943, %rd14945;
	add.s64 	%rd14947, %rd14946, %rd14944;
	shr.u64 	%rd14948, %rd14947, 32;
	and.b64  	%rd14949, %rd14899, 4294967295;
	add.s64 	%rd14950, %rd14948, %rd14949;
	mad.lo.s64 	%rd14951, %rd265, %rd14926, %rd14950;
	shr.u64 	%rd14952, %rd14951, 32;
	mul.wide.u32 	%rd14953, %r2142, %r2248;
	and.b64  	%rd14954, %rd14904, 4294967295;
	add.s64 	%rd14955, %rd14952, %rd14954;
	add.s64 	%rd14956, %rd14955, %rd14953;
	shr.u64 	%rd14957, %rd14956, 32;
	mul.wide.u32 	%rd14958, %r1993, %r2248;
	and.b64  	%rd14959, %rd14907, 4294967295;
	add.s64 	%rd14960, %rd14957, %rd14959;
	add.s64 	%rd14961, %rd14960, %rd14958;
	shr.u64 	%rd14962, %rd14961, 32;
	and.b64  	%rd14963, %rd14910, 4294967295;
	add.s64 	%rd14964, %rd14962, %rd14963;
	shr.u64 	%rd14965, %rd14964, 32;
	and.b64  	%rd14966, %rd14913, 4294967295;
	add.s64 	%rd14967, %rd14965, %rd14966;
	shr.u64 	%rd14968, %rd14967, 32;
	and.b64  	%rd14969, %rd14916, 4294967295;
	add.s64 	%rd14970, %rd14968, %rd14969;
	shr.u64 	%rd14971, %rd14970, 32;
	and.b64  	%rd14972, %rd14919, 4294967295;
	add.s64 	%rd14973, %rd14971, %rd14972;
	shr.u64 	%rd14974, %rd14973, 32;
	and.b64  	%rd14975, %rd14922, 4294967295;
	add.s64 	%rd14976, %rd14974, %rd14975;
	shr.u64 	%rd14977, %rd14976, 32;
	and.b64  	%rd14978, %rd14925, 4294967295;
	add.s64 	%rd14979, %rd14977, %rd14978;
	{ .reg .b32 tmp; mov.b64 {tmp, %r2250}, %rd14979; }
	add.s32 	%r2251, %r2247, %r2250;
	mul.lo.s32 	%r2252, %r2239, %r2249;
	cvt.u64.u32 	%rd14980, %r2252;
	mul.wide.u32 	%rd14981, %r2241, %r2252;
	and.b64  	%rd14982, %rd14934, 4294967295;
	add.s64 	%rd14983, %rd14981, %rd14982;
	shr.u64 	%rd14984, %rd14983, 32;
	mul.wide.u32 	%rd14985, %r2242, %r2252;
	and.b64  	%rd14986, %rd14938, 4294967295;
	add.s64 	%rd14987, %rd14984, %rd14986;
	add.s64 	%rd14988, %rd14987, %rd14985;
	cvt.u32.u64 	%r2253, %rd14988;
	shr.u64 	%rd14989, %rd14988, 32;
	and.b64  	%rd14990, %rd14942, 4294967295;
	add.s64 	%rd14991, %rd14989, %rd14990;
	mad.lo.s64 	%rd14992, %rd262, %rd14980, %rd14991;
	shr.u64 	%rd14993, %rd14992, 32;
	and.b64  	%rd14994, %rd14947, 4294967295;
	add.s64 	%rd14995, %rd14993, %rd14994;
	mad.lo.s64 	%rd14996, %rd263, %rd14980, %rd14995;
	shr.u64 	%rd14997, %rd14996, 32;
	mul.wide.u32 	%rd14998, %r2141, %r2252;
	and.b64  	%rd14999, %rd14951, 4294967295;
	add.s64 	%rd15000, %rd14997, %rd14999;
	add.s64 	%rd15001, %rd15000, %rd14998;
	shr.u64 	%rd15002, %rd15001, 32;
	and.b64  	%rd15003, %rd14956, 4294967295;
	add.s64 	%rd15004, %rd15002, %rd15003;
	mad.lo.s64 	%rd15005, %rd265, %rd14980, %rd15004;
	shr.u64 	%rd15006, %rd15005, 32;
	mul.wide.u32 	%rd15007, %r2142, %r2252;
	and.b64  	%rd15008, %rd14961, 4294967295;
	add.s64 	%rd15009, %rd15006, %rd15008;
	add.s64 	%rd15010, %rd15009, %rd15007;
	shr.u64 	%rd15011, %rd15010, 32;
	mul.wide.u32 	%rd15012, %r1993, %r2252;
	and.b64  	%rd15013, %rd14964, 4294967295;
	add.s64 	%rd15014, %rd15011, %rd15013;
	add.s64 	%rd15015, %rd15014, %rd15012;
	shr.u64 	%rd15016, %rd15015, 32;
	and.b64  	%rd15017, %rd14967, 4294967295;
	add.s64 	%rd15018, %rd15016, %rd15017;
	shr.u64 	%rd15019, %rd15018, 32;
	and.b64  	%rd15020, %rd14970, 4294967295;
	add.s64 	%rd15021, %rd15019, %rd15020;
	shr.u64 	%rd15022, %rd15021, 32;
	and.b64  	%rd15023, %rd14973, 4294967295;
	add.s64 	%rd15024, %rd15022, %rd15023;
	shr.u64 	%rd15025, %rd15024, 32;
	and.b64  	%rd15026, %rd14976, 4294967295;
	add.s64 	%rd15027, %rd15025, %rd15026;
	shr.u64 	%rd15028, %rd15027, 32;
	and.b64  	%rd15029, %rd14979, 4294967295;
	add.s64 	%rd15030, %rd15028, %rd15029;
	{ .reg .b32 tmp; mov.b64 {tmp, %r2254}, %rd15030; }
	add.s32 	%r2255, %r2251, %r2254;
	mul.lo.s32 	%r2256, %r2239, %r2253;
	cvt.u64.u32 	%rd15031, %r2256;
	mul.wide.u32 	%rd15032, %r2241, %r2256;
	and.b64  	%rd15033, %rd14988, 4294967295;
	add.s64 	%rd15034, %rd15032, %rd15033;
	shr.u64 	%rd15035, %rd15034, 32;
	mul.wide.u32 	%rd15036, %r2242, %r2256;
	and.b64  	%rd15037, %rd14992, 4294967295;
	add.s64 	%rd15038, %rd15035, %rd15037;
	add.s64 	%rd15039, %rd15038, %rd15036;
	cvt.u32.u64 	%r2257, %rd15039;
	shr.u64 	%rd15040, %rd15039, 32;
	and.b64  	%rd15041, %rd14996, 4294967295;
	add.s64 	%rd15042, %rd15040, %rd15041;
	mad.lo.s64 	%rd15043, %rd262, %rd15031, %rd15042;
	shr.u64 	%rd15044, %rd15043, 32;
	and.b64  	%rd15045, %rd15001, 4294967295;
	add.s64 	%rd15046, %rd15044, %rd15045;
	mad.lo.s64 	%rd15047, %rd263, %rd15031, %rd15046;
	shr.u64 	%rd15048, %rd15047, 32;
	mul.wide.u32 	%rd15049, %r2141, %r2256;
	and.b64  	%rd15050, %rd15005, 4294967295;
	add.s64 	%rd15051, %rd15048, %rd15050;
	add.s64 	%rd15052, %rd15051, %rd15049;
	shr.u64 	%rd15053, %rd15052, 32;
	and.b64  	%rd15054, %rd15010, 4294967295;
	add.s64 	%rd15055, %rd15053, %rd15054;
	mad.lo.s64 	%rd15056, %rd265, %rd15031, %rd15055;
	shr.u64 	%rd15057, %rd15056, 32;
	mul.wide.u32 	%rd15058, %r2142, %r2256;
	and.b64  	%rd15059, %rd15015, 4294967295;
	add.s64 	%rd15060, %rd15057, %rd15059;
	add.s64 	%rd15061, %rd15060, %rd15058;
	shr.u64 	%rd15062, %rd15061, 32;
	mul.wide.u32 	%rd15063, %r1993, %r2256;
	and.b64  	%rd15064, %rd15018, 4294967295;
	add.s64 	%rd15065, %rd15062, %rd15064;
	add.s64 	%rd15066, %rd15065, %rd15063;
	shr.u64 	%rd15067, %rd15066, 32;
	and.b64  	%rd15068, %rd15021, 4294967295;
	add.s64 	%rd15069, %rd15067, %rd15068;
	shr.u64 	%rd15070, %rd15069, 32;
	and.b64  	%rd15071, %rd15024, 4294967295;
	add.s64 	%rd15072, %rd15070, %rd15071;
	shr.u64 	%rd15073, %rd15072, 32;
	and.b64  	%rd15074, %rd15027, 4294967295;
	add.s64 	%rd15075, %rd15073, %rd15074;
	shr.u64 	%rd15076, %rd15075, 32;
	and.b64  	%rd15077, %rd15030, 4294967295;
	add.s64 	%rd15078, %rd15076, %rd15077;
	{ .reg .b32 tmp; mov.b64 {tmp, %r2258}, %rd15078; }
	add.s32 	%r2259, %r2255, %r2258;
	mul.lo.s32 	%r2260, %r2239, %r2257;
	cvt.u64.u32 	%rd15079, %r2260;
	mul.wide.u32 	%rd15080, %r2241, %r2260;
	and.b64  	%rd15081, %rd15039, 4294967295;
	add.s64 	%rd15082, %rd15080, %rd15081;
	shr.u64 	%rd15083, %rd15082, 32;
	mul.wide.u32 	%rd15084, %r2242, %r2260;
	and.b64  	%rd15085, %rd15043, 4294967295;
	add.s64 	%rd15086, %rd15083, %rd15085;
	add.s64 	%rd15087, %rd15086, %rd15084;
	cvt.u32.u64 	%r2261, %rd15087;
	shr.u64 	%rd15088, %rd15087, 32;
	and.b64  	%rd15089, %rd15047, 4294967295;
	add.s64 	%rd15090, %rd15088, %rd15089;
	mad.lo.s64 	%rd15091, %rd262, %rd15079, %rd15090;
	shr.u64 	%rd15092, %rd15091, 32;
	and.b64  	%rd15093, %rd15052, 4294967295;
	add.s64 	%rd15094, %rd15092, %rd15093;
	mad.lo.s64 	%rd15095, %rd263, %rd15079, %rd15094;
	shr.u64 	%rd15096, %rd15095, 32;
	mul.wide.u32 	%rd15097, %r2141, %r2260;
	and.b64  	%rd15098, %rd15056, 4294967295;
	add.s64 	%rd15099, %rd15096, %rd15098;
	add.s64 	%rd15100, %rd15099, %rd15097;
	shr.u64 	%rd15101, %rd15100, 32;
	and.b64  	%rd15102, %rd15061, 4294967295;
	add.s64 	%rd15103, %rd15101, %rd15102;
	mad.lo.s64 	%rd15104, %rd265, %rd15079, %rd15103;
	shr.u64 	%rd15105, %rd15104, 32;
	mul.wide.u32 	%rd15106, %r2142, %r2260;
	and.b64  	%rd15107, %rd15066, 4294967295;
	add.s64 	%rd15108, %rd15105, %rd15107;
	add.s64 	%rd15109, %rd15108, %rd15106;
	shr.u64 	%rd15110, %rd15109, 32;
	mul.wide.u32 	%rd15111, %r1993, %r2260;
	and.b64  	%rd15112, %rd15069, 4294967295;
	add.s64 	%rd15113, %rd15110, %rd15112;
	add.s64 	%rd15114, %rd15113, %rd15111;
	shr.u64 	%rd15115, %rd15114, 32;
	and.b64  	%rd15116, %rd15072, 4294967295;
	add.s64 	%rd15117, %rd15115, %rd15116;
	shr.u64 	%rd15118, %rd15117, 32;
	and.b64  	%rd15119, %rd15075, 4294967295;
	add.s64 	%rd15120, %rd15118, %rd15119;
	shr.u64 	%rd15121, %rd15120, 32;
	and.b64  	%rd15122, %rd15078, 4294967295;
	add.s64 	%rd15123, %rd15121, %rd15122;
	{ .reg .b32 tmp; mov.b64 {tmp, %r2262}, %rd15123; }
	add.s32 	%r2263, %r2259, %r2262;
	mul.lo.s32 	%r2264, %r2239, %r2261;
	cvt.u64.u32 	%rd15124, %r2264;
	mul.wide.u32 	%rd15125, %r2241, %r2264;
	and.b64  	%rd15126, %rd15087, 4294967295;
	add.s64 	%rd15127, %rd15125, %rd15126;
	shr.u64 	%rd15128, %rd15127, 32;
	mul.wide.u32 	%rd15129, %r2242, %r2264;
	and.b64  	%rd15130, %rd15091, 4294967295;
	add.s64 	%rd15131, %rd15128, %rd15130;
	add.s64 	%rd15132, %rd15131, %rd15129;
	cvt.u32.u64 	%r2265, %rd15132;
	shr.u64 	%rd15133, %rd15132, 32;
	and.b64  	%rd15134, %rd15095, 4294967295;
	add.s64 	%rd15135, %rd15133, %rd15134;
	mad.lo.s64 	%rd15136, %rd262, %rd15124, %rd15135;
	shr.u64 	%rd15137, %rd15136, 32;
	and.b64  	%rd15138, %rd15100, 4294967295;
	add.s64 	%rd15139, %rd15137, %rd15138;
	mad.lo.s64 	%rd15140, %rd263, %rd15124, %rd15139;
	shr.u64 	%rd15141, %rd15140, 32;
	mul.wide.u32 	%rd15142, %r2141, %r2264;
	and.b64  	%rd15143, %rd15104, 4294967295;
	add.s64 	%rd15144, %rd15141, %rd15143;
	add.s64 	%rd15145, %rd15144, %rd15142;
	shr.u64 	%rd15146, %rd15145, 32;
	and.b64  	%rd15147, %rd15109, 4294967295;
	add.s64 	%rd15148, %rd15146, %rd15147;
	mad.lo.s64 	%rd15149, %rd265, %rd15124, %rd15148;
	shr.u64 	%rd15150, %rd15149, 32;
	mul.wide.u32 	%rd15151, %r2142, %r2264;
	and.b64  	%rd15152, %rd15114, 4294967295;
	add.s64 	%rd15153, %rd15150, %rd15152;
	add.s64 	%rd15154, %rd15153, %rd15151;
	shr.u64 	%rd15155, %rd15154, 32;
	mul.wide.u32 	%rd15156, %r1993, %r2264;
	and.b64  	%rd15157, %rd15117, 4294967295;
	add.s64 	%rd15158, %rd15155, %rd15157;
	add.s64 	%rd15159, %rd15158, %rd15156;
	shr.u64 	%rd15160, %rd15159, 32;
	and.b64  	%rd15161, %rd15120, 4294967295;
	add.s64 	%rd15162, %rd15160, %rd15161;
	shr.u64 	%rd15163, %rd15162, 32;
	and.b64  	%rd15164, %rd15123, 4294967295;
	add.s64 	%rd15165, %rd15163, %rd15164;
	{ .reg .b32 tmp; mov.b64 {tmp, %r2266}, %rd15165; }
	add.s32 	%r2267, %r2263, %r2266;
	mul.lo.s32 	%r2268, %r2239, %r2265;
	cvt.u64.u32 	%rd15166, %r2268;
	mul.wide.u32 	%rd15167, %r2241, %r2268;
	and.b64  	%rd15168, %rd15132, 4294967295;
	add.s64 	%rd15169, %rd15167, %rd15168;
	shr.u64 	%rd15170, %rd15169, 32;
	mul.wide.u32 	%rd15171, %r2242, %r2268;
	and.b64  	%rd15172, %rd15136, 4294967295;
	add.s64 	%rd15173, %rd15170, %rd15172;
	add.s64 	%rd15174, %rd15173, %rd15171;
	cvt.u32.u64 	%r2269, %rd15174;
	shr.u64 	%rd15175, %rd15174, 32;
	and.b64  	%rd15176, %rd15140, 4294967295;
	add.s64 	%rd15177, %rd15175, %rd15176;
	mad.lo.s64 	%rd15178, %rd262, %rd15166, %rd15177;
	shr.u64 	%rd15179, %rd15178, 32;
	and.b64  	%rd15180, %rd15145, 4294967295;
	add.s64 	%rd15181, %rd15179, %rd15180;
	mad.lo.s64 	%rd15182, %rd263, %rd15166, %rd15181;
	shr.u64 	%rd15183, %rd15182, 32;
	mul.wide.u32 	%rd15184, %r2141, %r2268;
	and.b64  	%rd15185, %rd15149, 4294967295;
	add.s64 	%rd15186, %rd15183, %rd15185;
	add.s64 	%rd15187, %rd15186, %rd15184;
	shr.u64 	%rd15188, %rd15187, 32;
	and.b64  	%rd15189, %rd15154, 4294967295;
	add.s64 	%rd15190, %rd15188, %rd15189;
	mad.lo.s64 	%rd15191, %rd265, %rd15166, %rd15190;
	shr.u64 	%rd15192, %rd15191, 32;
	mul.wide.u32 	%rd15193, %r2142, %r2268;
	and.b64  	%rd15194, %rd15159, 4294967295;
	add.s64 	%rd15195, %rd15192, %rd15194;
	add.s64 	%rd15196, %rd15195, %rd15193;
	shr.u64 	%rd15197, %rd15196, 32;
	mul.wide.u32 	%rd15198, %r1993, %r2268;
	and.b64  	%rd15199, %rd15162, 4294967295;
	add.s64 	%rd15200, %rd15197, %rd15199;
	add.s64 	%rd15201, %rd15200, %rd15198;
	shr.u64 	%rd15202, %rd15201, 32;
	and.b64  	%rd15203, %rd15165, 4294967295;
	add.s64 	%rd15204, %rd15202, %rd15203;
	{ .reg .b32 tmp; mov.b64 {tmp, %r2270}, %rd15204; }
	add.s32 	%r2271, %r2267, %r2270;
	mul.lo.s32 	%r2272, %r2239, %r2269;
	cvt.u64.u32 	%rd15205, %r2272;
	mul.wide.u32 	%rd15206, %r2241, %r2272;
	and.b64  	%rd15207, %rd15174, 4294967295;
	add.s64 	%rd15208, %rd15206, %rd15207;
	shr.u64 	%rd15209, %rd15208, 32;
	mul.wide.u32 	%rd15210, %r2242, %r2272;
	and.b64  	%rd15211, %rd15178, 4294967295;
	add.s64 	%rd15212, %rd15209, %rd15211;
	add.s64 	%rd448, %rd15212, %rd15210;
	cvt.u32.u64 	%r3070, %rd448;
	shr.u64 	%rd15213, %rd448, 32;
	and.b64  	%rd15214, %rd15182, 4294967295;
	add.s64 	%rd15215, %rd15213, %rd15214;
	mad.lo.s64 	%rd22687, %rd262, %rd15205, %rd15215;
	cvt.u32.u64 	%r248, %rd22687;
	shr.u64 	%rd15216, %rd22687, 32;
	and.b64  	%rd15217, %rd15187, 4294967295;
	add.s64 	%rd15218, %rd15216, %rd15217;
	mad.lo.s64 	%rd22688, %rd263, %rd15205, %rd15218;
	cvt.u32.u64 	%r249, %rd22688;
	shr.u64 	%rd15219, %rd22688, 32;
	mul.wide.u32 	%rd15220, %r2141, %r2272;
	and.b64  	%rd15221, %rd15191, 4294967295;
	add.s64 	%rd15222, %rd15219, %rd15221;
	add.s64 	%rd22689, %rd15222, %rd15220;
	cvt.u32.u64 	%r250, %rd22689;
	shr.u64 	%rd15223, %rd22689, 32;
	and.b64  	%rd15224, %rd15196, 4294967295;
	add.s64 	%rd15225, %rd15223, %rd15224;
	mad.lo.s64 	%rd22690, %rd265, %rd15205, %rd15225;
	cvt.u32.u64 	%r251, %rd22690;
	shr.u64 	%rd15226, %rd22690, 32;
	mul.wide.u32 	%rd15227, %r2142, %r2272;
	and.b64  	%rd15228, %rd15201, 4294967295;
	add.s64 	%rd15229, %rd15226, %rd15228;
	add.s64 	%rd22691, %rd15229, %rd15227;
	cvt.u32.u64 	%r252, %rd22691;
	shr.u64 	%rd15230, %rd22691, 32;
	mul.wide.u32 	%rd15231, %r1993, %r2272;
	and.b64  	%rd15232, %rd15204, 4294967295;
	add.s64 	%rd15233, %rd15230, %rd15232;
	add.s64 	%rd22692, %rd15233, %rd15231;
	cvt.u32.u64 	%r253, %rd22692;
	{ .reg .b32 tmp; mov.b64 {tmp, %r2273}, %rd22692; }
	add.s32 	%r3071, %r2271, %r2273;
	setp.gt.u32 	%p516, %r3071, %r1993;
	@%p516 bra 	$L__BB2_279;
	cvt.u32.u64 	%r2274, %rd443;
	setp.lt.u32 	%p517, %r3071, %r2274;
	@%p517 bra 	$L__BB2_280;
	cvt.u32.u64 	%r2275, %rd360;
	setp.lt.u32 	%p518, %r2275, %r253;
	@%p518 bra 	$L__BB2_279;
	setp.gt.u32 	%p519, %r2275, %r253;
	@%p519 bra 	$L__BB2_280;
	cvt.u32.u64 	%r2277, %rd265;
	setp.lt.u32 	%p520, %r2277, %r252;
	@%p520 bra 	$L__BB2_279;
	setp.gt.u32 	%p521, %r2277, %r252;
	@%p521 bra 	$L__BB2_280;
	cvt.u32.u64 	%r2279, %rd359;
	setp.lt.u32 	%p522, %r2279, %r251;
	@%p522 bra 	$L__BB2_279;
	setp.gt.u32 	%p523, %r2279, %r251;
	@%p523 bra 	$L__BB2_280;
	cvt.u32.u64 	%r2281, %rd263;
	setp.lt.u32 	%p524, %r2281, %r250;
	@%p524 bra 	$L__BB2_279;
	setp.gt.u32 	%p525, %r2281, %r250;
	@%p525 bra 	$L__BB2_280;
	cvt.u32.u64 	%r2283, %rd262;
	setp.lt.u32 	%p526, %r2283, %r249;
	@%p526 bra 	$L__BB2_279;
	setp.gt.u32 	%p527, %r2283, %r249;
	@%p527 bra 	$L__BB2_280;
	cvt.u32.u64 	%r2285, %rd445;
	setp.lt.u32 	%p528, %r2285, %r248;
	@%p528 bra 	$L__BB2_279;
	cvt.u32.u64 	%r2286, %rd444;
	setp.gt.u32 	%p529, %r2285, %r248;
	setp.gt.u32 	%p530, %r2286, %r3070;
	or.pred  	%p531, %p529, %p530;
	@%p531 bra 	$L__BB2_280;
$L__BB2_279:
	cvt.u32.u64 	%r2288, %rd443;
	and.b64  	%rd15235, %rd448, 4294967295;
	sub.s64 	%rd15236, %rd15235, %rd444;
	shr.u64 	%rd15237, %rd15236, 63;
	cvt.u32.u64 	%r3070, %rd15236;
	and.b64  	%rd15238, %rd22687, 4294967295;
	add.s64 	%rd15239, %rd15237, %rd445;
	sub.s64 	%rd22687, %rd15238, %rd15239;
	shr.u64 	%rd15240, %rd22687, 63;
	and.b64  	%rd15241, %rd22688, 4294967295;
	add.s64 	%rd15242, %rd15240, %rd262;
	sub.s64 	%rd22688, %rd15241, %rd15242;
	shr.u64 	%rd15243, %rd22688, 63;
	and.b64  	%rd15244, %rd22689, 4294967295;
	add.s64 	%rd15245, %rd15243, %rd263;
	sub.s64 	%rd22689, %rd15244, %rd15245;
	shr.u64 	%rd15246, %rd22689, 63;
	and.b64  	%rd15247, %rd22690, 4294967295;
	add.s64 	%rd15248, %rd15246, %rd359;
	sub.s64 	%rd22690, %rd15247, %rd15248;
	shr.u64 	%rd15249, %rd22690, 63;
	and.b64  	%rd15250, %rd22691, 4294967295;
	add.s64 	%rd15251, %rd15249, %rd265;
	sub.s64 	%rd22691, %rd15250, %rd15251;
	shr.u64 	%rd15252, %rd22691, 63;
	and.b64  	%rd15253, %rd22692, 4294967295;
	add.s64 	%rd15254, %rd15252, %rd360;
	sub.s64 	%rd22692, %rd15253, %rd15254;
	shr.u64 	%rd15255, %rd22692, 63;
	cvt.u32.u64 	%r2289, %rd15255;
	add.s32 	%r2290, %r2288, %r2289;
	sub.s32 	%r3071, %r3071, %r2290;
$L__BB2_280:
	cvt.u32.u64 	%r2291, %rd443;
	shl.b32 	%r3072, %r3070, 1;
	shr.u32 	%r2292, %r3070, 31;
	cvt.u64.u32 	%rd15256, %r2292;
	and.b64  	%rd467, %rd22687, 4294967295;
	shl.b64 	%rd15257, %rd22687, 1;
	and.b64  	%rd15258, %rd15257, 8589934590;
	or.b64  	%rd22693, %rd15258, %rd15256;
	cvt.u32.u64 	%r260, %rd22693;
	shr.u64 	%rd15259, %rd15258, 32;
	and.b64  	%rd469, %rd22688, 4294967295;
	shl.b64 	%rd15260, %rd22688, 1;
	and.b64  	%rd15261, %rd15260, 8589934590;
	or.b64  	%rd22694, %rd15259, %rd15261;
	cvt.u32.u64 	%r261, %rd22694;
	shr.u64 	%rd15262, %rd15261, 32;
	and.b64  	%rd471, %rd22689, 4294967295;
	shl.b64 	%rd15263, %rd22689, 1;
	and.b64  	%rd15264, %rd15263, 8589934590;
	or.b64  	%rd22695, %rd15262, %rd15264;
	cvt.u32.u64 	%r262, %rd22695;
	shr.u64 	%rd15265, %rd15264, 32;
	and.b64  	%rd473, %rd22690, 4294967295;
	shl.b64 	%rd15266, %rd22690, 1;
	and.b64  	%rd15267, %rd15266, 8589934590;
	or.b64  	%rd22696, %rd15265, %rd15267;
	cvt.u32.u64 	%r263, %rd22696;
	shr.u64 	%rd15268, %rd15267, 32;
	and.b64  	%rd475, %rd22691, 4294967295;
	shl.b64 	%rd15269, %rd22691, 1;
	and.b64  	%rd15270, %rd15269, 8589934590;
	or.b64  	%rd22697, %rd15268, %rd15270;
	cvt.u32.u64 	%r264, %rd22697;
	shr.u64 	%rd15271, %rd15270, 32;
	and.b64  	%rd477, %rd22692, 4294967295;
	shl.b64 	%rd15272, %rd22692, 1;
	and.b64  	%rd15273, %rd15272, 8589934590;
	or.b64  	%rd22698, %rd15271, %rd15273;
	cvt.u32.u64 	%r265, %rd22698;
	shr.u64 	%rd15274, %rd15273, 32;
	cvt.u64.u32 	%rd479, %r3071;
	mul.wide.u32 	%rd15275, %r3071, 2;
	add.s64 	%rd22699, %rd15274, %rd15275;
	cvt.u32.u64 	%r266, %rd22699;
	setp.gt.u64 	%p532, %rd22699, 4294967295;
	setp.lt.u32 	%p533, %r2291, %r266;
	or.pred  	%p534, %p532, %p533;
	@%p534 bra 	$L__BB2_294;
	setp.gt.u32 	%p535, %r2291, %r266;
	@%p535 bra 	$L__BB2_295;
	cvt.u32.u64 	%r2294, %rd360;
	setp.lt.u32 	%p536, %r2294, %r265;
	@%p536 bra 	$L__BB2_294;
	setp.gt.u32 	%p537, %r2294, %r265;
	@%p537 bra 	$L__BB2_295;
	cvt.u32.u64 	%r2296, %rd265;
	setp.lt.u32 	%p538, %r2296, %r264;
	@%p538 bra 	$L__BB2_294;
	setp.gt.u32 	%p539, %r2296, %r264;
	@%p539 bra 	$L__BB2_295;
	cvt.u32.u64 	%r2298, %rd359;
	setp.lt.u32 	%p540, %r2298, %r263;
	@%p540 bra 	$L__BB2_294;
	setp.gt.u32 	%p541, %r2298, %r263;
	@%p541 bra 	$L__BB2_295;
	cvt.u32.u64 	%r2300, %rd263;
	setp.lt.u32 	%p542, %r2300, %r262;
	@%p542 bra 	$L__BB2_294;
	setp.gt.u32 	%p543, %r2300, %r262;
	@%p543 bra 	$L__BB2_295;
	cvt.u32.u64 	%r2302, %rd262;
	setp.lt.u32 	%p544, %r2302, %r261;
	@%p544 bra 	$L__BB2_294;
	setp.gt.u32 	%p545, %r2302, %r261;
	@%p545 bra 	$L__BB2_295;
	cvt.u32.u64 	%r2304, %rd445;
	setp.lt.u32 	%p546, %r2304, %r260;
	@%p546 bra 	$L__BB2_294;
	cvt.u32.u64 	%r2305, %rd444;
	setp.gt.u32 	%p547, %r2304, %r260;
	setp.lt.u32 	%p548, %r3072, %r2305;
	or.pred  	%p549, %p547, %p548;
	@%p549 bra 	$L__BB2_295;
$L__BB2_294:
	cvt.u64.u32 	%rd15277, %r3072;
	sub.s64 	%rd15278, %rd15277, %rd444;
	shr.u64 	%rd15279, %rd15278, 63;
	cvt.u32.u64 	%r3072, %rd15278;
	and.b64  	%rd15280, %rd22693, 4294967295;
	add.s64 	%rd15281, %rd15279, %rd445;
	sub.s64 	%rd22693, %rd15280, %rd15281;
	shr.u64 	%rd15282, %rd22693, 63;
	and.b64  	%rd15283, %rd22694, 4294967295;
	add.s64 	%rd15284, %rd15282, %rd262;
	sub.s64 	%rd22694, %rd15283, %rd15284;
	shr.u64 	%rd15285, %rd22694, 63;
	and.b64  	%rd15286, %rd22695, 4294967295;
	add.s64 	%rd15287, %rd15285, %rd263;
	sub.s64 	%rd22695, %rd15286, %rd15287;
	shr.u64 	%rd15288, %rd22695, 63;
	and.b64  	%rd15289, %rd22696, 4294967295;
	add.s64 	%rd15290, %rd15288, %rd359;
	sub.s64 	%rd22696, %rd15289, %rd15290;
	shr.u64 	%rd15291, %rd22696, 63;
	and.b64  	%rd15292, %rd22697, 4294967295;
	add.s64 	%rd15293, %rd15291, %rd265;
	sub.s64 	%rd22697, %rd15292, %rd15293;
	shr.u64 	%rd15294, %rd22697, 63;
	and.b64  	%rd15295, %rd22698, 4294967295;
	add.s64 	%rd15296, %rd15294, %rd360;
	sub.s64 	%rd22698, %rd15295, %rd15296;
	shr.u64 	%rd15297, %rd22698, 63;
	and.b64  	%rd15298, %rd22699, 4294967295;
	add.s64 	%rd15299, %rd15297, %rd443;
	sub.s64 	%rd22699, %rd15298, %rd15299;
$L__BB2_295:
	add.s32 	%r3073, %r3072, %r3070;
	setp.lt.u32 	%p550, %r3073, %r3072;
	selp.u64 	%rd15300, 1, 0, %p550;
	and.b64  	%rd15301, %rd22693, 4294967295;
	add.s64 	%rd15302, %rd15301, %rd15300;
	add.s64 	%rd22700, %rd15302, %rd467;
	cvt.u32.u64 	%r270, %rd22700;
	shr.u64 	%rd15303, %rd22700, 32;
	and.b64  	%rd15304, %rd22694, 4294967295;
	add.s64 	%rd15305, %rd15303, %rd15304;
	add.s64 	%rd22701, %rd15305, %rd469;
	cvt.u32.u64 	%r271, %rd22701;
	shr.u64 	%rd15306, %rd22701, 32;
	and.b64  	%rd15307, %rd22695, 4294967295;
	add.s64 	%rd15308, %rd15306, %rd15307;
	add.s64 	%rd22702, %rd15308, %rd471;
	cvt.u32.u64 	%r272, %rd22702;
	shr.u64 	%rd15309, %rd22702, 32;
	and.b64  	%rd15310, %rd22696, 4294967295;
	add.s64 	%rd15311, %rd15309, %rd15310;
	add.s64 	%rd22703, %rd15311, %rd473;
	cvt.u32.u64 	%r273, %rd22703;
	shr.u64 	%rd15312, %rd22703, 32;
	and.b64  	%rd15313, %rd22697, 4294967295;
	add.s64 	%rd15314, %rd15312, %rd15313;
	add.s64 	%rd22704, %rd15314, %rd475;
	cvt.u32.u64 	%r274, %rd22704;
	shr.u64 	%rd15315, %rd22704, 32;
	and.b64  	%rd15316, %rd22698, 4294967295;
	add.s64 	%rd15317, %rd15315, %rd15316;
	add.s64 	%rd22705, %rd15317, %rd477;
	cvt.u32.u64 	%r275, %rd22705;
	shr.u64 	%rd15318, %rd22705, 32;
	and.b64  	%rd15319, %rd22699, 4294967295;
	add.s64 	%rd15320, %rd15318, %rd15319;
	add.s64 	%rd22706, %rd15320, %rd479;
	cvt.u32.u64 	%r276, %rd22706;
	setp.gt.u64 	%p551, %rd22706, 4294967295;
	setp.lt.u32 	%p552, %r2291, %r276;
	or.pred  	%p553, %p551, %p552;
	@%p553 bra 	$L__BB2_309;
	setp.gt.u32 	%p554, %r2291, %r276;
	@%p554 bra 	$L__BB2_310;
	cvt.u32.u64 	%r2309, %rd360;
	setp.lt.u32 	%p555, %r2309, %r275;
	@%p555 bra 	$L__BB2_309;
	setp.gt.u32 	%p556, %r2309, %r275;
	@%p556 bra 	$L__BB2_310;
	cvt.u32.u64 	%r2311, %rd265;
	setp.lt.u32 	%p557, %r2311, %r274;
	@%p557 bra 	$L__BB2_309;
	setp.gt.u32 	%p558, %r2311, %r274;
	@%p558 bra 	$L__BB2_310;
	cvt.u32.u64 	%r2313, %rd359;
	setp.lt.u32 	%p559, %r2313, %r273;
	@%p559 bra 	$L__BB2_309;
	setp.gt.u32 	%p560, %r2313, %r273;
	@%p560 bra 	$L__BB2_310;
	cvt.u32.u64 	%r2315, %rd263;
	setp.lt.u32 	%p561, %r2315, %r272;
	@%p561 bra 	$L__BB2_309;
	setp.gt.u32 	%p562, %r2315, %r272;
	@%p562 bra 	$L__BB2_310;
	cvt.u32.u64 	%r2317, %rd262;
	setp.lt.u32 	%p563, %r2317, %r271;
	@%p563 bra 	$L__BB2_309;
	setp.gt.u32 	%p564, %r2317, %r271;
	@%p564 bra 	$L__BB2_310;
	cvt.u32.u64 	%r2319, %rd445;
	setp.lt.u32 	%p565, %r2319, %r270;
	@%p565 bra 	$L__BB2_309;
	cvt.u32.u64 	%r2320, %rd444;
	setp.gt.u32 	%p566, %r2319, %r270;
	setp.lt.u32 	%p567, %r3073, %r2320;
	or.pred  	%p568, %p566, %p567;
	@%p568 bra 	$L__BB2_310;
$L__BB2_309:
	cvt.u64.u32 	%rd15322, %r3073;
	sub.s64 	%rd15323, %rd15322, %rd444;
	shr.u64 	%rd15324, %rd15323, 63;
	cvt.u32.u64 	%r3073, %rd15323;
	and.b64  	%rd15325, %rd22700, 4294967295;
	add.s64 	%rd15326, %rd15324, %rd445;
	sub.s64 	%rd22700, %rd15325, %rd15326;
	shr.u64 	%rd15327, %rd22700, 63;
	and.b64  	%rd15328, %rd22701, 4294967295;
	add.s64 	%rd15329, %rd15327, %rd262;
	sub.s64 	%rd22701, %rd15328, %rd15329;
	shr.u64 	%rd15330, %rd22701, 63;
	and.b64  	%rd15331, %rd22702, 4294967295;
	add.s64 	%rd15332, %rd15330, %rd263;
	sub.s64 	%rd22702, %rd15331, %rd15332;
	shr.u64 	%rd15333, %rd22702, 63;
	and.b64  	%rd15334, %rd22703, 4294967295;
	add.s64 	%rd15335, %rd15333, %rd359;
	sub.s64 	%rd22703, %rd15334, %rd15335;
	shr.u64 	%rd15336, %rd22703, 63;
	and.b64  	%rd15337, %rd22704, 4294967295;
	add.s64 	%rd15338, %rd15336, %rd265;
	sub.s64 	%rd22704, %rd15337, %rd15338;
	shr.u64 	%rd15339, %rd22704, 63;
	and.b64  	%rd15340, %rd22705, 4294967295;
	add.s64 	%rd15341, %rd15339, %rd360;
	sub.s64 	%rd22705, %rd15340, %rd15341;
	shr.u64 	%rd15342, %rd22705, 63;
	and.b64  	%rd15343, %rd22706, 4294967295;
	add.s64 	%rd15344, %rd15342, %rd443;
	sub.s64 	%rd22706, %rd15343, %rd15344;
$L__BB2_310:
	cvt.u64.u32 	%rd517, %r3073;
	mul.wide.u32 	%rd15345, %r3073, %r3073;
	cvt.u32.u64 	%r2323, %rd15345;
	shr.u64 	%rd15346, %rd15345, 32;
	and.b64  	%rd518, %rd22700, 4294967295;
	mul.lo.s64 	%rd15347, %rd518, %rd517;
	add.s64 	%rd15348, %rd15346, %rd15347;
	shr.u64 	%rd15349, %rd15348, 32;
	and.b64  	%rd519, %rd22701, 4294967295;
	mul.lo.s64 	%rd15350, %rd519, %rd517;
	add.s64 	%rd15351, %rd15349, %rd15350;
	shr.u64 	%rd15352, %rd15351, 32;
	and.b64  	%rd520, %rd22702, 4294967295;
	mul.lo.s64 	%rd15353, %rd520, %rd517;
	add.s64 	%rd15354, %rd15352, %rd15353;
	shr.u64 	%rd15355, %rd15354, 32;
	and.b64  	%rd521, %rd22703, 4294967295;
	mul.lo.s64 	%rd15356, %rd521, %rd517;
	add.s64 	%rd15357, %rd15355, %rd15356;
	shr.u64 	%rd15358, %rd15357, 32;
	and.b64  	%rd522, %rd22704, 4294967295;
	mul.lo.s64 	%rd15359, %rd522, %rd517;
	add.s64 	%rd15360, %rd15358, %rd15359;
	shr.u64 	%rd15361, %rd15360, 32;
	and.b64  	%rd523, %rd22705, 4294967295;
	mul.lo.s64 	%rd15362, %rd523, %rd517;
	add.s64 	%rd15363, %rd15361, %rd15362;
	shr.u64 	%rd15364, %rd15363, 32;
	and.b64  	%rd524, %rd22706, 4294967295;
	mul.lo.s64 	%rd15365, %rd524, %rd517;
	add.s64 	%rd15366, %rd15364, %rd15365;
	shr.u64 	%rd15367, %rd15366, 32;
	and.b64  	%rd15368, %rd15348, 4294967295;
	add.s64 	%rd15369, %rd15347, %rd15368;
	shr.u64 	%rd15370, %rd15369, 32;
	and.b64  	%rd15371, %rd15351, 4294967295;
	add.s64 	%rd15372, %rd15370, %rd15371;
	mad.lo.s64 	%rd15373, %rd518, %rd518, %rd15372;
	shr.u64 	%rd15374, %rd15373, 32;
	mul.lo.s64 	%rd15375, %rd519, %rd518;
	and.b64  	%rd15376, %rd15354, 4294967295;
	add.s64 	%rd15377, %rd15374, %rd15376;
	add.s64 	%rd15378, %rd15377, %rd15375;
	shr.u64 	%rd15379, %rd15378, 32;
	mul.lo.s64 	%rd15380, %rd520, %rd518;
	and.b64  	%rd15381, %rd15357, 4294967295;
	add.s64 	%rd15382, %rd15379, %rd15381;
	add.s64 	%rd15383, %rd15382, %rd15380;
	shr.u64 	%rd15384, %rd15383, 32;
	mul.lo.s64 	%rd15385, %rd521, %rd518;
	and.b64  	%rd15386, %rd15360, 4294967295;
	add.s64 	%rd15387, %rd15384, %rd15386;
	add.s64 	%rd15388, %rd15387, %rd15385;
	shr.u64 	%rd15389, %rd15388, 32;
	mul.lo.s64 	%rd15390, %rd522, %rd518;
	and.b64  	%rd15391, %rd15363, 4294967295;
	add.s64 	%rd15392, %rd15389, %rd15391;
	add.s64 	%rd15393, %rd15392, %rd15390;
	shr.u64 	%rd15394, %rd15393, 32;
	mul.lo.s64 	%rd15395, %rd523, %rd518;
	and.b64  	%rd15396, %rd15366, 4294967295;
	add.s64 	%rd15397, %rd15394, %rd15396;
	add.s64 	%rd15398, %rd15397, %rd15395;
	shr.u64 	%rd15399, %rd15398, 32;
	mul.lo.s64 	%rd15400, %rd524, %rd518;
	add.s64 	%rd15401, %rd15399, %rd15367;
	add.s64 	%rd15402, %rd15401, %rd15400;
	shr.u64 	%rd15403, %rd15402, 32;
	and.b64  	%rd15404, %rd15373, 4294967295;
	add.s64 	%rd15405, %rd15350, %rd15404;
	shr.u64 	%rd15406, %rd15405, 32;
	and.b64  	%rd15407, %rd15378, 4294967295;
	add.s64 	%rd15408, %rd15406, %rd15407;
	add.s64 	%rd15409, %rd15408, %rd15375;
	shr.u64 	%rd15410, %rd15409, 32;
	and.b64  	%rd15411, %rd15383, 4294967295;
	add.s64 	%rd15412, %rd15410, %rd15411;
	mad.lo.s64 	%rd15413, %rd519, %rd519, %rd15412;
	shr.u64 	%rd15414, %rd15413, 32;
	mul.lo.s64 	%rd15415, %rd520, %rd519;
	and.b64  	%rd15416, %rd15388, 4294967295;
	add.s64 	%rd15417, %rd15414, %rd15416;
	add.s64 	%rd15418, %rd15417, %rd15415;
	shr.u64 	%rd15419, %rd15418, 32;
	mul.lo.s64 	%rd15420, %rd521, %rd519;
	and.b64  	%rd15421, %rd15393, 4294967295;
	add.s64 	%rd15422, %rd15419, %rd15421;
	add.s64 	%rd15423, %rd15422, %rd15420;
	shr.u64 	%rd15424, %rd15423, 32;
	mul.lo.s64 	%rd15425, %rd522, %rd519;
	and.b64  	%rd15426, %rd15398, 4294967295;
	add.s64 	%rd15427, %rd15424, %rd15426;
	add.s64 	%rd15428, %rd15427, %rd15425;
	shr.u64 	%rd15429, %rd15428, 32;
	mul.lo.s64 	%rd15430, %rd523, %rd519;
	and.b64  	%rd15431, %rd15402, 4294967295;
	add.s64 	%rd15432, %rd15429, %rd15431;
	add.s64 	%rd15433, %rd15432, %rd15430;
	shr.u64 	%rd15434, %rd15433, 32;
	mul.lo.s64 	%rd15435, %rd524, %rd519;
	add.s64 	%rd15436, %rd15434, %rd15403;
	add.s64 	%rd15437, %rd15436, %rd15435;
	shr.u64 	%rd15438, %rd15437, 32;
	and.b64  	%rd15439, %rd15409, 4294967295;
	add.s64 	%rd15440, %rd15353, %rd15439;
	shr.u64 	%rd15441, %rd15440, 32;
	and.b64  	%rd15442, %rd15413, 4294967295;
	add.s64 	%rd15443, %rd15441, %rd15442;
	add.s64 	%rd15444, %rd15443, %rd15380;
	shr.u64 	%rd15445, %rd15444, 32;
	and.b64  	%rd15446, %rd15418, 4294967295;
	add.s64 	%rd15447, %rd15445, %rd15446;
	add.s64 	%rd15448, %rd15447, %rd15415;
	shr.u64 	%rd15449, %rd15448, 32;
	and.b64  	%rd15450, %rd15423, 4294967295;
	add.s64 	%rd15451, %rd15449, %rd15450;
	mad.lo.s64 	%rd15452, %rd520, %rd520, %rd15451;
	shr.u64 	%rd15453, %rd15452, 32;
	mul.lo.s64 	%rd15454, %rd521, %rd520;
	and.b64  	%rd15455, %rd15428, 4294967295;
	add.s64 	%rd15456, %rd15453, %rd15455;
	add.s64 	%rd15457, %rd15456, %rd15454;
	shr.u64 	%rd15458, %rd15457, 32;
	mul.lo.s64 	%rd15459, %rd522, %rd520;
	and.b64  	%rd15460, %rd15433, 4294967295;
	add.s64 	%rd15461, %rd15458, %rd15460;
	add.s64 	%rd15462, %rd15461, %rd15459;
	shr.u64 	%rd15463, %rd15462, 32;
	mul.lo.s64 	%rd15464, %rd523, %rd520;
	and.b64  	%rd15465, %rd15437, 4294967295;
	add.s64 	%rd15466, %rd15463, %rd15465;
	add.s64 	%rd15467, %rd15466, %rd15464;
	shr.u64 	%rd15468, %rd15467, 32;
	mul.lo.s64 	%rd15469, %rd524, %rd520;
	add.s64 	%rd15470, %rd15468, %rd15438;
	add.s64 	%rd15471, %rd15470, %rd15469;
	shr.u64 	%rd15472, %rd15471, 32;
	and.b64  	%rd15473, %rd15444, 4294967295;
	add.s64 	%rd15474, %rd15356, %rd15473;
	shr.u64 	%rd15475, %rd15474, 32;
	and.b64  	%rd15476, %rd15448, 4294967295;
	add.s64 	%rd15477, %rd15475, %rd15476;
	add.s64 	%rd15478, %rd15477, %rd15385;
	shr.u64 	%rd15479, %rd15478, 32;
	and.b64  	%rd15480, %rd15452, 4294967295;
	add.s64 	%rd15481, %rd15479, %rd15480;
	add.s64 	%rd15482, %rd15481, %rd15420;
	shr.u64 	%rd15483, %rd15482, 32;
	and.b64  	%rd15484, %rd15457, 4294967295;
	add.s64 	%rd15485, %rd15483, %rd15484;
	add.s64 	%rd15486, %rd15485, %rd15454;
	shr.u64 	%rd15487, %rd15486, 32;
	and.b64  	%rd15488, %rd15462, 4294967295;
	add.s64 	%rd15489, %rd15487, %rd15488;
	mad.lo.s64 	%rd15490, %rd521, %rd521, %rd15489;
	shr.u64 	%rd15491, %rd15490, 32;
	mul.lo.s64 	%rd15492, %rd522, %rd521;
	and.b64  	%rd15493, %rd15467, 4294967295;
	add.s64 	%rd15494, %rd15491, %rd15493;
	add.s64 	%rd15495, %rd15494, %rd15492;
	shr.u64 	%rd15496, %rd15495, 32;
	mul.lo.s64 	%rd15497, %rd523, %rd521;
	and.b64  	%rd15498, %rd15471, 4294967295;
	add.s64 	%rd15499, %rd15496, %rd15498;
	add.s64 	%rd15500, %rd15499, %rd15497;
	shr.u64 	%rd15501, %rd15500, 32;
	mul.lo.s64 	%rd15502, %rd524, %rd521;
	add.s64 	%rd15503, %rd15501, %rd15472;
	add.s64 	%rd15504, %rd15503, %rd15502;
	shr.u64 	%rd15505, %rd15504, 32;
	and.b64  	%rd15506, %rd15478, 4294967295;
	add.s64 	%rd15507, %rd15359, %rd15506;
	shr.u64 	%rd15508, %rd15507, 32;
	and.b64  	%rd15509, %rd15482, 4294967295;
	add.s64 	%rd15510, %rd15508, %rd15509;
	add.s64 	%rd15511, %rd15510, %rd15390;
	shr.u64 	%rd15512, %rd15511, 32;
	and.b64  	%rd15513, %rd15486, 4294967295;
	add.s64 	%rd15514, %rd15512, %rd15513;
	add.s64 	%rd15515, %rd15514, %rd15425;
	shr.u64 	%rd15516, %rd15515, 32;
	and.b64  	%rd15517, %rd15490, 4294967295;
	add.s64 	%rd15518, %rd15516, %rd15517;
	add.s64 	%rd15519, %rd15518, %rd15459;
	shr.u64 	%rd15520, %rd15519, 32;
	and.b64  	%rd15521, %rd15495, 4294967295;
	add.s64 	%rd15522, %rd15520, %rd15521;
	add.s64 	%rd15523, %rd15522, %rd15492;
	shr.u64 	%rd15524, %rd15523, 32;
	and.b64  	%rd15525, %rd15500, 4294967295;
	add.s64 	%rd15526, %rd15524, %rd15525;
	mad.lo.s64 	%rd15527, %rd522, %rd522, %rd15526;
	shr.u64 	%rd15528, %rd15527, 32;
	mul.lo.s64 	%rd15529, %rd523, %rd522;
	and.b64  	%rd15530, %rd15504, 4294967295;
	add.s64 	%rd15531, %rd15528, %rd15530;
	add.s64 	%rd15532, %rd15531, %rd15529;
	shr.u64 	%rd15533, %rd15532, 32;
	mul.lo.s64 	%rd15534, %rd524, %rd522;
	add.s64 	%rd15535, %rd15533, %rd15505;
	add.s64 	%rd15536, %rd15535, %rd15534;
	shr.u64 	%rd15537, %rd15536, 32;
	and.b64  	%rd15538, %rd15511, 4294967295;
	add.s64 	%rd15539, %rd15362, %rd15538;
	shr.u64 	%rd15540, %rd15539, 32;
	and.b64  	%rd15541, %rd15515, 4294967295;
	add.s64 	%rd15542, %rd15540, %rd15541;
	add.s64 	%rd15543, %rd15542, %rd15395;
	shr.u64 	%rd15544, %rd15543, 32;
	and.b64  	%rd15545, %rd15519, 4294967295;
	add.s64 	%rd15546, %rd15544, %rd15545;
	add.s64 	%rd15547, %rd15546, %rd15430;
	shr.u64 	%rd15548, %rd15547, 32;
	and.b64  	%rd15549, %rd15523, 4294967295;
	add.s64 	%rd15550, %rd15548, %rd15549;
	add.s64 	%rd15551, %rd15550, %rd15464;
	shr.u64 	%rd15552, %rd15551, 32;
	and.b64  	%rd15553, %rd15527, 4294967295;
	add.s64 	%rd15554, %rd15552, %rd15553;
	add.s64 	%rd15555, %rd15554, %rd15497;
	shr.u64 	%rd15556, %rd15555, 32;
	and.b64  	%rd15557, %rd15532, 4294967295;
	add.s64 	%rd15558, %rd15556, %rd15557;
	add.s64 	%rd15559, %rd15558, %rd15529;
	shr.u64 	%rd15560, %rd15559, 32;
	and.b64  	%rd15561, %rd15536, 4294967295;
	add.s64 	%rd15562, %rd15560, %rd15561;
	mad.lo.s64 	%rd15563, %rd523, %rd523, %rd15562;
	shr.u64 	%rd15564, %rd15563, 32;
	mul.lo.s64 	%rd15565, %rd524, %rd523;
	add.s64 	%rd15566, %rd15564, %rd15537;
	add.s64 	%rd15567, %rd15566, %rd15565;
	shr.u64 	%rd15568, %rd15567, 32;
	and.b64  	%rd15569, %rd15543, 4294967295;
	add.s64 	%rd15570, %rd15365, %rd15569;
	shr.u64 	%rd15571, %rd15570, 32;
	and.b64  	%rd15572, %rd15547, 4294967295;
	add.s64 	%rd15573, %rd15571, %rd15572;
	add.s64 	%rd15574, %rd15573, %rd15400;
	shr.u64 	%rd15575, %rd15574, 32;
	and.b64  	%rd15576, %rd15551, 4294967295;
	add.s64 	%rd15577, %rd15575, %rd15576;
	add.s64 	%rd15578, %rd15577, %rd15435;
	shr.u64 	%rd15579, %rd15578, 32;
	and.b64  	%rd15580, %rd15555, 4294967295;
	add.s64 	%rd15581, %rd15579, %rd15580;
	add.s64 	%rd15582, %rd15581, %rd15469;
	shr.u64 	%rd15583, %rd15582, 32;
	and.b64  	%rd15584, %rd15559, 4294967295;
	add.s64 	%rd15585, %rd15583, %rd15584;
	add.s64 	%rd15586, %rd15585, %rd15502;
	shr.u64 	%rd15587, %rd15586, 32;
	and.b64  	%rd15588, %rd15563, 4294967295;
	add.s64 	%rd15589, %rd15587, %rd15588;
	add.s64 	%rd15590, %rd15589, %rd15534;
	shr.u64 	%rd15591, %rd15590, 32;
	and.b64  	%rd15592, %rd15567, 4294967295;
	add.s64 	%rd15593, %rd15591, %rd15592;
	add.s64 	%rd15594, %rd15593, %rd15565;
	shr.u64 	%rd15595, %rd15594, 32;
	add.s64 	%rd15596, %rd15595, %rd15568;
	mad.lo.s64 	%rd15597, %rd524, %rd524, %rd15596;
	{ .reg .b32 tmp; mov.b64 {tmp, %r2324}, %rd15597; }
	ld.const.u32 	%r279, [MU_P];
	mul.lo.s32 	%r2325, %r279, %r2323;
	ld.const.u32 	%r2326, [P_CONST];
	cvt.u64.u32 	%rd525, %r2326;
	mul.wide.u32 	%rd15598, %r2326, %r2325;
	and.b64  	%rd15599, %rd15345, 4294967293;
	add.s64 	%rd15600, %rd15598, %rd15599;
	shr.u64 	%rd15601, %rd15600, 32;
	ld.const.u32 	%r2327, [P_CONST+4];
	cvt.u64.u32 	%rd526, %r2327;
	mul.wide.u32 	%rd15602, %r2327, %r2325;
	and.b64  	%rd15603, %rd15369, 4294967295;
	add.s64 	%rd15604, %rd15601, %rd15603;
	add.s64 	%rd15605, %rd15604, %rd15602;
	cvt.u32.u64 	%r2328, %rd15605;
	shr.u64 	%rd15606, %rd15605, 32;
	ld.const.u32 	%r2329, [P_CONST+8];
	cvt.u64.u32 	%rd527, %r2329;
	mul.wide.u32 	%rd15607, %r2329, %r2325;
	and.b64  	%rd15608, %rd15405, 4294967295;
	add.s64 	%rd15609, %rd15606, %rd15608;
	add.s64 	%rd15610, %rd15609, %rd15607;
	shr.u64 	%rd15611, %rd15610, 32;
	ld.const.u32 	%r2330, [P_CONST+12];
	cvt.u64.u32 	%rd528, %r2330;
	mul.wide.u32 	%rd15612, %r2330, %r2325;
	and.b64  	%rd15613, %rd15440, 4294967295;
	add.s64 	%rd15614, %rd15611, %rd15613;
	add.s64 	%rd15615, %rd15614, %rd15612;
	shr.u64 	%rd15616, %rd15615, 32;
	ld.const.u32 	%r2331, [P_CONST+16];
	cvt.u64.u32 	%rd529, %r2331;
	mul.wide.u32 	%rd15617, %r2331, %r2325;
	and.b64  	%rd15618, %rd15474, 4294967295;
	add.s64 	%rd15619, %rd15616, %rd15618;
	add.s64 	%rd15620, %rd15619, %rd15617;
	shr.u64 	%rd15621, %rd15620, 32;
	ld.const.u32 	%r2332, [P_CONST+20];
	cvt.u64.u32 	%rd530, %r2332;
	mul.wide.u32 	%rd15622, %r2332, %r2325;
	and.b64  	%rd15623, %rd15507, 4294967295;
	add.s64 	%rd15624, %rd15621, %rd15623;
	add.s64 	%rd15625, %rd15624, %rd15622;
	shr.u64 	%rd15626, %rd15625, 32;
	ld.const.u32 	%r2333, [P_CONST+24];
	cvt.u64.u32 	%rd531, %r2333;
	mul.wide.u32 	%rd15627, %r2333, %r2325;
	and.b64  	%rd15628, %rd15539, 4294967295;
	add.s64 	%rd15629, %rd15626, %rd15628;
	add.s64 	%rd15630, %rd15629, %rd15627;
	shr.u64 	%rd15631, %rd15630, 32;
	mul.wide.u32 	%rd15632, %r1993, %r2325;
	and.b64  	%rd15633, %rd15570, 4294967295;
	add.s64 	%rd15634, %rd15631, %rd15633;
	add.s64 	%rd15635, %rd15634, %rd15632;
	shr.u64 	%rd15636, %rd15635, 32;
	and.b64  	%rd15637, %rd15574, 4294967295;
	add.s64 	%rd15638, %rd15636, %rd15637;
	shr.u64 	%rd15639, %rd15638, 32;
	and.b64  	%rd15640, %rd15578, 4294967295;
	add.s64 	%rd15641, %rd15639, %rd15640;
	shr.u64 	%rd15642, %rd15641, 32;
	and.b64  	%rd15643, %rd15582, 4294967295;
	add.s64 	%rd15644, %rd15642, %rd15643;
	shr.u64 	%rd15645, %rd15644, 32;
	and.b64  	%rd15646, %rd15586, 4294967295;
	add.s64 	%rd15647, %rd15645, %rd15646;
	shr.u64 	%rd15648, %rd15647, 32;
	and.b64  	%rd15649, %rd15590, 4294967295;
	add.s64 	%rd15650, %rd15648, %rd15649;
	shr.u64 	%rd15651, %rd15650, 32;
	and.b64  	%rd15652, %rd15594, 4294967295;
	add.s64 	%rd15653, %rd15651, %rd15652;
	shr.u64 	%rd15654, %rd15653, 32;
	and.b64  	%rd15655, %rd15597, 4294967295;
	add.s64 	%rd15656, %rd15654, %rd15655;
	{ .reg .b32 tmp; mov.b64 {tmp, %r2334}, %rd15656; }
	add.s32 	%r2335, %r2324, %r2334;
	mul.lo.s32 	%r2336, %r279, %r2328;
	mul.wide.u32 	%rd15657, %r2326, %r2336;
	and.b64  	%rd15658, %rd15605, 4294967295;
	add.s64 	%rd15659, %rd15657, %rd15658;
	shr.u64 	%rd15660, %rd15659, 32;
	mul.wide.u32 	%rd15661, %r2327, %r2336;
	and.b64  	%rd15662, %rd15610, 4294967295;
	add.s64 	%rd15663, %rd15660, %rd15662;
	add.s64 	%rd15664, %rd15663, %rd15661;
	cvt.u32.u64 	%r2337, %rd15664;
	shr.u64 	%rd15665, %rd15664, 32;
	mul.wide.u32 	%rd15666, %r2329, %r2336;
	and.b64  	%rd15667, %rd15615, 4294967295;
	add.s64 	%rd15668, %rd15665, %rd15667;
	add.s64 	%rd15669, %rd15668, %rd15666;
	shr.u64 	%rd15670, %rd15669, 32;
	mul.wide.u32 	%rd15671, %r2330, %r2336;
	and.b64  	%rd15672, %rd15620, 4294967295;
	add.s64 	%rd15673, %rd15670, %rd15672;
	add.s64 	%rd15674, %rd15673, %rd15671;
	shr.u64 	%rd15675, %rd15674, 32;
	mul.wide.u32 	%rd15676, %r2331, %r2336;
	and.b64  	%rd15677, %rd15625, 4294967295;
	add.s64 	%rd15678, %rd15675, %rd15677;
	add.s64 	%rd15679, %rd15678, %rd15676;
	shr.u64 	%rd15680, %rd15679, 32;
	mul.wide.u32 	%rd15681, %r2332, %r2336;
	and.b64  	%rd15682, %rd15630, 4294967295;
	add.s64 	%rd15683, %rd15680, %rd15682;
	add.s64 	%rd15684, %rd15683, %rd15681;
	shr.u64 	%rd15685, %rd15684, 32;
	mul.wide.u32 	%rd15686, %r2333, %r2336;
	and.b64  	%rd15687, %rd15635, 4294967295;
	add.s64 	%rd15688, %rd15685, %rd15687;
	add.s64 	%rd15689, %rd15688, %rd15686;
	shr.u64 	%rd15690, %rd15689, 32;
	mul.wide.u32 	%rd15691, %r1993, %r2336;
	and.b64  	%rd15692, %rd15638, 4294967295;
	add.s64 	%rd15693, %rd15690, %rd15692;
	add.s64 	%rd15694, %rd15693, %rd15691;
	shr.u64 	%rd15695, %rd15694, 32;
	and.b64  	%rd15696, %rd15641, 4294967295;
	add.s64 	%rd15697, %rd15695, %rd15696;
	shr.u64 	%rd15698, %rd15697, 32;
	and.b64  	%rd15699, %rd15644, 4294967295;
	add.s64 	%rd15700, %rd15698, %rd15699;
	shr.u64 	%rd15701, %rd15700, 32;
	and.b64  	%rd15702, %rd15647, 4294967295;
	add.s64 	%rd15703, %rd15701, %rd15702;
	shr.u64 	%rd15704, %rd15703, 32;
	and.b64  	%rd15705, %rd15650, 4294967295;
	add.s64 	%rd15706, %rd15704, %rd15705;
	shr.u64 	%rd15707, %rd15706, 32;
	and.b64  	%rd15708, %rd15653, 4294967295;
	add.s64 	%rd15709, %rd15707, %rd15708;
	shr.u64 	%rd15710, %rd15709, 32;
	and.b64  	%rd15711, %rd15656, 4294967295;
	add.s64 	%rd15712, %rd15710, %rd15711;
	{ .reg .b32 tmp; mov.b64 {tmp, %r2338}, %rd15712; }
	add.s32 	%r2339, %r2335, %r2338;
	mul.lo.s32 	%r2340, %r279, %r2337;
	mul.wide.u32 	%rd15713, %r2326, %r2340;
	and.b64  	%rd15714, %rd15664, 4294967295;
	add.s64 	%rd15715, %rd15713, %rd15714;
	shr.u64 	%rd15716, %rd15715, 32;
	mul.wide.u32 	%rd15717, %r2327, %r2340;
	and.b64  	%rd15718, %rd15669, 4294967295;
	add.s64 	%rd15719, %rd15716, %rd15718;
	add.s64 	%rd15720, %rd15719, %rd15717;
	cvt.u32.u64 	%r2341, %rd15720;
	shr.u64 	%rd15721, %rd15720, 32;
	mul.wide.u32 	%rd15722, %r2329, %r2340;
	and.b64  	%rd15723, %rd15674, 4294967295;
	add.s64 	%rd15724, %rd15721, %rd15723;
	add.s64 	%rd15725, %rd15724, %rd15722;
	shr.u64 	%rd15726, %rd15725, 32;
	mul.wide.u32 	%rd15727, %r2330, %r2340;
	and.b64  	%rd15728, %rd15679, 4294967295;
	add.s64 	%rd15729, %rd15726, %rd15728;
	add.s64 	%rd15730, %rd15729, %rd15727;
	shr.u64 	%rd15731, %rd15730, 32;
	mul.wide.u32 	%rd15732, %r2331, %r2340;
	and.b64  	%rd15733, %rd15684, 4294967295;
	add.s64 	%rd15734, %rd15731, %rd15733;
	add.s64 	%rd15735, %rd15734, %rd15732;
	shr.u64 	%rd15736, %rd15735, 32;
	mul.wide.u32 	%rd15737, %r2332, %r2340;
	and.b64  	%rd15738, %rd15689, 4294967295;
	add.s64 	%rd15739, %rd15736, %rd15738;
	add.s64 	%rd15740, %rd15739, %rd15737;
	shr.u64 	%rd15741, %rd15740, 32;
	mul.wide.u32 	%rd15742, %r2333, %r2340;
	and.b64  	%rd15743, %rd15694, 4294967295;
	add.s64 	%rd15744, %rd15741, %rd15743;
	add.s64 	%rd15745, %rd15744, %rd15742;
	shr.u64 	%rd15746, %rd15745, 32;
	mul.wide.u32 	%rd15747, %r1993, %r2340;
	and.b64  	%rd15748, %rd15697, 4294967295;
	add.s64 	%rd15749, %rd15746, %rd15748;
	add.s64 	%rd15750, %rd15749, %rd15747;
	shr.u64 	%rd15751, %rd15750, 32;
	and.b64  	%rd15752, %rd15700, 4294967295;
	add.s64 	%rd15753, %rd15751, %rd15752;
	shr.u64 	%rd15754, %rd15753, 32;
	and.b64  	%rd15755, %rd15703, 4294967295;
	add.s64 	%rd15756, %rd15754, %rd15755;
	shr.u64 	%rd15757, %rd15756, 32;
	and.b64  	%rd15758, %rd15706, 4294967295;
	add.s64 	%rd15759, %rd15757, %rd15758;
	shr.u64 	%rd15760, %rd15759, 32;
	and.b64  	%rd15761, %rd15709, 4294967295;
	add.s64 	%rd15762, %rd15760, %rd15761;
	shr.u64 	%rd15763, %rd15762, 32;
	and.b64  	%rd15764, %rd15712, 4294967295;
	add.s64 	%rd15765, %rd15763, %rd15764;
	{ .reg .b32 tmp; mov.b64 {tmp, %r2342}, %rd15765; }
	add.s32 	%r2343, %r2339, %r2342;
	mul.lo.s32 	%r2344, %r279, %r2341;
	mul.wide.u32 	%rd15766, %r2326, %r2344;
	and.b64  	%rd15767, %rd15720, 4294967295;
	add.s64 	%rd15768, %rd15766, %rd15767;
	shr.u64 	%rd15769, %rd15768, 32;
	mul.wide.u32 	%rd15770, %r2327, %r2344;
	and.b64  	%rd15771, %rd15725, 4294967295;
	add.s64 	%rd15772, %rd15769, %rd15771;
	add.s64 	%rd15773, %rd15772, %rd15770;
	cvt.u32.u64 	%r2345, %rd15773;
	shr.u64 	%rd15774, %rd15773, 32;
	mul.wide.u32 	%rd15775, %r2329, %r2344;
	and.b64  	%rd15776, %rd15730, 4294967295;
	add.s64 	%rd15777, %rd15774, %rd15776;
	add.s64 	%rd15778, %rd15777, %rd15775;
	shr.u64 	%rd15779, %rd15778, 32;
	mul.wide.u32 	%rd15780, %r2330, %r2344;
	and.b64  	%rd15781, %rd15735, 4294967295;
	add.s64 	%rd15782, %rd15779, %rd15781;
	add.s64 	%rd15783, %rd15782, %rd15780;
	shr.u64 	%rd15784, %rd15783, 32;
	mul.wide.u32 	%rd15785, %r2331, %r2344;
	and.b64  	%rd15786, %rd15740, 4294967295;
	add.s64 	%rd15787, %rd15784, %rd15786;
	add.s64 	%rd15788, %rd15787, %rd15785;
	shr.u64 	%rd15789, %rd15788, 32;
	mul.wide.u32 	%rd15790, %r2332, %r2344;
	and.b64  	%rd15791, %rd15745, 4294967295;
	add.s64 	%rd15792, %rd15789, %rd15791;
	add.s64 	%rd15793, %rd15792, %rd15790;
	shr.u64 	%rd15794, %rd15793, 32;
	mul.wide.u32 	%rd15795, %r2333, %r2344;
	and.b64  	%rd15796, %rd15750, 4294967295;
	add.s64 	%rd15797, %rd15794, %rd15796;
	add.s64 	%rd15798, %rd15797, %rd15795;
	shr.u64 	%rd15799, %rd15798, 32;
	mul.wide.u32 	%rd15800, %r1993, %r2344;
	and.b64  	%rd15801, %rd15753, 4294967295;
	add.s64 	%rd15802, %rd15799, %rd15801;
	add.s64 	%rd15803, %rd15802, %rd15800;
	shr.u64 	%rd15804, %rd15803, 32;
	and.b64  	%rd15805, %rd15756, 4294967295;
	add.s64 	%rd15806, %rd15804, %rd15805;
	shr.u64 	%rd15807, %rd15806, 32;
	and.b64  	%rd15808, %rd15759, 4294967295;
	add.s64 	%rd15809, %rd15807, %rd15808;
	shr.u64 	%rd15810, %rd15809, 32;
	and.b64  	%rd15811, %rd15762, 4294967295;
	add.s64 	%rd15812, %rd15810, %rd15811;
	shr.u64 	%rd15813, %rd15812, 32;
	and.b64  	%rd15814, %rd15765, 4294967295;
	add.s64 	%rd15815, %rd15813, %rd15814;
	{ .reg .b32 tmp; mov.b64 {tmp, %r2346}, %rd15815; }
	add.s32 	%r2347, %r2343, %r2346;
	mul.lo.s32 	%r2348, %r279, %r2345;
	mul.wide.u32 	%rd15816, %r2326, %r2348;
	and.b64  	%rd15817, %rd15773, 4294967295;
	add.s64 	%rd15818, %rd15816, %rd15817;
	shr.u64 	%rd15819, %rd15818, 32;
	mul.wide.u32 	%rd15820, %r2327, %r2348;
	and.b64  	%rd15821, %rd15778, 4294967295;
	add.s64 	%rd15822, %rd15819, %rd15821;
	add.s64 	%rd15823, %rd15822, %rd15820;
	cvt.u32.u64 	%r2349, %rd15823;
	shr.u64 	%rd15824, %rd15823, 32;
	mul.wide.u32 	%rd15825, %r2329, %r2348;
	and.b64  	%rd15826, %rd15783, 4294967295;
	add.s64 	%rd15827, %rd15824, %rd15826;
	add.s64 	%rd15828, %rd15827, %rd15825;
	shr.u64 	%rd15829, %rd15828, 32;
	mul.wide.u32 	%rd15830, %r2330, %r2348;
	and.b64  	%rd15831, %rd15788, 4294967295;
	add.s64 	%rd15832, %rd15829, %rd15831;
	add.s64 	%rd15833, %rd15832, %rd15830;
	shr.u64 	%rd15834, %rd15833, 32;
	mul.wide.u32 	%rd15835, %r2331, %r2348;
	and.b64  	%rd15836, %rd15793, 4294967295;
	add.s64 	%rd15837, %rd15834, %rd15836;
	add.s64 	%rd15838, %rd15837, %rd15835;
	shr.u64 	%rd15839, %rd15838, 32;
	mul.wide.u32 	%rd15840, %r2332, %r2348;
	and.b64  	%rd15841, %rd15798, 4294967295;
	add.s64 	%rd15842, %rd15839, %rd15841;
	add.s64 	%rd15843, %rd15842, %rd15840;
	shr.u64 	%rd15844, %rd15843, 32;
	mul.wide.u32 	%rd15845, %r2333, %r2348;
	and.b64  	%rd15846, %rd15803, 4294967295;
	add.s64 	%rd15847, %rd15844, %rd15846;
	add.s64 	%rd15848, %rd15847, %rd15845;
	shr.u64 	%rd15849, %rd15848, 32;
	mul.wide.u32 	%rd15850, %r1993, %r2348;
	and.b64  	%rd15851, %rd15806, 4294967295;
	add.s64 	%rd15852, %rd15849, %rd15851;
	add.s64 	%rd15853, %rd15852, %rd15850;
	shr.u64 	%rd15854, %rd15853, 32;
	and.b64  	%rd15855, %rd15809, 4294967295;
	add.s64 	%rd15856, %rd15854, %rd15855;
	shr.u64 	%rd15857, %rd15856, 32;
	and.b64  	%rd15858, %rd15812, 4294967295;
	add.s64 	%rd15859, %rd15857, %rd15858;
	shr.u64 	%rd15860, %rd15859, 32;
	and.b64  	%rd15861, %rd15815, 4294967295;
	add.s64 	%rd15862, %rd15860, %rd15861;
	{ .reg .b32 tmp; mov.b64 {tmp, %r2350}, %rd15862; }
	add.s32 	%r2351, %r2347, %r2350;
	mul.lo.s32 	%r2352, %r279, %r2349;
	mul.wide.u32 	%rd15863, %r2326, %r2352;
	and.b64  	%rd15864, %rd15823, 4294967295;
	add.s64 	%rd15865, %rd15863, %rd15864;
	shr.u64 	%rd15866, %rd15865, 32;
	mul.wide.u32 	%rd15867, %r2327, %r2352;
	and.b64  	%rd15868, %rd15828, 4294967295;
	add.s64 	%rd15869, %rd15866, %rd15868;
	add.s64 	%rd15870, %rd15869, %rd15867;
	cvt.u32.u64 	%r2353, %rd15870;
	shr.u64 	%rd15871, %rd15870, 32;
	mul.wide.u32 	%rd15872, %r2329, %r2352;
	and.b64  	%rd15873, %rd15833, 4294967295;
	add.s64 	%rd15874, %rd15871, %rd15873;
	add.s64 	%rd15875, %rd15874, %rd15872;
	shr.u64 	%rd15876, %rd15875, 32;
	mul.wide.u32 	%rd15877, %r2330, %r2352;
	and.b64  	%rd15878, %rd15838, 4294967295;
	add.s64 	%rd15879, %rd15876, %rd15878;
	add.s64 	%rd15880, %rd15879, %rd15877;
	shr.u64 	%rd15881, %rd15880, 32;
	mul.wide.u32 	%rd15882, %r2331, %r2352;
	and.b64  	%rd15883, %rd15843, 4294967295;
	add.s64 	%rd15884, %rd15881, %rd15883;
	add.s64 	%rd15885, %rd15884, %rd15882;
	shr.u64 	%rd15886, %rd15885, 32;
	mul.wide.u32 	%rd15887, %r2332, %r2352;
	and.b64  	%rd15888, %rd15848, 4294967295;
	add.s64 	%rd15889, %rd15886, %rd15888;
	add.s64 	%rd15890, %rd15889, %rd15887;
	shr.u64 	%rd15891, %rd15890, 32;
	mul.wide.u32 	%rd15892, %r2333, %r2352;
	and.b64  	%rd15893, %rd15853, 4294967295;
	add.s64 	%rd15894, %rd15891, %rd15893;
	add.s64 	%rd15895, %rd15894, %rd15892;
	shr.u64 	%rd15896, %rd15895, 32;
	mul.wide.u32 	%rd15897, %r1993, %r2352;
	and.b64  	%rd15898, %rd15856, 4294967295;
	add.s64 	%rd15899, %rd15896, %rd15898;
	add.s64 	%rd15900, %rd15899, %rd15897;
	shr.u64 	%rd15901, %rd15900, 32;
	and.b64  	%rd15902, %rd15859, 4294967295;
	add.s64 	%rd15903, %rd15901, %rd15902;
	shr.u64 	%rd15904, %rd15903, 32;
	and.b64  	%rd15905, %rd15862, 4294967295;
	add.s64 	%rd15906, %rd15904, %rd15905;
	{ .reg .b32 tmp; mov.b64 {tmp, %r2354}, %rd15906; }
	add.s32 	%r2355, %r2351, %r2354;
	mul.lo.s32 	%r2356, %r279, %r2353;
	mul.wide.u32 	%rd15907, %r2326, %r2356;
	and.b64  	%rd15908, %rd15870, 4294967295;
	add.s64 	%rd15909, %rd15907, %rd15908;
	shr.u64 	%rd15910, %rd15909, 32;
	mul.wide.u32 	%rd15911, %r2327, %r2356;
	and.b64  	%rd15912, %rd15875, 4294967295;
	add.s64 	%rd15913, %rd15910, %rd15912;
	add.s64 	%rd15914, %rd15913, %rd15911;
	cvt.u32.u64 	%r2357, %rd15914;
	shr.u64 	%rd15915, %rd15914, 32;
	mul.wide.u32 	%rd15916, %r2329, %r2356;
	and.b64  	%rd15917, %rd15880, 4294967295;
	add.s64 	%rd15918, %rd15915, %rd15917;
	add.s64 	%rd15919, %rd15918, %rd15916;
	shr.u64 	%rd15920, %rd15919, 32;
	mul.wide.u32 	%rd15921, %r2330, %r2356;
	and.b64  	%rd15922, %rd15885, 4294967295;
	add.s64 	%rd15923, %rd15920, %rd15922;
	add.s64 	%rd15924, %rd15923, %rd15921;
	shr.u64 	%rd15925, %rd15924, 32;
	mul.wide.u32 	%rd15926, %r2331, %r2356;
	and.b64  	%rd15927, %rd15890, 4294967295;
	add.s64 	%rd15928, %rd15925, %rd15927;
	add.s64 	%rd15929, %rd15928, %rd15926;
	shr.u64 	%rd15930, %rd15929, 32;
	mul.wide.u32 	%rd15931, %r2332, %r2356;
	and.b64  	%rd15932, %rd15895, 4294967295;
	add.s64 	%rd15933, %rd15930, %rd15932;
	add.s64 	%rd15934, %rd15933, %rd15931;
	shr.u64 	%rd15935, %rd15934, 32;
	mul.wide.u32 	%rd15936, %r2333, %r2356;
	and.b64  	%rd15937, %rd15900, 4294967295;
	add.s64 	%rd15938, %rd15935, %rd15937;
	add.s64 	%rd15939, %rd15938, %rd15936;
	shr.u64 	%rd15940, %rd15939, 32;
	mul.wide.u32 	%rd15941, %r1993, %r2356;
	and.b64  	%rd15942, %rd15903, 4294967295;
	add.s64 	%rd15943, %rd15940, %rd15942;
	add.s64 	%rd15944, %rd15943, %rd15941;
	shr.u64 	%rd15945, %rd15944, 32;
	and.b64  	%rd15946, %rd15906, 4294967295;
	add.s64 	%rd15947, %rd15945, %rd15946;
	{ .reg .b32 tmp; mov.b64 {tmp, %r2358}, %rd15947; }
	add.s32 	%r2359, %r2355, %r2358;
	mul.lo.s32 	%r2360, %r279, %r2357;
	mul.wide.u32 	%rd15948, %r2326, %r2360;
	and.b64  	%rd15949, %rd15914, 4294967295;
	add.s64 	%rd15950, %rd15948, %rd15949;
	shr.u64 	%rd15951, %rd15950, 32;
	mul.wide.u32 	%rd15952, %r2327, %r2360;
	and.b64  	%rd15953, %rd15919, 4294967295;
	add.s64 	%rd15954, %rd15951, %rd15953;
	add.s64 	%rd22713, %rd15954, %rd15952;
	shr.u64 	%rd15955, %rd22713, 32;
	mul.wide.u32 	%rd15956, %r2329, %r2360;
	and.b64  	%rd15957, %rd15924, 4294967295;
	add.s64 	%rd15958, %rd15955, %rd15957;
	add.s64 	%rd22712, %rd15958, %rd15956;
	cvt.u32.u64 	%r280, %rd22712;
	shr.u64 	%rd15959, %rd22712, 32;
	mul.wide.u32 	%rd15960, %r2330, %r2360;
	and.b64  	%rd15961, %rd15929, 4294967295;
	add.s64 	%rd15962, %rd15959, %rd15961;
	add.s64 	%rd22711, %rd15962, %rd15960;
	cvt.u32.u64 	%r281, %rd22711;
	shr.u64 	%rd15963, %rd22711, 32;
	mul.wide.u32 	%rd15964, %r2331, %r2360;
	and.b64  	%rd15965, %rd15934, 4294967295;
	add.s64 	%rd15966, %rd15963, %rd15965;
	add.s64 	%rd22710, %rd15966, %rd15964;
	cvt.u32.u64 	%r282, %rd22710;
	shr.u64 	%rd15967, %rd22710, 32;
	mul.wide.u32 	%rd15968, %r2332, %r2360;
	and.b64  	%rd15969, %rd15939, 4294967295;
	add.s64 	%rd15970, %rd15967, %rd15969;
	add.s64 	%rd22709, %rd15970, %rd15968;
	cvt.u32.u64 	%r283, %rd22709;
	shr.u64 	%rd15971, %rd22709, 32;
	mul.wide.u32 	%rd15972, %r2333, %r2360;
	and.b64  	%rd15973, %rd15944, 4294967295;
	add.s64 	%rd15974, %rd15971, %rd15973;
	add.s64 	%rd22708, %rd15974, %rd15972;
	cvt.u32.u64 	%r284, %rd22708;
	shr.u64 	%rd15975, %rd22708, 32;
	mul.wide.u32 	%rd15976, %r1993, %r2360;
	and.b64  	%rd15977, %rd15947, 4294967295;
	add.s64 	%rd15978, %rd15975, %rd15977;
	add.s64 	%rd22707, %rd15978, %rd15976;
	cvt.u32.u64 	%r285, %rd22707;
	{ .reg .b32 tmp; mov.b64 {tmp, %r2361}, %rd22707; }
	add.s32 	%r3074, %r2359, %r2361;
	setp.gt.u32 	%p569, %r3074, %r1993;
	@%p569 bra 	$L__BB2_324;
	cvt.u32.u64 	%r2362, %rd443;
	setp.lt.u32 	%p570, %r3074, %r2362;
	@%p570 bra 	$L__BB2_325;
	cvt.u32.u64 	%r2363, %rd531;
	setp.lt.u32 	%p571, %r2363, %r285;
	@%p571 bra 	$L__BB2_324;
	setp.gt.u32 	%p572, %r2363, %r285;
	@%p572 bra 	$L__BB2_325;
	cvt.u32.u64 	%r2365, %rd530;
	setp.lt.u32 	%p573, %r2365, %r284;
	@%p573 bra 	$L__BB2_324;
	setp.gt.u32 	%p574, %r2365, %r284;
	@%p574 bra 	$L__BB2_325;
	cvt.u32.u64 	%r2367, %rd529;
	setp.lt.u32 	%p575, %r2367, %r283;
	@%p575 bra 	$L__BB2_324;
	setp.gt.u32 	%p576, %r2367, %r283;
	@%p576 bra 	$L__BB2_325;
	cvt.u32.u64 	%r2369, %rd528;
	setp.lt.u32 	%p577, %r2369, %r282;
	@%p577 bra 	$L__BB2_324;
	setp.gt.u32 	%p578, %r2369, %r282;
	@%p578 bra 	$L__BB2_325;
	cvt.u32.u64 	%r2371, %rd527;
	setp.lt.u32 	%p579, %r2371, %r281;
	@%p579 bra 	$L__BB2_324;
	setp.gt.u32 	%p580, %r2371, %r281;
	@%p580 bra 	$L__BB2_325;
	cvt.u32.u64 	%r2373, %rd526;
	setp.lt.u32 	%p581, %r2373, %r280;
	@%p581 bra 	$L__BB2_324;
	cvt.u32.u64 	%r2374, %rd525;
	setp.gt.u32 	%p582, %r2373, %r280;
	cvt.u32.u64 	%r2376, %rd22713;
	setp.gt.u32 	%p583, %r2374, %r2376;
	or.pred  	%p584, %p582, %p583;
	@%p584 bra 	$L__BB2_325;
$L__BB2_324:
	cvt.u32.u64 	%r2377, %rd443;
	and.b64  	%rd15980, %rd22713, 4294967295;
	sub.s64 	%rd22713, %rd15980, %rd525;
	shr.u64 	%rd15981, %rd22713, 63;
	and.b64  	%rd15982, %rd22712, 4294967295;
	add.s64 	%rd15983, %rd15981, %rd526;
	sub.s64 	%rd22712, %rd15982, %rd15983;
	shr.u64 	%rd15984, %rd22712, 63;
	and.b64  	%rd15985, %rd22711, 4294967295;
	add.s64 	%rd15986, %rd15984, %rd527;
	sub.s64 	%rd22711, %rd15985, %rd15986;
	shr.u64 	%rd15987, %rd22711, 63;
	and.b64  	%rd15988, %rd22710, 4294967295;
	add.s64 	%rd15989, %rd15987, %rd528;
	sub.s64 	%rd22710, %rd15988, %rd15989;
	shr.u64 	%rd15990, %rd22710, 63;
	and.b64  	%rd15991, %rd22709, 4294967295;
	add.s64 	%rd15992, %rd15990, %rd529;
	sub.s64 	%rd22709, %rd15991, %rd15992;
	shr.u64 	%rd15993, %rd22709, 63;
	and.b64  	%rd15994, %rd22708, 4294967295;
	add.s64 	%rd15995, %rd15993, %rd530;
	sub.s64 	%rd22708, %rd15994, %rd15995;
	shr.u64 	%rd15996, %rd22708, 63;
	and.b64  	%rd15997, %rd22707, 4294967295;
	add.s64 	%rd15998, %rd15996, %rd531;
	sub.s64 	%rd22707, %rd15997, %rd15998;
	shr.u64 	%rd15999, %rd22707, 63;
	cvt.u32.u64 	%r2378, %rd15999;
	add.s32 	%r2379, %r2377, %r2378;
	sub.s32 	%r3074, %r3074, %r2379;
$L__BB2_325:
	and.b64  	%rd16000, %rd22713, 4294967295;
	cvt.u64.u32 	%rd553, %r3064;
	sub.s64 	%rd16001, %rd16000, %rd553;
	shr.u64 	%rd16002, %rd16001, 63;
	cvt.u32.u64 	%r3076, %rd16001;
	and.b64  	%rd16003, %rd22712, 4294967295;
	and.b64  	%rd554, %rd22653, 4294967295;
	add.s64 	%rd16004, %rd16002, %rd554;
	sub.s64 	%rd22719, %rd16003, %rd16004;
	shr.u64 	%rd16005, %rd22719, 63;
	and.b64  	%rd16006, %rd22711, 4294967295;
	and.b64  	%rd556, %rd22654, 4294967295;
	add.s64 	%rd16007, %rd16005, %rd556;
	sub.s64 	%rd22718, %rd16006, %rd16007;
	shr.u64 	%rd16008, %rd22718, 63;
	and.b64  	%rd16009, %rd22710, 4294967295;
	and.b64  	%rd558, %rd22655, 4294967295;
	add.s64 	%rd16010, %rd16008, %rd558;
	sub.s64 	%rd22717, %rd16009, %rd16010;
	shr.u64 	%rd16011, %rd22717, 63;
	and.b64  	%rd16012, %rd22709, 4294967295;
	and.b64  	%rd560, %rd22656, 4294967295;
	add.s64 	%rd16013, %rd16011, %rd560;
	sub.s64 	%rd22716, %rd16012, %rd16013;
	shr.u64 	%rd16014, %rd22716, 63;
	and.b64  	%rd16015, %rd22708, 4294967295;
	and.b64  	%rd562, %rd22657, 4294967295;
	add.s64 	%rd16016, %rd16014, %rd562;
	sub.s64 	%rd22715, %rd16015, %rd16016;
	shr.u64 	%rd16017, %rd22715, 63;
	and.b64  	%rd16018, %rd22707, 4294967295;
	and.b64  	%rd564, %rd22658, 4294967295;
	add.s64 	%rd16019, %rd16017, %rd564;
	sub.s64 	%rd22714, %rd16018, %rd16019;
	shr.u64 	%rd16020, %rd22714, 63;
	cvt.u64.u32 	%rd16021, %r3074;
	and.b64  	%rd566, %rd22659, 4294967295;
	add.s64 	%rd16022, %rd16020, %rd566;
	sub.s64 	%rd16023, %rd16021, %rd16022;
	setp.gt.s64 	%p585, %rd16023, -1;
	cvt.u32.u64 	%r3075, %rd16023;
	@%p585 bra 	$L__BB2_327;
	cvt.u32.u64 	%r2380, %rd443;
	cvt.u32.u64 	%r2381, %rd525;
	add.s32 	%r3076, %r2381, %r3076;
	setp.lt.u32 	%p586, %r3076, %r2381;
	selp.u64 	%rd16024, 1, 0, %p586;
	and.b64  	%rd16025, %rd22719, 4294967295;
	add.s64 	%rd16026, %rd16025, %rd16024;
	add.s64 	%rd22719, %rd16026, %rd526;
	shr.u64 	%rd16027, %rd22719, 32;
	and.b64  	%rd16028, %rd22718, 4294967295;
	add.s64 	%rd16029, %rd16027, %rd16028;
	add.s64 	%rd22718, %rd16029, %rd527;
	shr.u64 	%rd16030, %rd22718, 32;
	and.b64  	%rd16031, %rd22717, 4294967295;
	add.s64 	%rd16032, %rd16030, %rd16031;
	add.s64 	%rd22717, %rd16032, %rd528;
	shr.u64 	%rd16033, %rd22717, 32;
	and.b64  	%rd16034, %rd22716, 4294967295;
	add.s64 	%rd16035, %rd16033, %rd16034;
	add.s64 	%rd22716, %rd16035, %rd529;
	shr.u64 	%rd16036, %rd22716, 32;
	and.b64  	%rd16037, %rd22715, 4294967295;
	add.s64 	%rd16038, %rd16036, %rd16037;
	add.s64 	%rd22715, %rd16038, %rd530;
	shr.u64 	%rd16039, %rd22715, 32;
	and.b64  	%rd16040, %rd22714, 4294967295;
	add.s64 	%rd16041, %rd16039, %rd16040;
	add.s64 	%rd22714, %rd16041, %rd531;
	{ .reg .b32 tmp; mov.b64 {tmp, %r2382}, %rd22714; }
	add.s32 	%r2383, %r3075, %r2382;
	add.s32 	%r3075, %r2383, %r2380;
$L__BB2_327:
	cvt.u64.u32 	%rd16042, %r3076;
	sub.s64 	%rd16043, %rd16042, %rd553;
	shr.u64 	%rd16044, %rd16043, 63;
	cvt.u32.u64 	%r3136, %rd16043;
	and.b64  	%rd16045, %rd22719, 4294967295;
	add.s64 	%rd16046, %rd16044, %rd554;
	sub.s64 	%rd22725, %rd16045, %rd16046;
	shr.u64 	%rd16047, %rd22725, 63;
	and.b64  	%rd16048, %rd22718, 4294967295;
	add.s64 	%rd16049, %rd16047, %rd556;
	sub.s64 	%rd22724, %rd16048, %rd16049;
	shr.u64 	%rd16050, %rd22724, 63;
	and.b64  	%rd16051, %rd22717, 4294967295;
	add.s64 	%rd16052, %rd16050, %rd558;
	sub.s64 	%rd22723, %rd16051, %rd16052;
	shr.u64 	%rd16053, %rd22723, 63;
	and.b64  	%rd16054, %rd22716, 4294967295;
	add.s64 	%rd16055, %rd16053, %rd560;
	sub.s64 	%rd22722, %rd16054, %rd16055;
	shr.u64 	%rd16056, %rd22722, 63;
	and.b64  	%rd16057, %rd22715, 4294967295;
	add.s64 	%rd16058, %rd16056, %rd562;
	sub.s64 	%rd22721, %rd16057, %rd16058;
	shr.u64 	%rd16059, %rd22721, 63;
	and.b64  	%rd16060, %rd22714, 4294967295;
	add.s64 	%rd16061, %rd16059, %rd564;
	sub.s64 	%rd22720, %rd16060, %rd16061;
	shr.u64 	%rd16062, %rd22720, 63;
	cvt.u64.u32 	%rd16063, %r3075;
	add.s64 	%rd16064, %rd16062, %rd566;
	sub.s64 	%rd16065, %rd16063, %rd16064;
	setp.gt.s64 	%p587, %rd16065, -1;
	cvt.u32.u64 	%r3129, %rd16065;
	@%p587 bra 	$L__BB2_329;
	cvt.u32.u64 	%r2384, %rd443;
	cvt.u32.u64 	%r2385, %rd525;
	add.s32 	%r3136, %r2385, %r3136;
	setp.lt.u32 	%p588, %r3136, %r2385;
	selp.u64 	%rd16066, 1, 0, %p588;
	and.b64  	%rd16067, %rd22725, 4294967295;
	add.s64 	%rd16068, %rd16067, %rd16066;
	add.s64 	%rd22725, %rd16068, %rd526;
	shr.u64 	%rd16069, %rd22725, 32;
	and.b64  	%rd16070, %rd22724, 4294967295;
	add.s64 	%rd16071, %rd16069, %rd16070;
	add.s64 	%rd22724, %rd16071, %rd527;
	shr.u64 	%rd16072, %rd22724, 32;
	and.b64  	%rd16073, %rd22723, 4294967295;
	add.s64 	%rd16074, %rd16072, %rd16073;
	add.s64 	%rd22723, %rd16074, %rd528;
	shr.u64 	%rd16075, %rd22723, 32;
	and.b64  	%rd16076, %rd22722, 4294967295;
	add.s64 	%rd16077, %rd16075, %rd16076;
	add.s64 	%rd22722, %rd16077, %rd529;
	shr.u64 	%rd16078, %rd22722, 32;
	and.b64  	%rd16079, %rd22721, 4294967295;
	add.s64 	%rd16080, %rd16078, %rd16079;
	add.s64 	%rd22721, %rd16080, %rd530;
	shr.u64 	%rd16081, %rd22721, 32;
	and.b64  	%rd16082, %rd22720, 4294967295;
	add.s64 	%rd16083, %rd16081, %rd16082;
	add.s64 	%rd22720, %rd16083, %rd531;
	{ .reg .b32 tmp; mov.b64 {tmp, %r2386}, %rd22720; }
	add.s32 	%r2387, %r3129, %r2386;
	add.s32 	%r3129, %r2387, %r2384;
$L__BB2_329:
	cvt.u32.u64 	%r3135, %rd22725;
	cvt.u32.u64 	%r3134, %rd22724;
	cvt.u32.u64 	%r3133, %rd22723;
	cvt.u32.u64 	%r3132, %rd22722;
	cvt.u32.u64 	%r3131, %rd22721;
	cvt.u32.u64 	%r3130, %rd22720;
	cvt.u64.u32 	%rd16084, %r3136;
	sub.s64 	%rd16085, %rd553, %rd16084;
	shr.u64 	%rd16086, %rd16085, 63;
	cvt.u32.u64 	%r3079, %rd16085;
	and.b64  	%rd16087, %rd22725, 4294967295;
	add.s64 	%rd16088, %rd16086, %rd16087;
	sub.s64 	%rd22726, %rd554, %rd16088;
	shr.u64 	%rd16089, %rd22726, 63;
	and.b64  	%rd16090, %rd22724, 4294967295;
	add.s64 	%rd16091, %rd16089, %rd16090;
	sub.s64 	%rd22727, %rd556, %rd16091;
	shr.u64 	%rd16092, %rd22727, 63;
	and.b64  	%rd16093, %rd22723, 4294967295;
	add.s64 	%rd16094, %rd16092, %rd16093;
	sub.s64 	%rd22728, %rd558, %rd16094;
	shr.u64 	%rd16095, %rd22728, 63;
	and.b64  	%rd16096, %rd22722, 4294967295;
	add.s64 	%rd16097, %rd16095, %rd16096;
	sub.s64 	%rd22729, %rd560, %rd16097;
	shr.u64 	%rd16098, %rd22729, 63;
	and.b64  	%rd16099, %rd22721, 4294967295;
	add.s64 	%rd16100, %rd16098, %rd16099;
	sub.s64 	%rd22730, %rd562, %rd16100;
	shr.u64 	%rd16101, %rd22730, 63;
	and.b64  	%rd16102, %rd22720, 4294967295;
	add.s64 	%rd16103, %rd16101, %rd16102;
	sub.s64 	%rd22731, %rd564, %rd16103;
	shr.u64 	%rd16104, %rd22731, 63;
	cvt.u64.u32 	%rd16105, %r3129;
	add.s64 	%rd16106, %rd16104, %rd16105;
	sub.s64 	%rd16107, %rd566, %rd16106;
	setp.gt.s64 	%p589, %rd16107, -1;
	cvt.u32.u64 	%r3080, %rd16107;
	@%p589 bra 	$L__BB2_331;
	cvt.u32.u64 	%r2388, %rd443;
	cvt.u32.u64 	%r2389, %rd525;
	add.s32 	%r3079, %r2389, %r3079;
	setp.lt.u32 	%p590, %r3079, %r2389;
	selp.u64 	%rd16108, 1, 0, %p590;
	and.b64  	%rd16109, %rd22726, 4294967295;
	add.s64 	%rd16110, %rd16109, %rd16108;
	add.s64 	%rd22726, %rd16110, %rd526;
	shr.u64 	%rd16111, %rd22726, 32;
	and.b64  	%rd16112, %rd22727, 4294967295;
	add.s64 	%rd16113, %rd16111, %rd16112;
	add.s64 	%rd22727, %rd16113, %rd527;
	shr.u64 	%rd16114, %rd22727, 32;
	and.b64  	%rd16115, %rd22728, 4294967295;
	add.s64 	%rd16116, %rd16114, %rd16115;
	add.s64 	%rd22728, %rd16116, %rd528;
	shr.u64 	%rd16117, %rd22728, 32;
	and.b64  	%rd16118, %rd22729, 4294967295;
	add.s64 	%rd16119, %rd16117, %rd16118;
	add.s64 	%rd22729, %rd16119, %rd529;
	shr.u64 	%rd16120, %rd22729, 32;
	and.b64  	%rd16121, %rd22730, 4294967295;
	add.s64 	%rd16122, %rd16120, %rd16121;
	add.s64 	%rd22730, %rd16122, %rd530;
	shr.u64 	%rd16123, %rd22730, 32;
	and.b64  	%rd16124, %rd22731, 4294967295;
	add.s64 	%rd16125, %rd16123, %rd16124;
	add.s64 	%rd22731, %rd16125, %rd531;
	{ .reg .b32 tmp; mov.b64 {tmp, %r2390}, %rd22731; }
	add.s32 	%r2391, %r3080, %r2390;
	add.s32 	%r3080, %r2391, %r2388;
$L__BB2_331:
	cvt.u32.u64 	%r2392, %rd443;
	cvt.u64.u32 	%rd16126, %r3079;
	mul.lo.s64 	%rd16127, %rd16126, %rd517;
	cvt.u32.u64 	%r2393, %rd16127;
	shr.u64 	%rd16128, %rd16127, 32;
	and.b64  	%rd16129, %rd22726, 4294967295;
	mad.lo.s64 	%rd16130, %rd16129, %rd517, %rd16128;
	shr.u64 	%rd16131, %rd16130, 32;
	and.b64  	%rd16132, %rd22727, 4294967295;
	mad.lo.s64 	%rd16133, %rd16132, %rd517, %rd16131;
	shr.u64 	%rd16134, %rd16133, 32;
	and.b64  	%rd16135, %rd22728, 4294967295;
	mad.lo.s64 	%rd16136, %rd16135, %rd517, %rd16134;
	shr.u64 	%rd16137, %rd16136, 32;
	and.b64  	%rd16138, %rd22729, 4294967295;
	mad.lo.s64 	%rd16139, %rd16138, %rd517, %rd16137;
	shr.u64 	%rd16140, %rd16139, 32;
	and.b64  	%rd16141, %rd22730, 4294967295;
	mad.lo.s64 	%rd16142, %rd16141, %rd517, %rd16140;
	shr.u64 	%rd16143, %rd16142, 32;
	and.b64  	%rd16144, %rd22731, 4294967295;
	mad.lo.s64 	%rd16145, %rd16144, %rd517, %rd16143;
	shr.u64 	%rd16146, %rd16145, 32;
	cvt.u64.u32 	%rd16147, %r3080;
	mad.lo.s64 	%rd16148, %rd16147, %rd517, %rd16146;
	shr.u64 	%rd16149, %rd16148, 32;
	and.b64  	%rd16150, %rd16130, 4294967295;
	mad.lo.s64 	%rd16151, %rd518, %rd16126, %rd16150;
	shr.u64 	%rd16152, %rd16151, 32;
	and.b64  	%rd16153, %rd16133, 4294967295;
	add.s64 	%rd16154, %rd16152, %rd16153;
	mad.lo.s64 	%rd16155, %rd16129, %rd518, %rd16154;
	shr.u64 	%rd16156, %rd16155, 32;
	and.b64  	%rd16157, %rd16136, 4294967295;
	add.s64 	%rd16158, %rd16156, %rd16157;
	mad.lo.s64 	%rd16159, %rd16132, %rd518, %rd16158;
	shr.u64 	%rd16160, %rd16159, 32;
	and.b64  	%rd16161, %rd16139, 4294967295;
	add.s64 	%rd16162, %rd16160, %rd16161;
	mad.lo.s64 	%rd16163, %rd16135, %rd518, %rd16162;
	shr.u64 	%rd16164, %rd16163, 32;
	and.b64  	%rd16165, %rd16142, 4294967295;
	add.s64 	%rd16166, %rd16164, %rd16165;
	mad.lo.s64 	%rd16167, %rd16138, %rd518, %rd16166;
	shr.u64 	%rd16168, %rd16167, 32;
	and.b64  	%rd16169, %rd16145, 4294967295;
	add.s64 	%rd16170, %rd16168, %rd16169;
	mad.lo.s64 	%rd16171, %rd16141, %rd518, %rd16170;
	shr.u64 	%rd16172, %rd16171, 32;
	and.b64  	%rd16173, %rd16148, 4294967295;
	add.s64 	%rd16174, %rd16172, %rd16173;
	mad.lo.s64 	%rd16175, %rd16144, %rd518, %rd16174;
	shr.u64 	%rd16176, %rd16175, 32;
	add.s64 	%rd16177, %rd16176, %rd16149;
	mad.lo.s64 	%rd16178, %rd518, %rd16147, %rd16177;
	shr.u64 	%rd16179, %rd16178, 32;
	and.b64  	%rd16180, %rd16155, 4294967295;
	mad.lo.s64 	%rd16181, %rd519, %rd16126, %rd16180;
	shr.u64 	%rd16182, %rd16181, 32;
	and.b64  	%rd16183, %rd16159, 4294967295;
	add.s64 	%rd16184, %rd16182, %rd16183;
	mad.lo.s64 	%rd16185, %rd16129, %rd519, %rd16184;
	shr.u64 	%rd16186, %rd16185, 32;
	and.b64  	%rd16187, %rd16163, 4294967295;
	add.s64 	%rd16188, %rd16186, %rd16187;
	mad.lo.s64 	%rd16189, %rd16132, %rd519, %rd16188;
	shr.u64 	%rd16190, %rd16189, 32;
	and.b64  	%rd16191, %rd16167, 4294967295;
	add.s64 	%rd16192, %rd16190, %rd16191;
	mad.lo.s64 	%rd16193, %rd16135, %rd519, %rd16192;
	shr.u64 	%rd16194, %rd16193, 32;
	and.b64  	%rd16195, %rd16171, 4294967295;
	add.s64 	%rd16196, %rd16194, %rd16195;
	mad.lo.s64 	%rd16197, %rd16138, %rd519, %rd16196;
	shr.u64 	%rd16198, %rd16197, 32;
	and.b64  	%rd16199, %rd16175, 4294967295;
	add.s64 	%rd16200, %rd16198, %rd16199;
	mad.lo.s64 	%rd16201, %rd16141, %rd519, %rd16200;
	shr.u64 	%rd16202, %rd16201, 32;
	and.b64  	%rd16203, %rd16178, 4294967295;
	add.s64 	%rd16204, %rd16202, %rd16203;
	mad.lo.s64 	%rd16205, %rd16144, %rd519, %rd16204;
	shr.u64 	%rd16206, %rd16205, 32;
	add.s64 	%rd16207, %rd16206, %rd16179;
	mad.lo.s64 	%rd16208, %rd519, %rd16147, %rd16207;
	shr.u64 	%rd16209, %rd16208, 32;
	and.b64  	%rd16210, %rd16185, 4294967295;
	mad.lo.s64 	%rd16211, %rd520, %rd16126, %rd16210;
	shr.u64 	%rd16212, %rd16211, 32;
	and.b64  	%rd16213, %rd16189, 4294967295;
	add.s64 	%rd16214, %rd16212, %rd16213;
	mad.lo.s64 	%rd16215, %rd16129, %rd520, %rd16214;
	shr.u64 	%rd16216, %rd16215, 32;
	and.b64  	%rd16217, %rd16193, 4294967295;
	add.s64 	%rd16218, %rd16216, %rd16217;
	mad.lo.s64 	%rd16219, %rd16132, %rd520, %rd16218;
	shr.u64 	%rd16220, %rd16219, 32;
	and.b64  	%rd16221, %rd16197, 4294967295;
	add.s64 	%rd16222, %rd16220, %rd16221;
	mad.lo.s64 	%rd16223, %rd16135, %rd520, %rd16222;
	shr.u64 	%rd16224, %rd16223, 32;
	and.b64  	%rd16225, %rd16201, 4294967295;
	add.s64 	%rd16226, %rd16224, %rd16225;
	mad.lo.s64 	%rd16227, %rd16138, %rd520, %rd16226;
	shr.u64 	%rd16228, %rd16227, 32;
	and.b64  	%rd16229, %rd16205, 4294967295;
	add.s64 	%rd16230, %rd16228, %rd16229;
	mad.lo.s64 	%rd16231, %rd16141, %rd520, %rd16230;
	shr.u64 	%rd16232, %rd16231, 32;
	and.b64  	%rd16233, %rd16208, 4294967295;
	add.s64 	%rd16234, %rd16232, %rd16233;
	mad.lo.s64 	%rd16235, %rd16144, %rd520, %rd16234;
	shr.u64 	%rd16236, %rd16235, 32;
	add.s64 	%rd16237, %rd16236, %rd16209;
	mad.lo.s64 	%rd16238, %rd520, %rd16147, %rd16237;
	shr.u64 	%rd16239, %rd16238, 32;
	and.b64  	%rd16240, %rd16215, 4294967295;
	mad.lo.s64 	%rd16241, %rd521, %rd16126, %rd16240;
	shr.u64 	%rd16242, %rd16241, 32;
	and.b64  	%rd16243, %rd16219, 4294967295;
	add.s64 	%rd16244, %rd16242, %rd16243;
	mad.lo.s64 	%rd16245, %rd16129, %rd521, %rd16244;
	shr.u64 	%rd16246, %rd16245, 32;
	and.b64  	%rd16247, %rd16223, 4294967295;
	add.s64 	%rd16248, %rd16246, %rd16247;
	mad.lo.s64 	%rd16249, %rd16132, %rd521, %rd16248;
	shr.u64 	%rd16250, %rd16249, 32;
	and.b64  	%rd16251, %rd16227, 4294967295;
	add.s64 	%rd16252, %rd16250, %rd16251;
	mad.lo.s64 	%rd16253, %rd16135, %rd521, %rd16252;
	shr.u64 	%rd16254, %rd16253, 32;
	and.b64  	%rd16255, %rd16231, 4294967295;
	add.s64 	%rd16256, %rd16254, %rd16255;
	mad.lo.s64 	%rd16257, %rd16138, %rd521, %rd16256;
	shr.u64 	%rd16258, %rd16257, 32;
	and.b64  	%rd16259, %rd16235, 4294967295;
	add.s64 	%rd16260, %rd16258, %rd16259;
	mad.lo.s64 	%rd16261, %rd16141, %rd521, %rd16260;
	shr.u64 	%rd16262, %rd16261, 32;
	and.b64  	%rd16263, %rd16238, 4294967295;
	add.s64 	%rd16264, %rd16262, %rd16263;
	mad.lo.s64 	%rd16265, %rd16144, %rd521, %rd16264;
	shr.u64 	%rd16266, %rd16265, 32;
	add.s64 	%rd16267, %rd16266, %rd16239;
	mad.lo.s64 	%rd16268, %rd521, %rd16147, %rd16267;
	shr.u64 	%rd16269, %rd16268, 32;
	and.b64  	%rd16270, %rd16245, 4294967295;
	mad.lo.s64 	%rd16271, %rd522, %rd16126, %rd16270;
	shr.u64 	%rd16272, %rd16271, 32;
	and.b64  	%rd16273, %rd16249, 4294967295;
	add.s64 	%rd16274, %rd16272, %rd16273;
	mad.lo.s64 	%rd16275, %rd16129, %rd522, %rd16274;
	shr.u64 	%rd16276, %rd16275, 32;
	and.b64  	%rd16277, %rd16253, 4294967295;
	add.s64 	%rd16278, %rd16276, %rd16277;
	mad.lo.s64 	%rd16279, %rd16132, %rd522, %rd16278;
	shr.u64 	%rd16280, %rd16279, 32;
	and.b64  	%rd16281, %rd16257, 4294967295;
	add.s64 	%rd16282, %rd16280, %rd16281;
	mad.lo.s64 	%rd16283, %rd16135, %rd522, %rd16282;
	shr.u64 	%rd16284, %rd16283, 32;
	and.b64  	%rd16285, %rd16261, 4294967295;
	add.s64 	%rd16286, %rd16284, %rd16285;
	mad.lo.s64 	%rd16287, %rd16138, %rd522, %rd16286;
	shr.u64 	%rd16288, %rd16287, 32;
	and.b64  	%rd16289, %rd16265, 4294967295;
	add.s64 	%rd16290, %rd16288, %rd16289;
	mad.lo.s64 	%rd16291, %rd16141, %rd522, %rd16290;
	shr.u64 	%rd16292, %rd16291, 32;
	and.b64  	%rd16293, %rd16268, 4294967295;
	add.s64 	%rd16294, %rd16292, %rd16293;
	mad.lo.s64 	%rd16295, %rd16144, %rd522, %rd16294;
	shr.u64 	%rd16296, %rd16295, 32;
	add.s64 	%rd16297, %rd16296, %rd16269;
	mad.lo.s64 	%rd16298, %rd522, %rd16147, %rd16297;
	shr.u64 	%rd16299, %rd16298, 32;
	and.b64  	%rd16300, %rd16275, 4294967295;
	mad.lo.s64 	%rd16301, %rd523, %rd16126, %rd16300;
	shr.u64 	%rd16302, %rd16301, 32;
	and.b64  	%rd16303, %rd16279, 4294967295;
	add.s64 	%rd16304, %rd16302, %rd16303;
	mad.lo.s64 	%rd16305, %rd16129, %rd523, %rd16304;
	shr.u64 	%rd16306, %rd16305, 32;
	and.b64  	%rd16307, %rd16283, 4294967295;
	add.s64 	%rd16308, %rd16306, %rd16307;
	mad.lo.s64 	%rd16309, %rd16132, %rd523, %rd16308;
	shr.u64 	%rd16310, %rd16309, 32;
	and.b64  	%rd16311, %rd16287, 4294967295;
	add.s64 	%rd16312, %rd16310, %rd16311;
	mad.lo.s64 	%rd16313, %rd16135, %rd523, %rd16312;
	shr.u64 	%rd16314, %rd16313, 32;
	and.b64  	%rd16315, %rd16291, 4294967295;
	add.s64 	%rd16316, %rd16314, %rd16315;
	mad.lo.s64 	%rd16317, %rd16138, %rd523, %rd16316;
	shr.u64 	%rd16318, %rd16317, 32;
	and.b64  	%rd16319, %rd16295, 4294967295;
	add.s64 	%rd16320, %rd16318, %rd16319;
	mad.lo.s64 	%rd16321, %rd16141, %rd523, %rd16320;
	shr.u64 	%rd16322, %rd16321, 32;
	and.b64  	%rd16323, %rd16298, 4294967295;
	add.s64 	%rd16324, %rd16322, %rd16323;
	mad.lo.s64 	%rd16325, %rd16144, %rd523, %rd16324;
	shr.u64 	%rd16326, %rd16325, 32;
	add.s64 	%rd16327, %rd16326, %rd16299;
	mad.lo.s64 	%rd16328, %rd523, %rd16147, %rd16327;
	shr.u64 	%rd16329, %rd16328, 32;
	and.b64  	%rd16330, %rd16305, 4294967295;
	mad.lo.s64 	%rd16331, %rd524, %rd16126, %rd16330;
	shr.u64 	%rd16332, %rd16331, 32;
	and.b64  	%rd16333, %rd16309, 4294967295;
	add.s64 	%rd16334, %rd16332, %rd16333;
	mad.lo.s64 	%rd16335, %rd16129, %rd524, %rd16334;
	shr.u64 	%rd16336, %rd16335, 32;
	and.b64  	%rd16337, %rd16313, 4294967295;
	add.s64 	%rd16338, %rd16336, %rd16337;
	mad.lo.s64 	%rd16339, %rd16132, %rd524, %rd16338;
	shr.u64 	%rd16340, %rd16339, 32;
	and.b64  	%rd16341, %rd16317, 4294967295;
	add.s64 	%rd16342, %rd16340, %rd16341;
	mad.lo.s64 	%rd16343, %rd16135, %rd524, %rd16342;
	shr.u64 	%rd16344, %rd16343, 32;
	and.b64  	%rd16345, %rd16321, 4294967295;
	add.s64 	%rd16346, %rd16344, %rd16345;
	mad.lo.s64 	%rd16347, %rd16138, %rd524, %rd16346;
	shr.u64 	%rd16348, %rd16347, 32;
	and.b64  	%rd16349, %rd16325, 4294967295;
	add.s64 	%rd16350, %rd16348, %rd16349;
	mad.lo.s64 	%rd16351, %rd16141, %rd524, %rd16350;
	shr.u64 	%rd16352, %rd16351, 32;
	and.b64  	%rd16353, %rd16328, 4294967295;
	add.s64 	%rd16354, %rd16352, %rd16353;
	mad.lo.s64 	%rd16355, %rd16144, %rd524, %rd16354;
	shr.u64 	%rd16356, %rd16355, 32;
	add.s64 	%rd16357, %rd16356, %rd16329;
	mad.lo.s64 	%rd16358, %rd524, %rd16147, %rd16357;
	{ .reg .b32 tmp; mov.b64 {tmp, %r2394}, %rd16358; }
	mul.lo.s32 	%r2395, %r279, %r2393;
	cvt.u64.u32 	%rd16359, %r2395;
	and.b64  	%rd16360, %rd16127, 4294967295;
	mad.lo.s64 	%rd16361, %rd525, %rd16359, %rd16360;
	shr.u64 	%rd16362, %rd16361, 32;
	and.b64  	%rd16363, %rd16151, 4294967295;
	add.s64 	%rd16364, %rd16362, %rd16363;
	mad.lo.s64 	%rd16365, %rd526, %rd16359, %rd16364;
	cvt.u32.u64 	%r2396, %rd16365;
	shr.u64 	%rd16366, %rd16365, 32;
	and.b64  	%rd16367, %rd16181, 4294967295;
	add.s64 	%rd16368, %rd16366, %rd16367;
	mad.lo.s64 	%rd16369, %rd527, %rd16359, %rd16368;
	shr.u64 	%rd16370, %rd16369, 32;
	and.b64  	%rd16371, %rd16211, 4294967295;
	add.s64 	%rd16372, %rd16370, %rd16371;
	mad.lo.s64 	%rd16373, %rd528, %rd16359, %rd16372;
	shr.u64 	%rd16374, %rd16373, 32;
	and.b64  	%rd16375, %rd16241, 4294967295;
	add.s64 	%rd16376, %rd16374, %rd16375;
	mad.lo.s64 	%rd16377, %rd529, %rd16359, %rd16376;
	shr.u64 	%rd16378, %rd16377, 32;
	and.b64  	%rd16379, %rd16271, 4294967295;
	add.s64 	%rd16380, %rd16378, %rd16379;
	mad.lo.s64 	%rd16381, %rd530, %rd16359, %rd16380;
	shr.u64 	%rd16382, %rd16381, 32;
	and.b64  	%rd16383, %rd16301, 4294967295;
	add.s64 	%rd16384, %rd16382, %rd16383;
	mad.lo.s64 	%rd16385, %rd531, %rd16359, %rd16384;
	shr.u64 	%rd16386, %rd16385, 32;
	and.b64  	%rd16387, %rd16331, 4294967295;
	add.s64 	%rd16388, %rd16386, %rd16387;
	mad.lo.s64 	%rd16389, %rd443, %rd16359, %rd16388;
	shr.u64 	%rd16390, %rd16389, 32;
	and.b64  	%rd16391, %rd16335, 4294967295;
	add.s64 	%rd16392, %rd16390, %rd16391;
	shr.u64 	%rd16393, %rd16392, 32;
	and.b64  	%rd16394, %rd16339, 4294967295;
	add.s64 	%rd16395, %rd16393, %rd16394;
	shr.u64 	%rd16396, %rd16395, 32;
	and.b64  	%rd16397, %rd16343, 4294967295;
	add.s64 	%rd16398, %rd16396, %rd16397;
	shr.u64 	%rd16399, %rd16398, 32;
	and.b64  	%rd16400, %rd16347, 4294967295;
	add.s64 	%rd16401, %rd16399, %rd16400;
	shr.u64 	%rd16402, %rd16401, 32;
	and.b64  	%rd16403, %rd16351, 4294967295;
	add.s64 	%rd16404, %rd16402, %rd16403;
	shr.u64 	%rd16405, %rd16404, 32;
	and.b64  	%rd16406, %rd16355, 4294967295;
	add.s64 	%rd16407, %rd16405, %rd16406;
	shr.u64 	%rd16408, %rd16407, 32;
	and.b64  	%rd16409, %rd16358, 4294967295;
	add.s64 	%rd16410, %rd16408, %rd16409;
	{ .reg .b32 tmp; mov.b64 {tmp, %r2397}, %rd16410; }
	add.s32 	%r2398, %r2394, %r2397;
	mul.lo.s32 	%r2399, %r279, %r2396;
	cvt.u64.u32 	%rd16411, %r2399;
	and.b64  	%rd16412, %rd16365, 4294967295;
	mad.lo.s64 	%rd16413, %rd525, %rd16411, %rd16412;
	shr.u64 	%rd16414, %rd16413, 32;
	and.b64  	%rd16415, %rd16369, 4294967295;
	add.s64 	%rd16416, %rd16414, %rd16415;
	mad.lo.s64 	%rd16417, %rd526, %rd16411, %rd16416;
	cvt.u32.u64 	%r2400, %rd16417;
	shr.u64 	%rd16418, %rd16417, 32;
	and.b64  	%rd16419, %rd16373, 4294967295;
	add.s64 	%rd16420, %rd16418, %rd16419;
	mad.lo.s64 	%rd16421, %rd527, %rd16411, %rd16420;
	shr.u64 	%rd16422, %rd16421, 32;
	and.b64  	%rd16423, %rd16377, 4294967295;
	add.s64 	%rd16424, %rd16422, %rd16423;
	mad.lo.s64 	%rd16425, %rd528, %rd16411, %rd16424;
	shr.u64 	%rd16426, %rd16425, 32;
	and.b64  	%rd16427, %rd16381, 4294967295;
	add.s64 	%rd16428, %rd16426, %rd16427;
	mad.lo.s64 	%rd16429, %rd529, %rd16411, %rd16428;
	shr.u64 	%rd16430, %rd16429, 32;
	and.b64  	%rd16431, %rd16385, 4294967295;
	add.s64 	%rd16432, %rd16430, %rd16431;
	mad.lo.s64 	%rd16433, %rd530, %rd16411, %rd16432;
	shr.u64 	%rd16434, %rd16433, 32;
	and.b64  	%rd16435, %rd16389, 4294967295;
	add.s64 	%rd16436, %rd16434, %rd16435;
	mad.lo.s64 	%rd16437, %rd531, %rd16411, %rd16436;
	shr.u64 	%rd16438, %rd16437, 32;
	and.b64  	%rd16439, %rd16392, 4294967295;
	add.s64 	%rd16440, %rd16438, %rd16439;
	mad.lo.s64 	%rd16441, %rd443, %rd16411, %rd16440;
	shr.u64 	%rd16442, %rd16441, 32;
	and.b64  	%rd16443, %rd16395, 4294967295;
	add.s64 	%rd16444, %rd16442, %rd16443;
	shr.u64 	%rd16445, %rd16444, 32;
	and.b64  	%rd16446, %rd16398, 4294967295;
	add.s64 	%rd16447, %rd16445, %rd16446;
	shr.u64 	%rd16448, %rd16447, 32;
	and.b64  	%rd16449, %rd16401, 4294967295;
	add.s64 	%rd16450, %rd16448, %rd16449;
	shr.u64 	%rd16451, %rd16450, 32;
	and.b64  	%rd16452, %rd16404, 4294967295;
	add.s64 	%rd16453, %rd16451, %rd16452;
	shr.u64 	%rd16454, %rd16453, 32;
	and.b64  	%rd16455, %rd16407, 4294967295;
	add.s64 	%rd16456, %rd16454, %rd16455;
	shr.u64 	%rd16457, %rd16456, 32;
	and.b64  	%rd16458, %rd16410, 4294967295;
	add.s64 	%rd16459, %rd16457, %rd16458;
	{ .reg .b32 tmp; mov.b64 {tmp, %r2401}, %rd16459; }
	add.s32 	%r2402, %r2398, %r2401;
	mul.lo.s32 	%r2403, %r279, %r2400;
	cvt.u64.u32 	%rd16460, %r2403;
	and.b64  	%rd16461, %rd16417, 4294967295;
	mad.lo.s64 	%rd16462, %rd525, %rd16460, %rd16461;
	shr.u64 	%rd16463, %rd16462, 32;
	and.b64  	%rd16464, %rd16421, 4294967295;
	add.s64 	%rd16465, %rd16463, %rd16464;
	mad.lo.s64 	%rd16466, %rd526, %rd16460, %rd16465;
	cvt.u32.u64 	%r2404, %rd16466;
	shr.u64 	%rd16467, %rd16466, 32;
	and.b64  	%rd16468, %rd16425, 4294967295;
	add.s64 	%rd16469, %rd16467, %rd16468;
	mad.lo.s64 	%rd16470, %rd527, %rd16460, %rd16469;
	shr.u64 	%rd16471, %rd16470, 32;
	and.b64  	%rd16472, %rd16429, 4294967295;
	add.s64 	%rd16473, %rd16471, %rd16472;
	mad.lo.s64 	%rd16474, %rd528, %rd16460, %rd16473;
	shr.u64 	%rd16475, %rd16474, 32;
	and.b64  	%rd16476, %rd16433, 4294967295;
	add.s64 	%rd16477, %rd16475, %rd16476;
	mad.lo.s64 	%rd16478, %rd529, %rd16460, %rd16477;
	shr.u64 	%rd16479, %rd16478, 32;
	and.b64  	%rd16480, %rd16437, 4294967295;
	add.s64 	%rd16481, %rd16479, %rd16480;
	mad.lo.s64 	%rd16482, %rd530, %rd16460, %rd16481;
	shr.u64 	%rd16483, %rd16482, 32;
	and.b64  	%rd16484, %rd16441, 4294967295;
	add.s64 	%rd16485, %rd16483, %rd16484;
	mad.lo.s64 	%rd16486, %rd531, %rd16460, %rd16485;
	shr.u64 	%rd16487, %rd16486, 32;
	and.b64  	%rd16488, %rd16444, 4294967295;
	add.s64 	%rd16489, %rd16487, %rd16488;
	mad.lo.s64 	%rd16490, %rd443, %rd16460, %rd16489;
	shr.u64 	%rd16491, %rd16490, 32;
	and.b64  	%rd16492, %rd16447, 4294967295;
	add.s64 	%rd16493, %rd16491, %rd16492;
	shr.u64 	%rd16494, %rd16493, 32;
	and.b64  	%rd16495, %rd16450, 4294967295;
	add.s64 	%rd16496, %rd16494, %rd16495;
	shr.u64 	%rd16497, %rd16496, 32;
	and.b64  	%rd16498, %rd16453, 4294967295;
	add.s64 	%rd16499, %rd16497, %rd16498;
	shr.u64 	%rd16500, %rd16499, 32;
	and.b64  	%rd16501, %rd16456, 4294967295;
	add.s64 	%rd16502, %rd16500, %rd16501;
	shr.u64 	%rd16503, %rd16502, 32;
	and.b64  	%rd16504, %rd16459, 4294967295;
	add.s64 	%rd16505, %rd16503, %rd16504;
	{ .reg .b32 tmp; mov.b64 {tmp, %r2405}, %rd16505; }
	add.s32 	%r2406, %r2402, %r2405;
	mul.lo.s32 	%r2407, %r279, %r2404;
	cvt.u64.u32 	%rd16506, %r2407;
	and.b64  	%rd16507, %rd16466, 4294967295;
	mad.lo.s64 	%rd16508, %rd525, %rd16506, %rd16507;
	shr.u64 	%rd16509, %rd16508, 32;
	and.b64  	%rd16510, %rd16470, 4294967295;
	add.s64 	%rd16511, %rd16509, %rd16510;
	mad.lo.s64 	%rd16512, %rd526, %rd16506, %rd16511;
	cvt.u32.u64 	%r2408, %rd16512;
	shr.u64 	%rd16513, %rd16512, 32;
	and.b64  	%rd16514, %rd16474, 4294967295;
	add.s64 	%rd16515, %rd16513, %rd16514;
	mad.lo.s64 	%rd16516, %rd527, %rd16506, %rd16515;
	shr.u64 	%rd16517, %rd16516, 32;
	and.b64  	%rd16518, %rd16478, 4294967295;
	add.s64 	%rd16519, %rd16517, %rd16518;
	mad.lo.s64 	%rd16520, %rd528, %rd16506, %rd16519;
	shr.u64 	%rd16521, %rd16520, 32;
	and.b64  	%rd16522, %rd16482, 4294967295;
	add.s64 	%rd16523, %rd16521, %rd16522;
	mad.lo.s64 	%rd16524, %rd529, %rd16506, %rd16523;
	shr.u64 	%rd16525, %rd16524, 32;
	and.b64  	%rd16526, %rd16486, 4294967295;
	add.s64 	%rd16527, %rd16525, %rd16526;
	mad.lo.s64 	%rd16528, %rd530, %rd16506, %rd16527;
	shr.u64 	%rd16529, %rd16528, 32;
	and.b64  	%rd16530, %rd16490, 4294967295;
	add.s64 	%rd16531, %rd16529, %rd16530;
	mad.lo.s64 	%rd16532, %rd531, %rd16506, %rd16531;
	shr.u64 	%rd16533, %rd16532, 32;
	and.b64  	%rd16534, %rd16493, 4294967295;
	add.s64 	%rd16535, %rd16533, %rd16534;
	mad.lo.s64 	%rd16536, %rd443, %rd16506, %rd16535;
	shr.u64 	%rd16537, %rd16536, 32;
	and.b64  	%rd16538, %rd16496, 4294967295;
	add.s64 	%rd16539, %rd16537, %rd16538;
	shr.u64 	%rd16540, %rd16539, 32;
	and.b64  	%rd16541, %rd16499, 4294967295;
	add.s64 	%rd16542, %rd16540, %rd16541;
	shr.u64 	%rd16543, %rd16542, 32;
	and.b64  	%rd16544, %rd16502, 4294967295;
	add.s64 	%rd16545, %rd16543, %rd16544;
	shr.u64 	%rd16546, %rd16545, 32;
	and.b64  	%rd16547, %rd16505, 4294967295;
	add.s64 	%rd16548, %rd16546, %rd16547;
	{ .reg .b32 tmp; mov.b64 {tmp, %r2409}, %rd16548; }
	add.s32 	%r2410, %r2406, %r2409;
	mul.lo.s32 	%r2411, %r279, %r2408;
	cvt.u64.u32 	%rd16549, %r2411;
	and.b64  	%rd16550, %rd16512, 4294967295;
	mad.lo.s64 	%rd16551, %rd525, %rd16549, %rd16550;
	shr.u64 	%rd16552, %rd16551, 32;
	and.b64  	%rd16553, %rd16516, 4294967295;
	add.s64 	%rd16554, %rd16552, %rd16553;
	mad.lo.s64 	%rd16555, %rd526, %rd16549, %rd16554;
	cvt.u32.u64 	%r2412, %rd16555;
	shr.u64 	%rd16556, %rd16555, 32;
	and.b64  	%rd16557, %rd16520, 4294967295;
	add.s64 	%rd16558, %rd16556, %rd16557;
	mad.lo.s64 	%rd16559, %rd527, %rd16549, %rd16558;
	shr.u64 	%rd16560, %rd16559, 32;
	and.b64  	%rd16561, %rd16524, 4294967295;
	add.s64 	%rd16562, %rd16560, %rd16561;
	mad.lo.s64 	%rd16563, %rd528, %rd16549, %rd16562;
	shr.u64 	%rd16564, %rd16563, 32;
	and.b64  	%rd16565, %rd16528, 4294967295;
	add.s64 	%rd16566, %rd16564, %rd16565;
	mad.lo.s64 	%rd16567, %rd529, %rd16549, %rd16566;
	shr.u64 	%rd16568, %rd16567, 32;
	and.b64  	%rd16569, %rd16532, 4294967295;
	add.s64 	%rd16570, %rd16568, %rd16569;
	mad.lo.s64 	%rd16571, %rd530, %rd16549, %rd16570;
	shr.u64 	%rd16572, %rd16571, 32;
	and.b64  	%rd16573, %rd16536, 4294967295;
	add.s64 	%rd16574, %rd16572, %rd16573;
	mad.lo.s64 	%rd16575, %rd531, %rd16549, %rd16574;
	shr.u64 	%rd16576, %rd16575, 32;
	and.b64  	%rd16577, %rd16539, 4294967295;
	add.s64 	%rd16578, %rd16576, %rd16577;
	mad.lo.s64 	%rd16579, %rd443, %rd16549, %rd16578;
	shr.u64 	%rd16580, %rd16579, 32;
	and.b64  	%rd16581, %rd16542, 4294967295;
	add.s64 	%rd16582, %rd16580, %rd16581;
	shr.u64 	%rd16583, %rd16582, 32;
	and.b64  	%rd16584, %rd16545, 4294967295;
	add.s64 	%rd16585, %rd16583, %rd16584;
	shr.u64 	%rd16586, %rd16585, 32;
	and.b64  	%rd16587, %rd16548, 4294967295;
	add.s64 	%rd16588, %rd16586, %rd16587;
	{ .reg .b32 tmp; mov.b64 {tmp, %r2413}, %rd16588; }
	add.s32 	%r2414, %r2410, %r2413;
	mul.lo.s32 	%r2415, %r279, %r2412;
	cvt.u64.u32 	%rd16589, %r2415;
	and.b64  	%rd16590, %rd16555, 4294967295;
	mad.lo.s64 	%rd16591, %rd525, %rd16589, %rd16590;
	shr.u64 	%rd16592, %rd16591, 32;
	and.b64  	%rd16593, %rd16559, 4294967295;
	add.s64 	%rd16594, %rd16592, %rd16593;
	mad.lo.s64 	%rd16595, %rd526, %rd16589, %rd16594;
	cvt.u32.u64 	%r2416, %rd16595;
	shr.u64 	%rd16596, %rd16595, 32;
	and.b64  	%rd16597, %rd16563, 4294967295;
	add.s64 	%rd16598, %rd16596, %rd16597;
	mad.lo.s64 	%rd16599, %rd527, %rd16589, %rd16598;
	shr.u64 	%rd16600, %rd16599, 32;
	and.b64  	%rd16601, %rd16567, 4294967295;
	add.s64 	%rd16602, %rd16600, %rd16601;
	mad.lo.s64 	%rd16603, %rd528, %rd16589, %rd16602;
	shr.u64 	%rd16604, %rd16603, 32;
	and.b64  	%rd16605, %rd16571, 4294967295;
	add.s64 	%rd16606, %rd16604, %rd16605;
	mad.lo.s64 	%rd16607, %rd529, %rd16589, %rd16606;
	shr.u64 	%rd16608, %rd16607, 32;
	and.b64  	%rd16609, %rd16575, 4294967295;
	add.s64 	%rd16610, %rd16608, %rd16609;
	mad.lo.s64 	%rd16611, %rd530, %rd16589, %rd16610;
	shr.u64 	%rd16612, %rd16611, 32;
	and.b64  	%rd16613, %rd16579, 4294967295;
	add.s64 	%rd16614, %rd16612, %rd16613;
	mad.lo.s64 	%rd16615, %rd531, %rd16589, %rd16614;
	shr.u64 	%rd16616, %rd16615, 32;
	and.b64  	%rd16617, %rd16582, 4294967295;
	add.s64 	%rd16618, %rd16616, %rd16617;
	mad.lo.s64 	%rd16619, %rd443, %rd16589, %rd16618;
	shr.u64 	%rd16620, %rd16619, 32;
	and.b64  	%rd16621, %rd16585, 4294967295;
	add.s64 	%rd16622, %rd16620, %rd16621;
	shr.u64 	%rd16623, %rd16622, 32;
	and.b64  	%rd16624, %rd16588, 4294967295;
	add.s64 	%rd16625, %rd16623, %rd16624;
	{ .reg .b32 tmp; mov.b64 {tmp, %r2417}, %rd16625; }
	add.s32 	%r2418, %r2414, %r2417;
	mul.lo.s32 	%r2419, %r279, %r2416;
	cvt.u64.u32 	%rd16626, %r2419;
	and.b64  	%rd16627, %rd16595, 4294967295;
	mad.lo.s64 	%rd16628, %rd525, %rd16626, %rd16627;
	shr.u64 	%rd16629, %rd16628, 32;
	and.b64  	%rd16630, %rd16599, 4294967295;
	add.s64 	%rd16631, %rd16629, %rd16630;
	mad.lo.s64 	%rd16632, %rd526, %rd16626, %rd16631;
	cvt.u32.u64 	%r2420, %rd16632;
	shr.u64 	%rd16633, %rd16632, 32;
	and.b64  	%rd16634, %rd16603, 4294967295;
	add.s64 	%rd16635, %rd16633, %rd16634;
	mad.lo.s64 	%rd16636, %rd527, %rd16626, %rd16635;
	shr.u64 	%rd16637, %rd16636, 32;
	and.b64  	%rd16638, %rd16607, 4294967295;
	add.s64 	%rd16639, %rd16637, %rd16638;
	mad.lo.s64 	%rd16640, %rd528, %rd16626, %rd16639;
	shr.u64 	%rd16641, %rd16640, 32;
	and.b64  	%rd16642, %rd16611, 4294967295;
	add.s64 	%rd16643, %rd16641, %rd16642;
	mad.lo.s64 	%rd16644, %rd529, %rd16626, %rd16643;
	shr.u64 	%rd16645, %rd16644, 32;
	and.b64  	%rd16646, %rd16615, 4294967295;
	add.s64 	%rd16647, %rd16645, %rd16646;
	mad.lo.s64 	%rd16648, %rd530, %rd16626, %rd16647;
	shr.u64 	%rd16649, %rd16648, 32;
	and.b64  	%rd16650, %rd16619, 4294967295;
	add.s64 	%rd16651, %rd16649, %rd16650;
	mad.lo.s64 	%rd16652, %rd531, %rd16626, %rd16651;
	shr.u64 	%rd16653, %rd16652, 32;
	and.b64  	%rd16654, %rd16622, 4294967295;
	add.s64 	%rd16655, %rd16653, %rd16654;
	mad.lo.s64 	%rd16656, %rd443, %rd16626, %rd16655;
	shr.u64 	%rd16657, %rd16656, 32;
	and.b64  	%rd16658, %rd16625, 4294967295;
	add.s64 	%rd16659, %rd16657, %rd16658;
	{ .reg .b32 tmp; mov.b64 {tmp, %r2421}, %rd16659; }
	add.s32 	%r2422, %r2418, %r2421;
	mul.lo.s32 	%r2423, %r279, %r2420;
	cvt.u64.u32 	%rd16660, %r2423;
	and.b64  	%rd16661, %rd16632, 4294967295;
	mad.lo.s64 	%rd16662, %rd525, %rd16660, %rd16661;
	shr.u64 	%rd16663, %rd16662, 32;
	and.b64  	%rd16664, %rd16636, 4294967295;
	add.s64 	%rd16665, %rd16663, %rd16664;
	mad.lo.s64 	%rd22738, %rd526, %rd16660, %rd16665;
	shr.u64 	%rd16666, %rd22738, 32;
	and.b64  	%rd16667, %rd16640, 4294967295;
	add.s64 	%rd16668, %rd16666, %rd16667;
	mad.lo.s64 	%rd22737, %rd527, %rd16660, %rd16668;
	cvt.u32.u64 	%r313, %rd22737;
	shr.u64 	%rd16669, %rd22737, 32;
	and.b64  	%rd16670, %rd16644, 4294967295;
	add.s64 	%rd16671, %rd16669, %rd16670;
	mad.lo.s64 	%rd22736, %rd528, %rd16660, %rd16671;
	cvt.u32.u64 	%r314, %rd22736;
	shr.u64 	%rd16672, %rd22736, 32;
	and.b64  	%rd16673, %rd16648, 4294967295;
	add.s64 	%rd16674, %rd16672, %rd16673;
	mad.lo.s64 	%rd22735, %rd529, %rd16660, %rd16674;
	cvt.u32.u64 	%r315, %rd22735;
	shr.u64 	%rd16675, %rd22735, 32;
	and.b64  	%rd16676, %rd16652, 4294967295;
	add.s64 	%rd16677, %rd16675, %rd16676;
	mad.lo.s64 	%rd22734, %rd530, %rd16660, %rd16677;
	cvt.u32.u64 	%r316, %rd22734;
	shr.u64 	%rd16678, %rd22734, 32;
	and.b64  	%rd16679, %rd16656, 4294967295;
	add.s64 	%rd16680, %rd16678, %rd16679;
	mad.lo.s64 	%rd22733, %rd531, %rd16660, %rd16680;
	cvt.u32.u64 	%r317, %rd22733;
	shr.u64 	%rd16681, %rd22733, 32;
	and.b64  	%rd16682, %rd16659, 4294967295;
	add.s64 	%rd16683, %rd16681, %rd16682;
	mad.lo.s64 	%rd22732, %rd443, %rd16660, %rd16683;
	cvt.u32.u64 	%r318, %rd22732;
	{ .reg .b32 tmp; mov.b64 {tmp, %r2424}, %rd22732; }
	add.s32 	%r3081, %r2422, %r2424;
	setp.gt.u32 	%p591, %r3081, %r2392;
	@%p591 bra 	$L__BB2_345;
	setp.lt.u32 	%p592, %r3081, %r2392;
	@%p592 bra 	$L__BB2_346;
	cvt.u32.u64 	%r2426, %rd531;
	setp.lt.u32 	%p593, %r2426, %r318;
	@%p593 bra 	$L__BB2_345;
	setp.gt.u32 	%p594, %r2426, %r318;
	@%p594 bra 	$L__BB2_346;
	cvt.u32.u64 	%r2428, %rd530;
	setp.lt.u32 	%p595, %r2428, %r317;
	@%p595 bra 	$L__BB2_345;
	setp.gt.u32 	%p596, %r2428, %r317;
	@%p596 bra 	$L__BB2_346;
	cvt.u32.u64 	%r2430, %rd529;
	setp.lt.u32 	%p597, %r2430, %r316;
	@%p597 bra 	$L__BB2_345;
	setp.gt.u32 	%p598, %r2430, %r316;
	@%p598 bra 	$L__BB2_346;
	cvt.u32.u64 	%r2432, %rd528;
	setp.lt.u32 	%p599, %r2432, %r315;
	@%p599 bra 	$L__BB2_345;
	setp.gt.u32 	%p600, %r2432, %r315;
	@%p600 bra 	$L__BB2_346;
	cvt.u32.u64 	%r2434, %rd527;
	setp.lt.u32 	%p601, %r2434, %r314;
	@%p601 bra 	$L__BB2_345;
	setp.gt.u32 	%p602, %r2434, %r314;
	@%p602 bra 	$L__BB2_346;
	cvt.u32.u64 	%r2436, %rd526;
	setp.lt.u32 	%p603, %r2436, %r313;
	@%p603 bra 	$L__BB2_345;
	cvt.u32.u64 	%r2437, %rd525;
	setp.gt.u32 	%p604, %r2436, %r313;
	cvt.u32.u64 	%r2439, %rd22738;
	setp.gt.u32 	%p605, %r2437, %r2439;
	or.pred  	%p606, %p604, %p605;
	@%p606 bra 	$L__BB2_346;
$L__BB2_345:
	and.b64  	%rd16685, %rd22738, 4294967295;
	sub.s64 	%rd22738, %rd16685, %rd525;
	shr.u64 	%rd16686, %rd22738, 63;
	and.b64  	%rd16687, %rd22737, 4294967295;
	add.s64 	%rd16688, %rd16686, %rd526;
	sub.s64 	%rd22737, %rd16687, %rd16688;
	shr.u64 	%rd16689, %rd22737, 63;
	and.b64  	%rd16690, %rd22736, 4294967295;
	add.s64 	%rd16691, %rd16689, %rd527;
	sub.s64 	%rd22736, %rd16690, %rd16691;
	shr.u64 	%rd16692, %rd22736, 63;
	and.b64  	%rd16693, %rd22735, 4294967295;
	add.s64 	%rd16694, %rd16692, %rd528;
	sub.s64 	%rd22735, %rd16693, %rd16694;
	shr.u64 	%rd16695, %rd22735, 63;
	and.b64  	%rd16696, %rd22734, 4294967295;
	add.s64 	%rd16697, %rd16695, %rd529;
	sub.s64 	%rd22734, %rd16696, %rd16697;
	shr.u64 	%rd16698, %rd22734, 63;
	and.b64  	%rd16699, %rd22733, 4294967295;
	add.s64 	%rd16700, %rd16698, %rd530;
	sub.s64 	%rd22733, %rd16699, %rd16700;
	shr.u64 	%rd16701, %rd22733, 63;
	and.b64  	%rd16702, %rd22732, 4294967295;
	add.s64 	%rd16703, %rd16701, %rd531;
	sub.s64 	%rd22732, %rd16702, %rd16703;
	shr.u64 	%rd16704, %rd22732, 63;
	cvt.u32.u64 	%r2441, %rd16704;
	add.s32 	%r2442, %r2392, %r2441;
	sub.s32 	%r3081, %r3081, %r2442;
$L__BB2_346:
	and.b64  	%rd16705, %rd22738, 4294967295;
	cvt.u64.u32 	%rd16706, %r3069;
	sub.s64 	%rd16707, %rd16705, %rd16706;
	shr.u64 	%rd16708, %rd16707, 63;
	cvt.u32.u64 	%r3128, %rd16707;
	and.b64  	%rd16709, %rd22737, 4294967295;
	and.b64  	%rd16710, %rd22680, 4294967295;
	add.s64 	%rd16711, %rd16708, %rd16710;
	sub.s64 	%rd22744, %rd16709, %rd16711;
	shr.u64 	%rd16712, %rd22744, 63;
	and.b64  	%rd16713, %rd22736, 4294967295;
	and.b64  	%rd16714, %rd22681, 4294967295;
	add.s64 	%rd16715, %rd16712, %rd16714;
	sub.s64 	%rd22743, %rd16713, %rd16715;
	shr.u64 	%rd16716, %rd22743, 63;
	and.b64  	%rd16717, %rd22735, 4294967295;
	and.b64  	%rd16718, %rd22682, 4294967295;
	add.s64 	%rd16719, %rd16716, %rd16718;
	sub.s64 	%rd22742, %rd16717, %rd16719;
	shr.u64 	%rd16720, %rd22742, 63;
	and.b64  	%rd16721, %rd22734, 4294967295;
	and.b64  	%rd16722, %rd22683, 4294967295;
	add.s64 	%rd16723, %rd16720, %rd16722;
	sub.s64 	%rd22741, %rd16721, %rd16723;
	shr.u64 	%rd16724, %rd22741, 63;
	and.b64  	%rd16725, %rd22733, 4294967295;
	and.b64  	%rd16726, %rd22684, 4294967295;
	add.s64 	%rd16727, %rd16724, %rd16726;
	sub.s64 	%rd22740, %rd16725, %rd16727;
	shr.u64 	%rd16728, %rd22740, 63;
	and.b64  	%rd16729, %rd22732, 4294967295;
	and.b64  	%rd16730, %rd22685, 4294967295;
	add.s64 	%rd16731, %rd16728, %rd16730;
	sub.s64 	%rd22739, %rd16729, %rd16731;
	shr.u64 	%rd16732, %rd22739, 63;
	cvt.u64.u32 	%rd16733, %r3081;
	and.b64  	%rd16734, %rd22686, 4294967295;
	add.s64 	%rd16735, %rd16732, %rd16734;
	sub.s64 	%rd16736, %rd16733, %rd16735;
	setp.gt.s64 	%p607, %rd16736, -1;
	cvt.u32.u64 	%r3121, %rd16736;
	@%p607 bra 	$L__BB2_348;
	cvt.u32.u64 	%r2444, %rd525;
	add.s32 	%r3128, %r2444, %r3128;
	setp.lt.u32 	%p608, %r3128, %r2444;
	selp.u64 	%rd16737, 1, 0, %p608;
	and.b64  	%rd16738, %rd22744, 4294967295;
	add.s64 	%rd16739, %rd16738, %rd16737;
	add.s64 	%rd22744, %rd16739, %rd526;
	shr.u64 	%rd16740, %rd22744, 32;
	and.b64  	%rd16741, %rd22743, 4294967295;
	add.s64 	%rd16742, %rd16740, %rd16741;
	add.s64 	%rd22743, %rd16742, %rd527;
	shr.u64 	%rd16743, %rd22743, 32;
	and.b64  	%rd16744, %rd22742, 4294967295;
	add.s64 	%rd16745, %rd16743, %rd16744;
	add.s64 	%rd22742, %rd16745, %rd528;
	shr.u64 	%rd16746, %rd22742, 32;
	and.b64  	%rd16747, %rd22741, 4294967295;
	add.s64 	%rd16748, %rd16746, %rd16747;
	add.s64 	%rd22741, %rd16748, %rd529;
	shr.u64 	%rd16749, %rd22741, 32;
	and.b64  	%rd16750, %rd22740, 4294967295;
	add.s64 	%rd16751, %rd16749, %rd16750;
	add.s64 	%rd22740, %rd16751, %rd530;
	shr.u64 	%rd16752, %rd22740, 32;
	and.b64  	%rd16753, %rd22739, 4294967295;
	add.s64 	%rd16754, %rd16752, %rd16753;
	add.s64 	%rd22739, %rd16754, %rd531;
	{ .reg .b32 tmp; mov.b64 {tmp, %r2445}, %rd22739; }
	add.s32 	%r2446, %r3121, %r2445;
	add.s32 	%r3121, %r2446, %r2392;
$L__BB2_348:
	cvt.u32.u64 	%r3127, %rd22744;
	cvt.u32.u64 	%r3126, %rd22743;
	cvt.u32.u64 	%r3125, %rd22742;
	cvt.u32.u64 	%r3124, %rd22741;
	cvt.u32.u64 	%r3123, %rd22740;
	cvt.u32.u64 	%r3122, %rd22739;
	mul.wide.u32 	%rd16755, %r3006, %r3014;
	cvt.u32.u64 	%r2448, %rd16755;
	shr.u64 	%rd16756, %rd16755, 32;
	mul.wide.u32 	%rd16757, %r3005, %r3014;
	add.s64 	%rd16758, %rd16756, %rd16757;
	shr.u64 	%rd16759, %rd16758, 32;
	mul.wide.u32 	%rd16760, %r3004, %r3014;
	add.s64 	%rd16761, %rd16759, %rd16760;
	shr.u64 	%rd16762, %rd16761, 32;
	mul.wide.u32 	%rd16763, %r3003, %r3014;
	add.s64 	%rd16764, %rd16762, %rd16763;
	shr.u64 	%rd16765, %rd16764, 32;
	mul.wide.u32 	%rd16766, %r3002, %r3014;
	add.s64 	%rd16767, %rd16765, %rd16766;
	shr.u64 	%rd16768, %rd16767, 32;
	mul.wide.u32 	%rd16769, %r3001, %r3014;
	add.s64 	%rd16770, %rd16768, %rd16769;
	shr.u64 	%rd16771, %rd16770, 32;
	mul.wide.u32 	%rd16772, %r3000, %r3014;
	add.s64 	%rd16773, %rd16771, %rd16772;
	shr.u64 	%rd16774, %rd16773, 32;
	mul.wide.u32 	%rd16775, %r2999, %r3014;
	add.s64 	%rd16776, %rd16774, %rd16775;
	shr.u64 	%rd16777, %rd16776, 32;
	mul.wide.u32 	%rd16778, %r3006, %r3013;
	and.b64  	%rd16779, %rd16758, 4294967295;
	add.s64 	%rd16780, %rd16778, %rd16779;
	shr.u64 	%rd16781, %rd16780, 32;
	mul.wide.u32 	%rd16782, %r3005, %r3013;
	and.b64  	%rd16783, %rd16761, 4294967295;
	add.s64 	%rd16784, %rd16781, %rd16783;
	add.s64 	%rd16785, %rd16784, %rd16782;
	shr.u64 	%rd16786, %rd16785, 32;
	mul.wide.u32 	%rd16787, %r3004, %r3013;
	and.b64  	%rd16788, %rd16764, 4294967295;
	add.s64 	%rd16789, %rd16786, %rd16788;
	add.s64 	%rd16790, %rd16789, %rd16787;
	shr.u64 	%rd16791, %rd16790, 32;
	mul.wide.u32 	%rd16792, %r3003, %r3013;
	and.b64  	%rd16793, %rd16767, 4294967295;
	add.s64 	%rd16794, %rd16791, %rd16793;
	add.s64 	%rd16795, %rd16794, %rd16792;
	shr.u64 	%rd16796, %rd16795, 32;
	mul.wide.u32 	%rd16797, %r3002, %r3013;
	and.b64  	%rd16798, %rd16770, 4294967295;
	add.s64 	%rd16799, %rd16796, %rd16798;
	add.s64 	%rd16800, %rd16799, %rd16797;
	shr.u64 	%rd16801, %rd16800, 32;
	mul.wide.u32 	%rd16802, %r3001, %r3013;
	and.b64  	%rd16803, %rd16773, 4294967295;
	add.s64 	%rd16804, %rd16801, %rd16803;
	add.s64 	%rd16805, %rd16804, %rd16802;
	shr.u64 	%rd16806, %rd16805, 32;
	mul.wide.u32 	%rd16807, %r3000, %r3013;
	and.b64  	%rd16808, %rd16776, 4294967295;
	add.s64 	%rd16809, %rd16806, %rd16808;
	add.s64 	%rd16810, %rd16809, %rd16807;
	shr.u64 	%rd16811, %rd16810, 32;
	mul.wide.u32 	%rd16812, %r2999, %r3013;
	add.s64 	%rd16813, %rd16811, %rd16777;
	add.s64 	%rd16814, %rd16813, %rd16812;
	shr.u64 	%rd16815, %rd16814, 32;
	mul.wide.u32 	%rd16816, %r3006, %r3012;
	and.b64  	%rd16817, %rd16785, 4294967295;
	add.s64 	%rd16818, %rd16816, %rd16817;
	shr.u64 	%rd16819, %rd16818, 32;
	mul.wide.u32 	%rd16820, %r3005, %r3012;
	and.b64  	%rd16821, %rd16790, 4294967295;
	add.s64 	%rd16822, %rd16819, %rd16821;
	add.s64 	%rd16823, %rd16822, %rd16820;
	shr.u64 	%rd16824, %rd16823, 32;
	mul.wide.u32 	%rd16825, %r3004, %r3012;
	and.b64  	%rd16826, %rd16795, 4294967295;
	add.s64 	%rd16827, %rd16824, %rd16826;
	add.s64 	%rd16828, %rd16827, %rd16825;
	shr.u64 	%rd16829, %rd16828, 32;
	mul.wide.u32 	%rd16830, %r3003, %r3012;
	and.b64  	%rd16831, %rd16800, 4294967295;
	add.s64 	%rd16832, %rd16829, %rd16831;
	add.s64 	%rd16833, %rd16832, %rd16830;
	shr.u64 	%rd16834, %rd16833, 32;
	mul.wide.u32 	%rd16835, %r3002, %r3012;
	and.b64  	%rd16836, %rd16805, 4294967295;
	add.s64 	%rd16837, %rd16834, %rd16836;
	add.s64 	%rd16838, %rd16837, %rd16835;
	shr.u64 	%rd16839, %rd16838, 32;
	mul.wide.u32 	%rd16840, %r3001, %r3012;
	and.b64  	%rd16841, %rd16810, 4294967295;
	add.s64 	%rd16842, %rd16839, %rd16841;
	add.s64 	%rd16843, %rd16842, %rd16840;
	shr.u64 	%rd16844, %rd16843, 32;
	mul.wide.u32 	%rd16845, %r3000, %r3012;
	and.b64  	%rd16846, %rd16814, 4294967295;
	add.s64 	%rd16847, %rd16844, %rd16846;
	add.s64 	%rd16848, %rd16847, %rd16845;
	shr.u64 	%rd16849, %rd16848, 32;
	mul.wide.u32 	%rd16850, %r2999, %r3012;
	add.s64 	%rd16851, %rd16849, %rd16815;
	add.s64 	%rd16852, %rd16851, %rd16850;
	shr.u64 	%rd16853, %rd16852, 32;
	mul.wide.u32 	%rd16854, %r3006, %r3011;
	and.b64  	%rd16855, %rd16823, 4294967295;
	add.s64 	%rd16856, %rd16854, %rd16855;
	shr.u64 	%rd16857, %rd16856, 32;
	mul.wide.u32 	%rd16858, %r3005, %r3011;
	and.b64  	%rd16859, %rd16828, 4294967295;
	add.s64 	%rd16860, %rd16857, %rd16859;
	add.s64 	%rd16861, %rd16860, %rd16858;
	shr.u64 	%rd16862, %rd16861, 32;
	mul.wide.u32 	%rd16863, %r3004, %r3011;
	and.b64  	%rd16864, %rd16833, 4294967295;
	add.s64 	%rd16865, %rd16862, %rd16864;
	add.s64 	%rd16866, %rd16865, %rd16863;
	shr.u64 	%rd16867, %rd16866, 32;
	mul.wide.u32 	%rd16868, %r3003, %r3011;
	and.b64  	%rd16869, %rd16838, 4294967295;
	add.s64 	%rd16870, %rd16867, %rd16869;
	add.s64 	%rd16871, %rd16870, %rd16868;
	shr.u64 	%rd16872, %rd16871, 32;
	mul.wide.u32 	%rd16873, %r3002, %r3011;
	and.b64  	%rd16874, %rd16843, 4294967295;
	add.s64 	%rd16875, %rd16872, %rd16874;
	add.s64 	%rd16876, %rd16875, %rd16873;
	shr.u64 	%rd16877, %rd16876, 32;
	mul.wide.u32 	%rd16878, %r3001, %r3011;
	and.b64  	%rd16879, %rd16848, 4294967295;
	add.s64 	%rd16880, %rd16877, %rd16879;
	add.s64 	%rd16881, %rd16880, %rd16878;
	shr.u64 	%rd16882, %rd16881, 32;
	mul.wide.u32 	%rd16883, %r3000, %r3011;
	and.b64  	%rd16884, %rd16852, 4294967295;
	add.s64 	%rd16885, %rd16882, %rd16884;
	add.s64 	%rd16886, %rd16885, %rd16883;
	shr.u64 	%rd16887, %rd16886, 32;
	mul.wide.u32 	%rd16888, %r2999, %r3011;
	add.s64 	%rd16889, %rd16887, %rd16853;
	add.s64 	%rd16890, %rd16889, %rd16888;
	shr.u64 	%rd16891, %rd16890, 32;
	mul.wide.u32 	%rd16892, %r3006, %r3010;
	and.b64  	%rd16893, %rd16861, 4294967295;
	add.s64 	%rd16894, %rd16892, %rd16893;
	shr.u64 	%rd16895, %rd16894, 32;
	mul.wide.u32 	%rd16896, %r3005, %r3010;
	and.b64  	%rd16897, %rd16866, 4294967295;
	add.s64 	%rd16898, %rd16895, %rd16897;
	add.s64 	%rd16899, %rd16898, %rd16896;
	shr.u64 	%rd16900, %rd16899, 32;
	mul.wide.u32 	%rd16901, %r3004, %r3010;
	and.b64  	%rd16902, %rd16871, 4294967295;
	add.s64 	%rd16903, %rd16900, %rd16902;
	add.s64 	%rd16904, %rd16903, %rd16901;
	shr.u64 	%rd16905, %rd16904, 32;
	mul.wide.u32 	%rd16906, %r3003, %r3010;
	and.b64  	%rd16907, %rd16876, 4294967295;
	add.s64 	%rd16908, %rd16905, %rd16907;
	add.s64 	%rd16909, %rd16908, %rd16906;
	shr.u64 	%rd16910, %rd16909, 32;
	mul.wide.u32 	%rd16911, %r3002, %r3010;
	and.b64  	%rd16912, %rd16881, 4294967295;
	add.s64 	%rd16913, %rd16910, %rd16912;
	add.s64 	%rd16914, %rd16913, %rd16911;
	shr.u64 	%rd16915, %rd16914, 32;
	mul.wide.u32 	%rd16916, %r3001, %r3010;
	and.b64  	%rd16917, %rd16886, 4294967295;
	add.s64 	%rd16918, %rd16915, %rd16917;
	add.s64 	%rd16919, %rd16918, %rd16916;
	shr.u64 	%rd16920, %rd16919, 32;
	mul.wide.u32 	%rd16921, %r3000, %r3010;
	and.b64  	%rd16922, %rd16890, 4294967295;
	add.s64 	%rd16923, %rd16920, %rd16922;
	add.s64 	%rd16924, %rd16923, %rd16921;
	shr.u64 	%rd16925, %rd16924, 32;
	mul.wide.u32 	%rd16926, %r2999, %r3010;
	add.s64 	%rd16927, %rd16925, %rd16891;
	add.s64 	%rd16928, %rd16927, %rd16926;
	shr.u64 	%rd16929, %rd16928, 32;
	mul.wide.u32 	%rd16930, %r3006, %r3009;
	and.b64  	%rd16931, %rd16899, 4294967295;
	add.s64 	%rd16932, %rd16930, %rd16931;
	shr.u64 	%rd16933, %rd16932, 32;
	mul.wide.u32 	%rd16934, %r3005, %r3009;
	and.b64  	%rd16935, %rd16904, 4294967295;
	add.s64 	%rd16936, %rd16933, %rd16935;
	add.s64 	%rd16937, %rd16936, %rd16934;
	shr.u64 	%rd16938, %rd16937, 32;
	mul.wide.u32 	%rd16939, %r3004, %r3009;
	and.b64  	%rd16940, %rd16909, 4294967295;
	add.s64 	%rd16941, %rd16938, %rd16940;
	add.s64 	%rd16942, %rd16941, %rd16939;
	shr.u64 	%rd16943, %rd16942, 32;
	mul.wide.u32 	%rd16944, %r3003, %r3009;
	and.b64  	%rd16945, %rd16914, 4294967295;
	add.s64 	%rd16946, %rd16943, %rd16945;
	add.s64 	%rd16947, %rd16946, %rd16944;
	shr.u64 	%rd16948, %rd16947, 32;
	mul.wide.u32 	%rd16949, %r3002, %r3009;
	and.b64  	%rd16950, %rd16919, 4294967295;
	add.s64 	%rd16951, %rd16948, %rd16950;
	add.s64 	%rd16952, %rd16951, %rd16949;
	shr.u64 	%rd16953, %rd16952, 32;
	mul.wide.u32 	%rd16954, %r3001, %r3009;
	and.b64  	%rd16955, %rd16924, 4294967295;
	add.s64 	%rd16956, %rd16953, %rd16955;
	add.s64 	%rd16957, %rd16956, %rd16954;
	shr.u64 	%rd16958, %rd16957, 32;
	mul.wide.u32 	%rd16959, %r3000, %r3009;
	and.b64  	%rd16960, %rd16928, 4294967295;
	add.s64 	%rd16961, %rd16958, %rd16960;
	add.s64 	%rd16962, %rd16961, %rd16959;
	shr.u64 	%rd16963, %rd16962, 32;
	mul.wide.u32 	%rd16964, %r2999, %r3009;
	add.s64 	%rd16965, %rd16963, %rd16929;
	add.s64 	%rd16966, %rd16965, %rd16964;
	shr.u64 	%rd16967, %rd16966, 32;
	mul.wide.u32 	%rd16968, %r3006, %r3008;
	and.b64  	%rd16969, %rd16937, 4294967295;
	add.s64 	%rd16970, %rd16968, %rd16969;
	shr.u64 	%rd16971, %rd16970, 32;
	mul.wide.u32 	%rd16972, %r3005, %r3008;
	and.b64  	%rd16973, %rd16942, 4294967295;
	add.s64 	%rd16974, %rd16971, %rd16973;
	add.s64 	%rd16975, %rd16974, %rd16972;
	shr.u64 	%rd16976, %rd16975, 32;
	mul.wide.u32 	%rd16977, %r3004, %r3008;
	and.b64  	%rd16978, %rd16947, 4294967295;
	add.s64 	%rd16979, %rd16976, %rd16978;
	add.s64 	%rd16980, %rd16979, %rd16977;
	shr.u64 	%rd16981, %rd16980, 32;
	mul.wide.u32 	%rd16982, %r3003, %r3008;
	and.b64  	%rd16983, %rd16952, 4294967295;
	add.s64 	%rd16984, %rd16981, %rd16983;
	add.s64 	%rd16985, %rd16984, %rd16982;
	shr.u64 	%rd16986, %rd16985, 32;
	mul.wide.u32 	%rd16987, %r3002, %r3008;
	and.b64  	%rd16988, %rd16957, 4294967295;
	add.s64 	%rd16989, %rd16986, %rd16988;
	add.s64 	%rd16990, %rd16989, %rd16987;
	shr.u64 	%rd16991, %rd16990, 32;
	mul.wide.u32 	%rd16992, %r3001, %r3008;
	and.b64  	%rd16993, %rd16962, 4294967295;
	add.s64 	%rd16994, %rd16991, %rd16993;
	add.s64 	%rd16995, %rd16994, %rd16992;
	shr.u64 	%rd16996, %rd16995, 32;
	mul.wide.u32 	%rd16997, %r3000, %r3008;
	and.b64  	%rd16998, %rd16966, 4294967295;
	add.s64 	%rd16999, %rd16996, %rd16998;
	add.s64 	%rd17000, %rd16999, %rd16997;
	shr.u64 	%rd17001, %rd17000, 32;
	mul.wide.u32 	%rd17002, %r2999, %r3008;
	add.s64 	%rd17003, %rd17001, %rd16967;
	add.s64 	%rd17004, %rd17003, %rd17002;
	shr.u64 	%rd17005, %rd17004, 32;
	mul.wide.u32 	%rd17006, %r3006, %r3007;
	and.b64  	%rd17007, %rd16975, 4294967295;
	add.s64 	%rd17008, %rd17006, %rd17007;
	shr.u64 	%rd17009, %rd17008, 32;
	mul.wide.u32 	%rd17010, %r3005, %r3007;
	and.b64  	%rd17011, %rd16980, 4294967295;
	add.s64 	%rd17012, %rd17009, %rd17011;
	add.s64 	%rd17013, %rd17012, %rd17010;
	shr.u64 	%rd17014, %rd17013, 32;
	mul.wide.u32 	%rd17015, %r3004, %r3007;
	and.b64  	%rd17016, %rd16985, 4294967295;
	add.s64 	%rd17017, %rd17014, %rd17016;
	add.s64 	%rd17018, %rd17017, %rd17015;
	shr.u64 	%rd17019, %rd17018, 32;
	mul.wide.u32 	%rd17020, %r3003, %r3007;
	and.b64  	%rd17021, %rd16990, 4294967295;
	add.s64 	%rd17022, %rd17019, %rd17021;
	add.s64 	%rd17023, %rd17022, %rd17020;
	shr.u64 	%rd17024, %rd17023, 32;
	mul.wide.u32 	%rd17025, %r3002, %r3007;
	and.b64  	%rd17026, %rd16995, 4294967295;
	add.s64 	%rd17027, %rd17024, %rd17026;
	add.s64 	%rd17028, %rd17027, %rd17025;
	shr.u64 	%rd17029, %rd17028, 32;
	mul.wide.u32 	%rd17030, %r3001, %r3007;
	and.b64  	%rd17031, %rd17000, 4294967295;
	add.s64 	%rd17032, %rd17029, %rd17031;
	add.s64 	%rd17033, %rd17032, %rd17030;
	shr.u64 	%rd17034, %rd17033, 32;
	mul.wide.u32 	%rd17035, %r3000, %r3007;
	and.b64  	%rd17036, %rd17004, 4294967295;
	add.s64 	%rd17037, %rd17034, %rd17036;
	add.s64 	%rd17038, %rd17037, %rd17035;
	shr.u64 	%rd17039, %rd17038, 32;
	mul.wide.u32 	%rd17040, %r2999, %r3007;
	add.s64 	%rd17041, %rd17039, %rd17005;
	add.s64 	%rd17042, %rd17041, %rd17040;
	{ .reg .b32 tmp; mov.b64 {tmp, %r2449}, %rd17042; }
	mul.lo.s32 	%r2450, %r279, %r2448;
	cvt.u64.u32 	%rd17043, %r2450;
	and.b64  	%rd17044, %rd16755, 4294967295;
	mad.lo.s64 	%rd17045, %rd525, %rd17043, %rd17044;
	shr.u64 	%rd17046, %rd17045, 32;
	and.b64  	%rd17047, %rd16780, 4294967295;
	add.s64 	%rd17048, %rd17046, %rd17047;
	mad.lo.s64 	%rd17049, %rd526, %rd17043, %rd17048;
	cvt.u32.u64 	%r2451, %rd17049;
	shr.u64 	%rd17050, %rd17049, 32;
	and.b64  	%rd17051, %rd16818, 4294967295;
	add.s64 	%rd17052, %rd17050, %rd17051;
	mad.lo.s64 	%rd17053, %rd527, %rd17043, %rd17052;
	shr.u64 	%rd17054, %rd17053, 32;
	and.b64  	%rd17055, %rd16856, 4294967295;
	add.s64 	%rd17056, %rd17054, %rd17055;
	mad.lo.s64 	%rd17057, %rd528, %rd17043, %rd17056;
	shr.u64 	%rd17058, %rd17057, 32;
	and.b64  	%rd17059, %rd16894, 4294967295;
	add.s64 	%rd17060, %rd17058, %rd17059;
	mad.lo.s64 	%rd17061, %rd529, %rd17043, %rd17060;
	shr.u64 	%rd17062, %rd17061, 32;
	and.b64  	%rd17063, %rd16932, 4294967295;
	add.s64 	%rd17064, %rd17062, %rd17063;
	mad.lo.s64 	%rd17065, %rd530, %rd17043, %rd17064;
	shr.u64 	%rd17066, %rd17065, 32;
	and.b64  	%rd17067, %rd16970, 4294967295;
	add.s64 	%rd17068, %rd17066, %rd17067;
	mad.lo.s64 	%rd17069, %rd531, %rd17043, %rd17068;
	shr.u64 	%rd17070, %rd17069, 32;
	and.b64  	%rd17071, %rd17008, 4294967295;
	add.s64 	%rd17072, %rd17070, %rd17071;
	mad.lo.s64 	%rd17073, %rd443, %rd17043, %rd17072;
	shr.u64 	%rd17074, %rd17073, 32;
	and.b64  	%rd17075, %rd17013, 4294967295;
	add.s64 	%rd17076, %rd17074, %rd17075;
	shr.u64 	%rd17077, %rd17076, 32;
	and.b64  	%rd17078, %rd17018, 4294967295;
	add.s64 	%rd17079, %rd17077, %rd17078;
	shr.u64 	%rd17080, %rd17079, 32;
	and.b64  	%rd17081, %rd17023, 4294967295;
	add.s64 	%rd17082, %rd17080, %rd17081;
	shr.u64 	%rd17083, %rd17082, 32;
	and.b64  	%rd17084, %rd17028, 4294967295;
	add.s64 	%rd17085, %rd17083, %rd17084;
	shr.u64 	%rd17086, %rd17085, 32;
	and.b64  	%rd17087, %rd17033, 4294967295;
	add.s64 	%rd17088, %rd17086, %rd17087;
	shr.u64 	%rd17089, %rd17088, 32;
	and.b64  	%rd17090, %rd17038, 4294967295;
	add.s64 	%rd17091, %rd17089, %rd17090;
	shr.u64 	%rd17092, %rd17091, 32;
	and.b64  	%rd17093, %rd17042, 4294967295;
	add.s64 	%rd17094, %rd17092, %rd17093;
	{ .reg .b32 tmp; mov.b64 {tmp, %r2452}, %rd17094; }
	add.s32 	%r2453, %r2449, %r2452;
	mul.lo.s32 	%r2454, %r279, %r2451;
	cvt.u64.u32 	%rd17095, %r2454;
	and.b64  	%rd17096, %rd17049, 4294967295;
	mad.lo.s64 	%rd17097, %rd525, %rd17095, %rd17096;
	shr.u64 	%rd17098, %rd17097, 32;
	and.b64  	%rd17099, %rd17053, 4294967295;
	add.s64 	%rd17100, %rd17098, %rd17099;
	mad.lo.s64 	%rd17101, %rd526, %rd17095, %rd17100;
	cvt.u32.u64 	%r2455, %rd17101;
	shr.u64 	%rd17102, %rd17101, 32;
	and.b64  	%rd17103, %rd17057, 4294967295;
	add.s64 	%rd17104, %rd17102, %rd17103;
	mad.lo.s64 	%rd17105, %rd527, %rd17095, %rd17104;
	shr.u64 	%rd17106, %rd17105, 32;
	and.b64  	%rd17107, %rd17061, 4294967295;
	add.s64 	%rd17108, %rd17106, %rd17107;
	mad.lo.s64 	%rd17109, %rd528, %rd17095, %rd17108;
	shr.u64 	%rd17110, %rd17109, 32;
	and.b64  	%rd17111, %rd17065, 4294967295;
	add.s64 	%rd17112, %rd17110, %rd17111;
	mad.lo.s64 	%rd17113, %rd529, %rd17095, %rd17112;
	shr.u64 	%rd17114, %rd17113, 32;
	and.b64  	%rd17115, %rd17069, 4294967295;
	add.s64 	%rd17116, %rd17114, %rd17115;
	mad.lo.s64 	%rd17117, %rd530, %rd17095, %rd17116;
	shr.u64 	%rd17118, %rd17117, 32;
	and.b64  	%rd17119, %rd17073, 4294967295;
	add.s64 	%rd17120, %rd17118, %rd17119;
	mad.lo.s64 	%rd17121, %rd531, %rd17095, %rd17120;
	shr.u64 	%rd17122, %rd17121, 32;
	and.b64  	%rd17123, %rd17076, 4294967295;
	add.s64 	%rd17124, %rd17122, %rd17123;
	mad.lo.s64 	%rd17125, %rd443, %rd17095, %rd17124;
	shr.u64 	%rd17126, %rd17125, 32;
	and.b64  	%rd17127, %rd17079, 4294967295;
	add.s64 	%rd17128, %rd17126, %rd17127;
	shr.u64 	%rd17129, %rd17128, 32;
	and.b64  	%rd17130, %rd17082, 4294967295;
	add.s64 	%rd17131, %rd17129, %rd17130;
	shr.u64 	%rd17132, %rd17131, 32;
	and.b64  	%rd17133, %rd17085, 4294967295;
	add.s64 	%rd17134, %rd17132, %rd17133;
	shr.u64 	%rd17135, %rd17134, 32;
	and.b64  	%rd17136, %rd17088, 4294967295;
	add.s64 	%rd17137, %rd17135, %rd17136;
	shr.u64 	%rd17138, %rd17137, 32;
	and.b64  	%rd17139, %rd17091, 4294967295;
	add.s64 	%rd17140, %rd17138, %rd17139;
	shr.u64 	%rd17141, %rd17140, 32;
	and.b64  	%rd17142, %rd17094, 4294967295;
	add.s64 	%rd17143, %rd17141, %rd17142;
	{ .reg .b32 tmp; mov.b64 {tmp, %r2456}, %rd17143; }
	add.s32 	%r2457, %r2453, %r2456;
	mul.lo.s32 	%r2458, %r279, %r2455;
	cvt.u64.u32 	%rd17144, %r2458;
	and.b64  	%rd17145, %rd17101, 4294967295;
	mad.lo.s64 	%rd17146, %rd525, %rd17144, %rd17145;
	shr.u64 	%rd17147, %rd17146, 32;
	and.b64  	%rd17148, %rd17105, 4294967295;
	add.s64 	%rd17149, %rd17147, %rd17148;
	mad.lo.s64 	%rd17150, %rd526, %rd17144, %rd17149;
	cvt.u32.u64 	%r2459, %rd17150;
	shr.u64 	%rd17151, %rd17150, 32;
	and.b64  	%rd17152, %rd17109, 4294967295;
	add.s64 	%rd17153, %rd17151, %rd17152;
	mad.lo.s64 	%rd17154, %rd527, %rd17144, %rd17153;
	shr.u64 	%rd17155, %rd17154, 32;
	and.b64  	%rd17156, %rd17113, 4294967295;
	add.s64 	%rd17157, %rd17155, %rd17156;
	mad.lo.s64 	%rd17158, %rd528, %rd17144, %rd17157;
	shr.u64 	%rd17159, %rd17158, 32;
	and.b64  	%rd17160, %rd17117, 4294967295;
	add.s64 	%rd17161, %rd17159, %rd17160;
	mad.lo.s64 	%rd17162, %rd529, %rd17144, %rd17161;
	shr.u64 	%rd17163, %rd17162, 32;
	and.b64  	%rd17164, %rd17121, 4294967295;
	add.s64 	%rd17165, %rd17163, %rd17164;
	mad.lo.s64 	%rd17166, %rd530, %rd17144, %rd17165;
	shr.u64 	%rd17167, %rd17166, 32;
	and.b64  	%rd17168, %rd17125, 4294967295;
	add.s64 	%rd17169, %rd17167, %rd17168;
	mad.lo.s64 	%rd17170, %rd531, %rd17144, %rd17169;
	shr.u64 	%rd17171, %rd17170, 32;
	and.b64  	%rd17172, %rd17128, 4294967295;
	add.s64 	%rd17173, %rd17171, %rd17172;
	mad.lo.s64 	%rd17174, %rd443, %rd17144, %rd17173;
	shr.u64 	%rd17175, %rd17174, 32;
	and.b64  	%rd17176, %rd17131, 4294967295;
	add.s64 	%rd17177, %rd17175, %rd17176;
	shr.u64 	%rd17178, %rd17177, 32;
	and.b64  	%rd17179, %rd17134, 4294967295;
	add.s64 	%rd17180, %rd17178, %rd17179;
	shr.u64 	%rd17181, %rd17180, 32;
	and.b64  	%rd17182, %rd17137, 4294967295;
	add.s64 	%rd17183, %rd17181, %rd17182;
	shr.u64 	%rd17184, %rd17183, 32;
	and.b64  	%rd17185, %rd17140, 4294967295;
	add.s64 	%rd17186, %rd17184, %rd17185;
	shr.u64 	%rd17187, %rd17186, 32;
	and.b64  	%rd17188, %rd17143, 4294967295;
	add.s64 	%rd17189, %rd17187, %rd17188;
	{ .reg .b32 tmp; mov.b64 {tmp, %r2460}, %rd17189; }
	add.s32 	%r2461, %r2457, %r2460;
	mul.lo.s32 	%r2462, %r279, %r2459;
	cvt.u64.u32 	%rd17190, %r2462;
	and.b64  	%rd17191, %rd17150, 4294967295;
	mad.lo.s64 	%rd17192, %rd525, %rd17190, %rd17191;
	shr.u64 	%rd17193, %rd17192, 32;
	and.b64  	%rd17194, %rd17154, 4294967295;
	add.s64 	%rd17195, %rd17193, %rd17194;
	mad.lo.s64 	%rd17196, %rd526, %rd17190, %rd17195;
	cvt.u32.u64 	%r2463, %rd17196;
	shr.u64 	%rd17197, %rd17196, 32;
	and.b64  	%rd17198, %rd17158, 4294967295;
	add.s64 	%rd17199, %rd17197, %rd17198;
	mad.lo.s64 	%rd17200, %rd527, %rd17190, %rd17199;
	shr.u64 	%rd17201, %rd17200, 32;
	and.b64  	%rd17202, %rd17162, 4294967295;
	add.s64 	%rd17203, %rd17201, %rd17202;
	mad.lo.s64 	%rd17204, %rd528, %rd17190, %rd17203;
	shr.u64 	%rd17205, %rd17204, 32;
	and.b64  	%rd17206, %rd17166, 4294967295;
	add.s64 	%rd17207, %rd17205, %rd17206;
	mad.lo.s64 	%rd17208, %rd529, %rd17190, %rd17207;
	shr.u64 	%rd17209, %rd17208, 32;
	and.b64  	%rd17210, %rd17170, 4294967295;
	add.s64 	%rd17211, %rd17209, %rd17210;
	mad.lo.s64 	%rd17212, %rd530, %rd17190, %rd17211;
	shr.u64 	%rd17213, %rd17212, 32;
	and.b64  	%rd17214, %rd17174, 4294967295;
	add.s64 	%rd17215, %rd17213, %rd17214;
	mad.lo.s64 	%rd17216, %rd531, %rd17190, %rd17215;
	shr.u64 	%rd17217, %rd17216, 32;
	and.b64  	%rd17218, %rd17177, 4294967295;
	add.s64 	%rd17219, %rd17217, %rd17218;
	mad.lo.s64 	%rd17220, %rd443, %rd17190, %rd17219;
	shr.u64 	%rd17221, %rd17220, 32;
	and.b64  	%rd17222, %rd17180, 4294967295;
	add.s64 	%rd17223, %rd17221, %rd17222;
	shr.u64 	%rd17224, %rd17223, 32;
	and.b64  	%rd17225, %rd17183, 4294967295;
	add.s64 	%rd17226, %rd17224, %rd17225;
	shr.u64 	%rd17227, %rd17226, 32;
	and.b64  	%rd17228, %rd17186, 4294967295;
	add.s64 	%rd17229, %rd17227, %rd17228;
	shr.u64 	%rd17230, %rd17229, 32;
	and.b64  	%rd17231, %rd17189, 4294967295;
	add.s64 	%rd17232, %rd17230, %rd17231;
	{ .reg .b32 tmp; mov.b64 {tmp, %r2464}, %rd17232; }
	add.s32 	%r2465, %r2461, %r2464;
	mul.lo.s32 	%r2466, %r279, %r2463;
	cvt.u64.u32 	%rd17233, %r2466;
	and.b64  	%rd17234, %rd17196, 4294967295;
	mad.lo.s64 	%rd17235, %rd525, %rd17233, %rd17234;
	shr.u64 	%rd17236, %rd17235, 32;
	and.b64  	%rd17237, %rd17200, 4294967295;
	add.s64 	%rd17238, %rd17236, %rd17237;
	mad.lo.s64 	%rd17239, %rd526, %rd17233, %rd17238;
	cvt.u32.u64 	%r2467, %rd17239;
	shr.u64 	%rd17240, %rd17239, 32;
	and.b64  	%rd17241, %rd17204, 4294967295;
	add.s64 	%rd17242, %rd17240, %rd17241;
	mad.lo.s64 	%rd17243, %rd527, %rd17233, %rd17242;
	shr.u64 	%rd17244, %rd17243, 32;
	and.b64  	%rd17245, %rd17208, 4294967295;
	add.s64 	%rd17246, %rd17244, %rd17245;
	mad.lo.s64 	%rd17247, %rd528, %rd17233, %rd17246;
	shr.u64 	%rd17248, %rd17247, 32;
	and.b64  	%rd17249, %rd17212, 4294967295;
	add.s64 	%rd17250, %rd17248, %rd17249;
	mad.lo.s64 	%rd17251, %rd529, %rd17233, %rd17250;
	shr.u64 	%rd17252, %rd17251, 32;
	and.b64  	%rd17253, %rd17216, 4294967295;
	add.s64 	%rd17254, %rd17252, %rd17253;
	mad.lo.s64 	%rd17255, %rd530, %rd17233, %rd17254;
	shr.u64 	%rd17256, %rd17255, 32;
	and.b64  	%rd17257, %rd17220, 4294967295;
	add.s64 	%rd17258, %rd17256, %rd17257;
	mad.lo.s64 	%rd17259, %rd531, %rd17233, %rd17258;
	shr.u64 	%rd17260, %rd17259, 32;
	and.b64  	%rd17261, %rd17223, 4294967295;
	add.s64 	%rd17262, %rd17260, %rd17261;
	mad.lo.s64 	%rd17263, %rd443, %rd17233, %rd17262;
	shr.u64 	%rd17264, %rd17263, 32;
	and.b64  	%rd17265, %rd17226, 4294967295;
	add.s64 	%rd17266, %rd17264, %rd17265;
	shr.u64 	%rd17267, %rd17266, 32;
	and.b64  	%rd17268, %rd17229, 4294967295;
	add.s64 	%rd17269, %rd17267, %rd17268;
	shr.u64 	%rd17270, %rd17269, 32;
	and.b64  	%rd17271, %rd17232, 4294967295;
	add.s64 	%rd17272, %rd17270, %rd17271;
	{ .reg .b32 tmp; mov.b64 {tmp, %r2468}, %rd17272; }
	add.s32 	%r2469, %r2465, %r2468;
	mul.lo.s32 	%r2470, %r279, %r2467;
	cvt.u64.u32 	%rd17273, %r2470;
	and.b64  	%rd17274, %rd17239, 4294967295;
	mad.lo.s64 	%rd17275, %rd525, %rd17273, %rd17274;
	shr.u64 	%rd17276, %rd17275, 32;
	and.b64  	%rd17277, %rd17243, 4294967295;
	add.s64 	%rd17278, %rd17276, %rd17277;
	mad.lo.s64 	%rd17279, %rd526, %rd17273, %rd17278;
	cvt.u32.u64 	%r2471, %rd17279;
	shr.u64 	%rd17280, %rd17279, 32;
	and.b64  	%rd17281, %rd17247, 4294967295;
	add.s64 	%rd17282, %rd17280, %rd17281;
	mad.lo.s64 	%rd17283, %rd527, %rd17273, %rd17282;
	shr.u64 	%rd17284, %rd17283, 32;
	and.b64  	%rd17285, %rd17251, 4294967295;
	add.s64 	%rd17286, %rd17284, %rd17285;
	mad.lo.s64 	%rd17287, %rd528, %rd17273, %rd17286;
	shr.u64 	%rd17288, %rd17287, 32;
	and.b64  	%rd17289, %rd17255, 4294967295;
	add.s64 	%rd17290, %rd17288, %rd17289;
	mad.lo.s64 	%rd17291, %rd529, %rd17273, %rd17290;
	shr.u64 	%rd17292, %rd17291, 32;
	and.b64  	%rd17293, %rd17259, 4294967295;
	add.s64 	%rd17294, %rd17292, %rd17293;
	mad.lo.s64 	%rd17295, %rd530, %rd17273, %rd17294;
	shr.u64 	%rd17296, %rd17295, 32;
	and.b64  	%rd17297, %rd17263, 4294967295;
	add.s64 	%rd17298, %rd17296, %rd17297;
	mad.lo.s64 	%rd17299, %rd531, %rd17273, %rd17298;
	shr.u64 	%rd17300, %rd17299, 32;
	and.b64  	%rd17301, %rd17266, 4294967295;
	add.s64 	%rd17302, %rd17300, %rd17301;
	mad.lo.s64 	%rd17303, %rd443, %rd17273, %rd17302;
	shr.u64 	%rd17304, %rd17303, 32;
	and.b64  	%rd17305, %rd17269, 4294967295;
	add.s64 	%rd17306, %rd17304, %rd17305;
	shr.u64 	%rd17307, %rd17306, 32;
	and.b64  	%rd17308, %rd17272, 4294967295;
	add.s64 	%rd17309, %rd17307, %rd17308;
	{ .reg .b32 tmp; mov.b64 {tmp, %r2472}, %rd17309; }
	add.s32 	%r2473, %r2469, %r2472;
	mul.lo.s32 	%r2474, %r279, %r2471;
	cvt.u64.u32 	%rd17310, %r2474;
	and.b64  	%rd17311, %rd17279, 4294967295;
	mad.lo.s64 	%rd17312, %rd525, %rd17310, %rd17311;
	shr.u64 	%rd17313, %rd17312, 32;
	and.b64  	%rd17314, %rd17283, 4294967295;
	add.s64 	%rd17315, %rd17313, %rd17314;
	mad.lo.s64 	%rd17316, %rd526, %rd17310, %rd17315;
	cvt.u32.u64 	%r2475, %rd17316;
	shr.u64 	%rd17317, %rd17316, 32;
	and.b64  	%rd17318, %rd17287, 4294967295;
	add.s64 	%rd17319, %rd17317, %rd17318;
	mad.lo.s64 	%rd17320, %rd527, %rd17310, %rd17319;
	shr.u64 	%rd17321, %rd17320, 32;
	and.b64  	%rd17322, %rd17291, 4294967295;
	add.s64 	%rd17323, %rd17321, %rd17322;
	mad.lo.s64 	%rd17324, %rd528, %rd17310, %rd17323;
	shr.u64 	%rd17325, %rd17324, 32;
	and.b64  	%rd17326, %rd17295, 4294967295;
	add.s64 	%rd17327, %rd17325, %rd17326;
	mad.lo.s64 	%rd17328, %rd529, %rd17310, %rd17327;
	shr.u64 	%rd17329, %rd17328, 32;
	and.b64  	%rd17330, %rd17299, 4294967295;
	add.s64 	%rd17331, %rd17329, %rd17330;
	mad.lo.s64 	%rd17332, %rd530, %rd17310, %rd17331;
	shr.u64 	%rd17333, %rd17332, 32;
	and.b64  	%rd17334, %rd17303, 4294967295;
	add.s64 	%rd17335, %rd17333, %rd17334;
	mad.lo.s64 	%rd17336, %rd531, %rd17310, %rd17335;
	shr.u64 	%rd17337, %rd17336, 32;
	and.b64  	%rd17338, %rd17306, 4294967295;
	add.s64 	%rd17339, %rd17337, %rd17338;
	mad.lo.s64 	%rd17340, %rd443, %rd17310, %rd17339;
	shr.u64 	%rd17341, %rd17340, 32;
	and.b64  	%rd17342, %rd17309, 4294967295;
	add.s64 	%rd17343, %rd17341, %rd17342;
	{ .reg .b32 tmp; mov.b64 {tmp, %r2476}, %rd17343; }
	add.s32 	%r2477, %r2473, %r2476;
	mul.lo.s32 	%r2478, %r279, %r2475;
	cvt.u64.u32 	%rd17344, %r2478;
	and.b64  	%rd17345, %rd17316, 4294967295;
	mad.lo.s64 	%rd17346, %rd525, %rd17344, %rd17345;
	shr.u64 	%rd17347, %rd17346, 32;
	and.b64  	%rd17348, %rd17320, 4294967295;
	add.s64 	%rd17349, %rd17347, %rd17348;
	mad.lo.s64 	%rd654, %rd526, %rd17344, %rd17349;
	cvt.u32.u64 	%r3085, %rd654;
	shr.u64 	%rd17350, %rd654, 32;
	and.b64  	%rd17351, %rd17324, 4294967295;
	add.s64 	%rd17352, %rd17350, %rd17351;
	mad.lo.s64 	%rd22750, %rd527, %rd17344, %rd17352;
	cvt.u32.u64 	%r335, %rd22750;
	shr.u64 	%rd17353, %rd22750, 32;
	and.b64  	%rd17354, %rd17328, 4294967295;
	add.s64 	%rd17355, %rd17353, %rd17354;
	mad.lo.s64 	%rd22749, %rd528, %rd17344, %rd17355;
	cvt.u32.u64 	%r336, %rd22749;
	shr.u64 	%rd17356, %rd22749, 32;
	and.b64  	%rd17357, %rd17332, 4294967295;
	add.s64 	%rd17358, %rd17356, %rd17357;
	mad.lo.s64 	%rd22748, %rd529, %rd17344, %rd17358;
	cvt.u32.u64 	%r337, %rd22748;
	shr.u64 	%rd17359, %rd22748, 32;
	and.b64  	%rd17360, %rd17336, 4294967295;
	add.s64 	%rd17361, %rd17359, %rd17360;
	mad.lo.s64 	%rd22747, %rd530, %rd17344, %rd17361;
	cvt.u32.u64 	%r338, %rd22747;
	shr.u64 	%rd17362, %rd22747, 32;
	and.b64  	%rd17363, %rd17340, 4294967295;
	add.s64 	%rd17364, %rd17362, %rd17363;
	mad.lo.s64 	%rd22746, %rd531, %rd17344, %rd17364;
	cvt.u32.u64 	%r339, %rd22746;
	shr.u64 	%rd17365, %rd22746, 32;
	and.b64  	%rd17366, %rd17343, 4294967295;
	add.s64 	%rd17367, %rd17365, %rd17366;
	mad.lo.s64 	%rd22745, %rd443, %rd17344, %rd17367;
	cvt.u32.u64 	%r340, %rd22745;
	{ .reg .b32 tmp; mov.b64 {tmp, %r2479}, %rd22745; }
	add.s32 	%r3084, %r2477, %r2479;
	setp.gt.u32 	%p609, %r3084, %r2392;
	@%p609 bra 	$L__BB2_362;
	setp.lt.u32 	%p610, %r3084, %r2392;
	@%p610 bra 	$L__BB2_363;
	cvt.u32.u64 	%r2481, %rd531;
	setp.lt.u32 	%p611, %r2481, %r340;
	@%p611 bra 	$L__BB2_362;
	setp.gt.u32 	%p612, %r2481, %r340;
	@%p612 bra 	$L__BB2_363;
	cvt.u32.u64 	%r2483, %rd530;
	setp.lt.u32 	%p613, %r2483, %r339;
	@%p613 bra 	$L__BB2_362;
	setp.gt.u32 	%p614, %r2483, %r339;
	@%p614 bra 	$L__BB2_363;
	cvt.u32.u64 	%r2485, %rd529;
	setp.lt.u32 	%p615, %r2485, %r338;
	@%p615 bra 	$L__BB2_362;
	setp.gt.u32 	%p616, %r2485, %r338;
	@%p616 bra 	$L__BB2_363;
	cvt.u32.u64 	%r2487, %rd528;
	setp.lt.u32 	%p617, %r2487, %r337;
	@%p617 bra 	$L__BB2_362;
	setp.gt.u32 	%p618, %r2487, %r337;
	@%p618 bra 	$L__BB2_363;
	cvt.u32.u64 	%r2489, %rd527;
	setp.lt.u32 	%p619, %r2489, %r336;
	@%p619 bra 	$L__BB2_362;
	setp.gt.u32 	%p620, %r2489, %r336;
	@%p620 bra 	$L__BB2_363;
	cvt.u32.u64 	%r2491, %rd526;
	setp.lt.u32 	%p621, %r2491, %r335;
	@%p621 bra 	$L__BB2_362;
	cvt.u32.u64 	%r2492, %rd525;
	setp.gt.u32 	%p622, %r2491, %r335;
	setp.gt.u32 	%p623, %r2492, %r3085;
	or.pred  	%p624, %p622, %p623;
	@%p624 bra 	$L__BB2_363;
$L__BB2_362:
	and.b64  	%rd17369, %rd654, 4294967295;
	sub.s64 	%rd17370, %rd17369, %rd525;
	shr.u64 	%rd17371, %rd17370, 63;
	cvt.u32.u64 	%r3085, %rd17370;
	and.b64  	%rd17372, %rd22750, 4294967295;
	add.s64 	%rd17373, %rd17371, %rd526;
	sub.s64 	%rd22750, %rd17372, %rd17373;
	shr.u64 	%rd17374, %rd22750, 63;
	and.b64  	%rd17375, %rd22749, 4294967295;
	add.s64 	%rd17376, %rd17374, %rd527;
	sub.s64 	%rd22749, %rd17375, %rd17376;
	shr.u64 	%rd17377, %rd22749, 63;
	and.b64  	%rd17378, %rd22748, 4294967295;
	add.s64 	%rd17379, %rd17377, %rd528;
	sub.s64 	%rd22748, %rd17378, %rd17379;
	shr.u64 	%rd17380, %rd22748, 63;
	and.b64  	%rd17381, %rd22747, 4294967295;
	add.s64 	%rd17382, %rd17380, %rd529;
	sub.s64 	%rd22747, %rd17381, %rd17382;
	shr.u64 	%rd17383, %rd22747, 63;
	and.b64  	%rd17384, %rd22746, 4294967295;
	add.s64 	%rd17385, %rd17383, %rd530;
	sub.s64 	%rd22746, %rd17384, %rd17385;
	shr.u64 	%rd17386, %rd22746, 63;
	and.b64  	%rd17387, %rd22745, 4294967295;
	add.s64 	%rd17388, %rd17386, %rd531;
	sub.s64 	%rd22745, %rd17387, %rd17388;
	shr.u64 	%rd17389, %rd22745, 63;
	cvt.u32.u64 	%r2495, %rd17389;
	add.s32 	%r2496, %r2392, %r2495;
	sub.s32 	%r3084, %r3084, %r2496;
$L__BB2_363:
	shl.b32 	%r3120, %r3085, 1;
	shr.u32 	%r2498, %r3085, 31;
	cvt.u64.u32 	%rd17390, %r2498;
	shl.b64 	%rd17391, %rd22750, 1;
	and.b64  	%rd17392, %rd17391, 8589934590;
	or.b64  	%rd673, %rd17392, %rd17390;
	cvt.u32.u64 	%r3119, %rd673;
	shr.u64 	%rd17393, %rd17392, 32;
	shl.b64 	%rd17394, %rd22749, 1;
	and.b64  	%rd17395, %rd17394, 8589934590;
	or.b64  	%rd674, %rd17393, %rd17395;
	cvt.u32.u64 	%r3118, %rd674;
	shr.u64 	%rd17396, %rd17395, 32;
	shl.b64 	%rd17397, %rd22748, 1;
	and.b64  	%rd17398, %rd17397, 8589934590;
	or.b64  	%rd675, %rd17396, %rd17398;
	cvt.u32.u64 	%r3117, %rd675;
	shr.u64 	%rd17399, %rd17398, 32;
	shl.b64 	%rd17400, %rd22747, 1;
	and.b64  	%rd17401, %rd17400, 8589934590;
	or.b64  	%rd676, %rd17399, %rd17401;
	cvt.u32.u64 	%r3116, %rd676;
	shr.u64 	%rd17402, %rd17401, 32;
	shl.b64 	%rd17403, %rd22746, 1;
	and.b64  	%rd17404, %rd17403, 8589934590;
	or.b64  	%rd677, %rd17402, %rd17404;
	cvt.u32.u64 	%r3115, %rd677;
	shr.u64 	%rd17405, %rd17404, 32;
	shl.b64 	%rd17406, %rd22745, 1;
	and.b64  	%rd17407, %rd17406, 8589934590;
	or.b64  	%rd678, %rd17405, %rd17407;
	cvt.u32.u64 	%r3114, %rd678;
	shr.u64 	%rd17408, %rd17407, 32;
	mul.wide.u32 	%rd17409, %r3084, 2;
	add.s64 	%rd679, %rd17408, %rd17409;
	cvt.u32.u64 	%r3113, %rd679;
	setp.gt.u64 	%p625, %rd679, 4294967295;
	setp.lt.u32 	%p626, %r2392, %r3113;
	or.pred  	%p627, %p625, %p626;
	@%p627 bra 	$L__BB2_377;
	setp.gt.u32 	%p628, %r2392, %r3113;
	mov.b32 	%r3112, 0;
	@%p628 bra 	$L__BB2_572;
	cvt.u32.u64 	%r2501, %rd531;
	setp.lt.u32 	%p629, %r2501, %r3114;
	@%p629 bra 	$L__BB2_377;
	setp.gt.u32 	%p630, %r2501, %r3114;
	@%p630 bra 	$L__BB2_572;
	cvt.u32.u64 	%r2504, %rd530;
	setp.lt.u32 	%p631, %r2504, %r3115;
	@%p631 bra 	$L__BB2_377;
	setp.gt.u32 	%p632, %r2504, %r3115;
	@%p632 bra 	$L__BB2_572;
	cvt.u32.u64 	%r2507, %rd529;
	setp.lt.u32 	%p633, %r2507, %r3116;
	@%p633 bra 	$L__BB2_377;
	setp.gt.u32 	%p634, %r2507, %r3116;
	@%p634 bra 	$L__BB2_572;
	cvt.u32.u64 	%r2510, %rd528;
	setp.lt.u32 	%p635, %r2510, %r3117;
	@%p635 bra 	$L__BB2_377;
	setp.gt.u32 	%p636, %r2510, %r3117;
	@%p636 bra 	$L__BB2_572;
	cvt.u32.u64 	%r2513, %rd527;
	setp.lt.u32 	%p637, %r2513, %r3118;
	@%p637 bra 	$L__BB2_377;
	setp.gt.u32 	%p638, %r2513, %r3118;
	@%p638 bra 	$L__BB2_572;
	cvt.u32.u64 	%r2516, %rd526;
	setp.lt.u32 	%p639, %r2516, %r3119;
	@%p639 bra 	$L__BB2_377;
	cvt.u32.u64 	%r2518, %rd525;
	setp.gt.u32 	%p640, %r2516, %r3119;
	setp.lt.u32 	%p641, %r3120, %r2518;
	or.pred  	%p642, %p640, %p641;
	@%p642 bra 	$L__BB2_572;
$L__BB2_377:
	cvt.u64.u32 	%rd17411, %r3120;
	sub.s64 	%rd17412, %rd17411, %rd525;
	shr.u64 	%rd17413, %rd17412, 63;
	cvt.u32.u64 	%r3120, %rd17412;
	and.b64  	%rd17414, %rd673, 4294967295;
	add.s64 	%rd17415, %rd17413, %rd526;
	sub.s64 	%rd17416, %rd17414, %rd17415;
	shr.u64 	%rd17417, %rd17416, 63;
	cvt.u32.u64 	%r3119, %rd17416;
	and.b64  	%rd17418, %rd674, 4294967295;
	add.s64 	%rd17419, %rd17417, %rd527;
	sub.s64 	%rd17420, %rd17418, %rd17419;
	shr.u64 	%rd17421, %rd17420, 63;
	cvt.u32.u64 	%r3118, %rd17420;
	and.b64  	%rd17422, %rd675, 4294967295;
	add.s64 	%rd17423, %rd17421, %rd528;
	sub.s64 	%rd17424, %rd17422, %rd17423;
	shr.u64 	%rd17425, %rd17424, 63;
	cvt.u32.u64 	%r3117, %rd17424;
	and.b64  	%rd17426, %rd676, 4294967295;
	add.s64 	%rd17427, %rd17425, %rd529;
	sub.s64 	%rd17428, %rd17426, %rd17427;
	shr.u64 	%rd17429, %rd17428, 63;
	cvt.u32.u64 	%r3116, %rd17428;
	and.b64  	%rd17430, %rd677, 4294967295;
	add.s64 	%rd17431, %rd17429, %rd530;
	sub.s64 	%rd17432, %rd17430, %rd17431;
	shr.u64 	%rd17433, %rd17432, 63;
	cvt.u32.u64 	%r3115, %rd17432;
	and.b64  	%rd17434, %rd678, 4294967295;
	add.s64 	%rd17435, %rd17433, %rd531;
	sub.s64 	%rd17436, %rd17434, %rd17435;
	shr.u64 	%rd17437, %rd17436, 63;
	cvt.u32.u64 	%r3114, %rd17436;
	cvt.u32.u64 	%r2521, %rd17437;
	add.s32 	%r2523, %r2521, %r2392;
	cvt.u32.u64 	%r2524, %rd679;
	sub.s32 	%r3113, %r2524, %r2523;
	mov.b32 	%r3112, 0;
	bra.uni 	$L__BB2_572;
$L__BB2_378:
	ld.const.u32 	%r1270, [P_CONST+24];
	shr.u64 	%rd6680, %rd686, 31;
	cvt.u32.u64 	%r1271, %rd6677;
	cvt.u32.u64 	%r1272, %rd6680;
	add.s32 	%r1273, %r1272, %r1271;
	setp.lt.u32 	%p151, %r1270, %r1273;
	@%p151 bra 	$L__BB2_390;
	shl.b64 	%rd6682, %rd682, 1;
	shr.u32 	%r1274, %r3057, 31;
	cvt.u64.u32 	%rd6683, %r1274;
	or.b64  	%rd22757, %rd6682, %rd6683;
	shr.u64 	%rd6684, %rd6682, 32;
	shl.b64 	%rd6685, %rd683, 1;
	or.b64  	%rd22756, %rd6684, %rd6685;
	shr.u64 	%rd6686, %rd6685, 32;
	shl.b64 	%rd6687, %rd684, 1;
	or.b64  	%rd22755, %rd6686, %rd6687;
	shr.u64 	%rd6688, %rd6687, 32;
	shl.b64 	%rd6689, %rd685, 1;
	or.b64  	%rd22754, %rd6688, %rd6689;
	shr.u64 	%rd6690, %rd6689, 32;
	shl.b64 	%rd6691, %rd686, 1;
	or.b64  	%rd22753, %rd6690, %rd6691;
	shr.u64 	%rd6692, %rd6691, 32;
	shl.b64 	%rd6693, %rd687, 1;
	or.b64  	%rd22752, %rd6692, %rd6693;
	shr.u64 	%rd6694, %rd6693, 32;
	mul.wide.u32 	%rd6695, %r3056, 2;
	add.s64 	%rd22751, %rd6694, %rd6695;
	ld.const.u32 	%r1275, [P_CONST+24];
	cvt.u32.u64 	%r1276, %rd22752;
	setp.gt.u32 	%p152, %r1275, %r1276;
	@%p152 bra 	$L__BB2_393;
	cvt.u32.u64 	%r1277, %rd681;
	shr.u64 	%rd6696, %rd685, 31;
	cvt.u32.u64 	%r1278, %rd6691;
	cvt.u32.u64 	%r1279, %rd6696;
	add.s32 	%r1280, %r1279, %r1278;
	setp.lt.u32 	%p153, %r1277, %r1280;
	@%p153 bra 	$L__BB2_390;
	shl.b64 	%rd6698, %rd682, 1;
	shr.u32 	%r1281, %r3057, 31;
	cvt.u64.u32 	%rd6699, %r1281;
	or.b64  	%rd22757, %rd6698, %rd6699;
	shr.u64 	%rd6700, %rd6698, 32;
	shl.b64 	%rd6701, %rd683, 1;
	or.b64  	%rd22756, %rd6700, %rd6701;
	shr.u64 	%rd6702, %rd6701, 32;
	shl.b64 	%rd6703, %rd684, 1;
	or.b64  	%rd22755, %rd6702, %rd6703;
	shr.u64 	%rd6704, %rd6703, 32;
	shl.b64 	%rd6705, %rd685, 1;
	or.b64  	%rd22754, %rd6704, %rd6705;
	shr.u64 	%rd6706, %rd6705, 32;
	shl.b64 	%rd6707, %rd686, 1;
	or.b64  	%rd22753, %rd6706, %rd6707;
	shr.u64 	%rd6708, %rd6707, 32;
	shl.b64 	%rd6709, %rd687, 1;
	or.b64  	%rd22752, %rd6708, %rd6709;
	shr.u64 	%rd6710, %rd6709, 32;
	mul.wide.u32 	%rd6711, %r3056, 2;
	add.s64 	%rd22751, %rd6710, %rd6711;
	cvt.u32.u64 	%r1282, %rd681;
	cvt.u32.u64 	%r1283, %rd22753;
	setp.gt.u32 	%p154, %r1282, %r1283;
	@%p154 bra 	$L__BB2_393;
	ld.const.u32 	%r1284, [P_CONST+16];
	shr.u64 	%rd6712, %rd684, 31;
	cvt.u32.u64 	%r1285, %rd6705;
	cvt.u32.u64 	%r1286, %rd6712;
	add.s32 	%r1287, %r1286, %r1285;
	setp.lt.u32 	%p155, %r1284, %r1287;
	@%p155 bra 	$L__BB2_390;
	shl.b64 	%rd6714, %rd682, 1;
	shr.u32 	%r1288, %r3057, 31;
	cvt.u64.u32 	%rd6715, %r1288;
	or.b64  	%rd22757, %rd6714, %rd6715;
	shr.u64 	%rd6716, %rd6714, 32;
	shl.b64 	%rd6717, %rd683, 1;
	or.b64  	%rd22756, %rd6716, %rd6717;
	shr.u64 	%rd6718, %rd6717, 32;
	shl.b64 	%rd6719, %rd684, 1;
	or.b64  	%rd22755, %rd6718, %rd6719;
	shr.u64 	%rd6720, %rd6719, 32;
	shl.b64 	%rd6721, %rd685, 1;
	or.b64  	%rd22754, %rd6720, %rd6721;
	shr.u64 	%rd6722, %rd6721, 32;
	shl.b64 	%rd6723, %rd686, 1;
	or.b64  	%rd22753, %rd6722, %rd6723;
	shr.u64 	%rd6724, %rd6723, 32;
	shl.b64 	%rd6725, %rd687, 1;
	or.b64  	%rd22752, %rd6724, %rd6725;
	shr.u64 	%rd6726, %rd6725, 32;
	mul.wide.u32 	%rd6727, %r3056, 2;
	add.s64 	%rd22751, %rd6726, %rd6727;
	ld.const.u32 	%r1289, [P_CONST+16];
	cvt.u32.u64 	%r1290, %rd22754;
	setp.gt.u32 	%p156, %r1289, %r1290;
	@%p156 bra 	$L__BB2_393;
	cvt.u32.u64 	%r1291, %rd680;
	shr.u64 	%rd6728, %rd683, 31;
	cvt.u32.u64 	%r1292, %rd6719;
	cvt.u32.u64 	%r1293, %rd6728;
	add.s32 	%r1294, %r1293, %r1292;
	setp.lt.u32 	%p157, %r1291, %r1294;
	@%p157 bra 	$L__BB2_390;
	shl.b64 	%rd6730, %rd682, 1;
	shr.u32 	%r1295, %r3057, 31;
	cvt.u64.u32 	%rd6731, %r1295;
	or.b64  	%rd22757, %rd6730, %rd6731;
	shr.u64 	%rd6732, %rd6730, 32;
	shl.b64 	%rd6733, %rd683, 1;
	or.b64  	%rd22756, %rd6732, %rd6733;
	shr.u64 	%rd6734, %rd6733, 32;
	shl.b64 	%rd6735, %rd684, 1;
	or.b64  	%rd22755, %rd6734, %rd6735;
	shr.u64 	%rd6736, %rd6735, 32;
	shl.b64 	%rd6737, %rd685, 1;
	or.b64  	%rd22754, %rd6736, %rd6737;
	shr.u64 	%rd6738, %rd6737, 32;
	shl.b64 	%rd6739, %rd686, 1;
	or.b64  	%rd22753, %rd6738, %rd6739;
	shr.u64 	%rd6740, %rd6739, 32;
	shl.b64 	%rd6741, %rd687, 1;
	or.b64  	%rd22752, %rd6740, %rd6741;
	shr.u64 	%rd6742, %rd6741, 32;
	mul.wide.u32 	%rd6743, %r3056, 2;
	add.s64 	%rd22751, %rd6742, %rd6743;
	cvt.u32.u64 	%r1296, %rd680;
	cvt.u32.u64 	%r1297, %rd22755;
	setp.gt.u32 	%p158, %r1296, %r1297;
	@%p158 bra 	$L__BB2_393;
	ld.const.u32 	%r1298, [P_CONST+8];
	cvt.u64.u32 	%rd716, %r1298;
	shr.u64 	%rd6744, %rd682, 31;
	cvt.u32.u64 	%r1299, %rd6733;
	cvt.u32.u64 	%r1300, %rd6744;
	add.s32 	%r1301, %r1300, %r1299;
	setp.lt.u32 	%p159, %r1298, %r1301;
	@%p159 bra 	$L__BB2_390;
	shl.b64 	%rd6746, %rd682, 1;
	shr.u32 	%r1302, %r3057, 31;
	cvt.u64.u32 	%rd6747, %r1302;
	or.b64  	%rd22757, %rd6746, %rd6747;
	shr.u64 	%rd6748, %rd6746, 32;
	shl.b64 	%rd6749, %rd683, 1;
	or.b64  	%rd22756, %rd6748, %rd6749;
	shr.u64 	%rd6750, %rd6749, 32;
	shl.b64 	%rd6751, %rd684, 1;
	or.b64  	%rd22755, %rd6750, %rd6751;
	shr.u64 	%rd6752, %rd6751, 32;
	shl.b64 	%rd6753, %rd685, 1;
	or.b64  	%rd22754, %rd6752, %rd6753;
	shr.u64 	%rd6754, %rd6753, 32;
	shl.b64 	%rd6755, %rd686, 1;
	or.b64  	%rd22753, %rd6754, %rd6755;
	shr.u64 	%rd6756, %rd6755, 32;
	shl.b64 	%rd6757, %rd687, 1;
	or.b64  	%rd22752, %rd6756, %rd6757;
	shr.u64 	%rd6758, %rd6757, 32;
	mul.wide.u32 	%rd6759, %r3056, 2;
	add.s64 	%rd22751, %rd6758, %rd6759;
	cvt.u32.u64 	%r1303, %rd716;
	cvt.u32.u64 	%r1304, %rd22756;
	setp.gt.u32 	%p160, %r1303, %r1304;
	@%p160 bra 	$L__BB2_393;
	ld.const.u32 	%r1305, [P_CONST+4];
	cvt.u32.u64 	%r1307, %rd6746;
	cvt.u32.u64 	%r1308, %rd6747;
	add.s32 	%r1309, %r1307, %r1308;
	setp.lt.u32 	%p161, %r1305, %r1309;
	@%p161 bra 	$L__BB2_390;
	shl.b64 	%rd6762, %rd682, 1;
	shr.u32 	%r1310, %r3057, 31;
	cvt.u64.u32 	%rd6763, %r1310;
	or.b64  	%rd22757, %rd6762, %rd6763;
	shr.u64 	%rd6764, %rd6762, 32;
	shl.b64 	%rd6765, %rd683, 1;
	or.b64  	%rd22756, %rd6764, %rd6765;
	shr.u64 	%rd6766, %rd6765, 32;
	shl.b64 	%rd6767, %rd684, 1;
	or.b64  	%rd22755, %rd6766, %rd6767;
	shr.u64 	%rd6768, %rd6767, 32;
	shl.b64 	%rd6769, %rd685, 1;
	or.b64  	%rd22754, %rd6768, %rd6769;
	shr.u64 	%rd6770, %rd6769, 32;
	shl.b64 	%rd6771, %rd686, 1;
	or.b64  	%rd22753, %rd6770, %rd6771;
	shr.u64 	%rd6772, %rd6771, 32;
	shl.b64 	%rd6773, %rd687, 1;
	or.b64  	%rd22752, %rd6772, %rd6773;
	shr.u64 	%rd6774, %rd6773, 32;
	mul.wide.u32 	%rd6775, %r3056, 2;
	add.s64 	%rd22751, %rd6774, %rd6775;
	ld.const.u32 	%r1311, [P_CONST+4];
	ld.const.u32 	%r1312, [P_CONST];
	cvt.u32.u64 	%r1314, %rd22757;
	setp.gt.u32 	%p162, %r1311, %r1314;
	shl.b32 	%r3086, %r3057, 1;
	setp.lt.u32 	%p163, %r3086, %r1312;
	or.pred  	%p164, %p162, %p163;
	@%p164 bra 	$L__BB2_393;
$L__BB2_390:
	shl.b32 	%r1315, %r3057, 1;
	cvt.u64.u32 	%rd6776, %r1315;
	ld.const.u32 	%rd6777, [P_CONST];
	sub.s64 	%rd6778, %rd6776, %rd6777;
	shr.u64 	%rd6779, %rd6778, 63;
	cvt.u32.u64 	%r3086, %rd6778;
	shl.b64 	%rd6780, %rd682, 1;
	shr.u32 	%r1316, %r3057, 31;
	cvt.u64.u32 	%rd6781, %r1316;
	or.b64  	%rd6782, %rd6780, %rd6781;
	and.b64  	%rd6783, %rd6782, 4294967295;
	ld.const.u32 	%rd6784, [P_CONST+4];
	add.s64 	%rd6785, %rd6779, %rd6784;
	sub.s64 	%rd22757, %rd6783, %rd6785;
	shr.u64 	%rd6786, %rd22757, 63;
	shr.u64 	%rd6787, %rd682, 31;
	shl.b64 	%rd6788, %rd683, 1;
	or.b64  	%rd6789, %rd6787, %rd6788;
	and.b64  	%rd6790, %rd6789, 4294967295;
	ld.const.u32 	%rd6791, [P_CONST+8];
	add.s64 	%rd6792, %rd6786, %rd6791;
	sub.s64 	%rd22756, %rd6790, %rd6792;
	shr.u64 	%rd6793, %rd22756, 63;
	shr.u64 	%rd6794, %rd683, 31;
	shl.b64 	%rd6795, %rd684, 1;
	or.b64  	%rd6796, %rd6794, %rd6795;
	and.b64  	%rd6797, %rd6796, 4294967295;
	add.s64 	%rd6798, %rd6793, %rd680;
	sub.s64 	%rd22755, %rd6797, %rd6798;
	shr.u64 	%rd6799, %rd22755, 63;
	shr.u64 	%rd6800, %rd684, 31;
	shl.b64 	%rd6801, %rd685, 1;
	or.b64  	%rd6802, %rd6800, %rd6801;
	and.b64  	%rd6803, %rd6802, 4294967295;
	ld.const.u32 	%rd6804, [P_CONST+16];
	add.s64 	%rd6805, %rd6799, %rd6804;
	sub.s64 	%rd22754, %rd6803, %rd6805;
	shr.u64 	%rd6806, %rd22754, 63;
	shr.u64 	%rd6807, %rd685, 31;
	shl.b64 	%rd6808, %rd686, 1;
	or.b64  	%rd6809, %rd6807, %rd6808;
	and.b64  	%rd6810, %rd6809, 4294967295;
	add.s64 	%rd6811, %rd6806, %rd681;
	sub.s64 	%rd22753, %rd6810, %rd6811;
	shr.u64 	%rd6812, %rd22753, 63;
	shr.u64 	%rd6813, %rd686, 31;
	shl.b64 	%rd6814, %rd687, 1;
	or.b64  	%rd6815, %rd6813, %rd6814;
	and.b64  	%rd6816, %rd6815, 4294967295;
	ld.const.u32 	%rd6817, [P_CONST+24];
	add.s64 	%rd6818, %rd6812, %rd6817;
	sub.s64 	%rd22752, %rd6816, %rd6818;
	shr.u64 	%rd6819, %rd22752, 63;
	shr.u64 	%rd6820, %rd687, 31;
	shl.b32 	%r1317, %r3056, 1;
	cvt.u64.u32 	%rd6821, %r1317;
	or.b64  	%rd6822, %rd6820, %rd6821;
	and.b64  	%rd6823, %rd6822, 4294967295;
	ld.const.u32 	%rd6824, [P_CONST+28];
	add.s64 	%rd6825, %rd6819, %rd6824;
	sub.s64 	%rd22751, %rd6823, %rd6825;
	bra.uni 	$L__BB2_393;
$L__BB2_391:
	ld.const.u32 	%rd680, [P_CONST+12];
	ld.const.u32 	%rd681, [P_CONST+20];
	ld.const.u32 	%r1264, [P_CONST+28];
	and.b64  	%rd682, %rd22626, 4294967295;
	and.b64  	%rd683, %rd22625, 4294967295;
	and.b64  	%rd684, %rd22624, 4294967295;
	and.b64  	%rd685, %rd22623, 4294967295;
	and.b64  	%rd686, %rd22622, 4294967295;
	and.b64  	%rd687, %rd22621, 4294967295;
	shr.u64 	%rd6661, %rd22621, 31;
	and.b64  	%rd6662, %rd6661, 1;
	mul.wide.u32 	%rd6663, %r3056, 2;
	add.s64 	%rd6664, %rd6662, %rd6663;
	cvt.u32.u64 	%r1266, %rd6664;
	setp.gt.u64 	%p147, %rd6664, 4294967295;
	setp.lt.u32 	%p148, %r1264, %r1266;
	or.pred  	%p149, %p147, %p148;
	@%p149 bra 	$L__BB2_390;
	shl.b64 	%rd6666, %rd682, 1;
	shr.u32 	%r1267, %r3057, 31;
	cvt.u64.u32 	%rd6667, %r1267;
	or.b64  	%rd22757, %rd6666, %rd6667;
	shr.u64 	%rd6668, %rd6666, 32;
	shl.b64 	%rd6669, %rd683, 1;
	or.b64  	%rd22756, %rd6668, %rd6669;
	shr.u64 	%rd6670, %rd6669, 32;
	shl.b64 	%rd6671, %rd684, 1;
	or.b64  	%rd22755, %rd6670, %rd6671;
	shr.u64 	%rd6672, %rd6671, 32;
	shl.b64 	%rd6673, %rd685, 1;
	or.b64  	%rd22754, %rd6672, %rd6673;
	shr.u64 	%rd6674, %rd6673, 32;
	shl.b64 	%rd6675, %rd686, 1;
	or.b64  	%rd22753, %rd6674, %rd6675;
	shr.u64 	%rd6676, %rd6675, 32;
	shl.b64 	%rd6677, %rd687, 1;
	or.b64  	%rd22752, %rd6676, %rd6677;
	shl.b32 	%r3086, %r3057, 1;
	ld.const.u32 	%r1268, [P_CONST+28];
	shr.u64 	%rd6678, %rd6677, 32;
	mul.wide.u32 	%rd6679, %r3056, 2;
	add.s64 	%rd22751, %rd6678, %rd6679;
	cvt.u32.u64 	%r1269, %rd22751;
	setp.gt.u32 	%p150, %r1268, %r1269;
	@%p150 bra 	$L__BB2_393;
	bra.uni 	$L__BB2_378;
$L__BB2_393:
	ld.const.u32 	%r1318, [P_CONST+28];
	cvt.u64.u32 	%rd6826, %r3086;
	mul.wide.u32 	%rd6827, %r3086, %r3086;
	cvt.u32.u64 	%r1319, %rd6827;
	shr.u64 	%rd6828, %rd6827, 32;
	and.b64  	%rd6829, %rd22757, 4294967295;
	mul.lo.s64 	%rd6830, %rd6829, %rd6826;
	add.s64 	%rd6831, %rd6828, %rd6830;
	shr.u64 	%rd6832, %rd6831, 32;
	and.b64  	%rd6833, %rd22756, 4294967295;
	mul.lo.s64 	%rd6834, %rd6833, %rd6826;
	add.s64 	%rd6835, %rd6832, %rd6834;
	shr.u64 	%rd6836, %rd6835, 32;
	and.b64  	%rd6837, %rd22755, 4294967295;
	mul.lo.s64 	%rd6838, %rd6837, %rd6826;
	add.s64 	%rd6839, %rd6836, %rd6838;
	shr.u64 	%rd6840, %rd6839, 32;
	and.b64  	%rd6841, %rd22754, 4294967295;
	mul.lo.s64 	%rd6842, %rd6841, %rd6826;
	add.s64 	%rd6843, %rd6840, %rd6842;
	shr.u64 	%rd6844, %rd6843, 32;
	and.b64  	%rd6845, %rd22753, 4294967295;
	mul.lo.s64 	%rd6846, %rd6845, %rd6826;
	add.s64 	%rd6847, %rd6844, %rd6846;
	shr.u64 	%rd6848, %rd6847, 32;
	and.b64  	%rd6849, %rd22752, 4294967295;
	mul.lo.s64 	%rd6850, %rd6849, %rd6826;
	add.s64 	%rd6851, %rd6848, %rd6850;
	shr.u64 	%rd6852, %rd6851, 32;
	and.b64  	%rd6853, %rd22751, 4294967295;
	mul.lo.s64 	%rd6854, %rd6853, %rd6826;
	add.s64 	%rd6855, %rd6852, %rd6854;
	shr.u64 	%rd6856, %rd6855, 32;
	and.b64  	%rd6857, %rd6831, 4294967295;
	add.s64 	%rd6858, %rd6830, %rd6857;
	shr.u64 	%rd6859, %rd6858, 32;
	and.b64  	%rd6860, %rd6835, 4294967295;
	add.s64 	%rd6861, %rd6859, %rd6860;
	mad.lo.s64 	%rd6862, %rd6829, %rd6829, %rd6861;
	shr.u64 	%rd6863, %rd6862, 32;
	mul.lo.s64 	%rd6864, %rd6833, %rd6829;
	and.b64  	%rd6865, %rd6839, 4294967295;
	add.s64 	%rd6866, %rd6863, %rd6865;
	add.s64 	%rd6867, %rd6866, %rd6864;
	shr.u64 	%rd6868, %rd6867, 32;
	mul.lo.s64 	%rd6869, %rd6837, %rd6829;
	and.b64  	%rd6870, %rd6843, 4294967295;
	add.s64 	%rd6871, %rd6868, %rd6870;
	add.s64 	%rd6872, %rd6871, %rd6869;
	shr.u64 	%rd6873, %rd6872, 32;
	mul.lo.s64 	%rd6874, %rd6841, %rd6829;
	and.b64  	%rd6875, %rd6847, 4294967295;
	add.s64 	%rd6876, %rd6873, %rd6875;
	add.s64 	%rd6877, %rd6876, %rd6874;
	shr.u64 	%rd6878, %rd6877, 32;
	mul.lo.s64 	%rd6879, %rd6845, %rd6829;
	and.b64  	%rd6880, %rd6851, 4294967295;
	add.s64 	%rd6881, %rd6878, %rd6880;
	add.s64 	%rd6882, %rd6881, %rd6879;
	shr.u64 	%rd6883, %rd6882, 32;
	mul.lo.s64 	%rd6884, %rd6849, %rd6829;
	and.b64  	%rd6885, %rd6855, 4294967295;
	add.s64 	%rd6886, %rd6883, %rd6885;
	add.s64 	%rd6887, %rd6886, %rd6884;
	shr.u64 	%rd6888, %rd6887, 32;
	mul.lo.s64 	%rd6889, %rd6853, %rd6829;
	add.s64 	%rd6890, %rd6888, %rd6856;
	add.s64 	%rd6891, %rd6890, %rd6889;
	shr.u64 	%rd6892, %rd6891, 32;
	and.b64  	%rd6893, %rd6862, 4294967295;
	add.s64 	%rd6894, %rd6834, %rd6893;
	shr.u64 	%rd6895, %rd6894, 32;
	and.b64  	%rd6896, %rd6867, 4294967295;
	add.s64 	%rd6897, %rd6895, %rd6896;
	add.s64 	%rd6898, %rd6897, %rd6864;
	shr.u64 	%rd6899, %rd6898, 32;
	and.b64  	%rd6900, %rd6872, 4294967295;
	add.s64 	%rd6901, %rd6899, %rd6900;
	mad.lo.s64 	%rd6902, %rd6833, %rd6833, %rd6901;
	shr.u64 	%rd6903, %rd6902, 32;
	mul.lo.s64 	%rd6904, %rd6837, %rd6833;
	and.b64  	%rd6905, %rd6877, 4294967295;
	add.s64 	%rd6906, %rd6903, %rd6905;
	add.s64 	%rd6907, %rd6906, %rd6904;
	shr.u64 	%rd6908, %rd6907, 32;
	mul.lo.s64 	%rd6909, %rd6841, %rd6833;
	and.b64  	%rd6910, %rd6882, 4294967295;
	add.s64 	%rd6911, %rd6908, %rd6910;
	add.s64 	%rd6912, %rd6911, %rd6909;
	shr.u64 	%rd6913, %rd6912, 32;
	mul.lo.s64 	%rd6914, %rd6845, %rd6833;
	and.b64  	%rd6915, %rd6887, 4294967295;
	add.s64 	%rd6916, %rd6913, %rd6915;
	add.s64 	%rd6917, %rd6916, %rd6914;
	shr.u64 	%rd6918, %rd6917, 32;
	mul.lo.s64 	%rd6919, %rd6849, %rd6833;
	and.b64  	%rd6920, %rd6891, 4294967295;
	add.s64 	%rd6921, %rd6918, %rd6920;
	add.s64 	%rd6922, %rd6921, %rd6919;
	shr.u64 	%rd6923, %rd6922, 32;
	mul.lo.s64 	%rd6924, %rd6853, %rd6833;
	add.s64 	%rd6925, %rd6923, %rd6892;
	add.s64 	%rd6926, %rd6925, %rd6924;
	shr.u64 	%rd6927, %rd6926, 32;
	and.b64  	%rd6928, %rd6898, 4294967295;
	add.s64 	%rd6929, %rd6838, %rd6928;
	shr.u64 	%rd6930, %rd6929, 32;
	and.b64  	%rd6931, %rd6902, 4294967295;
	add.s64 	%rd6932, %rd6930, %rd6931;
	add.s64 	%rd6933, %rd6932, %rd6869;
	shr.u64 	%rd6934, %rd6933, 32;
	and.b64  	%rd6935, %rd6907, 4294967295;
	add.s64 	%rd6936, %rd6934, %rd6935;
	add.s64 	%rd6937, %rd6936, %rd6904;
	shr.u64 	%rd6938, %rd6937, 32;
	and.b64  	%rd6939, %rd6912, 4294967295;
	add.s64 	%rd6940, %rd6938, %rd6939;
	mad.lo.s64 	%rd6941, %rd6837, %rd6837, %rd6940;
	shr.u64 	%rd6942, %rd6941, 32;
	mul.lo.s64 	%rd6943, %rd6841, %rd6837;
	and.b64  	%rd6944, %rd6917, 4294967295;
	add.s64 	%rd6945, %rd6942, %rd6944;
	add.s64 	%rd6946, %rd6945, %rd6943;
	shr.u64 	%rd6947, %rd6946, 32;
	mul.lo.s64 	%rd6948, %rd6845, %rd6837;
	and.b64  	%rd6949, %rd6922, 4294967295;
	add.s64 	%rd6950, %rd6947, %rd6949;
	add.s64 	%rd6951, %rd6950, %rd6948;
	shr.u64 	%rd6952, %rd6951, 32;
	mul.lo.s64 	%rd6953, %rd6849, %rd6837;
	and.b64  	%rd6954, %rd6926, 4294967295;
	add.s64 	%rd6955, %rd6952, %rd6954;
	add.s64 	%rd6956, %rd6955, %rd6953;
	shr.u64 	%rd6957, %rd6956, 32;
	mul.lo.s64 	%rd6958, %rd6853, %rd6837;
	add.s64 	%rd6959, %rd6957, %rd6927;
	add.s64 	%rd6960, %rd6959, %rd6958;
	shr.u64 	%rd6961, %rd6960, 32;
	and.b64  	%rd6962, %rd6933, 4294967295;
	add.s64 	%rd6963, %rd6842, %rd6962;
	shr.u64 	%rd6964, %rd6963, 32;
	and.b64  	%rd6965, %rd6937, 4294967295;
	add.s64 	%rd6966, %rd6964, %rd6965;
	add.s64 	%rd6967, %rd6966, %rd6874;
	shr.u64 	%rd6968, %rd6967, 32;
	and.b64  	%rd6969, %rd6941, 4294967295;
	add.s64 	%rd6970, %rd6968, %rd6969;
	add.s64 	%rd6971, %rd6970, %rd6909;
	shr.u64 	%rd6972, %rd6971, 32;
	and.b64  	%rd6973, %rd6946, 4294967295;
	add.s64 	%rd6974, %rd6972, %rd6973;
	add.s64 	%rd6975, %rd6974, %rd6943;
	shr.u64 	%rd6976, %rd6975, 32;
	and.b64  	%rd6977, %rd6951, 4294967295;
	add.s64 	%rd6978, %rd6976, %rd6977;
	mad.lo.s64 	%rd6979, %rd6841, %rd6841, %rd6978;
	shr.u64 	%rd6980, %rd6979, 32;
	mul.lo.s64 	%rd6981, %rd6845, %rd6841;
	and.b64  	%rd6982, %rd6956, 4294967295;
	add.s64 	%rd6983, %rd6980, %rd6982;
	add.s64 	%rd6984, %rd6983, %rd6981;
	shr.u64 	%rd6985, %rd6984, 32;
	mul.lo.s64 	%rd6986, %rd6849, %rd6841;
	and.b64  	%rd6987, %rd6960, 4294967295;
	add.s64 	%rd6988, %rd6985, %rd6987;
	add.s64 	%rd6989, %rd6988, %rd6986;
	shr.u64 	%rd6990, %rd6989, 32;
	mul.lo.s64 	%rd6991, %rd6853, %rd6841;
	add.s64 	%rd6992, %rd6990, %rd6961;
	add.s64 	%rd6993, %rd6992, %rd6991;
	shr.u64 	%rd6994, %rd6993, 32;
	and.b64  	%rd6995, %rd6967, 4294967295;
	add.s64 	%rd6996, %rd6846, %rd6995;
	shr.u64 	%rd6997, %rd6996, 32;
	and.b64  	%rd6998, %rd6971, 4294967295;
	add.s64 	%rd6999, %rd6997, %rd6998;
	add.s64 	%rd7000, %rd6999, %rd6879;
	shr.u64 	%rd7001, %rd7000, 32;
	and.b64  	%rd7002, %rd6975, 4294967295;
	add.s64 	%rd7003, %rd7001, %rd7002;
	add.s64 	%rd7004, %rd7003, %rd6914;
	shr.u64 	%rd7005, %rd7004, 32;
	and.b64  	%rd7006, %rd6979, 4294967295;
	add.s64 	%rd7007, %rd7005, %rd7006;
	add.s64 	%rd7008, %rd7007, %rd6948;
	shr.u64 	%rd7009, %rd7008, 32;
	and.b64  	%rd7010, %rd6984, 4294967295;
	add.s64 	%rd7011, %rd7009, %rd7010;
	add.s64 	%rd7012, %rd7011, %rd6981;
	shr.u64 	%rd7013, %rd7012, 32;
	and.b64  	%rd7014, %rd6989, 4294967295;
	add.s64 	%rd7015, %rd7013, %rd7014;
	mad.lo.s64 	%rd7016, %rd6845, %rd6845, %rd7015;
	shr.u64 	%rd7017, %rd7016, 32;
	mul.lo.s64 	%rd7018, %rd6849, %rd6845;
	and.b64  	%rd7019, %rd6993, 4294967295;
	add.s64 	%rd7020, %rd7017, %rd7019;
	add.s64 	%rd7021, %rd7020, %rd7018;
	shr.u64 	%rd7022, %rd7021, 32;
	mul.lo.s64 	%rd7023, %rd6853, %rd6845;
	add.s64 	%rd7024, %rd7022, %rd6994;
	add.s64 	%rd7025, %rd7024, %rd7023;
	shr.u64 	%rd7026, %rd7025, 32;
	and.b64  	%rd7027, %rd7000, 4294967295;
	add.s64 	%rd7028, %rd6850, %rd7027;
	shr.u64 	%rd7029, %rd7028, 32;
	and.b64  	%rd7030, %rd7004, 4294967295;
	add.s64 	%rd7031, %rd7029, %rd7030;
	add.s64 	%rd7032, %rd7031, %rd6884;
	shr.u64 	%rd7033, %rd7032, 32;
	and.b64  	%rd7034, %rd7008, 4294967295;
	add.s64 	%rd7035, %rd7033, %rd7034;
	add.s64 	%rd7036, %rd7035, %rd6919;
	shr.u64 	%rd7037, %rd7036, 32;
	and.b64  	%rd7038, %rd7012, 4294967295;
	add.s64 	%rd7039, %rd7037, %rd7038;
	add.s64 	%rd7040, %rd7039, %rd6953;
	shr.u64 	%rd7041, %rd7040, 32;
	and.b64  	%rd7042, %rd7016, 4294967295;
	add.s64 	%rd7043, %rd7041, %rd7042;
	add.s64 	%rd7044, %rd7043, %rd6986;
	shr.u64 	%rd7045, %rd7044, 32;
	and.b64  	%rd7046, %rd7021, 4294967295;
	add.s64 	%rd7047, %rd7045, %rd7046;
	add.s64 	%rd7048, %rd7047, %rd7018;
	shr.u64 	%rd7049, %rd7048, 32;
	and.b64  	%rd7050, %rd7025, 4294967295;
	add.s64 	%rd7051, %rd7049, %rd7050;
	mad.lo.s64 	%rd7052, %rd6849, %rd6849, %rd7051;
	shr.u64 	%rd7053, %rd7052, 32;
	mul.lo.s64 	%rd7054, %rd6853, %rd6849;
	add.s64 	%rd7055, %rd7053, %rd7026;
	add.s64 	%rd7056, %rd7055, %rd7054;
	shr.u64 	%rd7057, %rd7056, 32;
	and.b64  	%rd7058, %rd7032, 4294967295;
	add.s64 	%rd7059, %rd6854, %rd7058;
	shr.u64 	%rd7060, %rd7059, 32;
	and.b64  	%rd7061, %rd7036, 4294967295;
	add.s64 	%rd7062, %rd7060, %rd7061;
	add.s64 	%rd7063, %rd7062, %rd6889;
	shr.u64 	%rd7064, %rd7063, 32;
	and.b64  	%rd7065, %rd7040, 4294967295;
	add.s64 	%rd7066, %rd7064, %rd7065;
	add.s64 	%rd7067, %rd7066, %rd6924;
	shr.u64 	%rd7068, %rd7067, 32;
	and.b64  	%rd7069, %rd7044, 4294967295;
	add.s64 	%rd7070, %rd7068, %rd7069;
	add.s64 	%rd7071, %rd7070, %rd6958;
	shr.u64 	%rd7072, %rd7071, 32;
	and.b64  	%rd7073, %rd7048, 4294967295;
	add.s64 	%rd7074, %rd7072, %rd7073;
	add.s64 	%rd7075, %rd7074, %rd6991;
	shr.u64 	%rd7076, %rd7075, 32;
	and.b64  	%rd7077, %rd7052, 4294967295;
	add.s64 	%rd7078, %rd7076, %rd7077;
	add.s64 	%rd7079, %rd7078, %rd7023;
	shr.u64 	%rd7080, %rd7079, 32;
	and.b64  	%rd7081, %rd7056, 4294967295;
	add.s64 	%rd7082, %rd7080, %rd7081;
	add.s64 	%rd7083, %rd7082, %rd7054;
	shr.u64 	%rd7084, %rd7083, 32;
	add.s64 	%rd7085, %rd7084, %rd7057;
	mad.lo.s64 	%rd7086, %rd6853, %rd6853, %rd7085;
	{ .reg .b32 tmp; mov.b64 {tmp, %r1320}, %rd7086; }
	ld.const.u32 	%r1321, [MU_P];
	mul.lo.s32 	%r1322, %r1321, %r1319;
	ld.const.u32 	%r1323, [P_CONST];
	mul.wide.u32 	%rd7087, %r1323, %r1322;
	and.b64  	%rd7088, %rd6827, 4294967293;
	add.s64 	%rd7089, %rd7087, %rd7088;
	shr.u64 	%rd7090, %rd7089, 32;
	ld.const.u32 	%r1324, [P_CONST+4];
	mul.wide.u32 	%rd7091, %r1324, %r1322;
	and.b64  	%rd7092, %rd6858, 4294967295;
	add.s64 	%rd7093, %rd7090, %rd7092;
	add.s64 	%rd7094, %rd7093, %rd7091;
	cvt.u32.u64 	%r1325, %rd7094;
	shr.u64 	%rd7095, %rd7094, 32;
	ld.const.u32 	%r1326, [P_CONST+8];
	mul.wide.u32 	%rd7096, %r1326, %r1322;
	and.b64  	%rd7097, %rd6894, 4294967295;
	add.s64 	%rd7098, %rd7095, %rd7097;
	add.s64 	%rd7099, %rd7098, %rd7096;
	shr.u64 	%rd7100, %rd7099, 32;
	ld.const.u32 	%r1327, [P_CONST+12];
	mul.wide.u32 	%rd7101, %r1327, %r1322;
	and.b64  	%rd7102, %rd6929, 4294967295;
	add.s64 	%rd7103, %rd7100, %rd7102;
	add.s64 	%rd7104, %rd7103, %rd7101;
	shr.u64 	%rd7105, %rd7104, 32;
	ld.const.u32 	%r1328, [P_CONST+16];
	mul.wide.u32 	%rd7106, %r1328, %r1322;
	and.b64  	%rd7107, %rd6963, 4294967295;
	add.s64 	%rd7108, %rd7105, %rd7107;
	add.s64 	%rd7109, %rd7108, %rd7106;
	shr.u64 	%rd7110, %rd7109, 32;
	ld.const.u32 	%r1329, [P_CONST+20];
	mul.wide.u32 	%rd7111, %r1329, %r1322;
	and.b64  	%rd7112, %rd6996, 4294967295;
	add.s64 	%rd7113, %rd7110, %rd7112;
	add.s64 	%rd7114, %rd7113, %rd7111;
	shr.u64 	%rd7115, %rd7114, 32;
	ld.const.u32 	%r1330, [P_CONST+24];
	mul.wide.u32 	%rd7116, %r1330, %r1322;
	and.b64  	%rd7117, %rd7028, 4294967295;
	add.s64 	%rd7118, %rd7115, %rd7117;
	add.s64 	%rd7119, %rd7118, %rd7116;
	shr.u64 	%rd7120, %rd7119, 32;
	mul.wide.u32 	%rd7121, %r1318, %r1322;
	and.b64  	%rd7122, %rd7059, 4294967295;
	add.s64 	%rd7123, %rd7120, %rd7122;
	add.s64 	%rd7124, %rd7123, %rd7121;
	shr.u64 	%rd7125, %rd7124, 32;
	and.b64  	%rd7126, %rd7063, 4294967295;
	add.s64 	%rd7127, %rd7125, %rd7126;
	shr.u64 	%rd7128, %rd7127, 32;
	and.b64  	%rd7129, %rd7067, 4294967295;
	add.s64 	%rd7130, %rd7128, %rd7129;
	shr.u64 	%rd7131, %rd7130, 32;
	and.b64  	%rd7132, %rd7071, 4294967295;
	add.s64 	%rd7133, %rd7131, %rd7132;
	shr.u64 	%rd7134, %rd7133, 32;
	and.b64  	%rd7135, %rd7075, 4294967295;
	add.s64 	%rd7136, %rd7134, %rd7135;
	shr.u64 	%rd7137, %rd7136, 32;
	and.b64  	%rd7138, %rd7079, 4294967295;
	add.s64 	%rd7139, %rd7137, %rd7138;
	shr.u64 	%rd7140, %rd7139, 32;
	and.b64  	%rd7141, %rd7083, 4294967295;
	add.s64 	%rd7142, %rd7140, %rd7141;
	shr.u64 	%rd7143, %rd7142, 32;
	and.b64  	%rd7144, %rd7086, 4294967295;
	add.s64 	%rd7145, %rd7143, %rd7144;
	{ .reg .b32 tmp; mov.b64 {tmp, %r1331}, %rd7145; }
	add.s32 	%r1332, %r1320, %r1331;
	mul.lo.s32 	%r1333, %r1321, %r1325;
	mul.wide.u32 	%rd7146, %r1323, %r1333;
	and.b64  	%rd7147, %rd7094, 4294967295;
	add.s64 	%rd7148, %rd7146, %rd7147;
	shr.u64 	%rd7149, %rd7148, 32;
	mul.wide.u32 	%rd7150, %r1324, %r1333;
	and.b64  	%rd7151, %rd7099, 4294967295;
	add.s64 	%rd7152, %rd7149, %rd7151;
	add.s64 	%rd7153, %rd7152, %rd7150;
	cvt.u32.u64 	%r1334, %rd7153;
	shr.u64 	%rd7154, %rd7153, 32;
	mul.wide.u32 	%rd7155, %r1326, %r1333;
	and.b64  	%rd7156, %rd7104, 4294967295;
	add.s64 	%rd7157, %rd7154, %rd7156;
	add.s64 	%rd7158, %rd7157, %rd7155;
	shr.u64 	%rd7159, %rd7158, 32;
	mul.wide.u32 	%rd7160, %r1327, %r1333;
	and.b64  	%rd7161, %rd7109, 4294967295;
	add.s64 	%rd7162, %rd7159, %rd7161;
	add.s64 	%rd7163, %rd7162, %rd7160;
	shr.u64 	%rd7164, %rd7163, 32;
	mul.wide.u32 	%rd7165, %r1328, %r1333;
	and.b64  	%rd7166, %rd7114, 4294967295;
	add.s64 	%rd7167, %rd7164, %rd7166;
	add.s64 	%rd7168, %rd7167, %rd7165;
	shr.u64 	%rd7169, %rd7168, 32;
	mul.wide.u32 	%rd7170, %r1329, %r1333;
	and.b64  	%rd7171, %rd7119, 4294967295;
	add.s64 	%rd7172, %rd7169, %rd7171;
	add.s64 	%rd7173, %rd7172, %rd7170;
	shr.u64 	%rd7174, %rd7173, 32;
	mul.wide.u32 	%rd7175, %r1330, %r1333;
	and.b64  	%rd7176, %rd7124, 4294967295;
	add.s64 	%rd7177, %rd7174, %rd7176;
	add.s64 	%rd7178, %rd7177, %rd7175;
	shr.u64 	%rd7179, %rd7178, 32;
	mul.wide.u32 	%rd7180, %r1318, %r1333;
	and.b64  	%rd7181, %rd7127, 4294967295;
	add.s64 	%rd7182, %rd7179, %rd7181;
	add.s64 	%rd7183, %rd7182, %rd7180;
	shr.u64 	%rd7184, %rd7183, 32;
	and.b64  	%rd7185, %rd7130, 4294967295;
	add.s64 	%rd7186, %rd7184, %rd7185;
	shr.u64 	%rd7187, %rd7186, 32;
	and.b64  	%rd7188, %rd7133, 4294967295;
	add.s64 	%rd7189, %rd7187, %rd7188;
	shr.u64 	%rd7190, %rd7189, 32;
	and.b64  	%rd7191, %rd7136, 4294967295;
	add.s64 	%rd7192, %rd7190, %rd7191;
	shr.u64 	%rd7193, %rd7192, 32;
	and.b64  	%rd7194, %rd7139, 4294967295;
	add.s64 	%rd7195, %rd7193, %rd7194;
	shr.u64 	%rd7196, %rd7195, 32;
	and.b64  	%rd7197, %rd7142, 4294967295;
	add.s64 	%rd7198, %rd7196, %rd7197;
	shr.u64 	%rd7199, %rd7198, 32;
	and.b64  	%rd7200, %rd7145, 4294967295;
	add.s64 	%rd7201, %rd7199, %rd7200;
	{ .reg .b32 tmp; mov.b64 {tmp, %r1335}, %rd7201; }
	add.s32 	%r1336, %r1332, %r1335;
	mul.lo.s32 	%r1337, %r1321, %r1334;
	mul.wide.u32 	%rd7202, %r1323, %r1337;
	and.b64  	%rd7203, %rd7153, 4294967295;
	add.s64 	%rd7204, %rd7202, %rd7203;
	shr.u64 	%rd7205, %rd7204, 32;
	mul.wide.u32 	%rd7206, %r1324, %r1337;
	and.b64  	%rd7207, %rd7158, 4294967295;
	add.s64 	%rd7208, %rd7205, %rd7207;
	add.s64 	%rd7209, %rd7208, %rd7206;
	cvt.u32.u64 	%r1338, %rd7209;
	shr.u64 	%rd7210, %rd7209, 32;
	mul.wide.u32 	%rd7211, %r1326, %r1337;
	and.b64  	%rd7212, %rd7163, 4294967295;
	add.s64 	%rd7213, %rd7210, %rd7212;
	add.s64 	%rd7214, %rd7213, %rd7211;
	shr.u64 	%rd7215, %rd7214, 32;
	mul.wide.u32 	%rd7216, %r1327, %r1337;
	and.b64  	%rd7217, %rd7168, 4294967295;
	add.s64 	%rd7218, %rd7215, %rd7217;
	add.s64 	%rd7219, %rd7218, %rd7216;
	shr.u64 	%rd7220, %rd7219, 32;
	mul.wide.u32 	%rd7221, %r1328, %r1337;
	and.b64  	%rd7222, %rd7173, 4294967295;
	add.s64 	%rd7223, %rd7220, %rd7222;
	add.s64 	%rd7224, %rd7223, %rd7221;
	shr.u64 	%rd7225, %rd7224, 32;
	mul.wide.u32 	%rd7226, %r1329, %r1337;
	and.b64  	%rd7227, %rd7178, 4294967295;
	add.s64 	%rd7228, %rd7225, %rd7227;
	add.s64 	%rd7229, %rd7228, %rd7226;
	shr.u64 	%rd7230, %rd7229, 32;
	mul.wide.u32 	%rd7231, %r1330, %r1337;
	and.b64  	%rd7232, %rd7183, 4294967295;
	add.s64 	%rd7233, %rd7230, %rd7232;
	add.s64 	%rd7234, %rd7233, %rd7231;
	shr.u64 	%rd7235, %rd7234, 32;
	mul.wide.u32 	%rd7236, %r1318, %r1337;
	and.b64  	%rd7237, %rd7186, 4294967295;
	add.s64 	%rd7238, %rd7235, %rd7237;
	add.s64 	%rd7239, %rd7238, %rd7236;
	shr.u64 	%rd7240, %rd7239, 32;
	and.b64  	%rd7241, %rd7189, 4294967295;
	add.s64 	%rd7242, %rd7240, %rd7241;
	shr.u64 	%rd7243, %rd7242, 32;
	and.b64  	%rd7244, %rd7192, 4294967295;
	add.s64 	%rd7245, %rd7243, %rd7244;
	shr.u64 	%rd7246, %rd7245, 32;
	and.b64  	%rd7247, %rd7195, 4294967295;
	add.s64 	%rd7248, %rd7246, %rd7247;
	shr.u64 	%rd7249, %rd7248, 32;
	and.b64  	%rd7250, %rd7198, 4294967295;
	add.s64 	%rd7251, %rd7249, %rd7250;
	shr.u64 	%rd7252, %rd7251, 32;
	and.b64  	%rd7253, %rd7201, 4294967295;
	add.s64 	%rd7254, %rd7252, %rd7253;
	{ .reg .b32 tmp; mov.b64 {tmp, %r1339}, %rd7254; }
	add.s32 	%r1340, %r1336, %r1339;
	mul.lo.s32 	%r1341, %r1321, %r1338;
	mul.wide.u32 	%rd7255, %r1323, %r1341;
	and.b64  	%rd7256, %rd7209, 4294967295;
	add.s64 	%rd7257, %rd7255, %rd7256;
	shr.u64 	%rd7258, %rd7257, 32;
	mul.wide.u32 	%rd7259, %r1324, %r1341;
	and.b64  	%rd7260, %rd7214, 4294967295;
	add.s64 	%rd7261, %rd7258, %rd7260;
	add.s64 	%rd7262, %rd7261, %rd7259;
	cvt.u32.u64 	%r1342, %rd7262;
	shr.u64 	%rd7263, %rd7262, 32;
	mul.wide.u32 	%rd7264, %r1326, %r1341;
	and.b64  	%rd7265, %rd7219, 4294967295;
	add.s64 	%rd7266, %rd7263, %rd7265;
	add.s64 	%rd7267, %rd7266, %rd7264;
	shr.u64 	%rd7268, %rd7267, 32;
	mul.wide.u32 	%rd7269, %r1327, %r1341;
	and.b64  	%rd7270, %rd7224, 4294967295;
	add.s64 	%rd7271, %rd7268, %rd7270;
	add.s64 	%rd7272, %rd7271, %rd7269;
	shr.u64 	%rd7273, %rd7272, 32;
	mul.wide.u32 	%rd7274, %r1328, %r1341;
	and.b64  	%rd7275, %rd7229, 4294967295;
	add.s64 	%rd7276, %rd7273, %rd7275;
	add.s64 	%rd7277, %rd7276, %rd7274;
	shr.u64 	%rd7278, %rd7277, 32;
	mul.wide.u32 	%rd7279, %r1329, %r1341;
	and.b64  	%rd7280, %rd7234, 4294967295;
	add.s64 	%rd7281, %rd7278, %rd7280;
	add.s64 	%rd7282, %rd7281, %rd7279;
	shr.u64 	%rd7283, %rd7282, 32;
	mul.wide.u32 	%rd7284, %r1330, %r1341;
	and.b64  	%rd7285, %rd7239, 4294967295;
	add.s64 	%rd7286, %rd7283, %rd7285;
	add.s64 	%rd7287, %rd7286, %rd7284;
	shr.u64 	%rd7288, %rd7287, 32;
	mul.wide.u32 	%rd7289, %r1318, %r1341;
	and.b64  	%rd7290, %rd7242, 4294967295;
	add.s64 	%rd7291, %rd7288, %rd7290;
	add.s64 	%rd7292, %rd7291, %rd7289;
	shr.u64 	%rd7293, %rd7292, 32;
	and.b64  	%rd7294, %rd7245, 4294967295;
	add.s64 	%rd7295, %rd7293, %rd7294;
	shr.u64 	%rd7296, %rd7295, 32;
	and.b64  	%rd7297, %rd7248, 4294967295;
	add.s64 	%rd7298, %rd7296, %rd7297;
	shr.u64 	%rd7299, %rd7298, 32;
	and.b64  	%rd7300, %rd7251, 4294967295;
	add.s64 	%rd7301, %rd7299, %rd7300;
	shr.u64 	%rd7302, %rd7301, 32;
	and.b64  	%rd7303, %rd7254, 4294967295;
	add.s64 	%rd7304, %rd7302, %rd7303;
	{ .reg .b32 tmp; mov.b64 {tmp, %r1343}, %rd7304; }
	add.s32 	%r1344, %r1340, %r1343;
	mul.lo.s32 	%r1345, %r1321, %r1342;
	mul.wide.u32 	%rd7305, %r1323, %r1345;
	and.b64  	%rd7306, %rd7262, 4294967295;
	add.s64 	%rd7307, %rd7305, %rd7306;
	shr.u64 	%rd7308, %rd7307, 32;
	mul.wide.u32 	%rd7309, %r1324, %r1345;
	and.b64  	%rd7310, %rd7267, 4294967295;
	add.s64 	%rd7311, %rd7308, %rd7310;
	add.s64 	%rd7312, %rd7311, %rd7309;
	cvt.u32.u64 	%r1346, %rd7312;
	shr.u64 	%rd7313, %rd7312, 32;
	mul.wide.u32 	%rd7314, %r1326, %r1345;
	and.b64  	%rd7315, %rd7272, 4294967295;
	add.s64 	%rd7316, %rd7313, %rd7315;
	add.s64 	%rd7317, %rd7316, %rd7314;
	shr.u64 	%rd7318, %rd7317, 32;
	mul.wide.u32 	%rd7319, %r1327, %r1345;
	and.b64  	%rd7320, %rd7277, 4294967295;
	add.s64 	%rd7321, %rd7318, %rd7320;
	add.s64 	%rd7322, %rd7321, %rd7319;
	shr.u64 	%rd7323, %rd7322, 32;
	mul.wide.u32 	%rd7324, %r1328, %r1345;
	and.b64  	%rd7325, %rd7282, 4294967295;
	add.s64 	%rd7326, %rd7323, %rd7325;
	add.s64 	%rd7327, %rd7326, %rd7324;
	shr.u64 	%rd7328, %rd7327, 32;
	mul.wide.u32 	%rd7329, %r1329, %r1345;
	and.b64  	%rd7330, %rd7287, 4294967295;
	add.s64 	%rd7331, %rd7328, %rd7330;
	add.s64 	%rd7332, %rd7331, %rd7329;
	shr.u64 	%rd7333, %rd7332, 32;
	mul.wide.u32 	%rd7334, %r1330, %r1345;
	and.b64  	%rd7335, %rd7292, 4294967295;
	add.s64 	%rd7336, %rd7333, %rd7335;
	add.s64 	%rd7337, %rd7336, %rd7334;
	shr.u64 	%rd7338, %rd7337, 32;
	mul.wide.u32 	%rd7339, %r1318, %r1345;
	and.b64  	%rd7340, %rd7295, 4294967295;
	add.s64 	%rd7341, %rd7338, %rd7340;
	add.s64 	%rd7342, %rd7341, %rd7339;
	shr.u64 	%rd7343, %rd7342, 32;
	and.b64  	%rd7344, %rd7298, 4294967295;
	add.s64 	%rd7345, %rd7343, %rd7344;
	shr.u64 	%rd7346, %rd7345, 32;
	and.b64  	%rd7347, %rd7301, 4294967295;
	add.s64 	%rd7348, %rd7346, %rd7347;
	shr.u64 	%rd7349, %rd7348, 32;
	and.b64  	%rd7350, %rd7304, 4294967295;
	add.s64 	%rd7351, %rd7349, %rd7350;
	{ .reg .b32 tmp; mov.b64 {tmp, %r1347}, %rd7351; }
	add.s32 	%r1348, %r1344, %r1347;
	mul.lo.s32 	%r1349, %r1321, %r1346;
	mul.wide.u32 	%rd7352, %r1323, %r1349;
	and.b64  	%rd7353, %rd7312, 4294967295;
	add.s64 	%rd7354, %rd7352, %rd7353;
	shr.u64 	%rd7355, %rd7354, 32;
	mul.wide.u32 	%rd7356, %r1324, %r1349;
	and.b64  	%rd7357, %rd7317, 4294967295;
	add.s64 	%rd7358, %rd7355, %rd7357;
	add.s64 	%rd7359, %rd7358, %rd7356;
	cvt.u32.u64 	%r1350, %rd7359;
	shr.u64 	%rd7360, %rd7359, 32;
	mul.wide.u32 	%rd7361, %r1326, %r1349;
	and.b64  	%rd7362, %rd7322, 4294967295;
	add.s64 	%rd7363, %rd7360, %rd7362;
	add.s64 	%rd7364, %rd7363, %rd7361;
	shr.u64 	%rd7365, %rd7364, 32;
	mul.wide.u32 	%rd7366, %r1327, %r1349;
	and.b64  	%rd7367, %rd7327, 4294967295;
	add.s64 	%rd7368, %rd7365, %rd7367;
	add.s64 	%rd7369, %rd7368, %rd7366;
	shr.u64 	%rd7370, %rd7369, 32;
	mul.wide.u32 	%rd7371, %r1328, %r1349;
	and.b64  	%rd7372, %rd7332, 4294967295;
	add.s64 	%rd7373, %rd7370, %rd7372;
	add.s64 	%rd7374, %rd7373, %rd7371;
	shr.u64 	%rd7375, %rd7374, 32;
	mul.wide.u32 	%rd7376, %r1329, %r1349;
	and.b64  	%rd7377, %rd7337, 4294967295;
	add.s64 	%rd7378, %rd7375, %rd7377;
	add.s64 	%rd7379, %rd7378, %rd7376;
	shr.u64 	%rd7380, %rd7379, 32;
	mul.wide.u32 	%rd7381, %r1330, %r1349;
	and.b64  	%rd7382, %rd7342, 4294967295;
	add.s64 	%rd7383, %rd7380, %rd7382;
	add.s64 	%rd7384, %rd7383, %rd7381;
	shr.u64 	%rd7385, %rd7384, 32;
	mul.wide.u32 	%rd7386, %r1318, %r1349;
	and.b64  	%rd7387, %rd7345, 4294967295;
	add.s64 	%rd7388, %rd7385, %rd7387;
	add.s64 	%rd7389, %rd7388, %rd7386;
	shr.u64 	%rd7390, %rd7389, 32;
	and.b64  	%rd7391, %rd7348, 4294967295;
	add.s64 	%rd7392, %rd7390, %rd7391;
	shr.u64 	%rd7393, %rd7392, 32;
	and.b64  	%rd7394, %rd7351, 4294967295;
	add.s64 	%rd7395, %rd7393, %rd7394;
	{ .reg .b32 tmp; mov.b64 {tmp, %r1351}, %rd7395; }
	add.s32 	%r1352, %r1348, %r1351;
	mul.lo.s32 	%r1353, %r1321, %r1350;
	mul.wide.u32 	%rd7396, %r1323, %r1353;
	and.b64  	%rd7397, %rd7359, 4294967295;
	add.s64 	%rd7398, %rd7396, %rd7397;
	shr.u64 	%rd7399, %rd7398, 32;
	mul.wide.u32 	%rd7400, %r1324, %r1353;
	and.b64  	%rd7401, %rd7364, 4294967295;
	add.s64 	%rd7402, %rd7399, %rd7401;
	add.s64 	%rd7403, %rd7402, %rd7400;
	cvt.u32.u64 	%r1354, %rd7403;
	shr.u64 	%rd7404, %rd7403, 32;
	mul.wide.u32 	%rd7405, %r1326, %r1353;
	and.b64  	%rd7406, %rd7369, 4294967295;
	add.s64 	%rd7407, %rd7404, %rd7406;
	add.s64 	%rd7408, %rd7407, %rd7405;
	shr.u64 	%rd7409, %rd7408, 32;
	mul.wide.u32 	%rd7410, %r1327, %r1353;
	and.b64  	%rd7411, %rd7374, 4294967295;
	add.s64 	%rd7412, %rd7409, %rd7411;
	add.s64 	%rd7413, %rd7412, %rd7410;
	shr.u64 	%rd7414, %rd7413, 32;
	mul.wide.u32 	%rd7415, %r1328, %r1353;
	and.b64  	%rd7416, %rd7379, 4294967295;
	add.s64 	%rd7417, %rd7414, %rd7416;
	add.s64 	%rd7418, %rd7417, %rd7415;
	shr.u64 	%rd7419, %rd7418, 32;
	mul.wide.u32 	%rd7420, %r1329, %r1353;
	and.b64  	%rd7421, %rd7384, 4294967295;
	add.s64 	%rd7422, %rd7419, %rd7421;
	add.s64 	%rd7423, %rd7422, %rd7420;
	shr.u64 	%rd7424, %rd7423, 32;
	mul.wide.u32 	%rd7425, %r1330, %r1353;
	and.b64  	%rd7426, %rd7389, 4294967295;
	add.s64 	%rd7427, %rd7424, %rd7426;
	add.s64 	%rd7428, %rd7427, %rd7425;
	shr.u64 	%rd7429, %rd7428, 32;
	mul.wide.u32 	%rd7430, %r1318, %r1353;
	and.b64  	%rd7431, %rd7392, 4294967295;
	add.s64 	%rd7432, %rd7429, %rd7431;
	add.s64 	%rd7433, %rd7432, %rd7430;
	shr.u64 	%rd7434, %rd7433, 32;
	and.b64  	%rd7435, %rd7395, 4294967295;
	add.s64 	%rd7436, %rd7434, %rd7435;
	{ .reg .b32 tmp; mov.b64 {tmp, %r1355}, %rd7436; }
	add.s32 	%r1356, %r1352, %r1355;
	mul.lo.s32 	%r1357, %r1321, %r1354;
	mul.wide.u32 	%rd7437, %r1323, %r1357;
	and.b64  	%rd7438, %rd7403, 4294967295;
	add.s64 	%rd7439, %rd7437, %rd7438;
	shr.u64 	%rd7440, %rd7439, 32;
	mul.wide.u32 	%rd7441, %r1324, %r1357;
	and.b64  	%rd7442, %rd7408, 4294967295;
	add.s64 	%rd7443, %rd7440, %rd7442;
	add.s64 	%rd22764, %rd7443, %rd7441;
	shr.u64 	%rd7444, %rd22764, 32;
	mul.wide.u32 	%rd7445, %r1326, %r1357;
	and.b64  	%rd7446, %rd7413, 4294967295;
	add.s64 	%rd7447, %rd7444, %rd7446;
	add.s64 	%rd22763, %rd7447, %rd7445;
	shr.u64 	%rd7448, %rd22763, 32;
	mul.wide.u32 	%rd7449, %r1327, %r1357;
	and.b64  	%rd7450, %rd7418, 4294967295;
	add.s64 	%rd7451, %rd7448, %rd7450;
	add.s64 	%rd22762, %rd7451, %rd7449;
	shr.u64 	%rd7452, %rd22762, 32;
	mul.wide.u32 	%rd7453, %r1328, %r1357;
	and.b64  	%rd7454, %rd7423, 4294967295;
	add.s64 	%rd7455, %rd7452, %rd7454;
	add.s64 	%rd22761, %rd7455, %rd7453;
	shr.u64 	%rd7456, %rd22761, 32;
	mul.wide.u32 	%rd7457, %r1329, %r1357;
	and.b64  	%rd7458, %rd7428, 4294967295;
	add.s64 	%rd7459, %rd7456, %rd7458;
	add.s64 	%rd22760, %rd7459, %rd7457;
	shr.u64 	%rd7460, %rd22760, 32;
	mul.wide.u32 	%rd7461, %r1330, %r1357;
	and.b64  	%rd7462, %rd7433, 4294967295;
	add.s64 	%rd7463, %rd7460, %rd7462;
	add.s64 	%rd22759, %rd7463, %rd7461;
	shr.u64 	%rd7464, %rd22759, 32;
	mul.wide.u32 	%rd7465, %r1318, %r1357;
	and.b64  	%rd7466, %rd7436, 4294967295;
	add.s64 	%rd7467, %rd7464, %rd7466;
	add.s64 	%rd22758, %rd7467, %rd7465;
	{ .reg .b32 tmp; mov.b64 {tmp, %r1358}, %rd22758; }
	add.s32 	%r3087, %r1356, %r1358;
	setp.gt.u32 	%p165, %r3087, %r1318;
	@%p165 bra 	$L__BB2_407;
	setp.lt.u32 	%p166, %r3087, %r1318;
	@%p166 bra 	$L__BB2_408;
	cvt.u32.u64 	%r1361, %rd22758;
	setp.lt.u32 	%p167, %r1330, %r1361;
	@%p167 bra 	$L__BB2_407;
	setp.gt.u32 	%p168, %r1330, %r1361;
	@%p168 bra 	$L__BB2_408;
	cvt.u32.u64 	%r1365, %rd22759;
	setp.lt.u32 	%p169, %r1329, %r1365;
	@%p169 bra 	$L__BB2_407;
	setp.gt.u32 	%p170, %r1329, %r1365;
	@%p170 bra 	$L__BB2_408;
	cvt.u32.u64 	%r1369, %rd22760;
	setp.lt.u32 	%p171, %r1328, %r1369;
	@%p171 bra 	$L__BB2_407;
	setp.gt.u32 	%p172, %r1328, %r1369;
	@%p172 bra 	$L__BB2_408;
	cvt.u32.u64 	%r1373, %rd22761;
	setp.lt.u32 	%p173, %r1327, %r1373;
	@%p173 bra 	$L__BB2_407;
	setp.gt.u32 	%p174, %r1327, %r1373;
	@%p174 bra 	$L__BB2_408;
	ld.const.u32 	%r1376, [P_CONST+8];
	cvt.u32.u64 	%r1377, %rd22762;
	setp.lt.u32 	%p175, %r1376, %r1377;
	@%p175 bra 	$L__BB2_407;
	setp.gt.u32 	%p176, %r1376, %r1377;
	@%p176 bra 	$L__BB2_408;
	ld.const.u32 	%r1380, [P_CONST+4];
	cvt.u32.u64 	%r1381, %rd22763;
	setp.lt.u32 	%p177, %r1380, %r1381;
	@%p177 bra 	$L__BB2_407;
	ld.const.u32 	%r1383, [P_CONST];
	setp.gt.u32 	%p178, %r1380, %r1381;
	cvt.u32.u64 	%r1386, %rd22764;
	setp.gt.u32 	%p179, %r1383, %r1386;
	or.pred  	%p180, %p178, %p179;
	@%p180 bra 	$L__BB2_408;
$L__BB2_407:
	ld.const.u32 	%r1387, [P_CONST+28];
	and.b64  	%rd7468, %rd22764, 4294967295;
	ld.const.u32 	%rd7469, [P_CONST];
	sub.s64 	%rd22764, %rd7468, %rd7469;
	shr.u64 	%rd7470, %rd22764, 63;
	and.b64  	%rd7471, %rd22763, 4294967295;
	ld.const.u32 	%rd7472, [P_CONST+4];
	add.s64 	%rd7473, %rd7470, %rd7472;
	sub.s64 	%rd22763, %rd7471, %rd7473;
	shr.u64 	%rd7474, %rd22763, 63;
	and.b64  	%rd7475, %rd22762, 4294967295;
	ld.const.u32 	%rd7476, [P_CONST+8];
	add.s64 	%rd7477, %rd7474, %rd7476;
	sub.s64 	%rd22762, %rd7475, %rd7477;
	shr.u64 	%rd7478, %rd22762, 63;
	and.b64  	%rd7479, %rd22761, 4294967295;
	ld.const.u32 	%rd7480, [P_CONST+12];
	add.s64 	%rd7481, %rd7478, %rd7480;
	sub.s64 	%rd22761, %rd7479, %rd7481;
	shr.u64 	%rd7482, %rd22761, 63;
	and.b64  	%rd7483, %rd22760, 4294967295;
	ld.const.u32 	%rd7484, [P_CONST+16];
	add.s64 	%rd7485, %rd7482, %rd7484;
	sub.s64 	%rd22760, %rd7483, %rd7485;
	shr.u64 	%rd7486, %rd22760, 63;
	and.b64  	%rd7487, %rd22759, 4294967295;
	ld.const.u32 	%rd7488, [P_CONST+20];
	add.s64 	%rd7489, %rd7486, %rd7488;
	sub.s64 	%rd22759, %rd7487, %rd7489;
	shr.u64 	%rd7490, %rd22759, 63;
	and.b64  	%rd7491, %rd22758, 4294967295;
	ld.const.u32 	%rd7492, [P_CONST+24];
	add.s64 	%rd7493, %rd7490, %rd7492;
	sub.s64 	%rd22758, %rd7491, %rd7493;
	shr.u64 	%rd7494, %rd22758, 63;
	cvt.u32.u64 	%r1388, %rd7494;
	add.s32 	%r1389, %r1387, %r1388;
	sub.s32 	%r3087, %r3087, %r1389;
$L__BB2_408:
	ld.const.u32 	%r1390, [P_CONST+28];
	cvt.u64.u32 	%rd7495, %r3057;
	and.b64  	%rd773, %rd22764, 4294967295;
	mul.lo.s64 	%rd7496, %rd773, %rd7495;
	cvt.u32.u64 	%r1391, %rd7496;
	shr.u64 	%rd7497, %rd7496, 32;
	and.b64  	%rd774, %rd22763, 4294967295;
	mad.lo.s64 	%rd7498, %rd774, %rd7495, %rd7497;
	shr.u64 	%rd7499, %rd7498, 32;
	and.b64  	%rd775, %rd22762, 4294967295;
	mad.lo.s64 	%rd7500, %rd775, %rd7495, %rd7499;
	shr.u64 	%rd7501, %rd7500, 32;
	and.b64  	%rd776, %rd22761, 4294967295;
	mad.lo.s64 	%rd7502, %rd776, %rd7495, %rd7501;
	shr.u64 	%rd7503, %rd7502, 32;
	and.b64  	%rd777, %rd22760, 4294967295;
	mad.lo.s64 	%rd7504, %rd777, %rd7495, %rd7503;
	shr.u64 	%rd7505, %rd7504, 32;
	and.b64  	%rd778, %rd22759, 4294967295;
	mad.lo.s64 	%rd7506, %rd778, %rd7495, %rd7505;
	shr.u64 	%rd7507, %rd7506, 32;
	and.b64  	%rd779, %rd22758, 4294967295;
	mad.lo.s64 	%rd7508, %rd779, %rd7495, %rd7507;
	shr.u64 	%rd7509, %rd7508, 32;
	cvt.u64.u32 	%rd7510, %r3087;
	mul.wide.u32 	%rd7511, %r3087, %r3057;
	add.s64 	%rd7512, %rd7509, %rd7511;
	shr.u64 	%rd7513, %rd7512, 32;
	and.b64  	%rd7514, %rd7498, 4294967295;
	mad.lo.s64 	%rd7515, %rd682, %rd773, %rd7514;
	shr.u64 	%rd7516, %rd7515, 32;
	and.b64  	%rd7517, %rd7500, 4294967295;
	add.s64 	%rd7518, %rd7516, %rd7517;
	mad.lo.s64 	%rd7519, %rd682, %rd774, %rd7518;
	shr.u64 	%rd7520, %rd7519, 32;
	and.b64  	%rd7521, %rd7502, 4294967295;
	add.s64 	%rd7522, %rd7520, %rd7521;
	mad.lo.s64 	%rd7523, %rd682, %rd775, %rd7522;
	shr.u64 	%rd7524, %rd7523, 32;
	and.b64  	%rd7525, %rd7504, 4294967295;
	add.s64 	%rd7526, %rd7524, %rd7525;
	mad.lo.s64 	%rd7527, %rd682, %rd776, %rd7526;
	shr.u64 	%rd7528, %rd7527, 32;
	and.b64  	%rd7529, %rd7506, 4294967295;
	add.s64 	%rd7530, %rd7528, %rd7529;
	mad.lo.s64 	%rd7531, %rd682, %rd777, %rd7530;
	shr.u64 	%rd7532, %rd7531, 32;
	and.b64  	%rd7533, %rd7508, 4294967295;
	add.s64 	%rd7534, %rd7532, %rd7533;
	mad.lo.s64 	%rd7535, %rd682, %rd778, %rd7534;
	shr.u64 	%rd7536, %rd7535, 32;
	and.b64  	%rd7537, %rd7512, 4294967295;
	add.s64 	%rd7538, %rd7536, %rd7537;
	mad.lo.s64 	%rd7539, %rd682, %rd779, %rd7538;
	shr.u64 	%rd7540, %rd7539, 32;
	add.s64 	%rd7541, %rd7540, %rd7513;
	mad.lo.s64 	%rd7542, %rd682, %rd7510, %rd7541;
	shr.u64 	%rd7543, %rd7542, 32;
	and.b64  	%rd7544, %rd7519, 4294967295;
	mad.lo.s64 	%rd7545, %rd683, %rd773, %rd7544;
	shr.u64 	%rd7546, %rd7545, 32;
	and.b64  	%rd7547, %rd7523, 4294967295;
	add.s64 	%rd7548, %rd7546, %rd7547;
	mad.lo.s64 	%rd7549, %rd683, %rd774, %rd7548;
	shr.u64 	%rd7550, %rd7549, 32;
	and.b64  	%rd7551, %rd7527, 4294967295;
	add.s64 	%rd7552, %rd7550, %rd7551;
	mad.lo.s64 	%rd7553, %rd683, %rd775, %rd7552;
	shr.u64 	%rd7554, %rd7553, 32;
	and.b64  	%rd7555, %rd7531, 4294967295;
	add.s64 	%rd7556, %rd7554, %rd7555;
	mad.lo.s64 	%rd7557, %rd683, %rd776, %rd7556;
	shr.u64 	%rd7558, %rd7557, 32;
	and.b64  	%rd7559, %rd7535, 4294967295;
	add.s64 	%rd7560, %rd7558, %rd7559;
	mad.lo.s64 	%rd7561, %rd683, %rd777, %rd7560;
	shr.u64 	%rd7562, %rd7561, 32;
	and.b64  	%rd7563, %rd7539, 4294967295;
	add.s64 	%rd7564, %rd7562, %rd7563;
	mad.lo.s64 	%rd7565, %rd683, %rd778, %rd7564;
	shr.u64 	%rd7566, %rd7565, 32;
	and.b64  	%rd7567, %rd7542, 4294967295;
	add.s64 	%rd7568, %rd7566, %rd7567;
	mad.lo.s64 	%rd7569, %rd683, %rd779, %rd7568;
	shr.u64 	%rd7570, %rd7569, 32;
	add.s64 	%rd7571, %rd7570, %rd7543;
	mad.lo.s64 	%rd7572, %rd683, %rd7510, %rd7571;
	shr.u64 	%rd7573, %rd7572, 32;
	and.b64  	%rd7574, %rd7549, 4294967295;
	mad.lo.s64 	%rd7575, %rd684, %rd773, %rd7574;
	shr.u64 	%rd7576, %rd7575, 32;
	and.b64  	%rd7577, %rd7553, 4294967295;
	add.s64 	%rd7578, %rd7576, %rd7577;
	mad.lo.s64 	%rd7579, %rd684, %rd774, %rd7578;
	shr.u64 	%rd7580, %rd7579, 32;
	and.b64  	%rd7581, %rd7557, 4294967295;
	add.s64 	%rd7582, %rd7580, %rd7581;
	mad.lo.s64 	%rd7583, %rd684, %rd775, %rd7582;
	shr.u64 	%rd7584, %rd7583, 32;
	and.b64  	%rd7585, %rd7561, 4294967295;
	add.s64 	%rd7586, %rd7584, %rd7585;
	mad.lo.s64 	%rd7587, %rd684, %rd776, %rd7586;
	shr.u64 	%rd7588, %rd7587, 32;
	and.b64  	%rd7589, %rd7565, 4294967295;
	add.s64 	%rd7590, %rd7588, %rd7589;
	mad.lo.s64 	%rd7591, %rd684, %rd777, %rd7590;
	shr.u64 	%rd7592, %rd7591, 32;
	and.b64  	%rd7593, %rd7569, 4294967295;
	add.s64 	%rd7594, %rd7592, %rd7593;
	mad.lo.s64 	%rd7595, %rd684, %rd778, %rd7594;
	shr.u64 	%rd7596, %rd7595, 32;
	and.b64  	%rd7597, %rd7572, 4294967295;
	add.s64 	%rd7598, %rd7596, %rd7597;
	mad.lo.s64 	%rd7599, %rd684, %rd779, %rd7598;
	shr.u64 	%rd7600, %rd7599, 32;
	add.s64 	%rd7601, %rd7600, %rd7573;
	mad.lo.s64 	%rd7602, %rd684, %rd7510, %rd7601;
	shr.u64 	%rd7603, %rd7602, 32;
	and.b64  	%rd7604, %rd7579, 4294967295;
	mad.lo.s64 	%rd7605, %rd685, %rd773, %rd7604;
	shr.u64 	%rd7606, %rd7605, 32;
	and.b64  	%rd7607, %rd7583, 4294967295;
	add.s64 	%rd7608, %rd7606, %rd7607;
	mad.lo.s64 	%rd7609, %rd685, %rd774, %rd7608;
	shr.u64 	%rd7610, %rd7609, 32;
	and.b64  	%rd7611, %rd7587, 4294967295;
	add.s64 	%rd7612, %rd7610, %rd7611;
	mad.lo.s64 	%rd7613, %rd685, %rd775, %rd7612;
	shr.u64 	%rd7614, %rd7613, 32;
	and.b64  	%rd7615, %rd7591, 4294967295;
	add.s64 	%rd7616, %rd7614, %rd7615;
	mad.lo.s64 	%rd7617, %rd685, %rd776, %rd7616;
	shr.u64 	%rd7618, %rd7617, 32;
	and.b64  	%rd7619, %rd7595, 4294967295;
	add.s64 	%rd7620, %rd7618, %rd7619;
	mad.lo.s64 	%rd7621, %rd685, %rd777, %rd7620;
	shr.u64 	%rd7622, %rd7621, 32;
	and.b64  	%rd7623, %rd7599, 4294967295;
	add.s64 	%rd7624, %rd7622, %rd7623;
	mad.lo.s64 	%rd7625, %rd685, %rd778, %rd7624;
	shr.u64 	%rd7626, %rd7625, 32;
	and.b64  	%rd7627, %rd7602, 4294967295;
	add.s64 	%rd7628, %rd7626, %rd7627;
	mad.lo.s64 	%rd7629, %rd685, %rd779, %rd7628;
	shr.u64 	%rd7630, %rd7629, 32;
	add.s64 	%rd7631, %rd7630, %rd7603;
	mad.lo.s64 	%rd7632, %rd685, %rd7510, %rd7631;
	shr.u64 	%rd7633, %rd7632, 32;
	and.b64  	%rd7634, %rd7609, 4294967295;
	mad.lo.s64 	%rd7635, %rd686, %rd773, %rd7634;
	shr.u64 	%rd7636, %rd7635, 32;
	and.b64  	%rd7637, %rd7613, 4294967295;
	add.s64 	%rd7638, %rd7636, %rd7637;
	mad.lo.s64 	%rd7639, %rd686, %rd774, %rd7638;
	shr.u64 	%rd7640, %rd7639, 32;
	and.b64  	%rd7641, %rd7617, 4294967295;
	add.s64 	%rd7642, %rd7640, %rd7641;
	mad.lo.s64 	%rd7643, %rd686, %rd775, %rd7642;
	shr.u64 	%rd7644, %rd7643, 32;
	and.b64  	%rd7645, %rd7621, 4294967295;
	add.s64 	%rd7646, %rd7644, %rd7645;
	mad.lo.s64 	%rd7647, %rd686, %rd776, %rd7646;
	shr.u64 	%rd7648, %rd7647, 32;
	and.b64  	%rd7649, %rd7625, 4294967295;
	add.s64 	%rd7650, %rd7648, %rd7649;
	mad.lo.s64 	%rd7651, %rd686, %rd777, %rd7650;
	shr.u64 	%rd7652, %rd7651, 32;
	and.b64  	%rd7653, %rd7629, 4294967295;
	add.s64 	%rd7654, %rd7652, %rd7653;
	mad.lo.s64 	%rd7655, %rd686, %rd778, %rd7654;
	shr.u64 	%rd7656, %rd7655, 32;
	and.b64  	%rd7657, %rd7632, 4294967295;
	add.s64 	%rd7658, %rd7656, %rd7657;
	mad.lo.s64 	%rd7659, %rd686, %rd779, %rd7658;
	shr.u64 	%rd7660, %rd7659, 32;
	add.s64 	%rd7661, %rd7660, %rd7633;
	mad.lo.s64 	%rd7662, %rd686, %rd7510, %rd7661;
	shr.u64 	%rd7663, %rd7662, 32;
	and.b64  	%rd7664, %rd7639, 4294967295;
	mad.lo.s64 	%rd7665, %rd687, %rd773, %rd7664;
	shr.u64 	%rd7666, %rd7665, 32;
	and.b64  	%rd7667, %rd7643, 4294967295;
	add.s64 	%rd7668, %rd7666, %rd7667;
	mad.lo.s64 	%rd7669, %rd687, %rd774, %rd7668;
	shr.u64 	%rd7670, %rd7669, 32;
	and.b64  	%rd7671, %rd7647, 4294967295;
	add.s64 	%rd7672, %rd7670, %rd7671;
	mad.lo.s64 	%rd7673, %rd687, %rd775, %rd7672;
	shr.u64 	%rd7674, %rd7673, 32;
	and.b64  	%rd7675, %rd7651, 4294967295;
	add.s64 	%rd7676, %rd7674, %rd7675;
	mad.lo.s64 	%rd7677, %rd687, %rd776, %rd7676;
	shr.u64 	%rd7678, %rd7677, 32;
	and.b64  	%rd7679, %rd7655, 4294967295;
	add.s64 	%rd7680, %rd7678, %rd7679;
	mad.lo.s64 	%rd7681, %rd687, %rd777, %rd7680;
	shr.u64 	%rd7682, %rd7681, 32;
	and.b64  	%rd7683, %rd7659, 4294967295;
	add.s64 	%rd7684, %rd7682, %rd7683;
	mad.lo.s64 	%rd7685, %rd687, %rd778, %rd7684;
	shr.u64 	%rd7686, %rd7685, 32;
	and.b64  	%rd7687, %rd7662, 4294967295;
	add.s64 	%rd7688, %rd7686, %rd7687;
	mad.lo.s64 	%rd7689, %rd687, %rd779, %rd7688;
	shr.u64 	%rd7690, %rd7689, 32;
	add.s64 	%rd7691, %rd7690, %rd7663;
	mad.lo.s64 	%rd7692, %rd687, %rd7510, %rd7691;
	shr.u64 	%rd7693, %rd7692, 32;
	cvt.u64.u32 	%rd7694, %r3056;
	and.b64  	%rd7695, %rd7669, 4294967295;
	mad.lo.s64 	%rd7696, %rd773, %rd7694, %rd7695;
	shr.u64 	%rd7697, %rd7696, 32;
	and.b64  	%rd7698, %rd7673, 4294967295;
	add.s64 	%rd7699, %rd7697, %rd7698;
	mad.lo.s64 	%rd7700, %rd774, %rd7694, %rd7699;
	shr.u64 	%rd7701, %rd7700, 32;
	and.b64  	%rd7702, %rd7677, 4294967295;
	add.s64 	%rd7703, %rd7701, %rd7702;
	mad.lo.s64 	%rd7704, %rd775, %rd7694, %rd7703;
	shr.u64 	%rd7705, %rd7704, 32;
	and.b64  	%rd7706, %rd7681, 4294967295;
	add.s64 	%rd7707, %rd7705, %rd7706;
	mad.lo.s64 	%rd7708, %rd776, %rd7694, %rd7707;
	shr.u64 	%rd7709, %rd7708, 32;
	and.b64  	%rd7710, %rd7685, 4294967295;
	add.s64 	%rd7711, %rd7709, %rd7710;
	mad.lo.s64 	%rd7712, %rd777, %rd7694, %rd7711;
	shr.u64 	%rd7713, %rd7712, 32;
	and.b64  	%rd7714, %rd7689, 4294967295;
	add.s64 	%rd7715, %rd7713, %rd7714;
	mad.lo.s64 	%rd7716, %rd778, %rd7694, %rd7715;
	shr.u64 	%rd7717, %rd7716, 32;
	and.b64  	%rd7718, %rd7692, 4294967295;
	add.s64 	%rd7719, %rd7717, %rd7718;
	mad.lo.s64 	%rd7720, %rd779, %rd7694, %rd7719;
	shr.u64 	%rd7721, %rd7720, 32;
	mul.wide.u32 	%rd7722, %r3087, %r3056;
	add.s64 	%rd7723, %rd7721, %rd7693;
	add.s64 	%rd7724, %rd7723, %rd7722;
	{ .reg .b32 tmp; mov.b64 {tmp, %r1392}, %rd7724; }
	ld.const.u32 	%r1393, [MU_P];
	mul.lo.s32 	%r1394, %r1393, %r1391;
	ld.const.u32 	%r1395, [P_CONST];
	mul.wide.u32 	%rd7725, %r1395, %r1394;
	and.b64  	%rd7726, %rd7496, 4294967295;
	add.s64 	%rd7727, %rd7725, %rd7726;
	shr.u64 	%rd7728, %rd7727, 32;
	ld.const.u32 	%r1396, [P_CONST+4];
	mul.wide.u32 	%rd7729, %r1396, %r1394;
	and.b64  	%rd7730, %rd7515, 4294967295;
	add.s64 	%rd7731, %rd7728, %rd7730;
	add.s64 	%rd7732, %rd7731, %rd7729;
	cvt.u32.u64 	%r1397, %rd7732;
	shr.u64 	%rd7733, %rd7732, 32;
	ld.const.u32 	%r1398, [P_CONST+8];
	mul.wide.u32 	%rd7734, %r1398, %r1394;
	and.b64  	%rd7735, %rd7545, 4294967295;
	add.s64 	%rd7736, %rd7733, %rd7735;
	add.s64 	%rd7737, %rd7736, %rd7734;
	shr.u64 	%rd7738, %rd7737, 32;
	ld.const.u32 	%r1399, [P_CONST+12];
	mul.wide.u32 	%rd7739, %r1399, %r1394;
	and.b64  	%rd7740, %rd7575, 4294967295;
	add.s64 	%rd7741, %rd7738, %rd7740;
	add.s64 	%rd7742, %rd7741, %rd7739;
	shr.u64 	%rd7743, %rd7742, 32;
	ld.const.u32 	%r1400, [P_CONST+16];
	mul.wide.u32 	%rd7744, %r1400, %r1394;
	and.b64  	%rd7745, %rd7605, 4294967295;
	add.s64 	%rd7746, %rd7743, %rd7745;
	add.s64 	%rd7747, %rd7746, %rd7744;
	shr.u64 	%rd7748, %rd7747, 32;
	ld.const.u32 	%r1401, [P_CONST+20];
	mul.wide.u32 	%rd7749, %r1401, %r1394;
	and.b64  	%rd7750, %rd7635, 4294967295;
	add.s64 	%rd7751, %rd7748, %rd7750;
	add.s64 	%rd7752, %rd7751, %rd7749;
	shr.u64 	%rd7753, %rd7752, 32;
	ld.const.u32 	%r1402, [P_CONST+24];
	mul.wide.u32 	%rd7754, %r1402, %r1394;
	and.b64  	%rd7755, %rd7665, 4294967295;
	add.s64 	%rd7756, %rd7753, %rd7755;
	add.s64 	%rd7757, %rd7756, %rd7754;
	shr.u64 	%rd7758, %rd7757, 32;
	mul.wide.u32 	%rd7759, %r1390, %r1394;
	and.b64  	%rd7760, %rd7696, 4294967295;
	add.s64 	%rd7761, %rd7758, %rd7760;
	add.s64 	%rd7762, %rd7761, %rd7759;
	shr.u64 	%rd7763, %rd7762, 32;
	and.b64  	%rd7764, %rd7700, 4294967295;
	add.s64 	%rd7765, %rd7763, %rd7764;
	shr.u64 	%rd7766, %rd7765, 32;
	and.b64  	%rd7767, %rd7704, 4294967295;
	add.s64 	%rd7768, %rd7766, %rd7767;
	shr.u64 	%rd7769, %rd7768, 32;
	and.b64  	%rd7770, %rd7708, 4294967295;
	add.s64 	%rd7771, %rd7769, %rd7770;
	shr.u64 	%rd7772, %rd7771, 32;
	and.b64  	%rd7773, %rd7712, 4294967295;
	add.s64 	%rd7774, %rd7772, %rd7773;
	shr.u64 	%rd7775, %rd7774, 32;
	and.b64  	%rd7776, %rd7716, 4294967295;
	add.s64 	%rd7777, %rd7775, %rd7776;
	shr.u64 	%rd7778, %rd7777, 32;
	and.b64  	%rd7779, %rd7720, 4294967295;
	add.s64 	%rd7780, %rd7778, %rd7779;
	shr.u64 	%rd7781, %rd7780, 32;
	and.b64  	%rd7782, %rd7724, 4294967295;
	add.s64 	%rd7783, %rd7781, %rd7782;
	{ .reg .b32 tmp; mov.b64 {tmp, %r1403}, %rd7783; }
	add.s32 	%r1404, %r1392, %r1403;
	mul.lo.s32 	%r1405, %r1393, %r1397;
	mul.wide.u32 	%rd7784, %r1395, %r1405;
	and.b64  	%rd7785, %rd7732, 4294967295;
	add.s64 	%rd7786, %rd7784, %rd7785;
	shr.u64 	%rd7787, %rd7786, 32;
	mul.wide.u32 	%rd7788, %r1396, %r1405;
	and.b64  	%rd7789, %rd7737, 4294967295;
	add.s64 	%rd7790, %rd7787, %rd7789;
	add.s64 	%rd7791, %rd7790, %rd7788;
	cvt.u32.u64 	%r1406, %rd7791;
	shr.u64 	%rd7792, %rd7791, 32;
	mul.wide.u32 	%rd7793, %r1398, %r1405;
	and.b64  	%rd7794, %rd7742, 4294967295;
	add.s64 	%rd7795, %rd7792, %rd7794;
	add.s64 	%rd7796, %rd7795, %rd7793;
	shr.u64 	%rd7797, %rd7796, 32;
	mul.wide.u32 	%rd7798, %r1399, %r1405;
	and.b64  	%rd7799, %rd7747, 4294967295;
	add.s64 	%rd7800, %rd7797, %rd7799;
	add.s64 	%rd7801, %rd7800, %rd7798;
	shr.u64 	%rd7802, %rd7801, 32;
	mul.wide.u32 	%rd7803, %r1400, %r1405;
	and.b64  	%rd7804, %rd7752, 4294967295;
	add.s64 	%rd7805, %rd7802, %rd7804;
	add.s64 	%rd7806, %rd7805, %rd7803;
	shr.u64 	%rd7807, %rd7806, 32;
	mul.wide.u32 	%rd7808, %r1401, %r1405;
	and.b64  	%rd7809, %rd7757, 4294967295;
	add.s64 	%rd7810, %rd7807, %rd7809;
	add.s64 	%rd7811, %rd7810, %rd7808;
	shr.u64 	%rd7812, %rd7811, 32;
	mul.wide.u32 	%rd7813, %r1402, %r1405;
	and.b64  	%rd7814, %rd7762, 4294967295;
	add.s64 	%rd7815, %rd7812, %rd7814;
	add.s64 	%rd7816, %rd7815, %rd7813;
	shr.u64 	%rd7817, %rd7816, 32;
	mul.wide.u32 	%rd7818, %r1390, %r1405;
	and.b64  	%rd7819, %rd7765, 4294967295;
	add.s64 	%rd7820, %rd7817, %rd7819;
	add.s64 	%rd7821, %rd7820, %rd7818;
	shr.u64 	%rd7822, %rd7821, 32;
	and.b64  	%rd7823, %rd7768, 4294967295;
	add.s64 	%rd7824, %rd7822, %rd7823;
	shr.u64 	%rd7825, %rd7824, 32;
	and.b64  	%rd7826, %rd7771, 4294967295;
	add.s64 	%rd7827, %rd7825, %rd7826;
	shr.u64 	%rd7828, %rd7827, 32;
	and.b64  	%rd7829, %rd7774, 4294967295;
	add.s64 	%rd7830, %rd7828, %rd7829;
	shr.u64 	%rd7831, %rd7830, 32;
	and.b64  	%rd7832, %rd7777, 4294967295;
	add.s64 	%rd7833, %rd7831, %rd7832;
	shr.u64 	%rd7834, %rd7833, 32;
	and.b64  	%rd7835, %rd7780, 4294967295;
	add.s64 	%rd7836, %rd7834, %rd7835;
	shr.u64 	%rd7837, %rd7836, 32;
	and.b64  	%rd7838, %rd7783, 4294967295;
	add.s64 	%rd7839, %rd7837, %rd7838;
	{ .reg .b32 tmp; mov.b64 {tmp, %r1407}, %rd7839; }
	add.s32 	%r1408, %r1404, %r1407;
	mul.lo.s32 	%r1409, %r1393, %r1406;
	mul.wide.u32 	%rd7840, %r1395, %r1409;
	and.b64  	%rd7841, %rd7791, 4294967295;
	add.s64 	%rd7842, %rd7840, %rd7841;
	shr.u64 	%rd7843, %rd7842, 32;
	mul.wide.u32 	%rd7844, %r1396, %r1409;
	and.b64  	%rd7845, %rd7796, 4294967295;
	add.s64 	%rd7846, %rd7843, %rd7845;
	add.s64 	%rd7847, %rd7846, %rd7844;
	cvt.u32.u64 	%r1410, %rd7847;
	shr.u64 	%rd7848, %rd7847, 32;
	mul.wide.u32 	%rd7849, %r1398, %r1409;
	and.b64  	%rd7850, %rd7801, 4294967295;
	add.s64 	%rd7851, %rd7848, %rd7850;
	add.s64 	%rd7852, %rd7851, %rd7849;
	shr.u64 	%rd7853, %rd7852, 32;
	mul.wide.u32 	%rd7854, %r1399, %r1409;
	and.b64  	%rd7855, %rd7806, 4294967295;
	add.s64 	%rd7856, %rd7853, %rd7855;
	add.s64 	%rd7857, %rd7856, %rd7854;
	shr.u64 	%rd7858, %rd7857, 32;
	mul.wide.u32 	%rd7859, %r1400, %r1409;
	and.b64  	%rd7860, %rd7811, 4294967295;
	add.s64 	%rd7861, %rd7858, %rd7860;
	add.s64 	%rd7862, %rd7861, %rd7859;
	shr.u64 	%rd7863, %rd7862, 32;
	mul.wide.u32 	%rd7864, %r1401, %r1409;
	and.b64  	%rd7865, %rd7816, 4294967295;
	add.s64 	%rd7866, %rd7863, %rd7865;
	add.s64 	%rd7867, %rd7866, %rd7864;
	shr.u64 	%rd7868, %rd7867, 32;
	mul.wide.u32 	%rd7869, %r1402, %r1409;
	and.b64  	%rd7870, %rd7821, 4294967295;
	add.s64 	%rd7871, %rd7868, %rd7870;
	add.s64 	%rd7872, %rd7871, %rd7869;
	shr.u64 	%rd7873, %rd7872, 32;
	mul.wide.u32 	%rd7874, %r1390, %r1409;
	and.b64  	%rd7875, %rd7824, 4294967295;
	add.s64 	%rd7876, %rd7873, %rd7875;
	add.s64 	%rd7877, %rd7876, %rd7874;
	shr.u64 	%rd7878, %rd7877, 32;
	and.b64  	%rd7879, %rd7827, 4294967295;
	add.s64 	%rd7880, %rd7878, %rd7879;
	shr.u64 	%rd7881, %rd7880, 32;
	and.b64  	%rd7882, %rd7830, 4294967295;
	add.s64 	%rd7883, %rd7881, %rd7882;
	shr.u64 	%rd7884, %rd7883, 32;
	and.b64  	%rd7885, %rd7833, 4294967295;
	add.s64 	%rd7886, %rd7884, %rd7885;
	shr.u64 	%rd7887, %rd7886, 32;
	and.b64  	%rd7888, %rd7836, 4294967295;
	add.s64 	%rd7889, %rd7887, %rd7888;
	shr.u64 	%rd7890, %rd7889, 32;
	and.b64  	%rd7891, %rd7839, 4294967295;
	add.s64 	%rd7892, %rd7890, %rd7891;
	{ .reg .b32 tmp; mov.b64 {tmp, %r1411}, %rd7892; }
	add.s32 	%r1412, %r1408, %r1411;
	mul.lo.s32 	%r1413, %r1393, %r1410;
	mul.wide.u32 	%rd7893, %r1395, %r1413;
	and.b64  	%rd7894, %rd7847, 4294967295;
	add.s64 	%rd7895, %rd7893, %rd7894;
	shr.u64 	%rd7896, %rd7895, 32;
	mul.wide.u32 	%rd7897, %r1396, %r1413;
	and.b64  	%rd7898, %rd7852, 4294967295;
	add.s64 	%rd7899, %rd7896, %rd7898;
	add.s64 	%rd7900, %rd7899, %rd7897;
	cvt.u32.u64 	%r1414, %rd7900;
	shr.u64 	%rd7901, %rd7900, 32;
	mul.wide.u32 	%rd7902, %r1398, %r1413;
	and.b64  	%rd7903, %rd7857, 4294967295;
	add.s64 	%rd7904, %rd7901, %rd7903;
	add.s64 	%rd7905, %rd7904, %rd7902;
	shr.u64 	%rd7906, %rd7905, 32;
	mul.wide.u32 	%rd7907, %r1399, %r1413;
	and.b64  	%rd7908, %rd7862, 4294967295;
	add.s64 	%rd7909, %rd7906, %rd7908;
	add.s64 	%rd7910, %rd7909, %rd7907;
	shr.u64 	%rd7911, %rd7910, 32;
	mul.wide.u32 	%rd7912, %r1400, %r1413;
	and.b64  	%rd7913, %rd7867, 4294967295;
	add.s64 	%rd7914, %rd7911, %rd7913;
	add.s64 	%rd7915, %rd7914, %rd7912;
	shr.u64 	%rd7916, %rd7915, 32;
	mul.wide.u32 	%rd7917, %r1401, %r1413;
	and.b64  	%rd7918, %rd7872, 4294967295;
	add.s64 	%rd7919, %rd7916, %rd7918;
	add.s64 	%rd7920, %rd7919, %rd7917;
	shr.u64 	%rd7921, %rd7920, 32;
	mul.wide.u32 	%rd7922, %r1402, %r1413;
	and.b64  	%rd7923, %rd7877, 4294967295;
	add.s64 	%rd7924, %rd7921, %rd7923;
	add.s64 	%rd7925, %rd7924, %rd7922;
	shr.u64 	%rd7926, %rd7925, 32;
	mul.wide.u32 	%rd7927, %r1390, %r1413;
	and.b64  	%rd7928, %rd7880, 4294967295;
	add.s64 	%rd7929, %rd7926, %rd7928;
	add.s64 	%rd7930, %rd7929, %rd7927;
	shr.u64 	%rd7931, %rd7930, 32;
	and.b64  	%rd7932, %rd7883, 4294967295;
	add.s64 	%rd7933, %rd7931, %rd7932;
	shr.u64 	%rd7934, %rd7933, 32;
	and.b64  	%rd7935, %rd7886, 4294967295;
	add.s64 	%rd7936, %rd7934, %rd7935;
	shr.u64 	%rd7937, %rd7936, 32;
	and.b64  	%rd7938, %rd7889, 4294967295;
	add.s64 	%rd7939, %rd7937, %rd7938;
	shr.u64 	%rd7940, %rd7939, 32;
	and.b64  	%rd7941, %rd7892, 4294967295;
	add.s64 	%rd7942, %rd7940, %rd7941;
	{ .reg .b32 tmp; mov.b64 {tmp, %r1415}, %rd7942; }
	add.s32 	%r1416, %r1412, %r1415;
	mul.lo.s32 	%r1417, %r1393, %r1414;
	mul.wide.u32 	%rd7943, %r1395, %r1417;
	and.b64  	%rd7944, %rd7900, 4294967295;
	add.s64 	%rd7945, %rd7943, %rd7944;
	shr.u64 	%rd7946, %rd7945, 32;
	mul.wide.u32 	%rd7947, %r1396, %r1417;
	and.b64  	%rd7948, %rd7905, 4294967295;
	add.s64 	%rd7949, %rd7946, %rd7948;
	add.s64 	%rd7950, %rd7949, %rd7947;
	cvt.u32.u64 	%r1418, %rd7950;
	shr.u64 	%rd7951, %rd7950, 32;
	mul.wide.u32 	%rd7952, %r1398, %r1417;
	and.b64  	%rd7953, %rd7910, 4294967295;
	add.s64 	%rd7954, %rd7951, %rd7953;
	add.s64 	%rd7955, %rd7954, %rd7952;
	shr.u64 	%rd7956, %rd7955, 32;
	mul.wide.u32 	%rd7957, %r1399, %r1417;
	and.b64  	%rd7958, %rd7915, 4294967295;
	add.s64 	%rd7959, %rd7956, %rd7958;
	add.s64 	%rd7960, %rd7959, %rd7957;
	shr.u64 	%rd7961, %rd7960, 32;
	mul.wide.u32 	%rd7962, %r1400, %r1417;
	and.b64  	%rd7963, %rd7920, 4294967295;
	add.s64 	%rd7964, %rd7961, %rd7963;
	add.s64 	%rd7965, %rd7964, %rd7962;
	shr.u64 	%rd7966, %rd7965, 32;
	mul.wide.u32 	%rd7967, %r1401, %r1417;
	and.b64  	%rd7968, %rd7925, 4294967295;
	add.s64 	%rd7969, %rd7966, %rd7968;
	add.s64 	%rd7970, %rd7969, %rd7967;
	shr.u64 	%rd7971, %rd7970, 32;
	mul.wide.u32 	%rd7972, %r1402, %r1417;
	and.b64  	%rd7973, %rd7930, 4294967295;
	add.s64 	%rd7974, %rd7971, %rd7973;
	add.s64 	%rd7975, %rd7974, %rd7972;
	shr.u64 	%rd7976, %rd7975, 32;
	mul.wide.u32 	%rd7977, %r1390, %r1417;
	and.b64  	%rd7978, %rd7933, 4294967295;
	add.s64 	%rd7979, %rd7976, %rd7978;
	add.s64 	%rd7980, %rd7979, %rd7977;
	shr.u64 	%rd7981, %rd7980, 32;
	and.b64  	%rd7982, %rd7936, 4294967295;
	add.s64 	%rd7983, %rd7981, %rd7982;
	shr.u64 	%rd7984, %rd7983, 32;
	and.b64  	%rd7985, %rd7939, 4294967295;
	add.s64 	%rd7986, %rd7984, %rd7985;
	shr.u64 	%rd7987, %rd7986, 32;
	and.b64  	%rd7988, %rd7942, 4294967295;
	add.s64 	%rd7989, %rd7987, %rd7988;
	{ .reg .b32 tmp; mov.b64 {tmp, %r1419}, %rd7989; }
	add.s32 	%r1420, %r1416, %r1419;
	mul.lo.s32 	%r1421, %r1393, %r1418;
	mul.wide.u32 	%rd7990, %r1395, %r1421;
	and.b64  	%rd7991, %rd7950, 4294967295;
	add.s64 	%rd7992, %rd7990, %rd7991;
	shr.u64 	%rd7993, %rd7992, 32;
	mul.wide.u32 	%rd7994, %r1396, %r1421;
	and.b64  	%rd7995, %rd7955, 4294967295;
	add.s64 	%rd7996, %rd7993, %rd7995;
	add.s64 	%rd7997, %rd7996, %rd7994;
	cvt.u32.u64 	%r1422, %rd7997;
	shr.u64 	%rd7998, %rd7997, 32;
	mul.wide.u32 	%rd7999, %r1398, %r1421;
	and.b64  	%rd8000, %rd7960, 4294967295;
	add.s64 	%rd8001, %rd7998, %rd8000;
	add.s64 	%rd8002, %rd8001, %rd7999;
	shr.u64 	%rd8003, %rd8002, 32;
	mul.wide.u32 	%rd8004, %r1399, %r1421;
	and.b64  	%rd8005, %rd7965, 4294967295;
	add.s64 	%rd8006, %rd8003, %rd8005;
	add.s64 	%rd8007, %rd8006, %rd8004;
	shr.u64 	%rd8008, %rd8007, 32;
	mul.wide.u32 	%rd8009, %r1400, %r1421;
	and.b64  	%rd8010, %rd7970, 4294967295;
	add.s64 	%rd8011, %rd8008, %rd8010;
	add.s64 	%rd8012, %rd8011, %rd8009;
	shr.u64 	%rd8013, %rd8012, 32;
	mul.wide.u32 	%rd8014, %r1401, %r1421;
	and.b64  	%rd8015, %rd7975, 4294967295;
	add.s64 	%rd8016, %rd8013, %rd8015;
	add.s64 	%rd8017, %rd8016, %rd8014;
	shr.u64 	%rd8018, %rd8017, 32;
	mul.wide.u32 	%rd8019, %r1402, %r1421;
	and.b64  	%rd8020, %rd7980, 4294967295;
	add.s64 	%rd8021, %rd8018, %rd8020;
	add.s64 	%rd8022, %rd8021, %rd8019;
	shr.u64 	%rd8023, %rd8022, 32;
	mul.wide.u32 	%rd8024, %r1390, %r1421;
	and.b64  	%rd8025, %rd7983, 4294967295;
	add.s64 	%rd8026, %rd8023, %rd8025;
	add.s64 	%rd8027, %rd8026, %rd8024;
	shr.u64 	%rd8028, %rd8027, 32;
	and.b64  	%rd8029, %rd7986, 4294967295;
	add.s64 	%rd8030, %rd8028, %rd8029;
	shr.u64 	%rd8031, %rd8030, 32;
	and.b64  	%rd8032, %rd7989, 4294967295;
	add.s64 	%rd8033, %rd8031, %rd8032;
	{ .reg .b32 tmp; mov.b64 {tmp, %r1423}, %rd8033; }
	add.s32 	%r1424, %r1420, %r1423;
	mul.lo.s32 	%r1425, %r1393, %r1422;
	mul.wide.u32 	%rd8034, %r1395, %r1425;
	and.b64  	%rd8035, %rd7997, 4294967295;
	add.s64 	%rd8036, %rd8034, %rd8035;
	shr.u64 	%rd8037, %rd8036, 32;
	mul.wide.u32 	%rd8038, %r1396, %r1425;
	and.b64  	%rd8039, %rd8002, 4294967295;
	add.s64 	%rd8040, %rd8037, %rd8039;
	add.s64 	%rd8041, %rd8040, %rd8038;
	cvt.u32.u64 	%r1426, %rd8041;
	shr.u64 	%rd8042, %rd8041, 32;
	mul.wide.u32 	%rd8043, %r1398, %r1425;
	and.b64  	%rd8044, %rd8007, 4294967295;
	add.s64 	%rd8045, %rd8042, %rd8044;
	add.s64 	%rd8046, %rd8045, %rd8043;
	shr.u64 	%rd8047, %rd8046, 32;
	mul.wide.u32 	%rd8048, %r1399, %r1425;
	and.b64  	%rd8049, %rd8012, 4294967295;
	add.s64 	%rd8050, %rd8047, %rd8049;
	add.s64 	%rd8051, %rd8050, %rd8048;
	shr.u64 	%rd8052, %rd8051, 32;
	mul.wide.u32 	%rd8053, %r1400, %r1425;
	and.b64  	%rd8054, %rd8017, 4294967295;
	add.s64 	%rd8055, %rd8052, %rd8054;
	add.s64 	%rd8056, %rd8055, %rd8053;
	shr.u64 	%rd8057, %rd8056, 32;
	mul.wide.u32 	%rd8058, %r1401, %r1425;
	and.b64  	%rd8059, %rd8022, 4294967295;
	add.s64 	%rd8060, %rd8057, %rd8059;
	add.s64 	%rd8061, %rd8060, %rd8058;
	shr.u64 	%rd8062, %rd8061, 32;
	mul.wide.u32 	%rd8063, %r1402, %r1425;
	and.b64  	%rd8064, %rd8027, 4294967295;
	add.s64 	%rd8065, %rd8062, %rd8064;
	add.s64 	%rd8066, %rd8065, %rd8063;
	shr.u64 	%rd8067, %rd8066, 32;
	mul.wide.u32 	%rd8068, %r1390, %r1425;
	and.b64  	%rd8069, %rd8030, 4294967295;
	add.s64 	%rd8070, %rd8067, %rd8069;
	add.s64 	%rd8071, %rd8070, %rd8068;
	shr.u64 	%rd8072, %rd8071, 32;
	and.b64  	%rd8073, %rd8033, 4294967295;
	add.s64 	%rd8074, %rd8072, %rd8073;
	{ .reg .b32 tmp; mov.b64 {tmp, %r1427}, %rd8074; }
	add.s32 	%r1428, %r1424, %r1427;
	mul.lo.s32 	%r1429, %r1393, %r1426;
	mul.wide.u32 	%rd8075, %r1395, %r1429;
	and.b64  	%rd8076, %rd8041, 4294967295;
	add.s64 	%rd8077, %rd8075, %rd8076;
	shr.u64 	%rd8078, %rd8077, 32;
	mul.wide.u32 	%rd8079, %r1396, %r1429;
	and.b64  	%rd8080, %rd8046, 4294967295;
	add.s64 	%rd8081, %rd8078, %rd8080;
	add.s64 	%rd22771, %rd8081, %rd8079;
	shr.u64 	%rd8082, %rd22771, 32;
	mul.wide.u32 	%rd8083, %r1398, %r1429;
	and.b64  	%rd8084, %rd8051, 4294967295;
	add.s64 	%rd8085, %rd8082, %rd8084;
	add.s64 	%rd22770, %rd8085, %rd8083;
	shr.u64 	%rd8086, %rd22770, 32;
	mul.wide.u32 	%rd8087, %r1399, %r1429;
	and.b64  	%rd8088, %rd8056, 4294967295;
	add.s64 	%rd8089, %rd8086, %rd8088;
	add.s64 	%rd22769, %rd8089, %rd8087;
	shr.u64 	%rd8090, %rd22769, 32;
	mul.wide.u32 	%rd8091, %r1400, %r1429;
	and.b64  	%rd8092, %rd8061, 4294967295;
	add.s64 	%rd8093, %rd8090, %rd8092;
	add.s64 	%rd22768, %rd8093, %rd8091;
	shr.u64 	%rd8094, %rd22768, 32;
	mul.wide.u32 	%rd8095, %r1401, %r1429;
	and.b64  	%rd8096, %rd8066, 4294967295;
	add.s64 	%rd8097, %rd8094, %rd8096;
	add.s64 	%rd22767, %rd8097, %rd8095;
	shr.u64 	%rd8098, %rd22767, 32;
	mul.wide.u32 	%rd8099, %r1402, %r1429;
	and.b64  	%rd8100, %rd8071, 4294967295;
	add.s64 	%rd8101, %rd8098, %rd8100;
	add.s64 	%rd22766, %rd8101, %rd8099;
	shr.u64 	%rd8102, %rd22766, 32;
	mul.wide.u32 	%rd8103, %r1390, %r1429;
	and.b64  	%rd8104, %rd8074, 4294967295;
	add.s64 	%rd8105, %rd8102, %rd8104;
	add.s64 	%rd22765, %rd8105, %rd8103;
	{ .reg .b32 tmp; mov.b64 {tmp, %r1430}, %rd22765; }
	add.s32 	%r3088, %r1428, %r1430;
	setp.gt.u32 	%p181, %r3088, %r1390;
	@%p181 bra 	$L__BB2_422;
	ld.const.u32 	%r1431, [P_CONST+28];
	setp.lt.u32 	%p182, %r3088, %r1431;
	@%p182 bra 	$L__BB2_423;
	ld.const.u32 	%r1432, [P_CONST+24];
	cvt.u32.u64 	%r1433, %rd22765;
	setp.lt.u32 	%p183, %r1432, %r1433;
	@%p183 bra 	$L__BB2_422;
	ld.const.u32 	%r1434, [P_CONST+24];
	cvt.u32.u64 	%r1435, %rd22765;
	setp.gt.u32 	%p184, %r1434, %r1435;
	@%p184 bra 	$L__BB2_423;
	ld.const.u32 	%r1436, [P_CONST+20];
	cvt.u32.u64 	%r1437, %rd22766;
	setp.lt.u32 	%p185, %r1436, %r1437;
	@%p185 bra 	$L__BB2_422;
	ld.const.u32 	%r1438, [P_CONST+20];
	cvt.u32.u64 	%r1439, %rd22766;
	setp.gt.u32 	%p186, %r1438, %r1439;
	@%p186 bra 	$L__BB2_423;
	ld.const.u32 	%r1440, [P_CONST+16];
	cvt.u32.u64 	%r1441, %rd22767;
	setp.lt.u32 	%p187, %r1440, %r1441;
	@%p187 bra 	$L__BB2_422;
	ld.const.u32 	%r1442, [P_CONST+16];
	cvt.u32.u64 	%r1443, %rd22767;
	setp.gt.u32 	%p188, %r1442, %r1443;
	@%p188 bra 	$L__BB2_423;
	ld.const.u32 	%r1444, [P_CONST+12];
	cvt.u32.u64 	%r1445, %rd22768;
	setp.lt.u32 	%p189, %r1444, %r1445;
	@%p189 bra 	$L__BB2_422;
	ld.const.u32 	%r1446, [P_CONST+12];
	cvt.u32.u64 	%r1447, %rd22768;
	setp.gt.u32 	%p190, %r1446, %r1447;
	@%p190 bra 	$L__BB2_423;
	ld.const.u32 	%r1448, [P_CONST+8];
	cvt.u32.u64 	%r1449, %rd22769;
	setp.lt.u32 	%p191, %r1448, %r1449;
	@%p191 bra 	$L__BB2_422;
	ld.const.u32 	%r1450, [P_CONST+8];
	cvt.u32.u64 	%r1451, %rd22769;
	setp.gt.u32 	%p192, %r1450, %r1451;
	@%p192 bra 	$L__BB2_423;
	ld.const.u32 	%r1452, [P_CONST+4];
	cvt.u32.u64 	%r1453, %rd22770;
	setp.lt.u32 	%p193, %r1452, %r1453;
	@%p193 bra 	$L__BB2_422;
	ld.const.u32 	%r1454, [P_CONST+4];
	ld.const.u32 	%r1455, [P_CONST];
	cvt.u32.u64 	%r1457, %rd22770;
	setp.gt.u32 	%p194, %r1454, %r1457;
	cvt.u32.u64 	%r1458, %rd22771;
	setp.gt.u32 	%p195, %r1455, %r1458;
	or.pred  	%p196, %p194, %p195;
	@%p196 bra 	$L__BB2_423;
$L__BB2_422:
	ld.const.u32 	%r1459, [P_CONST+28];
	and.b64  	%rd8106, %rd22771, 4294967295;
	ld.const.u32 	%rd8107, [P_CONST];
	sub.s64 	%rd22771, %rd8106, %rd8107;
	shr.u64 	%rd8108, %rd22771, 63;
	and.b64  	%rd8109, %rd22770, 4294967295;
	ld.const.u32 	%rd8110, [P_CONST+4];
	add.s64 	%rd8111, %rd8108, %rd8110;
	sub.s64 	%rd22770, %rd8109, %rd8111;
	shr.u64 	%rd8112, %rd22770, 63;
	and.b64  	%rd8113, %rd22769, 4294967295;
	ld.const.u32 	%rd8114, [P_CONST+8];
	add.s64 	%rd8115, %rd8112, %rd8114;
	sub.s64 	%rd22769, %rd8113, %rd8115;
	shr.u64 	%rd8116, %rd22769, 63;
	and.b64  	%rd8117, %rd22768, 4294967295;
	ld.const.u32 	%rd8118, [P_CONST+12];
	add.s64 	%rd8119, %rd8116, %rd8118;
	sub.s64 	%rd22768, %rd8117, %rd8119;
	shr.u64 	%rd8120, %rd22768, 63;
	and.b64  	%rd8121, %rd22767, 4294967295;
	ld.const.u32 	%rd8122, [P_CONST+16];
	add.s64 	%rd8123, %rd8120, %rd8122;
	sub.s64 	%rd22767, %rd8121, %rd8123;
	shr.u64 	%rd8124, %rd22767, 63;
	and.b64  	%rd8125, %rd22766, 4294967295;
	ld.const.u32 	%rd8126, [P_CONST+20];
	add.s64 	%rd8127, %rd8124, %rd8126;
	sub.s64 	%rd22766, %rd8125, %rd8127;
	shr.u64 	%rd8128, %rd22766, 63;
	and.b64  	%rd8129, %rd22765, 4294967295;
	ld.const.u32 	%rd8130, [P_CONST+24];
	add.s64 	%rd8131, %rd8128, %rd8130;
	sub.s64 	%rd22765, %rd8129, %rd8131;
	shr.u64 	%rd8132, %rd22765, 63;
	cvt.u32.u64 	%r1460, %rd8132;
	add.s32 	%r1461, %r1459, %r1460;
	sub.s32 	%r3088, %r3088, %r1461;
$L__BB2_423:
	ld.const.u32 	%r1462, [P_CONST+28];
	mul.lo.s64 	%rd8133, %rd773, %rd209;
	cvt.u32.u64 	%r1463, %rd8133;
	shr.u64 	%rd8134, %rd8133, 32;
	mad.lo.s64 	%rd8135, %rd774, %rd209, %rd8134;
	shr.u64 	%rd8136, %rd8135, 32;
	mad.lo.s64 	%rd8137, %rd775, %rd209, %rd8136;
	shr.u64 	%rd8138, %rd8137, 32;
	mad.lo.s64 	%rd8139, %rd776, %rd209, %rd8138;
	shr.u64 	%rd8140, %rd8139, 32;
	mad.lo.s64 	%rd8141, %rd777, %rd209, %rd8140;
	shr.u64 	%rd8142, %rd8141, 32;
	mad.lo.s64 	%rd8143, %rd778, %rd209, %rd8142;
	shr.u64 	%rd8144, %rd8143, 32;
	mad.lo.s64 	%rd8145, %rd779, %rd209, %rd8144;
	shr.u64 	%rd8146, %rd8145, 32;
	cvt.u64.u32 	%rd8147, %r3087;
	mad.lo.s64 	%rd8148, %rd209, %rd8147, %rd8146;
	shr.u64 	%rd8149, %rd8148, 32;
	and.b64  	%rd8150, %rd8135, 4294967295;
	mad.lo.s64 	%rd8151, %rd773, %rd210, %rd8150;
	shr.u64 	%rd8152, %rd8151, 32;
	and.b64  	%rd8153, %rd8137, 4294967295;
	add.s64 	%rd8154, %rd8152, %rd8153;
	mad.lo.s64 	%rd8155, %rd774, %rd210, %rd8154;
	shr.u64 	%rd8156, %rd8155, 32;
	and.b64  	%rd8157, %rd8139, 4294967295;
	add.s64 	%rd8158, %rd8156, %rd8157;
	mad.lo.s64 	%rd8159, %rd775, %rd210, %rd8158;
	shr.u64 	%rd8160, %rd8159, 32;
	and.b64  	%rd8161, %rd8141, 4294967295;
	add.s64 	%rd8162, %rd8160, %rd8161;
	mad.lo.s64 	%rd8163, %rd776, %rd210, %rd8162;
	shr.u64 	%rd8164, %rd8163, 32;
	and.b64  	%rd8165, %rd8143, 4294967295;
	add.s64 	%rd8166, %rd8164, %rd8165;
	mad.lo.s64 	%rd8167, %rd777, %rd210, %rd8166;
	shr.u64 	%rd8168, %rd8167, 32;
	and.b64  	%rd8169, %rd8145, 4294967295;
	add.s64 	%rd8170, %rd8168, %rd8169;
	mad.lo.s64 	%rd8171, %rd778, %rd210, %rd8170;
	shr.u64 	%rd8172, %rd8171, 32;
	and.b64  	%rd8173, %rd8148, 4294967295;
	add.s64 	%rd8174, %rd8172, %rd8173;
	mad.lo.s64 	%rd8175, %rd779, %rd210, %rd8174;
	shr.u64 	%rd8176, %rd8175, 32;
	add.s64 	%rd8177, %rd8176, %rd8149;
	mad.lo.s64 	%rd8178, %rd210, %rd8147, %rd8177;
	shr.u64 	%rd8179, %rd8178, 32;
	and.b64  	%rd8180, %rd8155, 4294967295;
	mad.lo.s64 	%rd8181, %rd773, %rd212, %rd8180;
	shr.u64 	%rd8182, %rd8181, 32;
	and.b64  	%rd8183, %rd8159, 4294967295;
	add.s64 	%rd8184, %rd8182, %rd8183;
	mad.lo.s64 	%rd8185, %rd774, %rd212, %rd8184;
	shr.u64 	%rd8186, %rd8185, 32;
	and.b64  	%rd8187, %rd8163, 4294967295;
	add.s64 	%rd8188, %rd8186, %rd8187;
	mad.lo.s64 	%rd8189, %rd775, %rd212, %rd8188;
	shr.u64 	%rd8190, %rd8189, 32;
	and.b64  	%rd8191, %rd8167, 4294967295;
	add.s64 	%rd8192, %rd8190, %rd8191;
	mad.lo.s64 	%rd8193, %rd776, %rd212, %rd8192;
	shr.u64 	%rd8194, %rd8193, 32;
	and.b64  	%rd8195, %rd8171, 4294967295;
	add.s64 	%rd8196, %rd8194, %rd8195;
	mad.lo.s64 	%rd8197, %rd777, %rd212, %rd8196;
	shr.u64 	%rd8198, %rd8197, 32;
	and.b64  	%rd8199, %rd8175, 4294967295;
	add.s64 	%rd8200, %rd8198, %rd8199;
	mad.lo.s64 	%rd8201, %rd778, %rd212, %rd8200;
	shr.u64 	%rd8202, %rd8201, 32;
	and.b64  	%rd8203, %rd8178, 4294967295;
	add.s64 	%rd8204, %rd8202, %rd8203;
	mad.lo.s64 	%rd8205, %rd779, %rd212, %rd8204;
	shr.u64 	%rd8206, %rd8205, 32;
	add.s64 	%rd8207, %rd8206, %rd8179;
	mad.lo.s64 	%rd8208, %rd212, %rd8147, %rd8207;
	shr.u64 	%rd8209, %rd8208, 32;
	and.b64  	%rd8210, %rd8185, 4294967295;
	mad.lo.s64 	%rd8211, %rd773, %rd214, %rd8210;
	shr.u64 	%rd8212, %rd8211, 32;
	and.b64  	%rd8213, %rd8189, 4294967295;
	add.s64 	%rd8214, %rd8212, %rd8213;
	mad.lo.s64 	%rd8215, %rd774, %rd214, %rd8214;
	shr.u64 	%rd8216, %rd8215, 32;
	and.b64  	%rd8217, %rd8193, 4294967295;
	add.s64 	%rd8218, %rd8216, %rd8217;
	mad.lo.s64 	%rd8219, %rd775, %rd214, %rd8218;
	shr.u64 	%rd8220, %rd8219, 32;
	and.b64  	%rd8221, %rd8197, 4294967295;
	add.s64 	%rd8222, %rd8220, %rd8221;
	mad.lo.s64 	%rd8223, %rd776, %rd214, %rd8222;
	shr.u64 	%rd8224, %rd8223, 32;
	and.b64  	%rd8225, %rd8201, 4294967295;
	add.s64 	%rd8226, %rd8224, %rd8225;
	mad.lo.s64 	%rd8227, %rd777, %rd214, %rd8226;
	shr.u64 	%rd8228, %rd8227, 32;
	and.b64  	%rd8229, %rd8205, 4294967295;
	add.s64 	%rd8230, %rd8228, %rd8229;
	mad.lo.s64 	%rd8231, %rd778, %rd214, %rd8230;
	shr.u64 	%rd8232, %rd8231, 32;
	and.b64  	%rd8233, %rd8208, 4294967295;
	add.s64 	%rd8234, %rd8232, %rd8233;
	mad.lo.s64 	%rd8235, %rd779, %rd214, %rd8234;
	shr.u64 	%rd8236, %rd8235, 32;
	add.s64 	%rd8237, %rd8236, %rd8209;
	mad.lo.s64 	%rd8238, %rd214, %rd8147, %rd8237;
	shr.u64 	%rd8239, %rd8238, 32;
	and.b64  	%rd8240, %rd8215, 4294967295;
	mad.lo.s64 	%rd8241, %rd773, %rd216, %rd8240;
	shr.u64 	%rd8242, %rd8241, 32;
	and.b64  	%rd8243, %rd8219, 4294967295;
	add.s64 	%rd8244, %rd8242, %rd8243;
	mad.lo.s64 	%rd8245, %rd774, %rd216, %rd8244;
	shr.u64 	%rd8246, %rd8245, 32;
	and.b64  	%rd8247, %rd8223, 4294967295;
	add.s64 	%rd8248, %rd8246, %rd8247;
	mad.lo.s64 	%rd8249, %rd775, %rd216, %rd8248;
	shr.u64 	%rd8250, %rd8249, 32;
	and.b64  	%rd8251, %rd8227, 4294967295;
	add.s64 	%rd8252, %rd8250, %rd8251;
	mad.lo.s64 	%rd8253, %rd776, %rd216, %rd8252;
	shr.u64 	%rd8254, %rd8253, 32;
	and.b64  	%rd8255, %rd8231, 4294967295;
	add.s64 	%rd8256, %rd8254, %rd8255;
	mad.lo.s64 	%rd8257, %rd777, %rd216, %rd8256;
	shr.u64 	%rd8258, %rd8257, 32;
	and.b64  	%rd8259, %rd8235, 4294967295;
	add.s64 	%rd8260, %rd8258, %rd8259;
	mad.lo.s64 	%rd8261, %rd778, %rd216, %rd8260;
	shr.u64 	%rd8262, %rd8261, 32;
	and.b64  	%rd8263, %rd8238, 4294967295;
	add.s64 	%rd8264, %rd8262, %rd8263;
	mad.lo.s64 	%rd8265, %rd779, %rd216, %rd8264;
	shr.u64 	%rd8266, %rd8265, 32;
	add.s64 	%rd8267, %rd8266, %rd8239;
	mad.lo.s64 	%rd8268, %rd216, %rd8147, %rd8267;
	shr.u64 	%rd8269, %rd8268, 32;
	and.b64  	%rd8270, %rd8245, 4294967295;
	mad.lo.s64 	%rd8271, %rd773, %rd218, %rd8270;
	shr.u64 	%rd8272, %rd8271, 32;
	and.b64  	%rd8273, %rd8249, 4294967295;
	add.s64 	%rd8274, %rd8272, %rd8273;
	mad.lo.s64 	%rd8275, %rd774, %rd218, %rd8274;
	shr.u64 	%rd8276, %rd8275, 32;
	and.b64  	%rd8277, %rd8253, 4294967295;
	add.s64 	%rd8278, %rd8276, %rd8277;
	mad.lo.s64 	%rd8279, %rd775, %rd218, %rd8278;
	shr.u64 	%rd8280, %rd8279, 32;
	and.b64  	%rd8281, %rd8257, 4294967295;
	add.s64 	%rd8282, %rd8280, %rd8281;
	mad.lo.s64 	%rd8283, %rd776, %rd218, %rd8282;
	shr.u64 	%rd8284, %rd8283, 32;
	and.b64  	%rd8285, %rd8261, 4294967295;
	add.s64 	%rd8286, %rd8284, %rd8285;
	mad.lo.s64 	%rd8287, %rd777, %rd218, %rd8286;
	shr.u64 	%rd8288, %rd8287, 32;
	and.b64  	%rd8289, %rd8265, 4294967295;
	add.s64 	%rd8290, %rd8288, %rd8289;
	mad.lo.s64 	%rd8291, %rd778, %rd218, %rd8290;
	shr.u64 	%rd8292, %rd8291, 32;
	and.b64  	%rd8293, %rd8268, 4294967295;
	add.s64 	%rd8294, %rd8292, %rd8293;
	mad.lo.s64 	%rd8295, %rd779, %rd218, %rd8294;
	shr.u64 	%rd8296, %rd8295, 32;
	add.s64 	%rd8297, %rd8296, %rd8269;
	mad.lo.s64 	%rd8298, %rd218, %rd8147, %rd8297;
	shr.u64 	%rd8299, %rd8298, 32;
	and.b64  	%rd8300, %rd8275, 4294967295;
	mad.lo.s64 	%rd8301, %rd773, %rd220, %rd8300;
	shr.u64 	%rd8302, %rd8301, 32;
	and.b64  	%rd8303, %rd8279, 4294967295;
	add.s64 	%rd8304, %rd8302, %rd8303;
	mad.lo.s64 	%rd8305, %rd774, %rd220, %rd8304;
	shr.u64 	%rd8306, %rd8305, 32;
	and.b64  	%rd8307, %rd8283, 4294967295;
	add.s64 	%rd8308, %rd8306, %rd8307;
	mad.lo.s64 	%rd8309, %rd775, %rd220, %rd8308;
	shr.u64 	%rd8310, %rd8309, 32;
	and.b64  	%rd8311, %rd8287, 4294967295;
	add.s64 	%rd8312, %rd8310, %rd8311;
	mad.lo.s64 	%rd8313, %rd776, %rd220, %rd8312;
	shr.u64 	%rd8314, %rd8313, 32;
	and.b64  	%rd8315, %rd8291, 4294967295;
	add.s64 	%rd8316, %rd8314, %rd8315;
	mad.lo.s64 	%rd8317, %rd777, %rd220, %rd8316;
	shr.u64 	%rd8318, %rd8317, 32;
	and.b64  	%rd8319, %rd8295, 4294967295;
	add.s64 	%rd8320, %rd8318, %rd8319;
	mad.lo.s64 	%rd8321, %rd778, %rd220, %rd8320;
	shr.u64 	%rd8322, %rd8321, 32;
	and.b64  	%rd8323, %rd8298, 4294967295;
	add.s64 	%rd8324, %rd8322, %rd8323;
	mad.lo.s64 	%rd8325, %rd779, %rd220, %rd8324;
	shr.u64 	%rd8326, %rd8325, 32;
	add.s64 	%rd8327, %rd8326, %rd8299;
	mad.lo.s64 	%rd8328, %rd220, %rd8147, %rd8327;
	shr.u64 	%rd8329, %rd8328, 32;
	cvt.u64.u32 	%rd8330, %r3050;
	and.b64  	%rd8331, %rd8305, 4294967295;
	mad.lo.s64 	%rd8332, %rd773, %rd8330, %rd8331;
	shr.u64 	%rd8333, %rd8332, 32;
	and.b64  	%rd8334, %rd8309, 4294967295;
	add.s64 	%rd8335, %rd8333, %rd8334;
	mad.lo.s64 	%rd8336, %rd774, %rd8330, %rd8335;
	shr.u64 	%rd8337, %rd8336, 32;
	and.b64  	%rd8338, %rd8313, 4294967295;
	add.s64 	%rd8339, %rd8337, %rd8338;
	mad.lo.s64 	%rd8340, %rd775, %rd8330, %rd8339;
	shr.u64 	%rd8341, %rd8340, 32;
	and.b64  	%rd8342, %rd8317, 4294967295;
	add.s64 	%rd8343, %rd8341, %rd8342;
	mad.lo.s64 	%rd8344, %rd776, %rd8330, %rd8343;
	shr.u64 	%rd8345, %rd8344, 32;
	and.b64  	%rd8346, %rd8321, 4294967295;
	add.s64 	%rd8347, %rd8345, %rd8346;
	mad.lo.s64 	%rd8348, %rd777, %rd8330, %rd8347;
	shr.u64 	%rd8349, %rd8348, 32;
	and.b64  	%rd8350, %rd8325, 4294967295;
	add.s64 	%rd8351, %rd8349, %rd8350;
	mad.lo.s64 	%rd8352, %rd778, %rd8330, %rd8351;
	shr.u64 	%rd8353, %rd8352, 32;
	and.b64  	%rd8354, %rd8328, 4294967295;
	add.s64 	%rd8355, %rd8353, %rd8354;
	mad.lo.s64 	%rd8356, %rd779, %rd8330, %rd8355;
	shr.u64 	%rd8357, %rd8356, 32;
	mul.wide.u32 	%rd8358, %r3087, %r3050;
	add.s64 	%rd8359, %rd8357, %rd8329;
	add.s64 	%rd8360, %rd8359, %rd8358;
	{ .reg .b32 tmp; mov.b64 {tmp, %r1464}, %rd8360; }
	ld.const.u32 	%r1465, [MU_P];
	mul.lo.s32 	%r1466, %r1465, %r1463;
	ld.const.u32 	%r1467, [P_CONST];
	mul.wide.u32 	%rd8361, %r1467, %r1466;
	and.b64  	%rd8362, %rd8133, 4294967295;
	add.s64 	%rd8363, %rd8361, %rd8362;
	shr.u64 	%rd8364, %rd8363, 32;
	ld.const.u32 	%r1468, [P_CONST+4];
	mul.wide.u32 	%rd8365, %r1468, %r1466;
	and.b64  	%rd8366, %rd8151, 4294967295;
	add.s64 	%rd8367, %rd8364, %rd8366;
	add.s64 	%rd8368, %rd8367, %rd8365;
	cvt.u32.u64 	%r1469, %rd8368;
	shr.u64 	%rd8369, %rd8368, 32;
	ld.const.u32 	%r1470, [P_CONST+8];
	mul.wide.u32 	%rd8370, %r1470, %r1466;
	and.b64  	%rd8371, %rd8181, 4294967295;
	add.s64 	%rd8372, %rd8369, %rd8371;
	add.s64 	%rd8373, %rd8372, %rd8370;
	shr.u64 	%rd8374, %rd8373, 32;
	ld.const.u32 	%r1471, [P_CONST+12];
	mul.wide.u32 	%rd8375, %r1471, %r1466;
	and.b64  	%rd8376, %rd8211, 4294967295;
	add.s64 	%rd8377, %rd8374, %rd8376;
	add.s64 	%rd8378, %rd8377, %rd8375;
	shr.u64 	%rd8379, %rd8378, 32;
	ld.const.u32 	%r1472, [P_CONST+16];
	mul.wide.u32 	%rd8380, %r1472, %r1466;
	and.b64  	%rd8381, %rd8241, 4294967295;
	add.s64 	%rd8382, %rd8379, %rd8381;
	add.s64 	%rd8383, %rd8382, %rd8380;
	shr.u64 	%rd8384, %rd8383, 32;
	ld.const.u32 	%r1473, [P_CONST+20];
	mul.wide.u32 	%rd8385, %r1473, %r1466;
	and.b64  	%rd8386, %rd8271, 4294967295;
	add.s64 	%rd8387, %rd8384, %rd8386;
	add.s64 	%rd8388, %rd8387, %rd8385;
	shr.u64 	%rd8389, %rd8388, 32;
	ld.const.u32 	%r1474, [P_CONST+24];
	mul.wide.u32 	%rd8390, %r1474, %r1466;
	and.b64  	%rd8391, %rd8301, 4294967295;
	add.s64 	%rd8392, %rd8389, %rd8391;
	add.s64 	%rd8393, %rd8392, %rd8390;
	shr.u64 	%rd8394, %rd8393, 32;
	mul.wide.u32 	%rd8395, %r1462, %r1466;
	and.b64  	%rd8396, %rd8332, 4294967295;
	add.s64 	%rd8397, %rd8394, %rd8396;
	add.s64 	%rd8398, %rd8397, %rd8395;
	shr.u64 	%rd8399, %rd8398, 32;
	and.b64  	%rd8400, %rd8336, 4294967295;
	add.s64 	%rd8401, %rd8399, %rd8400;
	shr.u64 	%rd8402, %rd8401, 32;
	and.b64  	%rd8403, %rd8340, 4294967295;
	add.s64 	%rd8404, %rd8402, %rd8403;
	shr.u64 	%rd8405, %rd8404, 32;
	and.b64  	%rd8406, %rd8344, 4294967295;
	add.s64 	%rd8407, %rd8405, %rd8406;
	shr.u64 	%rd8408, %rd8407, 32;
	and.b64  	%rd8409, %rd8348, 4294967295;
	add.s64 	%rd8410, %rd8408, %rd8409;
	shr.u64 	%rd8411, %rd8410, 32;
	and.b64  	%rd8412, %rd8352, 4294967295;
	add.s64 	%rd8413, %rd8411, %rd8412;
	shr.u64 	%rd8414, %rd8413, 32;
	and.b64  	%rd8415, %rd8356, 4294967295;
	add.s64 	%rd8416, %rd8414, %rd8415;
	shr.u64 	%rd8417, %rd8416, 32;
	and.b64  	%rd8418, %rd8360, 4294967295;
	add.s64 	%rd8419, %rd8417, %rd8418;
	{ .reg .b32 tmp; mov.b64 {tmp, %r1475}, %rd8419; }
	add.s32 	%r1476, %r1464, %r1475;
	mul.lo.s32 	%r1477, %r1465, %r1469;
	mul.wide.u32 	%rd8420, %r1467, %r1477;
	and.b64  	%rd8421, %rd8368, 4294967295;
	add.s64 	%rd8422, %rd8420, %rd8421;
	shr.u64 	%rd8423, %rd8422, 32;
	mul.wide.u32 	%rd8424, %r1468, %r1477;
	and.b64  	%rd8425, %rd8373, 4294967295;
	add.s64 	%rd8426, %rd8423, %rd8425;
	add.s64 	%rd8427, %rd8426, %rd8424;
	cvt.u32.u64 	%r1478, %rd8427;
	shr.u64 	%rd8428, %rd8427, 32;
	mul.wide.u32 	%rd8429, %r1470, %r1477;
	and.b64  	%rd8430, %rd8378, 4294967295;
	add.s64 	%rd8431, %rd8428, %rd8430;
	add.s64 	%rd8432, %rd8431, %rd8429;
	shr.u64 	%rd8433, %rd8432, 32;
	mul.wide.u32 	%rd8434, %r1471, %r1477;
	and.b64  	%rd8435, %rd8383, 4294967295;
	add.s64 	%rd8436, %rd8433, %rd8435;
	add.s64 	%rd8437, %rd8436, %rd8434;
	shr.u64 	%rd8438, %rd8437, 32;
	mul.wide.u32 	%rd8439, %r1472, %r1477;
	and.b64  	%rd8440, %rd8388, 4294967295;
	add.s64 	%rd8441, %rd8438, %rd8440;
	add.s64 	%rd8442, %rd8441, %rd8439;
	shr.u64 	%rd8443, %rd8442, 32;
	mul.wide.u32 	%rd8444, %r1473, %r1477;
	and.b64  	%rd8445, %rd8393, 4294967295;
	add.s64 	%rd8446, %rd8443, %rd8445;
	add.s64 	%rd8447, %rd8446, %rd8444;
	shr.u64 	%rd8448, %rd8447, 32;
	mul.wide.u32 	%rd8449, %r1474, %r1477;
	and.b64  	%rd8450, %rd8398, 4294967295;
	add.s64 	%rd8451, %rd8448, %rd8450;
	add.s64 	%rd8452, %rd8451, %rd8449;
	shr.u64 	%rd8453, %rd8452, 32;
	mul.wide.u32 	%rd8454, %r1462, %r1477;
	and.b64  	%rd8455, %rd8401, 4294967295;
	add.s64 	%rd8456, %rd8453, %rd8455;
	add.s64 	%rd8457, %rd8456, %rd8454;
	shr.u64 	%rd8458, %rd8457, 32;
	and.b64  	%rd8459, %rd8404, 4294967295;
	add.s64 	%rd8460, %rd8458, %rd8459;
	shr.u64 	%rd8461, %rd8460, 32;
	and.b64  	%rd8462, %rd8407, 4294967295;
	add.s64 	%rd8463, %rd8461, %rd8462;
	shr.u64 	%rd8464, %rd8463, 32;
	and.b64  	%rd8465, %rd8410, 4294967295;
	add.s64 	%rd8466, %rd8464, %rd8465;
	shr.u64 	%rd8467, %rd8466, 32;
	and.b64  	%rd8468, %rd8413, 4294967295;
	add.s64 	%rd8469, %rd8467, %rd8468;
	shr.u64 	%rd8470, %rd8469, 32;
	and.b64  	%rd8471, %rd8416, 4294967295;
	add.s64 	%rd8472, %rd8470, %rd8471;
	shr.u64 	%rd8473, %rd8472, 32;
	and.b64  	%rd8474, %rd8419, 4294967295;
	add.s64 	%rd8475, %rd8473, %rd8474;
	{ .reg .b32 tmp; mov.b64 {tmp, %r1479}, %rd8475; }
	add.s32 	%r1480, %r1476, %r1479;
	mul.lo.s32 	%r1481, %r1465, %r1478;
	mul.wide.u32 	%rd8476, %r1467, %r1481;
	and.b64  	%rd8477, %rd8427, 4294967295;
	add.s64 	%rd8478, %rd8476, %rd8477;
	shr.u64 	%rd8479, %rd8478, 32;
	mul.wide.u32 	%rd8480, %r1468, %r1481;
	and.b64  	%rd8481, %rd8432, 4294967295;
	add.s64 	%rd8482, %rd8479, %rd8481;
	add.s64 	%rd8483, %rd8482, %rd8480;
	cvt.u32.u64 	%r1482, %rd8483;
	shr.u64 	%rd8484, %rd8483, 32;
	mul.wide.u32 	%rd8485, %r1470, %r1481;
	and.b64  	%rd8486, %rd8437, 4294967295;
	add.s64 	%rd8487, %rd8484, %rd8486;
	add.s64 	%rd8488, %rd8487, %rd8485;
	shr.u64 	%rd8489, %rd8488, 32;
	mul.wide.u32 	%rd8490, %r1471, %r1481;
	and.b64  	%rd8491, %rd8442, 4294967295;
	add.s64 	%rd8492, %rd8489, %rd8491;
	add.s64 	%rd8493, %rd8492, %rd8490;
	shr.u64 	%rd8494, %rd8493, 32;
	mul.wide.u32 	%rd8495, %r1472, %r1481;
	and.b64  	%rd8496, %rd8447, 4294967295;
	add.s64 	%rd8497, %rd8494, %rd8496;
	add.s64 	%rd8498, %rd8497, %rd8495;
	shr.u64 	%rd8499, %rd8498, 32;
	mul.wide.u32 	%rd8500, %r1473, %r1481;
	and.b64  	%rd8501, %rd8452, 4294967295;
	add.s64 	%rd8502, %rd8499, %rd8501;
	add.s64 	%rd8503, %rd8502, %rd8500;
	shr.u64 	%rd8504, %rd8503, 32;
	mul.wide.u32 	%rd8505, %r1474, %r1481;
	and.b64  	%rd8506, %rd8457, 4294967295;
	add.s64 	%rd8507, %rd8504, %rd8506;
	add.s64 	%rd8508, %rd8507, %rd8505;
	shr.u64 	%rd8509, %rd8508, 32;
	mul.wide.u32 	%rd8510, %r1462, %r1481;
	and.b64  	%rd8511, %rd8460, 4294967295;
	add.s64 	%rd8512, %rd8509, %rd8511;
	add.s64 	%rd8513, %rd8512, %rd8510;
	shr.u64 	%rd8514, %rd8513, 32;
	and.b64  	%rd8515, %rd8463, 4294967295;
	add.s64 	%rd8516, %rd8514, %rd8515;
	shr.u64 	%rd8517, %rd8516, 32;
	and.b64  	%rd8518, %rd8466, 4294967295;
	add.s64 	%rd8519, %rd8517, %rd8518;
	shr.u64 	%rd8520, %rd8519, 32;
	and.b64  	%rd8521, %rd8469, 4294967295;
	add.s64 	%rd8522, %rd8520, %rd8521;
	shr.u64 	%rd8523, %rd8522, 32;
	and.b64  	%rd8524, %rd8472, 4294967295;
	add.s64 	%rd8525, %rd8523, %rd8524;
	shr.u64 	%rd8526, %rd8525, 32;
	and.b64  	%rd8527, %rd8475, 4294967295;
	add.s64 	%rd8528, %rd8526, %rd8527;
	{ .reg .b32 tmp; mov.b64 {tmp, %r1483}, %rd8528; }
	add.s32 	%r1484, %r1480, %r1483;
	mul.lo.s32 	%r1485, %r1465, %r1482;
	mul.wide.u32 	%rd8529, %r1467, %r1485;
	and.b64  	%rd8530, %rd8483, 4294967295;
	add.s64 	%rd8531, %rd8529, %rd8530;
	shr.u64 	%rd8532, %rd8531, 32;
	mul.wide.u32 	%rd8533, %r1468, %r1485;
	and.b64  	%rd8534, %rd8488, 4294967295;
	add.s64 	%rd8535, %rd8532, %rd8534;
	add.s64 	%rd8536, %rd8535, %rd8533;
	cvt.u32.u64 	%r1486, %rd8536;
	shr.u64 	%rd8537, %rd8536, 32;
	mul.wide.u32 	%rd8538, %r1470, %r1485;
	and.b64  	%rd8539, %rd8493, 4294967295;
	add.s64 	%rd8540, %rd8537, %rd8539;
	add.s64 	%rd8541, %rd8540, %rd8538;
	shr.u64 	%rd8542, %rd8541, 32;
	mul.wide.u32 	%rd8543, %r1471, %r1485;
	and.b64  	%rd8544, %rd8498, 4294967295;
	add.s64 	%rd8545, %rd8542, %rd8544;
	add.s64 	%rd8546, %rd8545, %rd8543;
	shr.u64 	%rd8547, %rd8546, 32;
	mul.wide.u32 	%rd8548, %r1472, %r1485;
	and.b64  	%rd8549, %rd8503, 4294967295;
	add.s64 	%rd8550, %rd8547, %rd8549;
	add.s64 	%rd8551, %rd8550, %rd8548;
	shr.u64 	%rd8552, %rd8551, 32;
	mul.wide.u32 	%rd8553, %r1473, %r1485;
	and.b64  	%rd8554, %rd8508, 4294967295;
	add.s64 	%rd8555, %rd8552, %rd8554;
	add.s64 	%rd8556, %rd8555, %rd8553;
	shr.u64 	%rd8557, %rd8556, 32;
	mul.wide.u32 	%rd8558, %r1474, %r1485;
	and.b64  	%rd8559, %rd8513, 4294967295;
	add.s64 	%rd8560, %rd8557, %rd8559;
	add.s64 	%rd8561, %rd8560, %rd8558;
	shr.u64 	%rd8562, %rd8561, 32;
	mul.wide.u32 	%rd8563, %r1462, %r1485;
	and.b64  	%rd8564, %rd8516, 4294967295;
	add.s64 	%rd8565, %rd8562, %rd8564;
	add.s64 	%rd8566, %rd8565, %rd8563;
	shr.u64 	%rd8567, %rd8566, 32;
	and.b64  	%rd8568, %rd8519, 4294967295;
	add.s64 	%rd8569, %rd8567, %rd8568;
	shr.u64 	%rd8570, %rd8569, 32;
	and.b64  	%rd8571, %rd8522, 4294967295;
	add.s64 	%rd8572, %rd8570, %rd8571;
	shr.u64 	%rd8573, %rd8572, 32;
	and.b64  	%rd8574, %rd8525, 4294967295;
	add.s64 	%rd8575, %rd8573, %rd8574;
	shr.u64 	%rd8576, %rd8575, 32;
	and.b64  	%rd8577, %rd8528, 4294967295;
	add.s64 	%rd8578, %rd8576, %rd8577;
	{ .reg .b32 tmp; mov.b64 {tmp, %r1487}, %rd8578; }
	add.s32 	%r1488, %r1484, %r1487;
	mul.lo.s32 	%r1489, %r1465, %r1486;
	mul.wide.u32 	%rd8579, %r1467, %r1489;
	and.b64  	%rd8580, %rd8536, 4294967295;
	add.s64 	%rd8581, %rd8579, %rd8580;
	shr.u64 	%rd8582, %rd8581, 32;
	mul.wide.u32 	%rd8583, %r1468, %r1489;
	and.b64  	%rd8584, %rd8541, 4294967295;
	add.s64 	%rd8585, %rd8582, %rd8584;
	add.s64 	%rd8586, %rd8585, %rd8583;
	cvt.u32.u64 	%r1490, %rd8586;
	shr.u64 	%rd8587, %rd8586, 32;
	mul.wide.u32 	%rd8588, %r1470, %r1489;
	and.b64  	%rd8589, %rd8546, 4294967295;
	add.s64 	%rd8590, %rd8587, %rd8589;
	add.s64 	%rd8591, %rd8590, %rd8588;
	shr.u64 	%rd8592, %rd8591, 32;
	mul.wide.u32 	%rd8593, %r1471, %r1489;
	and.b64  	%rd8594, %rd8551, 4294967295;
	add.s64 	%rd8595, %rd8592, %rd8594;
	add.s64 	%rd8596, %rd8595, %rd8593;
	shr.u64 	%rd8597, %rd8596, 32;
	mul.wide.u32 	%rd8598, %r1472, %r1489;
	and.b64  	%rd8599, %rd8556, 4294967295;
	add.s64 	%rd8600, %rd8597, %rd8599;
	add.s64 	%rd8601, %rd8600, %rd8598;
	shr.u64 	%rd8602, %rd8601, 32;
	mul.wide.u32 	%rd8603, %r1473, %r1489;
	and.b64  	%rd8604, %rd8561, 4294967295;
	add.s64 	%rd8605, %rd8602, %rd8604;
	add.s64 	%rd8606, %rd8605, %rd8603;
	shr.u64 	%rd8607, %rd8606, 32;
	mul.wide.u32 	%rd8608, %r1474, %r1489;
	and.b64  	%rd8609, %rd8566, 4294967295;
	add.s64 	%rd8610, %rd8607, %rd8609;
	add.s64 	%rd8611, %rd8610, %rd8608;
	shr.u64 	%rd8612, %rd8611, 32;
	mul.wide.u32 	%rd8613, %r1462, %r1489;
	and.b64  	%rd8614, %rd8569, 4294967295;
	add.s64 	%rd8615, %rd8612, %rd8614;
	add.s64 	%rd8616, %rd8615, %rd8613;
	shr.u64 	%rd8617, %rd8616, 32;
	and.b64  	%rd8618, %rd8572, 4294967295;
	add.s64 	%rd8619, %rd8617, %rd8618;
	shr.u64 	%rd8620, %rd8619, 32;
	and.b64  	%rd8621, %rd8575, 4294967295;
	add.s64 	%rd8622, %rd8620, %rd8621;
	shr.u64 	%rd8623, %rd8622, 32;
	and.b64  	%rd8624, %rd8578, 4294967295;
	add.s64 	%rd8625, %rd8623, %rd8624;
	{ .reg .b32 tmp; mov.b64 {tmp, %r1491}, %rd8625; }
	add.s32 	%r1492, %r1488, %r1491;
	mul.lo.s32 	%r1493, %r1465, %r1490;
	mul.wide.u32 	%rd8626, %r1467, %r1493;
	and.b64  	%rd8627, %rd8586, 4294967295;
	add.s64 	%rd8628, %rd8626, %rd8627;
	shr.u64 	%rd8629, %rd8628, 32;
	mul.wide.u32 	%rd8630, %r1468, %r1493;
	and.b64  	%rd8631, %rd8591, 4294967295;
	add.s64 	%rd8632, %rd8629, %rd8631;
	add.s64 	%rd8633, %rd8632, %rd8630;
	cvt.u32.u64 	%r1494, %rd8633;
	shr.u64 	%rd8634, %rd8633, 32;
	mul.wide.u32 	%rd8635, %r1470, %r1493;
	and.b64  	%rd8636, %rd8596, 4294967295;
	add.s64 	%rd8637, %rd8634, %rd8636;
	add.s64 	%rd8638, %rd8637, %rd8635;
	shr.u64 	%rd8639, %rd8638, 32;
	mul.wide.u32 	%rd8640, %r1471, %r1493;
	and.b64  	%rd8641, %rd8601, 4294967295;
	add.s64 	%rd8642, %rd8639, %rd8641;
	add.s64 	%rd8643, %rd8642, %rd8640;
	shr.u64 	%rd8644, %rd8643, 32;
	mul.wide.u32 	%rd8645, %r1472, %r1493;
	and.b64  	%rd8646, %rd8606, 4294967295;
	add.s64 	%rd8647, %rd8644, %rd8646;
	add.s64 	%rd8648, %rd8647, %rd8645;
	shr.u64 	%rd8649, %rd8648, 32;
	mul.wide.u32 	%rd8650, %r1473, %r1493;
	and.b64  	%rd8651, %rd8611, 4294967295;
	add.s64 	%rd8652, %rd8649, %rd8651;
	add.s64 	%rd8653, %rd8652, %rd8650;
	shr.u64 	%rd8654, %rd8653, 32;
	mul.wide.u32 	%rd8655, %r1474, %r1493;
	and.b64  	%rd8656, %rd8616, 4294967295;
	add.s64 	%rd8657, %rd8654, %rd8656;
	add.s64 	%rd8658, %rd8657, %rd8655;
	shr.u64 	%rd8659, %rd8658, 32;
	mul.wide.u32 	%rd8660, %r1462, %r1493;
	and.b64  	%rd8661, %rd8619, 4294967295;
	add.s64 	%rd8662, %rd8659, %rd8661;
	add.s64 	%rd8663, %rd8662, %rd8660;
	shr.u64 	%rd8664, %rd8663, 32;
	and.b64  	%rd8665, %rd8622, 4294967295;
	add.s64 	%rd8666, %rd8664, %rd8665;
	shr.u64 	%rd8667, %rd8666, 32;
	and.b64  	%rd8668, %rd8625, 4294967295;
	add.s64 	%rd8669, %rd8667, %rd8668;
	{ .reg .b32 tmp; mov.b64 {tmp, %r1495}, %rd8669; }
	add.s32 	%r1496, %r1492, %r1495;
	mul.lo.s32 	%r1497, %r1465, %r1494;
	mul.wide.u32 	%rd8670, %r1467, %r1497;
	and.b64  	%rd8671, %rd8633, 4294967295;
	add.s64 	%rd8672, %rd8670, %rd8671;
	shr.u64 	%rd8673, %rd8672, 32;
	mul.wide.u32 	%rd8674, %r1468, %r1497;
	and.b64  	%rd8675, %rd8638, 4294967295;
	add.s64 	%rd8676, %rd8673, %rd8675;
	add.s64 	%rd8677, %rd8676, %rd8674;
	cvt.u32.u64 	%r1498, %rd8677;
	shr.u64 	%rd8678, %rd8677, 32;
	mul.wide.u32 	%rd8679, %r1470, %r1497;
	and.b64  	%rd8680, %rd8643, 4294967295;
	add.s64 	%rd8681, %rd8678, %rd8680;
	add.s64 	%rd8682, %rd8681, %rd8679;
	shr.u64 	%rd8683, %rd8682, 32;
	mul.wide.u32 	%rd8684, %r1471, %r1497;
	and.b64  	%rd8685, %rd8648, 4294967295;
	add.s64 	%rd8686, %rd8683, %rd8685;
	add.s64 	%rd8687, %rd8686, %rd8684;
	shr.u64 	%rd8688, %rd8687, 32;
	mul.wide.u32 	%rd8689, %r1472, %r1497;
	and.b64  	%rd8690, %rd8653, 4294967295;
	add.s64 	%rd8691, %rd8688, %rd8690;
	add.s64 	%rd8692, %rd8691, %rd8689;
	shr.u64 	%rd8693, %rd8692, 32;
	mul.wide.u32 	%rd8694, %r1473, %r1497;
	and.b64  	%rd8695, %rd8658, 4294967295;
	add.s64 	%rd8696, %rd8693, %rd8695;
	add.s64 	%rd8697, %rd8696, %rd8694;
	shr.u64 	%rd8698, %rd8697, 32;
	mul.wide.u32 	%rd8699, %r1474, %r1497;
	and.b64  	%rd8700, %rd8663, 4294967295;
	add.s64 	%rd8701, %rd8698, %rd8700;
	add.s64 	%rd8702, %rd8701, %rd8699;
	shr.u64 	%rd8703, %rd8702, 32;
	mul.wide.u32 	%rd8704, %r1462, %r1497;
	and.b64  	%rd8705, %rd8666, 4294967295;
	add.s64 	%rd8706, %rd8703, %rd8705;
	add.s64 	%rd8707, %rd8706, %rd8704;
	shr.u64 	%rd8708, %rd8707, 32;
	and.b64  	%rd8709, %rd8669, 4294967295;
	add.s64 	%rd8710, %rd8708, %rd8709;
	{ .reg .b32 tmp; mov.b64 {tmp, %r1499}, %rd8710; }
	add.s32 	%r1500, %r1496, %r1499;
	mul.lo.s32 	%r1501, %r1465, %r1498;
	mul.wide.u32 	%rd8711, %r1467, %r1501;
	and.b64  	%rd8712, %rd8677, 4294967295;
	add.s64 	%rd8713, %rd8711, %rd8712;
	shr.u64 	%rd8714, %rd8713, 32;
	mul.wide.u32 	%rd8715, %r1468, %r1501;
	and.b64  	%rd8716, %rd8682, 4294967295;
	add.s64 	%rd8717, %rd8714, %rd8716;
	add.s64 	%rd22778, %rd8717, %rd8715;
	shr.u64 	%rd8718, %rd22778, 32;
	mul.wide.u32 	%rd8719, %r1470, %r1501;
	and.b64  	%rd8720, %rd8687, 4294967295;
	add.s64 	%rd8721, %rd8718, %rd8720;
	add.s64 	%rd22777, %rd8721, %rd8719;
	shr.u64 	%rd8722, %rd22777, 32;
	mul.wide.u32 	%rd8723, %r1471, %r1501;
	and.b64  	%rd8724, %rd8692, 4294967295;
	add.s64 	%rd8725, %rd8722, %rd8724;
	add.s64 	%rd22776, %rd8725, %rd8723;
	shr.u64 	%rd8726, %rd22776, 32;
	mul.wide.u32 	%rd8727, %r1472, %r1501;
	and.b64  	%rd8728, %rd8697, 4294967295;
	add.s64 	%rd8729, %rd8726, %rd8728;
	add.s64 	%rd22775, %rd8729, %rd8727;
	shr.u64 	%rd8730, %rd22775, 32;
	mul.wide.u32 	%rd8731, %r1473, %r1501;
	and.b64  	%rd8732, %rd8702, 4294967295;
	add.s64 	%rd8733, %rd8730, %rd8732;
	add.s64 	%rd22774, %rd8733, %rd8731;
	shr.u64 	%rd8734, %rd22774, 32;
	mul.wide.u32 	%rd8735, %r1474, %r1501;
	and.b64  	%rd8736, %rd8707, 4294967295;
	add.s64 	%rd8737, %rd8734, %rd8736;
	add.s64 	%rd22773, %rd8737, %rd8735;
	shr.u64 	%rd8738, %rd22773, 32;
	mul.wide.u32 	%rd8739, %r1462, %r1501;
	and.b64  	%rd8740, %rd8710, 4294967295;
	add.s64 	%rd8741, %rd8738, %rd8740;
	add.s64 	%rd22772, %rd8741, %rd8739;
	{ .reg .b32 tmp; mov.b64 {tmp, %r1502}, %rd22772; }
	add.s32 	%r3089, %r1500, %r1502;
	setp.gt.u32 	%p197, %r3089, %r1462;
	@%p197 bra 	$L__BB2_437;
	setp.lt.u32 	%p198, %r3089, %r1462;
	@%p198 bra 	$L__BB2_438;
	cvt.u32.u64 	%r1505, %rd22772;
	setp.lt.u32 	%p199, %r1474, %r1505;
	@%p199 bra 	$L__BB2_437;
	setp.gt.u32 	%p200, %r1474, %r1505;
	@%p200 bra 	$L__BB2_438;
	cvt.u32.u64 	%r1509, %rd22773;
	setp.lt.u32 	%p201, %r1473, %r1509;
	@%p201 bra 	$L__BB2_437;
	setp.gt.u32 	%p202, %r1473, %r1509;
	@%p202 bra 	$L__BB2_438;
	cvt.u32.u64 	%r1513, %rd22774;
	setp.lt.u32 	%p203, %r1472, %r1513;
	@%p203 bra 	$L__BB2_437;
	setp.gt.u32 	%p204, %r1472, %r1513;
	@%p204 bra 	$L__BB2_438;
	cvt.u32.u64 	%r1517, %rd22775;
	setp.lt.u32 	%p205, %r1471, %r1517;
	@%p205 bra 	$L__BB2_437;
	setp.gt.u32 	%p206, %r1471, %r1517;
	@%p206 bra 	$L__BB2_438;
	ld.const.u32 	%r1520, [P_CONST+8];
	cvt.u32.u64 	%r1521, %rd22776;
	setp.lt.u32 	%p207, %r1520, %r1521;
	@%p207 bra 	$L__BB2_437;
	setp.gt.u32 	%p208, %r1520, %r1521;
	@%p208 bra 	$L__BB2_438;
	ld.const.u32 	%r1524, [P_CONST+4];
	cvt.u32.u64 	%r1525, %rd22777;
	setp.lt.u32 	%p209, %r1524, %r1525;
	@%p209 bra 	$L__BB2_437;
	ld.const.u32 	%r1527, [P_CONST];
	setp.gt.u32 	%p210, %r1524, %r1525;
	cvt.u32.u64 	%r1530, %rd22778;
	setp.gt.u32 	%p211, %r1527, %r1530;
	or.pred  	%p212, %p210, %p211;
	@%p212 bra 	$L__BB2_438;
$L__BB2_437:
	ld.const.u32 	%r1531, [P_CONST+28];
	and.b64  	%rd8742, %rd22778, 4294967295;
	ld.const.u32 	%rd8743, [P_CONST];
	sub.s64 	%rd22778, %rd8742, %rd8743;
	shr.u64 	%rd8744, %rd22778, 63;
	and.b64  	%rd8745, %rd22777, 4294967295;
	ld.const.u32 	%rd8746, [P_CONST+4];
	add.s64 	%rd8747, %rd8744, %rd8746;
	sub.s64 	%rd22777, %rd8745, %rd8747;
	shr.u64 	%rd8748, %rd22777, 63;
	and.b64  	%rd8749, %rd22776, 4294967295;
	ld.const.u32 	%rd8750, [P_CONST+8];
	add.s64 	%rd8751, %rd8748, %rd8750;
	sub.s64 	%rd22776, %rd8749, %rd8751;
	shr.u64 	%rd8752, %rd22776, 63;
	and.b64  	%rd8753, %rd22775, 4294967295;
	ld.const.u32 	%rd8754, [P_CONST+12];
	add.s64 	%rd8755, %rd8752, %rd8754;
	sub.s64 	%rd22775, %rd8753, %rd8755;
	shr.u64 	%rd8756, %rd22775, 63;
	and.b64  	%rd8757, %rd22774, 4294967295;
	ld.const.u32 	%rd8758, [P_CONST+16];
	add.s64 	%rd8759, %rd8756, %rd8758;
	sub.s64 	%rd22774, %rd8757, %rd8759;
	shr.u64 	%rd8760, %rd22774, 63;
	and.b64  	%rd8761, %rd22773, 4294967295;
	ld.const.u32 	%rd8762, [P_CONST+20];
	add.s64 	%rd8763, %rd8760, %rd8762;
	sub.s64 	%rd22773, %rd8761, %rd8763;
	shr.u64 	%rd8764, %rd22773, 63;
	and.b64  	%rd8765, %rd22772, 4294967295;
	ld.const.u32 	%rd8766, [P_CONST+24];
	add.s64 	%rd8767, %rd8764, %rd8766;
	sub.s64 	%rd22772, %rd8765, %rd8767;
	shr.u64 	%rd8768, %rd22772, 63;
	cvt.u32.u64 	%r1532, %rd8768;
	add.s32 	%r1533, %r1531, %r1532;
	sub.s32 	%r3089, %r3089, %r1533;
$L__BB2_438:
	ld.const.u32 	%r1534, [P_CONST+28];
	shl.b32 	%r3090, %r3059, 1;
	shr.u32 	%r1536, %r3059, 31;
	cvt.u64.u32 	%rd8769, %r1536;
	shl.b64 	%rd8770, %rd22632, 1;
	and.b64  	%rd8771, %rd8770, 8589934590;
	or.b64  	%rd22785, %rd8771, %rd8769;
	shr.u64 	%rd8772, %rd8771, 32;
	shl.b64 	%rd8773, %rd22631, 1;
	and.b64  	%rd8774, %rd8773, 8589934590;
	or.b64  	%rd22784, %rd8772, %rd8774;
	shr.u64 	%rd8775, %rd8774, 32;
	shl.b64 	%rd8776, %rd22630, 1;
	and.b64  	%rd8777, %rd8776, 8589934590;
	or.b64  	%rd22783, %rd8775, %rd8777;
	shr.u64 	%rd8778, %rd8777, 32;
	shl.b64 	%rd8779, %rd22629, 1;
	and.b64  	%rd8780, %rd8779, 8589934590;
	or.b64  	%rd22782, %rd8778, %rd8780;
	shr.u64 	%rd8781, %rd8780, 32;
	shl.b64 	%rd8782, %rd22628, 1;
	and.b64  	%rd8783, %rd8782, 8589934590;
	or.b64  	%rd22781, %rd8781, %rd8783;
	shr.u64 	%rd8784, %rd8783, 32;
	shl.b64 	%rd8785, %rd22627, 1;
	and.b64  	%rd8786, %rd8785, 8589934590;
	or.b64  	%rd827, %rd8784, %rd8786;
	shr.u64 	%rd8787, %rd8786, 32;
	mul.wide.u32 	%rd8788, %r3058, 2;
	add.s64 	%rd8789, %rd8787, %rd8788;
	cvt.u32.u64 	%r1537, %rd8789;
	setp.gt.u64 	%p213, %rd8789, 4294967295;
	setp.lt.u32 	%p214, %r1534, %r1537;
	or.pred  	%p215, %p213, %p214;
	@%p215 bra 	$L__BB2_452;
	ld.const.u32 	%r1538, [P_CONST+28];
	shr.u64 	%rd8791, %rd827, 32;
	mul.wide.u32 	%rd8792, %r3058, 2;
	or.b64  	%rd22779, %rd8791, %rd8792;
	cvt.u32.u64 	%r1539, %rd22779;
	setp.gt.u32 	%p216, %r1538, %r1539;
	mov.u64 	%rd22780, %rd827;
	@%p216 bra 	$L__BB2_453;
	ld.const.u32 	%r1540, [P_CONST+24];
	cvt.u32.u64 	%r1541, %rd827;
	setp.lt.u32 	%p217, %r1540, %r1541;
	@%p217 bra 	$L__BB2_452;
	shr.u64 	%rd8793, %rd827, 32;
	mul.wide.u32 	%rd8794, %r3058, 2;
	or.b64  	%rd22779, %rd8793, %rd8794;
	cvt.u32.u64 	%r1543, %rd827;
	setp.gt.u32 	%p218, %r1540, %r1543;
	mov.u64 	%rd22780, %rd827;
	@%p218 bra 	$L__BB2_453;
	ld.const.u32 	%r1544, [P_CONST+20];
	cvt.u32.u64 	%r1545, %rd22781;
	setp.lt.u32 	%p219, %r1544, %r1545;
	@%p219 bra 	$L__BB2_452;
	shr.u64 	%rd8795, %rd827, 32;
	mul.wide.u32 	%rd8796, %r3058, 2;
	or.b64  	%rd22779, %rd8795, %rd8796;
	cvt.u32.u64 	%r1547, %rd22781;
	setp.gt.u32 	%p220, %r1544, %r1547;
	mov.u64 	%rd22780, %rd827;
	@%p220 bra 	$L__BB2_453;
	ld.const.u32 	%r1548, [P_CONST+16];
	cvt.u32.u64 	%r1549, %rd22782;
	setp.lt.u32 	%p221, %r1548, %r1549;
	@%p221 bra 	$L__BB2_452;
	shr.u64 	%rd8797, %rd827, 32;
	mul.wide.u32 	%rd8798, %r3058, 2;
	or.b64  	%rd22779, %rd8797, %rd8798;
	cvt.u32.u64 	%r1551, %rd22782;
	setp.gt.u32 	%p222, %r1548, %r1551;
	mov.u64 	%rd22780, %rd827;
	@%p222 bra 	$L__BB2_453;
	ld.const.u32 	%r1552, [P_CONST+12];
	cvt.u32.u64 	%r1553, %rd22783;
	setp.lt.u32 	%p223, %r1552, %r1553;
	@%p223 bra 	$L__BB2_452;
	shr.u64 	%rd8799, %rd827, 32;
	mul.wide.u32 	%rd8800, %r3058, 2;
	or.b64  	%rd22779, %rd8799, %rd8800;
	cvt.u32.u64 	%r1555, %rd22783;
	setp.gt.u32 	%p224, %r1552, %r1555;
	mov.u64 	%rd22780, %rd827;
	@%p224 bra 	$L__BB2_453;
	ld.const.u32 	%r1556, [P_CONST+8];
	cvt.u32.u64 	%r1557, %rd22784;
	setp.lt.u32 	%p225, %r1556, %r1557;
	@%p225 bra 	$L__BB2_452;
	shr.u64 	%rd8801, %rd827, 32;
	mul.wide.u32 	%rd8802, %r3058, 2;
	or.b64  	%rd22779, %rd8801, %rd8802;
	cvt.u32.u64 	%r1559, %rd22784;
	setp.gt.u32 	%p226, %r1556, %r1559;
	mov.u64 	%rd22780, %rd827;
	@%p226 bra 	$L__BB2_453;
	ld.const.u32 	%r1560, [P_CONST+4];
	cvt.u32.u64 	%r1561, %rd22785;
	setp.lt.u32 	%p227, %r1560, %r1561;
	@%p227 bra 	$L__BB2_452;
	shr.u64 	%rd8803, %rd827, 32;
	mul.wide.u32 	%rd8804, %r3058, 2;
	or.b64  	%rd22779, %rd8803, %rd8804;
	ld.const.u32 	%r1563, [P_CONST];
	cvt.u32.u64 	%r1565, %rd22785;
	setp.gt.u32 	%p228, %r1560, %r1565;
	setp.lt.u32 	%p229, %r3090, %r1563;
	or.pred  	%p230, %p228, %p229;
	mov.u64 	%rd22780, %rd827;
	@%p230 bra 	$L__BB2_453;
$L__BB2_452:
	cvt.u64.u32 	%rd8805, %r3090;
	ld.const.u32 	%rd8806, [P_CONST];
	sub.s64 	%rd8807, %rd8805, %rd8806;
	shr.u64 	%rd8808, %rd8807, 63;
	cvt.u32.u64 	%r3090, %rd8807;
	and.b64  	%rd8809, %rd22785, 4294967295;
	ld.const.u32 	%rd8810, [P_CONST+4];
	add.s64 	%rd8811, %rd8808, %rd8810;
	sub.s64 	%rd22785, %rd8809, %rd8811;
	shr.u64 	%rd8812, %rd22785, 63;
	and.b64  	%rd8813, %rd22784, 4294967295;
	ld.const.u32 	%rd8814, [P_CONST+8];
	add.s64 	%rd8815, %rd8812, %rd8814;
	sub.s64 	%rd22784, %rd8813, %rd8815;
	shr.u64 	%rd8816, %rd22784, 63;
	and.b64  	%rd8817, %rd22783, 4294967295;
	ld.const.u32 	%rd8818, [P_CONST+12];
	add.s64 	%rd8819, %rd8816, %rd8818;
	sub.s64 	%rd22783, %rd8817, %rd8819;
	shr.u64 	%rd8820, %rd22783, 63;
	and.b64  	%rd8821, %rd22782, 4294967295;
	ld.const.u32 	%rd8822, [P_CONST+16];
	add.s64 	%rd8823, %rd8820, %rd8822;
	sub.s64 	%rd22782, %rd8821, %rd8823;
	shr.u64 	%rd8824, %rd22782, 63;
	and.b64  	%rd8825, %rd22781, 4294967295;
	ld.const.u32 	%rd8826, [P_CONST+20];
	add.s64 	%rd8827, %rd8824, %rd8826;
	sub.s64 	%rd22781, %rd8825, %rd8827;
	shr.u64 	%rd8828, %rd22781, 63;
	and.b64  	%rd8829, %rd827, 4294967295;
	ld.const.u32 	%rd8830, [P_CONST+24];
	add.s64 	%rd8831, %rd8828, %rd8830;
	sub.s64 	%rd22780, %rd8829, %rd8831;
	shr.u64 	%rd8832, %rd22780, 63;
	shr.u64 	%rd8833, %rd827, 32;
	shl.b32 	%r1566, %r3058, 1;
	cvt.u64.u32 	%rd8834, %r1566;
	or.b64  	%rd8835, %rd8833, %rd8834;
	and.b64  	%rd8836, %rd8835, 4294967295;
	ld.const.u32 	%rd8837, [P_CONST+28];
	add.s64 	%rd8838, %rd8832, %rd8837;
	sub.s64 	%rd22779, %rd8836, %rd8838;
$L__BB2_453:
	ld.const.u32 	%r1567, [P_CONST+28];
	cvt.u64.u32 	%rd8839, %r3090;
	mul.wide.u32 	%rd8840, %r3090, %r3090;
	cvt.u32.u64 	%r1568, %rd8840;
	shr.u64 	%rd8841, %rd8840, 32;
	and.b64  	%rd849, %rd22785, 4294967295;
	mul.lo.s64 	%rd8842, %rd849, %rd8839;
	add.s64 	%rd8843, %rd8841, %rd8842;
	shr.u64 	%rd8844, %rd8843, 32;
	and.b64  	%rd850, %rd22784, 4294967295;
	mul.lo.s64 	%rd8845, %rd850, %rd8839;
	add.s64 	%rd8846, %rd8844, %rd8845;
	shr.u64 	%rd8847, %rd8846, 32;
	and.b64  	%rd851, %rd22783, 4294967295;
	mul.lo.s64 	%rd8848, %rd851, %rd8839;
	add.s64 	%rd8849, %rd8847, %rd8848;
	shr.u64 	%rd8850, %rd8849, 32;
	and.b64  	%rd852, %rd22782, 4294967295;
	mul.lo.s64 	%rd8851, %rd852, %rd8839;
	add.s64 	%rd8852, %rd8850, %rd8851;
	shr.u64 	%rd8853, %rd8852, 32;
	and.b64  	%rd853, %rd22781, 4294967295;
	mul.lo.s64 	%rd8854, %rd853, %rd8839;
	add.s64 	%rd8855, %rd8853, %rd8854;
	shr.u64 	%rd8856, %rd8855, 32;
	and.b64  	%rd854, %rd22780, 4294967295;
	mul.lo.s64 	%rd8857, %rd854, %rd8839;
	add.s64 	%rd8858, %rd8856, %rd8857;
	shr.u64 	%rd8859, %rd8858, 32;
	and.b64  	%rd855, %rd22779, 4294967295;
	mul.lo.s64 	%rd8860, %rd855, %rd8839;
	add.s64 	%rd8861, %rd8859, %rd8860;
	shr.u64 	%rd8862, %rd8861, 32;
	and.b64  	%rd8863, %rd8843, 4294967295;
	add.s64 	%rd8864, %rd8842, %rd8863;
	shr.u64 	%rd8865, %rd8864, 32;
	and.b64  	%rd8866, %rd8846, 4294967295;
	add.s64 	%rd8867, %rd8865, %rd8866;
	mad.lo.s64 	%rd8868, %rd849, %rd849, %rd8867;
	shr.u64 	%rd8869, %rd8868, 32;
	mul.lo.s64 	%rd8870, %rd850, %rd849;
	and.b64  	%rd8871, %rd8849, 4294967295;
	add.s64 	%rd8872, %rd8869, %rd8871;
	add.s64 	%rd8873, %rd8872, %rd8870;
	shr.u64 	%rd8874, %rd8873, 32;
	mul.lo.s64 	%rd8875, %rd851, %rd849;
	and.b64  	%rd8876, %rd8852, 4294967295;
	add.s64 	%rd8877, %rd8874, %rd8876;
	add.s64 	%rd8878, %rd8877, %rd8875;
	shr.u64 	%rd8879, %rd8878, 32;
	mul.lo.s64 	%rd8880, %rd852, %rd849;
	and.b64  	%rd8881, %rd8855, 4294967295;
	add.s64 	%rd8882, %rd8879, %rd8881;
	add.s64 	%rd8883, %rd8882, %rd8880;
	shr.u64 	%rd8884, %rd8883, 32;
	mul.lo.s64 	%rd8885, %rd853, %rd849;
	and.b64  	%rd8886, %rd8858, 4294967295;
	add.s64 	%rd8887, %rd8884, %rd8886;
	add.s64 	%rd8888, %rd8887, %rd8885;
	shr.u64 	%rd8889, %rd8888, 32;
	mul.lo.s64 	%rd8890, %rd854, %rd849;
	and.b64  	%rd8891, %rd8861, 4294967295;
	add.s64 	%rd8892, %rd8889, %rd8891;
	add.s64 	%rd8893, %rd8892, %rd8890;
	shr.u64 	%rd8894, %rd8893, 32;
	mul.lo.s64 	%rd8895, %rd855, %rd849;
	add.s64 	%rd8896, %rd8894, %rd8862;
	add.s64 	%rd8897, %rd8896, %rd8895;
	shr.u64 	%rd8898, %rd8897, 32;
	and.b64  	%rd8899, %rd8868, 4294967295;
	add.s64 	%rd8900, %rd8845, %rd8899;
	shr.u64 	%rd8901, %rd8900, 32;
	and.b64  	%rd8902, %rd8873, 4294967295;
	add.s64 	%rd8903, %rd8901, %rd8902;
	add.s64 	%rd8904, %rd8903, %rd8870;
	shr.u64 	%rd8905, %rd8904, 32;
	and.b64  	%rd8906, %rd8878, 4294967295;
	add.s64 	%rd8907, %rd8905, %rd8906;
	mad.lo.s64 	%rd8908, %rd850, %rd850, %rd8907;
	shr.u64 	%rd8909, %rd8908, 32;
	mul.lo.s64 	%rd8910, %rd851, %rd850;
	and.b64  	%rd8911, %rd8883, 4294967295;
	add.s64 	%rd8912, %rd8909, %rd8911;
	add.s64 	%rd8913, %rd8912, %rd8910;
	shr.u64 	%rd8914, %rd8913, 32;
	mul.lo.s64 	%rd8915, %rd852, %rd850;
	and.b64  	%rd8916, %rd8888, 4294967295;
	add.s64 	%rd8917, %rd8914, %rd8916;
	add.s64 	%rd8918, %rd8917, %rd8915;
	shr.u64 	%rd8919, %rd8918, 32;
	mul.lo.s64 	%rd8920, %rd853, %rd850;
	and.b64  	%rd8921, %rd8893, 4294967295;
	add.s64 	%rd8922, %rd8919, %rd8921;
	add.s64 	%rd8923, %rd8922, %rd8920;
	shr.u64 	%rd8924, %rd8923, 32;
	mul.lo.s64 	%rd8925, %rd854, %rd850;
	and.b64  	%rd8926, %rd8897, 4294967295;
	add.s64 	%rd8927, %rd8924, %rd8926;
	add.s64 	%rd8928, %rd8927, %rd8925;
	shr.u64 	%rd8929, %rd8928, 32;
	mul.lo.s64 	%rd8930, %rd855, %rd850;
	add.s64 	%rd8931, %rd8929, %rd8898;
	add.s64 	%rd8932, %rd8931, %rd8930;
	shr.u64 	%rd8933, %rd8932, 32;
	and.b64  	%rd8934, %rd8904, 4294967295;
	add.s64 	%rd8935, %rd8848, %rd8934;
	shr.u64 	%rd8936, %rd8935, 32;
	and.b64  	%rd8937, %rd8908, 4294967295;
	add.s64 	%rd8938, %rd8936, %rd8937;
	add.s64 	%rd8939, %rd8938, %rd8875;
	shr.u64 	%rd8940, %rd8939, 32;
	and.b64  	%rd8941, %rd8913, 4294967295;
	add.s64 	%rd8942, %rd8940, %rd8941;
	add.s64 	%rd8943, %rd8942, %rd8910;
	shr.u64 	%rd8944, %rd8943, 32;
	and.b64  	%rd8945, %rd8918, 4294967295;
	add.s64 	%rd8946, %rd8944, %rd8945;
	mad.lo.s64 	%rd8947, %rd851, %rd851, %rd8946;
	shr.u64 	%rd8948, %rd8947, 32;
	mul.lo.s64 	%rd8949, %rd852, %rd851;
	and.b64  	%rd8950, %rd8923, 4294967295;
	add.s64 	%rd8951, %rd8948, %rd8950;
	add.s64 	%rd8952, %rd8951, %rd8949;
	shr.u64 	%rd8953, %rd8952, 32;
	mul.lo.s64 	%rd8954, %rd853, %rd851;
	and.b64  	%rd8955, %rd8928, 4294967295;
	add.s64 	%rd8956, %rd8953, %rd8955;
	add.s64 	%rd8957, %rd8956, %rd8954;
	shr.u64 	%rd8958, %rd8957, 32;
	mul.lo.s64 	%rd8959, %rd854, %rd851;
	and.b64  	%rd8960, %rd8932, 4294967295;
	add.s64 	%rd8961, %rd8958, %rd8960;
	add.s64 	%rd8962, %rd8961, %rd8959;
	shr.u64 	%rd8963, %rd8962, 32;
	mul.lo.s64 	%rd8964, %rd855, %rd851;
	add.s64 	%rd8965, %rd8963, %rd8933;
	add.s64 	%rd8966, %rd8965, %rd8964;
	shr.u64 	%rd8967, %rd8966, 32;
	and.b64  	%rd8968, %rd8939, 4294967295;
	add.s64 	%rd8969, %rd8851, %rd8968;
	shr.u64 	%rd8970, %rd8969, 32;
	and.b64  	%rd8971, %rd8943, 4294967295;
	add.s64 	%rd8972, %rd8970, %rd8971;
	add.s64 	%rd8973, %rd8972, %rd8880;
	shr.u64 	%rd8974, %rd8973, 32;
	and.b64  	%rd8975, %rd8947, 4294967295;
	add.s64 	%rd8976, %rd8974, %rd8975;
	add.s64 	%rd8977, %rd8976, %rd8915;
	shr.u64 	%rd8978, %rd8977, 32;
	and.b64  	%rd8979, %rd8952, 4294967295;
	add.s64 	%rd8980, %rd8978, %rd8979;
	add.s64 	%rd8981, %rd8980, %rd8949;
	shr.u64 	%rd8982, %rd8981, 32;
	and.b64  	%rd8983, %rd8957, 4294967295;
	add.s64 	%rd8984, %rd8982, %rd8983;
	mad.lo.s64 	%rd8985, %rd852, %rd852, %rd8984;
	shr.u64 	%rd8986, %rd8985, 32;
	mul.lo.s64 	%rd8987, %rd853, %rd852;
	and.b64  	%rd8988, %rd8962, 4294967295;
	add.s64 	%rd8989, %rd8986, %rd8988;
	add.s64 	%rd8990, %rd8989, %rd8987;
	shr.u64 	%rd8991, %rd8990, 32;
	mul.lo.s64 	%rd8992, %rd854, %rd852;
	and.b64  	%rd8993, %rd8966, 4294967295;
	add.s64 	%rd8994, %rd8991, %rd8993;
	add.s64 	%rd8995, %rd8994, %rd8992;
	shr.u64 	%rd8996, %rd8995, 32;
	mul.lo.s64 	%rd8997, %rd855, %rd852;
	add.s64 	%rd8998, %rd8996, %rd8967;
	add.s64 	%rd8999, %rd8998, %rd8997;
	shr.u64 	%rd9000, %rd8999, 32;
	and.b64  	%rd9001, %rd8973, 4294967295;
	add.s64 	%rd9002, %rd8854, %rd9001;
	shr.u64 	%rd9003, %rd9002, 32;
	and.b64  	%rd9004, %rd8977, 4294967295;
	add.s64 	%rd9005, %rd9003, %rd9004;
	add.s64 	%rd9006, %rd9005, %rd8885;
	shr.u64 	%rd9007, %rd9006, 32;
	and.b64  	%rd9008, %rd8981, 4294967295;
	add.s64 	%rd9009, %rd9007, %rd9008;
	add.s64 	%rd9010, %rd9009, %rd8920;
	shr.u64 	%rd9011, %rd9010, 32;
	and.b64  	%rd9012, %rd8985, 4294967295;
	add.s64 	%rd9013, %rd9011, %rd9012;
	add.s64 	%rd9014, %rd9013, %rd8954;
	shr.u64 	%rd9015, %rd9014, 32;
	and.b64  	%rd9016, %rd8990, 4294967295;
	add.s64 	%rd9017, %rd9015, %rd9016;
	add.s64 	%rd9018, %rd9017, %rd8987;
	shr.u64 	%rd9019, %rd9018, 32;
	and.b64  	%rd9020, %rd8995, 4294967295;
	add.s64 	%rd9021, %rd9019, %rd9020;
	mad.lo.s64 	%rd9022, %rd853, %rd853, %rd9021;
	shr.u64 	%rd9023, %rd9022, 32;
	mul.lo.s64 	%rd9024, %rd854, %rd853;
	and.b64  	%rd9025, %rd8999, 4294967295;
	add.s64 	%rd9026, %rd9023, %rd9025;
	add.s64 	%rd9027, %rd9026, %rd9024;
	shr.u64 	%rd9028, %rd9027, 32;
	mul.lo.s64 	%rd9029, %rd855, %rd853;
	add.s64 	%rd9030, %rd9028, %rd9000;
	add.s64 	%rd9031, %rd9030, %rd9029;
	shr.u64 	%rd9032, %rd9031, 32;
	and.b64  	%rd9033, %rd9006, 4294967295;
	add.s64 	%rd9034, %rd8857, %rd9033;
	shr.u64 	%rd9035, %rd9034, 32;
	and.b64  	%rd9036, %rd9010, 4294967295;
	add.s64 	%rd9037, %rd9035, %rd9036;
	add.s64 	%rd9038, %rd9037, %rd8890;
	shr.u64 	%rd9039, %rd9038, 32;
	and.b64  	%rd9040, %rd9014, 4294967295;
	add.s64 	%rd9041, %rd9039, %rd9040;
	add.s64 	%rd9042, %rd9041, %rd8925;
	shr.u64 	%rd9043, %rd9042, 32;
	and.b64  	%rd9044, %rd9018, 4294967295;
	add.s64 	%rd9045, %rd9043, %rd9044;
	add.s64 	%rd9046, %rd9045, %rd8959;
	shr.u64 	%rd9047, %rd9046, 32;
	and.b64  	%rd9048, %rd9022, 4294967295;
	add.s64 	%rd9049, %rd9047, %rd9048;
	add.s64 	%rd9050, %rd9049, %rd8992;
	shr.u64 	%rd9051, %rd9050, 32;
	and.b64  	%rd9052, %rd9027, 4294967295;
	add.s64 	%rd9053, %rd9051, %rd9052;
	add.s64 	%rd9054, %rd9053, %rd9024;
	shr.u64 	%rd9055, %rd9054, 32;
	and.b64  	%rd9056, %rd9031, 4294967295;
	add.s64 	%rd9057, %rd9055, %rd9056;
	mad.lo.s64 	%rd9058, %rd854, %rd854, %rd9057;
	shr.u64 	%rd9059, %rd9058, 32;
	mul.lo.s64 	%rd9060, %rd855, %rd854;
	add.s64 	%rd9061, %rd9059, %rd9032;
	add.s64 	%rd9062, %rd9061, %rd9060;
	shr.u64 	%rd9063, %rd9062, 32;
	and.b64  	%rd9064, %rd9038, 4294967295;
	add.s64 	%rd9065, %rd8860, %rd9064;
	shr.u64 	%rd9066, %rd9065, 32;
	and.b64  	%rd9067, %rd9042, 4294967295;
	add.s64 	%rd9068, %rd9066, %rd9067;
	add.s64 	%rd9069, %rd9068, %rd8895;
	shr.u64 	%rd9070, %rd9069, 32;
	and.b64  	%rd9071, %rd9046, 4294967295;
	add.s64 	%rd9072, %rd9070, %rd9071;
	add.s64 	%rd9073, %rd9072, %rd8930;
	shr.u64 	%rd9074, %rd9073, 32;
	and.b64  	%rd9075, %rd9050, 4294967295;
	add.s64 	%rd9076, %rd9074, %rd9075;
	add.s64 	%rd9077, %rd9076, %rd8964;
	shr.u64 	%rd9078, %rd9077, 32;
	and.b64  	%rd9079, %rd9054, 4294967295;
	add.s64 	%rd9080, %rd9078, %rd9079;
	add.s64 	%rd9081, %rd9080, %rd8997;
	shr.u64 	%rd9082, %rd9081, 32;
	and.b64  	%rd9083, %rd9058, 4294967295;
	add.s64 	%rd9084, %rd9082, %rd9083;
	add.s64 	%rd9085, %rd9084, %rd9029;
	shr.u64 	%rd9086, %rd9085, 32;
	and.b64  	%rd9087, %rd9062, 4294967295;
	add.s64 	%rd9088, %rd9086, %rd9087;
	add.s64 	%rd9089, %rd9088, %rd9060;
	shr.u64 	%rd9090, %rd9089, 32;
	add.s64 	%rd9091, %rd9090, %rd9063;
	mad.lo.s64 	%rd9092, %rd855, %rd855, %rd9091;
	{ .reg .b32 tmp; mov.b64 {tmp, %r1569}, %rd9092; }
	ld.const.u32 	%r1570, [MU_P];
	mul.lo.s32 	%r1571, %r1570, %r1568;
	ld.const.u32 	%r1572, [P_CONST];
	mul.wide.u32 	%rd9093, %r1572, %r1571;
	and.b64  	%rd9094, %rd8840, 4294967293;
	add.s64 	%rd9095, %rd9093, %rd9094;
	shr.u64 	%rd9096, %rd9095, 32;
	ld.const.u32 	%r1573, [P_CONST+4];
	mul.wide.u32 	%rd9097, %r1573, %r1571;
	and.b64  	%rd9098, %rd8864, 4294967295;
	add.s64 	%rd9099, %rd9096, %rd9098;
	add.s64 	%rd9100, %rd9099, %rd9097;
	cvt.u32.u64 	%r1574, %rd9100;
	shr.u64 	%rd9101, %rd9100, 32;
	ld.const.u32 	%r1575, [P_CONST+8];
	mul.wide.u32 	%rd9102, %r1575, %r1571;
	and.b64  	%rd9103, %rd8900, 4294967295;
	add.s64 	%rd9104, %rd9101, %rd9103;
	add.s64 	%rd9105, %rd9104, %rd9102;
	shr.u64 	%rd9106, %rd9105, 32;
	ld.const.u32 	%r1576, [P_CONST+12];
	mul.wide.u32 	%rd9107, %r1576, %r1571;
	and.b64  	%rd9108, %rd8935, 4294967295;
	add.s64 	%rd9109, %rd9106, %rd9108;
	add.s64 	%rd9110, %rd9109, %rd9107;
	shr.u64 	%rd9111, %rd9110, 32;
	ld.const.u32 	%r1577, [P_CONST+16];
	mul.wide.u32 	%rd9112, %r1577, %r1571;
	and.b64  	%rd9113, %rd8969, 4294967295;
	add.s64 	%rd9114, %rd9111, %rd9113;
	add.s64 	%rd9115, %rd9114, %rd9112;
	shr.u64 	%rd9116, %rd9115, 32;
	ld.const.u32 	%r1578, [P_CONST+20];
	mul.wide.u32 	%rd9117, %r1578, %r1571;
	and.b64  	%rd9118, %rd9002, 4294967295;
	add.s64 	%rd9119, %rd9116, %rd9118;
	add.s64 	%rd9120, %rd9119, %rd9117;
	shr.u64 	%rd9121, %rd9120, 32;
	ld.const.u32 	%r1579, [P_CONST+24];
	mul.wide.u32 	%rd9122, %r1579, %r1571;
	and.b64  	%rd9123, %rd9034, 4294967295;
	add.s64 	%rd9124, %rd9121, %rd9123;
	add.s64 	%rd9125, %rd9124, %rd9122;
	shr.u64 	%rd9126, %rd9125, 32;
	mul.wide.u32 	%rd9127, %r1567, %r1571;
	and.b64  	%rd9128, %rd9065, 4294967295;
	add.s64 	%rd9129, %rd9126, %rd9128;
	add.s64 	%rd9130, %rd9129, %rd9127;
	shr.u64 	%rd9131, %rd9130, 32;
	and.b64  	%rd9132, %rd9069, 4294967295;
	add.s64 	%rd9133, %rd9131, %rd9132;
	shr.u64 	%rd9134, %rd9133, 32;
	and.b64  	%rd9135, %rd9073, 4294967295;
	add.s64 	%rd9136, %rd9134, %rd9135;
	shr.u64 	%rd9137, %rd9136, 32;
	and.b64  	%rd9138, %rd9077, 4294967295;
	add.s64 	%rd9139, %rd9137, %rd9138;
	shr.u64 	%rd9140, %rd9139, 32;
	and.b64  	%rd9141, %rd9081, 4294967295;
	add.s64 	%rd9142, %rd9140, %rd9141;
	shr.u64 	%rd9143, %rd9142, 32;
	and.b64  	%rd9144, %rd9085, 4294967295;
	add.s64 	%rd9145, %rd9143, %rd9144;
	shr.u64 	%rd9146, %rd9145, 32;
	and.b64  	%rd9147, %rd9089, 4294967295;
	add.s64 	%rd9148, %rd9146, %rd9147;
	shr.u64 	%rd9149, %rd9148, 32;
	and.b64  	%rd9150, %rd9092, 4294967295;
	add.s64 	%rd9151, %rd9149, %rd9150;
	{ .reg .b32 tmp; mov.b64 {tmp, %r1580}, %rd9151; }
	add.s32 	%r1581, %r1569, %r1580;
	mul.lo.s32 	%r1582, %r1570, %r1574;
	mul.wide.u32 	%rd9152, %r1572, %r1582;
	and.b64  	%rd9153, %rd9100, 4294967295;
	add.s64 	%rd9154, %rd9152, %rd9153;
	shr.u64 	%rd9155, %rd9154, 32;
	mul.wide.u32 	%rd9156, %r1573, %r1582;
	and.b64  	%rd9157, %rd9105, 4294967295;
	add.s64 	%rd9158, %rd9155, %rd9157;
	add.s64 	%rd9159, %rd9158, %rd9156;
	cvt.u32.u64 	%r1583, %rd9159;
	shr.u64 	%rd9160, %rd9159, 32;
	mul.wide.u32 	%rd9161, %r1575, %r1582;
	and.b64  	%rd9162, %rd9110, 4294967295;
	add.s64 	%rd9163, %rd9160, %rd9162;
	add.s64 	%rd9164, %rd9163, %rd9161;
	shr.u64 	%rd9165, %rd9164, 32;
	mul.wide.u32 	%rd9166, %r1576, %r1582;
	and.b64  	%rd9167, %rd9115, 4294967295;
	add.s64 	%rd9168, %rd9165, %rd9167;
	add.s64 	%rd9169, %rd9168, %rd9166;
	shr.u64 	%rd9170, %rd9169, 32;
	mul.wide.u32 	%rd9171, %r1577, %r1582;
	and.b64  	%rd9172, %rd9120, 4294967295;
	add.s64 	%rd9173, %rd9170, %rd9172;
	add.s64 	%rd9174, %rd9173, %rd9171;
	shr.u64 	%rd9175, %rd9174, 32;
	mul.wide.u32 	%rd9176, %r1578, %r1582;
	and.b64  	%rd9177, %rd9125, 4294967295;
	add.s64 	%rd9178, %rd9175, %rd9177;
	add.s64 	%rd9179, %rd9178, %rd9176;
	shr.u64 	%rd9180, %rd9179, 32;
	mul.wide.u32 	%rd9181, %r1579, %r1582;
	and.b64  	%rd9182, %rd9130, 4294967295;
	add.s64 	%rd9183, %rd9180, %rd9182;
	add.s64 	%rd9184, %rd9183, %rd9181;
	shr.u64 	%rd9185, %rd9184, 32;
	mul.wide.u32 	%rd9186, %r1567, %r1582;
	and.b64  	%rd9187, %rd9133, 4294967295;
	add.s64 	%rd9188, %rd9185, %rd9187;
	add.s64 	%rd9189, %rd9188, %rd9186;
	shr.u64 	%rd9190, %rd9189, 32;
	and.b64  	%rd9191, %rd9136, 4294967295;
	add.s64 	%rd9192, %rd9190, %rd9191;
	shr.u64 	%rd9193, %rd9192, 32;
	and.b64  	%rd9194, %rd9139, 4294967295;
	add.s64 	%rd9195, %rd9193, %rd9194;
	shr.u64 	%rd9196, %rd9195, 32;
	and.b64  	%rd9197, %rd9142, 4294967295;
	add.s64 	%rd9198, %rd9196, %rd9197;
	shr.u64 	%rd9199, %rd9198, 32;
	and.b64  	%rd9200, %rd9145, 4294967295;
	add.s64 	%rd9201, %rd9199, %rd9200;
	shr.u64 	%rd9202, %rd9201, 32;
	and.b64  	%rd9203, %rd9148, 4294967295;
	add.s64 	%rd9204, %rd9202, %rd9203;
	shr.u64 	%rd9205, %rd9204, 32;
	and.b64  	%rd9206, %rd9151, 4294967295;
	add.s64 	%rd9207, %rd9205, %rd9206;
	{ .reg .b32 tmp; mov.b64 {tmp, %r1584}, %rd9207; }
	add.s32 	%r1585, %r1581, %r1584;
	mul.lo.s32 	%r1586, %r1570, %r1583;
	mul.wide.u32 	%rd9208, %r1572, %r1586;
	and.b64  	%rd9209, %rd9159, 4294967295;
	add.s64 	%rd9210, %rd9208, %rd9209;
	shr.u64 	%rd9211, %rd9210, 32;
	mul.wide.u32 	%rd9212, %r1573, %r1586;
	and.b64  	%rd9213, %rd9164, 4294967295;
	add.s64 	%rd9214, %rd9211, %rd9213;
	add.s64 	%rd9215, %rd9214, %rd9212;
	cvt.u32.u64 	%r1587, %rd9215;
	shr.u64 	%rd9216, %rd9215, 32;
	mul.wide.u32 	%rd9217, %r1575, %r1586;
	and.b64  	%rd9218, %rd9169, 4294967295;
	add.s64 	%rd9219, %rd9216, %rd9218;
	add.s64 	%rd9220, %rd9219, %rd9217;
	shr.u64 	%rd9221, %rd9220, 32;
	mul.wide.u32 	%rd9222, %r1576, %r1586;
	and.b64  	%rd9223, %rd9174, 4294967295;
	add.s64 	%rd9224, %rd9221, %rd9223;
	add.s64 	%rd9225, %rd9224, %rd9222;
	shr.u64 	%rd9226, %rd9225, 32;
	mul.wide.u32 	%rd9227, %r1577, %r1586;
	and.b64  	%rd9228, %rd9179, 4294967295;
	add.s64 	%rd9229, %rd9226, %rd9228;
	add.s64 	%rd9230, %rd9229, %rd9227;
	shr.u64 	%rd9231, %rd9230, 32;
	mul.wide.u32 	%rd9232, %r1578, %r1586;
	and.b64  	%rd9233, %rd9184, 4294967295;
	add.s64 	%rd9234, %rd9231, %rd9233;
	add.s64 	%rd9235, %rd9234, %rd9232;
	shr.u64 	%rd9236, %rd9235, 32;
	mul.wide.u32 	%rd9237, %r1579, %r1586;
	and.b64  	%rd9238, %rd9189, 4294967295;
	add.s64 	%rd9239, %rd9236, %rd9238;
	add.s64 	%rd9240, %rd9239, %rd9237;
	shr.u64 	%rd9241, %rd9240, 32;
	mul.wide.u32 	%rd9242, %r1567, %r1586;
	and.b64  	%rd9243, %rd9192, 4294967295;
	add.s64 	%rd9244, %rd9241, %rd9243;
	add.s64 	%rd9245, %rd9244, %rd9242;
	shr.u64 	%rd9246, %rd9245, 32;
	and.b64  	%rd9247, %rd9195, 4294967295;
	add.s64 	%rd9248, %rd9246, %rd9247;
	shr.u64 	%rd9249, %rd9248, 32;
	and.b64  	%rd9250, %rd9198, 4294967295;
	add.s64 	%rd9251, %rd9249, %rd9250;
	shr.u64 	%rd9252, %rd9251, 32;
	and.b64  	%rd9253, %rd9201, 4294967295;
	add.s64 	%rd9254, %rd9252, %rd9253;
	shr.u64 	%rd9255, %rd9254, 32;
	and.b64  	%rd9256, %rd9204, 4294967295;
	add.s64 	%rd9257, %rd9255, %rd9256;
	shr.u64 	%rd9258, %rd9257, 32;
	and.b64  	%rd9259, %rd9207, 4294967295;
	add.s64 	%rd9260, %rd9258, %rd9259;
	{ .reg .b32 tmp; mov.b64 {tmp, %r1588}, %rd9260; }
	add.s32 	%r1589, %r1585, %r1588;
	mul.lo.s32 	%r1590, %r1570, %r1587;
	mul.wide.u32 	%rd9261, %r1572, %r1590;
	and.b64  	%rd9262, %rd9215, 4294967295;
	add.s64 	%rd9263, %rd9261, %rd9262;
	shr.u64 	%rd9264, %rd9263, 32;
	mul.wide.u32 	%rd9265, %r1573, %r1590;
	and.b64  	%rd9266, %rd9220, 4294967295;
	add.s64 	%rd9267, %rd9264, %rd9266;
	add.s64 	%rd9268, %rd9267, %rd9265;
	cvt.u32.u64 	%r1591, %rd9268;
	shr.u64 	%rd9269, %rd9268, 32;
	mul.wide.u32 	%rd9270, %r1575, %r1590;
	and.b64  	%rd9271, %rd9225, 4294967295;
	add.s64 	%rd9272, %rd9269, %rd9271;
	add.s64 	%rd9273, %rd9272, %rd9270;
	shr.u64 	%rd9274, %rd9273, 32;
	mul.wide.u32 	%rd9275, %r1576, %r1590;
	and.b64  	%rd9276, %rd9230, 4294967295;
	add.s64 	%rd9277, %rd9274, %rd9276;
	add.s64 	%rd9278, %rd9277, %rd9275;
	shr.u64 	%rd9279, %rd9278, 32;
	mul.wide.u32 	%rd9280, %r1577, %r1590;
	and.b64  	%rd9281, %rd9235, 4294967295;
	add.s64 	%rd9282, %rd9279, %rd9281;
	add.s64 	%rd9283, %rd9282, %rd9280;
	shr.u64 	%rd9284, %rd9283, 32;
	mul.wide.u32 	%rd9285, %r1578, %r1590;
	and.b64  	%rd9286, %rd9240, 4294967295;
	add.s64 	%rd9287, %rd9284, %rd9286;
	add.s64 	%rd9288, %rd9287, %rd9285;
	shr.u64 	%rd9289, %rd9288, 32;
	mul.wide.u32 	%rd9290, %r1579, %r1590;
	and.b64  	%rd9291, %rd9245, 4294967295;
	add.s64 	%rd9292, %rd9289, %rd9291;
	add.s64 	%rd9293, %rd9292, %rd9290;
	shr.u64 	%rd9294, %rd9293, 32;
	mul.wide.u32 	%rd9295, %r1567, %r1590;
	and.b64  	%rd9296, %rd9248, 4294967295;
	add.s64 	%rd9297, %rd9294, %rd9296;
	add.s64 	%rd9298, %rd9297, %rd9295;
	shr.u64 	%rd9299, %rd9298, 32;
	and.b64  	%rd9300, %rd9251, 4294967295;
	add.s64 	%rd9301, %rd9299, %rd9300;
	shr.u64 	%rd9302, %rd9301, 32;
	and.b64  	%rd9303, %rd9254, 4294967295;
	add.s64 	%rd9304, %rd9302, %rd9303;
	shr.u64 	%rd9305, %rd9304, 32;
	and.b64  	%rd9306, %rd9257, 4294967295;
	add.s64 	%rd9307, %rd9305, %rd9306;
	shr.u64 	%rd9308, %rd9307, 32;
	and.b64  	%rd9309, %rd9260, 4294967295;
	add.s64 	%rd9310, %rd9308, %rd9309;
	{ .reg .b32 tmp; mov.b64 {tmp, %r1592}, %rd9310; }
	add.s32 	%r1593, %r1589, %r1592;
	mul.lo.s32 	%r1594, %r1570, %r1591;
	mul.wide.u32 	%rd9311, %r1572, %r1594;
	and.b64  	%rd9312, %rd9268, 4294967295;
	add.s64 	%rd9313, %rd9311, %rd9312;
	shr.u64 	%rd9314, %rd9313, 32;
	mul.wide.u32 	%rd9315, %r1573, %r1594;
	and.b64  	%rd9316, %rd9273, 4294967295;
	add.s64 	%rd9317, %rd9314, %rd9316;
	add.s64 	%rd9318, %rd9317, %rd9315;
	cvt.u32.u64 	%r1595, %rd9318;
	shr.u64 	%rd9319, %rd9318, 32;
	mul.wide.u32 	%rd9320, %r1575, %r1594;
	and.b64  	%rd9321, %rd9278, 4294967295;
	add.s64 	%rd9322, %rd9319, %rd9321;
	add.s64 	%rd9323, %rd9322, %rd9320;
	shr.u64 	%rd9324, %rd9323, 32;
	mul.wide.u32 	%rd9325, %r1576, %r1594;
	and.b64  	%rd9326, %rd9283, 4294967295;
	add.s64 	%rd9327, %rd9324, %rd9326;
	add.s64 	%rd9328, %rd9327, %rd9325;
	shr.u64 	%rd9329, %rd9328, 32;
	mul.wide.u32 	%rd9330, %r1577, %r1594;
	and.b64  	%rd9331, %rd9288, 4294967295;
	add.s64 	%rd9332, %rd9329, %rd9331;
	add.s64 	%rd9333, %rd9332, %rd9330;
	shr.u64 	%rd9334, %rd9333, 32;
	mul.wide.u32 	%rd9335, %r1578, %r1594;
	and.b64  	%rd9336, %rd9293, 4294967295;
	add.s64 	%rd9337, %rd9334, %rd9336;
	add.s64 	%rd9338, %rd9337, %rd9335;
	shr.u64 	%rd9339, %rd9338, 32;
	mul.wide.u32 	%rd9340, %r1579, %r1594;
	and.b64  	%rd9341, %rd9298, 4294967295;
	add.s64 	%rd9342, %rd9339, %rd9341;
	add.s64 	%rd9343, %rd9342, %rd9340;
	shr.u64 	%rd9344, %rd9343, 32;
	mul.wide.u32 	%rd9345, %r1567, %r1594;
	and.b64  	%rd9346, %rd9301, 4294967295;
	add.s64 	%rd9347, %rd9344, %rd9346;
	add.s64 	%rd9348, %rd9347, %rd9345;
	shr.u64 	%rd9349, %rd9348, 32;
	and.b64  	%rd9350, %rd9304, 4294967295;
	add.s64 	%rd9351, %rd9349, %rd9350;
	shr.u64 	%rd9352, %rd9351, 32;
	and.b64  	%rd9353, %rd9307, 4294967295;
	add.s64 	%rd9354, %rd9352, %rd9353;
	shr.u64 	%rd9355, %rd9354, 32;
	and.b64  	%rd9356, %rd9310, 4294967295;
	add.s64 	%rd9357, %rd9355, %rd9356;
	{ .reg .b32 tmp; mov.b64 {tmp, %r1596}, %rd9357; }
	add.s32 	%r1597, %r1593, %r1596;
	mul.lo.s32 	%r1598, %r1570, %r1595;
	mul.wide.u32 	%rd9358, %r1572, %r1598;
	and.b64  	%rd9359, %rd9318, 4294967295;
	add.s64 	%rd9360, %rd9358, %rd9359;
	shr.u64 	%rd9361, %rd9360, 32;
	mul.wide.u32 	%rd9362, %r1573, %r1598;
	and.b64  	%rd9363, %rd9323, 4294967295;
	add.s64 	%rd9364, %rd9361, %rd9363;
	add.s64 	%rd9365, %rd9364, %rd9362;
	cvt.u32.u64 	%r1599, %rd9365;
	shr.u64 	%rd9366, %rd9365, 32;
	mul.wide.u32 	%rd9367, %r1575, %r1598;
	and.b64  	%rd9368, %rd9328, 4294967295;
	add.s64 	%rd9369, %rd9366, %rd9368;
	add.s64 	%rd9370, %rd9369, %rd9367;
	shr.u64 	%rd9371, %rd9370, 32;
	mul.wide.u32 	%rd9372, %r1576, %r1598;
	and.b64  	%rd9373, %rd9333, 4294967295;
	add.s64 	%rd9374, %rd9371, %rd9373;
	add.s64 	%rd9375, %rd9374, %rd9372;
	shr.u64 	%rd9376, %rd9375, 32;
	mul.wide.u32 	%rd9377, %r1577, %r1598;
	and.b64  	%rd9378, %rd9338, 4294967295;
	add.s64 	%rd9379, %rd9376, %rd9378;
	add.s64 	%rd9380, %rd9379, %rd9377;
	shr.u64 	%rd9381, %rd9380, 32;
	mul.wide.u32 	%rd9382, %r1578, %r1598;
	and.b64  	%rd9383, %rd9343, 4294967295;
	add.s64 	%rd9384, %rd9381, %rd9383;
	add.s64 	%rd9385, %rd9384, %rd9382;
	shr.u64 	%rd9386, %rd9385, 32;
	mul.wide.u32 	%rd9387, %r1579, %r1598;
	and.b64  	%rd9388, %rd9348, 4294967295;
	add.s64 	%rd9389, %rd9386, %rd9388;
	add.s64 	%rd9390, %rd9389, %rd9387;
	shr.u64 	%rd9391, %rd9390, 32;
	mul.wide.u32 	%rd9392, %r1567, %r1598;
	and.b64  	%rd9393, %rd9351, 4294967295;
	add.s64 	%rd9394, %rd9391, %rd9393;
	add.s64 	%rd9395, %rd9394, %rd9392;
	shr.u64 	%rd9396, %rd9395, 32;
	and.b64  	%rd9397, %rd9354, 4294967295;
	add.s64 	%rd9398, %rd9396, %rd9397;
	shr.u64 	%rd9399, %rd9398, 32;
	and.b64  	%rd9400, %rd9357, 4294967295;
	add.s64 	%rd9401, %rd9399, %rd9400;
	{ .reg .b32 tmp; mov.b64 {tmp, %r1600}, %rd9401; }
	add.s32 	%r1601, %r1597, %r1600;
	mul.lo.s32 	%r1602, %r1570, %r1599;
	mul.wide.u32 	%rd9402, %r1572, %r1602;
	and.b64  	%rd9403, %rd9365, 4294967295;
	add.s64 	%rd9404, %rd9402, %rd9403;
	shr.u64 	%rd9405, %rd9404, 32;
	mul.wide.u32 	%rd9406, %r1573, %r1602;
	and.b64  	%rd9407, %rd9370, 4294967295;
	add.s64 	%rd9408, %rd9405, %rd9407;
	add.s64 	%rd9409, %rd9408, %rd9406;
	cvt.u32.u64 	%r1603, %rd9409;
	shr.u64 	%rd9410, %rd9409, 32;
	mul.wide.u32 	%rd9411, %r1575, %r1602;
	and.b64  	%rd9412, %rd9375, 4294967295;
	add.s64 	%rd9413, %rd9410, %rd9412;
	add.s64 	%rd9414, %rd9413, %rd9411;
	shr.u64 	%rd9415, %rd9414, 32;
	mul.wide.u32 	%rd9416, %r1576, %r1602;
	and.b64  	%rd9417, %rd9380, 4294967295;
	add.s64 	%rd9418, %rd9415, %rd9417;
	add.s64 	%rd9419, %rd9418, %rd9416;
	shr.u64 	%rd9420, %rd9419, 32;
	mul.wide.u32 	%rd9421, %r1577, %r1602;
	and.b64  	%rd9422, %rd9385, 4294967295;
	add.s64 	%rd9423, %rd9420, %rd9422;
	add.s64 	%rd9424, %rd9423, %rd9421;
	shr.u64 	%rd9425, %rd9424, 32;
	mul.wide.u32 	%rd9426, %r1578, %r1602;
	and.b64  	%rd9427, %rd9390, 4294967295;
	add.s64 	%rd9428, %rd9425, %rd9427;
	add.s64 	%rd9429, %rd9428, %rd9426;
	shr.u64 	%rd9430, %rd9429, 32;
	mul.wide.u32 	%rd9431, %r1579, %r1602;
	and.b64  	%rd9432, %rd9395, 4294967295;
	add.s64 	%rd9433, %rd9430, %rd9432;
	add.s64 	%rd9434, %rd9433, %rd9431;
	shr.u64 	%rd9435, %rd9434, 32;
	mul.wide.u32 	%rd9436, %r1567, %r1602;
	and.b64  	%rd9437, %rd9398, 4294967295;
	add.s64 	%rd9438, %rd9435, %rd9437;
	add.s64 	%rd9439, %rd9438, %rd9436;
	shr.u64 	%rd9440, %rd9439, 32;
	and.b64  	%rd9441, %rd9401, 4294967295;
	add.s64 	%rd9442, %rd9440, %rd9441;
	{ .reg .b32 tmp; mov.b64 {tmp, %r1604}, %rd9442; }
	add.s32 	%r1605, %r1601, %r1604;
	mul.lo.s32 	%r1606, %r1570, %r1603;
	mul.wide.u32 	%rd9443, %r1572, %r1606;
	and.b64  	%rd9444, %rd9409, 4294967295;
	add.s64 	%rd9445, %rd9443, %rd9444;
	shr.u64 	%rd9446, %rd9445, 32;
	mul.wide.u32 	%rd9447, %r1573, %r1606;
	and.b64  	%rd9448, %rd9414, 4294967295;
	add.s64 	%rd9449, %rd9446, %rd9448;
	add.s64 	%rd22792, %rd9449, %rd9447;
	shr.u64 	%rd9450, %rd22792, 32;
	mul.wide.u32 	%rd9451, %r1575, %r1606;
	and.b64  	%rd9452, %rd9419, 4294967295;
	add.s64 	%rd9453, %rd9450, %rd9452;
	add.s64 	%rd22791, %rd9453, %rd9451;
	shr.u64 	%rd9454, %rd22791, 32;
	mul.wide.u32 	%rd9455, %r1576, %r1606;
	and.b64  	%rd9456, %rd9424, 4294967295;
	add.s64 	%rd9457, %rd9454, %rd9456;
	add.s64 	%rd22790, %rd9457, %rd9455;
	shr.u64 	%rd9458, %rd22790, 32;
	mul.wide.u32 	%rd9459, %r1577, %r1606;
	and.b64  	%rd9460, %rd9429, 4294967295;
	add.s64 	%rd9461, %rd9458, %rd9460;
	add.s64 	%rd22789, %rd9461, %rd9459;
	shr.u64 	%rd9462, %rd22789, 32;
	mul.wide.u32 	%rd9463, %r1578, %r1606;
	and.b64  	%rd9464, %rd9434, 4294967295;
	add.s64 	%rd9465, %rd9462, %rd9464;
	add.s64 	%rd22788, %rd9465, %rd9463;
	shr.u64 	%rd9466, %rd22788, 32;
	mul.wide.u32 	%rd9467, %r1579, %r1606;
	and.b64  	%rd9468, %rd9439, 4294967295;
	add.s64 	%rd9469, %rd9466, %rd9468;
	add.s64 	%rd22787, %rd9469, %rd9467;
	shr.u64 	%rd9470, %rd22787, 32;
	mul.wide.u32 	%rd9471, %r1567, %r1606;
	and.b64  	%rd9472, %rd9442, 4294967295;
	add.s64 	%rd9473, %rd9470, %rd9472;
	add.s64 	%rd22786, %rd9473, %rd9471;
	{ .reg .b32 tmp; mov.b64 {tmp, %r1607}, %rd22786; }
	add.s32 	%r3091, %r1605, %r1607;
	setp.gt.u32 	%p231, %r3091, %r1567;
	@%p231 bra 	$L__BB2_467;
	ld.const.u32 	%r1608, [P_CONST+28];
	setp.lt.u32 	%p232, %r3091, %r1608;
	@%p232 bra 	$L__BB2_468;
	ld.const.u32 	%r1609, [P_CONST+24];
	cvt.u32.u64 	%r1610, %rd22786;
	setp.lt.u32 	%p233, %r1609, %r1610;
	@%p233 bra 	$L__BB2_467;
	ld.const.u32 	%r1611, [P_CONST+24];
	cvt.u32.u64 	%r1612, %rd22786;
	setp.gt.u32 	%p234, %r1611, %r1612;
	@%p234 bra 	$L__BB2_468;
	ld.const.u32 	%r1613, [P_CONST+20];
	cvt.u32.u64 	%r1614, %rd22787;
	setp.lt.u32 	%p235, %r1613, %r1614;
	@%p235 bra 	$L__BB2_467;
	ld.const.u32 	%r1615, [P_CONST+20];
	cvt.u32.u64 	%r1616, %rd22787;
	setp.gt.u32 	%p236, %r1615, %r1616;
	@%p236 bra 	$L__BB2_468;
	ld.const.u32 	%r1617, [P_CONST+16];
	cvt.u32.u64 	%r1618, %rd22788;
	setp.lt.u32 	%p237, %r1617, %r1618;
	@%p237 bra 	$L__BB2_467;
	ld.const.u32 	%r1619, [P_CONST+16];
	cvt.u32.u64 	%r1620, %rd22788;
	setp.gt.u32 	%p238, %r1619, %r1620;
	@%p238 bra 	$L__BB2_468;
	ld.const.u32 	%r1621, [P_CONST+12];
	cvt.u32.u64 	%r1622, %rd22789;
	setp.lt.u32 	%p239, %r1621, %r1622;
	@%p239 bra 	$L__BB2_467;
	ld.const.u32 	%r1623, [P_CONST+12];
	cvt.u32.u64 	%r1624, %rd22789;
	setp.gt.u32 	%p240, %r1623, %r1624;
	@%p240 bra 	$L__BB2_468;
	ld.const.u32 	%r1625, [P_CONST+8];
	cvt.u32.u64 	%r1626, %rd22790;
	setp.lt.u32 	%p241, %r1625, %r1626;
	@%p241 bra 	$L__BB2_467;
	ld.const.u32 	%r1627, [P_CONST+8];
	cvt.u32.u64 	%r1628, %rd22790;
	setp.gt.u32 	%p242, %r1627, %r1628;
	@%p242 bra 	$L__BB2_468;
	ld.const.u32 	%r1629, [P_CONST+4];
	cvt.u32.u64 	%r1630, %rd22791;
	setp.lt.u32 	%p243, %r1629, %r1630;
	@%p243 bra 	$L__BB2_467;
	ld.const.u32 	%r1631, [P_CONST+4];
	ld.const.u32 	%r1632, [P_CONST];
	cvt.u32.u64 	%r1634, %rd22791;
	setp.gt.u32 	%p244, %r1631, %r1634;
	cvt.u32.u64 	%r1635, %rd22792;
	setp.gt.u32 	%p245, %r1632, %r1635;
	or.pred  	%p246, %p244, %p245;
	@%p246 bra 	$L__BB2_468;
$L__BB2_467:
	ld.const.u32 	%r1636, [P_CONST+28];
	and.b64  	%rd9474, %rd22792, 4294967295;
	ld.const.u32 	%rd9475, [P_CONST];
	sub.s64 	%rd22792, %rd9474, %rd9475;
	shr.u64 	%rd9476, %rd22792, 63;
	and.b64  	%rd9477, %rd22791, 4294967295;
	ld.const.u32 	%rd9478, [P_CONST+4];
	add.s64 	%rd9479, %rd9476, %rd9478;
	sub.s64 	%rd22791, %rd9477, %rd9479;
	shr.u64 	%rd9480, %rd22791, 63;
	and.b64  	%rd9481, %rd22790, 4294967295;
	ld.const.u32 	%rd9482, [P_CONST+8];
	add.s64 	%rd9483, %rd9480, %rd9482;
	sub.s64 	%rd22790, %rd9481, %rd9483;
	shr.u64 	%rd9484, %rd22790, 63;
	and.b64  	%rd9485, %rd22789, 4294967295;
	ld.const.u32 	%rd9486, [P_CONST+12];
	add.s64 	%rd9487, %rd9484, %rd9486;
	sub.s64 	%rd22789, %rd9485, %rd9487;
	shr.u64 	%rd9488, %rd22789, 63;
	and.b64  	%rd9489, %rd22788, 4294967295;
	ld.const.u32 	%rd9490, [P_CONST+16];
	add.s64 	%rd9491, %rd9488, %rd9490;
	sub.s64 	%rd22788, %rd9489, %rd9491;
	shr.u64 	%rd9492, %rd22788, 63;
	and.b64  	%rd9493, %rd22787, 4294967295;
	ld.const.u32 	%rd9494, [P_CONST+20];
	add.s64 	%rd9495, %rd9492, %rd9494;
	sub.s64 	%rd22787, %rd9493, %rd9495;
	shr.u64 	%rd9496, %rd22787, 63;
	and.b64  	%rd9497, %rd22786, 4294967295;
	ld.const.u32 	%rd9498, [P_CONST+24];
	add.s64 	%rd9499, %rd9496, %rd9498;
	sub.s64 	%rd22786, %rd9497, %rd9499;
	shr.u64 	%rd9500, %rd22786, 63;
	cvt.u32.u64 	%r1637, %rd9500;
	add.s32 	%r1638, %r1636, %r1637;
	sub.s32 	%r3091, %r3091, %r1638;
$L__BB2_468:
	and.b64  	%rd9501, %rd22792, 4294967295;
	and.b64  	%rd877, %rd22771, 4294967295;
	sub.s64 	%rd9502, %rd9501, %rd877;
	shr.u64 	%rd9503, %rd9502, 63;
	cvt.u32.u64 	%r3093, %rd9502;
	and.b64  	%rd9504, %rd22791, 4294967295;
	and.b64  	%rd878, %rd22770, 4294967295;
	add.s64 	%rd9505, %rd9503, %rd878;
	sub.s64 	%rd22798, %rd9504, %rd9505;
	shr.u64 	%rd9506, %rd22798, 63;
	and.b64  	%rd9507, %rd22790, 4294967295;
	and.b64  	%rd880, %rd22769, 4294967295;
	add.s64 	%rd9508, %rd9506, %rd880;
	sub.s64 	%rd22797, %rd9507, %rd9508;
	shr.u64 	%rd9509, %rd22797, 63;
	and.b64  	%rd9510, %rd22789, 4294967295;
	and.b64  	%rd882, %rd22768, 4294967295;
	add.s64 	%rd9511, %rd9509, %rd882;
	sub.s64 	%rd22796, %rd9510, %rd9511;
	shr.u64 	%rd9512, %rd22796, 63;
	and.b64  	%rd9513, %rd22788, 4294967295;
	and.b64  	%rd884, %rd22767, 4294967295;
	add.s64 	%rd9514, %rd9512, %rd884;
	sub.s64 	%rd22795, %rd9513, %rd9514;
	shr.u64 	%rd9515, %rd22795, 63;
	and.b64  	%rd9516, %rd22787, 4294967295;
	and.b64  	%rd886, %rd22766, 4294967295;
	add.s64 	%rd9517, %rd9515, %rd886;
	sub.s64 	%rd22794, %rd9516, %rd9517;
	shr.u64 	%rd9518, %rd22794, 63;
	and.b64  	%rd9519, %rd22786, 4294967295;
	and.b64  	%rd888, %rd22765, 4294967295;
	add.s64 	%rd9520, %rd9518, %rd888;
	sub.s64 	%rd22793, %rd9519, %rd9520;
	shr.u64 	%rd9521, %rd22793, 63;
	cvt.u64.u32 	%rd9522, %r3091;
	cvt.u64.u32 	%rd9523, %r3088;
	add.s64 	%rd9524, %rd9521, %rd9523;
	sub.s64 	%rd9525, %rd9522, %rd9524;
	setp.gt.s64 	%p247, %rd9525, -1;
	cvt.u32.u64 	%r3092, %rd9525;
	@%p247 bra 	$L__BB2_470;
	ld.const.u32 	%r1639, [P_CONST+28];
	ld.const.u32 	%r1640, [P_CONST];
	add.s32 	%r3093, %r1640, %r3093;
	setp.lt.u32 	%p248, %r3093, %r1640;
	selp.u64 	%rd9526, 1, 0, %p248;
	and.b64  	%rd9527, %rd22798, 4294967295;
	add.s64 	%rd9528, %rd9527, %rd9526;
	ld.const.u32 	%rd9529, [P_CONST+4];
	add.s64 	%rd22798, %rd9528, %rd9529;
	shr.u64 	%rd9530, %rd22798, 32;
	and.b64  	%rd9531, %rd22797, 4294967295;
	add.s64 	%rd9532, %rd9530, %rd9531;
	ld.const.u32 	%rd9533, [P_CONST+8];
	add.s64 	%rd22797, %rd9532, %rd9533;
	shr.u64 	%rd9534, %rd22797, 32;
	and.b64  	%rd9535, %rd22796, 4294967295;
	add.s64 	%rd9536, %rd9534, %rd9535;
	ld.const.u32 	%rd9537, [P_CONST+12];
	add.s64 	%rd22796, %rd9536, %rd9537;
	shr.u64 	%rd9538, %rd22796, 32;
	and.b64  	%rd9539, %rd22795, 4294967295;
	add.s64 	%rd9540, %rd9538, %rd9539;
	ld.const.u32 	%rd9541, [P_CONST+16];
	add.s64 	%rd22795, %rd9540, %rd9541;
	shr.u64 	%rd9542, %rd22795, 32;
	and.b64  	%rd9543, %rd22794, 4294967295;
	add.s64 	%rd9544, %rd9542, %rd9543;
	ld.const.u32 	%rd9545, [P_CONST+20];
	add.s64 	%rd22794, %rd9544, %rd9545;
	shr.u64 	%rd9546, %rd22794, 32;
	and.b64  	%rd9547, %rd22793, 4294967295;
	add.s64 	%rd9548, %rd9546, %rd9547;
	ld.const.u32 	%rd9549, [P_CONST+24];
	add.s64 	%rd22793, %rd9548, %rd9549;
	{ .reg .b32 tmp; mov.b64 {tmp, %r1641}, %rd22793; }
	add.s32 	%r1642, %r3092, %r1641;
	add.s32 	%r3092, %r1642, %r1639;
$L__BB2_470:
	cvt.u64.u32 	%rd9550, %r3093;
	and.b64  	%rd902, %rd22778, 4294967295;
	sub.s64 	%rd9551, %rd9550, %rd902;
	shr.u64 	%rd9552, %rd9551, 63;
	cvt.u32.u64 	%r3095, %rd9551;
	and.b64  	%rd9553, %rd22798, 4294967295;
	and.b64  	%rd903, %rd22777, 4294967295;
	add.s64 	%rd9554, %rd9552, %rd903;
	sub.s64 	%rd22804, %rd9553, %rd9554;
	shr.u64 	%rd9555, %rd22804, 63;
	and.b64  	%rd9556, %rd22797, 4294967295;
	and.b64  	%rd905, %rd22776, 4294967295;
	add.s64 	%rd9557, %rd9555, %rd905;
	sub.s64 	%rd22803, %rd9556, %rd9557;
	shr.u64 	%rd9558, %rd22803, 63;
	and.b64  	%rd9559, %rd22796, 4294967295;
	and.b64  	%rd907, %rd22775, 4294967295;
	add.s64 	%rd9560, %rd9558, %rd907;
	sub.s64 	%rd22802, %rd9559, %rd9560;
	shr.u64 	%rd9561, %rd22802, 63;
	and.b64  	%rd9562, %rd22795, 4294967295;
	and.b64  	%rd909, %rd22774, 4294967295;
	add.s64 	%rd9563, %rd9561, %rd909;
	sub.s64 	%rd22801, %rd9562, %rd9563;
	shr.u64 	%rd9564, %rd22801, 63;
	and.b64  	%rd9565, %rd22794, 4294967295;
	and.b64  	%rd911, %rd22773, 4294967295;
	add.s64 	%rd9566, %rd9564, %rd911;
	sub.s64 	%rd22800, %rd9565, %rd9566;
	shr.u64 	%rd9567, %rd22800, 63;
	and.b64  	%rd9568, %rd22793, 4294967295;
	and.b64  	%rd913, %rd22772, 4294967295;
	add.s64 	%rd9569, %rd9567, %rd913;
	sub.s64 	%rd22799, %rd9568, %rd9569;
	shr.u64 	%rd9570, %rd22799, 63;
	cvt.u64.u32 	%rd9571, %r3092;
	cvt.u64.u32 	%rd9572, %r3089;
	add.s64 	%rd9573, %rd9570, %rd9572;
	sub.s64 	%rd9574, %rd9571, %rd9573;
	setp.gt.s64 	%p249, %rd9574, -1;
	cvt.u32.u64 	%r3094, %rd9574;
	@%p249 bra 	$L__BB2_472;
	ld.const.u32 	%r1643, [P_CONST+28];
	ld.const.u32 	%r1644, [P_CONST];
	add.s32 	%r3095, %r1644, %r3095;
	setp.lt.u32 	%p250, %r3095, %r1644;
	selp.u64 	%rd9575, 1, 0, %p250;
	and.b64  	%rd9576, %rd22804, 4294967295;
	add.s64 	%rd9577, %rd9576, %rd9575;
	ld.const.u32 	%rd9578, [P_CONST+4];
	add.s64 	%rd22804, %rd9577, %rd9578;
	shr.u64 	%rd9579, %rd22804, 32;
	and.b64  	%rd9580, %rd22803, 4294967295;
	add.s64 	%rd9581, %rd9579, %rd9580;
	ld.const.u32 	%rd9582, [P_CONST+8];
	add.s64 	%rd22803, %rd9581, %rd9582;
	shr.u64 	%rd9583, %rd22803, 32;
	and.b64  	%rd9584, %rd22802, 4294967295;
	add.s64 	%rd9585, %rd9583, %rd9584;
	ld.const.u32 	%rd9586, [P_CONST+12];
	add.s64 	%rd22802, %rd9585, %rd9586;
	shr.u64 	%rd9587, %rd22802, 32;
	and.b64  	%rd9588, %rd22801, 4294967295;
	add.s64 	%rd9589, %rd9587, %rd9588;
	ld.const.u32 	%rd9590, [P_CONST+16];
	add.s64 	%rd22801, %rd9589, %rd9590;
	shr.u64 	%rd9591, %rd22801, 32;
	and.b64  	%rd9592, %rd22800, 4294967295;
	add.s64 	%rd9593, %rd9591, %rd9592;
	ld.const.u32 	%rd9594, [P_CONST+20];
	add.s64 	%rd22800, %rd9593, %rd9594;
	shr.u64 	%rd9595, %rd22800, 32;
	and.b64  	%rd9596, %rd22799, 4294967295;
	add.s64 	%rd9597, %rd9595, %rd9596;
	ld.const.u32 	%rd9598, [P_CONST+24];
	add.s64 	%rd22799, %rd9597, %rd9598;
	{ .reg .b32 tmp; mov.b64 {tmp, %r1645}, %rd22799; }
	add.s32 	%r1646, %r3094, %r1645;
	add.s32 	%r3094, %r1646, %r1643;
$L__BB2_472:
	cvt.u64.u32 	%rd9599, %r3095;
	sub.s64 	%rd9600, %rd9599, %rd902;
	shr.u64 	%rd9601, %rd9600, 63;
	cvt.u32.u64 	%r3136, %rd9600;
	and.b64  	%rd9602, %rd22804, 4294967295;
	add.s64 	%rd9603, %rd9601, %rd903;
	sub.s64 	%rd22810, %rd9602, %rd9603;
	shr.u64 	%rd9604, %rd22810, 63;
	and.b64  	%rd9605, %rd22803, 4294967295;
	add.s64 	%rd9606, %rd9604, %rd905;
	sub.s64 	%rd22809, %rd9605, %rd9606;
	shr.u64 	%rd9607, %rd22809, 63;
	and.b64  	%rd9608, %rd22802, 4294967295;
	add.s64 	%rd9609, %rd9607, %rd907;
	sub.s64 	%rd22808, %rd9608, %rd9609;
	shr.u64 	%rd9610, %rd22808, 63;
	and.b64  	%rd9611, %rd22801, 4294967295;
	add.s64 	%rd9612, %rd9610, %rd909;
	sub.s64 	%rd22807, %rd9611, %rd9612;
	shr.u64 	%rd9613, %rd22807, 63;
	and.b64  	%rd9614, %rd22800, 4294967295;
	add.s64 	%rd9615, %rd9613, %rd911;
	sub.s64 	%rd22806, %rd9614, %rd9615;
	shr.u64 	%rd9616, %rd22806, 63;
	and.b64  	%rd9617, %rd22799, 4294967295;
	add.s64 	%rd9618, %rd9616, %rd913;
	sub.s64 	%rd22805, %rd9617, %rd9618;
	shr.u64 	%rd9619, %rd22805, 63;
	cvt.u64.u32 	%rd9620, %r3094;
	cvt.u64.u32 	%rd9621, %r3089;
	add.s64 	%rd9622, %rd9619, %rd9621;
	sub.s64 	%rd9623, %rd9620, %rd9622;
	setp.gt.s64 	%p251, %rd9623, -1;
	cvt.u32.u64 	%r3129, %rd9623;
	@%p251 bra 	$L__BB2_474;
	ld.const.u32 	%r1647, [P_CONST+28];
	ld.const.u32 	%r1648, [P_CONST];
	add.s32 	%r3136, %r1648, %r3136;
	setp.lt.u32 	%p252, %r3136, %r1648;
	selp.u64 	%rd9624, 1, 0, %p252;
	and.b64  	%rd9625, %rd22810, 4294967295;
	add.s64 	%rd9626, %rd9625, %rd9624;
	ld.const.u32 	%rd9627, [P_CONST+4];
	add.s64 	%rd22810, %rd9626, %rd9627;
	shr.u64 	%rd9628, %rd22810, 32;
	and.b64  	%rd9629, %rd22809, 4294967295;
	add.s64 	%rd9630, %rd9628, %rd9629;
	ld.const.u32 	%rd9631, [P_CONST+8];
	add.s64 	%rd22809, %rd9630, %rd9631;
	shr.u64 	%rd9632, %rd22809, 32;
	and.b64  	%rd9633, %rd22808, 4294967295;
	add.s64 	%rd9634, %rd9632, %rd9633;
	ld.const.u32 	%rd9635, [P_CONST+12];
	add.s64 	%rd22808, %rd9634, %rd9635;
	shr.u64 	%rd9636, %rd22808, 32;
	and.b64  	%rd9637, %rd22807, 4294967295;
	add.s64 	%rd9638, %rd9636, %rd9637;
	ld.const.u32 	%rd9639, [P_CONST+16];
	add.s64 	%rd22807, %rd9638, %rd9639;
	shr.u64 	%rd9640, %rd22807, 32;
	and.b64  	%rd9641, %rd22806, 4294967295;
	add.s64 	%rd9642, %rd9640, %rd9641;
	ld.const.u32 	%rd9643, [P_CONST+20];
	add.s64 	%rd22806, %rd9642, %rd9643;
	shr.u64 	%rd9644, %rd22806, 32;
	and.b64  	%rd9645, %rd22805, 4294967295;
	add.s64 	%rd9646, %rd9644, %rd9645;
	ld.const.u32 	%rd9647, [P_CONST+24];
	add.s64 	%rd22805, %rd9646, %rd9647;
	{ .reg .b32 tmp; mov.b64 {tmp, %r1649}, %rd22805; }
	add.s32 	%r1650, %r3129, %r1649;
	add.s32 	%r3129, %r1650, %r1647;
$L__BB2_474:
	cvt.u32.u64 	%r3135, %rd22810;
	cvt.u32.u64 	%r3134, %rd22809;
	cvt.u32.u64 	%r3133, %rd22808;
	cvt.u32.u64 	%r3132, %rd22807;
	cvt.u32.u64 	%r3131, %rd22806;
	cvt.u32.u64 	%r3130, %rd22805;
	cvt.u64.u32 	%rd9648, %r3136;
	sub.s64 	%rd9649, %rd902, %rd9648;
	shr.u64 	%rd9650, %rd9649, 63;
	cvt.u32.u64 	%r3099, %rd9649;
	and.b64  	%rd9651, %rd22810, 4294967295;
	add.s64 	%rd9652, %rd9650, %rd9651;
	sub.s64 	%rd22816, %rd903, %rd9652;
	shr.u64 	%rd9653, %rd22816, 63;
	and.b64  	%rd9654, %rd22809, 4294967295;
	add.s64 	%rd9655, %rd9653, %rd9654;
	sub.s64 	%rd22815, %rd905, %rd9655;
	shr.u64 	%rd9656, %rd22815, 63;
	and.b64  	%rd9657, %rd22808, 4294967295;
	add.s64 	%rd9658, %rd9656, %rd9657;
	sub.s64 	%rd22814, %rd907, %rd9658;
	shr.u64 	%rd9659, %rd22814, 63;
	and.b64  	%rd9660, %rd22807, 4294967295;
	add.s64 	%rd9661, %rd9659, %rd9660;
	sub.s64 	%rd22813, %rd909, %rd9661;
	shr.u64 	%rd9662, %rd22813, 63;
	and.b64  	%rd9663, %rd22806, 4294967295;
	add.s64 	%rd9664, %rd9662, %rd9663;
	sub.s64 	%rd22812, %rd911, %rd9664;
	shr.u64 	%rd9665, %rd22812, 63;
	and.b64  	%rd9666, %rd22805, 4294967295;
	add.s64 	%rd9667, %rd9665, %rd9666;
	sub.s64 	%rd22811, %rd913, %rd9667;
	shr.u64 	%rd9668, %rd22811, 63;
	cvt.u64.u32 	%rd9669, %r3129;
	add.s64 	%rd9670, %rd9668, %rd9669;
	cvt.u64.u32 	%rd9671, %r3089;
	sub.s64 	%rd9672, %rd9671, %rd9670;
	setp.gt.s64 	%p253, %rd9672, -1;
	cvt.u32.u64 	%r3098, %rd9672;
	@%p253 bra 	$L__BB2_476;
	ld.const.u32 	%r1651, [P_CONST+28];
	ld.const.u32 	%r1652, [P_CONST];
	add.s32 	%r3099, %r1652, %r3099;
	setp.lt.u32 	%p254, %r3099, %r1652;
	selp.u64 	%rd9673, 1, 0, %p254;
	and.b64  	%rd9674, %rd22816, 4294967295;
	add.s64 	%rd9675, %rd9674, %rd9673;
	ld.const.u32 	%rd9676, [P_CONST+4];
	add.s64 	%rd22816, %rd9675, %rd9676;
	shr.u64 	%rd9677, %rd22816, 32;
	and.b64  	%rd9678, %rd22815, 4294967295;
	add.s64 	%rd9679, %rd9677, %rd9678;
	ld.const.u32 	%rd9680, [P_CONST+8];
	add.s64 	%rd22815, %rd9679, %rd9680;
	shr.u64 	%rd9681, %rd22815, 32;
	and.b64  	%rd9682, %rd22814, 4294967295;
	add.s64 	%rd9683, %rd9681, %rd9682;
	ld.const.u32 	%rd9684, [P_CONST+12];
	add.s64 	%rd22814, %rd9683, %rd9684;
	shr.u64 	%rd9685, %rd22814, 32;
	and.b64  	%rd9686, %rd22813, 4294967295;
	add.s64 	%rd9687, %rd9685, %rd9686;
	ld.const.u32 	%rd9688, [P_CONST+16];
	add.s64 	%rd22813, %rd9687, %rd9688;
	shr.u64 	%rd9689, %rd22813, 32;
	and.b64  	%rd9690, %rd22812, 4294967295;
	add.s64 	%rd9691, %rd9689, %rd9690;
	ld.const.u32 	%rd9692, [P_CONST+20];
	add.s64 	%rd22812, %rd9691, %rd9692;
	shr.u64 	%rd9693, %rd22812, 32;
	and.b64  	%rd9694, %rd22811, 4294967295;
	add.s64 	%rd9695, %rd9693, %rd9694;
	ld.const.u32 	%rd9696, [P_CONST+24];
	add.s64 	%rd22811, %rd9695, %rd9696;
	{ .reg .b32 tmp; mov.b64 {tmp, %r1653}, %rd22811; }
	add.s32 	%r1654, %r3098, %r1653;
	add.s32 	%r3098, %r1654, %r1651;
$L__BB2_476:
	ld.const.u32 	%r1655, [P_CONST+28];
	cvt.u64.u32 	%rd9697, %r3099;
	cvt.u64.u32 	%rd9698, %r3090;
	mul.wide.u32 	%rd9699, %r3099, %r3090;
	cvt.u32.u64 	%r1656, %rd9699;
	shr.u64 	%rd9700, %rd9699, 32;
	and.b64  	%rd9701, %rd22816, 4294967295;
	mad.lo.s64 	%rd9702, %rd9701, %rd9698, %rd9700;
	shr.u64 	%rd9703, %rd9702, 32;
	and.b64  	%rd9704, %rd22815, 4294967295;
	mad.lo.s64 	%rd9705, %rd9704, %rd9698, %rd9703;
	shr.u64 	%rd9706, %rd9705, 32;
	and.b64  	%rd9707, %rd22814, 4294967295;
	mad.lo.s64 	%rd9708, %rd9707, %rd9698, %rd9706;
	shr.u64 	%rd9709, %rd9708, 32;
	and.b64  	%rd9710, %rd22813, 4294967295;
	mad.lo.s64 	%rd9711, %rd9710, %rd9698, %rd9709;
	shr.u64 	%rd9712, %rd9711, 32;
	and.b64  	%rd9713, %rd22812, 4294967295;
	mad.lo.s64 	%rd9714, %rd9713, %rd9698, %rd9712;
	shr.u64 	%rd9715, %rd9714, 32;
	and.b64  	%rd9716, %rd22811, 4294967295;
	mad.lo.s64 	%rd9717, %rd9716, %rd9698, %rd9715;
	shr.u64 	%rd9718, %rd9717, 32;
	cvt.u64.u32 	%rd9719, %r3098;
	mul.wide.u32 	%rd9720, %r3098, %r3090;
	add.s64 	%rd9721, %rd9718, %rd9720;
	shr.u64 	%rd9722, %rd9721, 32;
	and.b64  	%rd9723, %rd9702, 4294967295;
	mad.lo.s64 	%rd9724, %rd849, %rd9697, %rd9723;
	shr.u64 	%rd9725, %rd9724, 32;
	and.b64  	%rd9726, %rd9705, 4294967295;
	add.s64 	%rd9727, %rd9725, %rd9726;
	mad.lo.s64 	%rd9728, %rd9701, %rd849, %rd9727;
	shr.u64 	%rd9729, %rd9728, 32;
	and.b64  	%rd9730, %rd9708, 4294967295;
	add.s64 	%rd9731, %rd9729, %rd9730;
	mad.lo.s64 	%rd9732, %rd9704, %rd849, %rd9731;
	shr.u64 	%rd9733, %rd9732, 32;
	and.b64  	%rd9734, %rd9711, 4294967295;
	add.s64 	%rd9735, %rd9733, %rd9734;
	mad.lo.s64 	%rd9736, %rd9707, %rd849, %rd9735;
	shr.u64 	%rd9737, %rd9736, 32;
	and.b64  	%rd9738, %rd9714, 4294967295;
	add.s64 	%rd9739, %rd9737, %rd9738;
	mad.lo.s64 	%rd9740, %rd9710, %rd849, %rd9739;
	shr.u64 	%rd9741, %rd9740, 32;
	and.b64  	%rd9742, %rd9717, 4294967295;
	add.s64 	%rd9743, %rd9741, %rd9742;
	mad.lo.s64 	%rd9744, %rd9713, %rd849, %rd9743;
	shr.u64 	%rd9745, %rd9744, 32;
	and.b64  	%rd9746, %rd9721, 4294967295;
	add.s64 	%rd9747, %rd9745, %rd9746;
	mad.lo.s64 	%rd9748, %rd9716, %rd849, %rd9747;
	shr.u64 	%rd9749, %rd9748, 32;
	add.s64 	%rd9750, %rd9749, %rd9722;
	mad.lo.s64 	%rd9751, %rd849, %rd9719, %rd9750;
	shr.u64 	%rd9752, %rd9751, 32;
	and.b64  	%rd9753, %rd9728, 4294967295;
	mad.lo.s64 	%rd9754, %rd850, %rd9697, %rd9753;
	shr.u64 	%rd9755, %rd9754, 32;
	and.b64  	%rd9756, %rd9732, 4294967295;
	add.s64 	%rd9757, %rd9755, %rd9756;
	mad.lo.s64 	%rd9758, %rd9701, %rd850, %rd9757;
	shr.u64 	%rd9759, %rd9758, 32;
	and.b64  	%rd9760, %rd9736, 4294967295;
	add.s64 	%rd9761, %rd9759, %rd9760;
	mad.lo.s64 	%rd9762, %rd9704, %rd850, %rd9761;
	shr.u64 	%rd9763, %rd9762, 32;
	and.b64  	%rd9764, %rd9740, 4294967295;
	add.s64 	%rd9765, %rd9763, %rd9764;
	mad.lo.s64 	%rd9766, %rd9707, %rd850, %rd9765;
	shr.u64 	%rd9767, %rd9766, 32;
	and.b64  	%rd9768, %rd9744, 4294967295;
	add.s64 	%rd9769, %rd9767, %rd9768;
	mad.lo.s64 	%rd9770, %rd9710, %rd850, %rd9769;
	shr.u64 	%rd9771, %rd9770, 32;
	and.b64  	%rd9772, %rd9748, 4294967295;
	add.s64 	%rd9773, %rd9771, %rd9772;
	mad.lo.s64 	%rd9774, %rd9713, %rd850, %rd9773;
	shr.u64 	%rd9775, %rd9774, 32;
	and.b64  	%rd9776, %rd9751, 4294967295;
	add.s64 	%rd9777, %rd9775, %rd9776;
	mad.lo.s64 	%rd9778, %rd9716, %rd850, %rd9777;
	shr.u64 	%rd9779, %rd9778, 32;
	add.s64 	%rd9780, %rd9779, %rd9752;
	mad.lo.s64 	%rd9781, %rd850, %rd9719, %rd9780;
	shr.u64 	%rd9782, %rd9781, 32;
	and.b64  	%rd9783, %rd9758, 4294967295;
	mad.lo.s64 	%rd9784, %rd851, %rd9697, %rd9783;
	shr.u64 	%rd9785, %rd9784, 32;
	and.b64  	%rd9786, %rd9762, 4294967295;
	add.s64 	%rd9787, %rd9785, %rd9786;
	mad.lo.s64 	%rd9788, %rd9701, %rd851, %rd9787;
	shr.u64 	%rd9789, %rd9788, 32;
	and.b64  	%rd9790, %rd9766, 4294967295;
	add.s64 	%rd9791, %rd9789, %rd9790;
	mad.lo.s64 	%rd9792, %rd9704, %rd851, %rd9791;
	shr.u64 	%rd9793, %rd9792, 32;
	and.b64  	%rd9794, %rd9770, 4294967295;
	add.s64 	%rd9795, %rd9793, %rd9794;
	mad.lo.s64 	%rd9796, %rd9707, %rd851, %rd9795;
	shr.u64 	%rd9797, %rd9796, 32;
	and.b64  	%rd9798, %rd9774, 4294967295;
	add.s64 	%rd9799, %rd9797, %rd9798;
	mad.lo.s64 	%rd9800, %rd9710, %rd851, %rd9799;
	shr.u64 	%rd9801, %rd9800, 32;
	and.b64  	%rd9802, %rd9778, 4294967295;
	add.s64 	%rd9803, %rd9801, %rd9802;
	mad.lo.s64 	%rd9804, %rd9713, %rd851, %rd9803;
	shr.u64 	%rd9805, %rd9804, 32;
	and.b64  	%rd9806, %rd9781, 4294967295;
	add.s64 	%rd9807, %rd9805, %rd9806;
	mad.lo.s64 	%rd9808, %rd9716, %rd851, %rd9807;
	shr.u64 	%rd9809, %rd9808, 32;
	add.s64 	%rd9810, %rd9809, %rd9782;
	mad.lo.s64 	%rd9811, %rd851, %rd9719, %rd9810;
	shr.u64 	%rd9812, %rd9811, 32;
	and.b64  	%rd9813, %rd9788, 4294967295;
	mad.lo.s64 	%rd9814, %rd852, %rd9697, %rd9813;
	shr.u64 	%rd9815, %rd9814, 32;
	and.b64  	%rd9816, %rd9792, 4294967295;
	add.s64 	%rd9817, %rd9815, %rd9816;
	mad.lo.s64 	%rd9818, %rd9701, %rd852, %rd9817;
	shr.u64 	%rd9819, %rd9818, 32;
	and.b64  	%rd9820, %rd9796, 4294967295;
	add.s64 	%rd9821, %rd9819, %rd9820;
	mad.lo.s64 	%rd9822, %rd9704, %rd852, %rd9821;
	shr.u64 	%rd9823, %rd9822, 32;
	and.b64  	%rd9824, %rd9800, 4294967295;
	add.s64 	%rd9825, %rd9823, %rd9824;
	mad.lo.s64 	%rd9826, %rd9707, %rd852, %rd9825;
	shr.u64 	%rd9827, %rd9826, 32;
	and.b64  	%rd9828, %rd9804, 4294967295;
	add.s64 	%rd9829, %rd9827, %rd9828;
	mad.lo.s64 	%rd9830, %rd9710, %rd852, %rd9829;
	shr.u64 	%rd9831, %rd9830, 32;
	and.b64  	%rd9832, %rd9808, 4294967295;
	add.s64 	%rd9833, %rd9831, %rd9832;
	mad.lo.s64 	%rd9834, %rd9713, %rd852, %rd9833;
	shr.u64 	%rd9835, %rd9834, 32;
	and.b64  	%rd9836, %rd9811, 4294967295;
	add.s64 	%rd9837, %rd9835, %rd9836;
	mad.lo.s64 	%rd9838, %rd9716, %rd852, %rd9837;
	shr.u64 	%rd9839, %rd9838, 32;
	add.s64 	%rd9840, %rd9839, %rd9812;
	mad.lo.s64 	%rd9841, %rd852, %rd9719, %rd9840;
	shr.u64 	%rd9842, %rd9841, 32;
	and.b64  	%rd9843, %rd9818, 4294967295;
	mad.lo.s64 	%rd9844, %rd853, %rd9697, %rd9843;
	shr.u64 	%rd9845, %rd9844, 32;
	and.b64  	%rd9846, %rd9822, 4294967295;
	add.s64 	%rd9847, %rd9845, %rd9846;
	mad.lo.s64 	%rd9848, %rd9701, %rd853, %rd9847;
	shr.u64 	%rd9849, %rd9848, 32;
	and.b64  	%rd9850, %rd9826, 4294967295;
	add.s64 	%rd9851, %rd9849, %rd9850;
	mad.lo.s64 	%rd9852, %rd9704, %rd853, %rd9851;
	shr.u64 	%rd9853, %rd9852, 32;
	and.b64  	%rd9854, %rd9830, 4294967295;
	add.s64 	%rd9855, %rd9853, %rd9854;
	mad.lo.s64 	%rd9856, %rd9707, %rd853, %rd9855;
	shr.u64 	%rd9857, %rd9856, 32;
	and.b64  	%rd9858, %rd9834, 4294967295;
	add.s64 	%rd9859, %rd9857, %rd9858;
	mad.lo.s64 	%rd9860, %rd9710, %rd853, %rd9859;
	shr.u64 	%rd9861, %rd9860, 32;
	and.b64  	%rd9862, %rd9838, 4294967295;
	add.s64 	%rd9863, %rd9861, %rd9862;
	mad.lo.s64 	%rd9864, %rd9713, %rd853, %rd9863;
	shr.u64 	%rd9865, %rd9864, 32;
	and.b64  	%rd9866, %rd9841, 4294967295;
	add.s64 	%rd9867, %rd9865, %rd9866;
	mad.lo.s64 	%rd9868, %rd9716, %rd853, %rd9867;
	shr.u64 	%rd9869, %rd9868, 32;
	add.s64 	%rd9870, %rd9869, %rd9842;
	mad.lo.s64 	%rd9871, %rd853, %rd9719, %rd9870;
	shr.u64 	%rd9872, %rd9871, 32;
	and.b64  	%rd9873, %rd9848, 4294967295;
	mad.lo.s64 	%rd9874, %rd854, %rd9697, %rd9873;
	shr.u64 	%rd9875, %rd9874, 32;
	and.b64  	%rd9876, %rd9852, 4294967295;
	add.s64 	%rd9877, %rd9875, %rd9876;
	mad.lo.s64 	%rd9878, %rd9701, %rd854, %rd9877;
	shr.u64 	%rd9879, %rd9878, 32;
	and.b64  	%rd9880, %rd9856, 4294967295;
	add.s64 	%rd9881, %rd9879, %rd9880;
	mad.lo.s64 	%rd9882, %rd9704, %rd854, %rd9881;
	shr.u64 	%rd9883, %rd9882, 32;
	and.b64  	%rd9884, %rd9860, 4294967295;
	add.s64 	%rd9885, %rd9883, %rd9884;
	mad.lo.s64 	%rd9886, %rd9707, %rd854, %rd9885;
	shr.u64 	%rd9887, %rd9886, 32;
	and.b64  	%rd9888, %rd9864, 4294967295;
	add.s64 	%rd9889, %rd9887, %rd9888;
	mad.lo.s64 	%rd9890, %rd9710, %rd854, %rd9889;
	shr.u64 	%rd9891, %rd9890, 32;
	and.b64  	%rd9892, %rd9868, 4294967295;
	add.s64 	%rd9893, %rd9891, %rd9892;
	mad.lo.s64 	%rd9894, %rd9713, %rd854, %rd9893;
	shr.u64 	%rd9895, %rd9894, 32;
	and.b64  	%rd9896, %rd9871, 4294967295;
	add.s64 	%rd9897, %rd9895, %rd9896;
	mad.lo.s64 	%rd9898, %rd9716, %rd854, %rd9897;
	shr.u64 	%rd9899, %rd9898, 32;
	add.s64 	%rd9900, %rd9899, %rd9872;
	mad.lo.s64 	%rd9901, %rd854, %rd9719, %rd9900;
	shr.u64 	%rd9902, %rd9901, 32;
	and.b64  	%rd9903, %rd9878, 4294967295;
	mad.lo.s64 	%rd9904, %rd855, %rd9697, %rd9903;
	shr.u64 	%rd9905, %rd9904, 32;
	and.b64  	%rd9906, %rd9882, 4294967295;
	add.s64 	%rd9907, %rd9905, %rd9906;
	mad.lo.s64 	%rd9908, %rd9701, %rd855, %rd9907;
	shr.u64 	%rd9909, %rd9908, 32;
	and.b64  	%rd9910, %rd9886, 4294967295;
	add.s64 	%rd9911, %rd9909, %rd9910;
	mad.lo.s64 	%rd9912, %rd9704, %rd855, %rd9911;
	shr.u64 	%rd9913, %rd9912, 32;
	and.b64  	%rd9914, %rd9890, 4294967295;
	add.s64 	%rd9915, %rd9913, %rd9914;
	mad.lo.s64 	%rd9916, %rd9707, %rd855, %rd9915;
	shr.u64 	%rd9917, %rd9916, 32;
	and.b64  	%rd9918, %rd9894, 4294967295;
	add.s64 	%rd9919, %rd9917, %rd9918;
	mad.lo.s64 	%rd9920, %rd9710, %rd855, %rd9919;
	shr.u64 	%rd9921, %rd9920, 32;
	and.b64  	%rd9922, %rd9898, 4294967295;
	add.s64 	%rd9923, %rd9921, %rd9922;
	mad.lo.s64 	%rd9924, %rd9713, %rd855, %rd9923;
	shr.u64 	%rd9925, %rd9924, 32;
	and.b64  	%rd9926, %rd9901, 4294967295;
	add.s64 	%rd9927, %rd9925, %rd9926;
	mad.lo.s64 	%rd9928, %rd9716, %rd855, %rd9927;
	shr.u64 	%rd9929, %rd9928, 32;
	add.s64 	%rd9930, %rd9929, %rd9902;
	mad.lo.s64 	%rd9931, %rd855, %rd9719, %rd9930;
	{ .reg .b32 tmp; mov.b64 {tmp, %r1657}, %rd9931; }
	ld.const.u32 	%r1658, [MU_P];
	mul.lo.s32 	%r1659, %r1658, %r1656;
	ld.const.u32 	%r1660, [P_CONST];
	mul.wide.u32 	%rd9932, %r1660, %r1659;
	and.b64  	%rd9933, %rd9699, 4294967295;
	add.s64 	%rd9934, %rd9932, %rd9933;
	shr.u64 	%rd9935, %rd9934, 32;
	ld.const.u32 	%r1661, [P_CONST+4];
	mul.wide.u32 	%rd9936, %r1661, %r1659;
	and.b64  	%rd9937, %rd9724, 4294967295;
	add.s64 	%rd9938, %rd9935, %rd9937;
	add.s64 	%rd9939, %rd9938, %rd9936;
	cvt.u32.u64 	%r1662, %rd9939;
	shr.u64 	%rd9940, %rd9939, 32;
	ld.const.u32 	%r1663, [P_CONST+8];
	mul.wide.u32 	%rd9941, %r1663, %r1659;
	and.b64  	%rd9942, %rd9754, 4294967295;
	add.s64 	%rd9943, %rd9940, %rd9942;
	add.s64 	%rd9944, %rd9943, %rd9941;
	shr.u64 	%rd9945, %rd9944, 32;
	ld.const.u32 	%r1664, [P_CONST+12];
	mul.wide.u32 	%rd9946, %r1664, %r1659;
	and.b64  	%rd9947, %rd9784, 4294967295;
	add.s64 	%rd9948, %rd9945, %rd9947;
	add.s64 	%rd9949, %rd9948, %rd9946;
	shr.u64 	%rd9950, %rd9949, 32;
	ld.const.u32 	%r1665, [P_CONST+16];
	mul.wide.u32 	%rd9951, %r1665, %r1659;
	and.b64  	%rd9952, %rd9814, 4294967295;
	add.s64 	%rd9953, %rd9950, %rd9952;
	add.s64 	%rd9954, %rd9953, %rd9951;
	shr.u64 	%rd9955, %rd9954, 32;
	ld.const.u32 	%r1666, [P_CONST+20];
	mul.wide.u32 	%rd9956, %r1666, %r1659;
	and.b64  	%rd9957, %rd9844, 4294967295;
	add.s64 	%rd9958, %rd9955, %rd9957;
	add.s64 	%rd9959, %rd9958, %rd9956;
	shr.u64 	%rd9960, %rd9959, 32;
	ld.const.u32 	%r1667, [P_CONST+24];
	mul.wide.u32 	%rd9961, %r1667, %r1659;
	and.b64  	%rd9962, %rd9874, 4294967295;
	add.s64 	%rd9963, %rd9960, %rd9962;
	add.s64 	%rd9964, %rd9963, %rd9961;
	shr.u64 	%rd9965, %rd9964, 32;
	mul.wide.u32 	%rd9966, %r1655, %r1659;
	and.b64  	%rd9967, %rd9904, 4294967295;
	add.s64 	%rd9968, %rd9965, %rd9967;
	add.s64 	%rd9969, %rd9968, %rd9966;
	shr.u64 	%rd9970, %rd9969, 32;
	and.b64  	%rd9971, %rd9908, 4294967295;
	add.s64 	%rd9972, %rd9970, %rd9971;
	shr.u64 	%rd9973, %rd9972, 32;
	and.b64  	%rd9974, %rd9912, 4294967295;
	add.s64 	%rd9975, %rd9973, %rd9974;
	shr.u64 	%rd9976, %rd9975, 32;
	and.b64  	%rd9977, %rd9916, 4294967295;
	add.s64 	%rd9978, %rd9976, %rd9977;
	shr.u64 	%rd9979, %rd9978, 32;
	and.b64  	%rd9980, %rd9920, 4294967295;
	add.s64 	%rd9981, %rd9979, %rd9980;
	shr.u64 	%rd9982, %rd9981, 32;
	and.b64  	%rd9983, %rd9924, 4294967295;
	add.s64 	%rd9984, %rd9982, %rd9983;
	shr.u64 	%rd9985, %rd9984, 32;
	and.b64  	%rd9986, %rd9928, 4294967295;
	add.s64 	%rd9987, %rd9985, %rd9986;
	shr.u64 	%rd9988, %rd9987, 32;
	and.b64  	%rd9989, %rd9931, 4294967295;
	add.s64 	%rd9990, %rd9988, %rd9989;
	{ .reg .b32 tmp; mov.b64 {tmp, %r1668}, %rd9990; }
	add.s32 	%r1669, %r1657, %r1668;
	mul.lo.s32 	%r1670, %r1658, %r1662;
	mul.wide.u32 	%rd9991, %r1660, %r1670;
	and.b64  	%rd9992, %rd9939, 4294967295;
	add.s64 	%rd9993, %rd9991, %rd9992;
	shr.u64 	%rd9994, %rd9993, 32;
	mul.wide.u32 	%rd9995, %r1661, %r1670;
	and.b64  	%rd9996, %rd9944, 4294967295;
	add.s64 	%rd9997, %rd9994, %rd9996;
	add.s64 	%rd9998, %rd9997, %rd9995;
	cvt.u32.u64 	%r1671, %rd9998;
	shr.u64 	%rd9999, %rd9998, 32;
	mul.wide.u32 	%rd10000, %r1663, %r1670;
	and.b64  	%rd10001, %rd9949, 4294967295;
	add.s64 	%rd10002, %rd9999, %rd10001;
	add.s64 	%rd10003, %rd10002, %rd10000;
	shr.u64 	%rd10004, %rd10003, 32;
	mul.wide.u32 	%rd10005, %r1664, %r1670;
	and.b64  	%rd10006, %rd9954, 4294967295;
	add.s64 	%rd10007, %rd10004, %rd10006;
	add.s64 	%rd10008, %rd10007, %rd10005;
	shr.u64 	%rd10009, %rd10008, 32;
	mul.wide.u32 	%rd10010, %r1665, %r1670;
	and.b64  	%rd10011, %rd9959, 4294967295;
	add.s64 	%rd10012, %rd10009, %rd10011;
	add.s64 	%rd10013, %rd10012, %rd10010;
	shr.u64 	%rd10014, %rd10013, 32;
	mul.wide.u32 	%rd10015, %r1666, %r1670;
	and.b64  	%rd10016, %rd9964, 4294967295;
	add.s64 	%rd10017, %rd10014, %rd10016;
	add.s64 	%rd10018, %rd10017, %rd10015;
	shr.u64 	%rd10019, %rd10018, 32;
	mul.wide.u32 	%rd10020, %r1667, %r1670;
	and.b64  	%rd10021, %rd9969, 4294967295;
	add.s64 	%rd10022, %rd10019, %rd10021;
	add.s64 	%rd10023, %rd10022, %rd10020;
	shr.u64 	%rd10024, %rd10023, 32;
	mul.wide.u32 	%rd10025, %r1655, %r1670;
	and.b64  	%rd10026, %rd9972, 4294967295;
	add.s64 	%rd10027, %rd10024, %rd10026;
	add.s64 	%rd10028, %rd10027, %rd10025;
	shr.u64 	%rd10029, %rd10028, 32;
	and.b64  	%rd10030, %rd9975, 4294967295;
	add.s64 	%rd10031, %rd10029, %rd10030;
	shr.u64 	%rd10032, %rd10031, 32;
	and.b64  	%rd10033, %rd9978, 4294967295;
	add.s64 	%rd10034, %rd10032, %rd10033;
	shr.u64 	%rd10035, %rd10034, 32;
	and.b64  	%rd10036, %rd9981, 4294967295;
	add.s64 	%rd10037, %rd10035, %rd10036;
	shr.u64 	%rd10038, %rd10037, 32;
	and.b64  	%rd10039, %rd9984, 4294967295;
	add.s64 	%rd10040, %rd10038, %rd10039;
	shr.u64 	%rd10041, %rd10040, 32;
	and.b64  	%rd10042, %rd9987, 4294967295;
	add.s64 	%rd10043, %rd10041, %rd10042;
	shr.u64 	%rd10044, %rd10043, 32;
	and.b64  	%rd10045, %rd9990, 4294967295;
	add.s64 	%rd10046, %rd10044, %rd10045;
	{ .reg .b32 tmp; mov.b64 {tmp, %r1672}, %rd10046; }
	add.s32 	%r1673, %r1669, %r1672;
	mul.lo.s32 	%r1674, %r1658, %r1671;
	mul.wide.u32 	%rd10047, %r1660, %r1674;
	and.b64  	%rd10048, %rd9998, 4294967295;
	add.s64 	%rd10049, %rd10047, %rd10048;
	shr.u64 	%rd10050, %rd10049, 32;
	mul.wide.u32 	%rd10051, %r1661, %r1674;
	and.b64  	%rd10052, %rd10003, 4294967295;
	add.s64 	%rd10053, %rd10050, %rd10052;
	add.s64 	%rd10054, %rd10053, %rd10051;
	cvt.u32.u64 	%r1675, %rd10054;
	shr.u64 	%rd10055, %rd10054, 32;
	mul.wide.u32 	%rd10056, %r1663, %r1674;
	and.b64  	%rd10057, %rd10008, 4294967295;
	add.s64 	%rd10058, %rd10055, %rd10057;
	add.s64 	%rd10059, %rd10058, %rd10056;
	shr.u64 	%rd10060, %rd10059, 32;
	mul.wide.u32 	%rd10061, %r1664, %r1674;
	and.b64  	%rd10062, %rd10013, 4294967295;
	add.s64 	%rd10063, %rd10060, %rd10062;
	add.s64 	%rd10064, %rd10063, %rd10061;
	shr.u64 	%rd10065, %rd10064, 32;
	mul.wide.u32 	%rd10066, %r1665, %r1674;
	and.b64  	%rd10067, %rd10018, 4294967295;
	add.s64 	%rd10068, %rd10065, %rd10067;
	add.s64 	%rd10069, %rd10068, %rd10066;
	shr.u64 	%rd10070, %rd10069, 32;
	mul.wide.u32 	%rd10071, %r1666, %r1674;
	and.b64  	%rd10072, %rd10023, 4294967295;
	add.s64 	%rd10073, %rd10070, %rd10072;
	add.s64 	%rd10074, %rd10073, %rd10071;
	shr.u64 	%rd10075, %rd10074, 32;
	mul.wide.u32 	%rd10076, %r1667, %r1674;
	and.b64  	%rd10077, %rd10028, 4294967295;
	add.s64 	%rd10078, %rd10075, %rd10077;
	add.s64 	%rd10079, %rd10078, %rd10076;
	shr.u64 	%rd10080, %rd10079, 32;
	mul.wide.u32 	%rd10081, %r1655, %r1674;
	and.b64  	%rd10082, %rd10031, 4294967295;
	add.s64 	%rd10083, %rd10080, %rd10082;
	add.s64 	%rd10084, %rd10083, %rd10081;
	shr.u64 	%rd10085, %rd10084, 32;
	and.b64  	%rd10086, %rd10034, 4294967295;
	add.s64 	%rd10087, %rd10085, %rd10086;
	shr.u64 	%rd10088, %rd10087, 32;
	and.b64  	%rd10089, %rd10037, 4294967295;
	add.s64 	%rd10090, %rd10088, %rd10089;
	shr.u64 	%rd10091, %rd10090, 32;
	and.b64  	%rd10092, %rd10040, 4294967295;
	add.s64 	%rd10093, %rd10091, %rd10092;
	shr.u64 	%rd10094, %rd10093, 32;
	and.b64  	%rd10095, %rd10043, 4294967295;
	add.s64 	%rd10096, %rd10094, %rd10095;
	shr.u64 	%rd10097, %rd10096, 32;
	and.b64  	%rd10098, %rd10046, 4294967295;
	add.s64 	%rd10099, %rd10097, %rd10098;
	{ .reg .b32 tmp; mov.b64 {tmp, %r1676}, %rd10099; }
	add.s32 	%r1677, %r1673, %r1676;
	mul.lo.s32 	%r1678, %r1658, %r1675;
	mul.wide.u32 	%rd10100, %r1660, %r1678;
	and.b64  	%rd10101, %rd10054, 4294967295;
	add.s64 	%rd10102, %rd10100, %rd10101;
	shr.u64 	%rd10103, %rd10102, 32;
	mul.wide.u32 	%rd10104, %r1661, %r1678;
	and.b64  	%rd10105, %rd10059, 4294967295;
	add.s64 	%rd10106, %rd10103, %rd10105;
	add.s64 	%rd10107, %rd10106, %rd10104;
	cvt.u32.u64 	%r1679, %rd10107;
	shr.u64 	%rd10108, %rd10107, 32;
	mul.wide.u32 	%rd10109, %r1663, %r1678;
	and.b64  	%rd10110, %rd10064, 4294967295;
	add.s64 	%rd10111, %rd10108, %rd10110;
	add.s64 	%rd10112, %rd10111, %rd10109;
	shr.u64 	%rd10113, %rd10112, 32;
	mul.wide.u32 	%rd10114, %r1664, %r1678;
	and.b64  	%rd10115, %rd10069, 4294967295;
	add.s64 	%rd10116, %rd10113, %rd10115;
	add.s64 	%rd10117, %rd10116, %rd10114;
	shr.u64 	%rd10118, %rd10117, 32;
	mul.wide.u32 	%rd10119, %r1665, %r1678;
	and.b64  	%rd10120, %rd10074, 4294967295;
	add.s64 	%rd10121, %rd10118, %rd10120;
	add.s64 	%rd10122, %rd10121, %rd10119;
	shr.u64 	%rd10123, %rd10122, 32;
	mul.wide.u32 	%rd10124, %r1666, %r1678;
	and.b64  	%rd10125, %rd10079, 4294967295;
	add.s64 	%rd10126, %rd10123, %rd10125;
	add.s64 	%rd10127, %rd10126, %rd10124;
	shr.u64 	%rd10128, %rd10127, 32;
	mul.wide.u32 	%rd10129, %r1667, %r1678;
	and.b64  	%rd10130, %rd10084, 4294967295;
	add.s64 	%rd10131, %rd10128, %rd10130;
	add.s64 	%rd10132, %rd10131, %rd10129;
	shr.u64 	%rd10133, %rd10132, 32;
	mul.wide.u32 	%rd10134, %r1655, %r1678;
	and.b64  	%rd10135, %rd10087, 4294967295;
	add.s64 	%rd10136, %rd10133, %rd10135;
	add.s64 	%rd10137, %rd10136, %rd10134;
	shr.u64 	%rd10138, %rd10137, 32;
	and.b64  	%rd10139, %rd10090, 4294967295;
	add.s64 	%rd10140, %rd10138, %rd10139;
	shr.u64 	%rd10141, %rd10140, 32;
	and.b64  	%rd10142, %rd10093, 4294967295;
	add.s64 	%rd10143, %rd10141, %rd10142;
	shr.u64 	%rd10144, %rd10143, 32;
	and.b64  	%rd10145, %rd10096, 4294967295;
	add.s64 	%rd10146, %rd10144, %rd10145;
	shr.u64 	%rd10147, %rd10146, 32;
	and.b64  	%rd10148, %rd10099, 4294967295;
	add.s64 	%rd10149, %rd10147, %rd10148;
	{ .reg .b32 tmp; mov.b64 {tmp, %r1680}, %rd10149; }
	add.s32 	%r1681, %r1677, %r1680;
	mul.lo.s32 	%r1682, %r1658, %r1679;
	mul.wide.u32 	%rd10150, %r1660, %r1682;
	and.b64  	%rd10151, %rd10107, 4294967295;
	add.s64 	%rd10152, %rd10150, %rd10151;
	shr.u64 	%rd10153, %rd10152, 32;
	mul.wide.u32 	%rd10154, %r1661, %r1682;
	and.b64  	%rd10155, %rd10112, 4294967295;
	add.s64 	%rd10156, %rd10153, %rd10155;
	add.s64 	%rd10157, %rd10156, %rd10154;
	cvt.u32.u64 	%r1683, %rd10157;
	shr.u64 	%rd10158, %rd10157, 32;
	mul.wide.u32 	%rd10159, %r1663, %r1682;
	and.b64  	%rd10160, %rd10117, 4294967295;
	add.s64 	%rd10161, %rd10158, %rd10160;
	add.s64 	%rd10162, %rd10161, %rd10159;
	shr.u64 	%rd10163, %rd10162, 32;
	mul.wide.u32 	%rd10164, %r1664, %r1682;
	and.b64  	%rd10165, %rd10122, 4294967295;
	add.s64 	%rd10166, %rd10163, %rd10165;
	add.s64 	%rd10167, %rd10166, %rd10164;
	shr.u64 	%rd10168, %rd10167, 32;
	mul.wide.u32 	%rd10169, %r1665, %r1682;
	and.b64  	%rd10170, %rd10127, 4294967295;
	add.s64 	%rd10171, %rd10168, %rd10170;
	add.s64 	%rd10172, %rd10171, %rd10169;
	shr.u64 	%rd10173, %rd10172, 32;
	mul.wide.u32 	%rd10174, %r1666, %r1682;
	and.b64  	%rd10175, %rd10132, 4294967295;
	add.s64 	%rd10176, %rd10173, %rd10175;
	add.s64 	%rd10177, %rd10176, %rd10174;
	shr.u64 	%rd10178, %rd10177, 32;
	mul.wide.u32 	%rd10179, %r1667, %r1682;
	and.b64  	%rd10180, %rd10137, 4294967295;
	add.s64 	%rd10181, %rd10178, %rd10180;
	add.s64 	%rd10182, %rd10181, %rd10179;
	shr.u64 	%rd10183, %rd10182, 32;
	mul.wide.u32 	%rd10184, %r1655, %r1682;
	and.b64  	%rd10185, %rd10140, 4294967295;
	add.s64 	%rd10186, %rd10183, %rd10185;
	add.s64 	%rd10187, %rd10186, %rd10184;
	shr.u64 	%rd10188, %rd10187, 32;
	and.b64  	%rd10189, %rd10143, 4294967295;
	add.s64 	%rd10190, %rd10188, %rd10189;
	shr.u64 	%rd10191, %rd10190, 32;
	and.b64  	%rd10192, %rd10146, 4294967295;
	add.s64 	%rd10193, %rd10191, %rd10192;
	shr.u64 	%rd10194, %rd10193, 32;
	and.b64  	%rd10195, %rd10149, 4294967295;
	add.s64 	%rd10196, %rd10194, %rd10195;
	{ .reg .b32 tmp; mov.b64 {tmp, %r1684}, %rd10196; }
	add.s32 	%r1685, %r1681, %r1684;
	mul.lo.s32 	%r1686, %r1658, %r1683;
	mul.wide.u32 	%rd10197, %r1660, %r1686;
	and.b64  	%rd10198, %rd10157, 4294967295;
	add.s64 	%rd10199, %rd10197, %rd10198;
	shr.u64 	%rd10200, %rd10199, 32;
	mul.wide.u32 	%rd10201, %r1661, %r1686;
	and.b64  	%rd10202, %rd10162, 4294967295;
	add.s64 	%rd10203, %rd10200, %rd10202;
	add.s64 	%rd10204, %rd10203, %rd10201;
	cvt.u32.u64 	%r1687, %rd10204;
	shr.u64 	%rd10205, %rd10204, 32;
	mul.wide.u32 	%rd10206, %r1663, %r1686;
	and.b64  	%rd10207, %rd10167, 4294967295;
	add.s64 	%rd10208, %rd10205, %rd10207;
	add.s64 	%rd10209, %rd10208, %rd10206;
	shr.u64 	%rd10210, %rd10209, 32;
	mul.wide.u32 	%rd10211, %r1664, %r1686;
	and.b64  	%rd10212, %rd10172, 4294967295;
	add.s64 	%rd10213, %rd10210, %rd10212;
	add.s64 	%rd10214, %rd10213, %rd10211;
	shr.u64 	%rd10215, %rd10214, 32;
	mul.wide.u32 	%rd10216, %r1665, %r1686;
	and.b64  	%rd10217, %rd10177, 4294967295;
	add.s64 	%rd10218, %rd10215, %rd10217;
	add.s64 	%rd10219, %rd10218, %rd10216;
	shr.u64 	%rd10220, %rd10219, 32;
	mul.wide.u32 	%rd10221, %r1666, %r1686;
	and.b64  	%rd10222, %rd10182, 4294967295;
	add.s64 	%rd10223, %rd10220, %rd10222;
	add.s64 	%rd10224, %rd10223, %rd10221;
	shr.u64 	%rd10225, %rd10224, 32;
	mul.wide.u32 	%rd10226, %r1667, %r1686;
	and.b64  	%rd10227, %rd10187, 4294967295;
	add.s64 	%rd10228, %rd10225, %rd10227;
	add.s64 	%rd10229, %rd10228, %rd10226;
	shr.u64 	%rd10230, %rd10229, 32;
	mul.wide.u32 	%rd10231, %r1655, %r1686;
	and.b64  	%rd10232, %rd10190, 4294967295;
	add.s64 	%rd10233, %rd10230, %rd10232;
	add.s64 	%rd10234, %rd10233, %rd10231;
	shr.u64 	%rd10235, %rd10234, 32;
	and.b64  	%rd10236, %rd10193, 4294967295;
	add.s64 	%rd10237, %rd10235, %rd10236;
	shr.u64 	%rd10238, %rd10237, 32;
	and.b64  	%rd10239, %rd10196, 4294967295;
	add.s64 	%rd10240, %rd10238, %rd10239;
	{ .reg .b32 tmp; mov.b64 {tmp, %r1688}, %rd10240; }
	add.s32 	%r1689, %r1685, %r1688;
	mul.lo.s32 	%r1690, %r1658, %r1687;
	mul.wide.u32 	%rd10241, %r1660, %r1690;
	and.b64  	%rd10242, %rd10204, 4294967295;
	add.s64 	%rd10243, %rd10241, %rd10242;
	shr.u64 	%rd10244, %rd10243, 32;
	mul.wide.u32 	%rd10245, %r1661, %r1690;
	and.b64  	%rd10246, %rd10209, 4294967295;
	add.s64 	%rd10247, %rd10244, %rd10246;
	add.s64 	%rd10248, %rd10247, %rd10245;
	cvt.u32.u64 	%r1691, %rd10248;
	shr.u64 	%rd10249, %rd10248, 32;
	mul.wide.u32 	%rd10250, %r1663, %r1690;
	and.b64  	%rd10251, %rd10214, 4294967295;
	add.s64 	%rd10252, %rd10249, %rd10251;
	add.s64 	%rd10253, %rd10252, %rd10250;
	shr.u64 	%rd10254, %rd10253, 32;
	mul.wide.u32 	%rd10255, %r1664, %r1690;
	and.b64  	%rd10256, %rd10219, 4294967295;
	add.s64 	%rd10257, %rd10254, %rd10256;
	add.s64 	%rd10258, %rd10257, %rd10255;
	shr.u64 	%rd10259, %rd10258, 32;
	mul.wide.u32 	%rd10260, %r1665, %r1690;
	and.b64  	%rd10261, %rd10224, 4294967295;
	add.s64 	%rd10262, %rd10259, %rd10261;
	add.s64 	%rd10263, %rd10262, %rd10260;
	shr.u64 	%rd10264, %rd10263, 32;
	mul.wide.u32 	%rd10265, %r1666, %r1690;
	and.b64  	%rd10266, %rd10229, 4294967295;
	add.s64 	%rd10267, %rd10264, %rd10266;
	add.s64 	%rd10268, %rd10267, %rd10265;
	shr.u64 	%rd10269, %rd10268, 32;
	mul.wide.u32 	%rd10270, %r1667, %r1690;
	and.b64  	%rd10271, %rd10234, 4294967295;
	add.s64 	%rd10272, %rd10269, %rd10271;
	add.s64 	%rd10273, %rd10272, %rd10270;
	shr.u64 	%rd10274, %rd10273, 32;
	mul.wide.u32 	%rd10275, %r1655, %r1690;
	and.b64  	%rd10276, %rd10237, 4294967295;
	add.s64 	%rd10277, %rd10274, %rd10276;
	add.s64 	%rd10278, %rd10277, %rd10275;
	shr.u64 	%rd10279, %rd10278, 32;
	and.b64  	%rd10280, %rd10240, 4294967295;
	add.s64 	%rd10281, %rd10279, %rd10280;
	{ .reg .b32 tmp; mov.b64 {tmp, %r1692}, %rd10281; }
	add.s32 	%r1693, %r1689, %r1692;
	mul.lo.s32 	%r1694, %r1658, %r1691;
	mul.wide.u32 	%rd10282, %r1660, %r1694;
	and.b64  	%rd10283, %rd10248, 4294967295;
	add.s64 	%rd10284, %rd10282, %rd10283;
	shr.u64 	%rd10285, %rd10284, 32;
	mul.wide.u32 	%rd10286, %r1661, %r1694;
	and.b64  	%rd10287, %rd10253, 4294967295;
	add.s64 	%rd10288, %rd10285, %rd10287;
	add.s64 	%rd22823, %rd10288, %rd10286;
	shr.u64 	%rd10289, %rd22823, 32;
	mul.wide.u32 	%rd10290, %r1663, %r1694;
	and.b64  	%rd10291, %rd10258, 4294967295;
	add.s64 	%rd10292, %rd10289, %rd10291;
	add.s64 	%rd22822, %rd10292, %rd10290;
	shr.u64 	%rd10293, %rd22822, 32;
	mul.wide.u32 	%rd10294, %r1664, %r1694;
	and.b64  	%rd10295, %rd10263, 4294967295;
	add.s64 	%rd10296, %rd10293, %rd10295;
	add.s64 	%rd22821, %rd10296, %rd10294;
	shr.u64 	%rd10297, %rd22821, 32;
	mul.wide.u32 	%rd10298, %r1665, %r1694;
	and.b64  	%rd10299, %rd10268, 4294967295;
	add.s64 	%rd10300, %rd10297, %rd10299;
	add.s64 	%rd22820, %rd10300, %rd10298;
	shr.u64 	%rd10301, %rd22820, 32;
	mul.wide.u32 	%rd10302, %r1666, %r1694;
	and.b64  	%rd10303, %rd10273, 4294967295;
	add.s64 	%rd10304, %rd10301, %rd10303;
	add.s64 	%rd22819, %rd10304, %rd10302;
	shr.u64 	%rd10305, %rd22819, 32;
	mul.wide.u32 	%rd10306, %r1667, %r1694;
	and.b64  	%rd10307, %rd10278, 4294967295;
	add.s64 	%rd10308, %rd10305, %rd10307;
	add.s64 	%rd22818, %rd10308, %rd10306;
	shr.u64 	%rd10309, %rd22818, 32;
	mul.wide.u32 	%rd10310, %r1655, %r1694;
	and.b64  	%rd10311, %rd10281, 4294967295;
	add.s64 	%rd10312, %rd10309, %rd10311;
	add.s64 	%rd22817, %rd10312, %rd10310;
	{ .reg .b32 tmp; mov.b64 {tmp, %r1695}, %rd22817; }
	add.s32 	%r3100, %r1693, %r1695;
	setp.gt.u32 	%p255, %r3100, %r1655;
	@%p255 bra 	$L__BB2_490;
	setp.lt.u32 	%p256, %r3100, %r1655;
	@%p256 bra 	$L__BB2_491;
	cvt.u32.u64 	%r1698, %rd22817;
	setp.lt.u32 	%p257, %r1667, %r1698;
	@%p257 bra 	$L__BB2_490;
	setp.gt.u32 	%p258, %r1667, %r1698;
	@%p258 bra 	$L__BB2_491;
	cvt.u32.u64 	%r1702, %rd22818;
	setp.lt.u32 	%p259, %r1666, %r1702;
	@%p259 bra 	$L__BB2_490;
	setp.gt.u32 	%p260, %r1666, %r1702;
	@%p260 bra 	$L__BB2_491;
	cvt.u32.u64 	%r1706, %rd22819;
	setp.lt.u32 	%p261, %r1665, %r1706;
	@%p261 bra 	$L__BB2_490;
	setp.gt.u32 	%p262, %r1665, %r1706;
	@%p262 bra 	$L__BB2_491;
	cvt.u32.u64 	%r1710, %rd22820;
	setp.lt.u32 	%p263, %r1664, %r1710;
	@%p263 bra 	$L__BB2_490;
	setp.gt.u32 	%p264, %r1664, %r1710;
	@%p264 bra 	$L__BB2_491;
	cvt.u32.u64 	%r1714, %rd22821;
	setp.lt.u32 	%p265, %r1663, %r1714;
	@%p265 bra 	$L__BB2_490;
	setp.gt.u32 	%p266, %r1663, %r1714;
	@%p266 bra 	$L__BB2_491;
	cvt.u32.u64 	%r1718, %rd22822;
	setp.lt.u32 	%p267, %r1661, %r1718;
	@%p267 bra 	$L__BB2_490;
	setp.gt.u32 	%p268, %r1661, %r1718;
	cvt.u32.u64 	%r1723, %rd22823;
	setp.gt.u32 	%p269, %r1660, %r1723;
	or.pred  	%p270, %p268, %p269;
	@%p270 bra 	$L__BB2_491;
$L__BB2_490:
	and.b64  	%rd10313, %rd22823, 4294967295;
	ld.const.u32 	%rd10314, [P_CONST];
	sub.s64 	%rd22823, %rd10313, %rd10314;
	shr.u64 	%rd10315, %rd22823, 63;
	and.b64  	%rd10316, %rd22822, 4294967295;
	ld.const.u32 	%rd10317, [P_CONST+4];
	add.s64 	%rd10318, %rd10315, %rd10317;
	sub.s64 	%rd22822, %rd10316, %rd10318;
	shr.u64 	%rd10319, %rd22822, 63;
	and.b64  	%rd10320, %rd22821, 4294967295;
	ld.const.u32 	%rd10321, [P_CONST+8];
	add.s64 	%rd10322, %rd10319, %rd10321;
	sub.s64 	%rd22821, %rd10320, %rd10322;
	shr.u64 	%rd10323, %rd22821, 63;
	and.b64  	%rd10324, %rd22820, 4294967295;
	ld.const.u32 	%rd10325, [P_CONST+12];
	add.s64 	%rd10326, %rd10323, %rd10325;
	sub.s64 	%rd22820, %rd10324, %rd10326;
	shr.u64 	%rd10327, %rd22820, 63;
	and.b64  	%rd10328, %rd22819, 4294967295;
	ld.const.u32 	%rd10329, [P_CONST+16];
	add.s64 	%rd10330, %rd10327, %rd10329;
	sub.s64 	%rd22819, %rd10328, %rd10330;
	shr.u64 	%rd10331, %rd22819, 63;
	and.b64  	%rd10332, %rd22818, 4294967295;
	ld.const.u32 	%rd10333, [P_CONST+20];
	add.s64 	%rd10334, %rd10331, %rd10333;
	sub.s64 	%rd22818, %rd10332, %rd10334;
	shr.u64 	%rd10335, %rd22818, 63;
	and.b64  	%rd10336, %rd22817, 4294967295;
	ld.const.u32 	%rd10337, [P_CONST+24];
	add.s64 	%rd10338, %rd10335, %rd10337;
	sub.s64 	%rd22817, %rd10336, %rd10338;
	shr.u64 	%rd10339, %rd22817, 63;
	cvt.u32.u64 	%r1725, %rd10339;
	add.s32 	%r1726, %r1655, %r1725;
	sub.s32 	%r3100, %r3100, %r1726;
$L__BB2_491:
	ld.const.u32 	%r1727, [P_CONST+28];
	cvt.u64.u32 	%rd984, %r1727;
	mul.lo.s64 	%rd10340, %rd877, %rd234;
	cvt.u32.u64 	%r1728, %rd10340;
	shr.u64 	%rd10341, %rd10340, 32;
	mad.lo.s64 	%rd10342, %rd878, %rd234, %rd10341;
	shr.u64 	%rd10343, %rd10342, 32;
	mad.lo.s64 	%rd10344, %rd880, %rd234, %rd10343;
	shr.u64 	%rd10345, %rd10344, 32;
	mad.lo.s64 	%rd10346, %rd882, %rd234, %rd10345;
	shr.u64 	%rd10347, %rd10346, 32;
	mad.lo.s64 	%rd10348, %rd884, %rd234, %rd10347;
	shr.u64 	%rd10349, %rd10348, 32;
	mad.lo.s64 	%rd10350, %rd886, %rd234, %rd10349;
	shr.u64 	%rd10351, %rd10350, 32;
	mad.lo.s64 	%rd10352, %rd888, %rd234, %rd10351;
	shr.u64 	%rd10353, %rd10352, 32;
	cvt.u64.u32 	%rd10354, %r3088;
	mad.lo.s64 	%rd10355, %rd234, %rd10354, %rd10353;
	shr.u64 	%rd10356, %rd10355, 32;
	and.b64  	%rd10357, %rd10342, 4294967295;
	mad.lo.s64 	%rd10358, %rd877, %rd235, %rd10357;
	shr.u64 	%rd10359, %rd10358, 32;
	and.b64  	%rd10360, %rd10344, 4294967295;
	add.s64 	%rd10361, %rd10359, %rd10360;
	mad.lo.s64 	%rd10362, %rd878, %rd235, %rd10361;
	shr.u64 	%rd10363, %rd10362, 32;
	and.b64  	%rd10364, %rd10346, 4294967295;
	add.s64 	%rd10365, %rd10363, %rd10364;
	mad.lo.s64 	%rd10366, %rd880, %rd235, %rd10365;
	shr.u64 	%rd10367, %rd10366, 32;
	and.b64  	%rd10368, %rd10348, 4294967295;
	add.s64 	%rd10369, %rd10367, %rd10368;
	mad.lo.s64 	%rd10370, %rd882, %rd235, %rd10369;
	shr.u64 	%rd10371, %rd10370, 32;
	and.b64  	%rd10372, %rd10350, 4294967295;
	add.s64 	%rd10373, %rd10371, %rd10372;
	mad.lo.s64 	%rd10374, %rd884, %rd235, %rd10373;
	shr.u64 	%rd10375, %rd10374, 32;
	and.b64  	%rd10376, %rd10352, 4294967295;
	add.s64 	%rd10377, %rd10375, %rd10376;
	mad.lo.s64 	%rd10378, %rd886, %rd235, %rd10377;
	shr.u64 	%rd10379, %rd10378, 32;
	and.b64  	%rd10380, %rd10355, 4294967295;
	add.s64 	%rd10381, %rd10379, %rd10380;
	mad.lo.s64 	%rd10382, %rd888, %rd235, %rd10381;
	shr.u64 	%rd10383, %rd10382, 32;
	add.s64 	%rd10384, %rd10383, %rd10356;
	mad.lo.s64 	%rd10385, %rd235, %rd10354, %rd10384;
	shr.u64 	%rd10386, %rd10385, 32;
	and.b64  	%rd10387, %rd10362, 4294967295;
	mad.lo.s64 	%rd10388, %rd877, %rd237, %rd10387;
	shr.u64 	%rd10389, %rd10388, 32;
	and.b64  	%rd10390, %rd10366, 4294967295;
	add.s64 	%rd10391, %rd10389, %rd10390;
	mad.lo.s64 	%rd10392, %rd878, %rd237, %rd10391;
	shr.u64 	%rd10393, %rd10392, 32;
	and.b64  	%rd10394, %rd10370, 4294967295;
	add.s64 	%rd10395, %rd10393, %rd10394;
	mad.lo.s64 	%rd10396, %rd880, %rd237, %rd10395;
	shr.u64 	%rd10397, %rd10396, 32;
	and.b64  	%rd10398, %rd10374, 4294967295;
	add.s64 	%rd10399, %rd10397, %rd10398;
	mad.lo.s64 	%rd10400, %rd882, %rd237, %rd10399;
	shr.u64 	%rd10401, %rd10400, 32;
	and.b64  	%rd10402, %rd10378, 4294967295;
	add.s64 	%rd10403, %rd10401, %rd10402;
	mad.lo.s64 	%rd10404, %rd884, %rd237, %rd10403;
	shr.u64 	%rd10405, %rd10404, 32;
	and.b64  	%rd10406, %rd10382, 4294967295;
	add.s64 	%rd10407, %rd10405, %rd10406;
	mad.lo.s64 	%rd10408, %rd886, %rd237, %rd10407;
	shr.u64 	%rd10409, %rd10408, 32;
	and.b64  	%rd10410, %rd10385, 4294967295;
	add.s64 	%rd10411, %rd10409, %rd10410;
	mad.lo.s64 	%rd10412, %rd888, %rd237, %rd10411;
	shr.u64 	%rd10413, %rd10412, 32;
	add.s64 	%rd10414, %rd10413, %rd10386;
	mad.lo.s64 	%rd10415, %rd237, %rd10354, %rd10414;
	shr.u64 	%rd10416, %rd10415, 32;
	and.b64  	%rd10417, %rd10392, 4294967295;
	mad.lo.s64 	%rd10418, %rd877, %rd239, %rd10417;
	shr.u64 	%rd10419, %rd10418, 32;
	and.b64  	%rd10420, %rd10396, 4294967295;
	add.s64 	%rd10421, %rd10419, %rd10420;
	mad.lo.s64 	%rd10422, %rd878, %rd239, %rd10421;
	shr.u64 	%rd10423, %rd10422, 32;
	and.b64  	%rd10424, %rd10400, 4294967295;
	add.s64 	%rd10425, %rd10423, %rd10424;
	mad.lo.s64 	%rd10426, %rd880, %rd239, %rd10425;
	shr.u64 	%rd10427, %rd10426, 32;
	and.b64  	%rd10428, %rd10404, 4294967295;
	add.s64 	%rd10429, %rd10427, %rd10428;
	mad.lo.s64 	%rd10430, %rd882, %rd239, %rd10429;
	shr.u64 	%rd10431, %rd10430, 32;
	and.b64  	%rd10432, %rd10408, 4294967295;
	add.s64 	%rd10433, %rd10431, %rd10432;
	mad.lo.s64 	%rd10434, %rd884, %rd239, %rd10433;
	shr.u64 	%rd10435, %rd10434, 32;
	and.b64  	%rd10436, %rd10412, 4294967295;
	add.s64 	%rd10437, %rd10435, %rd10436;
	mad.lo.s64 	%rd10438, %rd886, %rd239, %rd10437;
	shr.u64 	%rd10439, %rd10438, 32;
	and.b64  	%rd10440, %rd10415, 4294967295;
	add.s64 	%rd10441, %rd10439, %rd10440;
	mad.lo.s64 	%rd10442, %rd888, %rd239, %rd10441;
	shr.u64 	%rd10443, %rd10442, 32;
	add.s64 	%rd10444, %rd10443, %rd10416;
	mad.lo.s64 	%rd10445, %rd239, %rd10354, %rd10444;
	shr.u64 	%rd10446, %rd10445, 32;
	and.b64  	%rd10447, %rd10422, 4294967295;
	mad.lo.s64 	%rd10448, %rd877, %rd241, %rd10447;
	shr.u64 	%rd10449, %rd10448, 32;
	and.b64  	%rd10450, %rd10426, 4294967295;
	add.s64 	%rd10451, %rd10449, %rd10450;
	mad.lo.s64 	%rd10452, %rd878, %rd241, %rd10451;
	shr.u64 	%rd10453, %rd10452, 32;
	and.b64  	%rd10454, %rd10430, 4294967295;
	add.s64 	%rd10455, %rd10453, %rd10454;
	mad.lo.s64 	%rd10456, %rd880, %rd241, %rd10455;
	shr.u64 	%rd10457, %rd10456, 32;
	and.b64  	%rd10458, %rd10434, 4294967295;
	add.s64 	%rd10459, %rd10457, %rd10458;
	mad.lo.s64 	%rd10460, %rd882, %rd241, %rd10459;
	shr.u64 	%rd10461, %rd10460, 32;
	and.b64  	%rd10462, %rd10438, 4294967295;
	add.s64 	%rd10463, %rd10461, %rd10462;
	mad.lo.s64 	%rd10464, %rd884, %rd241, %rd10463;
	shr.u64 	%rd10465, %rd10464, 32;
	and.b64  	%rd10466, %rd10442, 4294967295;
	add.s64 	%rd10467, %rd10465, %rd10466;
	mad.lo.s64 	%rd10468, %rd886, %rd241, %rd10467;
	shr.u64 	%rd10469, %rd10468, 32;
	and.b64  	%rd10470, %rd10445, 4294967295;
	add.s64 	%rd10471, %rd10469, %rd10470;
	mad.lo.s64 	%rd10472, %rd888, %rd241, %rd10471;
	shr.u64 	%rd10473, %rd10472, 32;
	add.s64 	%rd10474, %rd10473, %rd10446;
	mad.lo.s64 	%rd10475, %rd241, %rd10354, %rd10474;
	shr.u64 	%rd10476, %rd10475, 32;
	and.b64  	%rd10477, %rd10452, 4294967295;
	mad.lo.s64 	%rd10478, %rd877, %rd243, %rd10477;
	shr.u64 	%rd10479, %rd10478, 32;
	and.b64  	%rd10480, %rd10456, 4294967295;
	add.s64 	%rd10481, %rd10479, %rd10480;
	mad.lo.s64 	%rd10482, %rd878, %rd243, %rd10481;
	shr.u64 	%rd10483, %rd10482, 32;
	and.b64  	%rd10484, %rd10460, 4294967295;
	add.s64 	%rd10485, %rd10483, %rd10484;
	mad.lo.s64 	%rd10486, %rd880, %rd243, %rd10485;
	shr.u64 	%rd10487, %rd10486, 32;
	and.b64  	%rd10488, %rd10464, 4294967295;
	add.s64 	%rd10489, %rd10487, %rd10488;
	mad.lo.s64 	%rd10490, %rd882, %rd243, %rd10489;
	shr.u64 	%rd10491, %rd10490, 32;
	and.b64  	%rd10492, %rd10468, 4294967295;
	add.s64 	%rd10493, %rd10491, %rd10492;
	mad.lo.s64 	%rd10494, %rd884, %rd243, %rd10493;
	shr.u64 	%rd10495, %rd10494, 32;
	and.b64  	%rd10496, %rd10472, 4294967295;
	add.s64 	%rd10497, %rd10495, %rd10496;
	mad.lo.s64 	%rd10498, %rd886, %rd243, %rd10497;
	shr.u64 	%rd10499, %rd10498, 32;
	and.b64  	%rd10500, %rd10475, 4294967295;
	add.s64 	%rd10501, %rd10499, %rd10500;
	mad.lo.s64 	%rd10502, %rd888, %rd243, %rd10501;
	shr.u64 	%rd10503, %rd10502, 32;
	add.s64 	%rd10504, %rd10503, %rd10476;
	mad.lo.s64 	%rd10505, %rd243, %rd10354, %rd10504;
	shr.u64 	%rd10506, %rd10505, 32;
	and.b64  	%rd10507, %rd10482, 4294967295;
	mad.lo.s64 	%rd10508, %rd877, %rd245, %rd10507;
	shr.u64 	%rd10509, %rd10508, 32;
	and.b64  	%rd10510, %rd10486, 4294967295;
	add.s64 	%rd10511, %rd10509, %rd10510;
	mad.lo.s64 	%rd10512, %rd878, %rd245, %rd10511;
	shr.u64 	%rd10513, %rd10512, 32;
	and.b64  	%rd10514, %rd10490, 4294967295;
	add.s64 	%rd10515, %rd10513, %rd10514;
	mad.lo.s64 	%rd10516, %rd880, %rd245, %rd10515;
	shr.u64 	%rd10517, %rd10516, 32;
	and.b64  	%rd10518, %rd10494, 4294967295;
	add.s64 	%rd10519, %rd10517, %rd10518;
	mad.lo.s64 	%rd10520, %rd882, %rd245, %rd10519;
	shr.u64 	%rd10521, %rd10520, 32;
	and.b64  	%rd10522, %rd10498, 4294967295;
	add.s64 	%rd10523, %rd10521, %rd10522;
	mad.lo.s64 	%rd10524, %rd884, %rd245, %rd10523;
	shr.u64 	%rd10525, %rd10524, 32;
	and.b64  	%rd10526, %rd10502, 4294967295;
	add.s64 	%rd10527, %rd10525, %rd10526;
	mad.lo.s64 	%rd10528, %rd886, %rd245, %rd10527;
	shr.u64 	%rd10529, %rd10528, 32;
	and.b64  	%rd10530, %rd10505, 4294967295;
	add.s64 	%rd10531, %rd10529, %rd10530;
	mad.lo.s64 	%rd10532, %rd888, %rd245, %rd10531;
	shr.u64 	%rd10533, %rd10532, 32;
	add.s64 	%rd10534, %rd10533, %rd10506;
	mad.lo.s64 	%rd10535, %rd245, %rd10354, %rd10534;
	shr.u64 	%rd10536, %rd10535, 32;
	cvt.u64.u32 	%rd10537, %r3053;
	and.b64  	%rd10538, %rd10512, 4294967295;
	mad.lo.s64 	%rd10539, %rd877, %rd10537, %rd10538;
	shr.u64 	%rd10540, %rd10539, 32;
	and.b64  	%rd10541, %rd10516, 4294967295;
	add.s64 	%rd10542, %rd10540, %rd10541;
	mad.lo.s64 	%rd10543, %rd878, %rd10537, %rd10542;
	shr.u64 	%rd10544, %rd10543, 32;
	and.b64  	%rd10545, %rd10520, 4294967295;
	add.s64 	%rd10546, %rd10544, %rd10545;
	mad.lo.s64 	%rd10547, %rd880, %rd10537, %rd10546;
	shr.u64 	%rd10548, %rd10547, 32;
	and.b64  	%rd10549, %rd10524, 4294967295;
	add.s64 	%rd10550, %rd10548, %rd10549;
	mad.lo.s64 	%rd10551, %rd882, %rd10537, %rd10550;
	shr.u64 	%rd10552, %rd10551, 32;
	and.b64  	%rd10553, %rd10528, 4294967295;
	add.s64 	%rd10554, %rd10552, %rd10553;
	mad.lo.s64 	%rd10555, %rd884, %rd10537, %rd10554;
	shr.u64 	%rd10556, %rd10555, 32;
	and.b64  	%rd10557, %rd10532, 4294967295;
	add.s64 	%rd10558, %rd10556, %rd10557;
	mad.lo.s64 	%rd10559, %rd886, %rd10537, %rd10558;
	shr.u64 	%rd10560, %rd10559, 32;
	and.b64  	%rd10561, %rd10535, 4294967295;
	add.s64 	%rd10562, %rd10560, %rd10561;
	mad.lo.s64 	%rd10563, %rd888, %rd10537, %rd10562;
	shr.u64 	%rd10564, %rd10563, 32;
	mul.wide.u32 	%rd10565, %r3088, %r3053;
	add.s64 	%rd10566, %rd10564, %rd10536;
	add.s64 	%rd10567, %rd10566, %rd10565;
	{ .reg .b32 tmp; mov.b64 {tmp, %r1729}, %rd10567; }
	ld.const.u32 	%r1730, [MU_P];
	mul.lo.s32 	%r1731, %r1730, %r1728;
	ld.const.u32 	%r1732, [P_CONST];
	mul.wide.u32 	%rd10568, %r1732, %r1731;
	and.b64  	%rd10569, %rd10340, 4294967295;
	add.s64 	%rd10570, %rd10568, %rd10569;
	shr.u64 	%rd10571, %rd10570, 32;
	ld.const.u32 	%r1733, [P_CONST+4];
	cvt.u64.u32 	%rd985, %r1733;
	mul.wide.u32 	%rd10572, %r1733, %r1731;
	and.b64  	%rd10573, %rd10358, 4294967295;
	add.s64 	%rd10574, %rd10571, %rd10573;
	add.s64 	%rd10575, %rd10574, %rd10572;
	cvt.u32.u64 	%r1734, %rd10575;
	shr.u64 	%rd10576, %rd10575, 32;
	ld.const.u32 	%r1735, [P_CONST+8];
	cvt.u64.u32 	%rd986, %r1735;
	mul.wide.u32 	%rd10577, %r1735, %r1731;
	and.b64  	%rd10578, %rd10388, 4294967295;
	add.s64 	%rd10579, %rd10576, %rd10578;
	add.s64 	%rd10580, %rd10579, %rd10577;
	shr.u64 	%rd10581, %rd10580, 32;
	ld.const.u32 	%r1736, [P_CONST+12];
	cvt.u64.u32 	%rd987, %r1736;
	mul.wide.u32 	%rd10582, %r1736, %r1731;
	and.b64  	%rd10583, %rd10418, 4294967295;
	add.s64 	%rd10584, %rd10581, %rd10583;
	add.s64 	%rd10585, %rd10584, %rd10582;
	shr.u64 	%rd10586, %rd10585, 32;
	ld.const.u32 	%r1737, [P_CONST+16];
	cvt.u64.u32 	%rd988, %r1737;
	mul.wide.u32 	%rd10587, %r1737, %r1731;
	and.b64  	%rd10588, %rd10448, 4294967295;
	add.s64 	%rd10589, %rd10586, %rd10588;
	add.s64 	%rd10590, %rd10589, %rd10587;
	shr.u64 	%rd10591, %rd10590, 32;
	ld.const.u32 	%r1738, [P_CONST+20];
	cvt.u64.u32 	%rd989, %r1738;
	mul.wide.u32 	%rd10592, %r1738, %r1731;
	and.b64  	%rd10593, %rd10478, 4294967295;
	add.s64 	%rd10594, %rd10591, %rd10593;
	add.s64 	%rd10595, %rd10594, %rd10592;
	shr.u64 	%rd10596, %rd10595, 32;
	ld.const.u32 	%r1739, [P_CONST+24];
	cvt.u64.u32 	%rd990, %r1739;
	mul.wide.u32 	%rd10597, %r1739, %r1731;
	and.b64  	%rd10598, %rd10508, 4294967295;
	add.s64 	%rd10599, %rd10596, %rd10598;
	add.s64 	%rd10600, %rd10599, %rd10597;
	shr.u64 	%rd10601, %rd10600, 32;
	mul.wide.u32 	%rd10602, %r1727, %r1731;
	and.b64  	%rd10603, %rd10539, 4294967295;
	add.s64 	%rd10604, %rd10601, %rd10603;
	add.s64 	%rd10605, %rd10604, %rd10602;
	shr.u64 	%rd10606, %rd10605, 32;
	and.b64  	%rd10607, %rd10543, 4294967295;
	add.s64 	%rd10608, %rd10606, %rd10607;
	shr.u64 	%rd10609, %rd10608, 32;
	and.b64  	%rd10610, %rd10547, 4294967295;
	add.s64 	%rd10611, %rd10609, %rd10610;
	shr.u64 	%rd10612, %rd10611, 32;
	and.b64  	%rd10613, %rd10551, 4294967295;
	add.s64 	%rd10614, %rd10612, %rd10613;
	shr.u64 	%rd10615, %rd10614, 32;
	and.b64  	%rd10616, %rd10555, 4294967295;
	add.s64 	%rd10617, %rd10615, %rd10616;
	shr.u64 	%rd10618, %rd10617, 32;
	and.b64  	%rd10619, %rd10559, 4294967295;
	add.s64 	%rd10620, %rd10618, %rd10619;
	shr.u64 	%rd10621, %rd10620, 32;
	and.b64  	%rd10622, %rd10563, 4294967295;
	add.s64 	%rd10623, %rd10621, %rd10622;
	shr.u64 	%rd10624, %rd10623, 32;
	and.b64  	%rd10625, %rd10567, 4294967295;
	add.s64 	%rd10626, %rd10624, %rd10625;
	{ .reg .b32 tmp; mov.b64 {tmp, %r1740}, %rd10626; }
	add.s32 	%r1741, %r1729, %r1740;
	mul.lo.s32 	%r1742, %r1730, %r1734;
	mul.wide.u32 	%rd10627, %r1732, %r1742;
	and.b64  	%rd10628, %rd10575, 4294967295;
	add.s64 	%rd10629, %rd10627, %rd10628;
	shr.u64 	%rd10630, %rd10629, 32;
	mul.wide.u32 	%rd10631, %r1733, %r1742;
	and.b64  	%rd10632, %rd10580, 4294967295;
	add.s64 	%rd10633, %rd10630, %rd10632;
	add.s64 	%rd10634, %rd10633, %rd10631;
	cvt.u32.u64 	%r1743, %rd10634;
	shr.u64 	%rd10635, %rd10634, 32;
	mul.wide.u32 	%rd10636, %r1735, %r1742;
	and.b64  	%rd10637, %rd10585, 4294967295;
	add.s64 	%rd10638, %rd10635, %rd10637;
	add.s64 	%rd10639, %rd10638, %rd10636;
	shr.u64 	%rd10640, %rd10639, 32;
	mul.wide.u32 	%rd10641, %r1736, %r1742;
	and.b64  	%rd10642, %rd10590, 4294967295;
	add.s64 	%rd10643, %rd10640, %rd10642;
	add.s64 	%rd10644, %rd10643, %rd10641;
	shr.u64 	%rd10645, %rd10644, 32;
	mul.wide.u32 	%rd10646, %r1737, %r1742;
	and.b64  	%rd10647, %rd10595, 4294967295;
	add.s64 	%rd10648, %rd10645, %rd10647;
	add.s64 	%rd10649, %rd10648, %rd10646;
	shr.u64 	%rd10650, %rd10649, 32;
	mul.wide.u32 	%rd10651, %r1738, %r1742;
	and.b64  	%rd10652, %rd10600, 4294967295;
	add.s64 	%rd10653, %rd10650, %rd10652;
	add.s64 	%rd10654, %rd10653, %rd10651;
	shr.u64 	%rd10655, %rd10654, 32;
	mul.wide.u32 	%rd10656, %r1739, %r1742;
	and.b64  	%rd10657, %rd10605, 4294967295;
	add.s64 	%rd10658, %rd10655, %rd10657;
	add.s64 	%rd10659, %rd10658, %rd10656;
	shr.u64 	%rd10660, %rd10659, 32;
	mul.wide.u32 	%rd10661, %r1727, %r1742;
	and.b64  	%rd10662, %rd10608, 4294967295;
	add.s64 	%rd10663, %rd10660, %rd10662;
	add.s64 	%rd10664, %rd10663, %rd10661;
	shr.u64 	%rd10665, %rd10664, 32;
	and.b64  	%rd10666, %rd10611, 4294967295;
	add.s64 	%rd10667, %rd10665, %rd10666;
	shr.u64 	%rd10668, %rd10667, 32;
	and.b64  	%rd10669, %rd10614, 4294967295;
	add.s64 	%rd10670, %rd10668, %rd10669;
	shr.u64 	%rd10671, %rd10670, 32;
	and.b64  	%rd10672, %rd10617, 4294967295;
	add.s64 	%rd10673, %rd10671, %rd10672;
	shr.u64 	%rd10674, %rd10673, 32;
	and.b64  	%rd10675, %rd10620, 4294967295;
	add.s64 	%rd10676, %rd10674, %rd10675;
	shr.u64 	%rd10677, %rd10676, 32;
	and.b64  	%rd10678, %rd10623, 4294967295;
	add.s64 	%rd10679, %rd10677, %rd10678;
	shr.u64 	%rd10680, %rd10679, 32;
	and.b64  	%rd10681, %rd10626, 4294967295;
	add.s64 	%rd10682, %rd10680, %rd10681;
	{ .reg .b32 tmp; mov.b64 {tmp, %r1744}, %rd10682; }
	add.s32 	%r1745, %r1741, %r1744;
	mul.lo.s32 	%r1746, %r1730, %r1743;
	mul.wide.u32 	%rd10683, %r1732, %r1746;
	and.b64  	%rd10684, %rd10634, 4294967295;
	add.s64 	%rd10685, %rd10683, %rd10684;
	shr.u64 	%rd10686, %rd10685, 32;
	mul.wide.u32 	%rd10687, %r1733, %r1746;
	and.b64  	%rd10688, %rd10639, 4294967295;
	add.s64 	%rd10689, %rd10686, %rd10688;
	add.s64 	%rd10690, %rd10689, %rd10687;
	cvt.u32.u64 	%r1747, %rd10690;
	shr.u64 	%rd10691, %rd10690, 32;
	mul.wide.u32 	%rd10692, %r1735, %r1746;
	and.b64  	%rd10693, %rd10644, 4294967295;
	add.s64 	%rd10694, %rd10691, %rd10693;
	add.s64 	%rd10695, %rd10694, %rd10692;
	shr.u64 	%rd10696, %rd10695, 32;
	mul.wide.u32 	%rd10697, %r1736, %r1746;
	and.b64  	%rd10698, %rd10649, 4294967295;
	add.s64 	%rd10699, %rd10696, %rd10698;
	add.s64 	%rd10700, %rd10699, %rd10697;
	shr.u64 	%rd10701, %rd10700, 32;
	mul.wide.u32 	%rd10702, %r1737, %r1746;
	and.b64  	%rd10703, %rd10654, 4294967295;
	add.s64 	%rd10704, %rd10701, %rd10703;
	add.s64 	%rd10705, %rd10704, %rd10702;
	shr.u64 	%rd10706, %rd10705, 32;
	mul.wide.u32 	%rd10707, %r1738, %r1746;
	and.b64  	%rd10708, %rd10659, 4294967295;
	add.s64 	%rd10709, %rd10706, %rd10708;
	add.s64 	%rd10710, %rd10709, %rd10707;
	shr.u64 	%rd10711, %rd10710, 32;
	mul.wide.u32 	%rd10712, %r1739, %r1746;
	and.b64  	%rd10713, %rd10664, 4294967295;
	add.s64 	%rd10714, %rd10711, %rd10713;
	add.s64 	%rd10715, %rd10714, %rd10712;
	shr.u64 	%rd10716, %rd10715, 32;
	mul.wide.u32 	%rd10717, %r1727, %r1746;
	and.b64  	%rd10718, %rd10667, 4294967295;
	add.s64 	%rd10719, %rd10716, %rd10718;
	add.s64 	%rd10720, %rd10719, %rd10717;
	shr.u64 	%rd10721, %rd10720, 32;
	and.b64  	%rd10722, %rd10670, 4294967295;
	add.s64 	%rd10723, %rd10721, %rd10722;
	shr.u64 	%rd10724, %rd10723, 32;
	and.b64  	%rd10725, %rd10673, 4294967295;
	add.s64 	%rd10726, %rd10724, %rd10725;
	shr.u64 	%rd10727, %rd10726, 32;
	and.b64  	%rd10728, %rd10676, 4294967295;
	add.s64 	%rd10729, %rd10727, %rd10728;
	shr.u64 	%rd10730, %rd10729, 32;
	and.b64  	%rd10731, %rd10679, 4294967295;
	add.s64 	%rd10732, %rd10730, %rd10731;
	shr.u64 	%rd10733, %rd10732, 32;
	and.b64  	%rd10734, %rd10682, 4294967295;
	add.s64 	%rd10735, %rd10733, %rd10734;
	{ .reg .b32 tmp; mov.b64 {tmp, %r1748}, %rd10735; }
	add.s32 	%r1749, %r1745, %r1748;
	mul.lo.s32 	%r1750, %r1730, %r1747;
	mul.wide.u32 	%rd10736, %r1732, %r1750;
	and.b64  	%rd10737, %rd10690, 4294967295;
	add.s64 	%rd10738, %rd10736, %rd10737;
	shr.u64 	%rd10739, %rd10738, 32;
	mul.wide.u32 	%rd10740, %r1733, %r1750;
	and.b64  	%rd10741, %rd10695, 4294967295;
	add.s64 	%rd10742, %rd10739, %rd10741;
	add.s64 	%rd10743, %rd10742, %rd10740;
	cvt.u32.u64 	%r1751, %rd10743;
	shr.u64 	%rd10744, %rd10743, 32;
	mul.wide.u32 	%rd10745, %r1735, %r1750;
	and.b64  	%rd10746, %rd10700, 4294967295;
	add.s64 	%rd10747, %rd10744, %rd10746;
	add.s64 	%rd10748, %rd10747, %rd10745;
	shr.u64 	%rd10749, %rd10748, 32;
	mul.wide.u32 	%rd10750, %r1736, %r1750;
	and.b64  	%rd10751, %rd10705, 4294967295;
	add.s64 	%rd10752, %rd10749, %rd10751;
	add.s64 	%rd10753, %rd10752, %rd10750;
	shr.u64 	%rd10754, %rd10753, 32;
	mul.wide.u32 	%rd10755, %r1737, %r1750;
	and.b64  	%rd10756, %rd10710, 4294967295;
	add.s64 	%rd10757, %rd10754, %rd10756;
	add.s64 	%rd10758, %rd10757, %rd10755;
	shr.u64 	%rd10759, %rd10758, 32;
	mul.wide.u32 	%rd10760, %r1738, %r1750;
	and.b64  	%rd10761, %rd10715, 4294967295;
	add.s64 	%rd10762, %rd10759, %rd10761;
	add.s64 	%rd10763, %rd10762, %rd10760;
	shr.u64 	%rd10764, %rd10763, 32;
	mul.wide.u32 	%rd10765, %r1739, %r1750;
	and.b64  	%rd10766, %rd10720, 4294967295;
	add.s64 	%rd10767, %rd10764, %rd10766;
	add.s64 	%rd10768, %rd10767, %rd10765;
	shr.u64 	%rd10769, %rd10768, 32;
	mul.wide.u32 	%rd10770, %r1727, %r1750;
	and.b64  	%rd10771, %rd10723, 4294967295;
	add.s64 	%rd10772, %rd10769, %rd10771;
	add.s64 	%rd10773, %rd10772, %rd10770;
	shr.u64 	%rd10774, %rd10773, 32;
	and.b64  	%rd10775, %rd10726, 4294967295;
	add.s64 	%rd10776, %rd10774, %rd10775;
	shr.u64 	%rd10777, %rd10776, 32;
	and.b64  	%rd10778, %rd10729, 4294967295;
	add.s64 	%rd10779, %rd10777, %rd10778;
	shr.u64 	%rd10780, %rd10779, 32;
	and.b64  	%rd10781, %rd10732, 4294967295;
	add.s64 	%rd10782, %rd10780, %rd10781;
	shr.u64 	%rd10783, %rd10782, 32;
	and.b64  	%rd10784, %rd10735, 4294967295;
	add.s64 	%rd10785, %rd10783, %rd10784;
	{ .reg .b32 tmp; mov.b64 {tmp, %r1752}, %rd10785; }
	add.s32 	%r1753, %r1749, %r1752;
	mul.lo.s32 	%r1754, %r1730, %r1751;
	mul.wide.u32 	%rd10786, %r1732, %r1754;
	and.b64  	%rd10787, %rd10743, 4294967295;
	add.s64 	%rd10788, %rd10786, %rd10787;
	shr.u64 	%rd10789, %rd10788, 32;
	mul.wide.u32 	%rd10790, %r1733, %r1754;
	and.b64  	%rd10791, %rd10748, 4294967295;
	add.s64 	%rd10792, %rd10789, %rd10791;
	add.s64 	%rd10793, %rd10792, %rd10790;
	cvt.u32.u64 	%r1755, %rd10793;
	shr.u64 	%rd10794, %rd10793, 32;
	mul.wide.u32 	%rd10795, %r1735, %r1754;
	and.b64  	%rd10796, %rd10753, 4294967295;
	add.s64 	%rd10797, %rd10794, %rd10796;
	add.s64 	%rd10798, %rd10797, %rd10795;
	shr.u64 	%rd10799, %rd10798, 32;
	mul.wide.u32 	%rd10800, %r1736, %r1754;
	and.b64  	%rd10801, %rd10758, 4294967295;
	add.s64 	%rd10802, %rd10799, %rd10801;
	add.s64 	%rd10803, %rd10802, %rd10800;
	shr.u64 	%rd10804, %rd10803, 32;
	mul.wide.u32 	%rd10805, %r1737, %r1754;
	and.b64  	%rd10806, %rd10763, 4294967295;
	add.s64 	%rd10807, %rd10804, %rd10806;
	add.s64 	%rd10808, %rd10807, %rd10805;
	shr.u64 	%rd10809, %rd10808, 32;
	mul.wide.u32 	%rd10810, %r1738, %r1754;
	and.b64  	%rd10811, %rd10768, 4294967295;
	add.s64 	%rd10812, %rd10809, %rd10811;
	add.s64 	%rd10813, %rd10812, %rd10810;
	shr.u64 	%rd10814, %rd10813, 32;
	mul.wide.u32 	%rd10815, %r1739, %r1754;
	and.b64  	%rd10816, %rd10773, 4294967295;
	add.s64 	%rd10817, %rd10814, %rd10816;
	add.s64 	%rd10818, %rd10817, %rd10815;
	shr.u64 	%rd10819, %rd10818, 32;
	mul.wide.u32 	%rd10820, %r1727, %r1754;
	and.b64  	%rd10821, %rd10776, 4294967295;
	add.s64 	%rd10822, %rd10819, %rd10821;
	add.s64 	%rd10823, %rd10822, %rd10820;
	shr.u64 	%rd10824, %rd10823, 32;
	and.b64  	%rd10825, %rd10779, 4294967295;
	add.s64 	%rd10826, %rd10824, %rd10825;
	shr.u64 	%rd10827, %rd10826, 32;
	and.b64  	%rd10828, %rd10782, 4294967295;
	add.s64 	%rd10829, %rd10827, %rd10828;
	shr.u64 	%rd10830, %rd10829, 32;
	and.b64  	%rd10831, %rd10785, 4294967295;
	add.s64 	%rd10832, %rd10830, %rd10831;
	{ .reg .b32 tmp; mov.b64 {tmp, %r1756}, %rd10832; }
	add.s32 	%r1757, %r1753, %r1756;
	mul.lo.s32 	%r1758, %r1730, %r1755;
	mul.wide.u32 	%rd10833, %r1732, %r1758;
	and.b64  	%rd10834, %rd10793, 4294967295;
	add.s64 	%rd10835, %rd10833, %rd10834;
	shr.u64 	%rd10836, %rd10835, 32;
	mul.wide.u32 	%rd10837, %r1733, %r1758;
	and.b64  	%rd10838, %rd10798, 4294967295;
	add.s64 	%rd10839, %rd10836, %rd10838;
	add.s64 	%rd10840, %rd10839, %rd10837;
	cvt.u32.u64 	%r1759, %rd10840;
	shr.u64 	%rd10841, %rd10840, 32;
	mul.wide.u32 	%rd10842, %r1735, %r1758;
	and.b64  	%rd10843, %rd10803, 4294967295;
	add.s64 	%rd10844, %rd10841, %rd10843;
	add.s64 	%rd10845, %rd10844, %rd10842;
	shr.u64 	%rd10846, %rd10845, 32;
	mul.wide.u32 	%rd10847, %r1736, %r1758;
	and.b64  	%rd10848, %rd10808, 4294967295;
	add.s64 	%rd10849, %rd10846, %rd10848;
	add.s64 	%rd10850, %rd10849, %rd10847;
	shr.u64 	%rd10851, %rd10850, 32;
	mul.wide.u32 	%rd10852, %r1737, %r1758;
	and.b64  	%rd10853, %rd10813, 4294967295;
	add.s64 	%rd10854, %rd10851, %rd10853;
	add.s64 	%rd10855, %rd10854, %rd10852;
	shr.u64 	%rd10856, %rd10855, 32;
	mul.wide.u32 	%rd10857, %r1738, %r1758;
	and.b64  	%rd10858, %rd10818, 4294967295;
	add.s64 	%rd10859, %rd10856, %rd10858;
	add.s64 	%rd10860, %rd10859, %rd10857;
	shr.u64 	%rd10861, %rd10860, 32;
	mul.wide.u32 	%rd10862, %r1739, %r1758;
	and.b64  	%rd10863, %rd10823, 4294967295;
	add.s64 	%rd10864, %rd10861, %rd10863;
	add.s64 	%rd10865, %rd10864, %rd10862;
	shr.u64 	%rd10866, %rd10865, 32;
	mul.wide.u32 	%rd10867, %r1727, %r1758;
	and.b64  	%rd10868, %rd10826, 4294967295;
	add.s64 	%rd10869, %rd10866, %rd10868;
	add.s64 	%rd10870, %rd10869, %rd10867;
	shr.u64 	%rd10871, %rd10870, 32;
	and.b64  	%rd10872, %rd10829, 4294967295;
	add.s64 	%rd10873, %rd10871, %rd10872;
	shr.u64 	%rd10874, %rd10873, 32;
	and.b64  	%rd10875, %rd10832, 4294967295;
	add.s64 	%rd10876, %rd10874, %rd10875;
	{ .reg .b32 tmp; mov.b64 {tmp, %r1760}, %rd10876; }
	add.s32 	%r1761, %r1757, %r1760;
	mul.lo.s32 	%r1762, %r1730, %r1759;
	mul.wide.u32 	%rd10877, %r1732, %r1762;
	and.b64  	%rd10878, %rd10840, 4294967295;
	add.s64 	%rd10879, %rd10877, %rd10878;
	shr.u64 	%rd10880, %rd10879, 32;
	mul.wide.u32 	%rd10881, %r1733, %r1762;
	and.b64  	%rd10882, %rd10845, 4294967295;
	add.s64 	%rd10883, %rd10880, %rd10882;
	add.s64 	%rd10884, %rd10883, %rd10881;
	cvt.u32.u64 	%r1763, %rd10884;
	shr.u64 	%rd10885, %rd10884, 32;
	mul.wide.u32 	%rd10886, %r1735, %r1762;
	and.b64  	%rd10887, %rd10850, 4294967295;
	add.s64 	%rd10888, %rd10885, %rd10887;
	add.s64 	%rd10889, %rd10888, %rd10886;
	shr.u64 	%rd10890, %rd10889, 32;
	mul.wide.u32 	%rd10891, %r1736, %r1762;
	and.b64  	%rd10892, %rd10855, 4294967295;
	add.s64 	%rd10893, %rd10890, %rd10892;
	add.s64 	%rd10894, %rd10893, %rd10891;
	shr.u64 	%rd10895, %rd10894, 32;
	mul.wide.u32 	%rd10896, %r1737, %r1762;
	and.b64  	%rd10897, %rd10860, 4294967295;
	add.s64 	%rd10898, %rd10895, %rd10897;
	add.s64 	%rd10899, %rd10898, %rd10896;
	shr.u64 	%rd10900, %rd10899, 32;
	mul.wide.u32 	%rd10901, %r1738, %r1762;
	and.b64  	%rd10902, %rd10865, 4294967295;
	add.s64 	%rd10903, %rd10900, %rd10902;
	add.s64 	%rd10904, %rd10903, %rd10901;
	shr.u64 	%rd10905, %rd10904, 32;
	mul.wide.u32 	%rd10906, %r1739, %r1762;
	and.b64  	%rd10907, %rd10870, 4294967295;
	add.s64 	%rd10908, %rd10905, %rd10907;
	add.s64 	%rd10909, %rd10908, %rd10906;
	shr.u64 	%rd10910, %rd10909, 32;
	mul.wide.u32 	%rd10911, %r1727, %r1762;
	and.b64  	%rd10912, %rd10873, 4294967295;
	add.s64 	%rd10913, %rd10910, %rd10912;
	add.s64 	%rd10914, %rd10913, %rd10911;
	shr.u64 	%rd10915, %rd10914, 32;
	and.b64  	%rd10916, %rd10876, 4294967295;
	add.s64 	%rd10917, %rd10915, %rd10916;
	{ .reg .b32 tmp; mov.b64 {tmp, %r1764}, %rd10917; }
	add.s32 	%r1765, %r1761, %r1764;
	mul.lo.s32 	%r1766, %r1730, %r1763;
	mul.wide.u32 	%rd10918, %r1732, %r1766;
	and.b64  	%rd10919, %rd10884, 4294967295;
	add.s64 	%rd10920, %rd10918, %rd10919;
	shr.u64 	%rd10921, %rd10920, 32;
	mul.wide.u32 	%rd10922, %r1733, %r1766;
	and.b64  	%rd10923, %rd10889, 4294967295;
	add.s64 	%rd10924, %rd10921, %rd10923;
	add.s64 	%rd991, %rd10924, %rd10922;
	shr.u64 	%rd10925, %rd991, 32;
	mul.wide.u32 	%rd10926, %r1735, %r1766;
	and.b64  	%rd10927, %rd10894, 4294967295;
	add.s64 	%rd10928, %rd10925, %rd10927;
	add.s64 	%rd22829, %rd10928, %rd10926;
	shr.u64 	%rd10929, %rd22829, 32;
	mul.wide.u32 	%rd10930, %r1736, %r1766;
	and.b64  	%rd10931, %rd10899, 4294967295;
	add.s64 	%rd10932, %rd10929, %rd10931;
	add.s64 	%rd22828, %rd10932, %rd10930;
	shr.u64 	%rd10933, %rd22828, 32;
	mul.wide.u32 	%rd10934, %r1737, %r1766;
	and.b64  	%rd10935, %rd10904, 4294967295;
	add.s64 	%rd10936, %rd10933, %rd10935;
	add.s64 	%rd22827, %rd10936, %rd10934;
	shr.u64 	%rd10937, %rd22827, 32;
	mul.wide.u32 	%rd10938, %r1738, %r1766;
	and.b64  	%rd10939, %rd10909, 4294967295;
	add.s64 	%rd10940, %rd10937, %rd10939;
	add.s64 	%rd22826, %rd10940, %rd10938;
	shr.u64 	%rd10941, %rd22826, 32;
	mul.wide.u32 	%rd10942, %r1739, %r1766;
	and.b64  	%rd10943, %rd10914, 4294967295;
	add.s64 	%rd10944, %rd10941, %rd10943;
	add.s64 	%rd22825, %rd10944, %rd10942;
	shr.u64 	%rd10945, %rd22825, 32;
	mul.wide.u32 	%rd10946, %r1727, %r1766;
	and.b64  	%rd10947, %rd10917, 4294967295;
	add.s64 	%rd10948, %rd10945, %rd10947;
	add.s64 	%rd22824, %rd10948, %rd10946;
	{ .reg .b32 tmp; mov.b64 {tmp, %r1767}, %rd22824; }
	add.s32 	%r3101, %r1765, %r1767;
	setp.gt.u32 	%p271, %r3101, %r1727;
	@%p271 bra 	$L__BB2_505;
	cvt.u32.u64 	%r3102, %rd991;
	cvt.u32.u64 	%r1768, %rd984;
	setp.lt.u32 	%p272, %r3101, %r1768;
	@%p272 bra 	$L__BB2_506;
	cvt.u32.u64 	%r1769, %rd990;
	cvt.u32.u64 	%r1770, %rd22824;
	setp.lt.u32 	%p273, %r1769, %r1770;
	@%p273 bra 	$L__BB2_505;
	setp.gt.u32 	%p274, %r1769, %r1770;
	@%p274 bra 	$L__BB2_506;
	cvt.u32.u64 	%r1773, %rd989;
	cvt.u32.u64 	%r1774, %rd22825;
	setp.lt.u32 	%p275, %r1773, %r1774;
	@%p275 bra 	$L__BB2_505;
	setp.gt.u32 	%p276, %r1773, %r1774;
	@%p276 bra 	$L__BB2_506;
	cvt.u32.u64 	%r1777, %rd988;
	cvt.u32.u64 	%r1778, %rd22826;
	setp.lt.u32 	%p277, %r1777, %r1778;
	@%p277 bra 	$L__BB2_505;
	setp.gt.u32 	%p278, %r1777, %r1778;
	@%p278 bra 	$L__BB2_506;
	cvt.u32.u64 	%r1781, %rd987;
	cvt.u32.u64 	%r1782, %rd22827;
	setp.lt.u32 	%p279, %r1781, %r1782;
	@%p279 bra 	$L__BB2_505;
	setp.gt.u32 	%p280, %r1781, %r1782;
	@%p280 bra 	$L__BB2_506;
	cvt.u32.u64 	%r1785, %rd986;
	cvt.u32.u64 	%r1786, %rd22828;
	setp.lt.u32 	%p281, %r1785, %r1786;
	@%p281 bra 	$L__BB2_505;
	setp.gt.u32 	%p282, %r1785, %r1786;
	@%p282 bra 	$L__BB2_506;
	cvt.u32.u64 	%r1789, %rd985;
	cvt.u32.u64 	%r1790, %rd22829;
	setp.lt.u32 	%p283, %r1789, %r1790;
	@%p283 bra 	$L__BB2_505;
	setp.gt.u32 	%p284, %r1789, %r1790;
	cvt.u32.u64 	%r3102, %rd991;
	setp.gt.u32 	%p285, %r1732, %r3102;
	or.pred  	%p286, %p284, %p285;
	@%p286 bra 	$L__BB2_506;
$L__BB2_505:
	and.b64  	%rd10949, %rd991, 4294967295;
	ld.const.u32 	%rd10950, [P_CONST];
	sub.s64 	%rd10951, %rd10949, %rd10950;
	shr.u64 	%rd10952, %rd10951, 63;
	cvt.u32.u64 	%r3102, %rd10951;
	and.b64  	%rd10953, %rd22829, 4294967295;
	add.s64 	%rd10954, %rd10952, %rd985;
	sub.s64 	%rd22829, %rd10953, %rd10954;
	shr.u64 	%rd10955, %rd22829, 63;
	and.b64  	%rd10956, %rd22828, 4294967295;
	add.s64 	%rd10957, %rd10955, %rd986;
	sub.s64 	%rd22828, %rd10956, %rd10957;
	shr.u64 	%rd10958, %rd22828, 63;
	and.b64  	%rd10959, %rd22827, 4294967295;
	add.s64 	%rd10960, %rd10958, %rd987;
	sub.s64 	%rd22827, %rd10959, %rd10960;
	shr.u64 	%rd10961, %rd22827, 63;
	and.b64  	%rd10962, %rd22826, 4294967295;
	add.s64 	%rd10963, %rd10961, %rd988;
	sub.s64 	%rd22826, %rd10962, %rd10963;
	shr.u64 	%rd10964, %rd22826, 63;
	and.b64  	%rd10965, %rd22825, 4294967295;
	add.s64 	%rd10966, %rd10964, %rd989;
	sub.s64 	%rd22825, %rd10965, %rd10966;
	shr.u64 	%rd10967, %rd22825, 63;
	and.b64  	%rd10968, %rd22824, 4294967295;
	ld.const.u32 	%rd10969, [P_CONST+24];
	add.s64 	%rd10970, %rd10967, %rd10969;
	sub.s64 	%rd22824, %rd10968, %rd10970;
	shr.u64 	%rd10971, %rd22824, 63;
	cvt.u32.u64 	%r1796, %rd10971;
	add.s32 	%r1797, %r1727, %r1796;
	sub.s32 	%r3101, %r3101, %r1797;
$L__BB2_506:
	ld.const.u32 	%rd1010, [P_CONST+8];
	ld.const.u32 	%rd1011, [P_CONST+4];
	ld.const.u32 	%rd1012, [P_CONST+16];
	ld.const.u32 	%rd1013, [P_CONST+24];
	shl.b32 	%r3103, %r3102, 1;
	shr.u32 	%r1800, %r3102, 31;
	cvt.u64.u32 	%rd10972, %r1800;
	shl.b64 	%rd10973, %rd22829, 1;
	and.b64  	%rd10974, %rd10973, 8589934590;
	or.b64  	%rd22836, %rd10974, %rd10972;
	shr.u64 	%rd10975, %rd10974, 32;
	shl.b64 	%rd10976, %rd22828, 1;
	and.b64  	%rd10977, %rd10976, 8589934590;
	or.b64  	%rd22835, %rd10975, %rd10977;
	shr.u64 	%rd10978, %rd10977, 32;
	shl.b64 	%rd10979, %rd22827, 1;
	and.b64  	%rd10980, %rd10979, 8589934590;
	or.b64  	%rd22834, %rd10978, %rd10980;
	shr.u64 	%rd10981, %rd10980, 32;
	shl.b64 	%rd10982, %rd22826, 1;
	and.b64  	%rd10983, %rd10982, 8589934590;
	or.b64  	%rd22833, %rd10981, %rd10983;
	shr.u64 	%rd10984, %rd10983, 32;
	shl.b64 	%rd10985, %rd22825, 1;
	and.b64  	%rd10986, %rd10985, 8589934590;
	or.b64  	%rd22832, %rd10984, %rd10986;
	shr.u64 	%rd10987, %rd10986, 32;
	shl.b64 	%rd10988, %rd22824, 1;
	and.b64  	%rd10989, %rd10988, 8589934590;
	or.b64  	%rd1020, %rd10987, %rd10989;
	shr.u64 	%rd10990, %rd10989, 32;
	mul.wide.u32 	%rd10991, %r3101, 2;
	add.s64 	%rd10993, %rd10990, %rd10991;
	cvt.u32.u64 	%r1801, %rd10993;
	setp.gt.u64 	%p287, %rd10993, 4294967295;
	setp.lt.u32 	%p288, %r1727, %r1801;
	or.pred  	%p289, %p287, %p288;
	@%p289 bra 	$L__BB2_520;
	cvt.u32.u64 	%r1802, %rd984;
	shr.u64 	%rd10994, %rd1020, 32;
	or.b64  	%rd22830, %rd10994, %rd10991;
	cvt.u32.u64 	%r1803, %rd22830;
	setp.gt.u32 	%p290, %r1802, %r1803;
	mov.u64 	%rd22831, %rd1020;
	@%p290 bra 	$L__BB2_521;
	cvt.u32.u64 	%r1804, %rd1013;
	cvt.u32.u64 	%r1805, %rd1020;
	setp.lt.u32 	%p291, %r1804, %r1805;
	@%p291 bra 	$L__BB2_520;
	setp.gt.u32 	%p292, %r1804, %r1805;
	mov.u64 	%rd22831, %rd1020;
	@%p292 bra 	$L__BB2_521;
	cvt.u32.u64 	%r1808, %rd989;
	cvt.u32.u64 	%r1809, %rd22832;
	setp.lt.u32 	%p293, %r1808, %r1809;
	@%p293 bra 	$L__BB2_520;
	setp.gt.u32 	%p294, %r1808, %r1809;
	mov.u64 	%rd22831, %rd1020;
	@%p294 bra 	$L__BB2_521;
	cvt.u32.u64 	%r1812, %rd1012;
	cvt.u32.u64 	%r1813, %rd22833;
	setp.lt.u32 	%p295, %r1812, %r1813;
	@%p295 bra 	$L__BB2_520;
	setp.gt.u32 	%p296, %r1812, %r1813;
	mov.u64 	%rd22831, %rd1020;
	@%p296 bra 	$L__BB2_521;
	cvt.u32.u64 	%r1816, %rd987;
	cvt.u32.u64 	%r1817, %rd22834;
	setp.lt.u32 	%p297, %r1816, %r1817;
	@%p297 bra 	$L__BB2_520;
	setp.gt.u32 	%p298, %r1816, %r1817;
	mov.u64 	%rd22831, %rd1020;
	@%p298 bra 	$L__BB2_521;
	cvt.u32.u64 	%r1820, %rd1010;
	cvt.u32.u64 	%r1821, %rd22835;
	setp.lt.u32 	%p299, %r1820, %r1821;
	@%p299 bra 	$L__BB2_520;
	setp.gt.u32 	%p300, %r1820, %r1821;
	mov.u64 	%rd22831, %rd1020;
	@%p300 bra 	$L__BB2_521;
	cvt.u32.u64 	%r1824, %rd1011;
	cvt.u32.u64 	%r1825, %rd22836;
	setp.lt.u32 	%p301, %r1824, %r1825;
	@%p301 bra 	$L__BB2_520;
	setp.gt.u32 	%p302, %r1824, %r1825;
	setp.lt.u32 	%p303, %r3103, %r1732;
	or.pred  	%p304, %p302, %p303;
	mov.u64 	%rd22831, %rd1020;
	@%p304 bra 	$L__BB2_521;
$L__BB2_520:
	cvt.u64.u32 	%rd11008, %r3103;
	ld.const.u32 	%rd11009, [P_CONST];
	sub.s64 	%rd11010, %rd11008, %rd11009;
	shr.u64 	%rd11011, %rd11010, 63;
	cvt.u32.u64 	%r3103, %rd11010;
	and.b64  	%rd11012, %rd22836, 4294967295;
	add.s64 	%rd11013, %rd11011, %rd1011;
	sub.s64 	%rd22836, %rd11012, %rd11013;
	shr.u64 	%rd11014, %rd22836, 63;
	and.b64  	%rd11015, %rd22835, 4294967295;
	add.s64 	%rd11016, %rd11014, %rd1010;
	sub.s64 	%rd22835, %rd11015, %rd11016;
	shr.u64 	%rd11017, %rd22835, 63;
	and.b64  	%rd11018, %rd22834, 4294967295;
	add.s64 	%rd11019, %rd11017, %rd987;
	sub.s64 	%rd22834, %rd11018, %rd11019;
	shr.u64 	%rd11020, %rd22834, 63;
	and.b64  	%rd11021, %rd22833, 4294967295;
	add.s64 	%rd11022, %rd11020, %rd1012;
	sub.s64 	%rd22833, %rd11021, %rd11022;
	shr.u64 	%rd11023, %rd22833, 63;
	and.b64  	%rd11024, %rd22832, 4294967295;
	add.s64 	%rd11025, %rd11023, %rd989;
	sub.s64 	%rd22832, %rd11024, %rd11025;
	shr.u64 	%rd11026, %rd22832, 63;
	and.b64  	%rd11027, %rd1020, 4294967295;
	add.s64 	%rd11028, %rd11026, %rd1013;
	sub.s64 	%rd22831, %rd11027, %rd11028;
	shr.u64 	%rd11029, %rd22831, 63;
	shr.u64 	%rd11030, %rd1020, 32;
	shl.b32 	%r1830, %r3101, 1;
	cvt.u64.u32 	%rd11031, %r1830;
	or.b64  	%rd11032, %rd11030, %rd11031;
	and.b64  	%rd11033, %rd11032, 4294967295;
	ld.const.u32 	%rd11034, [P_CONST+28];
	add.s64 	%rd11035, %rd11029, %rd11034;
	sub.s64 	%rd22830, %rd11033, %rd11035;
$L__BB2_521:
	ld.const.u32 	%rd1042, [P_CONST+28];
	ld.const.u32 	%rd1043, [P_CONST];
	and.b64  	%rd11036, %rd22823, 4294967295;
	cvt.u64.u32 	%rd11037, %r3103;
	sub.s64 	%rd11038, %rd11036, %rd11037;
	shr.u64 	%rd11039, %rd11038, 63;
	cvt.u32.u64 	%r3128, %rd11038;
	and.b64  	%rd11040, %rd22822, 4294967295;
	and.b64  	%rd11041, %rd22836, 4294967295;
	add.s64 	%rd11042, %rd11039, %rd11041;
	sub.s64 	%rd22842, %rd11040, %rd11042;
	shr.u64 	%rd11043, %rd22842, 63;
	and.b64  	%rd11044, %rd22821, 4294967295;
	and.b64  	%rd11045, %rd22835, 4294967295;
	add.s64 	%rd11046, %rd11043, %rd11045;
	sub.s64 	%rd22841, %rd11044, %rd11046;
	shr.u64 	%rd11047, %rd22841, 63;
	and.b64  	%rd11048, %rd22820, 4294967295;
	and.b64  	%rd11049, %rd22834, 4294967295;
	add.s64 	%rd11050, %rd11047, %rd11049;
	sub.s64 	%rd22840, %rd11048, %rd11050;
	shr.u64 	%rd11051, %rd22840, 63;
	and.b64  	%rd11052, %rd22819, 4294967295;
	and.b64  	%rd11053, %rd22833, 4294967295;
	add.s64 	%rd11054, %rd11051, %rd11053;
	sub.s64 	%rd22839, %rd11052, %rd11054;
	shr.u64 	%rd11055, %rd22839, 63;
	and.b64  	%rd11056, %rd22818, 4294967295;
	and.b64  	%rd11057, %rd22832, 4294967295;
	add.s64 	%rd11058, %rd11055, %rd11057;
	sub.s64 	%rd22838, %rd11056, %rd11058;
	shr.u64 	%rd11059, %rd22838, 63;
	and.b64  	%rd11060, %rd22817, 4294967295;
	and.b64  	%rd11061, %rd22831, 4294967295;
	add.s64 	%rd11062, %rd11059, %rd11061;
	sub.s64 	%rd22837, %rd11060, %rd11062;
	shr.u64 	%rd11063, %rd22837, 63;
	cvt.u64.u32 	%rd11064, %r3100;
	and.b64  	%rd11065, %rd22830, 4294967295;
	add.s64 	%rd11066, %rd11063, %rd11065;
	sub.s64 	%rd11067, %rd11064, %rd11066;
	setp.gt.s64 	%p305, %rd11067, -1;
	cvt.u32.u64 	%r3121, %rd11067;
	@%p305 bra 	$L__BB2_523;
	cvt.u32.u64 	%r1831, %rd1042;
	cvt.u32.u64 	%r1832, %rd1043;
	add.s32 	%r3128, %r1832, %r3128;
	setp.lt.u32 	%p306, %r3128, %r1832;
	selp.u64 	%rd11068, 1, 0, %p306;
	and.b64  	%rd11069, %rd22842, 4294967295;
	add.s64 	%rd11070, %rd11069, %rd11068;
	add.s64 	%rd22842, %rd11070, %rd1011;
	shr.u64 	%rd11071, %rd22842, 32;
	and.b64  	%rd11072, %rd22841, 4294967295;
	add.s64 	%rd11073, %rd11071, %rd11072;
	add.s64 	%rd22841, %rd11073, %rd1010;
	shr.u64 	%rd11074, %rd22841, 32;
	and.b64  	%rd11075, %rd22840, 4294967295;
	add.s64 	%rd11076, %rd11074, %rd11075;
	add.s64 	%rd22840, %rd11076, %rd987;
	shr.u64 	%rd11077, %rd22840, 32;
	and.b64  	%rd11078, %rd22839, 4294967295;
	add.s64 	%rd11079, %rd11077, %rd11078;
	add.s64 	%rd22839, %rd11079, %rd1012;
	shr.u64 	%rd11080, %rd22839, 32;
	and.b64  	%rd11081, %rd22838, 4294967295;
	add.s64 	%rd11082, %rd11080, %rd11081;
	add.s64 	%rd22838, %rd11082, %rd989;
	shr.u64 	%rd11083, %rd22838, 32;
	and.b64  	%rd11084, %rd22837, 4294967295;
	add.s64 	%rd11085, %rd11083, %rd11084;
	add.s64 	%rd22837, %rd11085, %rd1013;
	{ .reg .b32 tmp; mov.b64 {tmp, %r1833}, %rd22837; }
	add.s32 	%r1834, %r3121, %r1833;
	add.s32 	%r3121, %r1834, %r1831;
$L__BB2_523:
	cvt.u32.u64 	%r1835, %rd1042;
	cvt.u32.u64 	%r3127, %rd22842;
	cvt.u32.u64 	%r3126, %rd22841;
	cvt.u32.u64 	%r3125, %rd22840;
	cvt.u32.u64 	%r3124, %rd22839;
	cvt.u32.u64 	%r3123, %rd22838;
	cvt.u32.u64 	%r3122, %rd22837;
	add.s32 	%r3106, %r3006, %r3031;
	setp.lt.u32 	%p307, %r3106, %r3006;
	selp.u64 	%rd11087, 1, 0, %p307;
	cvt.u64.u32 	%rd11088, %r3005;
	add.s64 	%rd11089, %rd11087, %rd11088;
	cvt.u64.u32 	%rd11090, %r3030;
	add.s64 	%rd22849, %rd11089, %rd11090;
	cvt.u32.u64 	%r447, %rd22849;
	shr.u64 	%rd11091, %rd22849, 32;
	cvt.u64.u32 	%rd11092, %r3004;
	add.s64 	%rd11093, %rd11091, %rd11092;
	cvt.u64.u32 	%rd11094, %r3029;
	add.s64 	%rd22848, %rd11093, %rd11094;
	cvt.u32.u64 	%r448, %rd22848;
	shr.u64 	%rd11095, %rd22848, 32;
	cvt.u64.u32 	%rd11096, %r3003;
	add.s64 	%rd11097, %rd11095, %rd11096;
	cvt.u64.u32 	%rd11098, %r3028;
	add.s64 	%rd22847, %rd11097, %rd11098;
	cvt.u32.u64 	%r449, %rd22847;
	shr.u64 	%rd11099, %rd22847, 32;
	cvt.u64.u32 	%rd11100, %r3002;
	add.s64 	%rd11101, %rd11099, %rd11100;
	cvt.u64.u32 	%rd11102, %r3027;
	add.s64 	%rd22846, %rd11101, %rd11102;
	cvt.u32.u64 	%r450, %rd22846;
	shr.u64 	%rd11103, %rd22846, 32;
	cvt.u64.u32 	%rd11104, %r3001;
	add.s64 	%rd11105, %rd11103, %rd11104;
	cvt.u64.u32 	%rd11106, %r3026;
	add.s64 	%rd22845, %rd11105, %rd11106;
	cvt.u32.u64 	%r451, %rd22845;
	shr.u64 	%rd11107, %rd22845, 32;
	cvt.u64.u32 	%rd11108, %r3000;
	add.s64 	%rd11109, %rd11107, %rd11108;
	cvt.u64.u32 	%rd11110, %r3025;
	add.s64 	%rd22844, %rd11109, %rd11110;
	cvt.u32.u64 	%r452, %rd22844;
	shr.u64 	%rd11111, %rd22844, 32;
	cvt.u64.u32 	%rd11113, %r2999;
	add.s64 	%rd11114, %rd11111, %rd11113;
	cvt.u64.u32 	%rd11115, %r3024;
	add.s64 	%rd22843, %rd11114, %rd11115;
	cvt.u32.u64 	%r453, %rd22843;
	setp.gt.u64 	%p308, %rd22843, 4294967295;
	setp.lt.u32 	%p309, %r1835, %r453;
	or.pred  	%p310, %p308, %p309;
	@%p310 bra 	$L__BB2_537;
	setp.gt.u32 	%p311, %r1835, %r453;
	@%p311 bra 	$L__BB2_538;
	cvt.u32.u64 	%r1837, %rd1013;
	setp.lt.u32 	%p312, %r1837, %r452;
	@%p312 bra 	$L__BB2_537;
	setp.gt.u32 	%p313, %r1837, %r452;
	@%p313 bra 	$L__BB2_538;
	cvt.u32.u64 	%r1839, %rd989;
	setp.lt.u32 	%p314, %r1839, %r451;
	@%p314 bra 	$L__BB2_537;
	setp.gt.u32 	%p315, %r1839, %r451;
	@%p315 bra 	$L__BB2_538;
	cvt.u32.u64 	%r1841, %rd1012;
	setp.lt.u32 	%p316, %r1841, %r450;
	@%p316 bra 	$L__BB2_537;
	setp.gt.u32 	%p317, %r1841, %r450;
	@%p317 bra 	$L__BB2_538;
	cvt.u32.u64 	%r1843, %rd987;
	setp.lt.u32 	%p318, %r1843, %r449;
	@%p318 bra 	$L__BB2_537;
	setp.gt.u32 	%p319, %r1843, %r449;
	@%p319 bra 	$L__BB2_538;
	cvt.u32.u64 	%r1845, %rd1010;
	setp.lt.u32 	%p320, %r1845, %r448;
	@%p320 bra 	$L__BB2_537;
	setp.gt.u32 	%p321, %r1845, %r448;
	@%p321 bra 	$L__BB2_538;
	cvt.u32.u64 	%r1847, %rd1011;
	setp.lt.u32 	%p322, %r1847, %r447;
	@%p322 bra 	$L__BB2_537;
	cvt.u32.u64 	%r1848, %rd1043;
	setp.gt.u32 	%p323, %r1847, %r447;
	setp.lt.u32 	%p324, %r3106, %r1848;
	or.pred  	%p325, %p323, %p324;
	@%p325 bra 	$L__BB2_538;
$L__BB2_537:
	cvt.u64.u32 	%rd11117, %r3106;
	sub.s64 	%rd11118, %rd11117, %rd1043;
	shr.u64 	%rd11119, %rd11118, 63;
	cvt.u32.u64 	%r3106, %rd11118;
	and.b64  	%rd11120, %rd22849, 4294967295;
	add.s64 	%rd11121, %rd11119, %rd1011;
	sub.s64 	%rd22849, %rd11120, %rd11121;
	shr.u64 	%rd11122, %rd22849, 63;
	and.b64  	%rd11123, %rd22848, 4294967295;
	add.s64 	%rd11124, %rd11122, %rd1010;
	sub.s64 	%rd22848, %rd11123, %rd11124;
	shr.u64 	%rd11125, %rd22848, 63;
	and.b64  	%rd11126, %rd22847, 4294967295;
	add.s64 	%rd11127, %rd11125, %rd987;
	sub.s64 	%rd22847, %rd11126, %rd11127;
	shr.u64 	%rd11128, %rd22847, 63;
	and.b64  	%rd11129, %rd22846, 4294967295;
	add.s64 	%rd11130, %rd11128, %rd1012;
	sub.s64 	%rd22846, %rd11129, %rd11130;
	shr.u64 	%rd11131, %rd22846, 63;
	and.b64  	%rd11132, %rd22845, 4294967295;
	add.s64 	%rd11133, %rd11131, %rd989;
	sub.s64 	%rd22845, %rd11132, %rd11133;
	shr.u64 	%rd11134, %rd22845, 63;
	and.b64  	%rd11135, %rd22844, 4294967295;
	add.s64 	%rd11136, %rd11134, %rd1013;
	sub.s64 	%rd22844, %rd11135, %rd11136;
	shr.u64 	%rd11137, %rd22844, 63;
	and.b64  	%rd11138, %rd22843, 4294967295;
	add.s64 	%rd11139, %rd11137, %rd1042;
	sub.s64 	%rd22843, %rd11138, %rd11139;
$L__BB2_538:
	ld.const.u32 	%r1850, [P_CONST+28];
	cvt.u64.u32 	%rd1083, %r1850;
	cvt.u64.u32 	%rd11140, %r3106;
	mul.wide.u32 	%rd11141, %r3106, %r3106;
	cvt.u32.u64 	%r1851, %rd11141;
	shr.u64 	%rd11142, %rd11141, 32;
	and.b64  	%rd11143, %rd22849, 4294967295;
	mul.lo.s64 	%rd11144, %rd11143, %rd11140;
	add.s64 	%rd11145, %rd11142, %rd11144;
	shr.u64 	%rd11146, %rd11145, 32;
	and.b64  	%rd11147, %rd22848, 4294967295;
	mul.lo.s64 	%rd11148, %rd11147, %rd11140;
	add.s64 	%rd11149, %rd11146, %rd11148;
	shr.u64 	%rd11150, %rd11149, 32;
	and.b64  	%rd11151, %rd22847, 4294967295;
	mul.lo.s64 	%rd11152, %rd11151, %rd11140;
	add.s64 	%rd11153, %rd11150, %rd11152;
	shr.u64 	%rd11154, %rd11153, 32;
	and.b64  	%rd11155, %rd22846, 4294967295;
	mul.lo.s64 	%rd11156, %rd11155, %rd11140;
	add.s64 	%rd11157, %rd11154, %rd11156;
	shr.u64 	%rd11158, %rd11157, 32;
	and.b64  	%rd11159, %rd22845, 4294967295;
	mul.lo.s64 	%rd11160, %rd11159, %rd11140;
	add.s64 	%rd11161, %rd11158, %rd11160;
	shr.u64 	%rd11162, %rd11161, 32;
	and.b64  	%rd11163, %rd22844, 4294967295;
	mul.lo.s64 	%rd11164, %rd11163, %rd11140;
	add.s64 	%rd11165, %rd11162, %rd11164;
	shr.u64 	%rd11166, %rd11165, 32;
	and.b64  	%rd11167, %rd22843, 4294967295;
	mul.lo.s64 	%rd11168, %rd11167, %rd11140;
	add.s64 	%rd11169, %rd11166, %rd11168;
	shr.u64 	%rd11170, %rd11169, 32;
	and.b64  	%rd11171, %rd11145, 4294967295;
	add.s64 	%rd11172, %rd11144, %rd11171;
	shr.u64 	%rd11173, %rd11172, 32;
	and.b64  	%rd11174, %rd11149, 4294967295;
	add.s64 	%rd11175, %rd11173, %rd11174;
	mad.lo.s64 	%rd11176, %rd11143, %rd11143, %rd11175;
	shr.u64 	%rd11177, %rd11176, 32;
	mul.lo.s64 	%rd11178, %rd11147, %rd11143;
	and.b64  	%rd11179, %rd11153, 4294967295;
	add.s64 	%rd11180, %rd11177, %rd11179;
	add.s64 	%rd11181, %rd11180, %rd11178;
	shr.u64 	%rd11182, %rd11181, 32;
	mul.lo.s64 	%rd11183, %rd11151, %rd11143;
	and.b64  	%rd11184, %rd11157, 4294967295;
	add.s64 	%rd11185, %rd11182, %rd11184;
	add.s64 	%rd11186, %rd11185, %rd11183;
	shr.u64 	%rd11187, %rd11186, 32;
	mul.lo.s64 	%rd11188, %rd11155, %rd11143;
	and.b64  	%rd11189, %rd11161, 4294967295;
	add.s64 	%rd11190, %rd11187, %rd11189;
	add.s64 	%rd11191, %rd11190, %rd11188;
	shr.u64 	%rd11192, %rd11191, 32;
	mul.lo.s64 	%rd11193, %rd11159, %rd11143;
	and.b64  	%rd11194, %rd11165, 4294967295;
	add.s64 	%rd11195, %rd11192, %rd11194;
	add.s64 	%rd11196, %rd11195, %rd11193;
	shr.u64 	%rd11197, %rd11196, 32;
	mul.lo.s64 	%rd11198, %rd11163, %rd11143;
	and.b64  	%rd11199, %rd11169, 4294967295;
	add.s64 	%rd11200, %rd11197, %rd11199;
	add.s64 	%rd11201, %rd11200, %rd11198;
	shr.u64 	%rd11202, %rd11201, 32;
	mul.lo.s64 	%rd11203, %rd11167, %rd11143;
	add.s64 	%rd11204, %rd11202, %rd11170;
	add.s64 	%rd11205, %rd11204, %rd11203;
	shr.u64 	%rd11206, %rd11205, 32;
	and.b64  	%rd11207, %rd11176, 4294967295;
	add.s64 	%rd11208, %rd11148, %rd11207;
	shr.u64 	%rd11209, %rd11208, 32;
	and.b64  	%rd11210, %rd11181, 4294967295;
	add.s64 	%rd11211, %rd11209, %rd11210;
	add.s64 	%rd11212, %rd11211, %rd11178;
	shr.u64 	%rd11213, %rd11212, 32;
	and.b64  	%rd11214, %rd11186, 4294967295;
	add.s64 	%rd11215, %rd11213, %rd11214;
	mad.lo.s64 	%rd11216, %rd11147, %rd11147, %rd11215;
	shr.u64 	%rd11217, %rd11216, 32;
	mul.lo.s64 	%rd11218, %rd11151, %rd11147;
	and.b64  	%rd11219, %rd11191, 4294967295;
	add.s64 	%rd11220, %rd11217, %rd11219;
	add.s64 	%rd11221, %rd11220, %rd11218;
	shr.u64 	%rd11222, %rd11221, 32;
	mul.lo.s64 	%rd11223, %rd11155, %rd11147;
	and.b64  	%rd11224, %rd11196, 4294967295;
	add.s64 	%rd11225, %rd11222, %rd11224;
	add.s64 	%rd11226, %rd11225, %rd11223;
	shr.u64 	%rd11227, %rd11226, 32;
	mul.lo.s64 	%rd11228, %rd11159, %rd11147;
	and.b64  	%rd11229, %rd11201, 4294967295;
	add.s64 	%rd11230, %rd11227, %rd11229;
	add.s64 	%rd11231, %rd11230, %rd11228;
	shr.u64 	%rd11232, %rd11231, 32;
	mul.lo.s64 	%rd11233, %rd11163, %rd11147;
	and.b64  	%rd11234, %rd11205, 4294967295;
	add.s64 	%rd11235, %rd11232, %rd11234;
	add.s64 	%rd11236, %rd11235, %rd11233;
	shr.u64 	%rd11237, %rd11236, 32;
	mul.lo.s64 	%rd11238, %rd11167, %rd11147;
	add.s64 	%rd11239, %rd11237, %rd11206;
	add.s64 	%rd11240, %rd11239, %rd11238;
	shr.u64 	%rd11241, %rd11240, 32;
	and.b64  	%rd11242, %rd11212, 4294967295;
	add.s64 	%rd11243, %rd11152, %rd11242;
	shr.u64 	%rd11244, %rd11243, 32;
	and.b64  	%rd11245, %rd11216, 4294967295;
	add.s64 	%rd11246, %rd11244, %rd11245;
	add.s64 	%rd11247, %rd11246, %rd11183;
	shr.u64 	%rd11248, %rd11247, 32;
	and.b64  	%rd11249, %rd11221, 4294967295;
	add.s64 	%rd11250, %rd11248, %rd11249;
	add.s64 	%rd11251, %rd11250, %rd11218;
	shr.u64 	%rd11252, %rd11251, 32;
	and.b64  	%rd11253, %rd11226, 4294967295;
	add.s64 	%rd11254, %rd11252, %rd11253;
	mad.lo.s64 	%rd11255, %rd11151, %rd11151, %rd11254;
	shr.u64 	%rd11256, %rd11255, 32;
	mul.lo.s64 	%rd11257, %rd11155, %rd11151;
	and.b64  	%rd11258, %rd11231, 4294967295;
	add.s64 	%rd11259, %rd11256, %rd11258;
	add.s64 	%rd11260, %rd11259, %rd11257;
	shr.u64 	%rd11261, %rd11260, 32;
	mul.lo.s64 	%rd11262, %rd11159, %rd11151;
	and.b64  	%rd11263, %rd11236, 4294967295;
	add.s64 	%rd11264, %rd11261, %rd11263;
	add.s64 	%rd11265, %rd11264, %rd11262;
	shr.u64 	%rd11266, %rd11265, 32;
	mul.lo.s64 	%rd11267, %rd11163, %rd11151;
	and.b64  	%rd11268, %rd11240, 4294967295;
	add.s64 	%rd11269, %rd11266, %rd11268;
	add.s64 	%rd11270, %rd11269, %rd11267;
	shr.u64 	%rd11271, %rd11270, 32;
	mul.lo.s64 	%rd11272, %rd11167, %rd11151;
	add.s64 	%rd11273, %rd11271, %rd11241;
	add.s64 	%rd11274, %rd11273, %rd11272;
	shr.u64 	%rd11275, %rd11274, 32;
	and.b64  	%rd11276, %rd11247, 4294967295;
	add.s64 	%rd11277, %rd11156, %rd11276;
	shr.u64 	%rd11278, %rd11277, 32;
	and.b64  	%rd11279, %rd11251, 4294967295;
	add.s64 	%rd11280, %rd11278, %rd11279;
	add.s64 	%rd11281, %rd11280, %rd11188;
	shr.u64 	%rd11282, %rd11281, 32;
	and.b64  	%rd11283, %rd11255, 4294967295;
	add.s64 	%rd11284, %rd11282, %rd11283;
	add.s64 	%rd11285, %rd11284, %rd11223;
	shr.u64 	%rd11286, %rd11285, 32;
	and.b64  	%rd11287, %rd11260, 4294967295;
	add.s64 	%rd11288, %rd11286, %rd11287;
	add.s64 	%rd11289, %rd11288, %rd11257;
	shr.u64 	%rd11290, %rd11289, 32;
	and.b64  	%rd11291, %rd11265, 4294967295;
	add.s64 	%rd11292, %rd11290, %rd11291;
	mad.lo.s64 	%rd11293, %rd11155, %rd11155, %rd11292;
	shr.u64 	%rd11294, %rd11293, 32;
	mul.lo.s64 	%rd11295, %rd11159, %rd11155;
	and.b64  	%rd11296, %rd11270, 4294967295;
	add.s64 	%rd11297, %rd11294, %rd11296;
	add.s64 	%rd11298, %rd11297, %rd11295;
	shr.u64 	%rd11299, %rd11298, 32;
	mul.lo.s64 	%rd11300, %rd11163, %rd11155;
	and.b64  	%rd11301, %rd11274, 4294967295;
	add.s64 	%rd11302, %rd11299, %rd11301;
	add.s64 	%rd11303, %rd11302, %rd11300;
	shr.u64 	%rd11304, %rd11303, 32;
	mul.lo.s64 	%rd11305, %rd11167, %rd11155;
	add.s64 	%rd11306, %rd11304, %rd11275;
	add.s64 	%rd11307, %rd11306, %rd11305;
	shr.u64 	%rd11308, %rd11307, 32;
	and.b64  	%rd11309, %rd11281, 4294967295;
	add.s64 	%rd11310, %rd11160, %rd11309;
	shr.u64 	%rd11311, %rd11310, 32;
	and.b64  	%rd11312, %rd11285, 4294967295;
	add.s64 	%rd11313, %rd11311, %rd11312;
	add.s64 	%rd11314, %rd11313, %rd11193;
	shr.u64 	%rd11315, %rd11314, 32;
	and.b64  	%rd11316, %rd11289, 4294967295;
	add.s64 	%rd11317, %rd11315, %rd11316;
	add.s64 	%rd11318, %rd11317, %rd11228;
	shr.u64 	%rd11319, %rd11318, 32;
	and.b64  	%rd11320, %rd11293, 4294967295;
	add.s64 	%rd11321, %rd11319, %rd11320;
	add.s64 	%rd11322, %rd11321, %rd11262;
	shr.u64 	%rd11323, %rd11322, 32;
	and.b64  	%rd11324, %rd11298, 4294967295;
	add.s64 	%rd11325, %rd11323, %rd11324;
	add.s64 	%rd11326, %rd11325, %rd11295;
	shr.u64 	%rd11327, %rd11326, 32;
	and.b64  	%rd11328, %rd11303, 4294967295;
	add.s64 	%rd11329, %rd11327, %rd11328;
	mad.lo.s64 	%rd11330, %rd11159, %rd11159, %rd11329;
	shr.u64 	%rd11331, %rd11330, 32;
	mul.lo.s64 	%rd11332, %rd11163, %rd11159;
	and.b64  	%rd11333, %rd11307, 4294967295;
	add.s64 	%rd11334, %rd11331, %rd11333;
	add.s64 	%rd11335, %rd11334, %rd11332;
	shr.u64 	%rd11336, %rd11335, 32;
	mul.lo.s64 	%rd11337, %rd11167, %rd11159;
	add.s64 	%rd11338, %rd11336, %rd11308;
	add.s64 	%rd11339, %rd11338, %rd11337;
	shr.u64 	%rd11340, %rd11339, 32;
	and.b64  	%rd11341, %rd11314, 4294967295;
	add.s64 	%rd11342, %rd11164, %rd11341;
	shr.u64 	%rd11343, %rd11342, 32;
	and.b64  	%rd11344, %rd11318, 4294967295;
	add.s64 	%rd11345, %rd11343, %rd11344;
	add.s64 	%rd11346, %rd11345, %rd11198;
	shr.u64 	%rd11347, %rd11346, 32;
	and.b64  	%rd11348, %rd11322, 4294967295;
	add.s64 	%rd11349, %rd11347, %rd11348;
	add.s64 	%rd11350, %rd11349, %rd11233;
	shr.u64 	%rd11351, %rd11350, 32;
	and.b64  	%rd11352, %rd11326, 4294967295;
	add.s64 	%rd11353, %rd11351, %rd11352;
	add.s64 	%rd11354, %rd11353, %rd11267;
	shr.u64 	%rd11355, %rd11354, 32;
	and.b64  	%rd11356, %rd11330, 4294967295;
	add.s64 	%rd11357, %rd11355, %rd11356;
	add.s64 	%rd11358, %rd11357, %rd11300;
	shr.u64 	%rd11359, %rd11358, 32;
	and.b64  	%rd11360, %rd11335, 4294967295;
	add.s64 	%rd11361, %rd11359, %rd11360;
	add.s64 	%rd11362, %rd11361, %rd11332;
	shr.u64 	%rd11363, %rd11362, 32;
	and.b64  	%rd11364, %rd11339, 4294967295;
	add.s64 	%rd11365, %rd11363, %rd11364;
	mad.lo.s64 	%rd11366, %rd11163, %rd11163, %rd11365;
	shr.u64 	%rd11367, %rd11366, 32;
	mul.lo.s64 	%rd11368, %rd11167, %rd11163;
	add.s64 	%rd11369, %rd11367, %rd11340;
	add.s64 	%rd11370, %rd11369, %rd11368;
	shr.u64 	%rd11371, %rd11370, 32;
	and.b64  	%rd11372, %rd11346, 4294967295;
	add.s64 	%rd11373, %rd11168, %rd11372;
	shr.u64 	%rd11374, %rd11373, 32;
	and.b64  	%rd11375, %rd11350, 4294967295;
	add.s64 	%rd11376, %rd11374, %rd11375;
	add.s64 	%rd11377, %rd11376, %rd11203;
	shr.u64 	%rd11378, %rd11377, 32;
	and.b64  	%rd11379, %rd11354, 4294967295;
	add.s64 	%rd11380, %rd11378, %rd11379;
	add.s64 	%rd11381, %rd11380, %rd11238;
	shr.u64 	%rd11382, %rd11381, 32;
	and.b64  	%rd11383, %rd11358, 4294967295;
	add.s64 	%rd11384, %rd11382, %rd11383;
	add.s64 	%rd11385, %rd11384, %rd11272;
	shr.u64 	%rd11386, %rd11385, 32;
	and.b64  	%rd11387, %rd11362, 4294967295;
	add.s64 	%rd11388, %rd11386, %rd11387;
	add.s64 	%rd11389, %rd11388, %rd11305;
	shr.u64 	%rd11390, %rd11389, 32;
	and.b64  	%rd11391, %rd11366, 4294967295;
	add.s64 	%rd11392, %rd11390, %rd11391;
	add.s64 	%rd11393, %rd11392, %rd11337;
	shr.u64 	%rd11394, %rd11393, 32;
	and.b64  	%rd11395, %rd11370, 4294967295;
	add.s64 	%rd11396, %rd11394, %rd11395;
	add.s64 	%rd11397, %rd11396, %rd11368;
	shr.u64 	%rd11398, %rd11397, 32;
	add.s64 	%rd11399, %rd11398, %rd11371;
	mad.lo.s64 	%rd11400, %rd11167, %rd11167, %rd11399;
	{ .reg .b32 tmp; mov.b64 {tmp, %r1852}, %rd11400; }
	ld.const.u32 	%r456, [MU_P];
	mul.lo.s32 	%r1853, %r456, %r1851;
	ld.const.u32 	%r1854, [P_CONST];
	cvt.u64.u32 	%rd1084, %r1854;
	mul.wide.u32 	%rd11401, %r1854, %r1853;
	and.b64  	%rd11402, %rd11141, 4294967293;
	add.s64 	%rd11403, %rd11401, %rd11402;
	shr.u64 	%rd11404, %rd11403, 32;
	ld.const.u32 	%r1855, [P_CONST+4];
	cvt.u64.u32 	%rd1085, %r1855;
	mul.wide.u32 	%rd11405, %r1855, %r1853;
	and.b64  	%rd11406, %rd11172, 4294967295;
	add.s64 	%rd11407, %rd11404, %rd11406;
	add.s64 	%rd11408, %rd11407, %rd11405;
	cvt.u32.u64 	%r1856, %rd11408;
	shr.u64 	%rd11409, %rd11408, 32;
	ld.const.u32 	%r1857, [P_CONST+8];
	cvt.u64.u32 	%rd1086, %r1857;
	mul.wide.u32 	%rd11410, %r1857, %r1853;
	and.b64  	%rd11411, %rd11208, 4294967295;
	add.s64 	%rd11412, %rd11409, %rd11411;
	add.s64 	%rd11413, %rd11412, %rd11410;
	shr.u64 	%rd11414, %rd11413, 32;
	ld.const.u32 	%r1858, [P_CONST+12];
	cvt.u64.u32 	%rd1087, %r1858;
	mul.wide.u32 	%rd11415, %r1858, %r1853;
	and.b64  	%rd11416, %rd11243, 4294967295;
	add.s64 	%rd11417, %rd11414, %rd11416;
	add.s64 	%rd11418, %rd11417, %rd11415;
	shr.u64 	%rd11419, %rd11418, 32;
	ld.const.u32 	%r1859, [P_CONST+16];
	cvt.u64.u32 	%rd1088, %r1859;
	mul.wide.u32 	%rd11420, %r1859, %r1853;
	and.b64  	%rd11421, %rd11277, 4294967295;
	add.s64 	%rd11422, %rd11419, %rd11421;
	add.s64 	%rd11423, %rd11422, %rd11420;
	shr.u64 	%rd11424, %rd11423, 32;
	ld.const.u32 	%r1860, [P_CONST+20];
	cvt.u64.u32 	%rd1089, %r1860;
	mul.wide.u32 	%rd11425, %r1860, %r1853;
	and.b64  	%rd11426, %rd11310, 4294967295;
	add.s64 	%rd11427, %rd11424, %rd11426;
	add.s64 	%rd11428, %rd11427, %rd11425;
	shr.u64 	%rd11429, %rd11428, 32;
	ld.const.u32 	%r1861, [P_CONST+24];
	cvt.u64.u32 	%rd1090, %r1861;
	mul.wide.u32 	%rd11430, %r1861, %r1853;
	and.b64  	%rd11431, %rd11342, 4294967295;
	add.s64 	%rd11432, %rd11429, %rd11431;
	add.s64 	%rd11433, %rd11432, %rd11430;
	shr.u64 	%rd11434, %rd11433, 32;
	mul.wide.u32 	%rd11435, %r1850, %r1853;
	and.b64  	%rd11436, %rd11373, 4294967295;
	add.s64 	%rd11437, %rd11434, %rd11436;
	add.s64 	%rd11438, %rd11437, %rd11435;
	shr.u64 	%rd11439, %rd11438, 32;
	and.b64  	%rd11440, %rd11377, 4294967295;
	add.s64 	%rd11441, %rd11439, %rd11440;
	shr.u64 	%rd11442, %rd11441, 32;
	and.b64  	%rd11443, %rd11381, 4294967295;
	add.s64 	%rd11444, %rd11442, %rd11443;
	shr.u64 	%rd11445, %rd11444, 32;
	and.b64  	%rd11446, %rd11385, 4294967295;
	add.s64 	%rd11447, %rd11445, %rd11446;
	shr.u64 	%rd11448, %rd11447, 32;
	and.b64  	%rd11449, %rd11389, 4294967295;
	add.s64 	%rd11450, %rd11448, %rd11449;
	shr.u64 	%rd11451, %rd11450, 32;
	and.b64  	%rd11452, %rd11393, 4294967295;
	add.s64 	%rd11453, %rd11451, %rd11452;
	shr.u64 	%rd11454, %rd11453, 32;
	and.b64  	%rd11455, %rd11397, 4294967295;
	add.s64 	%rd11456, %rd11454, %rd11455;
	shr.u64 	%rd11457, %rd11456, 32;
	and.b64  	%rd11458, %rd11400, 4294967295;
	add.s64 	%rd11459, %rd11457, %rd11458;
	{ .reg .b32 tmp; mov.b64 {tmp, %r1862}, %rd11459; }
	add.s32 	%r1863, %r1852, %r1862;
	mul.lo.s32 	%r1864, %r456, %r1856;
	mul.wide.u32 	%rd11460, %r1854, %r1864;
	and.b64  	%rd11461, %rd11408, 4294967295;
	add.s64 	%rd11462, %rd11460, %rd11461;
	shr.u64 	%rd11463, %rd11462, 32;
	mul.wide.u32 	%rd11464, %r1855, %r1864;
	and.b64  	%rd11465, %rd11413, 4294967295;
	add.s64 	%rd11466, %rd11463, %rd11465;
	add.s64 	%rd11467, %rd11466, %rd11464;
	cvt.u32.u64 	%r1865, %rd11467;
	shr.u64 	%rd11468, %rd11467, 32;
	mul.wide.u32 	%rd11469, %r1857, %r1864;
	and.b64  	%rd11470, %rd11418, 4294967295;
	add.s64 	%rd11471, %rd11468, %rd11470;
	add.s64 	%rd11472, %rd11471, %rd11469;
	shr.u64 	%rd11473, %rd11472, 32;
	mul.wide.u32 	%rd11474, %r1858, %r1864;
	and.b64  	%rd11475, %rd11423, 4294967295;
	add.s64 	%rd11476, %rd11473, %rd11475;
	add.s64 	%rd11477, %rd11476, %rd11474;
	shr.u64 	%rd11478, %rd11477, 32;
	mul.wide.u32 	%rd11479, %r1859, %r1864;
	and.b64  	%rd11480, %rd11428, 4294967295;
	add.s64 	%rd11481, %rd11478, %rd11480;
	add.s64 	%rd11482, %rd11481, %rd11479;
	shr.u64 	%rd11483, %rd11482, 32;
	mul.wide.u32 	%rd11484, %r1860, %r1864;
	and.b64  	%rd11485, %rd11433, 4294967295;
	add.s64 	%rd11486, %rd11483, %rd11485;
	add.s64 	%rd11487, %rd11486, %rd11484;
	shr.u64 	%rd11488, %rd11487, 32;
	mul.wide.u32 	%rd11489, %r1861, %r1864;
	and.b64  	%rd11490, %rd11438, 4294967295;
	add.s64 	%rd11491, %rd11488, %rd11490;
	add.s64 	%rd11492, %rd11491, %rd11489;
	shr.u64 	%rd11493, %rd11492, 32;
	mul.wide.u32 	%rd11494, %r1850, %r1864;
	and.b64  	%rd11495, %rd11441, 4294967295;
	add.s64 	%rd11496, %rd11493, %rd11495;
	add.s64 	%rd11497, %rd11496, %rd11494;
	shr.u64 	%rd11498, %rd11497, 32;
	and.b64  	%rd11499, %rd11444, 4294967295;
	add.s64 	%rd11500, %rd11498, %rd11499;
	shr.u64 	%rd11501, %rd11500, 32;
	and.b64  	%rd11502, %rd11447, 4294967295;
	add.s64 	%rd11503, %rd11501, %rd11502;
	shr.u64 	%rd11504, %rd11503, 32;
	and.b64  	%rd11505, %rd11450, 4294967295;
	add.s64 	%rd11506, %rd11504, %rd11505;
	shr.u64 	%rd11507, %rd11506, 32;
	and.b64  	%rd11508, %rd11453, 4294967295;
	add.s64 	%rd11509, %rd11507, %rd11508;
	shr.u64 	%rd11510, %rd11509, 32;
	and.b64  	%rd11511, %rd11456, 4294967295;
	add.s64 	%rd11512, %rd11510, %rd11511;
	shr.u64 	%rd11513, %rd11512, 32;
	and.b64  	%rd11514, %rd11459, 4294967295;
	add.s64 	%rd11515, %rd11513, %rd11514;
	{ .reg .b32 tmp; mov.b64 {tmp, %r1866}, %rd11515; }
	add.s32 	%r1867, %r1863, %r1866;
	mul.lo.s32 	%r1868, %r456, %r1865;
	mul.wide.u32 	%rd11516, %r1854, %r1868;
	and.b64  	%rd11517, %rd11467, 4294967295;
	add.s64 	%rd11518, %rd11516, %rd11517;
	shr.u64 	%rd11519, %rd11518, 32;
	mul.wide.u32 	%rd11520, %r1855, %r1868;
	and.b64  	%rd11521, %rd11472, 4294967295;
	add.s64 	%rd11522, %rd11519, %rd11521;
	add.s64 	%rd11523, %rd11522, %rd11520;
	cvt.u32.u64 	%r1869, %rd11523;
	shr.u64 	%rd11524, %rd11523, 32;
	mul.wide.u32 	%rd11525, %r1857, %r1868;
	and.b64  	%rd11526, %rd11477, 4294967295;
	add.s64 	%rd11527, %rd11524, %rd11526;
	add.s64 	%rd11528, %rd11527, %rd11525;
	shr.u64 	%rd11529, %rd11528, 32;
	mul.wide.u32 	%rd11530, %r1858, %r1868;
	and.b64  	%rd11531, %rd11482, 4294967295;
	add.s64 	%rd11532, %rd11529, %rd11531;
	add.s64 	%rd11533, %rd11532, %rd11530;
	shr.u64 	%rd11534, %rd11533, 32;
	mul.wide.u32 	%rd11535, %r1859, %r1868;
	and.b64  	%rd11536, %rd11487, 4294967295;
	add.s64 	%rd11537, %rd11534, %rd11536;
	add.s64 	%rd11538, %rd11537, %rd11535;
	shr.u64 	%rd11539, %rd11538, 32;
	mul.wide.u32 	%rd11540, %r1860, %r1868;
	and.b64  	%rd11541, %rd11492, 4294967295;
	add.s64 	%rd11542, %rd11539, %rd11541;
	add.s64 	%rd11543, %rd11542, %rd11540;
	shr.u64 	%rd11544, %rd11543, 32;
	mul.wide.u32 	%rd11545, %r1861, %r1868;
	and.b64  	%rd11546, %rd11497, 4294967295;
	add.s64 	%rd11547, %rd11544, %rd11546;
	add.s64 	%rd11548, %rd11547, %rd11545;
	shr.u64 	%rd11549, %rd11548, 32;
	mul.wide.u32 	%rd11550, %r1850, %r1868;
	and.b64  	%rd11551, %rd11500, 4294967295;
	add.s64 	%rd11552, %rd11549, %rd11551;
	add.s64 	%rd11553, %rd11552, %rd11550;
	shr.u64 	%rd11554, %rd11553, 32;
	and.b64  	%rd11555, %rd11503, 4294967295;
	add.s64 	%rd11556, %rd11554, %rd11555;
	shr.u64 	%rd11557, %rd11556, 32;
	and.b64  	%rd11558, %rd11506, 4294967295;
	add.s64 	%rd11559, %rd11557, %rd11558;
	shr.u64 	%rd11560, %rd11559, 32;
	and.b64  	%rd11561, %rd11509, 4294967295;
	add.s64 	%rd11562, %rd11560, %rd11561;
	shr.u64 	%rd11563, %rd11562, 32;
	and.b64  	%rd11564, %rd11512, 4294967295;
	add.s64 	%rd11565, %rd11563, %rd11564;
	shr.u64 	%rd11566, %rd11565, 32;
	and.b64  	%rd11567, %rd11515, 4294967295;
	add.s64 	%rd11568, %rd11566, %rd11567;
	{ .reg .b32 tmp; mov.b64 {tmp, %r1870}, %rd11568; }
	add.s32 	%r1871, %r1867, %r1870;
	mul.lo.s32 	%r1872, %r456, %r1869;
	mul.wide.u32 	%rd11569, %r1854, %r1872;
	and.b64  	%rd11570, %rd11523, 4294967295;
	add.s64 	%rd11571, %rd11569, %rd11570;
	shr.u64 	%rd11572, %rd11571, 32;
	mul.wide.u32 	%rd11573, %r1855, %r1872;
	and.b64  	%rd11574, %rd11528, 4294967295;
	add.s64 	%rd11575, %rd11572, %rd11574;
	add.s64 	%rd11576, %rd11575, %rd11573;
	cvt.u32.u64 	%r1873, %rd11576;
	shr.u64 	%rd11577, %rd11576, 32;
	mul.wide.u32 	%rd11578, %r1857, %r1872;
	and.b64  	%rd11579, %rd11533, 4294967295;
	add.s64 	%rd11580, %rd11577, %rd11579;
	add.s64 	%rd11581, %rd11580, %rd11578;
	shr.u64 	%rd11582, %rd11581, 32;
	mul.wide.u32 	%rd11583, %r1858, %r1872;
	and.b64  	%rd11584, %rd11538, 4294967295;
	add.s64 	%rd11585, %rd11582, %rd11584;
	add.s64 	%rd11586, %rd11585, %rd11583;
	shr.u64 	%rd11587, %rd11586, 32;
	mul.wide.u32 	%rd11588, %r1859, %r1872;
	and.b64  	%rd11589, %rd11543, 4294967295;
	add.s64 	%rd11590, %rd11587, %rd11589;
	add.s64 	%rd11591, %rd11590, %rd11588;
	shr.u64 	%rd11592, %rd11591, 32;
	mul.wide.u32 	%rd11593, %r1860, %r1872;
	and.b64  	%rd11594, %rd11548, 4294967295;
	add.s64 	%rd11595, %rd11592, %rd11594;
	add.s64 	%rd11596, %rd11595, %rd11593;
	shr.u64 	%rd11597, %rd11596, 32;
	mul.wide.u32 	%rd11598, %r1861, %r1872;
	and.b64  	%rd11599, %rd11553, 4294967295;
	add.s64 	%rd11600, %rd11597, %rd11599;
	add.s64 	%rd11601, %rd11600, %rd11598;
	shr.u64 	%rd11602, %rd11601, 32;
	mul.wide.u32 	%rd11603, %r1850, %r1872;
	and.b64  	%rd11604, %rd11556, 4294967295;
	add.s64 	%rd11605, %rd11602, %rd11604;
	add.s64 	%rd11606, %rd11605, %rd11603;
	shr.u64 	%rd11607, %rd11606, 32;
	and.b64  	%rd11608, %rd11559, 4294967295;
	add.s64 	%rd11609, %rd11607, %rd11608;
	shr.u64 	%rd11610, %rd11609, 32;
	and.b64  	%rd11611, %rd11562, 4294967295;
	add.s64 	%rd11612, %rd11610, %rd11611;
	shr.u64 	%rd11613, %rd11612, 32;
	and.b64  	%rd11614, %rd11565, 4294967295;
	add.s64 	%rd11615, %rd11613, %rd11614;
	shr.u64 	%rd11616, %rd11615, 32;
	and.b64  	%rd11617, %rd11568, 4294967295;
	add.s64 	%rd11618, %rd11616, %rd11617;
	{ .reg .b32 tmp; mov.b64 {tmp, %r1874}, %rd11618; }
	add.s32 	%r1875, %r1871, %r1874;
	mul.lo.s32 	%r1876, %r456, %r1873;
	mul.wide.u32 	%rd11619, %r1854, %r1876;
	and.b64  	%rd11620, %rd11576, 4294967295;
	add.s64 	%rd11621, %rd11619, %rd11620;
	shr.u64 	%rd11622, %rd11621, 32;
	mul.wide.u32 	%rd11623, %r1855, %r1876;
	and.b64  	%rd11624, %rd11581, 4294967295;
	add.s64 	%rd11625, %rd11622, %rd11624;
	add.s64 	%rd11626, %rd11625, %rd11623;
	cvt.u32.u64 	%r1877, %rd11626;
	shr.u64 	%rd11627, %rd11626, 32;
	mul.wide.u32 	%rd11628, %r1857, %r1876;
	and.b64  	%rd11629, %rd11586, 4294967295;
	add.s64 	%rd11630, %rd11627, %rd11629;
	add.s64 	%rd11631, %rd11630, %rd11628;
	shr.u64 	%rd11632, %rd11631, 32;
	mul.wide.u32 	%rd11633, %r1858, %r1876;
	and.b64  	%rd11634, %rd11591, 4294967295;
	add.s64 	%rd11635, %rd11632, %rd11634;
	add.s64 	%rd11636, %rd11635, %rd11633;
	shr.u64 	%rd11637, %rd11636, 32;
	mul.wide.u32 	%rd11638, %r1859, %r1876;
	and.b64  	%rd11639, %rd11596, 4294967295;
	add.s64 	%rd11640, %rd11637, %rd11639;
	add.s64 	%rd11641, %rd11640, %rd11638;
	shr.u64 	%rd11642, %rd11641, 32;
	mul.wide.u32 	%rd11643, %r1860, %r1876;
	and.b64  	%rd11644, %rd11601, 4294967295;
	add.s64 	%rd11645, %rd11642, %rd11644;
	add.s64 	%rd11646, %rd11645, %rd11643;
	shr.u64 	%rd11647, %rd11646, 32;
	mul.wide.u32 	%rd11648, %r1861, %r1876;
	and.b64  	%rd11649, %rd11606, 4294967295;
	add.s64 	%rd11650, %rd11647, %rd11649;
	add.s64 	%rd11651, %rd11650, %rd11648;
	shr.u64 	%rd11652, %rd11651, 32;
	mul.wide.u32 	%rd11653, %r1850, %r1876;
	and.b64  	%rd11654, %rd11609, 4294967295;
	add.s64 	%rd11655, %rd11652, %rd11654;
	add.s64 	%rd11656, %rd11655, %rd11653;
	shr.u64 	%rd11657, %rd11656, 32;
	and.b64  	%rd11658, %rd11612, 4294967295;
	add.s64 	%rd11659, %rd11657, %rd11658;
	shr.u64 	%rd11660, %rd11659, 32;
	and.b64  	%rd11661, %rd11615, 4294967295;
	add.s64 	%rd11662, %rd11660, %rd11661;
	shr.u64 	%rd11663, %rd11662, 32;
	and.b64  	%rd11664, %rd11618, 4294967295;
	add.s64 	%rd11665, %rd11663, %rd11664;
	{ .reg .b32 tmp; mov.b64 {tmp, %r1878}, %rd11665; }
	add.s32 	%r1879, %r1875, %r1878;
	mul.lo.s32 	%r1880, %r456, %r1877;
	mul.wide.u32 	%rd11666, %r1854, %r1880;
	and.b64  	%rd11667, %rd11626, 4294967295;
	add.s64 	%rd11668, %rd11666, %rd11667;
	shr.u64 	%rd11669, %rd11668, 32;
	mul.wide.u32 	%rd11670, %r1855, %r1880;
	and.b64  	%rd11671, %rd11631, 4294967295;
	add.s64 	%rd11672, %rd11669, %rd11671;
	add.s64 	%rd11673, %rd11672, %rd11670;
	cvt.u32.u64 	%r1881, %rd11673;
	shr.u64 	%rd11674, %rd11673, 32;
	mul.wide.u32 	%rd11675, %r1857, %r1880;
	and.b64  	%rd11676, %rd11636, 4294967295;
	add.s64 	%rd11677, %rd11674, %rd11676;
	add.s64 	%rd11678, %rd11677, %rd11675;
	shr.u64 	%rd11679, %rd11678, 32;
	mul.wide.u32 	%rd11680, %r1858, %r1880;
	and.b64  	%rd11681, %rd11641, 4294967295;
	add.s64 	%rd11682, %rd11679, %rd11681;
	add.s64 	%rd11683, %rd11682, %rd11680;
	shr.u64 	%rd11684, %rd11683, 32;
	mul.wide.u32 	%rd11685, %r1859, %r1880;
	and.b64  	%rd11686, %rd11646, 4294967295;
	add.s64 	%rd11687, %rd11684, %rd11686;
	add.s64 	%rd11688, %rd11687, %rd11685;
	shr.u64 	%rd11689, %rd11688, 32;
	mul.wide.u32 	%rd11690, %r1860, %r1880;
	and.b64  	%rd11691, %rd11651, 4294967295;
	add.s64 	%rd11692, %rd11689, %rd11691;
	add.s64 	%rd11693, %rd11692, %rd11690;
	shr.u64 	%rd11694, %rd11693, 32;
	mul.wide.u32 	%rd11695, %r1861, %r1880;
	and.b64  	%rd11696, %rd11656, 4294967295;
	add.s64 	%rd11697, %rd11694, %rd11696;
	add.s64 	%rd11698, %rd11697, %rd11695;
	shr.u64 	%rd11699, %rd11698, 32;
	mul.wide.u32 	%rd11700, %r1850, %r1880;
	and.b64  	%rd11701, %rd11659, 4294967295;
	add.s64 	%rd11702, %rd11699, %rd11701;
	add.s64 	%rd11703, %rd11702, %rd11700;
	shr.u64 	%rd11704, %rd11703, 32;
	and.b64  	%rd11705, %rd11662, 4294967295;
	add.s64 	%rd11706, %rd11704, %rd11705;
	shr.u64 	%rd11707, %rd11706, 32;
	and.b64  	%rd11708, %rd11665, 4294967295;
	add.s64 	%rd11709, %rd11707, %rd11708;
	{ .reg .b32 tmp; mov.b64 {tmp, %r1882}, %rd11709; }
	add.s32 	%r1883, %r1879, %r1882;
	mul.lo.s32 	%r1884, %r456, %r1881;
	mul.wide.u32 	%rd11710, %r1854, %r1884;
	and.b64  	%rd11711, %rd11673, 4294967295;
	add.s64 	%rd11712, %rd11710, %rd11711;
	shr.u64 	%rd11713, %rd11712, 32;
	mul.wide.u32 	%rd11714, %r1855, %r1884;
	and.b64  	%rd11715, %rd11678, 4294967295;
	add.s64 	%rd11716, %rd11713, %rd11715;
	add.s64 	%rd11717, %rd11716, %rd11714;
	cvt.u32.u64 	%r1885, %rd11717;
	shr.u64 	%rd11718, %rd11717, 32;
	mul.wide.u32 	%rd11719, %r1857, %r1884;
	and.b64  	%rd11720, %rd11683, 4294967295;
	add.s64 	%rd11721, %rd11718, %rd11720;
	add.s64 	%rd11722, %rd11721, %rd11719;
	shr.u64 	%rd11723, %rd11722, 32;
	mul.wide.u32 	%rd11724, %r1858, %r1884;
	and.b64  	%rd11725, %rd11688, 4294967295;
	add.s64 	%rd11726, %rd11723, %rd11725;
	add.s64 	%rd11727, %rd11726, %rd11724;
	shr.u64 	%rd11728, %rd11727, 32;
	mul.wide.u32 	%rd11729, %r1859, %r1884;
	and.b64  	%rd11730, %rd11693, 4294967295;
	add.s64 	%rd11731, %rd11728, %rd11730;
	add.s64 	%rd11732, %rd11731, %rd11729;
	shr.u64 	%rd11733, %rd11732, 32;
	mul.wide.u32 	%rd11734, %r1860, %r1884;
	and.b64  	%rd11735, %rd11698, 4294967295;
	add.s64 	%rd11736, %rd11733, %rd11735;
	add.s64 	%rd11737, %rd11736, %rd11734;
	shr.u64 	%rd11738, %rd11737, 32;
	mul.wide.u32 	%rd11739, %r1861, %r1884;
	and.b64  	%rd11740, %rd11703, 4294967295;
	add.s64 	%rd11741, %rd11738, %rd11740;
	add.s64 	%rd11742, %rd11741, %rd11739;
	shr.u64 	%rd11743, %rd11742, 32;
	mul.wide.u32 	%rd11744, %r1850, %r1884;
	and.b64  	%rd11745, %rd11706, 4294967295;
	add.s64 	%rd11746, %rd11743, %rd11745;
	add.s64 	%rd11747, %rd11746, %rd11744;
	shr.u64 	%rd11748, %rd11747, 32;
	and.b64  	%rd11749, %rd11709, 4294967295;
	add.s64 	%rd11750, %rd11748, %rd11749;
	{ .reg .b32 tmp; mov.b64 {tmp, %r1886}, %rd11750; }
	add.s32 	%r1887, %r1883, %r1886;
	mul.lo.s32 	%r1888, %r456, %r1885;
	mul.wide.u32 	%rd11751, %r1854, %r1888;
	and.b64  	%rd11752, %rd11717, 4294967295;
	add.s64 	%rd11753, %rd11751, %rd11752;
	shr.u64 	%rd11754, %rd11753, 32;
	mul.wide.u32 	%rd11755, %r1855, %r1888;
	and.b64  	%rd11756, %rd11722, 4294967295;
	add.s64 	%rd11757, %rd11754, %rd11756;
	add.s64 	%rd22856, %rd11757, %rd11755;
	shr.u64 	%rd11758, %rd22856, 32;
	mul.wide.u32 	%rd11759, %r1857, %r1888;
	and.b64  	%rd11760, %rd11727, 4294967295;
	add.s64 	%rd11761, %rd11758, %rd11760;
	add.s64 	%rd22855, %rd11761, %rd11759;
	cvt.u32.u64 	%r457, %rd22855;
	shr.u64 	%rd11762, %rd22855, 32;
	mul.wide.u32 	%rd11763, %r1858, %r1888;
	and.b64  	%rd11764, %rd11732, 4294967295;
	add.s64 	%rd11765, %rd11762, %rd11764;
	add.s64 	%rd22854, %rd11765, %rd11763;
	cvt.u32.u64 	%r458, %rd22854;
	shr.u64 	%rd11766, %rd22854, 32;
	mul.wide.u32 	%rd11767, %r1859, %r1888;
	and.b64  	%rd11768, %rd11737, 4294967295;
	add.s64 	%rd11769, %rd11766, %rd11768;
	add.s64 	%rd22853, %rd11769, %rd11767;
	cvt.u32.u64 	%r459, %rd22853;
	shr.u64 	%rd11770, %rd22853, 32;
	mul.wide.u32 	%rd11771, %r1860, %r1888;
	and.b64  	%rd11772, %rd11742, 4294967295;
	add.s64 	%rd11773, %rd11770, %rd11772;
	add.s64 	%rd22852, %rd11773, %rd11771;
	cvt.u32.u64 	%r460, %rd22852;
	shr.u64 	%rd11774, %rd22852, 32;
	mul.wide.u32 	%rd11775, %r1861, %r1888;
	and.b64  	%rd11776, %rd11747, 4294967295;
	add.s64 	%rd11777, %rd11774, %rd11776;
	add.s64 	%rd22851, %rd11777, %rd11775;
	cvt.u32.u64 	%r461, %rd22851;
	shr.u64 	%rd11778, %rd22851, 32;
	mul.wide.u32 	%rd11779, %r1850, %r1888;
	and.b64  	%rd11780, %rd11750, 4294967295;
	add.s64 	%rd11781, %rd11778, %rd11780;
	add.s64 	%rd22850, %rd11781, %rd11779;
	cvt.u32.u64 	%r462, %rd22850;
	{ .reg .b32 tmp; mov.b64 {tmp, %r1889}, %rd22850; }
	add.s32 	%r3107, %r1887, %r1889;
	setp.gt.u32 	%p326, %r3107, %r1850;
	@%p326 bra 	$L__BB2_552;
	cvt.u32.u64 	%r1890, %rd1083;
	setp.lt.u32 	%p327, %r3107, %r1890;
	@%p327 bra 	$L__BB2_553;
	cvt.u32.u64 	%r1891, %rd1090;
	setp.lt.u32 	%p328, %r1891, %r462;
	@%p328 bra 	$L__BB2_552;
	setp.gt.u32 	%p329, %r1891, %r462;
	@%p329 bra 	$L__BB2_553;
	cvt.u32.u64 	%r1893, %rd1089;
	setp.lt.u32 	%p330, %r1893, %r461;
	@%p330 bra 	$L__BB2_552;
	setp.gt.u32 	%p331, %r1893, %r461;
	@%p331 bra 	$L__BB2_553;
	cvt.u32.u64 	%r1895, %rd1088;
	setp.lt.u32 	%p332, %r1895, %r460;
	@%p332 bra 	$L__BB2_552;
	setp.gt.u32 	%p333, %r1895, %r460;
	@%p333 bra 	$L__BB2_553;
	cvt.u32.u64 	%r1897, %rd1087;
	setp.lt.u32 	%p334, %r1897, %r459;
	@%p334 bra 	$L__BB2_552;
	setp.gt.u32 	%p335, %r1897, %r459;
	@%p335 bra 	$L__BB2_553;
	cvt.u32.u64 	%r1899, %rd1086;
	setp.lt.u32 	%p336, %r1899, %r458;
	@%p336 bra 	$L__BB2_552;
	setp.gt.u32 	%p337, %r1899, %r458;
	@%p337 bra 	$L__BB2_553;
	cvt.u32.u64 	%r1901, %rd1085;
	setp.lt.u32 	%p338, %r1901, %r457;
	@%p338 bra 	$L__BB2_552;
	cvt.u32.u64 	%r1903, %rd1084;
	setp.gt.u32 	%p339, %r1901, %r457;
	cvt.u32.u64 	%r1904, %rd22856;
	setp.gt.u32 	%p340, %r1903, %r1904;
	or.pred  	%p341, %p339, %p340;
	@%p341 bra 	$L__BB2_553;
$L__BB2_552:
	cvt.u32.u64 	%r1905, %rd1083;
	and.b64  	%rd11783, %rd22856, 4294967295;
	sub.s64 	%rd22856, %rd11783, %rd1084;
	shr.u64 	%rd11784, %rd22856, 63;
	and.b64  	%rd11785, %rd22855, 4294967295;
	add.s64 	%rd11786, %rd11784, %rd1085;
	sub.s64 	%rd22855, %rd11785, %rd11786;
	shr.u64 	%rd11787, %rd22855, 63;
	and.b64  	%rd11788, %rd22854, 4294967295;
	add.s64 	%rd11789, %rd11787, %rd1086;
	sub.s64 	%rd22854, %rd11788, %rd11789;
	shr.u64 	%rd11790, %rd22854, 63;
	and.b64  	%rd11791, %rd22853, 4294967295;
	add.s64 	%rd11792, %rd11790, %rd1087;
	sub.s64 	%rd22853, %rd11791, %rd11792;
	shr.u64 	%rd11793, %rd22853, 63;
	and.b64  	%rd11794, %rd22852, 4294967295;
	add.s64 	%rd11795, %rd11793, %rd1088;
	sub.s64 	%rd22852, %rd11794, %rd11795;
	shr.u64 	%rd11796, %rd22852, 63;
	and.b64  	%rd11797, %rd22851, 4294967295;
	add.s64 	%rd11798, %rd11796, %rd1089;
	sub.s64 	%rd22851, %rd11797, %rd11798;
	shr.u64 	%rd11799, %rd22851, 63;
	and.b64  	%rd11800, %rd22850, 4294967295;
	add.s64 	%rd11801, %rd11799, %rd1090;
	sub.s64 	%rd22850, %rd11800, %rd11801;
	shr.u64 	%rd11802, %rd22850, 63;
	cvt.u32.u64 	%r1906, %rd11802;
	add.s32 	%r1907, %r1905, %r1906;
	sub.s32 	%r3107, %r3107, %r1907;
$L__BB2_553:
	and.b64  	%rd11803, %rd22856, 4294967295;
	sub.s64 	%rd11804, %rd11803, %rd95;
	shr.u64 	%rd11805, %rd11804, 63;
	cvt.u32.u64 	%r3109, %rd11804;
	and.b64  	%rd11806, %rd22855, 4294967295;
	add.s64 	%rd11807, %rd11805, %rd96;
	sub.s64 	%rd22862, %rd11806, %rd11807;
	shr.u64 	%rd11808, %rd22862, 63;
	and.b64  	%rd11809, %rd22854, 4294967295;
	add.s64 	%rd11810, %rd11808, %rd97;
	sub.s64 	%rd22861, %rd11809, %rd11810;
	shr.u64 	%rd11811, %rd22861, 63;
	and.b64  	%rd11812, %rd22853, 4294967295;
	add.s64 	%rd11813, %rd11811, %rd98;
	sub.s64 	%rd22860, %rd11812, %rd11813;
	shr.u64 	%rd11814, %rd22860, 63;
	and.b64  	%rd11815, %rd22852, 4294967295;
	add.s64 	%rd11816, %rd11814, %rd99;
	sub.s64 	%rd22859, %rd11815, %rd11816;
	shr.u64 	%rd11817, %rd22859, 63;
	and.b64  	%rd11818, %rd22851, 4294967295;
	add.s64 	%rd11819, %rd11817, %rd100;
	sub.s64 	%rd22858, %rd11818, %rd11819;
	shr.u64 	%rd11820, %rd22858, 63;
	and.b64  	%rd11821, %rd22850, 4294967295;
	add.s64 	%rd11822, %rd11820, %rd101;
	sub.s64 	%rd22857, %rd11821, %rd11822;
	shr.u64 	%rd11823, %rd22857, 63;
	cvt.u64.u32 	%rd11824, %r3107;
	cvt.u64.u32 	%rd11825, %r3048;
	add.s64 	%rd11826, %rd11823, %rd11825;
	sub.s64 	%rd11827, %rd11824, %rd11826;
	setp.gt.s64 	%p342, %rd11827, -1;
	cvt.u32.u64 	%r3108, %rd11827;
	@%p342 bra 	$L__BB2_555;
	cvt.u32.u64 	%r1908, %rd1083;
	cvt.u32.u64 	%r1909, %rd1084;
	add.s32 	%r3109, %r1909, %r3109;
	setp.lt.u32 	%p343, %r3109, %r1909;
	selp.u64 	%rd11828, 1, 0, %p343;
	and.b64  	%rd11829, %rd22862, 4294967295;
	add.s64 	%rd11830, %rd11829, %rd11828;
	add.s64 	%rd22862, %rd11830, %rd1085;
	shr.u64 	%rd11831, %rd22862, 32;
	and.b64  	%rd11832, %rd22861, 4294967295;
	add.s64 	%rd11833, %rd11831, %rd11832;
	add.s64 	%rd22861, %rd11833, %rd1086;
	shr.u64 	%rd11834, %rd22861, 32;
	and.b64  	%rd11835, %rd22860, 4294967295;
	add.s64 	%rd11836, %rd11834, %rd11835;
	add.s64 	%rd22860, %rd11836, %rd1087;
	shr.u64 	%rd11837, %rd22860, 32;
	and.b64  	%rd11838, %rd22859, 4294967295;
	add.s64 	%rd11839, %rd11837, %rd11838;
	add.s64 	%rd22859, %rd11839, %rd1088;
	shr.u64 	%rd11840, %rd22859, 32;
	and.b64  	%rd11841, %rd22858, 4294967295;
	add.s64 	%rd11842, %rd11840, %rd11841;
	add.s64 	%rd22858, %rd11842, %rd1089;
	shr.u64 	%rd11843, %rd22858, 32;
	and.b64  	%rd11844, %rd22857, 4294967295;
	add.s64 	%rd11845, %rd11843, %rd11844;
	add.s64 	%rd22857, %rd11845, %rd1090;
	{ .reg .b32 tmp; mov.b64 {tmp, %r1910}, %rd22857; }
	add.s32 	%r1911, %r3108, %r1910;
	add.s32 	%r3108, %r1911, %r1908;
$L__BB2_555:
	cvt.u64.u32 	%rd11846, %r3109;
	sub.s64 	%rd11847, %rd11846, %rd62;
	shr.u64 	%rd11848, %rd11847, 63;
	cvt.u32.u64 	%r3111, %rd11847;
	and.b64  	%rd11849, %rd22862, 4294967295;
	add.s64 	%rd11850, %rd11848, %rd63;
	sub.s64 	%rd22868, %rd11849, %rd11850;
	shr.u64 	%rd11851, %rd22868, 63;
	and.b64  	%rd11852, %rd22861, 4294967295;
	add.s64 	%rd11853, %rd11851, %rd64;
	sub.s64 	%rd22867, %rd11852, %rd11853;
	shr.u64 	%rd11854, %rd22867, 63;
	and.b64  	%rd11855, %rd22860, 4294967295;
	add.s64 	%rd11856, %rd11854, %rd65;
	sub.s64 	%rd22866, %rd11855, %rd11856;
	shr.u64 	%rd11857, %rd22866, 63;
	and.b64  	%rd11858, %rd22859, 4294967295;
	add.s64 	%rd11859, %rd11857, %rd66;
	sub.s64 	%rd22865, %rd11858, %rd11859;
	shr.u64 	%rd11860, %rd22865, 63;
	and.b64  	%rd11861, %rd22858, 4294967295;
	add.s64 	%rd11862, %rd11860, %rd67;
	sub.s64 	%rd22864, %rd11861, %rd11862;
	shr.u64 	%rd11863, %rd22864, 63;
	and.b64  	%rd11864, %rd22857, 4294967295;
	add.s64 	%rd11865, %rd11863, %rd68;
	sub.s64 	%rd22863, %rd11864, %rd11865;
	shr.u64 	%rd11866, %rd22863, 63;
	cvt.u64.u32 	%rd11867, %r3108;
	cvt.u64.u32 	%rd11868, %r3049;
	add.s64 	%rd11869, %rd11866, %rd11868;
	sub.s64 	%rd11870, %rd11867, %rd11869;
	setp.gt.s64 	%p344, %rd11870, -1;
	cvt.u32.u64 	%r3110, %rd11870;
	@%p344 bra 	$L__BB2_557;
	cvt.u32.u64 	%r1912, %rd1083;
	cvt.u32.u64 	%r1913, %rd1084;
	add.s32 	%r3111, %r1913, %r3111;
	setp.lt.u32 	%p345, %r3111, %r1913;
	selp.u64 	%rd11871, 1, 0, %p345;
	and.b64  	%rd11872, %rd22868, 4294967295;
	add.s64 	%rd11873, %rd11872, %rd11871;
	add.s64 	%rd22868, %rd11873, %rd1085;
	shr.u64 	%rd11874, %rd22868, 32;
	and.b64  	%rd11875, %rd22867, 4294967295;
	add.s64 	%rd11876, %rd11874, %rd11875;
	add.s64 	%rd22867, %rd11876, %rd1086;
	shr.u64 	%rd11877, %rd22867, 32;
	and.b64  	%rd11878, %rd22866, 4294967295;
	add.s64 	%rd11879, %rd11877, %rd11878;
	add.s64 	%rd22866, %rd11879, %rd1087;
	shr.u64 	%rd11880, %rd22866, 32;
	and.b64  	%rd11881, %rd22865, 4294967295;
	add.s64 	%rd11882, %rd11880, %rd11881;
	add.s64 	%rd22865, %rd11882, %rd1088;
	shr.u64 	%rd11883, %rd22865, 32;
	and.b64  	%rd11884, %rd22864, 4294967295;
	add.s64 	%rd11885, %rd11883, %rd11884;
	add.s64 	%rd22864, %rd11885, %rd1089;
	shr.u64 	%rd11886, %rd22864, 32;
	and.b64  	%rd11887, %rd22863, 4294967295;
	add.s64 	%rd11888, %rd11886, %rd11887;
	add.s64 	%rd22863, %rd11888, %rd1090;
	{ .reg .b32 tmp; mov.b64 {tmp, %r1914}, %rd22863; }
	add.s32 	%r1915, %r3110, %r1914;
	add.s32 	%r3110, %r1915, %r1912;
$L__BB2_557:
	cvt.u32.u64 	%r1916, %rd1083;
	cvt.u64.u32 	%rd11889, %r3111;
	cvt.u64.u32 	%rd11890, %r3057;
	mul.wide.u32 	%rd11891, %r3057, %r3111;
	cvt.u32.u64 	%r1917, %rd11891;
	shr.u64 	%rd11892, %rd11891, 32;
	mad.lo.s64 	%rd11893, %rd682, %rd11889, %rd11892;
	shr.u64 	%rd11894, %rd11893, 32;
	mad.lo.s64 	%rd11895, %rd683, %rd11889, %rd11894;
	shr.u64 	%rd11896, %rd11895, 32;
	mad.lo.s64 	%rd11897, %rd684, %rd11889, %rd11896;
	shr.u64 	%rd11898, %rd11897, 32;
	mad.lo.s64 	%rd11899, %rd685, %rd11889, %rd11898;
	shr.u64 	%rd11900, %rd11899, 32;
	mad.lo.s64 	%rd11901, %rd686, %rd11889, %rd11900;
	shr.u64 	%rd11902, %rd11901, 32;
	mad.lo.s64 	%rd11903, %rd687, %rd11889, %rd11902;
	shr.u64 	%rd11904, %rd11903, 32;
	cvt.u64.u32 	%rd11905, %r3056;
	mul.wide.u32 	%rd11906, %r3056, %r3111;
	add.s64 	%rd11907, %rd11904, %rd11906;
	shr.u64 	%rd11908, %rd11907, 32;
	and.b64  	%rd11909, %rd22868, 4294967295;
	and.b64  	%rd11910, %rd11893, 4294967295;
	mad.lo.s64 	%rd11911, %rd11909, %rd11890, %rd11910;
	shr.u64 	%rd11912, %rd11911, 32;
	and.b64  	%rd11913, %rd11895, 4294967295;
	add.s64 	%rd11914, %rd11912, %rd11913;
	mad.lo.s64 	%rd11915, %rd682, %rd11909, %rd11914;
	shr.u64 	%rd11916, %rd11915, 32;
	and.b64  	%rd11917, %rd11897, 4294967295;
	add.s64 	%rd11918, %rd11916, %rd11917;
	mad.lo.s64 	%rd11919, %rd683, %rd11909, %rd11918;
	shr.u64 	%rd11920, %rd11919, 32;
	and.b64  	%rd11921, %rd11899, 4294967295;
	add.s64 	%rd11922, %rd11920, %rd11921;
	mad.lo.s64 	%rd11923, %rd684, %rd11909, %rd11922;
	shr.u64 	%rd11924, %rd11923, 32;
	and.b64  	%rd11925, %rd11901, 4294967295;
	add.s64 	%rd11926, %rd11924, %rd11925;
	mad.lo.s64 	%rd11927, %rd685, %rd11909, %rd11926;
	shr.u64 	%rd11928, %rd11927, 32;
	and.b64  	%rd11929, %rd11903, 4294967295;
	add.s64 	%rd11930, %rd11928, %rd11929;
	mad.lo.s64 	%rd11931, %rd686, %rd11909, %rd11930;
	shr.u64 	%rd11932, %rd11931, 32;
	and.b64  	%rd11933, %rd11907, 4294967295;
	add.s64 	%rd11934, %rd11932, %rd11933;
	mad.lo.s64 	%rd11935, %rd687, %rd11909, %rd11934;
	shr.u64 	%rd11936, %rd11935, 32;
	add.s64 	%rd11937, %rd11936, %rd11908;
	mad.lo.s64 	%rd11938, %rd11909, %rd11905, %rd11937;
	shr.u64 	%rd11939, %rd11938, 32;
	and.b64  	%rd11940, %rd22867, 4294967295;
	and.b64  	%rd11941, %rd11915, 4294967295;
	mad.lo.s64 	%rd11942, %rd11940, %rd11890, %rd11941;
	shr.u64 	%rd11943, %rd11942, 32;
	and.b64  	%rd11944, %rd11919, 4294967295;
	add.s64 	%rd11945, %rd11943, %rd11944;
	mad.lo.s64 	%rd11946, %rd682, %rd11940, %rd11945;
	shr.u64 	%rd11947, %rd11946, 32;
	and.b64  	%rd11948, %rd11923, 4294967295;
	add.s64 	%rd11949, %rd11947, %rd11948;
	mad.lo.s64 	%rd11950, %rd683, %rd11940, %rd11949;
	shr.u64 	%rd11951, %rd11950, 32;
	and.b64  	%rd11952, %rd11927, 4294967295;
	add.s64 	%rd11953, %rd11951, %rd11952;
	mad.lo.s64 	%rd11954, %rd684, %rd11940, %rd11953;
	shr.u64 	%rd11955, %rd11954, 32;
	and.b64  	%rd11956, %rd11931, 4294967295;
	add.s64 	%rd11957, %rd11955, %rd11956;
	mad.lo.s64 	%rd11958, %rd685, %rd11940, %rd11957;
	shr.u64 	%rd11959, %rd11958, 32;
	and.b64  	%rd11960, %rd11935, 4294967295;
	add.s64 	%rd11961, %rd11959, %rd11960;
	mad.lo.s64 	%rd11962, %rd686, %rd11940, %rd11961;
	shr.u64 	%rd11963, %rd11962, 32;
	and.b64  	%rd11964, %rd11938, 4294967295;
	add.s64 	%rd11965, %rd11963, %rd11964;
	mad.lo.s64 	%rd11966, %rd687, %rd11940, %rd11965;
	shr.u64 	%rd11967, %rd11966, 32;
	add.s64 	%rd11968, %rd11967, %rd11939;
	mad.lo.s64 	%rd11969, %rd11940, %rd11905, %rd11968;
	shr.u64 	%rd11970, %rd11969, 32;
	and.b64  	%rd11971, %rd22866, 4294967295;
	and.b64  	%rd11972, %rd11946, 4294967295;
	mad.lo.s64 	%rd11973, %rd11971, %rd11890, %rd11972;
	shr.u64 	%rd11974, %rd11973, 32;
	and.b64  	%rd11975, %rd11950, 4294967295;
	add.s64 	%rd11976, %rd11974, %rd11975;
	mad.lo.s64 	%rd11977, %rd682, %rd11971, %rd11976;
	shr.u64 	%rd11978, %rd11977, 32;
	and.b64  	%rd11979, %rd11954, 4294967295;
	add.s64 	%rd11980, %rd11978, %rd11979;
	mad.lo.s64 	%rd11981, %rd683, %rd11971, %rd11980;
	shr.u64 	%rd11982, %rd11981, 32;
	and.b64  	%rd11983, %rd11958, 4294967295;
	add.s64 	%rd11984, %rd11982, %rd11983;
	mad.lo.s64 	%rd11985, %rd684, %rd11971, %rd11984;
	shr.u64 	%rd11986, %rd11985, 32;
	and.b64  	%rd11987, %rd11962, 4294967295;
	add.s64 	%rd11988, %rd11986, %rd11987;
	mad.lo.s64 	%rd11989, %rd685, %rd11971, %rd11988;
	shr.u64 	%rd11990, %rd11989, 32;
	and.b64  	%rd11991, %rd11966, 4294967295;
	add.s64 	%rd11992, %rd11990, %rd11991;
	mad.lo.s64 	%rd11993, %rd686, %rd11971, %rd11992;
	shr.u64 	%rd11994, %rd11993, 32;
	and.b64  	%rd11995, %rd11969, 4294967295;
	add.s64 	%rd11996, %rd11994, %rd11995;
	mad.lo.s64 	%rd11997, %rd687, %rd11971, %rd11996;
	shr.u64 	%rd11998, %rd11997, 32;
	add.s64 	%rd11999, %rd11998, %rd11970;
	mad.lo.s64 	%rd12000, %rd11971, %rd11905, %rd11999;
	shr.u64 	%rd12001, %rd12000, 32;
	and.b64  	%rd12002, %rd22865, 4294967295;
	and.b64  	%rd12003, %rd11977, 4294967295;
	mad.lo.s64 	%rd12004, %rd12002, %rd11890, %rd12003;
	shr.u64 	%rd12005, %rd12004, 32;
	and.b64  	%rd12006, %rd11981, 4294967295;
	add.s64 	%rd12007, %rd12005, %rd12006;
	mad.lo.s64 	%rd12008, %rd682, %rd12002, %rd12007;
	shr.u64 	%rd12009, %rd12008, 32;
	and.b64  	%rd12010, %rd11985, 4294967295;
	add.s64 	%rd12011, %rd12009, %rd12010;
	mad.lo.s64 	%rd12012, %rd683, %rd12002, %rd12011;
	shr.u64 	%rd12013, %rd12012, 32;
	and.b64  	%rd12014, %rd11989, 4294967295;
	add.s64 	%rd12015, %rd12013, %rd12014;
	mad.lo.s64 	%rd12016, %rd684, %rd12002, %rd12015;
	shr.u64 	%rd12017, %rd12016, 32;
	and.b64  	%rd12018, %rd11993, 4294967295;
	add.s64 	%rd12019, %rd12017, %rd12018;
	mad.lo.s64 	%rd12020, %rd685, %rd12002, %rd12019;
	shr.u64 	%rd12021, %rd12020, 32;
	and.b64  	%rd12022, %rd11997, 4294967295;
	add.s64 	%rd12023, %rd12021, %rd12022;
	mad.lo.s64 	%rd12024, %rd686, %rd12002, %rd12023;
	shr.u64 	%rd12025, %rd12024, 32;
	and.b64  	%rd12026, %rd12000, 4294967295;
	add.s64 	%rd12027, %rd12025, %rd12026;
	mad.lo.s64 	%rd12028, %rd687, %rd12002, %rd12027;
	shr.u64 	%rd12029, %rd12028, 32;
	add.s64 	%rd12030, %rd12029, %rd12001;
	mad.lo.s64 	%rd12031, %rd12002, %rd11905, %rd12030;
	shr.u64 	%rd12032, %rd12031, 32;
	and.b64  	%rd12033, %rd22864, 4294967295;
	and.b64  	%rd12034, %rd12008, 4294967295;
	mad.lo.s64 	%rd12035, %rd12033, %rd11890, %rd12034;
	shr.u64 	%rd12036, %rd12035, 32;
	and.b64  	%rd12037, %rd12012, 4294967295;
	add.s64 	%rd12038, %rd12036, %rd12037;
	mad.lo.s64 	%rd12039, %rd682, %rd12033, %rd12038;
	shr.u64 	%rd12040, %rd12039, 32;
	and.b64  	%rd12041, %rd12016, 4294967295;
	add.s64 	%rd12042, %rd12040, %rd12041;
	mad.lo.s64 	%rd12043, %rd683, %rd12033, %rd12042;
	shr.u64 	%rd12044, %rd12043, 32;
	and.b64  	%rd12045, %rd12020, 4294967295;
	add.s64 	%rd12046, %rd12044, %rd12045;
	mad.lo.s64 	%rd12047, %rd684, %rd12033, %rd12046;
	shr.u64 	%rd12048, %rd12047, 32;
	and.b64  	%rd12049, %rd12024, 4294967295;
	add.s64 	%rd12050, %rd12048, %rd12049;
	mad.lo.s64 	%rd12051, %rd685, %rd12033, %rd12050;
	shr.u64 	%rd12052, %rd12051, 32;
	and.b64  	%rd12053, %rd12028, 4294967295;
	add.s64 	%rd12054, %rd12052, %rd12053;
	mad.lo.s64 	%rd12055, %rd686, %rd12033, %rd12054;
	shr.u64 	%rd12056, %rd12055, 32;
	and.b64  	%rd12057, %rd12031, 4294967295;
	add.s64 	%rd12058, %rd12056, %rd12057;
	mad.lo.s64 	%rd12059, %rd687, %rd12033, %rd12058;
	shr.u64 	%rd12060, %rd12059, 32;
	add.s64 	%rd12061, %rd12060, %rd12032;
	mad.lo.s64 	%rd12062, %rd12033, %rd11905, %rd12061;
	shr.u64 	%rd12063, %rd12062, 32;
	and.b64  	%rd12064, %rd22863, 4294967295;
	and.b64  	%rd12065, %rd12039, 4294967295;
	mad.lo.s64 	%rd12066, %rd12064, %rd11890, %rd12065;
	shr.u64 	%rd12067, %rd12066, 32;
	and.b64  	%rd12068, %rd12043, 4294967295;
	add.s64 	%rd12069, %rd12067, %rd12068;
	mad.lo.s64 	%rd12070, %rd682, %rd12064, %rd12069;
	shr.u64 	%rd12071, %rd12070, 32;
	and.b64  	%rd12072, %rd12047, 4294967295;
	add.s64 	%rd12073, %rd12071, %rd12072;
	mad.lo.s64 	%rd12074, %rd683, %rd12064, %rd12073;
	shr.u64 	%rd12075, %rd12074, 32;
	and.b64  	%rd12076, %rd12051, 4294967295;
	add.s64 	%rd12077, %rd12075, %rd12076;
	mad.lo.s64 	%rd12078, %rd684, %rd12064, %rd12077;
	shr.u64 	%rd12079, %rd12078, 32;
	and.b64  	%rd12080, %rd12055, 4294967295;
	add.s64 	%rd12081, %rd12079, %rd12080;
	mad.lo.s64 	%rd12082, %rd685, %rd12064, %rd12081;
	shr.u64 	%rd12083, %rd12082, 32;
	and.b64  	%rd12084, %rd12059, 4294967295;
	add.s64 	%rd12085, %rd12083, %rd12084;
	mad.lo.s64 	%rd12086, %rd686, %rd12064, %rd12085;
	shr.u64 	%rd12087, %rd12086, 32;
	and.b64  	%rd12088, %rd12062, 4294967295;
	add.s64 	%rd12089, %rd12087, %rd12088;
	mad.lo.s64 	%rd12090, %rd687, %rd12064, %rd12089;
	shr.u64 	%rd12091, %rd12090, 32;
	add.s64 	%rd12092, %rd12091, %rd12063;
	mad.lo.s64 	%rd12093, %rd12064, %rd11905, %rd12092;
	shr.u64 	%rd12094, %rd12093, 32;
	cvt.u64.u32 	%rd12095, %r3110;
	mul.wide.u32 	%rd12096, %r3057, %r3110;
	and.b64  	%rd12097, %rd12070, 4294967295;
	add.s64 	%rd12098, %rd12096, %rd12097;
	shr.u64 	%rd12099, %rd12098, 32;
	and.b64  	%rd12100, %rd12074, 4294967295;
	add.s64 	%rd12101, %rd12099, %rd12100;
	mad.lo.s64 	%rd12102, %rd682, %rd12095, %rd12101;
	shr.u64 	%rd12103, %rd12102, 32;
	and.b64  	%rd12104, %rd12078, 4294967295;
	add.s64 	%rd12105, %rd12103, %rd12104;
	mad.lo.s64 	%rd12106, %rd683, %rd12095, %rd12105;
	shr.u64 	%rd12107, %rd12106, 32;
	and.b64  	%rd12108, %rd12082, 4294967295;
	add.s64 	%rd12109, %rd12107, %rd12108;
	mad.lo.s64 	%rd12110, %rd684, %rd12095, %rd12109;
	shr.u64 	%rd12111, %rd12110, 32;
	and.b64  	%rd12112, %rd12086, 4294967295;
	add.s64 	%rd12113, %rd12111, %rd12112;
	mad.lo.s64 	%rd12114, %rd685, %rd12095, %rd12113;
	shr.u64 	%rd12115, %rd12114, 32;
	and.b64  	%rd12116, %rd12090, 4294967295;
	add.s64 	%rd12117, %rd12115, %rd12116;
	mad.lo.s64 	%rd12118, %rd686, %rd12095, %rd12117;
	shr.u64 	%rd12119, %rd12118, 32;
	and.b64  	%rd12120, %rd12093, 4294967295;
	add.s64 	%rd12121, %rd12119, %rd12120;
	mad.lo.s64 	%rd12122, %rd687, %rd12095, %rd12121;
	shr.u64 	%rd12123, %rd12122, 32;
	mul.wide.u32 	%rd12124, %r3056, %r3110;
	add.s64 	%rd12125, %rd12123, %rd12094;
	add.s64 	%rd12126, %rd12125, %rd12124;
	{ .reg .b32 tmp; mov.b64 {tmp, %r1918}, %rd12126; }
	mul.lo.s32 	%r1919, %r456, %r1917;
	cvt.u64.u32 	%rd12127, %r1919;
	and.b64  	%rd12128, %rd11891, 4294967295;
	mad.lo.s64 	%rd12129, %rd1084, %rd12127, %rd12128;
	shr.u64 	%rd12130, %rd12129, 32;
	and.b64  	%rd12131, %rd11911, 4294967295;
	add.s64 	%rd12132, %rd12130, %rd12131;
	mad.lo.s64 	%rd12133, %rd1085, %rd12127, %rd12132;
	cvt.u32.u64 	%r1920, %rd12133;
	shr.u64 	%rd12134, %rd12133, 32;
	and.b64  	%rd12135, %rd11942, 4294967295;
	add.s64 	%rd12136, %rd12134, %rd12135;
	mad.lo.s64 	%rd12137, %rd1086, %rd12127, %rd12136;
	shr.u64 	%rd12138, %rd12137, 32;
	and.b64  	%rd12139, %rd11973, 4294967295;
	add.s64 	%rd12140, %rd12138, %rd12139;
	mad.lo.s64 	%rd12141, %rd1087, %rd12127, %rd12140;
	shr.u64 	%rd12142, %rd12141, 32;
	and.b64  	%rd12143, %rd12004, 4294967295;
	add.s64 	%rd12144, %rd12142, %rd12143;
	mad.lo.s64 	%rd12145, %rd1088, %rd12127, %rd12144;
	shr.u64 	%rd12146, %rd12145, 32;
	and.b64  	%rd12147, %rd12035, 4294967295;
	add.s64 	%rd12148, %rd12146, %rd12147;
	mad.lo.s64 	%rd12149, %rd1089, %rd12127, %rd12148;
	shr.u64 	%rd12150, %rd12149, 32;
	and.b64  	%rd12151, %rd12066, 4294967295;
	add.s64 	%rd12152, %rd12150, %rd12151;
	mad.lo.s64 	%rd12153, %rd1090, %rd12127, %rd12152;
	shr.u64 	%rd12154, %rd12153, 32;
	and.b64  	%rd12155, %rd12098, 4294967295;
	add.s64 	%rd12156, %rd12154, %rd12155;
	mad.lo.s64 	%rd12157, %rd1083, %rd12127, %rd12156;
	shr.u64 	%rd12158, %rd12157, 32;
	and.b64  	%rd12159, %rd12102, 4294967295;
	add.s64 	%rd12160, %rd12158, %rd12159;
	shr.u64 	%rd12161, %rd12160, 32;
	and.b64  	%rd12162, %rd12106, 4294967295;
	add.s64 	%rd12163, %rd12161, %rd12162;
	shr.u64 	%rd12164, %rd12163, 32;
	and.b64  	%rd12165, %rd12110, 4294967295;
	add.s64 	%rd12166, %rd12164, %rd12165;
	shr.u64 	%rd12167, %rd12166, 32;
	and.b64  	%rd12168, %rd12114, 4294967295;
	add.s64 	%rd12169, %rd12167, %rd12168;
	shr.u64 	%rd12170, %rd12169, 32;
	and.b64  	%rd12171, %rd12118, 4294967295;
	add.s64 	%rd12172, %rd12170, %rd12171;
	shr.u64 	%rd12173, %rd12172, 32;
	and.b64  	%rd12174, %rd12122, 4294967295;
	add.s64 	%rd12175, %rd12173, %rd12174;
	shr.u64 	%rd12176, %rd12175, 32;
	and.b64  	%rd12177, %rd12126, 4294967295;
	add.s64 	%rd12178, %rd12176, %rd12177;
	{ .reg .b32 tmp; mov.b64 {tmp, %r1921}, %rd12178; }
	add.s32 	%r1922, %r1918, %r1921;
	mul.lo.s32 	%r1923, %r456, %r1920;
	cvt.u64.u32 	%rd12179, %r1923;
	and.b64  	%rd12180, %rd12133, 4294967295;
	mad.lo.s64 	%rd12181, %rd1084, %rd12179, %rd12180;
	shr.u64 	%rd12182, %rd12181, 32;
	and.b64  	%rd12183, %rd12137, 4294967295;
	add.s64 	%rd12184, %rd12182, %rd12183;
	mad.lo.s64 	%rd12185, %rd1085, %rd12179, %rd12184;
	cvt.u32.u64 	%r1924, %rd12185;
	shr.u64 	%rd12186, %rd12185, 32;
	and.b64  	%rd12187, %rd12141, 4294967295;
	add.s64 	%rd12188, %rd12186, %rd12187;
	mad.lo.s64 	%rd12189, %rd1086, %rd12179, %rd12188;
	shr.u64 	%rd12190, %rd12189, 32;
	and.b64  	%rd12191, %rd12145, 4294967295;
	add.s64 	%rd12192, %rd12190, %rd12191;
	mad.lo.s64 	%rd12193, %rd1087, %rd12179, %rd12192;
	shr.u64 	%rd12194, %rd12193, 32;
	and.b64  	%rd12195, %rd12149, 4294967295;
	add.s64 	%rd12196, %rd12194, %rd12195;
	mad.lo.s64 	%rd12197, %rd1088, %rd12179, %rd12196;
	shr.u64 	%rd12198, %rd12197, 32;
	and.b64  	%rd12199, %rd12153, 4294967295;
	add.s64 	%rd12200, %rd12198, %rd12199;
	mad.lo.s64 	%rd12201, %rd1089, %rd12179, %rd12200;
	shr.u64 	%rd12202, %rd12201, 32;
	and.b64  	%rd12203, %rd12157, 4294967295;
	add.s64 	%rd12204, %rd12202, %rd12203;
	mad.lo.s64 	%rd12205, %rd1090, %rd12179, %rd12204;
	shr.u64 	%rd12206, %rd12205, 32;
	and.b64  	%rd12207, %rd12160, 4294967295;
	add.s64 	%rd12208, %rd12206, %rd12207;
	mad.lo.s64 	%rd12209, %rd1083, %rd12179, %rd12208;
	shr.u64 	%rd12210, %rd12209, 32;
	and.b64  	%rd12211, %rd12163, 4294967295;
	add.s64 	%rd12212, %rd12210, %rd12211;
	shr.u64 	%rd12213, %rd12212, 32;
	and.b64  	%rd12214, %rd12166, 4294967295;
	add.s64 	%rd12215, %rd12213, %rd12214;
	shr.u64 	%rd12216, %rd12215, 32;
	and.b64  	%rd12217, %rd12169, 4294967295;
	add.s64 	%rd12218, %rd12216, %rd12217;
	shr.u64 	%rd12219, %rd12218, 32;
	and.b64  	%rd12220, %rd12172, 4294967295;
	add.s64 	%rd12221, %rd12219, %rd12220;
	shr.u64 	%rd12222, %rd12221, 32;
	and.b64  	%rd12223, %rd12175, 4294967295;
	add.s64 	%rd12224, %rd12222, %rd12223;
	shr.u64 	%rd12225, %rd12224, 32;
	and.b64  	%rd12226, %rd12178, 4294967295;
	add.s64 	%rd12227, %rd12225, %rd12226;
	{ .reg .b32 tmp; mov.b64 {tmp, %r1925}, %rd12227; }
	add.s32 	%r1926, %r1922, %r1925;
	mul.lo.s32 	%r1927, %r456, %r1924;
	cvt.u64.u32 	%rd12228, %r1927;
	and.b64  	%rd12229, %rd12185, 4294967295;
	mad.lo.s64 	%rd12230, %rd1084, %rd12228, %rd12229;
	shr.u64 	%rd12231, %rd12230, 32;
	and.b64  	%rd12232, %rd12189, 4294967295;
	add.s64 	%rd12233, %rd12231, %rd12232;
	mad.lo.s64 	%rd12234, %rd1085, %rd12228, %rd12233;
	cvt.u32.u64 	%r1928, %rd12234;
	shr.u64 	%rd12235, %rd12234, 32;
	and.b64  	%rd12236, %rd12193, 4294967295;
	add.s64 	%rd12237, %rd12235, %rd12236;
	mad.lo.s64 	%rd12238, %rd1086, %rd12228, %rd12237;
	shr.u64 	%rd12239, %rd12238, 32;
	and.b64  	%rd12240, %rd12197, 4294967295;
	add.s64 	%rd12241, %rd12239, %rd12240;
	mad.lo.s64 	%rd12242, %rd1087, %rd12228, %rd12241;
	shr.u64 	%rd12243, %rd12242, 32;
	and.b64  	%rd12244, %rd12201, 4294967295;
	add.s64 	%rd12245, %rd12243, %rd12244;
	mad.lo.s64 	%rd12246, %rd1088, %rd12228, %rd12245;
	shr.u64 	%rd12247, %rd12246, 32;
	and.b64  	%rd12248, %rd12205, 4294967295;
	add.s64 	%rd12249, %rd12247, %rd12248;
	mad.lo.s64 	%rd12250, %rd1089, %rd12228, %rd12249;
	shr.u64 	%rd12251, %rd12250, 32;
	and.b64  	%rd12252, %rd12209, 4294967295;
	add.s64 	%rd12253, %rd12251, %rd12252;
	mad.lo.s64 	%rd12254, %rd1090, %rd12228, %rd12253;
	shr.u64 	%rd12255, %rd12254, 32;
	and.b64  	%rd12256, %rd12212, 4294967295;
	add.s64 	%rd12257, %rd12255, %rd12256;
	mad.lo.s64 	%rd12258, %rd1083, %rd12228, %rd12257;
	shr.u64 	%rd12259, %rd12258, 32;
	and.b64  	%rd12260, %rd12215, 4294967295;
	add.s64 	%rd12261, %rd12259, %rd12260;
	shr.u64 	%rd12262, %rd12261, 32;
	and.b64  	%rd12263, %rd12218, 4294967295;
	add.s64 	%rd12264, %rd12262, %rd12263;
	shr.u64 	%rd12265, %rd12264, 32;
	and.b64  	%rd12266, %rd12221, 4294967295;
	add.s64 	%rd12267, %rd12265, %rd12266;
	shr.u64 	%rd12268, %rd12267, 32;
	and.b64  	%rd12269, %rd12224, 4294967295;
	add.s64 	%rd12270, %rd12268, %rd12269;
	shr.u64 	%rd12271, %rd12270, 32;
	and.b64  	%rd12272, %rd12227, 4294967295;
	add.s64 	%rd12273, %rd12271, %rd12272;
	{ .reg .b32 tmp; mov.b64 {tmp, %r1929}, %rd12273; }
	add.s32 	%r1930, %r1926, %r1929;
	mul.lo.s32 	%r1931, %r456, %r1928;
	cvt.u64.u32 	%rd12274, %r1931;
	and.b64  	%rd12275, %rd12234, 4294967295;
	mad.lo.s64 	%rd12276, %rd1084, %rd12274, %rd12275;
	shr.u64 	%rd12277, %rd12276, 32;
	and.b64  	%rd12278, %rd12238, 4294967295;
	add.s64 	%rd12279, %rd12277, %rd12278;
	mad.lo.s64 	%rd12280, %rd1085, %rd12274, %rd12279;
	cvt.u32.u64 	%r1932, %rd12280;
	shr.u64 	%rd12281, %rd12280, 32;
	and.b64  	%rd12282, %rd12242, 4294967295;
	add.s64 	%rd12283, %rd12281, %rd12282;
	mad.lo.s64 	%rd12284, %rd1086, %rd12274, %rd12283;
	shr.u64 	%rd12285, %rd12284, 32;
	and.b64  	%rd12286, %rd12246, 4294967295;
	add.s64 	%rd12287, %rd12285, %rd12286;
	mad.lo.s64 	%rd12288, %rd1087, %rd12274, %rd12287;
	shr.u64 	%rd12289, %rd12288, 32;
	and.b64  	%rd12290, %rd12250, 4294967295;
	add.s64 	%rd12291, %rd12289, %rd12290;
	mad.lo.s64 	%rd12292, %rd1088, %rd12274, %rd12291;
	shr.u64 	%rd12293, %rd12292, 32;
	and.b64  	%rd12294, %rd12254, 4294967295;
	add.s64 	%rd12295, %rd12293, %rd12294;
	mad.lo.s64 	%rd12296, %rd1089, %rd12274, %rd12295;
	shr.u64 	%rd12297, %rd12296, 32;
	and.b64  	%rd12298, %rd12258, 4294967295;
	add.s64 	%rd12299, %rd12297, %rd12298;
	mad.lo.s64 	%rd12300, %rd1090, %rd12274, %rd12299;
	shr.u64 	%rd12301, %rd12300, 32;
	and.b64  	%rd12302, %rd12261, 4294967295;
	add.s64 	%rd12303, %rd12301, %rd12302;
	mad.lo.s64 	%rd12304, %rd1083, %rd12274, %rd12303;
	shr.u64 	%rd12305, %rd12304, 32;
	and.b64  	%rd12306, %rd12264, 4294967295;
	add.s64 	%rd12307, %rd12305, %rd12306;
	shr.u64 	%rd12308, %rd12307, 32;
	and.b64  	%rd12309, %rd12267, 4294967295;
	add.s64 	%rd12310, %rd12308, %rd12309;
	shr.u64 	%rd12311, %rd12310, 32;
	and.b64  	%rd12312, %rd12270, 4294967295;
	add.s64 	%rd12313, %rd12311, %rd12312;
	shr.u64 	%rd12314, %rd12313, 32;
	and.b64  	%rd12315, %rd12273, 4294967295;
	add.s64 	%rd12316, %rd12314, %rd12315;
	{ .reg .b32 tmp; mov.b64 {tmp, %r1933}, %rd12316; }
	add.s32 	%r1934, %r1930, %r1933;
	mul.lo.s32 	%r1935, %r456, %r1932;
	cvt.u64.u32 	%rd12317, %r1935;
	and.b64  	%rd12318, %rd12280, 4294967295;
	mad.lo.s64 	%rd12319, %rd1084, %rd12317, %rd12318;
	shr.u64 	%rd12320, %rd12319, 32;
	and.b64  	%rd12321, %rd12284, 4294967295;
	add.s64 	%rd12322, %rd12320, %rd12321;
	mad.lo.s64 	%rd12323, %rd1085, %rd12317, %rd12322;
	cvt.u32.u64 	%r1936, %rd12323;
	shr.u64 	%rd12324, %rd12323, 32;
	and.b64  	%rd12325, %rd12288, 4294967295;
	add.s64 	%rd12326, %rd12324, %rd12325;
	mad.lo.s64 	%rd12327, %rd1086, %rd12317, %rd12326;
	shr.u64 	%rd12328, %rd12327, 32;
	and.b64  	%rd12329, %rd12292, 4294967295;
	add.s64 	%rd12330, %rd12328, %rd12329;
	mad.lo.s64 	%rd12331, %rd1087, %rd12317, %rd12330;
	shr.u64 	%rd12332, %rd12331, 32;
	and.b64  	%rd12333, %rd12296, 4294967295;
	add.s64 	%rd12334, %rd12332, %rd12333;
	mad.lo.s64 	%rd12335, %rd1088, %rd12317, %rd12334;
	shr.u64 	%rd12336, %rd12335, 32;
	and.b64  	%rd12337, %rd12300, 4294967295;
	add.s64 	%rd12338, %rd12336, %rd12337;
	mad.lo.s64 	%rd12339, %rd1089, %rd12317, %rd12338;
	shr.u64 	%rd12340, %rd12339, 32;
	and.b64  	%rd12341, %rd12304, 4294967295;
	add.s64 	%rd12342, %rd12340, %rd12341;
	mad.lo.s64 	%rd12343, %rd1090, %rd12317, %rd12342;
	shr.u64 	%rd12344, %rd12343, 32;
	and.b64  	%rd12345, %rd12307, 4294967295;
	add.s64 	%rd12346, %rd12344, %rd12345;
	mad.lo.s64 	%rd12347, %rd1083, %rd12317, %rd12346;
	shr.u64 	%rd12348, %rd12347, 32;
	and.b64  	%rd12349, %rd12310, 4294967295;
	add.s64 	%rd12350, %rd12348, %rd12349;
	shr.u64 	%rd12351, %rd12350, 32;
	and.b64  	%rd12352, %rd12313, 4294967295;
	add.s64 	%rd12353, %rd12351, %rd12352;
	shr.u64 	%rd12354, %rd12353, 32;
	and.b64  	%rd12355, %rd12316, 4294967295;
	add.s64 	%rd12356, %rd12354, %rd12355;
	{ .reg .b32 tmp; mov.b64 {tmp, %r1937}, %rd12356; }
	add.s32 	%r1938, %r1934, %r1937;
	mul.lo.s32 	%r1939, %r456, %r1936;
	cvt.u64.u32 	%rd12357, %r1939;
	and.b64  	%rd12358, %rd12323, 4294967295;
	mad.lo.s64 	%rd12359, %rd1084, %rd12357, %rd12358;
	shr.u64 	%rd12360, %rd12359, 32;
	and.b64  	%rd12361, %rd12327, 4294967295;
	add.s64 	%rd12362, %rd12360, %rd12361;
	mad.lo.s64 	%rd12363, %rd1085, %rd12357, %rd12362;
	cvt.u32.u64 	%r1940, %rd12363;
	shr.u64 	%rd12364, %rd12363, 32;
	and.b64  	%rd12365, %rd12331, 4294967295;
	add.s64 	%rd12366, %rd12364, %rd12365;
	mad.lo.s64 	%rd12367, %rd1086, %rd12357, %rd12366;
	shr.u64 	%rd12368, %rd12367, 32;
	and.b64  	%rd12369, %rd12335, 4294967295;
	add.s64 	%rd12370, %rd12368, %rd12369;
	mad.lo.s64 	%rd12371, %rd1087, %rd12357, %rd12370;
	shr.u64 	%rd12372, %rd12371, 32;
	and.b64  	%rd12373, %rd12339, 4294967295;
	add.s64 	%rd12374, %rd12372, %rd12373;
	mad.lo.s64 	%rd12375, %rd1088, %rd12357, %rd12374;
	shr.u64 	%rd12376, %rd12375, 32;
	and.b64  	%rd12377, %rd12343, 4294967295;
	add.s64 	%rd12378, %rd12376, %rd12377;
	mad.lo.s64 	%rd12379, %rd1089, %rd12357, %rd12378;
	shr.u64 	%rd12380, %rd12379, 32;
	and.b64  	%rd12381, %rd12347, 4294967295;
	add.s64 	%rd12382, %rd12380, %rd12381;
	mad.lo.s64 	%rd12383, %rd1090, %rd12357, %rd12382;
	shr.u64 	%rd12384, %rd12383, 32;
	and.b64  	%rd12385, %rd12350, 4294967295;
	add.s64 	%rd12386, %rd12384, %rd12385;
	mad.lo.s64 	%rd12387, %rd1083, %rd12357, %rd12386;
	shr.u64 	%rd12388, %rd12387, 32;
	and.b64  	%rd12389, %rd12353, 4294967295;
	add.s64 	%rd12390, %rd12388, %rd12389;
	shr.u64 	%rd12391, %rd12390, 32;
	and.b64  	%rd12392, %rd12356, 4294967295;
	add.s64 	%rd12393, %rd12391, %rd12392;
	{ .reg .b32 tmp; mov.b64 {tmp, %r1941}, %rd12393; }
	add.s32 	%r1942, %r1938, %r1941;
	mul.lo.s32 	%r1943, %r456, %r1940;
	cvt.u64.u32 	%rd12394, %r1943;
	and.b64  	%rd12395, %rd12363, 4294967295;
	mad.lo.s64 	%rd12396, %rd1084, %rd12394, %rd12395;
	shr.u64 	%rd12397, %rd12396, 32;
	and.b64  	%rd12398, %rd12367, 4294967295;
	add.s64 	%rd12399, %rd12397, %rd12398;
	mad.lo.s64 	%rd12400, %rd1085, %rd12394, %rd12399;
	cvt.u32.u64 	%r1944, %rd12400;
	shr.u64 	%rd12401, %rd12400, 32;
	and.b64  	%rd12402, %rd12371, 4294967295;
	add.s64 	%rd12403, %rd12401, %rd12402;
	mad.lo.s64 	%rd12404, %rd1086, %rd12394, %rd12403;
	shr.u64 	%rd12405, %rd12404, 32;
	and.b64  	%rd12406, %rd12375, 4294967295;
	add.s64 	%rd12407, %rd12405, %rd12406;
	mad.lo.s64 	%rd12408, %rd1087, %rd12394, %rd12407;
	shr.u64 	%rd12409, %rd12408, 32;
	and.b64  	%rd12410, %rd12379, 4294967295;
	add.s64 	%rd12411, %rd12409, %rd12410;
	mad.lo.s64 	%rd12412, %rd1088, %rd12394, %rd12411;
	shr.u64 	%rd12413, %rd12412, 32;
	and.b64  	%rd12414, %rd12383, 4294967295;
	add.s64 	%rd12415, %rd12413, %rd12414;
	mad.lo.s64 	%rd12416, %rd1089, %rd12394, %rd12415;
	shr.u64 	%rd12417, %rd12416, 32;
	and.b64  	%rd12418, %rd12387, 4294967295;
	add.s64 	%rd12419, %rd12417, %rd12418;
	mad.lo.s64 	%rd12420, %rd1090, %rd12394, %rd12419;
	shr.u64 	%rd12421, %rd12420, 32;
	and.b64  	%rd12422, %rd12390, 4294967295;
	add.s64 	%rd12423, %rd12421, %rd12422;
	mad.lo.s64 	%rd12424, %rd1083, %rd12394, %rd12423;
	shr.u64 	%rd12425, %rd12424, 32;
	and.b64  	%rd12426, %rd12393, 4294967295;
	add.s64 	%rd12427, %rd12425, %rd12426;
	{ .reg .b32 tmp; mov.b64 {tmp, %r1945}, %rd12427; }
	add.s32 	%r1946, %r1942, %r1945;
	mul.lo.s32 	%r1947, %r456, %r1944;
	cvt.u64.u32 	%rd12428, %r1947;
	and.b64  	%rd12429, %rd12400, 4294967295;
	mad.lo.s64 	%rd12430, %rd1084, %rd12428, %rd12429;
	shr.u64 	%rd12431, %rd12430, 32;
	and.b64  	%rd12432, %rd12404, 4294967295;
	add.s64 	%rd12433, %rd12431, %rd12432;
	mad.lo.s64 	%rd1148, %rd1085, %rd12428, %rd12433;
	cvt.u32.u64 	%r3120, %rd1148;
	shr.u64 	%rd12434, %rd1148, 32;
	and.b64  	%rd12435, %rd12408, 4294967295;
	add.s64 	%rd12436, %rd12434, %rd12435;
	mad.lo.s64 	%rd1149, %rd1086, %rd12428, %rd12436;
	cvt.u32.u64 	%r3119, %rd1149;
	shr.u64 	%rd12437, %rd1149, 32;
	and.b64  	%rd12438, %rd12412, 4294967295;
	add.s64 	%rd12439, %rd12437, %rd12438;
	mad.lo.s64 	%rd1150, %rd1087, %rd12428, %rd12439;
	cvt.u32.u64 	%r3118, %rd1150;
	shr.u64 	%rd12440, %rd1150, 32;
	and.b64  	%rd12441, %rd12416, 4294967295;
	add.s64 	%rd12442, %rd12440, %rd12441;
	mad.lo.s64 	%rd1151, %rd1088, %rd12428, %rd12442;
	cvt.u32.u64 	%r3117, %rd1151;
	shr.u64 	%rd12443, %rd1151, 32;
	and.b64  	%rd12444, %rd12420, 4294967295;
	add.s64 	%rd12445, %rd12443, %rd12444;
	mad.lo.s64 	%rd1152, %rd1089, %rd12428, %rd12445;
	cvt.u32.u64 	%r3116, %rd1152;
	shr.u64 	%rd12446, %rd1152, 32;
	and.b64  	%rd12447, %rd12424, 4294967295;
	add.s64 	%rd12448, %rd12446, %rd12447;
	mad.lo.s64 	%rd1153, %rd1090, %rd12428, %rd12448;
	cvt.u32.u64 	%r3115, %rd1153;
	shr.u64 	%rd12449, %rd1153, 32;
	and.b64  	%rd12450, %rd12427, 4294967295;
	add.s64 	%rd12451, %rd12449, %rd12450;
	mad.lo.s64 	%rd1154, %rd1083, %rd12428, %rd12451;
	cvt.u32.u64 	%r3114, %rd1154;
	{ .reg .b32 tmp; mov.b64 {tmp, %r1948}, %rd1154; }
	add.s32 	%r3113, %r1946, %r1948;
	setp.gt.u32 	%p346, %r3113, %r1916;
	@%p346 bra 	$L__BB2_571;
	setp.lt.u32 	%p347, %r3113, %r1916;
	mov.b32 	%r3112, 0;
	@%p347 bra 	$L__BB2_572;
	cvt.u32.u64 	%r1951, %rd1090;
	setp.lt.u32 	%p348, %r1951, %r3114;
	@%p348 bra 	$L__BB2_571;
	setp.gt.u32 	%p349, %r1951, %r3114;
	@%p349 bra 	$L__BB2_572;
	cvt.u32.u64 	%r1954, %rd1089;
	setp.lt.u32 	%p350, %r1954, %r3115;
	@%p350 bra 	$L__BB2_571;
	setp.gt.u32 	%p351, %r1954, %r3115;
	@%p351 bra 	$L__BB2_572;
	cvt.u32.u64 	%r1957, %rd1088;
	setp.lt.u32 	%p352, %r1957, %r3116;
	@%p352 bra 	$L__BB2_571;
	setp.gt.u32 	%p353, %r1957, %r3116;
	@%p353 bra 	$L__BB2_572;
	cvt.u32.u64 	%r1960, %rd1087;
	setp.lt.u32 	%p354, %r1960, %r3117;
	@%p354 bra 	$L__BB2_571;
	setp.gt.u32 	%p355, %r1960, %r3117;
	@%p355 bra 	$L__BB2_572;
	cvt.u32.u64 	%r1963, %rd1086;
	setp.lt.u32 	%p356, %r1963, %r3118;
	@%p356 bra 	$L__BB2_571;
	setp.gt.u32 	%p357, %r1963, %r3118;
	@%p357 bra 	$L__BB2_572;
	cvt.u32.u64 	%r1966, %rd1085;
	setp.lt.u32 	%p358, %r1966, %r3119;
	@%p358 bra 	$L__BB2_571;
	cvt.u32.u64 	%r1969, %rd1084;
	setp.gt.u32 	%p359, %r1966, %r3119;
	setp.gt.u32 	%p360, %r1969, %r3120;
	or.pred  	%p361, %p359, %p360;
	@%p361 bra 	$L__BB2_572;
$L__BB2_571:
	and.b64  	%rd12453, %rd1148, 4294967295;
	sub.s64 	%rd12454, %rd12453, %rd1084;
	shr.u64 	%rd12455, %rd12454, 63;
	cvt.u32.u64 	%r3120, %rd12454;
	and.b64  	%rd12456, %rd1149, 4294967295;
	add.s64 	%rd12457, %rd12455, %rd1085;
	sub.s64 	%rd12458, %rd12456, %rd12457;
	shr.u64 	%rd12459, %rd12458, 63;
	cvt.u32.u64 	%r3119, %rd12458;
	and.b64  	%rd12460, %rd1150, 4294967295;
	add.s64 	%rd12461, %rd12459, %rd1086;
	sub.s64 	%rd12462, %rd12460, %rd12461;
	shr.u64 	%rd12463, %rd12462, 63;
	cvt.u32.u64 	%r3118, %rd12462;
	and.b64  	%rd12464, %rd1151, 4294967295;
	add.s64 	%rd12465, %rd12463, %rd1087;
	sub.s64 	%rd12466, %rd12464, %rd12465;
	shr.u64 	%rd12467, %rd12466, 63;
	cvt.u32.u64 	%r3117, %rd12466;
	and.b64  	%rd12468, %rd1152, 4294967295;
	add.s64 	%rd12469, %rd12467, %rd1088;
	sub.s64 	%rd12470, %rd12468, %rd12469;
	shr.u64 	%rd12471, %rd12470, 63;
	cvt.u32.u64 	%r3116, %rd12470;
	and.b64  	%rd12472, %rd1153, 4294967295;
	add.s64 	%rd12473, %rd12471, %rd1089;
	sub.s64 	%rd12474, %rd12472, %rd12473;
	shr.u64 	%rd12475, %rd12474, 63;
	cvt.u32.u64 	%r3115, %rd12474;
	and.b64  	%rd12476, %rd1154, 4294967295;
	add.s64 	%rd12477, %rd12475, %rd1090;
	sub.s64 	%rd12478, %rd12476, %rd12477;
	shr.u64 	%rd12479, %rd12478, 63;
	cvt.u32.u64 	%r3114, %rd12478;
	cvt.u32.u64 	%r1972, %rd12479;
	add.s32 	%r1973, %r1916, %r1972;
	sub.s32 	%r3113, %r3113, %r1973;
	mov.b32 	%r3112, 0;
$L__BB2_572:
	setp.ne.s32 	%p643, %r3112, 0;
	@%p643 bra 	$L__BB2_574;
	or.b32  	%r2525, %r3120, %r3119;
	or.b32  	%r2526, %r2525, %r3118;
	or.b32  	%r2527, %r2526, %r3117;
	or.b32  	%r2528, %r2527, %r3116;
	or.b32  	%r2529, %r2528, %r3115;
	or.b32  	%r2530, %r2529, %r3114;
	or.b32  	%r2531, %r2530, %r3113;
	setp.ne.s32 	%p644, %r2531, 0;
	@%p644 bra 	$L__BB2_588;
$L__BB2_574:
	ld.param.u64 	%rd22564, [_Z9point_addP7ECPointPKS_S2__param_0];
	cvta.to.global.u64 	%rd22562, %rd22564;
	mov.b32 	%r2988, 0;
	st.global.u32 	[%rd22562], %r2988;
	st.global.u32 	[%rd22562+4], %r2988;
	st.global.u32 	[%rd22562+8], %r2988;
	st.global.u32 	[%rd22562+12], %r2988;
	st.global.u32 	[%rd22562+16], %r2988;
	st.global.u32 	[%rd22562+20], %r2988;
	st.global.u32 	[%rd22562+24], %r2988;
	st.global.u32 	[%rd22562+28], %r2988;
	st.global.u32 	[%rd22562+32], %r2988;
	st.global.u32 	[%rd22562+36], %r2988;
	st.global.u32 	[%rd22562+40], %r2988;
	st.global.u32 	[%rd22562+44], %r2988;
	st.global.u32 	[%rd22562+48], %r2988;
	st.global.u32 	[%rd22562+52], %r2988;
	st.global.u32 	[%rd22562+56], %r2988;
	st.global.u32 	[%rd22562+60], %r2988;
	mov.b32 	%r2989, 1;
	st.global.u32 	[%rd22562+64], %r2989;
	bra.uni 	$L__BB2_731;
$L__BB2_575:
	cvt.u32.u64 	%r2554, %rd1161;
	setp.lt.u32 	%p647, %r2554, %r3143;
	@%p647 bra 	$L__BB2_587;
	setp.gt.u32 	%p648, %r2554, %r3143;
	@%p648 bra 	$L__BB2_590;
	cvt.u32.u64 	%r2556, %rd1160;
	setp.lt.u32 	%p649, %r2556, %r3142;
	@%p649 bra 	$L__BB2_587;
	setp.gt.u32 	%p650, %r2556, %r3142;
	@%p650 bra 	$L__BB2_590;
	cvt.u32.u64 	%r2558, %rd1159;
	setp.lt.u32 	%p651, %r2558, %r3141;
	@%p651 bra 	$L__BB2_587;
	setp.gt.u32 	%p652, %r2558, %r3141;
	@%p652 bra 	$L__BB2_590;
	cvt.u32.u64 	%r2560, %rd1158;
	setp.lt.u32 	%p653, %r2560, %r3140;
	@%p653 bra 	$L__BB2_587;
	setp.gt.u32 	%p654, %r2560, %r3140;
	@%p654 bra 	$L__BB2_590;
	cvt.u32.u64 	%r2562, %rd1157;
	setp.lt.u32 	%p655, %r2562, %r3139;
	@%p655 bra 	$L__BB2_587;
	setp.gt.u32 	%p656, %r2562, %r3139;
	@%p656 bra 	$L__BB2_590;
	cvt.u32.u64 	%r2564, %rd1156;
	setp.lt.u32 	%p657, %r2564, %r3138;
	@%p657 bra 	$L__BB2_587;
	cvt.u32.u64 	%r2566, %rd1155;
	setp.gt.u32 	%p658, %r2564, %r3138;
	setp.gt.u32 	%p659, %r2566, %r3137;
	or.pred  	%p660, %p658, %p659;
	@%p660 bra 	$L__BB2_590;
$L__BB2_587:
	and.b64  	%rd17736, %rd1162, 4294967295;
	sub.s64 	%rd17737, %rd17736, %rd1155;
	shr.u64 	%rd17738, %rd17737, 63;
	cvt.u32.u64 	%r3137, %rd17737;
	and.b64  	%rd17739, %rd1163, 4294967295;
	add.s64 	%rd17740, %rd17738, %rd1156;
	sub.s64 	%rd17741, %rd17739, %rd17740;
	shr.u64 	%rd17742, %rd17741, 63;
	cvt.u32.u64 	%r3138, %rd17741;
	and.b64  	%rd17743, %rd1164, 4294967295;
	add.s64 	%rd17744, %rd17742, %rd1157;
	sub.s64 	%rd17745, %rd17743, %rd17744;
	shr.u64 	%rd17746, %rd17745, 63;
	cvt.u32.u64 	%r3139, %rd17745;
	and.b64  	%rd17747, %rd1165, 4294967295;
	add.s64 	%rd17748, %rd17746, %rd1158;
	sub.s64 	%rd17749, %rd17747, %rd17748;
	shr.u64 	%rd17750, %rd17749, 63;
	cvt.u32.u64 	%r3140, %rd17749;
	and.b64  	%rd17751, %rd1166, 4294967295;
	add.s64 	%rd17752, %rd17750, %rd1159;
	sub.s64 	%rd17753, %rd17751, %rd17752;
	shr.u64 	%rd17754, %rd17753, 63;
	cvt.u32.u64 	%r3141, %rd17753;
	and.b64  	%rd17755, %rd1167, 4294967295;
	add.s64 	%rd17756, %rd17754, %rd1160;
	sub.s64 	%rd17757, %rd17755, %rd17756;
	shr.u64 	%rd17758, %rd17757, 63;
	cvt.u32.u64 	%r3142, %rd17757;
	and.b64  	%rd17759, %rd1168, 4294967295;
	add.s64 	%rd17760, %rd17758, %rd1161;
	sub.s64 	%rd17761, %rd17759, %rd17760;
	shr.u64 	%rd17762, %rd17761, 63;
	cvt.u32.u64 	%r3143, %rd17761;
	cvt.u32.u64 	%r2567, %rd17762;
	add.s32 	%r2568, %r520, %r2567;
	sub.s32 	%r3144, %r3144, %r2568;
	bra.uni 	$L__BB2_590;
$L__BB2_588:
	ld.const.u32 	%r519, [MU_P];
	mul.lo.s32 	%r2532, %r519, %r3120;
	ld.const.u32 	%r2533, [P_CONST];
	cvt.u64.u32 	%rd1155, %r2533;
	mul.wide.u32 	%rd17438, %r2533, %r2532;
	cvt.u64.u32 	%rd17439, %r3120;
	add.s64 	%rd17440, %rd17438, %rd17439;
	shr.u64 	%rd17441, %rd17440, 32;
	ld.const.u32 	%r2534, [P_CONST+4];
	cvt.u64.u32 	%rd1156, %r2534;
	mul.wide.u32 	%rd17442, %r2534, %r2532;
	cvt.u64.u32 	%rd17443, %r3119;
	add.s64 	%rd17444, %rd17441, %rd17443;
	add.s64 	%rd17445, %rd17444, %rd17442;
	cvt.u32.u64 	%r2535, %rd17445;
	shr.u64 	%rd17446, %rd17445, 32;
	ld.const.u32 	%r2536, [P_CONST+8];
	cvt.u64.u32 	%rd1157, %r2536;
	mul.wide.u32 	%rd17447, %r2536, %r2532;
	cvt.u64.u32 	%rd17448, %r3118;
	add.s64 	%rd17449, %rd17446, %rd17448;
	add.s64 	%rd17450, %rd17449, %rd17447;
	shr.u64 	%rd17451, %rd17450, 32;
	ld.const.u32 	%r2537, [P_CONST+12];
	cvt.u64.u32 	%rd1158, %r2537;
	mul.wide.u32 	%rd17452, %r2537, %r2532;
	cvt.u64.u32 	%rd17453, %r3117;
	add.s64 	%rd17454, %rd17451, %rd17453;
	add.s64 	%rd17455, %rd17454, %rd17452;
	shr.u64 	%rd17456, %rd17455, 32;
	ld.const.u32 	%r2538, [P_CONST+16];
	cvt.u64.u32 	%rd1159, %r2538;
	mul.wide.u32 	%rd17457, %r2538, %r2532;
	cvt.u64.u32 	%rd17458, %r3116;
	add.s64 	%rd17459, %rd17456, %rd17458;
	add.s64 	%rd17460, %rd17459, %rd17457;
	shr.u64 	%rd17461, %rd17460, 32;
	ld.const.u32 	%r2539, [P_CONST+20];
	cvt.u64.u32 	%rd1160, %r2539;
	mul.wide.u32 	%rd17462, %r2539, %r2532;
	cvt.u64.u32 	%rd17463, %r3115;
	add.s64 	%rd17464, %rd17461, %rd17463;
	add.s64 	%rd17465, %rd17464, %rd17462;
	shr.u64 	%rd17466, %rd17465, 32;
	ld.const.u32 	%r2540, [P_CONST+24];
	cvt.u64.u32 	%rd1161, %r2540;
	mul.wide.u32 	%rd17467, %r2540, %r2532;
	cvt.u64.u32 	%rd17468, %r3114;
	add.s64 	%rd17469, %rd17466, %rd17468;
	add.s64 	%rd17470, %rd17469, %rd17467;
	shr.u64 	%rd17471, %rd17470, 32;
	ld.const.u32 	%r520, [P_CONST+28];
	mul.wide.u32 	%rd17472, %r520, %r2532;
	cvt.u64.u32 	%rd17473, %r3113;
	add.s64 	%rd17474, %rd17471, %rd17473;
	add.s64 	%rd17475, %rd17474, %rd17472;
	shr.u64 	%rd17476, %rd17475, 32;
	mul.lo.s32 	%r2541, %r519, %r2535;
	mul.wide.u32 	%rd17477, %r2533, %r2541;
	and.b64  	%rd17478, %rd17445, 4294967295;
	add.s64 	%rd17479, %rd17477, %rd17478;
	shr.u64 	%rd17480, %rd17479, 32;
	mul.wide.u32 	%rd17481, %r2534, %r2541;
	and.b64  	%rd17482, %rd17450, 4294967295;
	add.s64 	%rd17483, %rd17480, %rd17482;
	add.s64 	%rd17484, %rd17483, %rd17481;
	cvt.u32.u64 	%r2542, %rd17484;
	shr.u64 	%rd17485, %rd17484, 32;
	mul.wide.u32 	%rd17486, %r2536, %r2541;
	and.b64  	%rd17487, %rd17455, 4294967295;
	add.s64 	%rd17488, %rd17485, %rd17487;
	add.s64 	%rd17489, %rd17488, %rd17486;
	shr.u64 	%rd17490, %rd17489, 32;
	mul.wide.u32 	%rd17491, %r2537, %r2541;
	and.b64  	%rd17492, %rd17460, 4294967295;
	add.s64 	%rd17493, %rd17490, %rd17492;
	add.s64 	%rd17494, %rd17493, %rd17491;
	shr.u64 	%rd17495, %rd17494, 32;
	mul.wide.u32 	%rd17496, %r2538, %r2541;
	and.b64  	%rd17497, %rd17465, 4294967295;
	add.s64 	%rd17498, %rd17495, %rd17497;
	add.s64 	%rd17499, %rd17498, %rd17496;
	shr.u64 	%rd17500, %rd17499, 32;
	mul.wide.u32 	%rd17501, %r2539, %r2541;
	and.b64  	%rd17502, %rd17470, 4294967295;
	add.s64 	%rd17503, %rd17500, %rd17502;
	add.s64 	%rd17504, %rd17503, %rd17501;
	shr.u64 	%rd17505, %rd17504, 32;
	mul.wide.u32 	%rd17506, %r2540, %r2541;
	and.b64  	%rd17507, %rd17475, 4294967295;
	add.s64 	%rd17508, %rd17505, %rd17507;
	add.s64 	%rd17509, %rd17508, %rd17506;
	shr.u64 	%rd17510, %rd17509, 32;
	mul.wide.u32 	%rd17511, %r520, %r2541;
	add.s64 	%rd17512, %rd17510, %rd17476;
	add.s64 	%rd17513, %rd17512, %rd17511;
	shr.u64 	%rd17514, %rd17513, 32;
	mul.lo.s32 	%r2543, %r519, %r2542;
	mul.wide.u32 	%rd17515, %r2533, %r2543;
	and.b64  	%rd17516, %rd17484, 4294967295;
	add.s64 	%rd17517, %rd17515, %rd17516;
	shr.u64 	%rd17518, %rd17517, 32;
	mul.wide.u32 	%rd17519, %r2534, %r2543;
	and.b64  	%rd17520, %rd17489, 4294967295;
	add.s64 	%rd17521, %rd17518, %rd17520;
	add.s64 	%rd17522, %rd17521, %rd17519;
	cvt.u32.u64 	%r2544, %rd17522;
	shr.u64 	%rd17523, %rd17522, 32;
	mul.wide.u32 	%rd17524, %r2536, %r2543;
	and.b64  	%rd17525, %rd17494, 4294967295;
	add.s64 	%rd17526, %rd17523, %rd17525;
	add.s64 	%rd17527, %rd17526, %rd17524;
	shr.u64 	%rd17528, %rd17527, 32;
	mul.wide.u32 	%rd17529, %r2537, %r2543;
	and.b64  	%rd17530, %rd17499, 4294967295;
	add.s64 	%rd17531, %rd17528, %rd17530;
	add.s64 	%rd17532, %rd17531, %rd17529;
	shr.u64 	%rd17533, %rd17532, 32;
	mul.wide.u32 	%rd17534, %r2538, %r2543;
	and.b64  	%rd17535, %rd17504, 4294967295;
	add.s64 	%rd17536, %rd17533, %rd17535;
	add.s64 	%rd17537, %rd17536, %rd17534;
	shr.u64 	%rd17538, %rd17537, 32;
	mul.wide.u32 	%rd17539, %r2539, %r2543;
	and.b64  	%rd17540, %rd17509, 4294967295;
	add.s64 	%rd17541, %rd17538, %rd17540;
	add.s64 	%rd17542, %rd17541, %rd17539;
	shr.u64 	%rd17543, %rd17542, 32;
	mul.wide.u32 	%rd17544, %r2540, %r2543;
	and.b64  	%rd17545, %rd17513, 4294967295;
	add.s64 	%rd17546, %rd17543, %rd17545;
	add.s64 	%rd17547, %rd17546, %rd17544;
	shr.u64 	%rd17548, %rd17547, 32;
	mul.wide.u32 	%rd17549, %r520, %r2543;
	add.s64 	%rd17550, %rd17548, %rd17514;
	add.s64 	%rd17551, %rd17550, %rd17549;
	shr.u64 	%rd17552, %rd17551, 32;
	mul.lo.s32 	%r2545, %r519, %r2544;
	mul.wide.u32 	%rd17553, %r2533, %r2545;
	and.b64  	%rd17554, %rd17522, 4294967295;
	add.s64 	%rd17555, %rd17553, %rd17554;
	shr.u64 	%rd17556, %rd17555, 32;
	mul.wide.u32 	%rd17557, %r2534, %r2545;
	and.b64  	%rd17558, %rd17527, 4294967295;
	add.s64 	%rd17559, %rd17556, %rd17558;
	add.s64 	%rd17560, %rd17559, %rd17557;
	cvt.u32.u64 	%r2546, %rd17560;
	shr.u64 	%rd17561, %rd17560, 32;
	mul.wide.u32 	%rd17562, %r2536, %r2545;
	and.b64  	%rd17563, %rd17532, 4294967295;
	add.s64 	%rd17564, %rd17561, %rd17563;
	add.s64 	%rd17565, %rd17564, %rd17562;
	shr.u64 	%rd17566, %rd17565, 32;
	mul.wide.u32 	%rd17567, %r2537, %r2545;
	and.b64  	%rd17568, %rd17537, 4294967295;
	add.s64 	%rd17569, %rd17566, %rd17568;
	add.s64 	%rd17570, %rd17569, %rd17567;
	shr.u64 	%rd17571, %rd17570, 32;
	mul.wide.u32 	%rd17572, %r2538, %r2545;
	and.b64  	%rd17573, %rd17542, 4294967295;
	add.s64 	%rd17574, %rd17571, %rd17573;
	add.s64 	%rd17575, %rd17574, %rd17572;
	shr.u64 	%rd17576, %rd17575, 32;
	mul.wide.u32 	%rd17577, %r2539, %r2545;
	and.b64  	%rd17578, %rd17547, 4294967295;
	add.s64 	%rd17579, %rd17576, %rd17578;
	add.s64 	%rd17580, %rd17579, %rd17577;
	shr.u64 	%rd17581, %rd17580, 32;
	mul.wide.u32 	%rd17582, %r2540, %r2545;
	and.b64  	%rd17583, %rd17551, 4294967295;
	add.s64 	%rd17584, %rd17581, %rd17583;
	add.s64 	%rd17585, %rd17584, %rd17582;
	shr.u64 	%rd17586, %rd17585, 32;
	mul.wide.u32 	%rd17587, %r520, %r2545;
	add.s64 	%rd17588, %rd17586, %rd17552;
	add.s64 	%rd17589, %rd17588, %rd17587;
	shr.u64 	%rd17590, %rd17589, 32;
	mul.lo.s32 	%r2547, %r519, %r2546;
	mul.wide.u32 	%rd17591, %r2533, %r2547;
	and.b64  	%rd17592, %rd17560, 4294967295;
	add.s64 	%rd17593, %rd17591, %rd17592;
	shr.u64 	%rd17594, %rd17593, 32;
	mul.wide.u32 	%rd17595, %r2534, %r2547;
	and.b64  	%rd17596, %rd17565, 4294967295;
	add.s64 	%rd17597, %rd17594, %rd17596;
	add.s64 	%rd17598, %rd17597, %rd17595;
	cvt.u32.u64 	%r2548, %rd17598;
	shr.u64 	%rd17599, %rd17598, 32;
	mul.wide.u32 	%rd17600, %r2536, %r2547;
	and.b64  	%rd17601, %rd17570, 4294967295;
	add.s64 	%rd17602, %rd17599, %rd17601;
	add.s64 	%rd17603, %rd17602, %rd17600;
	shr.u64 	%rd17604, %rd17603, 32;
	mul.wide.u32 	%rd17605, %r2537, %r2547;
	and.b64  	%rd17606, %rd17575, 4294967295;
	add.s64 	%rd17607, %rd17604, %rd17606;
	add.s64 	%rd17608, %rd17607, %rd17605;
	shr.u64 	%rd17609, %rd17608, 32;
	mul.wide.u32 	%rd17610, %r2538, %r2547;
	and.b64  	%rd17611, %rd17580, 4294967295;
	add.s64 	%rd17612, %rd17609, %rd17611;
	add.s64 	%rd17613, %rd17612, %rd17610;
	shr.u64 	%rd17614, %rd17613, 32;
	mul.wide.u32 	%rd17615, %r2539, %r2547;
	and.b64  	%rd17616, %rd17585, 4294967295;
	add.s64 	%rd17617, %rd17614, %rd17616;
	add.s64 	%rd17618, %rd17617, %rd17615;
	shr.u64 	%rd17619, %rd17618, 32;
	mul.wide.u32 	%rd17620, %r2540, %r2547;
	and.b64  	%rd17621, %rd17589, 4294967295;
	add.s64 	%rd17622, %rd17619, %rd17621;
	add.s64 	%rd17623, %rd17622, %rd17620;
	shr.u64 	%rd17624, %rd17623, 32;
	mul.wide.u32 	%rd17625, %r520, %r2547;
	add.s64 	%rd17626, %rd17624, %rd17590;
	add.s64 	%rd17627, %rd17626, %rd17625;
	shr.u64 	%rd17628, %rd17627, 32;
	mul.lo.s32 	%r2549, %r519, %r2548;
	mul.wide.u32 	%rd17629, %r2533, %r2549;
	and.b64  	%rd17630, %rd17598, 4294967295;
	add.s64 	%rd17631, %rd17629, %rd17630;
	shr.u64 	%rd17632, %rd17631, 32;
	mul.wide.u32 	%rd17633, %r2534, %r2549;
	and.b64  	%rd17634, %rd17603, 4294967295;
	add.s64 	%rd17635, %rd17632, %rd17634;
	add.s64 	%rd17636, %rd17635, %rd17633;
	cvt.u32.u64 	%r2550, %rd17636;
	shr.u64 	%rd17637, %rd17636, 32;
	mul.wide.u32 	%rd17638, %r2536, %r2549;
	and.b64  	%rd17639, %rd17608, 4294967295;
	add.s64 	%rd17640, %rd17637, %rd17639;
	add.s64 	%rd17641, %rd17640, %rd17638;
	shr.u64 	%rd17642, %rd17641, 32;
	mul.wide.u32 	%rd17643, %r2537, %r2549;
	and.b64  	%rd17644, %rd17613, 4294967295;
	add.s64 	%rd17645, %rd17642, %rd17644;
	add.s64 	%rd17646, %rd17645, %rd17643;
	shr.u64 	%rd17647, %rd17646, 32;
	mul.wide.u32 	%rd17648, %r2538, %r2549;
	and.b64  	%rd17649, %rd17618, 4294967295;
	add.s64 	%rd17650, %rd17647, %rd17649;
	add.s64 	%rd17651, %rd17650, %rd17648;
	shr.u64 	%rd17652, %rd17651, 32;
	mul.wide.u32 	%rd17653, %r2539, %r2549;
	and.b64  	%rd17654, %rd17623, 4294967295;
	add.s64 	%rd17655, %rd17652, %rd17654;
	add.s64 	%rd17656, %rd17655, %rd17653;
	shr.u64 	%rd17657, %rd17656, 32;
	mul.wide.u32 	%rd17658, %r2540, %r2549;
	and.b64  	%rd17659, %rd17627, 4294967295;
	add.s64 	%rd17660, %rd17657, %rd17659;
	add.s64 	%rd17661, %rd17660, %rd17658;
	shr.u64 	%rd17662, %rd17661, 32;
	mul.wide.u32 	%rd17663, %r520, %r2549;
	add.s64 	%rd17664, %rd17662, %rd17628;
	add.s64 	%rd17665, %rd17664, %rd17663;
	shr.u64 	%rd17666, %rd17665, 32;
	mul.lo.s32 	%r2551, %r519, %r2550;
	mul.wide.u32 	%rd17667, %r2533, %r2551;
	and.b64  	%rd17668, %rd17636, 4294967295;
	add.s64 	%rd17669, %rd17667, %rd17668;
	shr.u64 	%rd17670, %rd17669, 32;
	mul.wide.u32 	%rd17671, %r2534, %r2551;
	and.b64  	%rd17672, %rd17641, 4294967295;
	add.s64 	%rd17673, %rd17670, %rd17672;
	add.s64 	%rd17674, %rd17673, %rd17671;
	cvt.u32.u64 	%r2552, %rd17674;
	shr.u64 	%rd17675, %rd17674, 32;
	mul.wide.u32 	%rd17676, %r2536, %r2551;
	and.b64  	%rd17677, %rd17646, 4294967295;
	add.s64 	%rd17678, %rd17675, %rd17677;
	add.s64 	%rd17679, %rd17678, %rd17676;
	shr.u64 	%rd17680, %rd17679, 32;
	mul.wide.u32 	%rd17681, %r2537, %r2551;
	and.b64  	%rd17682, %rd17651, 4294967295;
	add.s64 	%rd17683, %rd17680, %rd17682;
	add.s64 	%rd17684, %rd17683, %rd17681;
	shr.u64 	%rd17685, %rd17684, 32;
	mul.wide.u32 	%rd17686, %r2538, %r2551;
	and.b64  	%rd17687, %rd17656, 4294967295;
	add.s64 	%rd17688, %rd17685, %rd17687;
	add.s64 	%rd17689, %rd17688, %rd17686;
	shr.u64 	%rd17690, %rd17689, 32;
	mul.wide.u32 	%rd17691, %r2539, %r2551;
	and.b64  	%rd17692, %rd17661, 4294967295;
	add.s64 	%rd17693, %rd17690, %rd17692;
	add.s64 	%rd17694, %rd17693, %rd17691;
	shr.u64 	%rd17695, %rd17694, 32;
	mul.wide.u32 	%rd17696, %r2540, %r2551;
	and.b64  	%rd17697, %rd17665, 4294967295;
	add.s64 	%rd17698, %rd17695, %rd17697;
	add.s64 	%rd17699, %rd17698, %rd17696;
	shr.u64 	%rd17700, %rd17699, 32;
	mul.wide.u32 	%rd17701, %r520, %r2551;
	add.s64 	%rd17702, %rd17700, %rd17666;
	add.s64 	%rd17703, %rd17702, %rd17701;
	shr.u64 	%rd17704, %rd17703, 32;
	mul.lo.s32 	%r2553, %r519, %r2552;
	mul.wide.u32 	%rd17705, %r2533, %r2553;
	and.b64  	%rd17706, %rd17674, 4294967295;
	add.s64 	%rd17707, %rd17705, %rd17706;
	shr.u64 	%rd17708, %rd17707, 32;
	mul.wide.u32 	%rd17709, %r2534, %r2553;
	and.b64  	%rd17710, %rd17679, 4294967295;
	add.s64 	%rd17711, %rd17708, %rd17710;
	add.s64 	%rd1162, %rd17711, %rd17709;
	cvt.u32.u64 	%r3137, %rd1162;
	shr.u64 	%rd17712, %rd1162, 32;
	mul.wide.u32 	%rd17713, %r2536, %r2553;
	and.b64  	%rd17714, %rd17684, 4294967295;
	add.s64 	%rd17715, %rd17712, %rd17714;
	add.s64 	%rd1163, %rd17715, %rd17713;
	cvt.u32.u64 	%r3138, %rd1163;
	shr.u64 	%rd17716, %rd1163, 32;
	mul.wide.u32 	%rd17717, %r2537, %r2553;
	and.b64  	%rd17718, %rd17689, 4294967295;
	add.s64 	%rd17719, %rd17716, %rd17718;
	add.s64 	%rd1164, %rd17719, %rd17717;
	cvt.u32.u64 	%r3139, %rd1164;
	shr.u64 	%rd17720, %rd1164, 32;
	mul.wide.u32 	%rd17721, %r2538, %r2553;
	and.b64  	%rd17722, %rd17694, 4294967295;
	add.s64 	%rd17723, %rd17720, %rd17722;
	add.s64 	%rd1165, %rd17723, %rd17721;
	cvt.u32.u64 	%r3140, %rd1165;
	shr.u64 	%rd17724, %rd1165, 32;
	mul.wide.u32 	%rd17725, %r2539, %r2553;
	and.b64  	%rd17726, %rd17699, 4294967295;
	add.s64 	%rd17727, %rd17724, %rd17726;
	add.s64 	%rd1166, %rd17727, %rd17725;
	cvt.u32.u64 	%r3141, %rd1166;
	shr.u64 	%rd17728, %rd1166, 32;
	mul.wide.u32 	%rd17729, %r2540, %r2553;
	and.b64  	%rd17730, %rd17703, 4294967295;
	add.s64 	%rd17731, %rd17728, %rd17730;
	add.s64 	%rd1167, %rd17731, %rd17729;
	cvt.u32.u64 	%r3142, %rd1167;
	shr.u64 	%rd17732, %rd1167, 32;
	mul.wide.u32 	%rd17733, %r520, %r2553;
	add.s64 	%rd17734, %rd17732, %rd17704;
	add.s64 	%rd1168, %rd17734, %rd17733;
	cvt.u32.u64 	%r3143, %rd1168;
	{ .reg .b32 tmp; mov.b64 {tmp, %r3144}, %rd1168; }
	setp.lt.u32 	%p645, %r520, %r3144;
	@%p645 bra 	$L__BB2_587;
	setp.gt.u32 	%p646, %r520, %r3144;
	@%p646 bra 	$L__BB2_590;
	bra.uni 	$L__BB2_575;
$L__BB2_590:
	or.b32  	%r2569, %r3137, %r3138;
	or.b32  	%r2570, %r2569, %r3139;
	or.b32  	%r2571, %r2570, %r3140;
	or.b32  	%r2572, %r2571, %r3141;
	or.b32  	%r2573, %r2572, %r3142;
	or.b32  	%r2574, %r2573, %r3143;
	or.b32  	%r2575, %r2574, %r3144;
	setp.eq.s32 	%p661, %r2575, 0;
	mov.b64 	%rd22876, 0;
	mov.u64 	%rd22877, %rd22876;
	mov.u64 	%rd22878, %rd22876;
	mov.u64 	%rd22879, %rd22876;
	mov.u64 	%rd22880, %rd22876;
	mov.u64 	%rd22881, %rd22876;
	mov.u64 	%rd22882, %rd22876;
	mov.u64 	%rd22883, %rd22876;
	@%p661 bra 	$L__BB2_640;
	mov.b32 	%r2576, -1;
	mov.b32 	%r2577, -2;
	mov.b32 	%r2578, -979;
	st.local.v4.u32 	[%rd3], {%r2578, %r2577, %r2576, %r2576};
	st.local.v4.u32 	[%rd3+16], {%r2576, %r2576, %r2576, %r2576};
	ld.const.u32 	%r2579, [R2_MOD_P];
	mul.wide.u32 	%rd17764, %r2579, %r3137;
	cvt.u32.u64 	%r2580, %rd17764;
	shr.u64 	%rd17765, %rd17764, 32;
	ld.const.u32 	%r2581, [R2_MOD_P+4];
	mul.wide.u32 	%rd17766, %r2581, %r3137;
	add.s64 	%rd17767, %rd17765, %rd17766;
	shr.u64 	%rd17768, %rd17767, 32;
	ld.const.u32 	%r2582, [R2_MOD_P+8];
	mul.wide.u32 	%rd17769, %r2582, %r3137;
	add.s64 	%rd17770, %rd17768, %rd17769;
	shr.u64 	%rd17771, %rd17770, 32;
	ld.const.u32 	%r2583, [R2_MOD_P+12];
	mul.wide.u32 	%rd17772, %r2583, %r3137;
	add.s64 	%rd17773, %rd17771, %rd17772;
	shr.u64 	%rd17774, %rd17773, 32;
	ld.const.u32 	%r2584, [R2_MOD_P+16];
	mul.wide.u32 	%rd17775, %r2584, %r3137;
	add.s64 	%rd17776, %rd17774, %rd17775;
	shr.u64 	%rd17777, %rd17776, 32;
	ld.const.u32 	%r2585, [R2_MOD_P+20];
	mul.wide.u32 	%rd17778, %r2585, %r3137;
	add.s64 	%rd17779, %rd17777, %rd17778;
	shr.u64 	%rd17780, %rd17779, 32;
	ld.const.u32 	%r2586, [R2_MOD_P+24];
	mul.wide.u32 	%rd17781, %r2586, %r3137;
	add.s64 	%rd17782, %rd17780, %rd17781;
	shr.u64 	%rd17783, %rd17782, 32;
	ld.const.u32 	%r2587, [R2_MOD_P+28];
	mul.wide.u32 	%rd17784, %r2587, %r3137;
	add.s64 	%rd17785, %rd17783, %rd17784;
	shr.u64 	%rd17786, %rd17785, 32;
	mul.wide.u32 	%rd17787, %r2579, %r3138;
	and.b64  	%rd17788, %rd17767, 4294967295;
	add.s64 	%rd17789, %rd17787, %rd17788;
	shr.u64 	%rd17790, %rd17789, 32;
	mul.wide.u32 	%rd17791, %r2581, %r3138;
	and.b64  	%rd17792, %rd17770, 4294967295;
	add.s64 	%rd17793, %rd17790, %rd17792;
	add.s64 	%rd17794, %rd17793, %rd17791;
	shr.u64 	%rd17795, %rd17794, 32;
	mul.wide.u32 	%rd17796, %r2582, %r3138;
	and.b64  	%rd17797, %rd17773, 4294967295;
	add.s64 	%rd17798, %rd17795, %rd17797;
	add.s64 	%rd17799, %rd17798, %rd17796;
	shr.u64 	%rd17800, %rd17799, 32;
	mul.wide.u32 	%rd17801, %r2583, %r3138;
	and.b64  	%rd17802, %rd17776, 4294967295;
	add.s64 	%rd17803, %rd17800, %rd17802;
	add.s64 	%rd17804, %rd17803, %rd17801;
	shr.u64 	%rd17805, %rd17804, 32;
	mul.wide.u32 	%rd17806, %r2584, %r3138;
	and.b64  	%rd17807, %rd17779, 4294967295;
	add.s64 	%rd17808, %rd17805, %rd17807;
	add.s64 	%rd17809, %rd17808, %rd17806;
	shr.u64 	%rd17810, %rd17809, 32;
	mul.wide.u32 	%rd17811, %r2585, %r3138;
	and.b64  	%rd17812, %rd17782, 4294967295;
	add.s64 	%rd17813, %rd17810, %rd17812;
	add.s64 	%rd17814, %rd17813, %rd17811;
	shr.u64 	%rd17815, %rd17814, 32;
	mul.wide.u32 	%rd17816, %r2586, %r3138;
	and.b64  	%rd17817, %rd17785, 4294967295;
	add.s64 	%rd17818, %rd17815, %rd17817;
	add.s64 	%rd17819, %rd17818, %rd17816;
	shr.u64 	%rd17820, %rd17819, 32;
	mul.wide.u32 	%rd17821, %r2587, %r3138;
	add.s64 	%rd17822, %rd17820, %rd17786;
	add.s64 	%rd17823, %rd17822, %rd17821;
	shr.u64 	%rd17824, %rd17823, 32;
	mul.wide.u32 	%rd17825, %r2579, %r3139;
	and.b64  	%rd17826, %rd17794, 4294967295;
	add.s64 	%rd17827, %rd17825, %rd17826;
	shr.u64 	%rd17828, %rd17827, 32;
	mul.wide.u32 	%rd17829, %r2581, %r3139;
	and.b64  	%rd17830, %rd17799, 4294967295;
	add.s64 	%rd17831, %rd17828, %rd17830;
	add.s64 	%rd17832, %rd17831, %rd17829;
	shr.u64 	%rd17833, %rd17832, 32;
	mul.wide.u32 	%rd17834, %r2582, %r3139;
	and.b64  	%rd17835, %rd17804, 4294967295;
	add.s64 	%rd17836, %rd17833, %rd17835;
	add.s64 	%rd17837, %rd17836, %rd17834;
	shr.u64 	%rd17838, %rd17837, 32;
	mul.wide.u32 	%rd17839, %r2583, %r3139;
	and.b64  	%rd17840, %rd17809, 4294967295;
	add.s64 	%rd17841, %rd17838, %rd17840;
	add.s64 	%rd17842, %rd17841, %rd17839;
	shr.u64 	%rd17843, %rd17842, 32;
	mul.wide.u32 	%rd17844, %r2584, %r3139;
	and.b64  	%rd17845, %rd17814, 4294967295;
	add.s64 	%rd17846, %rd17843, %rd17845;
	add.s64 	%rd17847, %rd17846, %rd17844;
	shr.u64 	%rd17848, %rd17847, 32;
	mul.wide.u32 	%rd17849, %r2585, %r3139;
	and.b64  	%rd17850, %rd17819, 4294967295;
	add.s64 	%rd17851, %rd17848, %rd17850;
	add.s64 	%rd17852, %rd17851, %rd17849;
	shr.u64 	%rd17853, %rd17852, 32;
	mul.wide.u32 	%rd17854, %r2586, %r3139;
	and.b64  	%rd17855, %rd17823, 4294967295;
	add.s64 	%rd17856, %rd17853, %rd17855;
	add.s64 	%rd17857, %rd17856, %rd17854;
	shr.u64 	%rd17858, %rd17857, 32;
	mul.wide.u32 	%rd17859, %r2587, %r3139;
	add.s64 	%rd17860, %rd17858, %rd17824;
	add.s64 	%rd17861, %rd17860, %rd17859;
	shr.u64 	%rd17862, %rd17861, 32;
	mul.wide.u32 	%rd17863, %r2579, %r3140;
	and.b64  	%rd17864, %rd17832, 4294967295;
	add.s64 	%rd17865, %rd17863, %rd17864;
	shr.u64 	%rd17866, %rd17865, 32;
	mul.wide.u32 	%rd17867, %r2581, %r3140;
	and.b64  	%rd17868, %rd17837, 4294967295;
	add.s64 	%rd17869, %rd17866, %rd17868;
	add.s64 	%rd17870, %rd17869, %rd17867;
	shr.u64 	%rd17871, %rd17870, 32;
	mul.wide.u32 	%rd17872, %r2582, %r3140;
	and.b64  	%rd17873, %rd17842, 4294967295;
	add.s64 	%rd17874, %rd17871, %rd17873;
	add.s64 	%rd17875, %rd17874, %rd17872;
	shr.u64 	%rd17876, %rd17875, 32;
	mul.wide.u32 	%rd17877, %r2583, %r3140;
	and.b64  	%rd17878, %rd17847, 4294967295;
	add.s64 	%rd17879, %rd17876, %rd17878;
	add.s64 	%rd17880, %rd17879, %rd17877;
	shr.u64 	%rd17881, %rd17880, 32;
	mul.wide.u32 	%rd17882, %r2584, %r3140;
	and.b64  	%rd17883, %rd17852, 4294967295;
	add.s64 	%rd17884, %rd17881, %rd17883;
	add.s64 	%rd17885, %rd17884, %rd17882;
	shr.u64 	%rd17886, %rd17885, 32;
	mul.wide.u32 	%rd17887, %r2585, %r3140;
	and.b64  	%rd17888, %rd17857, 4294967295;
	add.s64 	%rd17889, %rd17886, %rd17888;
	add.s64 	%rd17890, %rd17889, %rd17887;
	shr.u64 	%rd17891, %rd17890, 32;
	mul.wide.u32 	%rd17892, %r2586, %r3140;
	and.b64  	%rd17893, %rd17861, 4294967295;
	add.s64 	%rd17894, %rd17891, %rd17893;
	add.s64 	%rd17895, %rd17894, %rd17892;
	shr.u64 	%rd17896, %rd17895, 32;
	mul.wide.u32 	%rd17897, %r2587, %r3140;
	add.s64 	%rd17898, %rd17896, %rd17862;
	add.s64 	%rd17899, %rd17898, %rd17897;
	shr.u64 	%rd17900, %rd17899, 32;
	mul.wide.u32 	%rd17901, %r2579, %r3141;
	and.b64  	%rd17902, %rd17870, 4294967295;
	add.s64 	%rd17903, %rd17901, %rd17902;
	shr.u64 	%rd17904, %rd17903, 32;
	mul.wide.u32 	%rd17905, %r2581, %r3141;
	and.b64  	%rd17906, %rd17875, 4294967295;
	add.s64 	%rd17907, %rd17904, %rd17906;
	add.s64 	%rd17908, %rd17907, %rd17905;
	shr.u64 	%rd17909, %rd17908, 32;
	mul.wide.u32 	%rd17910, %r2582, %r3141;
	and.b64  	%rd17911, %rd17880, 4294967295;
	add.s64 	%rd17912, %rd17909, %rd17911;
	add.s64 	%rd17913, %rd17912, %rd17910;
	shr.u64 	%rd17914, %rd17913, 32;
	mul.wide.u32 	%rd17915, %r2583, %r3141;
	and.b64  	%rd17916, %rd17885, 4294967295;
	add.s64 	%rd17917, %rd17914, %rd17916;
	add.s64 	%rd17918, %rd17917, %rd17915;
	shr.u64 	%rd17919, %rd17918, 32;
	mul.wide.u32 	%rd17920, %r2584, %r3141;
	and.b64  	%rd17921, %rd17890, 4294967295;
	add.s64 	%rd17922, %rd17919, %rd17921;
	add.s64 	%rd17923, %rd17922, %rd17920;
	shr.u64 	%rd17924, %rd17923, 32;
	mul.wide.u32 	%rd17925, %r2585, %r3141;
	and.b64  	%rd17926, %rd17895, 4294967295;
	add.s64 	%rd17927, %rd17924, %rd17926;
	add.s64 	%rd17928, %rd17927, %rd17925;
	shr.u64 	%rd17929, %rd17928, 32;
	mul.wide.u32 	%rd17930, %r2586, %r3141;
	and.b64  	%rd17931, %rd17899, 4294967295;
	add.s64 	%rd17932, %rd17929, %rd17931;
	add.s64 	%rd17933, %rd17932, %rd17930;
	shr.u64 	%rd17934, %rd17933, 32;
	mul.wide.u32 	%rd17935, %r2587, %r3141;
	add.s64 	%rd17936, %rd17934, %rd17900;
	add.s64 	%rd17937, %rd17936, %rd17935;
	shr.u64 	%rd17938, %rd17937, 32;
	mul.wide.u32 	%rd17939, %r2579, %r3142;
	and.b64  	%rd17940, %rd17908, 4294967295;
	add.s64 	%rd17941, %rd17939, %rd17940;
	shr.u64 	%rd17942, %rd17941, 32;
	mul.wide.u32 	%rd17943, %r2581, %r3142;
	and.b64  	%rd17944, %rd17913, 4294967295;
	add.s64 	%rd17945, %rd17942, %rd17944;
	add.s64 	%rd17946, %rd17945, %rd17943;
	shr.u64 	%rd17947, %rd17946, 32;
	mul.wide.u32 	%rd17948, %r2582, %r3142;
	and.b64  	%rd17949, %rd17918, 4294967295;
	add.s64 	%rd17950, %rd17947, %rd17949;
	add.s64 	%rd17951, %rd17950, %rd17948;
	shr.u64 	%rd17952, %rd17951, 32;
	mul.wide.u32 	%rd17953, %r2583, %r3142;
	and.b64  	%rd17954, %rd17923, 4294967295;
	add.s64 	%rd17955, %rd17952, %rd17954;
	add.s64 	%rd17956, %rd17955, %rd17953;
	shr.u64 	%rd17957, %rd17956, 32;
	mul.wide.u32 	%rd17958, %r2584, %r3142;
	and.b64  	%rd17959, %rd17928, 4294967295;
	add.s64 	%rd17960, %rd17957, %rd17959;
	add.s64 	%rd17961, %rd17960, %rd17958;
	shr.u64 	%rd17962, %rd17961, 32;
	mul.wide.u32 	%rd17963, %r2585, %r3142;
	and.b64  	%rd17964, %rd17933, 4294967295;
	add.s64 	%rd17965, %rd17962, %rd17964;
	add.s64 	%rd17966, %rd17965, %rd17963;
	shr.u64 	%rd17967, %rd17966, 32;
	mul.wide.u32 	%rd17968, %r2586, %r3142;
	and.b64  	%rd17969, %rd17937, 4294967295;
	add.s64 	%rd17970, %rd17967, %rd17969;
	add.s64 	%rd17971, %rd17970, %rd17968;
	shr.u64 	%rd17972, %rd17971, 32;
	mul.wide.u32 	%rd17973, %r2587, %r3142;
	add.s64 	%rd17974, %rd17972, %rd17938;
	add.s64 	%rd17975, %rd17974, %rd17973;
	shr.u64 	%rd17976, %rd17975, 32;
	mul.wide.u32 	%rd17977, %r2579, %r3143;
	and.b64  	%rd17978, %rd17946, 4294967295;
	add.s64 	%rd17979, %rd17977, %rd17978;
	shr.u64 	%rd17980, %rd17979, 32;
	mul.wide.u32 	%rd17981, %r2581, %r3143;
	and.b64  	%rd17982, %rd17951, 4294967295;
	add.s64 	%rd17983, %rd17980, %rd17982;
	add.s64 	%rd17984, %rd17983, %rd17981;
	shr.u64 	%rd17985, %rd17984, 32;
	mul.wide.u32 	%rd17986, %r2582, %r3143;
	and.b64  	%rd17987, %rd17956, 4294967295;
	add.s64 	%rd17988, %rd17985, %rd17987;
	add.s64 	%rd17989, %rd17988, %rd17986;
	shr.u64 	%rd17990, %rd17989, 32;
	mul.wide.u32 	%rd17991, %r2583, %r3143;
	and.b64  	%rd17992, %rd17961, 4294967295;
	add.s64 	%rd17993, %rd17990, %rd17992;
	add.s64 	%rd17994, %rd17993, %rd17991;
	shr.u64 	%rd17995, %rd17994, 32;
	mul.wide.u32 	%rd17996, %r2584, %r3143;
	and.b64  	%rd17997, %rd17966, 4294967295;
	add.s64 	%rd17998, %rd17995, %rd17997;
	add.s64 	%rd17999, %rd17998, %rd17996;
	shr.u64 	%rd18000, %rd17999, 32;
	mul.wide.u32 	%rd18001, %r2585, %r3143;
	and.b64  	%rd18002, %rd17971, 4294967295;
	add.s64 	%rd18003, %rd18000, %rd18002;
	add.s64 	%rd18004, %rd18003, %rd18001;
	shr.u64 	%rd18005, %rd18004, 32;
	mul.wide.u32 	%rd18006, %r2586, %r3143;
	and.b64  	%rd18007, %rd17975, 4294967295;
	add.s64 	%rd18008, %rd18005, %rd18007;
	add.s64 	%rd18009, %rd18008, %rd18006;
	shr.u64 	%rd18010, %rd18009, 32;
	mul.wide.u32 	%rd18011, %r2587, %r3143;
	add.s64 	%rd18012, %rd18010, %rd17976;
	add.s64 	%rd18013, %rd18012, %rd18011;
	shr.u64 	%rd18014, %rd18013, 32;
	mul.wide.u32 	%rd18015, %r2579, %r3144;
	and.b64  	%rd18016, %rd17984, 4294967295;
	add.s64 	%rd18017, %rd18015, %rd18016;
	shr.u64 	%rd18018, %rd18017, 32;
	mul.wide.u32 	%rd18019, %r2581, %r3144;
	and.b64  	%rd18020, %rd17989, 4294967295;
	add.s64 	%rd18021, %rd18018, %rd18020;
	add.s64 	%rd18022, %rd18021, %rd18019;
	shr.u64 	%rd18023, %rd18022, 32;
	mul.wide.u32 	%rd18024, %r2582, %r3144;
	and.b64  	%rd18025, %rd17994, 4294967295;
	add.s64 	%rd18026, %rd18023, %rd18025;
	add.s64 	%rd18027, %rd18026, %rd18024;
	shr.u64 	%rd18028, %rd18027, 32;
	mul.wide.u32 	%rd18029, %r2583, %r3144;
	and.b64  	%rd18030, %rd17999, 4294967295;
	add.s64 	%rd18031, %rd18028, %rd18030;
	add.s64 	%rd18032, %rd18031, %rd18029;
	shr.u64 	%rd18033, %rd18032, 32;
	mul.wide.u32 	%rd18034, %r2584, %r3144;
	and.b64  	%rd18035, %rd18004, 4294967295;
	add.s64 	%rd18036, %rd18033, %rd18035;
	add.s64 	%rd18037, %rd18036, %rd18034;
	shr.u64 	%rd18038, %rd18037, 32;
	mul.wide.u32 	%rd18039, %r2585, %r3144;
	and.b64  	%rd18040, %rd18009, 4294967295;
	add.s64 	%rd18041, %rd18038, %rd18040;
	add.s64 	%rd18042, %rd18041, %rd18039;
	shr.u64 	%rd18043, %rd18042, 32;
	mul.wide.u32 	%rd18044, %r2586, %r3144;
	and.b64  	%rd18045, %rd18013, 4294967295;
	add.s64 	%rd18046, %rd18043, %rd18045;
	add.s64 	%rd18047, %rd18046, %rd18044;
	shr.u64 	%rd18048, %rd18047, 32;
	mul.wide.u32 	%rd18049, %r2587, %r3144;
	add.s64 	%rd18050, %rd18048, %rd18014;
	add.s64 	%rd18051, %rd18050, %rd18049;
	{ .reg .b32 tmp; mov.b64 {tmp, %r2588}, %rd18051; }
	mul.lo.s32 	%r2589, %r519, %r2580;
	cvt.u64.u32 	%rd18052, %r2589;
	and.b64  	%rd18053, %rd17764, 4294967295;
	mad.lo.s64 	%rd18054, %rd1155, %rd18052, %rd18053;
	shr.u64 	%rd18055, %rd18054, 32;
	and.b64  	%rd18056, %rd17789, 4294967295;
	add.s64 	%rd18057, %rd18055, %rd18056;
	mad.lo.s64 	%rd18058, %rd1156, %rd18052, %rd18057;
	cvt.u32.u64 	%r2590, %rd18058;
	shr.u64 	%rd18059, %rd18058, 32;
	and.b64  	%rd18060, %rd17827, 4294967295;
	add.s64 	%rd18061, %rd18059, %rd18060;
	mad.lo.s64 	%rd18062, %rd1157, %rd18052, %rd18061;
	shr.u64 	%rd18063, %rd18062, 32;
	and.b64  	%rd18064, %rd17865, 4294967295;
	add.s64 	%rd18065, %rd18063, %rd18064;
	mad.lo.s64 	%rd18066, %rd1158, %rd18052, %rd18065;
	shr.u64 	%rd18067, %rd18066, 32;
	and.b64  	%rd18068, %rd17903, 4294967295;
	add.s64 	%rd18069, %rd18067, %rd18068;
	mad.lo.s64 	%rd18070, %rd1159, %rd18052, %rd18069;
	shr.u64 	%rd18071, %rd18070, 32;
	and.b64  	%rd18072, %rd17941, 4294967295;
	add.s64 	%rd18073, %rd18071, %rd18072;
	mad.lo.s64 	%rd18074, %rd1160, %rd18052, %rd18073;
	shr.u64 	%rd18075, %rd18074, 32;
	and.b64  	%rd18076, %rd17979, 4294967295;
	add.s64 	%rd18077, %rd18075, %rd18076;
	mad.lo.s64 	%rd18078, %rd1161, %rd18052, %rd18077;
	shr.u64 	%rd18079, %rd18078, 32;
	mul.wide.u32 	%rd18080, %r520, %r2589;
	and.b64  	%rd18081, %rd18017, 4294967295;
	add.s64 	%rd18082, %rd18079, %rd18081;
	add.s64 	%rd18083, %rd18082, %rd18080;
	shr.u64 	%rd18084, %rd18083, 32;
	and.b64  	%rd18085, %rd18022, 4294967295;
	add.s64 	%rd18086, %rd18084, %rd18085;
	shr.u64 	%rd18087, %rd18086, 32;
	and.b64  	%rd18088, %rd18027, 4294967295;
	add.s64 	%rd18089, %rd18087, %rd18088;
	shr.u64 	%rd18090, %rd18089, 32;
	and.b64  	%rd18091, %rd18032, 4294967295;
	add.s64 	%rd18092, %rd18090, %rd18091;
	shr.u64 	%rd18093, %rd18092, 32;
	and.b64  	%rd18094, %rd18037, 4294967295;
	add.s64 	%rd18095, %rd18093, %rd18094;
	shr.u64 	%rd18096, %rd18095, 32;
	and.b64  	%rd18097, %rd18042, 4294967295;
	add.s64 	%rd18098, %rd18096, %rd18097;
	shr.u64 	%rd18099, %rd18098, 32;
	and.b64  	%rd18100, %rd18047, 4294967295;
	add.s64 	%rd18101, %rd18099, %rd18100;
	shr.u64 	%rd18102, %rd18101, 32;
	and.b64  	%rd18103, %rd18051, 4294967295;
	add.s64 	%rd18104, %rd18102, %rd18103;
	{ .reg .b32 tmp; mov.b64 {tmp, %r2591}, %rd18104; }
	add.s32 	%r2592, %r2588, %r2591;
	mul.lo.s32 	%r2593, %r519, %r2590;
	cvt.u64.u32 	%rd18105, %r2593;
	and.b64  	%rd18106, %rd18058, 4294967295;
	mad.lo.s64 	%rd18107, %rd1155, %rd18105, %rd18106;
	shr.u64 	%rd18108, %rd18107, 32;
	and.b64  	%rd18109, %rd18062, 4294967295;
	add.s64 	%rd18110, %rd18108, %rd18109;
	mad.lo.s64 	%rd18111, %rd1156, %rd18105, %rd18110;
	cvt.u32.u64 	%r2594, %rd18111;
	shr.u64 	%rd18112, %rd18111, 32;
	and.b64  	%rd18113, %rd18066, 4294967295;
	add.s64 	%rd18114, %rd18112, %rd18113;
	mad.lo.s64 	%rd18115, %rd1157, %rd18105, %rd18114;
	shr.u64 	%rd18116, %rd18115, 32;
	and.b64  	%rd18117, %rd18070, 4294967295;
	add.s64 	%rd18118, %rd18116, %rd18117;
	mad.lo.s64 	%rd18119, %rd1158, %rd18105, %rd18118;
	shr.u64 	%rd18120, %rd18119, 32;
	and.b64  	%rd18121, %rd18074, 4294967295;
	add.s64 	%rd18122, %rd18120, %rd18121;
	mad.lo.s64 	%rd18123, %rd1159, %rd18105, %rd18122;
	shr.u64 	%rd18124, %rd18123, 32;
	and.b64  	%rd18125, %rd18078, 4294967295;
	add.s64 	%rd18126, %rd18124, %rd18125;
	mad.lo.s64 	%rd18127, %rd1160, %rd18105, %rd18126;
	shr.u64 	%rd18128, %rd18127, 32;
	and.b64  	%rd18129, %rd18083, 4294967295;
	add.s64 	%rd18130, %rd18128, %rd18129;
	mad.lo.s64 	%rd18131, %rd1161, %rd18105, %rd18130;
	shr.u64 	%rd18132, %rd18131, 32;
	mul.wide.u32 	%rd18133, %r520, %r2593;
	and.b64  	%rd18134, %rd18086, 4294967295;
	add.s64 	%rd18135, %rd18132, %rd18134;
	add.s64 	%rd18136, %rd18135, %rd18133;
	shr.u64 	%rd18137, %rd18136, 32;
	and.b64  	%rd18138, %rd18089, 4294967295;
	add.s64 	%rd18139, %rd18137, %rd18138;
	shr.u64 	%rd18140, %rd18139, 32;
	and.b64  	%rd18141, %rd18092, 4294967295;
	add.s64 	%rd18142, %rd18140, %rd18141;
	shr.u64 	%rd18143, %rd18142, 32;
	and.b64  	%rd18144, %rd18095, 4294967295;
	add.s64 	%rd18145, %rd18143, %rd18144;
	shr.u64 	%rd18146, %rd18145, 32;
	and.b64  	%rd18147, %rd18098, 4294967295;
	add.s64 	%rd18148, %rd18146, %rd18147;
	shr.u64 	%rd18149, %rd18148, 32;
	and.b64  	%rd18150, %rd18101, 4294967295;
	add.s64 	%rd18151, %rd18149, %rd18150;
	shr.u64 	%rd18152, %rd18151, 32;
	and.b64  	%rd18153, %rd18104, 4294967295;
	add.s64 	%rd18154, %rd18152, %rd18153;
	{ .reg .b32 tmp; mov.b64 {tmp, %r2595}, %rd18154; }
	add.s32 	%r2596, %r2592, %r2595;
	mul.lo.s32 	%r2597, %r519, %r2594;
	cvt.u64.u32 	%rd18155, %r2597;
	and.b64  	%rd18156, %rd18111, 4294967295;
	mad.lo.s64 	%rd18157, %rd1155, %rd18155, %rd18156;
	shr.u64 	%rd18158, %rd18157, 32;
	and.b64  	%rd18159, %rd18115, 4294967295;
	add.s64 	%rd18160, %rd18158, %rd18159;
	mad.lo.s64 	%rd18161, %rd1156, %rd18155, %rd18160;
	cvt.u32.u64 	%r2598, %rd18161;
	shr.u64 	%rd18162, %rd18161, 32;
	and.b64  	%rd18163, %rd18119, 4294967295;
	add.s64 	%rd18164, %rd18162, %rd18163;
	mad.lo.s64 	%rd18165, %rd1157, %rd18155, %rd18164;
	shr.u64 	%rd18166, %rd18165, 32;
	and.b64  	%rd18167, %rd18123, 4294967295;
	add.s64 	%rd18168, %rd18166, %rd18167;
	mad.lo.s64 	%rd18169, %rd1158, %rd18155, %rd18168;
	shr.u64 	%rd18170, %rd18169, 32;
	and.b64  	%rd18171, %rd18127, 4294967295;
	add.s64 	%rd18172, %rd18170, %rd18171;
	mad.lo.s64 	%rd18173, %rd1159, %rd18155, %rd18172;
	shr.u64 	%rd18174, %rd18173, 32;
	and.b64  	%rd18175, %rd18131, 4294967295;
	add.s64 	%rd18176, %rd18174, %rd18175;
	mad.lo.s64 	%rd18177, %rd1160, %rd18155, %rd18176;
	shr.u64 	%rd18178, %rd18177, 32;
	and.b64  	%rd18179, %rd18136, 4294967295;
	add.s64 	%rd18180, %rd18178, %rd18179;
	mad.lo.s64 	%rd18181, %rd1161, %rd18155, %rd18180;
	shr.u64 	%rd18182, %rd18181, 32;
	mul.wide.u32 	%rd18183, %r520, %r2597;
	and.b64  	%rd18184, %rd18139, 4294967295;
	add.s64 	%rd18185, %rd18182, %rd18184;
	add.s64 	%rd18186, %rd18185, %rd18183;
	shr.u64 	%rd18187, %rd18186, 32;
	and.b64  	%rd18188, %rd18142, 4294967295;
	add.s64 	%rd18189, %rd18187, %rd18188;
	shr.u64 	%rd18190, %rd18189, 32;
	and.b64  	%rd18191, %rd18145, 4294967295;
	add.s64 	%rd18192, %rd18190, %rd18191;
	shr.u64 	%rd18193, %rd18192, 32;
	and.b64  	%rd18194, %rd18148, 4294967295;
	add.s64 	%rd18195, %rd18193, %rd18194;
	shr.u64 	%rd18196, %rd18195, 32;
	and.b64  	%rd18197, %rd18151, 4294967295;
	add.s64 	%rd18198, %rd18196, %rd18197;
	shr.u64 	%rd18199, %rd18198, 32;
	and.b64  	%rd18200, %rd18154, 4294967295;
	add.s64 	%rd18201, %rd18199, %rd18200;
	{ .reg .b32 tmp; mov.b64 {tmp, %r2599}, %rd18201; }
	add.s32 	%r2600, %r2596, %r2599;
	mul.lo.s32 	%r2601, %r519, %r2598;
	cvt.u64.u32 	%rd18202, %r2601;
	and.b64  	%rd18203, %rd18161, 4294967295;
	mad.lo.s64 	%rd18204, %rd1155, %rd18202, %rd18203;
	shr.u64 	%rd18205, %rd18204, 32;
	and.b64  	%rd18206, %rd18165, 4294967295;
	add.s64 	%rd18207, %rd18205, %rd18206;
	mad.lo.s64 	%rd18208, %rd1156, %rd18202, %rd18207;
	cvt.u32.u64 	%r2602, %rd18208;
	shr.u64 	%rd18209, %rd18208, 32;
	and.b64  	%rd18210, %rd18169, 4294967295;
	add.s64 	%rd18211, %rd18209, %rd18210;
	mad.lo.s64 	%rd18212, %rd1157, %rd18202, %rd18211;
	shr.u64 	%rd18213, %rd18212, 32;
	and.b64  	%rd18214, %rd18173, 4294967295;
	add.s64 	%rd18215, %rd18213, %rd18214;
	mad.lo.s64 	%rd18216, %rd1158, %rd18202, %rd18215;
	shr.u64 	%rd18217, %rd18216, 32;
	and.b64  	%rd18218, %rd18177, 4294967295;
	add.s64 	%rd18219, %rd18217, %rd18218;
	mad.lo.s64 	%rd18220, %rd1159, %rd18202, %rd18219;
	shr.u64 	%rd18221, %rd18220, 32;
	and.b64  	%rd18222, %rd18181, 4294967295;
	add.s64 	%rd18223, %rd18221, %rd18222;
	mad.lo.s64 	%rd18224, %rd1160, %rd18202, %rd18223;
	shr.u64 	%rd18225, %rd18224, 32;
	and.b64  	%rd18226, %rd18186, 4294967295;
	add.s64 	%rd18227, %rd18225, %rd18226;
	mad.lo.s64 	%rd18228, %rd1161, %rd18202, %rd18227;
	shr.u64 	%rd18229, %rd18228, 32;
	mul.wide.u32 	%rd18230, %r520, %r2601;
	and.b64  	%rd18231, %rd18189, 4294967295;
	add.s64 	%rd18232, %rd18229, %rd18231;
	add.s64 	%rd18233, %rd18232, %rd18230;
	shr.u64 	%rd18234, %rd18233, 32;
	and.b64  	%rd18235, %rd18192, 4294967295;
	add.s64 	%rd18236, %rd18234, %rd18235;
	shr.u64 	%rd18237, %rd18236, 32;
	and.b64  	%rd18238, %rd18195, 4294967295;
	add.s64 	%rd18239, %rd18237, %rd18238;
	shr.u64 	%rd18240, %rd18239, 32;
	and.b64  	%rd18241, %rd18198, 4294967295;
	add.s64 	%rd18242, %rd18240, %rd18241;
	shr.u64 	%rd18243, %rd18242, 32;
	and.b64  	%rd18244, %rd18201, 4294967295;
	add.s64 	%rd18245, %rd18243, %rd18244;
	{ .reg .b32 tmp; mov.b64 {tmp, %r2603}, %rd18245; }
	add.s32 	%r2604, %r2600, %r2603;
	mul.lo.s32 	%r2605, %r519, %r2602;
	cvt.u64.u32 	%rd18246, %r2605;
	and.b64  	%rd18247, %rd18208, 4294967295;
	mad.lo.s64 	%rd18248, %rd1155, %rd18246, %rd18247;
	shr.u64 	%rd18249, %rd18248, 32;
	and.b64  	%rd18250, %rd18212, 4294967295;
	add.s64 	%rd18251, %rd18249, %rd18250;
	mad.lo.s64 	%rd18252, %rd1156, %rd18246, %rd18251;
	cvt.u32.u64 	%r2606, %rd18252;
	shr.u64 	%rd18253, %rd18252, 32;
	and.b64  	%rd18254, %rd18216, 4294967295;
	add.s64 	%rd18255, %rd18253, %rd18254;
	mad.lo.s64 	%rd18256, %rd1157, %rd18246, %rd18255;
	shr.u64 	%rd18257, %rd18256, 32;
	and.b64  	%rd18258, %rd18220, 4294967295;
	add.s64 	%rd18259, %rd18257, %rd18258;
	mad.lo.s64 	%rd18260, %rd1158, %rd18246, %rd18259;
	shr.u64 	%rd18261, %rd18260, 32;
	and.b64  	%rd18262, %rd18224, 4294967295;
	add.s64 	%rd18263, %rd18261, %rd18262;
	mad.lo.s64 	%rd18264, %rd1159, %rd18246, %rd18263;
	shr.u64 	%rd18265, %rd18264, 32;
	and.b64  	%rd18266, %rd18228, 4294967295;
	add.s64 	%rd18267, %rd18265, %rd18266;
	mad.lo.s64 	%rd18268, %rd1160, %rd18246, %rd18267;
	shr.u64 	%rd18269, %rd18268, 32;
	and.b64  	%rd18270, %rd18233, 4294967295;
	add.s64 	%rd18271, %rd18269, %rd18270;
	mad.lo.s64 	%rd18272, %rd1161, %rd18246, %rd18271;
	shr.u64 	%rd18273, %rd18272, 32;
	mul.wide.u32 	%rd18274, %r520, %r2605;
	and.b64  	%rd18275, %rd18236, 4294967295;
	add.s64 	%rd18276, %rd18273, %rd18275;
	add.s64 	%rd18277, %rd18276, %rd18274;
	shr.u64 	%rd18278, %rd18277, 32;
	and.b64  	%rd18279, %rd18239, 4294967295;
	add.s64 	%rd18280, %rd18278, %rd18279;
	shr.u64 	%rd18281, %rd18280, 32;
	and.b64  	%rd18282, %rd18242, 4294967295;
	add.s64 	%rd18283, %rd18281, %rd18282;
	shr.u64 	%rd18284, %rd18283, 32;
	and.b64  	%rd18285, %rd18245, 4294967295;
	add.s64 	%rd18286, %rd18284, %rd18285;
	{ .reg .b32 tmp; mov.b64 {tmp, %r2607}, %rd18286; }
	add.s32 	%r2608, %r2604, %r2607;
	mul.lo.s32 	%r2609, %r519, %r2606;
	cvt.u64.u32 	%rd18287, %r2609;
	and.b64  	%rd18288, %rd18252, 4294967295;
	mad.lo.s64 	%rd18289, %rd1155, %rd18287, %rd18288;
	shr.u64 	%rd18290, %rd18289, 32;
	and.b64  	%rd18291, %rd18256, 4294967295;
	add.s64 	%rd18292, %rd18290, %rd18291;
	mad.lo.s64 	%rd18293, %rd1156, %rd18287, %rd18292;
	cvt.u32.u64 	%r2610, %rd18293;
	shr.u64 	%rd18294, %rd18293, 32;
	and.b64  	%rd18295, %rd18260, 4294967295;
	add.s64 	%rd18296, %rd18294, %rd18295;
	mad.lo.s64 	%rd18297, %rd1157, %rd18287, %rd18296;
	shr.u64 	%rd18298, %rd18297, 32;
	and.b64  	%rd18299, %rd18264, 4294967295;
	add.s64 	%rd18300, %rd18298, %rd18299;
	mad.lo.s64 	%rd18301, %rd1158, %rd18287, %rd18300;
	shr.u64 	%rd18302, %rd18301, 32;
	and.b64  	%rd18303, %rd18268, 4294967295;
	add.s64 	%rd18304, %rd18302, %rd18303;
	mad.lo.s64 	%rd18305, %rd1159, %rd18287, %rd18304;
	shr.u64 	%rd18306, %rd18305, 32;
	and.b64  	%rd18307, %rd18272, 4294967295;
	add.s64 	%rd18308, %rd18306, %rd18307;
	mad.lo.s64 	%rd18309, %rd1160, %rd18287, %rd18308;
	shr.u64 	%rd18310, %rd18309, 32;
	and.b64  	%rd18311, %rd18277, 4294967295;
	add.s64 	%rd18312, %rd18310, %rd18311;
	mad.lo.s64 	%rd18313, %rd1161, %rd18287, %rd18312;
	shr.u64 	%rd18314, %rd18313, 32;
	mul.wide.u32 	%rd18315, %r520, %r2609;
	and.b64  	%rd18316, %rd18280, 4294967295;
	add.s64 	%rd18317, %rd18314, %rd18316;
	add.s64 	%rd18318, %rd18317, %rd18315;
	shr.u64 	%rd18319, %rd18318, 32;
	and.b64  	%rd18320, %rd18283, 4294967295;
	add.s64 	%rd18321, %rd18319, %rd18320;
	shr.u64 	%rd18322, %rd18321, 32;
	and.b64  	%rd18323, %rd18286, 4294967295;
	add.s64 	%rd18324, %rd18322, %rd18323;
	{ .reg .b32 tmp; mov.b64 {tmp, %r2611}, %rd18324; }
	add.s32 	%r2612, %r2608, %r2611;
	mul.lo.s32 	%r2613, %r519, %r2610;
	cvt.u64.u32 	%rd18325, %r2613;
	and.b64  	%rd18326, %rd18293, 4294967295;
	mad.lo.s64 	%rd18327, %rd1155, %rd18325, %rd18326;
	shr.u64 	%rd18328, %rd18327, 32;
	and.b64  	%rd18329, %rd18297, 4294967295;
	add.s64 	%rd18330, %rd18328, %rd18329;
	mad.lo.s64 	%rd18331, %rd1156, %rd18325, %rd18330;
	cvt.u32.u64 	%r2614, %rd18331;
	shr.u64 	%rd18332, %rd18331, 32;
	and.b64  	%rd18333, %rd18301, 4294967295;
	add.s64 	%rd18334, %rd18332, %rd18333;
	mad.lo.s64 	%rd18335, %rd1157, %rd18325, %rd18334;
	shr.u64 	%rd18336, %rd18335, 32;
	and.b64  	%rd18337, %rd18305, 4294967295;
	add.s64 	%rd18338, %rd18336, %rd18337;
	mad.lo.s64 	%rd18339, %rd1158, %rd18325, %rd18338;
	shr.u64 	%rd18340, %rd18339, 32;
	and.b64  	%rd18341, %rd18309, 4294967295;
	add.s64 	%rd18342, %rd18340, %rd18341;
	mad.lo.s64 	%rd18343, %rd1159, %rd18325, %rd18342;
	shr.u64 	%rd18344, %rd18343, 32;
	and.b64  	%rd18345, %rd18313, 4294967295;
	add.s64 	%rd18346, %rd18344, %rd18345;
	mad.lo.s64 	%rd18347, %rd1160, %rd18325, %rd18346;
	shr.u64 	%rd18348, %rd18347, 32;
	and.b64  	%rd18349, %rd18318, 4294967295;
	add.s64 	%rd18350, %rd18348, %rd18349;
	mad.lo.s64 	%rd18351, %rd1161, %rd18325, %rd18350;
	shr.u64 	%rd18352, %rd18351, 32;
	mul.wide.u32 	%rd18353, %r520, %r2613;
	and.b64  	%rd18354, %rd18321, 4294967295;
	add.s64 	%rd18355, %rd18352, %rd18354;
	add.s64 	%rd18356, %rd18355, %rd18353;
	shr.u64 	%rd18357, %rd18356, 32;
	and.b64  	%rd18358, %rd18324, 4294967295;
	add.s64 	%rd18359, %rd18357, %rd18358;
	{ .reg .b32 tmp; mov.b64 {tmp, %r2615}, %rd18359; }
	add.s32 	%r2616, %r2612, %r2615;
	mul.lo.s32 	%r2617, %r519, %r2614;
	cvt.u64.u32 	%rd18360, %r2617;
	and.b64  	%rd18361, %rd18331, 4294967295;
	mad.lo.s64 	%rd18362, %rd1155, %rd18360, %rd18361;
	shr.u64 	%rd18363, %rd18362, 32;
	and.b64  	%rd18364, %rd18335, 4294967295;
	add.s64 	%rd18365, %rd18363, %rd18364;
	mad.lo.s64 	%rd22869, %rd1156, %rd18360, %rd18365;
	shr.u64 	%rd18366, %rd22869, 32;
	and.b64  	%rd18367, %rd18339, 4294967295;
	add.s64 	%rd18368, %rd18366, %rd18367;
	mad.lo.s64 	%rd22870, %rd1157, %rd18360, %rd18368;
	cvt.u32.u64 	%r545, %rd22870;
	shr.u64 	%rd18369, %rd22870, 32;
	and.b64  	%rd18370, %rd18343, 4294967295;
	add.s64 	%rd18371, %rd18369, %rd18370;
	mad.lo.s64 	%rd22871, %rd1158, %rd18360, %rd18371;
	cvt.u32.u64 	%r546, %rd22871;
	shr.u64 	%rd18372, %rd22871, 32;
	and.b64  	%rd18373, %rd18347, 4294967295;
	add.s64 	%rd18374, %rd18372, %rd18373;
	mad.lo.s64 	%rd22872, %rd1159, %rd18360, %rd18374;
	cvt.u32.u64 	%r547, %rd22872;
	shr.u64 	%rd18375, %rd22872, 32;
	and.b64  	%rd18376, %rd18351, 4294967295;
	add.s64 	%rd18377, %rd18375, %rd18376;
	mad.lo.s64 	%rd22873, %rd1160, %rd18360, %rd18377;
	cvt.u32.u64 	%r548, %rd22873;
	shr.u64 	%rd18378, %rd22873, 32;
	and.b64  	%rd18379, %rd18356, 4294967295;
	add.s64 	%rd18380, %rd18378, %rd18379;
	mad.lo.s64 	%rd22874, %rd1161, %rd18360, %rd18380;
	cvt.u32.u64 	%r549, %rd22874;
	shr.u64 	%rd18381, %rd22874, 32;
	mul.wide.u32 	%rd18382, %r520, %r2617;
	and.b64  	%rd18383, %rd18359, 4294967295;
	add.s64 	%rd18384, %rd18381, %rd18383;
	add.s64 	%rd22875, %rd18384, %rd18382;
	cvt.u32.u64 	%r550, %rd22875;
	{ .reg .b32 tmp; mov.b64 {tmp, %r2618}, %rd22875; }
	add.s32 	%r3145, %r2616, %r2618;
	setp.gt.u32 	%p662, %r3145, %r520;
	@%p662 bra 	$L__BB2_605;
	setp.lt.u32 	%p663, %r3145, %r520;
	@%p663 bra 	$L__BB2_606;
	cvt.u32.u64 	%r2619, %rd1161;
	setp.lt.u32 	%p664, %r2619, %r550;
	@%p664 bra 	$L__BB2_605;
	setp.gt.u32 	%p665, %r2619, %r550;
	@%p665 bra 	$L__BB2_606;
	cvt.u32.u64 	%r2621, %rd1160;
	setp.lt.u32 	%p666, %r2621, %r549;
	@%p666 bra 	$L__BB2_605;
	setp.gt.u32 	%p667, %r2621, %r549;
	@%p667 bra 	$L__BB2_606;
	cvt.u32.u64 	%r2623, %rd1159;
	setp.lt.u32 	%p668, %r2623, %r548;
	@%p668 bra 	$L__BB2_605;
	setp.gt.u32 	%p669, %r2623, %r548;
	@%p669 bra 	$L__BB2_606;
	cvt.u32.u64 	%r2625, %rd1158;
	setp.lt.u32 	%p670, %r2625, %r547;
	@%p670 bra 	$L__BB2_605;
	setp.gt.u32 	%p671, %r2625, %r547;
	@%p671 bra 	$L__BB2_606;
	cvt.u32.u64 	%r2627, %rd1157;
	setp.lt.u32 	%p672, %r2627, %r546;
	@%p672 bra 	$L__BB2_605;
	setp.gt.u32 	%p673, %r2627, %r546;
	@%p673 bra 	$L__BB2_606;
	cvt.u32.u64 	%r2629, %rd1156;
	setp.lt.u32 	%p674, %r2629, %r545;
	@%p674 bra 	$L__BB2_605;
	cvt.u32.u64 	%r2631, %rd1155;
	setp.gt.u32 	%p675, %r2629, %r545;
	cvt.u32.u64 	%r2632, %rd22869;
	setp.gt.u32 	%p676, %r2631, %r2632;
	or.pred  	%p677, %p675, %p676;
	@%p677 bra 	$L__BB2_606;
$L__BB2_605:
	and.b64  	%rd18386, %rd22869, 4294967295;
	sub.s64 	%rd22869, %rd18386, %rd1155;
	shr.u64 	%rd18387, %rd22869, 63;
	and.b64  	%rd18388, %rd22870, 4294967295;
	add.s64 	%rd18389, %rd18387, %rd1156;
	sub.s64 	%rd22870, %rd18388, %rd18389;
	shr.u64 	%rd18390, %rd22870, 63;
	and.b64  	%rd18391, %rd22871, 4294967295;
	add.s64 	%rd18392, %rd18390, %rd1157;
	sub.s64 	%rd22871, %rd18391, %rd18392;
	shr.u64 	%rd18393, %rd22871, 63;
	and.b64  	%rd18394, %rd22872, 4294967295;
	add.s64 	%rd18395, %rd18393, %rd1158;
	sub.s64 	%rd22872, %rd18394, %rd18395;
	shr.u64 	%rd18396, %rd22872, 63;
	and.b64  	%rd18397, %rd22873, 4294967295;
	add.s64 	%rd18398, %rd18396, %rd1159;
	sub.s64 	%rd22873, %rd18397, %rd18398;
	shr.u64 	%rd18399, %rd22873, 63;
	and.b64  	%rd18400, %rd22874, 4294967295;
	add.s64 	%rd18401, %rd18399, %rd1160;
	sub.s64 	%rd22874, %rd18400, %rd18401;
	shr.u64 	%rd18402, %rd22874, 63;
	and.b64  	%rd18403, %rd22875, 4294967295;
	add.s64 	%rd18404, %rd18402, %rd1161;
	sub.s64 	%rd22875, %rd18403, %rd18404;
	shr.u64 	%rd18405, %rd22875, 63;
	cvt.u32.u64 	%r2633, %rd18405;
	add.s32 	%r2634, %r520, %r2633;
	sub.s32 	%r3145, %r3145, %r2634;
$L__BB2_606:
	ld.const.u32 	%r3163, [ONE_MONT];
	ld.const.u32 	%r3164, [ONE_MONT+4];
	ld.const.u32 	%r3165, [ONE_MONT+8];
	ld.const.u32 	%r3166, [ONE_MONT+12];
	ld.const.u32 	%r3167, [ONE_MONT+16];
	ld.const.u32 	%r3168, [ONE_MONT+20];
	ld.const.u32 	%r3169, [ONE_MONT+24];
	ld.const.u32 	%r3170, [ONE_MONT+28];
	and.b64  	%rd1190, %rd22869, 4294967295;
	and.b64  	%rd1191, %rd22870, 4294967295;
	and.b64  	%rd1192, %rd22871, 4294967295;
	and.b64  	%rd1193, %rd22872, 4294967295;
	and.b64  	%rd1194, %rd22873, 4294967295;
	and.b64  	%rd1195, %rd22874, 4294967295;
	and.b64  	%rd1196, %rd22875, 4294967295;
	mov.b32 	%r3154, 255;
$L__BB2_607:
	mul.wide.u32 	%rd18406, %r3163, %r3163;
	cvt.u32.u64 	%r2636, %rd18406;
	shr.u64 	%rd18407, %rd18406, 32;
	mul.wide.u32 	%rd18408, %r3164, %r3163;
	add.s64 	%rd18409, %rd18407, %rd18408;
	shr.u64 	%rd18410, %rd18409, 32;
	mul.wide.u32 	%rd18411, %r3165, %r3163;
	add.s64 	%rd18412, %rd18410, %rd18411;
	shr.u64 	%rd18413, %rd18412, 32;
	mul.wide.u32 	%rd18414, %r3166, %r3163;
	add.s64 	%rd18415, %rd18413, %rd18414;
	shr.u64 	%rd18416, %rd18415, 32;
	mul.wide.u32 	%rd18417, %r3167, %r3163;
	add.s64 	%rd18418, %rd18416, %rd18417;
	shr.u64 	%rd18419, %rd18418, 32;
	mul.wide.u32 	%rd18420, %r3168, %r3163;
	add.s64 	%rd18421, %rd18419, %rd18420;
	shr.u64 	%rd18422, %rd18421, 32;
	mul.wide.u32 	%rd18423, %r3169, %r3163;
	add.s64 	%rd18424, %rd18422, %rd18423;
	shr.u64 	%rd18425, %rd18424, 32;
	mul.wide.u32 	%rd18426, %r3170, %r3163;
	add.s64 	%rd18427, %rd18425, %rd18426;
	shr.u64 	%rd18428, %rd18427, 32;
	and.b64  	%rd18429, %rd18409, 4294967295;
	add.s64 	%rd18430, %rd18408, %rd18429;
	shr.u64 	%rd18431, %rd18430, 32;
	mul.wide.u32 	%rd18432, %r3164, %r3164;
	and.b64  	%rd18433, %rd18412, 4294967295;
	add.s64 	%rd18434, %rd18431, %rd18433;
	add.s64 	%rd18435, %rd18434, %rd18432;
	shr.u64 	%rd18436, %rd18435, 32;
	mul.wide.u32 	%rd18437, %r3165, %r3164;
	and.b64  	%rd18438, %rd18415, 4294967295;
	add.s64 	%rd18439, %rd18436, %rd18438;
	add.s64 	%rd18440, %rd18439, %rd18437;
	shr.u64 	%rd18441, %rd18440, 32;
	mul.wide.u32 	%rd18442, %r3166, %r3164;
	and.b64  	%rd18443, %rd18418, 4294967295;
	add.s64 	%rd18444, %rd18441, %rd18443;
	add.s64 	%rd18445, %rd18444, %rd18442;
	shr.u64 	%rd18446, %rd18445, 32;
	mul.wide.u32 	%rd18447, %r3167, %r3164;
	and.b64  	%rd18448, %rd18421, 4294967295;
	add.s64 	%rd18449, %rd18446, %rd18448;
	add.s64 	%rd18450, %rd18449, %rd18447;
	shr.u64 	%rd18451, %rd18450, 32;
	mul.wide.u32 	%rd18452, %r3168, %r3164;
	and.b64  	%rd18453, %rd18424, 4294967295;
	add.s64 	%rd18454, %rd18451, %rd18453;
	add.s64 	%rd18455, %rd18454, %rd18452;
	shr.u64 	%rd18456, %rd18455, 32;
	mul.wide.u32 	%rd18457, %r3169, %r3164;
	and.b64  	%rd18458, %rd18427, 4294967295;
	add.s64 	%rd18459, %rd18456, %rd18458;
	add.s64 	%rd18460, %rd18459, %rd18457;
	shr.u64 	%rd18461, %rd18460, 32;
	mul.wide.u32 	%rd18462, %r3170, %r3164;
	add.s64 	%rd18463, %rd18461, %rd18428;
	add.s64 	%rd18464, %rd18463, %rd18462;
	shr.u64 	%rd18465, %rd18464, 32;
	and.b64  	%rd18466, %rd18435, 4294967295;
	add.s64 	%rd18467, %rd18411, %rd18466;
	shr.u64 	%rd18468, %rd18467, 32;
	and.b64  	%rd18469, %rd18440, 4294967295;
	add.s64 	%rd18470, %rd18468, %rd18469;
	add.s64 	%rd18471, %rd18470, %rd18437;
	shr.u64 	%rd18472, %rd18471, 32;
	mul.wide.u32 	%rd18473, %r3165, %r3165;
	and.b64  	%rd18474, %rd18445, 4294967295;
	add.s64 	%rd18475, %rd18472, %rd18474;
	add.s64 	%rd18476, %rd18475, %rd18473;
	shr.u64 	%rd18477, %rd18476, 32;
	mul.wide.u32 	%rd18478, %r3166, %r3165;
	and.b64  	%rd18479, %rd18450, 4294967295;
	add.s64 	%rd18480, %rd18477, %rd18479;
	add.s64 	%rd18481, %rd18480, %rd18478;
	shr.u64 	%rd18482, %rd18481, 32;
	mul.wide.u32 	%rd18483, %r3167, %r3165;
	and.b64  	%rd18484, %rd18455, 4294967295;
	add.s64 	%rd18485, %rd18482, %rd18484;
	add.s64 	%rd18486, %rd18485, %rd18483;
	shr.u64 	%rd18487, %rd18486, 32;
	mul.wide.u32 	%rd18488, %r3168, %r3165;
	and.b64  	%rd18489, %rd18460, 4294967295;
	add.s64 	%rd18490, %rd18487, %rd18489;
	add.s64 	%rd18491, %rd18490, %rd18488;
	shr.u64 	%rd18492, %rd18491, 32;
	mul.wide.u32 	%rd18493, %r3169, %r3165;
	and.b64  	%rd18494, %rd18464, 4294967295;
	add.s64 	%rd18495, %rd18492, %rd18494;
	add.s64 	%rd18496, %rd18495, %rd18493;
	shr.u64 	%rd18497, %rd18496, 32;
	mul.wide.u32 	%rd18498, %r3170, %r3165;
	add.s64 	%rd18499, %rd18497, %rd18465;
	add.s64 	%rd18500, %rd18499, %rd18498;
	shr.u64 	%rd18501, %rd18500, 32;
	and.b64  	%rd18502, %rd18471, 4294967295;
	add.s64 	%rd18503, %rd18414, %rd18502;
	shr.u64 	%rd18504, %rd18503, 32;
	and.b64  	%rd18505, %rd18476, 4294967295;
	add.s64 	%rd18506, %rd18504, %rd18505;
	add.s64 	%rd18507, %rd18506, %rd18442;
	shr.u64 	%rd18508, %rd18507, 32;
	and.b64  	%rd18509, %rd18481, 4294967295;
	add.s64 	%rd18510, %rd18508, %rd18509;
	add.s64 	%rd18511, %rd18510, %rd18478;
	shr.u64 	%rd18512, %rd18511, 32;
	mul.wide.u32 	%rd18513, %r3166, %r3166;
	and.b64  	%rd18514, %rd18486, 4294967295;
	add.s64 	%rd18515, %rd18512, %rd18514;
	add.s64 	%rd18516, %rd18515, %rd18513;
	shr.u64 	%rd18517, %rd18516, 32;
	mul.wide.u32 	%rd18518, %r3167, %r3166;
	and.b64  	%rd18519, %rd18491, 4294967295;
	add.s64 	%rd18520, %rd18517, %rd18519;
	add.s64 	%rd18521, %rd18520, %rd18518;
	shr.u64 	%rd18522, %rd18521, 32;
	mul.wide.u32 	%rd18523, %r3168, %r3166;
	and.b64  	%rd18524, %rd18496, 4294967295;
	add.s64 	%rd18525, %rd18522, %rd18524;
	add.s64 	%rd18526, %rd18525, %rd18523;
	shr.u64 	%rd18527, %rd18526, 32;
	mul.wide.u32 	%rd18528, %r3169, %r3166;
	and.b64  	%rd18529, %rd18500, 4294967295;
	add.s64 	%rd18530, %rd18527, %rd18529;
	add.s64 	%rd18531, %rd18530, %rd18528;
	shr.u64 	%rd18532, %rd18531, 32;
	mul.wide.u32 	%rd18533, %r3170, %r3166;
	add.s64 	%rd18534, %rd18532, %rd18501;
	add.s64 	%rd18535, %rd18534, %rd18533;
	shr.u64 	%rd18536, %rd18535, 32;
	and.b64  	%rd18537, %rd18507, 4294967295;
	add.s64 	%rd18538, %rd18417, %rd18537;
	shr.u64 	%rd18539, %rd18538, 32;
	and.b64  	%rd18540, %rd18511, 4294967295;
	add.s64 	%rd18541, %rd18539, %rd18540;
	add.s64 	%rd18542, %rd18541, %rd18447;
	shr.u64 	%rd18543, %rd18542, 32;
	and.b64  	%rd18544, %rd18516, 4294967295;
	add.s64 	%rd18545, %rd18543, %rd18544;
	add.s64 	%rd18546, %rd18545, %rd18483;
	shr.u64 	%rd18547, %rd18546, 32;
	and.b64  	%rd18548, %rd18521, 4294967295;
	add.s64 	%rd18549, %rd18547, %rd18548;
	add.s64 	%rd18550, %rd18549, %rd18518;
	shr.u64 	%rd18551, %rd18550, 32;
	mul.wide.u32 	%rd18552, %r3167, %r3167;
	and.b64  	%rd18553, %rd18526, 4294967295;
	add.s64 	%rd18554, %rd18551, %rd18553;
	add.s64 	%rd18555, %rd18554, %rd18552;
	shr.u64 	%rd18556, %rd18555, 32;
	mul.wide.u32 	%rd18557, %r3168, %r3167;
	and.b64  	%rd18558, %rd18531, 4294967295;
	add.s64 	%rd18559, %rd18556, %rd18558;
	add.s64 	%rd18560, %rd18559, %rd18557;
	shr.u64 	%rd18561, %rd18560, 32;
	mul.wide.u32 	%rd18562, %r3169, %r3167;
	and.b64  	%rd18563, %rd18535, 4294967295;
	add.s64 	%rd18564, %rd18561, %rd18563;
	add.s64 	%rd18565, %rd18564, %rd18562;
	shr.u64 	%rd18566, %rd18565, 32;
	mul.wide.u32 	%rd18567, %r3170, %r3167;
	add.s64 	%rd18568, %rd18566, %rd18536;
	add.s64 	%rd18569, %rd18568, %rd18567;
	shr.u64 	%rd18570, %rd18569, 32;
	and.b64  	%rd18571, %rd18542, 4294967295;
	add.s64 	%rd18572, %rd18420, %rd18571;
	shr.u64 	%rd18573, %rd18572, 32;
	and.b64  	%rd18574, %rd18546, 4294967295;
	add.s64 	%rd18575, %rd18573, %rd18574;
	add.s64 	%rd18576, %rd18575, %rd18452;
	shr.u64 	%rd18577, %rd18576, 32;
	and.b64  	%rd18578, %rd18550, 4294967295;
	add.s64 	%rd18579, %rd18577, %rd18578;
	add.s64 	%rd18580, %rd18579, %rd18488;
	shr.u64 	%rd18581, %rd18580, 32;
	and.b64  	%rd18582, %rd18555, 4294967295;
	add.s64 	%rd18583, %rd18581, %rd18582;
	add.s64 	%rd18584, %rd18583, %rd18523;
	shr.u64 	%rd18585, %rd18584, 32;
	and.b64  	%rd18586, %rd18560, 4294967295;
	add.s64 	%rd18587, %rd18585, %rd18586;
	add.s64 	%rd18588, %rd18587, %rd18557;
	shr.u64 	%rd18589, %rd18588, 32;
	mul.wide.u32 	%rd18590, %r3168, %r3168;
	and.b64  	%rd18591, %rd18565, 4294967295;
	add.s64 	%rd18592, %rd18589, %rd18591;
	add.s64 	%rd18593, %rd18592, %rd18590;
	shr.u64 	%rd18594, %rd18593, 32;
	mul.wide.u32 	%rd18595, %r3169, %r3168;
	and.b64  	%rd18596, %rd18569, 4294967295;
	add.s64 	%rd18597, %rd18594, %rd18596;
	add.s64 	%rd18598, %rd18597, %rd18595;
	shr.u64 	%rd18599, %rd18598, 32;
	mul.wide.u32 	%rd18600, %r3170, %r3168;
	add.s64 	%rd18601, %rd18599, %rd18570;
	add.s64 	%rd18602, %rd18601, %rd18600;
	shr.u64 	%rd18603, %rd18602, 32;
	and.b64  	%rd18604, %rd18576, 4294967295;
	add.s64 	%rd18605, %rd18423, %rd18604;
	shr.u64 	%rd18606, %rd18605, 32;
	and.b64  	%rd18607, %rd18580, 4294967295;
	add.s64 	%rd18608, %rd18606, %rd18607;
	add.s64 	%rd18609, %rd18608, %rd18457;
	shr.u64 	%rd18610, %rd18609, 32;
	and.b64  	%rd18611, %rd18584, 4294967295;
	add.s64 	%rd18612, %rd18610, %rd18611;
	add.s64 	%rd18613, %rd18612, %rd18493;
	shr.u64 	%rd18614, %rd18613, 32;
	and.b64  	%rd18615, %rd18588, 4294967295;
	add.s64 	%rd18616, %rd18614, %rd18615;
	add.s64 	%rd18617, %rd18616, %rd18528;
	shr.u64 	%rd18618, %rd18617, 32;
	and.b64  	%rd18619, %rd18593, 4294967295;
	add.s64 	%rd18620, %rd18618, %rd18619;
	add.s64 	%rd18621, %rd18620, %rd18562;
	shr.u64 	%rd18622, %rd18621, 32;
	and.b64  	%rd18623, %rd18598, 4294967295;
	add.s64 	%rd18624, %rd18622, %rd18623;
	add.s64 	%rd18625, %rd18624, %rd18595;
	shr.u64 	%rd18626, %rd18625, 32;
	mul.wide.u32 	%rd18627, %r3169, %r3169;
	and.b64  	%rd18628, %rd18602, 4294967295;
	add.s64 	%rd18629, %rd18626, %rd18628;
	add.s64 	%rd18630, %rd18629, %rd18627;
	shr.u64 	%rd18631, %rd18630, 32;
	mul.wide.u32 	%rd18632, %r3170, %r3169;
	add.s64 	%rd18633, %rd18631, %rd18603;
	add.s64 	%rd18634, %rd18633, %rd18632;
	shr.u64 	%rd18635, %rd18634, 32;
	and.b64  	%rd18636, %rd18609, 4294967295;
	add.s64 	%rd18637, %rd18426, %rd18636;
	shr.u64 	%rd18638, %rd18637, 32;
	and.b64  	%rd18639, %rd18613, 4294967295;
	add.s64 	%rd18640, %rd18638, %rd18639;
	add.s64 	%rd18641, %rd18640, %rd18462;
	shr.u64 	%rd18642, %rd18641, 32;
	and.b64  	%rd18643, %rd18617, 4294967295;
	add.s64 	%rd18644, %rd18642, %rd18643;
	add.s64 	%rd18645, %rd18644, %rd18498;
	shr.u64 	%rd18646, %rd18645, 32;
	and.b64  	%rd18647, %rd18621, 4294967295;
	add.s64 	%rd18648, %rd18646, %rd18647;
	add.s64 	%rd18649, %rd18648, %rd18533;
	shr.u64 	%rd18650, %rd18649, 32;
	and.b64  	%rd18651, %rd18625, 4294967295;
	add.s64 	%rd18652, %rd18650, %rd18651;
	add.s64 	%rd18653, %rd18652, %rd18567;
	shr.u64 	%rd18654, %rd18653, 32;
	and.b64  	%rd18655, %rd18630, 4294967295;
	add.s64 	%rd18656, %rd18654, %rd18655;
	add.s64 	%rd18657, %rd18656, %rd18600;
	shr.u64 	%rd18658, %rd18657, 32;
	and.b64  	%rd18659, %rd18634, 4294967295;
	add.s64 	%rd18660, %rd18658, %rd18659;
	add.s64 	%rd18661, %rd18660, %rd18632;
	shr.u64 	%rd18662, %rd18661, 32;
	mul.wide.u32 	%rd18663, %r3170, %r3170;
	add.s64 	%rd18664, %rd18662, %rd18635;
	add.s64 	%rd18665, %rd18664, %rd18663;
	{ .reg .b32 tmp; mov.b64 {tmp, %r2637}, %rd18665; }
	mul.lo.s32 	%r2638, %r519, %r2636;
	cvt.u64.u32 	%rd18666, %r2638;
	and.b64  	%rd18667, %rd18406, 4294967293;
	mad.lo.s64 	%rd18668, %rd1155, %rd18666, %rd18667;
	shr.u64 	%rd18669, %rd18668, 32;
	and.b64  	%rd18670, %rd18430, 4294967295;
	add.s64 	%rd18671, %rd18669, %rd18670;
	mad.lo.s64 	%rd18672, %rd1156, %rd18666, %rd18671;
	cvt.u32.u64 	%r2639, %rd18672;
	shr.u64 	%rd18673, %rd18672, 32;
	and.b64  	%rd18674, %rd18467, 4294967295;
	add.s64 	%rd18675, %rd18673, %rd18674;
	mad.lo.s64 	%rd18676, %rd1157, %rd18666, %rd18675;
	shr.u64 	%rd18677, %rd18676, 32;
	and.b64  	%rd18678, %rd18503, 4294967295;
	add.s64 	%rd18679, %rd18677, %rd18678;
	mad.lo.s64 	%rd18680, %rd1158, %rd18666, %rd18679;
	shr.u64 	%rd18681, %rd18680, 32;
	and.b64  	%rd18682, %rd18538, 4294967295;
	add.s64 	%rd18683, %rd18681, %rd18682;
	mad.lo.s64 	%rd18684, %rd1159, %rd18666, %rd18683;
	shr.u64 	%rd18685, %rd18684, 32;
	and.b64  	%rd18686, %rd18572, 4294967295;
	add.s64 	%rd18687, %rd18685, %rd18686;
	mad.lo.s64 	%rd18688, %rd1160, %rd18666, %rd18687;
	shr.u64 	%rd18689, %rd18688, 32;
	and.b64  	%rd18690, %rd18605, 4294967295;
	add.s64 	%rd18691, %rd18689, %rd18690;
	mad.lo.s64 	%rd18692, %rd1161, %rd18666, %rd18691;
	shr.u64 	%rd18693, %rd18692, 32;
	mul.wide.u32 	%rd18694, %r520, %r2638;
	and.b64  	%rd18695, %rd18637, 4294967295;
	add.s64 	%rd18696, %rd18693, %rd18695;
	add.s64 	%rd18697, %rd18696, %rd18694;
	shr.u64 	%rd18698, %rd18697, 32;
	and.b64  	%rd18699, %rd18641, 4294967295;
	add.s64 	%rd18700, %rd18698, %rd18699;
	shr.u64 	%rd18701, %rd18700, 32;
	and.b64  	%rd18702, %rd18645, 4294967295;
	add.s64 	%rd18703, %rd18701, %rd18702;
	shr.u64 	%rd18704, %rd18703, 32;
	and.b64  	%rd18705, %rd18649, 4294967295;
	add.s64 	%rd18706, %rd18704, %rd18705;
	shr.u64 	%rd18707, %rd18706, 32;
	and.b64  	%rd18708, %rd18653, 4294967295;
	add.s64 	%rd18709, %rd18707, %rd18708;
	shr.u64 	%rd18710, %rd18709, 32;
	and.b64  	%rd18711, %rd18657, 4294967295;
	add.s64 	%rd18712, %rd18710, %rd18711;
	shr.u64 	%rd18713, %rd18712, 32;
	and.b64  	%rd18714, %rd18661, 4294967295;
	add.s64 	%rd18715, %rd18713, %rd18714;
	shr.u64 	%rd18716, %rd18715, 32;
	and.b64  	%rd18717, %rd18665, 4294967295;
	add.s64 	%rd18718, %rd18716, %rd18717;
	{ .reg .b32 tmp; mov.b64 {tmp, %r2640}, %rd18718; }
	add.s32 	%r2641, %r2637, %r2640;
	mul.lo.s32 	%r2642, %r519, %r2639;
	cvt.u64.u32 	%rd18719, %r2642;
	and.b64  	%rd18720, %rd18672, 4294967295;
	mad.lo.s64 	%rd18721, %rd1155, %rd18719, %rd18720;
	shr.u64 	%rd18722, %rd18721, 32;
	and.b64  	%rd18723, %rd18676, 4294967295;
	add.s64 	%rd18724, %rd18722, %rd18723;
	mad.lo.s64 	%rd18725, %rd1156, %rd18719, %rd18724;
	cvt.u32.u64 	%r2643, %rd18725;
	shr.u64 	%rd18726, %rd18725, 32;
	and.b64  	%rd18727, %rd18680, 4294967295;
	add.s64 	%rd18728, %rd18726, %rd18727;
	mad.lo.s64 	%rd18729, %rd1157, %rd18719, %rd18728;
	shr.u64 	%rd18730, %rd18729, 32;
	and.b64  	%rd18731, %rd18684, 4294967295;
	add.s64 	%rd18732, %rd18730, %rd18731;
	mad.lo.s64 	%rd18733, %rd1158, %rd18719, %rd18732;
	shr.u64 	%rd18734, %rd18733, 32;
	and.b64  	%rd18735, %rd18688, 4294967295;
	add.s64 	%rd18736, %rd18734, %rd18735;
	mad.lo.s64 	%rd18737, %rd1159, %rd18719, %rd18736;
	shr.u64 	%rd18738, %rd18737, 32;
	and.b64  	%rd18739, %rd18692, 4294967295;
	add.s64 	%rd18740, %rd18738, %rd18739;
	mad.lo.s64 	%rd18741, %rd1160, %rd18719, %rd18740;
	shr.u64 	%rd18742, %rd18741, 32;
	and.b64  	%rd18743, %rd18697, 4294967295;
	add.s64 	%rd18744, %rd18742, %rd18743;
	mad.lo.s64 	%rd18745, %rd1161, %rd18719, %rd18744;
	shr.u64 	%rd18746, %rd18745, 32;
	mul.wide.u32 	%rd18747, %r520, %r2642;
	and.b64  	%rd18748, %rd18700, 4294967295;
	add.s64 	%rd18749, %rd18746, %rd18748;
	add.s64 	%rd18750, %rd18749, %rd18747;
	shr.u64 	%rd18751, %rd18750, 32;
	and.b64  	%rd18752, %rd18703, 4294967295;
	add.s64 	%rd18753, %rd18751, %rd18752;
	shr.u64 	%rd18754, %rd18753, 32;
	and.b64  	%rd18755, %rd18706, 4294967295;
	add.s64 	%rd18756, %rd18754, %rd18755;
	shr.u64 	%rd18757, %rd18756, 32;
	and.b64  	%rd18758, %rd18709, 4294967295;
	add.s64 	%rd18759, %rd18757, %rd18758;
	shr.u64 	%rd18760, %rd18759, 32;
	and.b64  	%rd18761, %rd18712, 4294967295;
	add.s64 	%rd18762, %rd18760, %rd18761;
	shr.u64 	%rd18763, %rd18762, 32;
	and.b64  	%rd18764, %rd18715, 4294967295;
	add.s64 	%rd18765, %rd18763, %rd18764;
	shr.u64 	%rd18766, %rd18765, 32;
	and.b64  	%rd18767, %rd18718, 4294967295;
	add.s64 	%rd18768, %rd18766, %rd18767;
	{ .reg .b32 tmp; mov.b64 {tmp, %r2644}, %rd18768; }
	add.s32 	%r2645, %r2641, %r2644;
	mul.lo.s32 	%r2646, %r519, %r2643;
	cvt.u64.u32 	%rd18769, %r2646;
	and.b64  	%rd18770, %rd18725, 4294967295;
	mad.lo.s64 	%rd18771, %rd1155, %rd18769, %rd18770;
	shr.u64 	%rd18772, %rd18771, 32;
	and.b64  	%rd18773, %rd18729, 4294967295;
	add.s64 	%rd18774, %rd18772, %rd18773;
	mad.lo.s64 	%rd18775, %rd1156, %rd18769, %rd18774;
	cvt.u32.u64 	%r2647, %rd18775;
	shr.u64 	%rd18776, %rd18775, 32;
	and.b64  	%rd18777, %rd18733, 4294967295;
	add.s64 	%rd18778, %rd18776, %rd18777;
	mad.lo.s64 	%rd18779, %rd1157, %rd18769, %rd18778;
	shr.u64 	%rd18780, %rd18779, 32;
	and.b64  	%rd18781, %rd18737, 4294967295;
	add.s64 	%rd18782, %rd18780, %rd18781;
	mad.lo.s64 	%rd18783, %rd1158, %rd18769, %rd18782;
	shr.u64 	%rd18784, %rd18783, 32;
	and.b64  	%rd18785, %rd18741, 4294967295;
	add.s64 	%rd18786, %rd18784, %rd18785;
	mad.lo.s64 	%rd18787, %rd1159, %rd18769, %rd18786;
	shr.u64 	%rd18788, %rd18787, 32;
	and.b64  	%rd18789, %rd18745, 4294967295;
	add.s64 	%rd18790, %rd18788, %rd18789;
	mad.lo.s64 	%rd18791, %rd1160, %rd18769, %rd18790;
	shr.u64 	%rd18792, %rd18791, 32;
	and.b64  	%rd18793, %rd18750, 4294967295;
	add.s64 	%rd18794, %rd18792, %rd18793;
	mad.lo.s64 	%rd18795, %rd1161, %rd18769, %rd18794;
	shr.u64 	%rd18796, %rd18795, 32;
	mul.wide.u32 	%rd18797, %r520, %r2646;
	and.b64  	%rd18798, %rd18753, 4294967295;
	add.s64 	%rd18799, %rd18796, %rd18798;
	add.s64 	%rd18800, %rd18799, %rd18797;
	shr.u64 	%rd18801, %rd18800, 32;
	and.b64  	%rd18802, %rd18756, 4294967295;
	add.s64 	%rd18803, %rd18801, %rd18802;
	shr.u64 	%rd18804, %rd18803, 32;
	and.b64  	%rd18805, %rd18759, 4294967295;
	add.s64 	%rd18806, %rd18804, %rd18805;
	shr.u64 	%rd18807, %rd18806, 32;
	and.b64  	%rd18808, %rd18762, 4294967295;
	add.s64 	%rd18809, %rd18807, %rd18808;
	shr.u64 	%rd18810, %rd18809, 32;
	and.b64  	%rd18811, %rd18765, 4294967295;
	add.s64 	%rd18812, %rd18810, %rd18811;
	shr.u64 	%rd18813, %rd18812, 32;
	and.b64  	%rd18814, %rd18768, 4294967295;
	add.s64 	%rd18815, %rd18813, %rd18814;
	{ .reg .b32 tmp; mov.b64 {tmp, %r2648}, %rd18815; }
	add.s32 	%r2649, %r2645, %r2648;
	mul.lo.s32 	%r2650, %r519, %r2647;
	cvt.u64.u32 	%rd18816, %r2650;
	and.b64  	%rd18817, %rd18775, 4294967295;
	mad.lo.s64 	%rd18818, %rd1155, %rd18816, %rd18817;
	shr.u64 	%rd18819, %rd18818, 32;
	and.b64  	%rd18820, %rd18779, 4294967295;
	add.s64 	%rd18821, %rd18819, %rd18820;
	mad.lo.s64 	%rd18822, %rd1156, %rd18816, %rd18821;
	cvt.u32.u64 	%r2651, %rd18822;
	shr.u64 	%rd18823, %rd18822, 32;
	and.b64  	%rd18824, %rd18783, 4294967295;
	add.s64 	%rd18825, %rd18823, %rd18824;
	mad.lo.s64 	%rd18826, %rd1157, %rd18816, %rd18825;
	shr.u64 	%rd18827, %rd18826, 32;
	and.b64  	%rd18828, %rd18787, 4294967295;
	add.s64 	%rd18829, %rd18827, %rd18828;
	mad.lo.s64 	%rd18830, %rd1158, %rd18816, %rd18829;
	shr.u64 	%rd18831, %rd18830, 32;
	and.b64  	%rd18832, %rd18791, 4294967295;
	add.s64 	%rd18833, %rd18831, %rd18832;
	mad.lo.s64 	%rd18834, %rd1159, %rd18816, %rd18833;
	shr.u64 	%rd18835, %rd18834, 32;
	and.b64  	%rd18836, %rd18795, 4294967295;
	add.s64 	%rd18837, %rd18835, %rd18836;
	mad.lo.s64 	%rd18838, %rd1160, %rd18816, %rd18837;
	shr.u64 	%rd18839, %rd18838, 32;
	and.b64  	%rd18840, %rd18800, 4294967295;
	add.s64 	%rd18841, %rd18839, %rd18840;
	mad.lo.s64 	%rd18842, %rd1161, %rd18816, %rd18841;
	shr.u64 	%rd18843, %rd18842, 32;
	mul.wide.u32 	%rd18844, %r520, %r2650;
	and.b64  	%rd18845, %rd18803, 4294967295;
	add.s64 	%rd18846, %rd18843, %rd18845;
	add.s64 	%rd18847, %rd18846, %rd18844;
	shr.u64 	%rd18848, %rd18847, 32;
	and.b64  	%rd18849, %rd18806, 4294967295;
	add.s64 	%rd18850, %rd18848, %rd18849;
	shr.u64 	%rd18851, %rd18850, 32;
	and.b64  	%rd18852, %rd18809, 4294967295;
	add.s64 	%rd18853, %rd18851, %rd18852;
	shr.u64 	%rd18854, %rd18853, 32;
	and.b64  	%rd18855, %rd18812, 4294967295;
	add.s64 	%rd18856, %rd18854, %rd18855;
	shr.u64 	%rd18857, %rd18856, 32;
	and.b64  	%rd18858, %rd18815, 4294967295;
	add.s64 	%rd18859, %rd18857, %rd18858;
	{ .reg .b32 tmp; mov.b64 {tmp, %r2652}, %rd18859; }
	add.s32 	%r2653, %r2649, %r2652;
	mul.lo.s32 	%r2654, %r519, %r2651;
	cvt.u64.u32 	%rd18860, %r2654;
	and.b64  	%rd18861, %rd18822, 4294967295;
	mad.lo.s64 	%rd18862, %rd1155, %rd18860, %rd18861;
	shr.u64 	%rd18863, %rd18862, 32;
	and.b64  	%rd18864, %rd18826, 4294967295;
	add.s64 	%rd18865, %rd18863, %rd18864;
	mad.lo.s64 	%rd18866, %rd1156, %rd18860, %rd18865;
	cvt.u32.u64 	%r2655, %rd18866;
	shr.u64 	%rd18867, %rd18866, 32;
	and.b64  	%rd18868, %rd18830, 4294967295;
	add.s64 	%rd18869, %rd18867, %rd18868;
	mad.lo.s64 	%rd18870, %rd1157, %rd18860, %rd18869;
	shr.u64 	%rd18871, %rd18870, 32;
	and.b64  	%rd18872, %rd18834, 4294967295;
	add.s64 	%rd18873, %rd18871, %rd18872;
	mad.lo.s64 	%rd18874, %rd1158, %rd18860, %rd18873;
	shr.u64 	%rd18875, %rd18874, 32;
	and.b64  	%rd18876, %rd18838, 4294967295;
	add.s64 	%rd18877, %rd18875, %rd18876;
	mad.lo.s64 	%rd18878, %rd1159, %rd18860, %rd18877;
	shr.u64 	%rd18879, %rd18878, 32;
	and.b64  	%rd18880, %rd18842, 4294967295;
	add.s64 	%rd18881, %rd18879, %rd18880;
	mad.lo.s64 	%rd18882, %rd1160, %rd18860, %rd18881;
	shr.u64 	%rd18883, %rd18882, 32;
	and.b64  	%rd18884, %rd18847, 4294967295;
	add.s64 	%rd18885, %rd18883, %rd18884;
	mad.lo.s64 	%rd18886, %rd1161, %rd18860, %rd18885;
	shr.u64 	%rd18887, %rd18886, 32;
	mul.wide.u32 	%rd18888, %r520, %r2654;
	and.b64  	%rd18889, %rd18850, 4294967295;
	add.s64 	%rd18890, %rd18887, %rd18889;
	add.s64 	%rd18891, %rd18890, %rd18888;
	shr.u64 	%rd18892, %rd18891, 32;
	and.b64  	%rd18893, %rd18853, 4294967295;
	add.s64 	%rd18894, %rd18892, %rd18893;
	shr.u64 	%rd18895, %rd18894, 32;
	and.b64  	%rd18896, %rd18856, 4294967295;
	add.s64 	%rd18897, %rd18895, %rd18896;
	shr.u64 	%rd18898, %rd18897, 32;
	and.b64  	%rd18899, %rd18859, 4294967295;
	add.s64 	%rd18900, %rd18898, %rd18899;
	{ .reg .b32 tmp; mov.b64 {tmp, %r2656}, %rd18900; }
	add.s32 	%r2657, %r2653, %r2656;
	mul.lo.s32 	%r2658, %r519, %r2655;
	cvt.u64.u32 	%rd18901, %r2658;
	and.b64  	%rd18902, %rd18866, 4294967295;
	mad.lo.s64 	%rd18903, %rd1155, %rd18901, %rd18902;
	shr.u64 	%rd18904, %rd18903, 32;
	and.b64  	%rd18905, %rd18870, 4294967295;
	add.s64 	%rd18906, %rd18904, %rd18905;
	mad.lo.s64 	%rd18907, %rd1156, %rd18901, %rd18906;
	cvt.u32.u64 	%r2659, %rd18907;
	shr.u64 	%rd18908, %rd18907, 32;
	and.b64  	%rd18909, %rd18874, 4294967295;
	add.s64 	%rd18910, %rd18908, %rd18909;
	mad.lo.s64 	%rd18911, %rd1157, %rd18901, %rd18910;
	shr.u64 	%rd18912, %rd18911, 32;
	and.b64  	%rd18913, %rd18878, 4294967295;
	add.s64 	%rd18914, %rd18912, %rd18913;
	mad.lo.s64 	%rd18915, %rd1158, %rd18901, %rd18914;
	shr.u64 	%rd18916, %rd18915, 32;
	and.b64  	%rd18917, %rd18882, 4294967295;
	add.s64 	%rd18918, %rd18916, %rd18917;
	mad.lo.s64 	%rd18919, %rd1159, %rd18901, %rd18918;
	shr.u64 	%rd18920, %rd18919, 32;
	and.b64  	%rd18921, %rd18886, 4294967295;
	add.s64 	%rd18922, %rd18920, %rd18921;
	mad.lo.s64 	%rd18923, %rd1160, %rd18901, %rd18922;
	shr.u64 	%rd18924, %rd18923, 32;
	and.b64  	%rd18925, %rd18891, 4294967295;
	add.s64 	%rd18926, %rd18924, %rd18925;
	mad.lo.s64 	%rd18927, %rd1161, %rd18901, %rd18926;
	shr.u64 	%rd18928, %rd18927, 32;
	mul.wide.u32 	%rd18929, %r520, %r2658;
	and.b64  	%rd18930, %rd18894, 4294967295;
	add.s64 	%rd18931, %rd18928, %rd18930;
	add.s64 	%rd18932, %rd18931, %rd18929;
	shr.u64 	%rd18933, %rd18932, 32;
	and.b64  	%rd18934, %rd18897, 4294967295;
	add.s64 	%rd18935, %rd18933, %rd18934;
	shr.u64 	%rd18936, %rd18935, 32;
	and.b64  	%rd18937, %rd18900, 4294967295;
	add.s64 	%rd18938, %rd18936, %rd18937;
	{ .reg .b32 tmp; mov.b64 {tmp, %r2660}, %rd18938; }
	add.s32 	%r2661, %r2657, %r2660;
	mul.lo.s32 	%r2662, %r519, %r2659;
	cvt.u64.u32 	%rd18939, %r2662;
	and.b64  	%rd18940, %rd18907, 4294967295;
	mad.lo.s64 	%rd18941, %rd1155, %rd18939, %rd18940;
	shr.u64 	%rd18942, %rd18941, 32;
	and.b64  	%rd18943, %rd18911, 4294967295;
	add.s64 	%rd18944, %rd18942, %rd18943;
	mad.lo.s64 	%rd18945, %rd1156, %rd18939, %rd18944;
	cvt.u32.u64 	%r2663, %rd18945;
	shr.u64 	%rd18946, %rd18945, 32;
	and.b64  	%rd18947, %rd18915, 4294967295;
	add.s64 	%rd18948, %rd18946, %rd18947;
	mad.lo.s64 	%rd18949, %rd1157, %rd18939, %rd18948;
	shr.u64 	%rd18950, %rd18949, 32;
	and.b64  	%rd18951, %rd18919, 4294967295;
	add.s64 	%rd18952, %rd18950, %rd18951;
	mad.lo.s64 	%rd18953, %rd1158, %rd18939, %rd18952;
	shr.u64 	%rd18954, %rd18953, 32;
	and.b64  	%rd18955, %rd18923, 4294967295;
	add.s64 	%rd18956, %rd18954, %rd18955;
	mad.lo.s64 	%rd18957, %rd1159, %rd18939, %rd18956;
	shr.u64 	%rd18958, %rd18957, 32;
	and.b64  	%rd18959, %rd18927, 4294967295;
	add.s64 	%rd18960, %rd18958, %rd18959;
	mad.lo.s64 	%rd18961, %rd1160, %rd18939, %rd18960;
	shr.u64 	%rd18962, %rd18961, 32;
	and.b64  	%rd18963, %rd18932, 4294967295;
	add.s64 	%rd18964, %rd18962, %rd18963;
	mad.lo.s64 	%rd18965, %rd1161, %rd18939, %rd18964;
	shr.u64 	%rd18966, %rd18965, 32;
	mul.wide.u32 	%rd18967, %r520, %r2662;
	and.b64  	%rd18968, %rd18935, 4294967295;
	add.s64 	%rd18969, %rd18966, %rd18968;
	add.s64 	%rd18970, %rd18969, %rd18967;
	shr.u64 	%rd18971, %rd18970, 32;
	and.b64  	%rd18972, %rd18938, 4294967295;
	add.s64 	%rd18973, %rd18971, %rd18972;
	{ .reg .b32 tmp; mov.b64 {tmp, %r2664}, %rd18973; }
	add.s32 	%r2665, %r2661, %r2664;
	mul.lo.s32 	%r2666, %r519, %r2663;
	cvt.u64.u32 	%rd18974, %r2666;
	and.b64  	%rd18975, %rd18945, 4294967295;
	mad.lo.s64 	%rd18976, %rd1155, %rd18974, %rd18975;
	shr.u64 	%rd18977, %rd18976, 32;
	and.b64  	%rd18978, %rd18949, 4294967295;
	add.s64 	%rd18979, %rd18977, %rd18978;
	mad.lo.s64 	%rd1197, %rd1156, %rd18974, %rd18979;
	cvt.u32.u64 	%r3163, %rd1197;
	shr.u64 	%rd18980, %rd1197, 32;
	and.b64  	%rd18981, %rd18953, 4294967295;
	add.s64 	%rd18982, %rd18980, %rd18981;
	mad.lo.s64 	%rd1198, %rd1157, %rd18974, %rd18982;
	cvt.u32.u64 	%r3164, %rd1198;
	shr.u64 	%rd18983, %rd1198, 32;
	and.b64  	%rd18984, %rd18957, 4294967295;
	add.s64 	%rd18985, %rd18983, %rd18984;
	mad.lo.s64 	%rd1199, %rd1158, %rd18974, %rd18985;
	cvt.u32.u64 	%r3165, %rd1199;
	shr.u64 	%rd18986, %rd1199, 32;
	and.b64  	%rd18987, %rd18961, 4294967295;
	add.s64 	%rd18988, %rd18986, %rd18987;
	mad.lo.s64 	%rd1200, %rd1159, %rd18974, %rd18988;
	cvt.u32.u64 	%r3166, %rd1200;
	shr.u64 	%rd18989, %rd1200, 32;
	and.b64  	%rd18990, %rd18965, 4294967295;
	add.s64 	%rd18991, %rd18989, %rd18990;
	mad.lo.s64 	%rd1201, %rd1160, %rd18974, %rd18991;
	cvt.u32.u64 	%r3167, %rd1201;
	shr.u64 	%rd18992, %rd1201, 32;
	and.b64  	%rd18993, %rd18970, 4294967295;
	add.s64 	%rd18994, %rd18992, %rd18993;
	mad.lo.s64 	%rd1202, %rd1161, %rd18974, %rd18994;
	cvt.u32.u64 	%r3168, %rd1202;
	shr.u64 	%rd18995, %rd1202, 32;
	mul.wide.u32 	%rd18996, %r520, %r2666;
	and.b64  	%rd18997, %rd18973, 4294967295;
	add.s64 	%rd18998, %rd18995, %rd18997;
	add.s64 	%rd1203, %rd18998, %rd18996;
	cvt.u32.u64 	%r3169, %rd1203;
	{ .reg .b32 tmp; mov.b64 {tmp, %r2667}, %rd1203; }
	add.s32 	%r3170, %r2665, %r2667;
	setp.gt.u32 	%p678, %r3170, %r520;
	@%p678 bra 	$L__BB2_621;
	setp.lt.u32 	%p679, %r3170, %r520;
	@%p679 bra 	$L__BB2_622;
	cvt.u32.u64 	%r2668, %rd1161;
	setp.lt.u32 	%p680, %r2668, %r3169;
	@%p680 bra 	$L__BB2_621;
	setp.gt.u32 	%p681, %r2668, %r3169;
	@%p681 bra 	$L__BB2_622;
	cvt.u32.u64 	%r2670, %rd1160;
	setp.lt.u32 	%p682, %r2670, %r3168;
	@%p682 bra 	$L__BB2_621;
	setp.gt.u32 	%p683, %r2670, %r3168;
	@%p683 bra 	$L__BB2_622;
	cvt.u32.u64 	%r2672, %rd1159;
	setp.lt.u32 	%p684, %r2672, %r3167;
	@%p684 bra 	$L__BB2_621;
	setp.gt.u32 	%p685, %r2672, %r3167;
	@%p685 bra 	$L__BB2_622;
	cvt.u32.u64 	%r2674, %rd1158;
	setp.lt.u32 	%p686, %r2674, %r3166;
	@%p686 bra 	$L__BB2_621;
	setp.gt.u32 	%p687, %r2674, %r3166;
	@%p687 bra 	$L__BB2_622;
	cvt.u32.u64 	%r2676, %rd1157;
	setp.lt.u32 	%p688, %r2676, %r3165;
	@%p688 bra 	$L__BB2_621;
	setp.gt.u32 	%p689, %r2676, %r3165;
	@%p689 bra 	$L__BB2_622;
	cvt.u32.u64 	%r2678, %rd1156;
	setp.lt.u32 	%p690, %r2678, %r3164;
	@%p690 bra 	$L__BB2_621;
	cvt.u32.u64 	%r2679, %rd1155;
	setp.gt.u32 	%p691, %r2678, %r3164;
	setp.gt.u32 	%p692, %r2679, %r3163;
	or.pred  	%p693, %p691, %p692;
	@%p693 bra 	$L__BB2_622;
$L__BB2_621:
	and.b64  	%rd19000, %rd1197, 4294967295;
	sub.s64 	%rd19001, %rd19000, %rd1155;
	shr.u64 	%rd19002, %rd19001, 63;
	cvt.u32.u64 	%r3163, %rd19001;
	and.b64  	%rd19003, %rd1198, 4294967295;
	add.s64 	%rd19004, %rd19002, %rd1156;
	sub.s64 	%rd19005, %rd19003, %rd19004;
	shr.u64 	%rd19006, %rd19005, 63;
	cvt.u32.u64 	%r3164, %rd19005;
	and.b64  	%rd19007, %rd1199, 4294967295;
	add.s64 	%rd19008, %rd19006, %rd1157;
	sub.s64 	%rd19009, %rd19007, %rd19008;
	shr.u64 	%rd19010, %rd19009, 63;
	cvt.u32.u64 	%r3165, %rd19009;
	and.b64  	%rd19011, %rd1200, 4294967295;
	add.s64 	%rd19012, %rd19010, %rd1158;
	sub.s64 	%rd19013, %rd19011, %rd19012;
	shr.u64 	%rd19014, %rd19013, 63;
	cvt.u32.u64 	%r3166, %rd19013;
	and.b64  	%rd19015, %rd1201, 4294967295;
	add.s64 	%rd19016, %rd19014, %rd1159;
	sub.s64 	%rd19017, %rd19015, %rd19016;
	shr.u64 	%rd19018, %rd19017, 63;
	cvt.u32.u64 	%r3167, %rd19017;
	and.b64  	%rd19019, %rd1202, 4294967295;
	add.s64 	%rd19020, %rd19018, %rd1160;
	sub.s64 	%rd19021, %rd19019, %rd19020;
	shr.u64 	%rd19022, %rd19021, 63;
	cvt.u32.u64 	%r3168, %rd19021;
	and.b64  	%rd19023, %rd1203, 4294967295;
	add.s64 	%rd19024, %rd19022, %rd1161;
	sub.s64 	%rd19025, %rd19023, %rd19024;
	shr.u64 	%rd19026, %rd19025, 63;
	cvt.u32.u64 	%r3169, %rd19025;
	cvt.u32.u64 	%r2681, %rd19026;
	add.s32 	%r2682, %r520, %r2681;
	sub.s32 	%r3170, %r3170, %r2682;
$L__BB2_622:
	shr.u32 	%r2683, %r3154, 5;
	and.b32  	%r2684, %r3154, 31;
	mul.wide.u32 	%rd19027, %r2683, 4;
	add.s64 	%rd19028, %rd3, %rd19027;
	ld.local.u32 	%r2685, [%rd19028];
	shr.u32 	%r2686, %r2685, %r2684;
	and.b32  	%r2687, %r2686, 1;
	setp.eq.b32 	%p694, %r2687, 1;
	not.pred 	%p695, %p694;
	@%p695 bra 	$L__BB2_638;
	cvt.u64.u32 	%rd19029, %r3163;
	mul.lo.s64 	%rd19030, %rd1190, %rd19029;
	cvt.u32.u64 	%r2688, %rd19030;
	shr.u64 	%rd19031, %rd19030, 32;
	mad.lo.s64 	%rd19032, %rd1191, %rd19029, %rd19031;
	shr.u64 	%rd19033, %rd19032, 32;
	mad.lo.s64 	%rd19034, %rd1192, %rd19029, %rd19033;
	shr.u64 	%rd19035, %rd19034, 32;
	mad.lo.s64 	%rd19036, %rd1193, %rd19029, %rd19035;
	shr.u64 	%rd19037, %rd19036, 32;
	mad.lo.s64 	%rd19038, %rd1194, %rd19029, %rd19037;
	shr.u64 	%rd19039, %rd19038, 32;
	mad.lo.s64 	%rd19040, %rd1195, %rd19029, %rd19039;
	shr.u64 	%rd19041, %rd19040, 32;
	mad.lo.s64 	%rd19042, %rd1196, %rd19029, %rd19041;
	shr.u64 	%rd19043, %rd19042, 32;
	mul.wide.u32 	%rd19044, %r3145, %r3163;
	add.s64 	%rd19045, %rd19043, %rd19044;
	shr.u64 	%rd19046, %rd19045, 32;
	cvt.u64.u32 	%rd19047, %r3164;
	and.b64  	%rd19048, %rd19032, 4294967295;
	mad.lo.s64 	%rd19049, %rd1190, %rd19047, %rd19048;
	shr.u64 	%rd19050, %rd19049, 32;
	and.b64  	%rd19051, %rd19034, 4294967295;
	add.s64 	%rd19052, %rd19050, %rd19051;
	mad.lo.s64 	%rd19053, %rd1191, %rd19047, %rd19052;
	shr.u64 	%rd19054, %rd19053, 32;
	and.b64  	%rd19055, %rd19036, 4294967295;
	add.s64 	%rd19056, %rd19054, %rd19055;
	mad.lo.s64 	%rd19057, %rd1192, %rd19047, %rd19056;
	shr.u64 	%rd19058, %rd19057, 32;
	and.b64  	%rd19059, %rd19038, 4294967295;
	add.s64 	%rd19060, %rd19058, %rd19059;
	mad.lo.s64 	%rd19061, %rd1193, %rd19047, %rd19060;
	shr.u64 	%rd19062, %rd19061, 32;
	and.b64  	%rd19063, %rd19040, 4294967295;
	add.s64 	%rd19064, %rd19062, %rd19063;
	mad.lo.s64 	%rd19065, %rd1194, %rd19047, %rd19064;
	shr.u64 	%rd19066, %rd19065, 32;
	and.b64  	%rd19067, %rd19042, 4294967295;
	add.s64 	%rd19068, %rd19066, %rd19067;
	mad.lo.s64 	%rd19069, %rd1195, %rd19047, %rd19068;
	shr.u64 	%rd19070, %rd19069, 32;
	and.b64  	%rd19071, %rd19045, 4294967295;
	add.s64 	%rd19072, %rd19070, %rd19071;
	mad.lo.s64 	%rd19073, %rd1196, %rd19047, %rd19072;
	shr.u64 	%rd19074, %rd19073, 32;
	mul.wide.u32 	%rd19075, %r3145, %r3164;
	add.s64 	%rd19076, %rd19074, %rd19046;
	add.s64 	%rd19077, %rd19076, %rd19075;
	shr.u64 	%rd19078, %rd19077, 32;
	cvt.u64.u32 	%rd19079, %r3165;
	and.b64  	%rd19080, %rd19053, 4294967295;
	mad.lo.s64 	%rd19081, %rd1190, %rd19079, %rd19080;
	shr.u64 	%rd19082, %rd19081, 32;
	and.b64  	%rd19083, %rd19057, 4294967295;
	add.s64 	%rd19084, %rd19082, %rd19083;
	mad.lo.s64 	%rd19085, %rd1191, %rd19079, %rd19084;
	shr.u64 	%rd19086, %rd19085, 32;
	and.b64  	%rd19087, %rd19061, 4294967295;
	add.s64 	%rd19088, %rd19086, %rd19087;
	mad.lo.s64 	%rd19089, %rd1192, %rd19079, %rd19088;
	shr.u64 	%rd19090, %rd19089, 32;
	and.b64  	%rd19091, %rd19065, 4294967295;
	add.s64 	%rd19092, %rd19090, %rd19091;
	mad.lo.s64 	%rd19093, %rd1193, %rd19079, %rd19092;
	shr.u64 	%rd19094, %rd19093, 32;
	and.b64  	%rd19095, %rd19069, 4294967295;
	add.s64 	%rd19096, %rd19094, %rd19095;
	mad.lo.s64 	%rd19097, %rd1194, %rd19079, %rd19096;
	shr.u64 	%rd19098, %rd19097, 32;
	and.b64  	%rd19099, %rd19073, 4294967295;
	add.s64 	%rd19100, %rd19098, %rd19099;
	mad.lo.s64 	%rd19101, %rd1195, %rd19079, %rd19100;
	shr.u64 	%rd19102, %rd19101, 32;
	and.b64  	%rd19103, %rd19077, 4294967295;
	add.s64 	%rd19104, %rd19102, %rd19103;
	mad.lo.s64 	%rd19105, %rd1196, %rd19079, %rd19104;
	shr.u64 	%rd19106, %rd19105, 32;
	mul.wide.u32 	%rd19107, %r3145, %r3165;
	add.s64 	%rd19108, %rd19106, %rd19078;
	add.s64 	%rd19109, %rd19108, %rd19107;
	shr.u64 	%rd19110, %rd19109, 32;
	cvt.u64.u32 	%rd19111, %r3166;
	and.b64  	%rd19112, %rd19085, 4294967295;
	mad.lo.s64 	%rd19113, %rd1190, %rd19111, %rd19112;
	shr.u64 	%rd19114, %rd19113, 32;
	and.b64  	%rd19115, %rd19089, 4294967295;
	add.s64 	%rd19116, %rd19114, %rd19115;
	mad.lo.s64 	%rd19117, %rd1191, %rd19111, %rd19116;
	shr.u64 	%rd19118, %rd19117, 32;
	and.b64  	%rd19119, %rd19093, 4294967295;
	add.s64 	%rd19120, %rd19118, %rd19119;
	mad.lo.s64 	%rd19121, %rd1192, %rd19111, %rd19120;
	shr.u64 	%rd19122, %rd19121, 32;
	and.b64  	%rd19123, %rd19097, 4294967295;
	add.s64 	%rd19124, %rd19122, %rd19123;
	mad.lo.s64 	%rd19125, %rd1193, %rd19111, %rd19124;
	shr.u64 	%rd19126, %rd19125, 32;
	and.b64  	%rd19127, %rd19101, 4294967295;
	add.s64 	%rd19128, %rd19126, %rd19127;
	mad.lo.s64 	%rd19129, %rd1194, %rd19111, %rd19128;
	shr.u64 	%rd19130, %rd19129, 32;
	and.b64  	%rd19131, %rd19105, 4294967295;
	add.s64 	%rd19132, %rd19130, %rd19131;
	mad.lo.s64 	%rd19133, %rd1195, %rd19111, %rd19132;
	shr.u64 	%rd19134, %rd19133, 32;
	and.b64  	%rd19135, %rd19109, 4294967295;
	add.s64 	%rd19136, %rd19134, %rd19135;
	mad.lo.s64 	%rd19137, %rd1196, %rd19111, %rd19136;
	shr.u64 	%rd19138, %rd19137, 32;
	mul.wide.u32 	%rd19139, %r3145, %r3166;
	add.s64 	%rd19140, %rd19138, %rd19110;
	add.s64 	%rd19141, %rd19140, %rd19139;
	shr.u64 	%rd19142, %rd19141, 32;
	cvt.u64.u32 	%rd19143, %r3167;
	and.b64  	%rd19144, %rd19117, 4294967295;
	mad.lo.s64 	%rd19145, %rd1190, %rd19143, %rd19144;
	shr.u64 	%rd19146, %rd19145, 32;
	and.b64  	%rd19147, %rd19121, 4294967295;
	add.s64 	%rd19148, %rd19146, %rd19147;
	mad.lo.s64 	%rd19149, %rd1191, %rd19143, %rd19148;
	shr.u64 	%rd19150, %rd19149, 32;
	and.b64  	%rd19151, %rd19125, 4294967295;
	add.s64 	%rd19152, %rd19150, %rd19151;
	mad.lo.s64 	%rd19153, %rd1192, %rd19143, %rd19152;
	shr.u64 	%rd19154, %rd19153, 32;
	and.b64  	%rd19155, %rd19129, 4294967295;
	add.s64 	%rd19156, %rd19154, %rd19155;
	mad.lo.s64 	%rd19157, %rd1193, %rd19143, %rd19156;
	shr.u64 	%rd19158, %rd19157, 32;
	and.b64  	%rd19159, %rd19133, 4294967295;
	add.s64 	%rd19160, %rd19158, %rd19159;
	mad.lo.s64 	%rd19161, %rd1194, %rd19143, %rd19160;
	shr.u64 	%rd19162, %rd19161, 32;
	and.b64  	%rd19163, %rd19137, 4294967295;
	add.s64 	%rd19164, %rd19162, %rd19163;
	mad.lo.s64 	%rd19165, %rd1195, %rd19143, %rd19164;
	shr.u64 	%rd19166, %rd19165, 32;
	and.b64  	%rd19167, %rd19141, 4294967295;
	add.s64 	%rd19168, %rd19166, %rd19167;
	mad.lo.s64 	%rd19169, %rd1196, %rd19143, %rd19168;
	shr.u64 	%rd19170, %rd19169, 32;
	mul.wide.u32 	%rd19171, %r3145, %r3167;
	add.s64 	%rd19172, %rd19170, %rd19142;
	add.s64 	%rd19173, %rd19172, %rd19171;
	shr.u64 	%rd19174, %rd19173, 32;
	cvt.u64.u32 	%rd19175, %r3168;
	and.b64  	%rd19176, %rd19149, 4294967295;
	mad.lo.s64 	%rd19177, %rd1190, %rd19175, %rd19176;
	shr.u64 	%rd19178, %rd19177, 32;
	and.b64  	%rd19179, %rd19153, 4294967295;
	add.s64 	%rd19180, %rd19178, %rd19179;
	mad.lo.s64 	%rd19181, %rd1191, %rd19175, %rd19180;
	shr.u64 	%rd19182, %rd19181, 32;
	and.b64  	%rd19183, %rd19157, 4294967295;
	add.s64 	%rd19184, %rd19182, %rd19183;
	mad.lo.s64 	%rd19185, %rd1192, %rd19175, %rd19184;
	shr.u64 	%rd19186, %rd19185, 32;
	and.b64  	%rd19187, %rd19161, 4294967295;
	add.s64 	%rd19188, %rd19186, %rd19187;
	mad.lo.s64 	%rd19189, %rd1193, %rd19175, %rd19188;
	shr.u64 	%rd19190, %rd19189, 32;
	and.b64  	%rd19191, %rd19165, 4294967295;
	add.s64 	%rd19192, %rd19190, %rd19191;
	mad.lo.s64 	%rd19193, %rd1194, %rd19175, %rd19192;
	shr.u64 	%rd19194, %rd19193, 32;
	and.b64  	%rd19195, %rd19169, 4294967295;
	add.s64 	%rd19196, %rd19194, %rd19195;
	mad.lo.s64 	%rd19197, %rd1195, %rd19175, %rd19196;
	shr.u64 	%rd19198, %rd19197, 32;
	and.b64  	%rd19199, %rd19173, 4294967295;
	add.s64 	%rd19200, %rd19198, %rd19199;
	mad.lo.s64 	%rd19201, %rd1196, %rd19175, %rd19200;
	shr.u64 	%rd19202, %rd19201, 32;
	mul.wide.u32 	%rd19203, %r3145, %r3168;
	add.s64 	%rd19204, %rd19202, %rd19174;
	add.s64 	%rd19205, %rd19204, %rd19203;
	shr.u64 	%rd19206, %rd19205, 32;
	cvt.u64.u32 	%rd19207, %r3169;
	and.b64  	%rd19208, %rd19181, 4294967295;
	mad.lo.s64 	%rd19209, %rd1190, %rd19207, %rd19208;
	shr.u64 	%rd19210, %rd19209, 32;
	and.b64  	%rd19211, %rd19185, 4294967295;
	add.s64 	%rd19212, %rd19210, %rd19211;
	mad.lo.s64 	%rd19213, %rd1191, %rd19207, %rd19212;
	shr.u64 	%rd19214, %rd19213, 32;
	and.b64  	%rd19215, %rd19189, 4294967295;
	add.s64 	%rd19216, %rd19214, %rd19215;
	mad.lo.s64 	%rd19217, %rd1192, %rd19207, %rd19216;
	shr.u64 	%rd19218, %rd19217, 32;
	and.b64  	%rd19219, %rd19193, 4294967295;
	add.s64 	%rd19220, %rd19218, %rd19219;
	mad.lo.s64 	%rd19221, %rd1193, %rd19207, %rd19220;
	shr.u64 	%rd19222, %rd19221, 32;
	and.b64  	%rd19223, %rd19197, 4294967295;
	add.s64 	%rd19224, %rd19222, %rd19223;
	mad.lo.s64 	%rd19225, %rd1194, %rd19207, %rd19224;
	shr.u64 	%rd19226, %rd19225, 32;
	and.b64  	%rd19227, %rd19201, 4294967295;
	add.s64 	%rd19228, %rd19226, %rd19227;
	mad.lo.s64 	%rd19229, %rd1195, %rd19207, %rd19228;
	shr.u64 	%rd19230, %rd19229, 32;
	and.b64  	%rd19231, %rd19205, 4294967295;
	add.s64 	%rd19232, %rd19230, %rd19231;
	mad.lo.s64 	%rd19233, %rd1196, %rd19207, %rd19232;
	shr.u64 	%rd19234, %rd19233, 32;
	mul.wide.u32 	%rd19235, %r3145, %r3169;
	add.s64 	%rd19236, %rd19234, %rd19206;
	add.s64 	%rd19237, %rd19236, %rd19235;
	shr.u64 	%rd19238, %rd19237, 32;
	cvt.u64.u32 	%rd19239, %r3170;
	and.b64  	%rd19240, %rd19213, 4294967295;
	mad.lo.s64 	%rd19241, %rd1190, %rd19239, %rd19240;
	shr.u64 	%rd19242, %rd19241, 32;
	and.b64  	%rd19243, %rd19217, 4294967295;
	add.s64 	%rd19244, %rd19242, %rd19243;
	mad.lo.s64 	%rd19245, %rd1191, %rd19239, %rd19244;
	shr.u64 	%rd19246, %rd19245, 32;
	and.b64  	%rd19247, %rd19221, 4294967295;
	add.s64 	%rd19248, %rd19246, %rd19247;
	mad.lo.s64 	%rd19249, %rd1192, %rd19239, %rd19248;
	shr.u64 	%rd19250, %rd19249, 32;
	and.b64  	%rd19251, %rd19225, 4294967295;
	add.s64 	%rd19252, %rd19250, %rd19251;
	mad.lo.s64 	%rd19253, %rd1193, %rd19239, %rd19252;
	shr.u64 	%rd19254, %rd19253, 32;
	and.b64  	%rd19255, %rd19229, 4294967295;
	add.s64 	%rd19256, %rd19254, %rd19255;
	mad.lo.s64 	%rd19257, %rd1194, %rd19239, %rd19256;
	shr.u64 	%rd19258, %rd19257, 32;
	and.b64  	%rd19259, %rd19233, 4294967295;
	add.s64 	%rd19260, %rd19258, %rd19259;
	mad.lo.s64 	%rd19261, %rd1195, %rd19239, %rd19260;
	shr.u64 	%rd19262, %rd19261, 32;
	and.b64  	%rd19263, %rd19237, 4294967295;
	add.s64 	%rd19264, %rd19262, %rd19263;
	mad.lo.s64 	%rd19265, %rd1196, %rd19239, %rd19264;
	shr.u64 	%rd19266, %rd19265, 32;
	mul.wide.u32 	%rd19267, %r3145, %r3170;
	add.s64 	%rd19268, %rd19266, %rd19238;
	add.s64 	%rd19269, %rd19268, %rd19267;
	{ .reg .b32 tmp; mov.b64 {tmp, %r2689}, %rd19269; }
	mul.lo.s32 	%r2690, %r519, %r2688;
	cvt.u64.u32 	%rd19270, %r2690;
	and.b64  	%rd19271, %rd19030, 4294967295;
	mad.lo.s64 	%rd19272, %rd1155, %rd19270, %rd19271;
	shr.u64 	%rd19273, %rd19272, 32;
	and.b64  	%rd19274, %rd19049, 4294967295;
	add.s64 	%rd19275, %rd19273, %rd19274;
	mad.lo.s64 	%rd19276, %rd1156, %rd19270, %rd19275;
	cvt.u32.u64 	%r2691, %rd19276;
	shr.u64 	%rd19277, %rd19276, 32;
	and.b64  	%rd19278, %rd19081, 4294967295;
	add.s64 	%rd19279, %rd19277, %rd19278;
	mad.lo.s64 	%rd19280, %rd1157, %rd19270, %rd19279;
	shr.u64 	%rd19281, %rd19280, 32;
	and.b64  	%rd19282, %rd19113, 4294967295;
	add.s64 	%rd19283, %rd19281, %rd19282;
	mad.lo.s64 	%rd19284, %rd1158, %rd19270, %rd19283;
	shr.u64 	%rd19285, %rd19284, 32;
	and.b64  	%rd19286, %rd19145, 4294967295;
	add.s64 	%rd19287, %rd19285, %rd19286;
	mad.lo.s64 	%rd19288, %rd1159, %rd19270, %rd19287;
	shr.u64 	%rd19289, %rd19288, 32;
	and.b64  	%rd19290, %rd19177, 4294967295;
	add.s64 	%rd19291, %rd19289, %rd19290;
	mad.lo.s64 	%rd19292, %rd1160, %rd19270, %rd19291;
	shr.u64 	%rd19293, %rd19292, 32;
	and.b64  	%rd19294, %rd19209, 4294967295;
	add.s64 	%rd19295, %rd19293, %rd19294;
	mad.lo.s64 	%rd19296, %rd1161, %rd19270, %rd19295;
	shr.u64 	%rd19297, %rd19296, 32;
	mul.wide.u32 	%rd19298, %r520, %r2690;
	and.b64  	%rd19299, %rd19241, 4294967295;
	add.s64 	%rd19300, %rd19297, %rd19299;
	add.s64 	%rd19301, %rd19300, %rd19298;
	shr.u64 	%rd19302, %rd19301, 32;
	and.b64  	%rd19303, %rd19245, 4294967295;
	add.s64 	%rd19304, %rd19302, %rd19303;
	shr.u64 	%rd19305, %rd19304, 32;
	and.b64  	%rd19306, %rd19249, 4294967295;
	add.s64 	%rd19307, %rd19305, %rd19306;
	shr.u64 	%rd19308, %rd19307, 32;
	and.b64  	%rd19309, %rd19253, 4294967295;
	add.s64 	%rd19310, %rd19308, %rd19309;
	shr.u64 	%rd19311, %rd19310, 32;
	and.b64  	%rd19312, %rd19257, 4294967295;
	add.s64 	%rd19313, %rd19311, %rd19312;
	shr.u64 	%rd19314, %rd19313, 32;
	and.b64  	%rd19315, %rd19261, 4294967295;
	add.s64 	%rd19316, %rd19314, %rd19315;
	shr.u64 	%rd19317, %rd19316, 32;
	and.b64  	%rd19318, %rd19265, 4294967295;
	add.s64 	%rd19319, %rd19317, %rd19318;
	shr.u64 	%rd19320, %rd19319, 32;
	and.b64  	%rd19321, %rd19269, 4294967295;
	add.s64 	%rd19322, %rd19320, %rd19321;
	{ .reg .b32 tmp; mov.b64 {tmp, %r2692}, %rd19322; }
	add.s32 	%r2693, %r2689, %r2692;
	mul.lo.s32 	%r2694, %r519, %r2691;
	cvt.u64.u32 	%rd19323, %r2694;
	and.b64  	%rd19324, %rd19276, 4294967295;
	mad.lo.s64 	%rd19325, %rd1155, %rd19323, %rd19324;
	shr.u64 	%rd19326, %rd19325, 32;
	and.b64  	%rd19327, %rd19280, 4294967295;
	add.s64 	%rd19328, %rd19326, %rd19327;
	mad.lo.s64 	%rd19329, %rd1156, %rd19323, %rd19328;
	cvt.u32.u64 	%r2695, %rd19329;
	shr.u64 	%rd19330, %rd19329, 32;
	and.b64  	%rd19331, %rd19284, 4294967295;
	add.s64 	%rd19332, %rd19330, %rd19331;
	mad.lo.s64 	%rd19333, %rd1157, %rd19323, %rd19332;
	shr.u64 	%rd19334, %rd19333, 32;
	and.b64  	%rd19335, %rd19288, 4294967295;
	add.s64 	%rd19336, %rd19334, %rd19335;
	mad.lo.s64 	%rd19337, %rd1158, %rd19323, %rd19336;
	shr.u64 	%rd19338, %rd19337, 32;
	and.b64  	%rd19339, %rd19292, 4294967295;
	add.s64 	%rd19340, %rd19338, %rd19339;
	mad.lo.s64 	%rd19341, %rd1159, %rd19323, %rd19340;
	shr.u64 	%rd19342, %rd19341, 32;
	and.b64  	%rd19343, %rd19296, 4294967295;
	add.s64 	%rd19344, %rd19342, %rd19343;
	mad.lo.s64 	%rd19345, %rd1160, %rd19323, %rd19344;
	shr.u64 	%rd19346, %rd19345, 32;
	and.b64  	%rd19347, %rd19301, 4294967295;
	add.s64 	%rd19348, %rd19346, %rd19347;
	mad.lo.s64 	%rd19349, %rd1161, %rd19323, %rd19348;
	shr.u64 	%rd19350, %rd19349, 32;
	mul.wide.u32 	%rd19351, %r520, %r2694;
	and.b64  	%rd19352, %rd19304, 4294967295;
	add.s64 	%rd19353, %rd19350, %rd19352;
	add.s64 	%rd19354, %rd19353, %rd19351;
	shr.u64 	%rd19355, %rd19354, 32;
	and.b64  	%rd19356, %rd19307, 4294967295;
	add.s64 	%rd19357, %rd19355, %rd19356;
	shr.u64 	%rd19358, %rd19357, 32;
	and.b64  	%rd19359, %rd19310, 4294967295;
	add.s64 	%rd19360, %rd19358, %rd19359;
	shr.u64 	%rd19361, %rd19360, 32;
	and.b64  	%rd19362, %rd19313, 4294967295;
	add.s64 	%rd19363, %rd19361, %rd19362;
	shr.u64 	%rd19364, %rd19363, 32;
	and.b64  	%rd19365, %rd19316, 4294967295;
	add.s64 	%rd19366, %rd19364, %rd19365;
	shr.u64 	%rd19367, %rd19366, 32;
	and.b64  	%rd19368, %rd19319, 4294967295;
	add.s64 	%rd19369, %rd19367, %rd19368;
	shr.u64 	%rd19370, %rd19369, 32;
	and.b64  	%rd19371, %rd19322, 4294967295;
	add.s64 	%rd19372, %rd19370, %rd19371;
	{ .reg .b32 tmp; mov.b64 {tmp, %r2696}, %rd19372; }
	add.s32 	%r2697, %r2693, %r2696;
	mul.lo.s32 	%r2698, %r519, %r2695;
	cvt.u64.u32 	%rd19373, %r2698;
	and.b64  	%rd19374, %rd19329, 4294967295;
	mad.lo.s64 	%rd19375, %rd1155, %rd19373, %rd19374;
	shr.u64 	%rd19376, %rd19375, 32;
	and.b64  	%rd19377, %rd19333, 4294967295;
	add.s64 	%rd19378, %rd19376, %rd19377;
	mad.lo.s64 	%rd19379, %rd1156, %rd19373, %rd19378;
	cvt.u32.u64 	%r2699, %rd19379;
	shr.u64 	%rd19380, %rd19379, 32;
	and.b64  	%rd19381, %rd19337, 4294967295;
	add.s64 	%rd19382, %rd19380, %rd19381;
	mad.lo.s64 	%rd19383, %rd1157, %rd19373, %rd19382;
	shr.u64 	%rd19384, %rd19383, 32;
	and.b64  	%rd19385, %rd19341, 4294967295;
	add.s64 	%rd19386, %rd19384, %rd19385;
	mad.lo.s64 	%rd19387, %rd1158, %rd19373, %rd19386;
	shr.u64 	%rd19388, %rd19387, 32;
	and.b64  	%rd19389, %rd19345, 4294967295;
	add.s64 	%rd19390, %rd19388, %rd19389;
	mad.lo.s64 	%rd19391, %rd1159, %rd19373, %rd19390;
	shr.u64 	%rd19392, %rd19391, 32;
	and.b64  	%rd19393, %rd19349, 4294967295;
	add.s64 	%rd19394, %rd19392, %rd19393;
	mad.lo.s64 	%rd19395, %rd1160, %rd19373, %rd19394;
	shr.u64 	%rd19396, %rd19395, 32;
	and.b64  	%rd19397, %rd19354, 4294967295;
	add.s64 	%rd19398, %rd19396, %rd19397;
	mad.lo.s64 	%rd19399, %rd1161, %rd19373, %rd19398;
	shr.u64 	%rd19400, %rd19399, 32;
	mul.wide.u32 	%rd19401, %r520, %r2698;
	and.b64  	%rd19402, %rd19357, 4294967295;
	add.s64 	%rd19403, %rd19400, %rd19402;
	add.s64 	%rd19404, %rd19403, %rd19401;
	shr.u64 	%rd19405, %rd19404, 32;
	and.b64  	%rd19406, %rd19360, 4294967295;
	add.s64 	%rd19407, %rd19405, %rd19406;
	shr.u64 	%rd19408, %rd19407, 32;
	and.b64  	%rd19409, %rd19363, 4294967295;
	add.s64 	%rd19410, %rd19408, %rd19409;
	shr.u64 	%rd19411, %rd19410, 32;
	and.b64  	%rd19412, %rd19366, 4294967295;
	add.s64 	%rd19413, %rd19411, %rd19412;
	shr.u64 	%rd19414, %rd19413, 32;
	and.b64  	%rd19415, %rd19369, 4294967295;
	add.s64 	%rd19416, %rd19414, %rd19415;
	shr.u64 	%rd19417, %rd19416, 32;
	and.b64  	%rd19418, %rd19372, 4294967295;
	add.s64 	%rd19419, %rd19417, %rd19418;
	{ .reg .b32 tmp; mov.b64 {tmp, %r2700}, %rd19419; }
	add.s32 	%r2701, %r2697, %r2700;
	mul.lo.s32 	%r2702, %r519, %r2699;
	cvt.u64.u32 	%rd19420, %r2702;
	and.b64  	%rd19421, %rd19379, 4294967295;
	mad.lo.s64 	%rd19422, %rd1155, %rd19420, %rd19421;
	shr.u64 	%rd19423, %rd19422, 32;
	and.b64  	%rd19424, %rd19383, 4294967295;
	add.s64 	%rd19425, %rd19423, %rd19424;
	mad.lo.s64 	%rd19426, %rd1156, %rd19420, %rd19425;
	cvt.u32.u64 	%r2703, %rd19426;
	shr.u64 	%rd19427, %rd19426, 32;
	and.b64  	%rd19428, %rd19387, 4294967295;
	add.s64 	%rd19429, %rd19427, %rd19428;
	mad.lo.s64 	%rd19430, %rd1157, %rd19420, %rd19429;
	shr.u64 	%rd19431, %rd19430, 32;
	and.b64  	%rd19432, %rd19391, 4294967295;
	add.s64 	%rd19433, %rd19431, %rd19432;
	mad.lo.s64 	%rd19434, %rd1158, %rd19420, %rd19433;
	shr.u64 	%rd19435, %rd19434, 32;
	and.b64  	%rd19436, %rd19395, 4294967295;
	add.s64 	%rd19437, %rd19435, %rd19436;
	mad.lo.s64 	%rd19438, %rd1159, %rd19420, %rd19437;
	shr.u64 	%rd19439, %rd19438, 32;
	and.b64  	%rd19440, %rd19399, 4294967295;
	add.s64 	%rd19441, %rd19439, %rd19440;
	mad.lo.s64 	%rd19442, %rd1160, %rd19420, %rd19441;
	shr.u64 	%rd19443, %rd19442, 32;
	and.b64  	%rd19444, %rd19404, 4294967295;
	add.s64 	%rd19445, %rd19443, %rd19444;
	mad.lo.s64 	%rd19446, %rd1161, %rd19420, %rd19445;
	shr.u64 	%rd19447, %rd19446, 32;
	mul.wide.u32 	%rd19448, %r520, %r2702;
	and.b64  	%rd19449, %rd19407, 4294967295;
	add.s64 	%rd19450, %rd19447, %rd19449;
	add.s64 	%rd19451, %rd19450, %rd19448;
	shr.u64 	%rd19452, %rd19451, 32;
	and.b64  	%rd19453, %rd19410, 4294967295;
	add.s64 	%rd19454, %rd19452, %rd19453;
	shr.u64 	%rd19455, %rd19454, 32;
	and.b64  	%rd19456, %rd19413, 4294967295;
	add.s64 	%rd19457, %rd19455, %rd19456;
	shr.u64 	%rd19458, %rd19457, 32;
	and.b64  	%rd19459, %rd19416, 4294967295;
	add.s64 	%rd19460, %rd19458, %rd19459;
	shr.u64 	%rd19461, %rd19460, 32;
	and.b64  	%rd19462, %rd19419, 4294967295;
	add.s64 	%rd19463, %rd19461, %rd19462;
	{ .reg .b32 tmp; mov.b64 {tmp, %r2704}, %rd19463; }
	add.s32 	%r2705, %r2701, %r2704;
	mul.lo.s32 	%r2706, %r519, %r2703;
	cvt.u64.u32 	%rd19464, %r2706;
	and.b64  	%rd19465, %rd19426, 4294967295;
	mad.lo.s64 	%rd19466, %rd1155, %rd19464, %rd19465;
	shr.u64 	%rd19467, %rd19466, 32;
	and.b64  	%rd19468, %rd19430, 4294967295;
	add.s64 	%rd19469, %rd19467, %rd19468;
	mad.lo.s64 	%rd19470, %rd1156, %rd19464, %rd19469;
	cvt.u32.u64 	%r2707, %rd19470;
	shr.u64 	%rd19471, %rd19470, 32;
	and.b64  	%rd19472, %rd19434, 4294967295;
	add.s64 	%rd19473, %rd19471, %rd19472;
	mad.lo.s64 	%rd19474, %rd1157, %rd19464, %rd19473;
	shr.u64 	%rd19475, %rd19474, 32;
	and.b64  	%rd19476, %rd19438, 4294967295;
	add.s64 	%rd19477, %rd19475, %rd19476;
	mad.lo.s64 	%rd19478, %rd1158, %rd19464, %rd19477;
	shr.u64 	%rd19479, %rd19478, 32;
	and.b64  	%rd19480, %rd19442, 4294967295;
	add.s64 	%rd19481, %rd19479, %rd19480;
	mad.lo.s64 	%rd19482, %rd1159, %rd19464, %rd19481;
	shr.u64 	%rd19483, %rd19482, 32;
	and.b64  	%rd19484, %rd19446, 4294967295;
	add.s64 	%rd19485, %rd19483, %rd19484;
	mad.lo.s64 	%rd19486, %rd1160, %rd19464, %rd19485;
	shr.u64 	%rd19487, %rd19486, 32;
	and.b64  	%rd19488, %rd19451, 4294967295;
	add.s64 	%rd19489, %rd19487, %rd19488;
	mad.lo.s64 	%rd19490, %rd1161, %rd19464, %rd19489;
	shr.u64 	%rd19491, %rd19490, 32;
	mul.wide.u32 	%rd19492, %r520, %r2706;
	and.b64  	%rd19493, %rd19454, 4294967295;
	add.s64 	%rd19494, %rd19491, %rd19493;
	add.s64 	%rd19495, %rd19494, %rd19492;
	shr.u64 	%rd19496, %rd19495, 32;
	and.b64  	%rd19497, %rd19457, 4294967295;
	add.s64 	%rd19498, %rd19496, %rd19497;
	shr.u64 	%rd19499, %rd19498, 32;
	and.b64  	%rd19500, %rd19460, 4294967295;
	add.s64 	%rd19501, %rd19499, %rd19500;
	shr.u64 	%rd19502, %rd19501, 32;
	and.b64  	%rd19503, %rd19463, 4294967295;
	add.s64 	%rd19504, %rd19502, %rd19503;
	{ .reg .b32 tmp; mov.b64 {tmp, %r2708}, %rd19504; }
	add.s32 	%r2709, %r2705, %r2708;
	mul.lo.s32 	%r2710, %r519, %r2707;
	cvt.u64.u32 	%rd19505, %r2710;
	and.b64  	%rd19506, %rd19470, 4294967295;
	mad.lo.s64 	%rd19507, %rd1155, %rd19505, %rd19506;
	shr.u64 	%rd19508, %rd19507, 32;
	and.b64  	%rd19509, %rd19474, 4294967295;
	add.s64 	%rd19510, %rd19508, %rd19509;
	mad.lo.s64 	%rd19511, %rd1156, %rd19505, %rd19510;
	cvt.u32.u64 	%r2711, %rd19511;
	shr.u64 	%rd19512, %rd19511, 32;
	and.b64  	%rd19513, %rd19478, 4294967295;
	add.s64 	%rd19514, %rd19512, %rd19513;
	mad.lo.s64 	%rd19515, %rd1157, %rd19505, %rd19514;
	shr.u64 	%rd19516, %rd19515, 32;
	and.b64  	%rd19517, %rd19482, 4294967295;
	add.s64 	%rd19518, %rd19516, %rd19517;
	mad.lo.s64 	%rd19519, %rd1158, %rd19505, %rd19518;
	shr.u64 	%rd19520, %rd19519, 32;
	and.b64  	%rd19521, %rd19486, 4294967295;
	add.s64 	%rd19522, %rd19520, %rd19521;
	mad.lo.s64 	%rd19523, %rd1159, %rd19505, %rd19522;
	shr.u64 	%rd19524, %rd19523, 32;
	and.b64  	%rd19525, %rd19490, 4294967295;
	add.s64 	%rd19526, %rd19524, %rd19525;
	mad.lo.s64 	%rd19527, %rd1160, %rd19505, %rd19526;
	shr.u64 	%rd19528, %rd19527, 32;
	and.b64  	%rd19529, %rd19495, 4294967295;
	add.s64 	%rd19530, %rd19528, %rd19529;
	mad.lo.s64 	%rd19531, %rd1161, %rd19505, %rd19530;
	shr.u64 	%rd19532, %rd19531, 32;
	mul.wide.u32 	%rd19533, %r520, %r2710;
	and.b64  	%rd19534, %rd19498, 4294967295;
	add.s64 	%rd19535, %rd19532, %rd19534;
	add.s64 	%rd19536, %rd19535, %rd19533;
	shr.u64 	%rd19537, %rd19536, 32;
	and.b64  	%rd19538, %rd19501, 4294967295;
	add.s64 	%rd19539, %rd19537, %rd19538;
	shr.u64 	%rd19540, %rd19539, 32;
	and.b64  	%rd19541, %rd19504, 4294967295;
	add.s64 	%rd19542, %rd19540, %rd19541;
	{ .reg .b32 tmp; mov.b64 {tmp, %r2712}, %rd19542; }
	add.s32 	%r2713, %r2709, %r2712;
	mul.lo.s32 	%r2714, %r519, %r2711;
	cvt.u64.u32 	%rd19543, %r2714;
	and.b64  	%rd19544, %rd19511, 4294967295;
	mad.lo.s64 	%rd19545, %rd1155, %rd19543, %rd19544;
	shr.u64 	%rd19546, %rd19545, 32;
	and.b64  	%rd19547, %rd19515, 4294967295;
	add.s64 	%rd19548, %rd19546, %rd19547;
	mad.lo.s64 	%rd19549, %rd1156, %rd19543, %rd19548;
	cvt.u32.u64 	%r2715, %rd19549;
	shr.u64 	%rd19550, %rd19549, 32;
	and.b64  	%rd19551, %rd19519, 4294967295;
	add.s64 	%rd19552, %rd19550, %rd19551;
	mad.lo.s64 	%rd19553, %rd1157, %rd19543, %rd19552;
	shr.u64 	%rd19554, %rd19553, 32;
	and.b64  	%rd19555, %rd19523, 4294967295;
	add.s64 	%rd19556, %rd19554, %rd19555;
	mad.lo.s64 	%rd19557, %rd1158, %rd19543, %rd19556;
	shr.u64 	%rd19558, %rd19557, 32;
	and.b64  	%rd19559, %rd19527, 4294967295;
	add.s64 	%rd19560, %rd19558, %rd19559;
	mad.lo.s64 	%rd19561, %rd1159, %rd19543, %rd19560;
	shr.u64 	%rd19562, %rd19561, 32;
	and.b64  	%rd19563, %rd19531, 4294967295;
	add.s64 	%rd19564, %rd19562, %rd19563;
	mad.lo.s64 	%rd19565, %rd1160, %rd19543, %rd19564;
	shr.u64 	%rd19566, %rd19565, 32;
	and.b64  	%rd19567, %rd19536, 4294967295;
	add.s64 	%rd19568, %rd19566, %rd19567;
	mad.lo.s64 	%rd19569, %rd1161, %rd19543, %rd19568;
	shr.u64 	%rd19570, %rd19569, 32;
	mul.wide.u32 	%rd19571, %r520, %r2714;
	and.b64  	%rd19572, %rd19539, 4294967295;
	add.s64 	%rd19573, %rd19570, %rd19572;
	add.s64 	%rd19574, %rd19573, %rd19571;
	shr.u64 	%rd19575, %rd19574, 32;
	and.b64  	%rd19576, %rd19542, 4294967295;
	add.s64 	%rd19577, %rd19575, %rd19576;
	{ .reg .b32 tmp; mov.b64 {tmp, %r2716}, %rd19577; }
	add.s32 	%r2717, %r2713, %r2716;
	mul.lo.s32 	%r2718, %r519, %r2715;
	cvt.u64.u32 	%rd19578, %r2718;
	and.b64  	%rd19579, %rd19549, 4294967295;
	mad.lo.s64 	%rd19580, %rd1155, %rd19578, %rd19579;
	shr.u64 	%rd19581, %rd19580, 32;
	and.b64  	%rd19582, %rd19553, 4294967295;
	add.s64 	%rd19583, %rd19581, %rd19582;
	mad.lo.s64 	%rd1204, %rd1156, %rd19578, %rd19583;
	cvt.u32.u64 	%r3163, %rd1204;
	shr.u64 	%rd19584, %rd1204, 32;
	and.b64  	%rd19585, %rd19557, 4294967295;
	add.s64 	%rd19586, %rd19584, %rd19585;
	mad.lo.s64 	%rd1205, %rd1157, %rd19578, %rd19586;
	cvt.u32.u64 	%r3164, %rd1205;
	shr.u64 	%rd19587, %rd1205, 32;
	and.b64  	%rd19588, %rd19561, 4294967295;
	add.s64 	%rd19589, %rd19587, %rd19588;
	mad.lo.s64 	%rd1206, %rd1158, %rd19578, %rd19589;
	cvt.u32.u64 	%r3165, %rd1206;
	shr.u64 	%rd19590, %rd1206, 32;
	and.b64  	%rd19591, %rd19565, 4294967295;
	add.s64 	%rd19592, %rd19590, %rd19591;
	mad.lo.s64 	%rd1207, %rd1159, %rd19578, %rd19592;
	cvt.u32.u64 	%r3166, %rd1207;
	shr.u64 	%rd19593, %rd1207, 32;
	and.b64  	%rd19594, %rd19569, 4294967295;
	add.s64 	%rd19595, %rd19593, %rd19594;
	mad.lo.s64 	%rd1208, %rd1160, %rd19578, %rd19595;
	cvt.u32.u64 	%r3167, %rd1208;
	shr.u64 	%rd19596, %rd1208, 32;
	and.b64  	%rd19597, %rd19574, 4294967295;
	add.s64 	%rd19598, %rd19596, %rd19597;
	mad.lo.s64 	%rd1209, %rd1161, %rd19578, %rd19598;
	cvt.u32.u64 	%r3168, %rd1209;
	shr.u64 	%rd19599, %rd1209, 32;
	mul.wide.u32 	%rd19600, %r520, %r2718;
	and.b64  	%rd19601, %rd19577, 4294967295;
	add.s64 	%rd19602, %rd19599, %rd19601;
	add.s64 	%rd1210, %rd19602, %rd19600;
	cvt.u32.u64 	%r3169, %rd1210;
	{ .reg .b32 tmp; mov.b64 {tmp, %r2719}, %rd1210; }
	add.s32 	%r3170, %r2717, %r2719;
	setp.gt.u32 	%p696, %r3170, %r520;
	@%p696 bra 	$L__BB2_637;
	setp.lt.u32 	%p697, %r3170, %r520;
	@%p697 bra 	$L__BB2_638;
	cvt.u32.u64 	%r2720, %rd1161;
	setp.lt.u32 	%p698, %r2720, %r3169;
	@%p698 bra 	$L__BB2_637;
	setp.gt.u32 	%p699, %r2720, %r3169;
	@%p699 bra 	$L__BB2_638;
	cvt.u32.u64 	%r2722, %rd1160;
	setp.lt.u32 	%p700, %r2722, %r3168;
	@%p700 bra 	$L__BB2_637;
	setp.gt.u32 	%p701, %r2722, %r3168;
	@%p701 bra 	$L__BB2_638;
	cvt.u32.u64 	%r2724, %rd1159;
	setp.lt.u32 	%p702, %r2724, %r3167;
	@%p702 bra 	$L__BB2_637;
	setp.gt.u32 	%p703, %r2724, %r3167;
	@%p703 bra 	$L__BB2_638;
	cvt.u32.u64 	%r2726, %rd1158;
	setp.lt.u32 	%p704, %r2726, %r3166;
	@%p704 bra 	$L__BB2_637;
	setp.gt.u32 	%p705, %r2726, %r3166;
	@%p705 bra 	$L__BB2_638;
	cvt.u32.u64 	%r2728, %rd1157;
	setp.lt.u32 	%p706, %r2728, %r3165;
	@%p706 bra 	$L__BB2_637;
	setp.gt.u32 	%p707, %r2728, %r3165;
	@%p707 bra 	$L__BB2_638;
	cvt.u32.u64 	%r2730, %rd1156;
	setp.lt.u32 	%p708, %r2730, %r3164;
	@%p708 bra 	$L__BB2_637;
	cvt.u32.u64 	%r2731, %rd1155;
	setp.gt.u32 	%p709, %r2730, %r3164;
	setp.gt.u32 	%p710, %r2731, %r3163;
	or.pred  	%p711, %p709, %p710;
	@%p711 bra 	$L__BB2_638;
$L__BB2_637:
	and.b64  	%rd19604, %rd1204, 4294967295;
	sub.s64 	%rd19605, %rd19604, %rd1155;
	shr.u64 	%rd19606, %rd19605, 63;
	cvt.u32.u64 	%r3163, %rd19605;
	and.b64  	%rd19607, %rd1205, 4294967295;
	add.s64 	%rd19608, %rd19606, %rd1156;
	sub.s64 	%rd19609, %rd19607, %rd19608;
	shr.u64 	%rd19610, %rd19609, 63;
	cvt.u32.u64 	%r3164, %rd19609;
	and.b64  	%rd19611, %rd1206, 4294967295;
	add.s64 	%rd19612, %rd19610, %rd1157;
	sub.s64 	%rd19613, %rd19611, %rd19612;
	shr.u64 	%rd19614, %rd19613, 63;
	cvt.u32.u64 	%r3165, %rd19613;
	and.b64  	%rd19615, %rd1207, 4294967295;
	add.s64 	%rd19616, %rd19614, %rd1158;
	sub.s64 	%rd19617, %rd19615, %rd19616;
	shr.u64 	%rd19618, %rd19617, 63;
	cvt.u32.u64 	%r3166, %rd19617;
	and.b64  	%rd19619, %rd1208, 4294967295;
	add.s64 	%rd19620, %rd19618, %rd1159;
	sub.s64 	%rd19621, %rd19619, %rd19620;
	shr.u64 	%rd19622, %rd19621, 63;
	cvt.u32.u64 	%r3167, %rd19621;
	and.b64  	%rd19623, %rd1209, 4294967295;
	add.s64 	%rd19624, %rd19622, %rd1160;
	sub.s64 	%rd19625, %rd19623, %rd19624;
	shr.u64 	%rd19626, %rd19625, 63;
	cvt.u32.u64 	%r3168, %rd19625;
	and.b64  	%rd19627, %rd1210, 4294967295;
	add.s64 	%rd19628, %rd19626, %rd1161;
	sub.s64 	%rd19629, %rd19627, %rd19628;
	shr.u64 	%rd19630, %rd19629, 63;
	cvt.u32.u64 	%r3169, %rd19629;
	cvt.u32.u64 	%r2733, %rd19630;
	add.s32 	%r2734, %r520, %r2733;
	sub.s32 	%r3170, %r3170, %r2734;
$L__BB2_638:
	add.s32 	%r3154, %r3154, -1;
	setp.ne.s32 	%p712, %r3154, -1;
	@%p712 bra 	$L__BB2_607;
	cvt.u64.u32 	%rd22876, %r3163;
	cvt.u64.u32 	%rd22877, %r3164;
	cvt.u64.u32 	%rd22878, %r3165;
	cvt.u64.u32 	%rd22879, %r3166;
	cvt.u64.u32 	%rd22880, %r3167;
	cvt.u64.u32 	%rd22881, %r3168;
	cvt.u64.u32 	%rd22882, %r3169;
	cvt.u64.u32 	%rd22883, %r3170;
$L__BB2_640:
	mul.lo.s64 	%rd19631, %rd22876, %rd22876;
	cvt.u32.u64 	%r2735, %rd19631;
	shr.u64 	%rd19632, %rd19631, 32;
	mul.lo.s64 	%rd19633, %rd22877, %rd22876;
	add.s64 	%rd19634, %rd19632, %rd19633;
	shr.u64 	%rd19635, %rd19634, 32;
	mul.lo.s64 	%rd19636, %rd22878, %rd22876;
	add.s64 	%rd19637, %rd19635, %rd19636;
	shr.u64 	%rd19638, %rd19637, 32;
	mul.lo.s64 	%rd19639, %rd22879, %rd22876;
	add.s64 	%rd19640, %rd19638, %rd19639;
	shr.u64 	%rd19641, %rd19640, 32;
	mul.lo.s64 	%rd19642, %rd22880, %rd22876;
	add.s64 	%rd19643, %rd19641, %rd19642;
	shr.u64 	%rd19644, %rd19643, 32;
	mul.lo.s64 	%rd19645, %rd22881, %rd22876;
	add.s64 	%rd19646, %rd19644, %rd19645;
	shr.u64 	%rd19647, %rd19646, 32;
	mul.lo.s64 	%rd19648, %rd22882, %rd22876;
	add.s64 	%rd19649, %rd19647, %rd19648;
	shr.u64 	%rd19650, %rd19649, 32;
	mul.lo.s64 	%rd19651, %rd22883, %rd22876;
	add.s64 	%rd19652, %rd19650, %rd19651;
	shr.u64 	%rd19653, %rd19652, 32;
	and.b64  	%rd19654, %rd19634, 4294967295;
	add.s64 	%rd19655, %rd19633, %rd19654;
	shr.u64 	%rd19656, %rd19655, 32;
	and.b64  	%rd19657, %rd19637, 4294967295;
	add.s64 	%rd19658, %rd19656, %rd19657;
	mad.lo.s64 	%rd19659, %rd22877, %rd22877, %rd19658;
	shr.u64 	%rd19660, %rd19659, 32;
	mul.lo.s64 	%rd19661, %rd22878, %rd22877;
	and.b64  	%rd19662, %rd19640, 4294967295;
	add.s64 	%rd19663, %rd19660, %rd19662;
	add.s64 	%rd19664, %rd19663, %rd19661;
	shr.u64 	%rd19665, %rd19664, 32;
	mul.lo.s64 	%rd19666, %rd22879, %rd22877;
	and.b64  	%rd19667, %rd19643, 4294967295;
	add.s64 	%rd19668, %rd19665, %rd19667;
	add.s64 	%rd19669, %rd19668, %rd19666;
	shr.u64 	%rd19670, %rd19669, 32;
	mul.lo.s64 	%rd19671, %rd22880, %rd22877;
	and.b64  	%rd19672, %rd19646, 4294967295;
	add.s64 	%rd19673, %rd19670, %rd19672;
	add.s64 	%rd19674, %rd19673, %rd19671;
	shr.u64 	%rd19675, %rd19674, 32;
	mul.lo.s64 	%rd19676, %rd22881, %rd22877;
	and.b64  	%rd19677, %rd19649, 4294967295;
	add.s64 	%rd19678, %rd19675, %rd19677;
	add.s64 	%rd19679, %rd19678, %rd19676;
	shr.u64 	%rd19680, %rd19679, 32;
	mul.lo.s64 	%rd19681, %rd22882, %rd22877;
	and.b64  	%rd19682, %rd19652, 4294967295;
	add.s64 	%rd19683, %rd19680, %rd19682;
	add.s64 	%rd19684, %rd19683, %rd19681;
	shr.u64 	%rd19685, %rd19684, 32;
	mul.lo.s64 	%rd19686, %rd22883, %rd22877;
	add.s64 	%rd19687, %rd19685, %rd19653;
	add.s64 	%rd19688, %rd19687, %rd19686;
	shr.u64 	%rd19689, %rd19688, 32;
	and.b64  	%rd19690, %rd19659, 4294967295;
	add.s64 	%rd19691, %rd19636, %rd19690;
	shr.u64 	%rd19692, %rd19691, 32;
	and.b64  	%rd19693, %rd19664, 4294967295;
	add.s64 	%rd19694, %rd19692, %rd19693;
	add.s64 	%rd19695, %rd19694, %rd19661;
	shr.u64 	%rd19696, %rd19695, 32;
	and.b64  	%rd19697, %rd19669, 4294967295;
	add.s64 	%rd19698, %rd19696, %rd19697;
	mad.lo.s64 	%rd19699, %rd22878, %rd22878, %rd19698;
	shr.u64 	%rd19700, %rd19699, 32;
	mul.lo.s64 	%rd19701, %rd22879, %rd22878;
	and.b64  	%rd19702, %rd19674, 4294967295;
	add.s64 	%rd19703, %rd19700, %rd19702;
	add.s64 	%rd19704, %rd19703, %rd19701;
	shr.u64 	%rd19705, %rd19704, 32;
	mul.lo.s64 	%rd19706, %rd22880, %rd22878;
	and.b64  	%rd19707, %rd19679, 4294967295;
	add.s64 	%rd19708, %rd19705, %rd19707;
	add.s64 	%rd19709, %rd19708, %rd19706;
	shr.u64 	%rd19710, %rd19709, 32;
	mul.lo.s64 	%rd19711, %rd22881, %rd22878;
	and.b64  	%rd19712, %rd19684, 4294967295;
	add.s64 	%rd19713, %rd19710, %rd19712;
	add.s64 	%rd19714, %rd19713, %rd19711;
	shr.u64 	%rd19715, %rd19714, 32;
	mul.lo.s64 	%rd19716, %rd22882, %rd22878;
	and.b64  	%rd19717, %rd19688, 4294967295;
	add.s64 	%rd19718, %rd19715, %rd19717;
	add.s64 	%rd19719, %rd19718, %rd19716;
	shr.u64 	%rd19720, %rd19719, 32;
	mul.lo.s64 	%rd19721, %rd22883, %rd22878;
	add.s64 	%rd19722, %rd19720, %rd19689;
	add.s64 	%rd19723, %rd19722, %rd19721;
	shr.u64 	%rd19724, %rd19723, 32;
	and.b64  	%rd19725, %rd19695, 4294967295;
	add.s64 	%rd19726, %rd19639, %rd19725;
	shr.u64 	%rd19727, %rd19726, 32;
	and.b64  	%rd19728, %rd19699, 4294967295;
	add.s64 	%rd19729, %rd19727, %rd19728;
	add.s64 	%rd19730, %rd19729, %rd19666;
	shr.u64 	%rd19731, %rd19730, 32;
	and.b64  	%rd19732, %rd19704, 4294967295;
	add.s64 	%rd19733, %rd19731, %rd19732;
	add.s64 	%rd19734, %rd19733, %rd19701;
	shr.u64 	%rd19735, %rd19734, 32;
	and.b64  	%rd19736, %rd19709, 4294967295;
	add.s64 	%rd19737, %rd19735, %rd19736;
	mad.lo.s64 	%rd19738, %rd22879, %rd22879, %rd19737;
	shr.u64 	%rd19739, %rd19738, 32;
	mul.lo.s64 	%rd19740, %rd22880, %rd22879;
	and.b64  	%rd19741, %rd19714, 4294967295;
	add.s64 	%rd19742, %rd19739, %rd19741;
	add.s64 	%rd19743, %rd19742, %rd19740;
	shr.u64 	%rd19744, %rd19743, 32;
	mul.lo.s64 	%rd19745, %rd22881, %rd22879;
	and.b64  	%rd19746, %rd19719, 4294967295;
	add.s64 	%rd19747, %rd19744, %rd19746;
	add.s64 	%rd19748, %rd19747, %rd19745;
	shr.u64 	%rd19749, %rd19748, 32;
	mul.lo.s64 	%rd19750, %rd22882, %rd22879;
	and.b64  	%rd19751, %rd19723, 4294967295;
	add.s64 	%rd19752, %rd19749, %rd19751;
	add.s64 	%rd19753, %rd19752, %rd19750;
	shr.u64 	%rd19754, %rd19753, 32;
	mul.lo.s64 	%rd19755, %rd22883, %rd22879;
	add.s64 	%rd19756, %rd19754, %rd19724;
	add.s64 	%rd19757, %rd19756, %rd19755;
	shr.u64 	%rd19758, %rd19757, 32;
	and.b64  	%rd19759, %rd19730, 4294967295;
	add.s64 	%rd19760, %rd19642, %rd19759;
	shr.u64 	%rd19761, %rd19760, 32;
	and.b64  	%rd19762, %rd19734, 4294967295;
	add.s64 	%rd19763, %rd19761, %rd19762;
	add.s64 	%rd19764, %rd19763, %rd19671;
	shr.u64 	%rd19765, %rd19764, 32;
	and.b64  	%rd19766, %rd19738, 4294967295;
	add.s64 	%rd19767, %rd19765, %rd19766;
	add.s64 	%rd19768, %rd19767, %rd19706;
	shr.u64 	%rd19769, %rd19768, 32;
	and.b64  	%rd19770, %rd19743, 4294967295;
	add.s64 	%rd19771, %rd19769, %rd19770;
	add.s64 	%rd19772, %rd19771, %rd19740;
	shr.u64 	%rd19773, %rd19772, 32;
	and.b64  	%rd19774, %rd19748, 4294967295;
	add.s64 	%rd19775, %rd19773, %rd19774;
	mad.lo.s64 	%rd19776, %rd22880, %rd22880, %rd19775;
	shr.u64 	%rd19777, %rd19776, 32;
	mul.lo.s64 	%rd19778, %rd22881, %rd22880;
	and.b64  	%rd19779, %rd19753, 4294967295;
	add.s64 	%rd19780, %rd19777, %rd19779;
	add.s64 	%rd19781, %rd19780, %rd19778;
	shr.u64 	%rd19782, %rd19781, 32;
	mul.lo.s64 	%rd19783, %rd22882, %rd22880;
	and.b64  	%rd19784, %rd19757, 4294967295;
	add.s64 	%rd19785, %rd19782, %rd19784;
	add.s64 	%rd19786, %rd19785, %rd19783;
	shr.u64 	%rd19787, %rd19786, 32;
	mul.lo.s64 	%rd19788, %rd22883, %rd22880;
	add.s64 	%rd19789, %rd19787, %rd19758;
	add.s64 	%rd19790, %rd19789, %rd19788;
	shr.u64 	%rd19791, %rd19790, 32;
	and.b64  	%rd19792, %rd19764, 4294967295;
	add.s64 	%rd19793, %rd19645, %rd19792;
	shr.u64 	%rd19794, %rd19793, 32;
	and.b64  	%rd19795, %rd19768, 4294967295;
	add.s64 	%rd19796, %rd19794, %rd19795;
	add.s64 	%rd19797, %rd19796, %rd19676;
	shr.u64 	%rd19798, %rd19797, 32;
	and.b64  	%rd19799, %rd19772, 4294967295;
	add.s64 	%rd19800, %rd19798, %rd19799;
	add.s64 	%rd19801, %rd19800, %rd19711;
	shr.u64 	%rd19802, %rd19801, 32;
	and.b64  	%rd19803, %rd19776, 4294967295;
	add.s64 	%rd19804, %rd19802, %rd19803;
	add.s64 	%rd19805, %rd19804, %rd19745;
	shr.u64 	%rd19806, %rd19805, 32;
	and.b64  	%rd19807, %rd19781, 4294967295;
	add.s64 	%rd19808, %rd19806, %rd19807;
	add.s64 	%rd19809, %rd19808, %rd19778;
	shr.u64 	%rd19810, %rd19809, 32;
	and.b64  	%rd19811, %rd19786, 4294967295;
	add.s64 	%rd19812, %rd19810, %rd19811;
	mad.lo.s64 	%rd19813, %rd22881, %rd22881, %rd19812;
	shr.u64 	%rd19814, %rd19813, 32;
	mul.lo.s64 	%rd19815, %rd22882, %rd22881;
	and.b64  	%rd19816, %rd19790, 4294967295;
	add.s64 	%rd19817, %rd19814, %rd19816;
	add.s64 	%rd19818, %rd19817, %rd19815;
	shr.u64 	%rd19819, %rd19818, 32;
	mul.lo.s64 	%rd19820, %rd22883, %rd22881;
	add.s64 	%rd19821, %rd19819, %rd19791;
	add.s64 	%rd19822, %rd19821, %rd19820;
	shr.u64 	%rd19823, %rd19822, 32;
	and.b64  	%rd19824, %rd19797, 4294967295;
	add.s64 	%rd19825, %rd19648, %rd19824;
	shr.u64 	%rd19826, %rd19825, 32;
	and.b64  	%rd19827, %rd19801, 4294967295;
	add.s64 	%rd19828, %rd19826, %rd19827;
	add.s64 	%rd19829, %rd19828, %rd19681;
	shr.u64 	%rd19830, %rd19829, 32;
	and.b64  	%rd19831, %rd19805, 4294967295;
	add.s64 	%rd19832, %rd19830, %rd19831;
	add.s64 	%rd19833, %rd19832, %rd19716;
	shr.u64 	%rd19834, %rd19833, 32;
	and.b64  	%rd19835, %rd19809, 4294967295;
	add.s64 	%rd19836, %rd19834, %rd19835;
	add.s64 	%rd19837, %rd19836, %rd19750;
	shr.u64 	%rd19838, %rd19837, 32;
	and.b64  	%rd19839, %rd19813, 4294967295;
	add.s64 	%rd19840, %rd19838, %rd19839;
	add.s64 	%rd19841, %rd19840, %rd19783;
	shr.u64 	%rd19842, %rd19841, 32;
	and.b64  	%rd19843, %rd19818, 4294967295;
	add.s64 	%rd19844, %rd19842, %rd19843;
	add.s64 	%rd19845, %rd19844, %rd19815;
	shr.u64 	%rd19846, %rd19845, 32;
	and.b64  	%rd19847, %rd19822, 4294967295;
	add.s64 	%rd19848, %rd19846, %rd19847;
	mad.lo.s64 	%rd19849, %rd22882, %rd22882, %rd19848;
	shr.u64 	%rd19850, %rd19849, 32;
	mul.lo.s64 	%rd19851, %rd22883, %rd22882;
	add.s64 	%rd19852, %rd19850, %rd19823;
	add.s64 	%rd19853, %rd19852, %rd19851;
	shr.u64 	%rd19854, %rd19853, 32;
	and.b64  	%rd19855, %rd19829, 4294967295;
	add.s64 	%rd19856, %rd19651, %rd19855;
	shr.u64 	%rd19857, %rd19856, 32;
	and.b64  	%rd19858, %rd19833, 4294967295;
	add.s64 	%rd19859, %rd19857, %rd19858;
	add.s64 	%rd19860, %rd19859, %rd19686;
	shr.u64 	%rd19861, %rd19860, 32;
	and.b64  	%rd19862, %rd19837, 4294967295;
	add.s64 	%rd19863, %rd19861, %rd19862;
	add.s64 	%rd19864, %rd19863, %rd19721;
	shr.u64 	%rd19865, %rd19864, 32;
	and.b64  	%rd19866, %rd19841, 4294967295;
	add.s64 	%rd19867, %rd19865, %rd19866;
	add.s64 	%rd19868, %rd19867, %rd19755;
	shr.u64 	%rd19869, %rd19868, 32;
	and.b64  	%rd19870, %rd19845, 4294967295;
	add.s64 	%rd19871, %rd19869, %rd19870;
	add.s64 	%rd19872, %rd19871, %rd19788;
	shr.u64 	%rd19873, %rd19872, 32;
	and.b64  	%rd19874, %rd19849, 4294967295;
	add.s64 	%rd19875, %rd19873, %rd19874;
	add.s64 	%rd19876, %rd19875, %rd19820;
	shr.u64 	%rd19877, %rd19876, 32;
	and.b64  	%rd19878, %rd19853, 4294967295;
	add.s64 	%rd19879, %rd19877, %rd19878;
	add.s64 	%rd19880, %rd19879, %rd19851;
	shr.u64 	%rd19881, %rd19880, 32;
	add.s64 	%rd19882, %rd19881, %rd19854;
	mad.lo.s64 	%rd19883, %rd22883, %rd22883, %rd19882;
	{ .reg .b32 tmp; mov.b64 {tmp, %r2736}, %rd19883; }
	mul.lo.s32 	%r2737, %r519, %r2735;
	cvt.u64.u32 	%rd19884, %r2737;
	and.b64  	%rd19885, %rd19631, 4294967295;
	mad.lo.s64 	%rd19886, %rd1155, %rd19884, %rd19885;
	shr.u64 	%rd19887, %rd19886, 32;
	and.b64  	%rd19888, %rd19655, 4294967295;
	add.s64 	%rd19889, %rd19887, %rd19888;
	mad.lo.s64 	%rd19890, %rd1156, %rd19884, %rd19889;
	cvt.u32.u64 	%r2738, %rd19890;
	shr.u64 	%rd19891, %rd19890, 32;
	and.b64  	%rd19892, %rd19691, 4294967295;
	add.s64 	%rd19893, %rd19891, %rd19892;
	mad.lo.s64 	%rd19894, %rd1157, %rd19884, %rd19893;
	shr.u64 	%rd19895, %rd19894, 32;
	and.b64  	%rd19896, %rd19726, 4294967295;
	add.s64 	%rd19897, %rd19895, %rd19896;
	mad.lo.s64 	%rd19898, %rd1158, %rd19884, %rd19897;
	shr.u64 	%rd19899, %rd19898, 32;
	and.b64  	%rd19900, %rd19760, 4294967295;
	add.s64 	%rd19901, %rd19899, %rd19900;
	mad.lo.s64 	%rd19902, %rd1159, %rd19884, %rd19901;
	shr.u64 	%rd19903, %rd19902, 32;
	and.b64  	%rd19904, %rd19793, 4294967295;
	add.s64 	%rd19905, %rd19903, %rd19904;
	mad.lo.s64 	%rd19906, %rd1160, %rd19884, %rd19905;
	shr.u64 	%rd19907, %rd19906, 32;
	and.b64  	%rd19908, %rd19825, 4294967295;
	add.s64 	%rd19909, %rd19907, %rd19908;
	mad.lo.s64 	%rd19910, %rd1161, %rd19884, %rd19909;
	shr.u64 	%rd19911, %rd19910, 32;
	mul.wide.u32 	%rd19912, %r520, %r2737;
	and.b64  	%rd19913, %rd19856, 4294967295;
	add.s64 	%rd19914, %rd19911, %rd19913;
	add.s64 	%rd19915, %rd19914, %rd19912;
	shr.u64 	%rd19916, %rd19915, 32;
	and.b64  	%rd19917, %rd19860, 4294967295;
	add.s64 	%rd19918, %rd19916, %rd19917;
	shr.u64 	%rd19919, %rd19918, 32;
	and.b64  	%rd19920, %rd19864, 4294967295;
	add.s64 	%rd19921, %rd19919, %rd19920;
	shr.u64 	%rd19922, %rd19921, 32;
	and.b64  	%rd19923, %rd19868, 4294967295;
	add.s64 	%rd19924, %rd19922, %rd19923;
	shr.u64 	%rd19925, %rd19924, 32;
	and.b64  	%rd19926, %rd19872, 4294967295;
	add.s64 	%rd19927, %rd19925, %rd19926;
	shr.u64 	%rd19928, %rd19927, 32;
	and.b64  	%rd19929, %rd19876, 4294967295;
	add.s64 	%rd19930, %rd19928, %rd19929;
	shr.u64 	%rd19931, %rd19930, 32;
	and.b64  	%rd19932, %rd19880, 4294967295;
	add.s64 	%rd19933, %rd19931, %rd19932;
	shr.u64 	%rd19934, %rd19933, 32;
	and.b64  	%rd19935, %rd19883, 4294967295;
	add.s64 	%rd19936, %rd19934, %rd19935;
	{ .reg .b32 tmp; mov.b64 {tmp, %r2739}, %rd19936; }
	add.s32 	%r2740, %r2736, %r2739;
	mul.lo.s32 	%r2741, %r519, %r2738;
	cvt.u64.u32 	%rd19937, %r2741;
	and.b64  	%rd19938, %rd19890, 4294967295;
	mad.lo.s64 	%rd19939, %rd1155, %rd19937, %rd19938;
	shr.u64 	%rd19940, %rd19939, 32;
	and.b64  	%rd19941, %rd19894, 4294967295;
	add.s64 	%rd19942, %rd19940, %rd19941;
	mad.lo.s64 	%rd19943, %rd1156, %rd19937, %rd19942;
	cvt.u32.u64 	%r2742, %rd19943;
	shr.u64 	%rd19944, %rd19943, 32;
	and.b64  	%rd19945, %rd19898, 4294967295;
	add.s64 	%rd19946, %rd19944, %rd19945;
	mad.lo.s64 	%rd19947, %rd1157, %rd19937, %rd19946;
	shr.u64 	%rd19948, %rd19947, 32;
	and.b64  	%rd19949, %rd19902, 4294967295;
	add.s64 	%rd19950, %rd19948, %rd19949;
	mad.lo.s64 	%rd19951, %rd1158, %rd19937, %rd19950;
	shr.u64 	%rd19952, %rd19951, 32;
	and.b64  	%rd19953, %rd19906, 4294967295;
	add.s64 	%rd19954, %rd19952, %rd19953;
	mad.lo.s64 	%rd19955, %rd1159, %rd19937, %rd19954;
	shr.u64 	%rd19956, %rd19955, 32;
	and.b64  	%rd19957, %rd19910, 4294967295;
	add.s64 	%rd19958, %rd19956, %rd19957;
	mad.lo.s64 	%rd19959, %rd1160, %rd19937, %rd19958;
	shr.u64 	%rd19960, %rd19959, 32;
	and.b64  	%rd19961, %rd19915, 4294967295;
	add.s64 	%rd19962, %rd19960, %rd19961;
	mad.lo.s64 	%rd19963, %rd1161, %rd19937, %rd19962;
	shr.u64 	%rd19964, %rd19963, 32;
	mul.wide.u32 	%rd19965, %r520, %r2741;
	and.b64  	%rd19966, %rd19918, 4294967295;
	add.s64 	%rd19967, %rd19964, %rd19966;
	add.s64 	%rd19968, %rd19967, %rd19965;
	shr.u64 	%rd19969, %rd19968, 32;
	and.b64  	%rd19970, %rd19921, 4294967295;
	add.s64 	%rd19971, %rd19969, %rd19970;
	shr.u64 	%rd19972, %rd19971, 32;
	and.b64  	%rd19973, %rd19924, 4294967295;
	add.s64 	%rd19974, %rd19972, %rd19973;
	shr.u64 	%rd19975, %rd19974, 32;
	and.b64  	%rd19976, %rd19927, 4294967295;
	add.s64 	%rd19977, %rd19975, %rd19976;
	shr.u64 	%rd19978, %rd19977, 32;
	and.b64  	%rd19979, %rd19930, 4294967295;
	add.s64 	%rd19980, %rd19978, %rd19979;
	shr.u64 	%rd19981, %rd19980, 32;
	and.b64  	%rd19982, %rd19933, 4294967295;
	add.s64 	%rd19983, %rd19981, %rd19982;
	shr.u64 	%rd19984, %rd19983, 32;
	and.b64  	%rd19985, %rd19936, 4294967295;
	add.s64 	%rd19986, %rd19984, %rd19985;
	{ .reg .b32 tmp; mov.b64 {tmp, %r2743}, %rd19986; }
	add.s32 	%r2744, %r2740, %r2743;
	mul.lo.s32 	%r2745, %r519, %r2742;
	cvt.u64.u32 	%rd19987, %r2745;
	and.b64  	%rd19988, %rd19943, 4294967295;
	mad.lo.s64 	%rd19989, %rd1155, %rd19987, %rd19988;
	shr.u64 	%rd19990, %rd19989, 32;
	and.b64  	%rd19991, %rd19947, 4294967295;
	add.s64 	%rd19992, %rd19990, %rd19991;
	mad.lo.s64 	%rd19993, %rd1156, %rd19987, %rd19992;
	cvt.u32.u64 	%r2746, %rd19993;
	shr.u64 	%rd19994, %rd19993, 32;
	and.b64  	%rd19995, %rd19951, 4294967295;
	add.s64 	%rd19996, %rd19994, %rd19995;
	mad.lo.s64 	%rd19997, %rd1157, %rd19987, %rd19996;
	shr.u64 	%rd19998, %rd19997, 32;
	and.b64  	%rd19999, %rd19955, 4294967295;
	add.s64 	%rd20000, %rd19998, %rd19999;
	mad.lo.s64 	%rd20001, %rd1158, %rd19987, %rd20000;
	shr.u64 	%rd20002, %rd20001, 32;
	and.b64  	%rd20003, %rd19959, 4294967295;
	add.s64 	%rd20004, %rd20002, %rd20003;
	mad.lo.s64 	%rd20005, %rd1159, %rd19987, %rd20004;
	shr.u64 	%rd20006, %rd20005, 32;
	and.b64  	%rd20007, %rd19963, 4294967295;
	add.s64 	%rd20008, %rd20006, %rd20007;
	mad.lo.s64 	%rd20009, %rd1160, %rd19987, %rd20008;
	shr.u64 	%rd20010, %rd20009, 32;
	and.b64  	%rd20011, %rd19968, 4294967295;
	add.s64 	%rd20012, %rd20010, %rd20011;
	mad.lo.s64 	%rd20013, %rd1161, %rd19987, %rd20012;
	shr.u64 	%rd20014, %rd20013, 32;
	mul.wide.u32 	%rd20015, %r520, %r2745;
	and.b64  	%rd20016, %rd19971, 4294967295;
	add.s64 	%rd20017, %rd20014, %rd20016;
	add.s64 	%rd20018, %rd20017, %rd20015;
	shr.u64 	%rd20019, %rd20018, 32;
	and.b64  	%rd20020, %rd19974, 4294967295;
	add.s64 	%rd20021, %rd20019, %rd20020;
	shr.u64 	%rd20022, %rd20021, 32;
	and.b64  	%rd20023, %rd19977, 4294967295;
	add.s64 	%rd20024, %rd20022, %rd20023;
	shr.u64 	%rd20025, %rd20024, 32;
	and.b64  	%rd20026, %rd19980, 4294967295;
	add.s64 	%rd20027, %rd20025, %rd20026;
	shr.u64 	%rd20028, %rd20027, 32;
	and.b64  	%rd20029, %rd19983, 4294967295;
	add.s64 	%rd20030, %rd20028, %rd20029;
	shr.u64 	%rd20031, %rd20030, 32;
	and.b64  	%rd20032, %rd19986, 4294967295;
	add.s64 	%rd20033, %rd20031, %rd20032;
	{ .reg .b32 tmp; mov.b64 {tmp, %r2747}, %rd20033; }
	add.s32 	%r2748, %r2744, %r2747;
	mul.lo.s32 	%r2749, %r519, %r2746;
	cvt.u64.u32 	%rd20034, %r2749;
	and.b64  	%rd20035, %rd19993, 4294967295;
	mad.lo.s64 	%rd20036, %rd1155, %rd20034, %rd20035;
	shr.u64 	%rd20037, %rd20036, 32;
	and.b64  	%rd20038, %rd19997, 4294967295;
	add.s64 	%rd20039, %rd20037, %rd20038;
	mad.lo.s64 	%rd20040, %rd1156, %rd20034, %rd20039;
	cvt.u32.u64 	%r2750, %rd20040;
	shr.u64 	%rd20041, %rd20040, 32;
	and.b64  	%rd20042, %rd20001, 4294967295;
	add.s64 	%rd20043, %rd20041, %rd20042;
	mad.lo.s64 	%rd20044, %rd1157, %rd20034, %rd20043;
	shr.u64 	%rd20045, %rd20044, 32;
	and.b64  	%rd20046, %rd20005, 4294967295;
	add.s64 	%rd20047, %rd20045, %rd20046;
	mad.lo.s64 	%rd20048, %rd1158, %rd20034, %rd20047;
	shr.u64 	%rd20049, %rd20048, 32;
	and.b64  	%rd20050, %rd20009, 4294967295;
	add.s64 	%rd20051, %rd20049, %rd20050;
	mad.lo.s64 	%rd20052, %rd1159, %rd20034, %rd20051;
	shr.u64 	%rd20053, %rd20052, 32;
	and.b64  	%rd20054, %rd20013, 4294967295;
	add.s64 	%rd20055, %rd20053, %rd20054;
	mad.lo.s64 	%rd20056, %rd1160, %rd20034, %rd20055;
	shr.u64 	%rd20057, %rd20056, 32;
	and.b64  	%rd20058, %rd20018, 4294967295;
	add.s64 	%rd20059, %rd20057, %rd20058;
	mad.lo.s64 	%rd20060, %rd1161, %rd20034, %rd20059;
	shr.u64 	%rd20061, %rd20060, 32;
	mul.wide.u32 	%rd20062, %r520, %r2749;
	and.b64  	%rd20063, %rd20021, 4294967295;
	add.s64 	%rd20064, %rd20061, %rd20063;
	add.s64 	%rd20065, %rd20064, %rd20062;
	shr.u64 	%rd20066, %rd20065, 32;
	and.b64  	%rd20067, %rd20024, 4294967295;
	add.s64 	%rd20068, %rd20066, %rd20067;
	shr.u64 	%rd20069, %rd20068, 32;
	and.b64  	%rd20070, %rd20027, 4294967295;
	add.s64 	%rd20071, %rd20069, %rd20070;
	shr.u64 	%rd20072, %rd20071, 32;
	and.b64  	%rd20073, %rd20030, 4294967295;
	add.s64 	%rd20074, %rd20072, %rd20073;
	shr.u64 	%rd20075, %rd20074, 32;
	and.b64  	%rd20076, %rd20033, 4294967295;
	add.s64 	%rd20077, %rd20075, %rd20076;
	{ .reg .b32 tmp; mov.b64 {tmp, %r2751}, %rd20077; }
	add.s32 	%r2752, %r2748, %r2751;
	mul.lo.s32 	%r2753, %r519, %r2750;
	cvt.u64.u32 	%rd20078, %r2753;
	and.b64  	%rd20079, %rd20040, 4294967295;
	mad.lo.s64 	%rd20080, %rd1155, %rd20078, %rd20079;
	shr.u64 	%rd20081, %rd20080, 32;
	and.b64  	%rd20082, %rd20044, 4294967295;
	add.s64 	%rd20083, %rd20081, %rd20082;
	mad.lo.s64 	%rd20084, %rd1156, %rd20078, %rd20083;
	cvt.u32.u64 	%r2754, %rd20084;
	shr.u64 	%rd20085, %rd20084, 32;
	and.b64  	%rd20086, %rd20048, 4294967295;
	add.s64 	%rd20087, %rd20085, %rd20086;
	mad.lo.s64 	%rd20088, %rd1157, %rd20078, %rd20087;
	shr.u64 	%rd20089, %rd20088, 32;
	and.b64  	%rd20090, %rd20052, 4294967295;
	add.s64 	%rd20091, %rd20089, %rd20090;
	mad.lo.s64 	%rd20092, %rd1158, %rd20078, %rd20091;
	shr.u64 	%rd20093, %rd20092, 32;
	and.b64  	%rd20094, %rd20056, 4294967295;
	add.s64 	%rd20095, %rd20093, %rd20094;
	mad.lo.s64 	%rd20096, %rd1159, %rd20078, %rd20095;
	shr.u64 	%rd20097, %rd20096, 32;
	and.b64  	%rd20098, %rd20060, 4294967295;
	add.s64 	%rd20099, %rd20097, %rd20098;
	mad.lo.s64 	%rd20100, %rd1160, %rd20078, %rd20099;
	shr.u64 	%rd20101, %rd20100, 32;
	and.b64  	%rd20102, %rd20065, 4294967295;
	add.s64 	%rd20103, %rd20101, %rd20102;
	mad.lo.s64 	%rd20104, %rd1161, %rd20078, %rd20103;
	shr.u64 	%rd20105, %rd20104, 32;
	mul.wide.u32 	%rd20106, %r520, %r2753;
	and.b64  	%rd20107, %rd20068, 4294967295;
	add.s64 	%rd20108, %rd20105, %rd20107;
	add.s64 	%rd20109, %rd20108, %rd20106;
	shr.u64 	%rd20110, %rd20109, 32;
	and.b64  	%rd20111, %rd20071, 4294967295;
	add.s64 	%rd20112, %rd20110, %rd20111;
	shr.u64 	%rd20113, %rd20112, 32;
	and.b64  	%rd20114, %rd20074, 4294967295;
	add.s64 	%rd20115, %rd20113, %rd20114;
	shr.u64 	%rd20116, %rd20115, 32;
	and.b64  	%rd20117, %rd20077, 4294967295;
	add.s64 	%rd20118, %rd20116, %rd20117;
	{ .reg .b32 tmp; mov.b64 {tmp, %r2755}, %rd20118; }
	add.s32 	%r2756, %r2752, %r2755;
	mul.lo.s32 	%r2757, %r519, %r2754;
	cvt.u64.u32 	%rd20119, %r2757;
	and.b64  	%rd20120, %rd20084, 4294967295;
	mad.lo.s64 	%rd20121, %rd1155, %rd20119, %rd20120;
	shr.u64 	%rd20122, %rd20121, 32;
	and.b64  	%rd20123, %rd20088, 4294967295;
	add.s64 	%rd20124, %rd20122, %rd20123;
	mad.lo.s64 	%rd20125, %rd1156, %rd20119, %rd20124;
	cvt.u32.u64 	%r2758, %rd20125;
	shr.u64 	%rd20126, %rd20125, 32;
	and.b64  	%rd20127, %rd20092, 4294967295;
	add.s64 	%rd20128, %rd20126, %rd20127;
	mad.lo.s64 	%rd20129, %rd1157, %rd20119, %rd20128;
	shr.u64 	%rd20130, %rd20129, 32;
	and.b64  	%rd20131, %rd20096, 4294967295;
	add.s64 	%rd20132, %rd20130, %rd20131;
	mad.lo.s64 	%rd20133, %rd1158, %rd20119, %rd20132;
	shr.u64 	%rd20134, %rd20133, 32;
	and.b64  	%rd20135, %rd20100, 4294967295;
	add.s64 	%rd20136, %rd20134, %rd20135;
	mad.lo.s64 	%rd20137, %rd1159, %rd20119, %rd20136;
	shr.u64 	%rd20138, %rd20137, 32;
	and.b64  	%rd20139, %rd20104, 4294967295;
	add.s64 	%rd20140, %rd20138, %rd20139;
	mad.lo.s64 	%rd20141, %rd1160, %rd20119, %rd20140;
	shr.u64 	%rd20142, %rd20141, 32;
	and.b64  	%rd20143, %rd20109, 4294967295;
	add.s64 	%rd20144, %rd20142, %rd20143;
	mad.lo.s64 	%rd20145, %rd1161, %rd20119, %rd20144;
	shr.u64 	%rd20146, %rd20145, 32;
	mul.wide.u32 	%rd20147, %r520, %r2757;
	and.b64  	%rd20148, %rd20112, 4294967295;
	add.s64 	%rd20149, %rd20146, %rd20148;
	add.s64 	%rd20150, %rd20149, %rd20147;
	shr.u64 	%rd20151, %rd20150, 32;
	and.b64  	%rd20152, %rd20115, 4294967295;
	add.s64 	%rd20153, %rd20151, %rd20152;
	shr.u64 	%rd20154, %rd20153, 32;
	and.b64  	%rd20155, %rd20118, 4294967295;
	add.s64 	%rd20156, %rd20154, %rd20155;
	{ .reg .b32 tmp; mov.b64 {tmp, %r2759}, %rd20156; }
	add.s32 	%r2760, %r2756, %r2759;
	mul.lo.s32 	%r2761, %r519, %r2758;
	cvt.u64.u32 	%rd20157, %r2761;
	and.b64  	%rd20158, %rd20125, 4294967295;
	mad.lo.s64 	%rd20159, %rd1155, %rd20157, %rd20158;
	shr.u64 	%rd20160, %rd20159, 32;
	and.b64  	%rd20161, %rd20129, 4294967295;
	add.s64 	%rd20162, %rd20160, %rd20161;
	mad.lo.s64 	%rd20163, %rd1156, %rd20157, %rd20162;
	cvt.u32.u64 	%r2762, %rd20163;
	shr.u64 	%rd20164, %rd20163, 32;
	and.b64  	%rd20165, %rd20133, 4294967295;
	add.s64 	%rd20166, %rd20164, %rd20165;
	mad.lo.s64 	%rd20167, %rd1157, %rd20157, %rd20166;
	shr.u64 	%rd20168, %rd20167, 32;
	and.b64  	%rd20169, %rd20137, 4294967295;
	add.s64 	%rd20170, %rd20168, %rd20169;
	mad.lo.s64 	%rd20171, %rd1158, %rd20157, %rd20170;
	shr.u64 	%rd20172, %rd20171, 32;
	and.b64  	%rd20173, %rd20141, 4294967295;
	add.s64 	%rd20174, %rd20172, %rd20173;
	mad.lo.s64 	%rd20175, %rd1159, %rd20157, %rd20174;
	shr.u64 	%rd20176, %rd20175, 32;
	and.b64  	%rd20177, %rd20145, 4294967295;
	add.s64 	%rd20178, %rd20176, %rd20177;
	mad.lo.s64 	%rd20179, %rd1160, %rd20157, %rd20178;
	shr.u64 	%rd20180, %rd20179, 32;
	and.b64  	%rd20181, %rd20150, 4294967295;
	add.s64 	%rd20182, %rd20180, %rd20181;
	mad.lo.s64 	%rd20183, %rd1161, %rd20157, %rd20182;
	shr.u64 	%rd20184, %rd20183, 32;
	mul.wide.u32 	%rd20185, %r520, %r2761;
	and.b64  	%rd20186, %rd20153, 4294967295;
	add.s64 	%rd20187, %rd20184, %rd20186;
	add.s64 	%rd20188, %rd20187, %rd20185;
	shr.u64 	%rd20189, %rd20188, 32;
	and.b64  	%rd20190, %rd20156, 4294967295;
	add.s64 	%rd20191, %rd20189, %rd20190;
	{ .reg .b32 tmp; mov.b64 {tmp, %r2763}, %rd20191; }
	add.s32 	%r2764, %r2760, %r2763;
	mul.lo.s32 	%r2765, %r519, %r2762;
	cvt.u64.u32 	%rd20192, %r2765;
	and.b64  	%rd20193, %rd20163, 4294967295;
	mad.lo.s64 	%rd20194, %rd1155, %rd20192, %rd20193;
	shr.u64 	%rd20195, %rd20194, 32;
	and.b64  	%rd20196, %rd20167, 4294967295;
	add.s64 	%rd20197, %rd20195, %rd20196;
	mad.lo.s64 	%rd22884, %rd1156, %rd20192, %rd20197;
	shr.u64 	%rd20198, %rd22884, 32;
	and.b64  	%rd20199, %rd20171, 4294967295;
	add.s64 	%rd20200, %rd20198, %rd20199;
	mad.lo.s64 	%rd22885, %rd1157, %rd20192, %rd20200;
	cvt.u32.u64 	%r620, %rd22885;
	shr.u64 	%rd20201, %rd22885, 32;
	and.b64  	%rd20202, %rd20175, 4294967295;
	add.s64 	%rd20203, %rd20201, %rd20202;
	mad.lo.s64 	%rd22886, %rd1158, %rd20192, %rd20203;
	cvt.u32.u64 	%r621, %rd22886;
	shr.u64 	%rd20204, %rd22886, 32;
	and.b64  	%rd20205, %rd20179, 4294967295;
	add.s64 	%rd20206, %rd20204, %rd20205;
	mad.lo.s64 	%rd22887, %rd1159, %rd20192, %rd20206;
	cvt.u32.u64 	%r622, %rd22887;
	shr.u64 	%rd20207, %rd22887, 32;
	and.b64  	%rd20208, %rd20183, 4294967295;
	add.s64 	%rd20209, %rd20207, %rd20208;
	mad.lo.s64 	%rd22888, %rd1160, %rd20192, %rd20209;
	cvt.u32.u64 	%r623, %rd22888;
	shr.u64 	%rd20210, %rd22888, 32;
	and.b64  	%rd20211, %rd20188, 4294967295;
	add.s64 	%rd20212, %rd20210, %rd20211;
	mad.lo.s64 	%rd22889, %rd1161, %rd20192, %rd20212;
	cvt.u32.u64 	%r624, %rd22889;
	shr.u64 	%rd20213, %rd22889, 32;
	mul.wide.u32 	%rd20214, %r520, %r2765;
	and.b64  	%rd20215, %rd20191, 4294967295;
	add.s64 	%rd20216, %rd20213, %rd20215;
	add.s64 	%rd22890, %rd20216, %rd20214;
	cvt.u32.u64 	%r625, %rd22890;
	{ .reg .b32 tmp; mov.b64 {tmp, %r2766}, %rd22890; }
	add.s32 	%r3171, %r2764, %r2766;
	setp.gt.u32 	%p713, %r3171, %r520;
	@%p713 bra 	$L__BB2_654;
	setp.lt.u32 	%p714, %r3171, %r520;
	@%p714 bra 	$L__BB2_655;
	cvt.u32.u64 	%r2767, %rd1161;
	setp.lt.u32 	%p715, %r2767, %r625;
	@%p715 bra 	$L__BB2_654;
	setp.gt.u32 	%p716, %r2767, %r625;
	@%p716 bra 	$L__BB2_655;
	cvt.u32.u64 	%r2769, %rd1160;
	setp.lt.u32 	%p717, %r2769, %r624;
	@%p717 bra 	$L__BB2_654;
	setp.gt.u32 	%p718, %r2769, %r624;
	@%p718 bra 	$L__BB2_655;
	cvt.u32.u64 	%r2771, %rd1159;
	setp.lt.u32 	%p719, %r2771, %r623;
	@%p719 bra 	$L__BB2_654;
	setp.gt.u32 	%p720, %r2771, %r623;
	@%p720 bra 	$L__BB2_655;
	cvt.u32.u64 	%r2773, %rd1158;
	setp.lt.u32 	%p721, %r2773, %r622;
	@%p721 bra 	$L__BB2_654;
	setp.gt.u32 	%p722, %r2773, %r622;
	@%p722 bra 	$L__BB2_655;
	cvt.u32.u64 	%r2775, %rd1157;
	setp.lt.u32 	%p723, %r2775, %r621;
	@%p723 bra 	$L__BB2_654;
	setp.gt.u32 	%p724, %r2775, %r621;
	@%p724 bra 	$L__BB2_655;
	cvt.u32.u64 	%r2777, %rd1156;
	setp.lt.u32 	%p725, %r2777, %r620;
	@%p725 bra 	$L__BB2_654;
	cvt.u32.u64 	%r2779, %rd1155;
	setp.gt.u32 	%p726, %r2777, %r620;
	cvt.u32.u64 	%r2780, %rd22884;
	setp.gt.u32 	%p727, %r2779, %r2780;
	or.pred  	%p728, %p726, %p727;
	@%p728 bra 	$L__BB2_655;
$L__BB2_654:
	and.b64  	%rd20218, %rd22884, 4294967295;
	sub.s64 	%rd22884, %rd20218, %rd1155;
	shr.u64 	%rd20219, %rd22884, 63;
	and.b64  	%rd20220, %rd22885, 4294967295;
	add.s64 	%rd20221, %rd20219, %rd1156;
	sub.s64 	%rd22885, %rd20220, %rd20221;
	shr.u64 	%rd20222, %rd22885, 63;
	and.b64  	%rd20223, %rd22886, 4294967295;
	add.s64 	%rd20224, %rd20222, %rd1157;
	sub.s64 	%rd22886, %rd20223, %rd20224;
	shr.u64 	%rd20225, %rd22886, 63;
	and.b64  	%rd20226, %rd22887, 4294967295;
	add.s64 	%rd20227, %rd20225, %rd1158;
	sub.s64 	%rd22887, %rd20226, %rd20227;
	shr.u64 	%rd20228, %rd22887, 63;
	and.b64  	%rd20229, %rd22888, 4294967295;
	add.s64 	%rd20230, %rd20228, %rd1159;
	sub.s64 	%rd22888, %rd20229, %rd20230;
	shr.u64 	%rd20231, %rd22888, 63;
	and.b64  	%rd20232, %rd22889, 4294967295;
	add.s64 	%rd20233, %rd20231, %rd1160;
	sub.s64 	%rd22889, %rd20232, %rd20233;
	shr.u64 	%rd20234, %rd22889, 63;
	and.b64  	%rd20235, %rd22890, 4294967295;
	add.s64 	%rd20236, %rd20234, %rd1161;
	sub.s64 	%rd22890, %rd20235, %rd20236;
	shr.u64 	%rd20237, %rd22890, 63;
	cvt.u32.u64 	%r2781, %rd20237;
	add.s32 	%r2782, %r520, %r2781;
	sub.s32 	%r3171, %r3171, %r2782;
$L__BB2_655:
	and.b64  	%rd1248, %rd22884, 4294967295;
	mul.lo.s64 	%rd20238, %rd22876, %rd1248;
	cvt.u32.u64 	%r2783, %rd20238;
	shr.u64 	%rd20239, %rd20238, 32;
	mad.lo.s64 	%rd20240, %rd22877, %rd1248, %rd20239;
	shr.u64 	%rd20241, %rd20240, 32;
	mad.lo.s64 	%rd20242, %rd22878, %rd1248, %rd20241;
	shr.u64 	%rd20243, %rd20242, 32;
	mad.lo.s64 	%rd20244, %rd22879, %rd1248, %rd20243;
	shr.u64 	%rd20245, %rd20244, 32;
	mad.lo.s64 	%rd20246, %rd22880, %rd1248, %rd20245;
	shr.u64 	%rd20247, %rd20246, 32;
	mad.lo.s64 	%rd20248, %rd22881, %rd1248, %rd20247;
	shr.u64 	%rd20249, %rd20248, 32;
	mad.lo.s64 	%rd20250, %rd22882, %rd1248, %rd20249;
	shr.u64 	%rd20251, %rd20250, 32;
	mad.lo.s64 	%rd20252, %rd22883, %rd1248, %rd20251;
	shr.u64 	%rd20253, %rd20252, 32;
	and.b64  	%rd1249, %rd22885, 4294967295;
	and.b64  	%rd20254, %rd20240, 4294967295;
	mad.lo.s64 	%rd20255, %rd22876, %rd1249, %rd20254;
	shr.u64 	%rd20256, %rd20255, 32;
	and.b64  	%rd20257, %rd20242, 4294967295;
	add.s64 	%rd20258, %rd20256, %rd20257;
	mad.lo.s64 	%rd20259, %rd22877, %rd1249, %rd20258;
	shr.u64 	%rd20260, %rd20259, 32;
	and.b64  	%rd20261, %rd20244, 4294967295;
	add.s64 	%rd20262, %rd20260, %rd20261;
	mad.lo.s64 	%rd20263, %rd22878, %rd1249, %rd20262;
	shr.u64 	%rd20264, %rd20263, 32;
	and.b64  	%rd20265, %rd20246, 4294967295;
	add.s64 	%rd20266, %rd20264, %rd20265;
	mad.lo.s64 	%rd20267, %rd22879, %rd1249, %rd20266;
	shr.u64 	%rd20268, %rd20267, 32;
	and.b64  	%rd20269, %rd20248, 4294967295;
	add.s64 	%rd20270, %rd20268, %rd20269;
	mad.lo.s64 	%rd20271, %rd22880, %rd1249, %rd20270;
	shr.u64 	%rd20272, %rd20271, 32;
	and.b64  	%rd20273, %rd20250, 4294967295;
	add.s64 	%rd20274, %rd20272, %rd20273;
	mad.lo.s64 	%rd20275, %rd22881, %rd1249, %rd20274;
	shr.u64 	%rd20276, %rd20275, 32;
	and.b64  	%rd20277, %rd20252, 4294967295;
	add.s64 	%rd20278, %rd20276, %rd20277;
	mad.lo.s64 	%rd20279, %rd22882, %rd1249, %rd20278;
	shr.u64 	%rd20280, %rd20279, 32;
	add.s64 	%rd20281, %rd20280, %rd20253;
	mad.lo.s64 	%rd20282, %rd22883, %rd1249, %rd20281;
	shr.u64 	%rd20283, %rd20282, 32;
	and.b64  	%rd1250, %rd22886, 4294967295;
	and.b64  	%rd20284, %rd20259, 4294967295;
	mad.lo.s64 	%rd20285, %rd22876, %rd1250, %rd20284;
	shr.u64 	%rd20286, %rd20285, 32;
	and.b64  	%rd20287, %rd20263, 4294967295;
	add.s64 	%rd20288, %rd20286, %rd20287;
	mad.lo.s64 	%rd20289, %rd22877, %rd1250, %rd20288;
	shr.u64 	%rd20290, %rd20289, 32;
	and.b64  	%rd20291, %rd20267, 4294967295;
	add.s64 	%rd20292, %rd20290, %rd20291;
	mad.lo.s64 	%rd20293, %rd22878, %rd1250, %rd20292;
	shr.u64 	%rd20294, %rd20293, 32;
	and.b64  	%rd20295, %rd20271, 4294967295;
	add.s64 	%rd20296, %rd20294, %rd20295;
	mad.lo.s64 	%rd20297, %rd22879, %rd1250, %rd20296;
	shr.u64 	%rd20298, %rd20297, 32;
	and.b64  	%rd20299, %rd20275, 4294967295;
	add.s64 	%rd20300, %rd20298, %rd20299;
	mad.lo.s64 	%rd20301, %rd22880, %rd1250, %rd20300;
	shr.u64 	%rd20302, %rd20301, 32;
	and.b64  	%rd20303, %rd20279, 4294967295;
	add.s64 	%rd20304, %rd20302, %rd20303;
	mad.lo.s64 	%rd20305, %rd22881, %rd1250, %rd20304;
	shr.u64 	%rd20306, %rd20305, 32;
	and.b64  	%rd20307, %rd20282, 4294967295;
	add.s64 	%rd20308, %rd20306, %rd20307;
	mad.lo.s64 	%rd20309, %rd22882, %rd1250, %rd20308;
	shr.u64 	%rd20310, %rd20309, 32;
	add.s64 	%rd20311, %rd20310, %rd20283;
	mad.lo.s64 	%rd20312, %rd22883, %rd1250, %rd20311;
	shr.u64 	%rd20313, %rd20312, 32;
	and.b64  	%rd1251, %rd22887, 4294967295;
	and.b64  	%rd20314, %rd20289, 4294967295;
	mad.lo.s64 	%rd20315, %rd22876, %rd1251, %rd20314;
	shr.u64 	%rd20316, %rd20315, 32;
	and.b64  	%rd20317, %rd20293, 4294967295;
	add.s64 	%rd20318, %rd20316, %rd20317;
	mad.lo.s64 	%rd20319, %rd22877, %rd1251, %rd20318;
	shr.u64 	%rd20320, %rd20319, 32;
	and.b64  	%rd20321, %rd20297, 4294967295;
	add.s64 	%rd20322, %rd20320, %rd20321;
	mad.lo.s64 	%rd20323, %rd22878, %rd1251, %rd20322;
	shr.u64 	%rd20324, %rd20323, 32;
	and.b64  	%rd20325, %rd20301, 4294967295;
	add.s64 	%rd20326, %rd20324, %rd20325;
	mad.lo.s64 	%rd20327, %rd22879, %rd1251, %rd20326;
	shr.u64 	%rd20328, %rd20327, 32;
	and.b64  	%rd20329, %rd20305, 4294967295;
	add.s64 	%rd20330, %rd20328, %rd20329;
	mad.lo.s64 	%rd20331, %rd22880, %rd1251, %rd20330;
	shr.u64 	%rd20332, %rd20331, 32;
	and.b64  	%rd20333, %rd20309, 4294967295;
	add.s64 	%rd20334, %rd20332, %rd20333;
	mad.lo.s64 	%rd20335, %rd22881, %rd1251, %rd20334;
	shr.u64 	%rd20336, %rd20335, 32;
	and.b64  	%rd20337, %rd20312, 4294967295;
	add.s64 	%rd20338, %rd20336, %rd20337;
	mad.lo.s64 	%rd20339, %rd22882, %rd1251, %rd20338;
	shr.u64 	%rd20340, %rd20339, 32;
	add.s64 	%rd20341, %rd20340, %rd20313;
	mad.lo.s64 	%rd20342, %rd22883, %rd1251, %rd20341;
	shr.u64 	%rd20343, %rd20342, 32;
	and.b64  	%rd1252, %rd22888, 4294967295;
	and.b64  	%rd20344, %rd20319, 4294967295;
	mad.lo.s64 	%rd20345, %rd22876, %rd1252, %rd20344;
	shr.u64 	%rd20346, %rd20345, 32;
	and.b64  	%rd20347, %rd20323, 4294967295;
	add.s64 	%rd20348, %rd20346, %rd20347;
	mad.lo.s64 	%rd20349, %rd22877, %rd1252, %rd20348;
	shr.u64 	%rd20350, %rd20349, 32;
	and.b64  	%rd20351, %rd20327, 4294967295;
	add.s64 	%rd20352, %rd20350, %rd20351;
	mad.lo.s64 	%rd20353, %rd22878, %rd1252, %rd20352;
	shr.u64 	%rd20354, %rd20353, 32;
	and.b64  	%rd20355, %rd20331, 4294967295;
	add.s64 	%rd20356, %rd20354, %rd20355;
	mad.lo.s64 	%rd20357, %rd22879, %rd1252, %rd20356;
	shr.u64 	%rd20358, %rd20357, 32;
	and.b64  	%rd20359, %rd20335, 4294967295;
	add.s64 	%rd20360, %rd20358, %rd20359;
	mad.lo.s64 	%rd20361, %rd22880, %rd1252, %rd20360;
	shr.u64 	%rd20362, %rd20361, 32;
	and.b64  	%rd20363, %rd20339, 4294967295;
	add.s64 	%rd20364, %rd20362, %rd20363;
	mad.lo.s64 	%rd20365, %rd22881, %rd1252, %rd20364;
	shr.u64 	%rd20366, %rd20365, 32;
	and.b64  	%rd20367, %rd20342, 4294967295;
	add.s64 	%rd20368, %rd20366, %rd20367;
	mad.lo.s64 	%rd20369, %rd22882, %rd1252, %rd20368;
	shr.u64 	%rd20370, %rd20369, 32;
	add.s64 	%rd20371, %rd20370, %rd20343;
	mad.lo.s64 	%rd20372, %rd22883, %rd1252, %rd20371;
	shr.u64 	%rd20373, %rd20372, 32;
	and.b64  	%rd1253, %rd22889, 4294967295;
	and.b64  	%rd20374, %rd20349, 4294967295;
	mad.lo.s64 	%rd20375, %rd22876, %rd1253, %rd20374;
	shr.u64 	%rd20376, %rd20375, 32;
	and.b64  	%rd20377, %rd20353, 4294967295;
	add.s64 	%rd20378, %rd20376, %rd20377;
	mad.lo.s64 	%rd20379, %rd22877, %rd1253, %rd20378;
	shr.u64 	%rd20380, %rd20379, 32;
	and.b64  	%rd20381, %rd20357, 4294967295;
	add.s64 	%rd20382, %rd20380, %rd20381;
	mad.lo.s64 	%rd20383, %rd22878, %rd1253, %rd20382;
	shr.u64 	%rd20384, %rd20383, 32;
	and.b64  	%rd20385, %rd20361, 4294967295;
	add.s64 	%rd20386, %rd20384, %rd20385;
	mad.lo.s64 	%rd20387, %rd22879, %rd1253, %rd20386;
	shr.u64 	%rd20388, %rd20387, 32;
	and.b64  	%rd20389, %rd20365, 4294967295;
	add.s64 	%rd20390, %rd20388, %rd20389;
	mad.lo.s64 	%rd20391, %rd22880, %rd1253, %rd20390;
	shr.u64 	%rd20392, %rd20391, 32;
	and.b64  	%rd20393, %rd20369, 4294967295;
	add.s64 	%rd20394, %rd20392, %rd20393;
	mad.lo.s64 	%rd20395, %rd22881, %rd1253, %rd20394;
	shr.u64 	%rd20396, %rd20395, 32;
	and.b64  	%rd20397, %rd20372, 4294967295;
	add.s64 	%rd20398, %rd20396, %rd20397;
	mad.lo.s64 	%rd20399, %rd22882, %rd1253, %rd20398;
	shr.u64 	%rd20400, %rd20399, 32;
	add.s64 	%rd20401, %rd20400, %rd20373;
	mad.lo.s64 	%rd20402, %rd22883, %rd1253, %rd20401;
	shr.u64 	%rd20403, %rd20402, 32;
	and.b64  	%rd1254, %rd22890, 4294967295;
	and.b64  	%rd20404, %rd20379, 4294967295;
	mad.lo.s64 	%rd20405, %rd22876, %rd1254, %rd20404;
	shr.u64 	%rd20406, %rd20405, 32;
	and.b64  	%rd20407, %rd20383, 4294967295;
	add.s64 	%rd20408, %rd20406, %rd20407;
	mad.lo.s64 	%rd20409, %rd22877, %rd1254, %rd20408;
	shr.u64 	%rd20410, %rd20409, 32;
	and.b64  	%rd20411, %rd20387, 4294967295;
	add.s64 	%rd20412, %rd20410, %rd20411;
	mad.lo.s64 	%rd20413, %rd22878, %rd1254, %rd20412;
	shr.u64 	%rd20414, %rd20413, 32;
	and.b64  	%rd20415, %rd20391, 4294967295;
	add.s64 	%rd20416, %rd20414, %rd20415;
	mad.lo.s64 	%rd20417, %rd22879, %rd1254, %rd20416;
	shr.u64 	%rd20418, %rd20417, 32;
	and.b64  	%rd20419, %rd20395, 4294967295;
	add.s64 	%rd20420, %rd20418, %rd20419;
	mad.lo.s64 	%rd20421, %rd22880, %rd1254, %rd20420;
	shr.u64 	%rd20422, %rd20421, 32;
	and.b64  	%rd20423, %rd20399, 4294967295;
	add.s64 	%rd20424, %rd20422, %rd20423;
	mad.lo.s64 	%rd20425, %rd22881, %rd1254, %rd20424;
	shr.u64 	%rd20426, %rd20425, 32;
	and.b64  	%rd20427, %rd20402, 4294967295;
	add.s64 	%rd20428, %rd20426, %rd20427;
	mad.lo.s64 	%rd20429, %rd22882, %rd1254, %rd20428;
	shr.u64 	%rd20430, %rd20429, 32;
	add.s64 	%rd20431, %rd20430, %rd20403;
	mad.lo.s64 	%rd20432, %rd22883, %rd1254, %rd20431;
	shr.u64 	%rd20433, %rd20432, 32;
	cvt.u64.u32 	%rd1255, %r3171;
	and.b64  	%rd20434, %rd20409, 4294967295;
	mad.lo.s64 	%rd20435, %rd22876, %rd1255, %rd20434;
	shr.u64 	%rd20436, %rd20435, 32;
	and.b64  	%rd20437, %rd20413, 4294967295;
	add.s64 	%rd20438, %rd20436, %rd20437;
	mad.lo.s64 	%rd20439, %rd22877, %rd1255, %rd20438;
	shr.u64 	%rd20440, %rd20439, 32;
	and.b64  	%rd20441, %rd20417, 4294967295;
	add.s64 	%rd20442, %rd20440, %rd20441;
	mad.lo.s64 	%rd20443, %rd22878, %rd1255, %rd20442;
	shr.u64 	%rd20444, %rd20443, 32;
	and.b64  	%rd20445, %rd20421, 4294967295;
	add.s64 	%rd20446, %rd20444, %rd20445;
	mad.lo.s64 	%rd20447, %rd22879, %rd1255, %rd20446;
	shr.u64 	%rd20448, %rd20447, 32;
	and.b64  	%rd20449, %rd20425, 4294967295;
	add.s64 	%rd20450, %rd20448, %rd20449;
	mad.lo.s64 	%rd20451, %rd22880, %rd1255, %rd20450;
	shr.u64 	%rd20452, %rd20451, 32;
	and.b64  	%rd20453, %rd20429, 4294967295;
	add.s64 	%rd20454, %rd20452, %rd20453;
	mad.lo.s64 	%rd20455, %rd22881, %rd1255, %rd20454;
	shr.u64 	%rd20456, %rd20455, 32;
	and.b64  	%rd20457, %rd20432, 4294967295;
	add.s64 	%rd20458, %rd20456, %rd20457;
	mad.lo.s64 	%rd20459, %rd22882, %rd1255, %rd20458;
	shr.u64 	%rd20460, %rd20459, 32;
	add.s64 	%rd20461, %rd20460, %rd20433;
	mad.lo.s64 	%rd20462, %rd22883, %rd1255, %rd20461;
	{ .reg .b32 tmp; mov.b64 {tmp, %r2784}, %rd20462; }
	mul.lo.s32 	%r2785, %r519, %r2783;
	cvt.u64.u32 	%rd20463, %r2785;
	and.b64  	%rd20464, %rd20238, 4294967295;
	mad.lo.s64 	%rd20465, %rd1155, %rd20463, %rd20464;
	shr.u64 	%rd20466, %rd20465, 32;
	and.b64  	%rd20467, %rd20255, 4294967295;
	add.s64 	%rd20468, %rd20466, %rd20467;
	mad.lo.s64 	%rd20469, %rd1156, %rd20463, %rd20468;
	cvt.u32.u64 	%r2786, %rd20469;
	shr.u64 	%rd20470, %rd20469, 32;
	and.b64  	%rd20471, %rd20285, 4294967295;
	add.s64 	%rd20472, %rd20470, %rd20471;
	mad.lo.s64 	%rd20473, %rd1157, %rd20463, %rd20472;
	shr.u64 	%rd20474, %rd20473, 32;
	and.b64  	%rd20475, %rd20315, 4294967295;
	add.s64 	%rd20476, %rd20474, %rd20475;
	mad.lo.s64 	%rd20477, %rd1158, %rd20463, %rd20476;
	shr.u64 	%rd20478, %rd20477, 32;
	and.b64  	%rd20479, %rd20345, 4294967295;
	add.s64 	%rd20480, %rd20478, %rd20479;
	mad.lo.s64 	%rd20481, %rd1159, %rd20463, %rd20480;
	shr.u64 	%rd20482, %rd20481, 32;
	and.b64  	%rd20483, %rd20375, 4294967295;
	add.s64 	%rd20484, %rd20482, %rd20483;
	mad.lo.s64 	%rd20485, %rd1160, %rd20463, %rd20484;
	shr.u64 	%rd20486, %rd20485, 32;
	and.b64  	%rd20487, %rd20405, 4294967295;
	add.s64 	%rd20488, %rd20486, %rd20487;
	mad.lo.s64 	%rd20489, %rd1161, %rd20463, %rd20488;
	shr.u64 	%rd20490, %rd20489, 32;
	mul.wide.u32 	%rd20491, %r520, %r2785;
	and.b64  	%rd20492, %rd20435, 4294967295;
	add.s64 	%rd20493, %rd20490, %rd20492;
	add.s64 	%rd20494, %rd20493, %rd20491;
	shr.u64 	%rd20495, %rd20494, 32;
	and.b64  	%rd20496, %rd20439, 4294967295;
	add.s64 	%rd20497, %rd20495, %rd20496;
	shr.u64 	%rd20498, %rd20497, 32;
	and.b64  	%rd20499, %rd20443, 4294967295;
	add.s64 	%rd20500, %rd20498, %rd20499;
	shr.u64 	%rd20501, %rd20500, 32;
	and.b64  	%rd20502, %rd20447, 4294967295;
	add.s64 	%rd20503, %rd20501, %rd20502;
	shr.u64 	%rd20504, %rd20503, 32;
	and.b64  	%rd20505, %rd20451, 4294967295;
	add.s64 	%rd20506, %rd20504, %rd20505;
	shr.u64 	%rd20507, %rd20506, 32;
	and.b64  	%rd20508, %rd20455, 4294967295;
	add.s64 	%rd20509, %rd20507, %rd20508;
	shr.u64 	%rd20510, %rd20509, 32;
	and.b64  	%rd20511, %rd20459, 4294967295;
	add.s64 	%rd20512, %rd20510, %rd20511;
	shr.u64 	%rd20513, %rd20512, 32;
	and.b64  	%rd20514, %rd20462, 4294967295;
	add.s64 	%rd20515, %rd20513, %rd20514;
	{ .reg .b32 tmp; mov.b64 {tmp, %r2787}, %rd20515; }
	add.s32 	%r2788, %r2784, %r2787;
	mul.lo.s32 	%r2789, %r519, %r2786;
	cvt.u64.u32 	%rd20516, %r2789;
	and.b64  	%rd20517, %rd20469, 4294967295;
	mad.lo.s64 	%rd20518, %rd1155, %rd20516, %rd20517;
	shr.u64 	%rd20519, %rd20518, 32;
	and.b64  	%rd20520, %rd20473, 4294967295;
	add.s64 	%rd20521, %rd20519, %rd20520;
	mad.lo.s64 	%rd20522, %rd1156, %rd20516, %rd20521;
	cvt.u32.u64 	%r2790, %rd20522;
	shr.u64 	%rd20523, %rd20522, 32;
	and.b64  	%rd20524, %rd20477, 4294967295;
	add.s64 	%rd20525, %rd20523, %rd20524;
	mad.lo.s64 	%rd20526, %rd1157, %rd20516, %rd20525;
	shr.u64 	%rd20527, %rd20526, 32;
	and.b64  	%rd20528, %rd20481, 4294967295;
	add.s64 	%rd20529, %rd20527, %rd20528;
	mad.lo.s64 	%rd20530, %rd1158, %rd20516, %rd20529;
	shr.u64 	%rd20531, %rd20530, 32;
	and.b64  	%rd20532, %rd20485, 4294967295;
	add.s64 	%rd20533, %rd20531, %rd20532;
	mad.lo.s64 	%rd20534, %rd1159, %rd20516, %rd20533;
	shr.u64 	%rd20535, %rd20534, 32;
	and.b64  	%rd20536, %rd20489, 4294967295;
	add.s64 	%rd20537, %rd20535, %rd20536;
	mad.lo.s64 	%rd20538, %rd1160, %rd20516, %rd20537;
	shr.u64 	%rd20539, %rd20538, 32;
	and.b64  	%rd20540, %rd20494, 4294967295;
	add.s64 	%rd20541, %rd20539, %rd20540;
	mad.lo.s64 	%rd20542, %rd1161, %rd20516, %rd20541;
	shr.u64 	%rd20543, %rd20542, 32;
	mul.wide.u32 	%rd20544, %r520, %r2789;
	and.b64  	%rd20545, %rd20497, 4294967295;
	add.s64 	%rd20546, %rd20543, %rd20545;
	add.s64 	%rd20547, %rd20546, %rd20544;
	shr.u64 	%rd20548, %rd20547, 32;
	and.b64  	%rd20549, %rd20500, 4294967295;
	add.s64 	%rd20550, %rd20548, %rd20549;
	shr.u64 	%rd20551, %rd20550, 32;
	and.b64  	%rd20552, %rd20503, 4294967295;
	add.s64 	%rd20553, %rd20551, %rd20552;
	shr.u64 	%rd20554, %rd20553, 32;
	and.b64  	%rd20555, %rd20506, 4294967295;
	add.s64 	%rd20556, %rd20554, %rd20555;
	shr.u64 	%rd20557, %rd20556, 32;
	and.b64  	%rd20558, %rd20509, 4294967295;
	add.s64 	%rd20559, %rd20557, %rd20558;
	shr.u64 	%rd20560, %rd20559, 32;
	and.b64  	%rd20561, %rd20512, 4294967295;
	add.s64 	%rd20562, %rd20560, %rd20561;
	shr.u64 	%rd20563, %rd20562, 32;
	and.b64  	%rd20564, %rd20515, 4294967295;
	add.s64 	%rd20565, %rd20563, %rd20564;
	{ .reg .b32 tmp; mov.b64 {tmp, %r2791}, %rd20565; }
	add.s32 	%r2792, %r2788, %r2791;
	mul.lo.s32 	%r2793, %r519, %r2790;
	cvt.u64.u32 	%rd20566, %r2793;
	and.b64  	%rd20567, %rd20522, 4294967295;
	mad.lo.s64 	%rd20568, %rd1155, %rd20566, %rd20567;
	shr.u64 	%rd20569, %rd20568, 32;
	and.b64  	%rd20570, %rd20526, 4294967295;
	add.s64 	%rd20571, %rd20569, %rd20570;
	mad.lo.s64 	%rd20572, %rd1156, %rd20566, %rd20571;
	cvt.u32.u64 	%r2794, %rd20572;
	shr.u64 	%rd20573, %rd20572, 32;
	and.b64  	%rd20574, %rd20530, 4294967295;
	add.s64 	%rd20575, %rd20573, %rd20574;
	mad.lo.s64 	%rd20576, %rd1157, %rd20566, %rd20575;
	shr.u64 	%rd20577, %rd20576, 32;
	and.b64  	%rd20578, %rd20534, 4294967295;
	add.s64 	%rd20579, %rd20577, %rd20578;
	mad.lo.s64 	%rd20580, %rd1158, %rd20566, %rd20579;
	shr.u64 	%rd20581, %rd20580, 32;
	and.b64  	%rd20582, %rd20538, 4294967295;
	add.s64 	%rd20583, %rd20581, %rd20582;
	mad.lo.s64 	%rd20584, %rd1159, %rd20566, %rd20583;
	shr.u64 	%rd20585, %rd20584, 32;
	and.b64  	%rd20586, %rd20542, 4294967295;
	add.s64 	%rd20587, %rd20585, %rd20586;
	mad.lo.s64 	%rd20588, %rd1160, %rd20566, %rd20587;
	shr.u64 	%rd20589, %rd20588, 32;
	and.b64  	%rd20590, %rd20547, 4294967295;
	add.s64 	%rd20591, %rd20589, %rd20590;
	mad.lo.s64 	%rd20592, %rd1161, %rd20566, %rd20591;
	shr.u64 	%rd20593, %rd20592, 32;
	mul.wide.u32 	%rd20594, %r520, %r2793;
	and.b64  	%rd20595, %rd20550, 4294967295;
	add.s64 	%rd20596, %rd20593, %rd20595;
	add.s64 	%rd20597, %rd20596, %rd20594;
	shr.u64 	%rd20598, %rd20597, 32;
	and.b64  	%rd20599, %rd20553, 4294967295;
	add.s64 	%rd20600, %rd20598, %rd20599;
	shr.u64 	%rd20601, %rd20600, 32;
	and.b64  	%rd20602, %rd20556, 4294967295;
	add.s64 	%rd20603, %rd20601, %rd20602;
	shr.u64 	%rd20604, %rd20603, 32;
	and.b64  	%rd20605, %rd20559, 4294967295;
	add.s64 	%rd20606, %rd20604, %rd20605;
	shr.u64 	%rd20607, %rd20606, 32;
	and.b64  	%rd20608, %rd20562, 4294967295;
	add.s64 	%rd20609, %rd20607, %rd20608;
	shr.u64 	%rd20610, %rd20609, 32;
	and.b64  	%rd20611, %rd20565, 4294967295;
	add.s64 	%rd20612, %rd20610, %rd20611;
	{ .reg .b32 tmp; mov.b64 {tmp, %r2795}, %rd20612; }
	add.s32 	%r2796, %r2792, %r2795;
	mul.lo.s32 	%r2797, %r519, %r2794;
	cvt.u64.u32 	%rd20613, %r2797;
	and.b64  	%rd20614, %rd20572, 4294967295;
	mad.lo.s64 	%rd20615, %rd1155, %rd20613, %rd20614;
	shr.u64 	%rd20616, %rd20615, 32;
	and.b64  	%rd20617, %rd20576, 4294967295;
	add.s64 	%rd20618, %rd20616, %rd20617;
	mad.lo.s64 	%rd20619, %rd1156, %rd20613, %rd20618;
	cvt.u32.u64 	%r2798, %rd20619;
	shr.u64 	%rd20620, %rd20619, 32;
	and.b64  	%rd20621, %rd20580, 4294967295;
	add.s64 	%rd20622, %rd20620, %rd20621;
	mad.lo.s64 	%rd20623, %rd1157, %rd20613, %rd20622;
	shr.u64 	%rd20624, %rd20623, 32;
	and.b64  	%rd20625, %rd20584, 4294967295;
	add.s64 	%rd20626, %rd20624, %rd20625;
	mad.lo.s64 	%rd20627, %rd1158, %rd20613, %rd20626;
	shr.u64 	%rd20628, %rd20627, 32;
	and.b64  	%rd20629, %rd20588, 4294967295;
	add.s64 	%rd20630, %rd20628, %rd20629;
	mad.lo.s64 	%rd20631, %rd1159, %rd20613, %rd20630;
	shr.u64 	%rd20632, %rd20631, 32;
	and.b64  	%rd20633, %rd20592, 4294967295;
	add.s64 	%rd20634, %rd20632, %rd20633;
	mad.lo.s64 	%rd20635, %rd1160, %rd20613, %rd20634;
	shr.u64 	%rd20636, %rd20635, 32;
	and.b64  	%rd20637, %rd20597, 4294967295;
	add.s64 	%rd20638, %rd20636, %rd20637;
	mad.lo.s64 	%rd20639, %rd1161, %rd20613, %rd20638;
	shr.u64 	%rd20640, %rd20639, 32;
	mul.wide.u32 	%rd20641, %r520, %r2797;
	and.b64  	%rd20642, %rd20600, 4294967295;
	add.s64 	%rd20643, %rd20640, %rd20642;
	add.s64 	%rd20644, %rd20643, %rd20641;
	shr.u64 	%rd20645, %rd20644, 32;
	and.b64  	%rd20646, %rd20603, 4294967295;
	add.s64 	%rd20647, %rd20645, %rd20646;
	shr.u64 	%rd20648, %rd20647, 32;
	and.b64  	%rd20649, %rd20606, 4294967295;
	add.s64 	%rd20650, %rd20648, %rd20649;
	shr.u64 	%rd20651, %rd20650, 32;
	and.b64  	%rd20652, %rd20609, 4294967295;
	add.s64 	%rd20653, %rd20651, %rd20652;
	shr.u64 	%rd20654, %rd20653, 32;
	and.b64  	%rd20655, %rd20612, 4294967295;
	add.s64 	%rd20656, %rd20654, %rd20655;
	{ .reg .b32 tmp; mov.b64 {tmp, %r2799}, %rd20656; }
	add.s32 	%r2800, %r2796, %r2799;
	mul.lo.s32 	%r2801, %r519, %r2798;
	cvt.u64.u32 	%rd20657, %r2801;
	and.b64  	%rd20658, %rd20619, 4294967295;
	mad.lo.s64 	%rd20659, %rd1155, %rd20657, %rd20658;
	shr.u64 	%rd20660, %rd20659, 32;
	and.b64  	%rd20661, %rd20623, 4294967295;
	add.s64 	%rd20662, %rd20660, %rd20661;
	mad.lo.s64 	%rd20663, %rd1156, %rd20657, %rd20662;
	cvt.u32.u64 	%r2802, %rd20663;
	shr.u64 	%rd20664, %rd20663, 32;
	and.b64  	%rd20665, %rd20627, 4294967295;
	add.s64 	%rd20666, %rd20664, %rd20665;
	mad.lo.s64 	%rd20667, %rd1157, %rd20657, %rd20666;
	shr.u64 	%rd20668, %rd20667, 32;
	and.b64  	%rd20669, %rd20631, 4294967295;
	add.s64 	%rd20670, %rd20668, %rd20669;
	mad.lo.s64 	%rd20671, %rd1158, %rd20657, %rd20670;
	shr.u64 	%rd20672, %rd20671, 32;
	and.b64  	%rd20673, %rd20635, 4294967295;
	add.s64 	%rd20674, %rd20672, %rd20673;
	mad.lo.s64 	%rd20675, %rd1159, %rd20657, %rd20674;
	shr.u64 	%rd20676, %rd20675, 32;
	and.b64  	%rd20677, %rd20639, 4294967295;
	add.s64 	%rd20678, %rd20676, %rd20677;
	mad.lo.s64 	%rd20679, %rd1160, %rd20657, %rd20678;
	shr.u64 	%rd20680, %rd20679, 32;
	and.b64  	%rd20681, %rd20644, 4294967295;
	add.s64 	%rd20682, %rd20680, %rd20681;
	mad.lo.s64 	%rd20683, %rd1161, %rd20657, %rd20682;
	shr.u64 	%rd20684, %rd20683, 32;
	mul.wide.u32 	%rd20685, %r520, %r2801;
	and.b64  	%rd20686, %rd20647, 4294967295;
	add.s64 	%rd20687, %rd20684, %rd20686;
	add.s64 	%rd20688, %rd20687, %rd20685;
	shr.u64 	%rd20689, %rd20688, 32;
	and.b64  	%rd20690, %rd20650, 4294967295;
	add.s64 	%rd20691, %rd20689, %rd20690;
	shr.u64 	%rd20692, %rd20691, 32;
	and.b64  	%rd20693, %rd20653, 4294967295;
	add.s64 	%rd20694, %rd20692, %rd20693;
	shr.u64 	%rd20695, %rd20694, 32;
	and.b64  	%rd20696, %rd20656, 4294967295;
	add.s64 	%rd20697, %rd20695, %rd20696;
	{ .reg .b32 tmp; mov.b64 {tmp, %r2803}, %rd20697; }
	add.s32 	%r2804, %r2800, %r2803;
	mul.lo.s32 	%r2805, %r519, %r2802;
	cvt.u64.u32 	%rd20698, %r2805;
	and.b64  	%rd20699, %rd20663, 4294967295;
	mad.lo.s64 	%rd20700, %rd1155, %rd20698, %rd20699;
	shr.u64 	%rd20701, %rd20700, 32;
	and.b64  	%rd20702, %rd20667, 4294967295;
	add.s64 	%rd20703, %rd20701, %rd20702;
	mad.lo.s64 	%rd20704, %rd1156, %rd20698, %rd20703;
	cvt.u32.u64 	%r2806, %rd20704;
	shr.u64 	%rd20705, %rd20704, 32;
	and.b64  	%rd20706, %rd20671, 4294967295;
	add.s64 	%rd20707, %rd20705, %rd20706;
	mad.lo.s64 	%rd20708, %rd1157, %rd20698, %rd20707;
	shr.u64 	%rd20709, %rd20708, 32;
	and.b64  	%rd20710, %rd20675, 4294967295;
	add.s64 	%rd20711, %rd20709, %rd20710;
	mad.lo.s64 	%rd20712, %rd1158, %rd20698, %rd20711;
	shr.u64 	%rd20713, %rd20712, 32;
	and.b64  	%rd20714, %rd20679, 4294967295;
	add.s64 	%rd20715, %rd20713, %rd20714;
	mad.lo.s64 	%rd20716, %rd1159, %rd20698, %rd20715;
	shr.u64 	%rd20717, %rd20716, 32;
	and.b64  	%rd20718, %rd20683, 4294967295;
	add.s64 	%rd20719, %rd20717, %rd20718;
	mad.lo.s64 	%rd20720, %rd1160, %rd20698, %rd20719;
	shr.u64 	%rd20721, %rd20720, 32;
	and.b64  	%rd20722, %rd20688, 4294967295;
	add.s64 	%rd20723, %rd20721, %rd20722;
	mad.lo.s64 	%rd20724, %rd1161, %rd20698, %rd20723;
	shr.u64 	%rd20725, %rd20724, 32;
	mul.wide.u32 	%rd20726, %r520, %r2805;
	and.b64  	%rd20727, %rd20691, 4294967295;
	add.s64 	%rd20728, %rd20725, %rd20727;
	add.s64 	%rd20729, %rd20728, %rd20726;
	shr.u64 	%rd20730, %rd20729, 32;
	and.b64  	%rd20731, %rd20694, 4294967295;
	add.s64 	%rd20732, %rd20730, %rd20731;
	shr.u64 	%rd20733, %rd20732, 32;
	and.b64  	%rd20734, %rd20697, 4294967295;
	add.s64 	%rd20735, %rd20733, %rd20734;
	{ .reg .b32 tmp; mov.b64 {tmp, %r2807}, %rd20735; }
	add.s32 	%r2808, %r2804, %r2807;
	mul.lo.s32 	%r2809, %r519, %r2806;
	cvt.u64.u32 	%rd20736, %r2809;
	and.b64  	%rd20737, %rd20704, 4294967295;
	mad.lo.s64 	%rd20738, %rd1155, %rd20736, %rd20737;
	shr.u64 	%rd20739, %rd20738, 32;
	and.b64  	%rd20740, %rd20708, 4294967295;
	add.s64 	%rd20741, %rd20739, %rd20740;
	mad.lo.s64 	%rd20742, %rd1156, %rd20736, %rd20741;
	cvt.u32.u64 	%r2810, %rd20742;
	shr.u64 	%rd20743, %rd20742, 32;
	and.b64  	%rd20744, %rd20712, 4294967295;
	add.s64 	%rd20745, %rd20743, %rd20744;
	mad.lo.s64 	%rd20746, %rd1157, %rd20736, %rd20745;
	shr.u64 	%rd20747, %rd20746, 32;
	and.b64  	%rd20748, %rd20716, 4294967295;
	add.s64 	%rd20749, %rd20747, %rd20748;
	mad.lo.s64 	%rd20750, %rd1158, %rd20736, %rd20749;
	shr.u64 	%rd20751, %rd20750, 32;
	and.b64  	%rd20752, %rd20720, 4294967295;
	add.s64 	%rd20753, %rd20751, %rd20752;
	mad.lo.s64 	%rd20754, %rd1159, %rd20736, %rd20753;
	shr.u64 	%rd20755, %rd20754, 32;
	and.b64  	%rd20756, %rd20724, 4294967295;
	add.s64 	%rd20757, %rd20755, %rd20756;
	mad.lo.s64 	%rd20758, %rd1160, %rd20736, %rd20757;
	shr.u64 	%rd20759, %rd20758, 32;
	and.b64  	%rd20760, %rd20729, 4294967295;
	add.s64 	%rd20761, %rd20759, %rd20760;
	mad.lo.s64 	%rd20762, %rd1161, %rd20736, %rd20761;
	shr.u64 	%rd20763, %rd20762, 32;
	mul.wide.u32 	%rd20764, %r520, %r2809;
	and.b64  	%rd20765, %rd20732, 4294967295;
	add.s64 	%rd20766, %rd20763, %rd20765;
	add.s64 	%rd20767, %rd20766, %rd20764;
	shr.u64 	%rd20768, %rd20767, 32;
	and.b64  	%rd20769, %rd20735, 4294967295;
	add.s64 	%rd20770, %rd20768, %rd20769;
	{ .reg .b32 tmp; mov.b64 {tmp, %r2811}, %rd20770; }
	add.s32 	%r2812, %r2808, %r2811;
	mul.lo.s32 	%r2813, %r519, %r2810;
	cvt.u64.u32 	%rd20771, %r2813;
	and.b64  	%rd20772, %rd20742, 4294967295;
	mad.lo.s64 	%rd20773, %rd1155, %rd20771, %rd20772;
	shr.u64 	%rd20774, %rd20773, 32;
	and.b64  	%rd20775, %rd20746, 4294967295;
	add.s64 	%rd20776, %rd20774, %rd20775;
	mad.lo.s64 	%rd22891, %rd1156, %rd20771, %rd20776;
	shr.u64 	%rd20777, %rd22891, 32;
	and.b64  	%rd20778, %rd20750, 4294967295;
	add.s64 	%rd20779, %rd20777, %rd20778;
	mad.lo.s64 	%rd22892, %rd1157, %rd20771, %rd20779;
	cvt.u32.u64 	%r629, %rd22892;
	shr.u64 	%rd20780, %rd22892, 32;
	and.b64  	%rd20781, %rd20754, 4294967295;
	add.s64 	%rd20782, %rd20780, %rd20781;
	mad.lo.s64 	%rd22893, %rd1158, %rd20771, %rd20782;
	cvt.u32.u64 	%r630, %rd22893;
	shr.u64 	%rd20783, %rd22893, 32;
	and.b64  	%rd20784, %rd20758, 4294967295;
	add.s64 	%rd20785, %rd20783, %rd20784;
	mad.lo.s64 	%rd22894, %rd1159, %rd20771, %rd20785;
	cvt.u32.u64 	%r631, %rd22894;
	shr.u64 	%rd20786, %rd22894, 32;
	and.b64  	%rd20787, %rd20762, 4294967295;
	add.s64 	%rd20788, %rd20786, %rd20787;
	mad.lo.s64 	%rd22895, %rd1160, %rd20771, %rd20788;
	cvt.u32.u64 	%r632, %rd22895;
	shr.u64 	%rd20789, %rd22895, 32;
	and.b64  	%rd20790, %rd20767, 4294967295;
	add.s64 	%rd20791, %rd20789, %rd20790;
	mad.lo.s64 	%rd22896, %rd1161, %rd20771, %rd20791;
	cvt.u32.u64 	%r633, %rd22896;
	shr.u64 	%rd20792, %rd22896, 32;
	mul.wide.u32 	%rd20793, %r520, %r2813;
	and.b64  	%rd20794, %rd20770, 4294967295;
	add.s64 	%rd20795, %rd20792, %rd20794;
	add.s64 	%rd22897, %rd20795, %rd20793;
	cvt.u32.u64 	%r634, %rd22897;
	{ .reg .b32 tmp; mov.b64 {tmp, %r2814}, %rd22897; }
	add.s32 	%r3172, %r2812, %r2814;
	setp.gt.u32 	%p729, %r3172, %r520;
	@%p729 bra 	$L__BB2_669;
	setp.lt.u32 	%p730, %r3172, %r520;
	@%p730 bra 	$L__BB2_670;
	cvt.u32.u64 	%r2815, %rd1161;
	setp.lt.u32 	%p731, %r2815, %r634;
	@%p731 bra 	$L__BB2_669;
	setp.gt.u32 	%p732, %r2815, %r634;
	@%p732 bra 	$L__BB2_670;
	cvt.u32.u64 	%r2817, %rd1160;
	setp.lt.u32 	%p733, %r2817, %r633;
	@%p733 bra 	$L__BB2_669;
	setp.gt.u32 	%p734, %r2817, %r633;
	@%p734 bra 	$L__BB2_670;
	cvt.u32.u64 	%r2819, %rd1159;
	setp.lt.u32 	%p735, %r2819, %r632;
	@%p735 bra 	$L__BB2_669;
	setp.gt.u32 	%p736, %r2819, %r632;
	@%p736 bra 	$L__BB2_670;
	cvt.u32.u64 	%r2821, %rd1158;
	setp.lt.u32 	%p737, %r2821, %r631;
	@%p737 bra 	$L__BB2_669;
	setp.gt.u32 	%p738, %r2821, %r631;
	@%p738 bra 	$L__BB2_670;
	cvt.u32.u64 	%r2823, %rd1157;
	setp.lt.u32 	%p739, %r2823, %r630;
	@%p739 bra 	$L__BB2_669;
	setp.gt.u32 	%p740, %r2823, %r630;
	@%p740 bra 	$L__BB2_670;
	cvt.u32.u64 	%r2825, %rd1156;
	setp.lt.u32 	%p741, %r2825, %r629;
	@%p741 bra 	$L__BB2_669;
	cvt.u32.u64 	%r2827, %rd1155;
	setp.gt.u32 	%p742, %r2825, %r629;
	cvt.u32.u64 	%r2828, %rd22891;
	setp.gt.u32 	%p743, %r2827, %r2828;
	or.pred  	%p744, %p742, %p743;
	@%p744 bra 	$L__BB2_670;
$L__BB2_669:
	and.b64  	%rd20797, %rd22891, 4294967295;
	sub.s64 	%rd22891, %rd20797, %rd1155;
	shr.u64 	%rd20798, %rd22891, 63;
	and.b64  	%rd20799, %rd22892, 4294967295;
	add.s64 	%rd20800, %rd20798, %rd1156;
	sub.s64 	%rd22892, %rd20799, %rd20800;
	shr.u64 	%rd20801, %rd22892, 63;
	and.b64  	%rd20802, %rd22893, 4294967295;
	add.s64 	%rd20803, %rd20801, %rd1157;
	sub.s64 	%rd22893, %rd20802, %rd20803;
	shr.u64 	%rd20804, %rd22893, 63;
	and.b64  	%rd20805, %rd22894, 4294967295;
	add.s64 	%rd20806, %rd20804, %rd1158;
	sub.s64 	%rd22894, %rd20805, %rd20806;
	shr.u64 	%rd20807, %rd22894, 63;
	and.b64  	%rd20808, %rd22895, 4294967295;
	add.s64 	%rd20809, %rd20807, %rd1159;
	sub.s64 	%rd22895, %rd20808, %rd20809;
	shr.u64 	%rd20810, %rd22895, 63;
	and.b64  	%rd20811, %rd22896, 4294967295;
	add.s64 	%rd20812, %rd20810, %rd1160;
	sub.s64 	%rd22896, %rd20811, %rd20812;
	shr.u64 	%rd20813, %rd22896, 63;
	and.b64  	%rd20814, %rd22897, 4294967295;
	add.s64 	%rd20815, %rd20813, %rd1161;
	sub.s64 	%rd22897, %rd20814, %rd20815;
	shr.u64 	%rd20816, %rd22897, 63;
	cvt.u32.u64 	%r2829, %rd20816;
	add.s32 	%r2830, %r520, %r2829;
	sub.s32 	%r3172, %r3172, %r2830;
$L__BB2_670:
	ld.param.u64 	%rd22563, [_Z9point_addP7ECPointPKS_S2__param_0];
	cvta.to.global.u64 	%rd1277, %rd22563;
	cvt.u64.u32 	%rd20817, %r3136;
	mul.lo.s64 	%rd20818, %rd1248, %rd20817;
	cvt.u32.u64 	%r2831, %rd20818;
	shr.u64 	%rd20819, %rd20818, 32;
	mad.lo.s64 	%rd20820, %rd1249, %rd20817, %rd20819;
	shr.u64 	%rd20821, %rd20820, 32;
	mad.lo.s64 	%rd20822, %rd1250, %rd20817, %rd20821;
	shr.u64 	%rd20823, %rd20822, 32;
	mad.lo.s64 	%rd20824, %rd1251, %rd20817, %rd20823;
	shr.u64 	%rd20825, %rd20824, 32;
	mad.lo.s64 	%rd20826, %rd1252, %rd20817, %rd20825;
	shr.u64 	%rd20827, %rd20826, 32;
	mad.lo.s64 	%rd20828, %rd1253, %rd20817, %rd20827;
	shr.u64 	%rd20829, %rd20828, 32;
	mad.lo.s64 	%rd20830, %rd1254, %rd20817, %rd20829;
	shr.u64 	%rd20831, %rd20830, 32;
	mad.lo.s64 	%rd20832, %rd1255, %rd20817, %rd20831;
	shr.u64 	%rd20833, %rd20832, 32;
	cvt.u64.u32 	%rd20834, %r3135;
	and.b64  	%rd20835, %rd20820, 4294967295;
	mad.lo.s64 	%rd20836, %rd1248, %rd20834, %rd20835;
	shr.u64 	%rd20837, %rd20836, 32;
	and.b64  	%rd20838, %rd20822, 4294967295;
	add.s64 	%rd20839, %rd20837, %rd20838;
	mad.lo.s64 	%rd20840, %rd1249, %rd20834, %rd20839;
	shr.u64 	%rd20841, %rd20840, 32;
	and.b64  	%rd20842, %rd20824, 4294967295;
	add.s64 	%rd20843, %rd20841, %rd20842;
	mad.lo.s64 	%rd20844, %rd1250, %rd20834, %rd20843;
	shr.u64 	%rd20845, %rd20844, 32;
	and.b64  	%rd20846, %rd20826, 4294967295;
	add.s64 	%rd20847, %rd20845, %rd20846;
	mad.lo.s64 	%rd20848, %rd1251, %rd20834, %rd20847;
	shr.u64 	%rd20849, %rd20848, 32;
	and.b64  	%rd20850, %rd20828, 4294967295;
	add.s64 	%rd20851, %rd20849, %rd20850;
	mad.lo.s64 	%rd20852, %rd1252, %rd20834, %rd20851;
	shr.u64 	%rd20853, %rd20852, 32;
	and.b64  	%rd20854, %rd20830, 4294967295;
	add.s64 	%rd20855, %rd20853, %rd20854;
	mad.lo.s64 	%rd20856, %rd1253, %rd20834, %rd20855;
	shr.u64 	%rd20857, %rd20856, 32;
	and.b64  	%rd20858, %rd20832, 4294967295;
	add.s64 	%rd20859, %rd20857, %rd20858;
	mad.lo.s64 	%rd20860, %rd1254, %rd20834, %rd20859;
	shr.u64 	%rd20861, %rd20860, 32;
	add.s64 	%rd20862, %rd20861, %rd20833;
	mad.lo.s64 	%rd20863, %rd1255, %rd20834, %rd20862;
	shr.u64 	%rd20864, %rd20863, 32;
	cvt.u64.u32 	%rd20865, %r3134;
	and.b64  	%rd20866, %rd20840, 4294967295;
	mad.lo.s64 	%rd20867, %rd1248, %rd20865, %rd20866;
	shr.u64 	%rd20868, %rd20867, 32;
	and.b64  	%rd20869, %rd20844, 4294967295;
	add.s64 	%rd20870, %rd20868, %rd20869;
	mad.lo.s64 	%rd20871, %rd1249, %rd20865, %rd20870;
	shr.u64 	%rd20872, %rd20871, 32;
	and.b64  	%rd20873, %rd20848, 4294967295;
	add.s64 	%rd20874, %rd20872, %rd20873;
	mad.lo.s64 	%rd20875, %rd1250, %rd20865, %rd20874;
	shr.u64 	%rd20876, %rd20875, 32;
	and.b64  	%rd20877, %rd20852, 4294967295;
	add.s64 	%rd20878, %rd20876, %rd20877;
	mad.lo.s64 	%rd20879, %rd1251, %rd20865, %rd20878;
	shr.u64 	%rd20880, %rd20879, 32;
	and.b64  	%rd20881, %rd20856, 4294967295;
	add.s64 	%rd20882, %rd20880, %rd20881;
	mad.lo.s64 	%rd20883, %rd1252, %rd20865, %rd20882;
	shr.u64 	%rd20884, %rd20883, 32;
	and.b64  	%rd20885, %rd20860, 4294967295;
	add.s64 	%rd20886, %rd20884, %rd20885;
	mad.lo.s64 	%rd20887, %rd1253, %rd20865, %rd20886;
	shr.u64 	%rd20888, %rd20887, 32;
	and.b64  	%rd20889, %rd20863, 4294967295;
	add.s64 	%rd20890, %rd20888, %rd20889;
	mad.lo.s64 	%rd20891, %rd1254, %rd20865, %rd20890;
	shr.u64 	%rd20892, %rd20891, 32;
	add.s64 	%rd20893, %rd20892, %rd20864;
	mad.lo.s64 	%rd20894, %rd1255, %rd20865, %rd20893;
	shr.u64 	%rd20895, %rd20894, 32;
	cvt.u64.u32 	%rd20896, %r3133;
	and.b64  	%rd20897, %rd20871, 4294967295;
	mad.lo.s64 	%rd20898, %rd1248, %rd20896, %rd20897;
	shr.u64 	%rd20899, %rd20898, 32;
	and.b64  	%rd20900, %rd20875, 4294967295;
	add.s64 	%rd20901, %rd20899, %rd20900;
	mad.lo.s64 	%rd20902, %rd1249, %rd20896, %rd20901;
	shr.u64 	%rd20903, %rd20902, 32;
	and.b64  	%rd20904, %rd20879, 4294967295;
	add.s64 	%rd20905, %rd20903, %rd20904;
	mad.lo.s64 	%rd20906, %rd1250, %rd20896, %rd20905;
	shr.u64 	%rd20907, %rd20906, 32;
	and.b64  	%rd20908, %rd20883, 4294967295;
	add.s64 	%rd20909, %rd20907, %rd20908;
	mad.lo.s64 	%rd20910, %rd1251, %rd20896, %rd20909;
	shr.u64 	%rd20911, %rd20910, 32;
	and.b64  	%rd20912, %rd20887, 4294967295;
	add.s64 	%rd20913, %rd20911, %rd20912;
	mad.lo.s64 	%rd20914, %rd1252, %rd20896, %rd20913;
	shr.u64 	%rd20915, %rd20914, 32;
	and.b64  	%rd20916, %rd20891, 4294967295;
	add.s64 	%rd20917, %rd20915, %rd20916;
	mad.lo.s64 	%rd20918, %rd1253, %rd20896, %rd20917;
	shr.u64 	%rd20919, %rd20918, 32;
	and.b64  	%rd20920, %rd20894, 4294967295;
	add.s64 	%rd20921, %rd20919, %rd20920;
	mad.lo.s64 	%rd20922, %rd1254, %rd20896, %rd20921;
	shr.u64 	%rd20923, %rd20922, 32;
	add.s64 	%rd20924, %rd20923, %rd20895;
	mad.lo.s64 	%rd20925, %rd1255, %rd20896, %rd20924;
	shr.u64 	%rd20926, %rd20925, 32;
	cvt.u64.u32 	%rd20927, %r3132;
	and.b64  	%rd20928, %rd20902, 4294967295;
	mad.lo.s64 	%rd20929, %rd1248, %rd20927, %rd20928;
	shr.u64 	%rd20930, %rd20929, 32;
	and.b64  	%rd20931, %rd20906, 4294967295;
	add.s64 	%rd20932, %rd20930, %rd20931;
	mad.lo.s64 	%rd20933, %rd1249, %rd20927, %rd20932;
	shr.u64 	%rd20934, %rd20933, 32;
	and.b64  	%rd20935, %rd20910, 4294967295;
	add.s64 	%rd20936, %rd20934, %rd20935;
	mad.lo.s64 	%rd20937, %rd1250, %rd20927, %rd20936;
	shr.u64 	%rd20938, %rd20937, 32;
	and.b64  	%rd20939, %rd20914, 4294967295;
	add.s64 	%rd20940, %rd20938, %rd20939;
	mad.lo.s64 	%rd20941, %rd1251, %rd20927, %rd20940;
	shr.u64 	%rd20942, %rd20941, 32;
	and.b64  	%rd20943, %rd20918, 4294967295;
	add.s64 	%rd20944, %rd20942, %rd20943;
	mad.lo.s64 	%rd20945, %rd1252, %rd20927, %rd20944;
	shr.u64 	%rd20946, %rd20945, 32;
	and.b64  	%rd20947, %rd20922, 4294967295;
	add.s64 	%rd20948, %rd20946, %rd20947;
	mad.lo.s64 	%rd20949, %rd1253, %rd20927, %rd20948;
	shr.u64 	%rd20950, %rd20949, 32;
	and.b64  	%rd20951, %rd20925, 4294967295;
	add.s64 	%rd20952, %rd20950, %rd20951;
	mad.lo.s64 	%rd20953, %rd1254, %rd20927, %rd20952;
	shr.u64 	%rd20954, %rd20953, 32;
	add.s64 	%rd20955, %rd20954, %rd20926;
	mad.lo.s64 	%rd20956, %rd1255, %rd20927, %rd20955;
	shr.u64 	%rd20957, %rd20956, 32;
	cvt.u64.u32 	%rd20958, %r3131;
	and.b64  	%rd20959, %rd20933, 4294967295;
	mad.lo.s64 	%rd20960, %rd1248, %rd20958, %rd20959;
	shr.u64 	%rd20961, %rd20960, 32;
	and.b64  	%rd20962, %rd20937, 4294967295;
	add.s64 	%rd20963, %rd20961, %rd20962;
	mad.lo.s64 	%rd20964, %rd1249, %rd20958, %rd20963;
	shr.u64 	%rd20965, %rd20964, 32;
	and.b64  	%rd20966, %rd20941, 4294967295;
	add.s64 	%rd20967, %rd20965, %rd20966;
	mad.lo.s64 	%rd20968, %rd1250, %rd20958, %rd20967;
	shr.u64 	%rd20969, %rd20968, 32;
	and.b64  	%rd20970, %rd20945, 4294967295;
	add.s64 	%rd20971, %rd20969, %rd20970;
	mad.lo.s64 	%rd20972, %rd1251, %rd20958, %rd20971;
	shr.u64 	%rd20973, %rd20972, 32;
	and.b64  	%rd20974, %rd20949, 4294967295;
	add.s64 	%rd20975, %rd20973, %rd20974;
	mad.lo.s64 	%rd20976, %rd1252, %rd20958, %rd20975;
	shr.u64 	%rd20977, %rd20976, 32;
	and.b64  	%rd20978, %rd20953, 4294967295;
	add.s64 	%rd20979, %rd20977, %rd20978;
	mad.lo.s64 	%rd20980, %rd1253, %rd20958, %rd20979;
	shr.u64 	%rd20981, %rd20980, 32;
	and.b64  	%rd20982, %rd20956, 4294967295;
	add.s64 	%rd20983, %rd20981, %rd20982;
	mad.lo.s64 	%rd20984, %rd1254, %rd20958, %rd20983;
	shr.u64 	%rd20985, %rd20984, 32;
	add.s64 	%rd20986, %rd20985, %rd20957;
	mad.lo.s64 	%rd20987, %rd1255, %rd20958, %rd20986;
	shr.u64 	%rd20988, %rd20987, 32;
	cvt.u64.u32 	%rd20989, %r3130;
	and.b64  	%rd20990, %rd20964, 4294967295;
	mad.lo.s64 	%rd20991, %rd1248, %rd20989, %rd20990;
	shr.u64 	%rd20992, %rd20991, 32;
	and.b64  	%rd20993, %rd20968, 4294967295;
	add.s64 	%rd20994, %rd20992, %rd20993;
	mad.lo.s64 	%rd20995, %rd1249, %rd20989, %rd20994;
	shr.u64 	%rd20996, %rd20995, 32;
	and.b64  	%rd20997, %rd20972, 4294967295;
	add.s64 	%rd20998, %rd20996, %rd20997;
	mad.lo.s64 	%rd20999, %rd1250, %rd20989, %rd20998;
	shr.u64 	%rd21000, %rd20999, 32;
	and.b64  	%rd21001, %rd20976, 4294967295;
	add.s64 	%rd21002, %rd21000, %rd21001;
	mad.lo.s64 	%rd21003, %rd1251, %rd20989, %rd21002;
	shr.u64 	%rd21004, %rd21003, 32;
	and.b64  	%rd21005, %rd20980, 4294967295;
	add.s64 	%rd21006, %rd21004, %rd21005;
	mad.lo.s64 	%rd21007, %rd1252, %rd20989, %rd21006;
	shr.u64 	%rd21008, %rd21007, 32;
	and.b64  	%rd21009, %rd20984, 4294967295;
	add.s64 	%rd21010, %rd21008, %rd21009;
	mad.lo.s64 	%rd21011, %rd1253, %rd20989, %rd21010;
	shr.u64 	%rd21012, %rd21011, 32;
	and.b64  	%rd21013, %rd20987, 4294967295;
	add.s64 	%rd21014, %rd21012, %rd21013;
	mad.lo.s64 	%rd21015, %rd1254, %rd20989, %rd21014;
	shr.u64 	%rd21016, %rd21015, 32;
	add.s64 	%rd21017, %rd21016, %rd20988;
	mad.lo.s64 	%rd21018, %rd1255, %rd20989, %rd21017;
	shr.u64 	%rd21019, %rd21018, 32;
	cvt.u64.u32 	%rd21020, %r3129;
	and.b64  	%rd21021, %rd20995, 4294967295;
	mad.lo.s64 	%rd21022, %rd1248, %rd21020, %rd21021;
	shr.u64 	%rd21023, %rd21022, 32;
	and.b64  	%rd21024, %rd20999, 4294967295;
	add.s64 	%rd21025, %rd21023, %rd21024;
	mad.lo.s64 	%rd21026, %rd1249, %rd21020, %rd21025;
	shr.u64 	%rd21027, %rd21026, 32;
	and.b64  	%rd21028, %rd21003, 4294967295;
	add.s64 	%rd21029, %rd21027, %rd21028;
	mad.lo.s64 	%rd21030, %rd1250, %rd21020, %rd21029;
	shr.u64 	%rd21031, %rd21030, 32;
	and.b64  	%rd21032, %rd21007, 4294967295;
	add.s64 	%rd21033, %rd21031, %rd21032;
	mad.lo.s64 	%rd21034, %rd1251, %rd21020, %rd21033;
	shr.u64 	%rd21035, %rd21034, 32;
	and.b64  	%rd21036, %rd21011, 4294967295;
	add.s64 	%rd21037, %rd21035, %rd21036;
	mad.lo.s64 	%rd21038, %rd1252, %rd21020, %rd21037;
	shr.u64 	%rd21039, %rd21038, 32;
	and.b64  	%rd21040, %rd21015, 4294967295;
	add.s64 	%rd21041, %rd21039, %rd21040;
	mad.lo.s64 	%rd21042, %rd1253, %rd21020, %rd21041;
	shr.u64 	%rd21043, %rd21042, 32;
	and.b64  	%rd21044, %rd21018, 4294967295;
	add.s64 	%rd21045, %rd21043, %rd21044;
	mad.lo.s64 	%rd21046, %rd1254, %rd21020, %rd21045;
	shr.u64 	%rd21047, %rd21046, 32;
	add.s64 	%rd21048, %rd21047, %rd21019;
	mad.lo.s64 	%rd21049, %rd1255, %rd21020, %rd21048;
	{ .reg .b32 tmp; mov.b64 {tmp, %r2832}, %rd21049; }
	mul.lo.s32 	%r2833, %r519, %r2831;
	cvt.u64.u32 	%rd21050, %r2833;
	and.b64  	%rd21051, %rd20818, 4294967295;
	mad.lo.s64 	%rd21052, %rd1155, %rd21050, %rd21051;
	shr.u64 	%rd21053, %rd21052, 32;
	and.b64  	%rd21054, %rd20836, 4294967295;
	add.s64 	%rd21055, %rd21053, %rd21054;
	mad.lo.s64 	%rd21056, %rd1156, %rd21050, %rd21055;
	cvt.u32.u64 	%r2834, %rd21056;
	shr.u64 	%rd21057, %rd21056, 32;
	and.b64  	%rd21058, %rd20867, 4294967295;
	add.s64 	%rd21059, %rd21057, %rd21058;
	mad.lo.s64 	%rd21060, %rd1157, %rd21050, %rd21059;
	shr.u64 	%rd21061, %rd21060, 32;
	and.b64  	%rd21062, %rd20898, 4294967295;
	add.s64 	%rd21063, %rd21061, %rd21062;
	mad.lo.s64 	%rd21064, %rd1158, %rd21050, %rd21063;
	shr.u64 	%rd21065, %rd21064, 32;
	and.b64  	%rd21066, %rd20929, 4294967295;
	add.s64 	%rd21067, %rd21065, %rd21066;
	mad.lo.s64 	%rd21068, %rd1159, %rd21050, %rd21067;
	shr.u64 	%rd21069, %rd21068, 32;
	and.b64  	%rd21070, %rd20960, 4294967295;
	add.s64 	%rd21071, %rd21069, %rd21070;
	mad.lo.s64 	%rd21072, %rd1160, %rd21050, %rd21071;
	shr.u64 	%rd21073, %rd21072, 32;
	and.b64  	%rd21074, %rd20991, 4294967295;
	add.s64 	%rd21075, %rd21073, %rd21074;
	mad.lo.s64 	%rd21076, %rd1161, %rd21050, %rd21075;
	shr.u64 	%rd21077, %rd21076, 32;
	mul.wide.u32 	%rd21078, %r520, %r2833;
	and.b64  	%rd21079, %rd21022, 4294967295;
	add.s64 	%rd21080, %rd21077, %rd21079;
	add.s64 	%rd21081, %rd21080, %rd21078;
	shr.u64 	%rd21082, %rd21081, 32;
	and.b64  	%rd21083, %rd21026, 4294967295;
	add.s64 	%rd21084, %rd21082, %rd21083;
	shr.u64 	%rd21085, %rd21084, 32;
	and.b64  	%rd21086, %rd21030, 4294967295;
	add.s64 	%rd21087, %rd21085, %rd21086;
	shr.u64 	%rd21088, %rd21087, 32;
	and.b64  	%rd21089, %rd21034, 4294967295;
	add.s64 	%rd21090, %rd21088, %rd21089;
	shr.u64 	%rd21091, %rd21090, 32;
	and.b64  	%rd21092, %rd21038, 4294967295;
	add.s64 	%rd21093, %rd21091, %rd21092;
	shr.u64 	%rd21094, %rd21093, 32;
	and.b64  	%rd21095, %rd21042, 4294967295;
	add.s64 	%rd21096, %rd21094, %rd21095;
	shr.u64 	%rd21097, %rd21096, 32;
	and.b64  	%rd21098, %rd21046, 4294967295;
	add.s64 	%rd21099, %rd21097, %rd21098;
	shr.u64 	%rd21100, %rd21099, 32;
	and.b64  	%rd21101, %rd21049, 4294967295;
	add.s64 	%rd21102, %rd21100, %rd21101;
	{ .reg .b32 tmp; mov.b64 {tmp, %r2835}, %rd21102; }
	add.s32 	%r2836, %r2832, %r2835;
	mul.lo.s32 	%r2837, %r519, %r2834;
	cvt.u64.u32 	%rd21103, %r2837;
	and.b64  	%rd21104, %rd21056, 4294967295;
	mad.lo.s64 	%rd21105, %rd1155, %rd21103, %rd21104;
	shr.u64 	%rd21106, %rd21105, 32;
	and.b64  	%rd21107, %rd21060, 4294967295;
	add.s64 	%rd21108, %rd21106, %rd21107;
	mad.lo.s64 	%rd21109, %rd1156, %rd21103, %rd21108;
	cvt.u32.u64 	%r2838, %rd21109;
	shr.u64 	%rd21110, %rd21109, 32;
	and.b64  	%rd21111, %rd21064, 4294967295;
	add.s64 	%rd21112, %rd21110, %rd21111;
	mad.lo.s64 	%rd21113, %rd1157, %rd21103, %rd21112;
	shr.u64 	%rd21114, %rd21113, 32;
	and.b64  	%rd21115, %rd21068, 4294967295;
	add.s64 	%rd21116, %rd21114, %rd21115;
	mad.lo.s64 	%rd21117, %rd1158, %rd21103, %rd21116;
	shr.u64 	%rd21118, %rd21117, 32;
	and.b64  	%rd21119, %rd21072, 4294967295;
	add.s64 	%rd21120, %rd21118, %rd21119;
	mad.lo.s64 	%rd21121, %rd1159, %rd21103, %rd21120;
	shr.u64 	%rd21122, %rd21121, 32;
	and.b64  	%rd21123, %rd21076, 4294967295;
	add.s64 	%rd21124, %rd21122, %rd21123;
	mad.lo.s64 	%rd21125, %rd1160, %rd21103, %rd21124;
	shr.u64 	%rd21126, %rd21125, 32;
	and.b64  	%rd21127, %rd21081, 4294967295;
	add.s64 	%rd21128, %rd21126, %rd21127;
	mad.lo.s64 	%rd21129, %rd1161, %rd21103, %rd21128;
	shr.u64 	%rd21130, %rd21129, 32;
	mul.wide.u32 	%rd21131, %r520, %r2837;
	and.b64  	%rd21132, %rd21084, 4294967295;
	add.s64 	%rd21133, %rd21130, %rd21132;
	add.s64 	%rd21134, %rd21133, %rd21131;
	shr.u64 	%rd21135, %rd21134, 32;
	and.b64  	%rd21136, %rd21087, 4294967295;
	add.s64 	%rd21137, %rd21135, %rd21136;
	shr.u64 	%rd21138, %rd21137, 32;
	and.b64  	%rd21139, %rd21090, 4294967295;
	add.s64 	%rd21140, %rd21138, %rd21139;
	shr.u64 	%rd21141, %rd21140, 32;
	and.b64  	%rd21142, %rd21093, 4294967295;
	add.s64 	%rd21143, %rd21141, %rd21142;
	shr.u64 	%rd21144, %rd21143, 32;
	and.b64  	%rd21145, %rd21096, 4294967295;
	add.s64 	%rd21146, %rd21144, %rd21145;
	shr.u64 	%rd21147, %rd21146, 32;
	and.b64  	%rd21148, %rd21099, 4294967295;
	add.s64 	%rd21149, %rd21147, %rd21148;
	shr.u64 	%rd21150, %rd21149, 32;
	and.b64  	%rd21151, %rd21102, 4294967295;
	add.s64 	%rd21152, %rd21150, %rd21151;
	{ .reg .b32 tmp; mov.b64 {tmp, %r2839}, %rd21152; }
	add.s32 	%r2840, %r2836, %r2839;
	mul.lo.s32 	%r2841, %r519, %r2838;
	cvt.u64.u32 	%rd21153, %r2841;
	and.b64  	%rd21154, %rd21109, 4294967295;
	mad.lo.s64 	%rd21155, %rd1155, %rd21153, %rd21154;
	shr.u64 	%rd21156, %rd21155, 32;
	and.b64  	%rd21157, %rd21113, 4294967295;
	add.s64 	%rd21158, %rd21156, %rd21157;
	mad.lo.s64 	%rd21159, %rd1156, %rd21153, %rd21158;
	cvt.u32.u64 	%r2842, %rd21159;
	shr.u64 	%rd21160, %rd21159, 32;
	and.b64  	%rd21161, %rd21117, 4294967295;
	add.s64 	%rd21162, %rd21160, %rd21161;
	mad.lo.s64 	%rd21163, %rd1157, %rd21153, %rd21162;
	shr.u64 	%rd21164, %rd21163, 32;
	and.b64  	%rd21165, %rd21121, 4294967295;
	add.s64 	%rd21166, %rd21164, %rd21165;
	mad.lo.s64 	%rd21167, %rd1158, %rd21153, %rd21166;
	shr.u64 	%rd21168, %rd21167, 32;
	and.b64  	%rd21169, %rd21125, 4294967295;
	add.s64 	%rd21170, %rd21168, %rd21169;
	mad.lo.s64 	%rd21171, %rd1159, %rd21153, %rd21170;
	shr.u64 	%rd21172, %rd21171, 32;
	and.b64  	%rd21173, %rd21129, 4294967295;
	add.s64 	%rd21174, %rd21172, %rd21173;
	mad.lo.s64 	%rd21175, %rd1160, %rd21153, %rd21174;
	shr.u64 	%rd21176, %rd21175, 32;
	and.b64  	%rd21177, %rd21134, 4294967295;
	add.s64 	%rd21178, %rd21176, %rd21177;
	mad.lo.s64 	%rd21179, %rd1161, %rd21153, %rd21178;
	shr.u64 	%rd21180, %rd21179, 32;
	mul.wide.u32 	%rd21181, %r520, %r2841;
	and.b64  	%rd21182, %rd21137, 4294967295;
	add.s64 	%rd21183, %rd21180, %rd21182;
	add.s64 	%rd21184, %rd21183, %rd21181;
	shr.u64 	%rd21185, %rd21184, 32;
	and.b64  	%rd21186, %rd21140, 4294967295;
	add.s64 	%rd21187, %rd21185, %rd21186;
	shr.u64 	%rd21188, %rd21187, 32;
	and.b64  	%rd21189, %rd21143, 4294967295;
	add.s64 	%rd21190, %rd21188, %rd21189;
	shr.u64 	%rd21191, %rd21190, 32;
	and.b64  	%rd21192, %rd21146, 4294967295;
	add.s64 	%rd21193, %rd21191, %rd21192;
	shr.u64 	%rd21194, %rd21193, 32;
	and.b64  	%rd21195, %rd21149, 4294967295;
	add.s64 	%rd21196, %rd21194, %rd21195;
	shr.u64 	%rd21197, %rd21196, 32;
	and.b64  	%rd21198, %rd21152, 4294967295;
	add.s64 	%rd21199, %rd21197, %rd21198;
	{ .reg .b32 tmp; mov.b64 {tmp, %r2843}, %rd21199; }
	add.s32 	%r2844, %r2840, %r2843;
	mul.lo.s32 	%r2845, %r519, %r2842;
	cvt.u64.u32 	%rd21200, %r2845;
	and.b64  	%rd21201, %rd21159, 4294967295;
	mad.lo.s64 	%rd21202, %rd1155, %rd21200, %rd21201;
	shr.u64 	%rd21203, %rd21202, 32;
	and.b64  	%rd21204, %rd21163, 4294967295;
	add.s64 	%rd21205, %rd21203, %rd21204;
	mad.lo.s64 	%rd21206, %rd1156, %rd21200, %rd21205;
	cvt.u32.u64 	%r2846, %rd21206;
	shr.u64 	%rd21207, %rd21206, 32;
	and.b64  	%rd21208, %rd21167, 4294967295;
	add.s64 	%rd21209, %rd21207, %rd21208;
	mad.lo.s64 	%rd21210, %rd1157, %rd21200, %rd21209;
	shr.u64 	%rd21211, %rd21210, 32;
	and.b64  	%rd21212, %rd21171, 4294967295;
	add.s64 	%rd21213, %rd21211, %rd21212;
	mad.lo.s64 	%rd21214, %rd1158, %rd21200, %rd21213;
	shr.u64 	%rd21215, %rd21214, 32;
	and.b64  	%rd21216, %rd21175, 4294967295;
	add.s64 	%rd21217, %rd21215, %rd21216;
	mad.lo.s64 	%rd21218, %rd1159, %rd21200, %rd21217;
	shr.u64 	%rd21219, %rd21218, 32;
	and.b64  	%rd21220, %rd21179, 4294967295;
	add.s64 	%rd21221, %rd21219, %rd21220;
	mad.lo.s64 	%rd21222, %rd1160, %rd21200, %rd21221;
	shr.u64 	%rd21223, %rd21222, 32;
	and.b64  	%rd21224, %rd21184, 4294967295;
	add.s64 	%rd21225, %rd21223, %rd21224;
	mad.lo.s64 	%rd21226, %rd1161, %rd21200, %rd21225;
	shr.u64 	%rd21227, %rd21226, 32;
	mul.wide.u32 	%rd21228, %r520, %r2845;
	and.b64  	%rd21229, %rd21187, 4294967295;
	add.s64 	%rd21230, %rd21227, %rd21229;
	add.s64 	%rd21231, %rd21230, %rd21228;
	shr.u64 	%rd21232, %rd21231, 32;
	and.b64  	%rd21233, %rd21190, 4294967295;
	add.s64 	%rd21234, %rd21232, %rd21233;
	shr.u64 	%rd21235, %rd21234, 32;
	and.b64  	%rd21236, %rd21193, 4294967295;
	add.s64 	%rd21237, %rd21235, %rd21236;
	shr.u64 	%rd21238, %rd21237, 32;
	and.b64  	%rd21239, %rd21196, 4294967295;
	add.s64 	%rd21240, %rd21238, %rd21239;
	shr.u64 	%rd21241, %rd21240, 32;
	and.b64  	%rd21242, %rd21199, 4294967295;
	add.s64 	%rd21243, %rd21241, %rd21242;
	{ .reg .b32 tmp; mov.b64 {tmp, %r2847}, %rd21243; }
	add.s32 	%r2848, %r2844, %r2847;
	mul.lo.s32 	%r2849, %r519, %r2846;
	cvt.u64.u32 	%rd21244, %r2849;
	and.b64  	%rd21245, %rd21206, 4294967295;
	mad.lo.s64 	%rd21246, %rd1155, %rd21244, %rd21245;
	shr.u64 	%rd21247, %rd21246, 32;
	and.b64  	%rd21248, %rd21210, 4294967295;
	add.s64 	%rd21249, %rd21247, %rd21248;
	mad.lo.s64 	%rd21250, %rd1156, %rd21244, %rd21249;
	cvt.u32.u64 	%r2850, %rd21250;
	shr.u64 	%rd21251, %rd21250, 32;
	and.b64  	%rd21252, %rd21214, 4294967295;
	add.s64 	%rd21253, %rd21251, %rd21252;
	mad.lo.s64 	%rd21254, %rd1157, %rd21244, %rd21253;
	shr.u64 	%rd21255, %rd21254, 32;
	and.b64  	%rd21256, %rd21218, 4294967295;
	add.s64 	%rd21257, %rd21255, %rd21256;
	mad.lo.s64 	%rd21258, %rd1158, %rd21244, %rd21257;
	shr.u64 	%rd21259, %rd21258, 32;
	and.b64  	%rd21260, %rd21222, 4294967295;
	add.s64 	%rd21261, %rd21259, %rd21260;
	mad.lo.s64 	%rd21262, %rd1159, %rd21244, %rd21261;
	shr.u64 	%rd21263, %rd21262, 32;
	and.b64  	%rd21264, %rd21226, 4294967295;
	add.s64 	%rd21265, %rd21263, %rd21264;
	mad.lo.s64 	%rd21266, %rd1160, %rd21244, %rd21265;
	shr.u64 	%rd21267, %rd21266, 32;
	and.b64  	%rd21268, %rd21231, 4294967295;
	add.s64 	%rd21269, %rd21267, %rd21268;
	mad.lo.s64 	%rd21270, %rd1161, %rd21244, %rd21269;
	shr.u64 	%rd21271, %rd21270, 32;
	mul.wide.u32 	%rd21272, %r520, %r2849;
	and.b64  	%rd21273, %rd21234, 4294967295;
	add.s64 	%rd21274, %rd21271, %rd21273;
	add.s64 	%rd21275, %rd21274, %rd21272;
	shr.u64 	%rd21276, %rd21275, 32;
	and.b64  	%rd21277, %rd21237, 4294967295;
	add.s64 	%rd21278, %rd21276, %rd21277;
	shr.u64 	%rd21279, %rd21278, 32;
	and.b64  	%rd21280, %rd21240, 4294967295;
	add.s64 	%rd21281, %rd21279, %rd21280;
	shr.u64 	%rd21282, %rd21281, 32;
	and.b64  	%rd21283, %rd21243, 4294967295;
	add.s64 	%rd21284, %rd21282, %rd21283;
	{ .reg .b32 tmp; mov.b64 {tmp, %r2851}, %rd21284; }
	add.s32 	%r2852, %r2848, %r2851;
	mul.lo.s32 	%r2853, %r519, %r2850;
	cvt.u64.u32 	%rd21285, %r2853;
	and.b64  	%rd21286, %rd21250, 4294967295;
	mad.lo.s64 	%rd21287, %rd1155, %rd21285, %rd21286;
	shr.u64 	%rd21288, %rd21287, 32;
	and.b64  	%rd21289, %rd21254, 4294967295;
	add.s64 	%rd21290, %rd21288, %rd21289;
	mad.lo.s64 	%rd21291, %rd1156, %rd21285, %rd21290;
	cvt.u32.u64 	%r2854, %rd21291;
	shr.u64 	%rd21292, %rd21291, 32;
	and.b64  	%rd21293, %rd21258, 4294967295;
	add.s64 	%rd21294, %rd21292, %rd21293;
	mad.lo.s64 	%rd21295, %rd1157, %rd21285, %rd21294;
	shr.u64 	%rd21296, %rd21295, 32;
	and.b64  	%rd21297, %rd21262, 4294967295;
	add.s64 	%rd21298, %rd21296, %rd21297;
	mad.lo.s64 	%rd21299, %rd1158, %rd21285, %rd21298;
	shr.u64 	%rd21300, %rd21299, 32;
	and.b64  	%rd21301, %rd21266, 4294967295;
	add.s64 	%rd21302, %rd21300, %rd21301;
	mad.lo.s64 	%rd21303, %rd1159, %rd21285, %rd21302;
	shr.u64 	%rd21304, %rd21303, 32;
	and.b64  	%rd21305, %rd21270, 4294967295;
	add.s64 	%rd21306, %rd21304, %rd21305;
	mad.lo.s64 	%rd21307, %rd1160, %rd21285, %rd21306;
	shr.u64 	%rd21308, %rd21307, 32;
	and.b64  	%rd21309, %rd21275, 4294967295;
	add.s64 	%rd21310, %rd21308, %rd21309;
	mad.lo.s64 	%rd21311, %rd1161, %rd21285, %rd21310;
	shr.u64 	%rd21312, %rd21311, 32;
	mul.wide.u32 	%rd21313, %r520, %r2853;
	and.b64  	%rd21314, %rd21278, 4294967295;
	add.s64 	%rd21315, %rd21312, %rd21314;
	add.s64 	%rd21316, %rd21315, %rd21313;
	shr.u64 	%rd21317, %rd21316, 32;
	and.b64  	%rd21318, %rd21281, 4294967295;
	add.s64 	%rd21319, %rd21317, %rd21318;
	shr.u64 	%rd21320, %rd21319, 32;
	and.b64  	%rd21321, %rd21284, 4294967295;
	add.s64 	%rd21322, %rd21320, %rd21321;
	{ .reg .b32 tmp; mov.b64 {tmp, %r2855}, %rd21322; }
	add.s32 	%r2856, %r2852, %r2855;
	mul.lo.s32 	%r2857, %r519, %r2854;
	cvt.u64.u32 	%rd21323, %r2857;
	and.b64  	%rd21324, %rd21291, 4294967295;
	mad.lo.s64 	%rd21325, %rd1155, %rd21323, %rd21324;
	shr.u64 	%rd21326, %rd21325, 32;
	and.b64  	%rd21327, %rd21295, 4294967295;
	add.s64 	%rd21328, %rd21326, %rd21327;
	mad.lo.s64 	%rd21329, %rd1156, %rd21323, %rd21328;
	cvt.u32.u64 	%r2858, %rd21329;
	shr.u64 	%rd21330, %rd21329, 32;
	and.b64  	%rd21331, %rd21299, 4294967295;
	add.s64 	%rd21332, %rd21330, %rd21331;
	mad.lo.s64 	%rd21333, %rd1157, %rd21323, %rd21332;
	shr.u64 	%rd21334, %rd21333, 32;
	and.b64  	%rd21335, %rd21303, 4294967295;
	add.s64 	%rd21336, %rd21334, %rd21335;
	mad.lo.s64 	%rd21337, %rd1158, %rd21323, %rd21336;
	shr.u64 	%rd21338, %rd21337, 32;
	and.b64  	%rd21339, %rd21307, 4294967295;
	add.s64 	%rd21340, %rd21338, %rd21339;
	mad.lo.s64 	%rd21341, %rd1159, %rd21323, %rd21340;
	shr.u64 	%rd21342, %rd21341, 32;
	and.b64  	%rd21343, %rd21311, 4294967295;
	add.s64 	%rd21344, %rd21342, %rd21343;
	mad.lo.s64 	%rd21345, %rd1160, %rd21323, %rd21344;
	shr.u64 	%rd21346, %rd21345, 32;
	and.b64  	%rd21347, %rd21316, 4294967295;
	add.s64 	%rd21348, %rd21346, %rd21347;
	mad.lo.s64 	%rd21349, %rd1161, %rd21323, %rd21348;
	shr.u64 	%rd21350, %rd21349, 32;
	mul.wide.u32 	%rd21351, %r520, %r2857;
	and.b64  	%rd21352, %rd21319, 4294967295;
	add.s64 	%rd21353, %rd21350, %rd21352;
	add.s64 	%rd21354, %rd21353, %rd21351;
	shr.u64 	%rd21355, %rd21354, 32;
	and.b64  	%rd21356, %rd21322, 4294967295;
	add.s64 	%rd21357, %rd21355, %rd21356;
	{ .reg .b32 tmp; mov.b64 {tmp, %r2859}, %rd21357; }
	add.s32 	%r2860, %r2856, %r2859;
	mul.lo.s32 	%r2861, %r519, %r2858;
	cvt.u64.u32 	%rd21358, %r2861;
	and.b64  	%rd21359, %rd21329, 4294967295;
	mad.lo.s64 	%rd21360, %rd1155, %rd21358, %rd21359;
	shr.u64 	%rd21361, %rd21360, 32;
	and.b64  	%rd21362, %rd21333, 4294967295;
	add.s64 	%rd21363, %rd21361, %rd21362;
	mad.lo.s64 	%rd1278, %rd1156, %rd21358, %rd21363;
	cvt.u32.u64 	%r3174, %rd1278;
	shr.u64 	%rd21364, %rd1278, 32;
	and.b64  	%rd21365, %rd21337, 4294967295;
	add.s64 	%rd21366, %rd21364, %rd21365;
	mad.lo.s64 	%rd22903, %rd1157, %rd21358, %rd21366;
	cvt.u32.u64 	%r639, %rd22903;
	shr.u64 	%rd21367, %rd22903, 32;
	and.b64  	%rd21368, %rd21341, 4294967295;
	add.s64 	%rd21369, %rd21367, %rd21368;
	mad.lo.s64 	%rd22902, %rd1158, %rd21358, %rd21369;
	cvt.u32.u64 	%r640, %rd22902;
	shr.u64 	%rd21370, %rd22902, 32;
	and.b64  	%rd21371, %rd21345, 4294967295;
	add.s64 	%rd21372, %rd21370, %rd21371;
	mad.lo.s64 	%rd22901, %rd1159, %rd21358, %rd21372;
	cvt.u32.u64 	%r641, %rd22901;
	shr.u64 	%rd21373, %rd22901, 32;
	and.b64  	%rd21374, %rd21349, 4294967295;
	add.s64 	%rd21375, %rd21373, %rd21374;
	mad.lo.s64 	%rd22900, %rd1160, %rd21358, %rd21375;
	cvt.u32.u64 	%r642, %rd22900;
	shr.u64 	%rd21376, %rd22900, 32;
	and.b64  	%rd21377, %rd21354, 4294967295;
	add.s64 	%rd21378, %rd21376, %rd21377;
	mad.lo.s64 	%rd22899, %rd1161, %rd21358, %rd21378;
	cvt.u32.u64 	%r643, %rd22899;
	shr.u64 	%rd21379, %rd22899, 32;
	mul.wide.u32 	%rd21380, %r520, %r2861;
	and.b64  	%rd21381, %rd21357, 4294967295;
	add.s64 	%rd21382, %rd21379, %rd21381;
	add.s64 	%rd22898, %rd21382, %rd21380;
	cvt.u32.u64 	%r644, %rd22898;
	{ .reg .b32 tmp; mov.b64 {tmp, %r2862}, %rd22898; }
	add.s32 	%r3173, %r2860, %r2862;
	setp.gt.u32 	%p745, %r3173, %r520;
	@%p745 bra 	$L__BB2_684;
	setp.lt.u32 	%p746, %r3173, %r520;
	@%p746 bra 	$L__BB2_685;
	cvt.u32.u64 	%r2863, %rd1161;
	setp.lt.u32 	%p747, %r2863, %r644;
	@%p747 bra 	$L__BB2_684;
	setp.gt.u32 	%p748, %r2863, %r644;
	@%p748 bra 	$L__BB2_685;
	cvt.u32.u64 	%r2865, %rd1160;
	setp.lt.u32 	%p749, %r2865, %r643;
	@%p749 bra 	$L__BB2_684;
	setp.gt.u32 	%p750, %r2865, %r643;
	@%p750 bra 	$L__BB2_685;
	cvt.u32.u64 	%r2867, %rd1159;
	setp.lt.u32 	%p751, %r2867, %r642;
	@%p751 bra 	$L__BB2_684;
	setp.gt.u32 	%p752, %r2867, %r642;
	@%p752 bra 	$L__BB2_685;
	cvt.u32.u64 	%r2869, %rd1158;
	setp.lt.u32 	%p753, %r2869, %r641;
	@%p753 bra 	$L__BB2_684;
	setp.gt.u32 	%p754, %r2869, %r641;
	@%p754 bra 	$L__BB2_685;
	cvt.u32.u64 	%r2871, %rd1157;
	setp.lt.u32 	%p755, %r2871, %r640;
	@%p755 bra 	$L__BB2_684;
	setp.gt.u32 	%p756, %r2871, %r640;
	@%p756 bra 	$L__BB2_685;
	cvt.u32.u64 	%r2873, %rd1156;
	setp.lt.u32 	%p757, %r2873, %r639;
	@%p757 bra 	$L__BB2_684;
	cvt.u32.u64 	%r2875, %rd1155;
	setp.gt.u32 	%p758, %r2873, %r639;
	setp.gt.u32 	%p759, %r2875, %r3174;
	or.pred  	%p760, %p758, %p759;
	@%p760 bra 	$L__BB2_685;
$L__BB2_684:
	and.b64  	%rd21384, %rd1278, 4294967295;
	sub.s64 	%rd21385, %rd21384, %rd1155;
	shr.u64 	%rd21386, %rd21385, 63;
	cvt.u32.u64 	%r3174, %rd21385;
	st.global.u32 	[%rd1277], %r3174;
	and.b64  	%rd21387, %rd22903, 4294967295;
	add.s64 	%rd21388, %rd21386, %rd1156;
	sub.s64 	%rd22903, %rd21387, %rd21388;
	shr.u64 	%rd21389, %rd22903, 63;
	st.global.u32 	[%rd1277+4], %rd22903;
	and.b64  	%rd21390, %rd22902, 4294967295;
	add.s64 	%rd21391, %rd21389, %rd1157;
	sub.s64 	%rd22902, %rd21390, %rd21391;
	shr.u64 	%rd21392, %rd22902, 63;
	st.global.u32 	[%rd1277+8], %rd22902;
	and.b64  	%rd21393, %rd22901, 4294967295;
	add.s64 	%rd21394, %rd21392, %rd1158;
	sub.s64 	%rd22901, %rd21393, %rd21394;
	shr.u64 	%rd21395, %rd22901, 63;
	st.global.u32 	[%rd1277+12], %rd22901;
	and.b64  	%rd21396, %rd22900, 4294967295;
	add.s64 	%rd21397, %rd21395, %rd1159;
	sub.s64 	%rd22900, %rd21396, %rd21397;
	shr.u64 	%rd21398, %rd22900, 63;
	st.global.u32 	[%rd1277+16], %rd22900;
	and.b64  	%rd21399, %rd22899, 4294967295;
	add.s64 	%rd21400, %rd21398, %rd1160;
	sub.s64 	%rd22899, %rd21399, %rd21400;
	shr.u64 	%rd21401, %rd22899, 63;
	st.global.u32 	[%rd1277+20], %rd22899;
	and.b64  	%rd21402, %rd22898, 4294967295;
	add.s64 	%rd21403, %rd21401, %rd1161;
	sub.s64 	%rd22898, %rd21402, %rd21403;
	shr.u64 	%rd21404, %rd22898, 63;
	st.global.u32 	[%rd1277+24], %rd22898;
	cvt.u32.u64 	%r2876, %rd21404;
	add.s32 	%r2877, %r520, %r2876;
	sub.s32 	%r3173, %r3173, %r2877;
	st.global.u32 	[%rd1277+28], %r3173;
$L__BB2_685:
	cvt.u64.u32 	%rd21405, %r3128;
	and.b64  	%rd21406, %rd22891, 4294967295;
	mul.lo.s64 	%rd21407, %rd21406, %rd21405;
	cvt.u32.u64 	%r2878, %rd21407;
	shr.u64 	%rd21408, %rd21407, 32;
	and.b64  	%rd21409, %rd22892, 4294967295;
	mad.lo.s64 	%rd21410, %rd21409, %rd21405, %rd21408;
	shr.u64 	%rd21411, %rd21410, 32;
	and.b64  	%rd21412, %rd22893, 4294967295;
	mad.lo.s64 	%rd21413, %rd21412, %rd21405, %rd21411;
	shr.u64 	%rd21414, %rd21413, 32;
	and.b64  	%rd21415, %rd22894, 4294967295;
	mad.lo.s64 	%rd21416, %rd21415, %rd21405, %rd21414;
	shr.u64 	%rd21417, %rd21416, 32;
	and.b64  	%rd21418, %rd22895, 4294967295;
	mad.lo.s64 	%rd21419, %rd21418, %rd21405, %rd21417;
	shr.u64 	%rd21420, %rd21419, 32;
	and.b64  	%rd21421, %rd22896, 4294967295;
	mad.lo.s64 	%rd21422, %rd21421, %rd21405, %rd21420;
	shr.u64 	%rd21423, %rd21422, 32;
	and.b64  	%rd21424, %rd22897, 4294967295;
	mad.lo.s64 	%rd21425, %rd21424, %rd21405, %rd21423;
	shr.u64 	%rd21426, %rd21425, 32;
	mul.wide.u32 	%rd21427, %r3172, %r3128;
	add.s64 	%rd21428, %rd21426, %rd21427;
	shr.u64 	%rd21429, %rd21428, 32;
	cvt.u64.u32 	%rd21430, %r3127;
	and.b64  	%rd21431, %rd21410, 4294967295;
	mad.lo.s64 	%rd21432, %rd21406, %rd21430, %rd21431;
	shr.u64 	%rd21433, %rd21432, 32;
	and.b64  	%rd21434, %rd21413, 4294967295;
	add.s64 	%rd21435, %rd21433, %rd21434;
	mad.lo.s64 	%rd21436, %rd21409, %rd21430, %rd21435;
	shr.u64 	%rd21437, %rd21436, 32;
	and.b64  	%rd21438, %rd21416, 4294967295;
	add.s64 	%rd21439, %rd21437, %rd21438;
	mad.lo.s64 	%rd21440, %rd21412, %rd21430, %rd21439;
	shr.u64 	%rd21441, %rd21440, 32;
	and.b64  	%rd21442, %rd21419, 4294967295;
	add.s64 	%rd21443, %rd21441, %rd21442;
	mad.lo.s64 	%rd21444, %rd21415, %rd21430, %rd21443;
	shr.u64 	%rd21445, %rd21444, 32;
	and.b64  	%rd21446, %rd21422, 4294967295;
	add.s64 	%rd21447, %rd21445, %rd21446;
	mad.lo.s64 	%rd21448, %rd21418, %rd21430, %rd21447;
	shr.u64 	%rd21449, %rd21448, 32;
	and.b64  	%rd21450, %rd21425, 4294967295;
	add.s64 	%rd21451, %rd21449, %rd21450;
	mad.lo.s64 	%rd21452, %rd21421, %rd21430, %rd21451;
	shr.u64 	%rd21453, %rd21452, 32;
	and.b64  	%rd21454, %rd21428, 4294967295;
	add.s64 	%rd21455, %rd21453, %rd21454;
	mad.lo.s64 	%rd21456, %rd21424, %rd21430, %rd21455;
	shr.u64 	%rd21457, %rd21456, 32;
	mul.wide.u32 	%rd21458, %r3172, %r3127;
	add.s64 	%rd21459, %rd21457, %rd21429;
	add.s64 	%rd21460, %rd21459, %rd21458;
	shr.u64 	%rd21461, %rd21460, 32;
	cvt.u64.u32 	%rd21462, %r3126;
	and.b64  	%rd21463, %rd21436, 4294967295;
	mad.lo.s64 	%rd21464, %rd21406, %rd21462, %rd21463;
	shr.u64 	%rd21465, %rd21464, 32;
	and.b64  	%rd21466, %rd21440, 4294967295;
	add.s64 	%rd21467, %rd21465, %rd21466;
	mad.lo.s64 	%rd21468, %rd21409, %rd21462, %rd21467;
	shr.u64 	%rd21469, %rd21468, 32;
	and.b64  	%rd21470, %rd21444, 4294967295;
	add.s64 	%rd21471, %rd21469, %rd21470;
	mad.lo.s64 	%rd21472, %rd21412, %rd21462, %rd21471;
	shr.u64 	%rd21473, %rd21472, 32;
	and.b64  	%rd21474, %rd21448, 4294967295;
	add.s64 	%rd21475, %rd21473, %rd21474;
	mad.lo.s64 	%rd21476, %rd21415, %rd21462, %rd21475;
	shr.u64 	%rd21477, %rd21476, 32;
	and.b64  	%rd21478, %rd21452, 4294967295;
	add.s64 	%rd21479, %rd21477, %rd21478;
	mad.lo.s64 	%rd21480, %rd21418, %rd21462, %rd21479;
	shr.u64 	%rd21481, %rd21480, 32;
	and.b64  	%rd21482, %rd21456, 4294967295;
	add.s64 	%rd21483, %rd21481, %rd21482;
	mad.lo.s64 	%rd21484, %rd21421, %rd21462, %rd21483;
	shr.u64 	%rd21485, %rd21484, 32;
	and.b64  	%rd21486, %rd21460, 4294967295;
	add.s64 	%rd21487, %rd21485, %rd21486;
	mad.lo.s64 	%rd21488, %rd21424, %rd21462, %rd21487;
	shr.u64 	%rd21489, %rd21488, 32;
	mul.wide.u32 	%rd21490, %r3172, %r3126;
	add.s64 	%rd21491, %rd21489, %rd21461;
	add.s64 	%rd21492, %rd21491, %rd21490;
	shr.u64 	%rd21493, %rd21492, 32;
	cvt.u64.u32 	%rd21494, %r3125;
	and.b64  	%rd21495, %rd21468, 4294967295;
	mad.lo.s64 	%rd21496, %rd21406, %rd21494, %rd21495;
	shr.u64 	%rd21497, %rd21496, 32;
	and.b64  	%rd21498, %rd21472, 4294967295;
	add.s64 	%rd21499, %rd21497, %rd21498;
	mad.lo.s64 	%rd21500, %rd21409, %rd21494, %rd21499;
	shr.u64 	%rd21501, %rd21500, 32;
	and.b64  	%rd21502, %rd21476, 4294967295;
	add.s64 	%rd21503, %rd21501, %rd21502;
	mad.lo.s64 	%rd21504, %rd21412, %rd21494, %rd21503;
	shr.u64 	%rd21505, %rd21504, 32;
	and.b64  	%rd21506, %rd21480, 4294967295;
	add.s64 	%rd21507, %rd21505, %rd21506;
	mad.lo.s64 	%rd21508, %rd21415, %rd21494, %rd21507;
	shr.u64 	%rd21509, %rd21508, 32;
	and.b64  	%rd21510, %rd21484, 4294967295;
	add.s64 	%rd21511, %rd21509, %rd21510;
	mad.lo.s64 	%rd21512, %rd21418, %rd21494, %rd21511;
	shr.u64 	%rd21513, %rd21512, 32;
	and.b64  	%rd21514, %rd21488, 4294967295;
	add.s64 	%rd21515, %rd21513, %rd21514;
	mad.lo.s64 	%rd21516, %rd21421, %rd21494, %rd21515;
	shr.u64 	%rd21517, %rd21516, 32;
	and.b64  	%rd21518, %rd21492, 4294967295;
	add.s64 	%rd21519, %rd21517, %rd21518;
	mad.lo.s64 	%rd21520, %rd21424, %rd21494, %rd21519;
	shr.u64 	%rd21521, %rd21520, 32;
	mul.wide.u32 	%rd21522, %r3172, %r3125;
	add.s64 	%rd21523, %rd21521, %rd21493;
	add.s64 	%rd21524, %rd21523, %rd21522;
	shr.u64 	%rd21525, %rd21524, 32;
	cvt.u64.u32 	%rd21526, %r3124;
	and.b64  	%rd21527, %rd21500, 4294967295;
	mad.lo.s64 	%rd21528, %rd21406, %rd21526, %rd21527;
	shr.u64 	%rd21529, %rd21528, 32;
	and.b64  	%rd21530, %rd21504, 4294967295;
	add.s64 	%rd21531, %rd21529, %rd21530;
	mad.lo.s64 	%rd21532, %rd21409, %rd21526, %rd21531;
	shr.u64 	%rd21533, %rd21532, 32;
	and.b64  	%rd21534, %rd21508, 4294967295;
	add.s64 	%rd21535, %rd21533, %rd21534;
	mad.lo.s64 	%rd21536, %rd21412, %rd21526, %rd21535;
	shr.u64 	%rd21537, %rd21536, 32;
	and.b64  	%rd21538, %rd21512, 4294967295;
	add.s64 	%rd21539, %rd21537, %rd21538;
	mad.lo.s64 	%rd21540, %rd21415, %rd21526, %rd21539;
	shr.u64 	%rd21541, %rd21540, 32;
	and.b64  	%rd21542, %rd21516, 4294967295;
	add.s64 	%rd21543, %rd21541, %rd21542;
	mad.lo.s64 	%rd21544, %rd21418, %rd21526, %rd21543;
	shr.u64 	%rd21545, %rd21544, 32;
	and.b64  	%rd21546, %rd21520, 4294967295;
	add.s64 	%rd21547, %rd21545, %rd21546;
	mad.lo.s64 	%rd21548, %rd21421, %rd21526, %rd21547;
	shr.u64 	%rd21549, %rd21548, 32;
	and.b64  	%rd21550, %rd21524, 4294967295;
	add.s64 	%rd21551, %rd21549, %rd21550;
	mad.lo.s64 	%rd21552, %rd21424, %rd21526, %rd21551;
	shr.u64 	%rd21553, %rd21552, 32;
	mul.wide.u32 	%rd21554, %r3172, %r3124;
	add.s64 	%rd21555, %rd21553, %rd21525;
	add.s64 	%rd21556, %rd21555, %rd21554;
	shr.u64 	%rd21557, %rd21556, 32;
	cvt.u64.u32 	%rd21558, %r3123;
	and.b64  	%rd21559, %rd21532, 4294967295;
	mad.lo.s64 	%rd21560, %rd21406, %rd21558, %rd21559;
	shr.u64 	%rd21561, %rd21560, 32;
	and.b64  	%rd21562, %rd21536, 4294967295;
	add.s64 	%rd21563, %rd21561, %rd21562;
	mad.lo.s64 	%rd21564, %rd21409, %rd21558, %rd21563;
	shr.u64 	%rd21565, %rd21564, 32;
	and.b64  	%rd21566, %rd21540, 4294967295;
	add.s64 	%rd21567, %rd21565, %rd21566;
	mad.lo.s64 	%rd21568, %rd21412, %rd21558, %rd21567;
	shr.u64 	%rd21569, %rd21568, 32;
	and.b64  	%rd21570, %rd21544, 4294967295;
	add.s64 	%rd21571, %rd21569, %rd21570;
	mad.lo.s64 	%rd21572, %rd21415, %rd21558, %rd21571;
	shr.u64 	%rd21573, %rd21572, 32;
	and.b64  	%rd21574, %rd21548, 4294967295;
	add.s64 	%rd21575, %rd21573, %rd21574;
	mad.lo.s64 	%rd21576, %rd21418, %rd21558, %rd21575;
	shr.u64 	%rd21577, %rd21576, 32;
	and.b64  	%rd21578, %rd21552, 4294967295;
	add.s64 	%rd21579, %rd21577, %rd21578;
	mad.lo.s64 	%rd21580, %rd21421, %rd21558, %rd21579;
	shr.u64 	%rd21581, %rd21580, 32;
	and.b64  	%rd21582, %rd21556, 4294967295;
	add.s64 	%rd21583, %rd21581, %rd21582;
	mad.lo.s64 	%rd21584, %rd21424, %rd21558, %rd21583;
	shr.u64 	%rd21585, %rd21584, 32;
	mul.wide.u32 	%rd21586, %r3172, %r3123;
	add.s64 	%rd21587, %rd21585, %rd21557;
	add.s64 	%rd21588, %rd21587, %rd21586;
	shr.u64 	%rd21589, %rd21588, 32;
	cvt.u64.u32 	%rd21590, %r3122;
	and.b64  	%rd21591, %rd21564, 4294967295;
	mad.lo.s64 	%rd21592, %rd21406, %rd21590, %rd21591;
	shr.u64 	%rd21593, %rd21592, 32;
	and.b64  	%rd21594, %rd21568, 4294967295;
	add.s64 	%rd21595, %rd21593, %rd21594;
	mad.lo.s64 	%rd21596, %rd21409, %rd21590, %rd21595;
	shr.u64 	%rd21597, %rd21596, 32;
	and.b64  	%rd21598, %rd21572, 4294967295;
	add.s64 	%rd21599, %rd21597, %rd21598;
	mad.lo.s64 	%rd21600, %rd21412, %rd21590, %rd21599;
	shr.u64 	%rd21601, %rd21600, 32;
	and.b64  	%rd21602, %rd21576, 4294967295;
	add.s64 	%rd21603, %rd21601, %rd21602;
	mad.lo.s64 	%rd21604, %rd21415, %rd21590, %rd21603;
	shr.u64 	%rd21605, %rd21604, 32;
	and.b64  	%rd21606, %rd21580, 4294967295;
	add.s64 	%rd21607, %rd21605, %rd21606;
	mad.lo.s64 	%rd21608, %rd21418, %rd21590, %rd21607;
	shr.u64 	%rd21609, %rd21608, 32;
	and.b64  	%rd21610, %rd21584, 4294967295;
	add.s64 	%rd21611, %rd21609, %rd21610;
	mad.lo.s64 	%rd21612, %rd21421, %rd21590, %rd21611;
	shr.u64 	%rd21613, %rd21612, 32;
	and.b64  	%rd21614, %rd21588, 4294967295;
	add.s64 	%rd21615, %rd21613, %rd21614;
	mad.lo.s64 	%rd21616, %rd21424, %rd21590, %rd21615;
	shr.u64 	%rd21617, %rd21616, 32;
	mul.wide.u32 	%rd21618, %r3172, %r3122;
	add.s64 	%rd21619, %rd21617, %rd21589;
	add.s64 	%rd21620, %rd21619, %rd21618;
	shr.u64 	%rd21621, %rd21620, 32;
	cvt.u64.u32 	%rd21622, %r3121;
	and.b64  	%rd21623, %rd21596, 4294967295;
	mad.lo.s64 	%rd21624, %rd21406, %rd21622, %rd21623;
	shr.u64 	%rd21625, %rd21624, 32;
	and.b64  	%rd21626, %rd21600, 4294967295;
	add.s64 	%rd21627, %rd21625, %rd21626;
	mad.lo.s64 	%rd21628, %rd21409, %rd21622, %rd21627;
	shr.u64 	%rd21629, %rd21628, 32;
	and.b64  	%rd21630, %rd21604, 4294967295;
	add.s64 	%rd21631, %rd21629, %rd21630;
	mad.lo.s64 	%rd21632, %rd21412, %rd21622, %rd21631;
	shr.u64 	%rd21633, %rd21632, 32;
	and.b64  	%rd21634, %rd21608, 4294967295;
	add.s64 	%rd21635, %rd21633, %rd21634;
	mad.lo.s64 	%rd21636, %rd21415, %rd21622, %rd21635;
	shr.u64 	%rd21637, %rd21636, 32;
	and.b64  	%rd21638, %rd21612, 4294967295;
	add.s64 	%rd21639, %rd21637, %rd21638;
	mad.lo.s64 	%rd21640, %rd21418, %rd21622, %rd21639;
	shr.u64 	%rd21641, %rd21640, 32;
	and.b64  	%rd21642, %rd21616, 4294967295;
	add.s64 	%rd21643, %rd21641, %rd21642;
	mad.lo.s64 	%rd21644, %rd21421, %rd21622, %rd21643;
	shr.u64 	%rd21645, %rd21644, 32;
	and.b64  	%rd21646, %rd21620, 4294967295;
	add.s64 	%rd21647, %rd21645, %rd21646;
	mad.lo.s64 	%rd21648, %rd21424, %rd21622, %rd21647;
	shr.u64 	%rd21649, %rd21648, 32;
	mul.wide.u32 	%rd21650, %r3172, %r3121;
	add.s64 	%rd21651, %rd21649, %rd21621;
	add.s64 	%rd21652, %rd21651, %rd21650;
	{ .reg .b32 tmp; mov.b64 {tmp, %r2879}, %rd21652; }
	mul.lo.s32 	%r2880, %r519, %r2878;
	cvt.u64.u32 	%rd21653, %r2880;
	and.b64  	%rd21654, %rd21407, 4294967295;
	mad.lo.s64 	%rd21655, %rd1155, %rd21653, %rd21654;
	shr.u64 	%rd21656, %rd21655, 32;
	and.b64  	%rd21657, %rd21432, 4294967295;
	add.s64 	%rd21658, %rd21656, %rd21657;
	mad.lo.s64 	%rd21659, %rd1156, %rd21653, %rd21658;
	cvt.u32.u64 	%r2881, %rd21659;
	shr.u64 	%rd21660, %rd21659, 32;
	and.b64  	%rd21661, %rd21464, 4294967295;
	add.s64 	%rd21662, %rd21660, %rd21661;
	mad.lo.s64 	%rd21663, %rd1157, %rd21653, %rd21662;
	shr.u64 	%rd21664, %rd21663, 32;
	and.b64  	%rd21665, %rd21496, 4294967295;
	add.s64 	%rd21666, %rd21664, %rd21665;
	mad.lo.s64 	%rd21667, %rd1158, %rd21653, %rd21666;
	shr.u64 	%rd21668, %rd21667, 32;
	and.b64  	%rd21669, %rd21528, 4294967295;
	add.s64 	%rd21670, %rd21668, %rd21669;
	mad.lo.s64 	%rd21671, %rd1159, %rd21653, %rd21670;
	shr.u64 	%rd21672, %rd21671, 32;
	and.b64  	%rd21673, %rd21560, 4294967295;
	add.s64 	%rd21674, %rd21672, %rd21673;
	mad.lo.s64 	%rd21675, %rd1160, %rd21653, %rd21674;
	shr.u64 	%rd21676, %rd21675, 32;
	and.b64  	%rd21677, %rd21592, 4294967295;
	add.s64 	%rd21678, %rd21676, %rd21677;
	mad.lo.s64 	%rd21679, %rd1161, %rd21653, %rd21678;
	shr.u64 	%rd21680, %rd21679, 32;
	mul.wide.u32 	%rd21681, %r520, %r2880;
	and.b64  	%rd21682, %rd21624, 4294967295;
	add.s64 	%rd21683, %rd21680, %rd21682;
	add.s64 	%rd21684, %rd21683, %rd21681;
	shr.u64 	%rd21685, %rd21684, 32;
	and.b64  	%rd21686, %rd21628, 4294967295;
	add.s64 	%rd21687, %rd21685, %rd21686;
	shr.u64 	%rd21688, %rd21687, 32;
	and.b64  	%rd21689, %rd21632, 4294967295;
	add.s64 	%rd21690, %rd21688, %rd21689;
	shr.u64 	%rd21691, %rd21690, 32;
	and.b64  	%rd21692, %rd21636, 4294967295;
	add.s64 	%rd21693, %rd21691, %rd21692;
	shr.u64 	%rd21694, %rd21693, 32;
	and.b64  	%rd21695, %rd21640, 4294967295;
	add.s64 	%rd21696, %rd21694, %rd21695;
	shr.u64 	%rd21697, %rd21696, 32;
	and.b64  	%rd21698, %rd21644, 4294967295;
	add.s64 	%rd21699, %rd21697, %rd21698;
	shr.u64 	%rd21700, %rd21699, 32;
	and.b64  	%rd21701, %rd21648, 4294967295;
	add.s64 	%rd21702, %rd21700, %rd21701;
	shr.u64 	%rd21703, %rd21702, 32;
	and.b64  	%rd21704, %rd21652, 4294967295;
	add.s64 	%rd21705, %rd21703, %rd21704;
	{ .reg .b32 tmp; mov.b64 {tmp, %r2882}, %rd21705; }
	add.s32 	%r2883, %r2879, %r2882;
	mul.lo.s32 	%r2884, %r519, %r2881;
	cvt.u64.u32 	%rd21706, %r2884;
	and.b64  	%rd21707, %rd21659, 4294967295;
	mad.lo.s64 	%rd21708, %rd1155, %rd21706, %rd21707;
	shr.u64 	%rd21709, %rd21708, 32;
	and.b64  	%rd21710, %rd21663, 4294967295;
	add.s64 	%rd21711, %rd21709, %rd21710;
	mad.lo.s64 	%rd21712, %rd1156, %rd21706, %rd21711;
	cvt.u32.u64 	%r2885, %rd21712;
	shr.u64 	%rd21713, %rd21712, 32;
	and.b64  	%rd21714, %rd21667, 4294967295;
	add.s64 	%rd21715, %rd21713, %rd21714;
	mad.lo.s64 	%rd21716, %rd1157, %rd21706, %rd21715;
	shr.u64 	%rd21717, %rd21716, 32;
	and.b64  	%rd21718, %rd21671, 4294967295;
	add.s64 	%rd21719, %rd21717, %rd21718;
	mad.lo.s64 	%rd21720, %rd1158, %rd21706, %rd21719;
	shr.u64 	%rd21721, %rd21720, 32;
	and.b64  	%rd21722, %rd21675, 4294967295;
	add.s64 	%rd21723, %rd21721, %rd21722;
	mad.lo.s64 	%rd21724, %rd1159, %rd21706, %rd21723;
	shr.u64 	%rd21725, %rd21724, 32;
	and.b64  	%rd21726, %rd21679, 4294967295;
	add.s64 	%rd21727, %rd21725, %rd21726;
	mad.lo.s64 	%rd21728, %rd1160, %rd21706, %rd21727;
	shr.u64 	%rd21729, %rd21728, 32;
	and.b64  	%rd21730, %rd21684, 4294967295;
	add.s64 	%rd21731, %rd21729, %rd21730;
	mad.lo.s64 	%rd21732, %rd1161, %rd21706, %rd21731;
	shr.u64 	%rd21733, %rd21732, 32;
	mul.wide.u32 	%rd21734, %r520, %r2884;
	and.b64  	%rd21735, %rd21687, 4294967295;
	add.s64 	%rd21736, %rd21733, %rd21735;
	add.s64 	%rd21737, %rd21736, %rd21734;
	shr.u64 	%rd21738, %rd21737, 32;
	and.b64  	%rd21739, %rd21690, 4294967295;
	add.s64 	%rd21740, %rd21738, %rd21739;
	shr.u64 	%rd21741, %rd21740, 32;
	and.b64  	%rd21742, %rd21693, 4294967295;
	add.s64 	%rd21743, %rd21741, %rd21742;
	shr.u64 	%rd21744, %rd21743, 32;
	and.b64  	%rd21745, %rd21696, 4294967295;
	add.s64 	%rd21746, %rd21744, %rd21745;
	shr.u64 	%rd21747, %rd21746, 32;
	and.b64  	%rd21748, %rd21699, 4294967295;
	add.s64 	%rd21749, %rd21747, %rd21748;
	shr.u64 	%rd21750, %rd21749, 32;
	and.b64  	%rd21751, %rd21702, 4294967295;
	add.s64 	%rd21752, %rd21750, %rd21751;
	shr.u64 	%rd21753, %rd21752, 32;
	and.b64  	%rd21754, %rd21705, 4294967295;
	add.s64 	%rd21755, %rd21753, %rd21754;
	{ .reg .b32 tmp; mov.b64 {tmp, %r2886}, %rd21755; }
	add.s32 	%r2887, %r2883, %r2886;
	mul.lo.s32 	%r2888, %r519, %r2885;
	cvt.u64.u32 	%rd21756, %r2888;
	and.b64  	%rd21757, %rd21712, 4294967295;
	mad.lo.s64 	%rd21758, %rd1155, %rd21756, %rd21757;
	shr.u64 	%rd21759, %rd21758, 32;
	and.b64  	%rd21760, %rd21716, 4294967295;
	add.s64 	%rd21761, %rd21759, %rd21760;
	mad.lo.s64 	%rd21762, %rd1156, %rd21756, %rd21761;
	cvt.u32.u64 	%r2889, %rd21762;
	shr.u64 	%rd21763, %rd21762, 32;
	and.b64  	%rd21764, %rd21720, 4294967295;
	add.s64 	%rd21765, %rd21763, %rd21764;
	mad.lo.s64 	%rd21766, %rd1157, %rd21756, %rd21765;
	shr.u64 	%rd21767, %rd21766, 32;
	and.b64  	%rd21768, %rd21724, 4294967295;
	add.s64 	%rd21769, %rd21767, %rd21768;
	mad.lo.s64 	%rd21770, %rd1158, %rd21756, %rd21769;
	shr.u64 	%rd21771, %rd21770, 32;
	and.b64  	%rd21772, %rd21728, 4294967295;
	add.s64 	%rd21773, %rd21771, %rd21772;
	mad.lo.s64 	%rd21774, %rd1159, %rd21756, %rd21773;
	shr.u64 	%rd21775, %rd21774, 32;
	and.b64  	%rd21776, %rd21732, 4294967295;
	add.s64 	%rd21777, %rd21775, %rd21776;
	mad.lo.s64 	%rd21778, %rd1160, %rd21756, %rd21777;
	shr.u64 	%rd21779, %rd21778, 32;
	and.b64  	%rd21780, %rd21737, 4294967295;
	add.s64 	%rd21781, %rd21779, %rd21780;
	mad.lo.s64 	%rd21782, %rd1161, %rd21756, %rd21781;
	shr.u64 	%rd21783, %rd21782, 32;
	mul.wide.u32 	%rd21784, %r520, %r2888;
	and.b64  	%rd21785, %rd21740, 4294967295;
	add.s64 	%rd21786, %rd21783, %rd21785;
	add.s64 	%rd21787, %rd21786, %rd21784;
	shr.u64 	%rd21788, %rd21787, 32;
	and.b64  	%rd21789, %rd21743, 4294967295;
	add.s64 	%rd21790, %rd21788, %rd21789;
	shr.u64 	%rd21791, %rd21790, 32;
	and.b64  	%rd21792, %rd21746, 4294967295;
	add.s64 	%rd21793, %rd21791, %rd21792;
	shr.u64 	%rd21794, %rd21793, 32;
	and.b64  	%rd21795, %rd21749, 4294967295;
	add.s64 	%rd21796, %rd21794, %rd21795;
	shr.u64 	%rd21797, %rd21796, 32;
	and.b64  	%rd21798, %rd21752, 4294967295;
	add.s64 	%rd21799, %rd21797, %rd21798;
	shr.u64 	%rd21800, %rd21799, 32;
	and.b64  	%rd21801, %rd21755, 4294967295;
	add.s64 	%rd21802, %rd21800, %rd21801;
	{ .reg .b32 tmp; mov.b64 {tmp, %r2890}, %rd21802; }
	add.s32 	%r2891, %r2887, %r2890;
	mul.lo.s32 	%r2892, %r519, %r2889;
	cvt.u64.u32 	%rd21803, %r2892;
	and.b64  	%rd21804, %rd21762, 4294967295;
	mad.lo.s64 	%rd21805, %rd1155, %rd21803, %rd21804;
	shr.u64 	%rd21806, %rd21805, 32;
	and.b64  	%rd21807, %rd21766, 4294967295;
	add.s64 	%rd21808, %rd21806, %rd21807;
	mad.lo.s64 	%rd21809, %rd1156, %rd21803, %rd21808;
	cvt.u32.u64 	%r2893, %rd21809;
	shr.u64 	%rd21810, %rd21809, 32;
	and.b64  	%rd21811, %rd21770, 4294967295;
	add.s64 	%rd21812, %rd21810, %rd21811;
	mad.lo.s64 	%rd21813, %rd1157, %rd21803, %rd21812;
	shr.u64 	%rd21814, %rd21813, 32;
	and.b64  	%rd21815, %rd21774, 4294967295;
	add.s64 	%rd21816, %rd21814, %rd21815;
	mad.lo.s64 	%rd21817, %rd1158, %rd21803, %rd21816;
	shr.u64 	%rd21818, %rd21817, 32;
	and.b64  	%rd21819, %rd21778, 4294967295;
	add.s64 	%rd21820, %rd21818, %rd21819;
	mad.lo.s64 	%rd21821, %rd1159, %rd21803, %rd21820;
	shr.u64 	%rd21822, %rd21821, 32;
	and.b64  	%rd21823, %rd21782, 4294967295;
	add.s64 	%rd21824, %rd21822, %rd21823;
	mad.lo.s64 	%rd21825, %rd1160, %rd21803, %rd21824;
	shr.u64 	%rd21826, %rd21825, 32;
	and.b64  	%rd21827, %rd21787, 4294967295;
	add.s64 	%rd21828, %rd21826, %rd21827;
	mad.lo.s64 	%rd21829, %rd1161, %rd21803, %rd21828;
	shr.u64 	%rd21830, %rd21829, 32;
	mul.wide.u32 	%rd21831, %r520, %r2892;
	and.b64  	%rd21832, %rd21790, 4294967295;
	add.s64 	%rd21833, %rd21830, %rd21832;
	add.s64 	%rd21834, %rd21833, %rd21831;
	shr.u64 	%rd21835, %rd21834, 32;
	and.b64  	%rd21836, %rd21793, 4294967295;
	add.s64 	%rd21837, %rd21835, %rd21836;
	shr.u64 	%rd21838, %rd21837, 32;
	and.b64  	%rd21839, %rd21796, 4294967295;
	add.s64 	%rd21840, %rd21838, %rd21839;
	shr.u64 	%rd21841, %rd21840, 32;
	and.b64  	%rd21842, %rd21799, 4294967295;
	add.s64 	%rd21843, %rd21841, %rd21842;
	shr.u64 	%rd21844, %rd21843, 32;
	and.b64  	%rd21845, %rd21802, 4294967295;
	add.s64 	%rd21846, %rd21844, %rd21845;
	{ .reg .b32 tmp; mov.b64 {tmp, %r2894}, %rd21846; }
	add.s32 	%r2895, %r2891, %r2894;
	mul.lo.s32 	%r2896, %r519, %r2893;
	cvt.u64.u32 	%rd21847, %r2896;
	and.b64  	%rd21848, %rd21809, 4294967295;
	mad.lo.s64 	%rd21849, %rd1155, %rd21847, %rd21848;
	shr.u64 	%rd21850, %rd21849, 32;
	and.b64  	%rd21851, %rd21813, 4294967295;
	add.s64 	%rd21852, %rd21850, %rd21851;
	mad.lo.s64 	%rd21853, %rd1156, %rd21847, %rd21852;
	cvt.u32.u64 	%r2897, %rd21853;
	shr.u64 	%rd21854, %rd21853, 32;
	and.b64  	%rd21855, %rd21817, 4294967295;
	add.s64 	%rd21856, %rd21854, %rd21855;
	mad.lo.s64 	%rd21857, %rd1157, %rd21847, %rd21856;
	shr.u64 	%rd21858, %rd21857, 32;
	and.b64  	%rd21859, %rd21821, 4294967295;
	add.s64 	%rd21860, %rd21858, %rd21859;
	mad.lo.s64 	%rd21861, %rd1158, %rd21847, %rd21860;
	shr.u64 	%rd21862, %rd21861, 32;
	and.b64  	%rd21863, %rd21825, 4294967295;
	add.s64 	%rd21864, %rd21862, %rd21863;
	mad.lo.s64 	%rd21865, %rd1159, %rd21847, %rd21864;
	shr.u64 	%rd21866, %rd21865, 32;
	and.b64  	%rd21867, %rd21829, 4294967295;
	add.s64 	%rd21868, %rd21866, %rd21867;
	mad.lo.s64 	%rd21869, %rd1160, %rd21847, %rd21868;
	shr.u64 	%rd21870, %rd21869, 32;
	and.b64  	%rd21871, %rd21834, 4294967295;
	add.s64 	%rd21872, %rd21870, %rd21871;
	mad.lo.s64 	%rd21873, %rd1161, %rd21847, %rd21872;
	shr.u64 	%rd21874, %rd21873, 32;
	mul.wide.u32 	%rd21875, %r520, %r2896;
	and.b64  	%rd21876, %rd21837, 4294967295;
	add.s64 	%rd21877, %rd21874, %rd21876;
	add.s64 	%rd21878, %rd21877, %rd21875;
	shr.u64 	%rd21879, %rd21878, 32;
	and.b64  	%rd21880, %rd21840, 4294967295;
	add.s64 	%rd21881, %rd21879, %rd21880;
	shr.u64 	%rd21882, %rd21881, 32;
	and.b64  	%rd21883, %rd21843, 4294967295;
	add.s64 	%rd21884, %rd21882, %rd21883;
	shr.u64 	%rd21885, %rd21884, 32;
	and.b64  	%rd21886, %rd21846, 4294967295;
	add.s64 	%rd21887, %rd21885, %rd21886;
	{ .reg .b32 tmp; mov.b64 {tmp, %r2898}, %rd21887; }
	add.s32 	%r2899, %r2895, %r2898;
	mul.lo.s32 	%r2900, %r519, %r2897;
	cvt.u64.u32 	%rd21888, %r2900;
	and.b64  	%rd21889, %rd21853, 4294967295;
	mad.lo.s64 	%rd21890, %rd1155, %rd21888, %rd21889;
	shr.u64 	%rd21891, %rd21890, 32;
	and.b64  	%rd21892, %rd21857, 4294967295;
	add.s64 	%rd21893, %rd21891, %rd21892;
	mad.lo.s64 	%rd21894, %rd1156, %rd21888, %rd21893;
	cvt.u32.u64 	%r2901, %rd21894;
	shr.u64 	%rd21895, %rd21894, 32;
	and.b64  	%rd21896, %rd21861, 4294967295;
	add.s64 	%rd21897, %rd21895, %rd21896;
	mad.lo.s64 	%rd21898, %rd1157, %rd21888, %rd21897;
	shr.u64 	%rd21899, %rd21898, 32;
	and.b64  	%rd21900, %rd21865, 4294967295;
	add.s64 	%rd21901, %rd21899, %rd21900;
	mad.lo.s64 	%rd21902, %rd1158, %rd21888, %rd21901;
	shr.u64 	%rd21903, %rd21902, 32;
	and.b64  	%rd21904, %rd21869, 4294967295;
	add.s64 	%rd21905, %rd21903, %rd21904;
	mad.lo.s64 	%rd21906, %rd1159, %rd21888, %rd21905;
	shr.u64 	%rd21907, %rd21906, 32;
	and.b64  	%rd21908, %rd21873, 4294967295;
	add.s64 	%rd21909, %rd21907, %rd21908;
	mad.lo.s64 	%rd21910, %rd1160, %rd21888, %rd21909;
	shr.u64 	%rd21911, %rd21910, 32;
	and.b64  	%rd21912, %rd21878, 4294967295;
	add.s64 	%rd21913, %rd21911, %rd21912;
	mad.lo.s64 	%rd21914, %rd1161, %rd21888, %rd21913;
	shr.u64 	%rd21915, %rd21914, 32;
	mul.wide.u32 	%rd21916, %r520, %r2900;
	and.b64  	%rd21917, %rd21881, 4294967295;
	add.s64 	%rd21918, %rd21915, %rd21917;
	add.s64 	%rd21919, %rd21918, %rd21916;
	shr.u64 	%rd21920, %rd21919, 32;
	and.b64  	%rd21921, %rd21884, 4294967295;
	add.s64 	%rd21922, %rd21920, %rd21921;
	shr.u64 	%rd21923, %rd21922, 32;
	and.b64  	%rd21924, %rd21887, 4294967295;
	add.s64 	%rd21925, %rd21923, %rd21924;
	{ .reg .b32 tmp; mov.b64 {tmp, %r2902}, %rd21925; }
	add.s32 	%r2903, %r2899, %r2902;
	mul.lo.s32 	%r2904, %r519, %r2901;
	cvt.u64.u32 	%rd21926, %r2904;
	and.b64  	%rd21927, %rd21894, 4294967295;
	mad.lo.s64 	%rd21928, %rd1155, %rd21926, %rd21927;
	shr.u64 	%rd21929, %rd21928, 32;
	and.b64  	%rd21930, %rd21898, 4294967295;
	add.s64 	%rd21931, %rd21929, %rd21930;
	mad.lo.s64 	%rd21932, %rd1156, %rd21926, %rd21931;
	cvt.u32.u64 	%r2905, %rd21932;
	shr.u64 	%rd21933, %rd21932, 32;
	and.b64  	%rd21934, %rd21902, 4294967295;
	add.s64 	%rd21935, %rd21933, %rd21934;
	mad.lo.s64 	%rd21936, %rd1157, %rd21926, %rd21935;
	shr.u64 	%rd21937, %rd21936, 32;
	and.b64  	%rd21938, %rd21906, 4294967295;
	add.s64 	%rd21939, %rd21937, %rd21938;
	mad.lo.s64 	%rd21940, %rd1158, %rd21926, %rd21939;
	shr.u64 	%rd21941, %rd21940, 32;
	and.b64  	%rd21942, %rd21910, 4294967295;
	add.s64 	%rd21943, %rd21941, %rd21942;
	mad.lo.s64 	%rd21944, %rd1159, %rd21926, %rd21943;
	shr.u64 	%rd21945, %rd21944, 32;
	and.b64  	%rd21946, %rd21914, 4294967295;
	add.s64 	%rd21947, %rd21945, %rd21946;
	mad.lo.s64 	%rd21948, %rd1160, %rd21926, %rd21947;
	shr.u64 	%rd21949, %rd21948, 32;
	and.b64  	%rd21950, %rd21919, 4294967295;
	add.s64 	%rd21951, %rd21949, %rd21950;
	mad.lo.s64 	%rd21952, %rd1161, %rd21926, %rd21951;
	shr.u64 	%rd21953, %rd21952, 32;
	mul.wide.u32 	%rd21954, %r520, %r2904;
	and.b64  	%rd21955, %rd21922, 4294967295;
	add.s64 	%rd21956, %rd21953, %rd21955;
	add.s64 	%rd21957, %rd21956, %rd21954;
	shr.u64 	%rd21958, %rd21957, 32;
	and.b64  	%rd21959, %rd21925, 4294967295;
	add.s64 	%rd21960, %rd21958, %rd21959;
	{ .reg .b32 tmp; mov.b64 {tmp, %r2906}, %rd21960; }
	add.s32 	%r2907, %r2903, %r2906;
	mul.lo.s32 	%r2908, %r519, %r2905;
	cvt.u64.u32 	%rd21961, %r2908;
	and.b64  	%rd21962, %rd21932, 4294967295;
	mad.lo.s64 	%rd21963, %rd1155, %rd21961, %rd21962;
	shr.u64 	%rd21964, %rd21963, 32;
	and.b64  	%rd21965, %rd21936, 4294967295;
	add.s64 	%rd21966, %rd21964, %rd21965;
	mad.lo.s64 	%rd1297, %rd1156, %rd21961, %rd21966;
	cvt.u32.u64 	%r3176, %rd1297;
	shr.u64 	%rd21967, %rd1297, 32;
	and.b64  	%rd21968, %rd21940, 4294967295;
	add.s64 	%rd21969, %rd21967, %rd21968;
	mad.lo.s64 	%rd22909, %rd1157, %rd21961, %rd21969;
	cvt.u32.u64 	%r651, %rd22909;
	shr.u64 	%rd21970, %rd22909, 32;
	and.b64  	%rd21971, %rd21944, 4294967295;
	add.s64 	%rd21972, %rd21970, %rd21971;
	mad.lo.s64 	%rd22908, %rd1158, %rd21961, %rd21972;
	cvt.u32.u64 	%r652, %rd22908;
	shr.u64 	%rd21973, %rd22908, 32;
	and.b64  	%rd21974, %rd21948, 4294967295;
	add.s64 	%rd21975, %rd21973, %rd21974;
	mad.lo.s64 	%rd22907, %rd1159, %rd21961, %rd21975;
	cvt.u32.u64 	%r653, %rd22907;
	shr.u64 	%rd21976, %rd22907, 32;
	and.b64  	%rd21977, %rd21952, 4294967295;
	add.s64 	%rd21978, %rd21976, %rd21977;
	mad.lo.s64 	%rd22906, %rd1160, %rd21961, %rd21978;
	cvt.u32.u64 	%r654, %rd22906;
	shr.u64 	%rd21979, %rd22906, 32;
	and.b64  	%rd21980, %rd21957, 4294967295;
	add.s64 	%rd21981, %rd21979, %rd21980;
	mad.lo.s64 	%rd22905, %rd1161, %rd21961, %rd21981;
	cvt.u32.u64 	%r655, %rd22905;
	shr.u64 	%rd21982, %rd22905, 32;
	mul.wide.u32 	%rd21983, %r520, %r2908;
	and.b64  	%rd21984, %rd21960, 4294967295;
	add.s64 	%rd21985, %rd21982, %rd21984;
	add.s64 	%rd22904, %rd21985, %rd21983;
	cvt.u32.u64 	%r656, %rd22904;
	{ .reg .b32 tmp; mov.b64 {tmp, %r2909}, %rd22904; }
	add.s32 	%r3175, %r2907, %r2909;
	setp.gt.u32 	%p761, %r3175, %r520;
	@%p761 bra 	$L__BB2_699;
	setp.lt.u32 	%p762, %r3175, %r520;
	@%p762 bra 	$L__BB2_700;
	cvt.u32.u64 	%r2910, %rd1161;
	setp.lt.u32 	%p763, %r2910, %r656;
	@%p763 bra 	$L__BB2_699;
	setp.gt.u32 	%p764, %r2910, %r656;
	@%p764 bra 	$L__BB2_700;
	cvt.u32.u64 	%r2912, %rd1160;
	setp.lt.u32 	%p765, %r2912, %r655;
	@%p765 bra 	$L__BB2_699;
	setp.gt.u32 	%p766, %r2912, %r655;
	@%p766 bra 	$L__BB2_700;
	cvt.u32.u64 	%r2914, %rd1159;
	setp.lt.u32 	%p767, %r2914, %r654;
	@%p767 bra 	$L__BB2_699;
	setp.gt.u32 	%p768, %r2914, %r654;
	@%p768 bra 	$L__BB2_700;
	cvt.u32.u64 	%r2916, %rd1158;
	setp.lt.u32 	%p769, %r2916, %r653;
	@%p769 bra 	$L__BB2_699;
	setp.gt.u32 	%p770, %r2916, %r653;
	@%p770 bra 	$L__BB2_700;
	cvt.u32.u64 	%r2918, %rd1157;
	setp.lt.u32 	%p771, %r2918, %r652;
	@%p771 bra 	$L__BB2_699;
	setp.gt.u32 	%p772, %r2918, %r652;
	@%p772 bra 	$L__BB2_700;
	cvt.u32.u64 	%r2920, %rd1156;
	setp.lt.u32 	%p773, %r2920, %r651;
	@%p773 bra 	$L__BB2_699;
	cvt.u32.u64 	%r2922, %rd1155;
	setp.gt.u32 	%p774, %r2920, %r651;
	setp.gt.u32 	%p775, %r2922, %r3176;
	or.pred  	%p776, %p774, %p775;
	@%p776 bra 	$L__BB2_700;
$L__BB2_699:
	and.b64  	%rd21987, %rd1297, 4294967295;
	sub.s64 	%rd21988, %rd21987, %rd1155;
	shr.u64 	%rd21989, %rd21988, 63;
	cvt.u32.u64 	%r3176, %rd21988;
	st.global.u32 	[%rd1277+32], %r3176;
	and.b64  	%rd21990, %rd22909, 4294967295;
	add.s64 	%rd21991, %rd21989, %rd1156;
	sub.s64 	%rd22909, %rd21990, %rd21991;
	shr.u64 	%rd21992, %rd22909, 63;
	st.global.u32 	[%rd1277+36], %rd22909;
	and.b64  	%rd21993, %rd22908, 4294967295;
	add.s64 	%rd21994, %rd21992, %rd1157;
	sub.s64 	%rd22908, %rd21993, %rd21994;
	shr.u64 	%rd21995, %rd22908, 63;
	st.global.u32 	[%rd1277+40], %rd22908;
	and.b64  	%rd21996, %rd22907, 4294967295;
	add.s64 	%rd21997, %rd21995, %rd1158;
	sub.s64 	%rd22907, %rd21996, %rd21997;
	shr.u64 	%rd21998, %rd22907, 63;
	st.global.u32 	[%rd1277+44], %rd22907;
	and.b64  	%rd21999, %rd22906, 4294967295;
	add.s64 	%rd22000, %rd21998, %rd1159;
	sub.s64 	%rd22906, %rd21999, %rd22000;
	shr.u64 	%rd22001, %rd22906, 63;
	st.global.u32 	[%rd1277+48], %rd22906;
	and.b64  	%rd22002, %rd22905, 4294967295;
	add.s64 	%rd22003, %rd22001, %rd1160;
	sub.s64 	%rd22905, %rd22002, %rd22003;
	shr.u64 	%rd22004, %rd22905, 63;
	st.global.u32 	[%rd1277+52], %rd22905;
	and.b64  	%rd22005, %rd22904, 4294967295;
	add.s64 	%rd22006, %rd22004, %rd1161;
	sub.s64 	%rd22904, %rd22005, %rd22006;
	shr.u64 	%rd22007, %rd22904, 63;
	st.global.u32 	[%rd1277+56], %rd22904;
	cvt.u32.u64 	%r2923, %rd22007;
	add.s32 	%r2924, %r520, %r2923;
	sub.s32 	%r3175, %r3175, %r2924;
	st.global.u32 	[%rd1277+60], %r3175;
$L__BB2_700:
	mul.lo.s32 	%r2925, %r519, %r3174;
	cvt.u64.u32 	%rd22008, %r2925;
	cvt.u64.u32 	%rd22009, %r3174;
	mad.lo.s64 	%rd22010, %rd1155, %rd22008, %rd22009;
	shr.u64 	%rd22011, %rd22010, 32;
	and.b64  	%rd22012, %rd22903, 4294967295;
	add.s64 	%rd22013, %rd22011, %rd22012;
	mad.lo.s64 	%rd22014, %rd1156, %rd22008, %rd22013;
	cvt.u32.u64 	%r2926, %rd22014;
	shr.u64 	%rd22015, %rd22014, 32;
	and.b64  	%rd22016, %rd22902, 4294967295;
	add.s64 	%rd22017, %rd22015, %rd22016;
	mad.lo.s64 	%rd22018, %rd1157, %rd22008, %rd22017;
	shr.u64 	%rd22019, %rd22018, 32;
	and.b64  	%rd22020, %rd22901, 4294967295;
	add.s64 	%rd22021, %rd22019, %rd22020;
	mad.lo.s64 	%rd22022, %rd1158, %rd22008, %rd22021;
	shr.u64 	%rd22023, %rd22022, 32;
	and.b64  	%rd22024, %rd22900, 4294967295;
	add.s64 	%rd22025, %rd22023, %rd22024;
	mad.lo.s64 	%rd22026, %rd1159, %rd22008, %rd22025;
	shr.u64 	%rd22027, %rd22026, 32;
	and.b64  	%rd22028, %rd22899, 4294967295;
	add.s64 	%rd22029, %rd22027, %rd22028;
	mad.lo.s64 	%rd22030, %rd1160, %rd22008, %rd22029;
	shr.u64 	%rd22031, %rd22030, 32;
	and.b64  	%rd22032, %rd22898, 4294967295;
	add.s64 	%rd22033, %rd22031, %rd22032;
	mad.lo.s64 	%rd22034, %rd1161, %rd22008, %rd22033;
	shr.u64 	%rd22035, %rd22034, 32;
	mul.wide.u32 	%rd22036, %r520, %r2925;
	cvt.u64.u32 	%rd22037, %r3173;
	add.s64 	%rd22038, %rd22035, %rd22037;
	add.s64 	%rd22039, %rd22038, %rd22036;
	shr.u64 	%rd22040, %rd22039, 32;
	mul.lo.s32 	%r2927, %r519, %r2926;
	cvt.u64.u32 	%rd22041, %r2927;
	and.b64  	%rd22042, %rd22014, 4294967295;
	mad.lo.s64 	%rd22043, %rd1155, %rd22041, %rd22042;
	shr.u64 	%rd22044, %rd22043, 32;
	and.b64  	%rd22045, %rd22018, 4294967295;
	add.s64 	%rd22046, %rd22044, %rd22045;
	mad.lo.s64 	%rd22047, %rd1156, %rd22041, %rd22046;
	cvt.u32.u64 	%r2928, %rd22047;
	shr.u64 	%rd22048, %rd22047, 32;
	and.b64  	%rd22049, %rd22022, 4294967295;
	add.s64 	%rd22050, %rd22048, %rd22049;
	mad.lo.s64 	%rd22051, %rd1157, %rd22041, %rd22050;
	shr.u64 	%rd22052, %rd22051, 32;
	and.b64  	%rd22053, %rd22026, 4294967295;
	add.s64 	%rd22054, %rd22052, %rd22053;
	mad.lo.s64 	%rd22055, %rd1158, %rd22041, %rd22054;
	shr.u64 	%rd22056, %rd22055, 32;
	and.b64  	%rd22057, %rd22030, 4294967295;
	add.s64 	%rd22058, %rd22056, %rd22057;
	mad.lo.s64 	%rd22059, %rd1159, %rd22041, %rd22058;
	shr.u64 	%rd22060, %rd22059, 32;
	and.b64  	%rd22061, %rd22034, 4294967295;
	add.s64 	%rd22062, %rd22060, %rd22061;
	mad.lo.s64 	%rd22063, %rd1160, %rd22041, %rd22062;
	shr.u64 	%rd22064, %rd22063, 32;
	and.b64  	%rd22065, %rd22039, 4294967295;
	add.s64 	%rd22066, %rd22064, %rd22065;
	mad.lo.s64 	%rd22067, %rd1161, %rd22041, %rd22066;
	shr.u64 	%rd22068, %rd22067, 32;
	mul.wide.u32 	%rd22069, %r520, %r2927;
	add.s64 	%rd22070, %rd22068, %rd22040;
	add.s64 	%rd22071, %rd22070, %rd22069;
	shr.u64 	%rd22072, %rd22071, 32;
	mul.lo.s32 	%r2929, %r519, %r2928;
	cvt.u64.u32 	%rd22073, %r2929;
	and.b64  	%rd22074, %rd22047, 4294967295;
	mad.lo.s64 	%rd22075, %rd1155, %rd22073, %rd22074;
	shr.u64 	%rd22076, %rd22075, 32;
	and.b64  	%rd22077, %rd22051, 4294967295;
	add.s64 	%rd22078, %rd22076, %rd22077;
	mad.lo.s64 	%rd22079, %rd1156, %rd22073, %rd22078;
	cvt.u32.u64 	%r2930, %rd22079;
	shr.u64 	%rd22080, %rd22079, 32;
	and.b64  	%rd22081, %rd22055, 4294967295;
	add.s64 	%rd22082, %rd22080, %rd22081;
	mad.lo.s64 	%rd22083, %rd1157, %rd22073, %rd22082;
	shr.u64 	%rd22084, %rd22083, 32;
	and.b64  	%rd22085, %rd22059, 4294967295;
	add.s64 	%rd22086, %rd22084, %rd22085;
	mad.lo.s64 	%rd22087, %rd1158, %rd22073, %rd22086;
	shr.u64 	%rd22088, %rd22087, 32;
	and.b64  	%rd22089, %rd22063, 4294967295;
	add.s64 	%rd22090, %rd22088, %rd22089;
	mad.lo.s64 	%rd22091, %rd1159, %rd22073, %rd22090;
	shr.u64 	%rd22092, %rd22091, 32;
	and.b64  	%rd22093, %rd22067, 4294967295;
	add.s64 	%rd22094, %rd22092, %rd22093;
	mad.lo.s64 	%rd22095, %rd1160, %rd22073, %rd22094;
	shr.u64 	%rd22096, %rd22095, 32;
	and.b64  	%rd22097, %rd22071, 4294967295;
	add.s64 	%rd22098, %rd22096, %rd22097;
	mad.lo.s64 	%rd22099, %rd1161, %rd22073, %rd22098;
	shr.u64 	%rd22100, %rd22099, 32;
	mul.wide.u32 	%rd22101, %r520, %r2929;
	add.s64 	%rd22102, %rd22100, %rd22072;
	add.s64 	%rd22103, %rd22102, %rd22101;
	shr.u64 	%rd22104, %rd22103, 32;
	mul.lo.s32 	%r2931, %r519, %r2930;
	cvt.u64.u32 	%rd22105, %r2931;
	and.b64  	%rd22106, %rd22079, 4294967295;
	mad.lo.s64 	%rd22107, %rd1155, %rd22105, %rd22106;
	shr.u64 	%rd22108, %rd22107, 32;
	and.b64  	%rd22109, %rd22083, 4294967295;
	add.s64 	%rd22110, %rd22108, %rd22109;
	mad.lo.s64 	%rd22111, %rd1156, %rd22105, %rd22110;
	cvt.u32.u64 	%r2932, %rd22111;
	shr.u64 	%rd22112, %rd22111, 32;
	and.b64  	%rd22113, %rd22087, 4294967295;
	add.s64 	%rd22114, %rd22112, %rd22113;
	mad.lo.s64 	%rd22115, %rd1157, %rd22105, %rd22114;
	shr.u64 	%rd22116, %rd22115, 32;
	and.b64  	%rd22117, %rd22091, 4294967295;
	add.s64 	%rd22118, %rd22116, %rd22117;
	mad.lo.s64 	%rd22119, %rd1158, %rd22105, %rd22118;
	shr.u64 	%rd22120, %rd22119, 32;
	and.b64  	%rd22121, %rd22095, 4294967295;
	add.s64 	%rd22122, %rd22120, %rd22121;
	mad.lo.s64 	%rd22123, %rd1159, %rd22105, %rd22122;
	shr.u64 	%rd22124, %rd22123, 32;
	and.b64  	%rd22125, %rd22099, 4294967295;
	add.s64 	%rd22126, %rd22124, %rd22125;
	mad.lo.s64 	%rd22127, %rd1160, %rd22105, %rd22126;
	shr.u64 	%rd22128, %rd22127, 32;
	and.b64  	%rd22129, %rd22103, 4294967295;
	add.s64 	%rd22130, %rd22128, %rd22129;
	mad.lo.s64 	%rd22131, %rd1161, %rd22105, %rd22130;
	shr.u64 	%rd22132, %rd22131, 32;
	mul.wide.u32 	%rd22133, %r520, %r2931;
	add.s64 	%rd22134, %rd22132, %rd22104;
	add.s64 	%rd22135, %rd22134, %rd22133;
	shr.u64 	%rd22136, %rd22135, 32;
	mul.lo.s32 	%r2933, %r519, %r2932;
	cvt.u64.u32 	%rd22137, %r2933;
	and.b64  	%rd22138, %rd22111, 4294967295;
	mad.lo.s64 	%rd22139, %rd1155, %rd22137, %rd22138;
	shr.u64 	%rd22140, %rd22139, 32;
	and.b64  	%rd22141, %rd22115, 4294967295;
	add.s64 	%rd22142, %rd22140, %rd22141;
	mad.lo.s64 	%rd22143, %rd1156, %rd22137, %rd22142;
	cvt.u32.u64 	%r2934, %rd22143;
	shr.u64 	%rd22144, %rd22143, 32;
	and.b64  	%rd22145, %rd22119, 4294967295;
	add.s64 	%rd22146, %rd22144, %rd22145;
	mad.lo.s64 	%rd22147, %rd1157, %rd22137, %rd22146;
	shr.u64 	%rd22148, %rd22147, 32;
	and.b64  	%rd22149, %rd22123, 4294967295;
	add.s64 	%rd22150, %rd22148, %rd22149;
	mad.lo.s64 	%rd22151, %rd1158, %rd22137, %rd22150;
	shr.u64 	%rd22152, %rd22151, 32;
	and.b64  	%rd22153, %rd22127, 4294967295;
	add.s64 	%rd22154, %rd22152, %rd22153;
	mad.lo.s64 	%rd22155, %rd1159, %rd22137, %rd22154;
	shr.u64 	%rd22156, %rd22155, 32;
	and.b64  	%rd22157, %rd22131, 4294967295;
	add.s64 	%rd22158, %rd22156, %rd22157;
	mad.lo.s64 	%rd22159, %rd1160, %rd22137, %rd22158;
	shr.u64 	%rd22160, %rd22159, 32;
	and.b64  	%rd22161, %rd22135, 4294967295;
	add.s64 	%rd22162, %rd22160, %rd22161;
	mad.lo.s64 	%rd22163, %rd1161, %rd22137, %rd22162;
	shr.u64 	%rd22164, %rd22163, 32;
	mul.wide.u32 	%rd22165, %r520, %r2933;
	add.s64 	%rd22166, %rd22164, %rd22136;
	add.s64 	%rd22167, %rd22166, %rd22165;
	shr.u64 	%rd22168, %rd22167, 32;
	mul.lo.s32 	%r2935, %r519, %r2934;
	cvt.u64.u32 	%rd22169, %r2935;
	and.b64  	%rd22170, %rd22143, 4294967295;
	mad.lo.s64 	%rd22171, %rd1155, %rd22169, %rd22170;
	shr.u64 	%rd22172, %rd22171, 32;
	and.b64  	%rd22173, %rd22147, 4294967295;
	add.s64 	%rd22174, %rd22172, %rd22173;
	mad.lo.s64 	%rd22175, %rd1156, %rd22169, %rd22174;
	cvt.u32.u64 	%r2936, %rd22175;
	shr.u64 	%rd22176, %rd22175, 32;
	and.b64  	%rd22177, %rd22151, 4294967295;
	add.s64 	%rd22178, %rd22176, %rd22177;
	mad.lo.s64 	%rd22179, %rd1157, %rd22169, %rd22178;
	shr.u64 	%rd22180, %rd22179, 32;
	and.b64  	%rd22181, %rd22155, 4294967295;
	add.s64 	%rd22182, %rd22180, %rd22181;
	mad.lo.s64 	%rd22183, %rd1158, %rd22169, %rd22182;
	shr.u64 	%rd22184, %rd22183, 32;
	and.b64  	%rd22185, %rd22159, 4294967295;
	add.s64 	%rd22186, %rd22184, %rd22185;
	mad.lo.s64 	%rd22187, %rd1159, %rd22169, %rd22186;
	shr.u64 	%rd22188, %rd22187, 32;
	and.b64  	%rd22189, %rd22163, 4294967295;
	add.s64 	%rd22190, %rd22188, %rd22189;
	mad.lo.s64 	%rd22191, %rd1160, %rd22169, %rd22190;
	shr.u64 	%rd22192, %rd22191, 32;
	and.b64  	%rd22193, %rd22167, 4294967295;
	add.s64 	%rd22194, %rd22192, %rd22193;
	mad.lo.s64 	%rd22195, %rd1161, %rd22169, %rd22194;
	shr.u64 	%rd22196, %rd22195, 32;
	mul.wide.u32 	%rd22197, %r520, %r2935;
	add.s64 	%rd22198, %rd22196, %rd22168;
	add.s64 	%rd22199, %rd22198, %rd22197;
	shr.u64 	%rd22200, %rd22199, 32;
	mul.lo.s32 	%r2937, %r519, %r2936;
	cvt.u64.u32 	%rd22201, %r2937;
	and.b64  	%rd22202, %rd22175, 4294967295;
	mad.lo.s64 	%rd22203, %rd1155, %rd22201, %rd22202;
	shr.u64 	%rd22204, %rd22203, 32;
	and.b64  	%rd22205, %rd22179, 4294967295;
	add.s64 	%rd22206, %rd22204, %rd22205;
	mad.lo.s64 	%rd22207, %rd1156, %rd22201, %rd22206;
	cvt.u32.u64 	%r2938, %rd22207;
	shr.u64 	%rd22208, %rd22207, 32;
	and.b64  	%rd22209, %rd22183, 4294967295;
	add.s64 	%rd22210, %rd22208, %rd22209;
	mad.lo.s64 	%rd22211, %rd1157, %rd22201, %rd22210;
	shr.u64 	%rd22212, %rd22211, 32;
	and.b64  	%rd22213, %rd22187, 4294967295;
	add.s64 	%rd22214, %rd22212, %rd22213;
	mad.lo.s64 	%rd22215, %rd1158, %rd22201, %rd22214;
	shr.u64 	%rd22216, %rd22215, 32;
	and.b64  	%rd22217, %rd22191, 4294967295;
	add.s64 	%rd22218, %rd22216, %rd22217;
	mad.lo.s64 	%rd22219, %rd1159, %rd22201, %rd22218;
	shr.u64 	%rd22220, %rd22219, 32;
	and.b64  	%rd22221, %rd22195, 4294967295;
	add.s64 	%rd22222, %rd22220, %rd22221;
	mad.lo.s64 	%rd22223, %rd1160, %rd22201, %rd22222;
	shr.u64 	%rd22224, %rd22223, 32;
	and.b64  	%rd22225, %rd22199, 4294967295;
	add.s64 	%rd22226, %rd22224, %rd22225;
	mad.lo.s64 	%rd22227, %rd1161, %rd22201, %rd22226;
	shr.u64 	%rd22228, %rd22227, 32;
	mul.wide.u32 	%rd22229, %r520, %r2937;
	add.s64 	%rd22230, %rd22228, %rd22200;
	add.s64 	%rd22231, %rd22230, %rd22229;
	shr.u64 	%rd22232, %rd22231, 32;
	mul.lo.s32 	%r2939, %r519, %r2938;
	cvt.u64.u32 	%rd22233, %r2939;
	and.b64  	%rd22234, %rd22207, 4294967295;
	mad.lo.s64 	%rd22235, %rd1155, %rd22233, %rd22234;
	shr.u64 	%rd22236, %rd22235, 32;
	and.b64  	%rd22237, %rd22211, 4294967295;
	add.s64 	%rd22238, %rd22236, %rd22237;
	mad.lo.s64 	%rd1316, %rd1156, %rd22233, %rd22238;
	cvt.u32.u64 	%r662, %rd1316;
	shr.u64 	%rd22239, %rd1316, 32;
	and.b64  	%rd22240, %rd22215, 4294967295;
	add.s64 	%rd22241, %rd22239, %rd22240;
	mad.lo.s64 	%rd1317, %rd1157, %rd22233, %rd22241;
	cvt.u32.u64 	%r663, %rd1317;
	shr.u64 	%rd22242, %rd1317, 32;
	and.b64  	%rd22243, %rd22219, 4294967295;
	add.s64 	%rd22244, %rd22242, %rd22243;
	mad.lo.s64 	%rd1318, %rd1158, %rd22233, %rd22244;
	cvt.u32.u64 	%r664, %rd1318;
	shr.u64 	%rd22245, %rd1318, 32;
	and.b64  	%rd22246, %rd22223, 4294967295;
	add.s64 	%rd22247, %rd22245, %rd22246;
	mad.lo.s64 	%rd1319, %rd1159, %rd22233, %rd22247;
	cvt.u32.u64 	%r665, %rd1319;
	shr.u64 	%rd22248, %rd1319, 32;
	and.b64  	%rd22249, %rd22227, 4294967295;
	add.s64 	%rd22250, %rd22248, %rd22249;
	mad.lo.s64 	%rd1320, %rd1160, %rd22233, %rd22250;
	cvt.u32.u64 	%r666, %rd1320;
	shr.u64 	%rd22251, %rd1320, 32;
	and.b64  	%rd22252, %rd22231, 4294967295;
	add.s64 	%rd22253, %rd22251, %rd22252;
	mad.lo.s64 	%rd1321, %rd1161, %rd22233, %rd22253;
	cvt.u32.u64 	%r667, %rd1321;
	shr.u64 	%rd22254, %rd1321, 32;
	mul.wide.u32 	%rd22255, %r520, %r2939;
	add.s64 	%rd22256, %rd22254, %rd22232;
	add.s64 	%rd1322, %rd22256, %rd22255;
	cvt.u32.u64 	%r668, %rd1322;
	{ .reg .b32 tmp; mov.b64 {tmp, %r669}, %rd1322; }
	st.global.u32 	[%rd1277], %r662;
	st.global.u32 	[%rd1277+4], %r663;
	st.global.u32 	[%rd1277+8], %r664;
	st.global.u32 	[%rd1277+12], %r665;
	st.global.u32 	[%rd1277+16], %r666;
	st.global.u32 	[%rd1277+20], %r667;
	st.global.u32 	[%rd1277+24], %r668;
	st.global.u32 	[%rd1277+28], %r669;
	setp.lt.u32 	%p777, %r520, %r669;
	@%p777 bra 	$L__BB2_714;
	setp.gt.u32 	%p778, %r520, %r669;
	@%p778 bra 	$L__BB2_715;
	cvt.u32.u64 	%r2940, %rd1161;
	setp.lt.u32 	%p779, %r2940, %r668;
	@%p779 bra 	$L__BB2_714;
	setp.gt.u32 	%p780, %r2940, %r668;
	@%p780 bra 	$L__BB2_715;
	cvt.u32.u64 	%r2942, %rd1160;
	setp.lt.u32 	%p781, %r2942, %r667;
	@%p781 bra 	$L__BB2_714;
	setp.gt.u32 	%p782, %r2942, %r667;
	@%p782 bra 	$L__BB2_715;
	cvt.u32.u64 	%r2944, %rd1159;
	setp.lt.u32 	%p783, %r2944, %r666;
	@%p783 bra 	$L__BB2_714;
	setp.gt.u32 	%p784, %r2944, %r666;
	@%p784 bra 	$L__BB2_715;
	cvt.u32.u64 	%r2946, %rd1158;
	setp.lt.u32 	%p785, %r2946, %r665;
	@%p785 bra 	$L__BB2_714;
	setp.gt.u32 	%p786, %r2946, %r665;
	@%p786 bra 	$L__BB2_715;
	cvt.u32.u64 	%r2948, %rd1157;
	setp.lt.u32 	%p787, %r2948, %r664;
	@%p787 bra 	$L__BB2_714;
	setp.gt.u32 	%p788, %r2948, %r664;
	@%p788 bra 	$L__BB2_715;
	cvt.u32.u64 	%r2950, %rd1156;
	setp.lt.u32 	%p789, %r2950, %r663;
	@%p789 bra 	$L__BB2_714;
	cvt.u32.u64 	%r2952, %rd1155;
	setp.gt.u32 	%p790, %r2950, %r663;
	setp.gt.u32 	%p791, %r2952, %r662;
	or.pred  	%p792, %p790, %p791;
	@%p792 bra 	$L__BB2_715;
$L__BB2_714:
	and.b64  	%rd22258, %rd1316, 4294967295;
	sub.s64 	%rd22259, %rd22258, %rd1155;
	shr.u64 	%rd22260, %rd22259, 63;
	st.global.u32 	[%rd1277], %rd22259;
	and.b64  	%rd22261, %rd1317, 4294967295;
	add.s64 	%rd22262, %rd22260, %rd1156;
	sub.s64 	%rd22263, %rd22261, %rd22262;
	shr.u64 	%rd22264, %rd22263, 63;
	st.global.u32 	[%rd1277+4], %rd22263;
	and.b64  	%rd22265, %rd1318, 4294967295;
	add.s64 	%rd22266, %rd22264, %rd1157;
	sub.s64 	%rd22267, %rd22265, %rd22266;
	shr.u64 	%rd22268, %rd22267, 63;
	st.global.u32 	[%rd1277+8], %rd22267;
	and.b64  	%rd22269, %rd1319, 4294967295;
	add.s64 	%rd22270, %rd22268, %rd1158;
	sub.s64 	%rd22271, %rd22269, %rd22270;
	shr.u64 	%rd22272, %rd22271, 63;
	st.global.u32 	[%rd1277+12], %rd22271;
	and.b64  	%rd22273, %rd1320, 4294967295;
	add.s64 	%rd22274, %rd22272, %rd1159;
	sub.s64 	%rd22275, %rd22273, %rd22274;
	shr.u64 	%rd22276, %rd22275, 63;
	st.global.u32 	[%rd1277+16], %rd22275;
	and.b64  	%rd22277, %rd1321, 4294967295;
	add.s64 	%rd22278, %rd22276, %rd1160;
	sub.s64 	%rd22279, %rd22277, %rd22278;
	shr.u64 	%rd22280, %rd22279, 63;
	st.global.u32 	[%rd1277+20], %rd22279;
	and.b64  	%rd22281, %rd1322, 4294967295;
	add.s64 	%rd22282, %rd22280, %rd1161;
	sub.s64 	%rd22283, %rd22281, %rd22282;
	shr.u64 	%rd22284, %rd22283, 63;
	st.global.u32 	[%rd1277+24], %rd22283;
	cvt.u32.u64 	%r2953, %rd22284;
	add.s32 	%r2954, %r520, %r2953;
	sub.s32 	%r2955, %r669, %r2954;
	st.global.u32 	[%rd1277+28], %r2955;
$L__BB2_715:
	mul.lo.s32 	%r2956, %r519, %r3176;
	cvt.u64.u32 	%rd22285, %r2956;
	cvt.u64.u32 	%rd22286, %r3176;
	mad.lo.s64 	%rd22287, %rd1155, %rd22285, %rd22286;
	shr.u64 	%rd22288, %rd22287, 32;
	and.b64  	%rd22289, %rd22909, 4294967295;
	add.s64 	%rd22290, %rd22288, %rd22289;
	mad.lo.s64 	%rd22291, %rd1156, %rd22285, %rd22290;
	cvt.u32.u64 	%r2957, %rd22291;
	shr.u64 	%rd22292, %rd22291, 32;
	and.b64  	%rd22293, %rd22908, 4294967295;
	add.s64 	%rd22294, %rd22292, %rd22293;
	mad.lo.s64 	%rd22295, %rd1157, %rd22285, %rd22294;
	shr.u64 	%rd22296, %rd22295, 32;
	and.b64  	%rd22297, %rd22907, 4294967295;
	add.s64 	%rd22298, %rd22296, %rd22297;
	mad.lo.s64 	%rd22299, %rd1158, %rd22285, %rd22298;
	shr.u64 	%rd22300, %rd22299, 32;
	and.b64  	%rd22301, %rd22906, 4294967295;
	add.s64 	%rd22302, %rd22300, %rd22301;
	mad.lo.s64 	%rd22303, %rd1159, %rd22285, %rd22302;
	shr.u64 	%rd22304, %rd22303, 32;
	and.b64  	%rd22305, %rd22905, 4294967295;
	add.s64 	%rd22306, %rd22304, %rd22305;
	mad.lo.s64 	%rd22307, %rd1160, %rd22285, %rd22306;
	shr.u64 	%rd22308, %rd22307, 32;
	and.b64  	%rd22309, %rd22904, 4294967295;
	add.s64 	%rd22310, %rd22308, %rd22309;
	mad.lo.s64 	%rd22311, %rd1161, %rd22285, %rd22310;
	shr.u64 	%rd22312, %rd22311, 32;
	mul.wide.u32 	%rd22313, %r520, %r2956;
	cvt.u64.u32 	%rd22314, %r3175;
	add.s64 	%rd22315, %rd22312, %rd22314;
	add.s64 	%rd22316, %rd22315, %rd22313;
	shr.u64 	%rd22317, %rd22316, 32;
	mul.lo.s32 	%r2958, %r519, %r2957;
	cvt.u64.u32 	%rd22318, %r2958;
	and.b64  	%rd22319, %rd22291, 4294967295;
	mad.lo.s64 	%rd22320, %rd1155, %rd22318, %rd22319;
	shr.u64 	%rd22321, %rd22320, 32;
	and.b64  	%rd22322, %rd22295, 4294967295;
	add.s64 	%rd22323, %rd22321, %rd22322;
	mad.lo.s64 	%rd22324, %rd1156, %rd22318, %rd22323;
	cvt.u32.u64 	%r2959, %rd22324;
	shr.u64 	%rd22325, %rd22324, 32;
	and.b64  	%rd22326, %rd22299, 4294967295;
	add.s64 	%rd22327, %rd22325, %rd22326;
	mad.lo.s64 	%rd22328, %rd1157, %rd22318, %rd22327;
	shr.u64 	%rd22329, %rd22328, 32;
	and.b64  	%rd22330, %rd22303, 4294967295;
	add.s64 	%rd22331, %rd22329, %rd22330;
	mad.lo.s64 	%rd22332, %rd1158, %rd22318, %rd22331;
	shr.u64 	%rd22333, %rd22332, 32;
	and.b64  	%rd22334, %rd22307, 4294967295;
	add.s64 	%rd22335, %rd22333, %rd22334;
	mad.lo.s64 	%rd22336, %rd1159, %rd22318, %rd22335;
	shr.u64 	%rd22337, %rd22336, 32;
	and.b64  	%rd22338, %rd22311, 4294967295;
	add.s64 	%rd22339, %rd22337, %rd22338;
	mad.lo.s64 	%rd22340, %rd1160, %rd22318, %rd22339;
	shr.u64 	%rd22341, %rd22340, 32;
	and.b64  	%rd22342, %rd22316, 4294967295;
	add.s64 	%rd22343, %rd22341, %rd22342;
	mad.lo.s64 	%rd22344, %rd1161, %rd22318, %rd22343;
	shr.u64 	%rd22345, %rd22344, 32;
	mul.wide.u32 	%rd22346, %r520, %r2958;
	add.s64 	%rd22347, %rd22345, %rd22317;
	add.s64 	%rd22348, %rd22347, %rd22346;
	shr.u64 	%rd22349, %rd22348, 32;
	mul.lo.s32 	%r2960, %r519, %r2959;
	cvt.u64.u32 	%rd22350, %r2960;
	and.b64  	%rd22351, %rd22324, 4294967295;
	mad.lo.s64 	%rd22352, %rd1155, %rd22350, %rd22351;
	shr.u64 	%rd22353, %rd22352, 32;
	and.b64  	%rd22354, %rd22328, 4294967295;
	add.s64 	%rd22355, %rd22353, %rd22354;
	mad.lo.s64 	%rd22356, %rd1156, %rd22350, %rd22355;
	cvt.u32.u64 	%r2961, %rd22356;
	shr.u64 	%rd22357, %rd22356, 32;
	and.b64  	%rd22358, %rd22332, 4294967295;
	add.s64 	%rd22359, %rd22357, %rd22358;
	mad.lo.s64 	%rd22360, %rd1157, %rd22350, %rd22359;
	shr.u64 	%rd22361, %rd22360, 32;
	and.b64  	%rd22362, %rd22336, 4294967295;
	add.s64 	%rd22363, %rd22361, %rd22362;
	mad.lo.s64 	%rd22364, %rd1158, %rd22350, %rd22363;
	shr.u64 	%rd22365, %rd22364, 32;
	and.b64  	%rd22366, %rd22340, 4294967295;
	add.s64 	%rd22367, %rd22365, %rd22366;
	mad.lo.s64 	%rd22368, %rd1159, %rd22350, %rd22367;
	shr.u64 	%rd22369, %rd22368, 32;
	and.b64  	%rd22370, %rd22344, 4294967295;
	add.s64 	%rd22371, %rd22369, %rd22370;
	mad.lo.s64 	%rd22372, %rd1160, %rd22350, %rd22371;
	shr.u64 	%rd22373, %rd22372, 32;
	and.b64  	%rd22374, %rd22348, 4294967295;
	add.s64 	%rd22375, %rd22373, %rd22374;
	mad.lo.s64 	%rd22376, %rd1161, %rd22350, %rd22375;
	shr.u64 	%rd22377, %rd22376, 32;
	mul.wide.u32 	%rd22378, %r520, %r2960;
	add.s64 	%rd22379, %rd22377, %rd22349;
	add.s64 	%rd22380, %rd22379, %rd22378;
	shr.u64 	%rd22381, %rd22380, 32;
	mul.lo.s32 	%r2962, %r519, %r2961;
	cvt.u64.u32 	%rd22382, %r2962;
	and.b64  	%rd22383, %rd22356, 4294967295;
	mad.lo.s64 	%rd22384, %rd1155, %rd22382, %rd22383;
	shr.u64 	%rd22385, %rd22384, 32;
	and.b64  	%rd22386, %rd22360, 4294967295;
	add.s64 	%rd22387, %rd22385, %rd22386;
	mad.lo.s64 	%rd22388, %rd1156, %rd22382, %rd22387;
	cvt.u32.u64 	%r2963, %rd22388;
	shr.u64 	%rd22389, %rd22388, 32;
	and.b64  	%rd22390, %rd22364, 4294967295;
	add.s64 	%rd22391, %rd22389, %rd22390;
	mad.lo.s64 	%rd22392, %rd1157, %rd22382, %rd22391;
	shr.u64 	%rd22393, %rd22392, 32;
	and.b64  	%rd22394, %rd22368, 4294967295;
	add.s64 	%rd22395, %rd22393, %rd22394;
	mad.lo.s64 	%rd22396, %rd1158, %rd22382, %rd22395;
	shr.u64 	%rd22397, %rd22396, 32;
	and.b64  	%rd22398, %rd22372, 4294967295;
	add.s64 	%rd22399, %rd22397, %rd22398;
	mad.lo.s64 	%rd22400, %rd1159, %rd22382, %rd22399;
	shr.u64 	%rd22401, %rd22400, 32;
	and.b64  	%rd22402, %rd22376, 4294967295;
	add.s64 	%rd22403, %rd22401, %rd22402;
	mad.lo.s64 	%rd22404, %rd1160, %rd22382, %rd22403;
	shr.u64 	%rd22405, %rd22404, 32;
	and.b64  	%rd22406, %rd22380, 4294967295;
	add.s64 	%rd22407, %rd22405, %rd22406;
	mad.lo.s64 	%rd22408, %rd1161, %rd22382, %rd22407;
	shr.u64 	%rd22409, %rd22408, 32;
	mul.wide.u32 	%rd22410, %r520, %r2962;
	add.s64 	%rd22411, %rd22409, %rd22381;
	add.s64 	%rd22412, %rd22411, %rd22410;
	shr.u64 	%rd22413, %rd22412, 32;
	mul.lo.s32 	%r2964, %r519, %r2963;
	cvt.u64.u32 	%rd22414, %r2964;
	and.b64  	%rd22415, %rd22388, 4294967295;
	mad.lo.s64 	%rd22416, %rd1155, %rd22414, %rd22415;
	shr.u64 	%rd22417, %rd22416, 32;
	and.b64  	%rd22418, %rd22392, 4294967295;
	add.s64 	%rd22419, %rd22417, %rd22418;
	mad.lo.s64 	%rd22420, %rd1156, %rd22414, %rd22419;
	cvt.u32.u64 	%r2965, %rd22420;
	shr.u64 	%rd22421, %rd22420, 32;
	and.b64  	%rd22422, %rd22396, 4294967295;
	add.s64 	%rd22423, %rd22421, %rd22422;
	mad.lo.s64 	%rd22424, %rd1157, %rd22414, %rd22423;
	shr.u64 	%rd22425, %rd22424, 32;
	and.b64  	%rd22426, %rd22400, 4294967295;
	add.s64 	%rd22427, %rd22425, %rd22426;
	mad.lo.s64 	%rd22428, %rd1158, %rd22414, %rd22427;
	shr.u64 	%rd22429, %rd22428, 32;
	and.b64  	%rd22430, %rd22404, 4294967295;
	add.s64 	%rd22431, %rd22429, %rd22430;
	mad.lo.s64 	%rd22432, %rd1159, %rd22414, %rd22431;
	shr.u64 	%rd22433, %rd22432, 32;
	and.b64  	%rd22434, %rd22408, 4294967295;
	add.s64 	%rd22435, %rd22433, %rd22434;
	mad.lo.s64 	%rd22436, %rd1160, %rd22414, %rd22435;
	shr.u64 	%rd22437, %rd22436, 32;
	and.b64  	%rd22438, %rd22412, 4294967295;
	add.s64 	%rd22439, %rd22437, %rd22438;
	mad.lo.s64 	%rd22440, %rd1161, %rd22414, %rd22439;
	shr.u64 	%rd22441, %rd22440, 32;
	mul.wide.u32 	%rd22442, %r520, %r2964;
	add.s64 	%rd22443, %rd22441, %rd22413;
	add.s64 	%rd22444, %rd22443, %rd22442;
	shr.u64 	%rd22445, %rd22444, 32;
	mul.lo.s32 	%r2966, %r519, %r2965;
	cvt.u64.u32 	%rd22446, %r2966;
	and.b64  	%rd22447, %rd22420, 4294967295;
	mad.lo.s64 	%rd22448, %rd1155, %rd22446, %rd22447;
	shr.u64 	%rd22449, %rd22448, 32;
	and.b64  	%rd22450, %rd22424, 4294967295;
	add.s64 	%rd22451, %rd22449, %rd22450;
	mad.lo.s64 	%rd22452, %rd1156, %rd22446, %rd22451;
	cvt.u32.u64 	%r2967, %rd22452;
	shr.u64 	%rd22453, %rd22452, 32;
	and.b64  	%rd22454, %rd22428, 4294967295;
	add.s64 	%rd22455, %rd22453, %rd22454;
	mad.lo.s64 	%rd22456, %rd1157, %rd22446, %rd22455;
	shr.u64 	%rd22457, %rd22456, 32;
	and.b64  	%rd22458, %rd22432, 4294967295;
	add.s64 	%rd22459, %rd22457, %rd22458;
	mad.lo.s64 	%rd22460, %rd1158, %rd22446, %rd22459;
	shr.u64 	%rd22461, %rd22460, 32;
	and.b64  	%rd22462, %rd22436, 4294967295;
	add.s64 	%rd22463, %rd22461, %rd22462;
	mad.lo.s64 	%rd22464, %rd1159, %rd22446, %rd22463;
	shr.u64 	%rd22465, %rd22464, 32;
	and.b64  	%rd22466, %rd22440, 4294967295;
	add.s64 	%rd22467, %rd22465, %rd22466;
	mad.lo.s64 	%rd22468, %rd1160, %rd22446, %rd22467;
	shr.u64 	%rd22469, %rd22468, 32;
	and.b64  	%rd22470, %rd22444, 4294967295;
	add.s64 	%rd22471, %rd22469, %rd22470;
	mad.lo.s64 	%rd22472, %rd1161, %rd22446, %rd22471;
	shr.u64 	%rd22473, %rd22472, 32;
	mul.wide.u32 	%rd22474, %r520, %r2966;
	add.s64 	%rd22475, %rd22473, %rd22445;
	add.s64 	%rd22476, %rd22475, %rd22474;
	shr.u64 	%rd22477, %rd22476, 32;
	mul.lo.s32 	%r2968, %r519, %r2967;
	cvt.u64.u32 	%rd22478, %r2968;
	and.b64  	%rd22479, %rd22452, 4294967295;
	mad.lo.s64 	%rd22480, %rd1155, %rd22478, %rd22479;
	shr.u64 	%rd22481, %rd22480, 32;
	and.b64  	%rd22482, %rd22456, 4294967295;
	add.s64 	%rd22483, %rd22481, %rd22482;
	mad.lo.s64 	%rd22484, %rd1156, %rd22478, %rd22483;
	cvt.u32.u64 	%r2969, %rd22484;
	shr.u64 	%rd22485, %rd22484, 32;
	and.b64  	%rd22486, %rd22460, 4294967295;
	add.s64 	%rd22487, %rd22485, %rd22486;
	mad.lo.s64 	%rd22488, %rd1157, %rd22478, %rd22487;
	shr.u64 	%rd22489, %rd22488, 32;
	and.b64  	%rd22490, %rd22464, 4294967295;
	add.s64 	%rd22491, %rd22489, %rd22490;
	mad.lo.s64 	%rd22492, %rd1158, %rd22478, %rd22491;
	shr.u64 	%rd22493, %rd22492, 32;
	and.b64  	%rd22494, %rd22468, 4294967295;
	add.s64 	%rd22495, %rd22493, %rd22494;
	mad.lo.s64 	%rd22496, %rd1159, %rd22478, %rd22495;
	shr.u64 	%rd22497, %rd22496, 32;
	and.b64  	%rd22498, %rd22472, 4294967295;
	add.s64 	%rd22499, %rd22497, %rd22498;
	mad.lo.s64 	%rd22500, %rd1160, %rd22478, %rd22499;
	shr.u64 	%rd22501, %rd22500, 32;
	and.b64  	%rd22502, %rd22476, 4294967295;
	add.s64 	%rd22503, %rd22501, %rd22502;
	mad.lo.s64 	%rd22504, %rd1161, %rd22478, %rd22503;
	shr.u64 	%rd22505, %rd22504, 32;
	mul.wide.u32 	%rd22506, %r520, %r2968;
	add.s64 	%rd22507, %rd22505, %rd22477;
	add.s64 	%rd22508, %rd22507, %rd22506;
	shr.u64 	%rd22509, %rd22508, 32;
	mul.lo.s32 	%r2970, %r519, %r2969;
	cvt.u64.u32 	%rd22510, %r2970;
	and.b64  	%rd22511, %rd22484, 4294967295;
	mad.lo.s64 	%rd22512, %rd1155, %rd22510, %rd22511;
	shr.u64 	%rd22513, %rd22512, 32;
	and.b64  	%rd22514, %rd22488, 4294967295;
	add.s64 	%rd22515, %rd22513, %rd22514;
	mad.lo.s64 	%rd1323, %rd1156, %rd22510, %rd22515;
	cvt.u32.u64 	%r670, %rd1323;
	shr.u64 	%rd22516, %rd1323, 32;
	and.b64  	%rd22517, %rd22492, 4294967295;
	add.s64 	%rd22518, %rd22516, %rd22517;
	mad.lo.s64 	%rd1324, %rd1157, %rd22510, %rd22518;
	cvt.u32.u64 	%r671, %rd1324;
	shr.u64 	%rd22519, %rd1324, 32;
	and.b64  	%rd22520, %rd22496, 4294967295;
	add.s64 	%rd22521, %rd22519, %rd22520;
	mad.lo.s64 	%rd1325, %rd1158, %rd22510, %rd22521;
	cvt.u32.u64 	%r672, %rd1325;
	shr.u64 	%rd22522, %rd1325, 32;
	and.b64  	%rd22523, %rd22500, 4294967295;
	add.s64 	%rd22524, %rd22522, %rd22523;
	mad.lo.s64 	%rd1326, %rd1159, %rd22510, %rd22524;
	cvt.u32.u64 	%r673, %rd1326;
	shr.u64 	%rd22525, %rd1326, 32;
	and.b64  	%rd22526, %rd22504, 4294967295;
	add.s64 	%rd22527, %rd22525, %rd22526;
	mad.lo.s64 	%rd1327, %rd1160, %rd22510, %rd22527;
	cvt.u32.u64 	%r674, %rd1327;
	shr.u64 	%rd22528, %rd1327, 32;
	and.b64  	%rd22529, %rd22508, 4294967295;
	add.s64 	%rd22530, %rd22528, %rd22529;
	mad.lo.s64 	%rd1328, %rd1161, %rd22510, %rd22530;
	cvt.u32.u64 	%r675, %rd1328;
	shr.u64 	%rd22531, %rd1328, 32;
	mul.wide.u32 	%rd22532, %r520, %r2970;
	add.s64 	%rd22533, %rd22531, %rd22509;
	add.s64 	%rd1329, %rd22533, %rd22532;
	cvt.u32.u64 	%r676, %rd1329;
	{ .reg .b32 tmp; mov.b64 {tmp, %r677}, %rd1329; }
	st.global.u32 	[%rd1277+32], %r670;
	st.global.u32 	[%rd1277+36], %r671;
	st.global.u32 	[%rd1277+40], %r672;
	st.global.u32 	[%rd1277+44], %r673;
	st.global.u32 	[%rd1277+48], %r674;
	st.global.u32 	[%rd1277+52], %r675;
	st.global.u32 	[%rd1277+56], %r676;
	st.global.u32 	[%rd1277+60], %r677;
	setp.lt.u32 	%p793, %r520, %r677;
	@%p793 bra 	$L__BB2_729;
	setp.gt.u32 	%p794, %r520, %r677;
	@%p794 bra 	$L__BB2_730;
	cvt.u32.u64 	%r2971, %rd1161;
	setp.lt.u32 	%p795, %r2971, %r676;
	@%p795 bra 	$L__BB2_729;
	setp.gt.u32 	%p796, %r2971, %r676;
	@%p796 bra 	$L__BB2_730;
	cvt.u32.u64 	%r2973, %rd1160;
	setp.lt.u32 	%p797, %r2973, %r675;
	@%p797 bra 	$L__BB2_729;
	setp.gt.u32 	%p798, %r2973, %r675;
	@%p798 bra 	$L__BB2_730;
	cvt.u32.u64 	%r2975, %rd1159;
	setp.lt.u32 	%p799, %r2975, %r674;
	@%p799 bra 	$L__BB2_729;
	setp.gt.u32 	%p800, %r2975, %r674;
	@%p800 bra 	$L__BB2_730;
	cvt.u32.u64 	%r2977, %rd1158;
	setp.lt.u32 	%p801, %r2977, %r673;
	@%p801 bra 	$L__BB2_729;
	setp.gt.u32 	%p802, %r2977, %r673;
	@%p802 bra 	$L__BB2_730;
	cvt.u32.u64 	%r2979, %rd1157;
	setp.lt.u32 	%p803, %r2979, %r672;
	@%p803 bra 	$L__BB2_729;
	setp.gt.u32 	%p804, %r2979, %r672;
	@%p804 bra 	$L__BB2_730;
	cvt.u32.u64 	%r2981, %rd1156;
	setp.lt.u32 	%p805, %r2981, %r671;
	@%p805 bra 	$L__BB2_729;
	cvt.u32.u64 	%r2983, %rd1155;
	setp.gt.u32 	%p806, %r2981, %r671;
	setp.gt.u32 	%p807, %r2983, %r670;
	or.pred  	%p808, %p806, %p807;
	@%p808 bra 	$L__BB2_730;
$L__BB2_729:
	and.b64  	%rd22535, %rd1323, 4294967295;
	sub.s64 	%rd22536, %rd22535, %rd1155;
	shr.u64 	%rd22537, %rd22536, 63;
	st.global.u32 	[%rd1277+32], %rd22536;
	and.b64  	%rd22538, %rd1324, 4294967295;
	add.s64 	%rd22539, %rd22537, %rd1156;
	sub.s64 	%rd22540, %rd22538, %rd22539;
	shr.u64 	%rd22541, %rd22540, 63;
	st.global.u32 	[%rd1277+36], %rd22540;
	and.b64  	%rd22542, %rd1325, 4294967295;
	add.s64 	%rd22543, %rd22541, %rd1157;
	sub.s64 	%rd22544, %rd22542, %rd22543;
	shr.u64 	%rd22545, %rd22544, 63;
	st.global.u32 	[%rd1277+40], %rd22544;
	and.b64  	%rd22546, %rd1326, 4294967295;
	add.s64 	%rd22547, %rd22545, %rd1158;
	sub.s64 	%rd22548, %rd22546, %rd22547;
	shr.u64 	%rd22549, %rd22548, 63;
	st.global.u32 	[%rd1277+44], %rd22548;
	and.b64  	%rd22550, %rd1327, 4294967295;
	add.s64 	%rd22551, %rd22549, %rd1159;
	sub.s64 	%rd22552, %rd22550, %rd22551;
	shr.u64 	%rd22553, %rd22552, 63;
	st.global.u32 	[%rd1277+48], %rd22552;
	and.b64  	%rd22554, %rd1328, 4294967295;
	add.s64 	%rd22555, %rd22553, %rd1160;
	sub.s64 	%rd22556, %rd22554, %rd22555;
	shr.u64 	%rd22557, %rd22556, 63;
	st.global.u32 	[%rd1277+52], %rd22556;
	and.b64  	%rd22558, %rd1329, 4294967295;
	add.s64 	%rd22559, %rd22557, %rd1161;
	sub.s64 	%rd22560, %rd22558, %rd22559;
	shr.u64 	%rd22561, %rd22560, 63;
	st.global.u32 	[%rd1277+56], %rd22560;
	cvt.u32.u64 	%r2984, %rd22561;
	add.s32 	%r2985, %r520, %r2984;
	sub.s32 	%r2986, %r677, %r2985;
	st.global.u32 	[%rd1277+60], %r2986;
$L__BB2_730:
	mov.b32 	%r2987, 0;
	st.global.u32 	[%rd1277+64], %r2987;
$L__BB2_731:
	ret;

}
	// .globl	_Z12point_doubleP7ECPointPKS_
.visible .entry _Z12point_doubleP7ECPointPKS_(
	.param .u64 .ptr .align 1 _Z12point_doubleP7ECPointPKS__param_0,
	.param .u64 .ptr .align 1 _Z12point_doubleP7ECPointPKS__param_1
)
{
	.local .align 16 .b8 	__local_depot3[32];
	.reg .b64 	%SP;
	.reg .b64 	%SPL;
	.reg .pred 	%p<449>;
	.reg .b32 	%r<1578>;
	.reg .b64 	%rd<10913>;

	mov.u64 	%SPL, __local_depot3;
	ld.param.u64 	%rd609, [_Z12point_doubleP7ECPointPKS__param_1];
	cvta.to.global.u64 	%rd1, %rd609;
	add.u64 	%rd2, %SPL, 0;
	ld.global.u32 	%r1, [%rd1+64];
	setp.eq.s32 	%p2, %r1, 0;
	@%p2 bra 	$L__BB3_2;
	ld.const.u32 	%r1564, [ONE_MONT];
	ld.const.u32 	%r1565, [ONE_MONT+4];
	ld.const.u32 	%r1566, [ONE_MONT+8];
	ld.const.u32 	%r1567, [ONE_MONT+12];
	ld.const.u32 	%r1568, [ONE_MONT+16];
	ld.const.u32 	%r1569, [ONE_MONT+20];
	ld.const.u32 	%r1570, [ONE_MONT+24];
	mov.b32 	%r1464, 0;
	ld.const.u32 	%r1571, [ONE_MONT+28];
	mov.u32 	%r1465, %r1464;
	mov.u32 	%r1466, %r1464;
	mov.u32 	%r1467, %r1464;
	mov.u32 	%r1468, %r1464;
	mov.u32 	%r1469, %r1464;
	mov.u32 	%r1470, %r1464;
	mov.u32 	%r1471, %r1464;
	mov.u32 	%r1472, %r1571;
	mov.u32 	%r1473, %r1570;
	mov.u32 	%r1474, %r1569;
	mov.u32 	%r1475, %r1568;
	mov.u32 	%r1476, %r1567;
	mov.u32 	%r1477, %r1566;
	mov.u32 	%r1478, %r1565;
	mov.u32 	%r1479, %r1564;
	mov.u32 	%r1480, %r1571;
	mov.u32 	%r1481, %r1570;
	mov.u32 	%r1482, %r1569;
	mov.u32 	%r1483, %r1568;
	mov.u32 	%r1484, %r1567;
	mov.u32 	%r1485, %r1566;
	mov.u32 	%r1486, %r1565;
	mov.u32 	%r1487, %r1564;
	bra.uni 	$L__BB3_3;
$L__BB3_2:
	ld.global.u32 	%r1487, [%rd1];
	ld.global.u32 	%r1486, [%rd1+4];
	ld.global.u32 	%r1485, [%rd1+8];
	ld.global.u32 	%r1484, [%rd1+12];
	ld.global.u32 	%r1483, [%rd1+16];
	ld.global.u32 	%r1482, [%rd1+20];
	ld.global.u32 	%r1481, [%rd1+24];
	ld.global.u32 	%r1480, [%rd1+28];
	ld.global.u32 	%r1479, [%rd1+32];
	ld.global.u32 	%r1478, [%rd1+36];
	ld.global.u32 	%r1477, [%rd1+40];
	ld.global.u32 	%r1476, [%rd1+44];
	ld.global.u32 	%r1475, [%rd1+48];
	ld.global.u32 	%r1474, [%rd1+52];
	ld.global.u32 	%r1473, [%rd1+56];
	ld.global.u32 	%r1472, [%rd1+60];
	ld.const.u32 	%r1564, [ONE_MONT];
	ld.const.u32 	%r1565, [ONE_MONT+4];
	ld.const.u32 	%r1566, [ONE_MONT+8];
	ld.const.u32 	%r1567, [ONE_MONT+12];
	ld.const.u32 	%r1568, [ONE_MONT+16];
	ld.const.u32 	%r1569, [ONE_MONT+20];
	ld.const.u32 	%r1570, [ONE_MONT+24];
	ld.const.u32 	%r1571, [ONE_MONT+28];
	mov.u32 	%r1464, %r1571;
	mov.u32 	%r1465, %r1570;
	mov.u32 	%r1466, %r1569;
	mov.u32 	%r1467, %r1568;
	mov.u32 	%r1468, %r1567;
	mov.u32 	%r1469, %r1566;
	mov.u32 	%r1470, %r1565;
	mov.u32 	%r1471, %r1564;
$L__BB3_3:
	setp.ne.s32 	%p4, %r1, 0;
	mov.b32 	%r1514, 0;
	mov.pred 	%p448, 0;
	mov.u32 	%r1515, %r1514;
	mov.u32 	%r1516, %r1514;
	mov.u32 	%r1517, %r1514;
	mov.u32 	%r1518, %r1514;
	mov.u32 	%r1519, %r1514;
	mov.u32 	%r1520, %r1514;
	mov.u32 	%r1521, %r1514;
	mov.u32 	%r1522, %r1571;
	mov.u32 	%r1523, %r1570;
	mov.u32 	%r1524, %r1569;
	mov.u32 	%r1525, %r1568;
	mov.u32 	%r1526, %r1567;
	mov.u32 	%r1527, %r1566;
	mov.u32 	%r1528, %r1565;
	mov.u32 	%r1529, %r1564;
	mov.u32 	%r1530, %r1571;
	mov.u32 	%r1531, %r1570;
	mov.u32 	%r1532, %r1569;
	mov.u32 	%r1533, %r1568;
	mov.u32 	%r1534, %r1567;
	mov.u32 	%r1535, %r1566;
	mov.u32 	%r1536, %r1565;
	mov.u32 	%r1537, %r1564;
	@%p4 bra 	$L__BB3_239;
	or.b32  	%r443, %r1471, %r1470;
	or.b32  	%r444, %r443, %r1469;
	or.b32  	%r445, %r444, %r1468;
	or.b32  	%r446, %r445, %r1467;
	or.b32  	%r447, %r446, %r1466;
	or.b32  	%r448, %r447, %r1465;
	or.b32  	%r449, %r448, %r1464;
	setp.eq.s32 	%p6, %r449, 0;
	mov.u32 	%r1522, %r1571;
	mov.u32 	%r1523, %r1570;
	mov.u32 	%r1524, %r1569;
	mov.u32 	%r1525, %r1568;
	mov.u32 	%r1526, %r1567;
	mov.u32 	%r1527, %r1566;
	mov.u32 	%r1528, %r1565;
	mov.u32 	%r1529, %r1564;
	mov.u32 	%r1530, %r1571;
	mov.u32 	%r1531, %r1570;
	mov.u32 	%r1532, %r1569;
	mov.u32 	%r1533, %r1568;
	mov.u32 	%r1534, %r1567;
	mov.u32 	%r1535, %r1566;
	mov.u32 	%r1536, %r1565;
	mov.u32 	%r1537, %r1564;
	@%p6 bra 	$L__BB3_239;
	or.b32  	%r451, %r1479, %r1478;
	or.b32  	%r452, %r451, %r1477;
	or.b32  	%r453, %r452, %r1476;
	or.b32  	%r454, %r453, %r1475;
	or.b32  	%r455, %r454, %r1474;
	or.b32  	%r456, %r455, %r1473;
	or.b32  	%r457, %r456, %r1472;
	setp.eq.s32 	%p8, %r457, 0;
	mov.u32 	%r1515, %r1514;
	mov.u32 	%r1516, %r1514;
	mov.u32 	%r1517, %r1514;
	mov.u32 	%r1518, %r1514;
	mov.u32 	%r1519, %r1514;
	mov.u32 	%r1520, %r1514;
	mov.u32 	%r1521, %r1514;
	mov.u32 	%r1522, %r1571;
	mov.u32 	%r1523, %r1570;
	mov.u32 	%r1524, %r1569;
	mov.u32 	%r1525, %r1568;
	mov.u32 	%r1526, %r1567;
	mov.u32 	%r1527, %r1566;
	mov.u32 	%r1528, %r1565;
	mov.u32 	%r1529, %r1564;
	mov.u32 	%r1530, %r1571;
	mov.u32 	%r1531, %r1570;
	mov.u32 	%r1532, %r1569;
	mov.u32 	%r1533, %r1568;
	mov.u32 	%r1534, %r1567;
	mov.u32 	%r1535, %r1566;
	mov.u32 	%r1536, %r1565;
	mov.u32 	%r1537, %r1564;
	@%p8 bra 	$L__BB3_239;
	mul.wide.u32 	%rd611, %r1479, %r1479;
	cvt.u32.u64 	%r458, %rd611;
	shr.u64 	%rd612, %rd611, 32;
	mul.wide.u32 	%rd613, %r1478, %r1479;
	add.s64 	%rd614, %rd612, %rd613;
	shr.u64 	%rd615, %rd614, 32;
	mul.wide.u32 	%rd616, %r1477, %r1479;
	add.s64 	%rd617, %rd615, %rd616;
	shr.u64 	%rd618, %rd617, 32;
	mul.wide.u32 	%rd619, %r1476, %r1479;
	add.s64 	%rd620, %rd618, %rd619;
	shr.u64 	%rd621, %rd620, 32;
	mul.wide.u32 	%rd622, %r1475, %r1479;
	add.s64 	%rd623, %rd621, %rd622;
	shr.u64 	%rd624, %rd623, 32;
	mul.wide.u32 	%rd625, %r1474, %r1479;
	add.s64 	%rd626, %rd624, %rd625;
	shr.u64 	%rd627, %rd626, 32;
	mul.wide.u32 	%rd628, %r1473, %r1479;
	add.s64 	%rd629, %rd627, %rd628;
	shr.u64 	%rd630, %rd629, 32;
	mul.wide.u32 	%rd631, %r1472, %r1479;
	add.s64 	%rd632, %rd630, %rd631;
	shr.u64 	%rd633, %rd632, 32;
	and.b64  	%rd634, %rd614, 4294967295;
	add.s64 	%rd635, %rd613, %rd634;
	shr.u64 	%rd636, %rd635, 32;
	mul.wide.u32 	%rd637, %r1478, %r1478;
	and.b64  	%rd638, %rd617, 4294967295;
	add.s64 	%rd639, %rd636, %rd638;
	add.s64 	%rd640, %rd639, %rd637;
	shr.u64 	%rd641, %rd640, 32;
	mul.wide.u32 	%rd642, %r1477, %r1478;
	and.b64  	%rd643, %rd620, 4294967295;
	add.s64 	%rd644, %rd641, %rd643;
	add.s64 	%rd645, %rd644, %rd642;
	shr.u64 	%rd646, %rd645, 32;
	mul.wide.u32 	%rd647, %r1476, %r1478;
	and.b64  	%rd648, %rd623, 4294967295;
	add.s64 	%rd649, %rd646, %rd648;
	add.s64 	%rd650, %rd649, %rd647;
	shr.u64 	%rd651, %rd650, 32;
	mul.wide.u32 	%rd652, %r1475, %r1478;
	and.b64  	%rd653, %rd626, 4294967295;
	add.s64 	%rd654, %rd651, %rd653;
	add.s64 	%rd655, %rd654, %rd652;
	shr.u64 	%rd656, %rd655, 32;
	mul.wide.u32 	%rd657, %r1474, %r1478;
	and.b64  	%rd658, %rd629, 4294967295;
	add.s64 	%rd659, %rd656, %rd658;
	add.s64 	%rd660, %rd659, %rd657;
	shr.u64 	%rd661, %rd660, 32;
	mul.wide.u32 	%rd662, %r1473, %r1478;
	and.b64  	%rd663, %rd632, 4294967295;
	add.s64 	%rd664, %rd661, %rd663;
	add.s64 	%rd665, %rd664, %rd662;
	shr.u64 	%rd666, %rd665, 32;
	mul.wide.u32 	%rd667, %r1472, %r1478;
	add.s64 	%rd668, %rd666, %rd633;
	add.s64 	%rd669, %rd668, %rd667;
	shr.u64 	%rd670, %rd669, 32;
	and.b64  	%rd671, %rd640, 4294967295;
	add.s64 	%rd672, %rd616, %rd671;
	shr.u64 	%rd673, %rd672, 32;
	and.b64  	%rd674, %rd645, 4294967295;
	add.s64 	%rd675, %rd673, %rd674;
	add.s64 	%rd676, %rd675, %rd642;
	shr.u64 	%rd677, %rd676, 32;
	mul.wide.u32 	%rd678, %r1477, %r1477;
	and.b64  	%rd679, %rd650, 4294967295;
	add.s64 	%rd680, %rd677, %rd679;
	add.s64 	%rd681, %rd680, %rd678;
	shr.u64 	%rd682, %rd681, 32;
	mul.wide.u32 	%rd683, %r1476, %r1477;
	and.b64  	%rd684, %rd655, 4294967295;
	add.s64 	%rd685, %rd682, %rd684;
	add.s64 	%rd686, %rd685, %rd683;
	shr.u64 	%rd687, %rd686, 32;
	mul.wide.u32 	%rd688, %r1475, %r1477;
	and.b64  	%rd689, %rd660, 4294967295;
	add.s64 	%rd690, %rd687, %rd689;
	add.s64 	%rd691, %rd690, %rd688;
	shr.u64 	%rd692, %rd691, 32;
	mul.wide.u32 	%rd693, %r1474, %r1477;
	and.b64  	%rd694, %rd665, 4294967295;
	add.s64 	%rd695, %rd692, %rd694;
	add.s64 	%rd696, %rd695, %rd693;
	shr.u64 	%rd697, %rd696, 32;
	mul.wide.u32 	%rd698, %r1473, %r1477;
	and.b64  	%rd699, %rd669, 4294967295;
	add.s64 	%rd700, %rd697, %rd699;
	add.s64 	%rd701, %rd700, %rd698;
	shr.u64 	%rd702, %rd701, 32;
	mul.wide.u32 	%rd703, %r1472, %r1477;
	add.s64 	%rd704, %rd702, %rd670;
	add.s64 	%rd705, %rd704, %rd703;
	shr.u64 	%rd706, %rd705, 32;
	and.b64  	%rd707, %rd676, 4294967295;
	add.s64 	%rd708, %rd619, %rd707;
	shr.u64 	%rd709, %rd708, 32;
	and.b64  	%rd710, %rd681, 4294967295;
	add.s64 	%rd711, %rd709, %rd710;
	add.s64 	%rd712, %rd711, %rd647;
	shr.u64 	%rd713, %rd712, 32;
	and.b64  	%rd714, %rd686, 4294967295;
	add.s64 	%rd715, %rd713, %rd714;
	add.s64 	%rd716, %rd715, %rd683;
	shr.u64 	%rd717, %rd716, 32;
	mul.wide.u32 	%rd718, %r1476, %r1476;
	and.b64  	%rd719, %rd691, 4294967295;
	add.s64 	%rd720, %rd717, %rd719;
	add.s64 	%rd721, %rd720, %rd718;
	shr.u64 	%rd722, %rd721, 32;
	mul.wide.u32 	%rd723, %r1475, %r1476;
	and.b64  	%rd724, %rd696, 4294967295;
	add.s64 	%rd725, %rd722, %rd724;
	add.s64 	%rd726, %rd725, %rd723;
	shr.u64 	%rd727, %rd726, 32;
	mul.wide.u32 	%rd728, %r1474, %r1476;
	and.b64  	%rd729, %rd701, 4294967295;
	add.s64 	%rd730, %rd727, %rd729;
	add.s64 	%rd731, %rd730, %rd728;
	shr.u64 	%rd732, %rd731, 32;
	mul.wide.u32 	%rd733, %r1473, %r1476;
	and.b64  	%rd734, %rd705, 4294967295;
	add.s64 	%rd735, %rd732, %rd734;
	add.s64 	%rd736, %rd735, %rd733;
	shr.u64 	%rd737, %rd736, 32;
	mul.wide.u32 	%rd738, %r1472, %r1476;
	add.s64 	%rd739, %rd737, %rd706;
	add.s64 	%rd740, %rd739, %rd738;
	shr.u64 	%rd741, %rd740, 32;
	and.b64  	%rd742, %rd712, 4294967295;
	add.s64 	%rd743, %rd622, %rd742;
	shr.u64 	%rd744, %rd743, 32;
	and.b64  	%rd745, %rd716, 4294967295;
	add.s64 	%rd746, %rd744, %rd745;
	add.s64 	%rd747, %rd746, %rd652;
	shr.u64 	%rd748, %rd747, 32;
	and.b64  	%rd749, %rd721, 4294967295;
	add.s64 	%rd750, %rd748, %rd749;
	add.s64 	%rd751, %rd750, %rd688;
	shr.u64 	%rd752, %rd751, 32;
	and.b64  	%rd753, %rd726, 4294967295;
	add.s64 	%rd754, %rd752, %rd753;
	add.s64 	%rd755, %rd754, %rd723;
	shr.u64 	%rd756, %rd755, 32;
	mul.wide.u32 	%rd757, %r1475, %r1475;
	and.b64  	%rd758, %rd731, 4294967295;
	add.s64 	%rd759, %rd756, %rd758;
	add.s64 	%rd760, %rd759, %rd757;
	shr.u64 	%rd761, %rd760, 32;
	mul.wide.u32 	%rd762, %r1474, %r1475;
	and.b64  	%rd763, %rd736, 4294967295;
	add.s64 	%rd764, %rd761, %rd763;
	add.s64 	%rd765, %rd764, %rd762;
	shr.u64 	%rd766, %rd765, 32;
	mul.wide.u32 	%rd767, %r1473, %r1475;
	and.b64  	%rd768, %rd740, 4294967295;
	add.s64 	%rd769, %rd766, %rd768;
	add.s64 	%rd770, %rd769, %rd767;
	shr.u64 	%rd771, %rd770, 32;
	mul.wide.u32 	%rd772, %r1472, %r1475;
	add.s64 	%rd773, %rd771, %rd741;
	add.s64 	%rd774, %rd773, %rd772;
	shr.u64 	%rd775, %rd774, 32;
	and.b64  	%rd776, %rd747, 4294967295;
	add.s64 	%rd777, %rd625, %rd776;
	shr.u64 	%rd778, %rd777, 32;
	and.b64  	%rd779, %rd751, 4294967295;
	add.s64 	%rd780, %rd778, %rd779;
	add.s64 	%rd781, %rd780, %rd657;
	shr.u64 	%rd782, %rd781, 32;
	and.b64  	%rd783, %rd755, 4294967295;
	add.s64 	%rd784, %rd782, %rd783;
	add.s64 	%rd785, %rd784, %rd693;
	shr.u64 	%rd786, %rd785, 32;
	and.b64  	%rd787, %rd760, 4294967295;
	add.s64 	%rd788, %rd786, %rd787;
	add.s64 	%rd789, %rd788, %rd728;
	shr.u64 	%rd790, %rd789, 32;
	and.b64  	%rd791, %rd765, 4294967295;
	add.s64 	%rd792, %rd790, %rd791;
	add.s64 	%rd793, %rd792, %rd762;
	shr.u64 	%rd794, %rd793, 32;
	mul.wide.u32 	%rd795, %r1474, %r1474;
	and.b64  	%rd796, %rd770, 4294967295;
	add.s64 	%rd797, %rd794, %rd796;
	add.s64 	%rd798, %rd797, %rd795;
	shr.u64 	%rd799, %rd798, 32;
	mul.wide.u32 	%rd800, %r1473, %r1474;
	and.b64  	%rd801, %rd774, 4294967295;
	add.s64 	%rd802, %rd799, %rd801;
	add.s64 	%rd803, %rd802, %rd800;
	shr.u64 	%rd804, %rd803, 32;
	mul.wide.u32 	%rd805, %r1472, %r1474;
	add.s64 	%rd806, %rd804, %rd775;
	add.s64 	%rd807, %rd806, %rd805;
	shr.u64 	%rd808, %rd807, 32;
	and.b64  	%rd809, %rd781, 4294967295;
	add.s64 	%rd810, %rd628, %rd809;
	shr.u64 	%rd811, %rd810, 32;
	and.b64  	%rd812, %rd785, 4294967295;
	add.s64 	%rd813, %rd811, %rd812;
	add.s64 	%rd814, %rd813, %rd662;
	shr.u64 	%rd815, %rd814, 32;
	and.b64  	%rd816, %rd789, 4294967295;
	add.s64 	%rd817, %rd815, %rd816;
	add.s64 	%rd818, %rd817, %rd698;
	shr.u64 	%rd819, %rd818, 32;
	and.b64  	%rd820, %rd793, 4294967295;
	add.s64 	%rd821, %rd819, %rd820;
	add.s64 	%rd822, %rd821, %rd733;
	shr.u64 	%rd823, %rd822, 32;
	and.b64  	%rd824, %rd798, 4294967295;
	add.s64 	%rd825, %rd823, %rd824;
	add.s64 	%rd826, %rd825, %rd767;
	shr.u64 	%rd827, %rd826, 32;
	and.b64  	%rd828, %rd803, 4294967295;
	add.s64 	%rd829, %rd827, %rd828;
	add.s64 	%rd830, %rd829, %rd800;
	shr.u64 	%rd831, %rd830, 32;
	mul.wide.u32 	%rd832, %r1473, %r1473;
	and.b64  	%rd833, %rd807, 4294967295;
	add.s64 	%rd834, %rd831, %rd833;
	add.s64 	%rd835, %rd834, %rd832;
	shr.u64 	%rd836, %rd835, 32;
	mul.wide.u32 	%rd837, %r1472, %r1473;
	add.s64 	%rd838, %rd836, %rd808;
	add.s64 	%rd839, %rd838, %rd837;
	shr.u64 	%rd840, %rd839, 32;
	and.b64  	%rd841, %rd814, 4294967295;
	add.s64 	%rd842, %rd631, %rd841;
	shr.u64 	%rd843, %rd842, 32;
	and.b64  	%rd844, %rd818, 4294967295;
	add.s64 	%rd845, %rd843, %rd844;
	add.s64 	%rd846, %rd845, %rd667;
	shr.u64 	%rd847, %rd846, 32;
	and.b64  	%rd848, %rd822, 4294967295;
	add.s64 	%rd849, %rd847, %rd848;
	add.s64 	%rd850, %rd849, %rd703;
	shr.u64 	%rd851, %rd850, 32;
	and.b64  	%rd852, %rd826, 4294967295;
	add.s64 	%rd853, %rd851, %rd852;
	add.s64 	%rd854, %rd853, %rd738;
	shr.u64 	%rd855, %rd854, 32;
	and.b64  	%rd856, %rd830, 4294967295;
	add.s64 	%rd857, %rd855, %rd856;
	add.s64 	%rd858, %rd857, %rd772;
	shr.u64 	%rd859, %rd858, 32;
	and.b64  	%rd860, %rd835, 4294967295;
	add.s64 	%rd861, %rd859, %rd860;
	add.s64 	%rd862, %rd861, %rd805;
	shr.u64 	%rd863, %rd862, 32;
	and.b64  	%rd864, %rd839, 4294967295;
	add.s64 	%rd865, %rd863, %rd864;
	add.s64 	%rd866, %rd865, %rd837;
	shr.u64 	%rd867, %rd866, 32;
	mul.wide.u32 	%rd868, %r1472, %r1472;
	add.s64 	%rd869, %rd867, %rd840;
	add.s64 	%rd870, %rd869, %rd868;
	{ .reg .b32 tmp; mov.b64 {tmp, %r459}, %rd870; }
	ld.const.u32 	%r66, [MU_P];
	mul.lo.s32 	%r460, %r66, %r458;
	ld.const.u32 	%r461, [P_CONST];
	cvt.u64.u32 	%rd3, %r461;
	mul.wide.u32 	%rd871, %r461, %r460;
	and.b64  	%rd872, %rd611, 4294967293;
	add.s64 	%rd873, %rd871, %rd872;
	shr.u64 	%rd874, %rd873, 32;
	ld.const.u32 	%r462, [P_CONST+4];
	cvt.u64.u32 	%rd4, %r462;
	mul.wide.u32 	%rd875, %r462, %r460;
	and.b64  	%rd876, %rd635, 4294967295;
	add.s64 	%rd877, %rd874, %rd876;
	add.s64 	%rd878, %rd877, %rd875;
	cvt.u32.u64 	%r463, %rd878;
	shr.u64 	%rd879, %rd878, 32;
	ld.const.u32 	%r464, [P_CONST+8];
	cvt.u64.u32 	%rd5, %r464;
	mul.wide.u32 	%rd880, %r464, %r460;
	and.b64  	%rd881, %rd672, 4294967295;
	add.s64 	%rd882, %rd879, %rd881;
	add.s64 	%rd883, %rd882, %rd880;
	shr.u64 	%rd884, %rd883, 32;
	ld.const.u32 	%r465, [P_CONST+12];
	cvt.u64.u32 	%rd6, %r465;
	mul.wide.u32 	%rd885, %r465, %r460;
	and.b64  	%rd886, %rd708, 4294967295;
	add.s64 	%rd887, %rd884, %rd886;
	add.s64 	%rd888, %rd887, %rd885;
	shr.u64 	%rd889, %rd888, 32;
	ld.const.u32 	%r466, [P_CONST+16];
	cvt.u64.u32 	%rd7, %r466;
	mul.wide.u32 	%rd890, %r466, %r460;
	and.b64  	%rd891, %rd743, 4294967295;
	add.s64 	%rd892, %rd889, %rd891;
	add.s64 	%rd893, %rd892, %rd890;
	shr.u64 	%rd894, %rd893, 32;
	ld.const.u32 	%r467, [P_CONST+20];
	cvt.u64.u32 	%rd8, %r467;
	mul.wide.u32 	%rd895, %r467, %r460;
	and.b64  	%rd896, %rd777, 4294967295;
	add.s64 	%rd897, %rd894, %rd896;
	add.s64 	%rd898, %rd897, %rd895;
	shr.u64 	%rd899, %rd898, 32;
	ld.const.u32 	%r468, [P_CONST+24];
	cvt.u64.u32 	%rd9, %r468;
	mul.wide.u32 	%rd900, %r468, %r460;
	and.b64  	%rd901, %rd810, 4294967295;
	add.s64 	%rd902, %rd899, %rd901;
	add.s64 	%rd903, %rd902, %rd900;
	shr.u64 	%rd904, %rd903, 32;
	ld.const.u32 	%r469, [P_CONST+28];
	cvt.u64.u32 	%rd10, %r469;
	mul.wide.u32 	%rd905, %r469, %r460;
	and.b64  	%rd906, %rd842, 4294967295;
	add.s64 	%rd907, %rd904, %rd906;
	add.s64 	%rd908, %rd907, %rd905;
	shr.u64 	%rd909, %rd908, 32;
	and.b64  	%rd910, %rd846, 4294967295;
	add.s64 	%rd911, %rd909, %rd910;
	shr.u64 	%rd912, %rd911, 32;
	and.b64  	%rd913, %rd850, 4294967295;
	add.s64 	%rd914, %rd912, %rd913;
	shr.u64 	%rd915, %rd914, 32;
	and.b64  	%rd916, %rd854, 4294967295;
	add.s64 	%rd917, %rd915, %rd916;
	shr.u64 	%rd918, %rd917, 32;
	and.b64  	%rd919, %rd858, 4294967295;
	add.s64 	%rd920, %rd918, %rd919;
	shr.u64 	%rd921, %rd920, 32;
	and.b64  	%rd922, %rd862, 4294967295;
	add.s64 	%rd923, %rd921, %rd922;
	shr.u64 	%rd924, %rd923, 32;
	and.b64  	%rd925, %rd866, 4294967295;
	add.s64 	%rd926, %rd924, %rd925;
	shr.u64 	%rd927, %rd926, 32;
	and.b64  	%rd928, %rd870, 4294967295;
	add.s64 	%rd929, %rd927, %rd928;
	{ .reg .b32 tmp; mov.b64 {tmp, %r470}, %rd929; }
	add.s32 	%r471, %r459, %r470;
	mul.lo.s32 	%r472, %r66, %r463;
	mul.wide.u32 	%rd930, %r461, %r472;
	and.b64  	%rd931, %rd878, 4294967295;
	add.s64 	%rd932, %rd930, %rd931;
	shr.u64 	%rd933, %rd932, 32;
	mul.wide.u32 	%rd934, %r462, %r472;
	and.b64  	%rd935, %rd883, 4294967295;
	add.s64 	%rd936, %rd933, %rd935;
	add.s64 	%rd937, %rd936, %rd934;
	cvt.u32.u64 	%r473, %rd937;
	shr.u64 	%rd938, %rd937, 32;
	mul.wide.u32 	%rd939, %r464, %r472;
	and.b64  	%rd940, %rd888, 4294967295;
	add.s64 	%rd941, %rd938, %rd940;
	add.s64 	%rd942, %rd941, %rd939;
	shr.u64 	%rd943, %rd942, 32;
	mul.wide.u32 	%rd944, %r465, %r472;
	and.b64  	%rd945, %rd893, 4294967295;
	add.s64 	%rd946, %rd943, %rd945;
	add.s64 	%rd947, %rd946, %rd944;
	shr.u64 	%rd948, %rd947, 32;
	mul.wide.u32 	%rd949, %r466, %r472;
	and.b64  	%rd950, %rd898, 4294967295;
	add.s64 	%rd951, %rd948, %rd950;
	add.s64 	%rd952, %rd951, %rd949;
	shr.u64 	%rd953, %rd952, 32;
	mul.wide.u32 	%rd954, %r467, %r472;
	and.b64  	%rd955, %rd903, 4294967295;
	add.s64 	%rd956, %rd953, %rd955;
	add.s64 	%rd957, %rd956, %rd954;
	shr.u64 	%rd958, %rd957, 32;
	mul.wide.u32 	%rd959, %r468, %r472;
	and.b64  	%rd960, %rd908, 4294967295;
	add.s64 	%rd961, %rd958, %rd960;
	add.s64 	%rd962, %rd961, %rd959;
	shr.u64 	%rd963, %rd962, 32;
	mul.wide.u32 	%rd964, %r469, %r472;
	and.b64  	%rd965, %rd911, 4294967295;
	add.s64 	%rd966, %rd963, %rd965;
	add.s64 	%rd967, %rd966, %rd964;
	shr.u64 	%rd968, %rd967, 32;
	and.b64  	%rd969, %rd914, 4294967295;
	add.s64 	%rd970, %rd968, %rd969;
	shr.u64 	%rd971, %rd970, 32;
	and.b64  	%rd972, %rd917, 4294967295;
	add.s64 	%rd973, %rd971, %rd972;
	shr.u64 	%rd974, %rd973, 32;
	and.b64  	%rd975, %rd920, 4294967295;
	add.s64 	%rd976, %rd974, %rd975;
	shr.u64 	%rd977, %rd976, 32;
	and.b64  	%rd978, %rd923, 4294967295;
	add.s64 	%rd979, %rd977, %rd978;
	shr.u64 	%rd980, %rd979, 32;
	and.b64  	%rd981, %rd926, 4294967295;
	add.s64 	%rd982, %rd980, %rd981;
	shr.u64 	%rd983, %rd982, 32;
	and.b64  	%rd984, %rd929, 4294967295;
	add.s64 	%rd985, %rd983, %rd984;
	{ .reg .b32 tmp; mov.b64 {tmp, %r474}, %rd985; }
	add.s32 	%r475, %r471, %r474;
	mul.lo.s32 	%r476, %r66, %r473;
	mul.wide.u32 	%rd986, %r461, %r476;
	and.b64  	%rd987, %rd937, 4294967295;
	add.s64 	%rd988, %rd986, %rd987;
	shr.u64 	%rd989, %rd988, 32;
	mul.wide.u32 	%rd990, %r462, %r476;
	and.b64  	%rd991, %rd942, 4294967295;
	add.s64 	%rd992, %rd989, %rd991;
	add.s64 	%rd993, %rd992, %rd990;
	cvt.u32.u64 	%r477, %rd993;
	shr.u64 	%rd994, %rd993, 32;
	mul.wide.u32 	%rd995, %r464, %r476;
	and.b64  	%rd996, %rd947, 4294967295;
	add.s64 	%rd997, %rd994, %rd996;
	add.s64 	%rd998, %rd997, %rd995;
	shr.u64 	%rd999, %rd998, 32;
	mul.wide.u32 	%rd1000, %r465, %r476;
	and.b64  	%rd1001, %rd952, 4294967295;
	add.s64 	%rd1002, %rd999, %rd1001;
	add.s64 	%rd1003, %rd1002, %rd1000;
	shr.u64 	%rd1004, %rd1003, 32;
	mul.wide.u32 	%rd1005, %r466, %r476;
	and.b64  	%rd1006, %rd957, 4294967295;
	add.s64 	%rd1007, %rd1004, %rd1006;
	add.s64 	%rd1008, %rd1007, %rd1005;
	shr.u64 	%rd1009, %rd1008, 32;
	mul.wide.u32 	%rd1010, %r467, %r476;
	and.b64  	%rd1011, %rd962, 4294967295;
	add.s64 	%rd1012, %rd1009, %rd1011;
	add.s64 	%rd1013, %rd1012, %rd1010;
	shr.u64 	%rd1014, %rd1013, 32;
	mul.wide.u32 	%rd1015, %r468, %r476;
	and.b64  	%rd1016, %rd967, 4294967295;
	add.s64 	%rd1017, %rd1014, %rd1016;
	add.s64 	%rd1018, %rd1017, %rd1015;
	shr.u64 	%rd1019, %rd1018, 32;
	mul.wide.u32 	%rd1020, %r469, %r476;
	and.b64  	%rd1021, %rd970, 4294967295;
	add.s64 	%rd1022, %rd1019, %rd1021;
	add.s64 	%rd1023, %rd1022, %rd1020;
	shr.u64 	%rd1024, %rd1023, 32;
	and.b64  	%rd1025, %rd973, 4294967295;
	add.s64 	%rd1026, %rd1024, %rd1025;
	shr.u64 	%rd1027, %rd1026, 32;
	and.b64  	%rd1028, %rd976, 4294967295;
	add.s64 	%rd1029, %rd1027, %rd1028;
	shr.u64 	%rd1030, %rd1029, 32;
	and.b64  	%rd1031, %rd979, 4294967295;
	add.s64 	%rd1032, %rd1030, %rd1031;
	shr.u64 	%rd1033, %rd1032, 32;
	and.b64  	%rd1034, %rd982, 4294967295;
	add.s64 	%rd1035, %rd1033, %rd1034;
	shr.u64 	%rd1036, %rd1035, 32;
	and.b64  	%rd1037, %rd985, 4294967295;
	add.s64 	%rd1038, %rd1036, %rd1037;
	{ .reg .b32 tmp; mov.b64 {tmp, %r478}, %rd1038; }
	add.s32 	%r479, %r475, %r478;
	mul.lo.s32 	%r480, %r66, %r477;
	mul.wide.u32 	%rd1039, %r461, %r480;
	and.b64  	%rd1040, %rd993, 4294967295;
	add.s64 	%rd1041, %rd1039, %rd1040;
	shr.u64 	%rd1042, %rd1041, 32;
	mul.wide.u32 	%rd1043, %r462, %r480;
	and.b64  	%rd1044, %rd998, 4294967295;
	add.s64 	%rd1045, %rd1042, %rd1044;
	add.s64 	%rd1046, %rd1045, %rd1043;
	cvt.u32.u64 	%r481, %rd1046;
	shr.u64 	%rd1047, %rd1046, 32;
	mul.wide.u32 	%rd1048, %r464, %r480;
	and.b64  	%rd1049, %rd1003, 4294967295;
	add.s64 	%rd1050, %rd1047, %rd1049;
	add.s64 	%rd1051, %rd1050, %rd1048;
	shr.u64 	%rd1052, %rd1051, 32;
	mul.wide.u32 	%rd1053, %r465, %r480;
	and.b64  	%rd1054, %rd1008, 4294967295;
	add.s64 	%rd1055, %rd1052, %rd1054;
	add.s64 	%rd1056, %rd1055, %rd1053;
	shr.u64 	%rd1057, %rd1056, 32;
	mul.wide.u32 	%rd1058, %r466, %r480;
	and.b64  	%rd1059, %rd1013, 4294967295;
	add.s64 	%rd1060, %rd1057, %rd1059;
	add.s64 	%rd1061, %rd1060, %rd1058;
	shr.u64 	%rd1062, %rd1061, 32;
	mul.wide.u32 	%rd1063, %r467, %r480;
	and.b64  	%rd1064, %rd1018, 4294967295;
	add.s64 	%rd1065, %rd1062, %rd1064;
	add.s64 	%rd1066, %rd1065, %rd1063;
	shr.u64 	%rd1067, %rd1066, 32;
	mul.wide.u32 	%rd1068, %r468, %r480;
	and.b64  	%rd1069, %rd1023, 4294967295;
	add.s64 	%rd1070, %rd1067, %rd1069;
	add.s64 	%rd1071, %rd1070, %rd1068;
	shr.u64 	%rd1072, %rd1071, 32;
	mul.wide.u32 	%rd1073, %r469, %r480;
	and.b64  	%rd1074, %rd1026, 4294967295;
	add.s64 	%rd1075, %rd1072, %rd1074;
	add.s64 	%rd1076, %rd1075, %rd1073;
	shr.u64 	%rd1077, %rd1076, 32;
	and.b64  	%rd1078, %rd1029, 4294967295;
	add.s64 	%rd1079, %rd1077, %rd1078;
	shr.u64 	%rd1080, %rd1079, 32;
	and.b64  	%rd1081, %rd1032, 4294967295;
	add.s64 	%rd1082, %rd1080, %rd1081;
	shr.u64 	%rd1083, %rd1082, 32;
	and.b64  	%rd1084, %rd1035, 4294967295;
	add.s64 	%rd1085, %rd1083, %rd1084;
	shr.u64 	%rd1086, %rd1085, 32;
	and.b64  	%rd1087, %rd1038, 4294967295;
	add.s64 	%rd1088, %rd1086, %rd1087;
	{ .reg .b32 tmp; mov.b64 {tmp, %r482}, %rd1088; }
	add.s32 	%r483, %r479, %r482;
	mul.lo.s32 	%r484, %r66, %r481;
	mul.wide.u32 	%rd1089, %r461, %r484;
	and.b64  	%rd1090, %rd1046, 4294967295;
	add.s64 	%rd1091, %rd1089, %rd1090;
	shr.u64 	%rd1092, %rd1091, 32;
	mul.wide.u32 	%rd1093, %r462, %r484;
	and.b64  	%rd1094, %rd1051, 4294967295;
	add.s64 	%rd1095, %rd1092, %rd1094;
	add.s64 	%rd1096, %rd1095, %rd1093;
	cvt.u32.u64 	%r485, %rd1096;
	shr.u64 	%rd1097, %rd1096, 32;
	mul.wide.u32 	%rd1098, %r464, %r484;
	and.b64  	%rd1099, %rd1056, 4294967295;
	add.s64 	%rd1100, %rd1097, %rd1099;
	add.s64 	%rd1101, %rd1100, %rd1098;
	shr.u64 	%rd1102, %rd1101, 32;
	mul.wide.u32 	%rd1103, %r465, %r484;
	and.b64  	%rd1104, %rd1061, 4294967295;
	add.s64 	%rd1105, %rd1102, %rd1104;
	add.s64 	%rd1106, %rd1105, %rd1103;
	shr.u64 	%rd1107, %rd1106, 32;
	mul.wide.u32 	%rd1108, %r466, %r484;
	and.b64  	%rd1109, %rd1066, 4294967295;
	add.s64 	%rd1110, %rd1107, %rd1109;
	add.s64 	%rd1111, %rd1110, %rd1108;
	shr.u64 	%rd1112, %rd1111, 32;
	mul.wide.u32 	%rd1113, %r467, %r484;
	and.b64  	%rd1114, %rd1071, 4294967295;
	add.s64 	%rd1115, %rd1112, %rd1114;
	add.s64 	%rd1116, %rd1115, %rd1113;
	shr.u64 	%rd1117, %rd1116, 32;
	mul.wide.u32 	%rd1118, %r468, %r484;
	and.b64  	%rd1119, %rd1076, 4294967295;
	add.s64 	%rd1120, %rd1117, %rd1119;
	add.s64 	%rd1121, %rd1120, %rd1118;
	shr.u64 	%rd1122, %rd1121, 32;
	mul.wide.u32 	%rd1123, %r469, %r484;
	and.b64  	%rd1124, %rd1079, 4294967295;
	add.s64 	%rd1125, %rd1122, %rd1124;
	add.s64 	%rd1126, %rd1125, %rd1123;
	shr.u64 	%rd1127, %rd1126, 32;
	and.b64  	%rd1128, %rd1082, 4294967295;
	add.s64 	%rd1129, %rd1127, %rd1128;
	shr.u64 	%rd1130, %rd1129, 32;
	and.b64  	%rd1131, %rd1085, 4294967295;
	add.s64 	%rd1132, %rd1130, %rd1131;
	shr.u64 	%rd1133, %rd1132, 32;
	and.b64  	%rd1134, %rd1088, 4294967295;
	add.s64 	%rd1135, %rd1133, %rd1134;
	{ .reg .b32 tmp; mov.b64 {tmp, %r486}, %rd1135; }
	add.s32 	%r487, %r483, %r486;
	mul.lo.s32 	%r488, %r66, %r485;
	mul.wide.u32 	%rd1136, %r461, %r488;
	and.b64  	%rd1137, %rd1096, 4294967295;
	add.s64 	%rd1138, %rd1136, %rd1137;
	shr.u64 	%rd1139, %rd1138, 32;
	mul.wide.u32 	%rd1140, %r462, %r488;
	and.b64  	%rd1141, %rd1101, 4294967295;
	add.s64 	%rd1142, %rd1139, %rd1141;
	add.s64 	%rd1143, %rd1142, %rd1140;
	cvt.u32.u64 	%r489, %rd1143;
	shr.u64 	%rd1144, %rd1143, 32;
	mul.wide.u32 	%rd1145, %r464, %r488;
	and.b64  	%rd1146, %rd1106, 4294967295;
	add.s64 	%rd1147, %rd1144, %rd1146;
	add.s64 	%rd1148, %rd1147, %rd1145;
	shr.u64 	%rd1149, %rd1148, 32;
	mul.wide.u32 	%rd1150, %r465, %r488;
	and.b64  	%rd1151, %rd1111, 4294967295;
	add.s64 	%rd1152, %rd1149, %rd1151;
	add.s64 	%rd1153, %rd1152, %rd1150;
	shr.u64 	%rd1154, %rd1153, 32;
	mul.wide.u32 	%rd1155, %r466, %r488;
	and.b64  	%rd1156, %rd1116, 4294967295;
	add.s64 	%rd1157, %rd1154, %rd1156;
	add.s64 	%rd1158, %rd1157, %rd1155;
	shr.u64 	%rd1159, %rd1158, 32;
	mul.wide.u32 	%rd1160, %r467, %r488;
	and.b64  	%rd1161, %rd1121, 4294967295;
	add.s64 	%rd1162, %rd1159, %rd1161;
	add.s64 	%rd1163, %rd1162, %rd1160;
	shr.u64 	%rd1164, %rd1163, 32;
	mul.wide.u32 	%rd1165, %r468, %r488;
	and.b64  	%rd1166, %rd1126, 4294967295;
	add.s64 	%rd1167, %rd1164, %rd1166;
	add.s64 	%rd1168, %rd1167, %rd1165;
	shr.u64 	%rd1169, %rd1168, 32;
	mul.wide.u32 	%rd1170, %r469, %r488;
	and.b64  	%rd1171, %rd1129, 4294967295;
	add.s64 	%rd1172, %rd1169, %rd1171;
	add.s64 	%rd1173, %rd1172, %rd1170;
	shr.u64 	%rd1174, %rd1173, 32;
	and.b64  	%rd1175, %rd1132, 4294967295;
	add.s64 	%rd1176, %rd1174, %rd1175;
	shr.u64 	%rd1177, %rd1176, 32;
	and.b64  	%rd1178, %rd1135, 4294967295;
	add.s64 	%rd1179, %rd1177, %rd1178;
	{ .reg .b32 tmp; mov.b64 {tmp, %r490}, %rd1179; }
	add.s32 	%r491, %r487, %r490;
	mul.lo.s32 	%r492, %r66, %r489;
	mul.wide.u32 	%rd1180, %r461, %r492;
	and.b64  	%rd1181, %rd1143, 4294967295;
	add.s64 	%rd1182, %rd1180, %rd1181;
	shr.u64 	%rd1183, %rd1182, 32;
	mul.wide.u32 	%rd1184, %r462, %r492;
	and.b64  	%rd1185, %rd1148, 4294967295;
	add.s64 	%rd1186, %rd1183, %rd1185;
	add.s64 	%rd1187, %rd1186, %rd1184;
	cvt.u32.u64 	%r493, %rd1187;
	shr.u64 	%rd1188, %rd1187, 32;
	mul.wide.u32 	%rd1189, %r464, %r492;
	and.b64  	%rd1190, %rd1153, 4294967295;
	add.s64 	%rd1191, %rd1188, %rd1190;
	add.s64 	%rd1192, %rd1191, %rd1189;
	shr.u64 	%rd1193, %rd1192, 32;
	mul.wide.u32 	%rd1194, %r465, %r492;
	and.b64  	%rd1195, %rd1158, 4294967295;
	add.s64 	%rd1196, %rd1193, %rd1195;
	add.s64 	%rd1197, %rd1196, %rd1194;
	shr.u64 	%rd1198, %rd1197, 32;
	mul.wide.u32 	%rd1199, %r466, %r492;
	and.b64  	%rd1200, %rd1163, 4294967295;
	add.s64 	%rd1201, %rd1198, %rd1200;
	add.s64 	%rd1202, %rd1201, %rd1199;
	shr.u64 	%rd1203, %rd1202, 32;
	mul.wide.u32 	%rd1204, %r467, %r492;
	and.b64  	%rd1205, %rd1168, 4294967295;
	add.s64 	%rd1206, %rd1203, %rd1205;
	add.s64 	%rd1207, %rd1206, %rd1204;
	shr.u64 	%rd1208, %rd1207, 32;
	mul.wide.u32 	%rd1209, %r468, %r492;
	and.b64  	%rd1210, %rd1173, 4294967295;
	add.s64 	%rd1211, %rd1208, %rd1210;
	add.s64 	%rd1212, %rd1211, %rd1209;
	shr.u64 	%rd1213, %rd1212, 32;
	mul.wide.u32 	%rd1214, %r469, %r492;
	and.b64  	%rd1215, %rd1176, 4294967295;
	add.s64 	%rd1216, %rd1213, %rd1215;
	add.s64 	%rd1217, %rd1216, %rd1214;
	shr.u64 	%rd1218, %rd1217, 32;
	and.b64  	%rd1219, %rd1179, 4294967295;
	add.s64 	%rd1220, %rd1218, %rd1219;
	{ .reg .b32 tmp; mov.b64 {tmp, %r494}, %rd1220; }
	add.s32 	%r495, %r491, %r494;
	mul.lo.s32 	%r496, %r66, %r493;
	mul.wide.u32 	%rd1221, %r461, %r496;
	and.b64  	%rd1222, %rd1187, 4294967295;
	add.s64 	%rd1223, %rd1221, %rd1222;
	shr.u64 	%rd1224, %rd1223, 32;
	mul.wide.u32 	%rd1225, %r462, %r496;
	and.b64  	%rd1226, %rd1192, 4294967295;
	add.s64 	%rd1227, %rd1224, %rd1226;
	add.s64 	%rd10760, %rd1227, %rd1225;
	shr.u64 	%rd1228, %rd10760, 32;
	mul.wide.u32 	%rd1229, %r464, %r496;
	and.b64  	%rd1230, %rd1197, 4294967295;
	add.s64 	%rd1231, %rd1228, %rd1230;
	add.s64 	%rd10759, %rd1231, %rd1229;
	cvt.u32.u64 	%r67, %rd10759;
	shr.u64 	%rd1232, %rd10759, 32;
	mul.wide.u32 	%rd1233, %r465, %r496;
	and.b64  	%rd1234, %rd1202, 4294967295;
	add.s64 	%rd1235, %rd1232, %rd1234;
	add.s64 	%rd10758, %rd1235, %rd1233;
	cvt.u32.u64 	%r68, %rd10758;
	shr.u64 	%rd1236, %rd10758, 32;
	mul.wide.u32 	%rd1237, %r466, %r496;
	and.b64  	%rd1238, %rd1207, 4294967295;
	add.s64 	%rd1239, %rd1236, %rd1238;
	add.s64 	%rd10757, %rd1239, %rd1237;
	cvt.u32.u64 	%r69, %rd10757;
	shr.u64 	%rd1240, %rd10757, 32;
	mul.wide.u32 	%rd1241, %r467, %r496;
	and.b64  	%rd1242, %rd1212, 4294967295;
	add.s64 	%rd1243, %rd1240, %rd1242;
	add.s64 	%rd10756, %rd1243, %rd1241;
	cvt.u32.u64 	%r70, %rd10756;
	shr.u64 	%rd1244, %rd10756, 32;
	mul.wide.u32 	%rd1245, %r468, %r496;
	and.b64  	%rd1246, %rd1217, 4294967295;
	add.s64 	%rd1247, %rd1244, %rd1246;
	add.s64 	%rd10755, %rd1247, %rd1245;
	cvt.u32.u64 	%r71, %rd10755;
	shr.u64 	%rd1248, %rd10755, 32;
	mul.wide.u32 	%rd1249, %r469, %r496;
	and.b64  	%rd1250, %rd1220, 4294967295;
	add.s64 	%rd1251, %rd1248, %rd1250;
	add.s64 	%rd10754, %rd1251, %rd1249;
	cvt.u32.u64 	%r72, %rd10754;
	{ .reg .b32 tmp; mov.b64 {tmp, %r497}, %rd10754; }
	add.s32 	%r1488, %r495, %r497;
	setp.gt.u32 	%p9, %r1488, %r469;
	@%p9 bra 	$L__BB3_20;
	cvt.u32.u64 	%r498, %rd10;
	setp.lt.u32 	%p10, %r1488, %r498;
	@%p10 bra 	$L__BB3_21;
	cvt.u32.u64 	%r499, %rd9;
	setp.lt.u32 	%p11, %r499, %r72;
	@%p11 bra 	$L__BB3_20;
	setp.gt.u32 	%p12, %r499, %r72;
	@%p12 bra 	$L__BB3_21;
	cvt.u32.u64 	%r501, %rd8;
	setp.lt.u32 	%p13, %r501, %r71;
	@%p13 bra 	$L__BB3_20;
	setp.gt.u32 	%p14, %r501, %r71;
	@%p14 bra 	$L__BB3_21;
	cvt.u32.u64 	%r503, %rd7;
	setp.lt.u32 	%p15, %r503, %r70;
	@%p15 bra 	$L__BB3_20;
	setp.gt.u32 	%p16, %r503, %r70;
	@%p16 bra 	$L__BB3_21;
	cvt.u32.u64 	%r505, %rd6;
	setp.lt.u32 	%p17, %r505, %r69;
	@%p17 bra 	$L__BB3_20;
	setp.gt.u32 	%p18, %r505, %r69;
	@%p18 bra 	$L__BB3_21;
	cvt.u32.u64 	%r507, %rd5;
	setp.lt.u32 	%p19, %r507, %r68;
	@%p19 bra 	$L__BB3_20;
	setp.gt.u32 	%p20, %r507, %r68;
	@%p20 bra 	$L__BB3_21;
	cvt.u32.u64 	%r509, %rd4;
	setp.lt.u32 	%p21, %r509, %r67;
	@%p21 bra 	$L__BB3_20;
	cvt.u32.u64 	%r511, %rd3;
	setp.gt.u32 	%p22, %r509, %r67;
	cvt.u32.u64 	%r512, %rd10760;
	setp.gt.u32 	%p23, %r511, %r512;
	or.pred  	%p24, %p22, %p23;
	@%p24 bra 	$L__BB3_21;
$L__BB3_20:
	cvt.u32.u64 	%r513, %rd10;
	and.b64  	%rd1253, %rd10760, 4294967295;
	sub.s64 	%rd10760, %rd1253, %rd3;
	shr.u64 	%rd1254, %rd10760, 63;
	and.b64  	%rd1255, %rd10759, 4294967295;
	add.s64 	%rd1256, %rd1254, %rd4;
	sub.s64 	%rd10759, %rd1255, %rd1256;
	shr.u64 	%rd1257, %rd10759, 63;
	and.b64  	%rd1258, %rd10758, 4294967295;
	add.s64 	%rd1259, %rd1257, %rd5;
	sub.s64 	%rd10758, %rd1258, %rd1259;
	shr.u64 	%rd1260, %rd10758, 63;
	and.b64  	%rd1261, %rd10757, 4294967295;
	add.s64 	%rd1262, %rd1260, %rd6;
	sub.s64 	%rd10757, %rd1261, %rd1262;
	shr.u64 	%rd1263, %rd10757, 63;
	and.b64  	%rd1264, %rd10756, 4294967295;
	add.s64 	%rd1265, %rd1263, %rd7;
	sub.s64 	%rd10756, %rd1264, %rd1265;
	shr.u64 	%rd1266, %rd10756, 63;
	and.b64  	%rd1267, %rd10755, 4294967295;
	add.s64 	%rd1268, %rd1266, %rd8;
	sub.s64 	%rd10755, %rd1267, %rd1268;
	shr.u64 	%rd1269, %rd10755, 63;
	and.b64  	%rd1270, %rd10754, 4294967295;
	add.s64 	%rd1271, %rd1269, %rd9;
	sub.s64 	%rd10754, %rd1270, %rd1271;
	shr.u64 	%rd1272, %rd10754, 63;
	cvt.u32.u64 	%r514, %rd1272;
	add.s32 	%r515, %r513, %r514;
	sub.s32 	%r1488, %r1488, %r515;
$L__BB3_21:
	cvt.u32.u64 	%r516, %rd10;
	cvt.u64.u32 	%rd1273, %r1487;
	and.b64  	%rd32, %rd10760, 4294967295;
	mul.lo.s64 	%rd1274, %rd32, %rd1273;
	cvt.u32.u64 	%r517, %rd1274;
	shr.u64 	%rd1275, %rd1274, 32;
	and.b64  	%rd33, %rd10759, 4294967295;
	mad.lo.s64 	%rd1276, %rd33, %rd1273, %rd1275;
	shr.u64 	%rd1277, %rd1276, 32;
	and.b64  	%rd34, %rd10758, 4294967295;
	mad.lo.s64 	%rd1278, %rd34, %rd1273, %rd1277;
	shr.u64 	%rd1279, %rd1278, 32;
	and.b64  	%rd35, %rd10757, 4294967295;
	mad.lo.s64 	%rd1280, %rd35, %rd1273, %rd1279;
	shr.u64 	%rd1281, %rd1280, 32;
	and.b64  	%rd36, %rd10756, 4294967295;
	mad.lo.s64 	%rd1282, %rd36, %rd1273, %rd1281;
	shr.u64 	%rd1283, %rd1282, 32;
	and.b64  	%rd37, %rd10755, 4294967295;
	mad.lo.s64 	%rd1284, %rd37, %rd1273, %rd1283;
	shr.u64 	%rd1285, %rd1284, 32;
	and.b64  	%rd38, %rd10754, 4294967295;
	mad.lo.s64 	%rd1286, %rd38, %rd1273, %rd1285;
	shr.u64 	%rd1287, %rd1286, 32;
	mul.wide.u32 	%rd1288, %r1488, %r1487;
	add.s64 	%rd1289, %rd1287, %rd1288;
	shr.u64 	%rd1290, %rd1289, 32;
	cvt.u64.u32 	%rd1291, %r1486;
	and.b64  	%rd1292, %rd1276, 4294967295;
	mad.lo.s64 	%rd1293, %rd32, %rd1291, %rd1292;
	shr.u64 	%rd1294, %rd1293, 32;
	and.b64  	%rd1295, %rd1278, 4294967295;
	add.s64 	%rd1296, %rd1294, %rd1295;
	mad.lo.s64 	%rd1297, %rd33, %rd1291, %rd1296;
	shr.u64 	%rd1298, %rd1297, 32;
	and.b64  	%rd1299, %rd1280, 4294967295;
	add.s64 	%rd1300, %rd1298, %rd1299;
	mad.lo.s64 	%rd1301, %rd34, %rd1291, %rd1300;
	shr.u64 	%rd1302, %rd1301, 32;
	and.b64  	%rd1303, %rd1282, 4294967295;
	add.s64 	%rd1304, %rd1302, %rd1303;
	mad.lo.s64 	%rd1305, %rd35, %rd1291, %rd1304;
	shr.u64 	%rd1306, %rd1305, 32;
	and.b64  	%rd1307, %rd1284, 4294967295;
	add.s64 	%rd1308, %rd1306, %rd1307;
	mad.lo.s64 	%rd1309, %rd36, %rd1291, %rd1308;
	shr.u64 	%rd1310, %rd1309, 32;
	and.b64  	%rd1311, %rd1286, 4294967295;
	add.s64 	%rd1312, %rd1310, %rd1311;
	mad.lo.s64 	%rd1313, %rd37, %rd1291, %rd1312;
	shr.u64 	%rd1314, %rd1313, 32;
	and.b64  	%rd1315, %rd1289, 4294967295;
	add.s64 	%rd1316, %rd1314, %rd1315;
	mad.lo.s64 	%rd1317, %rd38, %rd1291, %rd1316;
	shr.u64 	%rd1318, %rd1317, 32;
	mul.wide.u32 	%rd1319, %r1488, %r1486;
	add.s64 	%rd1320, %rd1318, %rd1290;
	add.s64 	%rd1321, %rd1320, %rd1319;
	shr.u64 	%rd1322, %rd1321, 32;
	cvt.u64.u32 	%rd1323, %r1485;
	and.b64  	%rd1324, %rd1297, 4294967295;
	mad.lo.s64 	%rd1325, %rd32, %rd1323, %rd1324;
	shr.u64 	%rd1326, %rd1325, 32;
	and.b64  	%rd1327, %rd1301, 4294967295;
	add.s64 	%rd1328, %rd1326, %rd1327;
	mad.lo.s64 	%rd1329, %rd33, %rd1323, %rd1328;
	shr.u64 	%rd1330, %rd1329, 32;
	and.b64  	%rd1331, %rd1305, 4294967295;
	add.s64 	%rd1332, %rd1330, %rd1331;
	mad.lo.s64 	%rd1333, %rd34, %rd1323, %rd1332;
	shr.u64 	%rd1334, %rd1333, 32;
	and.b64  	%rd1335, %rd1309, 4294967295;
	add.s64 	%rd1336, %rd1334, %rd1335;
	mad.lo.s64 	%rd1337, %rd35, %rd1323, %rd1336;
	shr.u64 	%rd1338, %rd1337, 32;
	and.b64  	%rd1339, %rd1313, 4294967295;
	add.s64 	%rd1340, %rd1338, %rd1339;
	mad.lo.s64 	%rd1341, %rd36, %rd1323, %rd1340;
	shr.u64 	%rd1342, %rd1341, 32;
	and.b64  	%rd1343, %rd1317, 4294967295;
	add.s64 	%rd1344, %rd1342, %rd1343;
	mad.lo.s64 	%rd1345, %rd37, %rd1323, %rd1344;
	shr.u64 	%rd1346, %rd1345, 32;
	and.b64  	%rd1347, %rd1321, 4294967295;
	add.s64 	%rd1348, %rd1346, %rd1347;
	mad.lo.s64 	%rd1349, %rd38, %rd1323, %rd1348;
	shr.u64 	%rd1350, %rd1349, 32;
	mul.wide.u32 	%rd1351, %r1488, %r1485;
	add.s64 	%rd1352, %rd1350, %rd1322;
	add.s64 	%rd1353, %rd1352, %rd1351;
	shr.u64 	%rd1354, %rd1353, 32;
	cvt.u64.u32 	%rd1355, %r1484;
	and.b64  	%rd1356, %rd1329, 4294967295;
	mad.lo.s64 	%rd1357, %rd32, %rd1355, %rd1356;
	shr.u64 	%rd1358, %rd1357, 32;
	and.b64  	%rd1359, %rd1333, 4294967295;
	add.s64 	%rd1360, %rd1358, %rd1359;
	mad.lo.s64 	%rd1361, %rd33, %rd1355, %rd1360;
	shr.u64 	%rd1362, %rd1361, 32;
	and.b64  	%rd1363, %rd1337, 4294967295;
	add.s64 	%rd1364, %rd1362, %rd1363;
	mad.lo.s64 	%rd1365, %rd34, %rd1355, %rd1364;
	shr.u64 	%rd1366, %rd1365, 32;
	and.b64  	%rd1367, %rd1341, 4294967295;
	add.s64 	%rd1368, %rd1366, %rd1367;
	mad.lo.s64 	%rd1369, %rd35, %rd1355, %rd1368;
	shr.u64 	%rd1370, %rd1369, 32;
	and.b64  	%rd1371, %rd1345, 4294967295;
	add.s64 	%rd1372, %rd1370, %rd1371;
	mad.lo.s64 	%rd1373, %rd36, %rd1355, %rd1372;
	shr.u64 	%rd1374, %rd1373, 32;
	and.b64  	%rd1375, %rd1349, 4294967295;
	add.s64 	%rd1376, %rd1374, %rd1375;
	mad.lo.s64 	%rd1377, %rd37, %rd1355, %rd1376;
	shr.u64 	%rd1378, %rd1377, 32;
	and.b64  	%rd1379, %rd1353, 4294967295;
	add.s64 	%rd1380, %rd1378, %rd1379;
	mad.lo.s64 	%rd1381, %rd38, %rd1355, %rd1380;
	shr.u64 	%rd1382, %rd1381, 32;
	mul.wide.u32 	%rd1383, %r1488, %r1484;
	add.s64 	%rd1384, %rd1382, %rd1354;
	add.s64 	%rd1385, %rd1384, %rd1383;
	shr.u64 	%rd1386, %rd1385, 32;
	cvt.u64.u32 	%rd1387, %r1483;
	and.b64  	%rd1388, %rd1361, 4294967295;
	mad.lo.s64 	%rd1389, %rd32, %rd1387, %rd1388;
	shr.u64 	%rd1390, %rd1389, 32;
	and.b64  	%rd1391, %rd1365, 4294967295;
	add.s64 	%rd1392, %rd1390, %rd1391;
	mad.lo.s64 	%rd1393, %rd33, %rd1387, %rd1392;
	shr.u64 	%rd1394, %rd1393, 32;
	and.b64  	%rd1395, %rd1369, 4294967295;
	add.s64 	%rd1396, %rd1394, %rd1395;
	mad.lo.s64 	%rd1397, %rd34, %rd1387, %rd1396;
	shr.u64 	%rd1398, %rd1397, 32;
	and.b64  	%rd1399, %rd1373, 4294967295;
	add.s64 	%rd1400, %rd1398, %rd1399;
	mad.lo.s64 	%rd1401, %rd35, %rd1387, %rd1400;
	shr.u64 	%rd1402, %rd1401, 32;
	and.b64  	%rd1403, %rd1377, 4294967295;
	add.s64 	%rd1404, %rd1402, %rd1403;
	mad.lo.s64 	%rd1405, %rd36, %rd1387, %rd1404;
	shr.u64 	%rd1406, %rd1405, 32;
	and.b64  	%rd1407, %rd1381, 4294967295;
	add.s64 	%rd1408, %rd1406, %rd1407;
	mad.lo.s64 	%rd1409, %rd37, %rd1387, %rd1408;
	shr.u64 	%rd1410, %rd1409, 32;
	and.b64  	%rd1411, %rd1385, 4294967295;
	add.s64 	%rd1412, %rd1410, %rd1411;
	mad.lo.s64 	%rd1413, %rd38, %rd1387, %rd1412;
	shr.u64 	%rd1414, %rd1413, 32;
	mul.wide.u32 	%rd1415, %r1488, %r1483;
	add.s64 	%rd1416, %rd1414, %rd1386;
	add.s64 	%rd1417, %rd1416, %rd1415;
	shr.u64 	%rd1418, %rd1417, 32;
	cvt.u64.u32 	%rd1419, %r1482;
	and.b64  	%rd1420, %rd1393, 4294967295;
	mad.lo.s64 	%rd1421, %rd32, %rd1419, %rd1420;
	shr.u64 	%rd1422, %rd1421, 32;
	and.b64  	%rd1423, %rd1397, 4294967295;
	add.s64 	%rd1424, %rd1422, %rd1423;
	mad.lo.s64 	%rd1425, %rd33, %rd1419, %rd1424;
	shr.u64 	%rd1426, %rd1425, 32;
	and.b64  	%rd1427, %rd1401, 4294967295;
	add.s64 	%rd1428, %rd1426, %rd1427;
	mad.lo.s64 	%rd1429, %rd34, %rd1419, %rd1428;
	shr.u64 	%rd1430, %rd1429, 32;
	and.b64  	%rd1431, %rd1405, 4294967295;
	add.s64 	%rd1432, %rd1430, %rd1431;
	mad.lo.s64 	%rd1433, %rd35, %rd1419, %rd1432;
	shr.u64 	%rd1434, %rd1433, 32;
	and.b64  	%rd1435, %rd1409, 4294967295;
	add.s64 	%rd1436, %rd1434, %rd1435;
	mad.lo.s64 	%rd1437, %rd36, %rd1419, %rd1436;
	shr.u64 	%rd1438, %rd1437, 32;
	and.b64  	%rd1439, %rd1413, 4294967295;
	add.s64 	%rd1440, %rd1438, %rd1439;
	mad.lo.s64 	%rd1441, %rd37, %rd1419, %rd1440;
	shr.u64 	%rd1442, %rd1441, 32;
	and.b64  	%rd1443, %rd1417, 4294967295;
	add.s64 	%rd1444, %rd1442, %rd1443;
	mad.lo.s64 	%rd1445, %rd38, %rd1419, %rd1444;
	shr.u64 	%rd1446, %rd1445, 32;
	mul.wide.u32 	%rd1447, %r1488, %r1482;
	add.s64 	%rd1448, %rd1446, %rd1418;
	add.s64 	%rd1449, %rd1448, %rd1447;
	shr.u64 	%rd1450, %rd1449, 32;
	cvt.u64.u32 	%rd1451, %r1481;
	and.b64  	%rd1452, %rd1425, 4294967295;
	mad.lo.s64 	%rd1453, %rd32, %rd1451, %rd1452;
	shr.u64 	%rd1454, %rd1453, 32;
	and.b64  	%rd1455, %rd1429, 4294967295;
	add.s64 	%rd1456, %rd1454, %rd1455;
	mad.lo.s64 	%rd1457, %rd33, %rd1451, %rd1456;
	shr.u64 	%rd1458, %rd1457, 32;
	and.b64  	%rd1459, %rd1433, 4294967295;
	add.s64 	%rd1460, %rd1458, %rd1459;
	mad.lo.s64 	%rd1461, %rd34, %rd1451, %rd1460;
	shr.u64 	%rd1462, %rd1461, 32;
	and.b64  	%rd1463, %rd1437, 4294967295;
	add.s64 	%rd1464, %rd1462, %rd1463;
	mad.lo.s64 	%rd1465, %rd35, %rd1451, %rd1464;
	shr.u64 	%rd1466, %rd1465, 32;
	and.b64  	%rd1467, %rd1441, 4294967295;
	add.s64 	%rd1468, %rd1466, %rd1467;
	mad.lo.s64 	%rd1469, %rd36, %rd1451, %rd1468;
	shr.u64 	%rd1470, %rd1469, 32;
	and.b64  	%rd1471, %rd1445, 4294967295;
	add.s64 	%rd1472, %rd1470, %rd1471;
	mad.lo.s64 	%rd1473, %rd37, %rd1451, %rd1472;
	shr.u64 	%rd1474, %rd1473, 32;
	and.b64  	%rd1475, %rd1449, 4294967295;
	add.s64 	%rd1476, %rd1474, %rd1475;
	mad.lo.s64 	%rd1477, %rd38, %rd1451, %rd1476;
	shr.u64 	%rd1478, %rd1477, 32;
	mul.wide.u32 	%rd1479, %r1488, %r1481;
	add.s64 	%rd1480, %rd1478, %rd1450;
	add.s64 	%rd1481, %rd1480, %rd1479;
	shr.u64 	%rd1482, %rd1481, 32;
	cvt.u64.u32 	%rd1483, %r1480;
	and.b64  	%rd1484, %rd1457, 4294967295;
	mad.lo.s64 	%rd1485, %rd32, %rd1483, %rd1484;
	shr.u64 	%rd1486, %rd1485, 32;
	and.b64  	%rd1487, %rd1461, 4294967295;
	add.s64 	%rd1488, %rd1486, %rd1487;
	mad.lo.s64 	%rd1489, %rd33, %rd1483, %rd1488;
	shr.u64 	%rd1490, %rd1489, 32;
	and.b64  	%rd1491, %rd1465, 4294967295;
	add.s64 	%rd1492, %rd1490, %rd1491;
	mad.lo.s64 	%rd1493, %rd34, %rd1483, %rd1492;
	shr.u64 	%rd1494, %rd1493, 32;
	and.b64  	%rd1495, %rd1469, 4294967295;
	add.s64 	%rd1496, %rd1494, %rd1495;
	mad.lo.s64 	%rd1497, %rd35, %rd1483, %rd1496;
	shr.u64 	%rd1498, %rd1497, 32;
	and.b64  	%rd1499, %rd1473, 4294967295;
	add.s64 	%rd1500, %rd1498, %rd1499;
	mad.lo.s64 	%rd1501, %rd36, %rd1483, %rd1500;
	shr.u64 	%rd1502, %rd1501, 32;
	and.b64  	%rd1503, %rd1477, 4294967295;
	add.s64 	%rd1504, %rd1502, %rd1503;
	mad.lo.s64 	%rd1505, %rd37, %rd1483, %rd1504;
	shr.u64 	%rd1506, %rd1505, 32;
	and.b64  	%rd1507, %rd1481, 4294967295;
	add.s64 	%rd1508, %rd1506, %rd1507;
	mad.lo.s64 	%rd1509, %rd38, %rd1483, %rd1508;
	shr.u64 	%rd1510, %rd1509, 32;
	mul.wide.u32 	%rd1511, %r1488, %r1480;
	add.s64 	%rd1512, %rd1510, %rd1482;
	add.s64 	%rd1513, %rd1512, %rd1511;
	{ .reg .b32 tmp; mov.b64 {tmp, %r518}, %rd1513; }
	mul.lo.s32 	%r519, %r66, %r517;
	cvt.u64.u32 	%rd1514, %r519;
	and.b64  	%rd1515, %rd1274, 4294967295;
	mad.lo.s64 	%rd1516, %rd3, %rd1514, %rd1515;
	shr.u64 	%rd1517, %rd1516, 32;
	and.b64  	%rd1518, %rd1293, 4294967295;
	add.s64 	%rd1519, %rd1517, %rd1518;
	mad.lo.s64 	%rd1520, %rd4, %rd1514, %rd1519;
	cvt.u32.u64 	%r520, %rd1520;
	shr.u64 	%rd1521, %rd1520, 32;
	and.b64  	%rd1522, %rd1325, 4294967295;
	add.s64 	%rd1523, %rd1521, %rd1522;
	mad.lo.s64 	%rd1524, %rd5, %rd1514, %rd1523;
	shr.u64 	%rd1525, %rd1524, 32;
	and.b64  	%rd1526, %rd1357, 4294967295;
	add.s64 	%rd1527, %rd1525, %rd1526;
	mad.lo.s64 	%rd1528, %rd6, %rd1514, %rd1527;
	shr.u64 	%rd1529, %rd1528, 32;
	and.b64  	%rd1530, %rd1389, 4294967295;
	add.s64 	%rd1531, %rd1529, %rd1530;
	mad.lo.s64 	%rd1532, %rd7, %rd1514, %rd1531;
	shr.u64 	%rd1533, %rd1532, 32;
	and.b64  	%rd1534, %rd1421, 4294967295;
	add.s64 	%rd1535, %rd1533, %rd1534;
	mad.lo.s64 	%rd1536, %rd8, %rd1514, %rd1535;
	shr.u64 	%rd1537, %rd1536, 32;
	and.b64  	%rd1538, %rd1453, 4294967295;
	add.s64 	%rd1539, %rd1537, %rd1538;
	mad.lo.s64 	%rd1540, %rd9, %rd1514, %rd1539;
	shr.u64 	%rd1541, %rd1540, 32;
	and.b64  	%rd1542, %rd1485, 4294967295;
	add.s64 	%rd1543, %rd1541, %rd1542;
	mad.lo.s64 	%rd1544, %rd10, %rd1514, %rd1543;
	shr.u64 	%rd1545, %rd1544, 32;
	and.b64  	%rd1546, %rd1489, 4294967295;
	add.s64 	%rd1547, %rd1545, %rd1546;
	shr.u64 	%rd1548, %rd1547, 32;
	and.b64  	%rd1549, %rd1493, 4294967295;
	add.s64 	%rd1550, %rd1548, %rd1549;
	shr.u64 	%rd1551, %rd1550, 32;
	and.b64  	%rd1552, %rd1497, 4294967295;
	add.s64 	%rd1553, %rd1551, %rd1552;
	shr.u64 	%rd1554, %rd1553, 32;
	and.b64  	%rd1555, %rd1501, 4294967295;
	add.s64 	%rd1556, %rd1554, %rd1555;
	shr.u64 	%rd1557, %rd1556, 32;
	and.b64  	%rd1558, %rd1505, 4294967295;
	add.s64 	%rd1559, %rd1557, %rd1558;
	shr.u64 	%rd1560, %rd1559, 32;
	and.b64  	%rd1561, %rd1509, 4294967295;
	add.s64 	%rd1562, %rd1560, %rd1561;
	shr.u64 	%rd1563, %rd1562, 32;
	and.b64  	%rd1564, %rd1513, 4294967295;
	add.s64 	%rd1565, %rd1563, %rd1564;
	{ .reg .b32 tmp; mov.b64 {tmp, %r521}, %rd1565; }
	add.s32 	%r522, %r518, %r521;
	mul.lo.s32 	%r523, %r66, %r520;
	cvt.u64.u32 	%rd1566, %r523;
	and.b64  	%rd1567, %rd1520, 4294967295;
	mad.lo.s64 	%rd1568, %rd3, %rd1566, %rd1567;
	shr.u64 	%rd1569, %rd1568, 32;
	and.b64  	%rd1570, %rd1524, 4294967295;
	add.s64 	%rd1571, %rd1569, %rd1570;
	mad.lo.s64 	%rd1572, %rd4, %rd1566, %rd1571;
	cvt.u32.u64 	%r524, %rd1572;
	shr.u64 	%rd1573, %rd1572, 32;
	and.b64  	%rd1574, %rd1528, 4294967295;
	add.s64 	%rd1575, %rd1573, %rd1574;
	mad.lo.s64 	%rd1576, %rd5, %rd1566, %rd1575;
	shr.u64 	%rd1577, %rd1576, 32;
	and.b64  	%rd1578, %rd1532, 4294967295;
	add.s64 	%rd1579, %rd1577, %rd1578;
	mad.lo.s64 	%rd1580, %rd6, %rd1566, %rd1579;
	shr.u64 	%rd1581, %rd1580, 32;
	and.b64  	%rd1582, %rd1536, 4294967295;
	add.s64 	%rd1583, %rd1581, %rd1582;
	mad.lo.s64 	%rd1584, %rd7, %rd1566, %rd1583;
	shr.u64 	%rd1585, %rd1584, 32;
	and.b64  	%rd1586, %rd1540, 4294967295;
	add.s64 	%rd1587, %rd1585, %rd1586;
	mad.lo.s64 	%rd1588, %rd8, %rd1566, %rd1587;
	shr.u64 	%rd1589, %rd1588, 32;
	and.b64  	%rd1590, %rd1544, 4294967295;
	add.s64 	%rd1591, %rd1589, %rd1590;
	mad.lo.s64 	%rd1592, %rd9, %rd1566, %rd1591;
	shr.u64 	%rd1593, %rd1592, 32;
	and.b64  	%rd1594, %rd1547, 4294967295;
	add.s64 	%rd1595, %rd1593, %rd1594;
	mad.lo.s64 	%rd1596, %rd10, %rd1566, %rd1595;
	shr.u64 	%rd1597, %rd1596, 32;
	and.b64  	%rd1598, %rd1550, 4294967295;
	add.s64 	%rd1599, %rd1597, %rd1598;
	shr.u64 	%rd1600, %rd1599, 32;
	and.b64  	%rd1601, %rd1553, 4294967295;
	add.s64 	%rd1602, %rd1600, %rd1601;
	shr.u64 	%rd1603, %rd1602, 32;
	and.b64  	%rd1604, %rd1556, 4294967295;
	add.s64 	%rd1605, %rd1603, %rd1604;
	shr.u64 	%rd1606, %rd1605, 32;
	and.b64  	%rd1607, %rd1559, 4294967295;
	add.s64 	%rd1608, %rd1606, %rd1607;
	shr.u64 	%rd1609, %rd1608, 32;
	and.b64  	%rd1610, %rd1562, 4294967295;
	add.s64 	%rd1611, %rd1609, %rd1610;
	shr.u64 	%rd1612, %rd1611, 32;
	and.b64  	%rd1613, %rd1565, 4294967295;
	add.s64 	%rd1614, %rd1612, %rd1613;
	{ .reg .b32 tmp; mov.b64 {tmp, %r525}, %rd1614; }
	add.s32 	%r526, %r522, %r525;
	mul.lo.s32 	%r527, %r66, %r524;
	cvt.u64.u32 	%rd1615, %r527;
	and.b64  	%rd1616, %rd1572, 4294967295;
	mad.lo.s64 	%rd1617, %rd3, %rd1615, %rd1616;
	shr.u64 	%rd1618, %rd1617, 32;
	and.b64  	%rd1619, %rd1576, 4294967295;
	add.s64 	%rd1620, %rd1618, %rd1619;
	mad.lo.s64 	%rd1621, %rd4, %rd1615, %rd1620;
	cvt.u32.u64 	%r528, %rd1621;
	shr.u64 	%rd1622, %rd1621, 32;
	and.b64  	%rd1623, %rd1580, 4294967295;
	add.s64 	%rd1624, %rd1622, %rd1623;
	mad.lo.s64 	%rd1625, %rd5, %rd1615, %rd1624;
	shr.u64 	%rd1626, %rd1625, 32;
	and.b64  	%rd1627, %rd1584, 4294967295;
	add.s64 	%rd1628, %rd1626, %rd1627;
	mad.lo.s64 	%rd1629, %rd6, %rd1615, %rd1628;
	shr.u64 	%rd1630, %rd1629, 32;
	and.b64  	%rd1631, %rd1588, 4294967295;
	add.s64 	%rd1632, %rd1630, %rd1631;
	mad.lo.s64 	%rd1633, %rd7, %rd1615, %rd1632;
	shr.u64 	%rd1634, %rd1633, 32;
	and.b64  	%rd1635, %rd1592, 4294967295;
	add.s64 	%rd1636, %rd1634, %rd1635;
	mad.lo.s64 	%rd1637, %rd8, %rd1615, %rd1636;
	shr.u64 	%rd1638, %rd1637, 32;
	and.b64  	%rd1639, %rd1596, 4294967295;
	add.s64 	%rd1640, %rd1638, %rd1639;
	mad.lo.s64 	%rd1641, %rd9, %rd1615, %rd1640;
	shr.u64 	%rd1642, %rd1641, 32;
	and.b64  	%rd1643, %rd1599, 4294967295;
	add.s64 	%rd1644, %rd1642, %rd1643;
	mad.lo.s64 	%rd1645, %rd10, %rd1615, %rd1644;
	shr.u64 	%rd1646, %rd1645, 32;
	and.b64  	%rd1647, %rd1602, 4294967295;
	add.s64 	%rd1648, %rd1646, %rd1647;
	shr.u64 	%rd1649, %rd1648, 32;
	and.b64  	%rd1650, %rd1605, 4294967295;
	add.s64 	%rd1651, %rd1649, %rd1650;
	shr.u64 	%rd1652, %rd1651, 32;
	and.b64  	%rd1653, %rd1608, 4294967295;
	add.s64 	%rd1654, %rd1652, %rd1653;
	shr.u64 	%rd1655, %rd1654, 32;
	and.b64  	%rd1656, %rd1611, 4294967295;
	add.s64 	%rd1657, %rd1655, %rd1656;
	shr.u64 	%rd1658, %rd1657, 32;
	and.b64  	%rd1659, %rd1614, 4294967295;
	add.s64 	%rd1660, %rd1658, %rd1659;
	{ .reg .b32 tmp; mov.b64 {tmp, %r529}, %rd1660; }
	add.s32 	%r530, %r526, %r529;
	mul.lo.s32 	%r531, %r66, %r528;
	cvt.u64.u32 	%rd1661, %r531;
	and.b64  	%rd1662, %rd1621, 4294967295;
	mad.lo.s64 	%rd1663, %rd3, %rd1661, %rd1662;
	shr.u64 	%rd1664, %rd1663, 32;
	and.b64  	%rd1665, %rd1625, 4294967295;
	add.s64 	%rd1666, %rd1664, %rd1665;
	mad.lo.s64 	%rd1667, %rd4, %rd1661, %rd1666;
	cvt.u32.u64 	%r532, %rd1667;
	shr.u64 	%rd1668, %rd1667, 32;
	and.b64  	%rd1669, %rd1629, 4294967295;
	add.s64 	%rd1670, %rd1668, %rd1669;
	mad.lo.s64 	%rd1671, %rd5, %rd1661, %rd1670;
	shr.u64 	%rd1672, %rd1671, 32;
	and.b64  	%rd1673, %rd1633, 4294967295;
	add.s64 	%rd1674, %rd1672, %rd1673;
	mad.lo.s64 	%rd1675, %rd6, %rd1661, %rd1674;
	shr.u64 	%rd1676, %rd1675, 32;
	and.b64  	%rd1677, %rd1637, 4294967295;
	add.s64 	%rd1678, %rd1676, %rd1677;
	mad.lo.s64 	%rd1679, %rd7, %rd1661, %rd1678;
	shr.u64 	%rd1680, %rd1679, 32;
	and.b64  	%rd1681, %rd1641, 4294967295;
	add.s64 	%rd1682, %rd1680, %rd1681;
	mad.lo.s64 	%rd1683, %rd8, %rd1661, %rd1682;
	shr.u64 	%rd1684, %rd1683, 32;
	and.b64  	%rd1685, %rd1645, 4294967295;
	add.s64 	%rd1686, %rd1684, %rd1685;
	mad.lo.s64 	%rd1687, %rd9, %rd1661, %rd1686;
	shr.u64 	%rd1688, %rd1687, 32;
	and.b64  	%rd1689, %rd1648, 4294967295;
	add.s64 	%rd1690, %rd1688, %rd1689;
	mad.lo.s64 	%rd1691, %rd10, %rd1661, %rd1690;
	shr.u64 	%rd1692, %rd1691, 32;
	and.b64  	%rd1693, %rd1651, 4294967295;
	add.s64 	%rd1694, %rd1692, %rd1693;
	shr.u64 	%rd1695, %rd1694, 32;
	and.b64  	%rd1696, %rd1654, 4294967295;
	add.s64 	%rd1697, %rd1695, %rd1696;
	shr.u64 	%rd1698, %rd1697, 32;
	and.b64  	%rd1699, %rd1657, 4294967295;
	add.s64 	%rd1700, %rd1698, %rd1699;
	shr.u64 	%rd1701, %rd1700, 32;
	and.b64  	%rd1702, %rd1660, 4294967295;
	add.s64 	%rd1703, %rd1701, %rd1702;
	{ .reg .b32 tmp; mov.b64 {tmp, %r533}, %rd1703; }
	add.s32 	%r534, %r530, %r533;
	mul.lo.s32 	%r535, %r66, %r532;
	cvt.u64.u32 	%rd1704, %r535;
	and.b64  	%rd1705, %rd1667, 4294967295;
	mad.lo.s64 	%rd1706, %rd3, %rd1704, %rd1705;
	shr.u64 	%rd1707, %rd1706, 32;
	and.b64  	%rd1708, %rd1671, 4294967295;
	add.s64 	%rd1709, %rd1707, %rd1708;
	mad.lo.s64 	%rd1710, %rd4, %rd1704, %rd1709;
	cvt.u32.u64 	%r536, %rd1710;
	shr.u64 	%rd1711, %rd1710, 32;
	and.b64  	%rd1712, %rd1675, 4294967295;
	add.s64 	%rd1713, %rd1711, %rd1712;
	mad.lo.s64 	%rd1714, %rd5, %rd1704, %rd1713;
	shr.u64 	%rd1715, %rd1714, 32;
	and.b64  	%rd1716, %rd1679, 4294967295;
	add.s64 	%rd1717, %rd1715, %rd1716;
	mad.lo.s64 	%rd1718, %rd6, %rd1704, %rd1717;
	shr.u64 	%rd1719, %rd1718, 32;
	and.b64  	%rd1720, %rd1683, 4294967295;
	add.s64 	%rd1721, %rd1719, %rd1720;
	mad.lo.s64 	%rd1722, %rd7, %rd1704, %rd1721;
	shr.u64 	%rd1723, %rd1722, 32;
	and.b64  	%rd1724, %rd1687, 4294967295;
	add.s64 	%rd1725, %rd1723, %rd1724;
	mad.lo.s64 	%rd1726, %rd8, %rd1704, %rd1725;
	shr.u64 	%rd1727, %rd1726, 32;
	and.b64  	%rd1728, %rd1691, 4294967295;
	add.s64 	%rd1729, %rd1727, %rd1728;
	mad.lo.s64 	%rd1730, %rd9, %rd1704, %rd1729;
	shr.u64 	%rd1731, %rd1730, 32;
	and.b64  	%rd1732, %rd1694, 4294967295;
	add.s64 	%rd1733, %rd1731, %rd1732;
	mad.lo.s64 	%rd1734, %rd10, %rd1704, %rd1733;
	shr.u64 	%rd1735, %rd1734, 32;
	and.b64  	%rd1736, %rd1697, 4294967295;
	add.s64 	%rd1737, %rd1735, %rd1736;
	shr.u64 	%rd1738, %rd1737, 32;
	and.b64  	%rd1739, %rd1700, 4294967295;
	add.s64 	%rd1740, %rd1738, %rd1739;
	shr.u64 	%rd1741, %rd1740, 32;
	and.b64  	%rd1742, %rd1703, 4294967295;
	add.s64 	%rd1743, %rd1741, %rd1742;
	{ .reg .b32 tmp; mov.b64 {tmp, %r537}, %rd1743; }
	add.s32 	%r538, %r534, %r537;
	mul.lo.s32 	%r539, %r66, %r536;
	cvt.u64.u32 	%rd1744, %r539;
	and.b64  	%rd1745, %rd1710, 4294967295;
	mad.lo.s64 	%rd1746, %rd3, %rd1744, %rd1745;
	shr.u64 	%rd1747, %rd1746, 32;
	and.b64  	%rd1748, %rd1714, 4294967295;
	add.s64 	%rd1749, %rd1747, %rd1748;
	mad.lo.s64 	%rd1750, %rd4, %rd1744, %rd1749;
	cvt.u32.u64 	%r540, %rd1750;
	shr.u64 	%rd1751, %rd1750, 32;
	and.b64  	%rd1752, %rd1718, 4294967295;
	add.s64 	%rd1753, %rd1751, %rd1752;
	mad.lo.s64 	%rd1754, %rd5, %rd1744, %rd1753;
	shr.u64 	%rd1755, %rd1754, 32;
	and.b64  	%rd1756, %rd1722, 4294967295;
	add.s64 	%rd1757, %rd1755, %rd1756;
	mad.lo.s64 	%rd1758, %rd6, %rd1744, %rd1757;
	shr.u64 	%rd1759, %rd1758, 32;
	and.b64  	%rd1760, %rd1726, 4294967295;
	add.s64 	%rd1761, %rd1759, %rd1760;
	mad.lo.s64 	%rd1762, %rd7, %rd1744, %rd1761;
	shr.u64 	%rd1763, %rd1762, 32;
	and.b64  	%rd1764, %rd1730, 4294967295;
	add.s64 	%rd1765, %rd1763, %rd1764;
	mad.lo.s64 	%rd1766, %rd8, %rd1744, %rd1765;
	shr.u64 	%rd1767, %rd1766, 32;
	and.b64  	%rd1768, %rd1734, 4294967295;
	add.s64 	%rd1769, %rd1767, %rd1768;
	mad.lo.s64 	%rd1770, %rd9, %rd1744, %rd1769;
	shr.u64 	%rd1771, %rd1770, 32;
	and.b64  	%rd1772, %rd1737, 4294967295;
	add.s64 	%rd1773, %rd1771, %rd1772;
	mad.lo.s64 	%rd1774, %rd10, %rd1744, %rd1773;
	shr.u64 	%rd1775, %rd1774, 32;
	and.b64  	%rd1776, %rd1740, 4294967295;
	add.s64 	%rd1777, %rd1775, %rd1776;
	shr.u64 	%rd1778, %rd1777, 32;
	and.b64  	%rd1779, %rd1743, 4294967295;
	add.s64 	%rd1780, %rd1778, %rd1779;
	{ .reg .b32 tmp; mov.b64 {tmp, %r541}, %rd1780; }
	add.s32 	%r542, %r538, %r541;
	mul.lo.s32 	%r543, %r66, %r540;
	cvt.u64.u32 	%rd1781, %r543;
	and.b64  	%rd1782, %rd1750, 4294967295;
	mad.lo.s64 	%rd1783, %rd3, %rd1781, %rd1782;
	shr.u64 	%rd1784, %rd1783, 32;
	and.b64  	%rd1785, %rd1754, 4294967295;
	add.s64 	%rd1786, %rd1784, %rd1785;
	mad.lo.s64 	%rd1787, %rd4, %rd1781, %rd1786;
	cvt.u32.u64 	%r544, %rd1787;
	shr.u64 	%rd1788, %rd1787, 32;
	and.b64  	%rd1789, %rd1758, 4294967295;
	add.s64 	%rd1790, %rd1788, %rd1789;
	mad.lo.s64 	%rd1791, %rd5, %rd1781, %rd1790;
	shr.u64 	%rd1792, %rd1791, 32;
	and.b64  	%rd1793, %rd1762, 4294967295;
	add.s64 	%rd1794, %rd1792, %rd1793;
	mad.lo.s64 	%rd1795, %rd6, %rd1781, %rd1794;
	shr.u64 	%rd1796, %rd1795, 32;
	and.b64  	%rd1797, %rd1766, 4294967295;
	add.s64 	%rd1798, %rd1796, %rd1797;
	mad.lo.s64 	%rd1799, %rd7, %rd1781, %rd1798;
	shr.u64 	%rd1800, %rd1799, 32;
	and.b64  	%rd1801, %rd1770, 4294967295;
	add.s64 	%rd1802, %rd1800, %rd1801;
	mad.lo.s64 	%rd1803, %rd8, %rd1781, %rd1802;
	shr.u64 	%rd1804, %rd1803, 32;
	and.b64  	%rd1805, %rd1774, 4294967295;
	add.s64 	%rd1806, %rd1804, %rd1805;
	mad.lo.s64 	%rd1807, %rd9, %rd1781, %rd1806;
	shr.u64 	%rd1808, %rd1807, 32;
	and.b64  	%rd1809, %rd1777, 4294967295;
	add.s64 	%rd1810, %rd1808, %rd1809;
	mad.lo.s64 	%rd1811, %rd10, %rd1781, %rd1810;
	shr.u64 	%rd1812, %rd1811, 32;
	and.b64  	%rd1813, %rd1780, 4294967295;
	add.s64 	%rd1814, %rd1812, %rd1813;
	{ .reg .b32 tmp; mov.b64 {tmp, %r545}, %rd1814; }
	add.s32 	%r546, %r542, %r545;
	mul.lo.s32 	%r547, %r66, %r544;
	cvt.u64.u32 	%rd1815, %r547;
	and.b64  	%rd1816, %rd1787, 4294967295;
	mad.lo.s64 	%rd1817, %rd3, %rd1815, %rd1816;
	shr.u64 	%rd1818, %rd1817, 32;
	and.b64  	%rd1819, %rd1791, 4294967295;
	add.s64 	%rd1820, %rd1818, %rd1819;
	mad.lo.s64 	%rd39, %rd4, %rd1815, %rd1820;
	cvt.u32.u64 	%r1490, %rd39;
	shr.u64 	%rd1821, %rd39, 32;
	and.b64  	%rd1822, %rd1795, 4294967295;
	add.s64 	%rd1823, %rd1821, %rd1822;
	mad.lo.s64 	%rd10766, %rd5, %rd1815, %rd1823;
	cvt.u32.u64 	%r77, %rd10766;
	shr.u64 	%rd1824, %rd10766, 32;
	and.b64  	%rd1825, %rd1799, 4294967295;
	add.s64 	%rd1826, %rd1824, %rd1825;
	mad.lo.s64 	%rd10765, %rd6, %rd1815, %rd1826;
	cvt.u32.u64 	%r78, %rd10765;
	shr.u64 	%rd1827, %rd10765, 32;
	and.b64  	%rd1828, %rd1803, 4294967295;
	add.s64 	%rd1829, %rd1827, %rd1828;
	mad.lo.s64 	%rd10764, %rd7, %rd1815, %rd1829;
	cvt.u32.u64 	%r79, %rd10764;
	shr.u64 	%rd1830, %rd10764, 32;
	and.b64  	%rd1831, %rd1807, 4294967295;
	add.s64 	%rd1832, %rd1830, %rd1831;
	mad.lo.s64 	%rd10763, %rd8, %rd1815, %rd1832;
	cvt.u32.u64 	%r80, %rd10763;
	shr.u64 	%rd1833, %rd10763, 32;
	and.b64  	%rd1834, %rd1811, 4294967295;
	add.s64 	%rd1835, %rd1833, %rd1834;
	mad.lo.s64 	%rd10762, %rd9, %rd1815, %rd1835;
	cvt.u32.u64 	%r81, %rd10762;
	shr.u64 	%rd1836, %rd10762, 32;
	and.b64  	%rd1837, %rd1814, 4294967295;
	add.s64 	%rd1838, %rd1836, %rd1837;
	mad.lo.s64 	%rd10761, %rd10, %rd1815, %rd1838;
	cvt.u32.u64 	%r82, %rd10761;
	{ .reg .b32 tmp; mov.b64 {tmp, %r548}, %rd10761; }
	add.s32 	%r1489, %r546, %r548;
	setp.gt.u32 	%p25, %r1489, %r516;
	@%p25 bra 	$L__BB3_35;
	setp.lt.u32 	%p26, %r1489, %r516;
	@%p26 bra 	$L__BB3_36;
	cvt.u32.u64 	%r550, %rd9;
	setp.lt.u32 	%p27, %r550, %r82;
	@%p27 bra 	$L__BB3_35;
	setp.gt.u32 	%p28, %r550, %r82;
	@%p28 bra 	$L__BB3_36;
	cvt.u32.u64 	%r552, %rd8;
	setp.lt.u32 	%p29, %r552, %r81;
	@%p29 bra 	$L__BB3_35;
	setp.gt.u32 	%p30, %r552, %r81;
	@%p30 bra 	$L__BB3_36;
	cvt.u32.u64 	%r554, %rd7;
	setp.lt.u32 	%p31, %r554, %r80;
	@%p31 bra 	$L__BB3_35;
	setp.gt.u32 	%p32, %r554, %r80;
	@%p32 bra 	$L__BB3_36;
	cvt.u32.u64 	%r556, %rd6;
	setp.lt.u32 	%p33, %r556, %r79;
	@%p33 bra 	$L__BB3_35;
	setp.gt.u32 	%p34, %r556, %r79;
	@%p34 bra 	$L__BB3_36;
	cvt.u32.u64 	%r558, %rd5;
	setp.lt.u32 	%p35, %r558, %r78;
	@%p35 bra 	$L__BB3_35;
	setp.gt.u32 	%p36, %r558, %r78;
	@%p36 bra 	$L__BB3_36;
	cvt.u32.u64 	%r560, %rd4;
	setp.lt.u32 	%p37, %r560, %r77;
	@%p37 bra 	$L__BB3_35;
	cvt.u32.u64 	%r562, %rd3;
	setp.gt.u32 	%p38, %r560, %r77;
	setp.gt.u32 	%p39, %r562, %r1490;
	or.pred  	%p40, %p38, %p39;
	@%p40 bra 	$L__BB3_36;
$L__BB3_35:
	and.b64  	%rd1840, %rd39, 4294967295;
	sub.s64 	%rd1841, %rd1840, %rd3;
	shr.u64 	%rd1842, %rd1841, 63;
	cvt.u32.u64 	%r1490, %rd1841;
	and.b64  	%rd1843, %rd10766, 4294967295;
	add.s64 	%rd1844, %rd1842, %rd4;
	sub.s64 	%rd10766, %rd1843, %rd1844;
	shr.u64 	%rd1845, %rd10766, 63;
	and.b64  	%rd1846, %rd10765, 4294967295;
	add.s64 	%rd1847, %rd1845, %rd5;
	sub.s64 	%rd10765, %rd1846, %rd1847;
	shr.u64 	%rd1848, %rd10765, 63;
	and.b64  	%rd1849, %rd10764, 4294967295;
	add.s64 	%rd1850, %rd1848, %rd6;
	sub.s64 	%rd10764, %rd1849, %rd1850;
	shr.u64 	%rd1851, %rd10764, 63;
	and.b64  	%rd1852, %rd10763, 4294967295;
	add.s64 	%rd1853, %rd1851, %rd7;
	sub.s64 	%rd10763, %rd1852, %rd1853;
	shr.u64 	%rd1854, %rd10763, 63;
	and.b64  	%rd1855, %rd10762, 4294967295;
	add.s64 	%rd1856, %rd1854, %rd8;
	sub.s64 	%rd10762, %rd1855, %rd1856;
	shr.u64 	%rd1857, %rd10762, 63;
	and.b64  	%rd1858, %rd10761, 4294967295;
	add.s64 	%rd1859, %rd1857, %rd9;
	sub.s64 	%rd10761, %rd1858, %rd1859;
	shr.u64 	%rd1860, %rd10761, 63;
	cvt.u32.u64 	%r564, %rd1860;
	add.s32 	%r565, %r516, %r564;
	sub.s32 	%r1489, %r1489, %r565;
$L__BB3_36:
	shl.b32 	%r1491, %r1490, 1;
	shr.u32 	%r567, %r1490, 31;
	cvt.u64.u32 	%rd1862, %r567;
	shl.b64 	%rd1863, %rd10766, 1;
	and.b64  	%rd1864, %rd1863, 8589934590;
	or.b64  	%rd10773, %rd1864, %rd1862;
	cvt.u32.u64 	%r89, %rd10773;
	shr.u64 	%rd1865, %rd1864, 32;
	shl.b64 	%rd1866, %rd10765, 1;
	and.b64  	%rd1867, %rd1866, 8589934590;
	or.b64  	%rd10772, %rd1865, %rd1867;
	cvt.u32.u64 	%r90, %rd10772;
	shr.u64 	%rd1868, %rd1867, 32;
	shl.b64 	%rd1869, %rd10764, 1;
	and.b64  	%rd1870, %rd1869, 8589934590;
	or.b64  	%rd10771, %rd1868, %rd1870;
	cvt.u32.u64 	%r91, %rd10771;
	shr.u64 	%rd1871, %rd1870, 32;
	shl.b64 	%rd1872, %rd10763, 1;
	and.b64  	%rd1873, %rd1872, 8589934590;
	or.b64  	%rd10770, %rd1871, %rd1873;
	cvt.u32.u64 	%r92, %rd10770;
	shr.u64 	%rd1874, %rd1873, 32;
	shl.b64 	%rd1875, %rd10762, 1;
	and.b64  	%rd1876, %rd1875, 8589934590;
	or.b64  	%rd10769, %rd1874, %rd1876;
	cvt.u32.u64 	%r93, %rd10769;
	shr.u64 	%rd1877, %rd1876, 32;
	shl.b64 	%rd1878, %rd10761, 1;
	and.b64  	%rd1879, %rd1878, 8589934590;
	or.b64  	%rd10768, %rd1877, %rd1879;
	cvt.u32.u64 	%r94, %rd10768;
	shr.u64 	%rd1880, %rd1879, 32;
	mul.wide.u32 	%rd1881, %r1489, 2;
	add.s64 	%rd10767, %rd1880, %rd1881;
	cvt.u32.u64 	%r95, %rd10767;
	setp.gt.u64 	%p41, %rd10767, 4294967295;
	setp.lt.u32 	%p42, %r516, %r95;
	or.pred  	%p43, %p41, %p42;
	@%p43 bra 	$L__BB3_50;
	setp.gt.u32 	%p44, %r516, %r95;
	@%p44 bra 	$L__BB3_51;
	cvt.u32.u64 	%r569, %rd9;
	setp.lt.u32 	%p45, %r569, %r94;
	@%p45 bra 	$L__BB3_50;
	setp.gt.u32 	%p46, %r569, %r94;
	@%p46 bra 	$L__BB3_51;
	cvt.u32.u64 	%r571, %rd8;
	setp.lt.u32 	%p47, %r571, %r93;
	@%p47 bra 	$L__BB3_50;
	setp.gt.u32 	%p48, %r571, %r93;
	@%p48 bra 	$L__BB3_51;
	cvt.u32.u64 	%r573, %rd7;
	setp.lt.u32 	%p49, %r573, %r92;
	@%p49 bra 	$L__BB3_50;
	setp.gt.u32 	%p50, %r573, %r92;
	@%p50 bra 	$L__BB3_51;
	cvt.u32.u64 	%r575, %rd6;
	setp.lt.u32 	%p51, %r575, %r91;
	@%p51 bra 	$L__BB3_50;
	setp.gt.u32 	%p52, %r575, %r91;
	@%p52 bra 	$L__BB3_51;
	cvt.u32.u64 	%r577, %rd5;
	setp.lt.u32 	%p53, %r577, %r90;
	@%p53 bra 	$L__BB3_50;
	setp.gt.u32 	%p54, %r577, %r90;
	@%p54 bra 	$L__BB3_51;
	cvt.u32.u64 	%r579, %rd4;
	setp.lt.u32 	%p55, %r579, %r89;
	@%p55 bra 	$L__BB3_50;
	cvt.u32.u64 	%r581, %rd3;
	setp.gt.u32 	%p56, %r579, %r89;
	setp.lt.u32 	%p57, %r1491, %r581;
	or.pred  	%p58, %p56, %p57;
	@%p58 bra 	$L__BB3_51;
$L__BB3_50:
	cvt.u64.u32 	%rd1884, %r1491;
	sub.s64 	%rd1885, %rd1884, %rd3;
	shr.u64 	%rd1886, %rd1885, 63;
	cvt.u32.u64 	%r1491, %rd1885;
	and.b64  	%rd1887, %rd10773, 4294967295;
	add.s64 	%rd1888, %rd1886, %rd4;
	sub.s64 	%rd10773, %rd1887, %rd1888;
	shr.u64 	%rd1889, %rd10773, 63;
	and.b64  	%rd1890, %rd10772, 4294967295;
	add.s64 	%rd1891, %rd1889, %rd5;
	sub.s64 	%rd10772, %rd1890, %rd1891;
	shr.u64 	%rd1892, %rd10772, 63;
	and.b64  	%rd1893, %rd10771, 4294967295;
	add.s64 	%rd1894, %rd1892, %rd6;
	sub.s64 	%rd10771, %rd1893, %rd1894;
	shr.u64 	%rd1895, %rd10771, 63;
	and.b64  	%rd1896, %rd10770, 4294967295;
	add.s64 	%rd1897, %rd1895, %rd7;
	sub.s64 	%rd10770, %rd1896, %rd1897;
	shr.u64 	%rd1898, %rd10770, 63;
	and.b64  	%rd1899, %rd10769, 4294967295;
	add.s64 	%rd1900, %rd1898, %rd8;
	sub.s64 	%rd10769, %rd1899, %rd1900;
	shr.u64 	%rd1901, %rd10769, 63;
	and.b64  	%rd1902, %rd10768, 4294967295;
	add.s64 	%rd1903, %rd1901, %rd9;
	sub.s64 	%rd10768, %rd1902, %rd1903;
	shr.u64 	%rd1904, %rd10768, 63;
	and.b64  	%rd1905, %rd10767, 4294967295;
	add.s64 	%rd1906, %rd1904, %rd10;
	sub.s64 	%rd10767, %rd1905, %rd1906;
$L__BB3_51:
	shl.b32 	%r1492, %r1491, 1;
	shr.u32 	%r583, %r1491, 31;
	cvt.u64.u32 	%rd1908, %r583;
	shl.b64 	%rd1909, %rd10773, 1;
	and.b64  	%rd1910, %rd1909, 8589934590;
	or.b64  	%rd10780, %rd1910, %rd1908;
	cvt.u32.u64 	%r99, %rd10780;
	shr.u64 	%rd1911, %rd1910, 32;
	shl.b64 	%rd1912, %rd10772, 1;
	and.b64  	%rd1913, %rd1912, 8589934590;
	or.b64  	%rd10779, %rd1911, %rd1913;
	cvt.u32.u64 	%r100, %rd10779;
	shr.u64 	%rd1914, %rd1913, 32;
	shl.b64 	%rd1915, %rd10771, 1;
	and.b64  	%rd1916, %rd1915, 8589934590;
	or.b64  	%rd10778, %rd1914, %rd1916;
	cvt.u32.u64 	%r101, %rd10778;
	shr.u64 	%rd1917, %rd1916, 32;
	shl.b64 	%rd1918, %rd10770, 1;
	and.b64  	%rd1919, %rd1918, 8589934590;
	or.b64  	%rd10777, %rd1917, %rd1919;
	cvt.u32.u64 	%r102, %rd10777;
	shr.u64 	%rd1920, %rd1919, 32;
	shl.b64 	%rd1921, %rd10769, 1;
	and.b64  	%rd1922, %rd1921, 8589934590;
	or.b64  	%rd10776, %rd1920, %rd1922;
	cvt.u32.u64 	%r103, %rd10776;
	shr.u64 	%rd1923, %rd1922, 32;
	shl.b64 	%rd1924, %rd10768, 1;
	and.b64  	%rd1925, %rd1924, 8589934590;
	or.b64  	%rd10775, %rd1923, %rd1925;
	cvt.u32.u64 	%r104, %rd10775;
	shr.u64 	%rd1926, %rd1925, 32;
	shl.b64 	%rd1928, %rd10767, 1;
	and.b64  	%rd1929, %rd1928, 8589934590;
	or.b64  	%rd10774, %rd1926, %rd1929;
	cvt.u32.u64 	%r105, %rd10774;
	setp.gt.u64 	%p59, %rd10774, 4294967295;
	setp.lt.u32 	%p60, %r516, %r105;
	or.pred  	%p61, %p59, %p60;
	@%p61 bra 	$L__BB3_65;
	setp.gt.u32 	%p62, %r516, %r105;
	@%p62 bra 	$L__BB3_66;
	cvt.u32.u64 	%r585, %rd9;
	setp.lt.u32 	%p63, %r585, %r104;
	@%p63 bra 	$L__BB3_65;
	setp.gt.u32 	%p64, %r585, %r104;
	@%p64 bra 	$L__BB3_66;
	cvt.u32.u64 	%r587, %rd8;
	setp.lt.u32 	%p65, %r587, %r103;
	@%p65 bra 	$L__BB3_65;
	setp.gt.u32 	%p66, %r587, %r103;
	@%p66 bra 	$L__BB3_66;
	cvt.u32.u64 	%r589, %rd7;
	setp.lt.u32 	%p67, %r589, %r102;
	@%p67 bra 	$L__BB3_65;
	setp.gt.u32 	%p68, %r589, %r102;
	@%p68 bra 	$L__BB3_66;
	cvt.u32.u64 	%r591, %rd6;
	setp.lt.u32 	%p69, %r591, %r101;
	@%p69 bra 	$L__BB3_65;
	setp.gt.u32 	%p70, %r591, %r101;
	@%p70 bra 	$L__BB3_66;
	cvt.u32.u64 	%r593, %rd5;
	setp.lt.u32 	%p71, %r593, %r100;
	@%p71 bra 	$L__BB3_65;
	setp.gt.u32 	%p72, %r593, %r100;
	@%p72 bra 	$L__BB3_66;
	cvt.u32.u64 	%r595, %rd4;
	setp.lt.u32 	%p73, %r595, %r99;
	@%p73 bra 	$L__BB3_65;
	cvt.u32.u64 	%r597, %rd3;
	setp.gt.u32 	%p74, %r595, %r99;
	setp.lt.u32 	%p75, %r1492, %r597;
	or.pred  	%p76, %p74, %p75;
	@%p76 bra 	$L__BB3_66;
$L__BB3_65:
	cvt.u64.u32 	%rd1931, %r1492;
	sub.s64 	%rd1932, %rd1931, %rd3;
	shr.u64 	%rd1933, %rd1932, 63;
	cvt.u32.u64 	%r1492, %rd1932;
	and.b64  	%rd1934, %rd10780, 4294967295;
	add.s64 	%rd1935, %rd1933, %rd4;
	sub.s64 	%rd10780, %rd1934, %rd1935;
	shr.u64 	%rd1936, %rd10780, 63;
	and.b64  	%rd1937, %rd10779, 4294967295;
	add.s64 	%rd1938, %rd1936, %rd5;
	sub.s64 	%rd10779, %rd1937, %rd1938;
	shr.u64 	%rd1939, %rd10779, 63;
	and.b64  	%rd1940, %rd10778, 4294967295;
	add.s64 	%rd1941, %rd1939, %rd6;
	sub.s64 	%rd10778, %rd1940, %rd1941;
	shr.u64 	%rd1942, %rd10778, 63;
	and.b64  	%rd1943, %rd10777, 4294967295;
	add.s64 	%rd1944, %rd1942, %rd7;
	sub.s64 	%rd10777, %rd1943, %rd1944;
	shr.u64 	%rd1945, %rd10777, 63;
	and.b64  	%rd1946, %rd10776, 4294967295;
	add.s64 	%rd1947, %rd1945, %rd8;
	sub.s64 	%rd10776, %rd1946, %rd1947;
	shr.u64 	%rd1948, %rd10776, 63;
	and.b64  	%rd1949, %rd10775, 4294967295;
	add.s64 	%rd1950, %rd1948, %rd9;
	sub.s64 	%rd10775, %rd1949, %rd1950;
	shr.u64 	%rd1951, %rd10775, 63;
	and.b64  	%rd1952, %rd10774, 4294967295;
	add.s64 	%rd1953, %rd1951, %rd10;
	sub.s64 	%rd10774, %rd1952, %rd1953;
$L__BB3_66:
	mul.lo.s64 	%rd1954, %rd32, %rd32;
	cvt.u32.u64 	%r599, %rd1954;
	shr.u64 	%rd1955, %rd1954, 32;
	mul.lo.s64 	%rd1956, %rd33, %rd32;
	add.s64 	%rd1957, %rd1955, %rd1956;
	shr.u64 	%rd1958, %rd1957, 32;
	mul.lo.s64 	%rd1959, %rd34, %rd32;
	add.s64 	%rd1960, %rd1958, %rd1959;
	shr.u64 	%rd1961, %rd1960, 32;
	mul.lo.s64 	%rd1962, %rd35, %rd32;
	add.s64 	%rd1963, %rd1961, %rd1962;
	shr.u64 	%rd1964, %rd1963, 32;
	mul.lo.s64 	%rd1965, %rd36, %rd32;
	add.s64 	%rd1966, %rd1964, %rd1965;
	shr.u64 	%rd1967, %rd1966, 32;
	mul.lo.s64 	%rd1968, %rd37, %rd32;
	add.s64 	%rd1969, %rd1967, %rd1968;
	shr.u64 	%rd1970, %rd1969, 32;
	mul.lo.s64 	%rd1971, %rd38, %rd32;
	add.s64 	%rd1972, %rd1970, %rd1971;
	shr.u64 	%rd1973, %rd1972, 32;
	cvt.u64.u32 	%rd1974, %r1488;
	mul.lo.s64 	%rd1975, %rd32, %rd1974;
	add.s64 	%rd1976, %rd1973, %rd1975;
	shr.u64 	%rd1977, %rd1976, 32;
	and.b64  	%rd1978, %rd1957, 4294967295;
	add.s64 	%rd1979, %rd1956, %rd1978;
	shr.u64 	%rd1980, %rd1979, 32;
	and.b64  	%rd1981, %rd1960, 4294967295;
	add.s64 	%rd1982, %rd1980, %rd1981;
	mad.lo.s64 	%rd1983, %rd33, %rd33, %rd1982;
	shr.u64 	%rd1984, %rd1983, 32;
	mul.lo.s64 	%rd1985, %rd34, %rd33;
	and.b64  	%rd1986, %rd1963, 4294967295;
	add.s64 	%rd1987, %rd1984, %rd1986;
	add.s64 	%rd1988, %rd1987, %rd1985;
	shr.u64 	%rd1989, %rd1988, 32;
	mul.lo.s64 	%rd1990, %rd35, %rd33;
	and.b64  	%rd1991, %rd1966, 4294967295;
	add.s64 	%rd1992, %rd1989, %rd1991;
	add.s64 	%rd1993, %rd1992, %rd1990;
	shr.u64 	%rd1994, %rd1993, 32;
	mul.lo.s64 	%rd1995, %rd36, %rd33;
	and.b64  	%rd1996, %rd1969, 4294967295;
	add.s64 	%rd1997, %rd1994, %rd1996;
	add.s64 	%rd1998, %rd1997, %rd1995;
	shr.u64 	%rd1999, %rd1998, 32;
	mul.lo.s64 	%rd2000, %rd37, %rd33;
	and.b64  	%rd2001, %rd1972, 4294967295;
	add.s64 	%rd2002, %rd1999, %rd2001;
	add.s64 	%rd2003, %rd2002, %rd2000;
	shr.u64 	%rd2004, %rd2003, 32;
	mul.lo.s64 	%rd2005, %rd38, %rd33;
	and.b64  	%rd2006, %rd1976, 4294967295;
	add.s64 	%rd2007, %rd2004, %rd2006;
	add.s64 	%rd2008, %rd2007, %rd2005;
	shr.u64 	%rd2009, %rd2008, 32;
	mul.lo.s64 	%rd2010, %rd33, %rd1974;
	add.s64 	%rd2011, %rd2009, %rd1977;
	add.s64 	%rd2012, %rd2011, %rd2010;
	shr.u64 	%rd2013, %rd2012, 32;
	and.b64  	%rd2014, %rd1983, 4294967295;
	add.s64 	%rd2015, %rd1959, %rd2014;
	shr.u64 	%rd2016, %rd2015, 32;
	and.b64  	%rd2017, %rd1988, 4294967295;
	add.s64 	%rd2018, %rd2016, %rd2017;
	add.s64 	%rd2019, %rd2018, %rd1985;
	shr.u64 	%rd2020, %rd2019, 32;
	and.b64  	%rd2021, %rd1993, 4294967295;
	add.s64 	%rd2022, %rd2020, %rd2021;
	mad.lo.s64 	%rd2023, %rd34, %rd34, %rd2022;
	shr.u64 	%rd2024, %rd2023, 32;
	mul.lo.s64 	%rd2025, %rd35, %rd34;
	and.b64  	%rd2026, %rd1998, 4294967295;
	add.s64 	%rd2027, %rd2024, %rd2026;
	add.s64 	%rd2028, %rd2027, %rd2025;
	shr.u64 	%rd2029, %rd2028, 32;
	mul.lo.s64 	%rd2030, %rd36, %rd34;
	and.b64  	%rd2031, %rd2003, 4294967295;
	add.s64 	%rd2032, %rd2029, %rd2031;
	add.s64 	%rd2033, %rd2032, %rd2030;
	shr.u64 	%rd2034, %rd2033, 32;
	mul.lo.s64 	%rd2035, %rd37, %rd34;
	and.b64  	%rd2036, %rd2008, 4294967295;
	add.s64 	%rd2037, %rd2034, %rd2036;
	add.s64 	%rd2038, %rd2037, %rd2035;
	shr.u64 	%rd2039, %rd2038, 32;
	mul.lo.s64 	%rd2040, %rd38, %rd34;
	and.b64  	%rd2041, %rd2012, 4294967295;
	add.s64 	%rd2042, %rd2039, %rd2041;
	add.s64 	%rd2043, %rd2042, %rd2040;
	shr.u64 	%rd2044, %rd2043, 32;
	mul.lo.s64 	%rd2045, %rd34, %rd1974;
	add.s64 	%rd2046, %rd2044, %rd2013;
	add.s64 	%rd2047, %rd2046, %rd2045;
	shr.u64 	%rd2048, %rd2047, 32;
	and.b64  	%rd2049, %rd2019, 4294967295;
	add.s64 	%rd2050, %rd1962, %rd2049;
	shr.u64 	%rd2051, %rd2050, 32;
	and.b64  	%rd2052, %rd2023, 4294967295;
	add.s64 	%rd2053, %rd2051, %rd2052;
	add.s64 	%rd2054, %rd2053, %rd1990;
	shr.u64 	%rd2055, %rd2054, 32;
	and.b64  	%rd2056, %rd2028, 4294967295;
	add.s64 	%rd2057, %rd2055, %rd2056;
	add.s64 	%rd2058, %rd2057, %rd2025;
	shr.u64 	%rd2059, %rd2058, 32;
	and.b64  	%rd2060, %rd2033, 4294967295;
	add.s64 	%rd2061, %rd2059, %rd2060;
	mad.lo.s64 	%rd2062, %rd35, %rd35, %rd2061;
	shr.u64 	%rd2063, %rd2062, 32;
	mul.lo.s64 	%rd2064, %rd36, %rd35;
	and.b64  	%rd2065, %rd2038, 4294967295;
	add.s64 	%rd2066, %rd2063, %rd2065;
	add.s64 	%rd2067, %rd2066, %rd2064;
	shr.u64 	%rd2068, %rd2067, 32;
	mul.lo.s64 	%rd2069, %rd37, %rd35;
	and.b64  	%rd2070, %rd2043, 4294967295;
	add.s64 	%rd2071, %rd2068, %rd2070;
	add.s64 	%rd2072, %rd2071, %rd2069;
	shr.u64 	%rd2073, %rd2072, 32;
	mul.lo.s64 	%rd2074, %rd38, %rd35;
	and.b64  	%rd2075, %rd2047, 4294967295;
	add.s64 	%rd2076, %rd2073, %rd2075;
	add.s64 	%rd2077, %rd2076, %rd2074;
	shr.u64 	%rd2078, %rd2077, 32;
	mul.lo.s64 	%rd2079, %rd35, %rd1974;
	add.s64 	%rd2080, %rd2078, %rd2048;
	add.s64 	%rd2081, %rd2080, %rd2079;
	shr.u64 	%rd2082, %rd2081, 32;
	and.b64  	%rd2083, %rd2054, 4294967295;
	add.s64 	%rd2084, %rd1965, %rd2083;
	shr.u64 	%rd2085, %rd2084, 32;
	and.b64  	%rd2086, %rd2058, 4294967295;
	add.s64 	%rd2087, %rd2085, %rd2086;
	add.s64 	%rd2088, %rd2087, %rd1995;
	shr.u64 	%rd2089, %rd2088, 32;
	and.b64  	%rd2090, %rd2062, 4294967295;
	add.s64 	%rd2091, %rd2089, %rd2090;
	add.s64 	%rd2092, %rd2091, %rd2030;
	shr.u64 	%rd2093, %rd2092, 32;
	and.b64  	%rd2094, %rd2067, 4294967295;
	add.s64 	%rd2095, %rd2093, %rd2094;
	add.s64 	%rd2096, %rd2095, %rd2064;
	shr.u64 	%rd2097, %rd2096, 32;
	and.b64  	%rd2098, %rd2072, 4294967295;
	add.s64 	%rd2099, %rd2097, %rd2098;
	mad.lo.s64 	%rd2100, %rd36, %rd36, %rd2099;
	shr.u64 	%rd2101, %rd2100, 32;
	mul.lo.s64 	%rd2102, %rd37, %rd36;
	and.b64  	%rd2103, %rd2077, 4294967295;
	add.s64 	%rd2104, %rd2101, %rd2103;
	add.s64 	%rd2105, %rd2104, %rd2102;
	shr.u64 	%rd2106, %rd2105, 32;
	mul.lo.s64 	%rd2107, %rd38, %rd36;
	and.b64  	%rd2108, %rd2081, 4294967295;
	add.s64 	%rd2109, %rd2106, %rd2108;
	add.s64 	%rd2110, %rd2109, %rd2107;
	shr.u64 	%rd2111, %rd2110, 32;
	mul.lo.s64 	%rd2112, %rd36, %rd1974;
	add.s64 	%rd2113, %rd2111, %rd2082;
	add.s64 	%rd2114, %rd2113, %rd2112;
	shr.u64 	%rd2115, %rd2114, 32;
	and.b64  	%rd2116, %rd2088, 4294967295;
	add.s64 	%rd2117, %rd1968, %rd2116;
	shr.u64 	%rd2118, %rd2117, 32;
	and.b64  	%rd2119, %rd2092, 4294967295;
	add.s64 	%rd2120, %rd2118, %rd2119;
	add.s64 	%rd2121, %rd2120, %rd2000;
	shr.u64 	%rd2122, %rd2121, 32;
	and.b64  	%rd2123, %rd2096, 4294967295;
	add.s64 	%rd2124, %rd2122, %rd2123;
	add.s64 	%rd2125, %rd2124, %rd2035;
	shr.u64 	%rd2126, %rd2125, 32;
	and.b64  	%rd2127, %rd2100, 4294967295;
	add.s64 	%rd2128, %rd2126, %rd2127;
	add.s64 	%rd2129, %rd2128, %rd2069;
	shr.u64 	%rd2130, %rd2129, 32;
	and.b64  	%rd2131, %rd2105, 4294967295;
	add.s64 	%rd2132, %rd2130, %rd2131;
	add.s64 	%rd2133, %rd2132, %rd2102;
	shr.u64 	%rd2134, %rd2133, 32;
	and.b64  	%rd2135, %rd2110, 4294967295;
	add.s64 	%rd2136, %rd2134, %rd2135;
	mad.lo.s64 	%rd2137, %rd37, %rd37, %rd2136;
	shr.u64 	%rd2138, %rd2137, 32;
	mul.lo.s64 	%rd2139, %rd38, %rd37;
	and.b64  	%rd2140, %rd2114, 4294967295;
	add.s64 	%rd2141, %rd2138, %rd2140;
	add.s64 	%rd2142, %rd2141, %rd2139;
	shr.u64 	%rd2143, %rd2142, 32;
	mul.lo.s64 	%rd2144, %rd37, %rd1974;
	add.s64 	%rd2145, %rd2143, %rd2115;
	add.s64 	%rd2146, %rd2145, %rd2144;
	shr.u64 	%rd2147, %rd2146, 32;
	and.b64  	%rd2148, %rd2121, 4294967295;
	add.s64 	%rd2149, %rd1971, %rd2148;
	shr.u64 	%rd2150, %rd2149, 32;
	and.b64  	%rd2151, %rd2125, 4294967295;
	add.s64 	%rd2152, %rd2150, %rd2151;
	add.s64 	%rd2153, %rd2152, %rd2005;
	shr.u64 	%rd2154, %rd2153, 32;
	and.b64  	%rd2155, %rd2129, 4294967295;
	add.s64 	%rd2156, %rd2154, %rd2155;
	add.s64 	%rd2157, %rd2156, %rd2040;
	shr.u64 	%rd2158, %rd2157, 32;
	and.b64  	%rd2159, %rd2133, 4294967295;
	add.s64 	%rd2160, %rd2158, %rd2159;
	add.s64 	%rd2161, %rd2160, %rd2074;
	shr.u64 	%rd2162, %rd2161, 32;
	and.b64  	%rd2163, %rd2137, 4294967295;
	add.s64 	%rd2164, %rd2162, %rd2163;
	add.s64 	%rd2165, %rd2164, %rd2107;
	shr.u64 	%rd2166, %rd2165, 32;
	and.b64  	%rd2167, %rd2142, 4294967295;
	add.s64 	%rd2168, %rd2166, %rd2167;
	add.s64 	%rd2169, %rd2168, %rd2139;
	shr.u64 	%rd2170, %rd2169, 32;
	and.b64  	%rd2171, %rd2146, 4294967295;
	add.s64 	%rd2172, %rd2170, %rd2171;
	mad.lo.s64 	%rd2173, %rd38, %rd38, %rd2172;
	shr.u64 	%rd2174, %rd2173, 32;
	mul.lo.s64 	%rd2175, %rd38, %rd1974;
	add.s64 	%rd2176, %rd2174, %rd2147;
	add.s64 	%rd2177, %rd2176, %rd2175;
	shr.u64 	%rd2178, %rd2177, 32;
	and.b64  	%rd2179, %rd2153, 4294967295;
	add.s64 	%rd2180, %rd1975, %rd2179;
	shr.u64 	%rd2181, %rd2180, 32;
	and.b64  	%rd2182, %rd2157, 4294967295;
	add.s64 	%rd2183, %rd2181, %rd2182;
	add.s64 	%rd2184, %rd2183, %rd2010;
	shr.u64 	%rd2185, %rd2184, 32;
	and.b64  	%rd2186, %rd2161, 4294967295;
	add.s64 	%rd2187, %rd2185, %rd2186;
	add.s64 	%rd2188, %rd2187, %rd2045;
	shr.u64 	%rd2189, %rd2188, 32;
	and.b64  	%rd2190, %rd2165, 4294967295;
	add.s64 	%rd2191, %rd2189, %rd2190;
	add.s64 	%rd2192, %rd2191, %rd2079;
	shr.u64 	%rd2193, %rd2192, 32;
	and.b64  	%rd2194, %rd2169, 4294967295;
	add.s64 	%rd2195, %rd2193, %rd2194;
	add.s64 	%rd2196, %rd2195, %rd2112;
	shr.u64 	%rd2197, %rd2196, 32;
	and.b64  	%rd2198, %rd2173, 4294967295;
	add.s64 	%rd2199, %rd2197, %rd2198;
	add.s64 	%rd2200, %rd2199, %rd2144;
	shr.u64 	%rd2201, %rd2200, 32;
	and.b64  	%rd2202, %rd2177, 4294967295;
	add.s64 	%rd2203, %rd2201, %rd2202;
	add.s64 	%rd2204, %rd2203, %rd2175;
	shr.u64 	%rd2205, %rd2204, 32;
	mul.wide.u32 	%rd2206, %r1488, %r1488;
	add.s64 	%rd2207, %rd2205, %rd2178;
	add.s64 	%rd2208, %rd2207, %rd2206;
	{ .reg .b32 tmp; mov.b64 {tmp, %r600}, %rd2208; }
	mul.lo.s32 	%r602, %r66, %r599;
	mul.wide.u32 	%rd2209, %r461, %r602;
	and.b64  	%rd2210, %rd1954, 4294967295;
	add.s64 	%rd2211, %rd2209, %rd2210;
	shr.u64 	%rd2212, %rd2211, 32;
	cvt.u64.u32 	%rd102, %r462;
	mul.wide.u32 	%rd2213, %r462, %r602;
	and.b64  	%rd2214, %rd1979, 4294967295;
	add.s64 	%rd2215, %rd2212, %rd2214;
	add.s64 	%rd2216, %rd2215, %rd2213;
	cvt.u32.u64 	%r605, %rd2216;
	shr.u64 	%rd2217, %rd2216, 32;
	ld.const.u32 	%r606, [P_CONST+8];
	cvt.u64.u32 	%rd103, %r606;
	mul.wide.u32 	%rd2218, %r606, %r602;
	and.b64  	%rd2219, %rd2015, 4294967295;
	add.s64 	%rd2220, %rd2217, %rd2219;
	add.s64 	%rd2221, %rd2220, %rd2218;
	shr.u64 	%rd2222, %rd2221, 32;
	ld.const.u32 	%r607, [P_CONST+12];
	cvt.u64.u32 	%rd104, %r607;
	mul.wide.u32 	%rd2223, %r607, %r602;
	and.b64  	%rd2224, %rd2050, 4294967295;
	add.s64 	%rd2225, %rd2222, %rd2224;
	add.s64 	%rd2226, %rd2225, %rd2223;
	shr.u64 	%rd2227, %rd2226, 32;
	ld.const.u32 	%r608, [P_CONST+16];
	cvt.u64.u32 	%rd105, %r608;
	mul.wide.u32 	%rd2228, %r608, %r602;
	and.b64  	%rd2229, %rd2084, 4294967295;
	add.s64 	%rd2230, %rd2227, %rd2229;
	add.s64 	%rd2231, %rd2230, %rd2228;
	shr.u64 	%rd2232, %rd2231, 32;
	ld.const.u32 	%r609, [P_CONST+20];
	cvt.u64.u32 	%rd106, %r609;
	mul.wide.u32 	%rd2233, %r609, %r602;
	and.b64  	%rd2234, %rd2117, 4294967295;
	add.s64 	%rd2235, %rd2232, %rd2234;
	add.s64 	%rd2236, %rd2235, %rd2233;
	shr.u64 	%rd2237, %rd2236, 32;
	ld.const.u32 	%r610, [P_CONST+24];
	cvt.u64.u32 	%rd107, %r610;
	mul.wide.u32 	%rd2238, %r610, %r602;
	and.b64  	%rd2239, %rd2149, 4294967295;
	add.s64 	%rd2240, %rd2237, %rd2239;
	add.s64 	%rd2241, %rd2240, %rd2238;
	shr.u64 	%rd2242, %rd2241, 32;
	mul.wide.u32 	%rd2243, %r469, %r602;
	and.b64  	%rd2244, %rd2180, 4294967295;
	add.s64 	%rd2245, %rd2242, %rd2244;
	add.s64 	%rd2246, %rd2245, %rd2243;
	shr.u64 	%rd2247, %rd2246, 32;
	and.b64  	%rd2248, %rd2184, 4294967295;
	add.s64 	%rd2249, %rd2247, %rd2248;
	shr.u64 	%rd2250, %rd2249, 32;
	and.b64  	%rd2251, %rd2188, 4294967295;
	add.s64 	%rd2252, %rd2250, %rd2251;
	shr.u64 	%rd2253, %rd2252, 32;
	and.b64  	%rd2254, %rd2192, 4294967295;
	add.s64 	%rd2255, %rd2253, %rd2254;
	shr.u64 	%rd2256, %rd2255, 32;
	and.b64  	%rd2257, %rd2196, 4294967295;
	add.s64 	%rd2258, %rd2256, %rd2257;
	shr.u64 	%rd2259, %rd2258, 32;
	and.b64  	%rd2260, %rd2200, 4294967295;
	add.s64 	%rd2261, %rd2259, %rd2260;
	shr.u64 	%rd2262, %rd2261, 32;
	and.b64  	%rd2263, %rd2204, 4294967295;
	add.s64 	%rd2264, %rd2262, %rd2263;
	shr.u64 	%rd2265, %rd2264, 32;
	and.b64  	%rd2266, %rd2208, 4294967295;
	add.s64 	%rd2267, %rd2265, %rd2266;
	{ .reg .b32 tmp; mov.b64 {tmp, %r611}, %rd2267; }
	add.s32 	%r612, %r600, %r611;
	mul.lo.s32 	%r613, %r66, %r605;
	mul.wide.u32 	%rd2268, %r461, %r613;
	and.b64  	%rd2269, %rd2216, 4294967295;
	add.s64 	%rd2270, %rd2268, %rd2269;
	shr.u64 	%rd2271, %rd2270, 32;
	mul.wide.u32 	%rd2272, %r462, %r613;
	and.b64  	%rd2273, %rd2221, 4294967295;
	add.s64 	%rd2274, %rd2271, %rd2273;
	add.s64 	%rd2275, %rd2274, %rd2272;
	cvt.u32.u64 	%r614, %rd2275;
	shr.u64 	%rd2276, %rd2275, 32;
	mul.wide.u32 	%rd2277, %r606, %r613;
	and.b64  	%rd2278, %rd2226, 4294967295;
	add.s64 	%rd2279, %rd2276, %rd2278;
	add.s64 	%rd2280, %rd2279, %rd2277;
	shr.u64 	%rd2281, %rd2280, 32;
	mul.wide.u32 	%rd2282, %r607, %r613;
	and.b64  	%rd2283, %rd2231, 4294967295;
	add.s64 	%rd2284, %rd2281, %rd2283;
	add.s64 	%rd2285, %rd2284, %rd2282;
	shr.u64 	%rd2286, %rd2285, 32;
	mul.wide.u32 	%rd2287, %r608, %r613;
	and.b64  	%rd2288, %rd2236, 4294967295;
	add.s64 	%rd2289, %rd2286, %rd2288;
	add.s64 	%rd2290, %rd2289, %rd2287;
	shr.u64 	%rd2291, %rd2290, 32;
	mul.wide.u32 	%rd2292, %r609, %r613;
	and.b64  	%rd2293, %rd2241, 4294967295;
	add.s64 	%rd2294, %rd2291, %rd2293;
	add.s64 	%rd2295, %rd2294, %rd2292;
	shr.u64 	%rd2296, %rd2295, 32;
	mul.wide.u32 	%rd2297, %r610, %r613;
	and.b64  	%rd2298, %rd2246, 4294967295;
	add.s64 	%rd2299, %rd2296, %rd2298;
	add.s64 	%rd2300, %rd2299, %rd2297;
	shr.u64 	%rd2301, %rd2300, 32;
	mul.wide.u32 	%rd2302, %r469, %r613;
	and.b64  	%rd2303, %rd2249, 4294967295;
	add.s64 	%rd2304, %rd2301, %rd2303;
	add.s64 	%rd2305, %rd2304, %rd2302;
	shr.u64 	%rd2306, %rd2305, 32;
	and.b64  	%rd2307, %rd2252, 4294967295;
	add.s64 	%rd2308, %rd2306, %rd2307;
	shr.u64 	%rd2309, %rd2308, 32;
	and.b64  	%rd2310, %rd2255, 4294967295;
	add.s64 	%rd2311, %rd2309, %rd2310;
	shr.u64 	%rd2312, %rd2311, 32;
	and.b64  	%rd2313, %rd2258, 4294967295;
	add.s64 	%rd2314, %rd2312, %rd2313;
	shr.u64 	%rd2315, %rd2314, 32;
	and.b64  	%rd2316, %rd2261, 4294967295;
	add.s64 	%rd2317, %rd2315, %rd2316;
	shr.u64 	%rd2318, %rd2317, 32;
	and.b64  	%rd2319, %rd2264, 4294967295;
	add.s64 	%rd2320, %rd2318, %rd2319;
	shr.u64 	%rd2321, %rd2320, 32;
	and.b64  	%rd2322, %rd2267, 4294967295;
	add.s64 	%rd2323, %rd2321, %rd2322;
	{ .reg .b32 tmp; mov.b64 {tmp, %r615}, %rd2323; }
	add.s32 	%r616, %r612, %r615;
	mul.lo.s32 	%r617, %r66, %r614;
	mul.wide.u32 	%rd2324, %r461, %r617;
	and.b64  	%rd2325, %rd2275, 4294967295;
	add.s64 	%rd2326, %rd2324, %rd2325;
	shr.u64 	%rd2327, %rd2326, 32;
	mul.wide.u32 	%rd2328, %r462, %r617;
	and.b64  	%rd2329, %rd2280, 4294967295;
	add.s64 	%rd2330, %rd2327, %rd2329;
	add.s64 	%rd2331, %rd2330, %rd2328;
	cvt.u32.u64 	%r618, %rd2331;
	shr.u64 	%rd2332, %rd2331, 32;
	mul.wide.u32 	%rd2333, %r606, %r617;
	and.b64  	%rd2334, %rd2285, 4294967295;
	add.s64 	%rd2335, %rd2332, %rd2334;
	add.s64 	%rd2336, %rd2335, %rd2333;
	shr.u64 	%rd2337, %rd2336, 32;
	mul.wide.u32 	%rd2338, %r607, %r617;
	and.b64  	%rd2339, %rd2290, 4294967295;
	add.s64 	%rd2340, %rd2337, %rd2339;
	add.s64 	%rd2341, %rd2340, %rd2338;
	shr.u64 	%rd2342, %rd2341, 32;
	mul.wide.u32 	%rd2343, %r608, %r617;
	and.b64  	%rd2344, %rd2295, 4294967295;
	add.s64 	%rd2345, %rd2342, %rd2344;
	add.s64 	%rd2346, %rd2345, %rd2343;
	shr.u64 	%rd2347, %rd2346, 32;
	mul.wide.u32 	%rd2348, %r609, %r617;
	and.b64  	%rd2349, %rd2300, 4294967295;
	add.s64 	%rd2350, %rd2347, %rd2349;
	add.s64 	%rd2351, %rd2350, %rd2348;
	shr.u64 	%rd2352, %rd2351, 32;
	mul.wide.u32 	%rd2353, %r610, %r617;
	and.b64  	%rd2354, %rd2305, 4294967295;
	add.s64 	%rd2355, %rd2352, %rd2354;
	add.s64 	%rd2356, %rd2355, %rd2353;
	shr.u64 	%rd2357, %rd2356, 32;
	mul.wide.u32 	%rd2358, %r469, %r617;
	and.b64  	%rd2359, %rd2308, 4294967295;
	add.s64 	%rd2360, %rd2357, %rd2359;
	add.s64 	%rd2361, %rd2360, %rd2358;
	shr.u64 	%rd2362, %rd2361, 32;
	and.b64  	%rd2363, %rd2311, 4294967295;
	add.s64 	%rd2364, %rd2362, %rd2363;
	shr.u64 	%rd2365, %rd2364, 32;
	and.b64  	%rd2366, %rd2314, 4294967295;
	add.s64 	%rd2367, %rd2365, %rd2366;
	shr.u64 	%rd2368, %rd2367, 32;
	and.b64  	%rd2369, %rd2317, 4294967295;
	add.s64 	%rd2370, %rd2368, %rd2369;
	shr.u64 	%rd2371, %rd2370, 32;
	and.b64  	%rd2372, %rd2320, 4294967295;
	add.s64 	%rd2373, %rd2371, %rd2372;
	shr.u64 	%rd2374, %rd2373, 32;
	and.b64  	%rd2375, %rd2323, 4294967295;
	add.s64 	%rd2376, %rd2374, %rd2375;
	{ .reg .b32 tmp; mov.b64 {tmp, %r619}, %rd2376; }
	add.s32 	%r620, %r616, %r619;
	mul.lo.s32 	%r621, %r66, %r618;
	mul.wide.u32 	%rd2377, %r461, %r621;
	and.b64  	%rd2378, %rd2331, 4294967295;
	add.s64 	%rd2379, %rd2377, %rd2378;
	shr.u64 	%rd2380, %rd2379, 32;
	mul.wide.u32 	%rd2381, %r462, %r621;
	and.b64  	%rd2382, %rd2336, 4294967295;
	add.s64 	%rd2383, %rd2380, %rd2382;
	add.s64 	%rd2384, %rd2383, %rd2381;
	cvt.u32.u64 	%r622, %rd2384;
	shr.u64 	%rd2385, %rd2384, 32;
	mul.wide.u32 	%rd2386, %r606, %r621;
	and.b64  	%rd2387, %rd2341, 4294967295;
	add.s64 	%rd2388, %rd2385, %rd2387;
	add.s64 	%rd2389, %rd2388, %rd2386;
	shr.u64 	%rd2390, %rd2389, 32;
	mul.wide.u32 	%rd2391, %r607, %r621;
	and.b64  	%rd2392, %rd2346, 4294967295;
	add.s64 	%rd2393, %rd2390, %rd2392;
	add.s64 	%rd2394, %rd2393, %rd2391;
	shr.u64 	%rd2395, %rd2394, 32;
	mul.wide.u32 	%rd2396, %r608, %r621;
	and.b64  	%rd2397, %rd2351, 4294967295;
	add.s64 	%rd2398, %rd2395, %rd2397;
	add.s64 	%rd2399, %rd2398, %rd2396;
	shr.u64 	%rd2400, %rd2399, 32;
	mul.wide.u32 	%rd2401, %r609, %r621;
	and.b64  	%rd2402, %rd2356, 4294967295;
	add.s64 	%rd2403, %rd2400, %rd2402;
	add.s64 	%rd2404, %rd2403, %rd2401;
	shr.u64 	%rd2405, %rd2404, 32;
	mul.wide.u32 	%rd2406, %r610, %r621;
	and.b64  	%rd2407, %rd2361, 4294967295;
	add.s64 	%rd2408, %rd2405, %rd2407;
	add.s64 	%rd2409, %rd2408, %rd2406;
	shr.u64 	%rd2410, %rd2409, 32;
	mul.wide.u32 	%rd2411, %r469, %r621;
	and.b64  	%rd2412, %rd2364, 4294967295;
	add.s64 	%rd2413, %rd2410, %rd2412;
	add.s64 	%rd2414, %rd2413, %rd2411;
	shr.u64 	%rd2415, %rd2414, 32;
	and.b64  	%rd2416, %rd2367, 4294967295;
	add.s64 	%rd2417, %rd2415, %rd2416;
	shr.u64 	%rd2418, %rd2417, 32;
	and.b64  	%rd2419, %rd2370, 4294967295;
	add.s64 	%rd2420, %rd2418, %rd2419;
	shr.u64 	%rd2421, %rd2420, 32;
	and.b64  	%rd2422, %rd2373, 4294967295;
	add.s64 	%rd2423, %rd2421, %rd2422;
	shr.u64 	%rd2424, %rd2423, 32;
	and.b64  	%rd2425, %rd2376, 4294967295;
	add.s64 	%rd2426, %rd2424, %rd2425;
	{ .reg .b32 tmp; mov.b64 {tmp, %r623}, %rd2426; }
	add.s32 	%r624, %r620, %r623;
	mul.lo.s32 	%r625, %r66, %r622;
	mul.wide.u32 	%rd2427, %r461, %r625;
	and.b64  	%rd2428, %rd2384, 4294967295;
	add.s64 	%rd2429, %rd2427, %rd2428;
	shr.u64 	%rd2430, %rd2429, 32;
	mul.wide.u32 	%rd2431, %r462, %r625;
	and.b64  	%rd2432, %rd2389, 4294967295;
	add.s64 	%rd2433, %rd2430, %rd2432;
	add.s64 	%rd2434, %rd2433, %rd2431;
	cvt.u32.u64 	%r626, %rd2434;
	shr.u64 	%rd2435, %rd2434, 32;
	mul.wide.u32 	%rd2436, %r606, %r625;
	and.b64  	%rd2437, %rd2394, 4294967295;
	add.s64 	%rd2438, %rd2435, %rd2437;
	add.s64 	%rd2439, %rd2438, %rd2436;
	shr.u64 	%rd2440, %rd2439, 32;
	mul.wide.u32 	%rd2441, %r607, %r625;
	and.b64  	%rd2442, %rd2399, 4294967295;
	add.s64 	%rd2443, %rd2440, %rd2442;
	add.s64 	%rd2444, %rd2443, %rd2441;
	shr.u64 	%rd2445, %rd2444, 32;
	mul.wide.u32 	%rd2446, %r608, %r625;
	and.b64  	%rd2447, %rd2404, 4294967295;
	add.s64 	%rd2448, %rd2445, %rd2447;
	add.s64 	%rd2449, %rd2448, %rd2446;
	shr.u64 	%rd2450, %rd2449, 32;
	mul.wide.u32 	%rd2451, %r609, %r625;
	and.b64  	%rd2452, %rd2409, 4294967295;
	add.s64 	%rd2453, %rd2450, %rd2452;
	add.s64 	%rd2454, %rd2453, %rd2451;
	shr.u64 	%rd2455, %rd2454, 32;
	mul.wide.u32 	%rd2456, %r610, %r625;
	and.b64  	%rd2457, %rd2414, 4294967295;
	add.s64 	%rd2458, %rd2455, %rd2457;
	add.s64 	%rd2459, %rd2458, %rd2456;
	shr.u64 	%rd2460, %rd2459, 32;
	mul.wide.u32 	%rd2461, %r469, %r625;
	and.b64  	%rd2462, %rd2417, 4294967295;
	add.s64 	%rd2463, %rd2460, %rd2462;
	add.s64 	%rd2464, %rd2463, %rd2461;
	shr.u64 	%rd2465, %rd2464, 32;
	and.b64  	%rd2466, %rd2420, 4294967295;
	add.s64 	%rd2467, %rd2465, %rd2466;
	shr.u64 	%rd2468, %rd2467, 32;
	and.b64  	%rd2469, %rd2423, 4294967295;
	add.s64 	%rd2470, %rd2468, %rd2469;
	shr.u64 	%rd2471, %rd2470, 32;
	and.b64  	%rd2472, %rd2426, 4294967295;
	add.s64 	%rd2473, %rd2471, %rd2472;
	{ .reg .b32 tmp; mov.b64 {tmp, %r627}, %rd2473; }
	add.s32 	%r628, %r624, %r627;
	mul.lo.s32 	%r629, %r66, %r626;
	mul.wide.u32 	%rd2474, %r461, %r629;
	and.b64  	%rd2475, %rd2434, 4294967295;
	add.s64 	%rd2476, %rd2474, %rd2475;
	shr.u64 	%rd2477, %rd2476, 32;
	mul.wide.u32 	%rd2478, %r462, %r629;
	and.b64  	%rd2479, %rd2439, 4294967295;
	add.s64 	%rd2480, %rd2477, %rd2479;
	add.s64 	%rd2481, %rd2480, %rd2478;
	cvt.u32.u64 	%r630, %rd2481;
	shr.u64 	%rd2482, %rd2481, 32;
	mul.wide.u32 	%rd2483, %r606, %r629;
	and.b64  	%rd2484, %rd2444, 4294967295;
	add.s64 	%rd2485, %rd2482, %rd2484;
	add.s64 	%rd2486, %rd2485, %rd2483;
	shr.u64 	%rd2487, %rd2486, 32;
	mul.wide.u32 	%rd2488, %r607, %r629;
	and.b64  	%rd2489, %rd2449, 4294967295;
	add.s64 	%rd2490, %rd2487, %rd2489;
	add.s64 	%rd2491, %rd2490, %rd2488;
	shr.u64 	%rd2492, %rd2491, 32;
	mul.wide.u32 	%rd2493, %r608, %r629;
	and.b64  	%rd2494, %rd2454, 4294967295;
	add.s64 	%rd2495, %rd2492, %rd2494;
	add.s64 	%rd2496, %rd2495, %rd2493;
	shr.u64 	%rd2497, %rd2496, 32;
	mul.wide.u32 	%rd2498, %r609, %r629;
	and.b64  	%rd2499, %rd2459, 4294967295;
	add.s64 	%rd2500, %rd2497, %rd2499;
	add.s64 	%rd2501, %rd2500, %rd2498;
	shr.u64 	%rd2502, %rd2501, 32;
	mul.wide.u32 	%rd2503, %r610, %r629;
	and.b64  	%rd2504, %rd2464, 4294967295;
	add.s64 	%rd2505, %rd2502, %rd2504;
	add.s64 	%rd2506, %rd2505, %rd2503;
	shr.u64 	%rd2507, %rd2506, 32;
	mul.wide.u32 	%rd2508, %r469, %r629;
	and.b64  	%rd2509, %rd2467, 4294967295;
	add.s64 	%rd2510, %rd2507, %rd2509;
	add.s64 	%rd2511, %rd2510, %rd2508;
	shr.u64 	%rd2512, %rd2511, 32;
	and.b64  	%rd2513, %rd2470, 4294967295;
	add.s64 	%rd2514, %rd2512, %rd2513;
	shr.u64 	%rd2515, %rd2514, 32;
	and.b64  	%rd2516, %rd2473, 4294967295;
	add.s64 	%rd2517, %rd2515, %rd2516;
	{ .reg .b32 tmp; mov.b64 {tmp, %r631}, %rd2517; }
	add.s32 	%r632, %r628, %r631;
	mul.lo.s32 	%r633, %r66, %r630;
	mul.wide.u32 	%rd2518, %r461, %r633;
	and.b64  	%rd2519, %rd2481, 4294967295;
	add.s64 	%rd2520, %rd2518, %rd2519;
	shr.u64 	%rd2521, %rd2520, 32;
	mul.wide.u32 	%rd2522, %r462, %r633;
	and.b64  	%rd2523, %rd2486, 4294967295;
	add.s64 	%rd2524, %rd2521, %rd2523;
	add.s64 	%rd2525, %rd2524, %rd2522;
	cvt.u32.u64 	%r634, %rd2525;
	shr.u64 	%rd2526, %rd2525, 32;
	mul.wide.u32 	%rd2527, %r606, %r633;
	and.b64  	%rd2528, %rd2491, 4294967295;
	add.s64 	%rd2529, %rd2526, %rd2528;
	add.s64 	%rd2530, %rd2529, %rd2527;
	shr.u64 	%rd2531, %rd2530, 32;
	mul.wide.u32 	%rd2532, %r607, %r633;
	and.b64  	%rd2533, %rd2496, 4294967295;
	add.s64 	%rd2534, %rd2531, %rd2533;
	add.s64 	%rd2535, %rd2534, %rd2532;
	shr.u64 	%rd2536, %rd2535, 32;
	mul.wide.u32 	%rd2537, %r608, %r633;
	and.b64  	%rd2538, %rd2501, 4294967295;
	add.s64 	%rd2539, %rd2536, %rd2538;
	add.s64 	%rd2540, %rd2539, %rd2537;
	shr.u64 	%rd2541, %rd2540, 32;
	mul.wide.u32 	%rd2542, %r609, %r633;
	and.b64  	%rd2543, %rd2506, 4294967295;
	add.s64 	%rd2544, %rd2541, %rd2543;
	add.s64 	%rd2545, %rd2544, %rd2542;
	shr.u64 	%rd2546, %rd2545, 32;
	mul.wide.u32 	%rd2547, %r610, %r633;
	and.b64  	%rd2548, %rd2511, 4294967295;
	add.s64 	%rd2549, %rd2546, %rd2548;
	add.s64 	%rd2550, %rd2549, %rd2547;
	shr.u64 	%rd2551, %rd2550, 32;
	mul.wide.u32 	%rd2552, %r469, %r633;
	and.b64  	%rd2553, %rd2514, 4294967295;
	add.s64 	%rd2554, %rd2551, %rd2553;
	add.s64 	%rd2555, %rd2554, %rd2552;
	shr.u64 	%rd2556, %rd2555, 32;
	and.b64  	%rd2557, %rd2517, 4294967295;
	add.s64 	%rd2558, %rd2556, %rd2557;
	{ .reg .b32 tmp; mov.b64 {tmp, %r635}, %rd2558; }
	add.s32 	%r636, %r632, %r635;
	mul.lo.s32 	%r637, %r66, %r634;
	mul.wide.u32 	%rd2559, %r461, %r637;
	and.b64  	%rd2560, %rd2525, 4294967295;
	add.s64 	%rd2561, %rd2559, %rd2560;
	shr.u64 	%rd2562, %rd2561, 32;
	mul.wide.u32 	%rd2563, %r462, %r637;
	and.b64  	%rd2564, %rd2530, 4294967295;
	add.s64 	%rd2565, %rd2562, %rd2564;
	add.s64 	%rd108, %rd2565, %rd2563;
	cvt.u32.u64 	%r1494, %rd108;
	shr.u64 	%rd2566, %rd108, 32;
	mul.wide.u32 	%rd2567, %r606, %r637;
	and.b64  	%rd2568, %rd2535, 4294967295;
	add.s64 	%rd2569, %rd2566, %rd2568;
	add.s64 	%rd10786, %rd2569, %rd2567;
	cvt.u32.u64 	%r109, %rd10786;
	shr.u64 	%rd2570, %rd10786, 32;
	mul.wide.u32 	%rd2571, %r607, %r637;
	and.b64  	%rd2572, %rd2540, 4294967295;
	add.s64 	%rd2573, %rd2570, %rd2572;
	add.s64 	%rd10785, %rd2573, %rd2571;
	cvt.u32.u64 	%r110, %rd10785;
	shr.u64 	%rd2574, %rd10785, 32;
	mul.wide.u32 	%rd2575, %r608, %r637;
	and.b64  	%rd2576, %rd2545, 4294967295;
	add.s64 	%rd2577, %rd2574, %rd2576;
	add.s64 	%rd10784, %rd2577, %rd2575;
	cvt.u32.u64 	%r111, %rd10784;
	shr.u64 	%rd2578, %rd10784, 32;
	mul.wide.u32 	%rd2579, %r609, %r637;
	and.b64  	%rd2580, %rd2550, 4294967295;
	add.s64 	%rd2581, %rd2578, %rd2580;
	add.s64 	%rd10783, %rd2581, %rd2579;
	cvt.u32.u64 	%r112, %rd10783;
	shr.u64 	%rd2582, %rd10783, 32;
	mul.wide.u32 	%rd2583, %r610, %r637;
	and.b64  	%rd2584, %rd2555, 4294967295;
	add.s64 	%rd2585, %rd2582, %rd2584;
	add.s64 	%rd10782, %rd2585, %rd2583;
	cvt.u32.u64 	%r113, %rd10782;
	shr.u64 	%rd2586, %rd10782, 32;
	mul.wide.u32 	%rd2587, %r469, %r637;
	and.b64  	%rd2588, %rd2558, 4294967295;
	add.s64 	%rd2589, %rd2586, %rd2588;
	add.s64 	%rd10781, %rd2589, %rd2587;
	cvt.u32.u64 	%r114, %rd10781;
	{ .reg .b32 tmp; mov.b64 {tmp, %r638}, %rd10781; }
	add.s32 	%r1493, %r636, %r638;
	setp.gt.u32 	%p77, %r1493, %r469;
	@%p77 bra 	$L__BB3_80;
	cvt.u32.u64 	%r639, %rd10;
	setp.lt.u32 	%p78, %r1493, %r639;
	@%p78 bra 	$L__BB3_81;
	cvt.u32.u64 	%r640, %rd107;
	setp.lt.u32 	%p79, %r640, %r114;
	@%p79 bra 	$L__BB3_80;
	setp.gt.u32 	%p80, %r640, %r114;
	@%p80 bra 	$L__BB3_81;
	cvt.u32.u64 	%r642, %rd106;
	setp.lt.u32 	%p81, %r642, %r113;
	@%p81 bra 	$L__BB3_80;
	setp.gt.u32 	%p82, %r642, %r113;
	@%p82 bra 	$L__BB3_81;
	cvt.u32.u64 	%r644, %rd105;
	setp.lt.u32 	%p83, %r644, %r112;
	@%p83 bra 	$L__BB3_80;
	setp.gt.u32 	%p84, %r644, %r112;
	@%p84 bra 	$L__BB3_81;
	cvt.u32.u64 	%r646, %rd104;
	setp.lt.u32 	%p85, %r646, %r111;
	@%p85 bra 	$L__BB3_80;
	setp.gt.u32 	%p86, %r646, %r111;
	@%p86 bra 	$L__BB3_81;
	cvt.u32.u64 	%r648, %rd103;
	setp.lt.u32 	%p87, %r648, %r110;
	@%p87 bra 	$L__BB3_80;
	setp.gt.u32 	%p88, %r648, %r110;
	@%p88 bra 	$L__BB3_81;
	cvt.u32.u64 	%r650, %rd102;
	setp.lt.u32 	%p89, %r650, %r109;
	@%p89 bra 	$L__BB3_80;
	cvt.u32.u64 	%r652, %rd3;
	setp.gt.u32 	%p90, %r650, %r109;
	setp.gt.u32 	%p91, %r652, %r1494;
	or.pred  	%p92, %p90, %p91;
	@%p92 bra 	$L__BB3_81;
$L__BB3_80:
	cvt.u32.u64 	%r653, %rd10;
	and.b64  	%rd2591, %rd108, 4294967295;
	sub.s64 	%rd2592, %rd2591, %rd3;
	shr.u64 	%rd2593, %rd2592, 63;
	cvt.u32.u64 	%r1494, %rd2592;
	and.b64  	%rd2594, %rd10786, 4294967295;
	add.s64 	%rd2595, %rd2593, %rd102;
	sub.s64 	%rd10786, %rd2594, %rd2595;
	shr.u64 	%rd2596, %rd10786, 63;
	and.b64  	%rd2597, %rd10785, 4294967295;
	add.s64 	%rd2598, %rd2596, %rd103;
	sub.s64 	%rd10785, %rd2597, %rd2598;
	shr.u64 	%rd2599, %rd10785, 63;
	and.b64  	%rd2600, %rd10784, 4294967295;
	add.s64 	%rd2601, %rd2599, %rd104;
	sub.s64 	%rd10784, %rd2600, %rd2601;
	shr.u64 	%rd2602, %rd10784, 63;
	and.b64  	%rd2603, %rd10783, 4294967295;
	add.s64 	%rd2604, %rd2602, %rd105;
	sub.s64 	%rd10783, %rd2603, %rd2604;
	shr.u64 	%rd2605, %rd10783, 63;
	and.b64  	%rd2606, %rd10782, 4294967295;
	add.s64 	%rd2607, %rd2605, %rd106;
	sub.s64 	%rd10782, %rd2606, %rd2607;
	shr.u64 	%rd2608, %rd10782, 63;
	and.b64  	%rd2609, %rd10781, 4294967295;
	add.s64 	%rd2610, %rd2608, %rd107;
	sub.s64 	%rd10781, %rd2609, %rd2610;
	shr.u64 	%rd2611, %rd10781, 63;
	cvt.u32.u64 	%r654, %rd2611;
	add.s32 	%r655, %r653, %r654;
	sub.s32 	%r1493, %r1493, %r655;
$L__BB3_81:
	cvt.u32.u64 	%r656, %rd10;
	shl.b32 	%r1495, %r1494, 1;
	shr.u32 	%r657, %r1494, 31;
	cvt.u64.u32 	%rd2613, %r657;
	shl.b64 	%rd2614, %rd10786, 1;
	and.b64  	%rd2615, %rd2614, 8589934590;
	or.b64  	%rd10793, %rd2615, %rd2613;
	cvt.u32.u64 	%r121, %rd10793;
	shr.u64 	%rd2616, %rd2615, 32;
	shl.b64 	%rd2617, %rd10785, 1;
	and.b64  	%rd2618, %rd2617, 8589934590;
	or.b64  	%rd10792, %rd2616, %rd2618;
	cvt.u32.u64 	%r122, %rd10792;
	shr.u64 	%rd2619, %rd2618, 32;
	shl.b64 	%rd2620, %rd10784, 1;
	and.b64  	%rd2621, %rd2620, 8589934590;
	or.b64  	%rd10791, %rd2619, %rd2621;
	cvt.u32.u64 	%r123, %rd10791;
	shr.u64 	%rd2622, %rd2621, 32;
	shl.b64 	%rd2623, %rd10783, 1;
	and.b64  	%rd2624, %rd2623, 8589934590;
	or.b64  	%rd10790, %rd2622, %rd2624;
	cvt.u32.u64 	%r124, %rd10790;
	shr.u64 	%rd2625, %rd2624, 32;
	shl.b64 	%rd2626, %rd10782, 1;
	and.b64  	%rd2627, %rd2626, 8589934590;
	or.b64  	%rd10789, %rd2625, %rd2627;
	cvt.u32.u64 	%r125, %rd10789;
	shr.u64 	%rd2628, %rd2627, 32;
	shl.b64 	%rd2629, %rd10781, 1;
	and.b64  	%rd2630, %rd2629, 8589934590;
	or.b64  	%rd10788, %rd2628, %rd2630;
	cvt.u32.u64 	%r126, %rd10788;
	shr.u64 	%rd2631, %rd2630, 32;
	mul.wide.u32 	%rd2632, %r1493, 2;
	add.s64 	%rd10787, %rd2631, %rd2632;
	cvt.u32.u64 	%r127, %rd10787;
	setp.gt.u64 	%p93, %rd10787, 4294967295;
	setp.lt.u32 	%p94, %r656, %r127;
	or.pred  	%p95, %p93, %p94;
	@%p95 bra 	$L__BB3_95;
	setp.gt.u32 	%p96, %r656, %r127;
	@%p96 bra 	$L__BB3_96;
	cvt.u32.u64 	%r659, %rd107;
	setp.lt.u32 	%p97, %r659, %r126;
	@%p97 bra 	$L__BB3_95;
	setp.gt.u32 	%p98, %r659, %r126;
	@%p98 bra 	$L__BB3_96;
	cvt.u32.u64 	%r661, %rd106;
	setp.lt.u32 	%p99, %r661, %r125;
	@%p99 bra 	$L__BB3_95;
	setp.gt.u32 	%p100, %r661, %r125;
	@%p100 bra 	$L__BB3_96;
	cvt.u32.u64 	%r663, %rd105;
	setp.lt.u32 	%p101, %r663, %r124;
	@%p101 bra 	$L__BB3_95;
	setp.gt.u32 	%p102, %r663, %r124;
	@%p102 bra 	$L__BB3_96;
	cvt.u32.u64 	%r665, %rd104;
	setp.lt.u32 	%p103, %r665, %r123;
	@%p103 bra 	$L__BB3_95;
	setp.gt.u32 	%p104, %r665, %r123;
	@%p104 bra 	$L__BB3_96;
	cvt.u32.u64 	%r667, %rd103;
	setp.lt.u32 	%p105, %r667, %r122;
	@%p105 bra 	$L__BB3_95;
	setp.gt.u32 	%p106, %r667, %r122;
	@%p106 bra 	$L__BB3_96;
	cvt.u32.u64 	%r669, %rd102;
	setp.lt.u32 	%p107, %r669, %r121;
	@%p107 bra 	$L__BB3_95;
	cvt.u32.u64 	%r671, %rd3;
	setp.gt.u32 	%p108, %r669, %r121;
	setp.lt.u32 	%p109, %r1495, %r671;
	or.pred  	%p110, %p108, %p109;
	@%p110 bra 	$L__BB3_96;
$L__BB3_95:
	cvt.u64.u32 	%rd2635, %r1495;
	sub.s64 	%rd2636, %rd2635, %rd3;
	shr.u64 	%rd2637, %rd2636, 63;
	cvt.u32.u64 	%r1495, %rd2636;
	and.b64  	%rd2638, %rd10793, 4294967295;
	add.s64 	%rd2639, %rd2637, %rd102;
	sub.s64 	%rd10793, %rd2638, %rd2639;
	shr.u64 	%rd2640, %rd10793, 63;
	and.b64  	%rd2641, %rd10792, 4294967295;
	add.s64 	%rd2642, %rd2640, %rd103;
	sub.s64 	%rd10792, %rd2641, %rd2642;
	shr.u64 	%rd2643, %rd10792, 63;
	and.b64  	%rd2644, %rd10791, 4294967295;
	add.s64 	%rd2645, %rd2643, %rd104;
	sub.s64 	%rd10791, %rd2644, %rd2645;
	shr.u64 	%rd2646, %rd10791, 63;
	and.b64  	%rd2647, %rd10790, 4294967295;
	add.s64 	%rd2648, %rd2646, %rd105;
	sub.s64 	%rd10790, %rd2647, %rd2648;
	shr.u64 	%rd2649, %rd10790, 63;
	and.b64  	%rd2650, %rd10789, 4294967295;
	add.s64 	%rd2651, %rd2649, %rd106;
	sub.s64 	%rd10789, %rd2650, %rd2651;
	shr.u64 	%rd2652, %rd10789, 63;
	and.b64  	%rd2653, %rd10788, 4294967295;
	add.s64 	%rd2654, %rd2652, %rd107;
	sub.s64 	%rd10788, %rd2653, %rd2654;
	shr.u64 	%rd2655, %rd10788, 63;
	and.b64  	%rd2656, %rd10787, 4294967295;
	add.s64 	%rd2657, %rd2655, %rd10;
	sub.s64 	%rd10787, %rd2656, %rd2657;
$L__BB3_96:
	shl.b32 	%r1496, %r1495, 1;
	shr.u32 	%r673, %r1495, 31;
	cvt.u64.u32 	%rd2659, %r673;
	shl.b64 	%rd2660, %rd10793, 1;
	and.b64  	%rd2661, %rd2660, 8589934590;
	or.b64  	%rd10800, %rd2661, %rd2659;
	cvt.u32.u64 	%r131, %rd10800;
	shr.u64 	%rd2662, %rd2661, 32;
	shl.b64 	%rd2663, %rd10792, 1;
	and.b64  	%rd2664, %rd2663, 8589934590;
	or.b64  	%rd10799, %rd2662, %rd2664;
	cvt.u32.u64 	%r132, %rd10799;
	shr.u64 	%rd2665, %rd2664, 32;
	shl.b64 	%rd2666, %rd10791, 1;
	and.b64  	%rd2667, %rd2666, 8589934590;
	or.b64  	%rd10798, %rd2665, %rd2667;
	cvt.u32.u64 	%r133, %rd10798;
	shr.u64 	%rd2668, %rd2667, 32;
	shl.b64 	%rd2669, %rd10790, 1;
	and.b64  	%rd2670, %rd2669, 8589934590;
	or.b64  	%rd10797, %rd2668, %rd2670;
	cvt.u32.u64 	%r134, %rd10797;
	shr.u64 	%rd2671, %rd2670, 32;
	shl.b64 	%rd2672, %rd10789, 1;
	and.b64  	%rd2673, %rd2672, 8589934590;
	or.b64  	%rd10796, %rd2671, %rd2673;
	cvt.u32.u64 	%r135, %rd10796;
	shr.u64 	%rd2674, %rd2673, 32;
	shl.b64 	%rd2675, %rd10788, 1;
	and.b64  	%rd2676, %rd2675, 8589934590;
	or.b64  	%rd10795, %rd2674, %rd2676;
	cvt.u32.u64 	%r136, %rd10795;
	shr.u64 	%rd2677, %rd2676, 32;
	shl.b64 	%rd2679, %rd10787, 1;
	and.b64  	%rd2680, %rd2679, 8589934590;
	or.b64  	%rd10794, %rd2677, %rd2680;
	cvt.u32.u64 	%r137, %rd10794;
	setp.gt.u64 	%p111, %rd10794, 4294967295;
	setp.lt.u32 	%p112, %r656, %r137;
	or.pred  	%p113, %p111, %p112;
	@%p113 bra 	$L__BB3_110;
	setp.gt.u32 	%p114, %r656, %r137;
	@%p114 bra 	$L__BB3_111;
	cvt.u32.u64 	%r675, %rd107;
	setp.lt.u32 	%p115, %r675, %r136;
	@%p115 bra 	$L__BB3_110;
	setp.gt.u32 	%p116, %r675, %r136;
	@%p116 bra 	$L__BB3_111;
	cvt.u32.u64 	%r677, %rd106;
	setp.lt.u32 	%p117, %r677, %r135;
	@%p117 bra 	$L__BB3_110;
	setp.gt.u32 	%p118, %r677, %r135;
	@%p118 bra 	$L__BB3_111;
	cvt.u32.u64 	%r679, %rd105;
	setp.lt.u32 	%p119, %r679, %r134;
	@%p119 bra 	$L__BB3_110;
	setp.gt.u32 	%p120, %r679, %r134;
	@%p120 bra 	$L__BB3_111;
	cvt.u32.u64 	%r681, %rd104;
	setp.lt.u32 	%p121, %r681, %r133;
	@%p121 bra 	$L__BB3_110;
	setp.gt.u32 	%p122, %r681, %r133;
	@%p122 bra 	$L__BB3_111;
	cvt.u32.u64 	%r683, %rd103;
	setp.lt.u32 	%p123, %r683, %r132;
	@%p123 bra 	$L__BB3_110;
	setp.gt.u32 	%p124, %r683, %r132;
	@%p124 bra 	$L__BB3_111;
	cvt.u32.u64 	%r685, %rd102;
	setp.lt.u32 	%p125, %r685, %r131;
	@%p125 bra 	$L__BB3_110;
	cvt.u32.u64 	%r687, %rd3;
	setp.gt.u32 	%p126, %r685, %r131;
	setp.lt.u32 	%p127, %r1496, %r687;
	or.pred  	%p128, %p126, %p127;
	@%p128 bra 	$L__BB3_111;
$L__BB3_110:
	cvt.u64.u32 	%rd2682, %r1496;
	sub.s64 	%rd2683, %rd2682, %rd3;
	shr.u64 	%rd2684, %rd2683, 63;
	cvt.u32.u64 	%r1496, %rd2683;
	and.b64  	%rd2685, %rd10800, 4294967295;
	add.s64 	%rd2686, %rd2684, %rd102;
	sub.s64 	%rd10800, %rd2685, %rd2686;
	shr.u64 	%rd2687, %rd10800, 63;
	and.b64  	%rd2688, %rd10799, 4294967295;
	add.s64 	%rd2689, %rd2687, %rd103;
	sub.s64 	%rd10799, %rd2688, %rd2689;
	shr.u64 	%rd2690, %rd10799, 63;
	and.b64  	%rd2691, %rd10798, 4294967295;
	add.s64 	%rd2692, %rd2690, %rd104;
	sub.s64 	%rd10798, %rd2691, %rd2692;
	shr.u64 	%rd2693, %rd10798, 63;
	and.b64  	%rd2694, %rd10797, 4294967295;
	add.s64 	%rd2695, %rd2693, %rd105;
	sub.s64 	%rd10797, %rd2694, %rd2695;
	shr.u64 	%rd2696, %rd10797, 63;
	and.b64  	%rd2697, %rd10796, 4294967295;
	add.s64 	%rd2698, %rd2696, %rd106;
	sub.s64 	%rd10796, %rd2697, %rd2698;
	shr.u64 	%rd2699, %rd10796, 63;
	and.b64  	%rd2700, %rd10795, 4294967295;
	add.s64 	%rd2701, %rd2699, %rd107;
	sub.s64 	%rd10795, %rd2700, %rd2701;
	shr.u64 	%rd2702, %rd10795, 63;
	and.b64  	%rd2703, %rd10794, 4294967295;
	add.s64 	%rd2704, %rd2702, %rd10;
	sub.s64 	%rd10794, %rd2703, %rd2704;
$L__BB3_111:
	shl.b32 	%r1497, %r1496, 1;
	shr.u32 	%r689, %r1496, 31;
	cvt.u64.u32 	%rd2706, %r689;
	shl.b64 	%rd2707, %rd10800, 1;
	and.b64  	%rd2708, %rd2707, 8589934590;
	or.b64  	%rd10807, %rd2708, %rd2706;
	cvt.u32.u64 	%r141, %rd10807;
	shr.u64 	%rd2709, %rd2708, 32;
	shl.b64 	%rd2710, %rd10799, 1;
	and.b64  	%rd2711, %rd2710, 8589934590;
	or.b64  	%rd10806, %rd2709, %rd2711;
	cvt.u32.u64 	%r142, %rd10806;
	shr.u64 	%rd2712, %rd2711, 32;
	shl.b64 	%rd2713, %rd10798, 1;
	and.b64  	%rd2714, %rd2713, 8589934590;
	or.b64  	%rd10805, %rd2712, %rd2714;
	cvt.u32.u64 	%r143, %rd10805;
	shr.u64 	%rd2715, %rd2714, 32;
	shl.b64 	%rd2716, %rd10797, 1;
	and.b64  	%rd2717, %rd2716, 8589934590;
	or.b64  	%rd10804, %rd2715, %rd2717;
	cvt.u32.u64 	%r144, %rd10804;
	shr.u64 	%rd2718, %rd2717, 32;
	shl.b64 	%rd2719, %rd10796, 1;
	and.b64  	%rd2720, %rd2719, 8589934590;
	or.b64  	%rd10803, %rd2718, %rd2720;
	cvt.u32.u64 	%r145, %rd10803;
	shr.u64 	%rd2721, %rd2720, 32;
	shl.b64 	%rd2722, %rd10795, 1;
	and.b64  	%rd2723, %rd2722, 8589934590;
	or.b64  	%rd10802, %rd2721, %rd2723;
	cvt.u32.u64 	%r146, %rd10802;
	shr.u64 	%rd2724, %rd2723, 32;
	shl.b64 	%rd2726, %rd10794, 1;
	and.b64  	%rd2727, %rd2726, 8589934590;
	or.b64  	%rd10801, %rd2724, %rd2727;
	cvt.u32.u64 	%r147, %rd10801;
	setp.gt.u64 	%p129, %rd10801, 4294967295;
	setp.lt.u32 	%p130, %r656, %r147;
	or.pred  	%p131, %p129, %p130;
	@%p131 bra 	$L__BB3_125;
	setp.gt.u32 	%p132, %r656, %r147;
	@%p132 bra 	$L__BB3_126;
	cvt.u32.u64 	%r691, %rd107;
	setp.lt.u32 	%p133, %r691, %r146;
	@%p133 bra 	$L__BB3_125;
	setp.gt.u32 	%p134, %r691, %r146;
	@%p134 bra 	$L__BB3_126;
	cvt.u32.u64 	%r693, %rd106;
	setp.lt.u32 	%p135, %r693, %r145;
	@%p135 bra 	$L__BB3_125;
	setp.gt.u32 	%p136, %r693, %r145;
	@%p136 bra 	$L__BB3_126;
	cvt.u32.u64 	%r695, %rd105;
	setp.lt.u32 	%p137, %r695, %r144;
	@%p137 bra 	$L__BB3_125;
	setp.gt.u32 	%p138, %r695, %r144;
	@%p138 bra 	$L__BB3_126;
	cvt.u32.u64 	%r697, %rd104;
	setp.lt.u32 	%p139, %r697, %r143;
	@%p139 bra 	$L__BB3_125;
	setp.gt.u32 	%p140, %r697, %r143;
	@%p140 bra 	$L__BB3_126;
	cvt.u32.u64 	%r699, %rd103;
	setp.lt.u32 	%p141, %r699, %r142;
	@%p141 bra 	$L__BB3_125;
	setp.gt.u32 	%p142, %r699, %r142;
	@%p142 bra 	$L__BB3_126;
	cvt.u32.u64 	%r701, %rd102;
	setp.lt.u32 	%p143, %r701, %r141;
	@%p143 bra 	$L__BB3_125;
	cvt.u32.u64 	%r703, %rd3;
	setp.gt.u32 	%p144, %r701, %r141;
	setp.lt.u32 	%p145, %r1497, %r703;
	or.pred  	%p146, %p144, %p145;
	@%p146 bra 	$L__BB3_126;
$L__BB3_125:
	cvt.u64.u32 	%rd2729, %r1497;
	sub.s64 	%rd2730, %rd2729, %rd3;
	shr.u64 	%rd2731, %rd2730, 63;
	cvt.u32.u64 	%r1497, %rd2730;
	and.b64  	%rd2732, %rd10807, 4294967295;
	add.s64 	%rd2733, %rd2731, %rd102;
	sub.s64 	%rd10807, %rd2732, %rd2733;
	shr.u64 	%rd2734, %rd10807, 63;
	and.b64  	%rd2735, %rd10806, 4294967295;
	add.s64 	%rd2736, %rd2734, %rd103;
	sub.s64 	%rd10806, %rd2735, %rd2736;
	shr.u64 	%rd2737, %rd10806, 63;
	and.b64  	%rd2738, %rd10805, 4294967295;
	add.s64 	%rd2739, %rd2737, %rd104;
	sub.s64 	%rd10805, %rd2738, %rd2739;
	shr.u64 	%rd2740, %rd10805, 63;
	and.b64  	%rd2741, %rd10804, 4294967295;
	add.s64 	%rd2742, %rd2740, %rd105;
	sub.s64 	%rd10804, %rd2741, %rd2742;
	shr.u64 	%rd2743, %rd10804, 63;
	and.b64  	%rd2744, %rd10803, 4294967295;
	add.s64 	%rd2745, %rd2743, %rd106;
	sub.s64 	%rd10803, %rd2744, %rd2745;
	shr.u64 	%rd2746, %rd10803, 63;
	and.b64  	%rd2747, %rd10802, 4294967295;
	add.s64 	%rd2748, %rd2746, %rd107;
	sub.s64 	%rd10802, %rd2747, %rd2748;
	shr.u64 	%rd2749, %rd10802, 63;
	and.b64  	%rd2750, %rd10801, 4294967295;
	add.s64 	%rd2751, %rd2749, %rd10;
	sub.s64 	%rd10801, %rd2750, %rd2751;
$L__BB3_126:
	cvt.u64.u32 	%rd190, %r469;
	mul.wide.u32 	%rd2752, %r1487, %r1487;
	cvt.u32.u64 	%r705, %rd2752;
	shr.u64 	%rd2753, %rd2752, 32;
	mul.wide.u32 	%rd2754, %r1486, %r1487;
	add.s64 	%rd2755, %rd2753, %rd2754;
	shr.u64 	%rd2756, %rd2755, 32;
	mul.wide.u32 	%rd2757, %r1485, %r1487;
	add.s64 	%rd2758, %rd2756, %rd2757;
	shr.u64 	%rd2759, %rd2758, 32;
	mul.wide.u32 	%rd2760, %r1484, %r1487;
	add.s64 	%rd2761, %rd2759, %rd2760;
	shr.u64 	%rd2762, %rd2761, 32;
	mul.wide.u32 	%rd2763, %r1483, %r1487;
	add.s64 	%rd2764, %rd2762, %rd2763;
	shr.u64 	%rd2765, %rd2764, 32;
	mul.wide.u32 	%rd2766, %r1482, %r1487;
	add.s64 	%rd2767, %rd2765, %rd2766;
	shr.u64 	%rd2768, %rd2767, 32;
	mul.wide.u32 	%rd2769, %r1481, %r1487;
	add.s64 	%rd2770, %rd2768, %rd2769;
	shr.u64 	%rd2771, %rd2770, 32;
	mul.wide.u32 	%rd2772, %r1480, %r1487;
	add.s64 	%rd2773, %rd2771, %rd2772;
	shr.u64 	%rd2774, %rd2773, 32;
	and.b64  	%rd2775, %rd2755, 4294967295;
	add.s64 	%rd2776, %rd2754, %rd2775;
	shr.u64 	%rd2777, %rd2776, 32;
	mul.wide.u32 	%rd2778, %r1486, %r1486;
	and.b64  	%rd2779, %rd2758, 4294967295;
	add.s64 	%rd2780, %rd2777, %rd2779;
	add.s64 	%rd2781, %rd2780, %rd2778;
	shr.u64 	%rd2782, %rd2781, 32;
	mul.wide.u32 	%rd2783, %r1485, %r1486;
	and.b64  	%rd2784, %rd2761, 4294967295;
	add.s64 	%rd2785, %rd2782, %rd2784;
	add.s64 	%rd2786, %rd2785, %rd2783;
	shr.u64 	%rd2787, %rd2786, 32;
	mul.wide.u32 	%rd2788, %r1484, %r1486;
	and.b64  	%rd2789, %rd2764, 4294967295;
	add.s64 	%rd2790, %rd2787, %rd2789;
	add.s64 	%rd2791, %rd2790, %rd2788;
	shr.u64 	%rd2792, %rd2791, 32;
	mul.wide.u32 	%rd2793, %r1483, %r1486;
	and.b64  	%rd2794, %rd2767, 4294967295;
	add.s64 	%rd2795, %rd2792, %rd2794;
	add.s64 	%rd2796, %rd2795, %rd2793;
	shr.u64 	%rd2797, %rd2796, 32;
	mul.wide.u32 	%rd2798, %r1482, %r1486;
	and.b64  	%rd2799, %rd2770, 4294967295;
	add.s64 	%rd2800, %rd2797, %rd2799;
	add.s64 	%rd2801, %rd2800, %rd2798;
	shr.u64 	%rd2802, %rd2801, 32;
	mul.wide.u32 	%rd2803, %r1481, %r1486;
	and.b64  	%rd2804, %rd2773, 4294967295;
	add.s64 	%rd2805, %rd2802, %rd2804;
	add.s64 	%rd2806, %rd2805, %rd2803;
	shr.u64 	%rd2807, %rd2806, 32;
	mul.wide.u32 	%rd2808, %r1480, %r1486;
	add.s64 	%rd2809, %rd2807, %rd2774;
	add.s64 	%rd2810, %rd2809, %rd2808;
	shr.u64 	%rd2811, %rd2810, 32;
	and.b64  	%rd2812, %rd2781, 4294967295;
	add.s64 	%rd2813, %rd2757, %rd2812;
	shr.u64 	%rd2814, %rd2813, 32;
	and.b64  	%rd2815, %rd2786, 4294967295;
	add.s64 	%rd2816, %rd2814, %rd2815;
	add.s64 	%rd2817, %rd2816, %rd2783;
	shr.u64 	%rd2818, %rd2817, 32;
	mul.wide.u32 	%rd2819, %r1485, %r1485;
	and.b64  	%rd2820, %rd2791, 4294967295;
	add.s64 	%rd2821, %rd2818, %rd2820;
	add.s64 	%rd2822, %rd2821, %rd2819;
	shr.u64 	%rd2823, %rd2822, 32;
	mul.wide.u32 	%rd2824, %r1484, %r1485;
	and.b64  	%rd2825, %rd2796, 4294967295;
	add.s64 	%rd2826, %rd2823, %rd2825;
	add.s64 	%rd2827, %rd2826, %rd2824;
	shr.u64 	%rd2828, %rd2827, 32;
	mul.wide.u32 	%rd2829, %r1483, %r1485;
	and.b64  	%rd2830, %rd2801, 4294967295;
	add.s64 	%rd2831, %rd2828, %rd2830;
	add.s64 	%rd2832, %rd2831, %rd2829;
	shr.u64 	%rd2833, %rd2832, 32;
	mul.wide.u32 	%rd2834, %r1482, %r1485;
	and.b64  	%rd2835, %rd2806, 4294967295;
	add.s64 	%rd2836, %rd2833, %rd2835;
	add.s64 	%rd2837, %rd2836, %rd2834;
	shr.u64 	%rd2838, %rd2837, 32;
	mul.wide.u32 	%rd2839, %r1481, %r1485;
	and.b64  	%rd2840, %rd2810, 4294967295;
	add.s64 	%rd2841, %rd2838, %rd2840;
	add.s64 	%rd2842, %rd2841, %rd2839;
	shr.u64 	%rd2843, %rd2842, 32;
	mul.wide.u32 	%rd2844, %r1480, %r1485;
	add.s64 	%rd2845, %rd2843, %rd2811;
	add.s64 	%rd2846, %rd2845, %rd2844;
	shr.u64 	%rd2847, %rd2846, 32;
	and.b64  	%rd2848, %rd2817, 4294967295;
	add.s64 	%rd2849, %rd2760, %rd2848;
	shr.u64 	%rd2850, %rd2849, 32;
	and.b64  	%rd2851, %rd2822, 4294967295;
	add.s64 	%rd2852, %rd2850, %rd2851;
	add.s64 	%rd2853, %rd2852, %rd2788;
	shr.u64 	%rd2854, %rd2853, 32;
	and.b64  	%rd2855, %rd2827, 4294967295;
	add.s64 	%rd2856, %rd2854, %rd2855;
	add.s64 	%rd2857, %rd2856, %rd2824;
	shr.u64 	%rd2858, %rd2857, 32;
	mul.wide.u32 	%rd2859, %r1484, %r1484;
	and.b64  	%rd2860, %rd2832, 4294967295;
	add.s64 	%rd2861, %rd2858, %rd2860;
	add.s64 	%rd2862, %rd2861, %rd2859;
	shr.u64 	%rd2863, %rd2862, 32;
	mul.wide.u32 	%rd2864, %r1483, %r1484;
	and.b64  	%rd2865, %rd2837, 4294967295;
	add.s64 	%rd2866, %rd2863, %rd2865;
	add.s64 	%rd2867, %rd2866, %rd2864;
	shr.u64 	%rd2868, %rd2867, 32;
	mul.wide.u32 	%rd2869, %r1482, %r1484;
	and.b64  	%rd2870, %rd2842, 4294967295;
	add.s64 	%rd2871, %rd2868, %rd2870;
	add.s64 	%rd2872, %rd2871, %rd2869;
	shr.u64 	%rd2873, %rd2872, 32;
	mul.wide.u32 	%rd2874, %r1481, %r1484;
	and.b64  	%rd2875, %rd2846, 4294967295;
	add.s64 	%rd2876, %rd2873, %rd2875;
	add.s64 	%rd2877, %rd2876, %rd2874;
	shr.u64 	%rd2878, %rd2877, 32;
	mul.wide.u32 	%rd2879, %r1480, %r1484;
	add.s64 	%rd2880, %rd2878, %rd2847;
	add.s64 	%rd2881, %rd2880, %rd2879;
	shr.u64 	%rd2882, %rd2881, 32;
	and.b64  	%rd2883, %rd2853, 4294967295;
	add.s64 	%rd2884, %rd2763, %rd2883;
	shr.u64 	%rd2885, %rd2884, 32;
	and.b64  	%rd2886, %rd2857, 4294967295;
	add.s64 	%rd2887, %rd2885, %rd2886;
	add.s64 	%rd2888, %rd2887, %rd2793;
	shr.u64 	%rd2889, %rd2888, 32;
	and.b64  	%rd2890, %rd2862, 4294967295;
	add.s64 	%rd2891, %rd2889, %rd2890;
	add.s64 	%rd2892, %rd2891, %rd2829;
	shr.u64 	%rd2893, %rd2892, 32;
	and.b64  	%rd2894, %rd2867, 4294967295;
	add.s64 	%rd2895, %rd2893, %rd2894;
	add.s64 	%rd2896, %rd2895, %rd2864;
	shr.u64 	%rd2897, %rd2896, 32;
	mul.wide.u32 	%rd2898, %r1483, %r1483;
	and.b64  	%rd2899, %rd2872, 4294967295;
	add.s64 	%rd2900, %rd2897, %rd2899;
	add.s64 	%rd2901, %rd2900, %rd2898;
	shr.u64 	%rd2902, %rd2901, 32;
	mul.wide.u32 	%rd2903, %r1482, %r1483;
	and.b64  	%rd2904, %rd2877, 4294967295;
	add.s64 	%rd2905, %rd2902, %rd2904;
	add.s64 	%rd2906, %rd2905, %rd2903;
	shr.u64 	%rd2907, %rd2906, 32;
	mul.wide.u32 	%rd2908, %r1481, %r1483;
	and.b64  	%rd2909, %rd2881, 4294967295;
	add.s64 	%rd2910, %rd2907, %rd2909;
	add.s64 	%rd2911, %rd2910, %rd2908;
	shr.u64 	%rd2912, %rd2911, 32;
	mul.wide.u32 	%rd2913, %r1480, %r1483;
	add.s64 	%rd2914, %rd2912, %rd2882;
	add.s64 	%rd2915, %rd2914, %rd2913;
	shr.u64 	%rd2916, %rd2915, 32;
	and.b64  	%rd2917, %rd2888, 4294967295;
	add.s64 	%rd2918, %rd2766, %rd2917;
	shr.u64 	%rd2919, %rd2918, 32;
	and.b64  	%rd2920, %rd2892, 4294967295;
	add.s64 	%rd2921, %rd2919, %rd2920;
	add.s64 	%rd2922, %rd2921, %rd2798;
	shr.u64 	%rd2923, %rd2922, 32;
	and.b64  	%rd2924, %rd2896, 4294967295;
	add.s64 	%rd2925, %rd2923, %rd2924;
	add.s64 	%rd2926, %rd2925, %rd2834;
	shr.u64 	%rd2927, %rd2926, 32;
	and.b64  	%rd2928, %rd2901, 4294967295;
	add.s64 	%rd2929, %rd2927, %rd2928;
	add.s64 	%rd2930, %rd2929, %rd2869;
	shr.u64 	%rd2931, %rd2930, 32;
	and.b64  	%rd2932, %rd2906, 4294967295;
	add.s64 	%rd2933, %rd2931, %rd2932;
	add.s64 	%rd2934, %rd2933, %rd2903;
	shr.u64 	%rd2935, %rd2934, 32;
	mul.wide.u32 	%rd2936, %r1482, %r1482;
	and.b64  	%rd2937, %rd2911, 4294967295;
	add.s64 	%rd2938, %rd2935, %rd2937;
	add.s64 	%rd2939, %rd2938, %rd2936;
	shr.u64 	%rd2940, %rd2939, 32;
	mul.wide.u32 	%rd2941, %r1481, %r1482;
	and.b64  	%rd2942, %rd2915, 4294967295;
	add.s64 	%rd2943, %rd2940, %rd2942;
	add.s64 	%rd2944, %rd2943, %rd2941;
	shr.u64 	%rd2945, %rd2944, 32;
	mul.wide.u32 	%rd2946, %r1480, %r1482;
	add.s64 	%rd2947, %rd2945, %rd2916;
	add.s64 	%rd2948, %rd2947, %rd2946;
	shr.u64 	%rd2949, %rd2948, 32;
	and.b64  	%rd2950, %rd2922, 4294967295;
	add.s64 	%rd2951, %rd2769, %rd2950;
	shr.u64 	%rd2952, %rd2951, 32;
	and.b64  	%rd2953, %rd2926, 4294967295;
	add.s64 	%rd2954, %rd2952, %rd2953;
	add.s64 	%rd2955, %rd2954, %rd2803;
	shr.u64 	%rd2956, %rd2955, 32;
	and.b64  	%rd2957, %rd2930, 4294967295;
	add.s64 	%rd2958, %rd2956, %rd2957;
	add.s64 	%rd2959, %rd2958, %rd2839;
	shr.u64 	%rd2960, %rd2959, 32;
	and.b64  	%rd2961, %rd2934, 4294967295;
	add.s64 	%rd2962, %rd2960, %rd2961;
	add.s64 	%rd2963, %rd2962, %rd2874;
	shr.u64 	%rd2964, %rd2963, 32;
	and.b64  	%rd2965, %rd2939, 4294967295;
	add.s64 	%rd2966, %rd2964, %rd2965;
	add.s64 	%rd2967, %rd2966, %rd2908;
	shr.u64 	%rd2968, %rd2967, 32;
	and.b64  	%rd2969, %rd2944, 4294967295;
	add.s64 	%rd2970, %rd2968, %rd2969;
	add.s64 	%rd2971, %rd2970, %rd2941;
	shr.u64 	%rd2972, %rd2971, 32;
	mul.wide.u32 	%rd2973, %r1481, %r1481;
	and.b64  	%rd2974, %rd2948, 4294967295;
	add.s64 	%rd2975, %rd2972, %rd2974;
	add.s64 	%rd2976, %rd2975, %rd2973;
	shr.u64 	%rd2977, %rd2976, 32;
	mul.wide.u32 	%rd2978, %r1480, %r1481;
	add.s64 	%rd2979, %rd2977, %rd2949;
	add.s64 	%rd2980, %rd2979, %rd2978;
	shr.u64 	%rd2981, %rd2980, 32;
	and.b64  	%rd2982, %rd2955, 4294967295;
	add.s64 	%rd2983, %rd2772, %rd2982;
	shr.u64 	%rd2984, %rd2983, 32;
	and.b64  	%rd2985, %rd2959, 4294967295;
	add.s64 	%rd2986, %rd2984, %rd2985;
	add.s64 	%rd2987, %rd2986, %rd2808;
	shr.u64 	%rd2988, %rd2987, 32;
	and.b64  	%rd2989, %rd2963, 4294967295;
	add.s64 	%rd2990, %rd2988, %rd2989;
	add.s64 	%rd2991, %rd2990, %rd2844;
	shr.u64 	%rd2992, %rd2991, 32;
	and.b64  	%rd2993, %rd2967, 4294967295;
	add.s64 	%rd2994, %rd2992, %rd2993;
	add.s64 	%rd2995, %rd2994, %rd2879;
	shr.u64 	%rd2996, %rd2995, 32;
	and.b64  	%rd2997, %rd2971, 4294967295;
	add.s64 	%rd2998, %rd2996, %rd2997;
	add.s64 	%rd2999, %rd2998, %rd2913;
	shr.u64 	%rd3000, %rd2999, 32;
	and.b64  	%rd3001, %rd2976, 4294967295;
	add.s64 	%rd3002, %rd3000, %rd3001;
	add.s64 	%rd3003, %rd3002, %rd2946;
	shr.u64 	%rd3004, %rd3003, 32;
	and.b64  	%rd3005, %rd2980, 4294967295;
	add.s64 	%rd3006, %rd3004, %rd3005;
	add.s64 	%rd3007, %rd3006, %rd2978;
	shr.u64 	%rd3008, %rd3007, 32;
	mul.wide.u32 	%rd3009, %r1480, %r1480;
	add.s64 	%rd3010, %rd3008, %rd2981;
	add.s64 	%rd3011, %rd3010, %rd3009;
	{ .reg .b32 tmp; mov.b64 {tmp, %r706}, %rd3011; }
	ld.const.u32 	%r707, [MU_P];
	mul.lo.s32 	%r708, %r707, %r705;
	ld.const.u32 	%r709, [P_CONST];
	cvt.u64.u32 	%rd191, %r709;
	mul.wide.u32 	%rd3012, %r709, %r708;
	and.b64  	%rd3013, %rd2752, 4294967293;
	add.s64 	%rd3014, %rd3012, %rd3013;
	shr.u64 	%rd3015, %rd3014, 32;
	ld.const.u32 	%r710, [P_CONST+4];
	cvt.u64.u32 	%rd192, %r710;
	mul.wide.u32 	%rd3016, %r710, %r708;
	and.b64  	%rd3017, %rd2776, 4294967295;
	add.s64 	%rd3018, %rd3015, %rd3017;
	add.s64 	%rd3019, %rd3018, %rd3016;
	cvt.u32.u64 	%r711, %rd3019;
	shr.u64 	%rd3020, %rd3019, 32;
	mul.wide.u32 	%rd3021, %r606, %r708;
	and.b64  	%rd3022, %rd2813, 4294967295;
	add.s64 	%rd3023, %rd3020, %rd3022;
	add.s64 	%rd3024, %rd3023, %rd3021;
	shr.u64 	%rd3025, %rd3024, 32;
	cvt.u64.u32 	%rd194, %r607;
	mul.wide.u32 	%rd3026, %r607, %r708;
	and.b64  	%rd3027, %rd2849, 4294967295;
	add.s64 	%rd3028, %rd3025, %rd3027;
	add.s64 	%rd3029, %rd3028, %rd3026;
	shr.u64 	%rd3030, %rd3029, 32;
	cvt.u64.u32 	%rd195, %r608;
	mul.wide.u32 	%rd3031, %r608, %r708;
	and.b64  	%rd3032, %rd2884, 4294967295;
	add.s64 	%rd3033, %rd3030, %rd3032;
	add.s64 	%rd3034, %rd3033, %rd3031;
	shr.u64 	%rd3035, %rd3034, 32;
	ld.const.u32 	%r715, [P_CONST+20];
	cvt.u64.u32 	%rd196, %r715;
	mul.wide.u32 	%rd3036, %r715, %r708;
	and.b64  	%rd3037, %rd2918, 4294967295;
	add.s64 	%rd3038, %rd3035, %rd3037;
	add.s64 	%rd3039, %rd3038, %rd3036;
	shr.u64 	%rd3040, %rd3039, 32;
	ld.const.u32 	%r716, [P_CONST+24];
	cvt.u64.u32 	%rd197, %r716;
	mul.wide.u32 	%rd3041, %r716, %r708;
	and.b64  	%rd3042, %rd2951, 4294967295;
	add.s64 	%rd3043, %rd3040, %rd3042;
	add.s64 	%rd3044, %rd3043, %rd3041;
	shr.u64 	%rd3045, %rd3044, 32;
	mul.wide.u32 	%rd3046, %r469, %r708;
	and.b64  	%rd3047, %rd2983, 4294967295;
	add.s64 	%rd3048, %rd3045, %rd3047;
	add.s64 	%rd3049, %rd3048, %rd3046;
	shr.u64 	%rd3050, %rd3049, 32;
	and.b64  	%rd3051, %rd2987, 4294967295;
	add.s64 	%rd3052, %rd3050, %rd3051;
	shr.u64 	%rd3053, %rd3052, 32;
	and.b64  	%rd3054, %rd2991, 4294967295;
	add.s64 	%rd3055, %rd3053, %rd3054;
	shr.u64 	%rd3056, %rd3055, 32;
	and.b64  	%rd3057, %rd2995, 4294967295;
	add.s64 	%rd3058, %rd3056, %rd3057;
	shr.u64 	%rd3059, %rd3058, 32;
	and.b64  	%rd3060, %rd2999, 4294967295;
	add.s64 	%rd3061, %rd3059, %rd3060;
	shr.u64 	%rd3062, %rd3061, 32;
	and.b64  	%rd3063, %rd3003, 4294967295;
	add.s64 	%rd3064, %rd3062, %rd3063;
	shr.u64 	%rd3065, %rd3064, 32;
	and.b64  	%rd3066, %rd3007, 4294967295;
	add.s64 	%rd3067, %rd3065, %rd3066;
	shr.u64 	%rd3068, %rd3067, 32;
	and.b64  	%rd3069, %rd3011, 4294967295;
	add.s64 	%rd3070, %rd3068, %rd3069;
	{ .reg .b32 tmp; mov.b64 {tmp, %r717}, %rd3070; }
	add.s32 	%r718, %r706, %r717;
	mul.lo.s32 	%r719, %r707, %r711;
	mul.wide.u32 	%rd3071, %r709, %r719;
	and.b64  	%rd3072, %rd3019, 4294967295;
	add.s64 	%rd3073, %rd3071, %rd3072;
	shr.u64 	%rd3074, %rd3073, 32;
	mul.wide.u32 	%rd3075, %r710, %r719;
	and.b64  	%rd3076, %rd3024, 4294967295;
	add.s64 	%rd3077, %rd3074, %rd3076;
	add.s64 	%rd3078, %rd3077, %rd3075;
	cvt.u32.u64 	%r720, %rd3078;
	shr.u64 	%rd3079, %rd3078, 32;
	mul.wide.u32 	%rd3080, %r606, %r719;
	and.b64  	%rd3081, %rd3029, 4294967295;
	add.s64 	%rd3082, %rd3079, %rd3081;
	add.s64 	%rd3083, %rd3082, %rd3080;
	shr.u64 	%rd3084, %rd3083, 32;
	mul.wide.u32 	%rd3085, %r607, %r719;
	and.b64  	%rd3086, %rd3034, 4294967295;
	add.s64 	%rd3087, %rd3084, %rd3086;
	add.s64 	%rd3088, %rd3087, %rd3085;
	shr.u64 	%rd3089, %rd3088, 32;
	mul.wide.u32 	%rd3090, %r608, %r719;
	and.b64  	%rd3091, %rd3039, 4294967295;
	add.s64 	%rd3092, %rd3089, %rd3091;
	add.s64 	%rd3093, %rd3092, %rd3090;
	shr.u64 	%rd3094, %rd3093, 32;
	mul.wide.u32 	%rd3095, %r715, %r719;
	and.b64  	%rd3096, %rd3044, 4294967295;
	add.s64 	%rd3097, %rd3094, %rd3096;
	add.s64 	%rd3098, %rd3097, %rd3095;
	shr.u64 	%rd3099, %rd3098, 32;
	mul.wide.u32 	%rd3100, %r716, %r719;
	and.b64  	%rd3101, %rd3049, 4294967295;
	add.s64 	%rd3102, %rd3099, %rd3101;
	add.s64 	%rd3103, %rd3102, %rd3100;
	shr.u64 	%rd3104, %rd3103, 32;
	mul.wide.u32 	%rd3105, %r469, %r719;
	and.b64  	%rd3106, %rd3052, 4294967295;
	add.s64 	%rd3107, %rd3104, %rd3106;
	add.s64 	%rd3108, %rd3107, %rd3105;
	shr.u64 	%rd3109, %rd3108, 32;
	and.b64  	%rd3110, %rd3055, 4294967295;
	add.s64 	%rd3111, %rd3109, %rd3110;
	shr.u64 	%rd3112, %rd3111, 32;
	and.b64  	%rd3113, %rd3058, 4294967295;
	add.s64 	%rd3114, %rd3112, %rd3113;
	shr.u64 	%rd3115, %rd3114, 32;
	and.b64  	%rd3116, %rd3061, 4294967295;
	add.s64 	%rd3117, %rd3115, %rd3116;
	shr.u64 	%rd3118, %rd3117, 32;
	and.b64  	%rd3119, %rd3064, 4294967295;
	add.s64 	%rd3120, %rd3118, %rd3119;
	shr.u64 	%rd3121, %rd3120, 32;
	and.b64  	%rd3122, %rd3067, 4294967295;
	add.s64 	%rd3123, %rd3121, %rd3122;
	shr.u64 	%rd3124, %rd3123, 32;
	and.b64  	%rd3125, %rd3070, 4294967295;
	add.s64 	%rd3126, %rd3124, %rd3125;
	{ .reg .b32 tmp; mov.b64 {tmp, %r721}, %rd3126; }
	add.s32 	%r722, %r718, %r721;
	mul.lo.s32 	%r723, %r707, %r720;
	mul.wide.u32 	%rd3127, %r709, %r723;
	and.b64  	%rd3128, %rd3078, 4294967295;
	add.s64 	%rd3129, %rd3127, %rd3128;
	shr.u64 	%rd3130, %rd3129, 32;
	mul.wide.u32 	%rd3131, %r710, %r723;
	and.b64  	%rd3132, %rd3083, 4294967295;
	add.s64 	%rd3133, %rd3130, %rd3132;
	add.s64 	%rd3134, %rd3133, %rd3131;
	cvt.u32.u64 	%r724, %rd3134;
	shr.u64 	%rd3135, %rd3134, 32;
	mul.wide.u32 	%rd3136, %r606, %r723;
	and.b64  	%rd3137, %rd3088, 4294967295;
	add.s64 	%rd3138, %rd3135, %rd3137;
	add.s64 	%rd3139, %rd3138, %rd3136;
	shr.u64 	%rd3140, %rd3139, 32;
	mul.wide.u32 	%rd3141, %r607, %r723;
	and.b64  	%rd3142, %rd3093, 4294967295;
	add.s64 	%rd3143, %rd3140, %rd3142;
	add.s64 	%rd3144, %rd3143, %rd3141;
	shr.u64 	%rd3145, %rd3144, 32;
	mul.wide.u32 	%rd3146, %r608, %r723;
	and.b64  	%rd3147, %rd3098, 4294967295;
	add.s64 	%rd3148, %rd3145, %rd3147;
	add.s64 	%rd3149, %rd3148, %rd3146;
	shr.u64 	%rd3150, %rd3149, 32;
	mul.wide.u32 	%rd3151, %r715, %r723;
	and.b64  	%rd3152, %rd3103, 4294967295;
	add.s64 	%rd3153, %rd3150, %rd3152;
	add.s64 	%rd3154, %rd3153, %rd3151;
	shr.u64 	%rd3155, %rd3154, 32;
	mul.wide.u32 	%rd3156, %r716, %r723;
	and.b64  	%rd3157, %rd3108, 4294967295;
	add.s64 	%rd3158, %rd3155, %rd3157;
	add.s64 	%rd3159, %rd3158, %rd3156;
	shr.u64 	%rd3160, %rd3159, 32;
	mul.wide.u32 	%rd3161, %r469, %r723;
	and.b64  	%rd3162, %rd3111, 4294967295;
	add.s64 	%rd3163, %rd3160, %rd3162;
	add.s64 	%rd3164, %rd3163, %rd3161;
	shr.u64 	%rd3165, %rd3164, 32;
	and.b64  	%rd3166, %rd3114, 4294967295;
	add.s64 	%rd3167, %rd3165, %rd3166;
	shr.u64 	%rd3168, %rd3167, 32;
	and.b64  	%rd3169, %rd3117, 4294967295;
	add.s64 	%rd3170, %rd3168, %rd3169;
	shr.u64 	%rd3171, %rd3170, 32;
	and.b64  	%rd3172, %rd3120, 4294967295;
	add.s64 	%rd3173, %rd3171, %rd3172;
	shr.u64 	%rd3174, %rd3173, 32;
	and.b64  	%rd3175, %rd3123, 4294967295;
	add.s64 	%rd3176, %rd3174, %rd3175;
	shr.u64 	%rd3177, %rd3176, 32;
	and.b64  	%rd3178, %rd3126, 4294967295;
	add.s64 	%rd3179, %rd3177, %rd3178;
	{ .reg .b32 tmp; mov.b64 {tmp, %r725}, %rd3179; }
	add.s32 	%r726, %r722, %r725;
	mul.lo.s32 	%r727, %r707, %r724;
	mul.wide.u32 	%rd3180, %r709, %r727;
	and.b64  	%rd3181, %rd3134, 4294967295;
	add.s64 	%rd3182, %rd3180, %rd3181;
	shr.u64 	%rd3183, %rd3182, 32;
	mul.wide.u32 	%rd3184, %r710, %r727;
	and.b64  	%rd3185, %rd3139, 4294967295;
	add.s64 	%rd3186, %rd3183, %rd3185;
	add.s64 	%rd3187, %rd3186, %rd3184;
	cvt.u32.u64 	%r728, %rd3187;
	shr.u64 	%rd3188, %rd3187, 32;
	mul.wide.u32 	%rd3189, %r606, %r727;
	and.b64  	%rd3190, %rd3144, 4294967295;
	add.s64 	%rd3191, %rd3188, %rd3190;
	add.s64 	%rd3192, %rd3191, %rd3189;
	shr.u64 	%rd3193, %rd3192, 32;
	mul.wide.u32 	%rd3194, %r607, %r727;
	and.b64  	%rd3195, %rd3149, 4294967295;
	add.s64 	%rd3196, %rd3193, %rd3195;
	add.s64 	%rd3197, %rd3196, %rd3194;
	shr.u64 	%rd3198, %rd3197, 32;
	mul.wide.u32 	%rd3199, %r608, %r727;
	and.b64  	%rd3200, %rd3154, 4294967295;
	add.s64 	%rd3201, %rd3198, %rd3200;
	add.s64 	%rd3202, %rd3201, %rd3199;
	shr.u64 	%rd3203, %rd3202, 32;
	mul.wide.u32 	%rd3204, %r715, %r727;
	and.b64  	%rd3205, %rd3159, 4294967295;
	add.s64 	%rd3206, %rd3203, %rd3205;
	add.s64 	%rd3207, %rd3206, %rd3204;
	shr.u64 	%rd3208, %rd3207, 32;
	mul.wide.u32 	%rd3209, %r716, %r727;
	and.b64  	%rd3210, %rd3164, 4294967295;
	add.s64 	%rd3211, %rd3208, %rd3210;
	add.s64 	%rd3212, %rd3211, %rd3209;
	shr.u64 	%rd3213, %rd3212, 32;
	mul.wide.u32 	%rd3214, %r469, %r727;
	and.b64  	%rd3215, %rd3167, 4294967295;
	add.s64 	%rd3216, %rd3213, %rd3215;
	add.s64 	%rd3217, %rd3216, %rd3214;
	shr.u64 	%rd3218, %rd3217, 32;
	and.b64  	%rd3219, %rd3170, 4294967295;
	add.s64 	%rd3220, %rd3218, %rd3219;
	shr.u64 	%rd3221, %rd3220, 32;
	and.b64  	%rd3222, %rd3173, 4294967295;
	add.s64 	%rd3223, %rd3221, %rd3222;
	shr.u64 	%rd3224, %rd3223, 32;
	and.b64  	%rd3225, %rd3176, 4294967295;
	add.s64 	%rd3226, %rd3224, %rd3225;
	shr.u64 	%rd3227, %rd3226, 32;
	and.b64  	%rd3228, %rd3179, 4294967295;
	add.s64 	%rd3229, %rd3227, %rd3228;
	{ .reg .b32 tmp; mov.b64 {tmp, %r729}, %rd3229; }
	add.s32 	%r730, %r726, %r729;
	mul.lo.s32 	%r731, %r707, %r728;
	mul.wide.u32 	%rd3230, %r709, %r731;
	and.b64  	%rd3231, %rd3187, 4294967295;
	add.s64 	%rd3232, %rd3230, %rd3231;
	shr.u64 	%rd3233, %rd3232, 32;
	mul.wide.u32 	%rd3234, %r710, %r731;
	and.b64  	%rd3235, %rd3192, 4294967295;
	add.s64 	%rd3236, %rd3233, %rd3235;
	add.s64 	%rd3237, %rd3236, %rd3234;
	cvt.u32.u64 	%r732, %rd3237;
	shr.u64 	%rd3238, %rd3237, 32;
	mul.wide.u32 	%rd3239, %r606, %r731;
	and.b64  	%rd3240, %rd3197, 4294967295;
	add.s64 	%rd3241, %rd3238, %rd3240;
	add.s64 	%rd3242, %rd3241, %rd3239;
	shr.u64 	%rd3243, %rd3242, 32;
	mul.wide.u32 	%rd3244, %r607, %r731;
	and.b64  	%rd3245, %rd3202, 4294967295;
	add.s64 	%rd3246, %rd3243, %rd3245;
	add.s64 	%rd3247, %rd3246, %rd3244;
	shr.u64 	%rd3248, %rd3247, 32;
	mul.wide.u32 	%rd3249, %r608, %r731;
	and.b64  	%rd3250, %rd3207, 4294967295;
	add.s64 	%rd3251, %rd3248, %rd3250;
	add.s64 	%rd3252, %rd3251, %rd3249;
	shr.u64 	%rd3253, %rd3252, 32;
	mul.wide.u32 	%rd3254, %r715, %r731;
	and.b64  	%rd3255, %rd3212, 4294967295;
	add.s64 	%rd3256, %rd3253, %rd3255;
	add.s64 	%rd3257, %rd3256, %rd3254;
	shr.u64 	%rd3258, %rd3257, 32;
	mul.wide.u32 	%rd3259, %r716, %r731;
	and.b64  	%rd3260, %rd3217, 4294967295;
	add.s64 	%rd3261, %rd3258, %rd3260;
	add.s64 	%rd3262, %rd3261, %rd3259;
	shr.u64 	%rd3263, %rd3262, 32;
	mul.wide.u32 	%rd3264, %r469, %r731;
	and.b64  	%rd3265, %rd3220, 4294967295;
	add.s64 	%rd3266, %rd3263, %rd3265;
	add.s64 	%rd3267, %rd3266, %rd3264;
	shr.u64 	%rd3268, %rd3267, 32;
	and.b64  	%rd3269, %rd3223, 4294967295;
	add.s64 	%rd3270, %rd3268, %rd3269;
	shr.u64 	%rd3271, %rd3270, 32;
	and.b64  	%rd3272, %rd3226, 4294967295;
	add.s64 	%rd3273, %rd3271, %rd3272;
	shr.u64 	%rd3274, %rd3273, 32;
	and.b64  	%rd3275, %rd3229, 4294967295;
	add.s64 	%rd3276, %rd3274, %rd3275;
	{ .reg .b32 tmp; mov.b64 {tmp, %r733}, %rd3276; }
	add.s32 	%r734, %r730, %r733;
	mul.lo.s32 	%r735, %r707, %r732;
	mul.wide.u32 	%rd3277, %r709, %r735;
	and.b64  	%rd3278, %rd3237, 4294967295;
	add.s64 	%rd3279, %rd3277, %rd3278;
	shr.u64 	%rd3280, %rd3279, 32;
	mul.wide.u32 	%rd3281, %r710, %r735;
	and.b64  	%rd3282, %rd3242, 4294967295;
	add.s64 	%rd3283, %rd3280, %rd3282;
	add.s64 	%rd3284, %rd3283, %rd3281;
	cvt.u32.u64 	%r736, %rd3284;
	shr.u64 	%rd3285, %rd3284, 32;
	mul.wide.u32 	%rd3286, %r606, %r735;
	and.b64  	%rd3287, %rd3247, 4294967295;
	add.s64 	%rd3288, %rd3285, %rd3287;
	add.s64 	%rd3289, %rd3288, %rd3286;
	shr.u64 	%rd3290, %rd3289, 32;
	mul.wide.u32 	%rd3291, %r607, %r735;
	and.b64  	%rd3292, %rd3252, 4294967295;
	add.s64 	%rd3293, %rd3290, %rd3292;
	add.s64 	%rd3294, %rd3293, %rd3291;
	shr.u64 	%rd3295, %rd3294, 32;
	mul.wide.u32 	%rd3296, %r608, %r735;
	and.b64  	%rd3297, %rd3257, 4294967295;
	add.s64 	%rd3298, %rd3295, %rd3297;
	add.s64 	%rd3299, %rd3298, %rd3296;
	shr.u64 	%rd3300, %rd3299, 32;
	mul.wide.u32 	%rd3301, %r715, %r735;
	and.b64  	%rd3302, %rd3262, 4294967295;
	add.s64 	%rd3303, %rd3300, %rd3302;
	add.s64 	%rd3304, %rd3303, %rd3301;
	shr.u64 	%rd3305, %rd3304, 32;
	mul.wide.u32 	%rd3306, %r716, %r735;
	and.b64  	%rd3307, %rd3267, 4294967295;
	add.s64 	%rd3308, %rd3305, %rd3307;
	add.s64 	%rd3309, %rd3308, %rd3306;
	shr.u64 	%rd3310, %rd3309, 32;
	mul.wide.u32 	%rd3311, %r469, %r735;
	and.b64  	%rd3312, %rd3270, 4294967295;
	add.s64 	%rd3313, %rd3310, %rd3312;
	add.s64 	%rd3314, %rd3313, %rd3311;
	shr.u64 	%rd3315, %rd3314, 32;
	and.b64  	%rd3316, %rd3273, 4294967295;
	add.s64 	%rd3317, %rd3315, %rd3316;
	shr.u64 	%rd3318, %rd3317, 32;
	and.b64  	%rd3319, %rd3276, 4294967295;
	add.s64 	%rd3320, %rd3318, %rd3319;
	{ .reg .b32 tmp; mov.b64 {tmp, %r737}, %rd3320; }
	add.s32 	%r738, %r734, %r737;
	mul.lo.s32 	%r739, %r707, %r736;
	mul.wide.u32 	%rd3321, %r709, %r739;
	and.b64  	%rd3322, %rd3284, 4294967295;
	add.s64 	%rd3323, %rd3321, %rd3322;
	shr.u64 	%rd3324, %rd3323, 32;
	mul.wide.u32 	%rd3325, %r710, %r739;
	and.b64  	%rd3326, %rd3289, 4294967295;
	add.s64 	%rd3327, %rd3324, %rd3326;
	add.s64 	%rd3328, %rd3327, %rd3325;
	cvt.u32.u64 	%r740, %rd3328;
	shr.u64 	%rd3329, %rd3328, 32;
	mul.wide.u32 	%rd3330, %r606, %r739;
	and.b64  	%rd3331, %rd3294, 4294967295;
	add.s64 	%rd3332, %rd3329, %rd3331;
	add.s64 	%rd3333, %rd3332, %rd3330;
	shr.u64 	%rd3334, %rd3333, 32;
	mul.wide.u32 	%rd3335, %r607, %r739;
	and.b64  	%rd3336, %rd3299, 4294967295;
	add.s64 	%rd3337, %rd3334, %rd3336;
	add.s64 	%rd3338, %rd3337, %rd3335;
	shr.u64 	%rd3339, %rd3338, 32;
	mul.wide.u32 	%rd3340, %r608, %r739;
	and.b64  	%rd3341, %rd3304, 4294967295;
	add.s64 	%rd3342, %rd3339, %rd3341;
	add.s64 	%rd3343, %rd3342, %rd3340;
	shr.u64 	%rd3344, %rd3343, 32;
	mul.wide.u32 	%rd3345, %r715, %r739;
	and.b64  	%rd3346, %rd3309, 4294967295;
	add.s64 	%rd3347, %rd3344, %rd3346;
	add.s64 	%rd3348, %rd3347, %rd3345;
	shr.u64 	%rd3349, %rd3348, 32;
	mul.wide.u32 	%rd3350, %r716, %r739;
	and.b64  	%rd3351, %rd3314, 4294967295;
	add.s64 	%rd3352, %rd3349, %rd3351;
	add.s64 	%rd3353, %rd3352, %rd3350;
	shr.u64 	%rd3354, %rd3353, 32;
	mul.wide.u32 	%rd3355, %r469, %r739;
	and.b64  	%rd3356, %rd3317, 4294967295;
	add.s64 	%rd3357, %rd3354, %rd3356;
	add.s64 	%rd3358, %rd3357, %rd3355;
	shr.u64 	%rd3359, %rd3358, 32;
	and.b64  	%rd3360, %rd3320, 4294967295;
	add.s64 	%rd3361, %rd3359, %rd3360;
	{ .reg .b32 tmp; mov.b64 {tmp, %r741}, %rd3361; }
	add.s32 	%r742, %r738, %r741;
	mul.lo.s32 	%r743, %r707, %r740;
	mul.wide.u32 	%rd3362, %r709, %r743;
	and.b64  	%rd3363, %rd3328, 4294967295;
	add.s64 	%rd3364, %rd3362, %rd3363;
	shr.u64 	%rd3365, %rd3364, 32;
	mul.wide.u32 	%rd3366, %r710, %r743;
	and.b64  	%rd3367, %rd3333, 4294967295;
	add.s64 	%rd3368, %rd3365, %rd3367;
	add.s64 	%rd198, %rd3368, %rd3366;
	cvt.u32.u64 	%r1499, %rd198;
	shr.u64 	%rd3369, %rd198, 32;
	mul.wide.u32 	%rd3370, %r606, %r743;
	and.b64  	%rd3371, %rd3338, 4294967295;
	add.s64 	%rd3372, %rd3369, %rd3371;
	add.s64 	%rd10813, %rd3372, %rd3370;
	cvt.u32.u64 	%r151, %rd10813;
	shr.u64 	%rd3373, %rd10813, 32;
	mul.wide.u32 	%rd3374, %r607, %r743;
	and.b64  	%rd3375, %rd3343, 4294967295;
	add.s64 	%rd3376, %rd3373, %rd3375;
	add.s64 	%rd10812, %rd3376, %rd3374;
	cvt.u32.u64 	%r152, %rd10812;
	shr.u64 	%rd3377, %rd10812, 32;
	mul.wide.u32 	%rd3378, %r608, %r743;
	and.b64  	%rd3379, %rd3348, 4294967295;
	add.s64 	%rd3380, %rd3377, %rd3379;
	add.s64 	%rd10811, %rd3380, %rd3378;
	cvt.u32.u64 	%r153, %rd10811;
	shr.u64 	%rd3381, %rd10811, 32;
	mul.wide.u32 	%rd3382, %r715, %r743;
	and.b64  	%rd3383, %rd3353, 4294967295;
	add.s64 	%rd3384, %rd3381, %rd3383;
	add.s64 	%rd10810, %rd3384, %rd3382;
	cvt.u32.u64 	%r154, %rd10810;
	shr.u64 	%rd3385, %rd10810, 32;
	mul.wide.u32 	%rd3386, %r716, %r743;
	and.b64  	%rd3387, %rd3358, 4294967295;
	add.s64 	%rd3388, %rd3385, %rd3387;
	add.s64 	%rd10809, %rd3388, %rd3386;
	cvt.u32.u64 	%r155, %rd10809;
	shr.u64 	%rd3389, %rd10809, 32;
	mul.wide.u32 	%rd3390, %r469, %r743;
	and.b64  	%rd3391, %rd3361, 4294967295;
	add.s64 	%rd3392, %rd3389, %rd3391;
	add.s64 	%rd10808, %rd3392, %rd3390;
	cvt.u32.u64 	%r156, %rd10808;
	{ .reg .b32 tmp; mov.b64 {tmp, %r744}, %rd10808; }
	add.s32 	%r1498, %r742, %r744;
	setp.gt.u32 	%p147, %r1498, %r469;
	@%p147 bra 	$L__BB3_140;
	cvt.u32.u64 	%r745, %rd190;
	setp.lt.u32 	%p148, %r1498, %r745;
	@%p148 bra 	$L__BB3_141;
	cvt.u32.u64 	%r746, %rd197;
	setp.lt.u32 	%p149, %r746, %r156;
	@%p149 bra 	$L__BB3_140;
	setp.gt.u32 	%p150, %r746, %r156;
	@%p150 bra 	$L__BB3_141;
	cvt.u32.u64 	%r748, %rd196;
	setp.lt.u32 	%p151, %r748, %r155;
	@%p151 bra 	$L__BB3_140;
	setp.gt.u32 	%p152, %r748, %r155;
	@%p152 bra 	$L__BB3_141;
	cvt.u32.u64 	%r750, %rd195;
	setp.lt.u32 	%p153, %r750, %r154;
	@%p153 bra 	$L__BB3_140;
	setp.gt.u32 	%p154, %r750, %r154;
	@%p154 bra 	$L__BB3_141;
	cvt.u32.u64 	%r752, %rd194;
	setp.lt.u32 	%p155, %r752, %r153;
	@%p155 bra 	$L__BB3_140;
	setp.gt.u32 	%p156, %r752, %r153;
	@%p156 bra 	$L__BB3_141;
	cvt.u32.u64 	%r754, %rd103;
	setp.lt.u32 	%p157, %r754, %r152;
	@%p157 bra 	$L__BB3_140;
	setp.gt.u32 	%p158, %r754, %r152;
	@%p158 bra 	$L__BB3_141;
	cvt.u32.u64 	%r756, %rd192;
	setp.lt.u32 	%p159, %r756, %r151;
	@%p159 bra 	$L__BB3_140;
	cvt.u32.u64 	%r758, %rd191;
	setp.gt.u32 	%p160, %r756, %r151;
	setp.gt.u32 	%p161, %r758, %r1499;
	or.pred  	%p162, %p160, %p161;
	@%p162 bra 	$L__BB3_141;
$L__BB3_140:
	cvt.u32.u64 	%r759, %rd190;
	and.b64  	%rd3394, %rd198, 4294967295;
	sub.s64 	%rd3395, %rd3394, %rd191;
	shr.u64 	%rd3396, %rd3395, 63;
	cvt.u32.u64 	%r1499, %rd3395;
	and.b64  	%rd3397, %rd10813, 4294967295;
	add.s64 	%rd3398, %rd3396, %rd192;
	sub.s64 	%rd10813, %rd3397, %rd3398;
	shr.u64 	%rd3399, %rd10813, 63;
	and.b64  	%rd3400, %rd10812, 4294967295;
	add.s64 	%rd3401, %rd3399, %rd103;
	sub.s64 	%rd10812, %rd3400, %rd3401;
	shr.u64 	%rd3402, %rd10812, 63;
	and.b64  	%rd3403, %rd10811, 4294967295;
	add.s64 	%rd3404, %rd3402, %rd194;
	sub.s64 	%rd10811, %rd3403, %rd3404;
	shr.u64 	%rd3405, %rd10811, 63;
	and.b64  	%rd3406, %rd10810, 4294967295;
	add.s64 	%rd3407, %rd3405, %rd195;
	sub.s64 	%rd10810, %rd3406, %rd3407;
	shr.u64 	%rd3408, %rd10810, 63;
	and.b64  	%rd3409, %rd10809, 4294967295;
	add.s64 	%rd3410, %rd3408, %rd196;
	sub.s64 	%rd10809, %rd3409, %rd3410;
	shr.u64 	%rd3411, %rd10809, 63;
	and.b64  	%rd3412, %rd10808, 4294967295;
	add.s64 	%rd3413, %rd3411, %rd197;
	sub.s64 	%rd10808, %rd3412, %rd3413;
	shr.u64 	%rd3414, %rd10808, 63;
	cvt.u32.u64 	%r760, %rd3414;
	add.s32 	%r761, %r759, %r760;
	sub.s32 	%r1498, %r1498, %r761;
$L__BB3_141:
	cvt.u32.u64 	%r762, %rd190;
	shl.b32 	%r1500, %r1499, 1;
	shr.u32 	%r763, %r1499, 31;
	cvt.u64.u32 	%rd3416, %r763;
	and.b64  	%rd217, %rd10813, 4294967295;
	shl.b64 	%rd3417, %rd10813, 1;
	and.b64  	%rd3418, %rd3417, 8589934590;
	or.b64  	%rd10820, %rd3418, %rd3416;
	cvt.u32.u64 	%r163, %rd10820;
	shr.u64 	%rd3419, %rd3418, 32;
	and.b64  	%rd219, %rd10812, 4294967295;
	shl.b64 	%rd3420, %rd10812, 1;
	and.b64  	%rd3421, %rd3420, 8589934590;
	or.b64  	%rd10819, %rd3419, %rd3421;
	cvt.u32.u64 	%r164, %rd10819;
	shr.u64 	%rd3422, %rd3421, 32;
	and.b64  	%rd221, %rd10811, 4294967295;
	shl.b64 	%rd3423, %rd10811, 1;
	and.b64  	%rd3424, %rd3423, 8589934590;
	or.b64  	%rd10818, %rd3422, %rd3424;
	cvt.u32.u64 	%r165, %rd10818;
	shr.u64 	%rd3425, %rd3424, 32;
	and.b64  	%rd223, %rd10810, 4294967295;
	shl.b64 	%rd3426, %rd10810, 1;
	and.b64  	%rd3427, %rd3426, 8589934590;
	or.b64  	%rd10817, %rd3425, %rd3427;
	cvt.u32.u64 	%r166, %rd10817;
	shr.u64 	%rd3428, %rd3427, 32;
	and.b64  	%rd225, %rd10809, 4294967295;
	shl.b64 	%rd3429, %rd10809, 1;
	and.b64  	%rd3430, %rd3429, 8589934590;
	or.b64  	%rd10816, %rd3428, %rd3430;
	cvt.u32.u64 	%r167, %rd10816;
	shr.u64 	%rd3431, %rd3430, 32;
	and.b64  	%rd227, %rd10808, 4294967295;
	shl.b64 	%rd3432, %rd10808, 1;
	and.b64  	%rd3433, %rd3432, 8589934590;
	or.b64  	%rd10815, %rd3431, %rd3433;
	cvt.u32.u64 	%r168, %rd10815;
	shr.u64 	%rd3434, %rd3433, 32;
	cvt.u64.u32 	%rd229, %r1498;
	mul.wide.u32 	%rd3435, %r1498, 2;
	add.s64 	%rd10814, %rd3434, %rd3435;
	cvt.u32.u64 	%r169, %rd10814;
	setp.gt.u64 	%p163, %rd10814, 4294967295;
	setp.lt.u32 	%p164, %r762, %r169;
	or.pred  	%p165, %p163, %p164;
	@%p165 bra 	$L__BB3_155;
	setp.gt.u32 	%p166, %r762, %r169;
	@%p166 bra 	$L__BB3_156;
	cvt.u32.u64 	%r765, %rd197;
	setp.lt.u32 	%p167, %r765, %r168;
	@%p167 bra 	$L__BB3_155;
	setp.gt.u32 	%p168, %r765, %r168;
	@%p168 bra 	$L__BB3_156;
	cvt.u32.u64 	%r767, %rd196;
	setp.lt.u32 	%p169, %r767, %r167;
	@%p169 bra 	$L__BB3_155;
	setp.gt.u32 	%p170, %r767, %r167;
	@%p170 bra 	$L__BB3_156;
	cvt.u32.u64 	%r769, %rd195;
	setp.lt.u32 	%p171, %r769, %r166;
	@%p171 bra 	$L__BB3_155;
	setp.gt.u32 	%p172, %r769, %r166;
	@%p172 bra 	$L__BB3_156;
	cvt.u32.u64 	%r771, %rd194;
	setp.lt.u32 	%p173, %r771, %r165;
	@%p173 bra 	$L__BB3_155;
	setp.gt.u32 	%p174, %r771, %r165;
	@%p174 bra 	$L__BB3_156;
	cvt.u32.u64 	%r773, %rd103;
	setp.lt.u32 	%p175, %r773, %r164;
	@%p175 bra 	$L__BB3_155;
	setp.gt.u32 	%p176, %r773, %r164;
	@%p176 bra 	$L__BB3_156;
	cvt.u32.u64 	%r775, %rd192;
	setp.lt.u32 	%p177, %r775, %r163;
	@%p177 bra 	$L__BB3_155;
	cvt.u32.u64 	%r777, %rd191;
	setp.gt.u32 	%p178, %r775, %r163;
	setp.lt.u32 	%p179, %r1500, %r777;
	or.pred  	%p180, %p178, %p179;
	@%p180 bra 	$L__BB3_156;
$L__BB3_155:
	cvt.u64.u32 	%rd3438, %r1500;
	sub.s64 	%rd3439, %rd3438, %rd191;
	shr.u64 	%rd3440, %rd3439, 63;
	cvt.u32.u64 	%r1500, %rd3439;
	and.b64  	%rd3441, %rd10820, 4294967295;
	add.s64 	%rd3442, %rd3440, %rd192;
	sub.s64 	%rd10820, %rd3441, %rd3442;
	shr.u64 	%rd3443, %rd10820, 63;
	and.b64  	%rd3444, %rd10819, 4294967295;
	add.s64 	%rd3445, %rd3443, %rd103;
	sub.s64 	%rd10819, %rd3444, %rd3445;
	shr.u64 	%rd3446, %rd10819, 63;
	and.b64  	%rd3447, %rd10818, 4294967295;
	add.s64 	%rd3448, %rd3446, %rd194;
	sub.s64 	%rd10818, %rd3447, %rd3448;
	shr.u64 	%rd3449, %rd10818, 63;
	and.b64  	%rd3450, %rd10817, 4294967295;
	add.s64 	%rd3451, %rd3449, %rd195;
	sub.s64 	%rd10817, %rd3450, %rd3451;
	shr.u64 	%rd3452, %rd10817, 63;
	and.b64  	%rd3453, %rd10816, 4294967295;
	add.s64 	%rd3454, %rd3452, %rd196;
	sub.s64 	%rd10816, %rd3453, %rd3454;
	shr.u64 	%rd3455, %rd10816, 63;
	and.b64  	%rd3456, %rd10815, 4294967295;
	add.s64 	%rd3457, %rd3455, %rd197;
	sub.s64 	%rd10815, %rd3456, %rd3457;
	shr.u64 	%rd3458, %rd10815, 63;
	and.b64  	%rd3459, %rd10814, 4294967295;
	add.s64 	%rd3460, %rd3458, %rd190;
	sub.s64 	%rd10814, %rd3459, %rd3460;
$L__BB3_156:
	add.s32 	%r1501, %r1500, %r1499;
	setp.lt.u32 	%p181, %r1501, %r1500;
	selp.u64 	%rd3462, 1, 0, %p181;
	and.b64  	%rd3463, %rd10820, 4294967295;
	add.s64 	%rd3464, %rd3463, %rd3462;
	add.s64 	%rd10827, %rd3464, %rd217;
	cvt.u32.u64 	%r173, %rd10827;
	shr.u64 	%rd3465, %rd10827, 32;
	and.b64  	%rd3466, %rd10819, 4294967295;
	add.s64 	%rd3467, %rd3465, %rd3466;
	add.s64 	%rd10826, %rd3467, %rd219;
	cvt.u32.u64 	%r174, %rd10826;
	shr.u64 	%rd3468, %rd10826, 32;
	and.b64  	%rd3469, %rd10818, 4294967295;
	add.s64 	%rd3470, %rd3468, %rd3469;
	add.s64 	%rd10825, %rd3470, %rd221;
	cvt.u32.u64 	%r175, %rd10825;
	shr.u64 	%rd3471, %rd10825, 32;
	and.b64  	%rd3472, %rd10817, 4294967295;
	add.s64 	%rd3473, %rd3471, %rd3472;
	add.s64 	%rd10824, %rd3473, %rd223;
	cvt.u32.u64 	%r176, %rd10824;
	shr.u64 	%rd3474, %rd10824, 32;
	and.b64  	%rd3475, %rd10816, 4294967295;
	add.s64 	%rd3476, %rd3474, %rd3475;
	add.s64 	%rd10823, %rd3476, %rd225;
	cvt.u32.u64 	%r177, %rd10823;
	shr.u64 	%rd3477, %rd10823, 32;
	and.b64  	%rd3478, %rd10815, 4294967295;
	add.s64 	%rd3479, %rd3477, %rd3478;
	add.s64 	%rd10822, %rd3479, %rd227;
	cvt.u32.u64 	%r178, %rd10822;
	shr.u64 	%rd3480, %rd10822, 32;
	and.b64  	%rd3481, %rd10814, 4294967295;
	add.s64 	%rd3482, %rd3480, %rd3481;
	add.s64 	%rd10821, %rd3482, %rd229;
	cvt.u32.u64 	%r179, %rd10821;
	setp.gt.u64 	%p182, %rd10821, 4294967295;
	setp.lt.u32 	%p183, %r762, %r179;
	or.pred  	%p184, %p182, %p183;
	@%p184 bra 	$L__BB3_170;
	setp.gt.u32 	%p185, %r762, %r179;
	@%p185 bra 	$L__BB3_171;
	cvt.u32.u64 	%r780, %rd197;
	setp.lt.u32 	%p186, %r780, %r178;
	@%p186 bra 	$L__BB3_170;
	setp.gt.u32 	%p187, %r780, %r178;
	@%p187 bra 	$L__BB3_171;
	cvt.u32.u64 	%r782, %rd196;
	setp.lt.u32 	%p188, %r782, %r177;
	@%p188 bra 	$L__BB3_170;
	setp.gt.u32 	%p189, %r782, %r177;
	@%p189 bra 	$L__BB3_171;
	cvt.u32.u64 	%r784, %rd195;
	setp.lt.u32 	%p190, %r784, %r176;
	@%p190 bra 	$L__BB3_170;
	setp.gt.u32 	%p191, %r784, %r176;
	@%p191 bra 	$L__BB3_171;
	cvt.u32.u64 	%r786, %rd194;
	setp.lt.u32 	%p192, %r786, %r175;
	@%p192 bra 	$L__BB3_170;
	setp.gt.u32 	%p193, %r786, %r175;
	@%p193 bra 	$L__BB3_171;
	cvt.u32.u64 	%r788, %rd103;
	setp.lt.u32 	%p194, %r788, %r174;
	@%p194 bra 	$L__BB3_170;
	setp.gt.u32 	%p195, %r788, %r174;
	@%p195 bra 	$L__BB3_171;
	cvt.u32.u64 	%r790, %rd192;
	setp.lt.u32 	%p196, %r790, %r173;
	@%p196 bra 	$L__BB3_170;
	cvt.u32.u64 	%r792, %rd191;
	setp.gt.u32 	%p197, %r790, %r173;
	setp.lt.u32 	%p198, %r1501, %r792;
	or.pred  	%p199, %p197, %p198;
	@%p199 bra 	$L__BB3_171;
$L__BB3_170:
	cvt.u64.u32 	%rd3485, %r1501;
	sub.s64 	%rd3486, %rd3485, %rd191;
	shr.u64 	%rd3487, %rd3486, 63;
	cvt.u32.u64 	%r1501, %rd3486;
	and.b64  	%rd3488, %rd10827, 4294967295;
	add.s64 	%rd3489, %rd3487, %rd192;
	sub.s64 	%rd10827, %rd3488, %rd3489;
	shr.u64 	%rd3490, %rd10827, 63;
	and.b64  	%rd3491, %rd10826, 4294967295;
	add.s64 	%rd3492, %rd3490, %rd103;
	sub.s64 	%rd10826, %rd3491, %rd3492;
	shr.u64 	%rd3493, %rd10826, 63;
	and.b64  	%rd3494, %rd10825, 4294967295;
	add.s64 	%rd3495, %rd3493, %rd194;
	sub.s64 	%rd10825, %rd3494, %rd3495;
	shr.u64 	%rd3496, %rd10825, 63;
	and.b64  	%rd3497, %rd10824, 4294967295;
	add.s64 	%rd3498, %rd3496, %rd195;
	sub.s64 	%rd10824, %rd3497, %rd3498;
	shr.u64 	%rd3499, %rd10824, 63;
	and.b64  	%rd3500, %rd10823, 4294967295;
	add.s64 	%rd3501, %rd3499, %rd196;
	sub.s64 	%rd10823, %rd3500, %rd3501;
	shr.u64 	%rd3502, %rd10823, 63;
	and.b64  	%rd3503, %rd10822, 4294967295;
	add.s64 	%rd3504, %rd3502, %rd197;
	sub.s64 	%rd10822, %rd3503, %rd3504;
	shr.u64 	%rd3505, %rd10822, 63;
	and.b64  	%rd3506, %rd10821, 4294967295;
	add.s64 	%rd3507, %rd3505, %rd190;
	sub.s64 	%rd10821, %rd3506, %rd3507;
$L__BB3_171:
	ld.const.u32 	%r793, [P_CONST+28];
	cvt.u64.u32 	%rd266, %r793;
	cvt.u64.u32 	%rd267, %r1501;
	mul.wide.u32 	%rd3508, %r1501, %r1501;
	cvt.u32.u64 	%r794, %rd3508;
	shr.u64 	%rd3509, %rd3508, 32;
	and.b64  	%rd268, %rd10827, 4294967295;
	mul.lo.s64 	%rd3510, %rd268, %rd267;
	add.s64 	%rd3511, %rd3509, %rd3510;
	shr.u64 	%rd3512, %rd3511, 32;
	and.b64  	%rd269, %rd10826, 4294967295;
	mul.lo.s64 	%rd3513, %rd269, %rd267;
	add.s64 	%rd3514, %rd3512, %rd3513;
	shr.u64 	%rd3515, %rd3514, 32;
	and.b64  	%rd270, %rd10825, 4294967295;
	mul.lo.s64 	%rd3516, %rd270, %rd267;
	add.s64 	%rd3517, %rd3515, %rd3516;
	shr.u64 	%rd3518, %rd3517, 32;
	and.b64  	%rd271, %rd10824, 4294967295;
	mul.lo.s64 	%rd3519, %rd271, %rd267;
	add.s64 	%rd3520, %rd3518, %rd3519;
	shr.u64 	%rd3521, %rd3520, 32;
	and.b64  	%rd272, %rd10823, 4294967295;
	mul.lo.s64 	%rd3522, %rd272, %rd267;
	add.s64 	%rd3523, %rd3521, %rd3522;
	shr.u64 	%rd3524, %rd3523, 32;
	and.b64  	%rd273, %rd10822, 4294967295;
	mul.lo.s64 	%rd3525, %rd273, %rd267;
	add.s64 	%rd3526, %rd3524, %rd3525;
	shr.u64 	%rd3527, %rd3526, 32;
	and.b64  	%rd274, %rd10821, 4294967295;
	mul.lo.s64 	%rd3528, %rd274, %rd267;
	add.s64 	%rd3529, %rd3527, %rd3528;
	shr.u64 	%rd3530, %rd3529, 32;
	and.b64  	%rd3531, %rd3511, 4294967295;
	add.s64 	%rd3532, %rd3510, %rd3531;
	shr.u64 	%rd3533, %rd3532, 32;
	and.b64  	%rd3534, %rd3514, 4294967295;
	add.s64 	%rd3535, %rd3533, %rd3534;
	mad.lo.s64 	%rd3536, %rd268, %rd268, %rd3535;
	shr.u64 	%rd3537, %rd3536, 32;
	mul.lo.s64 	%rd3538, %rd269, %rd268;
	and.b64  	%rd3539, %rd3517, 4294967295;
	add.s64 	%rd3540, %rd3537, %rd3539;
	add.s64 	%rd3541, %rd3540, %rd3538;
	shr.u64 	%rd3542, %rd3541, 32;
	mul.lo.s64 	%rd3543, %rd270, %rd268;
	and.b64  	%rd3544, %rd3520, 4294967295;
	add.s64 	%rd3545, %rd3542, %rd3544;
	add.s64 	%rd3546, %rd3545, %rd3543;
	shr.u64 	%rd3547, %rd3546, 32;
	mul.lo.s64 	%rd3548, %rd271, %rd268;
	and.b64  	%rd3549, %rd3523, 4294967295;
	add.s64 	%rd3550, %rd3547, %rd3549;
	add.s64 	%rd3551, %rd3550, %rd3548;
	shr.u64 	%rd3552, %rd3551, 32;
	mul.lo.s64 	%rd3553, %rd272, %rd268;
	and.b64  	%rd3554, %rd3526, 4294967295;
	add.s64 	%rd3555, %rd3552, %rd3554;
	add.s64 	%rd3556, %rd3555, %rd3553;
	shr.u64 	%rd3557, %rd3556, 32;
	mul.lo.s64 	%rd3558, %rd273, %rd268;
	and.b64  	%rd3559, %rd3529, 4294967295;
	add.s64 	%rd3560, %rd3557, %rd3559;
	add.s64 	%rd3561, %rd3560, %rd3558;
	shr.u64 	%rd3562, %rd3561, 32;
	mul.lo.s64 	%rd3563, %rd274, %rd268;
	add.s64 	%rd3564, %rd3562, %rd3530;
	add.s64 	%rd3565, %rd3564, %rd3563;
	shr.u64 	%rd3566, %rd3565, 32;
	and.b64  	%rd3567, %rd3536, 4294967295;
	add.s64 	%rd3568, %rd3513, %rd3567;
	shr.u64 	%rd3569, %rd3568, 32;
	and.b64  	%rd3570, %rd3541, 4294967295;
	add.s64 	%rd3571, %rd3569, %rd3570;
	add.s64 	%rd3572, %rd3571, %rd3538;
	shr.u64 	%rd3573, %rd3572, 32;
	and.b64  	%rd3574, %rd3546, 4294967295;
	add.s64 	%rd3575, %rd3573, %rd3574;
	mad.lo.s64 	%rd3576, %rd269, %rd269, %rd3575;
	shr.u64 	%rd3577, %rd3576, 32;
	mul.lo.s64 	%rd3578, %rd270, %rd269;
	and.b64  	%rd3579, %rd3551, 4294967295;
	add.s64 	%rd3580, %rd3577, %rd3579;
	add.s64 	%rd3581, %rd3580, %rd3578;
	shr.u64 	%rd3582, %rd3581, 32;
	mul.lo.s64 	%rd3583, %rd271, %rd269;
	and.b64  	%rd3584, %rd3556, 4294967295;
	add.s64 	%rd3585, %rd3582, %rd3584;
	add.s64 	%rd3586, %rd3585, %rd3583;
	shr.u64 	%rd3587, %rd3586, 32;
	mul.lo.s64 	%rd3588, %rd272, %rd269;
	and.b64  	%rd3589, %rd3561, 4294967295;
	add.s64 	%rd3590, %rd3587, %rd3589;
	add.s64 	%rd3591, %rd3590, %rd3588;
	shr.u64 	%rd3592, %rd3591, 32;
	mul.lo.s64 	%rd3593, %rd273, %rd269;
	and.b64  	%rd3594, %rd3565, 4294967295;
	add.s64 	%rd3595, %rd3592, %rd3594;
	add.s64 	%rd3596, %rd3595, %rd3593;
	shr.u64 	%rd3597, %rd3596, 32;
	mul.lo.s64 	%rd3598, %rd274, %rd269;
	add.s64 	%rd3599, %rd3597, %rd3566;
	add.s64 	%rd3600, %rd3599, %rd3598;
	shr.u64 	%rd3601, %rd3600, 32;
	and.b64  	%rd3602, %rd3572, 4294967295;
	add.s64 	%rd3603, %rd3516, %rd3602;
	shr.u64 	%rd3604, %rd3603, 32;
	and.b64  	%rd3605, %rd3576, 4294967295;
	add.s64 	%rd3606, %rd3604, %rd3605;
	add.s64 	%rd3607, %rd3606, %rd3543;
	shr.u64 	%rd3608, %rd3607, 32;
	and.b64  	%rd3609, %rd3581, 4294967295;
	add.s64 	%rd3610, %rd3608, %rd3609;
	add.s64 	%rd3611, %rd3610, %rd3578;
	shr.u64 	%rd3612, %rd3611, 32;
	and.b64  	%rd3613, %rd3586, 4294967295;
	add.s64 	%rd3614, %rd3612, %rd3613;
	mad.lo.s64 	%rd3615, %rd270, %rd270, %rd3614;
	shr.u64 	%rd3616, %rd3615, 32;
	mul.lo.s64 	%rd3617, %rd271, %rd270;
	and.b64  	%rd3618, %rd3591, 4294967295;
	add.s64 	%rd3619, %rd3616, %rd3618;
	add.s64 	%rd3620, %rd3619, %rd3617;
	shr.u64 	%rd3621, %rd3620, 32;
	mul.lo.s64 	%rd3622, %rd272, %rd270;
	and.b64  	%rd3623, %rd3596, 4294967295;
	add.s64 	%rd3624, %rd3621, %rd3623;
	add.s64 	%rd3625, %rd3624, %rd3622;
	shr.u64 	%rd3626, %rd3625, 32;
	mul.lo.s64 	%rd3627, %rd273, %rd270;
	and.b64  	%rd3628, %rd3600, 4294967295;
	add.s64 	%rd3629, %rd3626, %rd3628;
	add.s64 	%rd3630, %rd3629, %rd3627;
	shr.u64 	%rd3631, %rd3630, 32;
	mul.lo.s64 	%rd3632, %rd274, %rd270;
	add.s64 	%rd3633, %rd3631, %rd3601;
	add.s64 	%rd3634, %rd3633, %rd3632;
	shr.u64 	%rd3635, %rd3634, 32;
	and.b64  	%rd3636, %rd3607, 4294967295;
	add.s64 	%rd3637, %rd3519, %rd3636;
	shr.u64 	%rd3638, %rd3637, 32;
	and.b64  	%rd3639, %rd3611, 4294967295;
	add.s64 	%rd3640, %rd3638, %rd3639;
	add.s64 	%rd3641, %rd3640, %rd3548;
	shr.u64 	%rd3642, %rd3641, 32;
	and.b64  	%rd3643, %rd3615, 4294967295;
	add.s64 	%rd3644, %rd3642, %rd3643;
	add.s64 	%rd3645, %rd3644, %rd3583;
	shr.u64 	%rd3646, %rd3645, 32;
	and.b64  	%rd3647, %rd3620, 4294967295;
	add.s64 	%rd3648, %rd3646, %rd3647;
	add.s64 	%rd3649, %rd3648, %rd3617;
	shr.u64 	%rd3650, %rd3649, 32;
	and.b64  	%rd3651, %rd3625, 4294967295;
	add.s64 	%rd3652, %rd3650, %rd3651;
	mad.lo.s64 	%rd3653, %rd271, %rd271, %rd3652;
	shr.u64 	%rd3654, %rd3653, 32;
	mul.lo.s64 	%rd3655, %rd272, %rd271;
	and.b64  	%rd3656, %rd3630, 4294967295;
	add.s64 	%rd3657, %rd3654, %rd3656;
	add.s64 	%rd3658, %rd3657, %rd3655;
	shr.u64 	%rd3659, %rd3658, 32;
	mul.lo.s64 	%rd3660, %rd273, %rd271;
	and.b64  	%rd3661, %rd3634, 4294967295;
	add.s64 	%rd3662, %rd3659, %rd3661;
	add.s64 	%rd3663, %rd3662, %rd3660;
	shr.u64 	%rd3664, %rd3663, 32;
	mul.lo.s64 	%rd3665, %rd274, %rd271;
	add.s64 	%rd3666, %rd3664, %rd3635;
	add.s64 	%rd3667, %rd3666, %rd3665;
	shr.u64 	%rd3668, %rd3667, 32;
	and.b64  	%rd3669, %rd3641, 4294967295;
	add.s64 	%rd3670, %rd3522, %rd3669;
	shr.u64 	%rd3671, %rd3670, 32;
	and.b64  	%rd3672, %rd3645, 4294967295;
	add.s64 	%rd3673, %rd3671, %rd3672;
	add.s64 	%rd3674, %rd3673, %rd3553;
	shr.u64 	%rd3675, %rd3674, 32;
	and.b64  	%rd3676, %rd3649, 4294967295;
	add.s64 	%rd3677, %rd3675, %rd3676;
	add.s64 	%rd3678, %rd3677, %rd3588;
	shr.u64 	%rd3679, %rd3678, 32;
	and.b64  	%rd3680, %rd3653, 4294967295;
	add.s64 	%rd3681, %rd3679, %rd3680;
	add.s64 	%rd3682, %rd3681, %rd3622;
	shr.u64 	%rd3683, %rd3682, 32;
	and.b64  	%rd3684, %rd3658, 4294967295;
	add.s64 	%rd3685, %rd3683, %rd3684;
	add.s64 	%rd3686, %rd3685, %rd3655;
	shr.u64 	%rd3687, %rd3686, 32;
	and.b64  	%rd3688, %rd3663, 4294967295;
	add.s64 	%rd3689, %rd3687, %rd3688;
	mad.lo.s64 	%rd3690, %rd272, %rd272, %rd3689;
	shr.u64 	%rd3691, %rd3690, 32;
	mul.lo.s64 	%rd3692, %rd273, %rd272;
	and.b64  	%rd3693, %rd3667, 4294967295;
	add.s64 	%rd3694, %rd3691, %rd3693;
	add.s64 	%rd3695, %rd3694, %rd3692;
	shr.u64 	%rd3696, %rd3695, 32;
	mul.lo.s64 	%rd3697, %rd274, %rd272;
	add.s64 	%rd3698, %rd3696, %rd3668;
	add.s64 	%rd3699, %rd3698, %rd3697;
	shr.u64 	%rd3700, %rd3699, 32;
	and.b64  	%rd3701, %rd3674, 4294967295;
	add.s64 	%rd3702, %rd3525, %rd3701;
	shr.u64 	%rd3703, %rd3702, 32;
	and.b64  	%rd3704, %rd3678, 4294967295;
	add.s64 	%rd3705, %rd3703, %rd3704;
	add.s64 	%rd3706, %rd3705, %rd3558;
	shr.u64 	%rd3707, %rd3706, 32;
	and.b64  	%rd3708, %rd3682, 4294967295;
	add.s64 	%rd3709, %rd3707, %rd3708;
	add.s64 	%rd3710, %rd3709, %rd3593;
	shr.u64 	%rd3711, %rd3710, 32;
	and.b64  	%rd3712, %rd3686, 4294967295;
	add.s64 	%rd3713, %rd3711, %rd3712;
	add.s64 	%rd3714, %rd3713, %rd3627;
	shr.u64 	%rd3715, %rd3714, 32;
	and.b64  	%rd3716, %rd3690, 4294967295;
	add.s64 	%rd3717, %rd3715, %rd3716;
	add.s64 	%rd3718, %rd3717, %rd3660;
	shr.u64 	%rd3719, %rd3718, 32;
	and.b64  	%rd3720, %rd3695, 4294967295;
	add.s64 	%rd3721, %rd3719, %rd3720;
	add.s64 	%rd3722, %rd3721, %rd3692;
	shr.u64 	%rd3723, %rd3722, 32;
	and.b64  	%rd3724, %rd3699, 4294967295;
	add.s64 	%rd3725, %rd3723, %rd3724;
	mad.lo.s64 	%rd3726, %rd273, %rd273, %rd3725;
	shr.u64 	%rd3727, %rd3726, 32;
	mul.lo.s64 	%rd3728, %rd274, %rd273;
	add.s64 	%rd3729, %rd3727, %rd3700;
	add.s64 	%rd3730, %rd3729, %rd3728;
	shr.u64 	%rd3731, %rd3730, 32;
	and.b64  	%rd3732, %rd3706, 4294967295;
	add.s64 	%rd3733, %rd3528, %rd3732;
	shr.u64 	%rd3734, %rd3733, 32;
	and.b64  	%rd3735, %rd3710, 4294967295;
	add.s64 	%rd3736, %rd3734, %rd3735;
	add.s64 	%rd3737, %rd3736, %rd3563;
	shr.u64 	%rd3738, %rd3737, 32;
	and.b64  	%rd3739, %rd3714, 4294967295;
	add.s64 	%rd3740, %rd3738, %rd3739;
	add.s64 	%rd3741, %rd3740, %rd3598;
	shr.u64 	%rd3742, %rd3741, 32;
	and.b64  	%rd3743, %rd3718, 4294967295;
	add.s64 	%rd3744, %rd3742, %rd3743;
	add.s64 	%rd3745, %rd3744, %rd3632;
	shr.u64 	%rd3746, %rd3745, 32;
	and.b64  	%rd3747, %rd3722, 4294967295;
	add.s64 	%rd3748, %rd3746, %rd3747;
	add.s64 	%rd3749, %rd3748, %rd3665;
	shr.u64 	%rd3750, %rd3749, 32;
	and.b64  	%rd3751, %rd3726, 4294967295;
	add.s64 	%rd3752, %rd3750, %rd3751;
	add.s64 	%rd3753, %rd3752, %rd3697;
	shr.u64 	%rd3754, %rd3753, 32;
	and.b64  	%rd3755, %rd3730, 4294967295;
	add.s64 	%rd3756, %rd3754, %rd3755;
	add.s64 	%rd3757, %rd3756, %rd3728;
	shr.u64 	%rd3758, %rd3757, 32;
	add.s64 	%rd3759, %rd3758, %rd3731;
	mad.lo.s64 	%rd3760, %rd274, %rd274, %rd3759;
	{ .reg .b32 tmp; mov.b64 {tmp, %r795}, %rd3760; }
	ld.const.u32 	%r796, [MU_P];
	mul.lo.s32 	%r797, %r796, %r794;
	ld.const.u32 	%r798, [P_CONST];
	cvt.u64.u32 	%rd275, %r798;
	mul.wide.u32 	%rd3761, %r798, %r797;
	and.b64  	%rd3762, %rd3508, 4294967293;
	add.s64 	%rd3763, %rd3761, %rd3762;
	shr.u64 	%rd3764, %rd3763, 32;
	ld.const.u32 	%r799, [P_CONST+4];
	cvt.u64.u32 	%rd276, %r799;
	mul.wide.u32 	%rd3765, %r799, %r797;
	and.b64  	%rd3766, %rd3532, 4294967295;
	add.s64 	%rd3767, %rd3764, %rd3766;
	add.s64 	%rd3768, %rd3767, %rd3765;
	cvt.u32.u64 	%r800, %rd3768;
	shr.u64 	%rd3769, %rd3768, 32;
	ld.const.u32 	%r801, [P_CONST+8];
	cvt.u64.u32 	%rd277, %r801;
	mul.wide.u32 	%rd3770, %r801, %r797;
	and.b64  	%rd3771, %rd3568, 4294967295;
	add.s64 	%rd3772, %rd3769, %rd3771;
	add.s64 	%rd3773, %rd3772, %rd3770;
	shr.u64 	%rd3774, %rd3773, 32;
	ld.const.u32 	%r802, [P_CONST+12];
	cvt.u64.u32 	%rd278, %r802;
	mul.wide.u32 	%rd3775, %r802, %r797;
	and.b64  	%rd3776, %rd3603, 4294967295;
	add.s64 	%rd3777, %rd3774, %rd3776;
	add.s64 	%rd3778, %rd3777, %rd3775;
	shr.u64 	%rd3779, %rd3778, 32;
	ld.const.u32 	%r803, [P_CONST+16];
	cvt.u64.u32 	%rd279, %r803;
	mul.wide.u32 	%rd3780, %r803, %r797;
	and.b64  	%rd3781, %rd3637, 4294967295;
	add.s64 	%rd3782, %rd3779, %rd3781;
	add.s64 	%rd3783, %rd3782, %rd3780;
	shr.u64 	%rd3784, %rd3783, 32;
	ld.const.u32 	%r804, [P_CONST+20];
	cvt.u64.u32 	%rd280, %r804;
	mul.wide.u32 	%rd3785, %r804, %r797;
	and.b64  	%rd3786, %rd3670, 4294967295;
	add.s64 	%rd3787, %rd3784, %rd3786;
	add.s64 	%rd3788, %rd3787, %rd3785;
	shr.u64 	%rd3789, %rd3788, 32;
	ld.const.u32 	%r805, [P_CONST+24];
	cvt.u64.u32 	%rd281, %r805;
	mul.wide.u32 	%rd3790, %r805, %r797;
	and.b64  	%rd3791, %rd3702, 4294967295;
	add.s64 	%rd3792, %rd3789, %rd3791;
	add.s64 	%rd3793, %rd3792, %rd3790;
	shr.u64 	%rd3794, %rd3793, 32;
	mul.wide.u32 	%rd3795, %r793, %r797;
	and.b64  	%rd3796, %rd3733, 4294967295;
	add.s64 	%rd3797, %rd3794, %rd3796;
	add.s64 	%rd3798, %rd3797, %rd3795;
	shr.u64 	%rd3799, %rd3798, 32;
	and.b64  	%rd3800, %rd3737, 4294967295;
	add.s64 	%rd3801, %rd3799, %rd3800;
	shr.u64 	%rd3802, %rd3801, 32;
	and.b64  	%rd3803, %rd3741, 4294967295;
	add.s64 	%rd3804, %rd3802, %rd3803;
	shr.u64 	%rd3805, %rd3804, 32;
	and.b64  	%rd3806, %rd3745, 4294967295;
	add.s64 	%rd3807, %rd3805, %rd3806;
	shr.u64 	%rd3808, %rd3807, 32;
	and.b64  	%rd3809, %rd3749, 4294967295;
	add.s64 	%rd3810, %rd3808, %rd3809;
	shr.u64 	%rd3811, %rd3810, 32;
	and.b64  	%rd3812, %rd3753, 4294967295;
	add.s64 	%rd3813, %rd3811, %rd3812;
	shr.u64 	%rd3814, %rd3813, 32;
	and.b64  	%rd3815, %rd3757, 4294967295;
	add.s64 	%rd3816, %rd3814, %rd3815;
	shr.u64 	%rd3817, %rd3816, 32;
	and.b64  	%rd3818, %rd3760, 4294967295;
	add.s64 	%rd3819, %rd3817, %rd3818;
	{ .reg .b32 tmp; mov.b64 {tmp, %r806}, %rd3819; }
	add.s32 	%r807, %r795, %r806;
	mul.lo.s32 	%r808, %r796, %r800;
	mul.wide.u32 	%rd3820, %r798, %r808;
	and.b64  	%rd3821, %rd3768, 4294967295;
	add.s64 	%rd3822, %rd3820, %rd3821;
	shr.u64 	%rd3823, %rd3822, 32;
	mul.wide.u32 	%rd3824, %r799, %r808;
	and.b64  	%rd3825, %rd3773, 4294967295;
	add.s64 	%rd3826, %rd3823, %rd3825;
	add.s64 	%rd3827, %rd3826, %rd3824;
	cvt.u32.u64 	%r809, %rd3827;
	shr.u64 	%rd3828, %rd3827, 32;
	mul.wide.u32 	%rd3829, %r801, %r808;
	and.b64  	%rd3830, %rd3778, 4294967295;
	add.s64 	%rd3831, %rd3828, %rd3830;
	add.s64 	%rd3832, %rd3831, %rd3829;
	shr.u64 	%rd3833, %rd3832, 32;
	mul.wide.u32 	%rd3834, %r802, %r808;
	and.b64  	%rd3835, %rd3783, 4294967295;
	add.s64 	%rd3836, %rd3833, %rd3835;
	add.s64 	%rd3837, %rd3836, %rd3834;
	shr.u64 	%rd3838, %rd3837, 32;
	mul.wide.u32 	%rd3839, %r803, %r808;
	and.b64  	%rd3840, %rd3788, 4294967295;
	add.s64 	%rd3841, %rd3838, %rd3840;
	add.s64 	%rd3842, %rd3841, %rd3839;
	shr.u64 	%rd3843, %rd3842, 32;
	mul.wide.u32 	%rd3844, %r804, %r808;
	and.b64  	%rd3845, %rd3793, 4294967295;
	add.s64 	%rd3846, %rd3843, %rd3845;
	add.s64 	%rd3847, %rd3846, %rd3844;
	shr.u64 	%rd3848, %rd3847, 32;
	mul.wide.u32 	%rd3849, %r805, %r808;
	and.b64  	%rd3850, %rd3798, 4294967295;
	add.s64 	%rd3851, %rd3848, %rd3850;
	add.s64 	%rd3852, %rd3851, %rd3849;
	shr.u64 	%rd3853, %rd3852, 32;
	mul.wide.u32 	%rd3854, %r793, %r808;
	and.b64  	%rd3855, %rd3801, 4294967295;
	add.s64 	%rd3856, %rd3853, %rd3855;
	add.s64 	%rd3857, %rd3856, %rd3854;
	shr.u64 	%rd3858, %rd3857, 32;
	and.b64  	%rd3859, %rd3804, 4294967295;
	add.s64 	%rd3860, %rd3858, %rd3859;
	shr.u64 	%rd3861, %rd3860, 32;
	and.b64  	%rd3862, %rd3807, 4294967295;
	add.s64 	%rd3863, %rd3861, %rd3862;
	shr.u64 	%rd3864, %rd3863, 32;
	and.b64  	%rd3865, %rd3810, 4294967295;
	add.s64 	%rd3866, %rd3864, %rd3865;
	shr.u64 	%rd3867, %rd3866, 32;
	and.b64  	%rd3868, %rd3813, 4294967295;
	add.s64 	%rd3869, %rd3867, %rd3868;
	shr.u64 	%rd3870, %rd3869, 32;
	and.b64  	%rd3871, %rd3816, 4294967295;
	add.s64 	%rd3872, %rd3870, %rd3871;
	shr.u64 	%rd3873, %rd3872, 32;
	and.b64  	%rd3874, %rd3819, 4294967295;
	add.s64 	%rd3875, %rd3873, %rd3874;
	{ .reg .b32 tmp; mov.b64 {tmp, %r810}, %rd3875; }
	add.s32 	%r811, %r807, %r810;
	mul.lo.s32 	%r812, %r796, %r809;
	mul.wide.u32 	%rd3876, %r798, %r812;
	and.b64  	%rd3877, %rd3827, 4294967295;
	add.s64 	%rd3878, %rd3876, %rd3877;
	shr.u64 	%rd3879, %rd3878, 32;
	mul.wide.u32 	%rd3880, %r799, %r812;
	and.b64  	%rd3881, %rd3832, 4294967295;
	add.s64 	%rd3882, %rd3879, %rd3881;
	add.s64 	%rd3883, %rd3882, %rd3880;
	cvt.u32.u64 	%r813, %rd3883;
	shr.u64 	%rd3884, %rd3883, 32;
	mul.wide.u32 	%rd3885, %r801, %r812;
	and.b64  	%rd3886, %rd3837, 4294967295;
	add.s64 	%rd3887, %rd3884, %rd3886;
	add.s64 	%rd3888, %rd3887, %rd3885;
	shr.u64 	%rd3889, %rd3888, 32;
	mul.wide.u32 	%rd3890, %r802, %r812;
	and.b64  	%rd3891, %rd3842, 4294967295;
	add.s64 	%rd3892, %rd3889, %rd3891;
	add.s64 	%rd3893, %rd3892, %rd3890;
	shr.u64 	%rd3894, %rd3893, 32;
	mul.wide.u32 	%rd3895, %r803, %r812;
	and.b64  	%rd3896, %rd3847, 4294967295;
	add.s64 	%rd3897, %rd3894, %rd3896;
	add.s64 	%rd3898, %rd3897, %rd3895;
	shr.u64 	%rd3899, %rd3898, 32;
	mul.wide.u32 	%rd3900, %r804, %r812;
	and.b64  	%rd3901, %rd3852, 4294967295;
	add.s64 	%rd3902, %rd3899, %rd3901;
	add.s64 	%rd3903, %rd3902, %rd3900;
	shr.u64 	%rd3904, %rd3903, 32;
	mul.wide.u32 	%rd3905, %r805, %r812;
	and.b64  	%rd3906, %rd3857, 4294967295;
	add.s64 	%rd3907, %rd3904, %rd3906;
	add.s64 	%rd3908, %rd3907, %rd3905;
	shr.u64 	%rd3909, %rd3908, 32;
	mul.wide.u32 	%rd3910, %r793, %r812;
	and.b64  	%rd3911, %rd3860, 4294967295;
	add.s64 	%rd3912, %rd3909, %rd3911;
	add.s64 	%rd3913, %rd3912, %rd3910;
	shr.u64 	%rd3914, %rd3913, 32;
	and.b64  	%rd3915, %rd3863, 4294967295;
	add.s64 	%rd3916, %rd3914, %rd3915;
	shr.u64 	%rd3917, %rd3916, 32;
	and.b64  	%rd3918, %rd3866, 4294967295;
	add.s64 	%rd3919, %rd3917, %rd3918;
	shr.u64 	%rd3920, %rd3919, 32;
	and.b64  	%rd3921, %rd3869, 4294967295;
	add.s64 	%rd3922, %rd3920, %rd3921;
	shr.u64 	%rd3923, %rd3922, 32;
	and.b64  	%rd3924, %rd3872, 4294967295;
	add.s64 	%rd3925, %rd3923, %rd3924;
	shr.u64 	%rd3926, %rd3925, 32;
	and.b64  	%rd3927, %rd3875, 4294967295;
	add.s64 	%rd3928, %rd3926, %rd3927;
	{ .reg .b32 tmp; mov.b64 {tmp, %r814}, %rd3928; }
	add.s32 	%r815, %r811, %r814;
	mul.lo.s32 	%r816, %r796, %r813;
	mul.wide.u32 	%rd3929, %r798, %r816;
	and.b64  	%rd3930, %rd3883, 4294967295;
	add.s64 	%rd3931, %rd3929, %rd3930;
	shr.u64 	%rd3932, %rd3931, 32;
	mul.wide.u32 	%rd3933, %r799, %r816;
	and.b64  	%rd3934, %rd3888, 4294967295;
	add.s64 	%rd3935, %rd3932, %rd3934;
	add.s64 	%rd3936, %rd3935, %rd3933;
	cvt.u32.u64 	%r817, %rd3936;
	shr.u64 	%rd3937, %rd3936, 32;
	mul.wide.u32 	%rd3938, %r801, %r816;
	and.b64  	%rd3939, %rd3893, 4294967295;
	add.s64 	%rd3940, %rd3937, %rd3939;
	add.s64 	%rd3941, %rd3940, %rd3938;
	shr.u64 	%rd3942, %rd3941, 32;
	mul.wide.u32 	%rd3943, %r802, %r816;
	and.b64  	%rd3944, %rd3898, 4294967295;
	add.s64 	%rd3945, %rd3942, %rd3944;
	add.s64 	%rd3946, %rd3945, %rd3943;
	shr.u64 	%rd3947, %rd3946, 32;
	mul.wide.u32 	%rd3948, %r803, %r816;
	and.b64  	%rd3949, %rd3903, 4294967295;
	add.s64 	%rd3950, %rd3947, %rd3949;
	add.s64 	%rd3951, %rd3950, %rd3948;
	shr.u64 	%rd3952, %rd3951, 32;
	mul.wide.u32 	%rd3953, %r804, %r816;
	and.b64  	%rd3954, %rd3908, 4294967295;
	add.s64 	%rd3955, %rd3952, %rd3954;
	add.s64 	%rd3956, %rd3955, %rd3953;
	shr.u64 	%rd3957, %rd3956, 32;
	mul.wide.u32 	%rd3958, %r805, %r816;
	and.b64  	%rd3959, %rd3913, 4294967295;
	add.s64 	%rd3960, %rd3957, %rd3959;
	add.s64 	%rd3961, %rd3960, %rd3958;
	shr.u64 	%rd3962, %rd3961, 32;
	mul.wide.u32 	%rd3963, %r793, %r816;
	and.b64  	%rd3964, %rd3916, 4294967295;
	add.s64 	%rd3965, %rd3962, %rd3964;
	add.s64 	%rd3966, %rd3965, %rd3963;
	shr.u64 	%rd3967, %rd3966, 32;
	and.b64  	%rd3968, %rd3919, 4294967295;
	add.s64 	%rd3969, %rd3967, %rd3968;
	shr.u64 	%rd3970, %rd3969, 32;
	and.b64  	%rd3971, %rd3922, 4294967295;
	add.s64 	%rd3972, %rd3970, %rd3971;
	shr.u64 	%rd3973, %rd3972, 32;
	and.b64  	%rd3974, %rd3925, 4294967295;
	add.s64 	%rd3975, %rd3973, %rd3974;
	shr.u64 	%rd3976, %rd3975, 32;
	and.b64  	%rd3977, %rd3928, 4294967295;
	add.s64 	%rd3978, %rd3976, %rd3977;
	{ .reg .b32 tmp; mov.b64 {tmp, %r818}, %rd3978; }
	add.s32 	%r819, %r815, %r818;
	mul.lo.s32 	%r820, %r796, %r817;
	mul.wide.u32 	%rd3979, %r798, %r820;
	and.b64  	%rd3980, %rd3936, 4294967295;
	add.s64 	%rd3981, %rd3979, %rd3980;
	shr.u64 	%rd3982, %rd3981, 32;
	mul.wide.u32 	%rd3983, %r799, %r820;
	and.b64  	%rd3984, %rd3941, 4294967295;
	add.s64 	%rd3985, %rd3982, %rd3984;
	add.s64 	%rd3986, %rd3985, %rd3983;
	cvt.u32.u64 	%r821, %rd3986;
	shr.u64 	%rd3987, %rd3986, 32;
	mul.wide.u32 	%rd3988, %r801, %r820;
	and.b64  	%rd3989, %rd3946, 4294967295;
	add.s64 	%rd3990, %rd3987, %rd3989;
	add.s64 	%rd3991, %rd3990, %rd3988;
	shr.u64 	%rd3992, %rd3991, 32;
	mul.wide.u32 	%rd3993, %r802, %r820;
	and.b64  	%rd3994, %rd3951, 4294967295;
	add.s64 	%rd3995, %rd3992, %rd3994;
	add.s64 	%rd3996, %rd3995, %rd3993;
	shr.u64 	%rd3997, %rd3996, 32;
	mul.wide.u32 	%rd3998, %r803, %r820;
	and.b64  	%rd3999, %rd3956, 4294967295;
	add.s64 	%rd4000, %rd3997, %rd3999;
	add.s64 	%rd4001, %rd4000, %rd3998;
	shr.u64 	%rd4002, %rd4001, 32;
	mul.wide.u32 	%rd4003, %r804, %r820;
	and.b64  	%rd4004, %rd3961, 4294967295;
	add.s64 	%rd4005, %rd4002, %rd4004;
	add.s64 	%rd4006, %rd4005, %rd4003;
	shr.u64 	%rd4007, %rd4006, 32;
	mul.wide.u32 	%rd4008, %r805, %r820;
	and.b64  	%rd4009, %rd3966, 4294967295;
	add.s64 	%rd4010, %rd4007, %rd4009;
	add.s64 	%rd4011, %rd4010, %rd4008;
	shr.u64 	%rd4012, %rd4011, 32;
	mul.wide.u32 	%rd4013, %r793, %r820;
	and.b64  	%rd4014, %rd3969, 4294967295;
	add.s64 	%rd4015, %rd4012, %rd4014;
	add.s64 	%rd4016, %rd4015, %rd4013;
	shr.u64 	%rd4017, %rd4016, 32;
	and.b64  	%rd4018, %rd3972, 4294967295;
	add.s64 	%rd4019, %rd4017, %rd4018;
	shr.u64 	%rd4020, %rd4019, 32;
	and.b64  	%rd4021, %rd3975, 4294967295;
	add.s64 	%rd4022, %rd4020, %rd4021;
	shr.u64 	%rd4023, %rd4022, 32;
	and.b64  	%rd4024, %rd3978, 4294967295;
	add.s64 	%rd4025, %rd4023, %rd4024;
	{ .reg .b32 tmp; mov.b64 {tmp, %r822}, %rd4025; }
	add.s32 	%r823, %r819, %r822;
	mul.lo.s32 	%r824, %r796, %r821;
	mul.wide.u32 	%rd4026, %r798, %r824;
	and.b64  	%rd4027, %rd3986, 4294967295;
	add.s64 	%rd4028, %rd4026, %rd4027;
	shr.u64 	%rd4029, %rd4028, 32;
	mul.wide.u32 	%rd4030, %r799, %r824;
	and.b64  	%rd4031, %rd3991, 4294967295;
	add.s64 	%rd4032, %rd4029, %rd4031;
	add.s64 	%rd4033, %rd4032, %rd4030;
	cvt.u32.u64 	%r825, %rd4033;
	shr.u64 	%rd4034, %rd4033, 32;
	mul.wide.u32 	%rd4035, %r801, %r824;
	and.b64  	%rd4036, %rd3996, 4294967295;
	add.s64 	%rd4037, %rd4034, %rd4036;
	add.s64 	%rd4038, %rd4037, %rd4035;
	shr.u64 	%rd4039, %rd4038, 32;
	mul.wide.u32 	%rd4040, %r802, %r824;
	and.b64  	%rd4041, %rd4001, 4294967295;
	add.s64 	%rd4042, %rd4039, %rd4041;
	add.s64 	%rd4043, %rd4042, %rd4040;
	shr.u64 	%rd4044, %rd4043, 32;
	mul.wide.u32 	%rd4045, %r803, %r824;
	and.b64  	%rd4046, %rd4006, 4294967295;
	add.s64 	%rd4047, %rd4044, %rd4046;
	add.s64 	%rd4048, %rd4047, %rd4045;
	shr.u64 	%rd4049, %rd4048, 32;
	mul.wide.u32 	%rd4050, %r804, %r824;
	and.b64  	%rd4051, %rd4011, 4294967295;
	add.s64 	%rd4052, %rd4049, %rd4051;
	add.s64 	%rd4053, %rd4052, %rd4050;
	shr.u64 	%rd4054, %rd4053, 32;
	mul.wide.u32 	%rd4055, %r805, %r824;
	and.b64  	%rd4056, %rd4016, 4294967295;
	add.s64 	%rd4057, %rd4054, %rd4056;
	add.s64 	%rd4058, %rd4057, %rd4055;
	shr.u64 	%rd4059, %rd4058, 32;
	mul.wide.u32 	%rd4060, %r793, %r824;
	and.b64  	%rd4061, %rd4019, 4294967295;
	add.s64 	%rd4062, %rd4059, %rd4061;
	add.s64 	%rd4063, %rd4062, %rd4060;
	shr.u64 	%rd4064, %rd4063, 32;
	and.b64  	%rd4065, %rd4022, 4294967295;
	add.s64 	%rd4066, %rd4064, %rd4065;
	shr.u64 	%rd4067, %rd4066, 32;
	and.b64  	%rd4068, %rd4025, 4294967295;
	add.s64 	%rd4069, %rd4067, %rd4068;
	{ .reg .b32 tmp; mov.b64 {tmp, %r826}, %rd4069; }
	add.s32 	%r827, %r823, %r826;
	mul.lo.s32 	%r828, %r796, %r825;
	mul.wide.u32 	%rd4070, %r798, %r828;
	and.b64  	%rd4071, %rd4033, 4294967295;
	add.s64 	%rd4072, %rd4070, %rd4071;
	shr.u64 	%rd4073, %rd4072, 32;
	mul.wide.u32 	%rd4074, %r799, %r828;
	and.b64  	%rd4075, %rd4038, 4294967295;
	add.s64 	%rd4076, %rd4073, %rd4075;
	add.s64 	%rd4077, %rd4076, %rd4074;
	cvt.u32.u64 	%r829, %rd4077;
	shr.u64 	%rd4078, %rd4077, 32;
	mul.wide.u32 	%rd4079, %r801, %r828;
	and.b64  	%rd4080, %rd4043, 4294967295;
	add.s64 	%rd4081, %rd4078, %rd4080;
	add.s64 	%rd4082, %rd4081, %rd4079;
	shr.u64 	%rd4083, %rd4082, 32;
	mul.wide.u32 	%rd4084, %r802, %r828;
	and.b64  	%rd4085, %rd4048, 4294967295;
	add.s64 	%rd4086, %rd4083, %rd4085;
	add.s64 	%rd4087, %rd4086, %rd4084;
	shr.u64 	%rd4088, %rd4087, 32;
	mul.wide.u32 	%rd4089, %r803, %r828;
	and.b64  	%rd4090, %rd4053, 4294967295;
	add.s64 	%rd4091, %rd4088, %rd4090;
	add.s64 	%rd4092, %rd4091, %rd4089;
	shr.u64 	%rd4093, %rd4092, 32;
	mul.wide.u32 	%rd4094, %r804, %r828;
	and.b64  	%rd4095, %rd4058, 4294967295;
	add.s64 	%rd4096, %rd4093, %rd4095;
	add.s64 	%rd4097, %rd4096, %rd4094;
	shr.u64 	%rd4098, %rd4097, 32;
	mul.wide.u32 	%rd4099, %r805, %r828;
	and.b64  	%rd4100, %rd4063, 4294967295;
	add.s64 	%rd4101, %rd4098, %rd4100;
	add.s64 	%rd4102, %rd4101, %rd4099;
	shr.u64 	%rd4103, %rd4102, 32;
	mul.wide.u32 	%rd4104, %r793, %r828;
	and.b64  	%rd4105, %rd4066, 4294967295;
	add.s64 	%rd4106, %rd4103, %rd4105;
	add.s64 	%rd4107, %rd4106, %rd4104;
	shr.u64 	%rd4108, %rd4107, 32;
	and.b64  	%rd4109, %rd4069, 4294967295;
	add.s64 	%rd4110, %rd4108, %rd4109;
	{ .reg .b32 tmp; mov.b64 {tmp, %r830}, %rd4110; }
	add.s32 	%r831, %r827, %r830;
	mul.lo.s32 	%r832, %r796, %r829;
	mul.wide.u32 	%rd4111, %r798, %r832;
	and.b64  	%rd4112, %rd4077, 4294967295;
	add.s64 	%rd4113, %rd4111, %rd4112;
	shr.u64 	%rd4114, %rd4113, 32;
	mul.wide.u32 	%rd4115, %r799, %r832;
	and.b64  	%rd4116, %rd4082, 4294967295;
	add.s64 	%rd4117, %rd4114, %rd4116;
	add.s64 	%rd10834, %rd4117, %rd4115;
	shr.u64 	%rd4118, %rd10834, 32;
	mul.wide.u32 	%rd4119, %r801, %r832;
	and.b64  	%rd4120, %rd4087, 4294967295;
	add.s64 	%rd4121, %rd4118, %rd4120;
	add.s64 	%rd10833, %rd4121, %rd4119;
	cvt.u32.u64 	%r182, %rd10833;
	shr.u64 	%rd4122, %rd10833, 32;
	mul.wide.u32 	%rd4123, %r802, %r832;
	and.b64  	%rd4124, %rd4092, 4294967295;
	add.s64 	%rd4125, %rd4122, %rd4124;
	add.s64 	%rd10832, %rd4125, %rd4123;
	cvt.u32.u64 	%r183, %rd10832;
	shr.u64 	%rd4126, %rd10832, 32;
	mul.wide.u32 	%rd4127, %r803, %r832;
	and.b64  	%rd4128, %rd4097, 4294967295;
	add.s64 	%rd4129, %rd4126, %rd4128;
	add.s64 	%rd10831, %rd4129, %rd4127;
	cvt.u32.u64 	%r184, %rd10831;
	shr.u64 	%rd4130, %rd10831, 32;
	mul.wide.u32 	%rd4131, %r804, %r832;
	and.b64  	%rd4132, %rd4102, 4294967295;
	add.s64 	%rd4133, %rd4130, %rd4132;
	add.s64 	%rd10830, %rd4133, %rd4131;
	cvt.u32.u64 	%r185, %rd10830;
	shr.u64 	%rd4134, %rd10830, 32;
	mul.wide.u32 	%rd4135, %r805, %r832;
	and.b64  	%rd4136, %rd4107, 4294967295;
	add.s64 	%rd4137, %rd4134, %rd4136;
	add.s64 	%rd10829, %rd4137, %rd4135;
	cvt.u32.u64 	%r186, %rd10829;
	shr.u64 	%rd4138, %rd10829, 32;
	mul.wide.u32 	%rd4139, %r793, %r832;
	and.b64  	%rd4140, %rd4110, 4294967295;
	add.s64 	%rd4141, %rd4138, %rd4140;
	add.s64 	%rd10828, %rd4141, %rd4139;
	cvt.u32.u64 	%r187, %rd10828;
	{ .reg .b32 tmp; mov.b64 {tmp, %r833}, %rd10828; }
	add.s32 	%r1502, %r831, %r833;
	setp.gt.u32 	%p200, %r1502, %r793;
	@%p200 bra 	$L__BB3_185;
	cvt.u32.u64 	%r834, %rd266;
	setp.lt.u32 	%p201, %r1502, %r834;
	@%p201 bra 	$L__BB3_186;
	cvt.u32.u64 	%r835, %rd281;
	setp.lt.u32 	%p202, %r835, %r187;
	@%p202 bra 	$L__BB3_185;
	setp.gt.u32 	%p203, %r835, %r187;
	@%p203 bra 	$L__BB3_186;
	cvt.u32.u64 	%r837, %rd280;
	setp.lt.u32 	%p204, %r837, %r186;
	@%p204 bra 	$L__BB3_185;
	setp.gt.u32 	%p205, %r837, %r186;
	@%p205 bra 	$L__BB3_186;
	cvt.u32.u64 	%r839, %rd279;
	setp.lt.u32 	%p206, %r839, %r185;
	@%p206 bra 	$L__BB3_185;
	setp.gt.u32 	%p207, %r839, %r185;
	@%p207 bra 	$L__BB3_186;
	cvt.u32.u64 	%r841, %rd278;
	setp.lt.u32 	%p208, %r841, %r184;
	@%p208 bra 	$L__BB3_185;
	setp.gt.u32 	%p209, %r841, %r184;
	@%p209 bra 	$L__BB3_186;
	cvt.u32.u64 	%r843, %rd277;
	setp.lt.u32 	%p210, %r843, %r183;
	@%p210 bra 	$L__BB3_185;
	setp.gt.u32 	%p211, %r843, %r183;
	@%p211 bra 	$L__BB3_186;
	cvt.u32.u64 	%r845, %rd276;
	setp.lt.u32 	%p212, %r845, %r182;
	@%p212 bra 	$L__BB3_185;
	cvt.u32.u64 	%r846, %rd275;
	setp.gt.u32 	%p213, %r845, %r182;
	cvt.u32.u64 	%r848, %rd10834;
	setp.gt.u32 	%p214, %r846, %r848;
	or.pred  	%p215, %p213, %p214;
	@%p215 bra 	$L__BB3_186;
$L__BB3_185:
	cvt.u32.u64 	%r849, %rd266;
	and.b64  	%rd4143, %rd10834, 4294967295;
	sub.s64 	%rd10834, %rd4143, %rd275;
	shr.u64 	%rd4144, %rd10834, 63;
	and.b64  	%rd4145, %rd10833, 4294967295;
	add.s64 	%rd4146, %rd4144, %rd276;
	sub.s64 	%rd10833, %rd4145, %rd4146;
	shr.u64 	%rd4147, %rd10833, 63;
	and.b64  	%rd4148, %rd10832, 4294967295;
	add.s64 	%rd4149, %rd4147, %rd277;
	sub.s64 	%rd10832, %rd4148, %rd4149;
	shr.u64 	%rd4150, %rd10832, 63;
	and.b64  	%rd4151, %rd10831, 4294967295;
	add.s64 	%rd4152, %rd4150, %rd278;
	sub.s64 	%rd10831, %rd4151, %rd4152;
	shr.u64 	%rd4153, %rd10831, 63;
	and.b64  	%rd4154, %rd10830, 4294967295;
	add.s64 	%rd4155, %rd4153, %rd279;
	sub.s64 	%rd10830, %rd4154, %rd4155;
	shr.u64 	%rd4156, %rd10830, 63;
	and.b64  	%rd4157, %rd10829, 4294967295;
	add.s64 	%rd4158, %rd4156, %rd280;
	sub.s64 	%rd10829, %rd4157, %rd4158;
	shr.u64 	%rd4159, %rd10829, 63;
	and.b64  	%rd4160, %rd10828, 4294967295;
	add.s64 	%rd4161, %rd4159, %rd281;
	sub.s64 	%rd10828, %rd4160, %rd4161;
	shr.u64 	%rd4162, %rd10828, 63;
	cvt.u32.u64 	%r850, %rd4162;
	add.s32 	%r851, %r849, %r850;
	sub.s32 	%r1502, %r1502, %r851;
$L__BB3_186:
	and.b64  	%rd4163, %rd10834, 4294967295;
	cvt.u64.u32 	%rd303, %r1492;
	sub.s64 	%rd4164, %rd4163, %rd303;
	shr.u64 	%rd4165, %rd4164, 63;
	cvt.u32.u64 	%r1504, %rd4164;
	and.b64  	%rd4166, %rd10833, 4294967295;
	and.b64  	%rd304, %rd10780, 4294967295;
	add.s64 	%rd4167, %rd4165, %rd304;
	sub.s64 	%rd10840, %rd4166, %rd4167;
	shr.u64 	%rd4168, %rd10840, 63;
	and.b64  	%rd4169, %rd10832, 4294967295;
	and.b64  	%rd306, %rd10779, 4294967295;
	add.s64 	%rd4170, %rd4168, %rd306;
	sub.s64 	%rd10839, %rd4169, %rd4170;
	shr.u64 	%rd4171, %rd10839, 63;
	and.b64  	%rd4172, %rd10831, 4294967295;
	and.b64  	%rd308, %rd10778, 4294967295;
	add.s64 	%rd4173, %rd4171, %rd308;
	sub.s64 	%rd10838, %rd4172, %rd4173;
	shr.u64 	%rd4174, %rd10838, 63;
	and.b64  	%rd4175, %rd10830, 4294967295;
	and.b64  	%rd310, %rd10777, 4294967295;
	add.s64 	%rd4176, %rd4174, %rd310;
	sub.s64 	%rd10837, %rd4175, %rd4176;
	shr.u64 	%rd4177, %rd10837, 63;
	and.b64  	%rd4178, %rd10829, 4294967295;
	and.b64  	%rd312, %rd10776, 4294967295;
	add.s64 	%rd4179, %rd4177, %rd312;
	sub.s64 	%rd10836, %rd4178, %rd4179;
	shr.u64 	%rd4180, %rd10836, 63;
	and.b64  	%rd4181, %rd10828, 4294967295;
	and.b64  	%rd314, %rd10775, 4294967295;
	add.s64 	%rd4182, %rd4180, %rd314;
	sub.s64 	%rd10835, %rd4181, %rd4182;
	shr.u64 	%rd4183, %rd10835, 63;
	cvt.u64.u32 	%rd4184, %r1502;
	and.b64  	%rd316, %rd10774, 4294967295;
	add.s64 	%rd4185, %rd4183, %rd316;
	sub.s64 	%rd4186, %rd4184, %rd4185;
	setp.gt.s64 	%p216, %rd4186, -1;
	cvt.u32.u64 	%r1503, %rd4186;
	@%p216 bra 	$L__BB3_188;
	cvt.u32.u64 	%r852, %rd266;
	cvt.u32.u64 	%r853, %rd275;
	add.s32 	%r1504, %r853, %r1504;
	setp.lt.u32 	%p217, %r1504, %r853;
	selp.u64 	%rd4187, 1, 0, %p217;
	and.b64  	%rd4188, %rd10840, 4294967295;
	add.s64 	%rd4189, %rd4188, %rd4187;
	add.s64 	%rd10840, %rd4189, %rd276;
	shr.u64 	%rd4190, %rd10840, 32;
	and.b64  	%rd4191, %rd10839, 4294967295;
	add.s64 	%rd4192, %rd4190, %rd4191;
	add.s64 	%rd10839, %rd4192, %rd277;
	shr.u64 	%rd4193, %rd10839, 32;
	and.b64  	%rd4194, %rd10838, 4294967295;
	add.s64 	%rd4195, %rd4193, %rd4194;
	add.s64 	%rd10838, %rd4195, %rd278;
	shr.u64 	%rd4196, %rd10838, 32;
	and.b64  	%rd4197, %rd10837, 4294967295;
	add.s64 	%rd4198, %rd4196, %rd4197;
	add.s64 	%rd10837, %rd4198, %rd279;
	shr.u64 	%rd4199, %rd10837, 32;
	and.b64  	%rd4200, %rd10836, 4294967295;
	add.s64 	%rd4201, %rd4199, %rd4200;
	add.s64 	%rd10836, %rd4201, %rd280;
	shr.u64 	%rd4202, %rd10836, 32;
	and.b64  	%rd4203, %rd10835, 4294967295;
	add.s64 	%rd4204, %rd4202, %rd4203;
	add.s64 	%rd10835, %rd4204, %rd281;
	{ .reg .b32 tmp; mov.b64 {tmp, %r854}, %rd10835; }
	add.s32 	%r855, %r1503, %r854;
	add.s32 	%r1503, %r855, %r852;
$L__BB3_188:
	cvt.u64.u32 	%rd4205, %r1504;
	sub.s64 	%rd4206, %rd4205, %rd303;
	shr.u64 	%rd4207, %rd4206, 63;
	cvt.u32.u64 	%r1537, %rd4206;
	and.b64  	%rd4208, %rd10840, 4294967295;
	add.s64 	%rd4209, %rd4207, %rd304;
	sub.s64 	%rd10846, %rd4208, %rd4209;
	shr.u64 	%rd4210, %rd10846, 63;
	and.b64  	%rd4211, %rd10839, 4294967295;
	add.s64 	%rd4212, %rd4210, %rd306;
	sub.s64 	%rd10845, %rd4211, %rd4212;
	shr.u64 	%rd4213, %rd10845, 63;
	and.b64  	%rd4214, %rd10838, 4294967295;
	add.s64 	%rd4215, %rd4213, %rd308;
	sub.s64 	%rd10844, %rd4214, %rd4215;
	shr.u64 	%rd4216, %rd10844, 63;
	and.b64  	%rd4217, %rd10837, 4294967295;
	add.s64 	%rd4218, %rd4216, %rd310;
	sub.s64 	%rd10843, %rd4217, %rd4218;
	shr.u64 	%rd4219, %rd10843, 63;
	and.b64  	%rd4220, %rd10836, 4294967295;
	add.s64 	%rd4221, %rd4219, %rd312;
	sub.s64 	%rd10842, %rd4220, %rd4221;
	shr.u64 	%rd4222, %rd10842, 63;
	and.b64  	%rd4223, %rd10835, 4294967295;
	add.s64 	%rd4224, %rd4222, %rd314;
	sub.s64 	%rd10841, %rd4223, %rd4224;
	shr.u64 	%rd4225, %rd10841, 63;
	cvt.u64.u32 	%rd4226, %r1503;
	add.s64 	%rd4227, %rd4225, %rd316;
	sub.s64 	%rd4228, %rd4226, %rd4227;
	setp.gt.s64 	%p218, %rd4228, -1;
	cvt.u32.u64 	%r1530, %rd4228;
	@%p218 bra 	$L__BB3_190;
	cvt.u32.u64 	%r856, %rd266;
	cvt.u32.u64 	%r857, %rd275;
	add.s32 	%r1537, %r857, %r1537;
	setp.lt.u32 	%p219, %r1537, %r857;
	selp.u64 	%rd4229, 1, 0, %p219;
	and.b64  	%rd4230, %rd10846, 4294967295;
	add.s64 	%rd4231, %rd4230, %rd4229;
	add.s64 	%rd10846, %rd4231, %rd276;
	shr.u64 	%rd4232, %rd10846, 32;
	and.b64  	%rd4233, %rd10845, 4294967295;
	add.s64 	%rd4234, %rd4232, %rd4233;
	add.s64 	%rd10845, %rd4234, %rd277;
	shr.u64 	%rd4235, %rd10845, 32;
	and.b64  	%rd4236, %rd10844, 4294967295;
	add.s64 	%rd4237, %rd4235, %rd4236;
	add.s64 	%rd10844, %rd4237, %rd278;
	shr.u64 	%rd4238, %rd10844, 32;
	and.b64  	%rd4239, %rd10843, 4294967295;
	add.s64 	%rd4240, %rd4238, %rd4239;
	add.s64 	%rd10843, %rd4240, %rd279;
	shr.u64 	%rd4241, %rd10843, 32;
	and.b64  	%rd4242, %rd10842, 4294967295;
	add.s64 	%rd4243, %rd4241, %rd4242;
	add.s64 	%rd10842, %rd4243, %rd280;
	shr.u64 	%rd4244, %rd10842, 32;
	and.b64  	%rd4245, %rd10841, 4294967295;
	add.s64 	%rd4246, %rd4244, %rd4245;
	add.s64 	%rd10841, %rd4246, %rd281;
	{ .reg .b32 tmp; mov.b64 {tmp, %r858}, %rd10841; }
	add.s32 	%r859, %r1530, %r858;
	add.s32 	%r1530, %r859, %r856;
$L__BB3_190:
	cvt.u32.u64 	%r1536, %rd10846;
	cvt.u32.u64 	%r1535, %rd10845;
	cvt.u32.u64 	%r1534, %rd10844;
	cvt.u32.u64 	%r1533, %rd10843;
	cvt.u32.u64 	%r1532, %rd10842;
	cvt.u32.u64 	%r1531, %rd10841;
	cvt.u64.u32 	%rd4247, %r1537;
	sub.s64 	%rd4248, %rd303, %rd4247;
	shr.u64 	%rd4249, %rd4248, 63;
	cvt.u32.u64 	%r1508, %rd4248;
	and.b64  	%rd4250, %rd10846, 4294967295;
	add.s64 	%rd4251, %rd4249, %rd4250;
	sub.s64 	%rd10852, %rd304, %rd4251;
	shr.u64 	%rd4252, %rd10852, 63;
	and.b64  	%rd4253, %rd10845, 4294967295;
	add.s64 	%rd4254, %rd4252, %rd4253;
	sub.s64 	%rd10851, %rd306, %rd4254;
	shr.u64 	%rd4255, %rd10851, 63;
	and.b64  	%rd4256, %rd10844, 4294967295;
	add.s64 	%rd4257, %rd4255, %rd4256;
	sub.s64 	%rd10850, %rd308, %rd4257;
	shr.u64 	%rd4258, %rd10850, 63;
	and.b64  	%rd4259, %rd10843, 4294967295;
	add.s64 	%rd4260, %rd4258, %rd4259;
	sub.s64 	%rd10849, %rd310, %rd4260;
	shr.u64 	%rd4261, %rd10849, 63;
	and.b64  	%rd4262, %rd10842, 4294967295;
	add.s64 	%rd4263, %rd4261, %rd4262;
	sub.s64 	%rd10848, %rd312, %rd4263;
	shr.u64 	%rd4264, %rd10848, 63;
	and.b64  	%rd4265, %rd10841, 4294967295;
	add.s64 	%rd4266, %rd4264, %rd4265;
	sub.s64 	%rd10847, %rd314, %rd4266;
	shr.u64 	%rd4267, %rd10847, 63;
	cvt.u64.u32 	%rd4268, %r1530;
	add.s64 	%rd4269, %rd4267, %rd4268;
	sub.s64 	%rd4270, %rd316, %rd4269;
	setp.gt.s64 	%p220, %rd4270, -1;
	cvt.u32.u64 	%r1507, %rd4270;
	@%p220 bra 	$L__BB3_192;
	cvt.u32.u64 	%r860, %rd266;
	cvt.u32.u64 	%r861, %rd275;
	add.s32 	%r1508, %r861, %r1508;
	setp.lt.u32 	%p221, %r1508, %r861;
	selp.u64 	%rd4271, 1, 0, %p221;
	and.b64  	%rd4272, %rd10852, 4294967295;
	add.s64 	%rd4273, %rd4272, %rd4271;
	add.s64 	%rd10852, %rd4273, %rd276;
	shr.u64 	%rd4274, %rd10852, 32;
	and.b64  	%rd4275, %rd10851, 4294967295;
	add.s64 	%rd4276, %rd4274, %rd4275;
	add.s64 	%rd10851, %rd4276, %rd277;
	shr.u64 	%rd4277, %rd10851, 32;
	and.b64  	%rd4278, %rd10850, 4294967295;
	add.s64 	%rd4279, %rd4277, %rd4278;
	add.s64 	%rd10850, %rd4279, %rd278;
	shr.u64 	%rd4280, %rd10850, 32;
	and.b64  	%rd4281, %rd10849, 4294967295;
	add.s64 	%rd4282, %rd4280, %rd4281;
	add.s64 	%rd10849, %rd4282, %rd279;
	shr.u64 	%rd4283, %rd10849, 32;
	and.b64  	%rd4284, %rd10848, 4294967295;
	add.s64 	%rd4285, %rd4283, %rd4284;
	add.s64 	%rd10848, %rd4285, %rd280;
	shr.u64 	%rd4286, %rd10848, 32;
	and.b64  	%rd4287, %rd10847, 4294967295;
	add.s64 	%rd4288, %rd4286, %rd4287;
	add.s64 	%rd10847, %rd4288, %rd281;
	{ .reg .b32 tmp; mov.b64 {tmp, %r862}, %rd10847; }
	add.s32 	%r863, %r1507, %r862;
	add.s32 	%r1507, %r863, %r860;
$L__BB3_192:
	cvt.u64.u32 	%rd4289, %r1508;
	mul.lo.s64 	%rd4290, %rd4289, %rd267;
	cvt.u32.u64 	%r865, %rd4290;
	shr.u64 	%rd4291, %rd4290, 32;
	and.b64  	%rd4292, %rd10852, 4294967295;
	mad.lo.s64 	%rd4293, %rd4292, %rd267, %rd4291;
	shr.u64 	%rd4294, %rd4293, 32;
	and.b64  	%rd4295, %rd10851, 4294967295;
	mad.lo.s64 	%rd4296, %rd4295, %rd267, %rd4294;
	shr.u64 	%rd4297, %rd4296, 32;
	and.b64  	%rd4298, %rd10850, 4294967295;
	mad.lo.s64 	%rd4299, %rd4298, %rd267, %rd4297;
	shr.u64 	%rd4300, %rd4299, 32;
	and.b64  	%rd4301, %rd10849, 4294967295;
	mad.lo.s64 	%rd4302, %rd4301, %rd267, %rd4300;
	shr.u64 	%rd4303, %rd4302, 32;
	and.b64  	%rd4304, %rd10848, 4294967295;
	mad.lo.s64 	%rd4305, %rd4304, %rd267, %rd4303;
	shr.u64 	%rd4306, %rd4305, 32;
	and.b64  	%rd4307, %rd10847, 4294967295;
	mad.lo.s64 	%rd4308, %rd4307, %rd267, %rd4306;
	shr.u64 	%rd4309, %rd4308, 32;
	cvt.u64.u32 	%rd4310, %r1507;
	mad.lo.s64 	%rd4311, %rd4310, %rd267, %rd4309;
	shr.u64 	%rd4312, %rd4311, 32;
	and.b64  	%rd4313, %rd4293, 4294967295;
	mad.lo.s64 	%rd4314, %rd268, %rd4289, %rd4313;
	shr.u64 	%rd4315, %rd4314, 32;
	and.b64  	%rd4316, %rd4296, 4294967295;
	add.s64 	%rd4317, %rd4315, %rd4316;
	mad.lo.s64 	%rd4318, %rd4292, %rd268, %rd4317;
	shr.u64 	%rd4319, %rd4318, 32;
	and.b64  	%rd4320, %rd4299, 4294967295;
	add.s64 	%rd4321, %rd4319, %rd4320;
	mad.lo.s64 	%rd4322, %rd4295, %rd268, %rd4321;
	shr.u64 	%rd4323, %rd4322, 32;
	and.b64  	%rd4324, %rd4302, 4294967295;
	add.s64 	%rd4325, %rd4323, %rd4324;
	mad.lo.s64 	%rd4326, %rd4298, %rd268, %rd4325;
	shr.u64 	%rd4327, %rd4326, 32;
	and.b64  	%rd4328, %rd4305, 4294967295;
	add.s64 	%rd4329, %rd4327, %rd4328;
	mad.lo.s64 	%rd4330, %rd4301, %rd268, %rd4329;
	shr.u64 	%rd4331, %rd4330, 32;
	and.b64  	%rd4332, %rd4308, 4294967295;
	add.s64 	%rd4333, %rd4331, %rd4332;
	mad.lo.s64 	%rd4334, %rd4304, %rd268, %rd4333;
	shr.u64 	%rd4335, %rd4334, 32;
	and.b64  	%rd4336, %rd4311, 4294967295;
	add.s64 	%rd4337, %rd4335, %rd4336;
	mad.lo.s64 	%rd4338, %rd4307, %rd268, %rd4337;
	shr.u64 	%rd4339, %rd4338, 32;
	add.s64 	%rd4340, %rd4339, %rd4312;
	mad.lo.s64 	%rd4341, %rd268, %rd4310, %rd4340;
	shr.u64 	%rd4342, %rd4341, 32;
	and.b64  	%rd4343, %rd4318, 4294967295;
	mad.lo.s64 	%rd4344, %rd269, %rd4289, %rd4343;
	shr.u64 	%rd4345, %rd4344, 32;
	and.b64  	%rd4346, %rd4322, 4294967295;
	add.s64 	%rd4347, %rd4345, %rd4346;
	mad.lo.s64 	%rd4348, %rd4292, %rd269, %rd4347;
	shr.u64 	%rd4349, %rd4348, 32;
	and.b64  	%rd4350, %rd4326, 4294967295;
	add.s64 	%rd4351, %rd4349, %rd4350;
	mad.lo.s64 	%rd4352, %rd4295, %rd269, %rd4351;
	shr.u64 	%rd4353, %rd4352, 32;
	and.b64  	%rd4354, %rd4330, 4294967295;
	add.s64 	%rd4355, %rd4353, %rd4354;
	mad.lo.s64 	%rd4356, %rd4298, %rd269, %rd4355;
	shr.u64 	%rd4357, %rd4356, 32;
	and.b64  	%rd4358, %rd4334, 4294967295;
	add.s64 	%rd4359, %rd4357, %rd4358;
	mad.lo.s64 	%rd4360, %rd4301, %rd269, %rd4359;
	shr.u64 	%rd4361, %rd4360, 32;
	and.b64  	%rd4362, %rd4338, 4294967295;
	add.s64 	%rd4363, %rd4361, %rd4362;
	mad.lo.s64 	%rd4364, %rd4304, %rd269, %rd4363;
	shr.u64 	%rd4365, %rd4364, 32;
	and.b64  	%rd4366, %rd4341, 4294967295;
	add.s64 	%rd4367, %rd4365, %rd4366;
	mad.lo.s64 	%rd4368, %rd4307, %rd269, %rd4367;
	shr.u64 	%rd4369, %rd4368, 32;
	add.s64 	%rd4370, %rd4369, %rd4342;
	mad.lo.s64 	%rd4371, %rd269, %rd4310, %rd4370;
	shr.u64 	%rd4372, %rd4371, 32;
	and.b64  	%rd4373, %rd4348, 4294967295;
	mad.lo.s64 	%rd4374, %rd270, %rd4289, %rd4373;
	shr.u64 	%rd4375, %rd4374, 32;
	and.b64  	%rd4376, %rd4352, 4294967295;
	add.s64 	%rd4377, %rd4375, %rd4376;
	mad.lo.s64 	%rd4378, %rd4292, %rd270, %rd4377;
	shr.u64 	%rd4379, %rd4378, 32;
	and.b64  	%rd4380, %rd4356, 4294967295;
	add.s64 	%rd4381, %rd4379, %rd4380;
	mad.lo.s64 	%rd4382, %rd4295, %rd270, %rd4381;
	shr.u64 	%rd4383, %rd4382, 32;
	and.b64  	%rd4384, %rd4360, 4294967295;
	add.s64 	%rd4385, %rd4383, %rd4384;
	mad.lo.s64 	%rd4386, %rd4298, %rd270, %rd4385;
	shr.u64 	%rd4387, %rd4386, 32;
	and.b64  	%rd4388, %rd4364, 4294967295;
	add.s64 	%rd4389, %rd4387, %rd4388;
	mad.lo.s64 	%rd4390, %rd4301, %rd270, %rd4389;
	shr.u64 	%rd4391, %rd4390, 32;
	and.b64  	%rd4392, %rd4368, 4294967295;
	add.s64 	%rd4393, %rd4391, %rd4392;
	mad.lo.s64 	%rd4394, %rd4304, %rd270, %rd4393;
	shr.u64 	%rd4395, %rd4394, 32;
	and.b64  	%rd4396, %rd4371, 4294967295;
	add.s64 	%rd4397, %rd4395, %rd4396;
	mad.lo.s64 	%rd4398, %rd4307, %rd270, %rd4397;
	shr.u64 	%rd4399, %rd4398, 32;
	add.s64 	%rd4400, %rd4399, %rd4372;
	mad.lo.s64 	%rd4401, %rd270, %rd4310, %rd4400;
	shr.u64 	%rd4402, %rd4401, 32;
	and.b64  	%rd4403, %rd4378, 4294967295;
	mad.lo.s64 	%rd4404, %rd271, %rd4289, %rd4403;
	shr.u64 	%rd4405, %rd4404, 32;
	and.b64  	%rd4406, %rd4382, 4294967295;
	add.s64 	%rd4407, %rd4405, %rd4406;
	mad.lo.s64 	%rd4408, %rd4292, %rd271, %rd4407;
	shr.u64 	%rd4409, %rd4408, 32;
	and.b64  	%rd4410, %rd4386, 4294967295;
	add.s64 	%rd4411, %rd4409, %rd4410;
	mad.lo.s64 	%rd4412, %rd4295, %rd271, %rd4411;
	shr.u64 	%rd4413, %rd4412, 32;
	and.b64  	%rd4414, %rd4390, 4294967295;
	add.s64 	%rd4415, %rd4413, %rd4414;
	mad.lo.s64 	%rd4416, %rd4298, %rd271, %rd4415;
	shr.u64 	%rd4417, %rd4416, 32;
	and.b64  	%rd4418, %rd4394, 4294967295;
	add.s64 	%rd4419, %rd4417, %rd4418;
	mad.lo.s64 	%rd4420, %rd4301, %rd271, %rd4419;
	shr.u64 	%rd4421, %rd4420, 32;
	and.b64  	%rd4422, %rd4398, 4294967295;
	add.s64 	%rd4423, %rd4421, %rd4422;
	mad.lo.s64 	%rd4424, %rd4304, %rd271, %rd4423;
	shr.u64 	%rd4425, %rd4424, 32;
	and.b64  	%rd4426, %rd4401, 4294967295;
	add.s64 	%rd4427, %rd4425, %rd4426;
	mad.lo.s64 	%rd4428, %rd4307, %rd271, %rd4427;
	shr.u64 	%rd4429, %rd4428, 32;
	add.s64 	%rd4430, %rd4429, %rd4402;
	mad.lo.s64 	%rd4431, %rd271, %rd4310, %rd4430;
	shr.u64 	%rd4432, %rd4431, 32;
	and.b64  	%rd4433, %rd4408, 4294967295;
	mad.lo.s64 	%rd4434, %rd272, %rd4289, %rd4433;
	shr.u64 	%rd4435, %rd4434, 32;
	and.b64  	%rd4436, %rd4412, 4294967295;
	add.s64 	%rd4437, %rd4435, %rd4436;
	mad.lo.s64 	%rd4438, %rd4292, %rd272, %rd4437;
	shr.u64 	%rd4439, %rd4438, 32;
	and.b64  	%rd4440, %rd4416, 4294967295;
	add.s64 	%rd4441, %rd4439, %rd4440;
	mad.lo.s64 	%rd4442, %rd4295, %rd272, %rd4441;
	shr.u64 	%rd4443, %rd4442, 32;
	and.b64  	%rd4444, %rd4420, 4294967295;
	add.s64 	%rd4445, %rd4443, %rd4444;
	mad.lo.s64 	%rd4446, %rd4298, %rd272, %rd4445;
	shr.u64 	%rd4447, %rd4446, 32;
	and.b64  	%rd4448, %rd4424, 4294967295;
	add.s64 	%rd4449, %rd4447, %rd4448;
	mad.lo.s64 	%rd4450, %rd4301, %rd272, %rd4449;
	shr.u64 	%rd4451, %rd4450, 32;
	and.b64  	%rd4452, %rd4428, 4294967295;
	add.s64 	%rd4453, %rd4451, %rd4452;
	mad.lo.s64 	%rd4454, %rd4304, %rd272, %rd4453;
	shr.u64 	%rd4455, %rd4454, 32;
	and.b64  	%rd4456, %rd4431, 4294967295;
	add.s64 	%rd4457, %rd4455, %rd4456;
	mad.lo.s64 	%rd4458, %rd4307, %rd272, %rd4457;
	shr.u64 	%rd4459, %rd4458, 32;
	add.s64 	%rd4460, %rd4459, %rd4432;
	mad.lo.s64 	%rd4461, %rd272, %rd4310, %rd4460;
	shr.u64 	%rd4462, %rd4461, 32;
	and.b64  	%rd4463, %rd4438, 4294967295;
	mad.lo.s64 	%rd4464, %rd273, %rd4289, %rd4463;
	shr.u64 	%rd4465, %rd4464, 32;
	and.b64  	%rd4466, %rd4442, 4294967295;
	add.s64 	%rd4467, %rd4465, %rd4466;
	mad.lo.s64 	%rd4468, %rd4292, %rd273, %rd4467;
	shr.u64 	%rd4469, %rd4468, 32;
	and.b64  	%rd4470, %rd4446, 4294967295;
	add.s64 	%rd4471, %rd4469, %rd4470;
	mad.lo.s64 	%rd4472, %rd4295, %rd273, %rd4471;
	shr.u64 	%rd4473, %rd4472, 32;
	and.b64  	%rd4474, %rd4450, 4294967295;
	add.s64 	%rd4475, %rd4473, %rd4474;
	mad.lo.s64 	%rd4476, %rd4298, %rd273, %rd4475;
	shr.u64 	%rd4477, %rd4476, 32;
	and.b64  	%rd4478, %rd4454, 4294967295;
	add.s64 	%rd4479, %rd4477, %rd4478;
	mad.lo.s64 	%rd4480, %rd4301, %rd273, %rd4479;
	shr.u64 	%rd4481, %rd4480, 32;
	and.b64  	%rd4482, %rd4458, 4294967295;
	add.s64 	%rd4483, %rd4481, %rd4482;
	mad.lo.s64 	%rd4484, %rd4304, %rd273, %rd4483;
	shr.u64 	%rd4485, %rd4484, 32;
	and.b64  	%rd4486, %rd4461, 4294967295;
	add.s64 	%rd4487, %rd4485, %rd4486;
	mad.lo.s64 	%rd4488, %rd4307, %rd273, %rd4487;
	shr.u64 	%rd4489, %rd4488, 32;
	add.s64 	%rd4490, %rd4489, %rd4462;
	mad.lo.s64 	%rd4491, %rd273, %rd4310, %rd4490;
	shr.u64 	%rd4492, %rd4491, 32;
	and.b64  	%rd4493, %rd4468, 4294967295;
	mad.lo.s64 	%rd4494, %rd274, %rd4289, %rd4493;
	shr.u64 	%rd4495, %rd4494, 32;
	and.b64  	%rd4496, %rd4472, 4294967295;
	add.s64 	%rd4497, %rd4495, %rd4496;
	mad.lo.s64 	%rd4498, %rd4292, %rd274, %rd4497;
	shr.u64 	%rd4499, %rd4498, 32;
	and.b64  	%rd4500, %rd4476, 4294967295;
	add.s64 	%rd4501, %rd4499, %rd4500;
	mad.lo.s64 	%rd4502, %rd4295, %rd274, %rd4501;
	shr.u64 	%rd4503, %rd4502, 32;
	and.b64  	%rd4504, %rd4480, 4294967295;
	add.s64 	%rd4505, %rd4503, %rd4504;
	mad.lo.s64 	%rd4506, %rd4298, %rd274, %rd4505;
	shr.u64 	%rd4507, %rd4506, 32;
	and.b64  	%rd4508, %rd4484, 4294967295;
	add.s64 	%rd4509, %rd4507, %rd4508;
	mad.lo.s64 	%rd4510, %rd4301, %rd274, %rd4509;
	shr.u64 	%rd4511, %rd4510, 32;
	and.b64  	%rd4512, %rd4488, 4294967295;
	add.s64 	%rd4513, %rd4511, %rd4512;
	mad.lo.s64 	%rd4514, %rd4304, %rd274, %rd4513;
	shr.u64 	%rd4515, %rd4514, 32;
	and.b64  	%rd4516, %rd4491, 4294967295;
	add.s64 	%rd4517, %rd4515, %rd4516;
	mad.lo.s64 	%rd4518, %rd4307, %rd274, %rd4517;
	shr.u64 	%rd4519, %rd4518, 32;
	add.s64 	%rd4520, %rd4519, %rd4492;
	mad.lo.s64 	%rd4521, %rd274, %rd4310, %rd4520;
	{ .reg .b32 tmp; mov.b64 {tmp, %r866}, %rd4521; }
	mul.lo.s32 	%r867, %r796, %r865;
	cvt.u64.u32 	%rd4522, %r867;
	mul.wide.u32 	%rd4523, %r798, %r867;
	and.b64  	%rd4524, %rd4290, 4294967295;
	add.s64 	%rd4525, %rd4523, %rd4524;
	shr.u64 	%rd4526, %rd4525, 32;
	mul.wide.u32 	%rd4527, %r799, %r867;
	and.b64  	%rd4528, %rd4314, 4294967295;
	add.s64 	%rd4529, %rd4526, %rd4528;
	add.s64 	%rd4530, %rd4529, %rd4527;
	cvt.u32.u64 	%r870, %rd4530;
	shr.u64 	%rd4531, %rd4530, 32;
	and.b64  	%rd4532, %rd4344, 4294967295;
	add.s64 	%rd4533, %rd4531, %rd4532;
	mad.lo.s64 	%rd4534, %rd277, %rd4522, %rd4533;
	shr.u64 	%rd4535, %rd4534, 32;
	and.b64  	%rd4536, %rd4374, 4294967295;
	add.s64 	%rd4537, %rd4535, %rd4536;
	mad.lo.s64 	%rd4538, %rd278, %rd4522, %rd4537;
	shr.u64 	%rd4539, %rd4538, 32;
	and.b64  	%rd4540, %rd4404, 4294967295;
	add.s64 	%rd4541, %rd4539, %rd4540;
	mad.lo.s64 	%rd4542, %rd279, %rd4522, %rd4541;
	shr.u64 	%rd4543, %rd4542, 32;
	and.b64  	%rd4544, %rd4434, 4294967295;
	add.s64 	%rd4545, %rd4543, %rd4544;
	mad.lo.s64 	%rd4546, %rd280, %rd4522, %rd4545;
	shr.u64 	%rd4547, %rd4546, 32;
	and.b64  	%rd4548, %rd4464, 4294967295;
	add.s64 	%rd4549, %rd4547, %rd4548;
	mad.lo.s64 	%rd4550, %rd281, %rd4522, %rd4549;
	shr.u64 	%rd4551, %rd4550, 32;
	mul.wide.u32 	%rd4552, %r793, %r867;
	and.b64  	%rd4553, %rd4494, 4294967295;
	add.s64 	%rd4554, %rd4551, %rd4553;
	add.s64 	%rd4555, %rd4554, %rd4552;
	shr.u64 	%rd4556, %rd4555, 32;
	and.b64  	%rd4557, %rd4498, 4294967295;
	add.s64 	%rd4558, %rd4556, %rd4557;
	shr.u64 	%rd4559, %rd4558, 32;
	and.b64  	%rd4560, %rd4502, 4294967295;
	add.s64 	%rd4561, %rd4559, %rd4560;
	shr.u64 	%rd4562, %rd4561, 32;
	and.b64  	%rd4563, %rd4506, 4294967295;
	add.s64 	%rd4564, %rd4562, %rd4563;
	shr.u64 	%rd4565, %rd4564, 32;
	and.b64  	%rd4566, %rd4510, 4294967295;
	add.s64 	%rd4567, %rd4565, %rd4566;
	shr.u64 	%rd4568, %rd4567, 32;
	and.b64  	%rd4569, %rd4514, 4294967295;
	add.s64 	%rd4570, %rd4568, %rd4569;
	shr.u64 	%rd4571, %rd4570, 32;
	and.b64  	%rd4572, %rd4518, 4294967295;
	add.s64 	%rd4573, %rd4571, %rd4572;
	shr.u64 	%rd4574, %rd4573, 32;
	and.b64  	%rd4575, %rd4521, 4294967295;
	add.s64 	%rd4576, %rd4574, %rd4575;
	{ .reg .b32 tmp; mov.b64 {tmp, %r871}, %rd4576; }
	add.s32 	%r872, %r866, %r871;
	mul.lo.s32 	%r873, %r796, %r870;
	cvt.u64.u32 	%rd4577, %r873;
	mul.wide.u32 	%rd4578, %r798, %r873;
	and.b64  	%rd4579, %rd4530, 4294967295;
	add.s64 	%rd4580, %rd4578, %rd4579;
	shr.u64 	%rd4581, %rd4580, 32;
	mul.wide.u32 	%rd4582, %r799, %r873;
	and.b64  	%rd4583, %rd4534, 4294967295;
	add.s64 	%rd4584, %rd4581, %rd4583;
	add.s64 	%rd4585, %rd4584, %rd4582;
	cvt.u32.u64 	%r874, %rd4585;
	shr.u64 	%rd4586, %rd4585, 32;
	and.b64  	%rd4587, %rd4538, 4294967295;
	add.s64 	%rd4588, %rd4586, %rd4587;
	mad.lo.s64 	%rd4589, %rd277, %rd4577, %rd4588;
	shr.u64 	%rd4590, %rd4589, 32;
	and.b64  	%rd4591, %rd4542, 4294967295;
	add.s64 	%rd4592, %rd4590, %rd4591;
	mad.lo.s64 	%rd4593, %rd278, %rd4577, %rd4592;
	shr.u64 	%rd4594, %rd4593, 32;
	and.b64  	%rd4595, %rd4546, 4294967295;
	add.s64 	%rd4596, %rd4594, %rd4595;
	mad.lo.s64 	%rd4597, %rd279, %rd4577, %rd4596;
	shr.u64 	%rd4598, %rd4597, 32;
	and.b64  	%rd4599, %rd4550, 4294967295;
	add.s64 	%rd4600, %rd4598, %rd4599;
	mad.lo.s64 	%rd4601, %rd280, %rd4577, %rd4600;
	shr.u64 	%rd4602, %rd4601, 32;
	and.b64  	%rd4603, %rd4555, 4294967295;
	add.s64 	%rd4604, %rd4602, %rd4603;
	mad.lo.s64 	%rd4605, %rd281, %rd4577, %rd4604;
	shr.u64 	%rd4606, %rd4605, 32;
	mul.wide.u32 	%rd4607, %r793, %r873;
	and.b64  	%rd4608, %rd4558, 4294967295;
	add.s64 	%rd4609, %rd4606, %rd4608;
	add.s64 	%rd4610, %rd4609, %rd4607;
	shr.u64 	%rd4611, %rd4610, 32;
	and.b64  	%rd4612, %rd4561, 4294967295;
	add.s64 	%rd4613, %rd4611, %rd4612;
	shr.u64 	%rd4614, %rd4613, 32;
	and.b64  	%rd4615, %rd4564, 4294967295;
	add.s64 	%rd4616, %rd4614, %rd4615;
	shr.u64 	%rd4617, %rd4616, 32;
	and.b64  	%rd4618, %rd4567, 4294967295;
	add.s64 	%rd4619, %rd4617, %rd4618;
	shr.u64 	%rd4620, %rd4619, 32;
	and.b64  	%rd4621, %rd4570, 4294967295;
	add.s64 	%rd4622, %rd4620, %rd4621;
	shr.u64 	%rd4623, %rd4622, 32;
	and.b64  	%rd4624, %rd4573, 4294967295;
	add.s64 	%rd4625, %rd4623, %rd4624;
	shr.u64 	%rd4626, %rd4625, 32;
	and.b64  	%rd4627, %rd4576, 4294967295;
	add.s64 	%rd4628, %rd4626, %rd4627;
	{ .reg .b32 tmp; mov.b64 {tmp, %r875}, %rd4628; }
	add.s32 	%r876, %r872, %r875;
	mul.lo.s32 	%r877, %r796, %r874;
	cvt.u64.u32 	%rd4629, %r877;
	mul.wide.u32 	%rd4630, %r798, %r877;
	and.b64  	%rd4631, %rd4585, 4294967295;
	add.s64 	%rd4632, %rd4630, %rd4631;
	shr.u64 	%rd4633, %rd4632, 32;
	mul.wide.u32 	%rd4634, %r799, %r877;
	and.b64  	%rd4635, %rd4589, 4294967295;
	add.s64 	%rd4636, %rd4633, %rd4635;
	add.s64 	%rd4637, %rd4636, %rd4634;
	cvt.u32.u64 	%r878, %rd4637;
	shr.u64 	%rd4638, %rd4637, 32;
	and.b64  	%rd4639, %rd4593, 4294967295;
	add.s64 	%rd4640, %rd4638, %rd4639;
	mad.lo.s64 	%rd4641, %rd277, %rd4629, %rd4640;
	shr.u64 	%rd4642, %rd4641, 32;
	and.b64  	%rd4643, %rd4597, 4294967295;
	add.s64 	%rd4644, %rd4642, %rd4643;
	mad.lo.s64 	%rd4645, %rd278, %rd4629, %rd4644;
	shr.u64 	%rd4646, %rd4645, 32;
	and.b64  	%rd4647, %rd4601, 4294967295;
	add.s64 	%rd4648, %rd4646, %rd4647;
	mad.lo.s64 	%rd4649, %rd279, %rd4629, %rd4648;
	shr.u64 	%rd4650, %rd4649, 32;
	and.b64  	%rd4651, %rd4605, 4294967295;
	add.s64 	%rd4652, %rd4650, %rd4651;
	mad.lo.s64 	%rd4653, %rd280, %rd4629, %rd4652;
	shr.u64 	%rd4654, %rd4653, 32;
	and.b64  	%rd4655, %rd4610, 4294967295;
	add.s64 	%rd4656, %rd4654, %rd4655;
	mad.lo.s64 	%rd4657, %rd281, %rd4629, %rd4656;
	shr.u64 	%rd4658, %rd4657, 32;
	mul.wide.u32 	%rd4659, %r793, %r877;
	and.b64  	%rd4660, %rd4613, 4294967295;
	add.s64 	%rd4661, %rd4658, %rd4660;
	add.s64 	%rd4662, %rd4661, %rd4659;
	shr.u64 	%rd4663, %rd4662, 32;
	and.b64  	%rd4664, %rd4616, 4294967295;
	add.s64 	%rd4665, %rd4663, %rd4664;
	shr.u64 	%rd4666, %rd4665, 32;
	and.b64  	%rd4667, %rd4619, 4294967295;
	add.s64 	%rd4668, %rd4666, %rd4667;
	shr.u64 	%rd4669, %rd4668, 32;
	and.b64  	%rd4670, %rd4622, 4294967295;
	add.s64 	%rd4671, %rd4669, %rd4670;
	shr.u64 	%rd4672, %rd4671, 32;
	and.b64  	%rd4673, %rd4625, 4294967295;
	add.s64 	%rd4674, %rd4672, %rd4673;
	shr.u64 	%rd4675, %rd4674, 32;
	and.b64  	%rd4676, %rd4628, 4294967295;
	add.s64 	%rd4677, %rd4675, %rd4676;
	{ .reg .b32 tmp; mov.b64 {tmp, %r879}, %rd4677; }
	add.s32 	%r880, %r876, %r879;
	mul.lo.s32 	%r881, %r796, %r878;
	cvt.u64.u32 	%rd4678, %r881;
	mul.wide.u32 	%rd4679, %r798, %r881;
	and.b64  	%rd4680, %rd4637, 4294967295;
	add.s64 	%rd4681, %rd4679, %rd4680;
	shr.u64 	%rd4682, %rd4681, 32;
	mul.wide.u32 	%rd4683, %r799, %r881;
	and.b64  	%rd4684, %rd4641, 4294967295;
	add.s64 	%rd4685, %rd4682, %rd4684;
	add.s64 	%rd4686, %rd4685, %rd4683;
	cvt.u32.u64 	%r882, %rd4686;
	shr.u64 	%rd4687, %rd4686, 32;
	and.b64  	%rd4688, %rd4645, 4294967295;
	add.s64 	%rd4689, %rd4687, %rd4688;
	mad.lo.s64 	%rd4690, %rd277, %rd4678, %rd4689;
	shr.u64 	%rd4691, %rd4690, 32;
	and.b64  	%rd4692, %rd4649, 4294967295;
	add.s64 	%rd4693, %rd4691, %rd4692;
	mad.lo.s64 	%rd4694, %rd278, %rd4678, %rd4693;
	shr.u64 	%rd4695, %rd4694, 32;
	and.b64  	%rd4696, %rd4653, 4294967295;
	add.s64 	%rd4697, %rd4695, %rd4696;
	mad.lo.s64 	%rd4698, %rd279, %rd4678, %rd4697;
	shr.u64 	%rd4699, %rd4698, 32;
	and.b64  	%rd4700, %rd4657, 4294967295;
	add.s64 	%rd4701, %rd4699, %rd4700;
	mad.lo.s64 	%rd4702, %rd280, %rd4678, %rd4701;
	shr.u64 	%rd4703, %rd4702, 32;
	and.b64  	%rd4704, %rd4662, 4294967295;
	add.s64 	%rd4705, %rd4703, %rd4704;
	mad.lo.s64 	%rd4706, %rd281, %rd4678, %rd4705;
	shr.u64 	%rd4707, %rd4706, 32;
	mul.wide.u32 	%rd4708, %r793, %r881;
	and.b64  	%rd4709, %rd4665, 4294967295;
	add.s64 	%rd4710, %rd4707, %rd4709;
	add.s64 	%rd4711, %rd4710, %rd4708;
	shr.u64 	%rd4712, %rd4711, 32;
	and.b64  	%rd4713, %rd4668, 4294967295;
	add.s64 	%rd4714, %rd4712, %rd4713;
	shr.u64 	%rd4715, %rd4714, 32;
	and.b64  	%rd4716, %rd4671, 4294967295;
	add.s64 	%rd4717, %rd4715, %rd4716;
	shr.u64 	%rd4718, %rd4717, 32;
	and.b64  	%rd4719, %rd4674, 4294967295;
	add.s64 	%rd4720, %rd4718, %rd4719;
	shr.u64 	%rd4721, %rd4720, 32;
	and.b64  	%rd4722, %rd4677, 4294967295;
	add.s64 	%rd4723, %rd4721, %rd4722;
	{ .reg .b32 tmp; mov.b64 {tmp, %r883}, %rd4723; }
	add.s32 	%r884, %r880, %r883;
	mul.lo.s32 	%r885, %r796, %r882;
	cvt.u64.u32 	%rd4724, %r885;
	mul.wide.u32 	%rd4725, %r798, %r885;
	and.b64  	%rd4726, %rd4686, 4294967295;
	add.s64 	%rd4727, %rd4725, %rd4726;
	shr.u64 	%rd4728, %rd4727, 32;
	mul.wide.u32 	%rd4729, %r799, %r885;
	and.b64  	%rd4730, %rd4690, 4294967295;
	add.s64 	%rd4731, %rd4728, %rd4730;
	add.s64 	%rd4732, %rd4731, %rd4729;
	cvt.u32.u64 	%r886, %rd4732;
	shr.u64 	%rd4733, %rd4732, 32;
	and.b64  	%rd4734, %rd4694, 4294967295;
	add.s64 	%rd4735, %rd4733, %rd4734;
	mad.lo.s64 	%rd4736, %rd277, %rd4724, %rd4735;
	shr.u64 	%rd4737, %rd4736, 32;
	and.b64  	%rd4738, %rd4698, 4294967295;
	add.s64 	%rd4739, %rd4737, %rd4738;
	mad.lo.s64 	%rd4740, %rd278, %rd4724, %rd4739;
	shr.u64 	%rd4741, %rd4740, 32;
	and.b64  	%rd4742, %rd4702, 4294967295;
	add.s64 	%rd4743, %rd4741, %rd4742;
	mad.lo.s64 	%rd4744, %rd279, %rd4724, %rd4743;
	shr.u64 	%rd4745, %rd4744, 32;
	and.b64  	%rd4746, %rd4706, 4294967295;
	add.s64 	%rd4747, %rd4745, %rd4746;
	mad.lo.s64 	%rd4748, %rd280, %rd4724, %rd4747;
	shr.u64 	%rd4749, %rd4748, 32;
	and.b64  	%rd4750, %rd4711, 4294967295;
	add.s64 	%rd4751, %rd4749, %rd4750;
	mad.lo.s64 	%rd4752, %rd281, %rd4724, %rd4751;
	shr.u64 	%rd4753, %rd4752, 32;
	mul.wide.u32 	%rd4754, %r793, %r885;
	and.b64  	%rd4755, %rd4714, 4294967295;
	add.s64 	%rd4756, %rd4753, %rd4755;
	add.s64 	%rd4757, %rd4756, %rd4754;
	shr.u64 	%rd4758, %rd4757, 32;
	and.b64  	%rd4759, %rd4717, 4294967295;
	add.s64 	%rd4760, %rd4758, %rd4759;
	shr.u64 	%rd4761, %rd4760, 32;
	and.b64  	%rd4762, %rd4720, 4294967295;
	add.s64 	%rd4763, %rd4761, %rd4762;
	shr.u64 	%rd4764, %rd4763, 32;
	and.b64  	%rd4765, %rd4723, 4294967295;
	add.s64 	%rd4766, %rd4764, %rd4765;
	{ .reg .b32 tmp; mov.b64 {tmp, %r887}, %rd4766; }
	add.s32 	%r888, %r884, %r887;
	mul.lo.s32 	%r889, %r796, %r886;
	cvt.u64.u32 	%rd4767, %r889;
	mul.wide.u32 	%rd4768, %r798, %r889;
	and.b64  	%rd4769, %rd4732, 4294967295;
	add.s64 	%rd4770, %rd4768, %rd4769;
	shr.u64 	%rd4771, %rd4770, 32;
	mul.wide.u32 	%rd4772, %r799, %r889;
	and.b64  	%rd4773, %rd4736, 4294967295;
	add.s64 	%rd4774, %rd4771, %rd4773;
	add.s64 	%rd4775, %rd4774, %rd4772;
	cvt.u32.u64 	%r890, %rd4775;
	shr.u64 	%rd4776, %rd4775, 32;
	and.b64  	%rd4777, %rd4740, 4294967295;
	add.s64 	%rd4778, %rd4776, %rd4777;
	mad.lo.s64 	%rd4779, %rd277, %rd4767, %rd4778;
	shr.u64 	%rd4780, %rd4779, 32;
	and.b64  	%rd4781, %rd4744, 4294967295;
	add.s64 	%rd4782, %rd4780, %rd4781;
	mad.lo.s64 	%rd4783, %rd278, %rd4767, %rd4782;
	shr.u64 	%rd4784, %rd4783, 32;
	and.b64  	%rd4785, %rd4748, 4294967295;
	add.s64 	%rd4786, %rd4784, %rd4785;
	mad.lo.s64 	%rd4787, %rd279, %rd4767, %rd4786;
	shr.u64 	%rd4788, %rd4787, 32;
	and.b64  	%rd4789, %rd4752, 4294967295;
	add.s64 	%rd4790, %rd4788, %rd4789;
	mad.lo.s64 	%rd4791, %rd280, %rd4767, %rd4790;
	shr.u64 	%rd4792, %rd4791, 32;
	and.b64  	%rd4793, %rd4757, 4294967295;
	add.s64 	%rd4794, %rd4792, %rd4793;
	mad.lo.s64 	%rd4795, %rd281, %rd4767, %rd4794;
	shr.u64 	%rd4796, %rd4795, 32;
	mul.wide.u32 	%rd4797, %r793, %r889;
	and.b64  	%rd4798, %rd4760, 4294967295;
	add.s64 	%rd4799, %rd4796, %rd4798;
	add.s64 	%rd4800, %rd4799, %rd4797;
	shr.u64 	%rd4801, %rd4800, 32;
	and.b64  	%rd4802, %rd4763, 4294967295;
	add.s64 	%rd4803, %rd4801, %rd4802;
	shr.u64 	%rd4804, %rd4803, 32;
	and.b64  	%rd4805, %rd4766, 4294967295;
	add.s64 	%rd4806, %rd4804, %rd4805;
	{ .reg .b32 tmp; mov.b64 {tmp, %r891}, %rd4806; }
	add.s32 	%r892, %r888, %r891;
	mul.lo.s32 	%r893, %r796, %r890;
	cvt.u64.u32 	%rd4807, %r893;
	mul.wide.u32 	%rd4808, %r798, %r893;
	and.b64  	%rd4809, %rd4775, 4294967295;
	add.s64 	%rd4810, %rd4808, %rd4809;
	shr.u64 	%rd4811, %rd4810, 32;
	mul.wide.u32 	%rd4812, %r799, %r893;
	and.b64  	%rd4813, %rd4779, 4294967295;
	add.s64 	%rd4814, %rd4811, %rd4813;
	add.s64 	%rd4815, %rd4814, %rd4812;
	cvt.u32.u64 	%r894, %rd4815;
	shr.u64 	%rd4816, %rd4815, 32;
	and.b64  	%rd4817, %rd4783, 4294967295;
	add.s64 	%rd4818, %rd4816, %rd4817;
	mad.lo.s64 	%rd4819, %rd277, %rd4807, %rd4818;
	shr.u64 	%rd4820, %rd4819, 32;
	and.b64  	%rd4821, %rd4787, 4294967295;
	add.s64 	%rd4822, %rd4820, %rd4821;
	mad.lo.s64 	%rd4823, %rd278, %rd4807, %rd4822;
	shr.u64 	%rd4824, %rd4823, 32;
	and.b64  	%rd4825, %rd4791, 4294967295;
	add.s64 	%rd4826, %rd4824, %rd4825;
	mad.lo.s64 	%rd4827, %rd279, %rd4807, %rd4826;
	shr.u64 	%rd4828, %rd4827, 32;
	and.b64  	%rd4829, %rd4795, 4294967295;
	add.s64 	%rd4830, %rd4828, %rd4829;
	mad.lo.s64 	%rd4831, %rd280, %rd4807, %rd4830;
	shr.u64 	%rd4832, %rd4831, 32;
	and.b64  	%rd4833, %rd4800, 4294967295;
	add.s64 	%rd4834, %rd4832, %rd4833;
	mad.lo.s64 	%rd4835, %rd281, %rd4807, %rd4834;
	shr.u64 	%rd4836, %rd4835, 32;
	mul.wide.u32 	%rd4837, %r793, %r893;
	and.b64  	%rd4838, %rd4803, 4294967295;
	add.s64 	%rd4839, %rd4836, %rd4838;
	add.s64 	%rd4840, %rd4839, %rd4837;
	shr.u64 	%rd4841, %rd4840, 32;
	and.b64  	%rd4842, %rd4806, 4294967295;
	add.s64 	%rd4843, %rd4841, %rd4842;
	{ .reg .b32 tmp; mov.b64 {tmp, %r895}, %rd4843; }
	add.s32 	%r896, %r892, %r895;
	mul.lo.s32 	%r897, %r796, %r894;
	cvt.u64.u32 	%rd4844, %r897;
	mul.wide.u32 	%rd4845, %r798, %r897;
	and.b64  	%rd4846, %rd4815, 4294967295;
	add.s64 	%rd4847, %rd4845, %rd4846;
	shr.u64 	%rd4848, %rd4847, 32;
	mul.wide.u32 	%rd4849, %r799, %r897;
	and.b64  	%rd4850, %rd4819, 4294967295;
	add.s64 	%rd4851, %rd4848, %rd4850;
	add.s64 	%rd10859, %rd4851, %rd4849;
	shr.u64 	%rd4852, %rd10859, 32;
	and.b64  	%rd4853, %rd4823, 4294967295;
	add.s64 	%rd4854, %rd4852, %rd4853;
	mad.lo.s64 	%rd10858, %rd277, %rd4844, %rd4854;
	cvt.u32.u64 	%r216, %rd10858;
	shr.u64 	%rd4855, %rd10858, 32;
	and.b64  	%rd4856, %rd4827, 4294967295;
	add.s64 	%rd4857, %rd4855, %rd4856;
	mad.lo.s64 	%rd10857, %rd278, %rd4844, %rd4857;
	cvt.u32.u64 	%r217, %rd10857;
	shr.u64 	%rd4858, %rd10857, 32;
	and.b64  	%rd4859, %rd4831, 4294967295;
	add.s64 	%rd4860, %rd4858, %rd4859;
	mad.lo.s64 	%rd10856, %rd279, %rd4844, %rd4860;
	cvt.u32.u64 	%r218, %rd10856;
	shr.u64 	%rd4861, %rd10856, 32;
	and.b64  	%rd4862, %rd4835, 4294967295;
	add.s64 	%rd4863, %rd4861, %rd4862;
	mad.lo.s64 	%rd10855, %rd280, %rd4844, %rd4863;
	cvt.u32.u64 	%r219, %rd10855;
	shr.u64 	%rd4864, %rd10855, 32;
	and.b64  	%rd4865, %rd4840, 4294967295;
	add.s64 	%rd4866, %rd4864, %rd4865;
	mad.lo.s64 	%rd10854, %rd281, %rd4844, %rd4866;
	cvt.u32.u64 	%r220, %rd10854;
	shr.u64 	%rd4867, %rd10854, 32;
	mul.wide.u32 	%rd4868, %r793, %r897;
	and.b64  	%rd4869, %rd4843, 4294967295;
	add.s64 	%rd4870, %rd4867, %rd4869;
	add.s64 	%rd10853, %rd4870, %rd4868;
	cvt.u32.u64 	%r221, %rd10853;
	{ .reg .b32 tmp; mov.b64 {tmp, %r898}, %rd10853; }
	add.s32 	%r1509, %r896, %r898;
	setp.gt.u32 	%p222, %r1509, %r793;
	@%p222 bra 	$L__BB3_206;
	cvt.u32.u64 	%r899, %rd266;
	setp.lt.u32 	%p223, %r1509, %r899;
	@%p223 bra 	$L__BB3_207;
	cvt.u32.u64 	%r900, %rd281;
	setp.lt.u32 	%p224, %r900, %r221;
	@%p224 bra 	$L__BB3_206;
	setp.gt.u32 	%p225, %r900, %r221;
	@%p225 bra 	$L__BB3_207;
	cvt.u32.u64 	%r902, %rd280;
	setp.lt.u32 	%p226, %r902, %r220;
	@%p226 bra 	$L__BB3_206;
	setp.gt.u32 	%p227, %r902, %r220;
	@%p227 bra 	$L__BB3_207;
	cvt.u32.u64 	%r904, %rd279;
	setp.lt.u32 	%p228, %r904, %r219;
	@%p228 bra 	$L__BB3_206;
	setp.gt.u32 	%p229, %r904, %r219;
	@%p229 bra 	$L__BB3_207;
	cvt.u32.u64 	%r906, %rd278;
	setp.lt.u32 	%p230, %r906, %r218;
	@%p230 bra 	$L__BB3_206;
	setp.gt.u32 	%p231, %r906, %r218;
	@%p231 bra 	$L__BB3_207;
	cvt.u32.u64 	%r908, %rd277;
	setp.lt.u32 	%p232, %r908, %r217;
	@%p232 bra 	$L__BB3_206;
	setp.gt.u32 	%p233, %r908, %r217;
	@%p233 bra 	$L__BB3_207;
	cvt.u32.u64 	%r910, %rd276;
	setp.lt.u32 	%p234, %r910, %r216;
	@%p234 bra 	$L__BB3_206;
	cvt.u32.u64 	%r912, %rd275;
	setp.gt.u32 	%p235, %r910, %r216;
	cvt.u32.u64 	%r913, %rd10859;
	setp.gt.u32 	%p236, %r912, %r913;
	or.pred  	%p237, %p235, %p236;
	@%p237 bra 	$L__BB3_207;
$L__BB3_206:
	cvt.u32.u64 	%r914, %rd266;
	and.b64  	%rd4872, %rd10859, 4294967295;
	sub.s64 	%rd10859, %rd4872, %rd275;
	shr.u64 	%rd4873, %rd10859, 63;
	and.b64  	%rd4874, %rd10858, 4294967295;
	add.s64 	%rd4875, %rd4873, %rd276;
	sub.s64 	%rd10858, %rd4874, %rd4875;
	shr.u64 	%rd4876, %rd10858, 63;
	and.b64  	%rd4877, %rd10857, 4294967295;
	add.s64 	%rd4878, %rd4876, %rd277;
	sub.s64 	%rd10857, %rd4877, %rd4878;
	shr.u64 	%rd4879, %rd10857, 63;
	and.b64  	%rd4880, %rd10856, 4294967295;
	add.s64 	%rd4881, %rd4879, %rd278;
	sub.s64 	%rd10856, %rd4880, %rd4881;
	shr.u64 	%rd4882, %rd10856, 63;
	and.b64  	%rd4883, %rd10855, 4294967295;
	add.s64 	%rd4884, %rd4882, %rd279;
	sub.s64 	%rd10855, %rd4883, %rd4884;
	shr.u64 	%rd4885, %rd10855, 63;
	and.b64  	%rd4886, %rd10854, 4294967295;
	add.s64 	%rd4887, %rd4885, %rd280;
	sub.s64 	%rd10854, %rd4886, %rd4887;
	shr.u64 	%rd4888, %rd10854, 63;
	and.b64  	%rd4889, %rd10853, 4294967295;
	add.s64 	%rd4890, %rd4888, %rd281;
	sub.s64 	%rd10853, %rd4889, %rd4890;
	shr.u64 	%rd4891, %rd10853, 63;
	cvt.u32.u64 	%r915, %rd4891;
	add.s32 	%r916, %r914, %r915;
	sub.s32 	%r1509, %r1509, %r916;
$L__BB3_207:
	and.b64  	%rd4892, %rd10859, 4294967295;
	cvt.u64.u32 	%rd4893, %r1497;
	sub.s64 	%rd4894, %rd4892, %rd4893;
	shr.u64 	%rd4895, %rd4894, 63;
	cvt.u32.u64 	%r1529, %rd4894;
	and.b64  	%rd4896, %rd10858, 4294967295;
	and.b64  	%rd4897, %rd10807, 4294967295;
	add.s64 	%rd4898, %rd4895, %rd4897;
	sub.s64 	%rd10865, %rd4896, %rd4898;
	shr.u64 	%rd4899, %rd10865, 63;
	and.b64  	%rd4900, %rd10857, 4294967295;
	and.b64  	%rd4901, %rd10806, 4294967295;
	add.s64 	%rd4902, %rd4899, %rd4901;
	sub.s64 	%rd10864, %rd4900, %rd4902;
	shr.u64 	%rd4903, %rd10864, 63;
	and.b64  	%rd4904, %rd10856, 4294967295;
	and.b64  	%rd4905, %rd10805, 4294967295;
	add.s64 	%rd4906, %rd4903, %rd4905;
	sub.s64 	%rd10863, %rd4904, %rd4906;
	shr.u64 	%rd4907, %rd10863, 63;
	and.b64  	%rd4908, %rd10855, 4294967295;
	and.b64  	%rd4909, %rd10804, 4294967295;
	add.s64 	%rd4910, %rd4907, %rd4909;
	sub.s64 	%rd10862, %rd4908, %rd4910;
	shr.u64 	%rd4911, %rd10862, 63;
	and.b64  	%rd4912, %rd10854, 4294967295;
	and.b64  	%rd4913, %rd10803, 4294967295;
	add.s64 	%rd4914, %rd4911, %rd4913;
	sub.s64 	%rd10861, %rd4912, %rd4914;
	shr.u64 	%rd4915, %rd10861, 63;
	and.b64  	%rd4916, %rd10853, 4294967295;
	and.b64  	%rd4917, %rd10802, 4294967295;
	add.s64 	%rd4918, %rd4915, %rd4917;
	sub.s64 	%rd10860, %rd4916, %rd4918;
	shr.u64 	%rd4919, %rd10860, 63;
	cvt.u64.u32 	%rd4920, %r1509;
	and.b64  	%rd4921, %rd10801, 4294967295;
	add.s64 	%rd4922, %rd4919, %rd4921;
	sub.s64 	%rd4923, %rd4920, %rd4922;
	setp.gt.s64 	%p238, %rd4923, -1;
	cvt.u32.u64 	%r1522, %rd4923;
	@%p238 bra 	$L__BB3_209;
	cvt.u32.u64 	%r917, %rd266;
	cvt.u32.u64 	%r918, %rd275;
	add.s32 	%r1529, %r918, %r1529;
	setp.lt.u32 	%p239, %r1529, %r918;
	selp.u64 	%rd4924, 1, 0, %p239;
	and.b64  	%rd4925, %rd10865, 4294967295;
	add.s64 	%rd4926, %rd4925, %rd4924;
	add.s64 	%rd10865, %rd4926, %rd276;
	shr.u64 	%rd4927, %rd10865, 32;
	and.b64  	%rd4928, %rd10864, 4294967295;
	add.s64 	%rd4929, %rd4927, %rd4928;
	add.s64 	%rd10864, %rd4929, %rd277;
	shr.u64 	%rd4930, %rd10864, 32;
	and.b64  	%rd4931, %rd10863, 4294967295;
	add.s64 	%rd4932, %rd4930, %rd4931;
	add.s64 	%rd10863, %rd4932, %rd278;
	shr.u64 	%rd4933, %rd10863, 32;
	and.b64  	%rd4934, %rd10862, 4294967295;
	add.s64 	%rd4935, %rd4933, %rd4934;
	add.s64 	%rd10862, %rd4935, %rd279;
	shr.u64 	%rd4936, %rd10862, 32;
	and.b64  	%rd4937, %rd10861, 4294967295;
	add.s64 	%rd4938, %rd4936, %rd4937;
	add.s64 	%rd10861, %rd4938, %rd280;
	shr.u64 	%rd4939, %rd10861, 32;
	and.b64  	%rd4940, %rd10860, 4294967295;
	add.s64 	%rd4941, %rd4939, %rd4940;
	add.s64 	%rd10860, %rd4941, %rd281;
	{ .reg .b32 tmp; mov.b64 {tmp, %r919}, %rd10860; }
	add.s32 	%r920, %r1522, %r919;
	add.s32 	%r1522, %r920, %r917;
$L__BB3_209:
	cvt.u32.u64 	%r921, %rd266;
	cvt.u32.u64 	%r1528, %rd10865;
	cvt.u32.u64 	%r1527, %rd10864;
	cvt.u32.u64 	%r1526, %rd10863;
	cvt.u32.u64 	%r1525, %rd10862;
	cvt.u32.u64 	%r1524, %rd10861;
	cvt.u32.u64 	%r1523, %rd10860;
	mul.wide.u32 	%rd4942, %r1471, %r1479;
	cvt.u32.u64 	%r922, %rd4942;
	shr.u64 	%rd4943, %rd4942, 32;
	mul.wide.u32 	%rd4944, %r1470, %r1479;
	add.s64 	%rd4945, %rd4943, %rd4944;
	shr.u64 	%rd4946, %rd4945, 32;
	mul.wide.u32 	%rd4947, %r1469, %r1479;
	add.s64 	%rd4948, %rd4946, %rd4947;
	shr.u64 	%rd4949, %rd4948, 32;
	mul.wide.u32 	%rd4950, %r1468, %r1479;
	add.s64 	%rd4951, %rd4949, %rd4950;
	shr.u64 	%rd4952, %rd4951, 32;
	mul.wide.u32 	%rd4953, %r1467, %r1479;
	add.s64 	%rd4954, %rd4952, %rd4953;
	shr.u64 	%rd4955, %rd4954, 32;
	mul.wide.u32 	%rd4956, %r1466, %r1479;
	add.s64 	%rd4957, %rd4955, %rd4956;
	shr.u64 	%rd4958, %rd4957, 32;
	mul.wide.u32 	%rd4959, %r1465, %r1479;
	add.s64 	%rd4960, %rd4958, %rd4959;
	shr.u64 	%rd4961, %rd4960, 32;
	mul.wide.u32 	%rd4962, %r1464, %r1479;
	add.s64 	%rd4963, %rd4961, %rd4962;
	shr.u64 	%rd4964, %rd4963, 32;
	mul.wide.u32 	%rd4965, %r1471, %r1478;
	and.b64  	%rd4966, %rd4945, 4294967295;
	add.s64 	%rd4967, %rd4965, %rd4966;
	shr.u64 	%rd4968, %rd4967, 32;
	mul.wide.u32 	%rd4969, %r1470, %r1478;
	and.b64  	%rd4970, %rd4948, 4294967295;
	add.s64 	%rd4971, %rd4968, %rd4970;
	add.s64 	%rd4972, %rd4971, %rd4969;
	shr.u64 	%rd4973, %rd4972, 32;
	mul.wide.u32 	%rd4974, %r1469, %r1478;
	and.b64  	%rd4975, %rd4951, 4294967295;
	add.s64 	%rd4976, %rd4973, %rd4975;
	add.s64 	%rd4977, %rd4976, %rd4974;
	shr.u64 	%rd4978, %rd4977, 32;
	mul.wide.u32 	%rd4979, %r1468, %r1478;
	and.b64  	%rd4980, %rd4954, 4294967295;
	add.s64 	%rd4981, %rd4978, %rd4980;
	add.s64 	%rd4982, %rd4981, %rd4979;
	shr.u64 	%rd4983, %rd4982, 32;
	mul.wide.u32 	%rd4984, %r1467, %r1478;
	and.b64  	%rd4985, %rd4957, 4294967295;
	add.s64 	%rd4986, %rd4983, %rd4985;
	add.s64 	%rd4987, %rd4986, %rd4984;
	shr.u64 	%rd4988, %rd4987, 32;
	mul.wide.u32 	%rd4989, %r1466, %r1478;
	and.b64  	%rd4990, %rd4960, 4294967295;
	add.s64 	%rd4991, %rd4988, %rd4990;
	add.s64 	%rd4992, %rd4991, %rd4989;
	shr.u64 	%rd4993, %rd4992, 32;
	mul.wide.u32 	%rd4994, %r1465, %r1478;
	and.b64  	%rd4995, %rd4963, 4294967295;
	add.s64 	%rd4996, %rd4993, %rd4995;
	add.s64 	%rd4997, %rd4996, %rd4994;
	shr.u64 	%rd4998, %rd4997, 32;
	mul.wide.u32 	%rd4999, %r1464, %r1478;
	add.s64 	%rd5000, %rd4998, %rd4964;
	add.s64 	%rd5001, %rd5000, %rd4999;
	shr.u64 	%rd5002, %rd5001, 32;
	mul.wide.u32 	%rd5003, %r1471, %r1477;
	and.b64  	%rd5004, %rd4972, 4294967295;
	add.s64 	%rd5005, %rd5003, %rd5004;
	shr.u64 	%rd5006, %rd5005, 32;
	mul.wide.u32 	%rd5007, %r1470, %r1477;
	and.b64  	%rd5008, %rd4977, 4294967295;
	add.s64 	%rd5009, %rd5006, %rd5008;
	add.s64 	%rd5010, %rd5009, %rd5007;
	shr.u64 	%rd5011, %rd5010, 32;
	mul.wide.u32 	%rd5012, %r1469, %r1477;
	and.b64  	%rd5013, %rd4982, 4294967295;
	add.s64 	%rd5014, %rd5011, %rd5013;
	add.s64 	%rd5015, %rd5014, %rd5012;
	shr.u64 	%rd5016, %rd5015, 32;
	mul.wide.u32 	%rd5017, %r1468, %r1477;
	and.b64  	%rd5018, %rd4987, 4294967295;
	add.s64 	%rd5019, %rd5016, %rd5018;
	add.s64 	%rd5020, %rd5019, %rd5017;
	shr.u64 	%rd5021, %rd5020, 32;
	mul.wide.u32 	%rd5022, %r1467, %r1477;
	and.b64  	%rd5023, %rd4992, 4294967295;
	add.s64 	%rd5024, %rd5021, %rd5023;
	add.s64 	%rd5025, %rd5024, %rd5022;
	shr.u64 	%rd5026, %rd5025, 32;
	mul.wide.u32 	%rd5027, %r1466, %r1477;
	and.b64  	%rd5028, %rd4997, 4294967295;
	add.s64 	%rd5029, %rd5026, %rd5028;
	add.s64 	%rd5030, %rd5029, %rd5027;
	shr.u64 	%rd5031, %rd5030, 32;
	mul.wide.u32 	%rd5032, %r1465, %r1477;
	and.b64  	%rd5033, %rd5001, 4294967295;
	add.s64 	%rd5034, %rd5031, %rd5033;
	add.s64 	%rd5035, %rd5034, %rd5032;
	shr.u64 	%rd5036, %rd5035, 32;
	mul.wide.u32 	%rd5037, %r1464, %r1477;
	add.s64 	%rd5038, %rd5036, %rd5002;
	add.s64 	%rd5039, %rd5038, %rd5037;
	shr.u64 	%rd5040, %rd5039, 32;
	mul.wide.u32 	%rd5041, %r1471, %r1476;
	and.b64  	%rd5042, %rd5010, 4294967295;
	add.s64 	%rd5043, %rd5041, %rd5042;
	shr.u64 	%rd5044, %rd5043, 32;
	mul.wide.u32 	%rd5045, %r1470, %r1476;
	and.b64  	%rd5046, %rd5015, 4294967295;
	add.s64 	%rd5047, %rd5044, %rd5046;
	add.s64 	%rd5048, %rd5047, %rd5045;
	shr.u64 	%rd5049, %rd5048, 32;
	mul.wide.u32 	%rd5050, %r1469, %r1476;
	and.b64  	%rd5051, %rd5020, 4294967295;
	add.s64 	%rd5052, %rd5049, %rd5051;
	add.s64 	%rd5053, %rd5052, %rd5050;
	shr.u64 	%rd5054, %rd5053, 32;
	mul.wide.u32 	%rd5055, %r1468, %r1476;
	and.b64  	%rd5056, %rd5025, 4294967295;
	add.s64 	%rd5057, %rd5054, %rd5056;
	add.s64 	%rd5058, %rd5057, %rd5055;
	shr.u64 	%rd5059, %rd5058, 32;
	mul.wide.u32 	%rd5060, %r1467, %r1476;
	and.b64  	%rd5061, %rd5030, 4294967295;
	add.s64 	%rd5062, %rd5059, %rd5061;
	add.s64 	%rd5063, %rd5062, %rd5060;
	shr.u64 	%rd5064, %rd5063, 32;
	mul.wide.u32 	%rd5065, %r1466, %r1476;
	and.b64  	%rd5066, %rd5035, 4294967295;
	add.s64 	%rd5067, %rd5064, %rd5066;
	add.s64 	%rd5068, %rd5067, %rd5065;
	shr.u64 	%rd5069, %rd5068, 32;
	mul.wide.u32 	%rd5070, %r1465, %r1476;
	and.b64  	%rd5071, %rd5039, 4294967295;
	add.s64 	%rd5072, %rd5069, %rd5071;
	add.s64 	%rd5073, %rd5072, %rd5070;
	shr.u64 	%rd5074, %rd5073, 32;
	mul.wide.u32 	%rd5075, %r1464, %r1476;
	add.s64 	%rd5076, %rd5074, %rd5040;
	add.s64 	%rd5077, %rd5076, %rd5075;
	shr.u64 	%rd5078, %rd5077, 32;
	mul.wide.u32 	%rd5079, %r1471, %r1475;
	and.b64  	%rd5080, %rd5048, 4294967295;
	add.s64 	%rd5081, %rd5079, %rd5080;
	shr.u64 	%rd5082, %rd5081, 32;
	mul.wide.u32 	%rd5083, %r1470, %r1475;
	and.b64  	%rd5084, %rd5053, 4294967295;
	add.s64 	%rd5085, %rd5082, %rd5084;
	add.s64 	%rd5086, %rd5085, %rd5083;
	shr.u64 	%rd5087, %rd5086, 32;
	mul.wide.u32 	%rd5088, %r1469, %r1475;
	and.b64  	%rd5089, %rd5058, 4294967295;
	add.s64 	%rd5090, %rd5087, %rd5089;
	add.s64 	%rd5091, %rd5090, %rd5088;
	shr.u64 	%rd5092, %rd5091, 32;
	mul.wide.u32 	%rd5093, %r1468, %r1475;
	and.b64  	%rd5094, %rd5063, 4294967295;
	add.s64 	%rd5095, %rd5092, %rd5094;
	add.s64 	%rd5096, %rd5095, %rd5093;
	shr.u64 	%rd5097, %rd5096, 32;
	mul.wide.u32 	%rd5098, %r1467, %r1475;
	and.b64  	%rd5099, %rd5068, 4294967295;
	add.s64 	%rd5100, %rd5097, %rd5099;
	add.s64 	%rd5101, %rd5100, %rd5098;
	shr.u64 	%rd5102, %rd5101, 32;
	mul.wide.u32 	%rd5103, %r1466, %r1475;
	and.b64  	%rd5104, %rd5073, 4294967295;
	add.s64 	%rd5105, %rd5102, %rd5104;
	add.s64 	%rd5106, %rd5105, %rd5103;
	shr.u64 	%rd5107, %rd5106, 32;
	mul.wide.u32 	%rd5108, %r1465, %r1475;
	and.b64  	%rd5109, %rd5077, 4294967295;
	add.s64 	%rd5110, %rd5107, %rd5109;
	add.s64 	%rd5111, %rd5110, %rd5108;
	shr.u64 	%rd5112, %rd5111, 32;
	mul.wide.u32 	%rd5113, %r1464, %r1475;
	add.s64 	%rd5114, %rd5112, %rd5078;
	add.s64 	%rd5115, %rd5114, %rd5113;
	shr.u64 	%rd5116, %rd5115, 32;
	mul.wide.u32 	%rd5117, %r1471, %r1474;
	and.b64  	%rd5118, %rd5086, 4294967295;
	add.s64 	%rd5119, %rd5117, %rd5118;
	shr.u64 	%rd5120, %rd5119, 32;
	mul.wide.u32 	%rd5121, %r1470, %r1474;
	and.b64  	%rd5122, %rd5091, 4294967295;
	add.s64 	%rd5123, %rd5120, %rd5122;
	add.s64 	%rd5124, %rd5123, %rd5121;
	shr.u64 	%rd5125, %rd5124, 32;
	mul.wide.u32 	%rd5126, %r1469, %r1474;
	and.b64  	%rd5127, %rd5096, 4294967295;
	add.s64 	%rd5128, %rd5125, %rd5127;
	add.s64 	%rd5129, %rd5128, %rd5126;
	shr.u64 	%rd5130, %rd5129, 32;
	mul.wide.u32 	%rd5131, %r1468, %r1474;
	and.b64  	%rd5132, %rd5101, 4294967295;
	add.s64 	%rd5133, %rd5130, %rd5132;
	add.s64 	%rd5134, %rd5133, %rd5131;
	shr.u64 	%rd5135, %rd5134, 32;
	mul.wide.u32 	%rd5136, %r1467, %r1474;
	and.b64  	%rd5137, %rd5106, 4294967295;
	add.s64 	%rd5138, %rd5135, %rd5137;
	add.s64 	%rd5139, %rd5138, %rd5136;
	shr.u64 	%rd5140, %rd5139, 32;
	mul.wide.u32 	%rd5141, %r1466, %r1474;
	and.b64  	%rd5142, %rd5111, 4294967295;
	add.s64 	%rd5143, %rd5140, %rd5142;
	add.s64 	%rd5144, %rd5143, %rd5141;
	shr.u64 	%rd5145, %rd5144, 32;
	mul.wide.u32 	%rd5146, %r1465, %r1474;
	and.b64  	%rd5147, %rd5115, 4294967295;
	add.s64 	%rd5148, %rd5145, %rd5147;
	add.s64 	%rd5149, %rd5148, %rd5146;
	shr.u64 	%rd5150, %rd5149, 32;
	mul.wide.u32 	%rd5151, %r1464, %r1474;
	add.s64 	%rd5152, %rd5150, %rd5116;
	add.s64 	%rd5153, %rd5152, %rd5151;
	shr.u64 	%rd5154, %rd5153, 32;
	mul.wide.u32 	%rd5155, %r1471, %r1473;
	and.b64  	%rd5156, %rd5124, 4294967295;
	add.s64 	%rd5157, %rd5155, %rd5156;
	shr.u64 	%rd5158, %rd5157, 32;
	mul.wide.u32 	%rd5159, %r1470, %r1473;
	and.b64  	%rd5160, %rd5129, 4294967295;
	add.s64 	%rd5161, %rd5158, %rd5160;
	add.s64 	%rd5162, %rd5161, %rd5159;
	shr.u64 	%rd5163, %rd5162, 32;
	mul.wide.u32 	%rd5164, %r1469, %r1473;
	and.b64  	%rd5165, %rd5134, 4294967295;
	add.s64 	%rd5166, %rd5163, %rd5165;
	add.s64 	%rd5167, %rd5166, %rd5164;
	shr.u64 	%rd5168, %rd5167, 32;
	mul.wide.u32 	%rd5169, %r1468, %r1473;
	and.b64  	%rd5170, %rd5139, 4294967295;
	add.s64 	%rd5171, %rd5168, %rd5170;
	add.s64 	%rd5172, %rd5171, %rd5169;
	shr.u64 	%rd5173, %rd5172, 32;
	mul.wide.u32 	%rd5174, %r1467, %r1473;
	and.b64  	%rd5175, %rd5144, 4294967295;
	add.s64 	%rd5176, %rd5173, %rd5175;
	add.s64 	%rd5177, %rd5176, %rd5174;
	shr.u64 	%rd5178, %rd5177, 32;
	mul.wide.u32 	%rd5179, %r1466, %r1473;
	and.b64  	%rd5180, %rd5149, 4294967295;
	add.s64 	%rd5181, %rd5178, %rd5180;
	add.s64 	%rd5182, %rd5181, %rd5179;
	shr.u64 	%rd5183, %rd5182, 32;
	mul.wide.u32 	%rd5184, %r1465, %r1473;
	and.b64  	%rd5185, %rd5153, 4294967295;
	add.s64 	%rd5186, %rd5183, %rd5185;
	add.s64 	%rd5187, %rd5186, %rd5184;
	shr.u64 	%rd5188, %rd5187, 32;
	mul.wide.u32 	%rd5189, %r1464, %r1473;
	add.s64 	%rd5190, %rd5188, %rd5154;
	add.s64 	%rd5191, %rd5190, %rd5189;
	shr.u64 	%rd5192, %rd5191, 32;
	mul.wide.u32 	%rd5193, %r1471, %r1472;
	and.b64  	%rd5194, %rd5162, 4294967295;
	add.s64 	%rd5195, %rd5193, %rd5194;
	shr.u64 	%rd5196, %rd5195, 32;
	mul.wide.u32 	%rd5197, %r1470, %r1472;
	and.b64  	%rd5198, %rd5167, 4294967295;
	add.s64 	%rd5199, %rd5196, %rd5198;
	add.s64 	%rd5200, %rd5199, %rd5197;
	shr.u64 	%rd5201, %rd5200, 32;
	mul.wide.u32 	%rd5202, %r1469, %r1472;
	and.b64  	%rd5203, %rd5172, 4294967295;
	add.s64 	%rd5204, %rd5201, %rd5203;
	add.s64 	%rd5205, %rd5204, %rd5202;
	shr.u64 	%rd5206, %rd5205, 32;
	mul.wide.u32 	%rd5207, %r1468, %r1472;
	and.b64  	%rd5208, %rd5177, 4294967295;
	add.s64 	%rd5209, %rd5206, %rd5208;
	add.s64 	%rd5210, %rd5209, %rd5207;
	shr.u64 	%rd5211, %rd5210, 32;
	mul.wide.u32 	%rd5212, %r1467, %r1472;
	and.b64  	%rd5213, %rd5182, 4294967295;
	add.s64 	%rd5214, %rd5211, %rd5213;
	add.s64 	%rd5215, %rd5214, %rd5212;
	shr.u64 	%rd5216, %rd5215, 32;
	mul.wide.u32 	%rd5217, %r1466, %r1472;
	and.b64  	%rd5218, %rd5187, 4294967295;
	add.s64 	%rd5219, %rd5216, %rd5218;
	add.s64 	%rd5220, %rd5219, %rd5217;
	shr.u64 	%rd5221, %rd5220, 32;
	mul.wide.u32 	%rd5222, %r1465, %r1472;
	and.b64  	%rd5223, %rd5191, 4294967295;
	add.s64 	%rd5224, %rd5221, %rd5223;
	add.s64 	%rd5225, %rd5224, %rd5222;
	shr.u64 	%rd5226, %rd5225, 32;
	mul.wide.u32 	%rd5227, %r1464, %r1472;
	add.s64 	%rd5228, %rd5226, %rd5192;
	add.s64 	%rd5229, %rd5228, %rd5227;
	{ .reg .b32 tmp; mov.b64 {tmp, %r923}, %rd5229; }
	mul.lo.s32 	%r924, %r796, %r922;
	cvt.u64.u32 	%rd5230, %r924;
	and.b64  	%rd5231, %rd4942, 4294967295;
	mad.lo.s64 	%rd5232, %rd275, %rd5230, %rd5231;
	shr.u64 	%rd5233, %rd5232, 32;
	and.b64  	%rd5234, %rd4967, 4294967295;
	add.s64 	%rd5235, %rd5233, %rd5234;
	mad.lo.s64 	%rd5236, %rd276, %rd5230, %rd5235;
	cvt.u32.u64 	%r925, %rd5236;
	shr.u64 	%rd5237, %rd5236, 32;
	and.b64  	%rd5238, %rd5005, 4294967295;
	add.s64 	%rd5239, %rd5237, %rd5238;
	mad.lo.s64 	%rd5240, %rd277, %rd5230, %rd5239;
	shr.u64 	%rd5241, %rd5240, 32;
	and.b64  	%rd5242, %rd5043, 4294967295;
	add.s64 	%rd5243, %rd5241, %rd5242;
	mad.lo.s64 	%rd5244, %rd278, %rd5230, %rd5243;
	shr.u64 	%rd5245, %rd5244, 32;
	and.b64  	%rd5246, %rd5081, 4294967295;
	add.s64 	%rd5247, %rd5245, %rd5246;
	mad.lo.s64 	%rd5248, %rd279, %rd5230, %rd5247;
	shr.u64 	%rd5249, %rd5248, 32;
	and.b64  	%rd5250, %rd5119, 4294967295;
	add.s64 	%rd5251, %rd5249, %rd5250;
	mad.lo.s64 	%rd5252, %rd280, %rd5230, %rd5251;
	shr.u64 	%rd5253, %rd5252, 32;
	and.b64  	%rd5254, %rd5157, 4294967295;
	add.s64 	%rd5255, %rd5253, %rd5254;
	mad.lo.s64 	%rd5256, %rd281, %rd5230, %rd5255;
	shr.u64 	%rd5257, %rd5256, 32;
	and.b64  	%rd5258, %rd5195, 4294967295;
	add.s64 	%rd5259, %rd5257, %rd5258;
	mad.lo.s64 	%rd5260, %rd266, %rd5230, %rd5259;
	shr.u64 	%rd5261, %rd5260, 32;
	and.b64  	%rd5262, %rd5200, 4294967295;
	add.s64 	%rd5263, %rd5261, %rd5262;
	shr.u64 	%rd5264, %rd5263, 32;
	and.b64  	%rd5265, %rd5205, 4294967295;
	add.s64 	%rd5266, %rd5264, %rd5265;
	shr.u64 	%rd5267, %rd5266, 32;
	and.b64  	%rd5268, %rd5210, 4294967295;
	add.s64 	%rd5269, %rd5267, %rd5268;
	shr.u64 	%rd5270, %rd5269, 32;
	and.b64  	%rd5271, %rd5215, 4294967295;
	add.s64 	%rd5272, %rd5270, %rd5271;
	shr.u64 	%rd5273, %rd5272, 32;
	and.b64  	%rd5274, %rd5220, 4294967295;
	add.s64 	%rd5275, %rd5273, %rd5274;
	shr.u64 	%rd5276, %rd5275, 32;
	and.b64  	%rd5277, %rd5225, 4294967295;
	add.s64 	%rd5278, %rd5276, %rd5277;
	shr.u64 	%rd5279, %rd5278, 32;
	and.b64  	%rd5280, %rd5229, 4294967295;
	add.s64 	%rd5281, %rd5279, %rd5280;
	{ .reg .b32 tmp; mov.b64 {tmp, %r926}, %rd5281; }
	add.s32 	%r927, %r923, %r926;
	mul.lo.s32 	%r928, %r796, %r925;
	cvt.u64.u32 	%rd5282, %r928;
	and.b64  	%rd5283, %rd5236, 4294967295;
	mad.lo.s64 	%rd5284, %rd275, %rd5282, %rd5283;
	shr.u64 	%rd5285, %rd5284, 32;
	and.b64  	%rd5286, %rd5240, 4294967295;
	add.s64 	%rd5287, %rd5285, %rd5286;
	mad.lo.s64 	%rd5288, %rd276, %rd5282, %rd5287;
	cvt.u32.u64 	%r929, %rd5288;
	shr.u64 	%rd5289, %rd5288, 32;
	and.b64  	%rd5290, %rd5244, 4294967295;
	add.s64 	%rd5291, %rd5289, %rd5290;
	mad.lo.s64 	%rd5292, %rd277, %rd5282, %rd5291;
	shr.u64 	%rd5293, %rd5292, 32;
	and.b64  	%rd5294, %rd5248, 4294967295;
	add.s64 	%rd5295, %rd5293, %rd5294;
	mad.lo.s64 	%rd5296, %rd278, %rd5282, %rd5295;
	shr.u64 	%rd5297, %rd5296, 32;
	and.b64  	%rd5298, %rd5252, 4294967295;
	add.s64 	%rd5299, %rd5297, %rd5298;
	mad.lo.s64 	%rd5300, %rd279, %rd5282, %rd5299;
	shr.u64 	%rd5301, %rd5300, 32;
	and.b64  	%rd5302, %rd5256, 4294967295;
	add.s64 	%rd5303, %rd5301, %rd5302;
	mad.lo.s64 	%rd5304, %rd280, %rd5282, %rd5303;
	shr.u64 	%rd5305, %rd5304, 32;
	and.b64  	%rd5306, %rd5260, 4294967295;
	add.s64 	%rd5307, %rd5305, %rd5306;
	mad.lo.s64 	%rd5308, %rd281, %rd5282, %rd5307;
	shr.u64 	%rd5309, %rd5308, 32;
	and.b64  	%rd5310, %rd5263, 4294967295;
	add.s64 	%rd5311, %rd5309, %rd5310;
	mad.lo.s64 	%rd5312, %rd266, %rd5282, %rd5311;
	shr.u64 	%rd5313, %rd5312, 32;
	and.b64  	%rd5314, %rd5266, 4294967295;
	add.s64 	%rd5315, %rd5313, %rd5314;
	shr.u64 	%rd5316, %rd5315, 32;
	and.b64  	%rd5317, %rd5269, 4294967295;
	add.s64 	%rd5318, %rd5316, %rd5317;
	shr.u64 	%rd5319, %rd5318, 32;
	and.b64  	%rd5320, %rd5272, 4294967295;
	add.s64 	%rd5321, %rd5319, %rd5320;
	shr.u64 	%rd5322, %rd5321, 32;
	and.b64  	%rd5323, %rd5275, 4294967295;
	add.s64 	%rd5324, %rd5322, %rd5323;
	shr.u64 	%rd5325, %rd5324, 32;
	and.b64  	%rd5326, %rd5278, 4294967295;
	add.s64 	%rd5327, %rd5325, %rd5326;
	shr.u64 	%rd5328, %rd5327, 32;
	and.b64  	%rd5329, %rd5281, 4294967295;
	add.s64 	%rd5330, %rd5328, %rd5329;
	{ .reg .b32 tmp; mov.b64 {tmp, %r930}, %rd5330; }
	add.s32 	%r931, %r927, %r930;
	mul.lo.s32 	%r932, %r796, %r929;
	cvt.u64.u32 	%rd5331, %r932;
	and.b64  	%rd5332, %rd5288, 4294967295;
	mad.lo.s64 	%rd5333, %rd275, %rd5331, %rd5332;
	shr.u64 	%rd5334, %rd5333, 32;
	and.b64  	%rd5335, %rd5292, 4294967295;
	add.s64 	%rd5336, %rd5334, %rd5335;
	mad.lo.s64 	%rd5337, %rd276, %rd5331, %rd5336;
	cvt.u32.u64 	%r933, %rd5337;
	shr.u64 	%rd5338, %rd5337, 32;
	and.b64  	%rd5339, %rd5296, 4294967295;
	add.s64 	%rd5340, %rd5338, %rd5339;
	mad.lo.s64 	%rd5341, %rd277, %rd5331, %rd5340;
	shr.u64 	%rd5342, %rd5341, 32;
	and.b64  	%rd5343, %rd5300, 4294967295;
	add.s64 	%rd5344, %rd5342, %rd5343;
	mad.lo.s64 	%rd5345, %rd278, %rd5331, %rd5344;
	shr.u64 	%rd5346, %rd5345, 32;
	and.b64  	%rd5347, %rd5304, 4294967295;
	add.s64 	%rd5348, %rd5346, %rd5347;
	mad.lo.s64 	%rd5349, %rd279, %rd5331, %rd5348;
	shr.u64 	%rd5350, %rd5349, 32;
	and.b64  	%rd5351, %rd5308, 4294967295;
	add.s64 	%rd5352, %rd5350, %rd5351;
	mad.lo.s64 	%rd5353, %rd280, %rd5331, %rd5352;
	shr.u64 	%rd5354, %rd5353, 32;
	and.b64  	%rd5355, %rd5312, 4294967295;
	add.s64 	%rd5356, %rd5354, %rd5355;
	mad.lo.s64 	%rd5357, %rd281, %rd5331, %rd5356;
	shr.u64 	%rd5358, %rd5357, 32;
	and.b64  	%rd5359, %rd5315, 4294967295;
	add.s64 	%rd5360, %rd5358, %rd5359;
	mad.lo.s64 	%rd5361, %rd266, %rd5331, %rd5360;
	shr.u64 	%rd5362, %rd5361, 32;
	and.b64  	%rd5363, %rd5318, 4294967295;
	add.s64 	%rd5364, %rd5362, %rd5363;
	shr.u64 	%rd5365, %rd5364, 32;
	and.b64  	%rd5366, %rd5321, 4294967295;
	add.s64 	%rd5367, %rd5365, %rd5366;
	shr.u64 	%rd5368, %rd5367, 32;
	and.b64  	%rd5369, %rd5324, 4294967295;
	add.s64 	%rd5370, %rd5368, %rd5369;
	shr.u64 	%rd5371, %rd5370, 32;
	and.b64  	%rd5372, %rd5327, 4294967295;
	add.s64 	%rd5373, %rd5371, %rd5372;
	shr.u64 	%rd5374, %rd5373, 32;
	and.b64  	%rd5375, %rd5330, 4294967295;
	add.s64 	%rd5376, %rd5374, %rd5375;
	{ .reg .b32 tmp; mov.b64 {tmp, %r934}, %rd5376; }
	add.s32 	%r935, %r931, %r934;
	mul.lo.s32 	%r936, %r796, %r933;
	cvt.u64.u32 	%rd5377, %r936;
	and.b64  	%rd5378, %rd5337, 4294967295;
	mad.lo.s64 	%rd5379, %rd275, %rd5377, %rd5378;
	shr.u64 	%rd5380, %rd5379, 32;
	and.b64  	%rd5381, %rd5341, 4294967295;
	add.s64 	%rd5382, %rd5380, %rd5381;
	mad.lo.s64 	%rd5383, %rd276, %rd5377, %rd5382;
	cvt.u32.u64 	%r937, %rd5383;
	shr.u64 	%rd5384, %rd5383, 32;
	and.b64  	%rd5385, %rd5345, 4294967295;
	add.s64 	%rd5386, %rd5384, %rd5385;
	mad.lo.s64 	%rd5387, %rd277, %rd5377, %rd5386;
	shr.u64 	%rd5388, %rd5387, 32;
	and.b64  	%rd5389, %rd5349, 4294967295;
	add.s64 	%rd5390, %rd5388, %rd5389;
	mad.lo.s64 	%rd5391, %rd278, %rd5377, %rd5390;
	shr.u64 	%rd5392, %rd5391, 32;
	and.b64  	%rd5393, %rd5353, 4294967295;
	add.s64 	%rd5394, %rd5392, %rd5393;
	mad.lo.s64 	%rd5395, %rd279, %rd5377, %rd5394;
	shr.u64 	%rd5396, %rd5395, 32;
	and.b64  	%rd5397, %rd5357, 4294967295;
	add.s64 	%rd5398, %rd5396, %rd5397;
	mad.lo.s64 	%rd5399, %rd280, %rd5377, %rd5398;
	shr.u64 	%rd5400, %rd5399, 32;
	and.b64  	%rd5401, %rd5361, 4294967295;
	add.s64 	%rd5402, %rd5400, %rd5401;
	mad.lo.s64 	%rd5403, %rd281, %rd5377, %rd5402;
	shr.u64 	%rd5404, %rd5403, 32;
	and.b64  	%rd5405, %rd5364, 4294967295;
	add.s64 	%rd5406, %rd5404, %rd5405;
	mad.lo.s64 	%rd5407, %rd266, %rd5377, %rd5406;
	shr.u64 	%rd5408, %rd5407, 32;
	and.b64  	%rd5409, %rd5367, 4294967295;
	add.s64 	%rd5410, %rd5408, %rd5409;
	shr.u64 	%rd5411, %rd5410, 32;
	and.b64  	%rd5412, %rd5370, 4294967295;
	add.s64 	%rd5413, %rd5411, %rd5412;
	shr.u64 	%rd5414, %rd5413, 32;
	and.b64  	%rd5415, %rd5373, 4294967295;
	add.s64 	%rd5416, %rd5414, %rd5415;
	shr.u64 	%rd5417, %rd5416, 32;
	and.b64  	%rd5418, %rd5376, 4294967295;
	add.s64 	%rd5419, %rd5417, %rd5418;
	{ .reg .b32 tmp; mov.b64 {tmp, %r938}, %rd5419; }
	add.s32 	%r939, %r935, %r938;
	mul.lo.s32 	%r940, %r796, %r937;
	cvt.u64.u32 	%rd5420, %r940;
	and.b64  	%rd5421, %rd5383, 4294967295;
	mad.lo.s64 	%rd5422, %rd275, %rd5420, %rd5421;
	shr.u64 	%rd5423, %rd5422, 32;
	and.b64  	%rd5424, %rd5387, 4294967295;
	add.s64 	%rd5425, %rd5423, %rd5424;
	mad.lo.s64 	%rd5426, %rd276, %rd5420, %rd5425;
	cvt.u32.u64 	%r941, %rd5426;
	shr.u64 	%rd5427, %rd5426, 32;
	and.b64  	%rd5428, %rd5391, 4294967295;
	add.s64 	%rd5429, %rd5427, %rd5428;
	mad.lo.s64 	%rd5430, %rd277, %rd5420, %rd5429;
	shr.u64 	%rd5431, %rd5430, 32;
	and.b64  	%rd5432, %rd5395, 4294967295;
	add.s64 	%rd5433, %rd5431, %rd5432;
	mad.lo.s64 	%rd5434, %rd278, %rd5420, %rd5433;
	shr.u64 	%rd5435, %rd5434, 32;
	and.b64  	%rd5436, %rd5399, 4294967295;
	add.s64 	%rd5437, %rd5435, %rd5436;
	mad.lo.s64 	%rd5438, %rd279, %rd5420, %rd5437;
	shr.u64 	%rd5439, %rd5438, 32;
	and.b64  	%rd5440, %rd5403, 4294967295;
	add.s64 	%rd5441, %rd5439, %rd5440;
	mad.lo.s64 	%rd5442, %rd280, %rd5420, %rd5441;
	shr.u64 	%rd5443, %rd5442, 32;
	and.b64  	%rd5444, %rd5407, 4294967295;
	add.s64 	%rd5445, %rd5443, %rd5444;
	mad.lo.s64 	%rd5446, %rd281, %rd5420, %rd5445;
	shr.u64 	%rd5447, %rd5446, 32;
	and.b64  	%rd5448, %rd5410, 4294967295;
	add.s64 	%rd5449, %rd5447, %rd5448;
	mad.lo.s64 	%rd5450, %rd266, %rd5420, %rd5449;
	shr.u64 	%rd5451, %rd5450, 32;
	and.b64  	%rd5452, %rd5413, 4294967295;
	add.s64 	%rd5453, %rd5451, %rd5452;
	shr.u64 	%rd5454, %rd5453, 32;
	and.b64  	%rd5455, %rd5416, 4294967295;
	add.s64 	%rd5456, %rd5454, %rd5455;
	shr.u64 	%rd5457, %rd5456, 32;
	and.b64  	%rd5458, %rd5419, 4294967295;
	add.s64 	%rd5459, %rd5457, %rd5458;
	{ .reg .b32 tmp; mov.b64 {tmp, %r942}, %rd5459; }
	add.s32 	%r943, %r939, %r942;
	mul.lo.s32 	%r944, %r796, %r941;
	cvt.u64.u32 	%rd5460, %r944;
	and.b64  	%rd5461, %rd5426, 4294967295;
	mad.lo.s64 	%rd5462, %rd275, %rd5460, %rd5461;
	shr.u64 	%rd5463, %rd5462, 32;
	and.b64  	%rd5464, %rd5430, 4294967295;
	add.s64 	%rd5465, %rd5463, %rd5464;
	mad.lo.s64 	%rd5466, %rd276, %rd5460, %rd5465;
	cvt.u32.u64 	%r945, %rd5466;
	shr.u64 	%rd5467, %rd5466, 32;
	and.b64  	%rd5468, %rd5434, 4294967295;
	add.s64 	%rd5469, %rd5467, %rd5468;
	mad.lo.s64 	%rd5470, %rd277, %rd5460, %rd5469;
	shr.u64 	%rd5471, %rd5470, 32;
	and.b64  	%rd5472, %rd5438, 4294967295;
	add.s64 	%rd5473, %rd5471, %rd5472;
	mad.lo.s64 	%rd5474, %rd278, %rd5460, %rd5473;
	shr.u64 	%rd5475, %rd5474, 32;
	and.b64  	%rd5476, %rd5442, 4294967295;
	add.s64 	%rd5477, %rd5475, %rd5476;
	mad.lo.s64 	%rd5478, %rd279, %rd5460, %rd5477;
	shr.u64 	%rd5479, %rd5478, 32;
	and.b64  	%rd5480, %rd5446, 4294967295;
	add.s64 	%rd5481, %rd5479, %rd5480;
	mad.lo.s64 	%rd5482, %rd280, %rd5460, %rd5481;
	shr.u64 	%rd5483, %rd5482, 32;
	and.b64  	%rd5484, %rd5450, 4294967295;
	add.s64 	%rd5485, %rd5483, %rd5484;
	mad.lo.s64 	%rd5486, %rd281, %rd5460, %rd5485;
	shr.u64 	%rd5487, %rd5486, 32;
	and.b64  	%rd5488, %rd5453, 4294967295;
	add.s64 	%rd5489, %rd5487, %rd5488;
	mad.lo.s64 	%rd5490, %rd266, %rd5460, %rd5489;
	shr.u64 	%rd5491, %rd5490, 32;
	and.b64  	%rd5492, %rd5456, 4294967295;
	add.s64 	%rd5493, %rd5491, %rd5492;
	shr.u64 	%rd5494, %rd5493, 32;
	and.b64  	%rd5495, %rd5459, 4294967295;
	add.s64 	%rd5496, %rd5494, %rd5495;
	{ .reg .b32 tmp; mov.b64 {tmp, %r946}, %rd5496; }
	add.s32 	%r947, %r943, %r946;
	mul.lo.s32 	%r948, %r796, %r945;
	cvt.u64.u32 	%rd5497, %r948;
	and.b64  	%rd5498, %rd5466, 4294967295;
	mad.lo.s64 	%rd5499, %rd275, %rd5497, %rd5498;
	shr.u64 	%rd5500, %rd5499, 32;
	and.b64  	%rd5501, %rd5470, 4294967295;
	add.s64 	%rd5502, %rd5500, %rd5501;
	mad.lo.s64 	%rd5503, %rd276, %rd5497, %rd5502;
	cvt.u32.u64 	%r949, %rd5503;
	shr.u64 	%rd5504, %rd5503, 32;
	and.b64  	%rd5505, %rd5474, 4294967295;
	add.s64 	%rd5506, %rd5504, %rd5505;
	mad.lo.s64 	%rd5507, %rd277, %rd5497, %rd5506;
	shr.u64 	%rd5508, %rd5507, 32;
	and.b64  	%rd5509, %rd5478, 4294967295;
	add.s64 	%rd5510, %rd5508, %rd5509;
	mad.lo.s64 	%rd5511, %rd278, %rd5497, %rd5510;
	shr.u64 	%rd5512, %rd5511, 32;
	and.b64  	%rd5513, %rd5482, 4294967295;
	add.s64 	%rd5514, %rd5512, %rd5513;
	mad.lo.s64 	%rd5515, %rd279, %rd5497, %rd5514;
	shr.u64 	%rd5516, %rd5515, 32;
	and.b64  	%rd5517, %rd5486, 4294967295;
	add.s64 	%rd5518, %rd5516, %rd5517;
	mad.lo.s64 	%rd5519, %rd280, %rd5497, %rd5518;
	shr.u64 	%rd5520, %rd5519, 32;
	and.b64  	%rd5521, %rd5490, 4294967295;
	add.s64 	%rd5522, %rd5520, %rd5521;
	mad.lo.s64 	%rd5523, %rd281, %rd5497, %rd5522;
	shr.u64 	%rd5524, %rd5523, 32;
	and.b64  	%rd5525, %rd5493, 4294967295;
	add.s64 	%rd5526, %rd5524, %rd5525;
	mad.lo.s64 	%rd5527, %rd266, %rd5497, %rd5526;
	shr.u64 	%rd5528, %rd5527, 32;
	and.b64  	%rd5529, %rd5496, 4294967295;
	add.s64 	%rd5530, %rd5528, %rd5529;
	{ .reg .b32 tmp; mov.b64 {tmp, %r950}, %rd5530; }
	add.s32 	%r951, %r947, %r950;
	mul.lo.s32 	%r952, %r796, %r949;
	cvt.u64.u32 	%rd5531, %r952;
	and.b64  	%rd5532, %rd5503, 4294967295;
	mad.lo.s64 	%rd5533, %rd275, %rd5531, %rd5532;
	shr.u64 	%rd5534, %rd5533, 32;
	and.b64  	%rd5535, %rd5507, 4294967295;
	add.s64 	%rd5536, %rd5534, %rd5535;
	mad.lo.s64 	%rd407, %rd276, %rd5531, %rd5536;
	cvt.u32.u64 	%r1513, %rd407;
	shr.u64 	%rd5537, %rd407, 32;
	and.b64  	%rd5538, %rd5511, 4294967295;
	add.s64 	%rd5539, %rd5537, %rd5538;
	mad.lo.s64 	%rd10871, %rd277, %rd5531, %rd5539;
	cvt.u32.u64 	%r238, %rd10871;
	shr.u64 	%rd5540, %rd10871, 32;
	and.b64  	%rd5541, %rd5515, 4294967295;
	add.s64 	%rd5542, %rd5540, %rd5541;
	mad.lo.s64 	%rd10870, %rd278, %rd5531, %rd5542;
	cvt.u32.u64 	%r239, %rd10870;
	shr.u64 	%rd5543, %rd10870, 32;
	and.b64  	%rd5544, %rd5519, 4294967295;
	add.s64 	%rd5545, %rd5543, %rd5544;
	mad.lo.s64 	%rd10869, %rd279, %rd5531, %rd5545;
	cvt.u32.u64 	%r240, %rd10869;
	shr.u64 	%rd5546, %rd10869, 32;
	and.b64  	%rd5547, %rd5523, 4294967295;
	add.s64 	%rd5548, %rd5546, %rd5547;
	mad.lo.s64 	%rd10868, %rd280, %rd5531, %rd5548;
	cvt.u32.u64 	%r241, %rd10868;
	shr.u64 	%rd5549, %rd10868, 32;
	and.b64  	%rd5550, %rd5527, 4294967295;
	add.s64 	%rd5551, %rd5549, %rd5550;
	mad.lo.s64 	%rd10867, %rd281, %rd5531, %rd5551;
	cvt.u32.u64 	%r242, %rd10867;
	shr.u64 	%rd5552, %rd10867, 32;
	and.b64  	%rd5553, %rd5530, 4294967295;
	add.s64 	%rd5554, %rd5552, %rd5553;
	mad.lo.s64 	%rd10866, %rd266, %rd5531, %rd5554;
	cvt.u32.u64 	%r243, %rd10866;
	{ .reg .b32 tmp; mov.b64 {tmp, %r953}, %rd10866; }
	add.s32 	%r1512, %r951, %r953;
	setp.gt.u32 	%p240, %r1512, %r921;
	@%p240 bra 	$L__BB3_223;
	setp.lt.u32 	%p241, %r1512, %r921;
	@%p241 bra 	$L__BB3_224;
	cvt.u32.u64 	%r955, %rd281;
	setp.lt.u32 	%p242, %r955, %r243;
	@%p242 bra 	$L__BB3_223;
	setp.gt.u32 	%p243, %r955, %r243;
	@%p243 bra 	$L__BB3_224;
	cvt.u32.u64 	%r957, %rd280;
	setp.lt.u32 	%p244, %r957, %r242;
	@%p244 bra 	$L__BB3_223;
	setp.gt.u32 	%p245, %r957, %r242;
	@%p245 bra 	$L__BB3_224;
	cvt.u32.u64 	%r959, %rd279;
	setp.lt.u32 	%p246, %r959, %r241;
	@%p246 bra 	$L__BB3_223;
	setp.gt.u32 	%p247, %r959, %r241;
	@%p247 bra 	$L__BB3_224;
	cvt.u32.u64 	%r961, %rd278;
	setp.lt.u32 	%p248, %r961, %r240;
	@%p248 bra 	$L__BB3_223;
	setp.gt.u32 	%p249, %r961, %r240;
	@%p249 bra 	$L__BB3_224;
	cvt.u32.u64 	%r963, %rd277;
	setp.lt.u32 	%p250, %r963, %r239;
	@%p250 bra 	$L__BB3_223;
	setp.gt.u32 	%p251, %r963, %r239;
	@%p251 bra 	$L__BB3_224;
	cvt.u32.u64 	%r965, %rd276;
	setp.lt.u32 	%p252, %r965, %r238;
	@%p252 bra 	$L__BB3_223;
	cvt.u32.u64 	%r966, %rd275;
	setp.gt.u32 	%p253, %r965, %r238;
	setp.gt.u32 	%p254, %r966, %r1513;
	or.pred  	%p255, %p253, %p254;
	@%p255 bra 	$L__BB3_224;
$L__BB3_223:
	and.b64  	%rd5556, %rd407, 4294967295;
	sub.s64 	%rd5557, %rd5556, %rd275;
	shr.u64 	%rd5558, %rd5557, 63;
	cvt.u32.u64 	%r1513, %rd5557;
	and.b64  	%rd5559, %rd10871, 4294967295;
	add.s64 	%rd5560, %rd5558, %rd276;
	sub.s64 	%rd10871, %rd5559, %rd5560;
	shr.u64 	%rd5561, %rd10871, 63;
	and.b64  	%rd5562, %rd10870, 4294967295;
	add.s64 	%rd5563, %rd5561, %rd277;
	sub.s64 	%rd10870, %rd5562, %rd5563;
	shr.u64 	%rd5564, %rd10870, 63;
	and.b64  	%rd5565, %rd10869, 4294967295;
	add.s64 	%rd5566, %rd5564, %rd278;
	sub.s64 	%rd10869, %rd5565, %rd5566;
	shr.u64 	%rd5567, %rd10869, 63;
	and.b64  	%rd5568, %rd10868, 4294967295;
	add.s64 	%rd5569, %rd5567, %rd279;
	sub.s64 	%rd10868, %rd5568, %rd5569;
	shr.u64 	%rd5570, %rd10868, 63;
	and.b64  	%rd5571, %rd10867, 4294967295;
	add.s64 	%rd5572, %rd5570, %rd280;
	sub.s64 	%rd10867, %rd5571, %rd5572;
	shr.u64 	%rd5573, %rd10867, 63;
	and.b64  	%rd5574, %rd10866, 4294967295;
	add.s64 	%rd5575, %rd5573, %rd281;
	sub.s64 	%rd10866, %rd5574, %rd5575;
	shr.u64 	%rd5576, %rd10866, 63;
	cvt.u32.u64 	%r969, %rd5576;
	add.s32 	%r970, %r921, %r969;
	sub.s32 	%r1512, %r1512, %r970;
$L__BB3_224:
	shl.b32 	%r1521, %r1513, 1;
	shr.u32 	%r972, %r1513, 31;
	cvt.u64.u32 	%rd5578, %r972;
	shl.b64 	%rd5579, %rd10871, 1;
	and.b64  	%rd5580, %rd5579, 8589934590;
	or.b64  	%rd426, %rd5580, %rd5578;
	cvt.u32.u64 	%r1520, %rd426;
	shr.u64 	%rd5581, %rd5580, 32;
	shl.b64 	%rd5582, %rd10870, 1;
	and.b64  	%rd5583, %rd5582, 8589934590;
	or.b64  	%rd427, %rd5581, %rd5583;
	cvt.u32.u64 	%r1519, %rd427;
	shr.u64 	%rd5584, %rd5583, 32;
	shl.b64 	%rd5585, %rd10869, 1;
	and.b64  	%rd5586, %rd5585, 8589934590;
	or.b64  	%rd428, %rd5584, %rd5586;
	cvt.u32.u64 	%r1518, %rd428;
	shr.u64 	%rd5587, %rd5586, 32;
	shl.b64 	%rd5588, %rd10868, 1;
	and.b64  	%rd5589, %rd5588, 8589934590;
	or.b64  	%rd429, %rd5587, %rd5589;
	cvt.u32.u64 	%r1517, %rd429;
	shr.u64 	%rd5590, %rd5589, 32;
	shl.b64 	%rd5591, %rd10867, 1;
	and.b64  	%rd5592, %rd5591, 8589934590;
	or.b64  	%rd430, %rd5590, %rd5592;
	cvt.u32.u64 	%r1516, %rd430;
	shr.u64 	%rd5593, %rd5592, 32;
	shl.b64 	%rd5594, %rd10866, 1;
	and.b64  	%rd5595, %rd5594, 8589934590;
	or.b64  	%rd431, %rd5593, %rd5595;
	cvt.u32.u64 	%r1515, %rd431;
	shr.u64 	%rd5596, %rd5595, 32;
	mul.wide.u32 	%rd5597, %r1512, 2;
	add.s64 	%rd432, %rd5596, %rd5597;
	cvt.u32.u64 	%r1514, %rd432;
	setp.gt.u64 	%p256, %rd432, 4294967295;
	setp.lt.u32 	%p257, %r921, %r1514;
	or.pred  	%p258, %p256, %p257;
	@%p258 bra 	$L__BB3_238;
	setp.gt.u32 	%p260, %r921, %r1514;
	mov.pred 	%p448, -1;
	@%p260 bra 	$L__BB3_239;
	cvt.u32.u64 	%r974, %rd281;
	setp.lt.u32 	%p261, %r974, %r1515;
	@%p261 bra 	$L__BB3_238;
	setp.gt.u32 	%p263, %r974, %r1515;
	@%p263 bra 	$L__BB3_239;
	cvt.u32.u64 	%r976, %rd280;
	setp.lt.u32 	%p264, %r976, %r1516;
	@%p264 bra 	$L__BB3_238;
	setp.gt.u32 	%p266, %r976, %r1516;
	@%p266 bra 	$L__BB3_239;
	cvt.u32.u64 	%r978, %rd279;
	setp.lt.u32 	%p267, %r978, %r1517;
	@%p267 bra 	$L__BB3_238;
	setp.gt.u32 	%p269, %r978, %r1517;
	@%p269 bra 	$L__BB3_239;
	cvt.u32.u64 	%r980, %rd278;
	setp.lt.u32 	%p270, %r980, %r1518;
	@%p270 bra 	$L__BB3_238;
	setp.gt.u32 	%p272, %r980, %r1518;
	@%p272 bra 	$L__BB3_239;
	cvt.u32.u64 	%r982, %rd277;
	setp.lt.u32 	%p273, %r982, %r1519;
	@%p273 bra 	$L__BB3_238;
	setp.gt.u32 	%p275, %r982, %r1519;
	@%p275 bra 	$L__BB3_239;
	cvt.u32.u64 	%r984, %rd276;
	setp.lt.u32 	%p276, %r984, %r1520;
	@%p276 bra 	$L__BB3_238;
	cvt.u32.u64 	%r985, %rd275;
	setp.gt.u32 	%p278, %r984, %r1520;
	setp.lt.u32 	%p279, %r1521, %r985;
	or.pred  	%p280, %p278, %p279;
	@%p280 bra 	$L__BB3_239;
$L__BB3_238:
	cvt.u64.u32 	%rd5600, %r1521;
	sub.s64 	%rd5601, %rd5600, %rd275;
	shr.u64 	%rd5602, %rd5601, 63;
	cvt.u32.u64 	%r1521, %rd5601;
	and.b64  	%rd5603, %rd426, 4294967295;
	add.s64 	%rd5604, %rd5602, %rd276;
	sub.s64 	%rd5605, %rd5603, %rd5604;
	shr.u64 	%rd5606, %rd5605, 63;
	cvt.u32.u64 	%r1520, %rd5605;
	and.b64  	%rd5607, %rd427, 4294967295;
	add.s64 	%rd5608, %rd5606, %rd277;
	sub.s64 	%rd5609, %rd5607, %rd5608;
	shr.u64 	%rd5610, %rd5609, 63;
	cvt.u32.u64 	%r1519, %rd5609;
	and.b64  	%rd5611, %rd428, 4294967295;
	add.s64 	%rd5612, %rd5610, %rd278;
	sub.s64 	%rd5613, %rd5611, %rd5612;
	shr.u64 	%rd5614, %rd5613, 63;
	cvt.u32.u64 	%r1518, %rd5613;
	and.b64  	%rd5615, %rd429, 4294967295;
	add.s64 	%rd5616, %rd5614, %rd279;
	sub.s64 	%rd5617, %rd5615, %rd5616;
	shr.u64 	%rd5618, %rd5617, 63;
	cvt.u32.u64 	%r1517, %rd5617;
	and.b64  	%rd5619, %rd430, 4294967295;
	add.s64 	%rd5620, %rd5618, %rd280;
	sub.s64 	%rd5621, %rd5619, %rd5620;
	shr.u64 	%rd5622, %rd5621, 63;
	cvt.u32.u64 	%r1516, %rd5621;
	and.b64  	%rd5623, %rd431, 4294967295;
	add.s64 	%rd5624, %rd5622, %rd281;
	sub.s64 	%rd5625, %rd5623, %rd5624;
	shr.u64 	%rd5626, %rd5625, 63;
	cvt.u32.u64 	%r1515, %rd5625;
	cvt.u32.u64 	%r987, %rd5626;
	add.s32 	%r989, %r987, %r921;
	cvt.u32.u64 	%r990, %rd432;
	sub.s32 	%r1514, %r990, %r989;
	mov.pred 	%p448, -1;
$L__BB3_239:
	not.pred 	%p282, %p448;
	@%p282 bra 	$L__BB3_241;
	or.b32  	%r991, %r1521, %r1520;
	or.b32  	%r992, %r1518, %r1519;
	or.b32  	%r993, %r1517, %r992;
	or.b32  	%r994, %r1516, %r993;
	or.b32  	%r995, %r1515, %r994;
	or.b32  	%r996, %r991, %r995;
	or.b32  	%r997, %r996, %r1514;
	setp.ne.s32 	%p283, %r997, 0;
	@%p283 bra 	$L__BB3_255;
$L__BB3_241:
	ld.param.u64 	%rd10753, [_Z12point_doubleP7ECPointPKS__param_0];
	cvta.to.global.u64 	%rd10751, %rd10753;
	mov.b32 	%r1454, 0;
	st.global.u32 	[%rd10751], %r1454;
	st.global.u32 	[%rd10751+4], %r1454;
	st.global.u32 	[%rd10751+8], %r1454;
	st.global.u32 	[%rd10751+12], %r1454;
	st.global.u32 	[%rd10751+16], %r1454;
	st.global.u32 	[%rd10751+20], %r1454;
	st.global.u32 	[%rd10751+24], %r1454;
	st.global.u32 	[%rd10751+28], %r1454;
	st.global.u32 	[%rd10751+32], %r1454;
	st.global.u32 	[%rd10751+36], %r1454;
	st.global.u32 	[%rd10751+40], %r1454;
	st.global.u32 	[%rd10751+44], %r1454;
	st.global.u32 	[%rd10751+48], %r1454;
	st.global.u32 	[%rd10751+52], %r1454;
	st.global.u32 	[%rd10751+56], %r1454;
	st.global.u32 	[%rd10751+60], %r1454;
	mov.b32 	%r1455, 1;
	st.global.u32 	[%rd10751+64], %r1455;
	bra.uni 	$L__BB3_398;
$L__BB3_242:
	cvt.u32.u64 	%r1020, %rd439;
	setp.lt.u32 	%p286, %r1020, %r1544;
	@%p286 bra 	$L__BB3_254;
	setp.gt.u32 	%p287, %r1020, %r1544;
	@%p287 bra 	$L__BB3_257;
	cvt.u32.u64 	%r1022, %rd438;
	setp.lt.u32 	%p288, %r1022, %r1543;
	@%p288 bra 	$L__BB3_254;
	setp.gt.u32 	%p289, %r1022, %r1543;
	@%p289 bra 	$L__BB3_257;
	cvt.u32.u64 	%r1024, %rd437;
	setp.lt.u32 	%p290, %r1024, %r1542;
	@%p290 bra 	$L__BB3_254;
	setp.gt.u32 	%p291, %r1024, %r1542;
	@%p291 bra 	$L__BB3_257;
	cvt.u32.u64 	%r1026, %rd436;
	setp.lt.u32 	%p292, %r1026, %r1541;
	@%p292 bra 	$L__BB3_254;
	setp.gt.u32 	%p293, %r1026, %r1541;
	@%p293 bra 	$L__BB3_257;
	cvt.u32.u64 	%r1028, %rd435;
	setp.lt.u32 	%p294, %r1028, %r1540;
	@%p294 bra 	$L__BB3_254;
	setp.gt.u32 	%p295, %r1028, %r1540;
	@%p295 bra 	$L__BB3_257;
	cvt.u32.u64 	%r1030, %rd434;
	setp.lt.u32 	%p296, %r1030, %r1539;
	@%p296 bra 	$L__BB3_254;
	cvt.u32.u64 	%r1032, %rd433;
	setp.gt.u32 	%p297, %r1030, %r1539;
	setp.gt.u32 	%p298, %r1032, %r1538;
	or.pred  	%p299, %p297, %p298;
	@%p299 bra 	$L__BB3_257;
$L__BB3_254:
	and.b64  	%rd5925, %rd440, 4294967295;
	sub.s64 	%rd5926, %rd5925, %rd433;
	shr.u64 	%rd5927, %rd5926, 63;
	cvt.u32.u64 	%r1538, %rd5926;
	and.b64  	%rd5928, %rd441, 4294967295;
	add.s64 	%rd5929, %rd5927, %rd434;
	sub.s64 	%rd5930, %rd5928, %rd5929;
	shr.u64 	%rd5931, %rd5930, 63;
	cvt.u32.u64 	%r1539, %rd5930;
	and.b64  	%rd5932, %rd442, 4294967295;
	add.s64 	%rd5933, %rd5931, %rd435;
	sub.s64 	%rd5934, %rd5932, %rd5933;
	shr.u64 	%rd5935, %rd5934, 63;
	cvt.u32.u64 	%r1540, %rd5934;
	and.b64  	%rd5936, %rd443, 4294967295;
	add.s64 	%rd5937, %rd5935, %rd436;
	sub.s64 	%rd5938, %rd5936, %rd5937;
	shr.u64 	%rd5939, %rd5938, 63;
	cvt.u32.u64 	%r1541, %rd5938;
	and.b64  	%rd5940, %rd444, 4294967295;
	add.s64 	%rd5941, %rd5939, %rd437;
	sub.s64 	%rd5942, %rd5940, %rd5941;
	shr.u64 	%rd5943, %rd5942, 63;
	cvt.u32.u64 	%r1542, %rd5942;
	and.b64  	%rd5944, %rd445, 4294967295;
	add.s64 	%rd5945, %rd5943, %rd438;
	sub.s64 	%rd5946, %rd5944, %rd5945;
	shr.u64 	%rd5947, %rd5946, 63;
	cvt.u32.u64 	%r1543, %rd5946;
	and.b64  	%rd5948, %rd446, 4294967295;
	add.s64 	%rd5949, %rd5947, %rd439;
	sub.s64 	%rd5950, %rd5948, %rd5949;
	shr.u64 	%rd5951, %rd5950, 63;
	cvt.u32.u64 	%r1544, %rd5950;
	cvt.u32.u64 	%r1033, %rd5951;
	add.s32 	%r1034, %r290, %r1033;
	sub.s32 	%r1545, %r1545, %r1034;
	bra.uni 	$L__BB3_257;
$L__BB3_255:
	ld.const.u32 	%r289, [MU_P];
	mul.lo.s32 	%r998, %r289, %r1521;
	ld.const.u32 	%r999, [P_CONST];
	cvt.u64.u32 	%rd433, %r999;
	mul.wide.u32 	%rd5627, %r999, %r998;
	cvt.u64.u32 	%rd5628, %r1521;
	add.s64 	%rd5629, %rd5627, %rd5628;
	shr.u64 	%rd5630, %rd5629, 32;
	ld.const.u32 	%r1000, [P_CONST+4];
	cvt.u64.u32 	%rd434, %r1000;
	mul.wide.u32 	%rd5631, %r1000, %r998;
	cvt.u64.u32 	%rd5632, %r1520;
	add.s64 	%rd5633, %rd5630, %rd5632;
	add.s64 	%rd5634, %rd5633, %rd5631;
	cvt.u32.u64 	%r1001, %rd5634;
	shr.u64 	%rd5635, %rd5634, 32;
	ld.const.u32 	%r1002, [P_CONST+8];
	cvt.u64.u32 	%rd435, %r1002;
	mul.wide.u32 	%rd5636, %r1002, %r998;
	cvt.u64.u32 	%rd5637, %r1519;
	add.s64 	%rd5638, %rd5635, %rd5637;
	add.s64 	%rd5639, %rd5638, %rd5636;
	shr.u64 	%rd5640, %rd5639, 32;
	ld.const.u32 	%r1003, [P_CONST+12];
	cvt.u64.u32 	%rd436, %r1003;
	mul.wide.u32 	%rd5641, %r1003, %r998;
	cvt.u64.u32 	%rd5642, %r1518;
	add.s64 	%rd5643, %rd5640, %rd5642;
	add.s64 	%rd5644, %rd5643, %rd5641;
	shr.u64 	%rd5645, %rd5644, 32;
	ld.const.u32 	%r1004, [P_CONST+16];
	cvt.u64.u32 	%rd437, %r1004;
	mul.wide.u32 	%rd5646, %r1004, %r998;
	cvt.u64.u32 	%rd5647, %r1517;
	add.s64 	%rd5648, %rd5645, %rd5647;
	add.s64 	%rd5649, %rd5648, %rd5646;
	shr.u64 	%rd5650, %rd5649, 32;
	ld.const.u32 	%r1005, [P_CONST+20];
	cvt.u64.u32 	%rd438, %r1005;
	mul.wide.u32 	%rd5651, %r1005, %r998;
	cvt.u64.u32 	%rd5652, %r1516;
	add.s64 	%rd5653, %rd5650, %rd5652;
	add.s64 	%rd5654, %rd5653, %rd5651;
	shr.u64 	%rd5655, %rd5654, 32;
	ld.const.u32 	%r1006, [P_CONST+24];
	cvt.u64.u32 	%rd439, %r1006;
	mul.wide.u32 	%rd5656, %r1006, %r998;
	cvt.u64.u32 	%rd5657, %r1515;
	add.s64 	%rd5658, %rd5655, %rd5657;
	add.s64 	%rd5659, %rd5658, %rd5656;
	shr.u64 	%rd5660, %rd5659, 32;
	ld.const.u32 	%r290, [P_CONST+28];
	mul.wide.u32 	%rd5661, %r290, %r998;
	cvt.u64.u32 	%rd5662, %r1514;
	add.s64 	%rd5663, %rd5660, %rd5662;
	add.s64 	%rd5664, %rd5663, %rd5661;
	shr.u64 	%rd5665, %rd5664, 32;
	mul.lo.s32 	%r1007, %r289, %r1001;
	mul.wide.u32 	%rd5666, %r999, %r1007;
	and.b64  	%rd5667, %rd5634, 4294967295;
	add.s64 	%rd5668, %rd5666, %rd5667;
	shr.u64 	%rd5669, %rd5668, 32;
	mul.wide.u32 	%rd5670, %r1000, %r1007;
	and.b64  	%rd5671, %rd5639, 4294967295;
	add.s64 	%rd5672, %rd5669, %rd5671;
	add.s64 	%rd5673, %rd5672, %rd5670;
	cvt.u32.u64 	%r1008, %rd5673;
	shr.u64 	%rd5674, %rd5673, 32;
	mul.wide.u32 	%rd5675, %r1002, %r1007;
	and.b64  	%rd5676, %rd5644, 4294967295;
	add.s64 	%rd5677, %rd5674, %rd5676;
	add.s64 	%rd5678, %rd5677, %rd5675;
	shr.u64 	%rd5679, %rd5678, 32;
	mul.wide.u32 	%rd5680, %r1003, %r1007;
	and.b64  	%rd5681, %rd5649, 4294967295;
	add.s64 	%rd5682, %rd5679, %rd5681;
	add.s64 	%rd5683, %rd5682, %rd5680;
	shr.u64 	%rd5684, %rd5683, 32;
	mul.wide.u32 	%rd5685, %r1004, %r1007;
	and.b64  	%rd5686, %rd5654, 4294967295;
	add.s64 	%rd5687, %rd5684, %rd5686;
	add.s64 	%rd5688, %rd5687, %rd5685;
	shr.u64 	%rd5689, %rd5688, 32;
	mul.wide.u32 	%rd5690, %r1005, %r1007;
	and.b64  	%rd5691, %rd5659, 4294967295;
	add.s64 	%rd5692, %rd5689, %rd5691;
	add.s64 	%rd5693, %rd5692, %rd5690;
	shr.u64 	%rd5694, %rd5693, 32;
	mul.wide.u32 	%rd5695, %r1006, %r1007;
	and.b64  	%rd5696, %rd5664, 4294967295;
	add.s64 	%rd5697, %rd5694, %rd5696;
	add.s64 	%rd5698, %rd5697, %rd5695;
	shr.u64 	%rd5699, %rd5698, 32;
	mul.wide.u32 	%rd5700, %r290, %r1007;
	add.s64 	%rd5701, %rd5699, %rd5665;
	add.s64 	%rd5702, %rd5701, %rd5700;
	shr.u64 	%rd5703, %rd5702, 32;
	mul.lo.s32 	%r1009, %r289, %r1008;
	mul.wide.u32 	%rd5704, %r999, %r1009;
	and.b64  	%rd5705, %rd5673, 4294967295;
	add.s64 	%rd5706, %rd5704, %rd5705;
	shr.u64 	%rd5707, %rd5706, 32;
	mul.wide.u32 	%rd5708, %r1000, %r1009;
	and.b64  	%rd5709, %rd5678, 4294967295;
	add.s64 	%rd5710, %rd5707, %rd5709;
	add.s64 	%rd5711, %rd5710, %rd5708;
	cvt.u32.u64 	%r1010, %rd5711;
	shr.u64 	%rd5712, %rd5711, 32;
	mul.wide.u32 	%rd5713, %r1002, %r1009;
	and.b64  	%rd5714, %rd5683, 4294967295;
	add.s64 	%rd5715, %rd5712, %rd5714;
	add.s64 	%rd5716, %rd5715, %rd5713;
	shr.u64 	%rd5717, %rd5716, 32;
	mul.wide.u32 	%rd5718, %r1003, %r1009;
	and.b64  	%rd5719, %rd5688, 4294967295;
	add.s64 	%rd5720, %rd5717, %rd5719;
	add.s64 	%rd5721, %rd5720, %rd5718;
	shr.u64 	%rd5722, %rd5721, 32;
	mul.wide.u32 	%rd5723, %r1004, %r1009;
	and.b64  	%rd5724, %rd5693, 4294967295;
	add.s64 	%rd5725, %rd5722, %rd5724;
	add.s64 	%rd5726, %rd5725, %rd5723;
	shr.u64 	%rd5727, %rd5726, 32;
	mul.wide.u32 	%rd5728, %r1005, %r1009;
	and.b64  	%rd5729, %rd5698, 4294967295;
	add.s64 	%rd5730, %rd5727, %rd5729;
	add.s64 	%rd5731, %rd5730, %rd5728;
	shr.u64 	%rd5732, %rd5731, 32;
	mul.wide.u32 	%rd5733, %r1006, %r1009;
	and.b64  	%rd5734, %rd5702, 4294967295;
	add.s64 	%rd5735, %rd5732, %rd5734;
	add.s64 	%rd5736, %rd5735, %rd5733;
	shr.u64 	%rd5737, %rd5736, 32;
	mul.wide.u32 	%rd5738, %r290, %r1009;
	add.s64 	%rd5739, %rd5737, %rd5703;
	add.s64 	%rd5740, %rd5739, %rd5738;
	shr.u64 	%rd5741, %rd5740, 32;
	mul.lo.s32 	%r1011, %r289, %r1010;
	mul.wide.u32 	%rd5742, %r999, %r1011;
	and.b64  	%rd5743, %rd5711, 4294967295;
	add.s64 	%rd5744, %rd5742, %rd5743;
	shr.u64 	%rd5745, %rd5744, 32;
	mul.wide.u32 	%rd5746, %r1000, %r1011;
	and.b64  	%rd5747, %rd5716, 4294967295;
	add.s64 	%rd5748, %rd5745, %rd5747;
	add.s64 	%rd5749, %rd5748, %rd5746;
	cvt.u32.u64 	%r1012, %rd5749;
	shr.u64 	%rd5750, %rd5749, 32;
	mul.wide.u32 	%rd5751, %r1002, %r1011;
	and.b64  	%rd5752, %rd5721, 4294967295;
	add.s64 	%rd5753, %rd5750, %rd5752;
	add.s64 	%rd5754, %rd5753, %rd5751;
	shr.u64 	%rd5755, %rd5754, 32;
	mul.wide.u32 	%rd5756, %r1003, %r1011;
	and.b64  	%rd5757, %rd5726, 4294967295;
	add.s64 	%rd5758, %rd5755, %rd5757;
	add.s64 	%rd5759, %rd5758, %rd5756;
	shr.u64 	%rd5760, %rd5759, 32;
	mul.wide.u32 	%rd5761, %r1004, %r1011;
	and.b64  	%rd5762, %rd5731, 4294967295;
	add.s64 	%rd5763, %rd5760, %rd5762;
	add.s64 	%rd5764, %rd5763, %rd5761;
	shr.u64 	%rd5765, %rd5764, 32;
	mul.wide.u32 	%rd5766, %r1005, %r1011;
	and.b64  	%rd5767, %rd5736, 4294967295;
	add.s64 	%rd5768, %rd5765, %rd5767;
	add.s64 	%rd5769, %rd5768, %rd5766;
	shr.u64 	%rd5770, %rd5769, 32;
	mul.wide.u32 	%rd5771, %r1006, %r1011;
	and.b64  	%rd5772, %rd5740, 4294967295;
	add.s64 	%rd5773, %rd5770, %rd5772;
	add.s64 	%rd5774, %rd5773, %rd5771;
	shr.u64 	%rd5775, %rd5774, 32;
	mul.wide.u32 	%rd5776, %r290, %r1011;
	add.s64 	%rd5777, %rd5775, %rd5741;
	add.s64 	%rd5778, %rd5777, %rd5776;
	shr.u64 	%rd5779, %rd5778, 32;
	mul.lo.s32 	%r1013, %r289, %r1012;
	mul.wide.u32 	%rd5780, %r999, %r1013;
	and.b64  	%rd5781, %rd5749, 4294967295;
	add.s64 	%rd5782, %rd5780, %rd5781;
	shr.u64 	%rd5783, %rd5782, 32;
	mul.wide.u32 	%rd5784, %r1000, %r1013;
	and.b64  	%rd5785, %rd5754, 4294967295;
	add.s64 	%rd5786, %rd5783, %rd5785;
	add.s64 	%rd5787, %rd5786, %rd5784;
	cvt.u32.u64 	%r1014, %rd5787;
	shr.u64 	%rd5788, %rd5787, 32;
	mul.wide.u32 	%rd5789, %r1002, %r1013;
	and.b64  	%rd5790, %rd5759, 4294967295;
	add.s64 	%rd5791, %rd5788, %rd5790;
	add.s64 	%rd5792, %rd5791, %rd5789;
	shr.u64 	%rd5793, %rd5792, 32;
	mul.wide.u32 	%rd5794, %r1003, %r1013;
	and.b64  	%rd5795, %rd5764, 4294967295;
	add.s64 	%rd5796, %rd5793, %rd5795;
	add.s64 	%rd5797, %rd5796, %rd5794;
	shr.u64 	%rd5798, %rd5797, 32;
	mul.wide.u32 	%rd5799, %r1004, %r1013;
	and.b64  	%rd5800, %rd5769, 4294967295;
	add.s64 	%rd5801, %rd5798, %rd5800;
	add.s64 	%rd5802, %rd5801, %rd5799;
	shr.u64 	%rd5803, %rd5802, 32;
	mul.wide.u32 	%rd5804, %r1005, %r1013;
	and.b64  	%rd5805, %rd5774, 4294967295;
	add.s64 	%rd5806, %rd5803, %rd5805;
	add.s64 	%rd5807, %rd5806, %rd5804;
	shr.u64 	%rd5808, %rd5807, 32;
	mul.wide.u32 	%rd5809, %r1006, %r1013;
	and.b64  	%rd5810, %rd5778, 4294967295;
	add.s64 	%rd5811, %rd5808, %rd5810;
	add.s64 	%rd5812, %rd5811, %rd5809;
	shr.u64 	%rd5813, %rd5812, 32;
	mul.wide.u32 	%rd5814, %r290, %r1013;
	add.s64 	%rd5815, %rd5813, %rd5779;
	add.s64 	%rd5816, %rd5815, %rd5814;
	shr.u64 	%rd5817, %rd5816, 32;
	mul.lo.s32 	%r1015, %r289, %r1014;
	mul.wide.u32 	%rd5818, %r999, %r1015;
	and.b64  	%rd5819, %rd5787, 4294967295;
	add.s64 	%rd5820, %rd5818, %rd5819;
	shr.u64 	%rd5821, %rd5820, 32;
	mul.wide.u32 	%rd5822, %r1000, %r1015;
	and.b64  	%rd5823, %rd5792, 4294967295;
	add.s64 	%rd5824, %rd5821, %rd5823;
	add.s64 	%rd5825, %rd5824, %rd5822;
	cvt.u32.u64 	%r1016, %rd5825;
	shr.u64 	%rd5826, %rd5825, 32;
	mul.wide.u32 	%rd5827, %r1002, %r1015;
	and.b64  	%rd5828, %rd5797, 4294967295;
	add.s64 	%rd5829, %rd5826, %rd5828;
	add.s64 	%rd5830, %rd5829, %rd5827;
	shr.u64 	%rd5831, %rd5830, 32;
	mul.wide.u32 	%rd5832, %r1003, %r1015;
	and.b64  	%rd5833, %rd5802, 4294967295;
	add.s64 	%rd5834, %rd5831, %rd5833;
	add.s64 	%rd5835, %rd5834, %rd5832;
	shr.u64 	%rd5836, %rd5835, 32;
	mul.wide.u32 	%rd5837, %r1004, %r1015;
	and.b64  	%rd5838, %rd5807, 4294967295;
	add.s64 	%rd5839, %rd5836, %rd5838;
	add.s64 	%rd5840, %rd5839, %rd5837;
	shr.u64 	%rd5841, %rd5840, 32;
	mul.wide.u32 	%rd5842, %r1005, %r1015;
	and.b64  	%rd5843, %rd5812, 4294967295;
	add.s64 	%rd5844, %rd5841, %rd5843;
	add.s64 	%rd5845, %rd5844, %rd5842;
	shr.u64 	%rd5846, %rd5845, 32;
	mul.wide.u32 	%rd5847, %r1006, %r1015;
	and.b64  	%rd5848, %rd5816, 4294967295;
	add.s64 	%rd5849, %rd5846, %rd5848;
	add.s64 	%rd5850, %rd5849, %rd5847;
	shr.u64 	%rd5851, %rd5850, 32;
	mul.wide.u32 	%rd5852, %r290, %r1015;
	add.s64 	%rd5853, %rd5851, %rd5817;
	add.s64 	%rd5854, %rd5853, %rd5852;
	shr.u64 	%rd5855, %rd5854, 32;
	mul.lo.s32 	%r1017, %r289, %r1016;
	mul.wide.u32 	%rd5856, %r999, %r1017;
	and.b64  	%rd5857, %rd5825, 4294967295;
	add.s64 	%rd5858, %rd5856, %rd5857;
	shr.u64 	%rd5859, %rd5858, 32;
	mul.wide.u32 	%rd5860, %r1000, %r1017;
	and.b64  	%rd5861, %rd5830, 4294967295;
	add.s64 	%rd5862, %rd5859, %rd5861;
	add.s64 	%rd5863, %rd5862, %rd5860;
	cvt.u32.u64 	%r1018, %rd5863;
	shr.u64 	%rd5864, %rd5863, 32;
	mul.wide.u32 	%rd5865, %r1002, %r1017;
	and.b64  	%rd5866, %rd5835, 4294967295;
	add.s64 	%rd5867, %rd5864, %rd5866;
	add.s64 	%rd5868, %rd5867, %rd5865;
	shr.u64 	%rd5869, %rd5868, 32;
	mul.wide.u32 	%rd5870, %r1003, %r1017;
	and.b64  	%rd5871, %rd5840, 4294967295;
	add.s64 	%rd5872, %rd5869, %rd5871;
	add.s64 	%rd5873, %rd5872, %rd5870;
	shr.u64 	%rd5874, %rd5873, 32;
	mul.wide.u32 	%rd5875, %r1004, %r1017;
	and.b64  	%rd5876, %rd5845, 4294967295;
	add.s64 	%rd5877, %rd5874, %rd5876;
	add.s64 	%rd5878, %rd5877, %rd5875;
	shr.u64 	%rd5879, %rd5878, 32;
	mul.wide.u32 	%rd5880, %r1005, %r1017;
	and.b64  	%rd5881, %rd5850, 4294967295;
	add.s64 	%rd5882, %rd5879, %rd5881;
	add.s64 	%rd5883, %rd5882, %rd5880;
	shr.u64 	%rd5884, %rd5883, 32;
	mul.wide.u32 	%rd5885, %r1006, %r1017;
	and.b64  	%rd5886, %rd5854, 4294967295;
	add.s64 	%rd5887, %rd5884, %rd5886;
	add.s64 	%rd5888, %rd5887, %rd5885;
	shr.u64 	%rd5889, %rd5888, 32;
	mul.wide.u32 	%rd5890, %r290, %r1017;
	add.s64 	%rd5891, %rd5889, %rd5855;
	add.s64 	%rd5892, %rd5891, %rd5890;
	shr.u64 	%rd5893, %rd5892, 32;
	mul.lo.s32 	%r1019, %r289, %r1018;
	mul.wide.u32 	%rd5894, %r999, %r1019;
	and.b64  	%rd5895, %rd5863, 4294967295;
	add.s64 	%rd5896, %rd5894, %rd5895;
	shr.u64 	%rd5897, %rd5896, 32;
	mul.wide.u32 	%rd5898, %r1000, %r1019;
	and.b64  	%rd5899, %rd5868, 4294967295;
	add.s64 	%rd5900, %rd5897, %rd5899;
	add.s64 	%rd440, %rd5900, %rd5898;
	cvt.u32.u64 	%r1538, %rd440;
	shr.u64 	%rd5901, %rd440, 32;
	mul.wide.u32 	%rd5902, %r1002, %r1019;
	and.b64  	%rd5903, %rd5873, 4294967295;
	add.s64 	%rd5904, %rd5901, %rd5903;
	add.s64 	%rd441, %rd5904, %rd5902;
	cvt.u32.u64 	%r1539, %rd441;
	shr.u64 	%rd5905, %rd441, 32;
	mul.wide.u32 	%rd5906, %r1003, %r1019;
	and.b64  	%rd5907, %rd5878, 4294967295;
	add.s64 	%rd5908, %rd5905, %rd5907;
	add.s64 	%rd442, %rd5908, %rd5906;
	cvt.u32.u64 	%r1540, %rd442;
	shr.u64 	%rd5909, %rd442, 32;
	mul.wide.u32 	%rd5910, %r1004, %r1019;
	and.b64  	%rd5911, %rd5883, 4294967295;
	add.s64 	%rd5912, %rd5909, %rd5911;
	add.s64 	%rd443, %rd5912, %rd5910;
	cvt.u32.u64 	%r1541, %rd443;
	shr.u64 	%rd5913, %rd443, 32;
	mul.wide.u32 	%rd5914, %r1005, %r1019;
	and.b64  	%rd5915, %rd5888, 4294967295;
	add.s64 	%rd5916, %rd5913, %rd5915;
	add.s64 	%rd444, %rd5916, %rd5914;
	cvt.u32.u64 	%r1542, %rd444;
	shr.u64 	%rd5917, %rd444, 32;
	mul.wide.u32 	%rd5918, %r1006, %r1019;
	and.b64  	%rd5919, %rd5892, 4294967295;
	add.s64 	%rd5920, %rd5917, %rd5919;
	add.s64 	%rd445, %rd5920, %rd5918;
	cvt.u32.u64 	%r1543, %rd445;
	shr.u64 	%rd5921, %rd445, 32;
	mul.wide.u32 	%rd5922, %r290, %r1019;
	add.s64 	%rd5923, %rd5921, %rd5893;
	add.s64 	%rd446, %rd5923, %rd5922;
	cvt.u32.u64 	%r1544, %rd446;
	{ .reg .b32 tmp; mov.b64 {tmp, %r1545}, %rd446; }
	setp.lt.u32 	%p284, %r290, %r1545;
	@%p284 bra 	$L__BB3_254;
	setp.gt.u32 	%p285, %r290, %r1545;
	@%p285 bra 	$L__BB3_257;
	bra.uni 	$L__BB3_242;
$L__BB3_257:
	or.b32  	%r1035, %r1538, %r1539;
	or.b32  	%r1036, %r1035, %r1540;
	or.b32  	%r1037, %r1036, %r1541;
	or.b32  	%r1038, %r1037, %r1542;
	or.b32  	%r1039, %r1038, %r1543;
	or.b32  	%r1040, %r1039, %r1544;
	or.b32  	%r1041, %r1040, %r1545;
	setp.eq.s32 	%p300, %r1041, 0;
	mov.b64 	%rd10879, 0;
	mov.u64 	%rd10880, %rd10879;
	mov.u64 	%rd10881, %rd10879;
	mov.u64 	%rd10882, %rd10879;
	mov.u64 	%rd10883, %rd10879;
	mov.u64 	%rd10884, %rd10879;
	mov.u64 	%rd10885, %rd10879;
	mov.u64 	%rd10886, %rd10879;
	@%p300 bra 	$L__BB3_307;
	mov.b32 	%r1042, -1;
	mov.b32 	%r1043, -2;
	mov.b32 	%r1044, -979;
	st.local.v4.u32 	[%rd2], {%r1044, %r1043, %r1042, %r1042};
	st.local.v4.u32 	[%rd2+16], {%r1042, %r1042, %r1042, %r1042};
	ld.const.u32 	%r1045, [R2_MOD_P];
	mul.wide.u32 	%rd5953, %r1045, %r1538;
	cvt.u32.u64 	%r1046, %rd5953;
	shr.u64 	%rd5954, %rd5953, 32;
	ld.const.u32 	%r1047, [R2_MOD_P+4];
	mul.wide.u32 	%rd5955, %r1047, %r1538;
	add.s64 	%rd5956, %rd5954, %rd5955;
	shr.u64 	%rd5957, %rd5956, 32;
	ld.const.u32 	%r1048, [R2_MOD_P+8];
	mul.wide.u32 	%rd5958, %r1048, %r1538;
	add.s64 	%rd5959, %rd5957, %rd5958;
	shr.u64 	%rd5960, %rd5959, 32;
	ld.const.u32 	%r1049, [R2_MOD_P+12];
	mul.wide.u32 	%rd5961, %r1049, %r1538;
	add.s64 	%rd5962, %rd5960, %rd5961;
	shr.u64 	%rd5963, %rd5962, 32;
	ld.const.u32 	%r1050, [R2_MOD_P+16];
	mul.wide.u32 	%rd5964, %r1050, %r1538;
	add.s64 	%rd5965, %rd5963, %rd5964;
	shr.u64 	%rd5966, %rd5965, 32;
	ld.const.u32 	%r1051, [R2_MOD_P+20];
	mul.wide.u32 	%rd5967, %r1051, %r1538;
	add.s64 	%rd5968, %rd5966, %rd5967;
	shr.u64 	%rd5969, %rd5968, 32;
	ld.const.u32 	%r1052, [R2_MOD_P+24];
	mul.wide.u32 	%rd5970, %r1052, %r1538;
	add.s64 	%rd5971, %rd5969, %rd5970;
	shr.u64 	%rd5972, %rd5971, 32;
	ld.const.u32 	%r1053, [R2_MOD_P+28];
	mul.wide.u32 	%rd5973, %r1053, %r1538;
	add.s64 	%rd5974, %rd5972, %rd5973;
	shr.u64 	%rd5975, %rd5974, 32;
	mul.wide.u32 	%rd5976, %r1045, %r1539;
	and.b64  	%rd5977, %rd5956, 4294967295;
	add.s64 	%rd5978, %rd5976, %rd5977;
	shr.u64 	%rd5979, %rd5978, 32;
	mul.wide.u32 	%rd5980, %r1047, %r1539;
	and.b64  	%rd5981, %rd5959, 4294967295;
	add.s64 	%rd5982, %rd5979, %rd5981;
	add.s64 	%rd5983, %rd5982, %rd5980;
	shr.u64 	%rd5984, %rd5983, 32;
	mul.wide.u32 	%rd5985, %r1048, %r1539;
	and.b64  	%rd5986, %rd5962, 4294967295;
	add.s64 	%rd5987, %rd5984, %rd5986;
	add.s64 	%rd5988, %rd5987, %rd5985;
	shr.u64 	%rd5989, %rd5988, 32;
	mul.wide.u32 	%rd5990, %r1049, %r1539;
	and.b64  	%rd5991, %rd5965, 4294967295;
	add.s64 	%rd5992, %rd5989, %rd5991;
	add.s64 	%rd5993, %rd5992, %rd5990;
	shr.u64 	%rd5994, %rd5993, 32;
	mul.wide.u32 	%rd5995, %r1050, %r1539;
	and.b64  	%rd5996, %rd5968, 4294967295;
	add.s64 	%rd5997, %rd5994, %rd5996;
	add.s64 	%rd5998, %rd5997, %rd5995;
	shr.u64 	%rd5999, %rd5998, 32;
	mul.wide.u32 	%rd6000, %r1051, %r1539;
	and.b64  	%rd6001, %rd5971, 4294967295;
	add.s64 	%rd6002, %rd5999, %rd6001;
	add.s64 	%rd6003, %rd6002, %rd6000;
	shr.u64 	%rd6004, %rd6003, 32;
	mul.wide.u32 	%rd6005, %r1052, %r1539;
	and.b64  	%rd6006, %rd5974, 4294967295;
	add.s64 	%rd6007, %rd6004, %rd6006;
	add.s64 	%rd6008, %rd6007, %rd6005;
	shr.u64 	%rd6009, %rd6008, 32;
	mul.wide.u32 	%rd6010, %r1053, %r1539;
	add.s64 	%rd6011, %rd6009, %rd5975;
	add.s64 	%rd6012, %rd6011, %rd6010;
	shr.u64 	%rd6013, %rd6012, 32;
	mul.wide.u32 	%rd6014, %r1045, %r1540;
	and.b64  	%rd6015, %rd5983, 4294967295;
	add.s64 	%rd6016, %rd6014, %rd6015;
	shr.u64 	%rd6017, %rd6016, 32;
	mul.wide.u32 	%rd6018, %r1047, %r1540;
	and.b64  	%rd6019, %rd5988, 4294967295;
	add.s64 	%rd6020, %rd6017, %rd6019;
	add.s64 	%rd6021, %rd6020, %rd6018;
	shr.u64 	%rd6022, %rd6021, 32;
	mul.wide.u32 	%rd6023, %r1048, %r1540;
	and.b64  	%rd6024, %rd5993, 4294967295;
	add.s64 	%rd6025, %rd6022, %rd6024;
	add.s64 	%rd6026, %rd6025, %rd6023;
	shr.u64 	%rd6027, %rd6026, 32;
	mul.wide.u32 	%rd6028, %r1049, %r1540;
	and.b64  	%rd6029, %rd5998, 4294967295;
	add.s64 	%rd6030, %rd6027, %rd6029;
	add.s64 	%rd6031, %rd6030, %rd6028;
	shr.u64 	%rd6032, %rd6031, 32;
	mul.wide.u32 	%rd6033, %r1050, %r1540;
	and.b64  	%rd6034, %rd6003, 4294967295;
	add.s64 	%rd6035, %rd6032, %rd6034;
	add.s64 	%rd6036, %rd6035, %rd6033;
	shr.u64 	%rd6037, %rd6036, 32;
	mul.wide.u32 	%rd6038, %r1051, %r1540;
	and.b64  	%rd6039, %rd6008, 4294967295;
	add.s64 	%rd6040, %rd6037, %rd6039;
	add.s64 	%rd6041, %rd6040, %rd6038;
	shr.u64 	%rd6042, %rd6041, 32;
	mul.wide.u32 	%rd6043, %r1052, %r1540;
	and.b64  	%rd6044, %rd6012, 4294967295;
	add.s64 	%rd6045, %rd6042, %rd6044;
	add.s64 	%rd6046, %rd6045, %rd6043;
	shr.u64 	%rd6047, %rd6046, 32;
	mul.wide.u32 	%rd6048, %r1053, %r1540;
	add.s64 	%rd6049, %rd6047, %rd6013;
	add.s64 	%rd6050, %rd6049, %rd6048;
	shr.u64 	%rd6051, %rd6050, 32;
	mul.wide.u32 	%rd6052, %r1045, %r1541;
	and.b64  	%rd6053, %rd6021, 4294967295;
	add.s64 	%rd6054, %rd6052, %rd6053;
	shr.u64 	%rd6055, %rd6054, 32;
	mul.wide.u32 	%rd6056, %r1047, %r1541;
	and.b64  	%rd6057, %rd6026, 4294967295;
	add.s64 	%rd6058, %rd6055, %rd6057;
	add.s64 	%rd6059, %rd6058, %rd6056;
	shr.u64 	%rd6060, %rd6059, 32;
	mul.wide.u32 	%rd6061, %r1048, %r1541;
	and.b64  	%rd6062, %rd6031, 4294967295;
	add.s64 	%rd6063, %rd6060, %rd6062;
	add.s64 	%rd6064, %rd6063, %rd6061;
	shr.u64 	%rd6065, %rd6064, 32;
	mul.wide.u32 	%rd6066, %r1049, %r1541;
	and.b64  	%rd6067, %rd6036, 4294967295;
	add.s64 	%rd6068, %rd6065, %rd6067;
	add.s64 	%rd6069, %rd6068, %rd6066;
	shr.u64 	%rd6070, %rd6069, 32;
	mul.wide.u32 	%rd6071, %r1050, %r1541;
	and.b64  	%rd6072, %rd6041, 4294967295;
	add.s64 	%rd6073, %rd6070, %rd6072;
	add.s64 	%rd6074, %rd6073, %rd6071;
	shr.u64 	%rd6075, %rd6074, 32;
	mul.wide.u32 	%rd6076, %r1051, %r1541;
	and.b64  	%rd6077, %rd6046, 4294967295;
	add.s64 	%rd6078, %rd6075, %rd6077;
	add.s64 	%rd6079, %rd6078, %rd6076;
	shr.u64 	%rd6080, %rd6079, 32;
	mul.wide.u32 	%rd6081, %r1052, %r1541;
	and.b64  	%rd6082, %rd6050, 4294967295;
	add.s64 	%rd6083, %rd6080, %rd6082;
	add.s64 	%rd6084, %rd6083, %rd6081;
	shr.u64 	%rd6085, %rd6084, 32;
	mul.wide.u32 	%rd6086, %r1053, %r1541;
	add.s64 	%rd6087, %rd6085, %rd6051;
	add.s64 	%rd6088, %rd6087, %rd6086;
	shr.u64 	%rd6089, %rd6088, 32;
	mul.wide.u32 	%rd6090, %r1045, %r1542;
	and.b64  	%rd6091, %rd6059, 4294967295;
	add.s64 	%rd6092, %rd6090, %rd6091;
	shr.u64 	%rd6093, %rd6092, 32;
	mul.wide.u32 	%rd6094, %r1047, %r1542;
	and.b64  	%rd6095, %rd6064, 4294967295;
	add.s64 	%rd6096, %rd6093, %rd6095;
	add.s64 	%rd6097, %rd6096, %rd6094;
	shr.u64 	%rd6098, %rd6097, 32;
	mul.wide.u32 	%rd6099, %r1048, %r1542;
	and.b64  	%rd6100, %rd6069, 4294967295;
	add.s64 	%rd6101, %rd6098, %rd6100;
	add.s64 	%rd6102, %rd6101, %rd6099;
	shr.u64 	%rd6103, %rd6102, 32;
	mul.wide.u32 	%rd6104, %r1049, %r1542;
	and.b64  	%rd6105, %rd6074, 4294967295;
	add.s64 	%rd6106, %rd6103, %rd6105;
	add.s64 	%rd6107, %rd6106, %rd6104;
	shr.u64 	%rd6108, %rd6107, 32;
	mul.wide.u32 	%rd6109, %r1050, %r1542;
	and.b64  	%rd6110, %rd6079, 4294967295;
	add.s64 	%rd6111, %rd6108, %rd6110;
	add.s64 	%rd6112, %rd6111, %rd6109;
	shr.u64 	%rd6113, %rd6112, 32;
	mul.wide.u32 	%rd6114, %r1051, %r1542;
	and.b64  	%rd6115, %rd6084, 4294967295;
	add.s64 	%rd6116, %rd6113, %rd6115;
	add.s64 	%rd6117, %rd6116, %rd6114;
	shr.u64 	%rd6118, %rd6117, 32;
	mul.wide.u32 	%rd6119, %r1052, %r1542;
	and.b64  	%rd6120, %rd6088, 4294967295;
	add.s64 	%rd6121, %rd6118, %rd6120;
	add.s64 	%rd6122, %rd6121, %rd6119;
	shr.u64 	%rd6123, %rd6122, 32;
	mul.wide.u32 	%rd6124, %r1053, %r1542;
	add.s64 	%rd6125, %rd6123, %rd6089;
	add.s64 	%rd6126, %rd6125, %rd6124;
	shr.u64 	%rd6127, %rd6126, 32;
	mul.wide.u32 	%rd6128, %r1045, %r1543;
	and.b64  	%rd6129, %rd6097, 4294967295;
	add.s64 	%rd6130, %rd6128, %rd6129;
	shr.u64 	%rd6131, %rd6130, 32;
	mul.wide.u32 	%rd6132, %r1047, %r1543;
	and.b64  	%rd6133, %rd6102, 4294967295;
	add.s64 	%rd6134, %rd6131, %rd6133;
	add.s64 	%rd6135, %rd6134, %rd6132;
	shr.u64 	%rd6136, %rd6135, 32;
	mul.wide.u32 	%rd6137, %r1048, %r1543;
	and.b64  	%rd6138, %rd6107, 4294967295;
	add.s64 	%rd6139, %rd6136, %rd6138;
	add.s64 	%rd6140, %rd6139, %rd6137;
	shr.u64 	%rd6141, %rd6140, 32;
	mul.wide.u32 	%rd6142, %r1049, %r1543;
	and.b64  	%rd6143, %rd6112, 4294967295;
	add.s64 	%rd6144, %rd6141, %rd6143;
	add.s64 	%rd6145, %rd6144, %rd6142;
	shr.u64 	%rd6146, %rd6145, 32;
	mul.wide.u32 	%rd6147, %r1050, %r1543;
	and.b64  	%rd6148, %rd6117, 4294967295;
	add.s64 	%rd6149, %rd6146, %rd6148;
	add.s64 	%rd6150, %rd6149, %rd6147;
	shr.u64 	%rd6151, %rd6150, 32;
	mul.wide.u32 	%rd6152, %r1051, %r1543;
	and.b64  	%rd6153, %rd6122, 4294967295;
	add.s64 	%rd6154, %rd6151, %rd6153;
	add.s64 	%rd6155, %rd6154, %rd6152;
	shr.u64 	%rd6156, %rd6155, 32;
	mul.wide.u32 	%rd6157, %r1052, %r1543;
	and.b64  	%rd6158, %rd6126, 4294967295;
	add.s64 	%rd6159, %rd6156, %rd6158;
	add.s64 	%rd6160, %rd6159, %rd6157;
	shr.u64 	%rd6161, %rd6160, 32;
	mul.wide.u32 	%rd6162, %r1053, %r1543;
	add.s64 	%rd6163, %rd6161, %rd6127;
	add.s64 	%rd6164, %rd6163, %rd6162;
	shr.u64 	%rd6165, %rd6164, 32;
	mul.wide.u32 	%rd6166, %r1045, %r1544;
	and.b64  	%rd6167, %rd6135, 4294967295;
	add.s64 	%rd6168, %rd6166, %rd6167;
	shr.u64 	%rd6169, %rd6168, 32;
	mul.wide.u32 	%rd6170, %r1047, %r1544;
	and.b64  	%rd6171, %rd6140, 4294967295;
	add.s64 	%rd6172, %rd6169, %rd6171;
	add.s64 	%rd6173, %rd6172, %rd6170;
	shr.u64 	%rd6174, %rd6173, 32;
	mul.wide.u32 	%rd6175, %r1048, %r1544;
	and.b64  	%rd6176, %rd6145, 4294967295;
	add.s64 	%rd6177, %rd6174, %rd6176;
	add.s64 	%rd6178, %rd6177, %rd6175;
	shr.u64 	%rd6179, %rd6178, 32;
	mul.wide.u32 	%rd6180, %r1049, %r1544;
	and.b64  	%rd6181, %rd6150, 4294967295;
	add.s64 	%rd6182, %rd6179, %rd6181;
	add.s64 	%rd6183, %rd6182, %rd6180;
	shr.u64 	%rd6184, %rd6183, 32;
	mul.wide.u32 	%rd6185, %r1050, %r1544;
	and.b64  	%rd6186, %rd6155, 4294967295;
	add.s64 	%rd6187, %rd6184, %rd6186;
	add.s64 	%rd6188, %rd6187, %rd6185;
	shr.u64 	%rd6189, %rd6188, 32;
	mul.wide.u32 	%rd6190, %r1051, %r1544;
	and.b64  	%rd6191, %rd6160, 4294967295;
	add.s64 	%rd6192, %rd6189, %rd6191;
	add.s64 	%rd6193, %rd6192, %rd6190;
	shr.u64 	%rd6194, %rd6193, 32;
	mul.wide.u32 	%rd6195, %r1052, %r1544;
	and.b64  	%rd6196, %rd6164, 4294967295;
	add.s64 	%rd6197, %rd6194, %rd6196;
	add.s64 	%rd6198, %rd6197, %rd6195;
	shr.u64 	%rd6199, %rd6198, 32;
	mul.wide.u32 	%rd6200, %r1053, %r1544;
	add.s64 	%rd6201, %rd6199, %rd6165;
	add.s64 	%rd6202, %rd6201, %rd6200;
	shr.u64 	%rd6203, %rd6202, 32;
	mul.wide.u32 	%rd6204, %r1045, %r1545;
	and.b64  	%rd6205, %rd6173, 4294967295;
	add.s64 	%rd6206, %rd6204, %rd6205;
	shr.u64 	%rd6207, %rd6206, 32;
	mul.wide.u32 	%rd6208, %r1047, %r1545;
	and.b64  	%rd6209, %rd6178, 4294967295;
	add.s64 	%rd6210, %rd6207, %rd6209;
	add.s64 	%rd6211, %rd6210, %rd6208;
	shr.u64 	%rd6212, %rd6211, 32;
	mul.wide.u32 	%rd6213, %r1048, %r1545;
	and.b64  	%rd6214, %rd6183, 4294967295;
	add.s64 	%rd6215, %rd6212, %rd6214;
	add.s64 	%rd6216, %rd6215, %rd6213;
	shr.u64 	%rd6217, %rd6216, 32;
	mul.wide.u32 	%rd6218, %r1049, %r1545;
	and.b64  	%rd6219, %rd6188, 4294967295;
	add.s64 	%rd6220, %rd6217, %rd6219;
	add.s64 	%rd6221, %rd6220, %rd6218;
	shr.u64 	%rd6222, %rd6221, 32;
	mul.wide.u32 	%rd6223, %r1050, %r1545;
	and.b64  	%rd6224, %rd6193, 4294967295;
	add.s64 	%rd6225, %rd6222, %rd6224;
	add.s64 	%rd6226, %rd6225, %rd6223;
	shr.u64 	%rd6227, %rd6226, 32;
	mul.wide.u32 	%rd6228, %r1051, %r1545;
	and.b64  	%rd6229, %rd6198, 4294967295;
	add.s64 	%rd6230, %rd6227, %rd6229;
	add.s64 	%rd6231, %rd6230, %rd6228;
	shr.u64 	%rd6232, %rd6231, 32;
	mul.wide.u32 	%rd6233, %r1052, %r1545;
	and.b64  	%rd6234, %rd6202, 4294967295;
	add.s64 	%rd6235, %rd6232, %rd6234;
	add.s64 	%rd6236, %rd6235, %rd6233;
	shr.u64 	%rd6237, %rd6236, 32;
	mul.wide.u32 	%rd6238, %r1053, %r1545;
	add.s64 	%rd6239, %rd6237, %rd6203;
	add.s64 	%rd6240, %rd6239, %rd6238;
	{ .reg .b32 tmp; mov.b64 {tmp, %r1054}, %rd6240; }
	mul.lo.s32 	%r1055, %r289, %r1046;
	cvt.u64.u32 	%rd6241, %r1055;
	and.b64  	%rd6242, %rd5953, 4294967295;
	mad.lo.s64 	%rd6243, %rd433, %rd6241, %rd6242;
	shr.u64 	%rd6244, %rd6243, 32;
	and.b64  	%rd6245, %rd5978, 4294967295;
	add.s64 	%rd6246, %rd6244, %rd6245;
	mad.lo.s64 	%rd6247, %rd434, %rd6241, %rd6246;
	cvt.u32.u64 	%r1056, %rd6247;
	shr.u64 	%rd6248, %rd6247, 32;
	and.b64  	%rd6249, %rd6016, 4294967295;
	add.s64 	%rd6250, %rd6248, %rd6249;
	mad.lo.s64 	%rd6251, %rd435, %rd6241, %rd6250;
	shr.u64 	%rd6252, %rd6251, 32;
	and.b64  	%rd6253, %rd6054, 4294967295;
	add.s64 	%rd6254, %rd6252, %rd6253;
	mad.lo.s64 	%rd6255, %rd436, %rd6241, %rd6254;
	shr.u64 	%rd6256, %rd6255, 32;
	and.b64  	%rd6257, %rd6092, 4294967295;
	add.s64 	%rd6258, %rd6256, %rd6257;
	mad.lo.s64 	%rd6259, %rd437, %rd6241, %rd6258;
	shr.u64 	%rd6260, %rd6259, 32;
	and.b64  	%rd6261, %rd6130, 4294967295;
	add.s64 	%rd6262, %rd6260, %rd6261;
	mad.lo.s64 	%rd6263, %rd438, %rd6241, %rd6262;
	shr.u64 	%rd6264, %rd6263, 32;
	and.b64  	%rd6265, %rd6168, 4294967295;
	add.s64 	%rd6266, %rd6264, %rd6265;
	mad.lo.s64 	%rd6267, %rd439, %rd6241, %rd6266;
	shr.u64 	%rd6268, %rd6267, 32;
	mul.wide.u32 	%rd6269, %r290, %r1055;
	and.b64  	%rd6270, %rd6206, 4294967295;
	add.s64 	%rd6271, %rd6268, %rd6270;
	add.s64 	%rd6272, %rd6271, %rd6269;
	shr.u64 	%rd6273, %rd6272, 32;
	and.b64  	%rd6274, %rd6211, 4294967295;
	add.s64 	%rd6275, %rd6273, %rd6274;
	shr.u64 	%rd6276, %rd6275, 32;
	and.b64  	%rd6277, %rd6216, 4294967295;
	add.s64 	%rd6278, %rd6276, %rd6277;
	shr.u64 	%rd6279, %rd6278, 32;
	and.b64  	%rd6280, %rd6221, 4294967295;
	add.s64 	%rd6281, %rd6279, %rd6280;
	shr.u64 	%rd6282, %rd6281, 32;
	and.b64  	%rd6283, %rd6226, 4294967295;
	add.s64 	%rd6284, %rd6282, %rd6283;
	shr.u64 	%rd6285, %rd6284, 32;
	and.b64  	%rd6286, %rd6231, 4294967295;
	add.s64 	%rd6287, %rd6285, %rd6286;
	shr.u64 	%rd6288, %rd6287, 32;
	and.b64  	%rd6289, %rd6236, 4294967295;
	add.s64 	%rd6290, %rd6288, %rd6289;
	shr.u64 	%rd6291, %rd6290, 32;
	and.b64  	%rd6292, %rd6240, 4294967295;
	add.s64 	%rd6293, %rd6291, %rd6292;
	{ .reg .b32 tmp; mov.b64 {tmp, %r1057}, %rd6293; }
	add.s32 	%r1058, %r1054, %r1057;
	mul.lo.s32 	%r1059, %r289, %r1056;
	cvt.u64.u32 	%rd6294, %r1059;
	and.b64  	%rd6295, %rd6247, 4294967295;
	mad.lo.s64 	%rd6296, %rd433, %rd6294, %rd6295;
	shr.u64 	%rd6297, %rd6296, 32;
	and.b64  	%rd6298, %rd6251, 4294967295;
	add.s64 	%rd6299, %rd6297, %rd6298;
	mad.lo.s64 	%rd6300, %rd434, %rd6294, %rd6299;
	cvt.u32.u64 	%r1060, %rd6300;
	shr.u64 	%rd6301, %rd6300, 32;
	and.b64  	%rd6302, %rd6255, 4294967295;
	add.s64 	%rd6303, %rd6301, %rd6302;
	mad.lo.s64 	%rd6304, %rd435, %rd6294, %rd6303;
	shr.u64 	%rd6305, %rd6304, 32;
	and.b64  	%rd6306, %rd6259, 4294967295;
	add.s64 	%rd6307, %rd6305, %rd6306;
	mad.lo.s64 	%rd6308, %rd436, %rd6294, %rd6307;
	shr.u64 	%rd6309, %rd6308, 32;
	and.b64  	%rd6310, %rd6263, 4294967295;
	add.s64 	%rd6311, %rd6309, %rd6310;
	mad.lo.s64 	%rd6312, %rd437, %rd6294, %rd6311;
	shr.u64 	%rd6313, %rd6312, 32;
	and.b64  	%rd6314, %rd6267, 4294967295;
	add.s64 	%rd6315, %rd6313, %rd6314;
	mad.lo.s64 	%rd6316, %rd438, %rd6294, %rd6315;
	shr.u64 	%rd6317, %rd6316, 32;
	and.b64  	%rd6318, %rd6272, 4294967295;
	add.s64 	%rd6319, %rd6317, %rd6318;
	mad.lo.s64 	%rd6320, %rd439, %rd6294, %rd6319;
	shr.u64 	%rd6321, %rd6320, 32;
	mul.wide.u32 	%rd6322, %r290, %r1059;
	and.b64  	%rd6323, %rd6275, 4294967295;
	add.s64 	%rd6324, %rd6321, %rd6323;
	add.s64 	%rd6325, %rd6324, %rd6322;
	shr.u64 	%rd6326, %rd6325, 32;
	and.b64  	%rd6327, %rd6278, 4294967295;
	add.s64 	%rd6328, %rd6326, %rd6327;
	shr.u64 	%rd6329, %rd6328, 32;
	and.b64  	%rd6330, %rd6281, 4294967295;
	add.s64 	%rd6331, %rd6329, %rd6330;
	shr.u64 	%rd6332, %rd6331, 32;
	and.b64  	%rd6333, %rd6284, 4294967295;
	add.s64 	%rd6334, %rd6332, %rd6333;
	shr.u64 	%rd6335, %rd6334, 32;
	and.b64  	%rd6336, %rd6287, 4294967295;
	add.s64 	%rd6337, %rd6335, %rd6336;
	shr.u64 	%rd6338, %rd6337, 32;
	and.b64  	%rd6339, %rd6290, 4294967295;
	add.s64 	%rd6340, %rd6338, %rd6339;
	shr.u64 	%rd6341, %rd6340, 32;
	and.b64  	%rd6342, %rd6293, 4294967295;
	add.s64 	%rd6343, %rd6341, %rd6342;
	{ .reg .b32 tmp; mov.b64 {tmp, %r1061}, %rd6343; }
	add.s32 	%r1062, %r1058, %r1061;
	mul.lo.s32 	%r1063, %r289, %r1060;
	cvt.u64.u32 	%rd6344, %r1063;
	and.b64  	%rd6345, %rd6300, 4294967295;
	mad.lo.s64 	%rd6346, %rd433, %rd6344, %rd6345;
	shr.u64 	%rd6347, %rd6346, 32;
	and.b64  	%rd6348, %rd6304, 4294967295;
	add.s64 	%rd6349, %rd6347, %rd6348;
	mad.lo.s64 	%rd6350, %rd434, %rd6344, %rd6349;
	cvt.u32.u64 	%r1064, %rd6350;
	shr.u64 	%rd6351, %rd6350, 32;
	and.b64  	%rd6352, %rd6308, 4294967295;
	add.s64 	%rd6353, %rd6351, %rd6352;
	mad.lo.s64 	%rd6354, %rd435, %rd6344, %rd6353;
	shr.u64 	%rd6355, %rd6354, 32;
	and.b64  	%rd6356, %rd6312, 4294967295;
	add.s64 	%rd6357, %rd6355, %rd6356;
	mad.lo.s64 	%rd6358, %rd436, %rd6344, %rd6357;
	shr.u64 	%rd6359, %rd6358, 32;
	and.b64  	%rd6360, %rd6316, 4294967295;
	add.s64 	%rd6361, %rd6359, %rd6360;
	mad.lo.s64 	%rd6362, %rd437, %rd6344, %rd6361;
	shr.u64 	%rd6363, %rd6362, 32;
	and.b64  	%rd6364, %rd6320, 4294967295;
	add.s64 	%rd6365, %rd6363, %rd6364;
	mad.lo.s64 	%rd6366, %rd438, %rd6344, %rd6365;
	shr.u64 	%rd6367, %rd6366, 32;
	and.b64  	%rd6368, %rd6325, 4294967295;
	add.s64 	%rd6369, %rd6367, %rd6368;
	mad.lo.s64 	%rd6370, %rd439, %rd6344, %rd6369;
	shr.u64 	%rd6371, %rd6370, 32;
	mul.wide.u32 	%rd6372, %r290, %r1063;
	and.b64  	%rd6373, %rd6328, 4294967295;
	add.s64 	%rd6374, %rd6371, %rd6373;
	add.s64 	%rd6375, %rd6374, %rd6372;
	shr.u64 	%rd6376, %rd6375, 32;
	and.b64  	%rd6377, %rd6331, 4294967295;
	add.s64 	%rd6378, %rd6376, %rd6377;
	shr.u64 	%rd6379, %rd6378, 32;
	and.b64  	%rd6380, %rd6334, 4294967295;
	add.s64 	%rd6381, %rd6379, %rd6380;
	shr.u64 	%rd6382, %rd6381, 32;
	and.b64  	%rd6383, %rd6337, 4294967295;
	add.s64 	%rd6384, %rd6382, %rd6383;
	shr.u64 	%rd6385, %rd6384, 32;
	and.b64  	%rd6386, %rd6340, 4294967295;
	add.s64 	%rd6387, %rd6385, %rd6386;
	shr.u64 	%rd6388, %rd6387, 32;
	and.b64  	%rd6389, %rd6343, 4294967295;
	add.s64 	%rd6390, %rd6388, %rd6389;
	{ .reg .b32 tmp; mov.b64 {tmp, %r1065}, %rd6390; }
	add.s32 	%r1066, %r1062, %r1065;
	mul.lo.s32 	%r1067, %r289, %r1064;
	cvt.u64.u32 	%rd6391, %r1067;
	and.b64  	%rd6392, %rd6350, 4294967295;
	mad.lo.s64 	%rd6393, %rd433, %rd6391, %rd6392;
	shr.u64 	%rd6394, %rd6393, 32;
	and.b64  	%rd6395, %rd6354, 4294967295;
	add.s64 	%rd6396, %rd6394, %rd6395;
	mad.lo.s64 	%rd6397, %rd434, %rd6391, %rd6396;
	cvt.u32.u64 	%r1068, %rd6397;
	shr.u64 	%rd6398, %rd6397, 32;
	and.b64  	%rd6399, %rd6358, 4294967295;
	add.s64 	%rd6400, %rd6398, %rd6399;
	mad.lo.s64 	%rd6401, %rd435, %rd6391, %rd6400;
	shr.u64 	%rd6402, %rd6401, 32;
	and.b64  	%rd6403, %rd6362, 4294967295;
	add.s64 	%rd6404, %rd6402, %rd6403;
	mad.lo.s64 	%rd6405, %rd436, %rd6391, %rd6404;
	shr.u64 	%rd6406, %rd6405, 32;
	and.b64  	%rd6407, %rd6366, 4294967295;
	add.s64 	%rd6408, %rd6406, %rd6407;
	mad.lo.s64 	%rd6409, %rd437, %rd6391, %rd6408;
	shr.u64 	%rd6410, %rd6409, 32;
	and.b64  	%rd6411, %rd6370, 4294967295;
	add.s64 	%rd6412, %rd6410, %rd6411;
	mad.lo.s64 	%rd6413, %rd438, %rd6391, %rd6412;
	shr.u64 	%rd6414, %rd6413, 32;
	and.b64  	%rd6415, %rd6375, 4294967295;
	add.s64 	%rd6416, %rd6414, %rd6415;
	mad.lo.s64 	%rd6417, %rd439, %rd6391, %rd6416;
	shr.u64 	%rd6418, %rd6417, 32;
	mul.wide.u32 	%rd6419, %r290, %r1067;
	and.b64  	%rd6420, %rd6378, 4294967295;
	add.s64 	%rd6421, %rd6418, %rd6420;
	add.s64 	%rd6422, %rd6421, %rd6419;
	shr.u64 	%rd6423, %rd6422, 32;
	and.b64  	%rd6424, %rd6381, 4294967295;
	add.s64 	%rd6425, %rd6423, %rd6424;
	shr.u64 	%rd6426, %rd6425, 32;
	and.b64  	%rd6427, %rd6384, 4294967295;
	add.s64 	%rd6428, %rd6426, %rd6427;
	shr.u64 	%rd6429, %rd6428, 32;
	and.b64  	%rd6430, %rd6387, 4294967295;
	add.s64 	%rd6431, %rd6429, %rd6430;
	shr.u64 	%rd6432, %rd6431, 32;
	and.b64  	%rd6433, %rd6390, 4294967295;
	add.s64 	%rd6434, %rd6432, %rd6433;
	{ .reg .b32 tmp; mov.b64 {tmp, %r1069}, %rd6434; }
	add.s32 	%r1070, %r1066, %r1069;
	mul.lo.s32 	%r1071, %r289, %r1068;
	cvt.u64.u32 	%rd6435, %r1071;
	and.b64  	%rd6436, %rd6397, 4294967295;
	mad.lo.s64 	%rd6437, %rd433, %rd6435, %rd6436;
	shr.u64 	%rd6438, %rd6437, 32;
	and.b64  	%rd6439, %rd6401, 4294967295;
	add.s64 	%rd6440, %rd6438, %rd6439;
	mad.lo.s64 	%rd6441, %rd434, %rd6435, %rd6440;
	cvt.u32.u64 	%r1072, %rd6441;
	shr.u64 	%rd6442, %rd6441, 32;
	and.b64  	%rd6443, %rd6405, 4294967295;
	add.s64 	%rd6444, %rd6442, %rd6443;
	mad.lo.s64 	%rd6445, %rd435, %rd6435, %rd6444;
	shr.u64 	%rd6446, %rd6445, 32;
	and.b64  	%rd6447, %rd6409, 4294967295;
	add.s64 	%rd6448, %rd6446, %rd6447;
	mad.lo.s64 	%rd6449, %rd436, %rd6435, %rd6448;
	shr.u64 	%rd6450, %rd6449, 32;
	and.b64  	%rd6451, %rd6413, 4294967295;
	add.s64 	%rd6452, %rd6450, %rd6451;
	mad.lo.s64 	%rd6453, %rd437, %rd6435, %rd6452;
	shr.u64 	%rd6454, %rd6453, 32;
	and.b64  	%rd6455, %rd6417, 4294967295;
	add.s64 	%rd6456, %rd6454, %rd6455;
	mad.lo.s64 	%rd6457, %rd438, %rd6435, %rd6456;
	shr.u64 	%rd6458, %rd6457, 32;
	and.b64  	%rd6459, %rd6422, 4294967295;
	add.s64 	%rd6460, %rd6458, %rd6459;
	mad.lo.s64 	%rd6461, %rd439, %rd6435, %rd6460;
	shr.u64 	%rd6462, %rd6461, 32;
	mul.wide.u32 	%rd6463, %r290, %r1071;
	and.b64  	%rd6464, %rd6425, 4294967295;
	add.s64 	%rd6465, %rd6462, %rd6464;
	add.s64 	%rd6466, %rd6465, %rd6463;
	shr.u64 	%rd6467, %rd6466, 32;
	and.b64  	%rd6468, %rd6428, 4294967295;
	add.s64 	%rd6469, %rd6467, %rd6468;
	shr.u64 	%rd6470, %rd6469, 32;
	and.b64  	%rd6471, %rd6431, 4294967295;
	add.s64 	%rd6472, %rd6470, %rd6471;
	shr.u64 	%rd6473, %rd6472, 32;
	and.b64  	%rd6474, %rd6434, 4294967295;
	add.s64 	%rd6475, %rd6473, %rd6474;
	{ .reg .b32 tmp; mov.b64 {tmp, %r1073}, %rd6475; }
	add.s32 	%r1074, %r1070, %r1073;
	mul.lo.s32 	%r1075, %r289, %r1072;
	cvt.u64.u32 	%rd6476, %r1075;
	and.b64  	%rd6477, %rd6441, 4294967295;
	mad.lo.s64 	%rd6478, %rd433, %rd6476, %rd6477;
	shr.u64 	%rd6479, %rd6478, 32;
	and.b64  	%rd6480, %rd6445, 4294967295;
	add.s64 	%rd6481, %rd6479, %rd6480;
	mad.lo.s64 	%rd6482, %rd434, %rd6476, %rd6481;
	cvt.u32.u64 	%r1076, %rd6482;
	shr.u64 	%rd6483, %rd6482, 32;
	and.b64  	%rd6484, %rd6449, 4294967295;
	add.s64 	%rd6485, %rd6483, %rd6484;
	mad.lo.s64 	%rd6486, %rd435, %rd6476, %rd6485;
	shr.u64 	%rd6487, %rd6486, 32;
	and.b64  	%rd6488, %rd6453, 4294967295;
	add.s64 	%rd6489, %rd6487, %rd6488;
	mad.lo.s64 	%rd6490, %rd436, %rd6476, %rd6489;
	shr.u64 	%rd6491, %rd6490, 32;
	and.b64  	%rd6492, %rd6457, 4294967295;
	add.s64 	%rd6493, %rd6491, %rd6492;
	mad.lo.s64 	%rd6494, %rd437, %rd6476, %rd6493;
	shr.u64 	%rd6495, %rd6494, 32;
	and.b64  	%rd6496, %rd6461, 4294967295;
	add.s64 	%rd6497, %rd6495, %rd6496;
	mad.lo.s64 	%rd6498, %rd438, %rd6476, %rd6497;
	shr.u64 	%rd6499, %rd6498, 32;
	and.b64  	%rd6500, %rd6466, 4294967295;
	add.s64 	%rd6501, %rd6499, %rd6500;
	mad.lo.s64 	%rd6502, %rd439, %rd6476, %rd6501;
	shr.u64 	%rd6503, %rd6502, 32;
	mul.wide.u32 	%rd6504, %r290, %r1075;
	and.b64  	%rd6505, %rd6469, 4294967295;
	add.s64 	%rd6506, %rd6503, %rd6505;
	add.s64 	%rd6507, %rd6506, %rd6504;
	shr.u64 	%rd6508, %rd6507, 32;
	and.b64  	%rd6509, %rd6472, 4294967295;
	add.s64 	%rd6510, %rd6508, %rd6509;
	shr.u64 	%rd6511, %rd6510, 32;
	and.b64  	%rd6512, %rd6475, 4294967295;
	add.s64 	%rd6513, %rd6511, %rd6512;
	{ .reg .b32 tmp; mov.b64 {tmp, %r1077}, %rd6513; }
	add.s32 	%r1078, %r1074, %r1077;
	mul.lo.s32 	%r1079, %r289, %r1076;
	cvt.u64.u32 	%rd6514, %r1079;
	and.b64  	%rd6515, %rd6482, 4294967295;
	mad.lo.s64 	%rd6516, %rd433, %rd6514, %rd6515;
	shr.u64 	%rd6517, %rd6516, 32;
	and.b64  	%rd6518, %rd6486, 4294967295;
	add.s64 	%rd6519, %rd6517, %rd6518;
	mad.lo.s64 	%rd6520, %rd434, %rd6514, %rd6519;
	cvt.u32.u64 	%r1080, %rd6520;
	shr.u64 	%rd6521, %rd6520, 32;
	and.b64  	%rd6522, %rd6490, 4294967295;
	add.s64 	%rd6523, %rd6521, %rd6522;
	mad.lo.s64 	%rd6524, %rd435, %rd6514, %rd6523;
	shr.u64 	%rd6525, %rd6524, 32;
	and.b64  	%rd6526, %rd6494, 4294967295;
	add.s64 	%rd6527, %rd6525, %rd6526;
	mad.lo.s64 	%rd6528, %rd436, %rd6514, %rd6527;
	shr.u64 	%rd6529, %rd6528, 32;
	and.b64  	%rd6530, %rd6498, 4294967295;
	add.s64 	%rd6531, %rd6529, %rd6530;
	mad.lo.s64 	%rd6532, %rd437, %rd6514, %rd6531;
	shr.u64 	%rd6533, %rd6532, 32;
	and.b64  	%rd6534, %rd6502, 4294967295;
	add.s64 	%rd6535, %rd6533, %rd6534;
	mad.lo.s64 	%rd6536, %rd438, %rd6514, %rd6535;
	shr.u64 	%rd6537, %rd6536, 32;
	and.b64  	%rd6538, %rd6507, 4294967295;
	add.s64 	%rd6539, %rd6537, %rd6538;
	mad.lo.s64 	%rd6540, %rd439, %rd6514, %rd6539;
	shr.u64 	%rd6541, %rd6540, 32;
	mul.wide.u32 	%rd6542, %r290, %r1079;
	and.b64  	%rd6543, %rd6510, 4294967295;
	add.s64 	%rd6544, %rd6541, %rd6543;
	add.s64 	%rd6545, %rd6544, %rd6542;
	shr.u64 	%rd6546, %rd6545, 32;
	and.b64  	%rd6547, %rd6513, 4294967295;
	add.s64 	%rd6548, %rd6546, %rd6547;
	{ .reg .b32 tmp; mov.b64 {tmp, %r1081}, %rd6548; }
	add.s32 	%r1082, %r1078, %r1081;
	mul.lo.s32 	%r1083, %r289, %r1080;
	cvt.u64.u32 	%rd6549, %r1083;
	and.b64  	%rd6550, %rd6520, 4294967295;
	mad.lo.s64 	%rd6551, %rd433, %rd6549, %rd6550;
	shr.u64 	%rd6552, %rd6551, 32;
	and.b64  	%rd6553, %rd6524, 4294967295;
	add.s64 	%rd6554, %rd6552, %rd6553;
	mad.lo.s64 	%rd10872, %rd434, %rd6549, %rd6554;
	shr.u64 	%rd6555, %rd10872, 32;
	and.b64  	%rd6556, %rd6528, 4294967295;
	add.s64 	%rd6557, %rd6555, %rd6556;
	mad.lo.s64 	%rd10873, %rd435, %rd6549, %rd6557;
	cvt.u32.u64 	%r315, %rd10873;
	shr.u64 	%rd6558, %rd10873, 32;
	and.b64  	%rd6559, %rd6532, 4294967295;
	add.s64 	%rd6560, %rd6558, %rd6559;
	mad.lo.s64 	%rd10874, %rd436, %rd6549, %rd6560;
	cvt.u32.u64 	%r316, %rd10874;
	shr.u64 	%rd6561, %rd10874, 32;
	and.b64  	%rd6562, %rd6536, 4294967295;
	add.s64 	%rd6563, %rd6561, %rd6562;
	mad.lo.s64 	%rd10875, %rd437, %rd6549, %rd6563;
	cvt.u32.u64 	%r317, %rd10875;
	shr.u64 	%rd6564, %rd10875, 32;
	and.b64  	%rd6565, %rd6540, 4294967295;
	add.s64 	%rd6566, %rd6564, %rd6565;
	mad.lo.s64 	%rd10876, %rd438, %rd6549, %rd6566;
	cvt.u32.u64 	%r318, %rd10876;
	shr.u64 	%rd6567, %rd10876, 32;
	and.b64  	%rd6568, %rd6545, 4294967295;
	add.s64 	%rd6569, %rd6567, %rd6568;
	mad.lo.s64 	%rd10877, %rd439, %rd6549, %rd6569;
	cvt.u32.u64 	%r319, %rd10877;
	shr.u64 	%rd6570, %rd10877, 32;
	mul.wide.u32 	%rd6571, %r290, %r1083;
	and.b64  	%rd6572, %rd6548, 4294967295;
	add.s64 	%rd6573, %rd6570, %rd6572;
	add.s64 	%rd10878, %rd6573, %rd6571;
	cvt.u32.u64 	%r320, %rd10878;
	{ .reg .b32 tmp; mov.b64 {tmp, %r1084}, %rd10878; }
	add.s32 	%r1546, %r1082, %r1084;
	setp.gt.u32 	%p301, %r1546, %r290;
	@%p301 bra 	$L__BB3_272;
	setp.lt.u32 	%p302, %r1546, %r290;
	@%p302 bra 	$L__BB3_273;
	cvt.u32.u64 	%r1085, %rd439;
	setp.lt.u32 	%p303, %r1085, %r320;
	@%p303 bra 	$L__BB3_272;
	setp.gt.u32 	%p304, %r1085, %r320;
	@%p304 bra 	$L__BB3_273;
	cvt.u32.u64 	%r1087, %rd438;
	setp.lt.u32 	%p305, %r1087, %r319;
	@%p305 bra 	$L__BB3_272;
	setp.gt.u32 	%p306, %r1087, %r319;
	@%p306 bra 	$L__BB3_273;
	cvt.u32.u64 	%r1089, %rd437;
	setp.lt.u32 	%p307, %r1089, %r318;
	@%p307 bra 	$L__BB3_272;
	setp.gt.u32 	%p308, %r1089, %r318;
	@%p308 bra 	$L__BB3_273;
	cvt.u32.u64 	%r1091, %rd436;
	setp.lt.u32 	%p309, %r1091, %r317;
	@%p309 bra 	$L__BB3_272;
	setp.gt.u32 	%p310, %r1091, %r317;
	@%p310 bra 	$L__BB3_273;
	cvt.u32.u64 	%r1093, %rd435;
	setp.lt.u32 	%p311, %r1093, %r316;
	@%p311 bra 	$L__BB3_272;
	setp.gt.u32 	%p312, %r1093, %r316;
	@%p312 bra 	$L__BB3_273;
	cvt.u32.u64 	%r1095, %rd434;
	setp.lt.u32 	%p313, %r1095, %r315;
	@%p313 bra 	$L__BB3_272;
	cvt.u32.u64 	%r1097, %rd433;
	setp.gt.u32 	%p314, %r1095, %r315;
	cvt.u32.u64 	%r1098, %rd10872;
	setp.gt.u32 	%p315, %r1097, %r1098;
	or.pred  	%p316, %p314, %p315;
	@%p316 bra 	$L__BB3_273;
$L__BB3_272:
	and.b64  	%rd6575, %rd10872, 4294967295;
	sub.s64 	%rd10872, %rd6575, %rd433;
	shr.u64 	%rd6576, %rd10872, 63;
	and.b64  	%rd6577, %rd10873, 4294967295;
	add.s64 	%rd6578, %rd6576, %rd434;
	sub.s64 	%rd10873, %rd6577, %rd6578;
	shr.u64 	%rd6579, %rd10873, 63;
	and.b64  	%rd6580, %rd10874, 4294967295;
	add.s64 	%rd6581, %rd6579, %rd435;
	sub.s64 	%rd10874, %rd6580, %rd6581;
	shr.u64 	%rd6582, %rd10874, 63;
	and.b64  	%rd6583, %rd10875, 4294967295;
	add.s64 	%rd6584, %rd6582, %rd436;
	sub.s64 	%rd10875, %rd6583, %rd6584;
	shr.u64 	%rd6585, %rd10875, 63;
	and.b64  	%rd6586, %rd10876, 4294967295;
	add.s64 	%rd6587, %rd6585, %rd437;
	sub.s64 	%rd10876, %rd6586, %rd6587;
	shr.u64 	%rd6588, %rd10876, 63;
	and.b64  	%rd6589, %rd10877, 4294967295;
	add.s64 	%rd6590, %rd6588, %rd438;
	sub.s64 	%rd10877, %rd6589, %rd6590;
	shr.u64 	%rd6591, %rd10877, 63;
	and.b64  	%rd6592, %rd10878, 4294967295;
	add.s64 	%rd6593, %rd6591, %rd439;
	sub.s64 	%rd10878, %rd6592, %rd6593;
	shr.u64 	%rd6594, %rd10878, 63;
	cvt.u32.u64 	%r1099, %rd6594;
	add.s32 	%r1100, %r290, %r1099;
	sub.s32 	%r1546, %r1546, %r1100;
$L__BB3_273:
	and.b64  	%rd468, %rd10872, 4294967295;
	and.b64  	%rd469, %rd10873, 4294967295;
	and.b64  	%rd470, %rd10874, 4294967295;
	and.b64  	%rd471, %rd10875, 4294967295;
	and.b64  	%rd472, %rd10876, 4294967295;
	and.b64  	%rd473, %rd10877, 4294967295;
	and.b64  	%rd474, %rd10878, 4294967295;
	mov.b32 	%r1555, 255;
$L__BB3_274:
	mul.wide.u32 	%rd6595, %r1564, %r1564;
	cvt.u32.u64 	%r1102, %rd6595;
	shr.u64 	%rd6596, %rd6595, 32;
	mul.wide.u32 	%rd6597, %r1565, %r1564;
	add.s64 	%rd6598, %rd6596, %rd6597;
	shr.u64 	%rd6599, %rd6598, 32;
	mul.wide.u32 	%rd6600, %r1566, %r1564;
	add.s64 	%rd6601, %rd6599, %rd6600;
	shr.u64 	%rd6602, %rd6601, 32;
	mul.wide.u32 	%rd6603, %r1567, %r1564;
	add.s64 	%rd6604, %rd6602, %rd6603;
	shr.u64 	%rd6605, %rd6604, 32;
	mul.wide.u32 	%rd6606, %r1568, %r1564;
	add.s64 	%rd6607, %rd6605, %rd6606;
	shr.u64 	%rd6608, %rd6607, 32;
	mul.wide.u32 	%rd6609, %r1569, %r1564;
	add.s64 	%rd6610, %rd6608, %rd6609;
	shr.u64 	%rd6611, %rd6610, 32;
	mul.wide.u32 	%rd6612, %r1570, %r1564;
	add.s64 	%rd6613, %rd6611, %rd6612;
	shr.u64 	%rd6614, %rd6613, 32;
	mul.wide.u32 	%rd6615, %r1571, %r1564;
	add.s64 	%rd6616, %rd6614, %rd6615;
	shr.u64 	%rd6617, %rd6616, 32;
	and.b64  	%rd6618, %rd6598, 4294967295;
	add.s64 	%rd6619, %rd6597, %rd6618;
	shr.u64 	%rd6620, %rd6619, 32;
	mul.wide.u32 	%rd6621, %r1565, %r1565;
	and.b64  	%rd6622, %rd6601, 4294967295;
	add.s64 	%rd6623, %rd6620, %rd6622;
	add.s64 	%rd6624, %rd6623, %rd6621;
	shr.u64 	%rd6625, %rd6624, 32;
	mul.wide.u32 	%rd6626, %r1566, %r1565;
	and.b64  	%rd6627, %rd6604, 4294967295;
	add.s64 	%rd6628, %rd6625, %rd6627;
	add.s64 	%rd6629, %rd6628, %rd6626;
	shr.u64 	%rd6630, %rd6629, 32;
	mul.wide.u32 	%rd6631, %r1567, %r1565;
	and.b64  	%rd6632, %rd6607, 4294967295;
	add.s64 	%rd6633, %rd6630, %rd6632;
	add.s64 	%rd6634, %rd6633, %rd6631;
	shr.u64 	%rd6635, %rd6634, 32;
	mul.wide.u32 	%rd6636, %r1568, %r1565;
	and.b64  	%rd6637, %rd6610, 4294967295;
	add.s64 	%rd6638, %rd6635, %rd6637;
	add.s64 	%rd6639, %rd6638, %rd6636;
	shr.u64 	%rd6640, %rd6639, 32;
	mul.wide.u32 	%rd6641, %r1569, %r1565;
	and.b64  	%rd6642, %rd6613, 4294967295;
	add.s64 	%rd6643, %rd6640, %rd6642;
	add.s64 	%rd6644, %rd6643, %rd6641;
	shr.u64 	%rd6645, %rd6644, 32;
	mul.wide.u32 	%rd6646, %r1570, %r1565;
	and.b64  	%rd6647, %rd6616, 4294967295;
	add.s64 	%rd6648, %rd6645, %rd6647;
	add.s64 	%rd6649, %rd6648, %rd6646;
	shr.u64 	%rd6650, %rd6649, 32;
	mul.wide.u32 	%rd6651, %r1571, %r1565;
	add.s64 	%rd6652, %rd6650, %rd6617;
	add.s64 	%rd6653, %rd6652, %rd6651;
	shr.u64 	%rd6654, %rd6653, 32;
	and.b64  	%rd6655, %rd6624, 4294967295;
	add.s64 	%rd6656, %rd6600, %rd6655;
	shr.u64 	%rd6657, %rd6656, 32;
	and.b64  	%rd6658, %rd6629, 4294967295;
	add.s64 	%rd6659, %rd6657, %rd6658;
	add.s64 	%rd6660, %rd6659, %rd6626;
	shr.u64 	%rd6661, %rd6660, 32;
	mul.wide.u32 	%rd6662, %r1566, %r1566;
	and.b64  	%rd6663, %rd6634, 4294967295;
	add.s64 	%rd6664, %rd6661, %rd6663;
	add.s64 	%rd6665, %rd6664, %rd6662;
	shr.u64 	%rd6666, %rd6665, 32;
	mul.wide.u32 	%rd6667, %r1567, %r1566;
	and.b64  	%rd6668, %rd6639, 4294967295;
	add.s64 	%rd6669, %rd6666, %rd6668;
	add.s64 	%rd6670, %rd6669, %rd6667;
	shr.u64 	%rd6671, %rd6670, 32;
	mul.wide.u32 	%rd6672, %r1568, %r1566;
	and.b64  	%rd6673, %rd6644, 4294967295;
	add.s64 	%rd6674, %rd6671, %rd6673;
	add.s64 	%rd6675, %rd6674, %rd6672;
	shr.u64 	%rd6676, %rd6675, 32;
	mul.wide.u32 	%rd6677, %r1569, %r1566;
	and.b64  	%rd6678, %rd6649, 4294967295;
	add.s64 	%rd6679, %rd6676, %rd6678;
	add.s64 	%rd6680, %rd6679, %rd6677;
	shr.u64 	%rd6681, %rd6680, 32;
	mul.wide.u32 	%rd6682, %r1570, %r1566;
	and.b64  	%rd6683, %rd6653, 4294967295;
	add.s64 	%rd6684, %rd6681, %rd6683;
	add.s64 	%rd6685, %rd6684, %rd6682;
	shr.u64 	%rd6686, %rd6685, 32;
	mul.wide.u32 	%rd6687, %r1571, %r1566;
	add.s64 	%rd6688, %rd6686, %rd6654;
	add.s64 	%rd6689, %rd6688, %rd6687;
	shr.u64 	%rd6690, %rd6689, 32;
	and.b64  	%rd6691, %rd6660, 4294967295;
	add.s64 	%rd6692, %rd6603, %rd6691;
	shr.u64 	%rd6693, %rd6692, 32;
	and.b64  	%rd6694, %rd6665, 4294967295;
	add.s64 	%rd6695, %rd6693, %rd6694;
	add.s64 	%rd6696, %rd6695, %rd6631;
	shr.u64 	%rd6697, %rd6696, 32;
	and.b64  	%rd6698, %rd6670, 4294967295;
	add.s64 	%rd6699, %rd6697, %rd6698;
	add.s64 	%rd6700, %rd6699, %rd6667;
	shr.u64 	%rd6701, %rd6700, 32;
	mul.wide.u32 	%rd6702, %r1567, %r1567;
	and.b64  	%rd6703, %rd6675, 4294967295;
	add.s64 	%rd6704, %rd6701, %rd6703;
	add.s64 	%rd6705, %rd6704, %rd6702;
	shr.u64 	%rd6706, %rd6705, 32;
	mul.wide.u32 	%rd6707, %r1568, %r1567;
	and.b64  	%rd6708, %rd6680, 4294967295;
	add.s64 	%rd6709, %rd6706, %rd6708;
	add.s64 	%rd6710, %rd6709, %rd6707;
	shr.u64 	%rd6711, %rd6710, 32;
	mul.wide.u32 	%rd6712, %r1569, %r1567;
	and.b64  	%rd6713, %rd6685, 4294967295;
	add.s64 	%rd6714, %rd6711, %rd6713;
	add.s64 	%rd6715, %rd6714, %rd6712;
	shr.u64 	%rd6716, %rd6715, 32;
	mul.wide.u32 	%rd6717, %r1570, %r1567;
	and.b64  	%rd6718, %rd6689, 4294967295;
	add.s64 	%rd6719, %rd6716, %rd6718;
	add.s64 	%rd6720, %rd6719, %rd6717;
	shr.u64 	%rd6721, %rd6720, 32;
	mul.wide.u32 	%rd6722, %r1571, %r1567;
	add.s64 	%rd6723, %rd6721, %rd6690;
	add.s64 	%rd6724, %rd6723, %rd6722;
	shr.u64 	%rd6725, %rd6724, 32;
	and.b64  	%rd6726, %rd6696, 4294967295;
	add.s64 	%rd6727, %rd6606, %rd6726;
	shr.u64 	%rd6728, %rd6727, 32;
	and.b64  	%rd6729, %rd6700, 4294967295;
	add.s64 	%rd6730, %rd6728, %rd6729;
	add.s64 	%rd6731, %rd6730, %rd6636;
	shr.u64 	%rd6732, %rd6731, 32;
	and.b64  	%rd6733, %rd6705, 4294967295;
	add.s64 	%rd6734, %rd6732, %rd6733;
	add.s64 	%rd6735, %rd6734, %rd6672;
	shr.u64 	%rd6736, %rd6735, 32;
	and.b64  	%rd6737, %rd6710, 4294967295;
	add.s64 	%rd6738, %rd6736, %rd6737;
	add.s64 	%rd6739, %rd6738, %rd6707;
	shr.u64 	%rd6740, %rd6739, 32;
	mul.wide.u32 	%rd6741, %r1568, %r1568;
	and.b64  	%rd6742, %rd6715, 4294967295;
	add.s64 	%rd6743, %rd6740, %rd6742;
	add.s64 	%rd6744, %rd6743, %rd6741;
	shr.u64 	%rd6745, %rd6744, 32;
	mul.wide.u32 	%rd6746, %r1569, %r1568;
	and.b64  	%rd6747, %rd6720, 4294967295;
	add.s64 	%rd6748, %rd6745, %rd6747;
	add.s64 	%rd6749, %rd6748, %rd6746;
	shr.u64 	%rd6750, %rd6749, 32;
	mul.wide.u32 	%rd6751, %r1570, %r1568;
	and.b64  	%rd6752, %rd6724, 4294967295;
	add.s64 	%rd6753, %rd6750, %rd6752;
	add.s64 	%rd6754, %rd6753, %rd6751;
	shr.u64 	%rd6755, %rd6754, 32;
	mul.wide.u32 	%rd6756, %r1571, %r1568;
	add.s64 	%rd6757, %rd6755, %rd6725;
	add.s64 	%rd6758, %rd6757, %rd6756;
	shr.u64 	%rd6759, %rd6758, 32;
	and.b64  	%rd6760, %rd6731, 4294967295;
	add.s64 	%rd6761, %rd6609, %rd6760;
	shr.u64 	%rd6762, %rd6761, 32;
	and.b64  	%rd6763, %rd6735, 4294967295;
	add.s64 	%rd6764, %rd6762, %rd6763;
	add.s64 	%rd6765, %rd6764, %rd6641;
	shr.u64 	%rd6766, %rd6765, 32;
	and.b64  	%rd6767, %rd6739, 4294967295;
	add.s64 	%rd6768, %rd6766, %rd6767;
	add.s64 	%rd6769, %rd6768, %rd6677;
	shr.u64 	%rd6770, %rd6769, 32;
	and.b64  	%rd6771, %rd6744, 4294967295;
	add.s64 	%rd6772, %rd6770, %rd6771;
	add.s64 	%rd6773, %rd6772, %rd6712;
	shr.u64 	%rd6774, %rd6773, 32;
	and.b64  	%rd6775, %rd6749, 4294967295;
	add.s64 	%rd6776, %rd6774, %rd6775;
	add.s64 	%rd6777, %rd6776, %rd6746;
	shr.u64 	%rd6778, %rd6777, 32;
	mul.wide.u32 	%rd6779, %r1569, %r1569;
	and.b64  	%rd6780, %rd6754, 4294967295;
	add.s64 	%rd6781, %rd6778, %rd6780;
	add.s64 	%rd6782, %rd6781, %rd6779;
	shr.u64 	%rd6783, %rd6782, 32;
	mul.wide.u32 	%rd6784, %r1570, %r1569;
	and.b64  	%rd6785, %rd6758, 4294967295;
	add.s64 	%rd6786, %rd6783, %rd6785;
	add.s64 	%rd6787, %rd6786, %rd6784;
	shr.u64 	%rd6788, %rd6787, 32;
	mul.wide.u32 	%rd6789, %r1571, %r1569;
	add.s64 	%rd6790, %rd6788, %rd6759;
	add.s64 	%rd6791, %rd6790, %rd6789;
	shr.u64 	%rd6792, %rd6791, 32;
	and.b64  	%rd6793, %rd6765, 4294967295;
	add.s64 	%rd6794, %rd6612, %rd6793;
	shr.u64 	%rd6795, %rd6794, 32;
	and.b64  	%rd6796, %rd6769, 4294967295;
	add.s64 	%rd6797, %rd6795, %rd6796;
	add.s64 	%rd6798, %rd6797, %rd6646;
	shr.u64 	%rd6799, %rd6798, 32;
	and.b64  	%rd6800, %rd6773, 4294967295;
	add.s64 	%rd6801, %rd6799, %rd6800;
	add.s64 	%rd6802, %rd6801, %rd6682;
	shr.u64 	%rd6803, %rd6802, 32;
	and.b64  	%rd6804, %rd6777, 4294967295;
	add.s64 	%rd6805, %rd6803, %rd6804;
	add.s64 	%rd6806, %rd6805, %rd6717;
	shr.u64 	%rd6807, %rd6806, 32;
	and.b64  	%rd6808, %rd6782, 4294967295;
	add.s64 	%rd6809, %rd6807, %rd6808;
	add.s64 	%rd6810, %rd6809, %rd6751;
	shr.u64 	%rd6811, %rd6810, 32;
	and.b64  	%rd6812, %rd6787, 4294967295;
	add.s64 	%rd6813, %rd6811, %rd6812;
	add.s64 	%rd6814, %rd6813, %rd6784;
	shr.u64 	%rd6815, %rd6814, 32;
	mul.wide.u32 	%rd6816, %r1570, %r1570;
	and.b64  	%rd6817, %rd6791, 4294967295;
	add.s64 	%rd6818, %rd6815, %rd6817;
	add.s64 	%rd6819, %rd6818, %rd6816;
	shr.u64 	%rd6820, %rd6819, 32;
	mul.wide.u32 	%rd6821, %r1571, %r1570;
	add.s64 	%rd6822, %rd6820, %rd6792;
	add.s64 	%rd6823, %rd6822, %rd6821;
	shr.u64 	%rd6824, %rd6823, 32;
	and.b64  	%rd6825, %rd6798, 4294967295;
	add.s64 	%rd6826, %rd6615, %rd6825;
	shr.u64 	%rd6827, %rd6826, 32;
	and.b64  	%rd6828, %rd6802, 4294967295;
	add.s64 	%rd6829, %rd6827, %rd6828;
	add.s64 	%rd6830, %rd6829, %rd6651;
	shr.u64 	%rd6831, %rd6830, 32;
	and.b64  	%rd6832, %rd6806, 4294967295;
	add.s64 	%rd6833, %rd6831, %rd6832;
	add.s64 	%rd6834, %rd6833, %rd6687;
	shr.u64 	%rd6835, %rd6834, 32;
	and.b64  	%rd6836, %rd6810, 4294967295;
	add.s64 	%rd6837, %rd6835, %rd6836;
	add.s64 	%rd6838, %rd6837, %rd6722;
	shr.u64 	%rd6839, %rd6838, 32;
	and.b64  	%rd6840, %rd6814, 4294967295;
	add.s64 	%rd6841, %rd6839, %rd6840;
	add.s64 	%rd6842, %rd6841, %rd6756;
	shr.u64 	%rd6843, %rd6842, 32;
	and.b64  	%rd6844, %rd6819, 4294967295;
	add.s64 	%rd6845, %rd6843, %rd6844;
	add.s64 	%rd6846, %rd6845, %rd6789;
	shr.u64 	%rd6847, %rd6846, 32;
	and.b64  	%rd6848, %rd6823, 4294967295;
	add.s64 	%rd6849, %rd6847, %rd6848;
	add.s64 	%rd6850, %rd6849, %rd6821;
	shr.u64 	%rd6851, %rd6850, 32;
	mul.wide.u32 	%rd6852, %r1571, %r1571;
	add.s64 	%rd6853, %rd6851, %rd6824;
	add.s64 	%rd6854, %rd6853, %rd6852;
	{ .reg .b32 tmp; mov.b64 {tmp, %r1103}, %rd6854; }
	mul.lo.s32 	%r1104, %r289, %r1102;
	cvt.u64.u32 	%rd6855, %r1104;
	and.b64  	%rd6856, %rd6595, 4294967293;
	mad.lo.s64 	%rd6857, %rd433, %rd6855, %rd6856;
	shr.u64 	%rd6858, %rd6857, 32;
	and.b64  	%rd6859, %rd6619, 4294967295;
	add.s64 	%rd6860, %rd6858, %rd6859;
	mad.lo.s64 	%rd6861, %rd434, %rd6855, %rd6860;
	cvt.u32.u64 	%r1105, %rd6861;
	shr.u64 	%rd6862, %rd6861, 32;
	and.b64  	%rd6863, %rd6656, 4294967295;
	add.s64 	%rd6864, %rd6862, %rd6863;
	mad.lo.s64 	%rd6865, %rd435, %rd6855, %rd6864;
	shr.u64 	%rd6866, %rd6865, 32;
	and.b64  	%rd6867, %rd6692, 4294967295;
	add.s64 	%rd6868, %rd6866, %rd6867;
	mad.lo.s64 	%rd6869, %rd436, %rd6855, %rd6868;
	shr.u64 	%rd6870, %rd6869, 32;
	and.b64  	%rd6871, %rd6727, 4294967295;
	add.s64 	%rd6872, %rd6870, %rd6871;
	mad.lo.s64 	%rd6873, %rd437, %rd6855, %rd6872;
	shr.u64 	%rd6874, %rd6873, 32;
	and.b64  	%rd6875, %rd6761, 4294967295;
	add.s64 	%rd6876, %rd6874, %rd6875;
	mad.lo.s64 	%rd6877, %rd438, %rd6855, %rd6876;
	shr.u64 	%rd6878, %rd6877, 32;
	and.b64  	%rd6879, %rd6794, 4294967295;
	add.s64 	%rd6880, %rd6878, %rd6879;
	mad.lo.s64 	%rd6881, %rd439, %rd6855, %rd6880;
	shr.u64 	%rd6882, %rd6881, 32;
	mul.wide.u32 	%rd6883, %r290, %r1104;
	and.b64  	%rd6884, %rd6826, 4294967295;
	add.s64 	%rd6885, %rd6882, %rd6884;
	add.s64 	%rd6886, %rd6885, %rd6883;
	shr.u64 	%rd6887, %rd6886, 32;
	and.b64  	%rd6888, %rd6830, 4294967295;
	add.s64 	%rd6889, %rd6887, %rd6888;
	shr.u64 	%rd6890, %rd6889, 32;
	and.b64  	%rd6891, %rd6834, 4294967295;
	add.s64 	%rd6892, %rd6890, %rd6891;
	shr.u64 	%rd6893, %rd6892, 32;
	and.b64  	%rd6894, %rd6838, 4294967295;
	add.s64 	%rd6895, %rd6893, %rd6894;
	shr.u64 	%rd6896, %rd6895, 32;
	and.b64  	%rd6897, %rd6842, 4294967295;
	add.s64 	%rd6898, %rd6896, %rd6897;
	shr.u64 	%rd6899, %rd6898, 32;
	and.b64  	%rd6900, %rd6846, 4294967295;
	add.s64 	%rd6901, %rd6899, %rd6900;
	shr.u64 	%rd6902, %rd6901, 32;
	and.b64  	%rd6903, %rd6850, 4294967295;
	add.s64 	%rd6904, %rd6902, %rd6903;
	shr.u64 	%rd6905, %rd6904, 32;
	and.b64  	%rd6906, %rd6854, 4294967295;
	add.s64 	%rd6907, %rd6905, %rd6906;
	{ .reg .b32 tmp; mov.b64 {tmp, %r1106}, %rd6907; }
	add.s32 	%r1107, %r1103, %r1106;
	mul.lo.s32 	%r1108, %r289, %r1105;
	cvt.u64.u32 	%rd6908, %r1108;
	and.b64  	%rd6909, %rd6861, 4294967295;
	mad.lo.s64 	%rd6910, %rd433, %rd6908, %rd6909;
	shr.u64 	%rd6911, %rd6910, 32;
	and.b64  	%rd6912, %rd6865, 4294967295;
	add.s64 	%rd6913, %rd6911, %rd6912;
	mad.lo.s64 	%rd6914, %rd434, %rd6908, %rd6913;
	cvt.u32.u64 	%r1109, %rd6914;
	shr.u64 	%rd6915, %rd6914, 32;
	and.b64  	%rd6916, %rd6869, 4294967295;
	add.s64 	%rd6917, %rd6915, %rd6916;
	mad.lo.s64 	%rd6918, %rd435, %rd6908, %rd6917;
	shr.u64 	%rd6919, %rd6918, 32;
	and.b64  	%rd6920, %rd6873, 4294967295;
	add.s64 	%rd6921, %rd6919, %rd6920;
	mad.lo.s64 	%rd6922, %rd436, %rd6908, %rd6921;
	shr.u64 	%rd6923, %rd6922, 32;
	and.b64  	%rd6924, %rd6877, 4294967295;
	add.s64 	%rd6925, %rd6923, %rd6924;
	mad.lo.s64 	%rd6926, %rd437, %rd6908, %rd6925;
	shr.u64 	%rd6927, %rd6926, 32;
	and.b64  	%rd6928, %rd6881, 4294967295;
	add.s64 	%rd6929, %rd6927, %rd6928;
	mad.lo.s64 	%rd6930, %rd438, %rd6908, %rd6929;
	shr.u64 	%rd6931, %rd6930, 32;
	and.b64  	%rd6932, %rd6886, 4294967295;
	add.s64 	%rd6933, %rd6931, %rd6932;
	mad.lo.s64 	%rd6934, %rd439, %rd6908, %rd6933;
	shr.u64 	%rd6935, %rd6934, 32;
	mul.wide.u32 	%rd6936, %r290, %r1108;
	and.b64  	%rd6937, %rd6889, 4294967295;
	add.s64 	%rd6938, %rd6935, %rd6937;
	add.s64 	%rd6939, %rd6938, %rd6936;
	shr.u64 	%rd6940, %rd6939, 32;
	and.b64  	%rd6941, %rd6892, 4294967295;
	add.s64 	%rd6942, %rd6940, %rd6941;
	shr.u64 	%rd6943, %rd6942, 32;
	and.b64  	%rd6944, %rd6895, 4294967295;
	add.s64 	%rd6945, %rd6943, %rd6944;
	shr.u64 	%rd6946, %rd6945, 32;
	and.b64  	%rd6947, %rd6898, 4294967295;
	add.s64 	%rd6948, %rd6946, %rd6947;
	shr.u64 	%rd6949, %rd6948, 32;
	and.b64  	%rd6950, %rd6901, 4294967295;
	add.s64 	%rd6951, %rd6949, %rd6950;
	shr.u64 	%rd6952, %rd6951, 32;
	and.b64  	%rd6953, %rd6904, 4294967295;
	add.s64 	%rd6954, %rd6952, %rd6953;
	shr.u64 	%rd6955, %rd6954, 32;
	and.b64  	%rd6956, %rd6907, 4294967295;
	add.s64 	%rd6957, %rd6955, %rd6956;
	{ .reg .b32 tmp; mov.b64 {tmp, %r1110}, %rd6957; }
	add.s32 	%r1111, %r1107, %r1110;
	mul.lo.s32 	%r1112, %r289, %r1109;
	cvt.u64.u32 	%rd6958, %r1112;
	and.b64  	%rd6959, %rd6914, 4294967295;
	mad.lo.s64 	%rd6960, %rd433, %rd6958, %rd6959;
	shr.u64 	%rd6961, %rd6960, 32;
	and.b64  	%rd6962, %rd6918, 4294967295;
	add.s64 	%rd6963, %rd6961, %rd6962;
	mad.lo.s64 	%rd6964, %rd434, %rd6958, %rd6963;
	cvt.u32.u64 	%r1113, %rd6964;
	shr.u64 	%rd6965, %rd6964, 32;
	and.b64  	%rd6966, %rd6922, 4294967295;
	add.s64 	%rd6967, %rd6965, %rd6966;
	mad.lo.s64 	%rd6968, %rd435, %rd6958, %rd6967;
	shr.u64 	%rd6969, %rd6968, 32;
	and.b64  	%rd6970, %rd6926, 4294967295;
	add.s64 	%rd6971, %rd6969, %rd6970;
	mad.lo.s64 	%rd6972, %rd436, %rd6958, %rd6971;
	shr.u64 	%rd6973, %rd6972, 32;
	and.b64  	%rd6974, %rd6930, 4294967295;
	add.s64 	%rd6975, %rd6973, %rd6974;
	mad.lo.s64 	%rd6976, %rd437, %rd6958, %rd6975;
	shr.u64 	%rd6977, %rd6976, 32;
	and.b64  	%rd6978, %rd6934, 4294967295;
	add.s64 	%rd6979, %rd6977, %rd6978;
	mad.lo.s64 	%rd6980, %rd438, %rd6958, %rd6979;
	shr.u64 	%rd6981, %rd6980, 32;
	and.b64  	%rd6982, %rd6939, 4294967295;
	add.s64 	%rd6983, %rd6981, %rd6982;
	mad.lo.s64 	%rd6984, %rd439, %rd6958, %rd6983;
	shr.u64 	%rd6985, %rd6984, 32;
	mul.wide.u32 	%rd6986, %r290, %r1112;
	and.b64  	%rd6987, %rd6942, 4294967295;
	add.s64 	%rd6988, %rd6985, %rd6987;
	add.s64 	%rd6989, %rd6988, %rd6986;
	shr.u64 	%rd6990, %rd6989, 32;
	and.b64  	%rd6991, %rd6945, 4294967295;
	add.s64 	%rd6992, %rd6990, %rd6991;
	shr.u64 	%rd6993, %rd6992, 32;
	and.b64  	%rd6994, %rd6948, 4294967295;
	add.s64 	%rd6995, %rd6993, %rd6994;
	shr.u64 	%rd6996, %rd6995, 32;
	and.b64  	%rd6997, %rd6951, 4294967295;
	add.s64 	%rd6998, %rd6996, %rd6997;
	shr.u64 	%rd6999, %rd6998, 32;
	and.b64  	%rd7000, %rd6954, 4294967295;
	add.s64 	%rd7001, %rd6999, %rd7000;
	shr.u64 	%rd7002, %rd7001, 32;
	and.b64  	%rd7003, %rd6957, 4294967295;
	add.s64 	%rd7004, %rd7002, %rd7003;
	{ .reg .b32 tmp; mov.b64 {tmp, %r1114}, %rd7004; }
	add.s32 	%r1115, %r1111, %r1114;
	mul.lo.s32 	%r1116, %r289, %r1113;
	cvt.u64.u32 	%rd7005, %r1116;
	and.b64  	%rd7006, %rd6964, 4294967295;
	mad.lo.s64 	%rd7007, %rd433, %rd7005, %rd7006;
	shr.u64 	%rd7008, %rd7007, 32;
	and.b64  	%rd7009, %rd6968, 4294967295;
	add.s64 	%rd7010, %rd7008, %rd7009;
	mad.lo.s64 	%rd7011, %rd434, %rd7005, %rd7010;
	cvt.u32.u64 	%r1117, %rd7011;
	shr.u64 	%rd7012, %rd7011, 32;
	and.b64  	%rd7013, %rd6972, 4294967295;
	add.s64 	%rd7014, %rd7012, %rd7013;
	mad.lo.s64 	%rd7015, %rd435, %rd7005, %rd7014;
	shr.u64 	%rd7016, %rd7015, 32;
	and.b64  	%rd7017, %rd6976, 4294967295;
	add.s64 	%rd7018, %rd7016, %rd7017;
	mad.lo.s64 	%rd7019, %rd436, %rd7005, %rd7018;
	shr.u64 	%rd7020, %rd7019, 32;
	and.b64  	%rd7021, %rd6980, 4294967295;
	add.s64 	%rd7022, %rd7020, %rd7021;
	mad.lo.s64 	%rd7023, %rd437, %rd7005, %rd7022;
	shr.u64 	%rd7024, %rd7023, 32;
	and.b64  	%rd7025, %rd6984, 4294967295;
	add.s64 	%rd7026, %rd7024, %rd7025;
	mad.lo.s64 	%rd7027, %rd438, %rd7005, %rd7026;
	shr.u64 	%rd7028, %rd7027, 32;
	and.b64  	%rd7029, %rd6989, 4294967295;
	add.s64 	%rd7030, %rd7028, %rd7029;
	mad.lo.s64 	%rd7031, %rd439, %rd7005, %rd7030;
	shr.u64 	%rd7032, %rd7031, 32;
	mul.wide.u32 	%rd7033, %r290, %r1116;
	and.b64  	%rd7034, %rd6992, 4294967295;
	add.s64 	%rd7035, %rd7032, %rd7034;
	add.s64 	%rd7036, %rd7035, %rd7033;
	shr.u64 	%rd7037, %rd7036, 32;
	and.b64  	%rd7038, %rd6995, 4294967295;
	add.s64 	%rd7039, %rd7037, %rd7038;
	shr.u64 	%rd7040, %rd7039, 32;
	and.b64  	%rd7041, %rd6998, 4294967295;
	add.s64 	%rd7042, %rd7040, %rd7041;
	shr.u64 	%rd7043, %rd7042, 32;
	and.b64  	%rd7044, %rd7001, 4294967295;
	add.s64 	%rd7045, %rd7043, %rd7044;
	shr.u64 	%rd7046, %rd7045, 32;
	and.b64  	%rd7047, %rd7004, 4294967295;
	add.s64 	%rd7048, %rd7046, %rd7047;
	{ .reg .b32 tmp; mov.b64 {tmp, %r1118}, %rd7048; }
	add.s32 	%r1119, %r1115, %r1118;
	mul.lo.s32 	%r1120, %r289, %r1117;
	cvt.u64.u32 	%rd7049, %r1120;
	and.b64  	%rd7050, %rd7011, 4294967295;
	mad.lo.s64 	%rd7051, %rd433, %rd7049, %rd7050;
	shr.u64 	%rd7052, %rd7051, 32;
	and.b64  	%rd7053, %rd7015, 4294967295;
	add.s64 	%rd7054, %rd7052, %rd7053;
	mad.lo.s64 	%rd7055, %rd434, %rd7049, %rd7054;
	cvt.u32.u64 	%r1121, %rd7055;
	shr.u64 	%rd7056, %rd7055, 32;
	and.b64  	%rd7057, %rd7019, 4294967295;
	add.s64 	%rd7058, %rd7056, %rd7057;
	mad.lo.s64 	%rd7059, %rd435, %rd7049, %rd7058;
	shr.u64 	%rd7060, %rd7059, 32;
	and.b64  	%rd7061, %rd7023, 4294967295;
	add.s64 	%rd7062, %rd7060, %rd7061;
	mad.lo.s64 	%rd7063, %rd436, %rd7049, %rd7062;
	shr.u64 	%rd7064, %rd7063, 32;
	and.b64  	%rd7065, %rd7027, 4294967295;
	add.s64 	%rd7066, %rd7064, %rd7065;
	mad.lo.s64 	%rd7067, %rd437, %rd7049, %rd7066;
	shr.u64 	%rd7068, %rd7067, 32;
	and.b64  	%rd7069, %rd7031, 4294967295;
	add.s64 	%rd7070, %rd7068, %rd7069;
	mad.lo.s64 	%rd7071, %rd438, %rd7049, %rd7070;
	shr.u64 	%rd7072, %rd7071, 32;
	and.b64  	%rd7073, %rd7036, 4294967295;
	add.s64 	%rd7074, %rd7072, %rd7073;
	mad.lo.s64 	%rd7075, %rd439, %rd7049, %rd7074;
	shr.u64 	%rd7076, %rd7075, 32;
	mul.wide.u32 	%rd7077, %r290, %r1120;
	and.b64  	%rd7078, %rd7039, 4294967295;
	add.s64 	%rd7079, %rd7076, %rd7078;
	add.s64 	%rd7080, %rd7079, %rd7077;
	shr.u64 	%rd7081, %rd7080, 32;
	and.b64  	%rd7082, %rd7042, 4294967295;
	add.s64 	%rd7083, %rd7081, %rd7082;
	shr.u64 	%rd7084, %rd7083, 32;
	and.b64  	%rd7085, %rd7045, 4294967295;
	add.s64 	%rd7086, %rd7084, %rd7085;
	shr.u64 	%rd7087, %rd7086, 32;
	and.b64  	%rd7088, %rd7048, 4294967295;
	add.s64 	%rd7089, %rd7087, %rd7088;
	{ .reg .b32 tmp; mov.b64 {tmp, %r1122}, %rd7089; }
	add.s32 	%r1123, %r1119, %r1122;
	mul.lo.s32 	%r1124, %r289, %r1121;
	cvt.u64.u32 	%rd7090, %r1124;
	and.b64  	%rd7091, %rd7055, 4294967295;
	mad.lo.s64 	%rd7092, %rd433, %rd7090, %rd7091;
	shr.u64 	%rd7093, %rd7092, 32;
	and.b64  	%rd7094, %rd7059, 4294967295;
	add.s64 	%rd7095, %rd7093, %rd7094;
	mad.lo.s64 	%rd7096, %rd434, %rd7090, %rd7095;
	cvt.u32.u64 	%r1125, %rd7096;
	shr.u64 	%rd7097, %rd7096, 32;
	and.b64  	%rd7098, %rd7063, 4294967295;
	add.s64 	%rd7099, %rd7097, %rd7098;
	mad.lo.s64 	%rd7100, %rd435, %rd7090, %rd7099;
	shr.u64 	%rd7101, %rd7100, 32;
	and.b64  	%rd7102, %rd7067, 4294967295;
	add.s64 	%rd7103, %rd7101, %rd7102;
	mad.lo.s64 	%rd7104, %rd436, %rd7090, %rd7103;
	shr.u64 	%rd7105, %rd7104, 32;
	and.b64  	%rd7106, %rd7071, 4294967295;
	add.s64 	%rd7107, %rd7105, %rd7106;
	mad.lo.s64 	%rd7108, %rd437, %rd7090, %rd7107;
	shr.u64 	%rd7109, %rd7108, 32;
	and.b64  	%rd7110, %rd7075, 4294967295;
	add.s64 	%rd7111, %rd7109, %rd7110;
	mad.lo.s64 	%rd7112, %rd438, %rd7090, %rd7111;
	shr.u64 	%rd7113, %rd7112, 32;
	and.b64  	%rd7114, %rd7080, 4294967295;
	add.s64 	%rd7115, %rd7113, %rd7114;
	mad.lo.s64 	%rd7116, %rd439, %rd7090, %rd7115;
	shr.u64 	%rd7117, %rd7116, 32;
	mul.wide.u32 	%rd7118, %r290, %r1124;
	and.b64  	%rd7119, %rd7083, 4294967295;
	add.s64 	%rd7120, %rd7117, %rd7119;
	add.s64 	%rd7121, %rd7120, %rd7118;
	shr.u64 	%rd7122, %rd7121, 32;
	and.b64  	%rd7123, %rd7086, 4294967295;
	add.s64 	%rd7124, %rd7122, %rd7123;
	shr.u64 	%rd7125, %rd7124, 32;
	and.b64  	%rd7126, %rd7089, 4294967295;
	add.s64 	%rd7127, %rd7125, %rd7126;
	{ .reg .b32 tmp; mov.b64 {tmp, %r1126}, %rd7127; }
	add.s32 	%r1127, %r1123, %r1126;
	mul.lo.s32 	%r1128, %r289, %r1125;
	cvt.u64.u32 	%rd7128, %r1128;
	and.b64  	%rd7129, %rd7096, 4294967295;
	mad.lo.s64 	%rd7130, %rd433, %rd7128, %rd7129;
	shr.u64 	%rd7131, %rd7130, 32;
	and.b64  	%rd7132, %rd7100, 4294967295;
	add.s64 	%rd7133, %rd7131, %rd7132;
	mad.lo.s64 	%rd7134, %rd434, %rd7128, %rd7133;
	cvt.u32.u64 	%r1129, %rd7134;
	shr.u64 	%rd7135, %rd7134, 32;
	and.b64  	%rd7136, %rd7104, 4294967295;
	add.s64 	%rd7137, %rd7135, %rd7136;
	mad.lo.s64 	%rd7138, %rd435, %rd7128, %rd7137;
	shr.u64 	%rd7139, %rd7138, 32;
	and.b64  	%rd7140, %rd7108, 4294967295;
	add.s64 	%rd7141, %rd7139, %rd7140;
	mad.lo.s64 	%rd7142, %rd436, %rd7128, %rd7141;
	shr.u64 	%rd7143, %rd7142, 32;
	and.b64  	%rd7144, %rd7112, 4294967295;
	add.s64 	%rd7145, %rd7143, %rd7144;
	mad.lo.s64 	%rd7146, %rd437, %rd7128, %rd7145;
	shr.u64 	%rd7147, %rd7146, 32;
	and.b64  	%rd7148, %rd7116, 4294967295;
	add.s64 	%rd7149, %rd7147, %rd7148;
	mad.lo.s64 	%rd7150, %rd438, %rd7128, %rd7149;
	shr.u64 	%rd7151, %rd7150, 32;
	and.b64  	%rd7152, %rd7121, 4294967295;
	add.s64 	%rd7153, %rd7151, %rd7152;
	mad.lo.s64 	%rd7154, %rd439, %rd7128, %rd7153;
	shr.u64 	%rd7155, %rd7154, 32;
	mul.wide.u32 	%rd7156, %r290, %r1128;
	and.b64  	%rd7157, %rd7124, 4294967295;
	add.s64 	%rd7158, %rd7155, %rd7157;
	add.s64 	%rd7159, %rd7158, %rd7156;
	shr.u64 	%rd7160, %rd7159, 32;
	and.b64  	%rd7161, %rd7127, 4294967295;
	add.s64 	%rd7162, %rd7160, %rd7161;
	{ .reg .b32 tmp; mov.b64 {tmp, %r1130}, %rd7162; }
	add.s32 	%r1131, %r1127, %r1130;
	mul.lo.s32 	%r1132, %r289, %r1129;
	cvt.u64.u32 	%rd7163, %r1132;
	and.b64  	%rd7164, %rd7134, 4294967295;
	mad.lo.s64 	%rd7165, %rd433, %rd7163, %rd7164;
	shr.u64 	%rd7166, %rd7165, 32;
	and.b64  	%rd7167, %rd7138, 4294967295;
	add.s64 	%rd7168, %rd7166, %rd7167;
	mad.lo.s64 	%rd475, %rd434, %rd7163, %rd7168;
	cvt.u32.u64 	%r1564, %rd475;
	shr.u64 	%rd7169, %rd475, 32;
	and.b64  	%rd7170, %rd7142, 4294967295;
	add.s64 	%rd7171, %rd7169, %rd7170;
	mad.lo.s64 	%rd476, %rd435, %rd7163, %rd7171;
	cvt.u32.u64 	%r1565, %rd476;
	shr.u64 	%rd7172, %rd476, 32;
	and.b64  	%rd7173, %rd7146, 4294967295;
	add.s64 	%rd7174, %rd7172, %rd7173;
	mad.lo.s64 	%rd477, %rd436, %rd7163, %rd7174;
	cvt.u32.u64 	%r1566, %rd477;
	shr.u64 	%rd7175, %rd477, 32;
	and.b64  	%rd7176, %rd7150, 4294967295;
	add.s64 	%rd7177, %rd7175, %rd7176;
	mad.lo.s64 	%rd478, %rd437, %rd7163, %rd7177;
	cvt.u32.u64 	%r1567, %rd478;
	shr.u64 	%rd7178, %rd478, 32;
	and.b64  	%rd7179, %rd7154, 4294967295;
	add.s64 	%rd7180, %rd7178, %rd7179;
	mad.lo.s64 	%rd479, %rd438, %rd7163, %rd7180;
	cvt.u32.u64 	%r1568, %rd479;
	shr.u64 	%rd7181, %rd479, 32;
	and.b64  	%rd7182, %rd7159, 4294967295;
	add.s64 	%rd7183, %rd7181, %rd7182;
	mad.lo.s64 	%rd480, %rd439, %rd7163, %rd7183;
	cvt.u32.u64 	%r1569, %rd480;
	shr.u64 	%rd7184, %rd480, 32;
	mul.wide.u32 	%rd7185, %r290, %r1132;
	and.b64  	%rd7186, %rd7162, 4294967295;
	add.s64 	%rd7187, %rd7184, %rd7186;
	add.s64 	%rd481, %rd7187, %rd7185;
	cvt.u32.u64 	%r1570, %rd481;
	{ .reg .b32 tmp; mov.b64 {tmp, %r1133}, %rd481; }
	add.s32 	%r1571, %r1131, %r1133;
	setp.gt.u32 	%p317, %r1571, %r290;
	@%p317 bra 	$L__BB3_288;
	setp.lt.u32 	%p318, %r1571, %r290;
	@%p318 bra 	$L__BB3_289;
	cvt.u32.u64 	%r1134, %rd439;
	setp.lt.u32 	%p319, %r1134, %r1570;
	@%p319 bra 	$L__BB3_288;
	setp.gt.u32 	%p320, %r1134, %r1570;
	@%p320 bra 	$L__BB3_289;
	cvt.u32.u64 	%r1136, %rd438;
	setp.lt.u32 	%p321, %r1136, %r1569;
	@%p321 bra 	$L__BB3_288;
	setp.gt.u32 	%p322, %r1136, %r1569;
	@%p322 bra 	$L__BB3_289;
	cvt.u32.u64 	%r1138, %rd437;
	setp.lt.u32 	%p323, %r1138, %r1568;
	@%p323 bra 	$L__BB3_288;
	setp.gt.u32 	%p324, %r1138, %r1568;
	@%p324 bra 	$L__BB3_289;
	cvt.u32.u64 	%r1140, %rd436;
	setp.lt.u32 	%p325, %r1140, %r1567;
	@%p325 bra 	$L__BB3_288;
	setp.gt.u32 	%p326, %r1140, %r1567;
	@%p326 bra 	$L__BB3_289;
	cvt.u32.u64 	%r1142, %rd435;
	setp.lt.u32 	%p327, %r1142, %r1566;
	@%p327 bra 	$L__BB3_288;
	setp.gt.u32 	%p328, %r1142, %r1566;
	@%p328 bra 	$L__BB3_289;
	cvt.u32.u64 	%r1144, %rd434;
	setp.lt.u32 	%p329, %r1144, %r1565;
	@%p329 bra 	$L__BB3_288;
	cvt.u32.u64 	%r1145, %rd433;
	setp.gt.u32 	%p330, %r1144, %r1565;
	setp.gt.u32 	%p331, %r1145, %r1564;
	or.pred  	%p332, %p330, %p331;
	@%p332 bra 	$L__BB3_289;
$L__BB3_288:
	and.b64  	%rd7189, %rd475, 4294967295;
	sub.s64 	%rd7190, %rd7189, %rd433;
	shr.u64 	%rd7191, %rd7190, 63;
	cvt.u32.u64 	%r1564, %rd7190;
	and.b64  	%rd7192, %rd476, 4294967295;
	add.s64 	%rd7193, %rd7191, %rd434;
	sub.s64 	%rd7194, %rd7192, %rd7193;
	shr.u64 	%rd7195, %rd7194, 63;
	cvt.u32.u64 	%r1565, %rd7194;
	and.b64  	%rd7196, %rd477, 4294967295;
	add.s64 	%rd7197, %rd7195, %rd435;
	sub.s64 	%rd7198, %rd7196, %rd7197;
	shr.u64 	%rd7199, %rd7198, 63;
	cvt.u32.u64 	%r1566, %rd7198;
	and.b64  	%rd7200, %rd478, 4294967295;
	add.s64 	%rd7201, %rd7199, %rd436;
	sub.s64 	%rd7202, %rd7200, %rd7201;
	shr.u64 	%rd7203, %rd7202, 63;
	cvt.u32.u64 	%r1567, %rd7202;
	and.b64  	%rd7204, %rd479, 4294967295;
	add.s64 	%rd7205, %rd7203, %rd437;
	sub.s64 	%rd7206, %rd7204, %rd7205;
	shr.u64 	%rd7207, %rd7206, 63;
	cvt.u32.u64 	%r1568, %rd7206;
	and.b64  	%rd7208, %rd480, 4294967295;
	add.s64 	%rd7209, %rd7207, %rd438;
	sub.s64 	%rd7210, %rd7208, %rd7209;
	shr.u64 	%rd7211, %rd7210, 63;
	cvt.u32.u64 	%r1569, %rd7210;
	and.b64  	%rd7212, %rd481, 4294967295;
	add.s64 	%rd7213, %rd7211, %rd439;
	sub.s64 	%rd7214, %rd7212, %rd7213;
	shr.u64 	%rd7215, %rd7214, 63;
	cvt.u32.u64 	%r1570, %rd7214;
	cvt.u32.u64 	%r1147, %rd7215;
	add.s32 	%r1148, %r290, %r1147;
	sub.s32 	%r1571, %r1571, %r1148;
$L__BB3_289:
	shr.u32 	%r1149, %r1555, 5;
	and.b32  	%r1150, %r1555, 31;
	mul.wide.u32 	%rd7216, %r1149, 4;
	add.s64 	%rd7217, %rd2, %rd7216;
	ld.local.u32 	%r1151, [%rd7217];
	shr.u32 	%r1152, %r1151, %r1150;
	and.b32  	%r1153, %r1152, 1;
	setp.eq.b32 	%p333, %r1153, 1;
	not.pred 	%p334, %p333;
	@%p334 bra 	$L__BB3_305;
	cvt.u64.u32 	%rd7218, %r1564;
	mul.lo.s64 	%rd7219, %rd468, %rd7218;
	cvt.u32.u64 	%r1154, %rd7219;
	shr.u64 	%rd7220, %rd7219, 32;
	mad.lo.s64 	%rd7221, %rd469, %rd7218, %rd7220;
	shr.u64 	%rd7222, %rd7221, 32;
	mad.lo.s64 	%rd7223, %rd470, %rd7218, %rd7222;
	shr.u64 	%rd7224, %rd7223, 32;
	mad.lo.s64 	%rd7225, %rd471, %rd7218, %rd7224;
	shr.u64 	%rd7226, %rd7225, 32;
	mad.lo.s64 	%rd7227, %rd472, %rd7218, %rd7226;
	shr.u64 	%rd7228, %rd7227, 32;
	mad.lo.s64 	%rd7229, %rd473, %rd7218, %rd7228;
	shr.u64 	%rd7230, %rd7229, 32;
	mad.lo.s64 	%rd7231, %rd474, %rd7218, %rd7230;
	shr.u64 	%rd7232, %rd7231, 32;
	mul.wide.u32 	%rd7233, %r1546, %r1564;
	add.s64 	%rd7234, %rd7232, %rd7233;
	shr.u64 	%rd7235, %rd7234, 32;
	cvt.u64.u32 	%rd7236, %r1565;
	and.b64  	%rd7237, %rd7221, 4294967295;
	mad.lo.s64 	%rd7238, %rd468, %rd7236, %rd7237;
	shr.u64 	%rd7239, %rd7238, 32;
	and.b64  	%rd7240, %rd7223, 4294967295;
	add.s64 	%rd7241, %rd7239, %rd7240;
	mad.lo.s64 	%rd7242, %rd469, %rd7236, %rd7241;
	shr.u64 	%rd7243, %rd7242, 32;
	and.b64  	%rd7244, %rd7225, 4294967295;
	add.s64 	%rd7245, %rd7243, %rd7244;
	mad.lo.s64 	%rd7246, %rd470, %rd7236, %rd7245;
	shr.u64 	%rd7247, %rd7246, 32;
	and.b64  	%rd7248, %rd7227, 4294967295;
	add.s64 	%rd7249, %rd7247, %rd7248;
	mad.lo.s64 	%rd7250, %rd471, %rd7236, %rd7249;
	shr.u64 	%rd7251, %rd7250, 32;
	and.b64  	%rd7252, %rd7229, 4294967295;
	add.s64 	%rd7253, %rd7251, %rd7252;
	mad.lo.s64 	%rd7254, %rd472, %rd7236, %rd7253;
	shr.u64 	%rd7255, %rd7254, 32;
	and.b64  	%rd7256, %rd7231, 4294967295;
	add.s64 	%rd7257, %rd7255, %rd7256;
	mad.lo.s64 	%rd7258, %rd473, %rd7236, %rd7257;
	shr.u64 	%rd7259, %rd7258, 32;
	and.b64  	%rd7260, %rd7234, 4294967295;
	add.s64 	%rd7261, %rd7259, %rd7260;
	mad.lo.s64 	%rd7262, %rd474, %rd7236, %rd7261;
	shr.u64 	%rd7263, %rd7262, 32;
	mul.wide.u32 	%rd7264, %r1546, %r1565;
	add.s64 	%rd7265, %rd7263, %rd7235;
	add.s64 	%rd7266, %rd7265, %rd7264;
	shr.u64 	%rd7267, %rd7266, 32;
	cvt.u64.u32 	%rd7268, %r1566;
	and.b64  	%rd7269, %rd7242, 4294967295;
	mad.lo.s64 	%rd7270, %rd468, %rd7268, %rd7269;
	shr.u64 	%rd7271, %rd7270, 32;
	and.b64  	%rd7272, %rd7246, 4294967295;
	add.s64 	%rd7273, %rd7271, %rd7272;
	mad.lo.s64 	%rd7274, %rd469, %rd7268, %rd7273;
	shr.u64 	%rd7275, %rd7274, 32;
	and.b64  	%rd7276, %rd7250, 4294967295;
	add.s64 	%rd7277, %rd7275, %rd7276;
	mad.lo.s64 	%rd7278, %rd470, %rd7268, %rd7277;
	shr.u64 	%rd7279, %rd7278, 32;
	and.b64  	%rd7280, %rd7254, 4294967295;
	add.s64 	%rd7281, %rd7279, %rd7280;
	mad.lo.s64 	%rd7282, %rd471, %rd7268, %rd7281;
	shr.u64 	%rd7283, %rd7282, 32;
	and.b64  	%rd7284, %rd7258, 4294967295;
	add.s64 	%rd7285, %rd7283, %rd7284;
	mad.lo.s64 	%rd7286, %rd472, %rd7268, %rd7285;
	shr.u64 	%rd7287, %rd7286, 32;
	and.b64  	%rd7288, %rd7262, 4294967295;
	add.s64 	%rd7289, %rd7287, %rd7288;
	mad.lo.s64 	%rd7290, %rd473, %rd7268, %rd7289;
	shr.u64 	%rd7291, %rd7290, 32;
	and.b64  	%rd7292, %rd7266, 4294967295;
	add.s64 	%rd7293, %rd7291, %rd7292;
	mad.lo.s64 	%rd7294, %rd474, %rd7268, %rd7293;
	shr.u64 	%rd7295, %rd7294, 32;
	mul.wide.u32 	%rd7296, %r1546, %r1566;
	add.s64 	%rd7297, %rd7295, %rd7267;
	add.s64 	%rd7298, %rd7297, %rd7296;
	shr.u64 	%rd7299, %rd7298, 32;
	cvt.u64.u32 	%rd7300, %r1567;
	and.b64  	%rd7301, %rd7274, 4294967295;
	mad.lo.s64 	%rd7302, %rd468, %rd7300, %rd7301;
	shr.u64 	%rd7303, %rd7302, 32;
	and.b64  	%rd7304, %rd7278, 4294967295;
	add.s64 	%rd7305, %rd7303, %rd7304;
	mad.lo.s64 	%rd7306, %rd469, %rd7300, %rd7305;
	shr.u64 	%rd7307, %rd7306, 32;
	and.b64  	%rd7308, %rd7282, 4294967295;
	add.s64 	%rd7309, %rd7307, %rd7308;
	mad.lo.s64 	%rd7310, %rd470, %rd7300, %rd7309;
	shr.u64 	%rd7311, %rd7310, 32;
	and.b64  	%rd7312, %rd7286, 4294967295;
	add.s64 	%rd7313, %rd7311, %rd7312;
	mad.lo.s64 	%rd7314, %rd471, %rd7300, %rd7313;
	shr.u64 	%rd7315, %rd7314, 32;
	and.b64  	%rd7316, %rd7290, 4294967295;
	add.s64 	%rd7317, %rd7315, %rd7316;
	mad.lo.s64 	%rd7318, %rd472, %rd7300, %rd7317;
	shr.u64 	%rd7319, %rd7318, 32;
	and.b64  	%rd7320, %rd7294, 4294967295;
	add.s64 	%rd7321, %rd7319, %rd7320;
	mad.lo.s64 	%rd7322, %rd473, %rd7300, %rd7321;
	shr.u64 	%rd7323, %rd7322, 32;
	and.b64  	%rd7324, %rd7298, 4294967295;
	add.s64 	%rd7325, %rd7323, %rd7324;
	mad.lo.s64 	%rd7326, %rd474, %rd7300, %rd7325;
	shr.u64 	%rd7327, %rd7326, 32;
	mul.wide.u32 	%rd7328, %r1546, %r1567;
	add.s64 	%rd7329, %rd7327, %rd7299;
	add.s64 	%rd7330, %rd7329, %rd7328;
	shr.u64 	%rd7331, %rd7330, 32;
	cvt.u64.u32 	%rd7332, %r1568;
	and.b64  	%rd7333, %rd7306, 4294967295;
	mad.lo.s64 	%rd7334, %rd468, %rd7332, %rd7333;
	shr.u64 	%rd7335, %rd7334, 32;
	and.b64  	%rd7336, %rd7310, 4294967295;
	add.s64 	%rd7337, %rd7335, %rd7336;
	mad.lo.s64 	%rd7338, %rd469, %rd7332, %rd7337;
	shr.u64 	%rd7339, %rd7338, 32;
	and.b64  	%rd7340, %rd7314, 4294967295;
	add.s64 	%rd7341, %rd7339, %rd7340;
	mad.lo.s64 	%rd7342, %rd470, %rd7332, %rd7341;
	shr.u64 	%rd7343, %rd7342, 32;
	and.b64  	%rd7344, %rd7318, 4294967295;
	add.s64 	%rd7345, %rd7343, %rd7344;
	mad.lo.s64 	%rd7346, %rd471, %rd7332, %rd7345;
	shr.u64 	%rd7347, %rd7346, 32;
	and.b64  	%rd7348, %rd7322, 4294967295;
	add.s64 	%rd7349, %rd7347, %rd7348;
	mad.lo.s64 	%rd7350, %rd472, %rd7332, %rd7349;
	shr.u64 	%rd7351, %rd7350, 32;
	and.b64  	%rd7352, %rd7326, 4294967295;
	add.s64 	%rd7353, %rd7351, %rd7352;
	mad.lo.s64 	%rd7354, %rd473, %rd7332, %rd7353;
	shr.u64 	%rd7355, %rd7354, 32;
	and.b64  	%rd7356, %rd7330, 4294967295;
	add.s64 	%rd7357, %rd7355, %rd7356;
	mad.lo.s64 	%rd7358, %rd474, %rd7332, %rd7357;
	shr.u64 	%rd7359, %rd7358, 32;
	mul.wide.u32 	%rd7360, %r1546, %r1568;
	add.s64 	%rd7361, %rd7359, %rd7331;
	add.s64 	%rd7362, %rd7361, %rd7360;
	shr.u64 	%rd7363, %rd7362, 32;
	cvt.u64.u32 	%rd7364, %r1569;
	and.b64  	%rd7365, %rd7338, 4294967295;
	mad.lo.s64 	%rd7366, %rd468, %rd7364, %rd7365;
	shr.u64 	%rd7367, %rd7366, 32;
	and.b64  	%rd7368, %rd7342, 4294967295;
	add.s64 	%rd7369, %rd7367, %rd7368;
	mad.lo.s64 	%rd7370, %rd469, %rd7364, %rd7369;
	shr.u64 	%rd7371, %rd7370, 32;
	and.b64  	%rd7372, %rd7346, 4294967295;
	add.s64 	%rd7373, %rd7371, %rd7372;
	mad.lo.s64 	%rd7374, %rd470, %rd7364, %rd7373;
	shr.u64 	%rd7375, %rd7374, 32;
	and.b64  	%rd7376, %rd7350, 4294967295;
	add.s64 	%rd7377, %rd7375, %rd7376;
	mad.lo.s64 	%rd7378, %rd471, %rd7364, %rd7377;
	shr.u64 	%rd7379, %rd7378, 32;
	and.b64  	%rd7380, %rd7354, 4294967295;
	add.s64 	%rd7381, %rd7379, %rd7380;
	mad.lo.s64 	%rd7382, %rd472, %rd7364, %rd7381;
	shr.u64 	%rd7383, %rd7382, 32;
	and.b64  	%rd7384, %rd7358, 4294967295;
	add.s64 	%rd7385, %rd7383, %rd7384;
	mad.lo.s64 	%rd7386, %rd473, %rd7364, %rd7385;
	shr.u64 	%rd7387, %rd7386, 32;
	and.b64  	%rd7388, %rd7362, 4294967295;
	add.s64 	%rd7389, %rd7387, %rd7388;
	mad.lo.s64 	%rd7390, %rd474, %rd7364, %rd7389;
	shr.u64 	%rd7391, %rd7390, 32;
	mul.wide.u32 	%rd7392, %r1546, %r1569;
	add.s64 	%rd7393, %rd7391, %rd7363;
	add.s64 	%rd7394, %rd7393, %rd7392;
	shr.u64 	%rd7395, %rd7394, 32;
	cvt.u64.u32 	%rd7396, %r1570;
	and.b64  	%rd7397, %rd7370, 4294967295;
	mad.lo.s64 	%rd7398, %rd468, %rd7396, %rd7397;
	shr.u64 	%rd7399, %rd7398, 32;
	and.b64  	%rd7400, %rd7374, 4294967295;
	add.s64 	%rd7401, %rd7399, %rd7400;
	mad.lo.s64 	%rd7402, %rd469, %rd7396, %rd7401;
	shr.u64 	%rd7403, %rd7402, 32;
	and.b64  	%rd7404, %rd7378, 4294967295;
	add.s64 	%rd7405, %rd7403, %rd7404;
	mad.lo.s64 	%rd7406, %rd470, %rd7396, %rd7405;
	shr.u64 	%rd7407, %rd7406, 32;
	and.b64  	%rd7408, %rd7382, 4294967295;
	add.s64 	%rd7409, %rd7407, %rd7408;
	mad.lo.s64 	%rd7410, %rd471, %rd7396, %rd7409;
	shr.u64 	%rd7411, %rd7410, 32;
	and.b64  	%rd7412, %rd7386, 4294967295;
	add.s64 	%rd7413, %rd7411, %rd7412;
	mad.lo.s64 	%rd7414, %rd472, %rd7396, %rd7413;
	shr.u64 	%rd7415, %rd7414, 32;
	and.b64  	%rd7416, %rd7390, 4294967295;
	add.s64 	%rd7417, %rd7415, %rd7416;
	mad.lo.s64 	%rd7418, %rd473, %rd7396, %rd7417;
	shr.u64 	%rd7419, %rd7418, 32;
	and.b64  	%rd7420, %rd7394, 4294967295;
	add.s64 	%rd7421, %rd7419, %rd7420;
	mad.lo.s64 	%rd7422, %rd474, %rd7396, %rd7421;
	shr.u64 	%rd7423, %rd7422, 32;
	mul.wide.u32 	%rd7424, %r1546, %r1570;
	add.s64 	%rd7425, %rd7423, %rd7395;
	add.s64 	%rd7426, %rd7425, %rd7424;
	shr.u64 	%rd7427, %rd7426, 32;
	cvt.u64.u32 	%rd7428, %r1571;
	and.b64  	%rd7429, %rd7402, 4294967295;
	mad.lo.s64 	%rd7430, %rd468, %rd7428, %rd7429;
	shr.u64 	%rd7431, %rd7430, 32;
	and.b64  	%rd7432, %rd7406, 4294967295;
	add.s64 	%rd7433, %rd7431, %rd7432;
	mad.lo.s64 	%rd7434, %rd469, %rd7428, %rd7433;
	shr.u64 	%rd7435, %rd7434, 32;
	and.b64  	%rd7436, %rd7410, 4294967295;
	add.s64 	%rd7437, %rd7435, %rd7436;
	mad.lo.s64 	%rd7438, %rd470, %rd7428, %rd7437;
	shr.u64 	%rd7439, %rd7438, 32;
	and.b64  	%rd7440, %rd7414, 4294967295;
	add.s64 	%rd7441, %rd7439, %rd7440;
	mad.lo.s64 	%rd7442, %rd471, %rd7428, %rd7441;
	shr.u64 	%rd7443, %rd7442, 32;
	and.b64  	%rd7444, %rd7418, 4294967295;
	add.s64 	%rd7445, %rd7443, %rd7444;
	mad.lo.s64 	%rd7446, %rd472, %rd7428, %rd7445;
	shr.u64 	%rd7447, %rd7446, 32;
	and.b64  	%rd7448, %rd7422, 4294967295;
	add.s64 	%rd7449, %rd7447, %rd7448;
	mad.lo.s64 	%rd7450, %rd473, %rd7428, %rd7449;
	shr.u64 	%rd7451, %rd7450, 32;
	and.b64  	%rd7452, %rd7426, 4294967295;
	add.s64 	%rd7453, %rd7451, %rd7452;
	mad.lo.s64 	%rd7454, %rd474, %rd7428, %rd7453;
	shr.u64 	%rd7455, %rd7454, 32;
	mul.wide.u32 	%rd7456, %r1546, %r1571;
	add.s64 	%rd7457, %rd7455, %rd7427;
	add.s64 	%rd7458, %rd7457, %rd7456;
	{ .reg .b32 tmp; mov.b64 {tmp, %r1155}, %rd7458; }
	mul.lo.s32 	%r1156, %r289, %r1154;
	cvt.u64.u32 	%rd7459, %r1156;
	and.b64  	%rd7460, %rd7219, 4294967295;
	mad.lo.s64 	%rd7461, %rd433, %rd7459, %rd7460;
	shr.u64 	%rd7462, %rd7461, 32;
	and.b64  	%rd7463, %rd7238, 4294967295;
	add.s64 	%rd7464, %rd7462, %rd7463;
	mad.lo.s64 	%rd7465, %rd434, %rd7459, %rd7464;
	cvt.u32.u64 	%r1157, %rd7465;
	shr.u64 	%rd7466, %rd7465, 32;
	and.b64  	%rd7467, %rd7270, 4294967295;
	add.s64 	%rd7468, %rd7466, %rd7467;
	mad.lo.s64 	%rd7469, %rd435, %rd7459, %rd7468;
	shr.u64 	%rd7470, %rd7469, 32;
	and.b64  	%rd7471, %rd7302, 4294967295;
	add.s64 	%rd7472, %rd7470, %rd7471;
	mad.lo.s64 	%rd7473, %rd436, %rd7459, %rd7472;
	shr.u64 	%rd7474, %rd7473, 32;
	and.b64  	%rd7475, %rd7334, 4294967295;
	add.s64 	%rd7476, %rd7474, %rd7475;
	mad.lo.s64 	%rd7477, %rd437, %rd7459, %rd7476;
	shr.u64 	%rd7478, %rd7477, 32;
	and.b64  	%rd7479, %rd7366, 4294967295;
	add.s64 	%rd7480, %rd7478, %rd7479;
	mad.lo.s64 	%rd7481, %rd438, %rd7459, %rd7480;
	shr.u64 	%rd7482, %rd7481, 32;
	and.b64  	%rd7483, %rd7398, 4294967295;
	add.s64 	%rd7484, %rd7482, %rd7483;
	mad.lo.s64 	%rd7485, %rd439, %rd7459, %rd7484;
	shr.u64 	%rd7486, %rd7485, 32;
	mul.wide.u32 	%rd7487, %r290, %r1156;
	and.b64  	%rd7488, %rd7430, 4294967295;
	add.s64 	%rd7489, %rd7486, %rd7488;
	add.s64 	%rd7490, %rd7489, %rd7487;
	shr.u64 	%rd7491, %rd7490, 32;
	and.b64  	%rd7492, %rd7434, 4294967295;
	add.s64 	%rd7493, %rd7491, %rd7492;
	shr.u64 	%rd7494, %rd7493, 32;
	and.b64  	%rd7495, %rd7438, 4294967295;
	add.s64 	%rd7496, %rd7494, %rd7495;
	shr.u64 	%rd7497, %rd7496, 32;
	and.b64  	%rd7498, %rd7442, 4294967295;
	add.s64 	%rd7499, %rd7497, %rd7498;
	shr.u64 	%rd7500, %rd7499, 32;
	and.b64  	%rd7501, %rd7446, 4294967295;
	add.s64 	%rd7502, %rd7500, %rd7501;
	shr.u64 	%rd7503, %rd7502, 32;
	and.b64  	%rd7504, %rd7450, 4294967295;
	add.s64 	%rd7505, %rd7503, %rd7504;
	shr.u64 	%rd7506, %rd7505, 32;
	and.b64  	%rd7507, %rd7454, 4294967295;
	add.s64 	%rd7508, %rd7506, %rd7507;
	shr.u64 	%rd7509, %rd7508, 32;
	and.b64  	%rd7510, %rd7458, 4294967295;
	add.s64 	%rd7511, %rd7509, %rd7510;
	{ .reg .b32 tmp; mov.b64 {tmp, %r1158}, %rd7511; }
	add.s32 	%r1159, %r1155, %r1158;
	mul.lo.s32 	%r1160, %r289, %r1157;
	cvt.u64.u32 	%rd7512, %r1160;
	and.b64  	%rd7513, %rd7465, 4294967295;
	mad.lo.s64 	%rd7514, %rd433, %rd7512, %rd7513;
	shr.u64 	%rd7515, %rd7514, 32;
	and.b64  	%rd7516, %rd7469, 4294967295;
	add.s64 	%rd7517, %rd7515, %rd7516;
	mad.lo.s64 	%rd7518, %rd434, %rd7512, %rd7517;
	cvt.u32.u64 	%r1161, %rd7518;
	shr.u64 	%rd7519, %rd7518, 32;
	and.b64  	%rd7520, %rd7473, 4294967295;
	add.s64 	%rd7521, %rd7519, %rd7520;
	mad.lo.s64 	%rd7522, %rd435, %rd7512, %rd7521;
	shr.u64 	%rd7523, %rd7522, 32;
	and.b64  	%rd7524, %rd7477, 4294967295;
	add.s64 	%rd7525, %rd7523, %rd7524;
	mad.lo.s64 	%rd7526, %rd436, %rd7512, %rd7525;
	shr.u64 	%rd7527, %rd7526, 32;
	and.b64  	%rd7528, %rd7481, 4294967295;
	add.s64 	%rd7529, %rd7527, %rd7528;
	mad.lo.s64 	%rd7530, %rd437, %rd7512, %rd7529;
	shr.u64 	%rd7531, %rd7530, 32;
	and.b64  	%rd7532, %rd7485, 4294967295;
	add.s64 	%rd7533, %rd7531, %rd7532;
	mad.lo.s64 	%rd7534, %rd438, %rd7512, %rd7533;
	shr.u64 	%rd7535, %rd7534, 32;
	and.b64  	%rd7536, %rd7490, 4294967295;
	add.s64 	%rd7537, %rd7535, %rd7536;
	mad.lo.s64 	%rd7538, %rd439, %rd7512, %rd7537;
	shr.u64 	%rd7539, %rd7538, 32;
	mul.wide.u32 	%rd7540, %r290, %r1160;
	and.b64  	%rd7541, %rd7493, 4294967295;
	add.s64 	%rd7542, %rd7539, %rd7541;
	add.s64 	%rd7543, %rd7542, %rd7540;
	shr.u64 	%rd7544, %rd7543, 32;
	and.b64  	%rd7545, %rd7496, 4294967295;
	add.s64 	%rd7546, %rd7544, %rd7545;
	shr.u64 	%rd7547, %rd7546, 32;
	and.b64  	%rd7548, %rd7499, 4294967295;
	add.s64 	%rd7549, %rd7547, %rd7548;
	shr.u64 	%rd7550, %rd7549, 32;
	and.b64  	%rd7551, %rd7502, 4294967295;
	add.s64 	%rd7552, %rd7550, %rd7551;
	shr.u64 	%rd7553, %rd7552, 32;
	and.b64  	%rd7554, %rd7505, 4294967295;
	add.s64 	%rd7555, %rd7553, %rd7554;
	shr.u64 	%rd7556, %rd7555, 32;
	and.b64  	%rd7557, %rd7508, 4294967295;
	add.s64 	%rd7558, %rd7556, %rd7557;
	shr.u64 	%rd7559, %rd7558, 32;
	and.b64  	%rd7560, %rd7511, 4294967295;
	add.s64 	%rd7561, %rd7559, %rd7560;
	{ .reg .b32 tmp; mov.b64 {tmp, %r1162}, %rd7561; }
	add.s32 	%r1163, %r1159, %r1162;
	mul.lo.s32 	%r1164, %r289, %r1161;
	cvt.u64.u32 	%rd7562, %r1164;
	and.b64  	%rd7563, %rd7518, 4294967295;
	mad.lo.s64 	%rd7564, %rd433, %rd7562, %rd7563;
	shr.u64 	%rd7565, %rd7564, 32;
	and.b64  	%rd7566, %rd7522, 4294967295;
	add.s64 	%rd7567, %rd7565, %rd7566;
	mad.lo.s64 	%rd7568, %rd434, %rd7562, %rd7567;
	cvt.u32.u64 	%r1165, %rd7568;
	shr.u64 	%rd7569, %rd7568, 32;
	and.b64  	%rd7570, %rd7526, 4294967295;
	add.s64 	%rd7571, %rd7569, %rd7570;
	mad.lo.s64 	%rd7572, %rd435, %rd7562, %rd7571;
	shr.u64 	%rd7573, %rd7572, 32;
	and.b64  	%rd7574, %rd7530, 4294967295;
	add.s64 	%rd7575, %rd7573, %rd7574;
	mad.lo.s64 	%rd7576, %rd436, %rd7562, %rd7575;
	shr.u64 	%rd7577, %rd7576, 32;
	and.b64  	%rd7578, %rd7534, 4294967295;
	add.s64 	%rd7579, %rd7577, %rd7578;
	mad.lo.s64 	%rd7580, %rd437, %rd7562, %rd7579;
	shr.u64 	%rd7581, %rd7580, 32;
	and.b64  	%rd7582, %rd7538, 4294967295;
	add.s64 	%rd7583, %rd7581, %rd7582;
	mad.lo.s64 	%rd7584, %rd438, %rd7562, %rd7583;
	shr.u64 	%rd7585, %rd7584, 32;
	and.b64  	%rd7586, %rd7543, 4294967295;
	add.s64 	%rd7587, %rd7585, %rd7586;
	mad.lo.s64 	%rd7588, %rd439, %rd7562, %rd7587;
	shr.u64 	%rd7589, %rd7588, 32;
	mul.wide.u32 	%rd7590, %r290, %r1164;
	and.b64  	%rd7591, %rd7546, 4294967295;
	add.s64 	%rd7592, %rd7589, %rd7591;
	add.s64 	%rd7593, %rd7592, %rd7590;
	shr.u64 	%rd7594, %rd7593, 32;
	and.b64  	%rd7595, %rd7549, 4294967295;
	add.s64 	%rd7596, %rd7594, %rd7595;
	shr.u64 	%rd7597, %rd7596, 32;
	and.b64  	%rd7598, %rd7552, 4294967295;
	add.s64 	%rd7599, %rd7597, %rd7598;
	shr.u64 	%rd7600, %rd7599, 32;
	and.b64  	%rd7601, %rd7555, 4294967295;
	add.s64 	%rd7602, %rd7600, %rd7601;
	shr.u64 	%rd7603, %rd7602, 32;
	and.b64  	%rd7604, %rd7558, 4294967295;
	add.s64 	%rd7605, %rd7603, %rd7604;
	shr.u64 	%rd7606, %rd7605, 32;
	and.b64  	%rd7607, %rd7561, 4294967295;
	add.s64 	%rd7608, %rd7606, %rd7607;
	{ .reg .b32 tmp; mov.b64 {tmp, %r1166}, %rd7608; }
	add.s32 	%r1167, %r1163, %r1166;
	mul.lo.s32 	%r1168, %r289, %r1165;
	cvt.u64.u32 	%rd7609, %r1168;
	and.b64  	%rd7610, %rd7568, 4294967295;
	mad.lo.s64 	%rd7611, %rd433, %rd7609, %rd7610;
	shr.u64 	%rd7612, %rd7611, 32;
	and.b64  	%rd7613, %rd7572, 4294967295;
	add.s64 	%rd7614, %rd7612, %rd7613;
	mad.lo.s64 	%rd7615, %rd434, %rd7609, %rd7614;
	cvt.u32.u64 	%r1169, %rd7615;
	shr.u64 	%rd7616, %rd7615, 32;
	and.b64  	%rd7617, %rd7576, 4294967295;
	add.s64 	%rd7618, %rd7616, %rd7617;
	mad.lo.s64 	%rd7619, %rd435, %rd7609, %rd7618;
	shr.u64 	%rd7620, %rd7619, 32;
	and.b64  	%rd7621, %rd7580, 4294967295;
	add.s64 	%rd7622, %rd7620, %rd7621;
	mad.lo.s64 	%rd7623, %rd436, %rd7609, %rd7622;
	shr.u64 	%rd7624, %rd7623, 32;
	and.b64  	%rd7625, %rd7584, 4294967295;
	add.s64 	%rd7626, %rd7624, %rd7625;
	mad.lo.s64 	%rd7627, %rd437, %rd7609, %rd7626;
	shr.u64 	%rd7628, %rd7627, 32;
	and.b64  	%rd7629, %rd7588, 4294967295;
	add.s64 	%rd7630, %rd7628, %rd7629;
	mad.lo.s64 	%rd7631, %rd438, %rd7609, %rd7630;
	shr.u64 	%rd7632, %rd7631, 32;
	and.b64  	%rd7633, %rd7593, 4294967295;
	add.s64 	%rd7634, %rd7632, %rd7633;
	mad.lo.s64 	%rd7635, %rd439, %rd7609, %rd7634;
	shr.u64 	%rd7636, %rd7635, 32;
	mul.wide.u32 	%rd7637, %r290, %r1168;
	and.b64  	%rd7638, %rd7596, 4294967295;
	add.s64 	%rd7639, %rd7636, %rd7638;
	add.s64 	%rd7640, %rd7639, %rd7637;
	shr.u64 	%rd7641, %rd7640, 32;
	and.b64  	%rd7642, %rd7599, 4294967295;
	add.s64 	%rd7643, %rd7641, %rd7642;
	shr.u64 	%rd7644, %rd7643, 32;
	and.b64  	%rd7645, %rd7602, 4294967295;
	add.s64 	%rd7646, %rd7644, %rd7645;
	shr.u64 	%rd7647, %rd7646, 32;
	and.b64  	%rd7648, %rd7605, 4294967295;
	add.s64 	%rd7649, %rd7647, %rd7648;
	shr.u64 	%rd7650, %rd7649, 32;
	and.b64  	%rd7651, %rd7608, 4294967295;
	add.s64 	%rd7652, %rd7650, %rd7651;
	{ .reg .b32 tmp; mov.b64 {tmp, %r1170}, %rd7652; }
	add.s32 	%r1171, %r1167, %r1170;
	mul.lo.s32 	%r1172, %r289, %r1169;
	cvt.u64.u32 	%rd7653, %r1172;
	and.b64  	%rd7654, %rd7615, 4294967295;
	mad.lo.s64 	%rd7655, %rd433, %rd7653, %rd7654;
	shr.u64 	%rd7656, %rd7655, 32;
	and.b64  	%rd7657, %rd7619, 4294967295;
	add.s64 	%rd7658, %rd7656, %rd7657;
	mad.lo.s64 	%rd7659, %rd434, %rd7653, %rd7658;
	cvt.u32.u64 	%r1173, %rd7659;
	shr.u64 	%rd7660, %rd7659, 32;
	and.b64  	%rd7661, %rd7623, 4294967295;
	add.s64 	%rd7662, %rd7660, %rd7661;
	mad.lo.s64 	%rd7663, %rd435, %rd7653, %rd7662;
	shr.u64 	%rd7664, %rd7663, 32;
	and.b64  	%rd7665, %rd7627, 4294967295;
	add.s64 	%rd7666, %rd7664, %rd7665;
	mad.lo.s64 	%rd7667, %rd436, %rd7653, %rd7666;
	shr.u64 	%rd7668, %rd7667, 32;
	and.b64  	%rd7669, %rd7631, 4294967295;
	add.s64 	%rd7670, %rd7668, %rd7669;
	mad.lo.s64 	%rd7671, %rd437, %rd7653, %rd7670;
	shr.u64 	%rd7672, %rd7671, 32;
	and.b64  	%rd7673, %rd7635, 4294967295;
	add.s64 	%rd7674, %rd7672, %rd7673;
	mad.lo.s64 	%rd7675, %rd438, %rd7653, %rd7674;
	shr.u64 	%rd7676, %rd7675, 32;
	and.b64  	%rd7677, %rd7640, 4294967295;
	add.s64 	%rd7678, %rd7676, %rd7677;
	mad.lo.s64 	%rd7679, %rd439, %rd7653, %rd7678;
	shr.u64 	%rd7680, %rd7679, 32;
	mul.wide.u32 	%rd7681, %r290, %r1172;
	and.b64  	%rd7682, %rd7643, 4294967295;
	add.s64 	%rd7683, %rd7680, %rd7682;
	add.s64 	%rd7684, %rd7683, %rd7681;
	shr.u64 	%rd7685, %rd7684, 32;
	and.b64  	%rd7686, %rd7646, 4294967295;
	add.s64 	%rd7687, %rd7685, %rd7686;
	shr.u64 	%rd7688, %rd7687, 32;
	and.b64  	%rd7689, %rd7649, 4294967295;
	add.s64 	%rd7690, %rd7688, %rd7689;
	shr.u64 	%rd7691, %rd7690, 32;
	and.b64  	%rd7692, %rd7652, 4294967295;
	add.s64 	%rd7693, %rd7691, %rd7692;
	{ .reg .b32 tmp; mov.b64 {tmp, %r1174}, %rd7693; }
	add.s32 	%r1175, %r1171, %r1174;
	mul.lo.s32 	%r1176, %r289, %r1173;
	cvt.u64.u32 	%rd7694, %r1176;
	and.b64  	%rd7695, %rd7659, 4294967295;
	mad.lo.s64 	%rd7696, %rd433, %rd7694, %rd7695;
	shr.u64 	%rd7697, %rd7696, 32;
	and.b64  	%rd7698, %rd7663, 4294967295;
	add.s64 	%rd7699, %rd7697, %rd7698;
	mad.lo.s64 	%rd7700, %rd434, %rd7694, %rd7699;
	cvt.u32.u64 	%r1177, %rd7700;
	shr.u64 	%rd7701, %rd7700, 32;
	and.b64  	%rd7702, %rd7667, 4294967295;
	add.s64 	%rd7703, %rd7701, %rd7702;
	mad.lo.s64 	%rd7704, %rd435, %rd7694, %rd7703;
	shr.u64 	%rd7705, %rd7704, 32;
	and.b64  	%rd7706, %rd7671, 4294967295;
	add.s64 	%rd7707, %rd7705, %rd7706;
	mad.lo.s64 	%rd7708, %rd436, %rd7694, %rd7707;
	shr.u64 	%rd7709, %rd7708, 32;
	and.b64  	%rd7710, %rd7675, 4294967295;
	add.s64 	%rd7711, %rd7709, %rd7710;
	mad.lo.s64 	%rd7712, %rd437, %rd7694, %rd7711;
	shr.u64 	%rd7713, %rd7712, 32;
	and.b64  	%rd7714, %rd7679, 4294967295;
	add.s64 	%rd7715, %rd7713, %rd7714;
	mad.lo.s64 	%rd7716, %rd438, %rd7694, %rd7715;
	shr.u64 	%rd7717, %rd7716, 32;
	and.b64  	%rd7718, %rd7684, 4294967295;
	add.s64 	%rd7719, %rd7717, %rd7718;
	mad.lo.s64 	%rd7720, %rd439, %rd7694, %rd7719;
	shr.u64 	%rd7721, %rd7720, 32;
	mul.wide.u32 	%rd7722, %r290, %r1176;
	and.b64  	%rd7723, %rd7687, 4294967295;
	add.s64 	%rd7724, %rd7721, %rd7723;
	add.s64 	%rd7725, %rd7724, %rd7722;
	shr.u64 	%rd7726, %rd7725, 32;
	and.b64  	%rd7727, %rd7690, 4294967295;
	add.s64 	%rd7728, %rd7726, %rd7727;
	shr.u64 	%rd7729, %rd7728, 32;
	and.b64  	%rd7730, %rd7693, 4294967295;
	add.s64 	%rd7731, %rd7729, %rd7730;
	{ .reg .b32 tmp; mov.b64 {tmp, %r1178}, %rd7731; }
	add.s32 	%r1179, %r1175, %r1178;
	mul.lo.s32 	%r1180, %r289, %r1177;
	cvt.u64.u32 	%rd7732, %r1180;
	and.b64  	%rd7733, %rd7700, 4294967295;
	mad.lo.s64 	%rd7734, %rd433, %rd7732, %rd7733;
	shr.u64 	%rd7735, %rd7734, 32;
	and.b64  	%rd7736, %rd7704, 4294967295;
	add.s64 	%rd7737, %rd7735, %rd7736;
	mad.lo.s64 	%rd7738, %rd434, %rd7732, %rd7737;
	cvt.u32.u64 	%r1181, %rd7738;
	shr.u64 	%rd7739, %rd7738, 32;
	and.b64  	%rd7740, %rd7708, 4294967295;
	add.s64 	%rd7741, %rd7739, %rd7740;
	mad.lo.s64 	%rd7742, %rd435, %rd7732, %rd7741;
	shr.u64 	%rd7743, %rd7742, 32;
	and.b64  	%rd7744, %rd7712, 4294967295;
	add.s64 	%rd7745, %rd7743, %rd7744;
	mad.lo.s64 	%rd7746, %rd436, %rd7732, %rd7745;
	shr.u64 	%rd7747, %rd7746, 32;
	and.b64  	%rd7748, %rd7716, 4294967295;
	add.s64 	%rd7749, %rd7747, %rd7748;
	mad.lo.s64 	%rd7750, %rd437, %rd7732, %rd7749;
	shr.u64 	%rd7751, %rd7750, 32;
	and.b64  	%rd7752, %rd7720, 4294967295;
	add.s64 	%rd7753, %rd7751, %rd7752;
	mad.lo.s64 	%rd7754, %rd438, %rd7732, %rd7753;
	shr.u64 	%rd7755, %rd7754, 32;
	and.b64  	%rd7756, %rd7725, 4294967295;
	add.s64 	%rd7757, %rd7755, %rd7756;
	mad.lo.s64 	%rd7758, %rd439, %rd7732, %rd7757;
	shr.u64 	%rd7759, %rd7758, 32;
	mul.wide.u32 	%rd7760, %r290, %r1180;
	and.b64  	%rd7761, %rd7728, 4294967295;
	add.s64 	%rd7762, %rd7759, %rd7761;
	add.s64 	%rd7763, %rd7762, %rd7760;
	shr.u64 	%rd7764, %rd7763, 32;
	and.b64  	%rd7765, %rd7731, 4294967295;
	add.s64 	%rd7766, %rd7764, %rd7765;
	{ .reg .b32 tmp; mov.b64 {tmp, %r1182}, %rd7766; }
	add.s32 	%r1183, %r1179, %r1182;
	mul.lo.s32 	%r1184, %r289, %r1181;
	cvt.u64.u32 	%rd7767, %r1184;
	and.b64  	%rd7768, %rd7738, 4294967295;
	mad.lo.s64 	%rd7769, %rd433, %rd7767, %rd7768;
	shr.u64 	%rd7770, %rd7769, 32;
	and.b64  	%rd7771, %rd7742, 4294967295;
	add.s64 	%rd7772, %rd7770, %rd7771;
	mad.lo.s64 	%rd482, %rd434, %rd7767, %rd7772;
	cvt.u32.u64 	%r1564, %rd482;
	shr.u64 	%rd7773, %rd482, 32;
	and.b64  	%rd7774, %rd7746, 4294967295;
	add.s64 	%rd7775, %rd7773, %rd7774;
	mad.lo.s64 	%rd483, %rd435, %rd7767, %rd7775;
	cvt.u32.u64 	%r1565, %rd483;
	shr.u64 	%rd7776, %rd483, 32;
	and.b64  	%rd7777, %rd7750, 4294967295;
	add.s64 	%rd7778, %rd7776, %rd7777;
	mad.lo.s64 	%rd484, %rd436, %rd7767, %rd7778;
	cvt.u32.u64 	%r1566, %rd484;
	shr.u64 	%rd7779, %rd484, 32;
	and.b64  	%rd7780, %rd7754, 4294967295;
	add.s64 	%rd7781, %rd7779, %rd7780;
	mad.lo.s64 	%rd485, %rd437, %rd7767, %rd7781;
	cvt.u32.u64 	%r1567, %rd485;
	shr.u64 	%rd7782, %rd485, 32;
	and.b64  	%rd7783, %rd7758, 4294967295;
	add.s64 	%rd7784, %rd7782, %rd7783;
	mad.lo.s64 	%rd486, %rd438, %rd7767, %rd7784;
	cvt.u32.u64 	%r1568, %rd486;
	shr.u64 	%rd7785, %rd486, 32;
	and.b64  	%rd7786, %rd7763, 4294967295;
	add.s64 	%rd7787, %rd7785, %rd7786;
	mad.lo.s64 	%rd487, %rd439, %rd7767, %rd7787;
	cvt.u32.u64 	%r1569, %rd487;
	shr.u64 	%rd7788, %rd487, 32;
	mul.wide.u32 	%rd7789, %r290, %r1184;
	and.b64  	%rd7790, %rd7766, 4294967295;
	add.s64 	%rd7791, %rd7788, %rd7790;
	add.s64 	%rd488, %rd7791, %rd7789;
	cvt.u32.u64 	%r1570, %rd488;
	{ .reg .b32 tmp; mov.b64 {tmp, %r1185}, %rd488; }
	add.s32 	%r1571, %r1183, %r1185;
	setp.gt.u32 	%p335, %r1571, %r290;
	@%p335 bra 	$L__BB3_304;
	setp.lt.u32 	%p336, %r1571, %r290;
	@%p336 bra 	$L__BB3_305;
	cvt.u32.u64 	%r1186, %rd439;
	setp.lt.u32 	%p337, %r1186, %r1570;
	@%p337 bra 	$L__BB3_304;
	setp.gt.u32 	%p338, %r1186, %r1570;
	@%p338 bra 	$L__BB3_305;
	cvt.u32.u64 	%r1188, %rd438;
	setp.lt.u32 	%p339, %r1188, %r1569;
	@%p339 bra 	$L__BB3_304;
	setp.gt.u32 	%p340, %r1188, %r1569;
	@%p340 bra 	$L__BB3_305;
	cvt.u32.u64 	%r1190, %rd437;
	setp.lt.u32 	%p341, %r1190, %r1568;
	@%p341 bra 	$L__BB3_304;
	setp.gt.u32 	%p342, %r1190, %r1568;
	@%p342 bra 	$L__BB3_305;
	cvt.u32.u64 	%r1192, %rd436;
	setp.lt.u32 	%p343, %r1192, %r1567;
	@%p343 bra 	$L__BB3_304;
	setp.gt.u32 	%p344, %r1192, %r1567;
	@%p344 bra 	$L__BB3_305;
	cvt.u32.u64 	%r1194, %rd435;
	setp.lt.u32 	%p345, %r1194, %r1566;
	@%p345 bra 	$L__BB3_304;
	setp.gt.u32 	%p346, %r1194, %r1566;
	@%p346 bra 	$L__BB3_305;
	cvt.u32.u64 	%r1196, %rd434;
	setp.lt.u32 	%p347, %r1196, %r1565;
	@%p347 bra 	$L__BB3_304;
	cvt.u32.u64 	%r1197, %rd433;
	setp.gt.u32 	%p348, %r1196, %r1565;
	setp.gt.u32 	%p349, %r1197, %r1564;
	or.pred  	%p350, %p348, %p349;
	@%p350 bra 	$L__BB3_305;
$L__BB3_304:
	and.b64  	%rd7793, %rd482, 4294967295;
	sub.s64 	%rd7794, %rd7793, %rd433;
	shr.u64 	%rd7795, %rd7794, 63;
	cvt.u32.u64 	%r1564, %rd7794;
	and.b64  	%rd7796, %rd483, 4294967295;
	add.s64 	%rd7797, %rd7795, %rd434;
	sub.s64 	%rd7798, %rd7796, %rd7797;
	shr.u64 	%rd7799, %rd7798, 63;
	cvt.u32.u64 	%r1565, %rd7798;
	and.b64  	%rd7800, %rd484, 4294967295;
	add.s64 	%rd7801, %rd7799, %rd435;
	sub.s64 	%rd7802, %rd7800, %rd7801;
	shr.u64 	%rd7803, %rd7802, 63;
	cvt.u32.u64 	%r1566, %rd7802;
	and.b64  	%rd7804, %rd485, 4294967295;
	add.s64 	%rd7805, %rd7803, %rd436;
	sub.s64 	%rd7806, %rd7804, %rd7805;
	shr.u64 	%rd7807, %rd7806, 63;
	cvt.u32.u64 	%r1567, %rd7806;
	and.b64  	%rd7808, %rd486, 4294967295;
	add.s64 	%rd7809, %rd7807, %rd437;
	sub.s64 	%rd7810, %rd7808, %rd7809;
	shr.u64 	%rd7811, %rd7810, 63;
	cvt.u32.u64 	%r1568, %rd7810;
	and.b64  	%rd7812, %rd487, 4294967295;
	add.s64 	%rd7813, %rd7811, %rd438;
	sub.s64 	%rd7814, %rd7812, %rd7813;
	shr.u64 	%rd7815, %rd7814, 63;
	cvt.u32.u64 	%r1569, %rd7814;
	and.b64  	%rd7816, %rd488, 4294967295;
	add.s64 	%rd7817, %rd7815, %rd439;
	sub.s64 	%rd7818, %rd7816, %rd7817;
	shr.u64 	%rd7819, %rd7818, 63;
	cvt.u32.u64 	%r1570, %rd7818;
	cvt.u32.u64 	%r1199, %rd7819;
	add.s32 	%r1200, %r290, %r1199;
	sub.s32 	%r1571, %r1571, %r1200;
$L__BB3_305:
	add.s32 	%r1555, %r1555, -1;
	setp.ne.s32 	%p351, %r1555, -1;
	@%p351 bra 	$L__BB3_274;
	cvt.u64.u32 	%rd10879, %r1564;
	cvt.u64.u32 	%rd10880, %r1565;
	cvt.u64.u32 	%rd10881, %r1566;
	cvt.u64.u32 	%rd10882, %r1567;
	cvt.u64.u32 	%rd10883, %r1568;
	cvt.u64.u32 	%rd10884, %r1569;
	cvt.u64.u32 	%rd10885, %r1570;
	cvt.u64.u32 	%rd10886, %r1571;
$L__BB3_307:
	mul.lo.s64 	%rd7820, %rd10879, %rd10879;
	cvt.u32.u64 	%r1201, %rd7820;
	shr.u64 	%rd7821, %rd7820, 32;
	mul.lo.s64 	%rd7822, %rd10880, %rd10879;
	add.s64 	%rd7823, %rd7821, %rd7822;
	shr.u64 	%rd7824, %rd7823, 32;
	mul.lo.s64 	%rd7825, %rd10881, %rd10879;
	add.s64 	%rd7826, %rd7824, %rd7825;
	shr.u64 	%rd7827, %rd7826, 32;
	mul.lo.s64 	%rd7828, %rd10882, %rd10879;
	add.s64 	%rd7829, %rd7827, %rd7828;
	shr.u64 	%rd7830, %rd7829, 32;
	mul.lo.s64 	%rd7831, %rd10883, %rd10879;
	add.s64 	%rd7832, %rd7830, %rd7831;
	shr.u64 	%rd7833, %rd7832, 32;
	mul.lo.s64 	%rd7834, %rd10884, %rd10879;
	add.s64 	%rd7835, %rd7833, %rd7834;
	shr.u64 	%rd7836, %rd7835, 32;
	mul.lo.s64 	%rd7837, %rd10885, %rd10879;
	add.s64 	%rd7838, %rd7836, %rd7837;
	shr.u64 	%rd7839, %rd7838, 32;
	mul.lo.s64 	%rd7840, %rd10886, %rd10879;
	add.s64 	%rd7841, %rd7839, %rd7840;
	shr.u64 	%rd7842, %rd7841, 32;
	and.b64  	%rd7843, %rd7823, 4294967295;
	add.s64 	%rd7844, %rd7822, %rd7843;
	shr.u64 	%rd7845, %rd7844, 32;
	and.b64  	%rd7846, %rd7826, 4294967295;
	add.s64 	%rd7847, %rd7845, %rd7846;
	mad.lo.s64 	%rd7848, %rd10880, %rd10880, %rd7847;
	shr.u64 	%rd7849, %rd7848, 32;
	mul.lo.s64 	%rd7850, %rd10881, %rd10880;
	and.b64  	%rd7851, %rd7829, 4294967295;
	add.s64 	%rd7852, %rd7849, %rd7851;
	add.s64 	%rd7853, %rd7852, %rd7850;
	shr.u64 	%rd7854, %rd7853, 32;
	mul.lo.s64 	%rd7855, %rd10882, %rd10880;
	and.b64  	%rd7856, %rd7832, 4294967295;
	add.s64 	%rd7857, %rd7854, %rd7856;
	add.s64 	%rd7858, %rd7857, %rd7855;
	shr.u64 	%rd7859, %rd7858, 32;
	mul.lo.s64 	%rd7860, %rd10883, %rd10880;
	and.b64  	%rd7861, %rd7835, 4294967295;
	add.s64 	%rd7862, %rd7859, %rd7861;
	add.s64 	%rd7863, %rd7862, %rd7860;
	shr.u64 	%rd7864, %rd7863, 32;
	mul.lo.s64 	%rd7865, %rd10884, %rd10880;
	and.b64  	%rd7866, %rd7838, 4294967295;
	add.s64 	%rd7867, %rd7864, %rd7866;
	add.s64 	%rd7868, %rd7867, %rd7865;
	shr.u64 	%rd7869, %rd7868, 32;
	mul.lo.s64 	%rd7870, %rd10885, %rd10880;
	and.b64  	%rd7871, %rd7841, 4294967295;
	add.s64 	%rd7872, %rd7869, %rd7871;
	add.s64 	%rd7873, %rd7872, %rd7870;
	shr.u64 	%rd7874, %rd7873, 32;
	mul.lo.s64 	%rd7875, %rd10886, %rd10880;
	add.s64 	%rd7876, %rd7874, %rd7842;
	add.s64 	%rd7877, %rd7876, %rd7875;
	shr.u64 	%rd7878, %rd7877, 32;
	and.b64  	%rd7879, %rd7848, 4294967295;
	add.s64 	%rd7880, %rd7825, %rd7879;
	shr.u64 	%rd7881, %rd7880, 32;
	and.b64  	%rd7882, %rd7853, 4294967295;
	add.s64 	%rd7883, %rd7881, %rd7882;
	add.s64 	%rd7884, %rd7883, %rd7850;
	shr.u64 	%rd7885, %rd7884, 32;
	and.b64  	%rd7886, %rd7858, 4294967295;
	add.s64 	%rd7887, %rd7885, %rd7886;
	mad.lo.s64 	%rd7888, %rd10881, %rd10881, %rd7887;
	shr.u64 	%rd7889, %rd7888, 32;
	mul.lo.s64 	%rd7890, %rd10882, %rd10881;
	and.b64  	%rd7891, %rd7863, 4294967295;
	add.s64 	%rd7892, %rd7889, %rd7891;
	add.s64 	%rd7893, %rd7892, %rd7890;
	shr.u64 	%rd7894, %rd7893, 32;
	mul.lo.s64 	%rd7895, %rd10883, %rd10881;
	and.b64  	%rd7896, %rd7868, 4294967295;
	add.s64 	%rd7897, %rd7894, %rd7896;
	add.s64 	%rd7898, %rd7897, %rd7895;
	shr.u64 	%rd7899, %rd7898, 32;
	mul.lo.s64 	%rd7900, %rd10884, %rd10881;
	and.b64  	%rd7901, %rd7873, 4294967295;
	add.s64 	%rd7902, %rd7899, %rd7901;
	add.s64 	%rd7903, %rd7902, %rd7900;
	shr.u64 	%rd7904, %rd7903, 32;
	mul.lo.s64 	%rd7905, %rd10885, %rd10881;
	and.b64  	%rd7906, %rd7877, 4294967295;
	add.s64 	%rd7907, %rd7904, %rd7906;
	add.s64 	%rd7908, %rd7907, %rd7905;
	shr.u64 	%rd7909, %rd7908, 32;
	mul.lo.s64 	%rd7910, %rd10886, %rd10881;
	add.s64 	%rd7911, %rd7909, %rd7878;
	add.s64 	%rd7912, %rd7911, %rd7910;
	shr.u64 	%rd7913, %rd7912, 32;
	and.b64  	%rd7914, %rd7884, 4294967295;
	add.s64 	%rd7915, %rd7828, %rd7914;
	shr.u64 	%rd7916, %rd7915, 32;
	and.b64  	%rd7917, %rd7888, 4294967295;
	add.s64 	%rd7918, %rd7916, %rd7917;
	add.s64 	%rd7919, %rd7918, %rd7855;
	shr.u64 	%rd7920, %rd7919, 32;
	and.b64  	%rd7921, %rd7893, 4294967295;
	add.s64 	%rd7922, %rd7920, %rd7921;
	add.s64 	%rd7923, %rd7922, %rd7890;
	shr.u64 	%rd7924, %rd7923, 32;
	and.b64  	%rd7925, %rd7898, 4294967295;
	add.s64 	%rd7926, %rd7924, %rd7925;
	mad.lo.s64 	%rd7927, %rd10882, %rd10882, %rd7926;
	shr.u64 	%rd7928, %rd7927, 32;
	mul.lo.s64 	%rd7929, %rd10883, %rd10882;
	and.b64  	%rd7930, %rd7903, 4294967295;
	add.s64 	%rd7931, %rd7928, %rd7930;
	add.s64 	%rd7932, %rd7931, %rd7929;
	shr.u64 	%rd7933, %rd7932, 32;
	mul.lo.s64 	%rd7934, %rd10884, %rd10882;
	and.b64  	%rd7935, %rd7908, 4294967295;
	add.s64 	%rd7936, %rd7933, %rd7935;
	add.s64 	%rd7937, %rd7936, %rd7934;
	shr.u64 	%rd7938, %rd7937, 32;
	mul.lo.s64 	%rd7939, %rd10885, %rd10882;
	and.b64  	%rd7940, %rd7912, 4294967295;
	add.s64 	%rd7941, %rd7938, %rd7940;
	add.s64 	%rd7942, %rd7941, %rd7939;
	shr.u64 	%rd7943, %rd7942, 32;
	mul.lo.s64 	%rd7944, %rd10886, %rd10882;
	add.s64 	%rd7945, %rd7943, %rd7913;
	add.s64 	%rd7946, %rd7945, %rd7944;
	shr.u64 	%rd7947, %rd7946, 32;
	and.b64  	%rd7948, %rd7919, 4294967295;
	add.s64 	%rd7949, %rd7831, %rd7948;
	shr.u64 	%rd7950, %rd7949, 32;
	and.b64  	%rd7951, %rd7923, 4294967295;
	add.s64 	%rd7952, %rd7950, %rd7951;
	add.s64 	%rd7953, %rd7952, %rd7860;
	shr.u64 	%rd7954, %rd7953, 32;
	and.b64  	%rd7955, %rd7927, 4294967295;
	add.s64 	%rd7956, %rd7954, %rd7955;
	add.s64 	%rd7957, %rd7956, %rd7895;
	shr.u64 	%rd7958, %rd7957, 32;
	and.b64  	%rd7959, %rd7932, 4294967295;
	add.s64 	%rd7960, %rd7958, %rd7959;
	add.s64 	%rd7961, %rd7960, %rd7929;
	shr.u64 	%rd7962, %rd7961, 32;
	and.b64  	%rd7963, %rd7937, 4294967295;
	add.s64 	%rd7964, %rd7962, %rd7963;
	mad.lo.s64 	%rd7965, %rd10883, %rd10883, %rd7964;
	shr.u64 	%rd7966, %rd7965, 32;
	mul.lo.s64 	%rd7967, %rd10884, %rd10883;
	and.b64  	%rd7968, %rd7942, 4294967295;
	add.s64 	%rd7969, %rd7966, %rd7968;
	add.s64 	%rd7970, %rd7969, %rd7967;
	shr.u64 	%rd7971, %rd7970, 32;
	mul.lo.s64 	%rd7972, %rd10885, %rd10883;
	and.b64  	%rd7973, %rd7946, 4294967295;
	add.s64 	%rd7974, %rd7971, %rd7973;
	add.s64 	%rd7975, %rd7974, %rd7972;
	shr.u64 	%rd7976, %rd7975, 32;
	mul.lo.s64 	%rd7977, %rd10886, %rd10883;
	add.s64 	%rd7978, %rd7976, %rd7947;
	add.s64 	%rd7979, %rd7978, %rd7977;
	shr.u64 	%rd7980, %rd7979, 32;
	and.b64  	%rd7981, %rd7953, 4294967295;
	add.s64 	%rd7982, %rd7834, %rd7981;
	shr.u64 	%rd7983, %rd7982, 32;
	and.b64  	%rd7984, %rd7957, 4294967295;
	add.s64 	%rd7985, %rd7983, %rd7984;
	add.s64 	%rd7986, %rd7985, %rd7865;
	shr.u64 	%rd7987, %rd7986, 32;
	and.b64  	%rd7988, %rd7961, 4294967295;
	add.s64 	%rd7989, %rd7987, %rd7988;
	add.s64 	%rd7990, %rd7989, %rd7900;
	shr.u64 	%rd7991, %rd7990, 32;
	and.b64  	%rd7992, %rd7965, 4294967295;
	add.s64 	%rd7993, %rd7991, %rd7992;
	add.s64 	%rd7994, %rd7993, %rd7934;
	shr.u64 	%rd7995, %rd7994, 32;
	and.b64  	%rd7996, %rd7970, 4294967295;
	add.s64 	%rd7997, %rd7995, %rd7996;
	add.s64 	%rd7998, %rd7997, %rd7967;
	shr.u64 	%rd7999, %rd7998, 32;
	and.b64  	%rd8000, %rd7975, 4294967295;
	add.s64 	%rd8001, %rd7999, %rd8000;
	mad.lo.s64 	%rd8002, %rd10884, %rd10884, %rd8001;
	shr.u64 	%rd8003, %rd8002, 32;
	mul.lo.s64 	%rd8004, %rd10885, %rd10884;
	and.b64  	%rd8005, %rd7979, 4294967295;
	add.s64 	%rd8006, %rd8003, %rd8005;
	add.s64 	%rd8007, %rd8006, %rd8004;
	shr.u64 	%rd8008, %rd8007, 32;
	mul.lo.s64 	%rd8009, %rd10886, %rd10884;
	add.s64 	%rd8010, %rd8008, %rd7980;
	add.s64 	%rd8011, %rd8010, %rd8009;
	shr.u64 	%rd8012, %rd8011, 32;
	and.b64  	%rd8013, %rd7986, 4294967295;
	add.s64 	%rd8014, %rd7837, %rd8013;
	shr.u64 	%rd8015, %rd8014, 32;
	and.b64  	%rd8016, %rd7990, 4294967295;
	add.s64 	%rd8017, %rd8015, %rd8016;
	add.s64 	%rd8018, %rd8017, %rd7870;
	shr.u64 	%rd8019, %rd8018, 32;
	and.b64  	%rd8020, %rd7994, 4294967295;
	add.s64 	%rd8021, %rd8019, %rd8020;
	add.s64 	%rd8022, %rd8021, %rd7905;
	shr.u64 	%rd8023, %rd8022, 32;
	and.b64  	%rd8024, %rd7998, 4294967295;
	add.s64 	%rd8025, %rd8023, %rd8024;
	add.s64 	%rd8026, %rd8025, %rd7939;
	shr.u64 	%rd8027, %rd8026, 32;
	and.b64  	%rd8028, %rd8002, 4294967295;
	add.s64 	%rd8029, %rd8027, %rd8028;
	add.s64 	%rd8030, %rd8029, %rd7972;
	shr.u64 	%rd8031, %rd8030, 32;
	and.b64  	%rd8032, %rd8007, 4294967295;
	add.s64 	%rd8033, %rd8031, %rd8032;
	add.s64 	%rd8034, %rd8033, %rd8004;
	shr.u64 	%rd8035, %rd8034, 32;
	and.b64  	%rd8036, %rd8011, 4294967295;
	add.s64 	%rd8037, %rd8035, %rd8036;
	mad.lo.s64 	%rd8038, %rd10885, %rd10885, %rd8037;
	shr.u64 	%rd8039, %rd8038, 32;
	mul.lo.s64 	%rd8040, %rd10886, %rd10885;
	add.s64 	%rd8041, %rd8039, %rd8012;
	add.s64 	%rd8042, %rd8041, %rd8040;
	shr.u64 	%rd8043, %rd8042, 32;
	and.b64  	%rd8044, %rd8018, 4294967295;
	add.s64 	%rd8045, %rd7840, %rd8044;
	shr.u64 	%rd8046, %rd8045, 32;
	and.b64  	%rd8047, %rd8022, 4294967295;
	add.s64 	%rd8048, %rd8046, %rd8047;
	add.s64 	%rd8049, %rd8048, %rd7875;
	shr.u64 	%rd8050, %rd8049, 32;
	and.b64  	%rd8051, %rd8026, 4294967295;
	add.s64 	%rd8052, %rd8050, %rd8051;
	add.s64 	%rd8053, %rd8052, %rd7910;
	shr.u64 	%rd8054, %rd8053, 32;
	and.b64  	%rd8055, %rd8030, 4294967295;
	add.s64 	%rd8056, %rd8054, %rd8055;
	add.s64 	%rd8057, %rd8056, %rd7944;
	shr.u64 	%rd8058, %rd8057, 32;
	and.b64  	%rd8059, %rd8034, 4294967295;
	add.s64 	%rd8060, %rd8058, %rd8059;
	add.s64 	%rd8061, %rd8060, %rd7977;
	shr.u64 	%rd8062, %rd8061, 32;
	and.b64  	%rd8063, %rd8038, 4294967295;
	add.s64 	%rd8064, %rd8062, %rd8063;
	add.s64 	%rd8065, %rd8064, %rd8009;
	shr.u64 	%rd8066, %rd8065, 32;
	and.b64  	%rd8067, %rd8042, 4294967295;
	add.s64 	%rd8068, %rd8066, %rd8067;
	add.s64 	%rd8069, %rd8068, %rd8040;
	shr.u64 	%rd8070, %rd8069, 32;
	add.s64 	%rd8071, %rd8070, %rd8043;
	mad.lo.s64 	%rd8072, %rd10886, %rd10886, %rd8071;
	{ .reg .b32 tmp; mov.b64 {tmp, %r1202}, %rd8072; }
	mul.lo.s32 	%r1203, %r289, %r1201;
	cvt.u64.u32 	%rd8073, %r1203;
	and.b64  	%rd8074, %rd7820, 4294967295;
	mad.lo.s64 	%rd8075, %rd433, %rd8073, %rd8074;
	shr.u64 	%rd8076, %rd8075, 32;
	and.b64  	%rd8077, %rd7844, 4294967295;
	add.s64 	%rd8078, %rd8076, %rd8077;
	mad.lo.s64 	%rd8079, %rd434, %rd8073, %rd8078;
	cvt.u32.u64 	%r1204, %rd8079;
	shr.u64 	%rd8080, %rd8079, 32;
	and.b64  	%rd8081, %rd7880, 4294967295;
	add.s64 	%rd8082, %rd8080, %rd8081;
	mad.lo.s64 	%rd8083, %rd435, %rd8073, %rd8082;
	shr.u64 	%rd8084, %rd8083, 32;
	and.b64  	%rd8085, %rd7915, 4294967295;
	add.s64 	%rd8086, %rd8084, %rd8085;
	mad.lo.s64 	%rd8087, %rd436, %rd8073, %rd8086;
	shr.u64 	%rd8088, %rd8087, 32;
	and.b64  	%rd8089, %rd7949, 4294967295;
	add.s64 	%rd8090, %rd8088, %rd8089;
	mad.lo.s64 	%rd8091, %rd437, %rd8073, %rd8090;
	shr.u64 	%rd8092, %rd8091, 32;
	and.b64  	%rd8093, %rd7982, 4294967295;
	add.s64 	%rd8094, %rd8092, %rd8093;
	mad.lo.s64 	%rd8095, %rd438, %rd8073, %rd8094;
	shr.u64 	%rd8096, %rd8095, 32;
	and.b64  	%rd8097, %rd8014, 4294967295;
	add.s64 	%rd8098, %rd8096, %rd8097;
	mad.lo.s64 	%rd8099, %rd439, %rd8073, %rd8098;
	shr.u64 	%rd8100, %rd8099, 32;
	mul.wide.u32 	%rd8101, %r290, %r1203;
	and.b64  	%rd8102, %rd8045, 4294967295;
	add.s64 	%rd8103, %rd8100, %rd8102;
	add.s64 	%rd8104, %rd8103, %rd8101;
	shr.u64 	%rd8105, %rd8104, 32;
	and.b64  	%rd8106, %rd8049, 4294967295;
	add.s64 	%rd8107, %rd8105, %rd8106;
	shr.u64 	%rd8108, %rd8107, 32;
	and.b64  	%rd8109, %rd8053, 4294967295;
	add.s64 	%rd8110, %rd8108, %rd8109;
	shr.u64 	%rd8111, %rd8110, 32;
	and.b64  	%rd8112, %rd8057, 4294967295;
	add.s64 	%rd8113, %rd8111, %rd8112;
	shr.u64 	%rd8114, %rd8113, 32;
	and.b64  	%rd8115, %rd8061, 4294967295;
	add.s64 	%rd8116, %rd8114, %rd8115;
	shr.u64 	%rd8117, %rd8116, 32;
	and.b64  	%rd8118, %rd8065, 4294967295;
	add.s64 	%rd8119, %rd8117, %rd8118;
	shr.u64 	%rd8120, %rd8119, 32;
	and.b64  	%rd8121, %rd8069, 4294967295;
	add.s64 	%rd8122, %rd8120, %rd8121;
	shr.u64 	%rd8123, %rd8122, 32;
	and.b64  	%rd8124, %rd8072, 4294967295;
	add.s64 	%rd8125, %rd8123, %rd8124;
	{ .reg .b32 tmp; mov.b64 {tmp, %r1205}, %rd8125; }
	add.s32 	%r1206, %r1202, %r1205;
	mul.lo.s32 	%r1207, %r289, %r1204;
	cvt.u64.u32 	%rd8126, %r1207;
	and.b64  	%rd8127, %rd8079, 4294967295;
	mad.lo.s64 	%rd8128, %rd433, %rd8126, %rd8127;
	shr.u64 	%rd8129, %rd8128, 32;
	and.b64  	%rd8130, %rd8083, 4294967295;
	add.s64 	%rd8131, %rd8129, %rd8130;
	mad.lo.s64 	%rd8132, %rd434, %rd8126, %rd8131;
	cvt.u32.u64 	%r1208, %rd8132;
	shr.u64 	%rd8133, %rd8132, 32;
	and.b64  	%rd8134, %rd8087, 4294967295;
	add.s64 	%rd8135, %rd8133, %rd8134;
	mad.lo.s64 	%rd8136, %rd435, %rd8126, %rd8135;
	shr.u64 	%rd8137, %rd8136, 32;
	and.b64  	%rd8138, %rd8091, 4294967295;
	add.s64 	%rd8139, %rd8137, %rd8138;
	mad.lo.s64 	%rd8140, %rd436, %rd8126, %rd8139;
	shr.u64 	%rd8141, %rd8140, 32;
	and.b64  	%rd8142, %rd8095, 4294967295;
	add.s64 	%rd8143, %rd8141, %rd8142;
	mad.lo.s64 	%rd8144, %rd437, %rd8126, %rd8143;
	shr.u64 	%rd8145, %rd8144, 32;
	and.b64  	%rd8146, %rd8099, 4294967295;
	add.s64 	%rd8147, %rd8145, %rd8146;
	mad.lo.s64 	%rd8148, %rd438, %rd8126, %rd8147;
	shr.u64 	%rd8149, %rd8148, 32;
	and.b64  	%rd8150, %rd8104, 4294967295;
	add.s64 	%rd8151, %rd8149, %rd8150;
	mad.lo.s64 	%rd8152, %rd439, %rd8126, %rd8151;
	shr.u64 	%rd8153, %rd8152, 32;
	mul.wide.u32 	%rd8154, %r290, %r1207;
	and.b64  	%rd8155, %rd8107, 4294967295;
	add.s64 	%rd8156, %rd8153, %rd8155;
	add.s64 	%rd8157, %rd8156, %rd8154;
	shr.u64 	%rd8158, %rd8157, 32;
	and.b64  	%rd8159, %rd8110, 4294967295;
	add.s64 	%rd8160, %rd8158, %rd8159;
	shr.u64 	%rd8161, %rd8160, 32;
	and.b64  	%rd8162, %rd8113, 4294967295;
	add.s64 	%rd8163, %rd8161, %rd8162;
	shr.u64 	%rd8164, %rd8163, 32;
	and.b64  	%rd8165, %rd8116, 4294967295;
	add.s64 	%rd8166, %rd8164, %rd8165;
	shr.u64 	%rd8167, %rd8166, 32;
	and.b64  	%rd8168, %rd8119, 4294967295;
	add.s64 	%rd8169, %rd8167, %rd8168;
	shr.u64 	%rd8170, %rd8169, 32;
	and.b64  	%rd8171, %rd8122, 4294967295;
	add.s64 	%rd8172, %rd8170, %rd8171;
	shr.u64 	%rd8173, %rd8172, 32;
	and.b64  	%rd8174, %rd8125, 4294967295;
	add.s64 	%rd8175, %rd8173, %rd8174;
	{ .reg .b32 tmp; mov.b64 {tmp, %r1209}, %rd8175; }
	add.s32 	%r1210, %r1206, %r1209;
	mul.lo.s32 	%r1211, %r289, %r1208;
	cvt.u64.u32 	%rd8176, %r1211;
	and.b64  	%rd8177, %rd8132, 4294967295;
	mad.lo.s64 	%rd8178, %rd433, %rd8176, %rd8177;
	shr.u64 	%rd8179, %rd8178, 32;
	and.b64  	%rd8180, %rd8136, 4294967295;
	add.s64 	%rd8181, %rd8179, %rd8180;
	mad.lo.s64 	%rd8182, %rd434, %rd8176, %rd8181;
	cvt.u32.u64 	%r1212, %rd8182;
	shr.u64 	%rd8183, %rd8182, 32;
	and.b64  	%rd8184, %rd8140, 4294967295;
	add.s64 	%rd8185, %rd8183, %rd8184;
	mad.lo.s64 	%rd8186, %rd435, %rd8176, %rd8185;
	shr.u64 	%rd8187, %rd8186, 32;
	and.b64  	%rd8188, %rd8144, 4294967295;
	add.s64 	%rd8189, %rd8187, %rd8188;
	mad.lo.s64 	%rd8190, %rd436, %rd8176, %rd8189;
	shr.u64 	%rd8191, %rd8190, 32;
	and.b64  	%rd8192, %rd8148, 4294967295;
	add.s64 	%rd8193, %rd8191, %rd8192;
	mad.lo.s64 	%rd8194, %rd437, %rd8176, %rd8193;
	shr.u64 	%rd8195, %rd8194, 32;
	and.b64  	%rd8196, %rd8152, 4294967295;
	add.s64 	%rd8197, %rd8195, %rd8196;
	mad.lo.s64 	%rd8198, %rd438, %rd8176, %rd8197;
	shr.u64 	%rd8199, %rd8198, 32;
	and.b64  	%rd8200, %rd8157, 4294967295;
	add.s64 	%rd8201, %rd8199, %rd8200;
	mad.lo.s64 	%rd8202, %rd439, %rd8176, %rd8201;
	shr.u64 	%rd8203, %rd8202, 32;
	mul.wide.u32 	%rd8204, %r290, %r1211;
	and.b64  	%rd8205, %rd8160, 4294967295;
	add.s64 	%rd8206, %rd8203, %rd8205;
	add.s64 	%rd8207, %rd8206, %rd8204;
	shr.u64 	%rd8208, %rd8207, 32;
	and.b64  	%rd8209, %rd8163, 4294967295;
	add.s64 	%rd8210, %rd8208, %rd8209;
	shr.u64 	%rd8211, %rd8210, 32;
	and.b64  	%rd8212, %rd8166, 4294967295;
	add.s64 	%rd8213, %rd8211, %rd8212;
	shr.u64 	%rd8214, %rd8213, 32;
	and.b64  	%rd8215, %rd8169, 4294967295;
	add.s64 	%rd8216, %rd8214, %rd8215;
	shr.u64 	%rd8217, %rd8216, 32;
	and.b64  	%rd8218, %rd8172, 4294967295;
	add.s64 	%rd8219, %rd8217, %rd8218;
	shr.u64 	%rd8220, %rd8219, 32;
	and.b64  	%rd8221, %rd8175, 4294967295;
	add.s64 	%rd8222, %rd8220, %rd8221;
	{ .reg .b32 tmp; mov.b64 {tmp, %r1213}, %rd8222; }
	add.s32 	%r1214, %r1210, %r1213;
	mul.lo.s32 	%r1215, %r289, %r1212;
	cvt.u64.u32 	%rd8223, %r1215;
	and.b64  	%rd8224, %rd8182, 4294967295;
	mad.lo.s64 	%rd8225, %rd433, %rd8223, %rd8224;
	shr.u64 	%rd8226, %rd8225, 32;
	and.b64  	%rd8227, %rd8186, 4294967295;
	add.s64 	%rd8228, %rd8226, %rd8227;
	mad.lo.s64 	%rd8229, %rd434, %rd8223, %rd8228;
	cvt.u32.u64 	%r1216, %rd8229;
	shr.u64 	%rd8230, %rd8229, 32;
	and.b64  	%rd8231, %rd8190, 4294967295;
	add.s64 	%rd8232, %rd8230, %rd8231;
	mad.lo.s64 	%rd8233, %rd435, %rd8223, %rd8232;
	shr.u64 	%rd8234, %rd8233, 32;
	and.b64  	%rd8235, %rd8194, 4294967295;
	add.s64 	%rd8236, %rd8234, %rd8235;
	mad.lo.s64 	%rd8237, %rd436, %rd8223, %rd8236;
	shr.u64 	%rd8238, %rd8237, 32;
	and.b64  	%rd8239, %rd8198, 4294967295;
	add.s64 	%rd8240, %rd8238, %rd8239;
	mad.lo.s64 	%rd8241, %rd437, %rd8223, %rd8240;
	shr.u64 	%rd8242, %rd8241, 32;
	and.b64  	%rd8243, %rd8202, 4294967295;
	add.s64 	%rd8244, %rd8242, %rd8243;
	mad.lo.s64 	%rd8245, %rd438, %rd8223, %rd8244;
	shr.u64 	%rd8246, %rd8245, 32;
	and.b64  	%rd8247, %rd8207, 4294967295;
	add.s64 	%rd8248, %rd8246, %rd8247;
	mad.lo.s64 	%rd8249, %rd439, %rd8223, %rd8248;
	shr.u64 	%rd8250, %rd8249, 32;
	mul.wide.u32 	%rd8251, %r290, %r1215;
	and.b64  	%rd8252, %rd8210, 4294967295;
	add.s64 	%rd8253, %rd8250, %rd8252;
	add.s64 	%rd8254, %rd8253, %rd8251;
	shr.u64 	%rd8255, %rd8254, 32;
	and.b64  	%rd8256, %rd8213, 4294967295;
	add.s64 	%rd8257, %rd8255, %rd8256;
	shr.u64 	%rd8258, %rd8257, 32;
	and.b64  	%rd8259, %rd8216, 4294967295;
	add.s64 	%rd8260, %rd8258, %rd8259;
	shr.u64 	%rd8261, %rd8260, 32;
	and.b64  	%rd8262, %rd8219, 4294967295;
	add.s64 	%rd8263, %rd8261, %rd8262;
	shr.u64 	%rd8264, %rd8263, 32;
	and.b64  	%rd8265, %rd8222, 4294967295;
	add.s64 	%rd8266, %rd8264, %rd8265;
	{ .reg .b32 tmp; mov.b64 {tmp, %r1217}, %rd8266; }
	add.s32 	%r1218, %r1214, %r1217;
	mul.lo.s32 	%r1219, %r289, %r1216;
	cvt.u64.u32 	%rd8267, %r1219;
	and.b64  	%rd8268, %rd8229, 4294967295;
	mad.lo.s64 	%rd8269, %rd433, %rd8267, %rd8268;
	shr.u64 	%rd8270, %rd8269, 32;
	and.b64  	%rd8271, %rd8233, 4294967295;
	add.s64 	%rd8272, %rd8270, %rd8271;
	mad.lo.s64 	%rd8273, %rd434, %rd8267, %rd8272;
	cvt.u32.u64 	%r1220, %rd8273;
	shr.u64 	%rd8274, %rd8273, 32;
	and.b64  	%rd8275, %rd8237, 4294967295;
	add.s64 	%rd8276, %rd8274, %rd8275;
	mad.lo.s64 	%rd8277, %rd435, %rd8267, %rd8276;
	shr.u64 	%rd8278, %rd8277, 32;
	and.b64  	%rd8279, %rd8241, 4294967295;
	add.s64 	%rd8280, %rd8278, %rd8279;
	mad.lo.s64 	%rd8281, %rd436, %rd8267, %rd8280;
	shr.u64 	%rd8282, %rd8281, 32;
	and.b64  	%rd8283, %rd8245, 4294967295;
	add.s64 	%rd8284, %rd8282, %rd8283;
	mad.lo.s64 	%rd8285, %rd437, %rd8267, %rd8284;
	shr.u64 	%rd8286, %rd8285, 32;
	and.b64  	%rd8287, %rd8249, 4294967295;
	add.s64 	%rd8288, %rd8286, %rd8287;
	mad.lo.s64 	%rd8289, %rd438, %rd8267, %rd8288;
	shr.u64 	%rd8290, %rd8289, 32;
	and.b64  	%rd8291, %rd8254, 4294967295;
	add.s64 	%rd8292, %rd8290, %rd8291;
	mad.lo.s64 	%rd8293, %rd439, %rd8267, %rd8292;
	shr.u64 	%rd8294, %rd8293, 32;
	mul.wide.u32 	%rd8295, %r290, %r1219;
	and.b64  	%rd8296, %rd8257, 4294967295;
	add.s64 	%rd8297, %rd8294, %rd8296;
	add.s64 	%rd8298, %rd8297, %rd8295;
	shr.u64 	%rd8299, %rd8298, 32;
	and.b64  	%rd8300, %rd8260, 4294967295;
	add.s64 	%rd8301, %rd8299, %rd8300;
	shr.u64 	%rd8302, %rd8301, 32;
	and.b64  	%rd8303, %rd8263, 4294967295;
	add.s64 	%rd8304, %rd8302, %rd8303;
	shr.u64 	%rd8305, %rd8304, 32;
	and.b64  	%rd8306, %rd8266, 4294967295;
	add.s64 	%rd8307, %rd8305, %rd8306;
	{ .reg .b32 tmp; mov.b64 {tmp, %r1221}, %rd8307; }
	add.s32 	%r1222, %r1218, %r1221;
	mul.lo.s32 	%r1223, %r289, %r1220;
	cvt.u64.u32 	%rd8308, %r1223;
	and.b64  	%rd8309, %rd8273, 4294967295;
	mad.lo.s64 	%rd8310, %rd433, %rd8308, %rd8309;
	shr.u64 	%rd8311, %rd8310, 32;
	and.b64  	%rd8312, %rd8277, 4294967295;
	add.s64 	%rd8313, %rd8311, %rd8312;
	mad.lo.s64 	%rd8314, %rd434, %rd8308, %rd8313;
	cvt.u32.u64 	%r1224, %rd8314;
	shr.u64 	%rd8315, %rd8314, 32;
	and.b64  	%rd8316, %rd8281, 4294967295;
	add.s64 	%rd8317, %rd8315, %rd8316;
	mad.lo.s64 	%rd8318, %rd435, %rd8308, %rd8317;
	shr.u64 	%rd8319, %rd8318, 32;
	and.b64  	%rd8320, %rd8285, 4294967295;
	add.s64 	%rd8321, %rd8319, %rd8320;
	mad.lo.s64 	%rd8322, %rd436, %rd8308, %rd8321;
	shr.u64 	%rd8323, %rd8322, 32;
	and.b64  	%rd8324, %rd8289, 4294967295;
	add.s64 	%rd8325, %rd8323, %rd8324;
	mad.lo.s64 	%rd8326, %rd437, %rd8308, %rd8325;
	shr.u64 	%rd8327, %rd8326, 32;
	and.b64  	%rd8328, %rd8293, 4294967295;
	add.s64 	%rd8329, %rd8327, %rd8328;
	mad.lo.s64 	%rd8330, %rd438, %rd8308, %rd8329;
	shr.u64 	%rd8331, %rd8330, 32;
	and.b64  	%rd8332, %rd8298, 4294967295;
	add.s64 	%rd8333, %rd8331, %rd8332;
	mad.lo.s64 	%rd8334, %rd439, %rd8308, %rd8333;
	shr.u64 	%rd8335, %rd8334, 32;
	mul.wide.u32 	%rd8336, %r290, %r1223;
	and.b64  	%rd8337, %rd8301, 4294967295;
	add.s64 	%rd8338, %rd8335, %rd8337;
	add.s64 	%rd8339, %rd8338, %rd8336;
	shr.u64 	%rd8340, %rd8339, 32;
	and.b64  	%rd8341, %rd8304, 4294967295;
	add.s64 	%rd8342, %rd8340, %rd8341;
	shr.u64 	%rd8343, %rd8342, 32;
	and.b64  	%rd8344, %rd8307, 4294967295;
	add.s64 	%rd8345, %rd8343, %rd8344;
	{ .reg .b32 tmp; mov.b64 {tmp, %r1225}, %rd8345; }
	add.s32 	%r1226, %r1222, %r1225;
	mul.lo.s32 	%r1227, %r289, %r1224;
	cvt.u64.u32 	%rd8346, %r1227;
	and.b64  	%rd8347, %rd8314, 4294967295;
	mad.lo.s64 	%rd8348, %rd433, %rd8346, %rd8347;
	shr.u64 	%rd8349, %rd8348, 32;
	and.b64  	%rd8350, %rd8318, 4294967295;
	add.s64 	%rd8351, %rd8349, %rd8350;
	mad.lo.s64 	%rd8352, %rd434, %rd8346, %rd8351;
	cvt.u32.u64 	%r1228, %rd8352;
	shr.u64 	%rd8353, %rd8352, 32;
	and.b64  	%rd8354, %rd8322, 4294967295;
	add.s64 	%rd8355, %rd8353, %rd8354;
	mad.lo.s64 	%rd8356, %rd435, %rd8346, %rd8355;
	shr.u64 	%rd8357, %rd8356, 32;
	and.b64  	%rd8358, %rd8326, 4294967295;
	add.s64 	%rd8359, %rd8357, %rd8358;
	mad.lo.s64 	%rd8360, %rd436, %rd8346, %rd8359;
	shr.u64 	%rd8361, %rd8360, 32;
	and.b64  	%rd8362, %rd8330, 4294967295;
	add.s64 	%rd8363, %rd8361, %rd8362;
	mad.lo.s64 	%rd8364, %rd437, %rd8346, %rd8363;
	shr.u64 	%rd8365, %rd8364, 32;
	and.b64  	%rd8366, %rd8334, 4294967295;
	add.s64 	%rd8367, %rd8365, %rd8366;
	mad.lo.s64 	%rd8368, %rd438, %rd8346, %rd8367;
	shr.u64 	%rd8369, %rd8368, 32;
	and.b64  	%rd8370, %rd8339, 4294967295;
	add.s64 	%rd8371, %rd8369, %rd8370;
	mad.lo.s64 	%rd8372, %rd439, %rd8346, %rd8371;
	shr.u64 	%rd8373, %rd8372, 32;
	mul.wide.u32 	%rd8374, %r290, %r1227;
	and.b64  	%rd8375, %rd8342, 4294967295;
	add.s64 	%rd8376, %rd8373, %rd8375;
	add.s64 	%rd8377, %rd8376, %rd8374;
	shr.u64 	%rd8378, %rd8377, 32;
	and.b64  	%rd8379, %rd8345, 4294967295;
	add.s64 	%rd8380, %rd8378, %rd8379;
	{ .reg .b32 tmp; mov.b64 {tmp, %r1229}, %rd8380; }
	add.s32 	%r1230, %r1226, %r1229;
	mul.lo.s32 	%r1231, %r289, %r1228;
	cvt.u64.u32 	%rd8381, %r1231;
	and.b64  	%rd8382, %rd8352, 4294967295;
	mad.lo.s64 	%rd8383, %rd433, %rd8381, %rd8382;
	shr.u64 	%rd8384, %rd8383, 32;
	and.b64  	%rd8385, %rd8356, 4294967295;
	add.s64 	%rd8386, %rd8384, %rd8385;
	mad.lo.s64 	%rd10887, %rd434, %rd8381, %rd8386;
	shr.u64 	%rd8387, %rd10887, 32;
	and.b64  	%rd8388, %rd8360, 4294967295;
	add.s64 	%rd8389, %rd8387, %rd8388;
	mad.lo.s64 	%rd10888, %rd435, %rd8381, %rd8389;
	cvt.u32.u64 	%r382, %rd10888;
	shr.u64 	%rd8390, %rd10888, 32;
	and.b64  	%rd8391, %rd8364, 4294967295;
	add.s64 	%rd8392, %rd8390, %rd8391;
	mad.lo.s64 	%rd10889, %rd436, %rd8381, %rd8392;
	cvt.u32.u64 	%r383, %rd10889;
	shr.u64 	%rd8393, %rd10889, 32;
	and.b64  	%rd8394, %rd8368, 4294967295;
	add.s64 	%rd8395, %rd8393, %rd8394;
	mad.lo.s64 	%rd10890, %rd437, %rd8381, %rd8395;
	cvt.u32.u64 	%r384, %rd10890;
	shr.u64 	%rd8396, %rd10890, 32;
	and.b64  	%rd8397, %rd8372, 4294967295;
	add.s64 	%rd8398, %rd8396, %rd8397;
	mad.lo.s64 	%rd10891, %rd438, %rd8381, %rd8398;
	cvt.u32.u64 	%r385, %rd10891;
	shr.u64 	%rd8399, %rd10891, 32;
	and.b64  	%rd8400, %rd8377, 4294967295;
	add.s64 	%rd8401, %rd8399, %rd8400;
	mad.lo.s64 	%rd10892, %rd439, %rd8381, %rd8401;
	cvt.u32.u64 	%r386, %rd10892;
	shr.u64 	%rd8402, %rd10892, 32;
	mul.wide.u32 	%rd8403, %r290, %r1231;
	and.b64  	%rd8404, %rd8380, 4294967295;
	add.s64 	%rd8405, %rd8402, %rd8404;
	add.s64 	%rd10893, %rd8405, %rd8403;
	cvt.u32.u64 	%r387, %rd10893;
	{ .reg .b32 tmp; mov.b64 {tmp, %r1232}, %rd10893; }
	add.s32 	%r1572, %r1230, %r1232;
	setp.gt.u32 	%p352, %r1572, %r290;
	@%p352 bra 	$L__BB3_321;
	setp.lt.u32 	%p353, %r1572, %r290;
	@%p353 bra 	$L__BB3_322;
	cvt.u32.u64 	%r1233, %rd439;
	setp.lt.u32 	%p354, %r1233, %r387;
	@%p354 bra 	$L__BB3_321;
	setp.gt.u32 	%p355, %r1233, %r387;
	@%p355 bra 	$L__BB3_322;
	cvt.u32.u64 	%r1235, %rd438;
	setp.lt.u32 	%p356, %r1235, %r386;
	@%p356 bra 	$L__BB3_321;
	setp.gt.u32 	%p357, %r1235, %r386;
	@%p357 bra 	$L__BB3_322;
	cvt.u32.u64 	%r1237, %rd437;
	setp.lt.u32 	%p358, %r1237, %r385;
	@%p358 bra 	$L__BB3_321;
	setp.gt.u32 	%p359, %r1237, %r385;
	@%p359 bra 	$L__BB3_322;
	cvt.u32.u64 	%r1239, %rd436;
	setp.lt.u32 	%p360, %r1239, %r384;
	@%p360 bra 	$L__BB3_321;
	setp.gt.u32 	%p361, %r1239, %r384;
	@%p361 bra 	$L__BB3_322;
	cvt.u32.u64 	%r1241, %rd435;
	setp.lt.u32 	%p362, %r1241, %r383;
	@%p362 bra 	$L__BB3_321;
	setp.gt.u32 	%p363, %r1241, %r383;
	@%p363 bra 	$L__BB3_322;
	cvt.u32.u64 	%r1243, %rd434;
	setp.lt.u32 	%p364, %r1243, %r382;
	@%p364 bra 	$L__BB3_321;
	cvt.u32.u64 	%r1245, %rd433;
	setp.gt.u32 	%p365, %r1243, %r382;
	cvt.u32.u64 	%r1246, %rd10887;
	setp.gt.u32 	%p366, %r1245, %r1246;
	or.pred  	%p367, %p365, %p366;
	@%p367 bra 	$L__BB3_322;
$L__BB3_321:
	and.b64  	%rd8407, %rd10887, 4294967295;
	sub.s64 	%rd10887, %rd8407, %rd433;
	shr.u64 	%rd8408, %rd10887, 63;
	and.b64  	%rd8409, %rd10888, 4294967295;
	add.s64 	%rd8410, %rd8408, %rd434;
	sub.s64 	%rd10888, %rd8409, %rd8410;
	shr.u64 	%rd8411, %rd10888, 63;
	and.b64  	%rd8412, %rd10889, 4294967295;
	add.s64 	%rd8413, %rd8411, %rd435;
	sub.s64 	%rd10889, %rd8412, %rd8413;
	shr.u64 	%rd8414, %rd10889, 63;
	and.b64  	%rd8415, %rd10890, 4294967295;
	add.s64 	%rd8416, %rd8414, %rd436;
	sub.s64 	%rd10890, %rd8415, %rd8416;
	shr.u64 	%rd8417, %rd10890, 63;
	and.b64  	%rd8418, %rd10891, 4294967295;
	add.s64 	%rd8419, %rd8417, %rd437;
	sub.s64 	%rd10891, %rd8418, %rd8419;
	shr.u64 	%rd8420, %rd10891, 63;
	and.b64  	%rd8421, %rd10892, 4294967295;
	add.s64 	%rd8422, %rd8420, %rd438;
	sub.s64 	%rd10892, %rd8421, %rd8422;
	shr.u64 	%rd8423, %rd10892, 63;
	and.b64  	%rd8424, %rd10893, 4294967295;
	add.s64 	%rd8425, %rd8423, %rd439;
	sub.s64 	%rd10893, %rd8424, %rd8425;
	shr.u64 	%rd8426, %rd10893, 63;
	cvt.u32.u64 	%r1247, %rd8426;
	add.s32 	%r1248, %r290, %r1247;
	sub.s32 	%r1572, %r1572, %r1248;
$L__BB3_322:
	and.b64  	%rd526, %rd10887, 4294967295;
	mul.lo.s64 	%rd8427, %rd10879, %rd526;
	cvt.u32.u64 	%r1249, %rd8427;
	shr.u64 	%rd8428, %rd8427, 32;
	mad.lo.s64 	%rd8429, %rd10880, %rd526, %rd8428;
	shr.u64 	%rd8430, %rd8429, 32;
	mad.lo.s64 	%rd8431, %rd10881, %rd526, %rd8430;
	shr.u64 	%rd8432, %rd8431, 32;
	mad.lo.s64 	%rd8433, %rd10882, %rd526, %rd8432;
	shr.u64 	%rd8434, %rd8433, 32;
	mad.lo.s64 	%rd8435, %rd10883, %rd526, %rd8434;
	shr.u64 	%rd8436, %rd8435, 32;
	mad.lo.s64 	%rd8437, %rd10884, %rd526, %rd8436;
	shr.u64 	%rd8438, %rd8437, 32;
	mad.lo.s64 	%rd8439, %rd10885, %rd526, %rd8438;
	shr.u64 	%rd8440, %rd8439, 32;
	mad.lo.s64 	%rd8441, %rd10886, %rd526, %rd8440;
	shr.u64 	%rd8442, %rd8441, 32;
	and.b64  	%rd527, %rd10888, 4294967295;
	and.b64  	%rd8443, %rd8429, 4294967295;
	mad.lo.s64 	%rd8444, %rd10879, %rd527, %rd8443;
	shr.u64 	%rd8445, %rd8444, 32;
	and.b64  	%rd8446, %rd8431, 4294967295;
	add.s64 	%rd8447, %rd8445, %rd8446;
	mad.lo.s64 	%rd8448, %rd10880, %rd527, %rd8447;
	shr.u64 	%rd8449, %rd8448, 32;
	and.b64  	%rd8450, %rd8433, 4294967295;
	add.s64 	%rd8451, %rd8449, %rd8450;
	mad.lo.s64 	%rd8452, %rd10881, %rd527, %rd8451;
	shr.u64 	%rd8453, %rd8452, 32;
	and.b64  	%rd8454, %rd8435, 4294967295;
	add.s64 	%rd8455, %rd8453, %rd8454;
	mad.lo.s64 	%rd8456, %rd10882, %rd527, %rd8455;
	shr.u64 	%rd8457, %rd8456, 32;
	and.b64  	%rd8458, %rd8437, 4294967295;
	add.s64 	%rd8459, %rd8457, %rd8458;
	mad.lo.s64 	%rd8460, %rd10883, %rd527, %rd8459;
	shr.u64 	%rd8461, %rd8460, 32;
	and.b64  	%rd8462, %rd8439, 4294967295;
	add.s64 	%rd8463, %rd8461, %rd8462;
	mad.lo.s64 	%rd8464, %rd10884, %rd527, %rd8463;
	shr.u64 	%rd8465, %rd8464, 32;
	and.b64  	%rd8466, %rd8441, 4294967295;
	add.s64 	%rd8467, %rd8465, %rd8466;
	mad.lo.s64 	%rd8468, %rd10885, %rd527, %rd8467;
	shr.u64 	%rd8469, %rd8468, 32;
	add.s64 	%rd8470, %rd8469, %rd8442;
	mad.lo.s64 	%rd8471, %rd10886, %rd527, %rd8470;
	shr.u64 	%rd8472, %rd8471, 32;
	and.b64  	%rd528, %rd10889, 4294967295;
	and.b64  	%rd8473, %rd8448, 4294967295;
	mad.lo.s64 	%rd8474, %rd10879, %rd528, %rd8473;
	shr.u64 	%rd8475, %rd8474, 32;
	and.b64  	%rd8476, %rd8452, 4294967295;
	add.s64 	%rd8477, %rd8475, %rd8476;
	mad.lo.s64 	%rd8478, %rd10880, %rd528, %rd8477;
	shr.u64 	%rd8479, %rd8478, 32;
	and.b64  	%rd8480, %rd8456, 4294967295;
	add.s64 	%rd8481, %rd8479, %rd8480;
	mad.lo.s64 	%rd8482, %rd10881, %rd528, %rd8481;
	shr.u64 	%rd8483, %rd8482, 32;
	and.b64  	%rd8484, %rd8460, 4294967295;
	add.s64 	%rd8485, %rd8483, %rd8484;
	mad.lo.s64 	%rd8486, %rd10882, %rd528, %rd8485;
	shr.u64 	%rd8487, %rd8486, 32;
	and.b64  	%rd8488, %rd8464, 4294967295;
	add.s64 	%rd8489, %rd8487, %rd8488;
	mad.lo.s64 	%rd8490, %rd10883, %rd528, %rd8489;
	shr.u64 	%rd8491, %rd8490, 32;
	and.b64  	%rd8492, %rd8468, 4294967295;
	add.s64 	%rd8493, %rd8491, %rd8492;
	mad.lo.s64 	%rd8494, %rd10884, %rd528, %rd8493;
	shr.u64 	%rd8495, %rd8494, 32;
	and.b64  	%rd8496, %rd8471, 4294967295;
	add.s64 	%rd8497, %rd8495, %rd8496;
	mad.lo.s64 	%rd8498, %rd10885, %rd528, %rd8497;
	shr.u64 	%rd8499, %rd8498, 32;
	add.s64 	%rd8500, %rd8499, %rd8472;
	mad.lo.s64 	%rd8501, %rd10886, %rd528, %rd8500;
	shr.u64 	%rd8502, %rd8501, 32;
	and.b64  	%rd529, %rd10890, 4294967295;
	and.b64  	%rd8503, %rd8478, 4294967295;
	mad.lo.s64 	%rd8504, %rd10879, %rd529, %rd8503;
	shr.u64 	%rd8505, %rd8504, 32;
	and.b64  	%rd8506, %rd8482, 4294967295;
	add.s64 	%rd8507, %rd8505, %rd8506;
	mad.lo.s64 	%rd8508, %rd10880, %rd529, %rd8507;
	shr.u64 	%rd8509, %rd8508, 32;
	and.b64  	%rd8510, %rd8486, 4294967295;
	add.s64 	%rd8511, %rd8509, %rd8510;
	mad.lo.s64 	%rd8512, %rd10881, %rd529, %rd8511;
	shr.u64 	%rd8513, %rd8512, 32;
	and.b64  	%rd8514, %rd8490, 4294967295;
	add.s64 	%rd8515, %rd8513, %rd8514;
	mad.lo.s64 	%rd8516, %rd10882, %rd529, %rd8515;
	shr.u64 	%rd8517, %rd8516, 32;
	and.b64  	%rd8518, %rd8494, 4294967295;
	add.s64 	%rd8519, %rd8517, %rd8518;
	mad.lo.s64 	%rd8520, %rd10883, %rd529, %rd8519;
	shr.u64 	%rd8521, %rd8520, 32;
	and.b64  	%rd8522, %rd8498, 4294967295;
	add.s64 	%rd8523, %rd8521, %rd8522;
	mad.lo.s64 	%rd8524, %rd10884, %rd529, %rd8523;
	shr.u64 	%rd8525, %rd8524, 32;
	and.b64  	%rd8526, %rd8501, 4294967295;
	add.s64 	%rd8527, %rd8525, %rd8526;
	mad.lo.s64 	%rd8528, %rd10885, %rd529, %rd8527;
	shr.u64 	%rd8529, %rd8528, 32;
	add.s64 	%rd8530, %rd8529, %rd8502;
	mad.lo.s64 	%rd8531, %rd10886, %rd529, %rd8530;
	shr.u64 	%rd8532, %rd8531, 32;
	and.b64  	%rd530, %rd10891, 4294967295;
	and.b64  	%rd8533, %rd8508, 4294967295;
	mad.lo.s64 	%rd8534, %rd10879, %rd530, %rd8533;
	shr.u64 	%rd8535, %rd8534, 32;
	and.b64  	%rd8536, %rd8512, 4294967295;
	add.s64 	%rd8537, %rd8535, %rd8536;
	mad.lo.s64 	%rd8538, %rd10880, %rd530, %rd8537;
	shr.u64 	%rd8539, %rd8538, 32;
	and.b64  	%rd8540, %rd8516, 4294967295;
	add.s64 	%rd8541, %rd8539, %rd8540;
	mad.lo.s64 	%rd8542, %rd10881, %rd530, %rd8541;
	shr.u64 	%rd8543, %rd8542, 32;
	and.b64  	%rd8544, %rd8520, 4294967295;
	add.s64 	%rd8545, %rd8543, %rd8544;
	mad.lo.s64 	%rd8546, %rd10882, %rd530, %rd8545;
	shr.u64 	%rd8547, %rd8546, 32;
	and.b64  	%rd8548, %rd8524, 4294967295;
	add.s64 	%rd8549, %rd8547, %rd8548;
	mad.lo.s64 	%rd8550, %rd10883, %rd530, %rd8549;
	shr.u64 	%rd8551, %rd8550, 32;
	and.b64  	%rd8552, %rd8528, 4294967295;
	add.s64 	%rd8553, %rd8551, %rd8552;
	mad.lo.s64 	%rd8554, %rd10884, %rd530, %rd8553;
	shr.u64 	%rd8555, %rd8554, 32;
	and.b64  	%rd8556, %rd8531, 4294967295;
	add.s64 	%rd8557, %rd8555, %rd8556;
	mad.lo.s64 	%rd8558, %rd10885, %rd530, %rd8557;
	shr.u64 	%rd8559, %rd8558, 32;
	add.s64 	%rd8560, %rd8559, %rd8532;
	mad.lo.s64 	%rd8561, %rd10886, %rd530, %rd8560;
	shr.u64 	%rd8562, %rd8561, 32;
	and.b64  	%rd531, %rd10892, 4294967295;
	and.b64  	%rd8563, %rd8538, 4294967295;
	mad.lo.s64 	%rd8564, %rd10879, %rd531, %rd8563;
	shr.u64 	%rd8565, %rd8564, 32;
	and.b64  	%rd8566, %rd8542, 4294967295;
	add.s64 	%rd8567, %rd8565, %rd8566;
	mad.lo.s64 	%rd8568, %rd10880, %rd531, %rd8567;
	shr.u64 	%rd8569, %rd8568, 32;
	and.b64  	%rd8570, %rd8546, 4294967295;
	add.s64 	%rd8571, %rd8569, %rd8570;
	mad.lo.s64 	%rd8572, %rd10881, %rd531, %rd8571;
	shr.u64 	%rd8573, %rd8572, 32;
	and.b64  	%rd8574, %rd8550, 4294967295;
	add.s64 	%rd8575, %rd8573, %rd8574;
	mad.lo.s64 	%rd8576, %rd10882, %rd531, %rd8575;
	shr.u64 	%rd8577, %rd8576, 32;
	and.b64  	%rd8578, %rd8554, 4294967295;
	add.s64 	%rd8579, %rd8577, %rd8578;
	mad.lo.s64 	%rd8580, %rd10883, %rd531, %rd8579;
	shr.u64 	%rd8581, %rd8580, 32;
	and.b64  	%rd8582, %rd8558, 4294967295;
	add.s64 	%rd8583, %rd8581, %rd8582;
	mad.lo.s64 	%rd8584, %rd10884, %rd531, %rd8583;
	shr.u64 	%rd8585, %rd8584, 32;
	and.b64  	%rd8586, %rd8561, 4294967295;
	add.s64 	%rd8587, %rd8585, %rd8586;
	mad.lo.s64 	%rd8588, %rd10885, %rd531, %rd8587;
	shr.u64 	%rd8589, %rd8588, 32;
	add.s64 	%rd8590, %rd8589, %rd8562;
	mad.lo.s64 	%rd8591, %rd10886, %rd531, %rd8590;
	shr.u64 	%rd8592, %rd8591, 32;
	and.b64  	%rd532, %rd10893, 4294967295;
	and.b64  	%rd8593, %rd8568, 4294967295;
	mad.lo.s64 	%rd8594, %rd10879, %rd532, %rd8593;
	shr.u64 	%rd8595, %rd8594, 32;
	and.b64  	%rd8596, %rd8572, 4294967295;
	add.s64 	%rd8597, %rd8595, %rd8596;
	mad.lo.s64 	%rd8598, %rd10880, %rd532, %rd8597;
	shr.u64 	%rd8599, %rd8598, 32;
	and.b64  	%rd8600, %rd8576, 4294967295;
	add.s64 	%rd8601, %rd8599, %rd8600;
	mad.lo.s64 	%rd8602, %rd10881, %rd532, %rd8601;
	shr.u64 	%rd8603, %rd8602, 32;
	and.b64  	%rd8604, %rd8580, 4294967295;
	add.s64 	%rd8605, %rd8603, %rd8604;
	mad.lo.s64 	%rd8606, %rd10882, %rd532, %rd8605;
	shr.u64 	%rd8607, %rd8606, 32;
	and.b64  	%rd8608, %rd8584, 4294967295;
	add.s64 	%rd8609, %rd8607, %rd8608;
	mad.lo.s64 	%rd8610, %rd10883, %rd532, %rd8609;
	shr.u64 	%rd8611, %rd8610, 32;
	and.b64  	%rd8612, %rd8588, 4294967295;
	add.s64 	%rd8613, %rd8611, %rd8612;
	mad.lo.s64 	%rd8614, %rd10884, %rd532, %rd8613;
	shr.u64 	%rd8615, %rd8614, 32;
	and.b64  	%rd8616, %rd8591, 4294967295;
	add.s64 	%rd8617, %rd8615, %rd8616;
	mad.lo.s64 	%rd8618, %rd10885, %rd532, %rd8617;
	shr.u64 	%rd8619, %rd8618, 32;
	add.s64 	%rd8620, %rd8619, %rd8592;
	mad.lo.s64 	%rd8621, %rd10886, %rd532, %rd8620;
	shr.u64 	%rd8622, %rd8621, 32;
	cvt.u64.u32 	%rd533, %r1572;
	and.b64  	%rd8623, %rd8598, 4294967295;
	mad.lo.s64 	%rd8624, %rd10879, %rd533, %rd8623;
	shr.u64 	%rd8625, %rd8624, 32;
	and.b64  	%rd8626, %rd8602, 4294967295;
	add.s64 	%rd8627, %rd8625, %rd8626;
	mad.lo.s64 	%rd8628, %rd10880, %rd533, %rd8627;
	shr.u64 	%rd8629, %rd8628, 32;
	and.b64  	%rd8630, %rd8606, 4294967295;
	add.s64 	%rd8631, %rd8629, %rd8630;
	mad.lo.s64 	%rd8632, %rd10881, %rd533, %rd8631;
	shr.u64 	%rd8633, %rd8632, 32;
	and.b64  	%rd8634, %rd8610, 4294967295;
	add.s64 	%rd8635, %rd8633, %rd8634;
	mad.lo.s64 	%rd8636, %rd10882, %rd533, %rd8635;
	shr.u64 	%rd8637, %rd8636, 32;
	and.b64  	%rd8638, %rd8614, 4294967295;
	add.s64 	%rd8639, %rd8637, %rd8638;
	mad.lo.s64 	%rd8640, %rd10883, %rd533, %rd8639;
	shr.u64 	%rd8641, %rd8640, 32;
	and.b64  	%rd8642, %rd8618, 4294967295;
	add.s64 	%rd8643, %rd8641, %rd8642;
	mad.lo.s64 	%rd8644, %rd10884, %rd533, %rd8643;
	shr.u64 	%rd8645, %rd8644, 32;
	and.b64  	%rd8646, %rd8621, 4294967295;
	add.s64 	%rd8647, %rd8645, %rd8646;
	mad.lo.s64 	%rd8648, %rd10885, %rd533, %rd8647;
	shr.u64 	%rd8649, %rd8648, 32;
	add.s64 	%rd8650, %rd8649, %rd8622;
	mad.lo.s64 	%rd8651, %rd10886, %rd533, %rd8650;
	{ .reg .b32 tmp; mov.b64 {tmp, %r1250}, %rd8651; }
	mul.lo.s32 	%r1251, %r289, %r1249;
	cvt.u64.u32 	%rd8652, %r1251;
	and.b64  	%rd8653, %rd8427, 4294967295;
	mad.lo.s64 	%rd8654, %rd433, %rd8652, %rd8653;
	shr.u64 	%rd8655, %rd8654, 32;
	and.b64  	%rd8656, %rd8444, 4294967295;
	add.s64 	%rd8657, %rd8655, %rd8656;
	mad.lo.s64 	%rd8658, %rd434, %rd8652, %rd8657;
	cvt.u32.u64 	%r1252, %rd8658;
	shr.u64 	%rd8659, %rd8658, 32;
	and.b64  	%rd8660, %rd8474, 4294967295;
	add.s64 	%rd8661, %rd8659, %rd8660;
	mad.lo.s64 	%rd8662, %rd435, %rd8652, %rd8661;
	shr.u64 	%rd8663, %rd8662, 32;
	and.b64  	%rd8664, %rd8504, 4294967295;
	add.s64 	%rd8665, %rd8663, %rd8664;
	mad.lo.s64 	%rd8666, %rd436, %rd8652, %rd8665;
	shr.u64 	%rd8667, %rd8666, 32;
	and.b64  	%rd8668, %rd8534, 4294967295;
	add.s64 	%rd8669, %rd8667, %rd8668;
	mad.lo.s64 	%rd8670, %rd437, %rd8652, %rd8669;
	shr.u64 	%rd8671, %rd8670, 32;
	and.b64  	%rd8672, %rd8564, 4294967295;
	add.s64 	%rd8673, %rd8671, %rd8672;
	mad.lo.s64 	%rd8674, %rd438, %rd8652, %rd8673;
	shr.u64 	%rd8675, %rd8674, 32;
	and.b64  	%rd8676, %rd8594, 4294967295;
	add.s64 	%rd8677, %rd8675, %rd8676;
	mad.lo.s64 	%rd8678, %rd439, %rd8652, %rd8677;
	shr.u64 	%rd8679, %rd8678, 32;
	mul.wide.u32 	%rd8680, %r290, %r1251;
	and.b64  	%rd8681, %rd8624, 4294967295;
	add.s64 	%rd8682, %rd8679, %rd8681;
	add.s64 	%rd8683, %rd8682, %rd8680;
	shr.u64 	%rd8684, %rd8683, 32;
	and.b64  	%rd8685, %rd8628, 4294967295;
	add.s64 	%rd8686, %rd8684, %rd8685;
	shr.u64 	%rd8687, %rd8686, 32;
	and.b64  	%rd8688, %rd8632, 4294967295;
	add.s64 	%rd8689, %rd8687, %rd8688;
	shr.u64 	%rd8690, %rd8689, 32;
	and.b64  	%rd8691, %rd8636, 4294967295;
	add.s64 	%rd8692, %rd8690, %rd8691;
	shr.u64 	%rd8693, %rd8692, 32;
	and.b64  	%rd8694, %rd8640, 4294967295;
	add.s64 	%rd8695, %rd8693, %rd8694;
	shr.u64 	%rd8696, %rd8695, 32;
	and.b64  	%rd8697, %rd8644, 4294967295;
	add.s64 	%rd8698, %rd8696, %rd8697;
	shr.u64 	%rd8699, %rd8698, 32;
	and.b64  	%rd8700, %rd8648, 4294967295;
	add.s64 	%rd8701, %rd8699, %rd8700;
	shr.u64 	%rd8702, %rd8701, 32;
	and.b64  	%rd8703, %rd8651, 4294967295;
	add.s64 	%rd8704, %rd8702, %rd8703;
	{ .reg .b32 tmp; mov.b64 {tmp, %r1253}, %rd8704; }
	add.s32 	%r1254, %r1250, %r1253;
	mul.lo.s32 	%r1255, %r289, %r1252;
	cvt.u64.u32 	%rd8705, %r1255;
	and.b64  	%rd8706, %rd8658, 4294967295;
	mad.lo.s64 	%rd8707, %rd433, %rd8705, %rd8706;
	shr.u64 	%rd8708, %rd8707, 32;
	and.b64  	%rd8709, %rd8662, 4294967295;
	add.s64 	%rd8710, %rd8708, %rd8709;
	mad.lo.s64 	%rd8711, %rd434, %rd8705, %rd8710;
	cvt.u32.u64 	%r1256, %rd8711;
	shr.u64 	%rd8712, %rd8711, 32;
	and.b64  	%rd8713, %rd8666, 4294967295;
	add.s64 	%rd8714, %rd8712, %rd8713;
	mad.lo.s64 	%rd8715, %rd435, %rd8705, %rd8714;
	shr.u64 	%rd8716, %rd8715, 32;
	and.b64  	%rd8717, %rd8670, 4294967295;
	add.s64 	%rd8718, %rd8716, %rd8717;
	mad.lo.s64 	%rd8719, %rd436, %rd8705, %rd8718;
	shr.u64 	%rd8720, %rd8719, 32;
	and.b64  	%rd8721, %rd8674, 4294967295;
	add.s64 	%rd8722, %rd8720, %rd8721;
	mad.lo.s64 	%rd8723, %rd437, %rd8705, %rd8722;
	shr.u64 	%rd8724, %rd8723, 32;
	and.b64  	%rd8725, %rd8678, 4294967295;
	add.s64 	%rd8726, %rd8724, %rd8725;
	mad.lo.s64 	%rd8727, %rd438, %rd8705, %rd8726;
	shr.u64 	%rd8728, %rd8727, 32;
	and.b64  	%rd8729, %rd8683, 4294967295;
	add.s64 	%rd8730, %rd8728, %rd8729;
	mad.lo.s64 	%rd8731, %rd439, %rd8705, %rd8730;
	shr.u64 	%rd8732, %rd8731, 32;
	mul.wide.u32 	%rd8733, %r290, %r1255;
	and.b64  	%rd8734, %rd8686, 4294967295;
	add.s64 	%rd8735, %rd8732, %rd8734;
	add.s64 	%rd8736, %rd8735, %rd8733;
	shr.u64 	%rd8737, %rd8736, 32;
	and.b64  	%rd8738, %rd8689, 4294967295;
	add.s64 	%rd8739, %rd8737, %rd8738;
	shr.u64 	%rd8740, %rd8739, 32;
	and.b64  	%rd8741, %rd8692, 4294967295;
	add.s64 	%rd8742, %rd8740, %rd8741;
	shr.u64 	%rd8743, %rd8742, 32;
	and.b64  	%rd8744, %rd8695, 4294967295;
	add.s64 	%rd8745, %rd8743, %rd8744;
	shr.u64 	%rd8746, %rd8745, 32;
	and.b64  	%rd8747, %rd8698, 4294967295;
	add.s64 	%rd8748, %rd8746, %rd8747;
	shr.u64 	%rd8749, %rd8748, 32;
	and.b64  	%rd8750, %rd8701, 4294967295;
	add.s64 	%rd8751, %rd8749, %rd8750;
	shr.u64 	%rd8752, %rd8751, 32;
	and.b64  	%rd8753, %rd8704, 4294967295;
	add.s64 	%rd8754, %rd8752, %rd8753;
	{ .reg .b32 tmp; mov.b64 {tmp, %r1257}, %rd8754; }
	add.s32 	%r1258, %r1254, %r1257;
	mul.lo.s32 	%r1259, %r289, %r1256;
	cvt.u64.u32 	%rd8755, %r1259;
	and.b64  	%rd8756, %rd8711, 4294967295;
	mad.lo.s64 	%rd8757, %rd433, %rd8755, %rd8756;
	shr.u64 	%rd8758, %rd8757, 32;
	and.b64  	%rd8759, %rd8715, 4294967295;
	add.s64 	%rd8760, %rd8758, %rd8759;
	mad.lo.s64 	%rd8761, %rd434, %rd8755, %rd8760;
	cvt.u32.u64 	%r1260, %rd8761;
	shr.u64 	%rd8762, %rd8761, 32;
	and.b64  	%rd8763, %rd8719, 4294967295;
	add.s64 	%rd8764, %rd8762, %rd8763;
	mad.lo.s64 	%rd8765, %rd435, %rd8755, %rd8764;
	shr.u64 	%rd8766, %rd8765, 32;
	and.b64  	%rd8767, %rd8723, 4294967295;
	add.s64 	%rd8768, %rd8766, %rd8767;
	mad.lo.s64 	%rd8769, %rd436, %rd8755, %rd8768;
	shr.u64 	%rd8770, %rd8769, 32;
	and.b64  	%rd8771, %rd8727, 4294967295;
	add.s64 	%rd8772, %rd8770, %rd8771;
	mad.lo.s64 	%rd8773, %rd437, %rd8755, %rd8772;
	shr.u64 	%rd8774, %rd8773, 32;
	and.b64  	%rd8775, %rd8731, 4294967295;
	add.s64 	%rd8776, %rd8774, %rd8775;
	mad.lo.s64 	%rd8777, %rd438, %rd8755, %rd8776;
	shr.u64 	%rd8778, %rd8777, 32;
	and.b64  	%rd8779, %rd8736, 4294967295;
	add.s64 	%rd8780, %rd8778, %rd8779;
	mad.lo.s64 	%rd8781, %rd439, %rd8755, %rd8780;
	shr.u64 	%rd8782, %rd8781, 32;
	mul.wide.u32 	%rd8783, %r290, %r1259;
	and.b64  	%rd8784, %rd8739, 4294967295;
	add.s64 	%rd8785, %rd8782, %rd8784;
	add.s64 	%rd8786, %rd8785, %rd8783;
	shr.u64 	%rd8787, %rd8786, 32;
	and.b64  	%rd8788, %rd8742, 4294967295;
	add.s64 	%rd8789, %rd8787, %rd8788;
	shr.u64 	%rd8790, %rd8789, 32;
	and.b64  	%rd8791, %rd8745, 4294967295;
	add.s64 	%rd8792, %rd8790, %rd8791;
	shr.u64 	%rd8793, %rd8792, 32;
	and.b64  	%rd8794, %rd8748, 4294967295;
	add.s64 	%rd8795, %rd8793, %rd8794;
	shr.u64 	%rd8796, %rd8795, 32;
	and.b64  	%rd8797, %rd8751, 4294967295;
	add.s64 	%rd8798, %rd8796, %rd8797;
	shr.u64 	%rd8799, %rd8798, 32;
	and.b64  	%rd8800, %rd8754, 4294967295;
	add.s64 	%rd8801, %rd8799, %rd8800;
	{ .reg .b32 tmp; mov.b64 {tmp, %r1261}, %rd8801; }
	add.s32 	%r1262, %r1258, %r1261;
	mul.lo.s32 	%r1263, %r289, %r1260;
	cvt.u64.u32 	%rd8802, %r1263;
	and.b64  	%rd8803, %rd8761, 4294967295;
	mad.lo.s64 	%rd8804, %rd433, %rd8802, %rd8803;
	shr.u64 	%rd8805, %rd8804, 32;
	and.b64  	%rd8806, %rd8765, 4294967295;
	add.s64 	%rd8807, %rd8805, %rd8806;
	mad.lo.s64 	%rd8808, %rd434, %rd8802, %rd8807;
	cvt.u32.u64 	%r1264, %rd8808;
	shr.u64 	%rd8809, %rd8808, 32;
	and.b64  	%rd8810, %rd8769, 4294967295;
	add.s64 	%rd8811, %rd8809, %rd8810;
	mad.lo.s64 	%rd8812, %rd435, %rd8802, %rd8811;
	shr.u64 	%rd8813, %rd8812, 32;
	and.b64  	%rd8814, %rd8773, 4294967295;
	add.s64 	%rd8815, %rd8813, %rd8814;
	mad.lo.s64 	%rd8816, %rd436, %rd8802, %rd8815;
	shr.u64 	%rd8817, %rd8816, 32;
	and.b64  	%rd8818, %rd8777, 4294967295;
	add.s64 	%rd8819, %rd8817, %rd8818;
	mad.lo.s64 	%rd8820, %rd437, %rd8802, %rd8819;
	shr.u64 	%rd8821, %rd8820, 32;
	and.b64  	%rd8822, %rd8781, 4294967295;
	add.s64 	%rd8823, %rd8821, %rd8822;
	mad.lo.s64 	%rd8824, %rd438, %rd8802, %rd8823;
	shr.u64 	%rd8825, %rd8824, 32;
	and.b64  	%rd8826, %rd8786, 4294967295;
	add.s64 	%rd8827, %rd8825, %rd8826;
	mad.lo.s64 	%rd8828, %rd439, %rd8802, %rd8827;
	shr.u64 	%rd8829, %rd8828, 32;
	mul.wide.u32 	%rd8830, %r290, %r1263;
	and.b64  	%rd8831, %rd8789, 4294967295;
	add.s64 	%rd8832, %rd8829, %rd8831;
	add.s64 	%rd8833, %rd8832, %rd8830;
	shr.u64 	%rd8834, %rd8833, 32;
	and.b64  	%rd8835, %rd8792, 4294967295;
	add.s64 	%rd8836, %rd8834, %rd8835;
	shr.u64 	%rd8837, %rd8836, 32;
	and.b64  	%rd8838, %rd8795, 4294967295;
	add.s64 	%rd8839, %rd8837, %rd8838;
	shr.u64 	%rd8840, %rd8839, 32;
	and.b64  	%rd8841, %rd8798, 4294967295;
	add.s64 	%rd8842, %rd8840, %rd8841;
	shr.u64 	%rd8843, %rd8842, 32;
	and.b64  	%rd8844, %rd8801, 4294967295;
	add.s64 	%rd8845, %rd8843, %rd8844;
	{ .reg .b32 tmp; mov.b64 {tmp, %r1265}, %rd8845; }
	add.s32 	%r1266, %r1262, %r1265;
	mul.lo.s32 	%r1267, %r289, %r1264;
	cvt.u64.u32 	%rd8846, %r1267;
	and.b64  	%rd8847, %rd8808, 4294967295;
	mad.lo.s64 	%rd8848, %rd433, %rd8846, %rd8847;
	shr.u64 	%rd8849, %rd8848, 32;
	and.b64  	%rd8850, %rd8812, 4294967295;
	add.s64 	%rd8851, %rd8849, %rd8850;
	mad.lo.s64 	%rd8852, %rd434, %rd8846, %rd8851;
	cvt.u32.u64 	%r1268, %rd8852;
	shr.u64 	%rd8853, %rd8852, 32;
	and.b64  	%rd8854, %rd8816, 4294967295;
	add.s64 	%rd8855, %rd8853, %rd8854;
	mad.lo.s64 	%rd8856, %rd435, %rd8846, %rd8855;
	shr.u64 	%rd8857, %rd8856, 32;
	and.b64  	%rd8858, %rd8820, 4294967295;
	add.s64 	%rd8859, %rd8857, %rd8858;
	mad.lo.s64 	%rd8860, %rd436, %rd8846, %rd8859;
	shr.u64 	%rd8861, %rd8860, 32;
	and.b64  	%rd8862, %rd8824, 4294967295;
	add.s64 	%rd8863, %rd8861, %rd8862;
	mad.lo.s64 	%rd8864, %rd437, %rd8846, %rd8863;
	shr.u64 	%rd8865, %rd8864, 32;
	and.b64  	%rd8866, %rd8828, 4294967295;
	add.s64 	%rd8867, %rd8865, %rd8866;
	mad.lo.s64 	%rd8868, %rd438, %rd8846, %rd8867;
	shr.u64 	%rd8869, %rd8868, 32;
	and.b64  	%rd8870, %rd8833, 4294967295;
	add.s64 	%rd8871, %rd8869, %rd8870;
	mad.lo.s64 	%rd8872, %rd439, %rd8846, %rd8871;
	shr.u64 	%rd8873, %rd8872, 32;
	mul.wide.u32 	%rd8874, %r290, %r1267;
	and.b64  	%rd8875, %rd8836, 4294967295;
	add.s64 	%rd8876, %rd8873, %rd8875;
	add.s64 	%rd8877, %rd8876, %rd8874;
	shr.u64 	%rd8878, %rd8877, 32;
	and.b64  	%rd8879, %rd8839, 4294967295;
	add.s64 	%rd8880, %rd8878, %rd8879;
	shr.u64 	%rd8881, %rd8880, 32;
	and.b64  	%rd8882, %rd8842, 4294967295;
	add.s64 	%rd8883, %rd8881, %rd8882;
	shr.u64 	%rd8884, %rd8883, 32;
	and.b64  	%rd8885, %rd8845, 4294967295;
	add.s64 	%rd8886, %rd8884, %rd8885;
	{ .reg .b32 tmp; mov.b64 {tmp, %r1269}, %rd8886; }
	add.s32 	%r1270, %r1266, %r1269;
	mul.lo.s32 	%r1271, %r289, %r1268;
	cvt.u64.u32 	%rd8887, %r1271;
	and.b64  	%rd8888, %rd8852, 4294967295;
	mad.lo.s64 	%rd8889, %rd433, %rd8887, %rd8888;
	shr.u64 	%rd8890, %rd8889, 32;
	and.b64  	%rd8891, %rd8856, 4294967295;
	add.s64 	%rd8892, %rd8890, %rd8891;
	mad.lo.s64 	%rd8893, %rd434, %rd8887, %rd8892;
	cvt.u32.u64 	%r1272, %rd8893;
	shr.u64 	%rd8894, %rd8893, 32;
	and.b64  	%rd8895, %rd8860, 4294967295;
	add.s64 	%rd8896, %rd8894, %rd8895;
	mad.lo.s64 	%rd8897, %rd435, %rd8887, %rd8896;
	shr.u64 	%rd8898, %rd8897, 32;
	and.b64  	%rd8899, %rd8864, 4294967295;
	add.s64 	%rd8900, %rd8898, %rd8899;
	mad.lo.s64 	%rd8901, %rd436, %rd8887, %rd8900;
	shr.u64 	%rd8902, %rd8901, 32;
	and.b64  	%rd8903, %rd8868, 4294967295;
	add.s64 	%rd8904, %rd8902, %rd8903;
	mad.lo.s64 	%rd8905, %rd437, %rd8887, %rd8904;
	shr.u64 	%rd8906, %rd8905, 32;
	and.b64  	%rd8907, %rd8872, 4294967295;
	add.s64 	%rd8908, %rd8906, %rd8907;
	mad.lo.s64 	%rd8909, %rd438, %rd8887, %rd8908;
	shr.u64 	%rd8910, %rd8909, 32;
	and.b64  	%rd8911, %rd8877, 4294967295;
	add.s64 	%rd8912, %rd8910, %rd8911;
	mad.lo.s64 	%rd8913, %rd439, %rd8887, %rd8912;
	shr.u64 	%rd8914, %rd8913, 32;
	mul.wide.u32 	%rd8915, %r290, %r1271;
	and.b64  	%rd8916, %rd8880, 4294967295;
	add.s64 	%rd8917, %rd8914, %rd8916;
	add.s64 	%rd8918, %rd8917, %rd8915;
	shr.u64 	%rd8919, %rd8918, 32;
	and.b64  	%rd8920, %rd8883, 4294967295;
	add.s64 	%rd8921, %rd8919, %rd8920;
	shr.u64 	%rd8922, %rd8921, 32;
	and.b64  	%rd8923, %rd8886, 4294967295;
	add.s64 	%rd8924, %rd8922, %rd8923;
	{ .reg .b32 tmp; mov.b64 {tmp, %r1273}, %rd8924; }
	add.s32 	%r1274, %r1270, %r1273;
	mul.lo.s32 	%r1275, %r289, %r1272;
	cvt.u64.u32 	%rd8925, %r1275;
	and.b64  	%rd8926, %rd8893, 4294967295;
	mad.lo.s64 	%rd8927, %rd433, %rd8925, %rd8926;
	shr.u64 	%rd8928, %rd8927, 32;
	and.b64  	%rd8929, %rd8897, 4294967295;
	add.s64 	%rd8930, %rd8928, %rd8929;
	mad.lo.s64 	%rd8931, %rd434, %rd8925, %rd8930;
	cvt.u32.u64 	%r1276, %rd8931;
	shr.u64 	%rd8932, %rd8931, 32;
	and.b64  	%rd8933, %rd8901, 4294967295;
	add.s64 	%rd8934, %rd8932, %rd8933;
	mad.lo.s64 	%rd8935, %rd435, %rd8925, %rd8934;
	shr.u64 	%rd8936, %rd8935, 32;
	and.b64  	%rd8937, %rd8905, 4294967295;
	add.s64 	%rd8938, %rd8936, %rd8937;
	mad.lo.s64 	%rd8939, %rd436, %rd8925, %rd8938;
	shr.u64 	%rd8940, %rd8939, 32;
	and.b64  	%rd8941, %rd8909, 4294967295;
	add.s64 	%rd8942, %rd8940, %rd8941;
	mad.lo.s64 	%rd8943, %rd437, %rd8925, %rd8942;
	shr.u64 	%rd8944, %rd8943, 32;
	and.b64  	%rd8945, %rd8913, 4294967295;
	add.s64 	%rd8946, %rd8944, %rd8945;
	mad.lo.s64 	%rd8947, %rd438, %rd8925, %rd8946;
	shr.u64 	%rd8948, %rd8947, 32;
	and.b64  	%rd8949, %rd8918, 4294967295;
	add.s64 	%rd8950, %rd8948, %rd8949;
	mad.lo.s64 	%rd8951, %rd439, %rd8925, %rd8950;
	shr.u64 	%rd8952, %rd8951, 32;
	mul.wide.u32 	%rd8953, %r290, %r1275;
	and.b64  	%rd8954, %rd8921, 4294967295;
	add.s64 	%rd8955, %rd8952, %rd8954;
	add.s64 	%rd8956, %rd8955, %rd8953;
	shr.u64 	%rd8957, %rd8956, 32;
	and.b64  	%rd8958, %rd8924, 4294967295;
	add.s64 	%rd8959, %rd8957, %rd8958;
	{ .reg .b32 tmp; mov.b64 {tmp, %r1277}, %rd8959; }
	add.s32 	%r1278, %r1274, %r1277;
	mul.lo.s32 	%r1279, %r289, %r1276;
	cvt.u64.u32 	%rd8960, %r1279;
	and.b64  	%rd8961, %rd8931, 4294967295;
	mad.lo.s64 	%rd8962, %rd433, %rd8960, %rd8961;
	shr.u64 	%rd8963, %rd8962, 32;
	and.b64  	%rd8964, %rd8935, 4294967295;
	add.s64 	%rd8965, %rd8963, %rd8964;
	mad.lo.s64 	%rd10894, %rd434, %rd8960, %rd8965;
	shr.u64 	%rd8966, %rd10894, 32;
	and.b64  	%rd8967, %rd8939, 4294967295;
	add.s64 	%rd8968, %rd8966, %rd8967;
	mad.lo.s64 	%rd10895, %rd435, %rd8960, %rd8968;
	cvt.u32.u64 	%r391, %rd10895;
	shr.u64 	%rd8969, %rd10895, 32;
	and.b64  	%rd8970, %rd8943, 4294967295;
	add.s64 	%rd8971, %rd8969, %rd8970;
	mad.lo.s64 	%rd10896, %rd436, %rd8960, %rd8971;
	cvt.u32.u64 	%r392, %rd10896;
	shr.u64 	%rd8972, %rd10896, 32;
	and.b64  	%rd8973, %rd8947, 4294967295;
	add.s64 	%rd8974, %rd8972, %rd8973;
	mad.lo.s64 	%rd10897, %rd437, %rd8960, %rd8974;
	cvt.u32.u64 	%r393, %rd10897;
	shr.u64 	%rd8975, %rd10897, 32;
	and.b64  	%rd8976, %rd8951, 4294967295;
	add.s64 	%rd8977, %rd8975, %rd8976;
	mad.lo.s64 	%rd10898, %rd438, %rd8960, %rd8977;
	cvt.u32.u64 	%r394, %rd10898;
	shr.u64 	%rd8978, %rd10898, 32;
	and.b64  	%rd8979, %rd8956, 4294967295;
	add.s64 	%rd8980, %rd8978, %rd8979;
	mad.lo.s64 	%rd10899, %rd439, %rd8960, %rd8980;
	cvt.u32.u64 	%r395, %rd10899;
	shr.u64 	%rd8981, %rd10899, 32;
	mul.wide.u32 	%rd8982, %r290, %r1279;
	and.b64  	%rd8983, %rd8959, 4294967295;
	add.s64 	%rd8984, %rd8981, %rd8983;
	add.s64 	%rd10900, %rd8984, %rd8982;
	cvt.u32.u64 	%r396, %rd10900;
	{ .reg .b32 tmp; mov.b64 {tmp, %r1280}, %rd10900; }
	add.s32 	%r1573, %r1278, %r1280;
	setp.gt.u32 	%p368, %r1573, %r290;
	@%p368 bra 	$L__BB3_336;
	setp.lt.u32 	%p369, %r1573, %r290;
	@%p369 bra 	$L__BB3_337;
	cvt.u32.u64 	%r1281, %rd439;
	setp.lt.u32 	%p370, %r1281, %r396;
	@%p370 bra 	$L__BB3_336;
	setp.gt.u32 	%p371, %r1281, %r396;
	@%p371 bra 	$L__BB3_337;
	cvt.u32.u64 	%r1283, %rd438;
	setp.lt.u32 	%p372, %r1283, %r395;
	@%p372 bra 	$L__BB3_336;
	setp.gt.u32 	%p373, %r1283, %r395;
	@%p373 bra 	$L__BB3_337;
	cvt.u32.u64 	%r1285, %rd437;
	setp.lt.u32 	%p374, %r1285, %r394;
	@%p374 bra 	$L__BB3_336;
	setp.gt.u32 	%p375, %r1285, %r394;
	@%p375 bra 	$L__BB3_337;
	cvt.u32.u64 	%r1287, %rd436;
	setp.lt.u32 	%p376, %r1287, %r393;
	@%p376 bra 	$L__BB3_336;
	setp.gt.u32 	%p377, %r1287, %r393;
	@%p377 bra 	$L__BB3_337;
	cvt.u32.u64 	%r1289, %rd435;
	setp.lt.u32 	%p378, %r1289, %r392;
	@%p378 bra 	$L__BB3_336;
	setp.gt.u32 	%p379, %r1289, %r392;
	@%p379 bra 	$L__BB3_337;
	cvt.u32.u64 	%r1291, %rd434;
	setp.lt.u32 	%p380, %r1291, %r391;
	@%p380 bra 	$L__BB3_336;
	cvt.u32.u64 	%r1293, %rd433;
	setp.gt.u32 	%p381, %r1291, %r391;
	cvt.u32.u64 	%r1294, %rd10894;
	setp.gt.u32 	%p382, %r1293, %r1294;
	or.pred  	%p383, %p381, %p382;
	@%p383 bra 	$L__BB3_337;
$L__BB3_336:
	and.b64  	%rd8986, %rd10894, 4294967295;
	sub.s64 	%rd10894, %rd8986, %rd433;
	shr.u64 	%rd8987, %rd10894, 63;
	and.b64  	%rd8988, %rd10895, 4294967295;
	add.s64 	%rd8989, %rd8987, %rd434;
	sub.s64 	%rd10895, %rd8988, %rd8989;
	shr.u64 	%rd8990, %rd10895, 63;
	and.b64  	%rd8991, %rd10896, 4294967295;
	add.s64 	%rd8992, %rd8990, %rd435;
	sub.s64 	%rd10896, %rd8991, %rd8992;
	shr.u64 	%rd8993, %rd10896, 63;
	and.b64  	%rd8994, %rd10897, 4294967295;
	add.s64 	%rd8995, %rd8993, %rd436;
	sub.s64 	%rd10897, %rd8994, %rd8995;
	shr.u64 	%rd8996, %rd10897, 63;
	and.b64  	%rd8997, %rd10898, 4294967295;
	add.s64 	%rd8998, %rd8996, %rd437;
	sub.s64 	%rd10898, %rd8997, %rd8998;
	shr.u64 	%rd8999, %rd10898, 63;
	and.b64  	%rd9000, %rd10899, 4294967295;
	add.s64 	%rd9001, %rd8999, %rd438;
	sub.s64 	%rd10899, %rd9000, %rd9001;
	shr.u64 	%rd9002, %rd10899, 63;
	and.b64  	%rd9003, %rd10900, 4294967295;
	add.s64 	%rd9004, %rd9002, %rd439;
	sub.s64 	%rd10900, %rd9003, %rd9004;
	shr.u64 	%rd9005, %rd10900, 63;
	cvt.u32.u64 	%r1295, %rd9005;
	add.s32 	%r1296, %r290, %r1295;
	sub.s32 	%r1573, %r1573, %r1296;
$L__BB3_337:
	ld.param.u64 	%rd10752, [_Z12point_doubleP7ECPointPKS__param_0];
	cvta.to.global.u64 	%rd555, %rd10752;
	cvt.u64.u32 	%rd9006, %r1537;
	mul.lo.s64 	%rd9007, %rd526, %rd9006;
	cvt.u32.u64 	%r1297, %rd9007;
	shr.u64 	%rd9008, %rd9007, 32;
	mad.lo.s64 	%rd9009, %rd527, %rd9006, %rd9008;
	shr.u64 	%rd9010, %rd9009, 32;
	mad.lo.s64 	%rd9011, %rd528, %rd9006, %rd9010;
	shr.u64 	%rd9012, %rd9011, 32;
	mad.lo.s64 	%rd9013, %rd529, %rd9006, %rd9012;
	shr.u64 	%rd9014, %rd9013, 32;
	mad.lo.s64 	%rd9015, %rd530, %rd9006, %rd9014;
	shr.u64 	%rd9016, %rd9015, 32;
	mad.lo.s64 	%rd9017, %rd531, %rd9006, %rd9016;
	shr.u64 	%rd9018, %rd9017, 32;
	mad.lo.s64 	%rd9019, %rd532, %rd9006, %rd9018;
	shr.u64 	%rd9020, %rd9019, 32;
	mad.lo.s64 	%rd9021, %rd533, %rd9006, %rd9020;
	shr.u64 	%rd9022, %rd9021, 32;
	cvt.u64.u32 	%rd9023, %r1536;
	and.b64  	%rd9024, %rd9009, 4294967295;
	mad.lo.s64 	%rd9025, %rd526, %rd9023, %rd9024;
	shr.u64 	%rd9026, %rd9025, 32;
	and.b64  	%rd9027, %rd9011, 4294967295;
	add.s64 	%rd9028, %rd9026, %rd9027;
	mad.lo.s64 	%rd9029, %rd527, %rd9023, %rd9028;
	shr.u64 	%rd9030, %rd9029, 32;
	and.b64  	%rd9031, %rd9013, 4294967295;
	add.s64 	%rd9032, %rd9030, %rd9031;
	mad.lo.s64 	%rd9033, %rd528, %rd9023, %rd9032;
	shr.u64 	%rd9034, %rd9033, 32;
	and.b64  	%rd9035, %rd9015, 4294967295;
	add.s64 	%rd9036, %rd9034, %rd9035;
	mad.lo.s64 	%rd9037, %rd529, %rd9023, %rd9036;
	shr.u64 	%rd9038, %rd9037, 32;
	and.b64  	%rd9039, %rd9017, 4294967295;
	add.s64 	%rd9040, %rd9038, %rd9039;
	mad.lo.s64 	%rd9041, %rd530, %rd9023, %rd9040;
	shr.u64 	%rd9042, %rd9041, 32;
	and.b64  	%rd9043, %rd9019, 4294967295;
	add.s64 	%rd9044, %rd9042, %rd9043;
	mad.lo.s64 	%rd9045, %rd531, %rd9023, %rd9044;
	shr.u64 	%rd9046, %rd9045, 32;
	and.b64  	%rd9047, %rd9021, 4294967295;
	add.s64 	%rd9048, %rd9046, %rd9047;
	mad.lo.s64 	%rd9049, %rd532, %rd9023, %rd9048;
	shr.u64 	%rd9050, %rd9049, 32;
	add.s64 	%rd9051, %rd9050, %rd9022;
	mad.lo.s64 	%rd9052, %rd533, %rd9023, %rd9051;
	shr.u64 	%rd9053, %rd9052, 32;
	cvt.u64.u32 	%rd9054, %r1535;
	and.b64  	%rd9055, %rd9029, 4294967295;
	mad.lo.s64 	%rd9056, %rd526, %rd9054, %rd9055;
	shr.u64 	%rd9057, %rd9056, 32;
	and.b64  	%rd9058, %rd9033, 4294967295;
	add.s64 	%rd9059, %rd9057, %rd9058;
	mad.lo.s64 	%rd9060, %rd527, %rd9054, %rd9059;
	shr.u64 	%rd9061, %rd9060, 32;
	and.b64  	%rd9062, %rd9037, 4294967295;
	add.s64 	%rd9063, %rd9061, %rd9062;
	mad.lo.s64 	%rd9064, %rd528, %rd9054, %rd9063;
	shr.u64 	%rd9065, %rd9064, 32;
	and.b64  	%rd9066, %rd9041, 4294967295;
	add.s64 	%rd9067, %rd9065, %rd9066;
	mad.lo.s64 	%rd9068, %rd529, %rd9054, %rd9067;
	shr.u64 	%rd9069, %rd9068, 32;
	and.b64  	%rd9070, %rd9045, 4294967295;
	add.s64 	%rd9071, %rd9069, %rd9070;
	mad.lo.s64 	%rd9072, %rd530, %rd9054, %rd9071;
	shr.u64 	%rd9073, %rd9072, 32;
	and.b64  	%rd9074, %rd9049, 4294967295;
	add.s64 	%rd9075, %rd9073, %rd9074;
	mad.lo.s64 	%rd9076, %rd531, %rd9054, %rd9075;
	shr.u64 	%rd9077, %rd9076, 32;
	and.b64  	%rd9078, %rd9052, 4294967295;
	add.s64 	%rd9079, %rd9077, %rd9078;
	mad.lo.s64 	%rd9080, %rd532, %rd9054, %rd9079;
	shr.u64 	%rd9081, %rd9080, 32;
	add.s64 	%rd9082, %rd9081, %rd9053;
	mad.lo.s64 	%rd9083, %rd533, %rd9054, %rd9082;
	shr.u64 	%rd9084, %rd9083, 32;
	cvt.u64.u32 	%rd9085, %r1534;
	and.b64  	%rd9086, %rd9060, 4294967295;
	mad.lo.s64 	%rd9087, %rd526, %rd9085, %rd9086;
	shr.u64 	%rd9088, %rd9087, 32;
	and.b64  	%rd9089, %rd9064, 4294967295;
	add.s64 	%rd9090, %rd9088, %rd9089;
	mad.lo.s64 	%rd9091, %rd527, %rd9085, %rd9090;
	shr.u64 	%rd9092, %rd9091, 32;
	and.b64  	%rd9093, %rd9068, 4294967295;
	add.s64 	%rd9094, %rd9092, %rd9093;
	mad.lo.s64 	%rd9095, %rd528, %rd9085, %rd9094;
	shr.u64 	%rd9096, %rd9095, 32;
	and.b64  	%rd9097, %rd9072, 4294967295;
	add.s64 	%rd9098, %rd9096, %rd9097;
	mad.lo.s64 	%rd9099, %rd529, %rd9085, %rd9098;
	shr.u64 	%rd9100, %rd9099, 32;
	and.b64  	%rd9101, %rd9076, 4294967295;
	add.s64 	%rd9102, %rd9100, %rd9101;
	mad.lo.s64 	%rd9103, %rd530, %rd9085, %rd9102;
	shr.u64 	%rd9104, %rd9103, 32;
	and.b64  	%rd9105, %rd9080, 4294967295;
	add.s64 	%rd9106, %rd9104, %rd9105;
	mad.lo.s64 	%rd9107, %rd531, %rd9085, %rd9106;
	shr.u64 	%rd9108, %rd9107, 32;
	and.b64  	%rd9109, %rd9083, 4294967295;
	add.s64 	%rd9110, %rd9108, %rd9109;
	mad.lo.s64 	%rd9111, %rd532, %rd9085, %rd9110;
	shr.u64 	%rd9112, %rd9111, 32;
	add.s64 	%rd9113, %rd9112, %rd9084;
	mad.lo.s64 	%rd9114, %rd533, %rd9085, %rd9113;
	shr.u64 	%rd9115, %rd9114, 32;
	cvt.u64.u32 	%rd9116, %r1533;
	and.b64  	%rd9117, %rd9091, 4294967295;
	mad.lo.s64 	%rd9118, %rd526, %rd9116, %rd9117;
	shr.u64 	%rd9119, %rd9118, 32;
	and.b64  	%rd9120, %rd9095, 4294967295;
	add.s64 	%rd9121, %rd9119, %rd9120;
	mad.lo.s64 	%rd9122, %rd527, %rd9116, %rd9121;
	shr.u64 	%rd9123, %rd9122, 32;
	and.b64  	%rd9124, %rd9099, 4294967295;
	add.s64 	%rd9125, %rd9123, %rd9124;
	mad.lo.s64 	%rd9126, %rd528, %rd9116, %rd9125;
	shr.u64 	%rd9127, %rd9126, 32;
	and.b64  	%rd9128, %rd9103, 4294967295;
	add.s64 	%rd9129, %rd9127, %rd9128;
	mad.lo.s64 	%rd9130, %rd529, %rd9116, %rd9129;
	shr.u64 	%rd9131, %rd9130, 32;
	and.b64  	%rd9132, %rd9107, 4294967295;
	add.s64 	%rd9133, %rd9131, %rd9132;
	mad.lo.s64 	%rd9134, %rd530, %rd9116, %rd9133;
	shr.u64 	%rd9135, %rd9134, 32;
	and.b64  	%rd9136, %rd9111, 4294967295;
	add.s64 	%rd9137, %rd9135, %rd9136;
	mad.lo.s64 	%rd9138, %rd531, %rd9116, %rd9137;
	shr.u64 	%rd9139, %rd9138, 32;
	and.b64  	%rd9140, %rd9114, 4294967295;
	add.s64 	%rd9141, %rd9139, %rd9140;
	mad.lo.s64 	%rd9142, %rd532, %rd9116, %rd9141;
	shr.u64 	%rd9143, %rd9142, 32;
	add.s64 	%rd9144, %rd9143, %rd9115;
	mad.lo.s64 	%rd9145, %rd533, %rd9116, %rd9144;
	shr.u64 	%rd9146, %rd9145, 32;
	cvt.u64.u32 	%rd9147, %r1532;
	and.b64  	%rd9148, %rd9122, 4294967295;
	mad.lo.s64 	%rd9149, %rd526, %rd9147, %rd9148;
	shr.u64 	%rd9150, %rd9149, 32;
	and.b64  	%rd9151, %rd9126, 4294967295;
	add.s64 	%rd9152, %rd9150, %rd9151;
	mad.lo.s64 	%rd9153, %rd527, %rd9147, %rd9152;
	shr.u64 	%rd9154, %rd9153, 32;
	and.b64  	%rd9155, %rd9130, 4294967295;
	add.s64 	%rd9156, %rd9154, %rd9155;
	mad.lo.s64 	%rd9157, %rd528, %rd9147, %rd9156;
	shr.u64 	%rd9158, %rd9157, 32;
	and.b64  	%rd9159, %rd9134, 4294967295;
	add.s64 	%rd9160, %rd9158, %rd9159;
	mad.lo.s64 	%rd9161, %rd529, %rd9147, %rd9160;
	shr.u64 	%rd9162, %rd9161, 32;
	and.b64  	%rd9163, %rd9138, 4294967295;
	add.s64 	%rd9164, %rd9162, %rd9163;
	mad.lo.s64 	%rd9165, %rd530, %rd9147, %rd9164;
	shr.u64 	%rd9166, %rd9165, 32;
	and.b64  	%rd9167, %rd9142, 4294967295;
	add.s64 	%rd9168, %rd9166, %rd9167;
	mad.lo.s64 	%rd9169, %rd531, %rd9147, %rd9168;
	shr.u64 	%rd9170, %rd9169, 32;
	and.b64  	%rd9171, %rd9145, 4294967295;
	add.s64 	%rd9172, %rd9170, %rd9171;
	mad.lo.s64 	%rd9173, %rd532, %rd9147, %rd9172;
	shr.u64 	%rd9174, %rd9173, 32;
	add.s64 	%rd9175, %rd9174, %rd9146;
	mad.lo.s64 	%rd9176, %rd533, %rd9147, %rd9175;
	shr.u64 	%rd9177, %rd9176, 32;
	cvt.u64.u32 	%rd9178, %r1531;
	and.b64  	%rd9179, %rd9153, 4294967295;
	mad.lo.s64 	%rd9180, %rd526, %rd9178, %rd9179;
	shr.u64 	%rd9181, %rd9180, 32;
	and.b64  	%rd9182, %rd9157, 4294967295;
	add.s64 	%rd9183, %rd9181, %rd9182;
	mad.lo.s64 	%rd9184, %rd527, %rd9178, %rd9183;
	shr.u64 	%rd9185, %rd9184, 32;
	and.b64  	%rd9186, %rd9161, 4294967295;
	add.s64 	%rd9187, %rd9185, %rd9186;
	mad.lo.s64 	%rd9188, %rd528, %rd9178, %rd9187;
	shr.u64 	%rd9189, %rd9188, 32;
	and.b64  	%rd9190, %rd9165, 4294967295;
	add.s64 	%rd9191, %rd9189, %rd9190;
	mad.lo.s64 	%rd9192, %rd529, %rd9178, %rd9191;
	shr.u64 	%rd9193, %rd9192, 32;
	and.b64  	%rd9194, %rd9169, 4294967295;
	add.s64 	%rd9195, %rd9193, %rd9194;
	mad.lo.s64 	%rd9196, %rd530, %rd9178, %rd9195;
	shr.u64 	%rd9197, %rd9196, 32;
	and.b64  	%rd9198, %rd9173, 4294967295;
	add.s64 	%rd9199, %rd9197, %rd9198;
	mad.lo.s64 	%rd9200, %rd531, %rd9178, %rd9199;
	shr.u64 	%rd9201, %rd9200, 32;
	and.b64  	%rd9202, %rd9176, 4294967295;
	add.s64 	%rd9203, %rd9201, %rd9202;
	mad.lo.s64 	%rd9204, %rd532, %rd9178, %rd9203;
	shr.u64 	%rd9205, %rd9204, 32;
	add.s64 	%rd9206, %rd9205, %rd9177;
	mad.lo.s64 	%rd9207, %rd533, %rd9178, %rd9206;
	shr.u64 	%rd9208, %rd9207, 32;
	cvt.u64.u32 	%rd9209, %r1530;
	and.b64  	%rd9210, %rd9184, 4294967295;
	mad.lo.s64 	%rd9211, %rd526, %rd9209, %rd9210;
	shr.u64 	%rd9212, %rd9211, 32;
	and.b64  	%rd9213, %rd9188, 4294967295;
	add.s64 	%rd9214, %rd9212, %rd9213;
	mad.lo.s64 	%rd9215, %rd527, %rd9209, %rd9214;
	shr.u64 	%rd9216, %rd9215, 32;
	and.b64  	%rd9217, %rd9192, 4294967295;
	add.s64 	%rd9218, %rd9216, %rd9217;
	mad.lo.s64 	%rd9219, %rd528, %rd9209, %rd9218;
	shr.u64 	%rd9220, %rd9219, 32;
	and.b64  	%rd9221, %rd9196, 4294967295;
	add.s64 	%rd9222, %rd9220, %rd9221;
	mad.lo.s64 	%rd9223, %rd529, %rd9209, %rd9222;
	shr.u64 	%rd9224, %rd9223, 32;
	and.b64  	%rd9225, %rd9200, 4294967295;
	add.s64 	%rd9226, %rd9224, %rd9225;
	mad.lo.s64 	%rd9227, %rd530, %rd9209, %rd9226;
	shr.u64 	%rd9228, %rd9227, 32;
	and.b64  	%rd9229, %rd9204, 4294967295;
	add.s64 	%rd9230, %rd9228, %rd9229;
	mad.lo.s64 	%rd9231, %rd531, %rd9209, %rd9230;
	shr.u64 	%rd9232, %rd9231, 32;
	and.b64  	%rd9233, %rd9207, 4294967295;
	add.s64 	%rd9234, %rd9232, %rd9233;
	mad.lo.s64 	%rd9235, %rd532, %rd9209, %rd9234;
	shr.u64 	%rd9236, %rd9235, 32;
	add.s64 	%rd9237, %rd9236, %rd9208;
	mad.lo.s64 	%rd9238, %rd533, %rd9209, %rd9237;
	{ .reg .b32 tmp; mov.b64 {tmp, %r1298}, %rd9238; }
	mul.lo.s32 	%r1299, %r289, %r1297;
	cvt.u64.u32 	%rd9239, %r1299;
	and.b64  	%rd9240, %rd9007, 4294967295;
	mad.lo.s64 	%rd9241, %rd433, %rd9239, %rd9240;
	shr.u64 	%rd9242, %rd9241, 32;
	and.b64  	%rd9243, %rd9025, 4294967295;
	add.s64 	%rd9244, %rd9242, %rd9243;
	mad.lo.s64 	%rd9245, %rd434, %rd9239, %rd9244;
	cvt.u32.u64 	%r1300, %rd9245;
	shr.u64 	%rd9246, %rd9245, 32;
	and.b64  	%rd9247, %rd9056, 4294967295;
	add.s64 	%rd9248, %rd9246, %rd9247;
	mad.lo.s64 	%rd9249, %rd435, %rd9239, %rd9248;
	shr.u64 	%rd9250, %rd9249, 32;
	and.b64  	%rd9251, %rd9087, 4294967295;
	add.s64 	%rd9252, %rd9250, %rd9251;
	mad.lo.s64 	%rd9253, %rd436, %rd9239, %rd9252;
	shr.u64 	%rd9254, %rd9253, 32;
	and.b64  	%rd9255, %rd9118, 4294967295;
	add.s64 	%rd9256, %rd9254, %rd9255;
	mad.lo.s64 	%rd9257, %rd437, %rd9239, %rd9256;
	shr.u64 	%rd9258, %rd9257, 32;
	and.b64  	%rd9259, %rd9149, 4294967295;
	add.s64 	%rd9260, %rd9258, %rd9259;
	mad.lo.s64 	%rd9261, %rd438, %rd9239, %rd9260;
	shr.u64 	%rd9262, %rd9261, 32;
	and.b64  	%rd9263, %rd9180, 4294967295;
	add.s64 	%rd9264, %rd9262, %rd9263;
	mad.lo.s64 	%rd9265, %rd439, %rd9239, %rd9264;
	shr.u64 	%rd9266, %rd9265, 32;
	mul.wide.u32 	%rd9267, %r290, %r1299;
	and.b64  	%rd9268, %rd9211, 4294967295;
	add.s64 	%rd9269, %rd9266, %rd9268;
	add.s64 	%rd9270, %rd9269, %rd9267;
	shr.u64 	%rd9271, %rd9270, 32;
	and.b64  	%rd9272, %rd9215, 4294967295;
	add.s64 	%rd9273, %rd9271, %rd9272;
	shr.u64 	%rd9274, %rd9273, 32;
	and.b64  	%rd9275, %rd9219, 4294967295;
	add.s64 	%rd9276, %rd9274, %rd9275;
	shr.u64 	%rd9277, %rd9276, 32;
	and.b64  	%rd9278, %rd9223, 4294967295;
	add.s64 	%rd9279, %rd9277, %rd9278;
	shr.u64 	%rd9280, %rd9279, 32;
	and.b64  	%rd9281, %rd9227, 4294967295;
	add.s64 	%rd9282, %rd9280, %rd9281;
	shr.u64 	%rd9283, %rd9282, 32;
	and.b64  	%rd9284, %rd9231, 4294967295;
	add.s64 	%rd9285, %rd9283, %rd9284;
	shr.u64 	%rd9286, %rd9285, 32;
	and.b64  	%rd9287, %rd9235, 4294967295;
	add.s64 	%rd9288, %rd9286, %rd9287;
	shr.u64 	%rd9289, %rd9288, 32;
	and.b64  	%rd9290, %rd9238, 4294967295;
	add.s64 	%rd9291, %rd9289, %rd9290;
	{ .reg .b32 tmp; mov.b64 {tmp, %r1301}, %rd9291; }
	add.s32 	%r1302, %r1298, %r1301;
	mul.lo.s32 	%r1303, %r289, %r1300;
	cvt.u64.u32 	%rd9292, %r1303;
	and.b64  	%rd9293, %rd9245, 4294967295;
	mad.lo.s64 	%rd9294, %rd433, %rd9292, %rd9293;
	shr.u64 	%rd9295, %rd9294, 32;
	and.b64  	%rd9296, %rd9249, 4294967295;
	add.s64 	%rd9297, %rd9295, %rd9296;
	mad.lo.s64 	%rd9298, %rd434, %rd9292, %rd9297;
	cvt.u32.u64 	%r1304, %rd9298;
	shr.u64 	%rd9299, %rd9298, 32;
	and.b64  	%rd9300, %rd9253, 4294967295;
	add.s64 	%rd9301, %rd9299, %rd9300;
	mad.lo.s64 	%rd9302, %rd435, %rd9292, %rd9301;
	shr.u64 	%rd9303, %rd9302, 32;
	and.b64  	%rd9304, %rd9257, 4294967295;
	add.s64 	%rd9305, %rd9303, %rd9304;
	mad.lo.s64 	%rd9306, %rd436, %rd9292, %rd9305;
	shr.u64 	%rd9307, %rd9306, 32;
	and.b64  	%rd9308, %rd9261, 4294967295;
	add.s64 	%rd9309, %rd9307, %rd9308;
	mad.lo.s64 	%rd9310, %rd437, %rd9292, %rd9309;
	shr.u64 	%rd9311, %rd9310, 32;
	and.b64  	%rd9312, %rd9265, 4294967295;
	add.s64 	%rd9313, %rd9311, %rd9312;
	mad.lo.s64 	%rd9314, %rd438, %rd9292, %rd9313;
	shr.u64 	%rd9315, %rd9314, 32;
	and.b64  	%rd9316, %rd9270, 4294967295;
	add.s64 	%rd9317, %rd9315, %rd9316;
	mad.lo.s64 	%rd9318, %rd439, %rd9292, %rd9317;
	shr.u64 	%rd9319, %rd9318, 32;
	mul.wide.u32 	%rd9320, %r290, %r1303;
	and.b64  	%rd9321, %rd9273, 4294967295;
	add.s64 	%rd9322, %rd9319, %rd9321;
	add.s64 	%rd9323, %rd9322, %rd9320;
	shr.u64 	%rd9324, %rd9323, 32;
	and.b64  	%rd9325, %rd9276, 4294967295;
	add.s64 	%rd9326, %rd9324, %rd9325;
	shr.u64 	%rd9327, %rd9326, 32;
	and.b64  	%rd9328, %rd9279, 4294967295;
	add.s64 	%rd9329, %rd9327, %rd9328;
	shr.u64 	%rd9330, %rd9329, 32;
	and.b64  	%rd9331, %rd9282, 4294967295;
	add.s64 	%rd9332, %rd9330, %rd9331;
	shr.u64 	%rd9333, %rd9332, 32;
	and.b64  	%rd9334, %rd9285, 4294967295;
	add.s64 	%rd9335, %rd9333, %rd9334;
	shr.u64 	%rd9336, %rd9335, 32;
	and.b64  	%rd9337, %rd9288, 4294967295;
	add.s64 	%rd9338, %rd9336, %rd9337;
	shr.u64 	%rd9339, %rd9338, 32;
	and.b64  	%rd9340, %rd9291, 4294967295;
	add.s64 	%rd9341, %rd9339, %rd9340;
	{ .reg .b32 tmp; mov.b64 {tmp, %r1305}, %rd9341; }
	add.s32 	%r1306, %r1302, %r1305;
	mul.lo.s32 	%r1307, %r289, %r1304;
	cvt.u64.u32 	%rd9342, %r1307;
	and.b64  	%rd9343, %rd9298, 4294967295;
	mad.lo.s64 	%rd9344, %rd433, %rd9342, %rd9343;
	shr.u64 	%rd9345, %rd9344, 32;
	and.b64  	%rd9346, %rd9302, 4294967295;
	add.s64 	%rd9347, %rd9345, %rd9346;
	mad.lo.s64 	%rd9348, %rd434, %rd9342, %rd9347;
	cvt.u32.u64 	%r1308, %rd9348;
	shr.u64 	%rd9349, %rd9348, 32;
	and.b64  	%rd9350, %rd9306, 4294967295;
	add.s64 	%rd9351, %rd9349, %rd9350;
	mad.lo.s64 	%rd9352, %rd435, %rd9342, %rd9351;
	shr.u64 	%rd9353, %rd9352, 32;
	and.b64  	%rd9354, %rd9310, 4294967295;
	add.s64 	%rd9355, %rd9353, %rd9354;
	mad.lo.s64 	%rd9356, %rd436, %rd9342, %rd9355;
	shr.u64 	%rd9357, %rd9356, 32;
	and.b64  	%rd9358, %rd9314, 4294967295;
	add.s64 	%rd9359, %rd9357, %rd9358;
	mad.lo.s64 	%rd9360, %rd437, %rd9342, %rd9359;
	shr.u64 	%rd9361, %rd9360, 32;
	and.b64  	%rd9362, %rd9318, 4294967295;
	add.s64 	%rd9363, %rd9361, %rd9362;
	mad.lo.s64 	%rd9364, %rd438, %rd9342, %rd9363;
	shr.u64 	%rd9365, %rd9364, 32;
	and.b64  	%rd9366, %rd9323, 4294967295;
	add.s64 	%rd9367, %rd9365, %rd9366;
	mad.lo.s64 	%rd9368, %rd439, %rd9342, %rd9367;
	shr.u64 	%rd9369, %rd9368, 32;
	mul.wide.u32 	%rd9370, %r290, %r1307;
	and.b64  	%rd9371, %rd9326, 4294967295;
	add.s64 	%rd9372, %rd9369, %rd9371;
	add.s64 	%rd9373, %rd9372, %rd9370;
	shr.u64 	%rd9374, %rd9373, 32;
	and.b64  	%rd9375, %rd9329, 4294967295;
	add.s64 	%rd9376, %rd9374, %rd9375;
	shr.u64 	%rd9377, %rd9376, 32;
	and.b64  	%rd9378, %rd9332, 4294967295;
	add.s64 	%rd9379, %rd9377, %rd9378;
	shr.u64 	%rd9380, %rd9379, 32;
	and.b64  	%rd9381, %rd9335, 4294967295;
	add.s64 	%rd9382, %rd9380, %rd9381;
	shr.u64 	%rd9383, %rd9382, 32;
	and.b64  	%rd9384, %rd9338, 4294967295;
	add.s64 	%rd9385, %rd9383, %rd9384;
	shr.u64 	%rd9386, %rd9385, 32;
	and.b64  	%rd9387, %rd9341, 4294967295;
	add.s64 	%rd9388, %rd9386, %rd9387;
	{ .reg .b32 tmp; mov.b64 {tmp, %r1309}, %rd9388; }
	add.s32 	%r1310, %r1306, %r1309;
	mul.lo.s32 	%r1311, %r289, %r1308;
	cvt.u64.u32 	%rd9389, %r1311;
	and.b64  	%rd9390, %rd9348, 4294967295;
	mad.lo.s64 	%rd9391, %rd433, %rd9389, %rd9390;
	shr.u64 	%rd9392, %rd9391, 32;
	and.b64  	%rd9393, %rd9352, 4294967295;
	add.s64 	%rd9394, %rd9392, %rd9393;
	mad.lo.s64 	%rd9395, %rd434, %rd9389, %rd9394;
	cvt.u32.u64 	%r1312, %rd9395;
	shr.u64 	%rd9396, %rd9395, 32;
	and.b64  	%rd9397, %rd9356, 4294967295;
	add.s64 	%rd9398, %rd9396, %rd9397;
	mad.lo.s64 	%rd9399, %rd435, %rd9389, %rd9398;
	shr.u64 	%rd9400, %rd9399, 32;
	and.b64  	%rd9401, %rd9360, 4294967295;
	add.s64 	%rd9402, %rd9400, %rd9401;
	mad.lo.s64 	%rd9403, %rd436, %rd9389, %rd9402;
	shr.u64 	%rd9404, %rd9403, 32;
	and.b64  	%rd9405, %rd9364, 4294967295;
	add.s64 	%rd9406, %rd9404, %rd9405;
	mad.lo.s64 	%rd9407, %rd437, %rd9389, %rd9406;
	shr.u64 	%rd9408, %rd9407, 32;
	and.b64  	%rd9409, %rd9368, 4294967295;
	add.s64 	%rd9410, %rd9408, %rd9409;
	mad.lo.s64 	%rd9411, %rd438, %rd9389, %rd9410;
	shr.u64 	%rd9412, %rd9411, 32;
	and.b64  	%rd9413, %rd9373, 4294967295;
	add.s64 	%rd9414, %rd9412, %rd9413;
	mad.lo.s64 	%rd9415, %rd439, %rd9389, %rd9414;
	shr.u64 	%rd9416, %rd9415, 32;
	mul.wide.u32 	%rd9417, %r290, %r1311;
	and.b64  	%rd9418, %rd9376, 4294967295;
	add.s64 	%rd9419, %rd9416, %rd9418;
	add.s64 	%rd9420, %rd9419, %rd9417;
	shr.u64 	%rd9421, %rd9420, 32;
	and.b64  	%rd9422, %rd9379, 4294967295;
	add.s64 	%rd9423, %rd9421, %rd9422;
	shr.u64 	%rd9424, %rd9423, 32;
	and.b64  	%rd9425, %rd9382, 4294967295;
	add.s64 	%rd9426, %rd9424, %rd9425;
	shr.u64 	%rd9427, %rd9426, 32;
	and.b64  	%rd9428, %rd9385, 4294967295;
	add.s64 	%rd9429, %rd9427, %rd9428;
	shr.u64 	%rd9430, %rd9429, 32;
	and.b64  	%rd9431, %rd9388, 4294967295;
	add.s64 	%rd9432, %rd9430, %rd9431;
	{ .reg .b32 tmp; mov.b64 {tmp, %r1313}, %rd9432; }
	add.s32 	%r1314, %r1310, %r1313;
	mul.lo.s32 	%r1315, %r289, %r1312;
	cvt.u64.u32 	%rd9433, %r1315;
	and.b64  	%rd9434, %rd9395, 4294967295;
	mad.lo.s64 	%rd9435, %rd433, %rd9433, %rd9434;
	shr.u64 	%rd9436, %rd9435, 32;
	and.b64  	%rd9437, %rd9399, 4294967295;
	add.s64 	%rd9438, %rd9436, %rd9437;
	mad.lo.s64 	%rd9439, %rd434, %rd9433, %rd9438;
	cvt.u32.u64 	%r1316, %rd9439;
	shr.u64 	%rd9440, %rd9439, 32;
	and.b64  	%rd9441, %rd9403, 4294967295;
	add.s64 	%rd9442, %rd9440, %rd9441;
	mad.lo.s64 	%rd9443, %rd435, %rd9433, %rd9442;
	shr.u64 	%rd9444, %rd9443, 32;
	and.b64  	%rd9445, %rd9407, 4294967295;
	add.s64 	%rd9446, %rd9444, %rd9445;
	mad.lo.s64 	%rd9447, %rd436, %rd9433, %rd9446;
	shr.u64 	%rd9448, %rd9447, 32;
	and.b64  	%rd9449, %rd9411, 4294967295;
	add.s64 	%rd9450, %rd9448, %rd9449;
	mad.lo.s64 	%rd9451, %rd437, %rd9433, %rd9450;
	shr.u64 	%rd9452, %rd9451, 32;
	and.b64  	%rd9453, %rd9415, 4294967295;
	add.s64 	%rd9454, %rd9452, %rd9453;
	mad.lo.s64 	%rd9455, %rd438, %rd9433, %rd9454;
	shr.u64 	%rd9456, %rd9455, 32;
	and.b64  	%rd9457, %rd9420, 4294967295;
	add.s64 	%rd9458, %rd9456, %rd9457;
	mad.lo.s64 	%rd9459, %rd439, %rd9433, %rd9458;
	shr.u64 	%rd9460, %rd9459, 32;
	mul.wide.u32 	%rd9461, %r290, %r1315;
	and.b64  	%rd9462, %rd9423, 4294967295;
	add.s64 	%rd9463, %rd9460, %rd9462;
	add.s64 	%rd9464, %rd9463, %rd9461;
	shr.u64 	%rd9465, %rd9464, 32;
	and.b64  	%rd9466, %rd9426, 4294967295;
	add.s64 	%rd9467, %rd9465, %rd9466;
	shr.u64 	%rd9468, %rd9467, 32;
	and.b64  	%rd9469, %rd9429, 4294967295;
	add.s64 	%rd9470, %rd9468, %rd9469;
	shr.u64 	%rd9471, %rd9470, 32;
	and.b64  	%rd9472, %rd9432, 4294967295;
	add.s64 	%rd9473, %rd9471, %rd9472;
	{ .reg .b32 tmp; mov.b64 {tmp, %r1317}, %rd9473; }
	add.s32 	%r1318, %r1314, %r1317;
	mul.lo.s32 	%r1319, %r289, %r1316;
	cvt.u64.u32 	%rd9474, %r1319;
	and.b64  	%rd9475, %rd9439, 4294967295;
	mad.lo.s64 	%rd9476, %rd433, %rd9474, %rd9475;
	shr.u64 	%rd9477, %rd9476, 32;
	and.b64  	%rd9478, %rd9443, 4294967295;
	add.s64 	%rd9479, %rd9477, %rd9478;
	mad.lo.s64 	%rd9480, %rd434, %rd9474, %rd9479;
	cvt.u32.u64 	%r1320, %rd9480;
	shr.u64 	%rd9481, %rd9480, 32;
	and.b64  	%rd9482, %rd9447, 4294967295;
	add.s64 	%rd9483, %rd9481, %rd9482;
	mad.lo.s64 	%rd9484, %rd435, %rd9474, %rd9483;
	shr.u64 	%rd9485, %rd9484, 32;
	and.b64  	%rd9486, %rd9451, 4294967295;
	add.s64 	%rd9487, %rd9485, %rd9486;
	mad.lo.s64 	%rd9488, %rd436, %rd9474, %rd9487;
	shr.u64 	%rd9489, %rd9488, 32;
	and.b64  	%rd9490, %rd9455, 4294967295;
	add.s64 	%rd9491, %rd9489, %rd9490;
	mad.lo.s64 	%rd9492, %rd437, %rd9474, %rd9491;
	shr.u64 	%rd9493, %rd9492, 32;
	and.b64  	%rd9494, %rd9459, 4294967295;
	add.s64 	%rd9495, %rd9493, %rd9494;
	mad.lo.s64 	%rd9496, %rd438, %rd9474, %rd9495;
	shr.u64 	%rd9497, %rd9496, 32;
	and.b64  	%rd9498, %rd9464, 4294967295;
	add.s64 	%rd9499, %rd9497, %rd9498;
	mad.lo.s64 	%rd9500, %rd439, %rd9474, %rd9499;
	shr.u64 	%rd9501, %rd9500, 32;
	mul.wide.u32 	%rd9502, %r290, %r1319;
	and.b64  	%rd9503, %rd9467, 4294967295;
	add.s64 	%rd9504, %rd9501, %rd9503;
	add.s64 	%rd9505, %rd9504, %rd9502;
	shr.u64 	%rd9506, %rd9505, 32;
	and.b64  	%rd9507, %rd9470, 4294967295;
	add.s64 	%rd9508, %rd9506, %rd9507;
	shr.u64 	%rd9509, %rd9508, 32;
	and.b64  	%rd9510, %rd9473, 4294967295;
	add.s64 	%rd9511, %rd9509, %rd9510;
	{ .reg .b32 tmp; mov.b64 {tmp, %r1321}, %rd9511; }
	add.s32 	%r1322, %r1318, %r1321;
	mul.lo.s32 	%r1323, %r289, %r1320;
	cvt.u64.u32 	%rd9512, %r1323;
	and.b64  	%rd9513, %rd9480, 4294967295;
	mad.lo.s64 	%rd9514, %rd433, %rd9512, %rd9513;
	shr.u64 	%rd9515, %rd9514, 32;
	and.b64  	%rd9516, %rd9484, 4294967295;
	add.s64 	%rd9517, %rd9515, %rd9516;
	mad.lo.s64 	%rd9518, %rd434, %rd9512, %rd9517;
	cvt.u32.u64 	%r1324, %rd9518;
	shr.u64 	%rd9519, %rd9518, 32;
	and.b64  	%rd9520, %rd9488, 4294967295;
	add.s64 	%rd9521, %rd9519, %rd9520;
	mad.lo.s64 	%rd9522, %rd435, %rd9512, %rd9521;
	shr.u64 	%rd9523, %rd9522, 32;
	and.b64  	%rd9524, %rd9492, 4294967295;
	add.s64 	%rd9525, %rd9523, %rd9524;
	mad.lo.s64 	%rd9526, %rd436, %rd9512, %rd9525;
	shr.u64 	%rd9527, %rd9526, 32;
	and.b64  	%rd9528, %rd9496, 4294967295;
	add.s64 	%rd9529, %rd9527, %rd9528;
	mad.lo.s64 	%rd9530, %rd437, %rd9512, %rd9529;
	shr.u64 	%rd9531, %rd9530, 32;
	and.b64  	%rd9532, %rd9500, 4294967295;
	add.s64 	%rd9533, %rd9531, %rd9532;
	mad.lo.s64 	%rd9534, %rd438, %rd9512, %rd9533;
	shr.u64 	%rd9535, %rd9534, 32;
	and.b64  	%rd9536, %rd9505, 4294967295;
	add.s64 	%rd9537, %rd9535, %rd9536;
	mad.lo.s64 	%rd9538, %rd439, %rd9512, %rd9537;
	shr.u64 	%rd9539, %rd9538, 32;
	mul.wide.u32 	%rd9540, %r290, %r1323;
	and.b64  	%rd9541, %rd9508, 4294967295;
	add.s64 	%rd9542, %rd9539, %rd9541;
	add.s64 	%rd9543, %rd9542, %rd9540;
	shr.u64 	%rd9544, %rd9543, 32;
	and.b64  	%rd9545, %rd9511, 4294967295;
	add.s64 	%rd9546, %rd9544, %rd9545;
	{ .reg .b32 tmp; mov.b64 {tmp, %r1325}, %rd9546; }
	add.s32 	%r1326, %r1322, %r1325;
	mul.lo.s32 	%r1327, %r289, %r1324;
	cvt.u64.u32 	%rd9547, %r1327;
	and.b64  	%rd9548, %rd9518, 4294967295;
	mad.lo.s64 	%rd9549, %rd433, %rd9547, %rd9548;
	shr.u64 	%rd9550, %rd9549, 32;
	and.b64  	%rd9551, %rd9522, 4294967295;
	add.s64 	%rd9552, %rd9550, %rd9551;
	mad.lo.s64 	%rd556, %rd434, %rd9547, %rd9552;
	cvt.u32.u64 	%r1575, %rd556;
	shr.u64 	%rd9553, %rd556, 32;
	and.b64  	%rd9554, %rd9526, 4294967295;
	add.s64 	%rd9555, %rd9553, %rd9554;
	mad.lo.s64 	%rd10906, %rd435, %rd9547, %rd9555;
	cvt.u32.u64 	%r401, %rd10906;
	shr.u64 	%rd9556, %rd10906, 32;
	and.b64  	%rd9557, %rd9530, 4294967295;
	add.s64 	%rd9558, %rd9556, %rd9557;
	mad.lo.s64 	%rd10905, %rd436, %rd9547, %rd9558;
	cvt.u32.u64 	%r402, %rd10905;
	shr.u64 	%rd9559, %rd10905, 32;
	and.b64  	%rd9560, %rd9534, 4294967295;
	add.s64 	%rd9561, %rd9559, %rd9560;
	mad.lo.s64 	%rd10904, %rd437, %rd9547, %rd9561;
	cvt.u32.u64 	%r403, %rd10904;
	shr.u64 	%rd9562, %rd10904, 32;
	and.b64  	%rd9563, %rd9538, 4294967295;
	add.s64 	%rd9564, %rd9562, %rd9563;
	mad.lo.s64 	%rd10903, %rd438, %rd9547, %rd9564;
	cvt.u32.u64 	%r404, %rd10903;
	shr.u64 	%rd9565, %rd10903, 32;
	and.b64  	%rd9566, %rd9543, 4294967295;
	add.s64 	%rd9567, %rd9565, %rd9566;
	mad.lo.s64 	%rd10902, %rd439, %rd9547, %rd9567;
	cvt.u32.u64 	%r405, %rd10902;
	shr.u64 	%rd9568, %rd10902, 32;
	mul.wide.u32 	%rd9569, %r290, %r1327;
	and.b64  	%rd9570, %rd9546, 4294967295;
	add.s64 	%rd9571, %rd9568, %rd9570;
	add.s64 	%rd10901, %rd9571, %rd9569;
	cvt.u32.u64 	%r406, %rd10901;
	{ .reg .b32 tmp; mov.b64 {tmp, %r1328}, %rd10901; }
	add.s32 	%r1574, %r1326, %r1328;
	setp.gt.u32 	%p384, %r1574, %r290;
	@%p384 bra 	$L__BB3_351;
	setp.lt.u32 	%p385, %r1574, %r290;
	@%p385 bra 	$L__BB3_352;
	cvt.u32.u64 	%r1329, %rd439;
	setp.lt.u32 	%p386, %r1329, %r406;
	@%p386 bra 	$L__BB3_351;
	setp.gt.u32 	%p387, %r1329, %r406;
	@%p387 bra 	$L__BB3_352;
	cvt.u32.u64 	%r1331, %rd438;
	setp.lt.u32 	%p388, %r1331, %r405;
	@%p388 bra 	$L__BB3_351;
	setp.gt.u32 	%p389, %r1331, %r405;
	@%p389 bra 	$L__BB3_352;
	cvt.u32.u64 	%r1333, %rd437;
	setp.lt.u32 	%p390, %r1333, %r404;
	@%p390 bra 	$L__BB3_351;
	setp.gt.u32 	%p391, %r1333, %r404;
	@%p391 bra 	$L__BB3_352;
	cvt.u32.u64 	%r1335, %rd436;
	setp.lt.u32 	%p392, %r1335, %r403;
	@%p392 bra 	$L__BB3_351;
	setp.gt.u32 	%p393, %r1335, %r403;
	@%p393 bra 	$L__BB3_352;
	cvt.u32.u64 	%r1337, %rd435;
	setp.lt.u32 	%p394, %r1337, %r402;
	@%p394 bra 	$L__BB3_351;
	setp.gt.u32 	%p395, %r1337, %r402;
	@%p395 bra 	$L__BB3_352;
	cvt.u32.u64 	%r1339, %rd434;
	setp.lt.u32 	%p396, %r1339, %r401;
	@%p396 bra 	$L__BB3_351;
	cvt.u32.u64 	%r1341, %rd433;
	setp.gt.u32 	%p397, %r1339, %r401;
	setp.gt.u32 	%p398, %r1341, %r1575;
	or.pred  	%p399, %p397, %p398;
	@%p399 bra 	$L__BB3_352;
$L__BB3_351:
	and.b64  	%rd9573, %rd556, 4294967295;
	sub.s64 	%rd9574, %rd9573, %rd433;
	shr.u64 	%rd9575, %rd9574, 63;
	cvt.u32.u64 	%r1575, %rd9574;
	st.global.u32 	[%rd555], %r1575;
	and.b64  	%rd9576, %rd10906, 4294967295;
	add.s64 	%rd9577, %rd9575, %rd434;
	sub.s64 	%rd10906, %rd9576, %rd9577;
	shr.u64 	%rd9578, %rd10906, 63;
	st.global.u32 	[%rd555+4], %rd10906;
	and.b64  	%rd9579, %rd10905, 4294967295;
	add.s64 	%rd9580, %rd9578, %rd435;
	sub.s64 	%rd10905, %rd9579, %rd9580;
	shr.u64 	%rd9581, %rd10905, 63;
	st.global.u32 	[%rd555+8], %rd10905;
	and.b64  	%rd9582, %rd10904, 4294967295;
	add.s64 	%rd9583, %rd9581, %rd436;
	sub.s64 	%rd10904, %rd9582, %rd9583;
	shr.u64 	%rd9584, %rd10904, 63;
	st.global.u32 	[%rd555+12], %rd10904;
	and.b64  	%rd9585, %rd10903, 4294967295;
	add.s64 	%rd9586, %rd9584, %rd437;
	sub.s64 	%rd10903, %rd9585, %rd9586;
	shr.u64 	%rd9587, %rd10903, 63;
	st.global.u32 	[%rd555+16], %rd10903;
	and.b64  	%rd9588, %rd10902, 4294967295;
	add.s64 	%rd9589, %rd9587, %rd438;
	sub.s64 	%rd10902, %rd9588, %rd9589;
	shr.u64 	%rd9590, %rd10902, 63;
	st.global.u32 	[%rd555+20], %rd10902;
	and.b64  	%rd9591, %rd10901, 4294967295;
	add.s64 	%rd9592, %rd9590, %rd439;
	sub.s64 	%rd10901, %rd9591, %rd9592;
	shr.u64 	%rd9593, %rd10901, 63;
	st.global.u32 	[%rd555+24], %rd10901;
	cvt.u32.u64 	%r1342, %rd9593;
	add.s32 	%r1343, %r290, %r1342;
	sub.s32 	%r1574, %r1574, %r1343;
	st.global.u32 	[%rd555+28], %r1574;
$L__BB3_352:
	cvt.u64.u32 	%rd9594, %r1529;
	and.b64  	%rd9595, %rd10894, 4294967295;
	mul.lo.s64 	%rd9596, %rd9595, %rd9594;
	cvt.u32.u64 	%r1344, %rd9596;
	shr.u64 	%rd9597, %rd9596, 32;
	and.b64  	%rd9598, %rd10895, 4294967295;
	mad.lo.s64 	%rd9599, %rd9598, %rd9594, %rd9597;
	shr.u64 	%rd9600, %rd9599, 32;
	and.b64  	%rd9601, %rd10896, 4294967295;
	mad.lo.s64 	%rd9602, %rd9601, %rd9594, %rd9600;
	shr.u64 	%rd9603, %rd9602, 32;
	and.b64  	%rd9604, %rd10897, 4294967295;
	mad.lo.s64 	%rd9605, %rd9604, %rd9594, %rd9603;
	shr.u64 	%rd9606, %rd9605, 32;
	and.b64  	%rd9607, %rd10898, 4294967295;
	mad.lo.s64 	%rd9608, %rd9607, %rd9594, %rd9606;
	shr.u64 	%rd9609, %rd9608, 32;
	and.b64  	%rd9610, %rd10899, 4294967295;
	mad.lo.s64 	%rd9611, %rd9610, %rd9594, %rd9609;
	shr.u64 	%rd9612, %rd9611, 32;
	and.b64  	%rd9613, %rd10900, 4294967295;
	mad.lo.s64 	%rd9614, %rd9613, %rd9594, %rd9612;
	shr.u64 	%rd9615, %rd9614, 32;
	mul.wide.u32 	%rd9616, %r1573, %r1529;
	add.s64 	%rd9617, %rd9615, %rd9616;
	shr.u64 	%rd9618, %rd9617, 32;
	cvt.u64.u32 	%rd9619, %r1528;
	and.b64  	%rd9620, %rd9599, 4294967295;
	mad.lo.s64 	%rd9621, %rd9595, %rd9619, %rd9620;
	shr.u64 	%rd9622, %rd9621, 32;
	and.b64  	%rd9623, %rd9602, 4294967295;
	add.s64 	%rd9624, %rd9622, %rd9623;
	mad.lo.s64 	%rd9625, %rd9598, %rd9619, %rd9624;
	shr.u64 	%rd9626, %rd9625, 32;
	and.b64  	%rd9627, %rd9605, 4294967295;
	add.s64 	%rd9628, %rd9626, %rd9627;
	mad.lo.s64 	%rd9629, %rd9601, %rd9619, %rd9628;
	shr.u64 	%rd9630, %rd9629, 32;
	and.b64  	%rd9631, %rd9608, 4294967295;
	add.s64 	%rd9632, %rd9630, %rd9631;
	mad.lo.s64 	%rd9633, %rd9604, %rd9619, %rd9632;
	shr.u64 	%rd9634, %rd9633, 32;
	and.b64  	%rd9635, %rd9611, 4294967295;
	add.s64 	%rd9636, %rd9634, %rd9635;
	mad.lo.s64 	%rd9637, %rd9607, %rd9619, %rd9636;
	shr.u64 	%rd9638, %rd9637, 32;
	and.b64  	%rd9639, %rd9614, 4294967295;
	add.s64 	%rd9640, %rd9638, %rd9639;
	mad.lo.s64 	%rd9641, %rd9610, %rd9619, %rd9640;
	shr.u64 	%rd9642, %rd9641, 32;
	and.b64  	%rd9643, %rd9617, 4294967295;
	add.s64 	%rd9644, %rd9642, %rd9643;
	mad.lo.s64 	%rd9645, %rd9613, %rd9619, %rd9644;
	shr.u64 	%rd9646, %rd9645, 32;
	mul.wide.u32 	%rd9647, %r1573, %r1528;
	add.s64 	%rd9648, %rd9646, %rd9618;
	add.s64 	%rd9649, %rd9648, %rd9647;
	shr.u64 	%rd9650, %rd9649, 32;
	cvt.u64.u32 	%rd9651, %r1527;
	and.b64  	%rd9652, %rd9625, 4294967295;
	mad.lo.s64 	%rd9653, %rd9595, %rd9651, %rd9652;
	shr.u64 	%rd9654, %rd9653, 32;
	and.b64  	%rd9655, %rd9629, 4294967295;
	add.s64 	%rd9656, %rd9654, %rd9655;
	mad.lo.s64 	%rd9657, %rd9598, %rd9651, %rd9656;
	shr.u64 	%rd9658, %rd9657, 32;
	and.b64  	%rd9659, %rd9633, 4294967295;
	add.s64 	%rd9660, %rd9658, %rd9659;
	mad.lo.s64 	%rd9661, %rd9601, %rd9651, %rd9660;
	shr.u64 	%rd9662, %rd9661, 32;
	and.b64  	%rd9663, %rd9637, 4294967295;
	add.s64 	%rd9664, %rd9662, %rd9663;
	mad.lo.s64 	%rd9665, %rd9604, %rd9651, %rd9664;
	shr.u64 	%rd9666, %rd9665, 32;
	and.b64  	%rd9667, %rd9641, 4294967295;
	add.s64 	%rd9668, %rd9666, %rd9667;
	mad.lo.s64 	%rd9669, %rd9607, %rd9651, %rd9668;
	shr.u64 	%rd9670, %rd9669, 32;
	and.b64  	%rd9671, %rd9645, 4294967295;
	add.s64 	%rd9672, %rd9670, %rd9671;
	mad.lo.s64 	%rd9673, %rd9610, %rd9651, %rd9672;
	shr.u64 	%rd9674, %rd9673, 32;
	and.b64  	%rd9675, %rd9649, 4294967295;
	add.s64 	%rd9676, %rd9674, %rd9675;
	mad.lo.s64 	%rd9677, %rd9613, %rd9651, %rd9676;
	shr.u64 	%rd9678, %rd9677, 32;
	mul.wide.u32 	%rd9679, %r1573, %r1527;
	add.s64 	%rd9680, %rd9678, %rd9650;
	add.s64 	%rd9681, %rd9680, %rd9679;
	shr.u64 	%rd9682, %rd9681, 32;
	cvt.u64.u32 	%rd9683, %r1526;
	and.b64  	%rd9684, %rd9657, 4294967295;
	mad.lo.s64 	%rd9685, %rd9595, %rd9683, %rd9684;
	shr.u64 	%rd9686, %rd9685, 32;
	and.b64  	%rd9687, %rd9661, 4294967295;
	add.s64 	%rd9688, %rd9686, %rd9687;
	mad.lo.s64 	%rd9689, %rd9598, %rd9683, %rd9688;
	shr.u64 	%rd9690, %rd9689, 32;
	and.b64  	%rd9691, %rd9665, 4294967295;
	add.s64 	%rd9692, %rd9690, %rd9691;
	mad.lo.s64 	%rd9693, %rd9601, %rd9683, %rd9692;
	shr.u64 	%rd9694, %rd9693, 32;
	and.b64  	%rd9695, %rd9669, 4294967295;
	add.s64 	%rd9696, %rd9694, %rd9695;
	mad.lo.s64 	%rd9697, %rd9604, %rd9683, %rd9696;
	shr.u64 	%rd9698, %rd9697, 32;
	and.b64  	%rd9699, %rd9673, 4294967295;
	add.s64 	%rd9700, %rd9698, %rd9699;
	mad.lo.s64 	%rd9701, %rd9607, %rd9683, %rd9700;
	shr.u64 	%rd9702, %rd9701, 32;
	and.b64  	%rd9703, %rd9677, 4294967295;
	add.s64 	%rd9704, %rd9702, %rd9703;
	mad.lo.s64 	%rd9705, %rd9610, %rd9683, %rd9704;
	shr.u64 	%rd9706, %rd9705, 32;
	and.b64  	%rd9707, %rd9681, 4294967295;
	add.s64 	%rd9708, %rd9706, %rd9707;
	mad.lo.s64 	%rd9709, %rd9613, %rd9683, %rd9708;
	shr.u64 	%rd9710, %rd9709, 32;
	mul.wide.u32 	%rd9711, %r1573, %r1526;
	add.s64 	%rd9712, %rd9710, %rd9682;
	add.s64 	%rd9713, %rd9712, %rd9711;
	shr.u64 	%rd9714, %rd9713, 32;
	cvt.u64.u32 	%rd9715, %r1525;
	and.b64  	%rd9716, %rd9689, 4294967295;
	mad.lo.s64 	%rd9717, %rd9595, %rd9715, %rd9716;
	shr.u64 	%rd9718, %rd9717, 32;
	and.b64  	%rd9719, %rd9693, 4294967295;
	add.s64 	%rd9720, %rd9718, %rd9719;
	mad.lo.s64 	%rd9721, %rd9598, %rd9715, %rd9720;
	shr.u64 	%rd9722, %rd9721, 32;
	and.b64  	%rd9723, %rd9697, 4294967295;
	add.s64 	%rd9724, %rd9722, %rd9723;
	mad.lo.s64 	%rd9725, %rd9601, %rd9715, %rd9724;
	shr.u64 	%rd9726, %rd9725, 32;
	and.b64  	%rd9727, %rd9701, 4294967295;
	add.s64 	%rd9728, %rd9726, %rd9727;
	mad.lo.s64 	%rd9729, %rd9604, %rd9715, %rd9728;
	shr.u64 	%rd9730, %rd9729, 32;
	and.b64  	%rd9731, %rd9705, 4294967295;
	add.s64 	%rd9732, %rd9730, %rd9731;
	mad.lo.s64 	%rd9733, %rd9607, %rd9715, %rd9732;
	shr.u64 	%rd9734, %rd9733, 32;
	and.b64  	%rd9735, %rd9709, 4294967295;
	add.s64 	%rd9736, %rd9734, %rd9735;
	mad.lo.s64 	%rd9737, %rd9610, %rd9715, %rd9736;
	shr.u64 	%rd9738, %rd9737, 32;
	and.b64  	%rd9739, %rd9713, 4294967295;
	add.s64 	%rd9740, %rd9738, %rd9739;
	mad.lo.s64 	%rd9741, %rd9613, %rd9715, %rd9740;
	shr.u64 	%rd9742, %rd9741, 32;
	mul.wide.u32 	%rd9743, %r1573, %r1525;
	add.s64 	%rd9744, %rd9742, %rd9714;
	add.s64 	%rd9745, %rd9744, %rd9743;
	shr.u64 	%rd9746, %rd9745, 32;
	cvt.u64.u32 	%rd9747, %r1524;
	and.b64  	%rd9748, %rd9721, 4294967295;
	mad.lo.s64 	%rd9749, %rd9595, %rd9747, %rd9748;
	shr.u64 	%rd9750, %rd9749, 32;
	and.b64  	%rd9751, %rd9725, 4294967295;
	add.s64 	%rd9752, %rd9750, %rd9751;
	mad.lo.s64 	%rd9753, %rd9598, %rd9747, %rd9752;
	shr.u64 	%rd9754, %rd9753, 32;
	and.b64  	%rd9755, %rd9729, 4294967295;
	add.s64 	%rd9756, %rd9754, %rd9755;
	mad.lo.s64 	%rd9757, %rd9601, %rd9747, %rd9756;
	shr.u64 	%rd9758, %rd9757, 32;
	and.b64  	%rd9759, %rd9733, 4294967295;
	add.s64 	%rd9760, %rd9758, %rd9759;
	mad.lo.s64 	%rd9761, %rd9604, %rd9747, %rd9760;
	shr.u64 	%rd9762, %rd9761, 32;
	and.b64  	%rd9763, %rd9737, 4294967295;
	add.s64 	%rd9764, %rd9762, %rd9763;
	mad.lo.s64 	%rd9765, %rd9607, %rd9747, %rd9764;
	shr.u64 	%rd9766, %rd9765, 32;
	and.b64  	%rd9767, %rd9741, 4294967295;
	add.s64 	%rd9768, %rd9766, %rd9767;
	mad.lo.s64 	%rd9769, %rd9610, %rd9747, %rd9768;
	shr.u64 	%rd9770, %rd9769, 32;
	and.b64  	%rd9771, %rd9745, 4294967295;
	add.s64 	%rd9772, %rd9770, %rd9771;
	mad.lo.s64 	%rd9773, %rd9613, %rd9747, %rd9772;
	shr.u64 	%rd9774, %rd9773, 32;
	mul.wide.u32 	%rd9775, %r1573, %r1524;
	add.s64 	%rd9776, %rd9774, %rd9746;
	add.s64 	%rd9777, %rd9776, %rd9775;
	shr.u64 	%rd9778, %rd9777, 32;
	cvt.u64.u32 	%rd9779, %r1523;
	and.b64  	%rd9780, %rd9753, 4294967295;
	mad.lo.s64 	%rd9781, %rd9595, %rd9779, %rd9780;
	shr.u64 	%rd9782, %rd9781, 32;
	and.b64  	%rd9783, %rd9757, 4294967295;
	add.s64 	%rd9784, %rd9782, %rd9783;
	mad.lo.s64 	%rd9785, %rd9598, %rd9779, %rd9784;
	shr.u64 	%rd9786, %rd9785, 32;
	and.b64  	%rd9787, %rd9761, 4294967295;
	add.s64 	%rd9788, %rd9786, %rd9787;
	mad.lo.s64 	%rd9789, %rd9601, %rd9779, %rd9788;
	shr.u64 	%rd9790, %rd9789, 32;
	and.b64  	%rd9791, %rd9765, 4294967295;
	add.s64 	%rd9792, %rd9790, %rd9791;
	mad.lo.s64 	%rd9793, %rd9604, %rd9779, %rd9792;
	shr.u64 	%rd9794, %rd9793, 32;
	and.b64  	%rd9795, %rd9769, 4294967295;
	add.s64 	%rd9796, %rd9794, %rd9795;
	mad.lo.s64 	%rd9797, %rd9607, %rd9779, %rd9796;
	shr.u64 	%rd9798, %rd9797, 32;
	and.b64  	%rd9799, %rd9773, 4294967295;
	add.s64 	%rd9800, %rd9798, %rd9799;
	mad.lo.s64 	%rd9801, %rd9610, %rd9779, %rd9800;
	shr.u64 	%rd9802, %rd9801, 32;
	and.b64  	%rd9803, %rd9777, 4294967295;
	add.s64 	%rd9804, %rd9802, %rd9803;
	mad.lo.s64 	%rd9805, %rd9613, %rd9779, %rd9804;
	shr.u64 	%rd9806, %rd9805, 32;
	mul.wide.u32 	%rd9807, %r1573, %r1523;
	add.s64 	%rd9808, %rd9806, %rd9778;
	add.s64 	%rd9809, %rd9808, %rd9807;
	shr.u64 	%rd9810, %rd9809, 32;
	cvt.u64.u32 	%rd9811, %r1522;
	and.b64  	%rd9812, %rd9785, 4294967295;
	mad.lo.s64 	%rd9813, %rd9595, %rd9811, %rd9812;
	shr.u64 	%rd9814, %rd9813, 32;
	and.b64  	%rd9815, %rd9789, 4294967295;
	add.s64 	%rd9816, %rd9814, %rd9815;
	mad.lo.s64 	%rd9817, %rd9598, %rd9811, %rd9816;
	shr.u64 	%rd9818, %rd9817, 32;
	and.b64  	%rd9819, %rd9793, 4294967295;
	add.s64 	%rd9820, %rd9818, %rd9819;
	mad.lo.s64 	%rd9821, %rd9601, %rd9811, %rd9820;
	shr.u64 	%rd9822, %rd9821, 32;
	and.b64  	%rd9823, %rd9797, 4294967295;
	add.s64 	%rd9824, %rd9822, %rd9823;
	mad.lo.s64 	%rd9825, %rd9604, %rd9811, %rd9824;
	shr.u64 	%rd9826, %rd9825, 32;
	and.b64  	%rd9827, %rd9801, 4294967295;
	add.s64 	%rd9828, %rd9826, %rd9827;
	mad.lo.s64 	%rd9829, %rd9607, %rd9811, %rd9828;
	shr.u64 	%rd9830, %rd9829, 32;
	and.b64  	%rd9831, %rd9805, 4294967295;
	add.s64 	%rd9832, %rd9830, %rd9831;
	mad.lo.s64 	%rd9833, %rd9610, %rd9811, %rd9832;
	shr.u64 	%rd9834, %rd9833, 32;
	and.b64  	%rd9835, %rd9809, 4294967295;
	add.s64 	%rd9836, %rd9834, %rd9835;
	mad.lo.s64 	%rd9837, %rd9613, %rd9811, %rd9836;
	shr.u64 	%rd9838, %rd9837, 32;
	mul.wide.u32 	%rd9839, %r1573, %r1522;
	add.s64 	%rd9840, %rd9838, %rd9810;
	add.s64 	%rd9841, %rd9840, %rd9839;
	{ .reg .b32 tmp; mov.b64 {tmp, %r1345}, %rd9841; }
	mul.lo.s32 	%r1346, %r289, %r1344;
	cvt.u64.u32 	%rd9842, %r1346;
	and.b64  	%rd9843, %rd9596, 4294967295;
	mad.lo.s64 	%rd9844, %rd433, %rd9842, %rd9843;
	shr.u64 	%rd9845, %rd9844, 32;
	and.b64  	%rd9846, %rd9621, 4294967295;
	add.s64 	%rd9847, %rd9845, %rd9846;
	mad.lo.s64 	%rd9848, %rd434, %rd9842, %rd9847;
	cvt.u32.u64 	%r1347, %rd9848;
	shr.u64 	%rd9849, %rd9848, 32;
	and.b64  	%rd9850, %rd9653, 4294967295;
	add.s64 	%rd9851, %rd9849, %rd9850;
	mad.lo.s64 	%rd9852, %rd435, %rd9842, %rd9851;
	shr.u64 	%rd9853, %rd9852, 32;
	and.b64  	%rd9854, %rd9685, 4294967295;
	add.s64 	%rd9855, %rd9853, %rd9854;
	mad.lo.s64 	%rd9856, %rd436, %rd9842, %rd9855;
	shr.u64 	%rd9857, %rd9856, 32;
	and.b64  	%rd9858, %rd9717, 4294967295;
	add.s64 	%rd9859, %rd9857, %rd9858;
	mad.lo.s64 	%rd9860, %rd437, %rd9842, %rd9859;
	shr.u64 	%rd9861, %rd9860, 32;
	and.b64  	%rd9862, %rd9749, 4294967295;
	add.s64 	%rd9863, %rd9861, %rd9862;
	mad.lo.s64 	%rd9864, %rd438, %rd9842, %rd9863;
	shr.u64 	%rd9865, %rd9864, 32;
	and.b64  	%rd9866, %rd9781, 4294967295;
	add.s64 	%rd9867, %rd9865, %rd9866;
	mad.lo.s64 	%rd9868, %rd439, %rd9842, %rd9867;
	shr.u64 	%rd9869, %rd9868, 32;
	mul.wide.u32 	%rd9870, %r290, %r1346;
	and.b64  	%rd9871, %rd9813, 4294967295;
	add.s64 	%rd9872, %rd9869, %rd9871;
	add.s64 	%rd9873, %rd9872, %rd9870;
	shr.u64 	%rd9874, %rd9873, 32;
	and.b64  	%rd9875, %rd9817, 4294967295;
	add.s64 	%rd9876, %rd9874, %rd9875;
	shr.u64 	%rd9877, %rd9876, 32;
	and.b64  	%rd9878, %rd9821, 4294967295;
	add.s64 	%rd9879, %rd9877, %rd9878;
	shr.u64 	%rd9880, %rd9879, 32;
	and.b64  	%rd9881, %rd9825, 4294967295;
	add.s64 	%rd9882, %rd9880, %rd9881;
	shr.u64 	%rd9883, %rd9882, 32;
	and.b64  	%rd9884, %rd9829, 4294967295;
	add.s64 	%rd9885, %rd9883, %rd9884;
	shr.u64 	%rd9886, %rd9885, 32;
	and.b64  	%rd9887, %rd9833, 4294967295;
	add.s64 	%rd9888, %rd9886, %rd9887;
	shr.u64 	%rd9889, %rd9888, 32;
	and.b64  	%rd9890, %rd9837, 4294967295;
	add.s64 	%rd9891, %rd9889, %rd9890;
	shr.u64 	%rd9892, %rd9891, 32;
	and.b64  	%rd9893, %rd9841, 4294967295;
	add.s64 	%rd9894, %rd9892, %rd9893;
	{ .reg .b32 tmp; mov.b64 {tmp, %r1348}, %rd9894; }
	add.s32 	%r1349, %r1345, %r1348;
	mul.lo.s32 	%r1350, %r289, %r1347;
	cvt.u64.u32 	%rd9895, %r1350;
	and.b64  	%rd9896, %rd9848, 4294967295;
	mad.lo.s64 	%rd9897, %rd433, %rd9895, %rd9896;
	shr.u64 	%rd9898, %rd9897, 32;
	and.b64  	%rd9899, %rd9852, 4294967295;
	add.s64 	%rd9900, %rd9898, %rd9899;
	mad.lo.s64 	%rd9901, %rd434, %rd9895, %rd9900;
	cvt.u32.u64 	%r1351, %rd9901;
	shr.u64 	%rd9902, %rd9901, 32;
	and.b64  	%rd9903, %rd9856, 4294967295;
	add.s64 	%rd9904, %rd9902, %rd9903;
	mad.lo.s64 	%rd9905, %rd435, %rd9895, %rd9904;
	shr.u64 	%rd9906, %rd9905, 32;
	and.b64  	%rd9907, %rd9860, 4294967295;
	add.s64 	%rd9908, %rd9906, %rd9907;
	mad.lo.s64 	%rd9909, %rd436, %rd9895, %rd9908;
	shr.u64 	%rd9910, %rd9909, 32;
	and.b64  	%rd9911, %rd9864, 4294967295;
	add.s64 	%rd9912, %rd9910, %rd9911;
	mad.lo.s64 	%rd9913, %rd437, %rd9895, %rd9912;
	shr.u64 	%rd9914, %rd9913, 32;
	and.b64  	%rd9915, %rd9868, 4294967295;
	add.s64 	%rd9916, %rd9914, %rd9915;
	mad.lo.s64 	%rd9917, %rd438, %rd9895, %rd9916;
	shr.u64 	%rd9918, %rd9917, 32;
	and.b64  	%rd9919, %rd9873, 4294967295;
	add.s64 	%rd9920, %rd9918, %rd9919;
	mad.lo.s64 	%rd9921, %rd439, %rd9895, %rd9920;
	shr.u64 	%rd9922, %rd9921, 32;
	mul.wide.u32 	%rd9923, %r290, %r1350;
	and.b64  	%rd9924, %rd9876, 4294967295;
	add.s64 	%rd9925, %rd9922, %rd9924;
	add.s64 	%rd9926, %rd9925, %rd9923;
	shr.u64 	%rd9927, %rd9926, 32;
	and.b64  	%rd9928, %rd9879, 4294967295;
	add.s64 	%rd9929, %rd9927, %rd9928;
	shr.u64 	%rd9930, %rd9929, 32;
	and.b64  	%rd9931, %rd9882, 4294967295;
	add.s64 	%rd9932, %rd9930, %rd9931;
	shr.u64 	%rd9933, %rd9932, 32;
	and.b64  	%rd9934, %rd9885, 4294967295;
	add.s64 	%rd9935, %rd9933, %rd9934;
	shr.u64 	%rd9936, %rd9935, 32;
	and.b64  	%rd9937, %rd9888, 4294967295;
	add.s64 	%rd9938, %rd9936, %rd9937;
	shr.u64 	%rd9939, %rd9938, 32;
	and.b64  	%rd9940, %rd9891, 4294967295;
	add.s64 	%rd9941, %rd9939, %rd9940;
	shr.u64 	%rd9942, %rd9941, 32;
	and.b64  	%rd9943, %rd9894, 4294967295;
	add.s64 	%rd9944, %rd9942, %rd9943;
	{ .reg .b32 tmp; mov.b64 {tmp, %r1352}, %rd9944; }
	add.s32 	%r1353, %r1349, %r1352;
	mul.lo.s32 	%r1354, %r289, %r1351;
	cvt.u64.u32 	%rd9945, %r1354;
	and.b64  	%rd9946, %rd9901, 4294967295;
	mad.lo.s64 	%rd9947, %rd433, %rd9945, %rd9946;
	shr.u64 	%rd9948, %rd9947, 32;
	and.b64  	%rd9949, %rd9905, 4294967295;
	add.s64 	%rd9950, %rd9948, %rd9949;
	mad.lo.s64 	%rd9951, %rd434, %rd9945, %rd9950;
	cvt.u32.u64 	%r1355, %rd9951;
	shr.u64 	%rd9952, %rd9951, 32;
	and.b64  	%rd9953, %rd9909, 4294967295;
	add.s64 	%rd9954, %rd9952, %rd9953;
	mad.lo.s64 	%rd9955, %rd435, %rd9945, %rd9954;
	shr.u64 	%rd9956, %rd9955, 32;
	and.b64  	%rd9957, %rd9913, 4294967295;
	add.s64 	%rd9958, %rd9956, %rd9957;
	mad.lo.s64 	%rd9959, %rd436, %rd9945, %rd9958;
	shr.u64 	%rd9960, %rd9959, 32;
	and.b64  	%rd9961, %rd9917, 4294967295;
	add.s64 	%rd9962, %rd9960, %rd9961;
	mad.lo.s64 	%rd9963, %rd437, %rd9945, %rd9962;
	shr.u64 	%rd9964, %rd9963, 32;
	and.b64  	%rd9965, %rd9921, 4294967295;
	add.s64 	%rd9966, %rd9964, %rd9965;
	mad.lo.s64 	%rd9967, %rd438, %rd9945, %rd9966;
	shr.u64 	%rd9968, %rd9967, 32;
	and.b64  	%rd9969, %rd9926, 4294967295;
	add.s64 	%rd9970, %rd9968, %rd9969;
	mad.lo.s64 	%rd9971, %rd439, %rd9945, %rd9970;
	shr.u64 	%rd9972, %rd9971, 32;
	mul.wide.u32 	%rd9973, %r290, %r1354;
	and.b64  	%rd9974, %rd9929, 4294967295;
	add.s64 	%rd9975, %rd9972, %rd9974;
	add.s64 	%rd9976, %rd9975, %rd9973;
	shr.u64 	%rd9977, %rd9976, 32;
	and.b64  	%rd9978, %rd9932, 4294967295;
	add.s64 	%rd9979, %rd9977, %rd9978;
	shr.u64 	%rd9980, %rd9979, 32;
	and.b64  	%rd9981, %rd9935, 4294967295;
	add.s64 	%rd9982, %rd9980, %rd9981;
	shr.u64 	%rd9983, %rd9982, 32;
	and.b64  	%rd9984, %rd9938, 4294967295;
	add.s64 	%rd9985, %rd9983, %rd9984;
	shr.u64 	%rd9986, %rd9985, 32;
	and.b64  	%rd9987, %rd9941, 4294967295;
	add.s64 	%rd9988, %rd9986, %rd9987;
	shr.u64 	%rd9989, %rd9988, 32;
	and.b64  	%rd9990, %rd9944, 4294967295;
	add.s64 	%rd9991, %rd9989, %rd9990;
	{ .reg .b32 tmp; mov.b64 {tmp, %r1356}, %rd9991; }
	add.s32 	%r1357, %r1353, %r1356;
	mul.lo.s32 	%r1358, %r289, %r1355;
	cvt.u64.u32 	%rd9992, %r1358;
	and.b64  	%rd9993, %rd9951, 4294967295;
	mad.lo.s64 	%rd9994, %rd433, %rd9992, %rd9993;
	shr.u64 	%rd9995, %rd9994, 32;
	and.b64  	%rd9996, %rd9955, 4294967295;
	add.s64 	%rd9997, %rd9995, %rd9996;
	mad.lo.s64 	%rd9998, %rd434, %rd9992, %rd9997;
	cvt.u32.u64 	%r1359, %rd9998;
	shr.u64 	%rd9999, %rd9998, 32;
	and.b64  	%rd10000, %rd9959, 4294967295;
	add.s64 	%rd10001, %rd9999, %rd10000;
	mad.lo.s64 	%rd10002, %rd435, %rd9992, %rd10001;
	shr.u64 	%rd10003, %rd10002, 32;
	and.b64  	%rd10004, %rd9963, 4294967295;
	add.s64 	%rd10005, %rd10003, %rd10004;
	mad.lo.s64 	%rd10006, %rd436, %rd9992, %rd10005;
	shr.u64 	%rd10007, %rd10006, 32;
	and.b64  	%rd10008, %rd9967, 4294967295;
	add.s64 	%rd10009, %rd10007, %rd10008;
	mad.lo.s64 	%rd10010, %rd437, %rd9992, %rd10009;
	shr.u64 	%rd10011, %rd10010, 32;
	and.b64  	%rd10012, %rd9971, 4294967295;
	add.s64 	%rd10013, %rd10011, %rd10012;
	mad.lo.s64 	%rd10014, %rd438, %rd9992, %rd10013;
	shr.u64 	%rd10015, %rd10014, 32;
	and.b64  	%rd10016, %rd9976, 4294967295;
	add.s64 	%rd10017, %rd10015, %rd10016;
	mad.lo.s64 	%rd10018, %rd439, %rd9992, %rd10017;
	shr.u64 	%rd10019, %rd10018, 32;
	mul.wide.u32 	%rd10020, %r290, %r1358;
	and.b64  	%rd10021, %rd9979, 4294967295;
	add.s64 	%rd10022, %rd10019, %rd10021;
	add.s64 	%rd10023, %rd10022, %rd10020;
	shr.u64 	%rd10024, %rd10023, 32;
	and.b64  	%rd10025, %rd9982, 4294967295;
	add.s64 	%rd10026, %rd10024, %rd10025;
	shr.u64 	%rd10027, %rd10026, 32;
	and.b64  	%rd10028, %rd9985, 4294967295;
	add.s64 	%rd10029, %rd10027, %rd10028;
	shr.u64 	%rd10030, %rd10029, 32;
	and.b64  	%rd10031, %rd9988, 4294967295;
	add.s64 	%rd10032, %rd10030, %rd10031;
	shr.u64 	%rd10033, %rd10032, 32;
	and.b64  	%rd10034, %rd9991, 4294967295;
	add.s64 	%rd10035, %rd10033, %rd10034;
	{ .reg .b32 tmp; mov.b64 {tmp, %r1360}, %rd10035; }
	add.s32 	%r1361, %r1357, %r1360;
	mul.lo.s32 	%r1362, %r289, %r1359;
	cvt.u64.u32 	%rd10036, %r1362;
	and.b64  	%rd10037, %rd9998, 4294967295;
	mad.lo.s64 	%rd10038, %rd433, %rd10036, %rd10037;
	shr.u64 	%rd10039, %rd10038, 32;
	and.b64  	%rd10040, %rd10002, 4294967295;
	add.s64 	%rd10041, %rd10039, %rd10040;
	mad.lo.s64 	%rd10042, %rd434, %rd10036, %rd10041;
	cvt.u32.u64 	%r1363, %rd10042;
	shr.u64 	%rd10043, %rd10042, 32;
	and.b64  	%rd10044, %rd10006, 4294967295;
	add.s64 	%rd10045, %rd10043, %rd10044;
	mad.lo.s64 	%rd10046, %rd435, %rd10036, %rd10045;
	shr.u64 	%rd10047, %rd10046, 32;
	and.b64  	%rd10048, %rd10010, 4294967295;
	add.s64 	%rd10049, %rd10047, %rd10048;
	mad.lo.s64 	%rd10050, %rd436, %rd10036, %rd10049;
	shr.u64 	%rd10051, %rd10050, 32;
	and.b64  	%rd10052, %rd10014, 4294967295;
	add.s64 	%rd10053, %rd10051, %rd10052;
	mad.lo.s64 	%rd10054, %rd437, %rd10036, %rd10053;
	shr.u64 	%rd10055, %rd10054, 32;
	and.b64  	%rd10056, %rd10018, 4294967295;
	add.s64 	%rd10057, %rd10055, %rd10056;
	mad.lo.s64 	%rd10058, %rd438, %rd10036, %rd10057;
	shr.u64 	%rd10059, %rd10058, 32;
	and.b64  	%rd10060, %rd10023, 4294967295;
	add.s64 	%rd10061, %rd10059, %rd10060;
	mad.lo.s64 	%rd10062, %rd439, %rd10036, %rd10061;
	shr.u64 	%rd10063, %rd10062, 32;
	mul.wide.u32 	%rd10064, %r290, %r1362;
	and.b64  	%rd10065, %rd10026, 4294967295;
	add.s64 	%rd10066, %rd10063, %rd10065;
	add.s64 	%rd10067, %rd10066, %rd10064;
	shr.u64 	%rd10068, %rd10067, 32;
	and.b64  	%rd10069, %rd10029, 4294967295;
	add.s64 	%rd10070, %rd10068, %rd10069;
	shr.u64 	%rd10071, %rd10070, 32;
	and.b64  	%rd10072, %rd10032, 4294967295;
	add.s64 	%rd10073, %rd10071, %rd10072;
	shr.u64 	%rd10074, %rd10073, 32;
	and.b64  	%rd10075, %rd10035, 4294967295;
	add.s64 	%rd10076, %rd10074, %rd10075;
	{ .reg .b32 tmp; mov.b64 {tmp, %r1364}, %rd10076; }
	add.s32 	%r1365, %r1361, %r1364;
	mul.lo.s32 	%r1366, %r289, %r1363;
	cvt.u64.u32 	%rd10077, %r1366;
	and.b64  	%rd10078, %rd10042, 4294967295;
	mad.lo.s64 	%rd10079, %rd433, %rd10077, %rd10078;
	shr.u64 	%rd10080, %rd10079, 32;
	and.b64  	%rd10081, %rd10046, 4294967295;
	add.s64 	%rd10082, %rd10080, %rd10081;
	mad.lo.s64 	%rd10083, %rd434, %rd10077, %rd10082;
	cvt.u32.u64 	%r1367, %rd10083;
	shr.u64 	%rd10084, %rd10083, 32;
	and.b64  	%rd10085, %rd10050, 4294967295;
	add.s64 	%rd10086, %rd10084, %rd10085;
	mad.lo.s64 	%rd10087, %rd435, %rd10077, %rd10086;
	shr.u64 	%rd10088, %rd10087, 32;
	and.b64  	%rd10089, %rd10054, 4294967295;
	add.s64 	%rd10090, %rd10088, %rd10089;
	mad.lo.s64 	%rd10091, %rd436, %rd10077, %rd10090;
	shr.u64 	%rd10092, %rd10091, 32;
	and.b64  	%rd10093, %rd10058, 4294967295;
	add.s64 	%rd10094, %rd10092, %rd10093;
	mad.lo.s64 	%rd10095, %rd437, %rd10077, %rd10094;
	shr.u64 	%rd10096, %rd10095, 32;
	and.b64  	%rd10097, %rd10062, 4294967295;
	add.s64 	%rd10098, %rd10096, %rd10097;
	mad.lo.s64 	%rd10099, %rd438, %rd10077, %rd10098;
	shr.u64 	%rd10100, %rd10099, 32;
	and.b64  	%rd10101, %rd10067, 4294967295;
	add.s64 	%rd10102, %rd10100, %rd10101;
	mad.lo.s64 	%rd10103, %rd439, %rd10077, %rd10102;
	shr.u64 	%rd10104, %rd10103, 32;
	mul.wide.u32 	%rd10105, %r290, %r1366;
	and.b64  	%rd10106, %rd10070, 4294967295;
	add.s64 	%rd10107, %rd10104, %rd10106;
	add.s64 	%rd10108, %rd10107, %rd10105;
	shr.u64 	%rd10109, %rd10108, 32;
	and.b64  	%rd10110, %rd10073, 4294967295;
	add.s64 	%rd10111, %rd10109, %rd10110;
	shr.u64 	%rd10112, %rd10111, 32;
	and.b64  	%rd10113, %rd10076, 4294967295;
	add.s64 	%rd10114, %rd10112, %rd10113;
	{ .reg .b32 tmp; mov.b64 {tmp, %r1368}, %rd10114; }
	add.s32 	%r1369, %r1365, %r1368;
	mul.lo.s32 	%r1370, %r289, %r1367;
	cvt.u64.u32 	%rd10115, %r1370;
	and.b64  	%rd10116, %rd10083, 4294967295;
	mad.lo.s64 	%rd10117, %rd433, %rd10115, %rd10116;
	shr.u64 	%rd10118, %rd10117, 32;
	and.b64  	%rd10119, %rd10087, 4294967295;
	add.s64 	%rd10120, %rd10118, %rd10119;
	mad.lo.s64 	%rd10121, %rd434, %rd10115, %rd10120;
	cvt.u32.u64 	%r1371, %rd10121;
	shr.u64 	%rd10122, %rd10121, 32;
	and.b64  	%rd10123, %rd10091, 4294967295;
	add.s64 	%rd10124, %rd10122, %rd10123;
	mad.lo.s64 	%rd10125, %rd435, %rd10115, %rd10124;
	shr.u64 	%rd10126, %rd10125, 32;
	and.b64  	%rd10127, %rd10095, 4294967295;
	add.s64 	%rd10128, %rd10126, %rd10127;
	mad.lo.s64 	%rd10129, %rd436, %rd10115, %rd10128;
	shr.u64 	%rd10130, %rd10129, 32;
	and.b64  	%rd10131, %rd10099, 4294967295;
	add.s64 	%rd10132, %rd10130, %rd10131;
	mad.lo.s64 	%rd10133, %rd437, %rd10115, %rd10132;
	shr.u64 	%rd10134, %rd10133, 32;
	and.b64  	%rd10135, %rd10103, 4294967295;
	add.s64 	%rd10136, %rd10134, %rd10135;
	mad.lo.s64 	%rd10137, %rd438, %rd10115, %rd10136;
	shr.u64 	%rd10138, %rd10137, 32;
	and.b64  	%rd10139, %rd10108, 4294967295;
	add.s64 	%rd10140, %rd10138, %rd10139;
	mad.lo.s64 	%rd10141, %rd439, %rd10115, %rd10140;
	shr.u64 	%rd10142, %rd10141, 32;
	mul.wide.u32 	%rd10143, %r290, %r1370;
	and.b64  	%rd10144, %rd10111, 4294967295;
	add.s64 	%rd10145, %rd10142, %rd10144;
	add.s64 	%rd10146, %rd10145, %rd10143;
	shr.u64 	%rd10147, %rd10146, 32;
	and.b64  	%rd10148, %rd10114, 4294967295;
	add.s64 	%rd10149, %rd10147, %rd10148;
	{ .reg .b32 tmp; mov.b64 {tmp, %r1372}, %rd10149; }
	add.s32 	%r1373, %r1369, %r1372;
	mul.lo.s32 	%r1374, %r289, %r1371;
	cvt.u64.u32 	%rd10150, %r1374;
	and.b64  	%rd10151, %rd10121, 4294967295;
	mad.lo.s64 	%rd10152, %rd433, %rd10150, %rd10151;
	shr.u64 	%rd10153, %rd10152, 32;
	and.b64  	%rd10154, %rd10125, 4294967295;
	add.s64 	%rd10155, %rd10153, %rd10154;
	mad.lo.s64 	%rd575, %rd434, %rd10150, %rd10155;
	cvt.u32.u64 	%r1577, %rd575;
	shr.u64 	%rd10156, %rd575, 32;
	and.b64  	%rd10157, %rd10129, 4294967295;
	add.s64 	%rd10158, %rd10156, %rd10157;
	mad.lo.s64 	%rd10912, %rd435, %rd10150, %rd10158;
	cvt.u32.u64 	%r413, %rd10912;
	shr.u64 	%rd10159, %rd10912, 32;
	and.b64  	%rd10160, %rd10133, 4294967295;
	add.s64 	%rd10161, %rd10159, %rd10160;
	mad.lo.s64 	%rd10911, %rd436, %rd10150, %rd10161;
	cvt.u32.u64 	%r414, %rd10911;
	shr.u64 	%rd10162, %rd10911, 32;
	and.b64  	%rd10163, %rd10137, 4294967295;
	add.s64 	%rd10164, %rd10162, %rd10163;
	mad.lo.s64 	%rd10910, %rd437, %rd10150, %rd10164;
	cvt.u32.u64 	%r415, %rd10910;
	shr.u64 	%rd10165, %rd10910, 32;
	and.b64  	%rd10166, %rd10141, 4294967295;
	add.s64 	%rd10167, %rd10165, %rd10166;
	mad.lo.s64 	%rd10909, %rd438, %rd10150, %rd10167;
	cvt.u32.u64 	%r416, %rd10909;
	shr.u64 	%rd10168, %rd10909, 32;
	and.b64  	%rd10169, %rd10146, 4294967295;
	add.s64 	%rd10170, %rd10168, %rd10169;
	mad.lo.s64 	%rd10908, %rd439, %rd10150, %rd10170;
	cvt.u32.u64 	%r417, %rd10908;
	shr.u64 	%rd10171, %rd10908, 32;
	mul.wide.u32 	%rd10172, %r290, %r1374;
	and.b64  	%rd10173, %rd10149, 4294967295;
	add.s64 	%rd10174, %rd10171, %rd10173;
	add.s64 	%rd10907, %rd10174, %rd10172;
	cvt.u32.u64 	%r418, %rd10907;
	{ .reg .b32 tmp; mov.b64 {tmp, %r1375}, %rd10907; }
	add.s32 	%r1576, %r1373, %r1375;
	setp.gt.u32 	%p400, %r1576, %r290;
	@%p400 bra 	$L__BB3_366;
	setp.lt.u32 	%p401, %r1576, %r290;
	@%p401 bra 	$L__BB3_367;
	cvt.u32.u64 	%r1376, %rd439;
	setp.lt.u32 	%p402, %r1376, %r418;
	@%p402 bra 	$L__BB3_366;
	setp.gt.u32 	%p403, %r1376, %r418;
	@%p403 bra 	$L__BB3_367;
	cvt.u32.u64 	%r1378, %rd438;
	setp.lt.u32 	%p404, %r1378, %r417;
	@%p404 bra 	$L__BB3_366;
	setp.gt.u32 	%p405, %r1378, %r417;
	@%p405 bra 	$L__BB3_367;
	cvt.u32.u64 	%r1380, %rd437;
	setp.lt.u32 	%p406, %r1380, %r416;
	@%p406 bra 	$L__BB3_366;
	setp.gt.u32 	%p407, %r1380, %r416;
	@%p407 bra 	$L__BB3_367;
	cvt.u32.u64 	%r1382, %rd436;
	setp.lt.u32 	%p408, %r1382, %r415;
	@%p408 bra 	$L__BB3_366;
	setp.gt.u32 	%p409, %r1382, %r415;
	@%p409 bra 	$L__BB3_367;
	cvt.u32.u64 	%r1384, %rd435;
	setp.lt.u32 	%p410, %r1384, %r414;
	@%p410 bra 	$L__BB3_366;
	setp.gt.u32 	%p411, %r1384, %r414;
	@%p411 bra 	$L__BB3_367;
	cvt.u32.u64 	%r1386, %rd434;
	setp.lt.u32 	%p412, %r1386, %r413;
	@%p412 bra 	$L__BB3_366;
	cvt.u32.u64 	%r1388, %rd433;
	setp.gt.u32 	%p413, %r1386, %r413;
	setp.gt.u32 	%p414, %r1388, %r1577;
	or.pred  	%p415, %p413, %p414;
	@%p415 bra 	$L__BB3_367;
$L__BB3_366:
	and.b64  	%rd10176, %rd575, 4294967295;
	sub.s64 	%rd10177, %rd10176, %rd433;
	shr.u64 	%rd10178, %rd10177, 63;
	cvt.u32.u64 	%r1577, %rd10177;
	st.global.u32 	[%rd555+32], %r1577;
	and.b64  	%rd10179, %rd10912, 4294967295;
	add.s64 	%rd10180, %rd10178, %rd434;
	sub.s64 	%rd10912, %rd10179, %rd10180;
	shr.u64 	%rd10181, %rd10912, 63;
	st.global.u32 	[%rd555+36], %rd10912;
	and.b64  	%rd10182, %rd10911, 4294967295;
	add.s64 	%rd10183, %rd10181, %rd435;
	sub.s64 	%rd10911, %rd10182, %rd10183;
	shr.u64 	%rd10184, %rd10911, 63;
	st.global.u32 	[%rd555+40], %rd10911;
	and.b64  	%rd10185, %rd10910, 4294967295;
	add.s64 	%rd10186, %rd10184, %rd436;
	sub.s64 	%rd10910, %rd10185, %rd10186;
	shr.u64 	%rd10187, %rd10910, 63;
	st.global.u32 	[%rd555+44], %rd10910;
	and.b64  	%rd10188, %rd10909, 4294967295;
	add.s64 	%rd10189, %rd10187, %rd437;
	sub.s64 	%rd10909, %rd10188, %rd10189;
	shr.u64 	%rd10190, %rd10909, 63;
	st.global.u32 	[%rd555+48], %rd10909;
	and.b64  	%rd10191, %rd10908, 4294967295;
	add.s64 	%rd10192, %rd10190, %rd438;
	sub.s64 	%rd10908, %rd10191, %rd10192;
	shr.u64 	%rd10193, %rd10908, 63;
	st.global.u32 	[%rd555+52], %rd10908;
	and.b64  	%rd10194, %rd10907, 4294967295;
	add.s64 	%rd10195, %rd10193, %rd439;
	sub.s64 	%rd10907, %rd10194, %rd10195;
	shr.u64 	%rd10196, %rd10907, 63;
	st.global.u32 	[%rd555+56], %rd10907;
	cvt.u32.u64 	%r1389, %rd10196;
	add.s32 	%r1390, %r290, %r1389;
	sub.s32 	%r1576, %r1576, %r1390;
	st.global.u32 	[%rd555+60], %r1576;
$L__BB3_367:
	mul.lo.s32 	%r1391, %r289, %r1575;
	cvt.u64.u32 	%rd10197, %r1391;
	cvt.u64.u32 	%rd10198, %r1575;
	mad.lo.s64 	%rd10199, %rd433, %rd10197, %rd10198;
	shr.u64 	%rd10200, %rd10199, 32;
	and.b64  	%rd10201, %rd10906, 4294967295;
	add.s64 	%rd10202, %rd10200, %rd10201;
	mad.lo.s64 	%rd10203, %rd434, %rd10197, %rd10202;
	cvt.u32.u64 	%r1392, %rd10203;
	shr.u64 	%rd10204, %rd10203, 32;
	and.b64  	%rd10205, %rd10905, 4294967295;
	add.s64 	%rd10206, %rd10204, %rd10205;
	mad.lo.s64 	%rd10207, %rd435, %rd10197, %rd10206;
	shr.u64 	%rd10208, %rd10207, 32;
	and.b64  	%rd10209, %rd10904, 4294967295;
	add.s64 	%rd10210, %rd10208, %rd10209;
	mad.lo.s64 	%rd10211, %rd436, %rd10197, %rd10210;
	shr.u64 	%rd10212, %rd10211, 32;
	and.b64  	%rd10213, %rd10903, 4294967295;
	add.s64 	%rd10214, %rd10212, %rd10213;
	mad.lo.s64 	%rd10215, %rd437, %rd10197, %rd10214;
	shr.u64 	%rd10216, %rd10215, 32;
	and.b64  	%rd10217, %rd10902, 4294967295;
	add.s64 	%rd10218, %rd10216, %rd10217;
	mad.lo.s64 	%rd10219, %rd438, %rd10197, %rd10218;
	shr.u64 	%rd10220, %rd10219, 32;
	and.b64  	%rd10221, %rd10901, 4294967295;
	add.s64 	%rd10222, %rd10220, %rd10221;
	mad.lo.s64 	%rd10223, %rd439, %rd10197, %rd10222;
	shr.u64 	%rd10224, %rd10223, 32;
	mul.wide.u32 	%rd10225, %r290, %r1391;
	cvt.u64.u32 	%rd10226, %r1574;
	add.s64 	%rd10227, %rd10224, %rd10226;
	add.s64 	%rd10228, %rd10227, %rd10225;
	shr.u64 	%rd10229, %rd10228, 32;
	mul.lo.s32 	%r1393, %r289, %r1392;
	cvt.u64.u32 	%rd10230, %r1393;
	and.b64  	%rd10231, %rd10203, 4294967295;
	mad.lo.s64 	%rd10232, %rd433, %rd10230, %rd10231;
	shr.u64 	%rd10233, %rd10232, 32;
	and.b64  	%rd10234, %rd10207, 4294967295;
	add.s64 	%rd10235, %rd10233, %rd10234;
	mad.lo.s64 	%rd10236, %rd434, %rd10230, %rd10235;
	cvt.u32.u64 	%r1394, %rd10236;
	shr.u64 	%rd10237, %rd10236, 32;
	and.b64  	%rd10238, %rd10211, 4294967295;
	add.s64 	%rd10239, %rd10237, %rd10238;
	mad.lo.s64 	%rd10240, %rd435, %rd10230, %rd10239;
	shr.u64 	%rd10241, %rd10240, 32;
	and.b64  	%rd10242, %rd10215, 4294967295;
	add.s64 	%rd10243, %rd10241, %rd10242;
	mad.lo.s64 	%rd10244, %rd436, %rd10230, %rd10243;
	shr.u64 	%rd10245, %rd10244, 32;
	and.b64  	%rd10246, %rd10219, 4294967295;
	add.s64 	%rd10247, %rd10245, %rd10246;
	mad.lo.s64 	%rd10248, %rd437, %rd10230, %rd10247;
	shr.u64 	%rd10249, %rd10248, 32;
	and.b64  	%rd10250, %rd10223, 4294967295;
	add.s64 	%rd10251, %rd10249, %rd10250;
	mad.lo.s64 	%rd10252, %rd438, %rd10230, %rd10251;
	shr.u64 	%rd10253, %rd10252, 32;
	and.b64  	%rd10254, %rd10228, 4294967295;
	add.s64 	%rd10255, %rd10253, %rd10254;
	mad.lo.s64 	%rd10256, %rd439, %rd10230, %rd10255;
	shr.u64 	%rd10257, %rd10256, 32;
	mul.wide.u32 	%rd10258, %r290, %r1393;
	add.s64 	%rd10259, %rd10257, %rd10229;
	add.s64 	%rd10260, %rd10259, %rd10258;
	shr.u64 	%rd10261, %rd10260, 32;
	mul.lo.s32 	%r1395, %r289, %r1394;
	cvt.u64.u32 	%rd10262, %r1395;
	and.b64  	%rd10263, %rd10236, 4294967295;
	mad.lo.s64 	%rd10264, %rd433, %rd10262, %rd10263;
	shr.u64 	%rd10265, %rd10264, 32;
	and.b64  	%rd10266, %rd10240, 4294967295;
	add.s64 	%rd10267, %rd10265, %rd10266;
	mad.lo.s64 	%rd10268, %rd434, %rd10262, %rd10267;
	cvt.u32.u64 	%r1396, %rd10268;
	shr.u64 	%rd10269, %rd10268, 32;
	and.b64  	%rd10270, %rd10244, 4294967295;
	add.s64 	%rd10271, %rd10269, %rd10270;
	mad.lo.s64 	%rd10272, %rd435, %rd10262, %rd10271;
	shr.u64 	%rd10273, %rd10272, 32;
	and.b64  	%rd10274, %rd10248, 4294967295;
	add.s64 	%rd10275, %rd10273, %rd10274;
	mad.lo.s64 	%rd10276, %rd436, %rd10262, %rd10275;
	shr.u64 	%rd10277, %rd10276, 32;
	and.b64  	%rd10278, %rd10252, 4294967295;
	add.s64 	%rd10279, %rd10277, %rd10278;
	mad.lo.s64 	%rd10280, %rd437, %rd10262, %rd10279;
	shr.u64 	%rd10281, %rd10280, 32;
	and.b64  	%rd10282, %rd10256, 4294967295;
	add.s64 	%rd10283, %rd10281, %rd10282;
	mad.lo.s64 	%rd10284, %rd438, %rd10262, %rd10283;
	shr.u64 	%rd10285, %rd10284, 32;
	and.b64  	%rd10286, %rd10260, 4294967295;
	add.s64 	%rd10287, %rd10285, %rd10286;
	mad.lo.s64 	%rd10288, %rd439, %rd10262, %rd10287;
	shr.u64 	%rd10289, %rd10288, 32;
	mul.wide.u32 	%rd10290, %r290, %r1395;
	add.s64 	%rd10291, %rd10289, %rd10261;
	add.s64 	%rd10292, %rd10291, %rd10290;
	shr.u64 	%rd10293, %rd10292, 32;
	mul.lo.s32 	%r1397, %r289, %r1396;
	cvt.u64.u32 	%rd10294, %r1397;
	and.b64  	%rd10295, %rd10268, 4294967295;
	mad.lo.s64 	%rd10296, %rd433, %rd10294, %rd10295;
	shr.u64 	%rd10297, %rd10296, 32;
	and.b64  	%rd10298, %rd10272, 4294967295;
	add.s64 	%rd10299, %rd10297, %rd10298;
	mad.lo.s64 	%rd10300, %rd434, %rd10294, %rd10299;
	cvt.u32.u64 	%r1398, %rd10300;
	shr.u64 	%rd10301, %rd10300, 32;
	and.b64  	%rd10302, %rd10276, 4294967295;
	add.s64 	%rd10303, %rd10301, %rd10302;
	mad.lo.s64 	%rd10304, %rd435, %rd10294, %rd10303;
	shr.u64 	%rd10305, %rd10304, 32;
	and.b64  	%rd10306, %rd10280, 4294967295;
	add.s64 	%rd10307, %rd10305, %rd10306;
	mad.lo.s64 	%rd10308, %rd436, %rd10294, %rd10307;
	shr.u64 	%rd10309, %rd10308, 32;
	and.b64  	%rd10310, %rd10284, 4294967295;
	add.s64 	%rd10311, %rd10309, %rd10310;
	mad.lo.s64 	%rd10312, %rd437, %rd10294, %rd10311;
	shr.u64 	%rd10313, %rd10312, 32;
	and.b64  	%rd10314, %rd10288, 4294967295;
	add.s64 	%rd10315, %rd10313, %rd10314;
	mad.lo.s64 	%rd10316, %rd438, %rd10294, %rd10315;
	shr.u64 	%rd10317, %rd10316, 32;
	and.b64  	%rd10318, %rd10292, 4294967295;
	add.s64 	%rd10319, %rd10317, %rd10318;
	mad.lo.s64 	%rd10320, %rd439, %rd10294, %rd10319;
	shr.u64 	%rd10321, %rd10320, 32;
	mul.wide.u32 	%rd10322, %r290, %r1397;
	add.s64 	%rd10323, %rd10321, %rd10293;
	add.s64 	%rd10324, %rd10323, %rd10322;
	shr.u64 	%rd10325, %rd10324, 32;
	mul.lo.s32 	%r1399, %r289, %r1398;
	cvt.u64.u32 	%rd10326, %r1399;
	and.b64  	%rd10327, %rd10300, 4294967295;
	mad.lo.s64 	%rd10328, %rd433, %rd10326, %rd10327;
	shr.u64 	%rd10329, %rd10328, 32;
	and.b64  	%rd10330, %rd10304, 4294967295;
	add.s64 	%rd10331, %rd10329, %rd10330;
	mad.lo.s64 	%rd10332, %rd434, %rd10326, %rd10331;
	cvt.u32.u64 	%r1400, %rd10332;
	shr.u64 	%rd10333, %rd10332, 32;
	and.b64  	%rd10334, %rd10308, 4294967295;
	add.s64 	%rd10335, %rd10333, %rd10334;
	mad.lo.s64 	%rd10336, %rd435, %rd10326, %rd10335;
	shr.u64 	%rd10337, %rd10336, 32;
	and.b64  	%rd10338, %rd10312, 4294967295;
	add.s64 	%rd10339, %rd10337, %rd10338;
	mad.lo.s64 	%rd10340, %rd436, %rd10326, %rd10339;
	shr.u64 	%rd10341, %rd10340, 32;
	and.b64  	%rd10342, %rd10316, 4294967295;
	add.s64 	%rd10343, %rd10341, %rd10342;
	mad.lo.s64 	%rd10344, %rd437, %rd10326, %rd10343;
	shr.u64 	%rd10345, %rd10344, 32;
	and.b64  	%rd10346, %rd10320, 4294967295;
	add.s64 	%rd10347, %rd10345, %rd10346;
	mad.lo.s64 	%rd10348, %rd438, %rd10326, %rd10347;
	shr.u64 	%rd10349, %rd10348, 32;
	and.b64  	%rd10350, %rd10324, 4294967295;
	add.s64 	%rd10351, %rd10349, %rd10350;
	mad.lo.s64 	%rd10352, %rd439, %rd10326, %rd10351;
	shr.u64 	%rd10353, %rd10352, 32;
	mul.wide.u32 	%rd10354, %r290, %r1399;
	add.s64 	%rd10355, %rd10353, %rd10325;
	add.s64 	%rd10356, %rd10355, %rd10354;
	shr.u64 	%rd10357, %rd10356, 32;
	mul.lo.s32 	%r1401, %r289, %r1400;
	cvt.u64.u32 	%rd10358, %r1401;
	and.b64  	%rd10359, %rd10332, 4294967295;
	mad.lo.s64 	%rd10360, %rd433, %rd10358, %rd10359;
	shr.u64 	%rd10361, %rd10360, 32;
	and.b64  	%rd10362, %rd10336, 4294967295;
	add.s64 	%rd10363, %rd10361, %rd10362;
	mad.lo.s64 	%rd10364, %rd434, %rd10358, %rd10363;
	cvt.u32.u64 	%r1402, %rd10364;
	shr.u64 	%rd10365, %rd10364, 32;
	and.b64  	%rd10366, %rd10340, 4294967295;
	add.s64 	%rd10367, %rd10365, %rd10366;
	mad.lo.s64 	%rd10368, %rd435, %rd10358, %rd10367;
	shr.u64 	%rd10369, %rd10368, 32;
	and.b64  	%rd10370, %rd10344, 4294967295;
	add.s64 	%rd10371, %rd10369, %rd10370;
	mad.lo.s64 	%rd10372, %rd436, %rd10358, %rd10371;
	shr.u64 	%rd10373, %rd10372, 32;
	and.b64  	%rd10374, %rd10348, 4294967295;
	add.s64 	%rd10375, %rd10373, %rd10374;
	mad.lo.s64 	%rd10376, %rd437, %rd10358, %rd10375;
	shr.u64 	%rd10377, %rd10376, 32;
	and.b64  	%rd10378, %rd10352, 4294967295;
	add.s64 	%rd10379, %rd10377, %rd10378;
	mad.lo.s64 	%rd10380, %rd438, %rd10358, %rd10379;
	shr.u64 	%rd10381, %rd10380, 32;
	and.b64  	%rd10382, %rd10356, 4294967295;
	add.s64 	%rd10383, %rd10381, %rd10382;
	mad.lo.s64 	%rd10384, %rd439, %rd10358, %rd10383;
	shr.u64 	%rd10385, %rd10384, 32;
	mul.wide.u32 	%rd10386, %r290, %r1401;
	add.s64 	%rd10387, %rd10385, %rd10357;
	add.s64 	%rd10388, %rd10387, %rd10386;
	shr.u64 	%rd10389, %rd10388, 32;
	mul.lo.s32 	%r1403, %r289, %r1402;
	cvt.u64.u32 	%rd10390, %r1403;
	and.b64  	%rd10391, %rd10364, 4294967295;
	mad.lo.s64 	%rd10392, %rd433, %rd10390, %rd10391;
	shr.u64 	%rd10393, %rd10392, 32;
	and.b64  	%rd10394, %rd10368, 4294967295;
	add.s64 	%rd10395, %rd10393, %rd10394;
	mad.lo.s64 	%rd10396, %rd434, %rd10390, %rd10395;
	cvt.u32.u64 	%r1404, %rd10396;
	shr.u64 	%rd10397, %rd10396, 32;
	and.b64  	%rd10398, %rd10372, 4294967295;
	add.s64 	%rd10399, %rd10397, %rd10398;
	mad.lo.s64 	%rd10400, %rd435, %rd10390, %rd10399;
	shr.u64 	%rd10401, %rd10400, 32;
	and.b64  	%rd10402, %rd10376, 4294967295;
	add.s64 	%rd10403, %rd10401, %rd10402;
	mad.lo.s64 	%rd10404, %rd436, %rd10390, %rd10403;
	shr.u64 	%rd10405, %rd10404, 32;
	and.b64  	%rd10406, %rd10380, 4294967295;
	add.s64 	%rd10407, %rd10405, %rd10406;
	mad.lo.s64 	%rd10408, %rd437, %rd10390, %rd10407;
	shr.u64 	%rd10409, %rd10408, 32;
	and.b64  	%rd10410, %rd10384, 4294967295;
	add.s64 	%rd10411, %rd10409, %rd10410;
	mad.lo.s64 	%rd10412, %rd438, %rd10390, %rd10411;
	shr.u64 	%rd10413, %rd10412, 32;
	and.b64  	%rd10414, %rd10388, 4294967295;
	add.s64 	%rd10415, %rd10413, %rd10414;
	mad.lo.s64 	%rd10416, %rd439, %rd10390, %rd10415;
	shr.u64 	%rd10417, %rd10416, 32;
	mul.wide.u32 	%rd10418, %r290, %r1403;
	add.s64 	%rd10419, %rd10417, %rd10389;
	add.s64 	%rd10420, %rd10419, %rd10418;
	shr.u64 	%rd10421, %rd10420, 32;
	mul.lo.s32 	%r1405, %r289, %r1404;
	cvt.u64.u32 	%rd10422, %r1405;
	and.b64  	%rd10423, %rd10396, 4294967295;
	mad.lo.s64 	%rd10424, %rd433, %rd10422, %rd10423;
	shr.u64 	%rd10425, %rd10424, 32;
	and.b64  	%rd10426, %rd10400, 4294967295;
	add.s64 	%rd10427, %rd10425, %rd10426;
	mad.lo.s64 	%rd594, %rd434, %rd10422, %rd10427;
	cvt.u32.u64 	%r424, %rd594;
	shr.u64 	%rd10428, %rd594, 32;
	and.b64  	%rd10429, %rd10404, 4294967295;
	add.s64 	%rd10430, %rd10428, %rd10429;
	mad.lo.s64 	%rd595, %rd435, %rd10422, %rd10430;
	cvt.u32.u64 	%r425, %rd595;
	shr.u64 	%rd10431, %rd595, 32;
	and.b64  	%rd10432, %rd10408, 4294967295;
	add.s64 	%rd10433, %rd10431, %rd10432;
	mad.lo.s64 	%rd596, %rd436, %rd10422, %rd10433;
	cvt.u32.u64 	%r426, %rd596;
	shr.u64 	%rd10434, %rd596, 32;
	and.b64  	%rd10435, %rd10412, 4294967295;
	add.s64 	%rd10436, %rd10434, %rd10435;
	mad.lo.s64 	%rd597, %rd437, %rd10422, %rd10436;
	cvt.u32.u64 	%r427, %rd597;
	shr.u64 	%rd10437, %rd597, 32;
	and.b64  	%rd10438, %rd10416, 4294967295;
	add.s64 	%rd10439, %rd10437, %rd10438;
	mad.lo.s64 	%rd598, %rd438, %rd10422, %rd10439;
	cvt.u32.u64 	%r428, %rd598;
	shr.u64 	%rd10440, %rd598, 32;
	and.b64  	%rd10441, %rd10420, 4294967295;
	add.s64 	%rd10442, %rd10440, %rd10441;
	mad.lo.s64 	%rd599, %rd439, %rd10422, %rd10442;
	cvt.u32.u64 	%r429, %rd599;
	shr.u64 	%rd10443, %rd599, 32;
	mul.wide.u32 	%rd10444, %r290, %r1405;
	add.s64 	%rd10445, %rd10443, %rd10421;
	add.s64 	%rd600, %rd10445, %rd10444;
	cvt.u32.u64 	%r430, %rd600;
	{ .reg .b32 tmp; mov.b64 {tmp, %r431}, %rd600; }
	st.global.u32 	[%rd555], %r424;
	st.global.u32 	[%rd555+4], %r425;
	st.global.u32 	[%rd555+8], %r426;
	st.global.u32 	[%rd555+12], %r427;
	st.global.u32 	[%rd555+16], %r428;
	st.global.u32 	[%rd555+20], %r429;
	st.global.u32 	[%rd555+24], %r430;
	st.global.u32 	[%rd555+28], %r431;
	setp.lt.u32 	%p416, %r290, %r431;
	@%p416 bra 	$L__BB3_381;
	setp.gt.u32 	%p417, %r290, %r431;
	@%p417 bra 	$L__BB3_382;
	cvt.u32.u64 	%r1406, %rd439;
	setp.lt.u32 	%p418, %r1406, %r430;
	@%p418 bra 	$L__BB3_381;
	setp.gt.u32 	%p419, %r1406, %r430;
	@%p419 bra 	$L__BB3_382;
	cvt.u32.u64 	%r1408, %rd438;
	setp.lt.u32 	%p420, %r1408, %r429;
	@%p420 bra 	$L__BB3_381;
	setp.gt.u32 	%p421, %r1408, %r429;
	@%p421 bra 	$L__BB3_382;
	cvt.u32.u64 	%r1410, %rd437;
	setp.lt.u32 	%p422, %r1410, %r428;
	@%p422 bra 	$L__BB3_381;
	setp.gt.u32 	%p423, %r1410, %r428;
	@%p423 bra 	$L__BB3_382;
	cvt.u32.u64 	%r1412, %rd436;
	setp.lt.u32 	%p424, %r1412, %r427;
	@%p424 bra 	$L__BB3_381;
	setp.gt.u32 	%p425, %r1412, %r427;
	@%p425 bra 	$L__BB3_382;
	cvt.u32.u64 	%r1414, %rd435;
	setp.lt.u32 	%p426, %r1414, %r426;
	@%p426 bra 	$L__BB3_381;
	setp.gt.u32 	%p427, %r1414, %r426;
	@%p427 bra 	$L__BB3_382;
	cvt.u32.u64 	%r1416, %rd434;
	setp.lt.u32 	%p428, %r1416, %r425;
	@%p428 bra 	$L__BB3_381;
	cvt.u32.u64 	%r1418, %rd433;
	setp.gt.u32 	%p429, %r1416, %r425;
	setp.gt.u32 	%p430, %r1418, %r424;
	or.pred  	%p431, %p429, %p430;
	@%p431 bra 	$L__BB3_382;
$L__BB3_381:
	and.b64  	%rd10447, %rd594, 4294967295;
	sub.s64 	%rd10448, %rd10447, %rd433;
	shr.u64 	%rd10449, %rd10448, 63;
	st.global.u32 	[%rd555], %rd10448;
	and.b64  	%rd10450, %rd595, 4294967295;
	add.s64 	%rd10451, %rd10449, %rd434;
	sub.s64 	%rd10452, %rd10450, %rd10451;
	shr.u64 	%rd10453, %rd10452, 63;
	st.global.u32 	[%rd555+4], %rd10452;
	and.b64  	%rd10454, %rd596, 4294967295;
	add.s64 	%rd10455, %rd10453, %rd435;
	sub.s64 	%rd10456, %rd10454, %rd10455;
	shr.u64 	%rd10457, %rd10456, 63;
	st.global.u32 	[%rd555+8], %rd10456;
	and.b64  	%rd10458, %rd597, 4294967295;
	add.s64 	%rd10459, %rd10457, %rd436;
	sub.s64 	%rd10460, %rd10458, %rd10459;
	shr.u64 	%rd10461, %rd10460, 63;
	st.global.u32 	[%rd555+12], %rd10460;
	and.b64  	%rd10462, %rd598, 4294967295;
	add.s64 	%rd10463, %rd10461, %rd437;
	sub.s64 	%rd10464, %rd10462, %rd10463;
	shr.u64 	%rd10465, %rd10464, 63;
	st.global.u32 	[%rd555+16], %rd10464;
	and.b64  	%rd10466, %rd599, 4294967295;
	add.s64 	%rd10467, %rd10465, %rd438;
	sub.s64 	%rd10468, %rd10466, %rd10467;
	shr.u64 	%rd10469, %rd10468, 63;
	st.global.u32 	[%rd555+20], %rd10468;
	and.b64  	%rd10470, %rd600, 4294967295;
	add.s64 	%rd10471, %rd10469, %rd439;
	sub.s64 	%rd10472, %rd10470, %rd10471;
	shr.u64 	%rd10473, %rd10472, 63;
	st.global.u32 	[%rd555+24], %rd10472;
	cvt.u32.u64 	%r1419, %rd10473;
	add.s32 	%r1420, %r290, %r1419;
	sub.s32 	%r1421, %r431, %r1420;
	st.global.u32 	[%rd555+28], %r1421;
$L__BB3_382:
	mul.lo.s32 	%r1422, %r289, %r1577;
	cvt.u64.u32 	%rd10474, %r1422;
	cvt.u64.u32 	%rd10475, %r1577;
	mad.lo.s64 	%rd10476, %rd433, %rd10474, %rd10475;
	shr.u64 	%rd10477, %rd10476, 32;
	and.b64  	%rd10478, %rd10912, 4294967295;
	add.s64 	%rd10479, %rd10477, %rd10478;
	mad.lo.s64 	%rd10480, %rd434, %rd10474, %rd10479;
	cvt.u32.u64 	%r1423, %rd10480;
	shr.u64 	%rd10481, %rd10480, 32;
	and.b64  	%rd10482, %rd10911, 4294967295;
	add.s64 	%rd10483, %rd10481, %rd10482;
	mad.lo.s64 	%rd10484, %rd435, %rd10474, %rd10483;
	shr.u64 	%rd10485, %rd10484, 32;
	and.b64  	%rd10486, %rd10910, 4294967295;
	add.s64 	%rd10487, %rd10485, %rd10486;
	mad.lo.s64 	%rd10488, %rd436, %rd10474, %rd10487;
	shr.u64 	%rd10489, %rd10488, 32;
	and.b64  	%rd10490, %rd10909, 4294967295;
	add.s64 	%rd10491, %rd10489, %rd10490;
	mad.lo.s64 	%rd10492, %rd437, %rd10474, %rd10491;
	shr.u64 	%rd10493, %rd10492, 32;
	and.b64  	%rd10494, %rd10908, 4294967295;
	add.s64 	%rd10495, %rd10493, %rd10494;
	mad.lo.s64 	%rd10496, %rd438, %rd10474, %rd10495;
	shr.u64 	%rd10497, %rd10496, 32;
	and.b64  	%rd10498, %rd10907, 4294967295;
	add.s64 	%rd10499, %rd10497, %rd10498;
	mad.lo.s64 	%rd10500, %rd439, %rd10474, %rd10499;
	shr.u64 	%rd10501, %rd10500, 32;
	mul.wide.u32 	%rd10502, %r290, %r1422;
	cvt.u64.u32 	%rd10503, %r1576;
	add.s64 	%rd10504, %rd10501, %rd10503;
	add.s64 	%rd10505, %rd10504, %rd10502;
	shr.u64 	%rd10506, %rd10505, 32;
	mul.lo.s32 	%r1424, %r289, %r1423;
	cvt.u64.u32 	%rd10507, %r1424;
	and.b64  	%rd10508, %rd10480, 4294967295;
	mad.lo.s64 	%rd10509, %rd433, %rd10507, %rd10508;
	shr.u64 	%rd10510, %rd10509, 32;
	and.b64  	%rd10511, %rd10484, 4294967295;
	add.s64 	%rd10512, %rd10510, %rd10511;
	mad.lo.s64 	%rd10513, %rd434, %rd10507, %rd10512;
	cvt.u32.u64 	%r1425, %rd10513;
	shr.u64 	%rd10514, %rd10513, 32;
	and.b64  	%rd10515, %rd10488, 4294967295;
	add.s64 	%rd10516, %rd10514, %rd10515;
	mad.lo.s64 	%rd10517, %rd435, %rd10507, %rd10516;
	shr.u64 	%rd10518, %rd10517, 32;
	and.b64  	%rd10519, %rd10492, 4294967295;
	add.s64 	%rd10520, %rd10518, %rd10519;
	mad.lo.s64 	%rd10521, %rd436, %rd10507, %rd10520;
	shr.u64 	%rd10522, %rd10521, 32;
	and.b64  	%rd10523, %rd10496, 4294967295;
	add.s64 	%rd10524, %rd10522, %rd10523;
	mad.lo.s64 	%rd10525, %rd437, %rd10507, %rd10524;
	shr.u64 	%rd10526, %rd10525, 32;
	and.b64  	%rd10527, %rd10500, 4294967295;
	add.s64 	%rd10528, %rd10526, %rd10527;
	mad.lo.s64 	%rd10529, %rd438, %rd10507, %rd10528;
	shr.u64 	%rd10530, %rd10529, 32;
	and.b64  	%rd10531, %rd10505, 4294967295;
	add.s64 	%rd10532, %rd10530, %rd10531;
	mad.lo.s64 	%rd10533, %rd439, %rd10507, %rd10532;
	shr.u64 	%rd10534, %rd10533, 32;
	mul.wide.u32 	%rd10535, %r290, %r1424;
	add.s64 	%rd10536, %rd10534, %rd10506;
	add.s64 	%rd10537, %rd10536, %rd10535;
	shr.u64 	%rd10538, %rd10537, 32;
	mul.lo.s32 	%r1426, %r289, %r1425;
	cvt.u64.u32 	%rd10539, %r1426;
	and.b64  	%rd10540, %rd10513, 4294967295;
	mad.lo.s64 	%rd10541, %rd433, %rd10539, %rd10540;
	shr.u64 	%rd10542, %rd10541, 32;
	and.b64  	%rd10543, %rd10517, 4294967295;
	add.s64 	%rd10544, %rd10542, %rd10543;
	mad.lo.s64 	%rd10545, %rd434, %rd10539, %rd10544;
	cvt.u32.u64 	%r1427, %rd10545;
	shr.u64 	%rd10546, %rd10545, 32;
	and.b64  	%rd10547, %rd10521, 4294967295;
	add.s64 	%rd10548, %rd10546, %rd10547;
	mad.lo.s64 	%rd10549, %rd435, %rd10539, %rd10548;
	shr.u64 	%rd10550, %rd10549, 32;
	and.b64  	%rd10551, %rd10525, 4294967295;
	add.s64 	%rd10552, %rd10550, %rd10551;
	mad.lo.s64 	%rd10553, %rd436, %rd10539, %rd10552;
	shr.u64 	%rd10554, %rd10553, 32;
	and.b64  	%rd10555, %rd10529, 4294967295;
	add.s64 	%rd10556, %rd10554, %rd10555;
	mad.lo.s64 	%rd10557, %rd437, %rd10539, %rd10556;
	shr.u64 	%rd10558, %rd10557, 32;
	and.b64  	%rd10559, %rd10533, 4294967295;
	add.s64 	%rd10560, %rd10558, %rd10559;
	mad.lo.s64 	%rd10561, %rd438, %rd10539, %rd10560;
	shr.u64 	%rd10562, %rd10561, 32;
	and.b64  	%rd10563, %rd10537, 4294967295;
	add.s64 	%rd10564, %rd10562, %rd10563;
	mad.lo.s64 	%rd10565, %rd439, %rd10539, %rd10564;
	shr.u64 	%rd10566, %rd10565, 32;
	mul.wide.u32 	%rd10567, %r290, %r1426;
	add.s64 	%rd10568, %rd10566, %rd10538;
	add.s64 	%rd10569, %rd10568, %rd10567;
	shr.u64 	%rd10570, %rd10569, 32;
	mul.lo.s32 	%r1428, %r289, %r1427;
	cvt.u64.u32 	%rd10571, %r1428;
	and.b64  	%rd10572, %rd10545, 4294967295;
	mad.lo.s64 	%rd10573, %rd433, %rd10571, %rd10572;
	shr.u64 	%rd10574, %rd10573, 32;
	and.b64  	%rd10575, %rd10549, 4294967295;
	add.s64 	%rd10576, %rd10574, %rd10575;
	mad.lo.s64 	%rd10577, %rd434, %rd10571, %rd10576;
	cvt.u32.u64 	%r1429, %rd10577;
	shr.u64 	%rd10578, %rd10577, 32;
	and.b64  	%rd10579, %rd10553, 4294967295;
	add.s64 	%rd10580, %rd10578, %rd10579;
	mad.lo.s64 	%rd10581, %rd435, %rd10571, %rd10580;
	shr.u64 	%rd10582, %rd10581, 32;
	and.b64  	%rd10583, %rd10557, 4294967295;
	add.s64 	%rd10584, %rd10582, %rd10583;
	mad.lo.s64 	%rd10585, %rd436, %rd10571, %rd10584;
	shr.u64 	%rd10586, %rd10585, 32;
	and.b64  	%rd10587, %rd10561, 4294967295;
	add.s64 	%rd10588, %rd10586, %rd10587;
	mad.lo.s64 	%rd10589, %rd437, %rd10571, %rd10588;
	shr.u64 	%rd10590, %rd10589, 32;
	and.b64  	%rd10591, %rd10565, 4294967295;
	add.s64 	%rd10592, %rd10590, %rd10591;
	mad.lo.s64 	%rd10593, %rd438, %rd10571, %rd10592;
	shr.u64 	%rd10594, %rd10593, 32;
	and.b64  	%rd10595, %rd10569, 4294967295;
	add.s64 	%rd10596, %rd10594, %rd10595;
	mad.lo.s64 	%rd10597, %rd439, %rd10571, %rd10596;
	shr.u64 	%rd10598, %rd10597, 32;
	mul.wide.u32 	%rd10599, %r290, %r1428;
	add.s64 	%rd10600, %rd10598, %rd10570;
	add.s64 	%rd10601, %rd10600, %rd10599;
	shr.u64 	%rd10602, %rd10601, 32;
	mul.lo.s32 	%r1430, %r289, %r1429;
	cvt.u64.u32 	%rd10603, %r1430;
	and.b64  	%rd10604, %rd10577, 4294967295;
	mad.lo.s64 	%rd10605, %rd433, %rd10603, %rd10604;
	shr.u64 	%rd10606, %rd10605, 32;
	and.b64  	%rd10607, %rd10581, 4294967295;
	add.s64 	%rd10608, %rd10606, %rd10607;
	mad.lo.s64 	%rd10609, %rd434, %rd10603, %rd10608;
	cvt.u32.u64 	%r1431, %rd10609;
	shr.u64 	%rd10610, %rd10609, 32;
	and.b64  	%rd10611, %rd10585, 4294967295;
	add.s64 	%rd10612, %rd10610, %rd10611;
	mad.lo.s64 	%rd10613, %rd435, %rd10603, %rd10612;
	shr.u64 	%rd10614, %rd10613, 32;
	and.b64  	%rd10615, %rd10589, 4294967295;
	add.s64 	%rd10616, %rd10614, %rd10615;
	mad.lo.s64 	%rd10617, %rd436, %rd10603, %rd10616;
	shr.u64 	%rd10618, %rd10617, 32;
	and.b64  	%rd10619, %rd10593, 4294967295;
	add.s64 	%rd10620, %rd10618, %rd10619;
	mad.lo.s64 	%rd10621, %rd437, %rd10603, %rd10620;
	shr.u64 	%rd10622, %rd10621, 32;
	and.b64  	%rd10623, %rd10597, 4294967295;
	add.s64 	%rd10624, %rd10622, %rd10623;
	mad.lo.s64 	%rd10625, %rd438, %rd10603, %rd10624;
	shr.u64 	%rd10626, %rd10625, 32;
	and.b64  	%rd10627, %rd10601, 4294967295;
	add.s64 	%rd10628, %rd10626, %rd10627;
	mad.lo.s64 	%rd10629, %rd439, %rd10603, %rd10628;
	shr.u64 	%rd10630, %rd10629, 32;
	mul.wide.u32 	%rd10631, %r290, %r1430;
	add.s64 	%rd10632, %rd10630, %rd10602;
	add.s64 	%rd10633, %rd10632, %rd10631;
	shr.u64 	%rd10634, %rd10633, 32;
	mul.lo.s32 	%r1432, %r289, %r1431;
	cvt.u64.u32 	%rd10635, %r1432;
	and.b64  	%rd10636, %rd10609, 4294967295;
	mad.lo.s64 	%rd10637, %rd433, %rd10635, %rd10636;
	shr.u64 	%rd10638, %rd10637, 32;
	and.b64  	%rd10639, %rd10613, 4294967295;
	add.s64 	%rd10640, %rd10638, %rd10639;
	mad.lo.s64 	%rd10641, %rd434, %rd10635, %rd10640;
	cvt.u32.u64 	%r1433, %rd10641;
	shr.u64 	%rd10642, %rd10641, 32;
	and.b64  	%rd10643, %rd10617, 4294967295;
	add.s64 	%rd10644, %rd10642, %rd10643;
	mad.lo.s64 	%rd10645, %rd435, %rd10635, %rd10644;
	shr.u64 	%rd10646, %rd10645, 32;
	and.b64  	%rd10647, %rd10621, 4294967295;
	add.s64 	%rd10648, %rd10646, %rd10647;
	mad.lo.s64 	%rd10649, %rd436, %rd10635, %rd10648;
	shr.u64 	%rd10650, %rd10649, 32;
	and.b64  	%rd10651, %rd10625, 4294967295;
	add.s64 	%rd10652, %rd10650, %rd10651;
	mad.lo.s64 	%rd10653, %rd437, %rd10635, %rd10652;
	shr.u64 	%rd10654, %rd10653, 32;
	and.b64  	%rd10655, %rd10629, 4294967295;
	add.s64 	%rd10656, %rd10654, %rd10655;
	mad.lo.s64 	%rd10657, %rd438, %rd10635, %rd10656;
	shr.u64 	%rd10658, %rd10657, 32;
	and.b64  	%rd10659, %rd10633, 4294967295;
	add.s64 	%rd10660, %rd10658, %rd10659;
	mad.lo.s64 	%rd10661, %rd439, %rd10635, %rd10660;
	shr.u64 	%rd10662, %rd10661, 32;
	mul.wide.u32 	%rd10663, %r290, %r1432;
	add.s64 	%rd10664, %rd10662, %rd10634;
	add.s64 	%rd10665, %rd10664, %rd10663;
	shr.u64 	%rd10666, %rd10665, 32;
	mul.lo.s32 	%r1434, %r289, %r1433;
	cvt.u64.u32 	%rd10667, %r1434;
	and.b64  	%rd10668, %rd10641, 4294967295;
	mad.lo.s64 	%rd10669, %rd433, %rd10667, %rd10668;
	shr.u64 	%rd10670, %rd10669, 32;
	and.b64  	%rd10671, %rd10645, 4294967295;
	add.s64 	%rd10672, %rd10670, %rd10671;
	mad.lo.s64 	%rd10673, %rd434, %rd10667, %rd10672;
	cvt.u32.u64 	%r1435, %rd10673;
	shr.u64 	%rd10674, %rd10673, 32;
	and.b64  	%rd10675, %rd10649, 4294967295;
	add.s64 	%rd10676, %rd10674, %rd10675;
	mad.lo.s64 	%rd10677, %rd435, %rd10667, %rd10676;
	shr.u64 	%rd10678, %rd10677, 32;
	and.b64  	%rd10679, %rd10653, 4294967295;
	add.s64 	%rd10680, %rd10678, %rd10679;
	mad.lo.s64 	%rd10681, %rd436, %rd10667, %rd10680;
	shr.u64 	%rd10682, %rd10681, 32;
	and.b64  	%rd10683, %rd10657, 4294967295;
	add.s64 	%rd10684, %rd10682, %rd10683;
	mad.lo.s64 	%rd10685, %rd437, %rd10667, %rd10684;
	shr.u64 	%rd10686, %rd10685, 32;
	and.b64  	%rd10687, %rd10661, 4294967295;
	add.s64 	%rd10688, %rd10686, %rd10687;
	mad.lo.s64 	%rd10689, %rd438, %rd10667, %rd10688;
	shr.u64 	%rd10690, %rd10689, 32;
	and.b64  	%rd10691, %rd10665, 4294967295;
	add.s64 	%rd10692, %rd10690, %rd10691;
	mad.lo.s64 	%rd10693, %rd439, %rd10667, %rd10692;
	shr.u64 	%rd10694, %rd10693, 32;
	mul.wide.u32 	%rd10695, %r290, %r1434;
	add.s64 	%rd10696, %rd10694, %rd10666;
	add.s64 	%rd10697, %rd10696, %rd10695;
	shr.u64 	%rd10698, %rd10697, 32;
	mul.lo.s32 	%r1436, %r289, %r1435;
	cvt.u64.u32 	%rd10699, %r1436;
	and.b64  	%rd10700, %rd10673, 4294967295;
	mad.lo.s64 	%rd10701, %rd433, %rd10699, %rd10700;
	shr.u64 	%rd10702, %rd10701, 32;
	and.b64  	%rd10703, %rd10677, 4294967295;
	add.s64 	%rd10704, %rd10702, %rd10703;
	mad.lo.s64 	%rd601, %rd434, %rd10699, %rd10704;
	cvt.u32.u64 	%r432, %rd601;
	shr.u64 	%rd10705, %rd601, 32;
	and.b64  	%rd10706, %rd10681, 4294967295;
	add.s64 	%rd10707, %rd10705, %rd10706;
	mad.lo.s64 	%rd602, %rd435, %rd10699, %rd10707;
	cvt.u32.u64 	%r433, %rd602;
	shr.u64 	%rd10708, %rd602, 32;
	and.b64  	%rd10709, %rd10685, 4294967295;
	add.s64 	%rd10710, %rd10708, %rd10709;
	mad.lo.s64 	%rd603, %rd436, %rd10699, %rd10710;
	cvt.u32.u64 	%r434, %rd603;
	shr.u64 	%rd10711, %rd603, 32;
	and.b64  	%rd10712, %rd10689, 4294967295;
	add.s64 	%rd10713, %rd10711, %rd10712;
	mad.lo.s64 	%rd604, %rd437, %rd10699, %rd10713;
	cvt.u32.u64 	%r435, %rd604;
	shr.u64 	%rd10714, %rd604, 32;
	and.b64  	%rd10715, %rd10693, 4294967295;
	add.s64 	%rd10716, %rd10714, %rd10715;
	mad.lo.s64 	%rd605, %rd438, %rd10699, %rd10716;
	cvt.u32.u64 	%r436, %rd605;
	shr.u64 	%rd10717, %rd605, 32;
	and.b64  	%rd10718, %rd10697, 4294967295;
	add.s64 	%rd10719, %rd10717, %rd10718;
	mad.lo.s64 	%rd606, %rd439, %rd10699, %rd10719;
	cvt.u32.u64 	%r437, %rd606;
	shr.u64 	%rd10720, %rd606, 32;
	mul.wide.u32 	%rd10721, %r290, %r1436;
	add.s64 	%rd10722, %rd10720, %rd10698;
	add.s64 	%rd607, %rd10722, %rd10721;
	cvt.u32.u64 	%r438, %rd607;
	{ .reg .b32 tmp; mov.b64 {tmp, %r439}, %rd607; }
	st.global.u32 	[%rd555+32], %r432;
	st.global.u32 	[%rd555+36], %r433;
	st.global.u32 	[%rd555+40], %r434;
	st.global.u32 	[%rd555+44], %r435;
	st.global.u32 	[%rd555+48], %r436;
	st.global.u32 	[%rd555+52], %r437;
	st.global.u32 	[%rd555+56], %r438;
	st.global.u32 	[%rd555+60], %r439;
	setp.lt.u32 	%p432, %r290, %r439;
	@%p432 bra 	$L__BB3_396;
	setp.gt.u32 	%p433, %r290, %r439;
	@%p433 bra 	$L__BB3_397;
	cvt.u32.u64 	%r1437, %rd439;
	setp.lt.u32 	%p434, %r1437, %r438;
	@%p434 bra 	$L__BB3_396;
	setp.gt.u32 	%p435, %r1437, %r438;
	@%p435 bra 	$L__BB3_397;
	cvt.u32.u64 	%r1439, %rd438;
	setp.lt.u32 	%p436, %r1439, %r437;
	@%p436 bra 	$L__BB3_396;
	setp.gt.u32 	%p437, %r1439, %r437;
	@%p437 bra 	$L__BB3_397;
	cvt.u32.u64 	%r1441, %rd437;
	setp.lt.u32 	%p438, %r1441, %r436;
	@%p438 bra 	$L__BB3_396;
	setp.gt.u32 	%p439, %r1441, %r436;
	@%p439 bra 	$L__BB3_397;
	cvt.u32.u64 	%r1443, %rd436;
	setp.lt.u32 	%p440, %r1443, %r435;
	@%p440 bra 	$L__BB3_396;
	setp.gt.u32 	%p441, %r1443, %r435;
	@%p441 bra 	$L__BB3_397;
	cvt.u32.u64 	%r1445, %rd435;
	setp.lt.u32 	%p442, %r1445, %r434;
	@%p442 bra 	$L__BB3_396;
	setp.gt.u32 	%p443, %r1445, %r434;
	@%p443 bra 	$L__BB3_397;
	cvt.u32.u64 	%r1447, %rd434;
	setp.lt.u32 	%p444, %r1447, %r433;
	@%p444 bra 	$L__BB3_396;
	cvt.u32.u64 	%r1449, %rd433;
	setp.gt.u32 	%p445, %r1447, %r433;
	setp.gt.u32 	%p446, %r1449, %r432;
	or.pred  	%p447, %p445, %p446;
	@%p447 bra 	$L__BB3_397;
$L__BB3_396:
	and.b64  	%rd10724, %rd601, 4294967295;
	sub.s64 	%rd10725, %rd10724, %rd433;
	shr.u64 	%rd10726, %rd10725, 63;
	st.global.u32 	[%rd555+32], %rd10725;
	and.b64  	%rd10727, %rd602, 4294967295;
	add.s64 	%rd10728, %rd10726, %rd434;
	sub.s64 	%rd10729, %rd10727, %rd10728;
	shr.u64 	%rd10730, %rd10729, 63;
	st.global.u32 	[%rd555+36], %rd10729;
	and.b64  	%rd10731, %rd603, 4294967295;
	add.s64 	%rd10732, %rd10730, %rd435;
	sub.s64 	%rd10733, %rd10731, %rd10732;
	shr.u64 	%rd10734, %rd10733, 63;
	st.global.u32 	[%rd555+40], %rd10733;
	and.b64  	%rd10735, %rd604, 4294967295;
	add.s64 	%rd10736, %rd10734, %rd436;
	sub.s64 	%rd10737, %rd10735, %rd10736;
	shr.u64 	%rd10738, %rd10737, 63;
	st.global.u32 	[%rd555+44], %rd10737;
	and.b64  	%rd10739, %rd605, 4294967295;
	add.s64 	%rd10740, %rd10738, %rd437;
	sub.s64 	%rd10741, %rd10739, %rd10740;
	shr.u64 	%rd10742, %rd10741, 63;
	st.global.u32 	[%rd555+48], %rd10741;
	and.b64  	%rd10743, %rd606, 4294967295;
	add.s64 	%rd10744, %rd10742, %rd438;
	sub.s64 	%rd10745, %rd10743, %rd10744;
	shr.u64 	%rd10746, %rd10745, 63;
	st.global.u32 	[%rd555+52], %rd10745;
	and.b64  	%rd10747, %rd607, 4294967295;
	add.s64 	%rd10748, %rd10746, %rd439;
	sub.s64 	%rd10749, %rd10747, %rd10748;
	shr.u64 	%rd10750, %rd10749, 63;
	st.global.u32 	[%rd555+56], %rd10749;
	cvt.u32.u64 	%r1450, %rd10750;
	add.s32 	%r1451, %r290, %r1450;
	sub.s32 	%r1452, %r439, %r1451;
	st.global.u32 	[%rd555+60], %r1452;
$L__BB3_397:
	mov.b32 	%r1453, 0;
	st.global.u32 	[%rd555+64], %r1453;
$L__BB3_398:
	ret;

}
	// .globl	_Z11scalar_multP7ECPointPKjPKS_
.visible .entry _Z11scalar_multP7ECPointPKjPKS_(
	.param .u64 .ptr .align 1 _Z11scalar_multP7ECPointPKjPKS__param_0,
	.param .u64 .ptr .align 1 _Z11scalar_multP7ECPointPKjPKS__param_1,
	.param .u64 .ptr .align 1 _Z11scalar_multP7ECPointPKjPKS__param_2
)
{
	.local .align 16 .b8 	__local_depot4[32];
	.reg .b64 	%SP;
	.reg .b64 	%SPL;
	.reg .pred 	%p<2042>;
	.reg .b32 	%r<6792>;
	.reg .b64 	%rd<47936>;

	mov.u64 	%SPL, __local_depot4;
	ld.param.u64 	%rd3136, [_Z11scalar_multP7ECPointPKjPKS__param_0];
	ld.param.u64 	%rd3137, [_Z11scalar_multP7ECPointPKjPKS__param_1];
	ld.param.u64 	%rd3138, [_Z11scalar_multP7ECPointPKjPKS__param_2];
	cvta.to.global.u64 	%rd1, %rd3136;
	cvta.to.global.u64 	%rd2, %rd3137;
	cvta.to.global.u64 	%rd3, %rd3138;
	add.u64 	%rd4, %SPL, 0;
	add.u64 	%rd5, %SPL, 0;
	ld.global.u32 	%r1, [%rd3+64];
	setp.eq.s32 	%p3, %r1, 0;
	@%p3 bra 	$L__BB4_2;
	ld.const.u32 	%r6743, [ONE_MONT];
	ld.const.u32 	%r6742, [ONE_MONT+4];
	ld.const.u32 	%r6741, [ONE_MONT+8];
	ld.const.u32 	%r6740, [ONE_MONT+12];
	ld.const.u32 	%r6739, [ONE_MONT+16];
	ld.const.u32 	%r6738, [ONE_MONT+20];
	ld.const.u32 	%r6737, [ONE_MONT+24];
	mov.b32 	%r6513, 0;
	mov.b32 	%r6512, 1;
	ld.const.u32 	%r6736, [ONE_MONT+28];
	mov.u32 	%r6514, %r6513;
	mov.u32 	%r6515, %r6513;
	mov.u32 	%r6516, %r6513;
	mov.u32 	%r6517, %r6513;
	mov.u32 	%r6518, %r6513;
	mov.u32 	%r6519, %r6513;
	mov.u32 	%r6520, %r6513;
	mov.u32 	%r6521, %r6736;
	mov.u32 	%r6522, %r6737;
	mov.u32 	%r6523, %r6738;
	mov.u32 	%r6524, %r6739;
	mov.u32 	%r6525, %r6740;
	mov.u32 	%r6526, %r6741;
	mov.u32 	%r6527, %r6742;
	mov.u32 	%r6528, %r6743;
	mov.u32 	%r6529, %r6736;
	mov.u32 	%r6530, %r6737;
	mov.u32 	%r6531, %r6738;
	mov.u32 	%r6532, %r6739;
	mov.u32 	%r6533, %r6740;
	mov.u32 	%r6534, %r6741;
	mov.u32 	%r6535, %r6742;
	mov.u32 	%r6536, %r6743;
	bra.uni 	$L__BB4_3;
$L__BB4_2:
	ld.global.u32 	%r6536, [%rd3];
	ld.global.u32 	%r6535, [%rd3+4];
	ld.global.u32 	%r6534, [%rd3+8];
	ld.global.u32 	%r6533, [%rd3+12];
	ld.global.u32 	%r6532, [%rd3+16];
	ld.global.u32 	%r6531, [%rd3+20];
	ld.global.u32 	%r6530, [%rd3+24];
	ld.global.u32 	%r6529, [%rd3+28];
	ld.global.u32 	%r6528, [%rd3+32];
	ld.global.u32 	%r6527, [%rd3+36];
	ld.global.u32 	%r6526, [%rd3+40];
	ld.global.u32 	%r6525, [%rd3+44];
	ld.global.u32 	%r6524, [%rd3+48];
	ld.global.u32 	%r6523, [%rd3+52];
	ld.global.u32 	%r6522, [%rd3+56];
	ld.global.u32 	%r6521, [%rd3+60];
	ld.const.u32 	%r6743, [ONE_MONT];
	ld.const.u32 	%r6742, [ONE_MONT+4];
	ld.const.u32 	%r6741, [ONE_MONT+8];
	ld.const.u32 	%r6740, [ONE_MONT+12];
	ld.const.u32 	%r6739, [ONE_MONT+16];
	ld.const.u32 	%r6738, [ONE_MONT+20];
	ld.const.u32 	%r6737, [ONE_MONT+24];
	mov.b32 	%r6512, 0;
	ld.const.u32 	%r6736, [ONE_MONT+28];
	mov.u32 	%r6513, %r6736;
	mov.u32 	%r6514, %r6737;
	mov.u32 	%r6515, %r6738;
	mov.u32 	%r6516, %r6739;
	mov.u32 	%r6517, %r6740;
	mov.u32 	%r6518, %r6741;
	mov.u32 	%r6519, %r6742;
	mov.u32 	%r6520, %r6743;
$L__BB4_3:
	ld.global.u32 	%r67, [%rd2];
	setp.ne.s32 	%p4, %r67, 0;
	@%p4 bra 	$L__BB4_11;
	ld.global.u32 	%r1748, [%rd2+4];
	setp.ne.s32 	%p5, %r1748, 0;
	@%p5 bra 	$L__BB4_11;
	ld.global.u32 	%r1749, [%rd2+8];
	setp.ne.s32 	%p6, %r1749, 0;
	@%p6 bra 	$L__BB4_11;
	ld.global.u32 	%r1750, [%rd2+12];
	setp.ne.s32 	%p7, %r1750, 0;
	@%p7 bra 	$L__BB4_11;
	ld.global.u32 	%r1751, [%rd2+16];
	setp.ne.s32 	%p8, %r1751, 0;
	@%p8 bra 	$L__BB4_11;
	ld.global.u32 	%r1752, [%rd2+20];
	setp.ne.s32 	%p9, %r1752, 0;
	@%p9 bra 	$L__BB4_11;
	ld.global.u32 	%r1753, [%rd2+24];
	setp.ne.s32 	%p10, %r1753, 0;
	@%p10 bra 	$L__BB4_11;
	setp.ne.s32 	%p14, %r1, 0;
	ld.global.u32 	%r1756, [%rd2+28];
	setp.eq.s32 	%p15, %r1756, 0;
	or.pred  	%p16, %p15, %p14;
	mov.b32 	%r6628, 0;
	mov.pred 	%p2041, 0;
	mov.u32 	%r6629, %r6628;
	mov.u32 	%r6630, %r6628;
	mov.u32 	%r6631, %r6628;
	mov.u32 	%r6632, %r6628;
	mov.u32 	%r6633, %r6628;
	mov.u32 	%r6634, %r6628;
	mov.u32 	%r6635, %r6628;
	mov.u32 	%r6644, %r6736;
	mov.u32 	%r6645, %r6737;
	mov.u32 	%r6646, %r6738;
	mov.u32 	%r6647, %r6739;
	mov.u32 	%r6648, %r6740;
	mov.u32 	%r6649, %r6741;
	mov.u32 	%r6650, %r6742;
	mov.u32 	%r6651, %r6743;
	@%p16 bra 	$L__BB4_1630;
	bra.uni 	$L__BB4_12;
$L__BB4_11:
	setp.ne.s32 	%p12, %r1, 0;
	mov.b32 	%r6628, 0;
	mov.pred 	%p2041, 0;
	mov.u32 	%r6629, %r6628;
	mov.u32 	%r6630, %r6628;
	mov.u32 	%r6631, %r6628;
	mov.u32 	%r6632, %r6628;
	mov.u32 	%r6633, %r6628;
	mov.u32 	%r6634, %r6628;
	mov.u32 	%r6635, %r6628;
	mov.u32 	%r6644, %r6736;
	mov.u32 	%r6645, %r6737;
	mov.u32 	%r6646, %r6738;
	mov.u32 	%r6647, %r6739;
	mov.u32 	%r6648, %r6740;
	mov.u32 	%r6649, %r6741;
	mov.u32 	%r6650, %r6742;
	mov.u32 	%r6651, %r6743;
	@%p12 bra 	$L__BB4_1630;
$L__BB4_12:
	or.b32  	%r1758, %r6520, %r6519;
	or.b32  	%r1759, %r1758, %r6518;
	or.b32  	%r1760, %r1759, %r6517;
	or.b32  	%r1761, %r1760, %r6516;
	or.b32  	%r1762, %r1761, %r6515;
	or.b32  	%r1763, %r1762, %r6514;
	or.b32  	%r1764, %r1763, %r6513;
	setp.eq.s32 	%p18, %r1764, 0;
	mov.b32 	%r6628, 0;
	mov.pred 	%p2041, 0;
	mov.u32 	%r6629, %r6628;
	mov.u32 	%r6630, %r6628;
	mov.u32 	%r6631, %r6628;
	mov.u32 	%r6632, %r6628;
	mov.u32 	%r6633, %r6628;
	mov.u32 	%r6634, %r6628;
	mov.u32 	%r6635, %r6628;
	mov.u32 	%r6644, %r6736;
	mov.u32 	%r6645, %r6737;
	mov.u32 	%r6646, %r6738;
	mov.u32 	%r6647, %r6739;
	mov.u32 	%r6648, %r6740;
	mov.u32 	%r6649, %r6741;
	mov.u32 	%r6650, %r6742;
	mov.u32 	%r6651, %r6743;
	@%p18 bra 	$L__BB4_1630;
	cvt.u64.u32 	%rd3141, %r67;
	ld.global.u32 	%r1765, [%rd2+4];
	ld.global.u32 	%r1766, [%rd2+8];
	ld.global.u32 	%r1767, [%rd2+12];
	st.local.v4.u32 	[%rd4], {%r67, %r1765, %r1766, %r1767};
	ld.global.u32 	%r1768, [%rd2+16];
	ld.global.u32 	%r1769, [%rd2+20];
	ld.global.u32 	%r1770, [%rd2+24];
	ld.global.u32 	%r1771, [%rd2+28];
	st.local.v4.u32 	[%rd4+16], {%r1768, %r1769, %r1770, %r1771};
	ld.const.u32 	%rd3142, [N_CONST];
	sub.s64 	%rd6, %rd3141, %rd3142;
	shr.u64 	%rd3143, %rd6, 63;
	cvt.u64.u32 	%rd3144, %r1765;
	ld.const.u32 	%rd3145, [N_CONST+4];
	add.s64 	%rd3146, %rd3143, %rd3145;
	sub.s64 	%rd7, %rd3144, %rd3146;
	shr.u64 	%rd3147, %rd7, 63;
	cvt.u64.u32 	%rd3148, %r1766;
	ld.const.u32 	%rd3149, [N_CONST+8];
	add.s64 	%rd3150, %rd3147, %rd3149;
	sub.s64 	%rd8, %rd3148, %rd3150;
	shr.u64 	%rd3151, %rd8, 63;
	cvt.u64.u32 	%rd3152, %r1767;
	ld.const.u32 	%rd3153, [N_CONST+12];
	add.s64 	%rd3154, %rd3151, %rd3153;
	sub.s64 	%rd9, %rd3152, %rd3154;
	shr.u64 	%rd3155, %rd9, 63;
	cvt.u64.u32 	%rd3156, %r1768;
	ld.const.u32 	%rd3157, [N_CONST+16];
	add.s64 	%rd3158, %rd3155, %rd3157;
	sub.s64 	%rd10, %rd3156, %rd3158;
	shr.u64 	%rd3159, %rd10, 63;
	cvt.u64.u32 	%rd3160, %r1769;
	ld.const.u32 	%rd3161, [N_CONST+20];
	add.s64 	%rd3162, %rd3159, %rd3161;
	sub.s64 	%rd11, %rd3160, %rd3162;
	shr.u64 	%rd3163, %rd11, 63;
	cvt.u64.u32 	%rd3164, %r1770;
	ld.const.u32 	%rd3165, [N_CONST+24];
	add.s64 	%rd3166, %rd3163, %rd3165;
	sub.s64 	%rd12, %rd3164, %rd3166;
	shr.u64 	%rd3167, %rd12, 63;
	cvt.u64.u32 	%rd3168, %r1771;
	ld.const.u32 	%rd3169, [N_CONST+28];
	add.s64 	%rd3170, %rd3167, %rd3169;
	sub.s64 	%rd13, %rd3168, %rd3170;
	setp.lt.s64 	%p19, %rd13, 0;
	@%p19 bra 	$L__BB4_15;
	cvt.u32.u64 	%r1772, %rd12;
	cvt.u32.u64 	%r1773, %rd11;
	cvt.u32.u64 	%r1774, %rd10;
	cvt.u32.u64 	%r1775, %rd9;
	cvt.u32.u64 	%r1776, %rd8;
	cvt.u32.u64 	%r1777, %rd7;
	cvt.u32.u64 	%r1778, %rd6;
	cvt.u32.u64 	%r1779, %rd13;
	st.local.v4.u32 	[%rd4], {%r1778, %r1777, %r1776, %r1775};
	st.local.v4.u32 	[%rd4+16], {%r1774, %r1773, %r1772, %r1779};
$L__BB4_15:
	mov.b32 	%r6395, 255;
$L__BB4_16:
	shr.u32 	%r1781, %r6395, 5;
	not.b32 	%r1782, %r6395;
	and.b32  	%r1783, %r1782, 31;
	mul.wide.u32 	%rd3171, %r1781, 4;
	sub.s64 	%rd3172, %rd4, %rd3171;
	ld.local.u32 	%r1784, [%rd3172+28];
	shr.u32 	%r1785, %r1784, %r1783;
	and.b32  	%r1786, %r1785, 1;
	setp.eq.b32 	%p20, %r1786, 1;
	mov.u32 	%r6396, %r6395;
	@%p20 bra 	$L__BB4_33;
	add.s32 	%r6396, %r6395, -1;
	not.b32 	%r1787, %r6396;
	shr.u32 	%r1788, %r6396, 5;
	and.b32  	%r1789, %r1787, 31;
	mul.wide.u32 	%rd3173, %r1788, 4;
	sub.s64 	%rd3174, %rd4, %rd3173;
	ld.local.u32 	%r1790, [%rd3174+28];
	shr.u32 	%r1791, %r1790, %r1789;
	and.b32  	%r1792, %r1791, 1;
	setp.eq.b32 	%p21, %r1792, 1;
	@%p21 bra 	$L__BB4_33;
	add.s32 	%r6396, %r6395, -2;
	not.b32 	%r1793, %r6396;
	shr.u32 	%r1794, %r6396, 5;
	and.b32  	%r1795, %r1793, 31;
	mul.wide.u32 	%rd3175, %r1794, 4;
	sub.s64 	%rd3176, %rd4, %rd3175;
	ld.local.u32 	%r1796, [%rd3176+28];
	shr.u32 	%r1797, %r1796, %r1795;
	and.b32  	%r1798, %r1797, 1;
	setp.eq.b32 	%p22, %r1798, 1;
	@%p22 bra 	$L__BB4_33;
	add.s32 	%r6396, %r6395, -3;
	not.b32 	%r1799, %r6396;
	shr.u32 	%r1800, %r6396, 5;
	and.b32  	%r1801, %r1799, 31;
	mul.wide.u32 	%rd3177, %r1800, 4;
	sub.s64 	%rd3178, %rd4, %rd3177;
	ld.local.u32 	%r1802, [%rd3178+28];
	shr.u32 	%r1803, %r1802, %r1801;
	and.b32  	%r1804, %r1803, 1;
	setp.eq.b32 	%p23, %r1804, 1;
	@%p23 bra 	$L__BB4_33;
	add.s32 	%r6396, %r6395, -4;
	not.b32 	%r1805, %r6396;
	shr.u32 	%r1806, %r6396, 5;
	and.b32  	%r1807, %r1805, 31;
	mul.wide.u32 	%rd3179, %r1806, 4;
	sub.s64 	%rd3180, %rd4, %rd3179;
	ld.local.u32 	%r1808, [%rd3180+28];
	shr.u32 	%r1809, %r1808, %r1807;
	and.b32  	%r1810, %r1809, 1;
	setp.eq.b32 	%p24, %r1810, 1;
	@%p24 bra 	$L__BB4_33;
	add.s32 	%r6396, %r6395, -5;
	not.b32 	%r1811, %r6396;
	shr.u32 	%r1812, %r6396, 5;
	and.b32  	%r1813, %r1811, 31;
	mul.wide.u32 	%rd3181, %r1812, 4;
	sub.s64 	%rd3182, %rd4, %rd3181;
	ld.local.u32 	%r1814, [%rd3182+28];
	shr.u32 	%r1815, %r1814, %r1813;
	and.b32  	%r1816, %r1815, 1;
	setp.eq.b32 	%p25, %r1816, 1;
	@%p25 bra 	$L__BB4_33;
	add.s32 	%r6396, %r6395, -6;
	not.b32 	%r1817, %r6396;
	shr.u32 	%r1818, %r6396, 5;
	and.b32  	%r1819, %r1817, 31;
	mul.wide.u32 	%rd3183, %r1818, 4;
	sub.s64 	%rd3184, %rd4, %rd3183;
	ld.local.u32 	%r1820, [%rd3184+28];
	shr.u32 	%r1821, %r1820, %r1819;
	and.b32  	%r1822, %r1821, 1;
	setp.eq.b32 	%p26, %r1822, 1;
	@%p26 bra 	$L__BB4_33;
	add.s32 	%r6396, %r6395, -7;
	not.b32 	%r1823, %r6396;
	shr.u32 	%r1824, %r6396, 5;
	and.b32  	%r1825, %r1823, 31;
	mul.wide.u32 	%rd3185, %r1824, 4;
	sub.s64 	%rd3186, %rd4, %rd3185;
	ld.local.u32 	%r1826, [%rd3186+28];
	shr.u32 	%r1827, %r1826, %r1825;
	and.b32  	%r1828, %r1827, 1;
	setp.eq.b32 	%p27, %r1828, 1;
	@%p27 bra 	$L__BB4_33;
	add.s32 	%r6396, %r6395, -8;
	not.b32 	%r1829, %r6396;
	shr.u32 	%r1830, %r6396, 5;
	and.b32  	%r1831, %r1829, 31;
	mul.wide.u32 	%rd3187, %r1830, 4;
	sub.s64 	%rd3188, %rd4, %rd3187;
	ld.local.u32 	%r1832, [%rd3188+28];
	shr.u32 	%r1833, %r1832, %r1831;
	and.b32  	%r1834, %r1833, 1;
	setp.eq.b32 	%p28, %r1834, 1;
	@%p28 bra 	$L__BB4_33;
	add.s32 	%r6396, %r6395, -9;
	not.b32 	%r1835, %r6396;
	shr.u32 	%r1836, %r6396, 5;
	and.b32  	%r1837, %r1835, 31;
	mul.wide.u32 	%rd3189, %r1836, 4;
	sub.s64 	%rd3190, %rd4, %rd3189;
	ld.local.u32 	%r1838, [%rd3190+28];
	shr.u32 	%r1839, %r1838, %r1837;
	and.b32  	%r1840, %r1839, 1;
	setp.eq.b32 	%p29, %r1840, 1;
	@%p29 bra 	$L__BB4_33;
	add.s32 	%r6396, %r6395, -10;
	not.b32 	%r1841, %r6396;
	shr.u32 	%r1842, %r6396, 5;
	and.b32  	%r1843, %r1841, 31;
	mul.wide.u32 	%rd3191, %r1842, 4;
	sub.s64 	%rd3192, %rd4, %rd3191;
	ld.local.u32 	%r1844, [%rd3192+28];
	shr.u32 	%r1845, %r1844, %r1843;
	and.b32  	%r1846, %r1845, 1;
	setp.eq.b32 	%p30, %r1846, 1;
	@%p30 bra 	$L__BB4_33;
	add.s32 	%r6396, %r6395, -11;
	not.b32 	%r1847, %r6396;
	shr.u32 	%r1848, %r6396, 5;
	and.b32  	%r1849, %r1847, 31;
	mul.wide.u32 	%rd3193, %r1848, 4;
	sub.s64 	%rd3194, %rd4, %rd3193;
	ld.local.u32 	%r1850, [%rd3194+28];
	shr.u32 	%r1851, %r1850, %r1849;
	and.b32  	%r1852, %r1851, 1;
	setp.eq.b32 	%p31, %r1852, 1;
	@%p31 bra 	$L__BB4_33;
	add.s32 	%r6396, %r6395, -12;
	not.b32 	%r1853, %r6396;
	shr.u32 	%r1854, %r6396, 5;
	and.b32  	%r1855, %r1853, 31;
	mul.wide.u32 	%rd3195, %r1854, 4;
	sub.s64 	%rd3196, %rd4, %rd3195;
	ld.local.u32 	%r1856, [%rd3196+28];
	shr.u32 	%r1857, %r1856, %r1855;
	and.b32  	%r1858, %r1857, 1;
	setp.eq.b32 	%p32, %r1858, 1;
	@%p32 bra 	$L__BB4_33;
	add.s32 	%r6396, %r6395, -13;
	not.b32 	%r1859, %r6396;
	shr.u32 	%r1860, %r6396, 5;
	and.b32  	%r1861, %r1859, 31;
	mul.wide.u32 	%rd3197, %r1860, 4;
	sub.s64 	%rd3198, %rd4, %rd3197;
	ld.local.u32 	%r1862, [%rd3198+28];
	shr.u32 	%r1863, %r1862, %r1861;
	and.b32  	%r1864, %r1863, 1;
	setp.eq.b32 	%p33, %r1864, 1;
	@%p33 bra 	$L__BB4_33;
	add.s32 	%r6396, %r6395, -14;
	not.b32 	%r1865, %r6396;
	shr.u32 	%r1866, %r6396, 5;
	and.b32  	%r1867, %r1865, 31;
	mul.wide.u32 	%rd3199, %r1866, 4;
	sub.s64 	%rd3200, %rd4, %rd3199;
	ld.local.u32 	%r1868, [%rd3200+28];
	shr.u32 	%r1869, %r1868, %r1867;
	and.b32  	%r1870, %r1869, 1;
	setp.eq.b32 	%p34, %r1870, 1;
	@%p34 bra 	$L__BB4_33;
	add.s32 	%r6396, %r6395, -15;
	not.b32 	%r1871, %r6396;
	shr.u32 	%r1872, %r6396, 5;
	and.b32  	%r1873, %r1871, 31;
	mul.wide.u32 	%rd3201, %r1872, 4;
	sub.s64 	%rd3202, %rd4, %rd3201;
	ld.local.u32 	%r1874, [%rd3202+28];
	shr.u32 	%r1875, %r1874, %r1873;
	and.b32  	%r1876, %r1875, 1;
	setp.eq.b32 	%p35, %r1876, 1;
	@%p35 bra 	$L__BB4_33;
	add.s32 	%r6395, %r6395, -16;
	setp.ne.s32 	%p36, %r6396, 0;
	mov.b32 	%r6396, -1;
	@%p36 bra 	$L__BB4_16;
$L__BB4_33:
	setp.lt.s32 	%p38, %r6396, 0;
	mov.u32 	%r6629, %r6628;
	mov.u32 	%r6630, %r6628;
	mov.u32 	%r6631, %r6628;
	mov.u32 	%r6632, %r6628;
	mov.u32 	%r6633, %r6628;
	mov.u32 	%r6634, %r6628;
	mov.u32 	%r6635, %r6628;
	mov.u32 	%r6644, %r6736;
	mov.u32 	%r6645, %r6737;
	mov.u32 	%r6646, %r6738;
	mov.u32 	%r6647, %r6739;
	mov.u32 	%r6648, %r6740;
	mov.u32 	%r6649, %r6741;
	mov.u32 	%r6650, %r6742;
	mov.u32 	%r6651, %r6743;
	@%p38 bra 	$L__BB4_1630;
	ld.const.u32 	%r86, [MU_P];
	ld.const.u32 	%rd14, [P_CONST];
	ld.const.u32 	%rd15, [P_CONST+4];
	ld.const.u32 	%rd16, [P_CONST+8];
	ld.const.u32 	%rd17, [P_CONST+12];
	ld.const.u32 	%rd18, [P_CONST+16];
	ld.const.u32 	%rd19, [P_CONST+20];
	ld.const.u32 	%rd20, [P_CONST+24];
	ld.const.u32 	%rd21, [P_CONST+28];
	mov.b32 	%r6628, 0;
	mov.b32 	%r6627, 1;
	ld.const.u32 	%r87, [ZERO+28];
	mov.u32 	%r6629, %r6628;
	mov.u32 	%r6630, %r6628;
	mov.u32 	%r6631, %r6628;
	mov.u32 	%r6632, %r6628;
	mov.u32 	%r6633, %r6628;
	mov.u32 	%r6634, %r6628;
	mov.u32 	%r6635, %r6628;
	mov.u32 	%r6636, %r6736;
	mov.u32 	%r6637, %r6737;
	mov.u32 	%r6638, %r6738;
	mov.u32 	%r6639, %r6739;
	mov.u32 	%r6640, %r6740;
	mov.u32 	%r6641, %r6741;
	mov.u32 	%r6642, %r6742;
	mov.u32 	%r6643, %r6743;
	mov.u32 	%r6644, %r6736;
	mov.u32 	%r6645, %r6737;
	mov.u32 	%r6646, %r6738;
	mov.u32 	%r6647, %r6739;
	mov.u32 	%r6648, %r6740;
	mov.u32 	%r6649, %r6741;
	mov.u32 	%r6650, %r6742;
	mov.u32 	%r6651, %r6743;
$L__BB4_35:
	mov.u32 	%r138, %r6396;
	mov.u32 	%r137, %r6536;
	mov.u32 	%r136, %r6535;
	mov.u32 	%r135, %r6534;
	mov.u32 	%r134, %r6533;
	mov.u32 	%r133, %r6532;
	mov.u32 	%r132, %r6531;
	mov.u32 	%r131, %r6530;
	mov.u32 	%r130, %r6529;
	mov.u32 	%r129, %r6528;
	mov.u32 	%r128, %r6527;
	mov.u32 	%r127, %r6526;
	mov.u32 	%r126, %r6525;
	mov.u32 	%r125, %r6524;
	mov.u32 	%r124, %r6523;
	mov.u32 	%r123, %r6522;
	mov.u32 	%r122, %r6521;
	mov.u32 	%r121, %r6520;
	mov.u32 	%r120, %r6519;
	mov.u32 	%r119, %r6518;
	mov.u32 	%r118, %r6517;
	mov.u32 	%r117, %r6516;
	mov.u32 	%r116, %r6515;
	mov.u32 	%r115, %r6514;
	mov.u32 	%r114, %r6513;
	mov.u32 	%r112, %r6651;
	mov.u32 	%r111, %r6650;
	mov.u32 	%r110, %r6649;
	mov.u32 	%r109, %r6648;
	mov.u32 	%r108, %r6647;
	mov.u32 	%r107, %r6646;
	mov.u32 	%r106, %r6645;
	mov.u32 	%r105, %r6644;
	mov.u32 	%r104, %r6643;
	mov.u32 	%r103, %r6642;
	mov.u32 	%r102, %r6641;
	mov.u32 	%r101, %r6640;
	mov.u32 	%r100, %r6639;
	mov.u32 	%r99, %r6638;
	mov.u32 	%r98, %r6637;
	mov.u32 	%r97, %r6636;
	mov.u32 	%r96, %r6635;
	mov.u32 	%r95, %r6634;
	mov.u32 	%r94, %r6633;
	mov.u32 	%r93, %r6632;
	mov.u32 	%r92, %r6631;
	mov.u32 	%r91, %r6630;
	mov.u32 	%r90, %r6629;
	mov.u32 	%r89, %r6628;
	shr.u32 	%r1881, %r138, 5;
	not.b32 	%r1882, %r138;
	and.b32  	%r1883, %r1882, 31;
	mul.wide.u32 	%rd3203, %r1881, 4;
	sub.s64 	%rd3204, %rd4, %rd3203;
	ld.local.u32 	%r1884, [%rd3204+28];
	shr.u32 	%r1885, %r1884, %r1883;
	and.b32  	%r1886, %r1885, 1;
	setp.eq.b32 	%p39, %r1886, 1;
	@%p39 bra 	$L__BB4_832;
	setp.ne.s32 	%p957, %r6512, 0;
	mov.u32 	%r6512, %r6627;
	mov.u32 	%r6513, %r89;
	mov.u32 	%r6514, %r90;
	mov.u32 	%r6515, %r91;
	mov.u32 	%r6516, %r92;
	mov.u32 	%r6517, %r93;
	mov.u32 	%r6518, %r94;
	mov.u32 	%r6519, %r95;
	mov.u32 	%r6520, %r96;
	mov.u32 	%r6521, %r97;
	mov.u32 	%r6522, %r98;
	mov.u32 	%r6523, %r99;
	mov.u32 	%r6524, %r100;
	mov.u32 	%r6525, %r101;
	mov.u32 	%r6526, %r102;
	mov.u32 	%r6527, %r103;
	mov.u32 	%r6528, %r104;
	mov.u32 	%r6529, %r105;
	mov.u32 	%r6530, %r106;
	mov.u32 	%r6531, %r107;
	mov.u32 	%r6532, %r108;
	mov.u32 	%r6533, %r109;
	mov.u32 	%r6534, %r110;
	mov.u32 	%r6535, %r111;
	mov.u32 	%r6536, %r112;
	@%p957 bra 	$L__BB4_596;
	or.b32  	%r3892, %r121, %r120;
	or.b32  	%r3893, %r3892, %r119;
	or.b32  	%r3894, %r3893, %r118;
	or.b32  	%r3895, %r3894, %r117;
	or.b32  	%r3896, %r3895, %r116;
	or.b32  	%r3897, %r3896, %r115;
	or.b32  	%r3898, %r3897, %r114;
	setp.eq.s32 	%p958, %r3898, 0;
	mov.u32 	%r6512, %r6627;
	mov.u32 	%r6513, %r89;
	mov.u32 	%r6514, %r90;
	mov.u32 	%r6515, %r91;
	mov.u32 	%r6516, %r92;
	mov.u32 	%r6517, %r93;
	mov.u32 	%r6518, %r94;
	mov.u32 	%r6519, %r95;
	mov.u32 	%r6520, %r96;
	mov.u32 	%r6521, %r97;
	mov.u32 	%r6522, %r98;
	mov.u32 	%r6523, %r99;
	mov.u32 	%r6524, %r100;
	mov.u32 	%r6525, %r101;
	mov.u32 	%r6526, %r102;
	mov.u32 	%r6527, %r103;
	mov.u32 	%r6528, %r104;
	mov.u32 	%r6529, %r105;
	mov.u32 	%r6530, %r106;
	mov.u32 	%r6531, %r107;
	mov.u32 	%r6532, %r108;
	mov.u32 	%r6533, %r109;
	mov.u32 	%r6534, %r110;
	mov.u32 	%r6535, %r111;
	mov.u32 	%r6536, %r112;
	@%p958 bra 	$L__BB4_596;
	setp.ne.s32 	%p959, %r6627, 0;
	mov.b32 	%r6512, 0;
	mov.u32 	%r6513, %r114;
	mov.u32 	%r6514, %r115;
	mov.u32 	%r6515, %r116;
	mov.u32 	%r6516, %r117;
	mov.u32 	%r6517, %r118;
	mov.u32 	%r6518, %r119;
	mov.u32 	%r6519, %r120;
	mov.u32 	%r6520, %r121;
	mov.u32 	%r6521, %r122;
	mov.u32 	%r6522, %r123;
	mov.u32 	%r6523, %r124;
	mov.u32 	%r6524, %r125;
	mov.u32 	%r6525, %r126;
	mov.u32 	%r6526, %r127;
	mov.u32 	%r6527, %r128;
	mov.u32 	%r6528, %r129;
	mov.u32 	%r6529, %r130;
	mov.u32 	%r6530, %r131;
	mov.u32 	%r6531, %r132;
	mov.u32 	%r6532, %r133;
	mov.u32 	%r6533, %r134;
	mov.u32 	%r6534, %r135;
	mov.u32 	%r6535, %r136;
	mov.u32 	%r6536, %r137;
	@%p959 bra 	$L__BB4_596;
	or.b32  	%r3901, %r96, %r95;
	or.b32  	%r3902, %r3901, %r94;
	or.b32  	%r3903, %r3902, %r93;
	or.b32  	%r3904, %r3903, %r92;
	or.b32  	%r3905, %r3904, %r91;
	or.b32  	%r3906, %r3905, %r90;
	or.b32  	%r3907, %r3906, %r89;
	setp.eq.s32 	%p960, %r3907, 0;
	mov.u32 	%r6513, %r114;
	mov.u32 	%r6514, %r115;
	mov.u32 	%r6515, %r116;
	mov.u32 	%r6516, %r117;
	mov.u32 	%r6517, %r118;
	mov.u32 	%r6518, %r119;
	mov.u32 	%r6519, %r120;
	mov.u32 	%r6520, %r121;
	mov.u32 	%r6521, %r122;
	mov.u32 	%r6522, %r123;
	mov.u32 	%r6523, %r124;
	mov.u32 	%r6524, %r125;
	mov.u32 	%r6525, %r126;
	mov.u32 	%r6526, %r127;
	mov.u32 	%r6527, %r128;
	mov.u32 	%r6528, %r129;
	mov.u32 	%r6529, %r130;
	mov.u32 	%r6530, %r131;
	mov.u32 	%r6531, %r132;
	mov.u32 	%r6532, %r133;
	mov.u32 	%r6533, %r134;
	mov.u32 	%r6534, %r135;
	mov.u32 	%r6535, %r136;
	mov.u32 	%r6536, %r137;
	@%p960 bra 	$L__BB4_596;
	cvt.u32.u64 	%r3908, %rd21;
	cvt.u64.u32 	%rd22, %r121;
	mul.wide.u32 	%rd22566, %r121, %r121;
	cvt.u32.u64 	%r3909, %rd22566;
	shr.u64 	%rd22567, %rd22566, 32;
	cvt.u64.u32 	%rd23, %r120;
	mul.wide.u32 	%rd22568, %r120, %r121;
	add.s64 	%rd22569, %rd22567, %rd22568;
	shr.u64 	%rd22570, %rd22569, 32;
	cvt.u64.u32 	%rd24, %r119;
	mul.wide.u32 	%rd22571, %r119, %r121;
	add.s64 	%rd22572, %rd22570, %rd22571;
	shr.u64 	%rd22573, %rd22572, 32;
	cvt.u64.u32 	%rd25, %r118;
	mul.wide.u32 	%rd22574, %r118, %r121;
	add.s64 	%rd22575, %rd22573, %rd22574;
	shr.u64 	%rd22576, %rd22575, 32;
	cvt.u64.u32 	%rd26, %r117;
	mul.wide.u32 	%rd22577, %r117, %r121;
	add.s64 	%rd22578, %rd22576, %rd22577;
	shr.u64 	%rd22579, %rd22578, 32;
	cvt.u64.u32 	%rd27, %r116;
	mul.wide.u32 	%rd22580, %r116, %r121;
	add.s64 	%rd22581, %rd22579, %rd22580;
	shr.u64 	%rd22582, %rd22581, 32;
	cvt.u64.u32 	%rd28, %r115;
	mul.wide.u32 	%rd22583, %r115, %r121;
	add.s64 	%rd22584, %rd22582, %rd22583;
	shr.u64 	%rd22585, %rd22584, 32;
	cvt.u64.u32 	%rd29, %r114;
	mul.wide.u32 	%rd22586, %r114, %r121;
	add.s64 	%rd22587, %rd22585, %rd22586;
	shr.u64 	%rd22588, %rd22587, 32;
	and.b64  	%rd22589, %rd22569, 4294967295;
	add.s64 	%rd22590, %rd22568, %rd22589;
	shr.u64 	%rd22591, %rd22590, 32;
	mul.wide.u32 	%rd22592, %r120, %r120;
	and.b64  	%rd22593, %rd22572, 4294967295;
	add.s64 	%rd22594, %rd22591, %rd22593;
	add.s64 	%rd22595, %rd22594, %rd22592;
	shr.u64 	%rd22596, %rd22595, 32;
	mul.wide.u32 	%rd22597, %r119, %r120;
	and.b64  	%rd22598, %rd22575, 4294967295;
	add.s64 	%rd22599, %rd22596, %rd22598;
	add.s64 	%rd22600, %rd22599, %rd22597;
	shr.u64 	%rd22601, %rd22600, 32;
	mul.wide.u32 	%rd22602, %r118, %r120;
	and.b64  	%rd22603, %rd22578, 4294967295;
	add.s64 	%rd22604, %rd22601, %rd22603;
	add.s64 	%rd22605, %rd22604, %rd22602;
	shr.u64 	%rd22606, %rd22605, 32;
	mul.wide.u32 	%rd22607, %r117, %r120;
	and.b64  	%rd22608, %rd22581, 4294967295;
	add.s64 	%rd22609, %rd22606, %rd22608;
	add.s64 	%rd22610, %rd22609, %rd22607;
	shr.u64 	%rd22611, %rd22610, 32;
	mul.wide.u32 	%rd22612, %r116, %r120;
	and.b64  	%rd22613, %rd22584, 4294967295;
	add.s64 	%rd22614, %rd22611, %rd22613;
	add.s64 	%rd22615, %rd22614, %rd22612;
	shr.u64 	%rd22616, %rd22615, 32;
	mul.wide.u32 	%rd22617, %r115, %r120;
	and.b64  	%rd22618, %rd22587, 4294967295;
	add.s64 	%rd22619, %rd22616, %rd22618;
	add.s64 	%rd22620, %rd22619, %rd22617;
	shr.u64 	%rd22621, %rd22620, 32;
	mul.wide.u32 	%rd22622, %r114, %r120;
	add.s64 	%rd22623, %rd22621, %rd22588;
	add.s64 	%rd22624, %rd22623, %rd22622;
	shr.u64 	%rd22625, %rd22624, 32;
	and.b64  	%rd22626, %rd22595, 4294967295;
	add.s64 	%rd22627, %rd22571, %rd22626;
	shr.u64 	%rd22628, %rd22627, 32;
	and.b64  	%rd22629, %rd22600, 4294967295;
	add.s64 	%rd22630, %rd22628, %rd22629;
	add.s64 	%rd22631, %rd22630, %rd22597;
	shr.u64 	%rd22632, %rd22631, 32;
	mul.wide.u32 	%rd22633, %r119, %r119;
	and.b64  	%rd22634, %rd22605, 4294967295;
	add.s64 	%rd22635, %rd22632, %rd22634;
	add.s64 	%rd22636, %rd22635, %rd22633;
	shr.u64 	%rd22637, %rd22636, 32;
	mul.wide.u32 	%rd22638, %r118, %r119;
	and.b64  	%rd22639, %rd22610, 4294967295;
	add.s64 	%rd22640, %rd22637, %rd22639;
	add.s64 	%rd22641, %rd22640, %rd22638;
	shr.u64 	%rd22642, %rd22641, 32;
	mul.wide.u32 	%rd22643, %r117, %r119;
	and.b64  	%rd22644, %rd22615, 4294967295;
	add.s64 	%rd22645, %rd22642, %rd22644;
	add.s64 	%rd22646, %rd22645, %rd22643;
	shr.u64 	%rd22647, %rd22646, 32;
	mul.wide.u32 	%rd22648, %r116, %r119;
	and.b64  	%rd22649, %rd22620, 4294967295;
	add.s64 	%rd22650, %rd22647, %rd22649;
	add.s64 	%rd22651, %rd22650, %rd22648;
	shr.u64 	%rd22652, %rd22651, 32;
	mul.wide.u32 	%rd22653, %r115, %r119;
	and.b64  	%rd22654, %rd22624, 4294967295;
	add.s64 	%rd22655, %rd22652, %rd22654;
	add.s64 	%rd22656, %rd22655, %rd22653;
	shr.u64 	%rd22657, %rd22656, 32;
	mul.wide.u32 	%rd22658, %r114, %r119;
	add.s64 	%rd22659, %rd22657, %rd22625;
	add.s64 	%rd22660, %rd22659, %rd22658;
	shr.u64 	%rd22661, %rd22660, 32;
	and.b64  	%rd22662, %rd22631, 4294967295;
	add.s64 	%rd22663, %rd22574, %rd22662;
	shr.u64 	%rd22664, %rd22663, 32;
	and.b64  	%rd22665, %rd22636, 4294967295;
	add.s64 	%rd22666, %rd22664, %rd22665;
	add.s64 	%rd22667, %rd22666, %rd22602;
	shr.u64 	%rd22668, %rd22667, 32;
	and.b64  	%rd22669, %rd22641, 4294967295;
	add.s64 	%rd22670, %rd22668, %rd22669;
	add.s64 	%rd22671, %rd22670, %rd22638;
	shr.u64 	%rd22672, %rd22671, 32;
	mul.wide.u32 	%rd22673, %r118, %r118;
	and.b64  	%rd22674, %rd22646, 4294967295;
	add.s64 	%rd22675, %rd22672, %rd22674;
	add.s64 	%rd22676, %rd22675, %rd22673;
	shr.u64 	%rd22677, %rd22676, 32;
	mul.wide.u32 	%rd22678, %r117, %r118;
	and.b64  	%rd22679, %rd22651, 4294967295;
	add.s64 	%rd22680, %rd22677, %rd22679;
	add.s64 	%rd22681, %rd22680, %rd22678;
	shr.u64 	%rd22682, %rd22681, 32;
	mul.wide.u32 	%rd22683, %r116, %r118;
	and.b64  	%rd22684, %rd22656, 4294967295;
	add.s64 	%rd22685, %rd22682, %rd22684;
	add.s64 	%rd22686, %rd22685, %rd22683;
	shr.u64 	%rd22687, %rd22686, 32;
	mul.wide.u32 	%rd22688, %r115, %r118;
	and.b64  	%rd22689, %rd22660, 4294967295;
	add.s64 	%rd22690, %rd22687, %rd22689;
	add.s64 	%rd22691, %rd22690, %rd22688;
	shr.u64 	%rd22692, %rd22691, 32;
	mul.wide.u32 	%rd22693, %r114, %r118;
	add.s64 	%rd22694, %rd22692, %rd22661;
	add.s64 	%rd22695, %rd22694, %rd22693;
	shr.u64 	%rd22696, %rd22695, 32;
	and.b64  	%rd22697, %rd22667, 4294967295;
	add.s64 	%rd22698, %rd22577, %rd22697;
	shr.u64 	%rd22699, %rd22698, 32;
	and.b64  	%rd22700, %rd22671, 4294967295;
	add.s64 	%rd22701, %rd22699, %rd22700;
	add.s64 	%rd22702, %rd22701, %rd22607;
	shr.u64 	%rd22703, %rd22702, 32;
	and.b64  	%rd22704, %rd22676, 4294967295;
	add.s64 	%rd22705, %rd22703, %rd22704;
	add.s64 	%rd22706, %rd22705, %rd22643;
	shr.u64 	%rd22707, %rd22706, 32;
	and.b64  	%rd22708, %rd22681, 4294967295;
	add.s64 	%rd22709, %rd22707, %rd22708;
	add.s64 	%rd22710, %rd22709, %rd22678;
	shr.u64 	%rd22711, %rd22710, 32;
	mul.wide.u32 	%rd22712, %r117, %r117;
	and.b64  	%rd22713, %rd22686, 4294967295;
	add.s64 	%rd22714, %rd22711, %rd22713;
	add.s64 	%rd22715, %rd22714, %rd22712;
	shr.u64 	%rd22716, %rd22715, 32;
	mul.wide.u32 	%rd22717, %r116, %r117;
	and.b64  	%rd22718, %rd22691, 4294967295;
	add.s64 	%rd22719, %rd22716, %rd22718;
	add.s64 	%rd22720, %rd22719, %rd22717;
	shr.u64 	%rd22721, %rd22720, 32;
	mul.wide.u32 	%rd22722, %r115, %r117;
	and.b64  	%rd22723, %rd22695, 4294967295;
	add.s64 	%rd22724, %rd22721, %rd22723;
	add.s64 	%rd22725, %rd22724, %rd22722;
	shr.u64 	%rd22726, %rd22725, 32;
	mul.wide.u32 	%rd22727, %r114, %r117;
	add.s64 	%rd22728, %rd22726, %rd22696;
	add.s64 	%rd22729, %rd22728, %rd22727;
	shr.u64 	%rd22730, %rd22729, 32;
	and.b64  	%rd22731, %rd22702, 4294967295;
	add.s64 	%rd22732, %rd22580, %rd22731;
	shr.u64 	%rd22733, %rd22732, 32;
	and.b64  	%rd22734, %rd22706, 4294967295;
	add.s64 	%rd22735, %rd22733, %rd22734;
	add.s64 	%rd22736, %rd22735, %rd22612;
	shr.u64 	%rd22737, %rd22736, 32;
	and.b64  	%rd22738, %rd22710, 4294967295;
	add.s64 	%rd22739, %rd22737, %rd22738;
	add.s64 	%rd22740, %rd22739, %rd22648;
	shr.u64 	%rd22741, %rd22740, 32;
	and.b64  	%rd22742, %rd22715, 4294967295;
	add.s64 	%rd22743, %rd22741, %rd22742;
	add.s64 	%rd22744, %rd22743, %rd22683;
	shr.u64 	%rd22745, %rd22744, 32;
	and.b64  	%rd22746, %rd22720, 4294967295;
	add.s64 	%rd22747, %rd22745, %rd22746;
	add.s64 	%rd22748, %rd22747, %rd22717;
	shr.u64 	%rd22749, %rd22748, 32;
	mul.wide.u32 	%rd22750, %r116, %r116;
	and.b64  	%rd22751, %rd22725, 4294967295;
	add.s64 	%rd22752, %rd22749, %rd22751;
	add.s64 	%rd22753, %rd22752, %rd22750;
	shr.u64 	%rd22754, %rd22753, 32;
	mul.wide.u32 	%rd22755, %r115, %r116;
	and.b64  	%rd22756, %rd22729, 4294967295;
	add.s64 	%rd22757, %rd22754, %rd22756;
	add.s64 	%rd22758, %rd22757, %rd22755;
	shr.u64 	%rd22759, %rd22758, 32;
	mul.wide.u32 	%rd22760, %r114, %r116;
	add.s64 	%rd22761, %rd22759, %rd22730;
	add.s64 	%rd22762, %rd22761, %rd22760;
	shr.u64 	%rd22763, %rd22762, 32;
	and.b64  	%rd22764, %rd22736, 4294967295;
	add.s64 	%rd22765, %rd22583, %rd22764;
	shr.u64 	%rd22766, %rd22765, 32;
	and.b64  	%rd22767, %rd22740, 4294967295;
	add.s64 	%rd22768, %rd22766, %rd22767;
	add.s64 	%rd22769, %rd22768, %rd22617;
	shr.u64 	%rd22770, %rd22769, 32;
	and.b64  	%rd22771, %rd22744, 4294967295;
	add.s64 	%rd22772, %rd22770, %rd22771;
	add.s64 	%rd22773, %rd22772, %rd22653;
	shr.u64 	%rd22774, %rd22773, 32;
	and.b64  	%rd22775, %rd22748, 4294967295;
	add.s64 	%rd22776, %rd22774, %rd22775;
	add.s64 	%rd22777, %rd22776, %rd22688;
	shr.u64 	%rd22778, %rd22777, 32;
	and.b64  	%rd22779, %rd22753, 4294967295;
	add.s64 	%rd22780, %rd22778, %rd22779;
	add.s64 	%rd22781, %rd22780, %rd22722;
	shr.u64 	%rd22782, %rd22781, 32;
	and.b64  	%rd22783, %rd22758, 4294967295;
	add.s64 	%rd22784, %rd22782, %rd22783;
	add.s64 	%rd22785, %rd22784, %rd22755;
	shr.u64 	%rd22786, %rd22785, 32;
	mul.wide.u32 	%rd22787, %r115, %r115;
	and.b64  	%rd22788, %rd22762, 4294967295;
	add.s64 	%rd22789, %rd22786, %rd22788;
	add.s64 	%rd22790, %rd22789, %rd22787;
	shr.u64 	%rd22791, %rd22790, 32;
	mul.wide.u32 	%rd22792, %r114, %r115;
	add.s64 	%rd22793, %rd22791, %rd22763;
	add.s64 	%rd22794, %rd22793, %rd22792;
	shr.u64 	%rd22795, %rd22794, 32;
	and.b64  	%rd22796, %rd22769, 4294967295;
	add.s64 	%rd22797, %rd22586, %rd22796;
	shr.u64 	%rd22798, %rd22797, 32;
	and.b64  	%rd22799, %rd22773, 4294967295;
	add.s64 	%rd22800, %rd22798, %rd22799;
	add.s64 	%rd22801, %rd22800, %rd22622;
	shr.u64 	%rd22802, %rd22801, 32;
	and.b64  	%rd22803, %rd22777, 4294967295;
	add.s64 	%rd22804, %rd22802, %rd22803;
	add.s64 	%rd22805, %rd22804, %rd22658;
	shr.u64 	%rd22806, %rd22805, 32;
	and.b64  	%rd22807, %rd22781, 4294967295;
	add.s64 	%rd22808, %rd22806, %rd22807;
	add.s64 	%rd22809, %rd22808, %rd22693;
	shr.u64 	%rd22810, %rd22809, 32;
	and.b64  	%rd22811, %rd22785, 4294967295;
	add.s64 	%rd22812, %rd22810, %rd22811;
	add.s64 	%rd22813, %rd22812, %rd22727;
	shr.u64 	%rd22814, %rd22813, 32;
	and.b64  	%rd22815, %rd22790, 4294967295;
	add.s64 	%rd22816, %rd22814, %rd22815;
	add.s64 	%rd22817, %rd22816, %rd22760;
	shr.u64 	%rd22818, %rd22817, 32;
	and.b64  	%rd22819, %rd22794, 4294967295;
	add.s64 	%rd22820, %rd22818, %rd22819;
	add.s64 	%rd22821, %rd22820, %rd22792;
	shr.u64 	%rd22822, %rd22821, 32;
	mul.wide.u32 	%rd22823, %r114, %r114;
	add.s64 	%rd22824, %rd22822, %rd22795;
	add.s64 	%rd22825, %rd22824, %rd22823;
	{ .reg .b32 tmp; mov.b64 {tmp, %r3910}, %rd22825; }
	mul.lo.s32 	%r3911, %r86, %r3909;
	cvt.u64.u32 	%rd22826, %r3911;
	and.b64  	%rd22827, %rd22566, 4294967293;
	mad.lo.s64 	%rd22828, %rd14, %rd22826, %rd22827;
	shr.u64 	%rd22829, %rd22828, 32;
	and.b64  	%rd22830, %rd22590, 4294967295;
	add.s64 	%rd22831, %rd22829, %rd22830;
	mad.lo.s64 	%rd22832, %rd15, %rd22826, %rd22831;
	cvt.u32.u64 	%r3912, %rd22832;
	shr.u64 	%rd22833, %rd22832, 32;
	and.b64  	%rd22834, %rd22627, 4294967295;
	add.s64 	%rd22835, %rd22833, %rd22834;
	mad.lo.s64 	%rd22836, %rd16, %rd22826, %rd22835;
	shr.u64 	%rd22837, %rd22836, 32;
	and.b64  	%rd22838, %rd22663, 4294967295;
	add.s64 	%rd22839, %rd22837, %rd22838;
	mad.lo.s64 	%rd22840, %rd17, %rd22826, %rd22839;
	shr.u64 	%rd22841, %rd22840, 32;
	and.b64  	%rd22842, %rd22698, 4294967295;
	add.s64 	%rd22843, %rd22841, %rd22842;
	mad.lo.s64 	%rd22844, %rd18, %rd22826, %rd22843;
	shr.u64 	%rd22845, %rd22844, 32;
	and.b64  	%rd22846, %rd22732, 4294967295;
	add.s64 	%rd22847, %rd22845, %rd22846;
	mad.lo.s64 	%rd22848, %rd19, %rd22826, %rd22847;
	shr.u64 	%rd22849, %rd22848, 32;
	and.b64  	%rd22850, %rd22765, 4294967295;
	add.s64 	%rd22851, %rd22849, %rd22850;
	mad.lo.s64 	%rd22852, %rd20, %rd22826, %rd22851;
	shr.u64 	%rd22853, %rd22852, 32;
	and.b64  	%rd22854, %rd22797, 4294967295;
	add.s64 	%rd22855, %rd22853, %rd22854;
	mad.lo.s64 	%rd22856, %rd21, %rd22826, %rd22855;
	shr.u64 	%rd22857, %rd22856, 32;
	and.b64  	%rd22858, %rd22801, 4294967295;
	add.s64 	%rd22859, %rd22857, %rd22858;
	shr.u64 	%rd22860, %rd22859, 32;
	and.b64  	%rd22861, %rd22805, 4294967295;
	add.s64 	%rd22862, %rd22860, %rd22861;
	shr.u64 	%rd22863, %rd22862, 32;
	and.b64  	%rd22864, %rd22809, 4294967295;
	add.s64 	%rd22865, %rd22863, %rd22864;
	shr.u64 	%rd22866, %rd22865, 32;
	and.b64  	%rd22867, %rd22813, 4294967295;
	add.s64 	%rd22868, %rd22866, %rd22867;
	shr.u64 	%rd22869, %rd22868, 32;
	and.b64  	%rd22870, %rd22817, 4294967295;
	add.s64 	%rd22871, %rd22869, %rd22870;
	shr.u64 	%rd22872, %rd22871, 32;
	and.b64  	%rd22873, %rd22821, 4294967295;
	add.s64 	%rd22874, %rd22872, %rd22873;
	shr.u64 	%rd22875, %rd22874, 32;
	and.b64  	%rd22876, %rd22825, 4294967295;
	add.s64 	%rd22877, %rd22875, %rd22876;
	{ .reg .b32 tmp; mov.b64 {tmp, %r3913}, %rd22877; }
	add.s32 	%r3914, %r3910, %r3913;
	mul.lo.s32 	%r3915, %r86, %r3912;
	cvt.u64.u32 	%rd22878, %r3915;
	and.b64  	%rd22879, %rd22832, 4294967295;
	mad.lo.s64 	%rd22880, %rd14, %rd22878, %rd22879;
	shr.u64 	%rd22881, %rd22880, 32;
	and.b64  	%rd22882, %rd22836, 4294967295;
	add.s64 	%rd22883, %rd22881, %rd22882;
	mad.lo.s64 	%rd22884, %rd15, %rd22878, %rd22883;
	cvt.u32.u64 	%r3916, %rd22884;
	shr.u64 	%rd22885, %rd22884, 32;
	and.b64  	%rd22886, %rd22840, 4294967295;
	add.s64 	%rd22887, %rd22885, %rd22886;
	mad.lo.s64 	%rd22888, %rd16, %rd22878, %rd22887;
	shr.u64 	%rd22889, %rd22888, 32;
	and.b64  	%rd22890, %rd22844, 4294967295;
	add.s64 	%rd22891, %rd22889, %rd22890;
	mad.lo.s64 	%rd22892, %rd17, %rd22878, %rd22891;
	shr.u64 	%rd22893, %rd22892, 32;
	and.b64  	%rd22894, %rd22848, 4294967295;
	add.s64 	%rd22895, %rd22893, %rd22894;
	mad.lo.s64 	%rd22896, %rd18, %rd22878, %rd22895;
	shr.u64 	%rd22897, %rd22896, 32;
	and.b64  	%rd22898, %rd22852, 4294967295;
	add.s64 	%rd22899, %rd22897, %rd22898;
	mad.lo.s64 	%rd22900, %rd19, %rd22878, %rd22899;
	shr.u64 	%rd22901, %rd22900, 32;
	and.b64  	%rd22902, %rd22856, 4294967295;
	add.s64 	%rd22903, %rd22901, %rd22902;
	mad.lo.s64 	%rd22904, %rd20, %rd22878, %rd22903;
	shr.u64 	%rd22905, %rd22904, 32;
	and.b64  	%rd22906, %rd22859, 4294967295;
	add.s64 	%rd22907, %rd22905, %rd22906;
	mad.lo.s64 	%rd22908, %rd21, %rd22878, %rd22907;
	shr.u64 	%rd22909, %rd22908, 32;
	and.b64  	%rd22910, %rd22862, 4294967295;
	add.s64 	%rd22911, %rd22909, %rd22910;
	shr.u64 	%rd22912, %rd22911, 32;
	and.b64  	%rd22913, %rd22865, 4294967295;
	add.s64 	%rd22914, %rd22912, %rd22913;
	shr.u64 	%rd22915, %rd22914, 32;
	and.b64  	%rd22916, %rd22868, 4294967295;
	add.s64 	%rd22917, %rd22915, %rd22916;
	shr.u64 	%rd22918, %rd22917, 32;
	and.b64  	%rd22919, %rd22871, 4294967295;
	add.s64 	%rd22920, %rd22918, %rd22919;
	shr.u64 	%rd22921, %rd22920, 32;
	and.b64  	%rd22922, %rd22874, 4294967295;
	add.s64 	%rd22923, %rd22921, %rd22922;
	shr.u64 	%rd22924, %rd22923, 32;
	and.b64  	%rd22925, %rd22877, 4294967295;
	add.s64 	%rd22926, %rd22924, %rd22925;
	{ .reg .b32 tmp; mov.b64 {tmp, %r3917}, %rd22926; }
	add.s32 	%r3918, %r3914, %r3917;
	mul.lo.s32 	%r3919, %r86, %r3916;
	cvt.u64.u32 	%rd22927, %r3919;
	and.b64  	%rd22928, %rd22884, 4294967295;
	mad.lo.s64 	%rd22929, %rd14, %rd22927, %rd22928;
	shr.u64 	%rd22930, %rd22929, 32;
	and.b64  	%rd22931, %rd22888, 4294967295;
	add.s64 	%rd22932, %rd22930, %rd22931;
	mad.lo.s64 	%rd22933, %rd15, %rd22927, %rd22932;
	cvt.u32.u64 	%r3920, %rd22933;
	shr.u64 	%rd22934, %rd22933, 32;
	and.b64  	%rd22935, %rd22892, 4294967295;
	add.s64 	%rd22936, %rd22934, %rd22935;
	mad.lo.s64 	%rd22937, %rd16, %rd22927, %rd22936;
	shr.u64 	%rd22938, %rd22937, 32;
	and.b64  	%rd22939, %rd22896, 4294967295;
	add.s64 	%rd22940, %rd22938, %rd22939;
	mad.lo.s64 	%rd22941, %rd17, %rd22927, %rd22940;
	shr.u64 	%rd22942, %rd22941, 32;
	and.b64  	%rd22943, %rd22900, 4294967295;
	add.s64 	%rd22944, %rd22942, %rd22943;
	mad.lo.s64 	%rd22945, %rd18, %rd22927, %rd22944;
	shr.u64 	%rd22946, %rd22945, 32;
	and.b64  	%rd22947, %rd22904, 4294967295;
	add.s64 	%rd22948, %rd22946, %rd22947;
	mad.lo.s64 	%rd22949, %rd19, %rd22927, %rd22948;
	shr.u64 	%rd22950, %rd22949, 32;
	and.b64  	%rd22951, %rd22908, 4294967295;
	add.s64 	%rd22952, %rd22950, %rd22951;
	mad.lo.s64 	%rd22953, %rd20, %rd22927, %rd22952;
	shr.u64 	%rd22954, %rd22953, 32;
	and.b64  	%rd22955, %rd22911, 4294967295;
	add.s64 	%rd22956, %rd22954, %rd22955;
	mad.lo.s64 	%rd22957, %rd21, %rd22927, %rd22956;
	shr.u64 	%rd22958, %rd22957, 32;
	and.b64  	%rd22959, %rd22914, 4294967295;
	add.s64 	%rd22960, %rd22958, %rd22959;
	shr.u64 	%rd22961, %rd22960, 32;
	and.b64  	%rd22962, %rd22917, 4294967295;
	add.s64 	%rd22963, %rd22961, %rd22962;
	shr.u64 	%rd22964, %rd22963, 32;
	and.b64  	%rd22965, %rd22920, 4294967295;
	add.s64 	%rd22966, %rd22964, %rd22965;
	shr.u64 	%rd22967, %rd22966, 32;
	and.b64  	%rd22968, %rd22923, 4294967295;
	add.s64 	%rd22969, %rd22967, %rd22968;
	shr.u64 	%rd22970, %rd22969, 32;
	and.b64  	%rd22971, %rd22926, 4294967295;
	add.s64 	%rd22972, %rd22970, %rd22971;
	{ .reg .b32 tmp; mov.b64 {tmp, %r3921}, %rd22972; }
	add.s32 	%r3922, %r3918, %r3921;
	mul.lo.s32 	%r3923, %r86, %r3920;
	cvt.u64.u32 	%rd22973, %r3923;
	and.b64  	%rd22974, %rd22933, 4294967295;
	mad.lo.s64 	%rd22975, %rd14, %rd22973, %rd22974;
	shr.u64 	%rd22976, %rd22975, 32;
	and.b64  	%rd22977, %rd22937, 4294967295;
	add.s64 	%rd22978, %rd22976, %rd22977;
	mad.lo.s64 	%rd22979, %rd15, %rd22973, %rd22978;
	cvt.u32.u64 	%r3924, %rd22979;
	shr.u64 	%rd22980, %rd22979, 32;
	and.b64  	%rd22981, %rd22941, 4294967295;
	add.s64 	%rd22982, %rd22980, %rd22981;
	mad.lo.s64 	%rd22983, %rd16, %rd22973, %rd22982;
	shr.u64 	%rd22984, %rd22983, 32;
	and.b64  	%rd22985, %rd22945, 4294967295;
	add.s64 	%rd22986, %rd22984, %rd22985;
	mad.lo.s64 	%rd22987, %rd17, %rd22973, %rd22986;
	shr.u64 	%rd22988, %rd22987, 32;
	and.b64  	%rd22989, %rd22949, 4294967295;
	add.s64 	%rd22990, %rd22988, %rd22989;
	mad.lo.s64 	%rd22991, %rd18, %rd22973, %rd22990;
	shr.u64 	%rd22992, %rd22991, 32;
	and.b64  	%rd22993, %rd22953, 4294967295;
	add.s64 	%rd22994, %rd22992, %rd22993;
	mad.lo.s64 	%rd22995, %rd19, %rd22973, %rd22994;
	shr.u64 	%rd22996, %rd22995, 32;
	and.b64  	%rd22997, %rd22957, 4294967295;
	add.s64 	%rd22998, %rd22996, %rd22997;
	mad.lo.s64 	%rd22999, %rd20, %rd22973, %rd22998;
	shr.u64 	%rd23000, %rd22999, 32;
	and.b64  	%rd23001, %rd22960, 4294967295;
	add.s64 	%rd23002, %rd23000, %rd23001;
	mad.lo.s64 	%rd23003, %rd21, %rd22973, %rd23002;
	shr.u64 	%rd23004, %rd23003, 32;
	and.b64  	%rd23005, %rd22963, 4294967295;
	add.s64 	%rd23006, %rd23004, %rd23005;
	shr.u64 	%rd23007, %rd23006, 32;
	and.b64  	%rd23008, %rd22966, 4294967295;
	add.s64 	%rd23009, %rd23007, %rd23008;
	shr.u64 	%rd23010, %rd23009, 32;
	and.b64  	%rd23011, %rd22969, 4294967295;
	add.s64 	%rd23012, %rd23010, %rd23011;
	shr.u64 	%rd23013, %rd23012, 32;
	and.b64  	%rd23014, %rd22972, 4294967295;
	add.s64 	%rd23015, %rd23013, %rd23014;
	{ .reg .b32 tmp; mov.b64 {tmp, %r3925}, %rd23015; }
	add.s32 	%r3926, %r3922, %r3925;
	mul.lo.s32 	%r3927, %r86, %r3924;
	cvt.u64.u32 	%rd23016, %r3927;
	and.b64  	%rd23017, %rd22979, 4294967295;
	mad.lo.s64 	%rd23018, %rd14, %rd23016, %rd23017;
	shr.u64 	%rd23019, %rd23018, 32;
	and.b64  	%rd23020, %rd22983, 4294967295;
	add.s64 	%rd23021, %rd23019, %rd23020;
	mad.lo.s64 	%rd23022, %rd15, %rd23016, %rd23021;
	cvt.u32.u64 	%r3928, %rd23022;
	shr.u64 	%rd23023, %rd23022, 32;
	and.b64  	%rd23024, %rd22987, 4294967295;
	add.s64 	%rd23025, %rd23023, %rd23024;
	mad.lo.s64 	%rd23026, %rd16, %rd23016, %rd23025;
	shr.u64 	%rd23027, %rd23026, 32;
	and.b64  	%rd23028, %rd22991, 4294967295;
	add.s64 	%rd23029, %rd23027, %rd23028;
	mad.lo.s64 	%rd23030, %rd17, %rd23016, %rd23029;
	shr.u64 	%rd23031, %rd23030, 32;
	and.b64  	%rd23032, %rd22995, 4294967295;
	add.s64 	%rd23033, %rd23031, %rd23032;
	mad.lo.s64 	%rd23034, %rd18, %rd23016, %rd23033;
	shr.u64 	%rd23035, %rd23034, 32;
	and.b64  	%rd23036, %rd22999, 4294967295;
	add.s64 	%rd23037, %rd23035, %rd23036;
	mad.lo.s64 	%rd23038, %rd19, %rd23016, %rd23037;
	shr.u64 	%rd23039, %rd23038, 32;
	and.b64  	%rd23040, %rd23003, 4294967295;
	add.s64 	%rd23041, %rd23039, %rd23040;
	mad.lo.s64 	%rd23042, %rd20, %rd23016, %rd23041;
	shr.u64 	%rd23043, %rd23042, 32;
	and.b64  	%rd23044, %rd23006, 4294967295;
	add.s64 	%rd23045, %rd23043, %rd23044;
	mad.lo.s64 	%rd23046, %rd21, %rd23016, %rd23045;
	shr.u64 	%rd23047, %rd23046, 32;
	and.b64  	%rd23048, %rd23009, 4294967295;
	add.s64 	%rd23049, %rd23047, %rd23048;
	shr.u64 	%rd23050, %rd23049, 32;
	and.b64  	%rd23051, %rd23012, 4294967295;
	add.s64 	%rd23052, %rd23050, %rd23051;
	shr.u64 	%rd23053, %rd23052, 32;
	and.b64  	%rd23054, %rd23015, 4294967295;
	add.s64 	%rd23055, %rd23053, %rd23054;
	{ .reg .b32 tmp; mov.b64 {tmp, %r3929}, %rd23055; }
	add.s32 	%r3930, %r3926, %r3929;
	mul.lo.s32 	%r3931, %r86, %r3928;
	cvt.u64.u32 	%rd23056, %r3931;
	and.b64  	%rd23057, %rd23022, 4294967295;
	mad.lo.s64 	%rd23058, %rd14, %rd23056, %rd23057;
	shr.u64 	%rd23059, %rd23058, 32;
	and.b64  	%rd23060, %rd23026, 4294967295;
	add.s64 	%rd23061, %rd23059, %rd23060;
	mad.lo.s64 	%rd23062, %rd15, %rd23056, %rd23061;
	cvt.u32.u64 	%r3932, %rd23062;
	shr.u64 	%rd23063, %rd23062, 32;
	and.b64  	%rd23064, %rd23030, 4294967295;
	add.s64 	%rd23065, %rd23063, %rd23064;
	mad.lo.s64 	%rd23066, %rd16, %rd23056, %rd23065;
	shr.u64 	%rd23067, %rd23066, 32;
	and.b64  	%rd23068, %rd23034, 4294967295;
	add.s64 	%rd23069, %rd23067, %rd23068;
	mad.lo.s64 	%rd23070, %rd17, %rd23056, %rd23069;
	shr.u64 	%rd23071, %rd23070, 32;
	and.b64  	%rd23072, %rd23038, 4294967295;
	add.s64 	%rd23073, %rd23071, %rd23072;
	mad.lo.s64 	%rd23074, %rd18, %rd23056, %rd23073;
	shr.u64 	%rd23075, %rd23074, 32;
	and.b64  	%rd23076, %rd23042, 4294967295;
	add.s64 	%rd23077, %rd23075, %rd23076;
	mad.lo.s64 	%rd23078, %rd19, %rd23056, %rd23077;
	shr.u64 	%rd23079, %rd23078, 32;
	and.b64  	%rd23080, %rd23046, 4294967295;
	add.s64 	%rd23081, %rd23079, %rd23080;
	mad.lo.s64 	%rd23082, %rd20, %rd23056, %rd23081;
	shr.u64 	%rd23083, %rd23082, 32;
	and.b64  	%rd23084, %rd23049, 4294967295;
	add.s64 	%rd23085, %rd23083, %rd23084;
	mad.lo.s64 	%rd23086, %rd21, %rd23056, %rd23085;
	shr.u64 	%rd23087, %rd23086, 32;
	and.b64  	%rd23088, %rd23052, 4294967295;
	add.s64 	%rd23089, %rd23087, %rd23088;
	shr.u64 	%rd23090, %rd23089, 32;
	and.b64  	%rd23091, %rd23055, 4294967295;
	add.s64 	%rd23092, %rd23090, %rd23091;
	{ .reg .b32 tmp; mov.b64 {tmp, %r3933}, %rd23092; }
	add.s32 	%r3934, %r3930, %r3933;
	mul.lo.s32 	%r3935, %r86, %r3932;
	cvt.u64.u32 	%rd23093, %r3935;
	and.b64  	%rd23094, %rd23062, 4294967295;
	mad.lo.s64 	%rd23095, %rd14, %rd23093, %rd23094;
	shr.u64 	%rd23096, %rd23095, 32;
	and.b64  	%rd23097, %rd23066, 4294967295;
	add.s64 	%rd23098, %rd23096, %rd23097;
	mad.lo.s64 	%rd23099, %rd15, %rd23093, %rd23098;
	cvt.u32.u64 	%r3936, %rd23099;
	shr.u64 	%rd23100, %rd23099, 32;
	and.b64  	%rd23101, %rd23070, 4294967295;
	add.s64 	%rd23102, %rd23100, %rd23101;
	mad.lo.s64 	%rd23103, %rd16, %rd23093, %rd23102;
	shr.u64 	%rd23104, %rd23103, 32;
	and.b64  	%rd23105, %rd23074, 4294967295;
	add.s64 	%rd23106, %rd23104, %rd23105;
	mad.lo.s64 	%rd23107, %rd17, %rd23093, %rd23106;
	shr.u64 	%rd23108, %rd23107, 32;
	and.b64  	%rd23109, %rd23078, 4294967295;
	add.s64 	%rd23110, %rd23108, %rd23109;
	mad.lo.s64 	%rd23111, %rd18, %rd23093, %rd23110;
	shr.u64 	%rd23112, %rd23111, 32;
	and.b64  	%rd23113, %rd23082, 4294967295;
	add.s64 	%rd23114, %rd23112, %rd23113;
	mad.lo.s64 	%rd23115, %rd19, %rd23093, %rd23114;
	shr.u64 	%rd23116, %rd23115, 32;
	and.b64  	%rd23117, %rd23086, 4294967295;
	add.s64 	%rd23118, %rd23116, %rd23117;
	mad.lo.s64 	%rd23119, %rd20, %rd23093, %rd23118;
	shr.u64 	%rd23120, %rd23119, 32;
	and.b64  	%rd23121, %rd23089, 4294967295;
	add.s64 	%rd23122, %rd23120, %rd23121;
	mad.lo.s64 	%rd23123, %rd21, %rd23093, %rd23122;
	shr.u64 	%rd23124, %rd23123, 32;
	and.b64  	%rd23125, %rd23092, 4294967295;
	add.s64 	%rd23126, %rd23124, %rd23125;
	{ .reg .b32 tmp; mov.b64 {tmp, %r3937}, %rd23126; }
	add.s32 	%r3938, %r3934, %r3937;
	mul.lo.s32 	%r3939, %r86, %r3936;
	cvt.u64.u32 	%rd23127, %r3939;
	and.b64  	%rd23128, %rd23099, 4294967295;
	mad.lo.s64 	%rd23129, %rd14, %rd23127, %rd23128;
	shr.u64 	%rd23130, %rd23129, 32;
	and.b64  	%rd23131, %rd23103, 4294967295;
	add.s64 	%rd23132, %rd23130, %rd23131;
	mad.lo.s64 	%rd47057, %rd15, %rd23127, %rd23132;
	shr.u64 	%rd23133, %rd47057, 32;
	and.b64  	%rd23134, %rd23107, 4294967295;
	add.s64 	%rd23135, %rd23133, %rd23134;
	mad.lo.s64 	%rd47056, %rd16, %rd23127, %rd23135;
	cvt.u32.u64 	%r139, %rd47056;
	shr.u64 	%rd23136, %rd47056, 32;
	and.b64  	%rd23137, %rd23111, 4294967295;
	add.s64 	%rd23138, %rd23136, %rd23137;
	mad.lo.s64 	%rd47055, %rd17, %rd23127, %rd23138;
	cvt.u32.u64 	%r140, %rd47055;
	shr.u64 	%rd23139, %rd47055, 32;
	and.b64  	%rd23140, %rd23115, 4294967295;
	add.s64 	%rd23141, %rd23139, %rd23140;
	mad.lo.s64 	%rd47054, %rd18, %rd23127, %rd23141;
	cvt.u32.u64 	%r141, %rd47054;
	shr.u64 	%rd23142, %rd47054, 32;
	and.b64  	%rd23143, %rd23119, 4294967295;
	add.s64 	%rd23144, %rd23142, %rd23143;
	mad.lo.s64 	%rd47053, %rd19, %rd23127, %rd23144;
	cvt.u32.u64 	%r142, %rd47053;
	shr.u64 	%rd23145, %rd47053, 32;
	and.b64  	%rd23146, %rd23123, 4294967295;
	add.s64 	%rd23147, %rd23145, %rd23146;
	mad.lo.s64 	%rd47052, %rd20, %rd23127, %rd23147;
	cvt.u32.u64 	%r143, %rd47052;
	shr.u64 	%rd23148, %rd47052, 32;
	and.b64  	%rd23149, %rd23126, 4294967295;
	add.s64 	%rd23150, %rd23148, %rd23149;
	mad.lo.s64 	%rd47051, %rd21, %rd23127, %rd23150;
	cvt.u32.u64 	%r144, %rd47051;
	{ .reg .b32 tmp; mov.b64 {tmp, %r3940}, %rd47051; }
	add.s32 	%r6448, %r3938, %r3940;
	setp.gt.u32 	%p961, %r6448, %r3908;
	@%p961 bra 	$L__BB4_54;
	setp.lt.u32 	%p962, %r6448, %r3908;
	@%p962 bra 	$L__BB4_55;
	cvt.u32.u64 	%r3942, %rd20;
	setp.lt.u32 	%p963, %r3942, %r144;
	@%p963 bra 	$L__BB4_54;
	setp.gt.u32 	%p964, %r3942, %r144;
	@%p964 bra 	$L__BB4_55;
	cvt.u32.u64 	%r3944, %rd19;
	setp.lt.u32 	%p965, %r3944, %r143;
	@%p965 bra 	$L__BB4_54;
	setp.gt.u32 	%p966, %r3944, %r143;
	@%p966 bra 	$L__BB4_55;
	cvt.u32.u64 	%r3946, %rd18;
	setp.lt.u32 	%p967, %r3946, %r142;
	@%p967 bra 	$L__BB4_54;
	setp.gt.u32 	%p968, %r3946, %r142;
	@%p968 bra 	$L__BB4_55;
	cvt.u32.u64 	%r3948, %rd17;
	setp.lt.u32 	%p969, %r3948, %r141;
	@%p969 bra 	$L__BB4_54;
	setp.gt.u32 	%p970, %r3948, %r141;
	@%p970 bra 	$L__BB4_55;
	cvt.u32.u64 	%r3950, %rd16;
	setp.lt.u32 	%p971, %r3950, %r140;
	@%p971 bra 	$L__BB4_54;
	setp.gt.u32 	%p972, %r3950, %r140;
	@%p972 bra 	$L__BB4_55;
	cvt.u32.u64 	%r3952, %rd15;
	setp.lt.u32 	%p973, %r3952, %r139;
	@%p973 bra 	$L__BB4_54;
	cvt.u32.u64 	%r3954, %rd14;
	setp.gt.u32 	%p974, %r3952, %r139;
	cvt.u32.u64 	%r3955, %rd47057;
	setp.gt.u32 	%p975, %r3954, %r3955;
	or.pred  	%p976, %p974, %p975;
	@%p976 bra 	$L__BB4_55;
$L__BB4_54:
	and.b64  	%rd23152, %rd47057, 4294967295;
	sub.s64 	%rd47057, %rd23152, %rd14;
	shr.u64 	%rd23153, %rd47057, 63;
	and.b64  	%rd23154, %rd47056, 4294967295;
	add.s64 	%rd23155, %rd23153, %rd15;
	sub.s64 	%rd47056, %rd23154, %rd23155;
	shr.u64 	%rd23156, %rd47056, 63;
	and.b64  	%rd23157, %rd47055, 4294967295;
	add.s64 	%rd23158, %rd23156, %rd16;
	sub.s64 	%rd47055, %rd23157, %rd23158;
	shr.u64 	%rd23159, %rd47055, 63;
	and.b64  	%rd23160, %rd47054, 4294967295;
	add.s64 	%rd23161, %rd23159, %rd17;
	sub.s64 	%rd47054, %rd23160, %rd23161;
	shr.u64 	%rd23162, %rd47054, 63;
	and.b64  	%rd23163, %rd47053, 4294967295;
	add.s64 	%rd23164, %rd23162, %rd18;
	sub.s64 	%rd47053, %rd23163, %rd23164;
	shr.u64 	%rd23165, %rd47053, 63;
	and.b64  	%rd23166, %rd47052, 4294967295;
	add.s64 	%rd23167, %rd23165, %rd19;
	sub.s64 	%rd47052, %rd23166, %rd23167;
	shr.u64 	%rd23168, %rd47052, 63;
	and.b64  	%rd23169, %rd47051, 4294967295;
	add.s64 	%rd23170, %rd23168, %rd20;
	sub.s64 	%rd47051, %rd23169, %rd23170;
	shr.u64 	%rd23171, %rd47051, 63;
	cvt.u32.u64 	%r3957, %rd23171;
	add.s32 	%r3958, %r3908, %r3957;
	sub.s32 	%r6448, %r6448, %r3958;
$L__BB4_55:
	cvt.u32.u64 	%r3959, %rd21;
	cvt.u64.u32 	%rd51, %r96;
	mul.wide.u32 	%rd23172, %r96, %r96;
	cvt.u32.u64 	%r3960, %rd23172;
	shr.u64 	%rd23173, %rd23172, 32;
	cvt.u64.u32 	%rd52, %r95;
	mul.wide.u32 	%rd23174, %r95, %r96;
	add.s64 	%rd23175, %rd23173, %rd23174;
	shr.u64 	%rd23176, %rd23175, 32;
	cvt.u64.u32 	%rd53, %r94;
	mul.wide.u32 	%rd23177, %r94, %r96;
	add.s64 	%rd23178, %rd23176, %rd23177;
	shr.u64 	%rd23179, %rd23178, 32;
	cvt.u64.u32 	%rd54, %r93;
	mul.wide.u32 	%rd23180, %r93, %r96;
	add.s64 	%rd23181, %rd23179, %rd23180;
	shr.u64 	%rd23182, %rd23181, 32;
	cvt.u64.u32 	%rd55, %r92;
	mul.wide.u32 	%rd23183, %r92, %r96;
	add.s64 	%rd23184, %rd23182, %rd23183;
	shr.u64 	%rd23185, %rd23184, 32;
	cvt.u64.u32 	%rd56, %r91;
	mul.wide.u32 	%rd23186, %r91, %r96;
	add.s64 	%rd23187, %rd23185, %rd23186;
	shr.u64 	%rd23188, %rd23187, 32;
	cvt.u64.u32 	%rd57, %r90;
	mul.wide.u32 	%rd23189, %r90, %r96;
	add.s64 	%rd23190, %rd23188, %rd23189;
	shr.u64 	%rd23191, %rd23190, 32;
	cvt.u64.u32 	%rd58, %r89;
	mul.wide.u32 	%rd23192, %r89, %r96;
	add.s64 	%rd23193, %rd23191, %rd23192;
	shr.u64 	%rd23194, %rd23193, 32;
	and.b64  	%rd23195, %rd23175, 4294967295;
	add.s64 	%rd23196, %rd23174, %rd23195;
	shr.u64 	%rd23197, %rd23196, 32;
	mul.wide.u32 	%rd23198, %r95, %r95;
	and.b64  	%rd23199, %rd23178, 4294967295;
	add.s64 	%rd23200, %rd23197, %rd23199;
	add.s64 	%rd23201, %rd23200, %rd23198;
	shr.u64 	%rd23202, %rd23201, 32;
	mul.wide.u32 	%rd23203, %r94, %r95;
	and.b64  	%rd23204, %rd23181, 4294967295;
	add.s64 	%rd23205, %rd23202, %rd23204;
	add.s64 	%rd23206, %rd23205, %rd23203;
	shr.u64 	%rd23207, %rd23206, 32;
	mul.wide.u32 	%rd23208, %r93, %r95;
	and.b64  	%rd23209, %rd23184, 4294967295;
	add.s64 	%rd23210, %rd23207, %rd23209;
	add.s64 	%rd23211, %rd23210, %rd23208;
	shr.u64 	%rd23212, %rd23211, 32;
	mul.wide.u32 	%rd23213, %r92, %r95;
	and.b64  	%rd23214, %rd23187, 4294967295;
	add.s64 	%rd23215, %rd23212, %rd23214;
	add.s64 	%rd23216, %rd23215, %rd23213;
	shr.u64 	%rd23217, %rd23216, 32;
	mul.wide.u32 	%rd23218, %r91, %r95;
	and.b64  	%rd23219, %rd23190, 4294967295;
	add.s64 	%rd23220, %rd23217, %rd23219;
	add.s64 	%rd23221, %rd23220, %rd23218;
	shr.u64 	%rd23222, %rd23221, 32;
	mul.wide.u32 	%rd23223, %r90, %r95;
	and.b64  	%rd23224, %rd23193, 4294967295;
	add.s64 	%rd23225, %rd23222, %rd23224;
	add.s64 	%rd23226, %rd23225, %rd23223;
	shr.u64 	%rd23227, %rd23226, 32;
	mul.wide.u32 	%rd23228, %r89, %r95;
	add.s64 	%rd23229, %rd23227, %rd23194;
	add.s64 	%rd23230, %rd23229, %rd23228;
	shr.u64 	%rd23231, %rd23230, 32;
	and.b64  	%rd23232, %rd23201, 4294967295;
	add.s64 	%rd23233, %rd23177, %rd23232;
	shr.u64 	%rd23234, %rd23233, 32;
	and.b64  	%rd23235, %rd23206, 4294967295;
	add.s64 	%rd23236, %rd23234, %rd23235;
	add.s64 	%rd23237, %rd23236, %rd23203;
	shr.u64 	%rd23238, %rd23237, 32;
	mul.wide.u32 	%rd23239, %r94, %r94;
	and.b64  	%rd23240, %rd23211, 4294967295;
	add.s64 	%rd23241, %rd23238, %rd23240;
	add.s64 	%rd23242, %rd23241, %rd23239;
	shr.u64 	%rd23243, %rd23242, 32;
	mul.wide.u32 	%rd23244, %r93, %r94;
	and.b64  	%rd23245, %rd23216, 4294967295;
	add.s64 	%rd23246, %rd23243, %rd23245;
	add.s64 	%rd23247, %rd23246, %rd23244;
	shr.u64 	%rd23248, %rd23247, 32;
	mul.wide.u32 	%rd23249, %r92, %r94;
	and.b64  	%rd23250, %rd23221, 4294967295;
	add.s64 	%rd23251, %rd23248, %rd23250;
	add.s64 	%rd23252, %rd23251, %rd23249;
	shr.u64 	%rd23253, %rd23252, 32;
	mul.wide.u32 	%rd23254, %r91, %r94;
	and.b64  	%rd23255, %rd23226, 4294967295;
	add.s64 	%rd23256, %rd23253, %rd23255;
	add.s64 	%rd23257, %rd23256, %rd23254;
	shr.u64 	%rd23258, %rd23257, 32;
	mul.wide.u32 	%rd23259, %r90, %r94;
	and.b64  	%rd23260, %rd23230, 4294967295;
	add.s64 	%rd23261, %rd23258, %rd23260;
	add.s64 	%rd23262, %rd23261, %rd23259;
	shr.u64 	%rd23263, %rd23262, 32;
	mul.wide.u32 	%rd23264, %r89, %r94;
	add.s64 	%rd23265, %rd23263, %rd23231;
	add.s64 	%rd23266, %rd23265, %rd23264;
	shr.u64 	%rd23267, %rd23266, 32;
	and.b64  	%rd23268, %rd23237, 4294967295;
	add.s64 	%rd23269, %rd23180, %rd23268;
	shr.u64 	%rd23270, %rd23269, 32;
	and.b64  	%rd23271, %rd23242, 4294967295;
	add.s64 	%rd23272, %rd23270, %rd23271;
	add.s64 	%rd23273, %rd23272, %rd23208;
	shr.u64 	%rd23274, %rd23273, 32;
	and.b64  	%rd23275, %rd23247, 4294967295;
	add.s64 	%rd23276, %rd23274, %rd23275;
	add.s64 	%rd23277, %rd23276, %rd23244;
	shr.u64 	%rd23278, %rd23277, 32;
	mul.wide.u32 	%rd23279, %r93, %r93;
	and.b64  	%rd23280, %rd23252, 4294967295;
	add.s64 	%rd23281, %rd23278, %rd23280;
	add.s64 	%rd23282, %rd23281, %rd23279;
	shr.u64 	%rd23283, %rd23282, 32;
	mul.wide.u32 	%rd23284, %r92, %r93;
	and.b64  	%rd23285, %rd23257, 4294967295;
	add.s64 	%rd23286, %rd23283, %rd23285;
	add.s64 	%rd23287, %rd23286, %rd23284;
	shr.u64 	%rd23288, %rd23287, 32;
	mul.wide.u32 	%rd23289, %r91, %r93;
	and.b64  	%rd23290, %rd23262, 4294967295;
	add.s64 	%rd23291, %rd23288, %rd23290;
	add.s64 	%rd23292, %rd23291, %rd23289;
	shr.u64 	%rd23293, %rd23292, 32;
	mul.wide.u32 	%rd23294, %r90, %r93;
	and.b64  	%rd23295, %rd23266, 4294967295;
	add.s64 	%rd23296, %rd23293, %rd23295;
	add.s64 	%rd23297, %rd23296, %rd23294;
	shr.u64 	%rd23298, %rd23297, 32;
	mul.wide.u32 	%rd23299, %r89, %r93;
	add.s64 	%rd23300, %rd23298, %rd23267;
	add.s64 	%rd23301, %rd23300, %rd23299;
	shr.u64 	%rd23302, %rd23301, 32;
	and.b64  	%rd23303, %rd23273, 4294967295;
	add.s64 	%rd23304, %rd23183, %rd23303;
	shr.u64 	%rd23305, %rd23304, 32;
	and.b64  	%rd23306, %rd23277, 4294967295;
	add.s64 	%rd23307, %rd23305, %rd23306;
	add.s64 	%rd23308, %rd23307, %rd23213;
	shr.u64 	%rd23309, %rd23308, 32;
	and.b64  	%rd23310, %rd23282, 4294967295;
	add.s64 	%rd23311, %rd23309, %rd23310;
	add.s64 	%rd23312, %rd23311, %rd23249;
	shr.u64 	%rd23313, %rd23312, 32;
	and.b64  	%rd23314, %rd23287, 4294967295;
	add.s64 	%rd23315, %rd23313, %rd23314;
	add.s64 	%rd23316, %rd23315, %rd23284;
	shr.u64 	%rd23317, %rd23316, 32;
	mul.wide.u32 	%rd23318, %r92, %r92;
	and.b64  	%rd23319, %rd23292, 4294967295;
	add.s64 	%rd23320, %rd23317, %rd23319;
	add.s64 	%rd23321, %rd23320, %rd23318;
	shr.u64 	%rd23322, %rd23321, 32;
	mul.wide.u32 	%rd23323, %r91, %r92;
	and.b64  	%rd23324, %rd23297, 4294967295;
	add.s64 	%rd23325, %rd23322, %rd23324;
	add.s64 	%rd23326, %rd23325, %rd23323;
	shr.u64 	%rd23327, %rd23326, 32;
	mul.wide.u32 	%rd23328, %r90, %r92;
	and.b64  	%rd23329, %rd23301, 4294967295;
	add.s64 	%rd23330, %rd23327, %rd23329;
	add.s64 	%rd23331, %rd23330, %rd23328;
	shr.u64 	%rd23332, %rd23331, 32;
	mul.wide.u32 	%rd23333, %r89, %r92;
	add.s64 	%rd23334, %rd23332, %rd23302;
	add.s64 	%rd23335, %rd23334, %rd23333;
	shr.u64 	%rd23336, %rd23335, 32;
	and.b64  	%rd23337, %rd23308, 4294967295;
	add.s64 	%rd23338, %rd23186, %rd23337;
	shr.u64 	%rd23339, %rd23338, 32;
	and.b64  	%rd23340, %rd23312, 4294967295;
	add.s64 	%rd23341, %rd23339, %rd23340;
	add.s64 	%rd23342, %rd23341, %rd23218;
	shr.u64 	%rd23343, %rd23342, 32;
	and.b64  	%rd23344, %rd23316, 4294967295;
	add.s64 	%rd23345, %rd23343, %rd23344;
	add.s64 	%rd23346, %rd23345, %rd23254;
	shr.u64 	%rd23347, %rd23346, 32;
	and.b64  	%rd23348, %rd23321, 4294967295;
	add.s64 	%rd23349, %rd23347, %rd23348;
	add.s64 	%rd23350, %rd23349, %rd23289;
	shr.u64 	%rd23351, %rd23350, 32;
	and.b64  	%rd23352, %rd23326, 4294967295;
	add.s64 	%rd23353, %rd23351, %rd23352;
	add.s64 	%rd23354, %rd23353, %rd23323;
	shr.u64 	%rd23355, %rd23354, 32;
	mul.wide.u32 	%rd23356, %r91, %r91;
	and.b64  	%rd23357, %rd23331, 4294967295;
	add.s64 	%rd23358, %rd23355, %rd23357;
	add.s64 	%rd23359, %rd23358, %rd23356;
	shr.u64 	%rd23360, %rd23359, 32;
	mul.wide.u32 	%rd23361, %r90, %r91;
	and.b64  	%rd23362, %rd23335, 4294967295;
	add.s64 	%rd23363, %rd23360, %rd23362;
	add.s64 	%rd23364, %rd23363, %rd23361;
	shr.u64 	%rd23365, %rd23364, 32;
	mul.wide.u32 	%rd23366, %r89, %r91;
	add.s64 	%rd23367, %rd23365, %rd23336;
	add.s64 	%rd23368, %rd23367, %rd23366;
	shr.u64 	%rd23369, %rd23368, 32;
	and.b64  	%rd23370, %rd23342, 4294967295;
	add.s64 	%rd23371, %rd23189, %rd23370;
	shr.u64 	%rd23372, %rd23371, 32;
	and.b64  	%rd23373, %rd23346, 4294967295;
	add.s64 	%rd23374, %rd23372, %rd23373;
	add.s64 	%rd23375, %rd23374, %rd23223;
	shr.u64 	%rd23376, %rd23375, 32;
	and.b64  	%rd23377, %rd23350, 4294967295;
	add.s64 	%rd23378, %rd23376, %rd23377;
	add.s64 	%rd23379, %rd23378, %rd23259;
	shr.u64 	%rd23380, %rd23379, 32;
	and.b64  	%rd23381, %rd23354, 4294967295;
	add.s64 	%rd23382, %rd23380, %rd23381;
	add.s64 	%rd23383, %rd23382, %rd23294;
	shr.u64 	%rd23384, %rd23383, 32;
	and.b64  	%rd23385, %rd23359, 4294967295;
	add.s64 	%rd23386, %rd23384, %rd23385;
	add.s64 	%rd23387, %rd23386, %rd23328;
	shr.u64 	%rd23388, %rd23387, 32;
	and.b64  	%rd23389, %rd23364, 4294967295;
	add.s64 	%rd23390, %rd23388, %rd23389;
	add.s64 	%rd23391, %rd23390, %rd23361;
	shr.u64 	%rd23392, %rd23391, 32;
	mul.wide.u32 	%rd23393, %r90, %r90;
	and.b64  	%rd23394, %rd23368, 4294967295;
	add.s64 	%rd23395, %rd23392, %rd23394;
	add.s64 	%rd23396, %rd23395, %rd23393;
	shr.u64 	%rd23397, %rd23396, 32;
	mul.wide.u32 	%rd23398, %r89, %r90;
	add.s64 	%rd23399, %rd23397, %rd23369;
	add.s64 	%rd23400, %rd23399, %rd23398;
	shr.u64 	%rd23401, %rd23400, 32;
	and.b64  	%rd23402, %rd23375, 4294967295;
	add.s64 	%rd23403, %rd23192, %rd23402;
	shr.u64 	%rd23404, %rd23403, 32;
	and.b64  	%rd23405, %rd23379, 4294967295;
	add.s64 	%rd23406, %rd23404, %rd23405;
	add.s64 	%rd23407, %rd23406, %rd23228;
	shr.u64 	%rd23408, %rd23407, 32;
	and.b64  	%rd23409, %rd23383, 4294967295;
	add.s64 	%rd23410, %rd23408, %rd23409;
	add.s64 	%rd23411, %rd23410, %rd23264;
	shr.u64 	%rd23412, %rd23411, 32;
	and.b64  	%rd23413, %rd23387, 4294967295;
	add.s64 	%rd23414, %rd23412, %rd23413;
	add.s64 	%rd23415, %rd23414, %rd23299;
	shr.u64 	%rd23416, %rd23415, 32;
	and.b64  	%rd23417, %rd23391, 4294967295;
	add.s64 	%rd23418, %rd23416, %rd23417;
	add.s64 	%rd23419, %rd23418, %rd23333;
	shr.u64 	%rd23420, %rd23419, 32;
	and.b64  	%rd23421, %rd23396, 4294967295;
	add.s64 	%rd23422, %rd23420, %rd23421;
	add.s64 	%rd23423, %rd23422, %rd23366;
	shr.u64 	%rd23424, %rd23423, 32;
	and.b64  	%rd23425, %rd23400, 4294967295;
	add.s64 	%rd23426, %rd23424, %rd23425;
	add.s64 	%rd23427, %rd23426, %rd23398;
	shr.u64 	%rd23428, %rd23427, 32;
	mul.wide.u32 	%rd23429, %r89, %r89;
	add.s64 	%rd23430, %rd23428, %rd23401;
	add.s64 	%rd23431, %rd23430, %rd23429;
	{ .reg .b32 tmp; mov.b64 {tmp, %r3961}, %rd23431; }
	mul.lo.s32 	%r3962, %r86, %r3960;
	cvt.u64.u32 	%rd23432, %r3962;
	and.b64  	%rd23433, %rd23172, 4294967293;
	mad.lo.s64 	%rd23434, %rd14, %rd23432, %rd23433;
	shr.u64 	%rd23435, %rd23434, 32;
	and.b64  	%rd23436, %rd23196, 4294967295;
	add.s64 	%rd23437, %rd23435, %rd23436;
	mad.lo.s64 	%rd23438, %rd15, %rd23432, %rd23437;
	cvt.u32.u64 	%r3963, %rd23438;
	shr.u64 	%rd23439, %rd23438, 32;
	and.b64  	%rd23440, %rd23233, 4294967295;
	add.s64 	%rd23441, %rd23439, %rd23440;
	mad.lo.s64 	%rd23442, %rd16, %rd23432, %rd23441;
	shr.u64 	%rd23443, %rd23442, 32;
	and.b64  	%rd23444, %rd23269, 4294967295;
	add.s64 	%rd23445, %rd23443, %rd23444;
	mad.lo.s64 	%rd23446, %rd17, %rd23432, %rd23445;
	shr.u64 	%rd23447, %rd23446, 32;
	and.b64  	%rd23448, %rd23304, 4294967295;
	add.s64 	%rd23449, %rd23447, %rd23448;
	mad.lo.s64 	%rd23450, %rd18, %rd23432, %rd23449;
	shr.u64 	%rd23451, %rd23450, 32;
	and.b64  	%rd23452, %rd23338, 4294967295;
	add.s64 	%rd23453, %rd23451, %rd23452;
	mad.lo.s64 	%rd23454, %rd19, %rd23432, %rd23453;
	shr.u64 	%rd23455, %rd23454, 32;
	and.b64  	%rd23456, %rd23371, 4294967295;
	add.s64 	%rd23457, %rd23455, %rd23456;
	mad.lo.s64 	%rd23458, %rd20, %rd23432, %rd23457;
	shr.u64 	%rd23459, %rd23458, 32;
	and.b64  	%rd23460, %rd23403, 4294967295;
	add.s64 	%rd23461, %rd23459, %rd23460;
	mad.lo.s64 	%rd23462, %rd21, %rd23432, %rd23461;
	shr.u64 	%rd23463, %rd23462, 32;
	and.b64  	%rd23464, %rd23407, 4294967295;
	add.s64 	%rd23465, %rd23463, %rd23464;
	shr.u64 	%rd23466, %rd23465, 32;
	and.b64  	%rd23467, %rd23411, 4294967295;
	add.s64 	%rd23468, %rd23466, %rd23467;
	shr.u64 	%rd23469, %rd23468, 32;
	and.b64  	%rd23470, %rd23415, 4294967295;
	add.s64 	%rd23471, %rd23469, %rd23470;
	shr.u64 	%rd23472, %rd23471, 32;
	and.b64  	%rd23473, %rd23419, 4294967295;
	add.s64 	%rd23474, %rd23472, %rd23473;
	shr.u64 	%rd23475, %rd23474, 32;
	and.b64  	%rd23476, %rd23423, 4294967295;
	add.s64 	%rd23477, %rd23475, %rd23476;
	shr.u64 	%rd23478, %rd23477, 32;
	and.b64  	%rd23479, %rd23427, 4294967295;
	add.s64 	%rd23480, %rd23478, %rd23479;
	shr.u64 	%rd23481, %rd23480, 32;
	and.b64  	%rd23482, %rd23431, 4294967295;
	add.s64 	%rd23483, %rd23481, %rd23482;
	{ .reg .b32 tmp; mov.b64 {tmp, %r3964}, %rd23483; }
	add.s32 	%r3965, %r3961, %r3964;
	mul.lo.s32 	%r3966, %r86, %r3963;
	cvt.u64.u32 	%rd23484, %r3966;
	and.b64  	%rd23485, %rd23438, 4294967295;
	mad.lo.s64 	%rd23486, %rd14, %rd23484, %rd23485;
	shr.u64 	%rd23487, %rd23486, 32;
	and.b64  	%rd23488, %rd23442, 4294967295;
	add.s64 	%rd23489, %rd23487, %rd23488;
	mad.lo.s64 	%rd23490, %rd15, %rd23484, %rd23489;
	cvt.u32.u64 	%r3967, %rd23490;
	shr.u64 	%rd23491, %rd23490, 32;
	and.b64  	%rd23492, %rd23446, 4294967295;
	add.s64 	%rd23493, %rd23491, %rd23492;
	mad.lo.s64 	%rd23494, %rd16, %rd23484, %rd23493;
	shr.u64 	%rd23495, %rd23494, 32;
	and.b64  	%rd23496, %rd23450, 4294967295;
	add.s64 	%rd23497, %rd23495, %rd23496;
	mad.lo.s64 	%rd23498, %rd17, %rd23484, %rd23497;
	shr.u64 	%rd23499, %rd23498, 32;
	and.b64  	%rd23500, %rd23454, 4294967295;
	add.s64 	%rd23501, %rd23499, %rd23500;
	mad.lo.s64 	%rd23502, %rd18, %rd23484, %rd23501;
	shr.u64 	%rd23503, %rd23502, 32;
	and.b64  	%rd23504, %rd23458, 4294967295;
	add.s64 	%rd23505, %rd23503, %rd23504;
	mad.lo.s64 	%rd23506, %rd19, %rd23484, %rd23505;
	shr.u64 	%rd23507, %rd23506, 32;
	and.b64  	%rd23508, %rd23462, 4294967295;
	add.s64 	%rd23509, %rd23507, %rd23508;
	mad.lo.s64 	%rd23510, %rd20, %rd23484, %rd23509;
	shr.u64 	%rd23511, %rd23510, 32;
	and.b64  	%rd23512, %rd23465, 4294967295;
	add.s64 	%rd23513, %rd23511, %rd23512;
	mad.lo.s64 	%rd23514, %rd21, %rd23484, %rd23513;
	shr.u64 	%rd23515, %rd23514, 32;
	and.b64  	%rd23516, %rd23468, 4294967295;
	add.s64 	%rd23517, %rd23515, %rd23516;
	shr.u64 	%rd23518, %rd23517, 32;
	and.b64  	%rd23519, %rd23471, 4294967295;
	add.s64 	%rd23520, %rd23518, %rd23519;
	shr.u64 	%rd23521, %rd23520, 32;
	and.b64  	%rd23522, %rd23474, 4294967295;
	add.s64 	%rd23523, %rd23521, %rd23522;
	shr.u64 	%rd23524, %rd23523, 32;
	and.b64  	%rd23525, %rd23477, 4294967295;
	add.s64 	%rd23526, %rd23524, %rd23525;
	shr.u64 	%rd23527, %rd23526, 32;
	and.b64  	%rd23528, %rd23480, 4294967295;
	add.s64 	%rd23529, %rd23527, %rd23528;
	shr.u64 	%rd23530, %rd23529, 32;
	and.b64  	%rd23531, %rd23483, 4294967295;
	add.s64 	%rd23532, %rd23530, %rd23531;
	{ .reg .b32 tmp; mov.b64 {tmp, %r3968}, %rd23532; }
	add.s32 	%r3969, %r3965, %r3968;
	mul.lo.s32 	%r3970, %r86, %r3967;
	cvt.u64.u32 	%rd23533, %r3970;
	and.b64  	%rd23534, %rd23490, 4294967295;
	mad.lo.s64 	%rd23535, %rd14, %rd23533, %rd23534;
	shr.u64 	%rd23536, %rd23535, 32;
	and.b64  	%rd23537, %rd23494, 4294967295;
	add.s64 	%rd23538, %rd23536, %rd23537;
	mad.lo.s64 	%rd23539, %rd15, %rd23533, %rd23538;
	cvt.u32.u64 	%r3971, %rd23539;
	shr.u64 	%rd23540, %rd23539, 32;
	and.b64  	%rd23541, %rd23498, 4294967295;
	add.s64 	%rd23542, %rd23540, %rd23541;
	mad.lo.s64 	%rd23543, %rd16, %rd23533, %rd23542;
	shr.u64 	%rd23544, %rd23543, 32;
	and.b64  	%rd23545, %rd23502, 4294967295;
	add.s64 	%rd23546, %rd23544, %rd23545;
	mad.lo.s64 	%rd23547, %rd17, %rd23533, %rd23546;
	shr.u64 	%rd23548, %rd23547, 32;
	and.b64  	%rd23549, %rd23506, 4294967295;
	add.s64 	%rd23550, %rd23548, %rd23549;
	mad.lo.s64 	%rd23551, %rd18, %rd23533, %rd23550;
	shr.u64 	%rd23552, %rd23551, 32;
	and.b64  	%rd23553, %rd23510, 4294967295;
	add.s64 	%rd23554, %rd23552, %rd23553;
	mad.lo.s64 	%rd23555, %rd19, %rd23533, %rd23554;
	shr.u64 	%rd23556, %rd23555, 32;
	and.b64  	%rd23557, %rd23514, 4294967295;
	add.s64 	%rd23558, %rd23556, %rd23557;
	mad.lo.s64 	%rd23559, %rd20, %rd23533, %rd23558;
	shr.u64 	%rd23560, %rd23559, 32;
	and.b64  	%rd23561, %rd23517, 4294967295;
	add.s64 	%rd23562, %rd23560, %rd23561;
	mad.lo.s64 	%rd23563, %rd21, %rd23533, %rd23562;
	shr.u64 	%rd23564, %rd23563, 32;
	and.b64  	%rd23565, %rd23520, 4294967295;
	add.s64 	%rd23566, %rd23564, %rd23565;
	shr.u64 	%rd23567, %rd23566, 32;
	and.b64  	%rd23568, %rd23523, 4294967295;
	add.s64 	%rd23569, %rd23567, %rd23568;
	shr.u64 	%rd23570, %rd23569, 32;
	and.b64  	%rd23571, %rd23526, 4294967295;
	add.s64 	%rd23572, %rd23570, %rd23571;
	shr.u64 	%rd23573, %rd23572, 32;
	and.b64  	%rd23574, %rd23529, 4294967295;
	add.s64 	%rd23575, %rd23573, %rd23574;
	shr.u64 	%rd23576, %rd23575, 32;
	and.b64  	%rd23577, %rd23532, 4294967295;
	add.s64 	%rd23578, %rd23576, %rd23577;
	{ .reg .b32 tmp; mov.b64 {tmp, %r3972}, %rd23578; }
	add.s32 	%r3973, %r3969, %r3972;
	mul.lo.s32 	%r3974, %r86, %r3971;
	cvt.u64.u32 	%rd23579, %r3974;
	and.b64  	%rd23580, %rd23539, 4294967295;
	mad.lo.s64 	%rd23581, %rd14, %rd23579, %rd23580;
	shr.u64 	%rd23582, %rd23581, 32;
	and.b64  	%rd23583, %rd23543, 4294967295;
	add.s64 	%rd23584, %rd23582, %rd23583;
	mad.lo.s64 	%rd23585, %rd15, %rd23579, %rd23584;
	cvt.u32.u64 	%r3975, %rd23585;
	shr.u64 	%rd23586, %rd23585, 32;
	and.b64  	%rd23587, %rd23547, 4294967295;
	add.s64 	%rd23588, %rd23586, %rd23587;
	mad.lo.s64 	%rd23589, %rd16, %rd23579, %rd23588;
	shr.u64 	%rd23590, %rd23589, 32;
	and.b64  	%rd23591, %rd23551, 4294967295;
	add.s64 	%rd23592, %rd23590, %rd23591;
	mad.lo.s64 	%rd23593, %rd17, %rd23579, %rd23592;
	shr.u64 	%rd23594, %rd23593, 32;
	and.b64  	%rd23595, %rd23555, 4294967295;
	add.s64 	%rd23596, %rd23594, %rd23595;
	mad.lo.s64 	%rd23597, %rd18, %rd23579, %rd23596;
	shr.u64 	%rd23598, %rd23597, 32;
	and.b64  	%rd23599, %rd23559, 4294967295;
	add.s64 	%rd23600, %rd23598, %rd23599;
	mad.lo.s64 	%rd23601, %rd19, %rd23579, %rd23600;
	shr.u64 	%rd23602, %rd23601, 32;
	and.b64  	%rd23603, %rd23563, 4294967295;
	add.s64 	%rd23604, %rd23602, %rd23603;
	mad.lo.s64 	%rd23605, %rd20, %rd23579, %rd23604;
	shr.u64 	%rd23606, %rd23605, 32;
	and.b64  	%rd23607, %rd23566, 4294967295;
	add.s64 	%rd23608, %rd23606, %rd23607;
	mad.lo.s64 	%rd23609, %rd21, %rd23579, %rd23608;
	shr.u64 	%rd23610, %rd23609, 32;
	and.b64  	%rd23611, %rd23569, 4294967295;
	add.s64 	%rd23612, %rd23610, %rd23611;
	shr.u64 	%rd23613, %rd23612, 32;
	and.b64  	%rd23614, %rd23572, 4294967295;
	add.s64 	%rd23615, %rd23613, %rd23614;
	shr.u64 	%rd23616, %rd23615, 32;
	and.b64  	%rd23617, %rd23575, 4294967295;
	add.s64 	%rd23618, %rd23616, %rd23617;
	shr.u64 	%rd23619, %rd23618, 32;
	and.b64  	%rd23620, %rd23578, 4294967295;
	add.s64 	%rd23621, %rd23619, %rd23620;
	{ .reg .b32 tmp; mov.b64 {tmp, %r3976}, %rd23621; }
	add.s32 	%r3977, %r3973, %r3976;
	mul.lo.s32 	%r3978, %r86, %r3975;
	cvt.u64.u32 	%rd23622, %r3978;
	and.b64  	%rd23623, %rd23585, 4294967295;
	mad.lo.s64 	%rd23624, %rd14, %rd23622, %rd23623;
	shr.u64 	%rd23625, %rd23624, 32;
	and.b64  	%rd23626, %rd23589, 4294967295;
	add.s64 	%rd23627, %rd23625, %rd23626;
	mad.lo.s64 	%rd23628, %rd15, %rd23622, %rd23627;
	cvt.u32.u64 	%r3979, %rd23628;
	shr.u64 	%rd23629, %rd23628, 32;
	and.b64  	%rd23630, %rd23593, 4294967295;
	add.s64 	%rd23631, %rd23629, %rd23630;
	mad.lo.s64 	%rd23632, %rd16, %rd23622, %rd23631;
	shr.u64 	%rd23633, %rd23632, 32;
	and.b64  	%rd23634, %rd23597, 4294967295;
	add.s64 	%rd23635, %rd23633, %rd23634;
	mad.lo.s64 	%rd23636, %rd17, %rd23622, %rd23635;
	shr.u64 	%rd23637, %rd23636, 32;
	and.b64  	%rd23638, %rd23601, 4294967295;
	add.s64 	%rd23639, %rd23637, %rd23638;
	mad.lo.s64 	%rd23640, %rd18, %rd23622, %rd23639;
	shr.u64 	%rd23641, %rd23640, 32;
	and.b64  	%rd23642, %rd23605, 4294967295;
	add.s64 	%rd23643, %rd23641, %rd23642;
	mad.lo.s64 	%rd23644, %rd19, %rd23622, %rd23643;
	shr.u64 	%rd23645, %rd23644, 32;
	and.b64  	%rd23646, %rd23609, 4294967295;
	add.s64 	%rd23647, %rd23645, %rd23646;
	mad.lo.s64 	%rd23648, %rd20, %rd23622, %rd23647;
	shr.u64 	%rd23649, %rd23648, 32;
	and.b64  	%rd23650, %rd23612, 4294967295;
	add.s64 	%rd23651, %rd23649, %rd23650;
	mad.lo.s64 	%rd23652, %rd21, %rd23622, %rd23651;
	shr.u64 	%rd23653, %rd23652, 32;
	and.b64  	%rd23654, %rd23615, 4294967295;
	add.s64 	%rd23655, %rd23653, %rd23654;
	shr.u64 	%rd23656, %rd23655, 32;
	and.b64  	%rd23657, %rd23618, 4294967295;
	add.s64 	%rd23658, %rd23656, %rd23657;
	shr.u64 	%rd23659, %rd23658, 32;
	and.b64  	%rd23660, %rd23621, 4294967295;
	add.s64 	%rd23661, %rd23659, %rd23660;
	{ .reg .b32 tmp; mov.b64 {tmp, %r3980}, %rd23661; }
	add.s32 	%r3981, %r3977, %r3980;
	mul.lo.s32 	%r3982, %r86, %r3979;
	cvt.u64.u32 	%rd23662, %r3982;
	and.b64  	%rd23663, %rd23628, 4294967295;
	mad.lo.s64 	%rd23664, %rd14, %rd23662, %rd23663;
	shr.u64 	%rd23665, %rd23664, 32;
	and.b64  	%rd23666, %rd23632, 4294967295;
	add.s64 	%rd23667, %rd23665, %rd23666;
	mad.lo.s64 	%rd23668, %rd15, %rd23662, %rd23667;
	cvt.u32.u64 	%r3983, %rd23668;
	shr.u64 	%rd23669, %rd23668, 32;
	and.b64  	%rd23670, %rd23636, 4294967295;
	add.s64 	%rd23671, %rd23669, %rd23670;
	mad.lo.s64 	%rd23672, %rd16, %rd23662, %rd23671;
	shr.u64 	%rd23673, %rd23672, 32;
	and.b64  	%rd23674, %rd23640, 4294967295;
	add.s64 	%rd23675, %rd23673, %rd23674;
	mad.lo.s64 	%rd23676, %rd17, %rd23662, %rd23675;
	shr.u64 	%rd23677, %rd23676, 32;
	and.b64  	%rd23678, %rd23644, 4294967295;
	add.s64 	%rd23679, %rd23677, %rd23678;
	mad.lo.s64 	%rd23680, %rd18, %rd23662, %rd23679;
	shr.u64 	%rd23681, %rd23680, 32;
	and.b64  	%rd23682, %rd23648, 4294967295;
	add.s64 	%rd23683, %rd23681, %rd23682;
	mad.lo.s64 	%rd23684, %rd19, %rd23662, %rd23683;
	shr.u64 	%rd23685, %rd23684, 32;
	and.b64  	%rd23686, %rd23652, 4294967295;
	add.s64 	%rd23687, %rd23685, %rd23686;
	mad.lo.s64 	%rd23688, %rd20, %rd23662, %rd23687;
	shr.u64 	%rd23689, %rd23688, 32;
	and.b64  	%rd23690, %rd23655, 4294967295;
	add.s64 	%rd23691, %rd23689, %rd23690;
	mad.lo.s64 	%rd23692, %rd21, %rd23662, %rd23691;
	shr.u64 	%rd23693, %rd23692, 32;
	and.b64  	%rd23694, %rd23658, 4294967295;
	add.s64 	%rd23695, %rd23693, %rd23694;
	shr.u64 	%rd23696, %rd23695, 32;
	and.b64  	%rd23697, %rd23661, 4294967295;
	add.s64 	%rd23698, %rd23696, %rd23697;
	{ .reg .b32 tmp; mov.b64 {tmp, %r3984}, %rd23698; }
	add.s32 	%r3985, %r3981, %r3984;
	mul.lo.s32 	%r3986, %r86, %r3983;
	cvt.u64.u32 	%rd23699, %r3986;
	and.b64  	%rd23700, %rd23668, 4294967295;
	mad.lo.s64 	%rd23701, %rd14, %rd23699, %rd23700;
	shr.u64 	%rd23702, %rd23701, 32;
	and.b64  	%rd23703, %rd23672, 4294967295;
	add.s64 	%rd23704, %rd23702, %rd23703;
	mad.lo.s64 	%rd23705, %rd15, %rd23699, %rd23704;
	cvt.u32.u64 	%r3987, %rd23705;
	shr.u64 	%rd23706, %rd23705, 32;
	and.b64  	%rd23707, %rd23676, 4294967295;
	add.s64 	%rd23708, %rd23706, %rd23707;
	mad.lo.s64 	%rd23709, %rd16, %rd23699, %rd23708;
	shr.u64 	%rd23710, %rd23709, 32;
	and.b64  	%rd23711, %rd23680, 4294967295;
	add.s64 	%rd23712, %rd23710, %rd23711;
	mad.lo.s64 	%rd23713, %rd17, %rd23699, %rd23712;
	shr.u64 	%rd23714, %rd23713, 32;
	and.b64  	%rd23715, %rd23684, 4294967295;
	add.s64 	%rd23716, %rd23714, %rd23715;
	mad.lo.s64 	%rd23717, %rd18, %rd23699, %rd23716;
	shr.u64 	%rd23718, %rd23717, 32;
	and.b64  	%rd23719, %rd23688, 4294967295;
	add.s64 	%rd23720, %rd23718, %rd23719;
	mad.lo.s64 	%rd23721, %rd19, %rd23699, %rd23720;
	shr.u64 	%rd23722, %rd23721, 32;
	and.b64  	%rd23723, %rd23692, 4294967295;
	add.s64 	%rd23724, %rd23722, %rd23723;
	mad.lo.s64 	%rd23725, %rd20, %rd23699, %rd23724;
	shr.u64 	%rd23726, %rd23725, 32;
	and.b64  	%rd23727, %rd23695, 4294967295;
	add.s64 	%rd23728, %rd23726, %rd23727;
	mad.lo.s64 	%rd23729, %rd21, %rd23699, %rd23728;
	shr.u64 	%rd23730, %rd23729, 32;
	and.b64  	%rd23731, %rd23698, 4294967295;
	add.s64 	%rd23732, %rd23730, %rd23731;
	{ .reg .b32 tmp; mov.b64 {tmp, %r3988}, %rd23732; }
	add.s32 	%r3989, %r3985, %r3988;
	mul.lo.s32 	%r3990, %r86, %r3987;
	cvt.u64.u32 	%rd23733, %r3990;
	and.b64  	%rd23734, %rd23705, 4294967295;
	mad.lo.s64 	%rd23735, %rd14, %rd23733, %rd23734;
	shr.u64 	%rd23736, %rd23735, 32;
	and.b64  	%rd23737, %rd23709, 4294967295;
	add.s64 	%rd23738, %rd23736, %rd23737;
	mad.lo.s64 	%rd47064, %rd15, %rd23733, %rd23738;
	shr.u64 	%rd23739, %rd47064, 32;
	and.b64  	%rd23740, %rd23713, 4294967295;
	add.s64 	%rd23741, %rd23739, %rd23740;
	mad.lo.s64 	%rd47063, %rd16, %rd23733, %rd23741;
	cvt.u32.u64 	%r148, %rd47063;
	shr.u64 	%rd23742, %rd47063, 32;
	and.b64  	%rd23743, %rd23717, 4294967295;
	add.s64 	%rd23744, %rd23742, %rd23743;
	mad.lo.s64 	%rd47062, %rd17, %rd23733, %rd23744;
	cvt.u32.u64 	%r149, %rd47062;
	shr.u64 	%rd23745, %rd47062, 32;
	and.b64  	%rd23746, %rd23721, 4294967295;
	add.s64 	%rd23747, %rd23745, %rd23746;
	mad.lo.s64 	%rd47061, %rd18, %rd23733, %rd23747;
	cvt.u32.u64 	%r150, %rd47061;
	shr.u64 	%rd23748, %rd47061, 32;
	and.b64  	%rd23749, %rd23725, 4294967295;
	add.s64 	%rd23750, %rd23748, %rd23749;
	mad.lo.s64 	%rd47060, %rd19, %rd23733, %rd23750;
	cvt.u32.u64 	%r151, %rd47060;
	shr.u64 	%rd23751, %rd47060, 32;
	and.b64  	%rd23752, %rd23729, 4294967295;
	add.s64 	%rd23753, %rd23751, %rd23752;
	mad.lo.s64 	%rd47059, %rd20, %rd23733, %rd23753;
	cvt.u32.u64 	%r152, %rd47059;
	shr.u64 	%rd23754, %rd47059, 32;
	and.b64  	%rd23755, %rd23732, 4294967295;
	add.s64 	%rd23756, %rd23754, %rd23755;
	mad.lo.s64 	%rd47058, %rd21, %rd23733, %rd23756;
	cvt.u32.u64 	%r153, %rd47058;
	{ .reg .b32 tmp; mov.b64 {tmp, %r3991}, %rd47058; }
	add.s32 	%r6449, %r3989, %r3991;
	setp.gt.u32 	%p977, %r6449, %r3959;
	@%p977 bra 	$L__BB4_69;
	cvt.u32.u64 	%r3992, %rd21;
	setp.lt.u32 	%p978, %r6449, %r3992;
	@%p978 bra 	$L__BB4_70;
	cvt.u32.u64 	%r3993, %rd20;
	setp.lt.u32 	%p979, %r3993, %r153;
	@%p979 bra 	$L__BB4_69;
	cvt.u32.u64 	%r3994, %rd20;
	setp.gt.u32 	%p980, %r3994, %r153;
	@%p980 bra 	$L__BB4_70;
	cvt.u32.u64 	%r3995, %rd19;
	setp.lt.u32 	%p981, %r3995, %r152;
	@%p981 bra 	$L__BB4_69;
	cvt.u32.u64 	%r3996, %rd19;
	setp.gt.u32 	%p982, %r3996, %r152;
	@%p982 bra 	$L__BB4_70;
	cvt.u32.u64 	%r3997, %rd18;
	setp.lt.u32 	%p983, %r3997, %r151;
	@%p983 bra 	$L__BB4_69;
	cvt.u32.u64 	%r3998, %rd18;
	setp.gt.u32 	%p984, %r3998, %r151;
	@%p984 bra 	$L__BB4_70;
	cvt.u32.u64 	%r3999, %rd17;
	setp.lt.u32 	%p985, %r3999, %r150;
	@%p985 bra 	$L__BB4_69;
	cvt.u32.u64 	%r4000, %rd17;
	setp.gt.u32 	%p986, %r4000, %r150;
	@%p986 bra 	$L__BB4_70;
	cvt.u32.u64 	%r4001, %rd16;
	setp.lt.u32 	%p987, %r4001, %r149;
	@%p987 bra 	$L__BB4_69;
	cvt.u32.u64 	%r4002, %rd16;
	setp.gt.u32 	%p988, %r4002, %r149;
	@%p988 bra 	$L__BB4_70;
	cvt.u32.u64 	%r4003, %rd15;
	setp.lt.u32 	%p989, %r4003, %r148;
	@%p989 bra 	$L__BB4_69;
	cvt.u32.u64 	%r4004, %rd15;
	cvt.u32.u64 	%r4005, %rd14;
	setp.gt.u32 	%p990, %r4004, %r148;
	cvt.u32.u64 	%r4006, %rd47064;
	setp.gt.u32 	%p991, %r4005, %r4006;
	or.pred  	%p992, %p990, %p991;
	@%p992 bra 	$L__BB4_70;
$L__BB4_69:
	cvt.u32.u64 	%r4007, %rd21;
	and.b64  	%rd23758, %rd47064, 4294967295;
	sub.s64 	%rd47064, %rd23758, %rd14;
	shr.u64 	%rd23759, %rd47064, 63;
	and.b64  	%rd23760, %rd47063, 4294967295;
	add.s64 	%rd23761, %rd23759, %rd15;
	sub.s64 	%rd47063, %rd23760, %rd23761;
	shr.u64 	%rd23762, %rd47063, 63;
	and.b64  	%rd23763, %rd47062, 4294967295;
	add.s64 	%rd23764, %rd23762, %rd16;
	sub.s64 	%rd47062, %rd23763, %rd23764;
	shr.u64 	%rd23765, %rd47062, 63;
	and.b64  	%rd23766, %rd47061, 4294967295;
	add.s64 	%rd23767, %rd23765, %rd17;
	sub.s64 	%rd47061, %rd23766, %rd23767;
	shr.u64 	%rd23768, %rd47061, 63;
	and.b64  	%rd23769, %rd47060, 4294967295;
	add.s64 	%rd23770, %rd23768, %rd18;
	sub.s64 	%rd47060, %rd23769, %rd23770;
	shr.u64 	%rd23771, %rd47060, 63;
	and.b64  	%rd23772, %rd47059, 4294967295;
	add.s64 	%rd23773, %rd23771, %rd19;
	sub.s64 	%rd47059, %rd23772, %rd23773;
	shr.u64 	%rd23774, %rd47059, 63;
	and.b64  	%rd23775, %rd47058, 4294967295;
	add.s64 	%rd23776, %rd23774, %rd20;
	sub.s64 	%rd47058, %rd23775, %rd23776;
	shr.u64 	%rd23777, %rd47058, 63;
	cvt.u32.u64 	%r4008, %rd23777;
	add.s32 	%r4009, %r4007, %r4008;
	sub.s32 	%r6449, %r6449, %r4009;
$L__BB4_70:
	cvt.u32.u64 	%r4010, %rd21;
	cvt.u64.u32 	%rd80, %r137;
	and.b64  	%rd81, %rd47064, 4294967295;
	mul.lo.s64 	%rd23778, %rd81, %rd80;
	cvt.u32.u64 	%r4011, %rd23778;
	shr.u64 	%rd23779, %rd23778, 32;
	and.b64  	%rd82, %rd47063, 4294967295;
	mad.lo.s64 	%rd23780, %rd82, %rd80, %rd23779;
	shr.u64 	%rd23781, %rd23780, 32;
	and.b64  	%rd83, %rd47062, 4294967295;
	mad.lo.s64 	%rd23782, %rd83, %rd80, %rd23781;
	shr.u64 	%rd23783, %rd23782, 32;
	and.b64  	%rd84, %rd47061, 4294967295;
	mad.lo.s64 	%rd23784, %rd84, %rd80, %rd23783;
	shr.u64 	%rd23785, %rd23784, 32;
	and.b64  	%rd85, %rd47060, 4294967295;
	mad.lo.s64 	%rd23786, %rd85, %rd80, %rd23785;
	shr.u64 	%rd23787, %rd23786, 32;
	and.b64  	%rd86, %rd47059, 4294967295;
	mad.lo.s64 	%rd23788, %rd86, %rd80, %rd23787;
	shr.u64 	%rd23789, %rd23788, 32;
	and.b64  	%rd87, %rd47058, 4294967295;
	mad.lo.s64 	%rd23790, %rd87, %rd80, %rd23789;
	shr.u64 	%rd23791, %rd23790, 32;
	cvt.u64.u32 	%rd88, %r6449;
	mul.wide.u32 	%rd23792, %r6449, %r137;
	add.s64 	%rd23793, %rd23791, %rd23792;
	shr.u64 	%rd23794, %rd23793, 32;
	cvt.u64.u32 	%rd89, %r136;
	and.b64  	%rd23795, %rd23780, 4294967295;
	mad.lo.s64 	%rd23796, %rd81, %rd89, %rd23795;
	shr.u64 	%rd23797, %rd23796, 32;
	and.b64  	%rd23798, %rd23782, 4294967295;
	add.s64 	%rd23799, %rd23797, %rd23798;
	mad.lo.s64 	%rd23800, %rd82, %rd89, %rd23799;
	shr.u64 	%rd23801, %rd23800, 32;
	and.b64  	%rd23802, %rd23784, 4294967295;
	add.s64 	%rd23803, %rd23801, %rd23802;
	mad.lo.s64 	%rd23804, %rd83, %rd89, %rd23803;
	shr.u64 	%rd23805, %rd23804, 32;
	and.b64  	%rd23806, %rd23786, 4294967295;
	add.s64 	%rd23807, %rd23805, %rd23806;
	mad.lo.s64 	%rd23808, %rd84, %rd89, %rd23807;
	shr.u64 	%rd23809, %rd23808, 32;
	and.b64  	%rd23810, %rd23788, 4294967295;
	add.s64 	%rd23811, %rd23809, %rd23810;
	mad.lo.s64 	%rd23812, %rd85, %rd89, %rd23811;
	shr.u64 	%rd23813, %rd23812, 32;
	and.b64  	%rd23814, %rd23790, 4294967295;
	add.s64 	%rd23815, %rd23813, %rd23814;
	mad.lo.s64 	%rd23816, %rd86, %rd89, %rd23815;
	shr.u64 	%rd23817, %rd23816, 32;
	and.b64  	%rd23818, %rd23793, 4294967295;
	add.s64 	%rd23819, %rd23817, %rd23818;
	mad.lo.s64 	%rd23820, %rd87, %rd89, %rd23819;
	shr.u64 	%rd23821, %rd23820, 32;
	mul.wide.u32 	%rd23822, %r6449, %r136;
	add.s64 	%rd23823, %rd23821, %rd23794;
	add.s64 	%rd23824, %rd23823, %rd23822;
	shr.u64 	%rd23825, %rd23824, 32;
	cvt.u64.u32 	%rd90, %r135;
	and.b64  	%rd23826, %rd23800, 4294967295;
	mad.lo.s64 	%rd23827, %rd81, %rd90, %rd23826;
	shr.u64 	%rd23828, %rd23827, 32;
	and.b64  	%rd23829, %rd23804, 4294967295;
	add.s64 	%rd23830, %rd23828, %rd23829;
	mad.lo.s64 	%rd23831, %rd82, %rd90, %rd23830;
	shr.u64 	%rd23832, %rd23831, 32;
	and.b64  	%rd23833, %rd23808, 4294967295;
	add.s64 	%rd23834, %rd23832, %rd23833;
	mad.lo.s64 	%rd23835, %rd83, %rd90, %rd23834;
	shr.u64 	%rd23836, %rd23835, 32;
	and.b64  	%rd23837, %rd23812, 4294967295;
	add.s64 	%rd23838, %rd23836, %rd23837;
	mad.lo.s64 	%rd23839, %rd84, %rd90, %rd23838;
	shr.u64 	%rd23840, %rd23839, 32;
	and.b64  	%rd23841, %rd23816, 4294967295;
	add.s64 	%rd23842, %rd23840, %rd23841;
	mad.lo.s64 	%rd23843, %rd85, %rd90, %rd23842;
	shr.u64 	%rd23844, %rd23843, 32;
	and.b64  	%rd23845, %rd23820, 4294967295;
	add.s64 	%rd23846, %rd23844, %rd23845;
	mad.lo.s64 	%rd23847, %rd86, %rd90, %rd23846;
	shr.u64 	%rd23848, %rd23847, 32;
	and.b64  	%rd23849, %rd23824, 4294967295;
	add.s64 	%rd23850, %rd23848, %rd23849;
	mad.lo.s64 	%rd23851, %rd87, %rd90, %rd23850;
	shr.u64 	%rd23852, %rd23851, 32;
	mul.wide.u32 	%rd23853, %r6449, %r135;
	add.s64 	%rd23854, %rd23852, %rd23825;
	add.s64 	%rd23855, %rd23854, %rd23853;
	shr.u64 	%rd23856, %rd23855, 32;
	cvt.u64.u32 	%rd91, %r134;
	and.b64  	%rd23857, %rd23831, 4294967295;
	mad.lo.s64 	%rd23858, %rd81, %rd91, %rd23857;
	shr.u64 	%rd23859, %rd23858, 32;
	and.b64  	%rd23860, %rd23835, 4294967295;
	add.s64 	%rd23861, %rd23859, %rd23860;
	mad.lo.s64 	%rd23862, %rd82, %rd91, %rd23861;
	shr.u64 	%rd23863, %rd23862, 32;
	and.b64  	%rd23864, %rd23839, 4294967295;
	add.s64 	%rd23865, %rd23863, %rd23864;
	mad.lo.s64 	%rd23866, %rd83, %rd91, %rd23865;
	shr.u64 	%rd23867, %rd23866, 32;
	and.b64  	%rd23868, %rd23843, 4294967295;
	add.s64 	%rd23869, %rd23867, %rd23868;
	mad.lo.s64 	%rd23870, %rd84, %rd91, %rd23869;
	shr.u64 	%rd23871, %rd23870, 32;
	and.b64  	%rd23872, %rd23847, 4294967295;
	add.s64 	%rd23873, %rd23871, %rd23872;
	mad.lo.s64 	%rd23874, %rd85, %rd91, %rd23873;
	shr.u64 	%rd23875, %rd23874, 32;
	and.b64  	%rd23876, %rd23851, 4294967295;
	add.s64 	%rd23877, %rd23875, %rd23876;
	mad.lo.s64 	%rd23878, %rd86, %rd91, %rd23877;
	shr.u64 	%rd23879, %rd23878, 32;
	and.b64  	%rd23880, %rd23855, 4294967295;
	add.s64 	%rd23881, %rd23879, %rd23880;
	mad.lo.s64 	%rd23882, %rd87, %rd91, %rd23881;
	shr.u64 	%rd23883, %rd23882, 32;
	mul.wide.u32 	%rd23884, %r6449, %r134;
	add.s64 	%rd23885, %rd23883, %rd23856;
	add.s64 	%rd23886, %rd23885, %rd23884;
	shr.u64 	%rd23887, %rd23886, 32;
	cvt.u64.u32 	%rd92, %r133;
	and.b64  	%rd23888, %rd23862, 4294967295;
	mad.lo.s64 	%rd23889, %rd81, %rd92, %rd23888;
	shr.u64 	%rd23890, %rd23889, 32;
	and.b64  	%rd23891, %rd23866, 4294967295;
	add.s64 	%rd23892, %rd23890, %rd23891;
	mad.lo.s64 	%rd23893, %rd82, %rd92, %rd23892;
	shr.u64 	%rd23894, %rd23893, 32;
	and.b64  	%rd23895, %rd23870, 4294967295;
	add.s64 	%rd23896, %rd23894, %rd23895;
	mad.lo.s64 	%rd23897, %rd83, %rd92, %rd23896;
	shr.u64 	%rd23898, %rd23897, 32;
	and.b64  	%rd23899, %rd23874, 4294967295;
	add.s64 	%rd23900, %rd23898, %rd23899;
	mad.lo.s64 	%rd23901, %rd84, %rd92, %rd23900;
	shr.u64 	%rd23902, %rd23901, 32;
	and.b64  	%rd23903, %rd23878, 4294967295;
	add.s64 	%rd23904, %rd23902, %rd23903;
	mad.lo.s64 	%rd23905, %rd85, %rd92, %rd23904;
	shr.u64 	%rd23906, %rd23905, 32;
	and.b64  	%rd23907, %rd23882, 4294967295;
	add.s64 	%rd23908, %rd23906, %rd23907;
	mad.lo.s64 	%rd23909, %rd86, %rd92, %rd23908;
	shr.u64 	%rd23910, %rd23909, 32;
	and.b64  	%rd23911, %rd23886, 4294967295;
	add.s64 	%rd23912, %rd23910, %rd23911;
	mad.lo.s64 	%rd23913, %rd87, %rd92, %rd23912;
	shr.u64 	%rd23914, %rd23913, 32;
	mul.wide.u32 	%rd23915, %r6449, %r133;
	add.s64 	%rd23916, %rd23914, %rd23887;
	add.s64 	%rd23917, %rd23916, %rd23915;
	shr.u64 	%rd23918, %rd23917, 32;
	cvt.u64.u32 	%rd93, %r132;
	and.b64  	%rd23919, %rd23893, 4294967295;
	mad.lo.s64 	%rd23920, %rd81, %rd93, %rd23919;
	shr.u64 	%rd23921, %rd23920, 32;
	and.b64  	%rd23922, %rd23897, 4294967295;
	add.s64 	%rd23923, %rd23921, %rd23922;
	mad.lo.s64 	%rd23924, %rd82, %rd93, %rd23923;
	shr.u64 	%rd23925, %rd23924, 32;
	and.b64  	%rd23926, %rd23901, 4294967295;
	add.s64 	%rd23927, %rd23925, %rd23926;
	mad.lo.s64 	%rd23928, %rd83, %rd93, %rd23927;
	shr.u64 	%rd23929, %rd23928, 32;
	and.b64  	%rd23930, %rd23905, 4294967295;
	add.s64 	%rd23931, %rd23929, %rd23930;
	mad.lo.s64 	%rd23932, %rd84, %rd93, %rd23931;
	shr.u64 	%rd23933, %rd23932, 32;
	and.b64  	%rd23934, %rd23909, 4294967295;
	add.s64 	%rd23935, %rd23933, %rd23934;
	mad.lo.s64 	%rd23936, %rd85, %rd93, %rd23935;
	shr.u64 	%rd23937, %rd23936, 32;
	and.b64  	%rd23938, %rd23913, 4294967295;
	add.s64 	%rd23939, %rd23937, %rd23938;
	mad.lo.s64 	%rd23940, %rd86, %rd93, %rd23939;
	shr.u64 	%rd23941, %rd23940, 32;
	and.b64  	%rd23942, %rd23917, 4294967295;
	add.s64 	%rd23943, %rd23941, %rd23942;
	mad.lo.s64 	%rd23944, %rd87, %rd93, %rd23943;
	shr.u64 	%rd23945, %rd23944, 32;
	mul.wide.u32 	%rd23946, %r6449, %r132;
	add.s64 	%rd23947, %rd23945, %rd23918;
	add.s64 	%rd23948, %rd23947, %rd23946;
	shr.u64 	%rd23949, %rd23948, 32;
	cvt.u64.u32 	%rd94, %r131;
	and.b64  	%rd23950, %rd23924, 4294967295;
	mad.lo.s64 	%rd23951, %rd81, %rd94, %rd23950;
	shr.u64 	%rd23952, %rd23951, 32;
	and.b64  	%rd23953, %rd23928, 4294967295;
	add.s64 	%rd23954, %rd23952, %rd23953;
	mad.lo.s64 	%rd23955, %rd82, %rd94, %rd23954;
	shr.u64 	%rd23956, %rd23955, 32;
	and.b64  	%rd23957, %rd23932, 4294967295;
	add.s64 	%rd23958, %rd23956, %rd23957;
	mad.lo.s64 	%rd23959, %rd83, %rd94, %rd23958;
	shr.u64 	%rd23960, %rd23959, 32;
	and.b64  	%rd23961, %rd23936, 4294967295;
	add.s64 	%rd23962, %rd23960, %rd23961;
	mad.lo.s64 	%rd23963, %rd84, %rd94, %rd23962;
	shr.u64 	%rd23964, %rd23963, 32;
	and.b64  	%rd23965, %rd23940, 4294967295;
	add.s64 	%rd23966, %rd23964, %rd23965;
	mad.lo.s64 	%rd23967, %rd85, %rd94, %rd23966;
	shr.u64 	%rd23968, %rd23967, 32;
	and.b64  	%rd23969, %rd23944, 4294967295;
	add.s64 	%rd23970, %rd23968, %rd23969;
	mad.lo.s64 	%rd23971, %rd86, %rd94, %rd23970;
	shr.u64 	%rd23972, %rd23971, 32;
	and.b64  	%rd23973, %rd23948, 4294967295;
	add.s64 	%rd23974, %rd23972, %rd23973;
	mad.lo.s64 	%rd23975, %rd87, %rd94, %rd23974;
	shr.u64 	%rd23976, %rd23975, 32;
	mul.wide.u32 	%rd23977, %r6449, %r131;
	add.s64 	%rd23978, %rd23976, %rd23949;
	add.s64 	%rd23979, %rd23978, %rd23977;
	shr.u64 	%rd23980, %rd23979, 32;
	cvt.u64.u32 	%rd95, %r130;
	and.b64  	%rd23981, %rd23955, 4294967295;
	mad.lo.s64 	%rd23982, %rd81, %rd95, %rd23981;
	shr.u64 	%rd23983, %rd23982, 32;
	and.b64  	%rd23984, %rd23959, 4294967295;
	add.s64 	%rd23985, %rd23983, %rd23984;
	mad.lo.s64 	%rd23986, %rd82, %rd95, %rd23985;
	shr.u64 	%rd23987, %rd23986, 32;
	and.b64  	%rd23988, %rd23963, 4294967295;
	add.s64 	%rd23989, %rd23987, %rd23988;
	mad.lo.s64 	%rd23990, %rd83, %rd95, %rd23989;
	shr.u64 	%rd23991, %rd23990, 32;
	and.b64  	%rd23992, %rd23967, 4294967295;
	add.s64 	%rd23993, %rd23991, %rd23992;
	mad.lo.s64 	%rd23994, %rd84, %rd95, %rd23993;
	shr.u64 	%rd23995, %rd23994, 32;
	and.b64  	%rd23996, %rd23971, 4294967295;
	add.s64 	%rd23997, %rd23995, %rd23996;
	mad.lo.s64 	%rd23998, %rd85, %rd95, %rd23997;
	shr.u64 	%rd23999, %rd23998, 32;
	and.b64  	%rd24000, %rd23975, 4294967295;
	add.s64 	%rd24001, %rd23999, %rd24000;
	mad.lo.s64 	%rd24002, %rd86, %rd95, %rd24001;
	shr.u64 	%rd24003, %rd24002, 32;
	and.b64  	%rd24004, %rd23979, 4294967295;
	add.s64 	%rd24005, %rd24003, %rd24004;
	mad.lo.s64 	%rd24006, %rd87, %rd95, %rd24005;
	shr.u64 	%rd24007, %rd24006, 32;
	mul.wide.u32 	%rd24008, %r6449, %r130;
	add.s64 	%rd24009, %rd24007, %rd23980;
	add.s64 	%rd24010, %rd24009, %rd24008;
	{ .reg .b32 tmp; mov.b64 {tmp, %r4012}, %rd24010; }
	mul.lo.s32 	%r4013, %r86, %r4011;
	cvt.u64.u32 	%rd24011, %r4013;
	and.b64  	%rd24012, %rd23778, 4294967295;
	mad.lo.s64 	%rd24013, %rd14, %rd24011, %rd24012;
	shr.u64 	%rd24014, %rd24013, 32;
	and.b64  	%rd24015, %rd23796, 4294967295;
	add.s64 	%rd24016, %rd24014, %rd24015;
	mad.lo.s64 	%rd24017, %rd15, %rd24011, %rd24016;
	cvt.u32.u64 	%r4014, %rd24017;
	shr.u64 	%rd24018, %rd24017, 32;
	and.b64  	%rd24019, %rd23827, 4294967295;
	add.s64 	%rd24020, %rd24018, %rd24019;
	mad.lo.s64 	%rd24021, %rd16, %rd24011, %rd24020;
	shr.u64 	%rd24022, %rd24021, 32;
	and.b64  	%rd24023, %rd23858, 4294967295;
	add.s64 	%rd24024, %rd24022, %rd24023;
	mad.lo.s64 	%rd24025, %rd17, %rd24011, %rd24024;
	shr.u64 	%rd24026, %rd24025, 32;
	and.b64  	%rd24027, %rd23889, 4294967295;
	add.s64 	%rd24028, %rd24026, %rd24027;
	mad.lo.s64 	%rd24029, %rd18, %rd24011, %rd24028;
	shr.u64 	%rd24030, %rd24029, 32;
	and.b64  	%rd24031, %rd23920, 4294967295;
	add.s64 	%rd24032, %rd24030, %rd24031;
	mad.lo.s64 	%rd24033, %rd19, %rd24011, %rd24032;
	shr.u64 	%rd24034, %rd24033, 32;
	and.b64  	%rd24035, %rd23951, 4294967295;
	add.s64 	%rd24036, %rd24034, %rd24035;
	mad.lo.s64 	%rd24037, %rd20, %rd24011, %rd24036;
	shr.u64 	%rd24038, %rd24037, 32;
	and.b64  	%rd24039, %rd23982, 4294967295;
	add.s64 	%rd24040, %rd24038, %rd24039;
	mad.lo.s64 	%rd24041, %rd21, %rd24011, %rd24040;
	shr.u64 	%rd24042, %rd24041, 32;
	and.b64  	%rd24043, %rd23986, 4294967295;
	add.s64 	%rd24044, %rd24042, %rd24043;
	shr.u64 	%rd24045, %rd24044, 32;
	and.b64  	%rd24046, %rd23990, 4294967295;
	add.s64 	%rd24047, %rd24045, %rd24046;
	shr.u64 	%rd24048, %rd24047, 32;
	and.b64  	%rd24049, %rd23994, 4294967295;
	add.s64 	%rd24050, %rd24048, %rd24049;
	shr.u64 	%rd24051, %rd24050, 32;
	and.b64  	%rd24052, %rd23998, 4294967295;
	add.s64 	%rd24053, %rd24051, %rd24052;
	shr.u64 	%rd24054, %rd24053, 32;
	and.b64  	%rd24055, %rd24002, 4294967295;
	add.s64 	%rd24056, %rd24054, %rd24055;
	shr.u64 	%rd24057, %rd24056, 32;
	and.b64  	%rd24058, %rd24006, 4294967295;
	add.s64 	%rd24059, %rd24057, %rd24058;
	shr.u64 	%rd24060, %rd24059, 32;
	and.b64  	%rd24061, %rd24010, 4294967295;
	add.s64 	%rd24062, %rd24060, %rd24061;
	{ .reg .b32 tmp; mov.b64 {tmp, %r4015}, %rd24062; }
	add.s32 	%r4016, %r4012, %r4015;
	mul.lo.s32 	%r4017, %r86, %r4014;
	cvt.u64.u32 	%rd24063, %r4017;
	and.b64  	%rd24064, %rd24017, 4294967295;
	mad.lo.s64 	%rd24065, %rd14, %rd24063, %rd24064;
	shr.u64 	%rd24066, %rd24065, 32;
	and.b64  	%rd24067, %rd24021, 4294967295;
	add.s64 	%rd24068, %rd24066, %rd24067;
	mad.lo.s64 	%rd24069, %rd15, %rd24063, %rd24068;
	cvt.u32.u64 	%r4018, %rd24069;
	shr.u64 	%rd24070, %rd24069, 32;
	and.b64  	%rd24071, %rd24025, 4294967295;
	add.s64 	%rd24072, %rd24070, %rd24071;
	mad.lo.s64 	%rd24073, %rd16, %rd24063, %rd24072;
	shr.u64 	%rd24074, %rd24073, 32;
	and.b64  	%rd24075, %rd24029, 4294967295;
	add.s64 	%rd24076, %rd24074, %rd24075;
	mad.lo.s64 	%rd24077, %rd17, %rd24063, %rd24076;
	shr.u64 	%rd24078, %rd24077, 32;
	and.b64  	%rd24079, %rd24033, 4294967295;
	add.s64 	%rd24080, %rd24078, %rd24079;
	mad.lo.s64 	%rd24081, %rd18, %rd24063, %rd24080;
	shr.u64 	%rd24082, %rd24081, 32;
	and.b64  	%rd24083, %rd24037, 4294967295;
	add.s64 	%rd24084, %rd24082, %rd24083;
	mad.lo.s64 	%rd24085, %rd19, %rd24063, %rd24084;
	shr.u64 	%rd24086, %rd24085, 32;
	and.b64  	%rd24087, %rd24041, 4294967295;
	add.s64 	%rd24088, %rd24086, %rd24087;
	mad.lo.s64 	%rd24089, %rd20, %rd24063, %rd24088;
	shr.u64 	%rd24090, %rd24089, 32;
	and.b64  	%rd24091, %rd24044, 4294967295;
	add.s64 	%rd24092, %rd24090, %rd24091;
	mad.lo.s64 	%rd24093, %rd21, %rd24063, %rd24092;
	shr.u64 	%rd24094, %rd24093, 32;
	and.b64  	%rd24095, %rd24047, 4294967295;
	add.s64 	%rd24096, %rd24094, %rd24095;
	shr.u64 	%rd24097, %rd24096, 32;
	and.b64  	%rd24098, %rd24050, 4294967295;
	add.s64 	%rd24099, %rd24097, %rd24098;
	shr.u64 	%rd24100, %rd24099, 32;
	and.b64  	%rd24101, %rd24053, 4294967295;
	add.s64 	%rd24102, %rd24100, %rd24101;
	shr.u64 	%rd24103, %rd24102, 32;
	and.b64  	%rd24104, %rd24056, 4294967295;
	add.s64 	%rd24105, %rd24103, %rd24104;
	shr.u64 	%rd24106, %rd24105, 32;
	and.b64  	%rd24107, %rd24059, 4294967295;
	add.s64 	%rd24108, %rd24106, %rd24107;
	shr.u64 	%rd24109, %rd24108, 32;
	and.b64  	%rd24110, %rd24062, 4294967295;
	add.s64 	%rd24111, %rd24109, %rd24110;
	{ .reg .b32 tmp; mov.b64 {tmp, %r4019}, %rd24111; }
	add.s32 	%r4020, %r4016, %r4019;
	mul.lo.s32 	%r4021, %r86, %r4018;
	cvt.u64.u32 	%rd24112, %r4021;
	and.b64  	%rd24113, %rd24069, 4294967295;
	mad.lo.s64 	%rd24114, %rd14, %rd24112, %rd24113;
	shr.u64 	%rd24115, %rd24114, 32;
	and.b64  	%rd24116, %rd24073, 4294967295;
	add.s64 	%rd24117, %rd24115, %rd24116;
	mad.lo.s64 	%rd24118, %rd15, %rd24112, %rd24117;
	cvt.u32.u64 	%r4022, %rd24118;
	shr.u64 	%rd24119, %rd24118, 32;
	and.b64  	%rd24120, %rd24077, 4294967295;
	add.s64 	%rd24121, %rd24119, %rd24120;
	mad.lo.s64 	%rd24122, %rd16, %rd24112, %rd24121;
	shr.u64 	%rd24123, %rd24122, 32;
	and.b64  	%rd24124, %rd24081, 4294967295;
	add.s64 	%rd24125, %rd24123, %rd24124;
	mad.lo.s64 	%rd24126, %rd17, %rd24112, %rd24125;
	shr.u64 	%rd24127, %rd24126, 32;
	and.b64  	%rd24128, %rd24085, 4294967295;
	add.s64 	%rd24129, %rd24127, %rd24128;
	mad.lo.s64 	%rd24130, %rd18, %rd24112, %rd24129;
	shr.u64 	%rd24131, %rd24130, 32;
	and.b64  	%rd24132, %rd24089, 4294967295;
	add.s64 	%rd24133, %rd24131, %rd24132;
	mad.lo.s64 	%rd24134, %rd19, %rd24112, %rd24133;
	shr.u64 	%rd24135, %rd24134, 32;
	and.b64  	%rd24136, %rd24093, 4294967295;
	add.s64 	%rd24137, %rd24135, %rd24136;
	mad.lo.s64 	%rd24138, %rd20, %rd24112, %rd24137;
	shr.u64 	%rd24139, %rd24138, 32;
	and.b64  	%rd24140, %rd24096, 4294967295;
	add.s64 	%rd24141, %rd24139, %rd24140;
	mad.lo.s64 	%rd24142, %rd21, %rd24112, %rd24141;
	shr.u64 	%rd24143, %rd24142, 32;
	and.b64  	%rd24144, %rd24099, 4294967295;
	add.s64 	%rd24145, %rd24143, %rd24144;
	shr.u64 	%rd24146, %rd24145, 32;
	and.b64  	%rd24147, %rd24102, 4294967295;
	add.s64 	%rd24148, %rd24146, %rd24147;
	shr.u64 	%rd24149, %rd24148, 32;
	and.b64  	%rd24150, %rd24105, 4294967295;
	add.s64 	%rd24151, %rd24149, %rd24150;
	shr.u64 	%rd24152, %rd24151, 32;
	and.b64  	%rd24153, %rd24108, 4294967295;
	add.s64 	%rd24154, %rd24152, %rd24153;
	shr.u64 	%rd24155, %rd24154, 32;
	and.b64  	%rd24156, %rd24111, 4294967295;
	add.s64 	%rd24157, %rd24155, %rd24156;
	{ .reg .b32 tmp; mov.b64 {tmp, %r4023}, %rd24157; }
	add.s32 	%r4024, %r4020, %r4023;
	mul.lo.s32 	%r4025, %r86, %r4022;
	cvt.u64.u32 	%rd24158, %r4025;
	and.b64  	%rd24159, %rd24118, 4294967295;
	mad.lo.s64 	%rd24160, %rd14, %rd24158, %rd24159;
	shr.u64 	%rd24161, %rd24160, 32;
	and.b64  	%rd24162, %rd24122, 4294967295;
	add.s64 	%rd24163, %rd24161, %rd24162;
	mad.lo.s64 	%rd24164, %rd15, %rd24158, %rd24163;
	cvt.u32.u64 	%r4026, %rd24164;
	shr.u64 	%rd24165, %rd24164, 32;
	and.b64  	%rd24166, %rd24126, 4294967295;
	add.s64 	%rd24167, %rd24165, %rd24166;
	mad.lo.s64 	%rd24168, %rd16, %rd24158, %rd24167;
	shr.u64 	%rd24169, %rd24168, 32;
	and.b64  	%rd24170, %rd24130, 4294967295;
	add.s64 	%rd24171, %rd24169, %rd24170;
	mad.lo.s64 	%rd24172, %rd17, %rd24158, %rd24171;
	shr.u64 	%rd24173, %rd24172, 32;
	and.b64  	%rd24174, %rd24134, 4294967295;
	add.s64 	%rd24175, %rd24173, %rd24174;
	mad.lo.s64 	%rd24176, %rd18, %rd24158, %rd24175;
	shr.u64 	%rd24177, %rd24176, 32;
	and.b64  	%rd24178, %rd24138, 4294967295;
	add.s64 	%rd24179, %rd24177, %rd24178;
	mad.lo.s64 	%rd24180, %rd19, %rd24158, %rd24179;
	shr.u64 	%rd24181, %rd24180, 32;
	and.b64  	%rd24182, %rd24142, 4294967295;
	add.s64 	%rd24183, %rd24181, %rd24182;
	mad.lo.s64 	%rd24184, %rd20, %rd24158, %rd24183;
	shr.u64 	%rd24185, %rd24184, 32;
	and.b64  	%rd24186, %rd24145, 4294967295;
	add.s64 	%rd24187, %rd24185, %rd24186;
	mad.lo.s64 	%rd24188, %rd21, %rd24158, %rd24187;
	shr.u64 	%rd24189, %rd24188, 32;
	and.b64  	%rd24190, %rd24148, 4294967295;
	add.s64 	%rd24191, %rd24189, %rd24190;
	shr.u64 	%rd24192, %rd24191, 32;
	and.b64  	%rd24193, %rd24151, 4294967295;
	add.s64 	%rd24194, %rd24192, %rd24193;
	shr.u64 	%rd24195, %rd24194, 32;
	and.b64  	%rd24196, %rd24154, 4294967295;
	add.s64 	%rd24197, %rd24195, %rd24196;
	shr.u64 	%rd24198, %rd24197, 32;
	and.b64  	%rd24199, %rd24157, 4294967295;
	add.s64 	%rd24200, %rd24198, %rd24199;
	{ .reg .b32 tmp; mov.b64 {tmp, %r4027}, %rd24200; }
	add.s32 	%r4028, %r4024, %r4027;
	mul.lo.s32 	%r4029, %r86, %r4026;
	cvt.u64.u32 	%rd24201, %r4029;
	and.b64  	%rd24202, %rd24164, 4294967295;
	mad.lo.s64 	%rd24203, %rd14, %rd24201, %rd24202;
	shr.u64 	%rd24204, %rd24203, 32;
	and.b64  	%rd24205, %rd24168, 4294967295;
	add.s64 	%rd24206, %rd24204, %rd24205;
	mad.lo.s64 	%rd24207, %rd15, %rd24201, %rd24206;
	cvt.u32.u64 	%r4030, %rd24207;
	shr.u64 	%rd24208, %rd24207, 32;
	and.b64  	%rd24209, %rd24172, 4294967295;
	add.s64 	%rd24210, %rd24208, %rd24209;
	mad.lo.s64 	%rd24211, %rd16, %rd24201, %rd24210;
	shr.u64 	%rd24212, %rd24211, 32;
	and.b64  	%rd24213, %rd24176, 4294967295;
	add.s64 	%rd24214, %rd24212, %rd24213;
	mad.lo.s64 	%rd24215, %rd17, %rd24201, %rd24214;
	shr.u64 	%rd24216, %rd24215, 32;
	and.b64  	%rd24217, %rd24180, 4294967295;
	add.s64 	%rd24218, %rd24216, %rd24217;
	mad.lo.s64 	%rd24219, %rd18, %rd24201, %rd24218;
	shr.u64 	%rd24220, %rd24219, 32;
	and.b64  	%rd24221, %rd24184, 4294967295;
	add.s64 	%rd24222, %rd24220, %rd24221;
	mad.lo.s64 	%rd24223, %rd19, %rd24201, %rd24222;
	shr.u64 	%rd24224, %rd24223, 32;
	and.b64  	%rd24225, %rd24188, 4294967295;
	add.s64 	%rd24226, %rd24224, %rd24225;
	mad.lo.s64 	%rd24227, %rd20, %rd24201, %rd24226;
	shr.u64 	%rd24228, %rd24227, 32;
	and.b64  	%rd24229, %rd24191, 4294967295;
	add.s64 	%rd24230, %rd24228, %rd24229;
	mad.lo.s64 	%rd24231, %rd21, %rd24201, %rd24230;
	shr.u64 	%rd24232, %rd24231, 32;
	and.b64  	%rd24233, %rd24194, 4294967295;
	add.s64 	%rd24234, %rd24232, %rd24233;
	shr.u64 	%rd24235, %rd24234, 32;
	and.b64  	%rd24236, %rd24197, 4294967295;
	add.s64 	%rd24237, %rd24235, %rd24236;
	shr.u64 	%rd24238, %rd24237, 32;
	and.b64  	%rd24239, %rd24200, 4294967295;
	add.s64 	%rd24240, %rd24238, %rd24239;
	{ .reg .b32 tmp; mov.b64 {tmp, %r4031}, %rd24240; }
	add.s32 	%r4032, %r4028, %r4031;
	mul.lo.s32 	%r4033, %r86, %r4030;
	cvt.u64.u32 	%rd24241, %r4033;
	and.b64  	%rd24242, %rd24207, 4294967295;
	mad.lo.s64 	%rd24243, %rd14, %rd24241, %rd24242;
	shr.u64 	%rd24244, %rd24243, 32;
	and.b64  	%rd24245, %rd24211, 4294967295;
	add.s64 	%rd24246, %rd24244, %rd24245;
	mad.lo.s64 	%rd24247, %rd15, %rd24241, %rd24246;
	cvt.u32.u64 	%r4034, %rd24247;
	shr.u64 	%rd24248, %rd24247, 32;
	and.b64  	%rd24249, %rd24215, 4294967295;
	add.s64 	%rd24250, %rd24248, %rd24249;
	mad.lo.s64 	%rd24251, %rd16, %rd24241, %rd24250;
	shr.u64 	%rd24252, %rd24251, 32;
	and.b64  	%rd24253, %rd24219, 4294967295;
	add.s64 	%rd24254, %rd24252, %rd24253;
	mad.lo.s64 	%rd24255, %rd17, %rd24241, %rd24254;
	shr.u64 	%rd24256, %rd24255, 32;
	and.b64  	%rd24257, %rd24223, 4294967295;
	add.s64 	%rd24258, %rd24256, %rd24257;
	mad.lo.s64 	%rd24259, %rd18, %rd24241, %rd24258;
	shr.u64 	%rd24260, %rd24259, 32;
	and.b64  	%rd24261, %rd24227, 4294967295;
	add.s64 	%rd24262, %rd24260, %rd24261;
	mad.lo.s64 	%rd24263, %rd19, %rd24241, %rd24262;
	shr.u64 	%rd24264, %rd24263, 32;
	and.b64  	%rd24265, %rd24231, 4294967295;
	add.s64 	%rd24266, %rd24264, %rd24265;
	mad.lo.s64 	%rd24267, %rd20, %rd24241, %rd24266;
	shr.u64 	%rd24268, %rd24267, 32;
	and.b64  	%rd24269, %rd24234, 4294967295;
	add.s64 	%rd24270, %rd24268, %rd24269;
	mad.lo.s64 	%rd24271, %rd21, %rd24241, %rd24270;
	shr.u64 	%rd24272, %rd24271, 32;
	and.b64  	%rd24273, %rd24237, 4294967295;
	add.s64 	%rd24274, %rd24272, %rd24273;
	shr.u64 	%rd24275, %rd24274, 32;
	and.b64  	%rd24276, %rd24240, 4294967295;
	add.s64 	%rd24277, %rd24275, %rd24276;
	{ .reg .b32 tmp; mov.b64 {tmp, %r4035}, %rd24277; }
	add.s32 	%r4036, %r4032, %r4035;
	mul.lo.s32 	%r4037, %r86, %r4034;
	cvt.u64.u32 	%rd24278, %r4037;
	and.b64  	%rd24279, %rd24247, 4294967295;
	mad.lo.s64 	%rd24280, %rd14, %rd24278, %rd24279;
	shr.u64 	%rd24281, %rd24280, 32;
	and.b64  	%rd24282, %rd24251, 4294967295;
	add.s64 	%rd24283, %rd24281, %rd24282;
	mad.lo.s64 	%rd24284, %rd15, %rd24278, %rd24283;
	cvt.u32.u64 	%r4038, %rd24284;
	shr.u64 	%rd24285, %rd24284, 32;
	and.b64  	%rd24286, %rd24255, 4294967295;
	add.s64 	%rd24287, %rd24285, %rd24286;
	mad.lo.s64 	%rd24288, %rd16, %rd24278, %rd24287;
	shr.u64 	%rd24289, %rd24288, 32;
	and.b64  	%rd24290, %rd24259, 4294967295;
	add.s64 	%rd24291, %rd24289, %rd24290;
	mad.lo.s64 	%rd24292, %rd17, %rd24278, %rd24291;
	shr.u64 	%rd24293, %rd24292, 32;
	and.b64  	%rd24294, %rd24263, 4294967295;
	add.s64 	%rd24295, %rd24293, %rd24294;
	mad.lo.s64 	%rd24296, %rd18, %rd24278, %rd24295;
	shr.u64 	%rd24297, %rd24296, 32;
	and.b64  	%rd24298, %rd24267, 4294967295;
	add.s64 	%rd24299, %rd24297, %rd24298;
	mad.lo.s64 	%rd24300, %rd19, %rd24278, %rd24299;
	shr.u64 	%rd24301, %rd24300, 32;
	and.b64  	%rd24302, %rd24271, 4294967295;
	add.s64 	%rd24303, %rd24301, %rd24302;
	mad.lo.s64 	%rd24304, %rd20, %rd24278, %rd24303;
	shr.u64 	%rd24305, %rd24304, 32;
	and.b64  	%rd24306, %rd24274, 4294967295;
	add.s64 	%rd24307, %rd24305, %rd24306;
	mad.lo.s64 	%rd24308, %rd21, %rd24278, %rd24307;
	shr.u64 	%rd24309, %rd24308, 32;
	and.b64  	%rd24310, %rd24277, 4294967295;
	add.s64 	%rd24311, %rd24309, %rd24310;
	{ .reg .b32 tmp; mov.b64 {tmp, %r4039}, %rd24311; }
	add.s32 	%r4040, %r4036, %r4039;
	mul.lo.s32 	%r4041, %r86, %r4038;
	cvt.u64.u32 	%rd24312, %r4041;
	and.b64  	%rd24313, %rd24284, 4294967295;
	mad.lo.s64 	%rd24314, %rd14, %rd24312, %rd24313;
	shr.u64 	%rd24315, %rd24314, 32;
	and.b64  	%rd24316, %rd24288, 4294967295;
	add.s64 	%rd24317, %rd24315, %rd24316;
	mad.lo.s64 	%rd47071, %rd15, %rd24312, %rd24317;
	shr.u64 	%rd24318, %rd47071, 32;
	and.b64  	%rd24319, %rd24292, 4294967295;
	add.s64 	%rd24320, %rd24318, %rd24319;
	mad.lo.s64 	%rd47070, %rd16, %rd24312, %rd24320;
	cvt.u32.u64 	%r157, %rd47070;
	shr.u64 	%rd24321, %rd47070, 32;
	and.b64  	%rd24322, %rd24296, 4294967295;
	add.s64 	%rd24323, %rd24321, %rd24322;
	mad.lo.s64 	%rd47069, %rd17, %rd24312, %rd24323;
	cvt.u32.u64 	%r158, %rd47069;
	shr.u64 	%rd24324, %rd47069, 32;
	and.b64  	%rd24325, %rd24300, 4294967295;
	add.s64 	%rd24326, %rd24324, %rd24325;
	mad.lo.s64 	%rd47068, %rd18, %rd24312, %rd24326;
	cvt.u32.u64 	%r159, %rd47068;
	shr.u64 	%rd24327, %rd47068, 32;
	and.b64  	%rd24328, %rd24304, 4294967295;
	add.s64 	%rd24329, %rd24327, %rd24328;
	mad.lo.s64 	%rd47067, %rd19, %rd24312, %rd24329;
	cvt.u32.u64 	%r160, %rd47067;
	shr.u64 	%rd24330, %rd47067, 32;
	and.b64  	%rd24331, %rd24308, 4294967295;
	add.s64 	%rd24332, %rd24330, %rd24331;
	mad.lo.s64 	%rd47066, %rd20, %rd24312, %rd24332;
	cvt.u32.u64 	%r161, %rd47066;
	shr.u64 	%rd24333, %rd47066, 32;
	and.b64  	%rd24334, %rd24311, 4294967295;
	add.s64 	%rd24335, %rd24333, %rd24334;
	mad.lo.s64 	%rd47065, %rd21, %rd24312, %rd24335;
	cvt.u32.u64 	%r162, %rd47065;
	{ .reg .b32 tmp; mov.b64 {tmp, %r4042}, %rd47065; }
	add.s32 	%r6450, %r4040, %r4042;
	setp.gt.u32 	%p993, %r6450, %r4010;
	@%p993 bra 	$L__BB4_84;
	cvt.u32.u64 	%r4043, %rd21;
	setp.lt.u32 	%p994, %r6450, %r4043;
	@%p994 bra 	$L__BB4_85;
	cvt.u32.u64 	%r4044, %rd20;
	setp.lt.u32 	%p995, %r4044, %r162;
	@%p995 bra 	$L__BB4_84;
	cvt.u32.u64 	%r4045, %rd20;
	setp.gt.u32 	%p996, %r4045, %r162;
	@%p996 bra 	$L__BB4_85;
	cvt.u32.u64 	%r4046, %rd19;
	setp.lt.u32 	%p997, %r4046, %r161;
	@%p997 bra 	$L__BB4_84;
	cvt.u32.u64 	%r4047, %rd19;
	setp.gt.u32 	%p998, %r4047, %r161;
	@%p998 bra 	$L__BB4_85;
	cvt.u32.u64 	%r4048, %rd18;
	setp.lt.u32 	%p999, %r4048, %r160;
	@%p999 bra 	$L__BB4_84;
	cvt.u32.u64 	%r4049, %rd18;
	setp.gt.u32 	%p1000, %r4049, %r160;
	@%p1000 bra 	$L__BB4_85;
	cvt.u32.u64 	%r4050, %rd17;
	setp.lt.u32 	%p1001, %r4050, %r159;
	@%p1001 bra 	$L__BB4_84;
	cvt.u32.u64 	%r4051, %rd17;
	setp.gt.u32 	%p1002, %r4051, %r159;
	@%p1002 bra 	$L__BB4_85;
	cvt.u32.u64 	%r4052, %rd16;
	setp.lt.u32 	%p1003, %r4052, %r158;
	@%p1003 bra 	$L__BB4_84;
	cvt.u32.u64 	%r4053, %rd16;
	setp.gt.u32 	%p1004, %r4053, %r158;
	@%p1004 bra 	$L__BB4_85;
	cvt.u32.u64 	%r4054, %rd15;
	setp.lt.u32 	%p1005, %r4054, %r157;
	@%p1005 bra 	$L__BB4_84;
	cvt.u32.u64 	%r4055, %rd15;
	cvt.u32.u64 	%r4056, %rd14;
	setp.gt.u32 	%p1006, %r4055, %r157;
	cvt.u32.u64 	%r4057, %rd47071;
	setp.gt.u32 	%p1007, %r4056, %r4057;
	or.pred  	%p1008, %p1006, %p1007;
	@%p1008 bra 	$L__BB4_85;
$L__BB4_84:
	cvt.u32.u64 	%r4058, %rd21;
	and.b64  	%rd24337, %rd47071, 4294967295;
	sub.s64 	%rd47071, %rd24337, %rd14;
	shr.u64 	%rd24338, %rd47071, 63;
	and.b64  	%rd24339, %rd47070, 4294967295;
	add.s64 	%rd24340, %rd24338, %rd15;
	sub.s64 	%rd47070, %rd24339, %rd24340;
	shr.u64 	%rd24341, %rd47070, 63;
	and.b64  	%rd24342, %rd47069, 4294967295;
	add.s64 	%rd24343, %rd24341, %rd16;
	sub.s64 	%rd47069, %rd24342, %rd24343;
	shr.u64 	%rd24344, %rd47069, 63;
	and.b64  	%rd24345, %rd47068, 4294967295;
	add.s64 	%rd24346, %rd24344, %rd17;
	sub.s64 	%rd47068, %rd24345, %rd24346;
	shr.u64 	%rd24347, %rd47068, 63;
	and.b64  	%rd24348, %rd47067, 4294967295;
	add.s64 	%rd24349, %rd24347, %rd18;
	sub.s64 	%rd47067, %rd24348, %rd24349;
	shr.u64 	%rd24350, %rd47067, 63;
	and.b64  	%rd24351, %rd47066, 4294967295;
	add.s64 	%rd24352, %rd24350, %rd19;
	sub.s64 	%rd47066, %rd24351, %rd24352;
	shr.u64 	%rd24353, %rd47066, 63;
	and.b64  	%rd24354, %rd47065, 4294967295;
	add.s64 	%rd24355, %rd24353, %rd20;
	sub.s64 	%rd47065, %rd24354, %rd24355;
	shr.u64 	%rd24356, %rd47065, 63;
	cvt.u32.u64 	%r4059, %rd24356;
	add.s32 	%r4060, %r4058, %r4059;
	sub.s32 	%r6450, %r6450, %r4060;
$L__BB4_85:
	cvt.u32.u64 	%r4061, %rd21;
	cvt.u64.u32 	%rd24357, %r112;
	and.b64  	%rd117, %rd47057, 4294967295;
	mul.lo.s64 	%rd24358, %rd117, %rd24357;
	cvt.u32.u64 	%r4062, %rd24358;
	shr.u64 	%rd24359, %rd24358, 32;
	and.b64  	%rd118, %rd47056, 4294967295;
	mad.lo.s64 	%rd24360, %rd118, %rd24357, %rd24359;
	shr.u64 	%rd24361, %rd24360, 32;
	and.b64  	%rd119, %rd47055, 4294967295;
	mad.lo.s64 	%rd24362, %rd119, %rd24357, %rd24361;
	shr.u64 	%rd24363, %rd24362, 32;
	and.b64  	%rd120, %rd47054, 4294967295;
	mad.lo.s64 	%rd24364, %rd120, %rd24357, %rd24363;
	shr.u64 	%rd24365, %rd24364, 32;
	and.b64  	%rd121, %rd47053, 4294967295;
	mad.lo.s64 	%rd24366, %rd121, %rd24357, %rd24365;
	shr.u64 	%rd24367, %rd24366, 32;
	and.b64  	%rd122, %rd47052, 4294967295;
	mad.lo.s64 	%rd24368, %rd122, %rd24357, %rd24367;
	shr.u64 	%rd24369, %rd24368, 32;
	and.b64  	%rd123, %rd47051, 4294967295;
	mad.lo.s64 	%rd24370, %rd123, %rd24357, %rd24369;
	shr.u64 	%rd24371, %rd24370, 32;
	cvt.u64.u32 	%rd124, %r6448;
	mul.wide.u32 	%rd24372, %r6448, %r112;
	add.s64 	%rd24373, %rd24371, %rd24372;
	shr.u64 	%rd24374, %rd24373, 32;
	cvt.u64.u32 	%rd24375, %r111;
	and.b64  	%rd24376, %rd24360, 4294967295;
	mad.lo.s64 	%rd24377, %rd117, %rd24375, %rd24376;
	shr.u64 	%rd24378, %rd24377, 32;
	and.b64  	%rd24379, %rd24362, 4294967295;
	add.s64 	%rd24380, %rd24378, %rd24379;
	mad.lo.s64 	%rd24381, %rd118, %rd24375, %rd24380;
	shr.u64 	%rd24382, %rd24381, 32;
	and.b64  	%rd24383, %rd24364, 4294967295;
	add.s64 	%rd24384, %rd24382, %rd24383;
	mad.lo.s64 	%rd24385, %rd119, %rd24375, %rd24384;
	shr.u64 	%rd24386, %rd24385, 32;
	and.b64  	%rd24387, %rd24366, 4294967295;
	add.s64 	%rd24388, %rd24386, %rd24387;
	mad.lo.s64 	%rd24389, %rd120, %rd24375, %rd24388;
	shr.u64 	%rd24390, %rd24389, 32;
	and.b64  	%rd24391, %rd24368, 4294967295;
	add.s64 	%rd24392, %rd24390, %rd24391;
	mad.lo.s64 	%rd24393, %rd121, %rd24375, %rd24392;
	shr.u64 	%rd24394, %rd24393, 32;
	and.b64  	%rd24395, %rd24370, 4294967295;
	add.s64 	%rd24396, %rd24394, %rd24395;
	mad.lo.s64 	%rd24397, %rd122, %rd24375, %rd24396;
	shr.u64 	%rd24398, %rd24397, 32;
	and.b64  	%rd24399, %rd24373, 4294967295;
	add.s64 	%rd24400, %rd24398, %rd24399;
	mad.lo.s64 	%rd24401, %rd123, %rd24375, %rd24400;
	shr.u64 	%rd24402, %rd24401, 32;
	mul.wide.u32 	%rd24403, %r6448, %r111;
	add.s64 	%rd24404, %rd24402, %rd24374;
	add.s64 	%rd24405, %rd24404, %rd24403;
	shr.u64 	%rd24406, %rd24405, 32;
	cvt.u64.u32 	%rd24407, %r110;
	and.b64  	%rd24408, %rd24381, 4294967295;
	mad.lo.s64 	%rd24409, %rd117, %rd24407, %rd24408;
	shr.u64 	%rd24410, %rd24409, 32;
	and.b64  	%rd24411, %rd24385, 4294967295;
	add.s64 	%rd24412, %rd24410, %rd24411;
	mad.lo.s64 	%rd24413, %rd118, %rd24407, %rd24412;
	shr.u64 	%rd24414, %rd24413, 32;
	and.b64  	%rd24415, %rd24389, 4294967295;
	add.s64 	%rd24416, %rd24414, %rd24415;
	mad.lo.s64 	%rd24417, %rd119, %rd24407, %rd24416;
	shr.u64 	%rd24418, %rd24417, 32;
	and.b64  	%rd24419, %rd24393, 4294967295;
	add.s64 	%rd24420, %rd24418, %rd24419;
	mad.lo.s64 	%rd24421, %rd120, %rd24407, %rd24420;
	shr.u64 	%rd24422, %rd24421, 32;
	and.b64  	%rd24423, %rd24397, 4294967295;
	add.s64 	%rd24424, %rd24422, %rd24423;
	mad.lo.s64 	%rd24425, %rd121, %rd24407, %rd24424;
	shr.u64 	%rd24426, %rd24425, 32;
	and.b64  	%rd24427, %rd24401, 4294967295;
	add.s64 	%rd24428, %rd24426, %rd24427;
	mad.lo.s64 	%rd24429, %rd122, %rd24407, %rd24428;
	shr.u64 	%rd24430, %rd24429, 32;
	and.b64  	%rd24431, %rd24405, 4294967295;
	add.s64 	%rd24432, %rd24430, %rd24431;
	mad.lo.s64 	%rd24433, %rd123, %rd24407, %rd24432;
	shr.u64 	%rd24434, %rd24433, 32;
	mul.wide.u32 	%rd24435, %r6448, %r110;
	add.s64 	%rd24436, %rd24434, %rd24406;
	add.s64 	%rd24437, %rd24436, %rd24435;
	shr.u64 	%rd24438, %rd24437, 32;
	cvt.u64.u32 	%rd24439, %r109;
	and.b64  	%rd24440, %rd24413, 4294967295;
	mad.lo.s64 	%rd24441, %rd117, %rd24439, %rd24440;
	shr.u64 	%rd24442, %rd24441, 32;
	and.b64  	%rd24443, %rd24417, 4294967295;
	add.s64 	%rd24444, %rd24442, %rd24443;
	mad.lo.s64 	%rd24445, %rd118, %rd24439, %rd24444;
	shr.u64 	%rd24446, %rd24445, 32;
	and.b64  	%rd24447, %rd24421, 4294967295;
	add.s64 	%rd24448, %rd24446, %rd24447;
	mad.lo.s64 	%rd24449, %rd119, %rd24439, %rd24448;
	shr.u64 	%rd24450, %rd24449, 32;
	and.b64  	%rd24451, %rd24425, 4294967295;
	add.s64 	%rd24452, %rd24450, %rd24451;
	mad.lo.s64 	%rd24453, %rd120, %rd24439, %rd24452;
	shr.u64 	%rd24454, %rd24453, 32;
	and.b64  	%rd24455, %rd24429, 4294967295;
	add.s64 	%rd24456, %rd24454, %rd24455;
	mad.lo.s64 	%rd24457, %rd121, %rd24439, %rd24456;
	shr.u64 	%rd24458, %rd24457, 32;
	and.b64  	%rd24459, %rd24433, 4294967295;
	add.s64 	%rd24460, %rd24458, %rd24459;
	mad.lo.s64 	%rd24461, %rd122, %rd24439, %rd24460;
	shr.u64 	%rd24462, %rd24461, 32;
	and.b64  	%rd24463, %rd24437, 4294967295;
	add.s64 	%rd24464, %rd24462, %rd24463;
	mad.lo.s64 	%rd24465, %rd123, %rd24439, %rd24464;
	shr.u64 	%rd24466, %rd24465, 32;
	mul.wide.u32 	%rd24467, %r6448, %r109;
	add.s64 	%rd24468, %rd24466, %rd24438;
	add.s64 	%rd24469, %rd24468, %rd24467;
	shr.u64 	%rd24470, %rd24469, 32;
	cvt.u64.u32 	%rd24471, %r108;
	and.b64  	%rd24472, %rd24445, 4294967295;
	mad.lo.s64 	%rd24473, %rd117, %rd24471, %rd24472;
	shr.u64 	%rd24474, %rd24473, 32;
	and.b64  	%rd24475, %rd24449, 4294967295;
	add.s64 	%rd24476, %rd24474, %rd24475;
	mad.lo.s64 	%rd24477, %rd118, %rd24471, %rd24476;
	shr.u64 	%rd24478, %rd24477, 32;
	and.b64  	%rd24479, %rd24453, 4294967295;
	add.s64 	%rd24480, %rd24478, %rd24479;
	mad.lo.s64 	%rd24481, %rd119, %rd24471, %rd24480;
	shr.u64 	%rd24482, %rd24481, 32;
	and.b64  	%rd24483, %rd24457, 4294967295;
	add.s64 	%rd24484, %rd24482, %rd24483;
	mad.lo.s64 	%rd24485, %rd120, %rd24471, %rd24484;
	shr.u64 	%rd24486, %rd24485, 32;
	and.b64  	%rd24487, %rd24461, 4294967295;
	add.s64 	%rd24488, %rd24486, %rd24487;
	mad.lo.s64 	%rd24489, %rd121, %rd24471, %rd24488;
	shr.u64 	%rd24490, %rd24489, 32;
	and.b64  	%rd24491, %rd24465, 4294967295;
	add.s64 	%rd24492, %rd24490, %rd24491;
	mad.lo.s64 	%rd24493, %rd122, %rd24471, %rd24492;
	shr.u64 	%rd24494, %rd24493, 32;
	and.b64  	%rd24495, %rd24469, 4294967295;
	add.s64 	%rd24496, %rd24494, %rd24495;
	mad.lo.s64 	%rd24497, %rd123, %rd24471, %rd24496;
	shr.u64 	%rd24498, %rd24497, 32;
	mul.wide.u32 	%rd24499, %r6448, %r108;
	add.s64 	%rd24500, %rd24498, %rd24470;
	add.s64 	%rd24501, %rd24500, %rd24499;
	shr.u64 	%rd24502, %rd24501, 32;
	cvt.u64.u32 	%rd24503, %r107;
	and.b64  	%rd24504, %rd24477, 4294967295;
	mad.lo.s64 	%rd24505, %rd117, %rd24503, %rd24504;
	shr.u64 	%rd24506, %rd24505, 32;
	and.b64  	%rd24507, %rd24481, 4294967295;
	add.s64 	%rd24508, %rd24506, %rd24507;
	mad.lo.s64 	%rd24509, %rd118, %rd24503, %rd24508;
	shr.u64 	%rd24510, %rd24509, 32;
	and.b64  	%rd24511, %rd24485, 4294967295;
	add.s64 	%rd24512, %rd24510, %rd24511;
	mad.lo.s64 	%rd24513, %rd119, %rd24503, %rd24512;
	shr.u64 	%rd24514, %rd24513, 32;
	and.b64  	%rd24515, %rd24489, 4294967295;
	add.s64 	%rd24516, %rd24514, %rd24515;
	mad.lo.s64 	%rd24517, %rd120, %rd24503, %rd24516;
	shr.u64 	%rd24518, %rd24517, 32;
	and.b64  	%rd24519, %rd24493, 4294967295;
	add.s64 	%rd24520, %rd24518, %rd24519;
	mad.lo.s64 	%rd24521, %rd121, %rd24503, %rd24520;
	shr.u64 	%rd24522, %rd24521, 32;
	and.b64  	%rd24523, %rd24497, 4294967295;
	add.s64 	%rd24524, %rd24522, %rd24523;
	mad.lo.s64 	%rd24525, %rd122, %rd24503, %rd24524;
	shr.u64 	%rd24526, %rd24525, 32;
	and.b64  	%rd24527, %rd24501, 4294967295;
	add.s64 	%rd24528, %rd24526, %rd24527;
	mad.lo.s64 	%rd24529, %rd123, %rd24503, %rd24528;
	shr.u64 	%rd24530, %rd24529, 32;
	mul.wide.u32 	%rd24531, %r6448, %r107;
	add.s64 	%rd24532, %rd24530, %rd24502;
	add.s64 	%rd24533, %rd24532, %rd24531;
	shr.u64 	%rd24534, %rd24533, 32;
	cvt.u64.u32 	%rd24535, %r106;
	and.b64  	%rd24536, %rd24509, 4294967295;
	mad.lo.s64 	%rd24537, %rd117, %rd24535, %rd24536;
	shr.u64 	%rd24538, %rd24537, 32;
	and.b64  	%rd24539, %rd24513, 4294967295;
	add.s64 	%rd24540, %rd24538, %rd24539;
	mad.lo.s64 	%rd24541, %rd118, %rd24535, %rd24540;
	shr.u64 	%rd24542, %rd24541, 32;
	and.b64  	%rd24543, %rd24517, 4294967295;
	add.s64 	%rd24544, %rd24542, %rd24543;
	mad.lo.s64 	%rd24545, %rd119, %rd24535, %rd24544;
	shr.u64 	%rd24546, %rd24545, 32;
	and.b64  	%rd24547, %rd24521, 4294967295;
	add.s64 	%rd24548, %rd24546, %rd24547;
	mad.lo.s64 	%rd24549, %rd120, %rd24535, %rd24548;
	shr.u64 	%rd24550, %rd24549, 32;
	and.b64  	%rd24551, %rd24525, 4294967295;
	add.s64 	%rd24552, %rd24550, %rd24551;
	mad.lo.s64 	%rd24553, %rd121, %rd24535, %rd24552;
	shr.u64 	%rd24554, %rd24553, 32;
	and.b64  	%rd24555, %rd24529, 4294967295;
	add.s64 	%rd24556, %rd24554, %rd24555;
	mad.lo.s64 	%rd24557, %rd122, %rd24535, %rd24556;
	shr.u64 	%rd24558, %rd24557, 32;
	and.b64  	%rd24559, %rd24533, 4294967295;
	add.s64 	%rd24560, %rd24558, %rd24559;
	mad.lo.s64 	%rd24561, %rd123, %rd24535, %rd24560;
	shr.u64 	%rd24562, %rd24561, 32;
	mul.wide.u32 	%rd24563, %r6448, %r106;
	add.s64 	%rd24564, %rd24562, %rd24534;
	add.s64 	%rd24565, %rd24564, %rd24563;
	shr.u64 	%rd24566, %rd24565, 32;
	cvt.u64.u32 	%rd24567, %r105;
	and.b64  	%rd24568, %rd24541, 4294967295;
	mad.lo.s64 	%rd24569, %rd117, %rd24567, %rd24568;
	shr.u64 	%rd24570, %rd24569, 32;
	and.b64  	%rd24571, %rd24545, 4294967295;
	add.s64 	%rd24572, %rd24570, %rd24571;
	mad.lo.s64 	%rd24573, %rd118, %rd24567, %rd24572;
	shr.u64 	%rd24574, %rd24573, 32;
	and.b64  	%rd24575, %rd24549, 4294967295;
	add.s64 	%rd24576, %rd24574, %rd24575;
	mad.lo.s64 	%rd24577, %rd119, %rd24567, %rd24576;
	shr.u64 	%rd24578, %rd24577, 32;
	and.b64  	%rd24579, %rd24553, 4294967295;
	add.s64 	%rd24580, %rd24578, %rd24579;
	mad.lo.s64 	%rd24581, %rd120, %rd24567, %rd24580;
	shr.u64 	%rd24582, %rd24581, 32;
	and.b64  	%rd24583, %rd24557, 4294967295;
	add.s64 	%rd24584, %rd24582, %rd24583;
	mad.lo.s64 	%rd24585, %rd121, %rd24567, %rd24584;
	shr.u64 	%rd24586, %rd24585, 32;
	and.b64  	%rd24587, %rd24561, 4294967295;
	add.s64 	%rd24588, %rd24586, %rd24587;
	mad.lo.s64 	%rd24589, %rd122, %rd24567, %rd24588;
	shr.u64 	%rd24590, %rd24589, 32;
	and.b64  	%rd24591, %rd24565, 4294967295;
	add.s64 	%rd24592, %rd24590, %rd24591;
	mad.lo.s64 	%rd24593, %rd123, %rd24567, %rd24592;
	shr.u64 	%rd24594, %rd24593, 32;
	mul.wide.u32 	%rd24595, %r6448, %r105;
	add.s64 	%rd24596, %rd24594, %rd24566;
	add.s64 	%rd24597, %rd24596, %rd24595;
	{ .reg .b32 tmp; mov.b64 {tmp, %r4063}, %rd24597; }
	mul.lo.s32 	%r4064, %r86, %r4062;
	cvt.u64.u32 	%rd24598, %r4064;
	and.b64  	%rd24599, %rd24358, 4294967295;
	mad.lo.s64 	%rd24600, %rd14, %rd24598, %rd24599;
	shr.u64 	%rd24601, %rd24600, 32;
	and.b64  	%rd24602, %rd24377, 4294967295;
	add.s64 	%rd24603, %rd24601, %rd24602;
	mad.lo.s64 	%rd24604, %rd15, %rd24598, %rd24603;
	cvt.u32.u64 	%r4065, %rd24604;
	shr.u64 	%rd24605, %rd24604, 32;
	and.b64  	%rd24606, %rd24409, 4294967295;
	add.s64 	%rd24607, %rd24605, %rd24606;
	mad.lo.s64 	%rd24608, %rd16, %rd24598, %rd24607;
	shr.u64 	%rd24609, %rd24608, 32;
	and.b64  	%rd24610, %rd24441, 4294967295;
	add.s64 	%rd24611, %rd24609, %rd24610;
	mad.lo.s64 	%rd24612, %rd17, %rd24598, %rd24611;
	shr.u64 	%rd24613, %rd24612, 32;
	and.b64  	%rd24614, %rd24473, 4294967295;
	add.s64 	%rd24615, %rd24613, %rd24614;
	mad.lo.s64 	%rd24616, %rd18, %rd24598, %rd24615;
	shr.u64 	%rd24617, %rd24616, 32;
	and.b64  	%rd24618, %rd24505, 4294967295;
	add.s64 	%rd24619, %rd24617, %rd24618;
	mad.lo.s64 	%rd24620, %rd19, %rd24598, %rd24619;
	shr.u64 	%rd24621, %rd24620, 32;
	and.b64  	%rd24622, %rd24537, 4294967295;
	add.s64 	%rd24623, %rd24621, %rd24622;
	mad.lo.s64 	%rd24624, %rd20, %rd24598, %rd24623;
	shr.u64 	%rd24625, %rd24624, 32;
	and.b64  	%rd24626, %rd24569, 4294967295;
	add.s64 	%rd24627, %rd24625, %rd24626;
	mad.lo.s64 	%rd24628, %rd21, %rd24598, %rd24627;
	shr.u64 	%rd24629, %rd24628, 32;
	and.b64  	%rd24630, %rd24573, 4294967295;
	add.s64 	%rd24631, %rd24629, %rd24630;
	shr.u64 	%rd24632, %rd24631, 32;
	and.b64  	%rd24633, %rd24577, 4294967295;
	add.s64 	%rd24634, %rd24632, %rd24633;
	shr.u64 	%rd24635, %rd24634, 32;
	and.b64  	%rd24636, %rd24581, 4294967295;
	add.s64 	%rd24637, %rd24635, %rd24636;
	shr.u64 	%rd24638, %rd24637, 32;
	and.b64  	%rd24639, %rd24585, 4294967295;
	add.s64 	%rd24640, %rd24638, %rd24639;
	shr.u64 	%rd24641, %rd24640, 32;
	and.b64  	%rd24642, %rd24589, 4294967295;
	add.s64 	%rd24643, %rd24641, %rd24642;
	shr.u64 	%rd24644, %rd24643, 32;
	and.b64  	%rd24645, %rd24593, 4294967295;
	add.s64 	%rd24646, %rd24644, %rd24645;
	shr.u64 	%rd24647, %rd24646, 32;
	and.b64  	%rd24648, %rd24597, 4294967295;
	add.s64 	%rd24649, %rd24647, %rd24648;
	{ .reg .b32 tmp; mov.b64 {tmp, %r4066}, %rd24649; }
	add.s32 	%r4067, %r4063, %r4066;
	mul.lo.s32 	%r4068, %r86, %r4065;
	cvt.u64.u32 	%rd24650, %r4068;
	and.b64  	%rd24651, %rd24604, 4294967295;
	mad.lo.s64 	%rd24652, %rd14, %rd24650, %rd24651;
	shr.u64 	%rd24653, %rd24652, 32;
	and.b64  	%rd24654, %rd24608, 4294967295;
	add.s64 	%rd24655, %rd24653, %rd24654;
	mad.lo.s64 	%rd24656, %rd15, %rd24650, %rd24655;
	cvt.u32.u64 	%r4069, %rd24656;
	shr.u64 	%rd24657, %rd24656, 32;
	and.b64  	%rd24658, %rd24612, 4294967295;
	add.s64 	%rd24659, %rd24657, %rd24658;
	mad.lo.s64 	%rd24660, %rd16, %rd24650, %rd24659;
	shr.u64 	%rd24661, %rd24660, 32;
	and.b64  	%rd24662, %rd24616, 4294967295;
	add.s64 	%rd24663, %rd24661, %rd24662;
	mad.lo.s64 	%rd24664, %rd17, %rd24650, %rd24663;
	shr.u64 	%rd24665, %rd24664, 32;
	and.b64  	%rd24666, %rd24620, 4294967295;
	add.s64 	%rd24667, %rd24665, %rd24666;
	mad.lo.s64 	%rd24668, %rd18, %rd24650, %rd24667;
	shr.u64 	%rd24669, %rd24668, 32;
	and.b64  	%rd24670, %rd24624, 4294967295;
	add.s64 	%rd24671, %rd24669, %rd24670;
	mad.lo.s64 	%rd24672, %rd19, %rd24650, %rd24671;
	shr.u64 	%rd24673, %rd24672, 32;
	and.b64  	%rd24674, %rd24628, 4294967295;
	add.s64 	%rd24675, %rd24673, %rd24674;
	mad.lo.s64 	%rd24676, %rd20, %rd24650, %rd24675;
	shr.u64 	%rd24677, %rd24676, 32;
	and.b64  	%rd24678, %rd24631, 4294967295;
	add.s64 	%rd24679, %rd24677, %rd24678;
	mad.lo.s64 	%rd24680, %rd21, %rd24650, %rd24679;
	shr.u64 	%rd24681, %rd24680, 32;
	and.b64  	%rd24682, %rd24634, 4294967295;
	add.s64 	%rd24683, %rd24681, %rd24682;
	shr.u64 	%rd24684, %rd24683, 32;
	and.b64  	%rd24685, %rd24637, 4294967295;
	add.s64 	%rd24686, %rd24684, %rd24685;
	shr.u64 	%rd24687, %rd24686, 32;
	and.b64  	%rd24688, %rd24640, 4294967295;
	add.s64 	%rd24689, %rd24687, %rd24688;
	shr.u64 	%rd24690, %rd24689, 32;
	and.b64  	%rd24691, %rd24643, 4294967295;
	add.s64 	%rd24692, %rd24690, %rd24691;
	shr.u64 	%rd24693, %rd24692, 32;
	and.b64  	%rd24694, %rd24646, 4294967295;
	add.s64 	%rd24695, %rd24693, %rd24694;
	shr.u64 	%rd24696, %rd24695, 32;
	and.b64  	%rd24697, %rd24649, 4294967295;
	add.s64 	%rd24698, %rd24696, %rd24697;
	{ .reg .b32 tmp; mov.b64 {tmp, %r4070}, %rd24698; }
	add.s32 	%r4071, %r4067, %r4070;
	mul.lo.s32 	%r4072, %r86, %r4069;
	cvt.u64.u32 	%rd24699, %r4072;
	and.b64  	%rd24700, %rd24656, 4294967295;
	mad.lo.s64 	%rd24701, %rd14, %rd24699, %rd24700;
	shr.u64 	%rd24702, %rd24701, 32;
	and.b64  	%rd24703, %rd24660, 4294967295;
	add.s64 	%rd24704, %rd24702, %rd24703;
	mad.lo.s64 	%rd24705, %rd15, %rd24699, %rd24704;
	cvt.u32.u64 	%r4073, %rd24705;
	shr.u64 	%rd24706, %rd24705, 32;
	and.b64  	%rd24707, %rd24664, 4294967295;
	add.s64 	%rd24708, %rd24706, %rd24707;
	mad.lo.s64 	%rd24709, %rd16, %rd24699, %rd24708;
	shr.u64 	%rd24710, %rd24709, 32;
	and.b64  	%rd24711, %rd24668, 4294967295;
	add.s64 	%rd24712, %rd24710, %rd24711;
	mad.lo.s64 	%rd24713, %rd17, %rd24699, %rd24712;
	shr.u64 	%rd24714, %rd24713, 32;
	and.b64  	%rd24715, %rd24672, 4294967295;
	add.s64 	%rd24716, %rd24714, %rd24715;
	mad.lo.s64 	%rd24717, %rd18, %rd24699, %rd24716;
	shr.u64 	%rd24718, %rd24717, 32;
	and.b64  	%rd24719, %rd24676, 4294967295;
	add.s64 	%rd24720, %rd24718, %rd24719;
	mad.lo.s64 	%rd24721, %rd19, %rd24699, %rd24720;
	shr.u64 	%rd24722, %rd24721, 32;
	and.b64  	%rd24723, %rd24680, 4294967295;
	add.s64 	%rd24724, %rd24722, %rd24723;
	mad.lo.s64 	%rd24725, %rd20, %rd24699, %rd24724;
	shr.u64 	%rd24726, %rd24725, 32;
	and.b64  	%rd24727, %rd24683, 4294967295;
	add.s64 	%rd24728, %rd24726, %rd24727;
	mad.lo.s64 	%rd24729, %rd21, %rd24699, %rd24728;
	shr.u64 	%rd24730, %rd24729, 32;
	and.b64  	%rd24731, %rd24686, 4294967295;
	add.s64 	%rd24732, %rd24730, %rd24731;
	shr.u64 	%rd24733, %rd24732, 32;
	and.b64  	%rd24734, %rd24689, 4294967295;
	add.s64 	%rd24735, %rd24733, %rd24734;
	shr.u64 	%rd24736, %rd24735, 32;
	and.b64  	%rd24737, %rd24692, 4294967295;
	add.s64 	%rd24738, %rd24736, %rd24737;
	shr.u64 	%rd24739, %rd24738, 32;
	and.b64  	%rd24740, %rd24695, 4294967295;
	add.s64 	%rd24741, %rd24739, %rd24740;
	shr.u64 	%rd24742, %rd24741, 32;
	and.b64  	%rd24743, %rd24698, 4294967295;
	add.s64 	%rd24744, %rd24742, %rd24743;
	{ .reg .b32 tmp; mov.b64 {tmp, %r4074}, %rd24744; }
	add.s32 	%r4075, %r4071, %r4074;
	mul.lo.s32 	%r4076, %r86, %r4073;
	cvt.u64.u32 	%rd24745, %r4076;
	and.b64  	%rd24746, %rd24705, 4294967295;
	mad.lo.s64 	%rd24747, %rd14, %rd24745, %rd24746;
	shr.u64 	%rd24748, %rd24747, 32;
	and.b64  	%rd24749, %rd24709, 4294967295;
	add.s64 	%rd24750, %rd24748, %rd24749;
	mad.lo.s64 	%rd24751, %rd15, %rd24745, %rd24750;
	cvt.u32.u64 	%r4077, %rd24751;
	shr.u64 	%rd24752, %rd24751, 32;
	and.b64  	%rd24753, %rd24713, 4294967295;
	add.s64 	%rd24754, %rd24752, %rd24753;
	mad.lo.s64 	%rd24755, %rd16, %rd24745, %rd24754;
	shr.u64 	%rd24756, %rd24755, 32;
	and.b64  	%rd24757, %rd24717, 4294967295;
	add.s64 	%rd24758, %rd24756, %rd24757;
	mad.lo.s64 	%rd24759, %rd17, %rd24745, %rd24758;
	shr.u64 	%rd24760, %rd24759, 32;
	and.b64  	%rd24761, %rd24721, 4294967295;
	add.s64 	%rd24762, %rd24760, %rd24761;
	mad.lo.s64 	%rd24763, %rd18, %rd24745, %rd24762;
	shr.u64 	%rd24764, %rd24763, 32;
	and.b64  	%rd24765, %rd24725, 4294967295;
	add.s64 	%rd24766, %rd24764, %rd24765;
	mad.lo.s64 	%rd24767, %rd19, %rd24745, %rd24766;
	shr.u64 	%rd24768, %rd24767, 32;
	and.b64  	%rd24769, %rd24729, 4294967295;
	add.s64 	%rd24770, %rd24768, %rd24769;
	mad.lo.s64 	%rd24771, %rd20, %rd24745, %rd24770;
	shr.u64 	%rd24772, %rd24771, 32;
	and.b64  	%rd24773, %rd24732, 4294967295;
	add.s64 	%rd24774, %rd24772, %rd24773;
	mad.lo.s64 	%rd24775, %rd21, %rd24745, %rd24774;
	shr.u64 	%rd24776, %rd24775, 32;
	and.b64  	%rd24777, %rd24735, 4294967295;
	add.s64 	%rd24778, %rd24776, %rd24777;
	shr.u64 	%rd24779, %rd24778, 32;
	and.b64  	%rd24780, %rd24738, 4294967295;
	add.s64 	%rd24781, %rd24779, %rd24780;
	shr.u64 	%rd24782, %rd24781, 32;
	and.b64  	%rd24783, %rd24741, 4294967295;
	add.s64 	%rd24784, %rd24782, %rd24783;
	shr.u64 	%rd24785, %rd24784, 32;
	and.b64  	%rd24786, %rd24744, 4294967295;
	add.s64 	%rd24787, %rd24785, %rd24786;
	{ .reg .b32 tmp; mov.b64 {tmp, %r4078}, %rd24787; }
	add.s32 	%r4079, %r4075, %r4078;
	mul.lo.s32 	%r4080, %r86, %r4077;
	cvt.u64.u32 	%rd24788, %r4080;
	and.b64  	%rd24789, %rd24751, 4294967295;
	mad.lo.s64 	%rd24790, %rd14, %rd24788, %rd24789;
	shr.u64 	%rd24791, %rd24790, 32;
	and.b64  	%rd24792, %rd24755, 4294967295;
	add.s64 	%rd24793, %rd24791, %rd24792;
	mad.lo.s64 	%rd24794, %rd15, %rd24788, %rd24793;
	cvt.u32.u64 	%r4081, %rd24794;
	shr.u64 	%rd24795, %rd24794, 32;
	and.b64  	%rd24796, %rd24759, 4294967295;
	add.s64 	%rd24797, %rd24795, %rd24796;
	mad.lo.s64 	%rd24798, %rd16, %rd24788, %rd24797;
	shr.u64 	%rd24799, %rd24798, 32;
	and.b64  	%rd24800, %rd24763, 4294967295;
	add.s64 	%rd24801, %rd24799, %rd24800;
	mad.lo.s64 	%rd24802, %rd17, %rd24788, %rd24801;
	shr.u64 	%rd24803, %rd24802, 32;
	and.b64  	%rd24804, %rd24767, 4294967295;
	add.s64 	%rd24805, %rd24803, %rd24804;
	mad.lo.s64 	%rd24806, %rd18, %rd24788, %rd24805;
	shr.u64 	%rd24807, %rd24806, 32;
	and.b64  	%rd24808, %rd24771, 4294967295;
	add.s64 	%rd24809, %rd24807, %rd24808;
	mad.lo.s64 	%rd24810, %rd19, %rd24788, %rd24809;
	shr.u64 	%rd24811, %rd24810, 32;
	and.b64  	%rd24812, %rd24775, 4294967295;
	add.s64 	%rd24813, %rd24811, %rd24812;
	mad.lo.s64 	%rd24814, %rd20, %rd24788, %rd24813;
	shr.u64 	%rd24815, %rd24814, 32;
	and.b64  	%rd24816, %rd24778, 4294967295;
	add.s64 	%rd24817, %rd24815, %rd24816;
	mad.lo.s64 	%rd24818, %rd21, %rd24788, %rd24817;
	shr.u64 	%rd24819, %rd24818, 32;
	and.b64  	%rd24820, %rd24781, 4294967295;
	add.s64 	%rd24821, %rd24819, %rd24820;
	shr.u64 	%rd24822, %rd24821, 32;
	and.b64  	%rd24823, %rd24784, 4294967295;
	add.s64 	%rd24824, %rd24822, %rd24823;
	shr.u64 	%rd24825, %rd24824, 32;
	and.b64  	%rd24826, %rd24787, 4294967295;
	add.s64 	%rd24827, %rd24825, %rd24826;
	{ .reg .b32 tmp; mov.b64 {tmp, %r4082}, %rd24827; }
	add.s32 	%r4083, %r4079, %r4082;
	mul.lo.s32 	%r4084, %r86, %r4081;
	cvt.u64.u32 	%rd24828, %r4084;
	and.b64  	%rd24829, %rd24794, 4294967295;
	mad.lo.s64 	%rd24830, %rd14, %rd24828, %rd24829;
	shr.u64 	%rd24831, %rd24830, 32;
	and.b64  	%rd24832, %rd24798, 4294967295;
	add.s64 	%rd24833, %rd24831, %rd24832;
	mad.lo.s64 	%rd24834, %rd15, %rd24828, %rd24833;
	cvt.u32.u64 	%r4085, %rd24834;
	shr.u64 	%rd24835, %rd24834, 32;
	and.b64  	%rd24836, %rd24802, 4294967295;
	add.s64 	%rd24837, %rd24835, %rd24836;
	mad.lo.s64 	%rd24838, %rd16, %rd24828, %rd24837;
	shr.u64 	%rd24839, %rd24838, 32;
	and.b64  	%rd24840, %rd24806, 4294967295;
	add.s64 	%rd24841, %rd24839, %rd24840;
	mad.lo.s64 	%rd24842, %rd17, %rd24828, %rd24841;
	shr.u64 	%rd24843, %rd24842, 32;
	and.b64  	%rd24844, %rd24810, 4294967295;
	add.s64 	%rd24845, %rd24843, %rd24844;
	mad.lo.s64 	%rd24846, %rd18, %rd24828, %rd24845;
	shr.u64 	%rd24847, %rd24846, 32;
	and.b64  	%rd24848, %rd24814, 4294967295;
	add.s64 	%rd24849, %rd24847, %rd24848;
	mad.lo.s64 	%rd24850, %rd19, %rd24828, %rd24849;
	shr.u64 	%rd24851, %rd24850, 32;
	and.b64  	%rd24852, %rd24818, 4294967295;
	add.s64 	%rd24853, %rd24851, %rd24852;
	mad.lo.s64 	%rd24854, %rd20, %rd24828, %rd24853;
	shr.u64 	%rd24855, %rd24854, 32;
	and.b64  	%rd24856, %rd24821, 4294967295;
	add.s64 	%rd24857, %rd24855, %rd24856;
	mad.lo.s64 	%rd24858, %rd21, %rd24828, %rd24857;
	shr.u64 	%rd24859, %rd24858, 32;
	and.b64  	%rd24860, %rd24824, 4294967295;
	add.s64 	%rd24861, %rd24859, %rd24860;
	shr.u64 	%rd24862, %rd24861, 32;
	and.b64  	%rd24863, %rd24827, 4294967295;
	add.s64 	%rd24864, %rd24862, %rd24863;
	{ .reg .b32 tmp; mov.b64 {tmp, %r4086}, %rd24864; }
	add.s32 	%r4087, %r4083, %r4086;
	mul.lo.s32 	%r4088, %r86, %r4085;
	cvt.u64.u32 	%rd24865, %r4088;
	and.b64  	%rd24866, %rd24834, 4294967295;
	mad.lo.s64 	%rd24867, %rd14, %rd24865, %rd24866;
	shr.u64 	%rd24868, %rd24867, 32;
	and.b64  	%rd24869, %rd24838, 4294967295;
	add.s64 	%rd24870, %rd24868, %rd24869;
	mad.lo.s64 	%rd24871, %rd15, %rd24865, %rd24870;
	cvt.u32.u64 	%r4089, %rd24871;
	shr.u64 	%rd24872, %rd24871, 32;
	and.b64  	%rd24873, %rd24842, 4294967295;
	add.s64 	%rd24874, %rd24872, %rd24873;
	mad.lo.s64 	%rd24875, %rd16, %rd24865, %rd24874;
	shr.u64 	%rd24876, %rd24875, 32;
	and.b64  	%rd24877, %rd24846, 4294967295;
	add.s64 	%rd24878, %rd24876, %rd24877;
	mad.lo.s64 	%rd24879, %rd17, %rd24865, %rd24878;
	shr.u64 	%rd24880, %rd24879, 32;
	and.b64  	%rd24881, %rd24850, 4294967295;
	add.s64 	%rd24882, %rd24880, %rd24881;
	mad.lo.s64 	%rd24883, %rd18, %rd24865, %rd24882;
	shr.u64 	%rd24884, %rd24883, 32;
	and.b64  	%rd24885, %rd24854, 4294967295;
	add.s64 	%rd24886, %rd24884, %rd24885;
	mad.lo.s64 	%rd24887, %rd19, %rd24865, %rd24886;
	shr.u64 	%rd24888, %rd24887, 32;
	and.b64  	%rd24889, %rd24858, 4294967295;
	add.s64 	%rd24890, %rd24888, %rd24889;
	mad.lo.s64 	%rd24891, %rd20, %rd24865, %rd24890;
	shr.u64 	%rd24892, %rd24891, 32;
	and.b64  	%rd24893, %rd24861, 4294967295;
	add.s64 	%rd24894, %rd24892, %rd24893;
	mad.lo.s64 	%rd24895, %rd21, %rd24865, %rd24894;
	shr.u64 	%rd24896, %rd24895, 32;
	and.b64  	%rd24897, %rd24864, 4294967295;
	add.s64 	%rd24898, %rd24896, %rd24897;
	{ .reg .b32 tmp; mov.b64 {tmp, %r4090}, %rd24898; }
	add.s32 	%r4091, %r4087, %r4090;
	mul.lo.s32 	%r4092, %r86, %r4089;
	cvt.u64.u32 	%rd24899, %r4092;
	and.b64  	%rd24900, %rd24871, 4294967295;
	mad.lo.s64 	%rd24901, %rd14, %rd24899, %rd24900;
	shr.u64 	%rd24902, %rd24901, 32;
	and.b64  	%rd24903, %rd24875, 4294967295;
	add.s64 	%rd24904, %rd24902, %rd24903;
	mad.lo.s64 	%rd47078, %rd15, %rd24899, %rd24904;
	shr.u64 	%rd24905, %rd47078, 32;
	and.b64  	%rd24906, %rd24879, 4294967295;
	add.s64 	%rd24907, %rd24905, %rd24906;
	mad.lo.s64 	%rd47077, %rd16, %rd24899, %rd24907;
	cvt.u32.u64 	%r166, %rd47077;
	shr.u64 	%rd24908, %rd47077, 32;
	and.b64  	%rd24909, %rd24883, 4294967295;
	add.s64 	%rd24910, %rd24908, %rd24909;
	mad.lo.s64 	%rd47076, %rd17, %rd24899, %rd24910;
	cvt.u32.u64 	%r167, %rd47076;
	shr.u64 	%rd24911, %rd47076, 32;
	and.b64  	%rd24912, %rd24887, 4294967295;
	add.s64 	%rd24913, %rd24911, %rd24912;
	mad.lo.s64 	%rd47075, %rd18, %rd24899, %rd24913;
	cvt.u32.u64 	%r168, %rd47075;
	shr.u64 	%rd24914, %rd47075, 32;
	and.b64  	%rd24915, %rd24891, 4294967295;
	add.s64 	%rd24916, %rd24914, %rd24915;
	mad.lo.s64 	%rd47074, %rd19, %rd24899, %rd24916;
	cvt.u32.u64 	%r169, %rd47074;
	shr.u64 	%rd24917, %rd47074, 32;
	and.b64  	%rd24918, %rd24895, 4294967295;
	add.s64 	%rd24919, %rd24917, %rd24918;
	mad.lo.s64 	%rd47073, %rd20, %rd24899, %rd24919;
	cvt.u32.u64 	%r170, %rd47073;
	shr.u64 	%rd24920, %rd47073, 32;
	and.b64  	%rd24921, %rd24898, 4294967295;
	add.s64 	%rd24922, %rd24920, %rd24921;
	mad.lo.s64 	%rd47072, %rd21, %rd24899, %rd24922;
	cvt.u32.u64 	%r171, %rd47072;
	{ .reg .b32 tmp; mov.b64 {tmp, %r4093}, %rd47072; }
	add.s32 	%r6451, %r4091, %r4093;
	setp.gt.u32 	%p1009, %r6451, %r4061;
	@%p1009 bra 	$L__BB4_99;
	cvt.u32.u64 	%r4094, %rd21;
	setp.lt.u32 	%p1010, %r6451, %r4094;
	@%p1010 bra 	$L__BB4_100;
	cvt.u32.u64 	%r4095, %rd20;
	setp.lt.u32 	%p1011, %r4095, %r171;
	@%p1011 bra 	$L__BB4_99;
	cvt.u32.u64 	%r4096, %rd20;
	setp.gt.u32 	%p1012, %r4096, %r171;
	@%p1012 bra 	$L__BB4_100;
	cvt.u32.u64 	%r4097, %rd19;
	setp.lt.u32 	%p1013, %r4097, %r170;
	@%p1013 bra 	$L__BB4_99;
	cvt.u32.u64 	%r4098, %rd19;
	setp.gt.u32 	%p1014, %r4098, %r170;
	@%p1014 bra 	$L__BB4_100;
	cvt.u32.u64 	%r4099, %rd18;
	setp.lt.u32 	%p1015, %r4099, %r169;
	@%p1015 bra 	$L__BB4_99;
	cvt.u32.u64 	%r4100, %rd18;
	setp.gt.u32 	%p1016, %r4100, %r169;
	@%p1016 bra 	$L__BB4_100;
	cvt.u32.u64 	%r4101, %rd17;
	setp.lt.u32 	%p1017, %r4101, %r168;
	@%p1017 bra 	$L__BB4_99;
	cvt.u32.u64 	%r4102, %rd17;
	setp.gt.u32 	%p1018, %r4102, %r168;
	@%p1018 bra 	$L__BB4_100;
	cvt.u32.u64 	%r4103, %rd16;
	setp.lt.u32 	%p1019, %r4103, %r167;
	@%p1019 bra 	$L__BB4_99;
	cvt.u32.u64 	%r4104, %rd16;
	setp.gt.u32 	%p1020, %r4104, %r167;
	@%p1020 bra 	$L__BB4_100;
	cvt.u32.u64 	%r4105, %rd15;
	setp.lt.u32 	%p1021, %r4105, %r166;
	@%p1021 bra 	$L__BB4_99;
	cvt.u32.u64 	%r4106, %rd15;
	cvt.u32.u64 	%r4107, %rd14;
	setp.gt.u32 	%p1022, %r4106, %r166;
	cvt.u32.u64 	%r4108, %rd47078;
	setp.gt.u32 	%p1023, %r4107, %r4108;
	or.pred  	%p1024, %p1022, %p1023;
	@%p1024 bra 	$L__BB4_100;
$L__BB4_99:
	cvt.u32.u64 	%r4109, %rd21;
	and.b64  	%rd24924, %rd47078, 4294967295;
	sub.s64 	%rd47078, %rd24924, %rd14;
	shr.u64 	%rd24925, %rd47078, 63;
	and.b64  	%rd24926, %rd47077, 4294967295;
	add.s64 	%rd24927, %rd24925, %rd15;
	sub.s64 	%rd47077, %rd24926, %rd24927;
	shr.u64 	%rd24928, %rd47077, 63;
	and.b64  	%rd24929, %rd47076, 4294967295;
	add.s64 	%rd24930, %rd24928, %rd16;
	sub.s64 	%rd47076, %rd24929, %rd24930;
	shr.u64 	%rd24931, %rd47076, 63;
	and.b64  	%rd24932, %rd47075, 4294967295;
	add.s64 	%rd24933, %rd24931, %rd17;
	sub.s64 	%rd47075, %rd24932, %rd24933;
	shr.u64 	%rd24934, %rd47075, 63;
	and.b64  	%rd24935, %rd47074, 4294967295;
	add.s64 	%rd24936, %rd24934, %rd18;
	sub.s64 	%rd47074, %rd24935, %rd24936;
	shr.u64 	%rd24937, %rd47074, 63;
	and.b64  	%rd24938, %rd47073, 4294967295;
	add.s64 	%rd24939, %rd24937, %rd19;
	sub.s64 	%rd47073, %rd24938, %rd24939;
	shr.u64 	%rd24940, %rd47073, 63;
	and.b64  	%rd24941, %rd47072, 4294967295;
	add.s64 	%rd24942, %rd24940, %rd20;
	sub.s64 	%rd47072, %rd24941, %rd24942;
	shr.u64 	%rd24943, %rd47072, 63;
	cvt.u32.u64 	%r4110, %rd24943;
	add.s32 	%r4111, %r4109, %r4110;
	sub.s32 	%r6451, %r6451, %r4111;
$L__BB4_100:
	cvt.u32.u64 	%r4112, %rd21;
	mul.lo.s64 	%rd24944, %rd81, %rd51;
	cvt.u32.u64 	%r4113, %rd24944;
	shr.u64 	%rd24945, %rd24944, 32;
	mad.lo.s64 	%rd24946, %rd82, %rd51, %rd24945;
	shr.u64 	%rd24947, %rd24946, 32;
	mad.lo.s64 	%rd24948, %rd83, %rd51, %rd24947;
	shr.u64 	%rd24949, %rd24948, 32;
	mad.lo.s64 	%rd24950, %rd84, %rd51, %rd24949;
	shr.u64 	%rd24951, %rd24950, 32;
	mad.lo.s64 	%rd24952, %rd85, %rd51, %rd24951;
	shr.u64 	%rd24953, %rd24952, 32;
	mad.lo.s64 	%rd24954, %rd86, %rd51, %rd24953;
	shr.u64 	%rd24955, %rd24954, 32;
	mad.lo.s64 	%rd24956, %rd87, %rd51, %rd24955;
	shr.u64 	%rd24957, %rd24956, 32;
	mad.lo.s64 	%rd24958, %rd88, %rd51, %rd24957;
	shr.u64 	%rd24959, %rd24958, 32;
	and.b64  	%rd24960, %rd24946, 4294967295;
	mad.lo.s64 	%rd24961, %rd81, %rd52, %rd24960;
	shr.u64 	%rd24962, %rd24961, 32;
	and.b64  	%rd24963, %rd24948, 4294967295;
	add.s64 	%rd24964, %rd24962, %rd24963;
	mad.lo.s64 	%rd24965, %rd82, %rd52, %rd24964;
	shr.u64 	%rd24966, %rd24965, 32;
	and.b64  	%rd24967, %rd24950, 4294967295;
	add.s64 	%rd24968, %rd24966, %rd24967;
	mad.lo.s64 	%rd24969, %rd83, %rd52, %rd24968;
	shr.u64 	%rd24970, %rd24969, 32;
	and.b64  	%rd24971, %rd24952, 4294967295;
	add.s64 	%rd24972, %rd24970, %rd24971;
	mad.lo.s64 	%rd24973, %rd84, %rd52, %rd24972;
	shr.u64 	%rd24974, %rd24973, 32;
	and.b64  	%rd24975, %rd24954, 4294967295;
	add.s64 	%rd24976, %rd24974, %rd24975;
	mad.lo.s64 	%rd24977, %rd85, %rd52, %rd24976;
	shr.u64 	%rd24978, %rd24977, 32;
	and.b64  	%rd24979, %rd24956, 4294967295;
	add.s64 	%rd24980, %rd24978, %rd24979;
	mad.lo.s64 	%rd24981, %rd86, %rd52, %rd24980;
	shr.u64 	%rd24982, %rd24981, 32;
	and.b64  	%rd24983, %rd24958, 4294967295;
	add.s64 	%rd24984, %rd24982, %rd24983;
	mad.lo.s64 	%rd24985, %rd87, %rd52, %rd24984;
	shr.u64 	%rd24986, %rd24985, 32;
	add.s64 	%rd24987, %rd24986, %rd24959;
	mad.lo.s64 	%rd24988, %rd88, %rd52, %rd24987;
	shr.u64 	%rd24989, %rd24988, 32;
	and.b64  	%rd24990, %rd24965, 4294967295;
	mad.lo.s64 	%rd24991, %rd81, %rd53, %rd24990;
	shr.u64 	%rd24992, %rd24991, 32;
	and.b64  	%rd24993, %rd24969, 4294967295;
	add.s64 	%rd24994, %rd24992, %rd24993;
	mad.lo.s64 	%rd24995, %rd82, %rd53, %rd24994;
	shr.u64 	%rd24996, %rd24995, 32;
	and.b64  	%rd24997, %rd24973, 4294967295;
	add.s64 	%rd24998, %rd24996, %rd24997;
	mad.lo.s64 	%rd24999, %rd83, %rd53, %rd24998;
	shr.u64 	%rd25000, %rd24999, 32;
	and.b64  	%rd25001, %rd24977, 4294967295;
	add.s64 	%rd25002, %rd25000, %rd25001;
	mad.lo.s64 	%rd25003, %rd84, %rd53, %rd25002;
	shr.u64 	%rd25004, %rd25003, 32;
	and.b64  	%rd25005, %rd24981, 4294967295;
	add.s64 	%rd25006, %rd25004, %rd25005;
	mad.lo.s64 	%rd25007, %rd85, %rd53, %rd25006;
	shr.u64 	%rd25008, %rd25007, 32;
	and.b64  	%rd25009, %rd24985, 4294967295;
	add.s64 	%rd25010, %rd25008, %rd25009;
	mad.lo.s64 	%rd25011, %rd86, %rd53, %rd25010;
	shr.u64 	%rd25012, %rd25011, 32;
	and.b64  	%rd25013, %rd24988, 4294967295;
	add.s64 	%rd25014, %rd25012, %rd25013;
	mad.lo.s64 	%rd25015, %rd87, %rd53, %rd25014;
	shr.u64 	%rd25016, %rd25015, 32;
	add.s64 	%rd25017, %rd25016, %rd24989;
	mad.lo.s64 	%rd25018, %rd88, %rd53, %rd25017;
	shr.u64 	%rd25019, %rd25018, 32;
	and.b64  	%rd25020, %rd24995, 4294967295;
	mad.lo.s64 	%rd25021, %rd81, %rd54, %rd25020;
	shr.u64 	%rd25022, %rd25021, 32;
	and.b64  	%rd25023, %rd24999, 4294967295;
	add.s64 	%rd25024, %rd25022, %rd25023;
	mad.lo.s64 	%rd25025, %rd82, %rd54, %rd25024;
	shr.u64 	%rd25026, %rd25025, 32;
	and.b64  	%rd25027, %rd25003, 4294967295;
	add.s64 	%rd25028, %rd25026, %rd25027;
	mad.lo.s64 	%rd25029, %rd83, %rd54, %rd25028;
	shr.u64 	%rd25030, %rd25029, 32;
	and.b64  	%rd25031, %rd25007, 4294967295;
	add.s64 	%rd25032, %rd25030, %rd25031;
	mad.lo.s64 	%rd25033, %rd84, %rd54, %rd25032;
	shr.u64 	%rd25034, %rd25033, 32;
	and.b64  	%rd25035, %rd25011, 4294967295;
	add.s64 	%rd25036, %rd25034, %rd25035;
	mad.lo.s64 	%rd25037, %rd85, %rd54, %rd25036;
	shr.u64 	%rd25038, %rd25037, 32;
	and.b64  	%rd25039, %rd25015, 4294967295;
	add.s64 	%rd25040, %rd25038, %rd25039;
	mad.lo.s64 	%rd25041, %rd86, %rd54, %rd25040;
	shr.u64 	%rd25042, %rd25041, 32;
	and.b64  	%rd25043, %rd25018, 4294967295;
	add.s64 	%rd25044, %rd25042, %rd25043;
	mad.lo.s64 	%rd25045, %rd87, %rd54, %rd25044;
	shr.u64 	%rd25046, %rd25045, 32;
	add.s64 	%rd25047, %rd25046, %rd25019;
	mad.lo.s64 	%rd25048, %rd88, %rd54, %rd25047;
	shr.u64 	%rd25049, %rd25048, 32;
	and.b64  	%rd25050, %rd25025, 4294967295;
	mad.lo.s64 	%rd25051, %rd81, %rd55, %rd25050;
	shr.u64 	%rd25052, %rd25051, 32;
	and.b64  	%rd25053, %rd25029, 4294967295;
	add.s64 	%rd25054, %rd25052, %rd25053;
	mad.lo.s64 	%rd25055, %rd82, %rd55, %rd25054;
	shr.u64 	%rd25056, %rd25055, 32;
	and.b64  	%rd25057, %rd25033, 4294967295;
	add.s64 	%rd25058, %rd25056, %rd25057;
	mad.lo.s64 	%rd25059, %rd83, %rd55, %rd25058;
	shr.u64 	%rd25060, %rd25059, 32;
	and.b64  	%rd25061, %rd25037, 4294967295;
	add.s64 	%rd25062, %rd25060, %rd25061;
	mad.lo.s64 	%rd25063, %rd84, %rd55, %rd25062;
	shr.u64 	%rd25064, %rd25063, 32;
	and.b64  	%rd25065, %rd25041, 4294967295;
	add.s64 	%rd25066, %rd25064, %rd25065;
	mad.lo.s64 	%rd25067, %rd85, %rd55, %rd25066;
	shr.u64 	%rd25068, %rd25067, 32;
	and.b64  	%rd25069, %rd25045, 4294967295;
	add.s64 	%rd25070, %rd25068, %rd25069;
	mad.lo.s64 	%rd25071, %rd86, %rd55, %rd25070;
	shr.u64 	%rd25072, %rd25071, 32;
	and.b64  	%rd25073, %rd25048, 4294967295;
	add.s64 	%rd25074, %rd25072, %rd25073;
	mad.lo.s64 	%rd25075, %rd87, %rd55, %rd25074;
	shr.u64 	%rd25076, %rd25075, 32;
	add.s64 	%rd25077, %rd25076, %rd25049;
	mad.lo.s64 	%rd25078, %rd88, %rd55, %rd25077;
	shr.u64 	%rd25079, %rd25078, 32;
	and.b64  	%rd25080, %rd25055, 4294967295;
	mad.lo.s64 	%rd25081, %rd81, %rd56, %rd25080;
	shr.u64 	%rd25082, %rd25081, 32;
	and.b64  	%rd25083, %rd25059, 4294967295;
	add.s64 	%rd25084, %rd25082, %rd25083;
	mad.lo.s64 	%rd25085, %rd82, %rd56, %rd25084;
	shr.u64 	%rd25086, %rd25085, 32;
	and.b64  	%rd25087, %rd25063, 4294967295;
	add.s64 	%rd25088, %rd25086, %rd25087;
	mad.lo.s64 	%rd25089, %rd83, %rd56, %rd25088;
	shr.u64 	%rd25090, %rd25089, 32;
	and.b64  	%rd25091, %rd25067, 4294967295;
	add.s64 	%rd25092, %rd25090, %rd25091;
	mad.lo.s64 	%rd25093, %rd84, %rd56, %rd25092;
	shr.u64 	%rd25094, %rd25093, 32;
	and.b64  	%rd25095, %rd25071, 4294967295;
	add.s64 	%rd25096, %rd25094, %rd25095;
	mad.lo.s64 	%rd25097, %rd85, %rd56, %rd25096;
	shr.u64 	%rd25098, %rd25097, 32;
	and.b64  	%rd25099, %rd25075, 4294967295;
	add.s64 	%rd25100, %rd25098, %rd25099;
	mad.lo.s64 	%rd25101, %rd86, %rd56, %rd25100;
	shr.u64 	%rd25102, %rd25101, 32;
	and.b64  	%rd25103, %rd25078, 4294967295;
	add.s64 	%rd25104, %rd25102, %rd25103;
	mad.lo.s64 	%rd25105, %rd87, %rd56, %rd25104;
	shr.u64 	%rd25106, %rd25105, 32;
	add.s64 	%rd25107, %rd25106, %rd25079;
	mad.lo.s64 	%rd25108, %rd88, %rd56, %rd25107;
	shr.u64 	%rd25109, %rd25108, 32;
	and.b64  	%rd25110, %rd25085, 4294967295;
	mad.lo.s64 	%rd25111, %rd81, %rd57, %rd25110;
	shr.u64 	%rd25112, %rd25111, 32;
	and.b64  	%rd25113, %rd25089, 4294967295;
	add.s64 	%rd25114, %rd25112, %rd25113;
	mad.lo.s64 	%rd25115, %rd82, %rd57, %rd25114;
	shr.u64 	%rd25116, %rd25115, 32;
	and.b64  	%rd25117, %rd25093, 4294967295;
	add.s64 	%rd25118, %rd25116, %rd25117;
	mad.lo.s64 	%rd25119, %rd83, %rd57, %rd25118;
	shr.u64 	%rd25120, %rd25119, 32;
	and.b64  	%rd25121, %rd25097, 4294967295;
	add.s64 	%rd25122, %rd25120, %rd25121;
	mad.lo.s64 	%rd25123, %rd84, %rd57, %rd25122;
	shr.u64 	%rd25124, %rd25123, 32;
	and.b64  	%rd25125, %rd25101, 4294967295;
	add.s64 	%rd25126, %rd25124, %rd25125;
	mad.lo.s64 	%rd25127, %rd85, %rd57, %rd25126;
	shr.u64 	%rd25128, %rd25127, 32;
	and.b64  	%rd25129, %rd25105, 4294967295;
	add.s64 	%rd25130, %rd25128, %rd25129;
	mad.lo.s64 	%rd25131, %rd86, %rd57, %rd25130;
	shr.u64 	%rd25132, %rd25131, 32;
	and.b64  	%rd25133, %rd25108, 4294967295;
	add.s64 	%rd25134, %rd25132, %rd25133;
	mad.lo.s64 	%rd25135, %rd87, %rd57, %rd25134;
	shr.u64 	%rd25136, %rd25135, 32;
	add.s64 	%rd25137, %rd25136, %rd25109;
	mad.lo.s64 	%rd25138, %rd88, %rd57, %rd25137;
	shr.u64 	%rd25139, %rd25138, 32;
	and.b64  	%rd25140, %rd25115, 4294967295;
	mad.lo.s64 	%rd25141, %rd81, %rd58, %rd25140;
	shr.u64 	%rd25142, %rd25141, 32;
	and.b64  	%rd25143, %rd25119, 4294967295;
	add.s64 	%rd25144, %rd25142, %rd25143;
	mad.lo.s64 	%rd25145, %rd82, %rd58, %rd25144;
	shr.u64 	%rd25146, %rd25145, 32;
	and.b64  	%rd25147, %rd25123, 4294967295;
	add.s64 	%rd25148, %rd25146, %rd25147;
	mad.lo.s64 	%rd25149, %rd83, %rd58, %rd25148;
	shr.u64 	%rd25150, %rd25149, 32;
	and.b64  	%rd25151, %rd25127, 4294967295;
	add.s64 	%rd25152, %rd25150, %rd25151;
	mad.lo.s64 	%rd25153, %rd84, %rd58, %rd25152;
	shr.u64 	%rd25154, %rd25153, 32;
	and.b64  	%rd25155, %rd25131, 4294967295;
	add.s64 	%rd25156, %rd25154, %rd25155;
	mad.lo.s64 	%rd25157, %rd85, %rd58, %rd25156;
	shr.u64 	%rd25158, %rd25157, 32;
	and.b64  	%rd25159, %rd25135, 4294967295;
	add.s64 	%rd25160, %rd25158, %rd25159;
	mad.lo.s64 	%rd25161, %rd86, %rd58, %rd25160;
	shr.u64 	%rd25162, %rd25161, 32;
	and.b64  	%rd25163, %rd25138, 4294967295;
	add.s64 	%rd25164, %rd25162, %rd25163;
	mad.lo.s64 	%rd25165, %rd87, %rd58, %rd25164;
	shr.u64 	%rd25166, %rd25165, 32;
	add.s64 	%rd25167, %rd25166, %rd25139;
	mad.lo.s64 	%rd25168, %rd88, %rd58, %rd25167;
	{ .reg .b32 tmp; mov.b64 {tmp, %r4114}, %rd25168; }
	mul.lo.s32 	%r4115, %r86, %r4113;
	cvt.u64.u32 	%rd25169, %r4115;
	and.b64  	%rd25170, %rd24944, 4294967295;
	mad.lo.s64 	%rd25171, %rd14, %rd25169, %rd25170;
	shr.u64 	%rd25172, %rd25171, 32;
	and.b64  	%rd25173, %rd24961, 4294967295;
	add.s64 	%rd25174, %rd25172, %rd25173;
	mad.lo.s64 	%rd25175, %rd15, %rd25169, %rd25174;
	cvt.u32.u64 	%r4116, %rd25175;
	shr.u64 	%rd25176, %rd25175, 32;
	and.b64  	%rd25177, %rd24991, 4294967295;
	add.s64 	%rd25178, %rd25176, %rd25177;
	mad.lo.s64 	%rd25179, %rd16, %rd25169, %rd25178;
	shr.u64 	%rd25180, %rd25179, 32;
	and.b64  	%rd25181, %rd25021, 4294967295;
	add.s64 	%rd25182, %rd25180, %rd25181;
	mad.lo.s64 	%rd25183, %rd17, %rd25169, %rd25182;
	shr.u64 	%rd25184, %rd25183, 32;
	and.b64  	%rd25185, %rd25051, 4294967295;
	add.s64 	%rd25186, %rd25184, %rd25185;
	mad.lo.s64 	%rd25187, %rd18, %rd25169, %rd25186;
	shr.u64 	%rd25188, %rd25187, 32;
	and.b64  	%rd25189, %rd25081, 4294967295;
	add.s64 	%rd25190, %rd25188, %rd25189;
	mad.lo.s64 	%rd25191, %rd19, %rd25169, %rd25190;
	shr.u64 	%rd25192, %rd25191, 32;
	and.b64  	%rd25193, %rd25111, 4294967295;
	add.s64 	%rd25194, %rd25192, %rd25193;
	mad.lo.s64 	%rd25195, %rd20, %rd25169, %rd25194;
	shr.u64 	%rd25196, %rd25195, 32;
	and.b64  	%rd25197, %rd25141, 4294967295;
	add.s64 	%rd25198, %rd25196, %rd25197;
	mad.lo.s64 	%rd25199, %rd21, %rd25169, %rd25198;
	shr.u64 	%rd25200, %rd25199, 32;
	and.b64  	%rd25201, %rd25145, 4294967295;
	add.s64 	%rd25202, %rd25200, %rd25201;
	shr.u64 	%rd25203, %rd25202, 32;
	and.b64  	%rd25204, %rd25149, 4294967295;
	add.s64 	%rd25205, %rd25203, %rd25204;
	shr.u64 	%rd25206, %rd25205, 32;
	and.b64  	%rd25207, %rd25153, 4294967295;
	add.s64 	%rd25208, %rd25206, %rd25207;
	shr.u64 	%rd25209, %rd25208, 32;
	and.b64  	%rd25210, %rd25157, 4294967295;
	add.s64 	%rd25211, %rd25209, %rd25210;
	shr.u64 	%rd25212, %rd25211, 32;
	and.b64  	%rd25213, %rd25161, 4294967295;
	add.s64 	%rd25214, %rd25212, %rd25213;
	shr.u64 	%rd25215, %rd25214, 32;
	and.b64  	%rd25216, %rd25165, 4294967295;
	add.s64 	%rd25217, %rd25215, %rd25216;
	shr.u64 	%rd25218, %rd25217, 32;
	and.b64  	%rd25219, %rd25168, 4294967295;
	add.s64 	%rd25220, %rd25218, %rd25219;
	{ .reg .b32 tmp; mov.b64 {tmp, %r4117}, %rd25220; }
	add.s32 	%r4118, %r4114, %r4117;
	mul.lo.s32 	%r4119, %r86, %r4116;
	cvt.u64.u32 	%rd25221, %r4119;
	and.b64  	%rd25222, %rd25175, 4294967295;
	mad.lo.s64 	%rd25223, %rd14, %rd25221, %rd25222;
	shr.u64 	%rd25224, %rd25223, 32;
	and.b64  	%rd25225, %rd25179, 4294967295;
	add.s64 	%rd25226, %rd25224, %rd25225;
	mad.lo.s64 	%rd25227, %rd15, %rd25221, %rd25226;
	cvt.u32.u64 	%r4120, %rd25227;
	shr.u64 	%rd25228, %rd25227, 32;
	and.b64  	%rd25229, %rd25183, 4294967295;
	add.s64 	%rd25230, %rd25228, %rd25229;
	mad.lo.s64 	%rd25231, %rd16, %rd25221, %rd25230;
	shr.u64 	%rd25232, %rd25231, 32;
	and.b64  	%rd25233, %rd25187, 4294967295;
	add.s64 	%rd25234, %rd25232, %rd25233;
	mad.lo.s64 	%rd25235, %rd17, %rd25221, %rd25234;
	shr.u64 	%rd25236, %rd25235, 32;
	and.b64  	%rd25237, %rd25191, 4294967295;
	add.s64 	%rd25238, %rd25236, %rd25237;
	mad.lo.s64 	%rd25239, %rd18, %rd25221, %rd25238;
	shr.u64 	%rd25240, %rd25239, 32;
	and.b64  	%rd25241, %rd25195, 4294967295;
	add.s64 	%rd25242, %rd25240, %rd25241;
	mad.lo.s64 	%rd25243, %rd19, %rd25221, %rd25242;
	shr.u64 	%rd25244, %rd25243, 32;
	and.b64  	%rd25245, %rd25199, 4294967295;
	add.s64 	%rd25246, %rd25244, %rd25245;
	mad.lo.s64 	%rd25247, %rd20, %rd25221, %rd25246;
	shr.u64 	%rd25248, %rd25247, 32;
	and.b64  	%rd25249, %rd25202, 4294967295;
	add.s64 	%rd25250, %rd25248, %rd25249;
	mad.lo.s64 	%rd25251, %rd21, %rd25221, %rd25250;
	shr.u64 	%rd25252, %rd25251, 32;
	and.b64  	%rd25253, %rd25205, 4294967295;
	add.s64 	%rd25254, %rd25252, %rd25253;
	shr.u64 	%rd25255, %rd25254, 32;
	and.b64  	%rd25256, %rd25208, 4294967295;
	add.s64 	%rd25257, %rd25255, %rd25256;
	shr.u64 	%rd25258, %rd25257, 32;
	and.b64  	%rd25259, %rd25211, 4294967295;
	add.s64 	%rd25260, %rd25258, %rd25259;
	shr.u64 	%rd25261, %rd25260, 32;
	and.b64  	%rd25262, %rd25214, 4294967295;
	add.s64 	%rd25263, %rd25261, %rd25262;
	shr.u64 	%rd25264, %rd25263, 32;
	and.b64  	%rd25265, %rd25217, 4294967295;
	add.s64 	%rd25266, %rd25264, %rd25265;
	shr.u64 	%rd25267, %rd25266, 32;
	and.b64  	%rd25268, %rd25220, 4294967295;
	add.s64 	%rd25269, %rd25267, %rd25268;
	{ .reg .b32 tmp; mov.b64 {tmp, %r4121}, %rd25269; }
	add.s32 	%r4122, %r4118, %r4121;
	mul.lo.s32 	%r4123, %r86, %r4120;
	cvt.u64.u32 	%rd25270, %r4123;
	and.b64  	%rd25271, %rd25227, 4294967295;
	mad.lo.s64 	%rd25272, %rd14, %rd25270, %rd25271;
	shr.u64 	%rd25273, %rd25272, 32;
	and.b64  	%rd25274, %rd25231, 4294967295;
	add.s64 	%rd25275, %rd25273, %rd25274;
	mad.lo.s64 	%rd25276, %rd15, %rd25270, %rd25275;
	cvt.u32.u64 	%r4124, %rd25276;
	shr.u64 	%rd25277, %rd25276, 32;
	and.b64  	%rd25278, %rd25235, 4294967295;
	add.s64 	%rd25279, %rd25277, %rd25278;
	mad.lo.s64 	%rd25280, %rd16, %rd25270, %rd25279;
	shr.u64 	%rd25281, %rd25280, 32;
	and.b64  	%rd25282, %rd25239, 4294967295;
	add.s64 	%rd25283, %rd25281, %rd25282;
	mad.lo.s64 	%rd25284, %rd17, %rd25270, %rd25283;
	shr.u64 	%rd25285, %rd25284, 32;
	and.b64  	%rd25286, %rd25243, 4294967295;
	add.s64 	%rd25287, %rd25285, %rd25286;
	mad.lo.s64 	%rd25288, %rd18, %rd25270, %rd25287;
	shr.u64 	%rd25289, %rd25288, 32;
	and.b64  	%rd25290, %rd25247, 4294967295;
	add.s64 	%rd25291, %rd25289, %rd25290;
	mad.lo.s64 	%rd25292, %rd19, %rd25270, %rd25291;
	shr.u64 	%rd25293, %rd25292, 32;
	and.b64  	%rd25294, %rd25251, 4294967295;
	add.s64 	%rd25295, %rd25293, %rd25294;
	mad.lo.s64 	%rd25296, %rd20, %rd25270, %rd25295;
	shr.u64 	%rd25297, %rd25296, 32;
	and.b64  	%rd25298, %rd25254, 4294967295;
	add.s64 	%rd25299, %rd25297, %rd25298;
	mad.lo.s64 	%rd25300, %rd21, %rd25270, %rd25299;
	shr.u64 	%rd25301, %rd25300, 32;
	and.b64  	%rd25302, %rd25257, 4294967295;
	add.s64 	%rd25303, %rd25301, %rd25302;
	shr.u64 	%rd25304, %rd25303, 32;
	and.b64  	%rd25305, %rd25260, 4294967295;
	add.s64 	%rd25306, %rd25304, %rd25305;
	shr.u64 	%rd25307, %rd25306, 32;
	and.b64  	%rd25308, %rd25263, 4294967295;
	add.s64 	%rd25309, %rd25307, %rd25308;
	shr.u64 	%rd25310, %rd25309, 32;
	and.b64  	%rd25311, %rd25266, 4294967295;
	add.s64 	%rd25312, %rd25310, %rd25311;
	shr.u64 	%rd25313, %rd25312, 32;
	and.b64  	%rd25314, %rd25269, 4294967295;
	add.s64 	%rd25315, %rd25313, %rd25314;
	{ .reg .b32 tmp; mov.b64 {tmp, %r4125}, %rd25315; }
	add.s32 	%r4126, %r4122, %r4125;
	mul.lo.s32 	%r4127, %r86, %r4124;
	cvt.u64.u32 	%rd25316, %r4127;
	and.b64  	%rd25317, %rd25276, 4294967295;
	mad.lo.s64 	%rd25318, %rd14, %rd25316, %rd25317;
	shr.u64 	%rd25319, %rd25318, 32;
	and.b64  	%rd25320, %rd25280, 4294967295;
	add.s64 	%rd25321, %rd25319, %rd25320;
	mad.lo.s64 	%rd25322, %rd15, %rd25316, %rd25321;
	cvt.u32.u64 	%r4128, %rd25322;
	shr.u64 	%rd25323, %rd25322, 32;
	and.b64  	%rd25324, %rd25284, 4294967295;
	add.s64 	%rd25325, %rd25323, %rd25324;
	mad.lo.s64 	%rd25326, %rd16, %rd25316, %rd25325;
	shr.u64 	%rd25327, %rd25326, 32;
	and.b64  	%rd25328, %rd25288, 4294967295;
	add.s64 	%rd25329, %rd25327, %rd25328;
	mad.lo.s64 	%rd25330, %rd17, %rd25316, %rd25329;
	shr.u64 	%rd25331, %rd25330, 32;
	and.b64  	%rd25332, %rd25292, 4294967295;
	add.s64 	%rd25333, %rd25331, %rd25332;
	mad.lo.s64 	%rd25334, %rd18, %rd25316, %rd25333;
	shr.u64 	%rd25335, %rd25334, 32;
	and.b64  	%rd25336, %rd25296, 4294967295;
	add.s64 	%rd25337, %rd25335, %rd25336;
	mad.lo.s64 	%rd25338, %rd19, %rd25316, %rd25337;
	shr.u64 	%rd25339, %rd25338, 32;
	and.b64  	%rd25340, %rd25300, 4294967295;
	add.s64 	%rd25341, %rd25339, %rd25340;
	mad.lo.s64 	%rd25342, %rd20, %rd25316, %rd25341;
	shr.u64 	%rd25343, %rd25342, 32;
	and.b64  	%rd25344, %rd25303, 4294967295;
	add.s64 	%rd25345, %rd25343, %rd25344;
	mad.lo.s64 	%rd25346, %rd21, %rd25316, %rd25345;
	shr.u64 	%rd25347, %rd25346, 32;
	and.b64  	%rd25348, %rd25306, 4294967295;
	add.s64 	%rd25349, %rd25347, %rd25348;
	shr.u64 	%rd25350, %rd25349, 32;
	and.b64  	%rd25351, %rd25309, 4294967295;
	add.s64 	%rd25352, %rd25350, %rd25351;
	shr.u64 	%rd25353, %rd25352, 32;
	and.b64  	%rd25354, %rd25312, 4294967295;
	add.s64 	%rd25355, %rd25353, %rd25354;
	shr.u64 	%rd25356, %rd25355, 32;
	and.b64  	%rd25357, %rd25315, 4294967295;
	add.s64 	%rd25358, %rd25356, %rd25357;
	{ .reg .b32 tmp; mov.b64 {tmp, %r4129}, %rd25358; }
	add.s32 	%r4130, %r4126, %r4129;
	mul.lo.s32 	%r4131, %r86, %r4128;
	cvt.u64.u32 	%rd25359, %r4131;
	and.b64  	%rd25360, %rd25322, 4294967295;
	mad.lo.s64 	%rd25361, %rd14, %rd25359, %rd25360;
	shr.u64 	%rd25362, %rd25361, 32;
	and.b64  	%rd25363, %rd25326, 4294967295;
	add.s64 	%rd25364, %rd25362, %rd25363;
	mad.lo.s64 	%rd25365, %rd15, %rd25359, %rd25364;
	cvt.u32.u64 	%r4132, %rd25365;
	shr.u64 	%rd25366, %rd25365, 32;
	and.b64  	%rd25367, %rd25330, 4294967295;
	add.s64 	%rd25368, %rd25366, %rd25367;
	mad.lo.s64 	%rd25369, %rd16, %rd25359, %rd25368;
	shr.u64 	%rd25370, %rd25369, 32;
	and.b64  	%rd25371, %rd25334, 4294967295;
	add.s64 	%rd25372, %rd25370, %rd25371;
	mad.lo.s64 	%rd25373, %rd17, %rd25359, %rd25372;
	shr.u64 	%rd25374, %rd25373, 32;
	and.b64  	%rd25375, %rd25338, 4294967295;
	add.s64 	%rd25376, %rd25374, %rd25375;
	mad.lo.s64 	%rd25377, %rd18, %rd25359, %rd25376;
	shr.u64 	%rd25378, %rd25377, 32;
	and.b64  	%rd25379, %rd25342, 4294967295;
	add.s64 	%rd25380, %rd25378, %rd25379;
	mad.lo.s64 	%rd25381, %rd19, %rd25359, %rd25380;
	shr.u64 	%rd25382, %rd25381, 32;
	and.b64  	%rd25383, %rd25346, 4294967295;
	add.s64 	%rd25384, %rd25382, %rd25383;
	mad.lo.s64 	%rd25385, %rd20, %rd25359, %rd25384;
	shr.u64 	%rd25386, %rd25385, 32;
	and.b64  	%rd25387, %rd25349, 4294967295;
	add.s64 	%rd25388, %rd25386, %rd25387;
	mad.lo.s64 	%rd25389, %rd21, %rd25359, %rd25388;
	shr.u64 	%rd25390, %rd25389, 32;
	and.b64  	%rd25391, %rd25352, 4294967295;
	add.s64 	%rd25392, %rd25390, %rd25391;
	shr.u64 	%rd25393, %rd25392, 32;
	and.b64  	%rd25394, %rd25355, 4294967295;
	add.s64 	%rd25395, %rd25393, %rd25394;
	shr.u64 	%rd25396, %rd25395, 32;
	and.b64  	%rd25397, %rd25358, 4294967295;
	add.s64 	%rd25398, %rd25396, %rd25397;
	{ .reg .b32 tmp; mov.b64 {tmp, %r4133}, %rd25398; }
	add.s32 	%r4134, %r4130, %r4133;
	mul.lo.s32 	%r4135, %r86, %r4132;
	cvt.u64.u32 	%rd25399, %r4135;
	and.b64  	%rd25400, %rd25365, 4294967295;
	mad.lo.s64 	%rd25401, %rd14, %rd25399, %rd25400;
	shr.u64 	%rd25402, %rd25401, 32;
	and.b64  	%rd25403, %rd25369, 4294967295;
	add.s64 	%rd25404, %rd25402, %rd25403;
	mad.lo.s64 	%rd25405, %rd15, %rd25399, %rd25404;
	cvt.u32.u64 	%r4136, %rd25405;
	shr.u64 	%rd25406, %rd25405, 32;
	and.b64  	%rd25407, %rd25373, 4294967295;
	add.s64 	%rd25408, %rd25406, %rd25407;
	mad.lo.s64 	%rd25409, %rd16, %rd25399, %rd25408;
	shr.u64 	%rd25410, %rd25409, 32;
	and.b64  	%rd25411, %rd25377, 4294967295;
	add.s64 	%rd25412, %rd25410, %rd25411;
	mad.lo.s64 	%rd25413, %rd17, %rd25399, %rd25412;
	shr.u64 	%rd25414, %rd25413, 32;
	and.b64  	%rd25415, %rd25381, 4294967295;
	add.s64 	%rd25416, %rd25414, %rd25415;
	mad.lo.s64 	%rd25417, %rd18, %rd25399, %rd25416;
	shr.u64 	%rd25418, %rd25417, 32;
	and.b64  	%rd25419, %rd25385, 4294967295;
	add.s64 	%rd25420, %rd25418, %rd25419;
	mad.lo.s64 	%rd25421, %rd19, %rd25399, %rd25420;
	shr.u64 	%rd25422, %rd25421, 32;
	and.b64  	%rd25423, %rd25389, 4294967295;
	add.s64 	%rd25424, %rd25422, %rd25423;
	mad.lo.s64 	%rd25425, %rd20, %rd25399, %rd25424;
	shr.u64 	%rd25426, %rd25425, 32;
	and.b64  	%rd25427, %rd25392, 4294967295;
	add.s64 	%rd25428, %rd25426, %rd25427;
	mad.lo.s64 	%rd25429, %rd21, %rd25399, %rd25428;
	shr.u64 	%rd25430, %rd25429, 32;
	and.b64  	%rd25431, %rd25395, 4294967295;
	add.s64 	%rd25432, %rd25430, %rd25431;
	shr.u64 	%rd25433, %rd25432, 32;
	and.b64  	%rd25434, %rd25398, 4294967295;
	add.s64 	%rd25435, %rd25433, %rd25434;
	{ .reg .b32 tmp; mov.b64 {tmp, %r4137}, %rd25435; }
	add.s32 	%r4138, %r4134, %r4137;
	mul.lo.s32 	%r4139, %r86, %r4136;
	cvt.u64.u32 	%rd25436, %r4139;
	and.b64  	%rd25437, %rd25405, 4294967295;
	mad.lo.s64 	%rd25438, %rd14, %rd25436, %rd25437;
	shr.u64 	%rd25439, %rd25438, 32;
	and.b64  	%rd25440, %rd25409, 4294967295;
	add.s64 	%rd25441, %rd25439, %rd25440;
	mad.lo.s64 	%rd25442, %rd15, %rd25436, %rd25441;
	cvt.u32.u64 	%r4140, %rd25442;
	shr.u64 	%rd25443, %rd25442, 32;
	and.b64  	%rd25444, %rd25413, 4294967295;
	add.s64 	%rd25445, %rd25443, %rd25444;
	mad.lo.s64 	%rd25446, %rd16, %rd25436, %rd25445;
	shr.u64 	%rd25447, %rd25446, 32;
	and.b64  	%rd25448, %rd25417, 4294967295;
	add.s64 	%rd25449, %rd25447, %rd25448;
	mad.lo.s64 	%rd25450, %rd17, %rd25436, %rd25449;
	shr.u64 	%rd25451, %rd25450, 32;
	and.b64  	%rd25452, %rd25421, 4294967295;
	add.s64 	%rd25453, %rd25451, %rd25452;
	mad.lo.s64 	%rd25454, %rd18, %rd25436, %rd25453;
	shr.u64 	%rd25455, %rd25454, 32;
	and.b64  	%rd25456, %rd25425, 4294967295;
	add.s64 	%rd25457, %rd25455, %rd25456;
	mad.lo.s64 	%rd25458, %rd19, %rd25436, %rd25457;
	shr.u64 	%rd25459, %rd25458, 32;
	and.b64  	%rd25460, %rd25429, 4294967295;
	add.s64 	%rd25461, %rd25459, %rd25460;
	mad.lo.s64 	%rd25462, %rd20, %rd25436, %rd25461;
	shr.u64 	%rd25463, %rd25462, 32;
	and.b64  	%rd25464, %rd25432, 4294967295;
	add.s64 	%rd25465, %rd25463, %rd25464;
	mad.lo.s64 	%rd25466, %rd21, %rd25436, %rd25465;
	shr.u64 	%rd25467, %rd25466, 32;
	and.b64  	%rd25468, %rd25435, 4294967295;
	add.s64 	%rd25469, %rd25467, %rd25468;
	{ .reg .b32 tmp; mov.b64 {tmp, %r4141}, %rd25469; }
	add.s32 	%r4142, %r4138, %r4141;
	mul.lo.s32 	%r4143, %r86, %r4140;
	cvt.u64.u32 	%rd25470, %r4143;
	and.b64  	%rd25471, %rd25442, 4294967295;
	mad.lo.s64 	%rd25472, %rd14, %rd25470, %rd25471;
	shr.u64 	%rd25473, %rd25472, 32;
	and.b64  	%rd25474, %rd25446, 4294967295;
	add.s64 	%rd25475, %rd25473, %rd25474;
	mad.lo.s64 	%rd47085, %rd15, %rd25470, %rd25475;
	shr.u64 	%rd25476, %rd47085, 32;
	and.b64  	%rd25477, %rd25450, 4294967295;
	add.s64 	%rd25478, %rd25476, %rd25477;
	mad.lo.s64 	%rd47084, %rd16, %rd25470, %rd25478;
	cvt.u32.u64 	%r175, %rd47084;
	shr.u64 	%rd25479, %rd47084, 32;
	and.b64  	%rd25480, %rd25454, 4294967295;
	add.s64 	%rd25481, %rd25479, %rd25480;
	mad.lo.s64 	%rd47083, %rd17, %rd25470, %rd25481;
	cvt.u32.u64 	%r176, %rd47083;
	shr.u64 	%rd25482, %rd47083, 32;
	and.b64  	%rd25483, %rd25458, 4294967295;
	add.s64 	%rd25484, %rd25482, %rd25483;
	mad.lo.s64 	%rd47082, %rd18, %rd25470, %rd25484;
	cvt.u32.u64 	%r177, %rd47082;
	shr.u64 	%rd25485, %rd47082, 32;
	and.b64  	%rd25486, %rd25462, 4294967295;
	add.s64 	%rd25487, %rd25485, %rd25486;
	mad.lo.s64 	%rd47081, %rd19, %rd25470, %rd25487;
	cvt.u32.u64 	%r178, %rd47081;
	shr.u64 	%rd25488, %rd47081, 32;
	and.b64  	%rd25489, %rd25466, 4294967295;
	add.s64 	%rd25490, %rd25488, %rd25489;
	mad.lo.s64 	%rd47080, %rd20, %rd25470, %rd25490;
	cvt.u32.u64 	%r179, %rd47080;
	shr.u64 	%rd25491, %rd47080, 32;
	and.b64  	%rd25492, %rd25469, 4294967295;
	add.s64 	%rd25493, %rd25491, %rd25492;
	mad.lo.s64 	%rd47079, %rd21, %rd25470, %rd25493;
	cvt.u32.u64 	%r180, %rd47079;
	{ .reg .b32 tmp; mov.b64 {tmp, %r4144}, %rd47079; }
	add.s32 	%r6452, %r4142, %r4144;
	setp.gt.u32 	%p1025, %r6452, %r4112;
	@%p1025 bra 	$L__BB4_114;
	cvt.u32.u64 	%r4145, %rd21;
	setp.lt.u32 	%p1026, %r6452, %r4145;
	@%p1026 bra 	$L__BB4_115;
	cvt.u32.u64 	%r4146, %rd20;
	setp.lt.u32 	%p1027, %r4146, %r180;
	@%p1027 bra 	$L__BB4_114;
	cvt.u32.u64 	%r4147, %rd20;
	setp.gt.u32 	%p1028, %r4147, %r180;
	@%p1028 bra 	$L__BB4_115;
	cvt.u32.u64 	%r4148, %rd19;
	setp.lt.u32 	%p1029, %r4148, %r179;
	@%p1029 bra 	$L__BB4_114;
	cvt.u32.u64 	%r4149, %rd19;
	setp.gt.u32 	%p1030, %r4149, %r179;
	@%p1030 bra 	$L__BB4_115;
	cvt.u32.u64 	%r4150, %rd18;
	setp.lt.u32 	%p1031, %r4150, %r178;
	@%p1031 bra 	$L__BB4_114;
	cvt.u32.u64 	%r4151, %rd18;
	setp.gt.u32 	%p1032, %r4151, %r178;
	@%p1032 bra 	$L__BB4_115;
	cvt.u32.u64 	%r4152, %rd17;
	setp.lt.u32 	%p1033, %r4152, %r177;
	@%p1033 bra 	$L__BB4_114;
	cvt.u32.u64 	%r4153, %rd17;
	setp.gt.u32 	%p1034, %r4153, %r177;
	@%p1034 bra 	$L__BB4_115;
	cvt.u32.u64 	%r4154, %rd16;
	setp.lt.u32 	%p1035, %r4154, %r176;
	@%p1035 bra 	$L__BB4_114;
	cvt.u32.u64 	%r4155, %rd16;
	setp.gt.u32 	%p1036, %r4155, %r176;
	@%p1036 bra 	$L__BB4_115;
	cvt.u32.u64 	%r4156, %rd15;
	setp.lt.u32 	%p1037, %r4156, %r175;
	@%p1037 bra 	$L__BB4_114;
	cvt.u32.u64 	%r4157, %rd15;
	cvt.u32.u64 	%r4158, %rd14;
	setp.gt.u32 	%p1038, %r4157, %r175;
	cvt.u32.u64 	%r4159, %rd47085;
	setp.gt.u32 	%p1039, %r4158, %r4159;
	or.pred  	%p1040, %p1038, %p1039;
	@%p1040 bra 	$L__BB4_115;
$L__BB4_114:
	cvt.u32.u64 	%r4160, %rd21;
	and.b64  	%rd25495, %rd47085, 4294967295;
	sub.s64 	%rd47085, %rd25495, %rd14;
	shr.u64 	%rd25496, %rd47085, 63;
	and.b64  	%rd25497, %rd47084, 4294967295;
	add.s64 	%rd25498, %rd25496, %rd15;
	sub.s64 	%rd47084, %rd25497, %rd25498;
	shr.u64 	%rd25499, %rd47084, 63;
	and.b64  	%rd25500, %rd47083, 4294967295;
	add.s64 	%rd25501, %rd25499, %rd16;
	sub.s64 	%rd47083, %rd25500, %rd25501;
	shr.u64 	%rd25502, %rd47083, 63;
	and.b64  	%rd25503, %rd47082, 4294967295;
	add.s64 	%rd25504, %rd25502, %rd17;
	sub.s64 	%rd47082, %rd25503, %rd25504;
	shr.u64 	%rd25505, %rd47082, 63;
	and.b64  	%rd25506, %rd47081, 4294967295;
	add.s64 	%rd25507, %rd25505, %rd18;
	sub.s64 	%rd47081, %rd25506, %rd25507;
	shr.u64 	%rd25508, %rd47081, 63;
	and.b64  	%rd25509, %rd47080, 4294967295;
	add.s64 	%rd25510, %rd25508, %rd19;
	sub.s64 	%rd47080, %rd25509, %rd25510;
	shr.u64 	%rd25511, %rd47080, 63;
	and.b64  	%rd25512, %rd47079, 4294967295;
	add.s64 	%rd25513, %rd25511, %rd20;
	sub.s64 	%rd47079, %rd25512, %rd25513;
	shr.u64 	%rd25514, %rd47079, 63;
	cvt.u32.u64 	%r4161, %rd25514;
	add.s32 	%r4162, %r4160, %r4161;
	sub.s32 	%r6452, %r6452, %r4162;
$L__BB4_115:
	cvt.u32.u64 	%r4163, %rd21;
	cvt.u64.u32 	%rd167, %r129;
	and.b64  	%rd25515, %rd47085, 4294967295;
	mul.lo.s64 	%rd25516, %rd25515, %rd167;
	cvt.u32.u64 	%r4164, %rd25516;
	shr.u64 	%rd25517, %rd25516, 32;
	and.b64  	%rd25518, %rd47084, 4294967295;
	mad.lo.s64 	%rd25519, %rd25518, %rd167, %rd25517;
	shr.u64 	%rd25520, %rd25519, 32;
	and.b64  	%rd25521, %rd47083, 4294967295;
	mad.lo.s64 	%rd25522, %rd25521, %rd167, %rd25520;
	shr.u64 	%rd25523, %rd25522, 32;
	and.b64  	%rd25524, %rd47082, 4294967295;
	mad.lo.s64 	%rd25525, %rd25524, %rd167, %rd25523;
	shr.u64 	%rd25526, %rd25525, 32;
	and.b64  	%rd25527, %rd47081, 4294967295;
	mad.lo.s64 	%rd25528, %rd25527, %rd167, %rd25526;
	shr.u64 	%rd25529, %rd25528, 32;
	and.b64  	%rd25530, %rd47080, 4294967295;
	mad.lo.s64 	%rd25531, %rd25530, %rd167, %rd25529;
	shr.u64 	%rd25532, %rd25531, 32;
	and.b64  	%rd25533, %rd47079, 4294967295;
	mad.lo.s64 	%rd25534, %rd25533, %rd167, %rd25532;
	shr.u64 	%rd25535, %rd25534, 32;
	mul.wide.u32 	%rd25536, %r6452, %r129;
	add.s64 	%rd25537, %rd25535, %rd25536;
	shr.u64 	%rd25538, %rd25537, 32;
	cvt.u64.u32 	%rd168, %r128;
	and.b64  	%rd25539, %rd25519, 4294967295;
	mad.lo.s64 	%rd25540, %rd25515, %rd168, %rd25539;
	shr.u64 	%rd25541, %rd25540, 32;
	and.b64  	%rd25542, %rd25522, 4294967295;
	add.s64 	%rd25543, %rd25541, %rd25542;
	mad.lo.s64 	%rd25544, %rd25518, %rd168, %rd25543;
	shr.u64 	%rd25545, %rd25544, 32;
	and.b64  	%rd25546, %rd25525, 4294967295;
	add.s64 	%rd25547, %rd25545, %rd25546;
	mad.lo.s64 	%rd25548, %rd25521, %rd168, %rd25547;
	shr.u64 	%rd25549, %rd25548, 32;
	and.b64  	%rd25550, %rd25528, 4294967295;
	add.s64 	%rd25551, %rd25549, %rd25550;
	mad.lo.s64 	%rd25552, %rd25524, %rd168, %rd25551;
	shr.u64 	%rd25553, %rd25552, 32;
	and.b64  	%rd25554, %rd25531, 4294967295;
	add.s64 	%rd25555, %rd25553, %rd25554;
	mad.lo.s64 	%rd25556, %rd25527, %rd168, %rd25555;
	shr.u64 	%rd25557, %rd25556, 32;
	and.b64  	%rd25558, %rd25534, 4294967295;
	add.s64 	%rd25559, %rd25557, %rd25558;
	mad.lo.s64 	%rd25560, %rd25530, %rd168, %rd25559;
	shr.u64 	%rd25561, %rd25560, 32;
	and.b64  	%rd25562, %rd25537, 4294967295;
	add.s64 	%rd25563, %rd25561, %rd25562;
	mad.lo.s64 	%rd25564, %rd25533, %rd168, %rd25563;
	shr.u64 	%rd25565, %rd25564, 32;
	mul.wide.u32 	%rd25566, %r6452, %r128;
	add.s64 	%rd25567, %rd25565, %rd25538;
	add.s64 	%rd25568, %rd25567, %rd25566;
	shr.u64 	%rd25569, %rd25568, 32;
	cvt.u64.u32 	%rd169, %r127;
	and.b64  	%rd25570, %rd25544, 4294967295;
	mad.lo.s64 	%rd25571, %rd25515, %rd169, %rd25570;
	shr.u64 	%rd25572, %rd25571, 32;
	and.b64  	%rd25573, %rd25548, 4294967295;
	add.s64 	%rd25574, %rd25572, %rd25573;
	mad.lo.s64 	%rd25575, %rd25518, %rd169, %rd25574;
	shr.u64 	%rd25576, %rd25575, 32;
	and.b64  	%rd25577, %rd25552, 4294967295;
	add.s64 	%rd25578, %rd25576, %rd25577;
	mad.lo.s64 	%rd25579, %rd25521, %rd169, %rd25578;
	shr.u64 	%rd25580, %rd25579, 32;
	and.b64  	%rd25581, %rd25556, 4294967295;
	add.s64 	%rd25582, %rd25580, %rd25581;
	mad.lo.s64 	%rd25583, %rd25524, %rd169, %rd25582;
	shr.u64 	%rd25584, %rd25583, 32;
	and.b64  	%rd25585, %rd25560, 4294967295;
	add.s64 	%rd25586, %rd25584, %rd25585;
	mad.lo.s64 	%rd25587, %rd25527, %rd169, %rd25586;
	shr.u64 	%rd25588, %rd25587, 32;
	and.b64  	%rd25589, %rd25564, 4294967295;
	add.s64 	%rd25590, %rd25588, %rd25589;
	mad.lo.s64 	%rd25591, %rd25530, %rd169, %rd25590;
	shr.u64 	%rd25592, %rd25591, 32;
	and.b64  	%rd25593, %rd25568, 4294967295;
	add.s64 	%rd25594, %rd25592, %rd25593;
	mad.lo.s64 	%rd25595, %rd25533, %rd169, %rd25594;
	shr.u64 	%rd25596, %rd25595, 32;
	mul.wide.u32 	%rd25597, %r6452, %r127;
	add.s64 	%rd25598, %rd25596, %rd25569;
	add.s64 	%rd25599, %rd25598, %rd25597;
	shr.u64 	%rd25600, %rd25599, 32;
	cvt.u64.u32 	%rd170, %r126;
	and.b64  	%rd25601, %rd25575, 4294967295;
	mad.lo.s64 	%rd25602, %rd25515, %rd170, %rd25601;
	shr.u64 	%rd25603, %rd25602, 32;
	and.b64  	%rd25604, %rd25579, 4294967295;
	add.s64 	%rd25605, %rd25603, %rd25604;
	mad.lo.s64 	%rd25606, %rd25518, %rd170, %rd25605;
	shr.u64 	%rd25607, %rd25606, 32;
	and.b64  	%rd25608, %rd25583, 4294967295;
	add.s64 	%rd25609, %rd25607, %rd25608;
	mad.lo.s64 	%rd25610, %rd25521, %rd170, %rd25609;
	shr.u64 	%rd25611, %rd25610, 32;
	and.b64  	%rd25612, %rd25587, 4294967295;
	add.s64 	%rd25613, %rd25611, %rd25612;
	mad.lo.s64 	%rd25614, %rd25524, %rd170, %rd25613;
	shr.u64 	%rd25615, %rd25614, 32;
	and.b64  	%rd25616, %rd25591, 4294967295;
	add.s64 	%rd25617, %rd25615, %rd25616;
	mad.lo.s64 	%rd25618, %rd25527, %rd170, %rd25617;
	shr.u64 	%rd25619, %rd25618, 32;
	and.b64  	%rd25620, %rd25595, 4294967295;
	add.s64 	%rd25621, %rd25619, %rd25620;
	mad.lo.s64 	%rd25622, %rd25530, %rd170, %rd25621;
	shr.u64 	%rd25623, %rd25622, 32;
	and.b64  	%rd25624, %rd25599, 4294967295;
	add.s64 	%rd25625, %rd25623, %rd25624;
	mad.lo.s64 	%rd25626, %rd25533, %rd170, %rd25625;
	shr.u64 	%rd25627, %rd25626, 32;
	mul.wide.u32 	%rd25628, %r6452, %r126;
	add.s64 	%rd25629, %rd25627, %rd25600;
	add.s64 	%rd25630, %rd25629, %rd25628;
	shr.u64 	%rd25631, %rd25630, 32;
	cvt.u64.u32 	%rd171, %r125;
	and.b64  	%rd25632, %rd25606, 4294967295;
	mad.lo.s64 	%rd25633, %rd25515, %rd171, %rd25632;
	shr.u64 	%rd25634, %rd25633, 32;
	and.b64  	%rd25635, %rd25610, 4294967295;
	add.s64 	%rd25636, %rd25634, %rd25635;
	mad.lo.s64 	%rd25637, %rd25518, %rd171, %rd25636;
	shr.u64 	%rd25638, %rd25637, 32;
	and.b64  	%rd25639, %rd25614, 4294967295;
	add.s64 	%rd25640, %rd25638, %rd25639;
	mad.lo.s64 	%rd25641, %rd25521, %rd171, %rd25640;
	shr.u64 	%rd25642, %rd25641, 32;
	and.b64  	%rd25643, %rd25618, 4294967295;
	add.s64 	%rd25644, %rd25642, %rd25643;
	mad.lo.s64 	%rd25645, %rd25524, %rd171, %rd25644;
	shr.u64 	%rd25646, %rd25645, 32;
	and.b64  	%rd25647, %rd25622, 4294967295;
	add.s64 	%rd25648, %rd25646, %rd25647;
	mad.lo.s64 	%rd25649, %rd25527, %rd171, %rd25648;
	shr.u64 	%rd25650, %rd25649, 32;
	and.b64  	%rd25651, %rd25626, 4294967295;
	add.s64 	%rd25652, %rd25650, %rd25651;
	mad.lo.s64 	%rd25653, %rd25530, %rd171, %rd25652;
	shr.u64 	%rd25654, %rd25653, 32;
	and.b64  	%rd25655, %rd25630, 4294967295;
	add.s64 	%rd25656, %rd25654, %rd25655;
	mad.lo.s64 	%rd25657, %rd25533, %rd171, %rd25656;
	shr.u64 	%rd25658, %rd25657, 32;
	mul.wide.u32 	%rd25659, %r6452, %r125;
	add.s64 	%rd25660, %rd25658, %rd25631;
	add.s64 	%rd25661, %rd25660, %rd25659;
	shr.u64 	%rd25662, %rd25661, 32;
	cvt.u64.u32 	%rd172, %r124;
	and.b64  	%rd25663, %rd25637, 4294967295;
	mad.lo.s64 	%rd25664, %rd25515, %rd172, %rd25663;
	shr.u64 	%rd25665, %rd25664, 32;
	and.b64  	%rd25666, %rd25641, 4294967295;
	add.s64 	%rd25667, %rd25665, %rd25666;
	mad.lo.s64 	%rd25668, %rd25518, %rd172, %rd25667;
	shr.u64 	%rd25669, %rd25668, 32;
	and.b64  	%rd25670, %rd25645, 4294967295;
	add.s64 	%rd25671, %rd25669, %rd25670;
	mad.lo.s64 	%rd25672, %rd25521, %rd172, %rd25671;
	shr.u64 	%rd25673, %rd25672, 32;
	and.b64  	%rd25674, %rd25649, 4294967295;
	add.s64 	%rd25675, %rd25673, %rd25674;
	mad.lo.s64 	%rd25676, %rd25524, %rd172, %rd25675;
	shr.u64 	%rd25677, %rd25676, 32;
	and.b64  	%rd25678, %rd25653, 4294967295;
	add.s64 	%rd25679, %rd25677, %rd25678;
	mad.lo.s64 	%rd25680, %rd25527, %rd172, %rd25679;
	shr.u64 	%rd25681, %rd25680, 32;
	and.b64  	%rd25682, %rd25657, 4294967295;
	add.s64 	%rd25683, %rd25681, %rd25682;
	mad.lo.s64 	%rd25684, %rd25530, %rd172, %rd25683;
	shr.u64 	%rd25685, %rd25684, 32;
	and.b64  	%rd25686, %rd25661, 4294967295;
	add.s64 	%rd25687, %rd25685, %rd25686;
	mad.lo.s64 	%rd25688, %rd25533, %rd172, %rd25687;
	shr.u64 	%rd25689, %rd25688, 32;
	mul.wide.u32 	%rd25690, %r6452, %r124;
	add.s64 	%rd25691, %rd25689, %rd25662;
	add.s64 	%rd25692, %rd25691, %rd25690;
	shr.u64 	%rd25693, %rd25692, 32;
	cvt.u64.u32 	%rd173, %r123;
	and.b64  	%rd25694, %rd25668, 4294967295;
	mad.lo.s64 	%rd25695, %rd25515, %rd173, %rd25694;
	shr.u64 	%rd25696, %rd25695, 32;
	and.b64  	%rd25697, %rd25672, 4294967295;
	add.s64 	%rd25698, %rd25696, %rd25697;
	mad.lo.s64 	%rd25699, %rd25518, %rd173, %rd25698;
	shr.u64 	%rd25700, %rd25699, 32;
	and.b64  	%rd25701, %rd25676, 4294967295;
	add.s64 	%rd25702, %rd25700, %rd25701;
	mad.lo.s64 	%rd25703, %rd25521, %rd173, %rd25702;
	shr.u64 	%rd25704, %rd25703, 32;
	and.b64  	%rd25705, %rd25680, 4294967295;
	add.s64 	%rd25706, %rd25704, %rd25705;
	mad.lo.s64 	%rd25707, %rd25524, %rd173, %rd25706;
	shr.u64 	%rd25708, %rd25707, 32;
	and.b64  	%rd25709, %rd25684, 4294967295;
	add.s64 	%rd25710, %rd25708, %rd25709;
	mad.lo.s64 	%rd25711, %rd25527, %rd173, %rd25710;
	shr.u64 	%rd25712, %rd25711, 32;
	and.b64  	%rd25713, %rd25688, 4294967295;
	add.s64 	%rd25714, %rd25712, %rd25713;
	mad.lo.s64 	%rd25715, %rd25530, %rd173, %rd25714;
	shr.u64 	%rd25716, %rd25715, 32;
	and.b64  	%rd25717, %rd25692, 4294967295;
	add.s64 	%rd25718, %rd25716, %rd25717;
	mad.lo.s64 	%rd25719, %rd25533, %rd173, %rd25718;
	shr.u64 	%rd25720, %rd25719, 32;
	mul.wide.u32 	%rd25721, %r6452, %r123;
	add.s64 	%rd25722, %rd25720, %rd25693;
	add.s64 	%rd25723, %rd25722, %rd25721;
	shr.u64 	%rd25724, %rd25723, 32;
	cvt.u64.u32 	%rd174, %r122;
	and.b64  	%rd25725, %rd25699, 4294967295;
	mad.lo.s64 	%rd25726, %rd25515, %rd174, %rd25725;
	shr.u64 	%rd25727, %rd25726, 32;
	and.b64  	%rd25728, %rd25703, 4294967295;
	add.s64 	%rd25729, %rd25727, %rd25728;
	mad.lo.s64 	%rd25730, %rd25518, %rd174, %rd25729;
	shr.u64 	%rd25731, %rd25730, 32;
	and.b64  	%rd25732, %rd25707, 4294967295;
	add.s64 	%rd25733, %rd25731, %rd25732;
	mad.lo.s64 	%rd25734, %rd25521, %rd174, %rd25733;
	shr.u64 	%rd25735, %rd25734, 32;
	and.b64  	%rd25736, %rd25711, 4294967295;
	add.s64 	%rd25737, %rd25735, %rd25736;
	mad.lo.s64 	%rd25738, %rd25524, %rd174, %rd25737;
	shr.u64 	%rd25739, %rd25738, 32;
	and.b64  	%rd25740, %rd25715, 4294967295;
	add.s64 	%rd25741, %rd25739, %rd25740;
	mad.lo.s64 	%rd25742, %rd25527, %rd174, %rd25741;
	shr.u64 	%rd25743, %rd25742, 32;
	and.b64  	%rd25744, %rd25719, 4294967295;
	add.s64 	%rd25745, %rd25743, %rd25744;
	mad.lo.s64 	%rd25746, %rd25530, %rd174, %rd25745;
	shr.u64 	%rd25747, %rd25746, 32;
	and.b64  	%rd25748, %rd25723, 4294967295;
	add.s64 	%rd25749, %rd25747, %rd25748;
	mad.lo.s64 	%rd25750, %rd25533, %rd174, %rd25749;
	shr.u64 	%rd25751, %rd25750, 32;
	mul.wide.u32 	%rd25752, %r6452, %r122;
	add.s64 	%rd25753, %rd25751, %rd25724;
	add.s64 	%rd25754, %rd25753, %rd25752;
	{ .reg .b32 tmp; mov.b64 {tmp, %r4165}, %rd25754; }
	mul.lo.s32 	%r4166, %r86, %r4164;
	cvt.u64.u32 	%rd25755, %r4166;
	and.b64  	%rd25756, %rd25516, 4294967295;
	mad.lo.s64 	%rd25757, %rd14, %rd25755, %rd25756;
	shr.u64 	%rd25758, %rd25757, 32;
	and.b64  	%rd25759, %rd25540, 4294967295;
	add.s64 	%rd25760, %rd25758, %rd25759;
	mad.lo.s64 	%rd25761, %rd15, %rd25755, %rd25760;
	cvt.u32.u64 	%r4167, %rd25761;
	shr.u64 	%rd25762, %rd25761, 32;
	and.b64  	%rd25763, %rd25571, 4294967295;
	add.s64 	%rd25764, %rd25762, %rd25763;
	mad.lo.s64 	%rd25765, %rd16, %rd25755, %rd25764;
	shr.u64 	%rd25766, %rd25765, 32;
	and.b64  	%rd25767, %rd25602, 4294967295;
	add.s64 	%rd25768, %rd25766, %rd25767;
	mad.lo.s64 	%rd25769, %rd17, %rd25755, %rd25768;
	shr.u64 	%rd25770, %rd25769, 32;
	and.b64  	%rd25771, %rd25633, 4294967295;
	add.s64 	%rd25772, %rd25770, %rd25771;
	mad.lo.s64 	%rd25773, %rd18, %rd25755, %rd25772;
	shr.u64 	%rd25774, %rd25773, 32;
	and.b64  	%rd25775, %rd25664, 4294967295;
	add.s64 	%rd25776, %rd25774, %rd25775;
	mad.lo.s64 	%rd25777, %rd19, %rd25755, %rd25776;
	shr.u64 	%rd25778, %rd25777, 32;
	and.b64  	%rd25779, %rd25695, 4294967295;
	add.s64 	%rd25780, %rd25778, %rd25779;
	mad.lo.s64 	%rd25781, %rd20, %rd25755, %rd25780;
	shr.u64 	%rd25782, %rd25781, 32;
	and.b64  	%rd25783, %rd25726, 4294967295;
	add.s64 	%rd25784, %rd25782, %rd25783;
	mad.lo.s64 	%rd25785, %rd21, %rd25755, %rd25784;
	shr.u64 	%rd25786, %rd25785, 32;
	and.b64  	%rd25787, %rd25730, 4294967295;
	add.s64 	%rd25788, %rd25786, %rd25787;
	shr.u64 	%rd25789, %rd25788, 32;
	and.b64  	%rd25790, %rd25734, 4294967295;
	add.s64 	%rd25791, %rd25789, %rd25790;
	shr.u64 	%rd25792, %rd25791, 32;
	and.b64  	%rd25793, %rd25738, 4294967295;
	add.s64 	%rd25794, %rd25792, %rd25793;
	shr.u64 	%rd25795, %rd25794, 32;
	and.b64  	%rd25796, %rd25742, 4294967295;
	add.s64 	%rd25797, %rd25795, %rd25796;
	shr.u64 	%rd25798, %rd25797, 32;
	and.b64  	%rd25799, %rd25746, 4294967295;
	add.s64 	%rd25800, %rd25798, %rd25799;
	shr.u64 	%rd25801, %rd25800, 32;
	and.b64  	%rd25802, %rd25750, 4294967295;
	add.s64 	%rd25803, %rd25801, %rd25802;
	shr.u64 	%rd25804, %rd25803, 32;
	and.b64  	%rd25805, %rd25754, 4294967295;
	add.s64 	%rd25806, %rd25804, %rd25805;
	{ .reg .b32 tmp; mov.b64 {tmp, %r4168}, %rd25806; }
	add.s32 	%r4169, %r4165, %r4168;
	mul.lo.s32 	%r4170, %r86, %r4167;
	cvt.u64.u32 	%rd25807, %r4170;
	and.b64  	%rd25808, %rd25761, 4294967295;
	mad.lo.s64 	%rd25809, %rd14, %rd25807, %rd25808;
	shr.u64 	%rd25810, %rd25809, 32;
	and.b64  	%rd25811, %rd25765, 4294967295;
	add.s64 	%rd25812, %rd25810, %rd25811;
	mad.lo.s64 	%rd25813, %rd15, %rd25807, %rd25812;
	cvt.u32.u64 	%r4171, %rd25813;
	shr.u64 	%rd25814, %rd25813, 32;
	and.b64  	%rd25815, %rd25769, 4294967295;
	add.s64 	%rd25816, %rd25814, %rd25815;
	mad.lo.s64 	%rd25817, %rd16, %rd25807, %rd25816;
	shr.u64 	%rd25818, %rd25817, 32;
	and.b64  	%rd25819, %rd25773, 4294967295;
	add.s64 	%rd25820, %rd25818, %rd25819;
	mad.lo.s64 	%rd25821, %rd17, %rd25807, %rd25820;
	shr.u64 	%rd25822, %rd25821, 32;
	and.b64  	%rd25823, %rd25777, 4294967295;
	add.s64 	%rd25824, %rd25822, %rd25823;
	mad.lo.s64 	%rd25825, %rd18, %rd25807, %rd25824;
	shr.u64 	%rd25826, %rd25825, 32;
	and.b64  	%rd25827, %rd25781, 4294967295;
	add.s64 	%rd25828, %rd25826, %rd25827;
	mad.lo.s64 	%rd25829, %rd19, %rd25807, %rd25828;
	shr.u64 	%rd25830, %rd25829, 32;
	and.b64  	%rd25831, %rd25785, 4294967295;
	add.s64 	%rd25832, %rd25830, %rd25831;
	mad.lo.s64 	%rd25833, %rd20, %rd25807, %rd25832;
	shr.u64 	%rd25834, %rd25833, 32;
	and.b64  	%rd25835, %rd25788, 4294967295;
	add.s64 	%rd25836, %rd25834, %rd25835;
	mad.lo.s64 	%rd25837, %rd21, %rd25807, %rd25836;
	shr.u64 	%rd25838, %rd25837, 32;
	and.b64  	%rd25839, %rd25791, 4294967295;
	add.s64 	%rd25840, %rd25838, %rd25839;
	shr.u64 	%rd25841, %rd25840, 32;
	and.b64  	%rd25842, %rd25794, 4294967295;
	add.s64 	%rd25843, %rd25841, %rd25842;
	shr.u64 	%rd25844, %rd25843, 32;
	and.b64  	%rd25845, %rd25797, 4294967295;
	add.s64 	%rd25846, %rd25844, %rd25845;
	shr.u64 	%rd25847, %rd25846, 32;
	and.b64  	%rd25848, %rd25800, 4294967295;
	add.s64 	%rd25849, %rd25847, %rd25848;
	shr.u64 	%rd25850, %rd25849, 32;
	and.b64  	%rd25851, %rd25803, 4294967295;
	add.s64 	%rd25852, %rd25850, %rd25851;
	shr.u64 	%rd25853, %rd25852, 32;
	and.b64  	%rd25854, %rd25806, 4294967295;
	add.s64 	%rd25855, %rd25853, %rd25854;
	{ .reg .b32 tmp; mov.b64 {tmp, %r4172}, %rd25855; }
	add.s32 	%r4173, %r4169, %r4172;
	mul.lo.s32 	%r4174, %r86, %r4171;
	cvt.u64.u32 	%rd25856, %r4174;
	and.b64  	%rd25857, %rd25813, 4294967295;
	mad.lo.s64 	%rd25858, %rd14, %rd25856, %rd25857;
	shr.u64 	%rd25859, %rd25858, 32;
	and.b64  	%rd25860, %rd25817, 4294967295;
	add.s64 	%rd25861, %rd25859, %rd25860;
	mad.lo.s64 	%rd25862, %rd15, %rd25856, %rd25861;
	cvt.u32.u64 	%r4175, %rd25862;
	shr.u64 	%rd25863, %rd25862, 32;
	and.b64  	%rd25864, %rd25821, 4294967295;
	add.s64 	%rd25865, %rd25863, %rd25864;
	mad.lo.s64 	%rd25866, %rd16, %rd25856, %rd25865;
	shr.u64 	%rd25867, %rd25866, 32;
	and.b64  	%rd25868, %rd25825, 4294967295;
	add.s64 	%rd25869, %rd25867, %rd25868;
	mad.lo.s64 	%rd25870, %rd17, %rd25856, %rd25869;
	shr.u64 	%rd25871, %rd25870, 32;
	and.b64  	%rd25872, %rd25829, 4294967295;
	add.s64 	%rd25873, %rd25871, %rd25872;
	mad.lo.s64 	%rd25874, %rd18, %rd25856, %rd25873;
	shr.u64 	%rd25875, %rd25874, 32;
	and.b64  	%rd25876, %rd25833, 4294967295;
	add.s64 	%rd25877, %rd25875, %rd25876;
	mad.lo.s64 	%rd25878, %rd19, %rd25856, %rd25877;
	shr.u64 	%rd25879, %rd25878, 32;
	and.b64  	%rd25880, %rd25837, 4294967295;
	add.s64 	%rd25881, %rd25879, %rd25880;
	mad.lo.s64 	%rd25882, %rd20, %rd25856, %rd25881;
	shr.u64 	%rd25883, %rd25882, 32;
	and.b64  	%rd25884, %rd25840, 4294967295;
	add.s64 	%rd25885, %rd25883, %rd25884;
	mad.lo.s64 	%rd25886, %rd21, %rd25856, %rd25885;
	shr.u64 	%rd25887, %rd25886, 32;
	and.b64  	%rd25888, %rd25843, 4294967295;
	add.s64 	%rd25889, %rd25887, %rd25888;
	shr.u64 	%rd25890, %rd25889, 32;
	and.b64  	%rd25891, %rd25846, 4294967295;
	add.s64 	%rd25892, %rd25890, %rd25891;
	shr.u64 	%rd25893, %rd25892, 32;
	and.b64  	%rd25894, %rd25849, 4294967295;
	add.s64 	%rd25895, %rd25893, %rd25894;
	shr.u64 	%rd25896, %rd25895, 32;
	and.b64  	%rd25897, %rd25852, 4294967295;
	add.s64 	%rd25898, %rd25896, %rd25897;
	shr.u64 	%rd25899, %rd25898, 32;
	and.b64  	%rd25900, %rd25855, 4294967295;
	add.s64 	%rd25901, %rd25899, %rd25900;
	{ .reg .b32 tmp; mov.b64 {tmp, %r4176}, %rd25901; }
	add.s32 	%r4177, %r4173, %r4176;
	mul.lo.s32 	%r4178, %r86, %r4175;
	cvt.u64.u32 	%rd25902, %r4178;
	and.b64  	%rd25903, %rd25862, 4294967295;
	mad.lo.s64 	%rd25904, %rd14, %rd25902, %rd25903;
	shr.u64 	%rd25905, %rd25904, 32;
	and.b64  	%rd25906, %rd25866, 4294967295;
	add.s64 	%rd25907, %rd25905, %rd25906;
	mad.lo.s64 	%rd25908, %rd15, %rd25902, %rd25907;
	cvt.u32.u64 	%r4179, %rd25908;
	shr.u64 	%rd25909, %rd25908, 32;
	and.b64  	%rd25910, %rd25870, 4294967295;
	add.s64 	%rd25911, %rd25909, %rd25910;
	mad.lo.s64 	%rd25912, %rd16, %rd25902, %rd25911;
	shr.u64 	%rd25913, %rd25912, 32;
	and.b64  	%rd25914, %rd25874, 4294967295;
	add.s64 	%rd25915, %rd25913, %rd25914;
	mad.lo.s64 	%rd25916, %rd17, %rd25902, %rd25915;
	shr.u64 	%rd25917, %rd25916, 32;
	and.b64  	%rd25918, %rd25878, 4294967295;
	add.s64 	%rd25919, %rd25917, %rd25918;
	mad.lo.s64 	%rd25920, %rd18, %rd25902, %rd25919;
	shr.u64 	%rd25921, %rd25920, 32;
	and.b64  	%rd25922, %rd25882, 4294967295;
	add.s64 	%rd25923, %rd25921, %rd25922;
	mad.lo.s64 	%rd25924, %rd19, %rd25902, %rd25923;
	shr.u64 	%rd25925, %rd25924, 32;
	and.b64  	%rd25926, %rd25886, 4294967295;
	add.s64 	%rd25927, %rd25925, %rd25926;
	mad.lo.s64 	%rd25928, %rd20, %rd25902, %rd25927;
	shr.u64 	%rd25929, %rd25928, 32;
	and.b64  	%rd25930, %rd25889, 4294967295;
	add.s64 	%rd25931, %rd25929, %rd25930;
	mad.lo.s64 	%rd25932, %rd21, %rd25902, %rd25931;
	shr.u64 	%rd25933, %rd25932, 32;
	and.b64  	%rd25934, %rd25892, 4294967295;
	add.s64 	%rd25935, %rd25933, %rd25934;
	shr.u64 	%rd25936, %rd25935, 32;
	and.b64  	%rd25937, %rd25895, 4294967295;
	add.s64 	%rd25938, %rd25936, %rd25937;
	shr.u64 	%rd25939, %rd25938, 32;
	and.b64  	%rd25940, %rd25898, 4294967295;
	add.s64 	%rd25941, %rd25939, %rd25940;
	shr.u64 	%rd25942, %rd25941, 32;
	and.b64  	%rd25943, %rd25901, 4294967295;
	add.s64 	%rd25944, %rd25942, %rd25943;
	{ .reg .b32 tmp; mov.b64 {tmp, %r4180}, %rd25944; }
	add.s32 	%r4181, %r4177, %r4180;
	mul.lo.s32 	%r4182, %r86, %r4179;
	cvt.u64.u32 	%rd25945, %r4182;
	and.b64  	%rd25946, %rd25908, 4294967295;
	mad.lo.s64 	%rd25947, %rd14, %rd25945, %rd25946;
	shr.u64 	%rd25948, %rd25947, 32;
	and.b64  	%rd25949, %rd25912, 4294967295;
	add.s64 	%rd25950, %rd25948, %rd25949;
	mad.lo.s64 	%rd25951, %rd15, %rd25945, %rd25950;
	cvt.u32.u64 	%r4183, %rd25951;
	shr.u64 	%rd25952, %rd25951, 32;
	and.b64  	%rd25953, %rd25916, 4294967295;
	add.s64 	%rd25954, %rd25952, %rd25953;
	mad.lo.s64 	%rd25955, %rd16, %rd25945, %rd25954;
	shr.u64 	%rd25956, %rd25955, 32;
	and.b64  	%rd25957, %rd25920, 4294967295;
	add.s64 	%rd25958, %rd25956, %rd25957;
	mad.lo.s64 	%rd25959, %rd17, %rd25945, %rd25958;
	shr.u64 	%rd25960, %rd25959, 32;
	and.b64  	%rd25961, %rd25924, 4294967295;
	add.s64 	%rd25962, %rd25960, %rd25961;
	mad.lo.s64 	%rd25963, %rd18, %rd25945, %rd25962;
	shr.u64 	%rd25964, %rd25963, 32;
	and.b64  	%rd25965, %rd25928, 4294967295;
	add.s64 	%rd25966, %rd25964, %rd25965;
	mad.lo.s64 	%rd25967, %rd19, %rd25945, %rd25966;
	shr.u64 	%rd25968, %rd25967, 32;
	and.b64  	%rd25969, %rd25932, 4294967295;
	add.s64 	%rd25970, %rd25968, %rd25969;
	mad.lo.s64 	%rd25971, %rd20, %rd25945, %rd25970;
	shr.u64 	%rd25972, %rd25971, 32;
	and.b64  	%rd25973, %rd25935, 4294967295;
	add.s64 	%rd25974, %rd25972, %rd25973;
	mad.lo.s64 	%rd25975, %rd21, %rd25945, %rd25974;
	shr.u64 	%rd25976, %rd25975, 32;
	and.b64  	%rd25977, %rd25938, 4294967295;
	add.s64 	%rd25978, %rd25976, %rd25977;
	shr.u64 	%rd25979, %rd25978, 32;
	and.b64  	%rd25980, %rd25941, 4294967295;
	add.s64 	%rd25981, %rd25979, %rd25980;
	shr.u64 	%rd25982, %rd25981, 32;
	and.b64  	%rd25983, %rd25944, 4294967295;
	add.s64 	%rd25984, %rd25982, %rd25983;
	{ .reg .b32 tmp; mov.b64 {tmp, %r4184}, %rd25984; }
	add.s32 	%r4185, %r4181, %r4184;
	mul.lo.s32 	%r4186, %r86, %r4183;
	cvt.u64.u32 	%rd25985, %r4186;
	and.b64  	%rd25986, %rd25951, 4294967295;
	mad.lo.s64 	%rd25987, %rd14, %rd25985, %rd25986;
	shr.u64 	%rd25988, %rd25987, 32;
	and.b64  	%rd25989, %rd25955, 4294967295;
	add.s64 	%rd25990, %rd25988, %rd25989;
	mad.lo.s64 	%rd25991, %rd15, %rd25985, %rd25990;
	cvt.u32.u64 	%r4187, %rd25991;
	shr.u64 	%rd25992, %rd25991, 32;
	and.b64  	%rd25993, %rd25959, 4294967295;
	add.s64 	%rd25994, %rd25992, %rd25993;
	mad.lo.s64 	%rd25995, %rd16, %rd25985, %rd25994;
	shr.u64 	%rd25996, %rd25995, 32;
	and.b64  	%rd25997, %rd25963, 4294967295;
	add.s64 	%rd25998, %rd25996, %rd25997;
	mad.lo.s64 	%rd25999, %rd17, %rd25985, %rd25998;
	shr.u64 	%rd26000, %rd25999, 32;
	and.b64  	%rd26001, %rd25967, 4294967295;
	add.s64 	%rd26002, %rd26000, %rd26001;
	mad.lo.s64 	%rd26003, %rd18, %rd25985, %rd26002;
	shr.u64 	%rd26004, %rd26003, 32;
	and.b64  	%rd26005, %rd25971, 4294967295;
	add.s64 	%rd26006, %rd26004, %rd26005;
	mad.lo.s64 	%rd26007, %rd19, %rd25985, %rd26006;
	shr.u64 	%rd26008, %rd26007, 32;
	and.b64  	%rd26009, %rd25975, 4294967295;
	add.s64 	%rd26010, %rd26008, %rd26009;
	mad.lo.s64 	%rd26011, %rd20, %rd25985, %rd26010;
	shr.u64 	%rd26012, %rd26011, 32;
	and.b64  	%rd26013, %rd25978, 4294967295;
	add.s64 	%rd26014, %rd26012, %rd26013;
	mad.lo.s64 	%rd26015, %rd21, %rd25985, %rd26014;
	shr.u64 	%rd26016, %rd26015, 32;
	and.b64  	%rd26017, %rd25981, 4294967295;
	add.s64 	%rd26018, %rd26016, %rd26017;
	shr.u64 	%rd26019, %rd26018, 32;
	and.b64  	%rd26020, %rd25984, 4294967295;
	add.s64 	%rd26021, %rd26019, %rd26020;
	{ .reg .b32 tmp; mov.b64 {tmp, %r4188}, %rd26021; }
	add.s32 	%r4189, %r4185, %r4188;
	mul.lo.s32 	%r4190, %r86, %r4187;
	cvt.u64.u32 	%rd26022, %r4190;
	and.b64  	%rd26023, %rd25991, 4294967295;
	mad.lo.s64 	%rd26024, %rd14, %rd26022, %rd26023;
	shr.u64 	%rd26025, %rd26024, 32;
	and.b64  	%rd26026, %rd25995, 4294967295;
	add.s64 	%rd26027, %rd26025, %rd26026;
	mad.lo.s64 	%rd26028, %rd15, %rd26022, %rd26027;
	cvt.u32.u64 	%r4191, %rd26028;
	shr.u64 	%rd26029, %rd26028, 32;
	and.b64  	%rd26030, %rd25999, 4294967295;
	add.s64 	%rd26031, %rd26029, %rd26030;
	mad.lo.s64 	%rd26032, %rd16, %rd26022, %rd26031;
	shr.u64 	%rd26033, %rd26032, 32;
	and.b64  	%rd26034, %rd26003, 4294967295;
	add.s64 	%rd26035, %rd26033, %rd26034;
	mad.lo.s64 	%rd26036, %rd17, %rd26022, %rd26035;
	shr.u64 	%rd26037, %rd26036, 32;
	and.b64  	%rd26038, %rd26007, 4294967295;
	add.s64 	%rd26039, %rd26037, %rd26038;
	mad.lo.s64 	%rd26040, %rd18, %rd26022, %rd26039;
	shr.u64 	%rd26041, %rd26040, 32;
	and.b64  	%rd26042, %rd26011, 4294967295;
	add.s64 	%rd26043, %rd26041, %rd26042;
	mad.lo.s64 	%rd26044, %rd19, %rd26022, %rd26043;
	shr.u64 	%rd26045, %rd26044, 32;
	and.b64  	%rd26046, %rd26015, 4294967295;
	add.s64 	%rd26047, %rd26045, %rd26046;
	mad.lo.s64 	%rd26048, %rd20, %rd26022, %rd26047;
	shr.u64 	%rd26049, %rd26048, 32;
	and.b64  	%rd26050, %rd26018, 4294967295;
	add.s64 	%rd26051, %rd26049, %rd26050;
	mad.lo.s64 	%rd26052, %rd21, %rd26022, %rd26051;
	shr.u64 	%rd26053, %rd26052, 32;
	and.b64  	%rd26054, %rd26021, 4294967295;
	add.s64 	%rd26055, %rd26053, %rd26054;
	{ .reg .b32 tmp; mov.b64 {tmp, %r4192}, %rd26055; }
	add.s32 	%r4193, %r4189, %r4192;
	mul.lo.s32 	%r4194, %r86, %r4191;
	cvt.u64.u32 	%rd26056, %r4194;
	and.b64  	%rd26057, %rd26028, 4294967295;
	mad.lo.s64 	%rd26058, %rd14, %rd26056, %rd26057;
	shr.u64 	%rd26059, %rd26058, 32;
	and.b64  	%rd26060, %rd26032, 4294967295;
	add.s64 	%rd26061, %rd26059, %rd26060;
	mad.lo.s64 	%rd47092, %rd15, %rd26056, %rd26061;
	shr.u64 	%rd26062, %rd47092, 32;
	and.b64  	%rd26063, %rd26036, 4294967295;
	add.s64 	%rd26064, %rd26062, %rd26063;
	mad.lo.s64 	%rd47091, %rd16, %rd26056, %rd26064;
	cvt.u32.u64 	%r184, %rd47091;
	shr.u64 	%rd26065, %rd47091, 32;
	and.b64  	%rd26066, %rd26040, 4294967295;
	add.s64 	%rd26067, %rd26065, %rd26066;
	mad.lo.s64 	%rd47090, %rd17, %rd26056, %rd26067;
	cvt.u32.u64 	%r185, %rd47090;
	shr.u64 	%rd26068, %rd47090, 32;
	and.b64  	%rd26069, %rd26044, 4294967295;
	add.s64 	%rd26070, %rd26068, %rd26069;
	mad.lo.s64 	%rd47089, %rd18, %rd26056, %rd26070;
	cvt.u32.u64 	%r186, %rd47089;
	shr.u64 	%rd26071, %rd47089, 32;
	and.b64  	%rd26072, %rd26048, 4294967295;
	add.s64 	%rd26073, %rd26071, %rd26072;
	mad.lo.s64 	%rd47088, %rd19, %rd26056, %rd26073;
	cvt.u32.u64 	%r187, %rd47088;
	shr.u64 	%rd26074, %rd47088, 32;
	and.b64  	%rd26075, %rd26052, 4294967295;
	add.s64 	%rd26076, %rd26074, %rd26075;
	mad.lo.s64 	%rd47087, %rd20, %rd26056, %rd26076;
	cvt.u32.u64 	%r188, %rd47087;
	shr.u64 	%rd26077, %rd47087, 32;
	and.b64  	%rd26078, %rd26055, 4294967295;
	add.s64 	%rd26079, %rd26077, %rd26078;
	mad.lo.s64 	%rd47086, %rd21, %rd26056, %rd26079;
	cvt.u32.u64 	%r189, %rd47086;
	{ .reg .b32 tmp; mov.b64 {tmp, %r4195}, %rd47086; }
	add.s32 	%r6453, %r4193, %r4195;
	setp.gt.u32 	%p1041, %r6453, %r4163;
	@%p1041 bra 	$L__BB4_129;
	cvt.u32.u64 	%r4196, %rd21;
	setp.lt.u32 	%p1042, %r6453, %r4196;
	@%p1042 bra 	$L__BB4_130;
	cvt.u32.u64 	%r4197, %rd20;
	setp.lt.u32 	%p1043, %r4197, %r189;
	@%p1043 bra 	$L__BB4_129;
	cvt.u32.u64 	%r4198, %rd20;
	setp.gt.u32 	%p1044, %r4198, %r189;
	@%p1044 bra 	$L__BB4_130;
	cvt.u32.u64 	%r4199, %rd19;
	setp.lt.u32 	%p1045, %r4199, %r188;
	@%p1045 bra 	$L__BB4_129;
	cvt.u32.u64 	%r4200, %rd19;
	setp.gt.u32 	%p1046, %r4200, %r188;
	@%p1046 bra 	$L__BB4_130;
	cvt.u32.u64 	%r4201, %rd18;
	setp.lt.u32 	%p1047, %r4201, %r187;
	@%p1047 bra 	$L__BB4_129;
	cvt.u32.u64 	%r4202, %rd18;
	setp.gt.u32 	%p1048, %r4202, %r187;
	@%p1048 bra 	$L__BB4_130;
	cvt.u32.u64 	%r4203, %rd17;
	setp.lt.u32 	%p1049, %r4203, %r186;
	@%p1049 bra 	$L__BB4_129;
	cvt.u32.u64 	%r4204, %rd17;
	setp.gt.u32 	%p1050, %r4204, %r186;
	@%p1050 bra 	$L__BB4_130;
	cvt.u32.u64 	%r4205, %rd16;
	setp.lt.u32 	%p1051, %r4205, %r185;
	@%p1051 bra 	$L__BB4_129;
	cvt.u32.u64 	%r4206, %rd16;
	setp.gt.u32 	%p1052, %r4206, %r185;
	@%p1052 bra 	$L__BB4_130;
	cvt.u32.u64 	%r4207, %rd15;
	setp.lt.u32 	%p1053, %r4207, %r184;
	@%p1053 bra 	$L__BB4_129;
	cvt.u32.u64 	%r4208, %rd15;
	cvt.u32.u64 	%r4209, %rd14;
	setp.gt.u32 	%p1054, %r4208, %r184;
	cvt.u32.u64 	%r4210, %rd47092;
	setp.gt.u32 	%p1055, %r4209, %r4210;
	or.pred  	%p1056, %p1054, %p1055;
	@%p1056 bra 	$L__BB4_130;
$L__BB4_129:
	cvt.u32.u64 	%r4211, %rd21;
	and.b64  	%rd26081, %rd47092, 4294967295;
	sub.s64 	%rd47092, %rd26081, %rd14;
	shr.u64 	%rd26082, %rd47092, 63;
	and.b64  	%rd26083, %rd47091, 4294967295;
	add.s64 	%rd26084, %rd26082, %rd15;
	sub.s64 	%rd47091, %rd26083, %rd26084;
	shr.u64 	%rd26085, %rd47091, 63;
	and.b64  	%rd26086, %rd47090, 4294967295;
	add.s64 	%rd26087, %rd26085, %rd16;
	sub.s64 	%rd47090, %rd26086, %rd26087;
	shr.u64 	%rd26088, %rd47090, 63;
	and.b64  	%rd26089, %rd47089, 4294967295;
	add.s64 	%rd26090, %rd26088, %rd17;
	sub.s64 	%rd47089, %rd26089, %rd26090;
	shr.u64 	%rd26091, %rd47089, 63;
	and.b64  	%rd26092, %rd47088, 4294967295;
	add.s64 	%rd26093, %rd26091, %rd18;
	sub.s64 	%rd47088, %rd26092, %rd26093;
	shr.u64 	%rd26094, %rd47088, 63;
	and.b64  	%rd26095, %rd47087, 4294967295;
	add.s64 	%rd26096, %rd26094, %rd19;
	sub.s64 	%rd47087, %rd26095, %rd26096;
	shr.u64 	%rd26097, %rd47087, 63;
	and.b64  	%rd26098, %rd47086, 4294967295;
	add.s64 	%rd26099, %rd26097, %rd20;
	sub.s64 	%rd47086, %rd26098, %rd26099;
	shr.u64 	%rd26100, %rd47086, 63;
	cvt.u32.u64 	%r4212, %rd26100;
	add.s32 	%r4213, %r4211, %r4212;
	sub.s32 	%r6453, %r6453, %r4213;
$L__BB4_130:
	cvt.u32.u64 	%r4214, %rd21;
	mul.lo.s64 	%rd26101, %rd117, %rd22;
	cvt.u32.u64 	%r4215, %rd26101;
	shr.u64 	%rd26102, %rd26101, 32;
	mad.lo.s64 	%rd26103, %rd118, %rd22, %rd26102;
	shr.u64 	%rd26104, %rd26103, 32;
	mad.lo.s64 	%rd26105, %rd119, %rd22, %rd26104;
	shr.u64 	%rd26106, %rd26105, 32;
	mad.lo.s64 	%rd26107, %rd120, %rd22, %rd26106;
	shr.u64 	%rd26108, %rd26107, 32;
	mad.lo.s64 	%rd26109, %rd121, %rd22, %rd26108;
	shr.u64 	%rd26110, %rd26109, 32;
	mad.lo.s64 	%rd26111, %rd122, %rd22, %rd26110;
	shr.u64 	%rd26112, %rd26111, 32;
	mad.lo.s64 	%rd26113, %rd123, %rd22, %rd26112;
	shr.u64 	%rd26114, %rd26113, 32;
	mad.lo.s64 	%rd26115, %rd124, %rd22, %rd26114;
	shr.u64 	%rd26116, %rd26115, 32;
	and.b64  	%rd26117, %rd26103, 4294967295;
	mad.lo.s64 	%rd26118, %rd117, %rd23, %rd26117;
	shr.u64 	%rd26119, %rd26118, 32;
	and.b64  	%rd26120, %rd26105, 4294967295;
	add.s64 	%rd26121, %rd26119, %rd26120;
	mad.lo.s64 	%rd26122, %rd118, %rd23, %rd26121;
	shr.u64 	%rd26123, %rd26122, 32;
	and.b64  	%rd26124, %rd26107, 4294967295;
	add.s64 	%rd26125, %rd26123, %rd26124;
	mad.lo.s64 	%rd26126, %rd119, %rd23, %rd26125;
	shr.u64 	%rd26127, %rd26126, 32;
	and.b64  	%rd26128, %rd26109, 4294967295;
	add.s64 	%rd26129, %rd26127, %rd26128;
	mad.lo.s64 	%rd26130, %rd120, %rd23, %rd26129;
	shr.u64 	%rd26131, %rd26130, 32;
	and.b64  	%rd26132, %rd26111, 4294967295;
	add.s64 	%rd26133, %rd26131, %rd26132;
	mad.lo.s64 	%rd26134, %rd121, %rd23, %rd26133;
	shr.u64 	%rd26135, %rd26134, 32;
	and.b64  	%rd26136, %rd26113, 4294967295;
	add.s64 	%rd26137, %rd26135, %rd26136;
	mad.lo.s64 	%rd26138, %rd122, %rd23, %rd26137;
	shr.u64 	%rd26139, %rd26138, 32;
	and.b64  	%rd26140, %rd26115, 4294967295;
	add.s64 	%rd26141, %rd26139, %rd26140;
	mad.lo.s64 	%rd26142, %rd123, %rd23, %rd26141;
	shr.u64 	%rd26143, %rd26142, 32;
	add.s64 	%rd26144, %rd26143, %rd26116;
	mad.lo.s64 	%rd26145, %rd124, %rd23, %rd26144;
	shr.u64 	%rd26146, %rd26145, 32;
	and.b64  	%rd26147, %rd26122, 4294967295;
	mad.lo.s64 	%rd26148, %rd117, %rd24, %rd26147;
	shr.u64 	%rd26149, %rd26148, 32;
	and.b64  	%rd26150, %rd26126, 4294967295;
	add.s64 	%rd26151, %rd26149, %rd26150;
	mad.lo.s64 	%rd26152, %rd118, %rd24, %rd26151;
	shr.u64 	%rd26153, %rd26152, 32;
	and.b64  	%rd26154, %rd26130, 4294967295;
	add.s64 	%rd26155, %rd26153, %rd26154;
	mad.lo.s64 	%rd26156, %rd119, %rd24, %rd26155;
	shr.u64 	%rd26157, %rd26156, 32;
	and.b64  	%rd26158, %rd26134, 4294967295;
	add.s64 	%rd26159, %rd26157, %rd26158;
	mad.lo.s64 	%rd26160, %rd120, %rd24, %rd26159;
	shr.u64 	%rd26161, %rd26160, 32;
	and.b64  	%rd26162, %rd26138, 4294967295;
	add.s64 	%rd26163, %rd26161, %rd26162;
	mad.lo.s64 	%rd26164, %rd121, %rd24, %rd26163;
	shr.u64 	%rd26165, %rd26164, 32;
	and.b64  	%rd26166, %rd26142, 4294967295;
	add.s64 	%rd26167, %rd26165, %rd26166;
	mad.lo.s64 	%rd26168, %rd122, %rd24, %rd26167;
	shr.u64 	%rd26169, %rd26168, 32;
	and.b64  	%rd26170, %rd26145, 4294967295;
	add.s64 	%rd26171, %rd26169, %rd26170;
	mad.lo.s64 	%rd26172, %rd123, %rd24, %rd26171;
	shr.u64 	%rd26173, %rd26172, 32;
	add.s64 	%rd26174, %rd26173, %rd26146;
	mad.lo.s64 	%rd26175, %rd124, %rd24, %rd26174;
	shr.u64 	%rd26176, %rd26175, 32;
	and.b64  	%rd26177, %rd26152, 4294967295;
	mad.lo.s64 	%rd26178, %rd117, %rd25, %rd26177;
	shr.u64 	%rd26179, %rd26178, 32;
	and.b64  	%rd26180, %rd26156, 4294967295;
	add.s64 	%rd26181, %rd26179, %rd26180;
	mad.lo.s64 	%rd26182, %rd118, %rd25, %rd26181;
	shr.u64 	%rd26183, %rd26182, 32;
	and.b64  	%rd26184, %rd26160, 4294967295;
	add.s64 	%rd26185, %rd26183, %rd26184;
	mad.lo.s64 	%rd26186, %rd119, %rd25, %rd26185;
	shr.u64 	%rd26187, %rd26186, 32;
	and.b64  	%rd26188, %rd26164, 4294967295;
	add.s64 	%rd26189, %rd26187, %rd26188;
	mad.lo.s64 	%rd26190, %rd120, %rd25, %rd26189;
	shr.u64 	%rd26191, %rd26190, 32;
	and.b64  	%rd26192, %rd26168, 4294967295;
	add.s64 	%rd26193, %rd26191, %rd26192;
	mad.lo.s64 	%rd26194, %rd121, %rd25, %rd26193;
	shr.u64 	%rd26195, %rd26194, 32;
	and.b64  	%rd26196, %rd26172, 4294967295;
	add.s64 	%rd26197, %rd26195, %rd26196;
	mad.lo.s64 	%rd26198, %rd122, %rd25, %rd26197;
	shr.u64 	%rd26199, %rd26198, 32;
	and.b64  	%rd26200, %rd26175, 4294967295;
	add.s64 	%rd26201, %rd26199, %rd26200;
	mad.lo.s64 	%rd26202, %rd123, %rd25, %rd26201;
	shr.u64 	%rd26203, %rd26202, 32;
	add.s64 	%rd26204, %rd26203, %rd26176;
	mad.lo.s64 	%rd26205, %rd124, %rd25, %rd26204;
	shr.u64 	%rd26206, %rd26205, 32;
	and.b64  	%rd26207, %rd26182, 4294967295;
	mad.lo.s64 	%rd26208, %rd117, %rd26, %rd26207;
	shr.u64 	%rd26209, %rd26208, 32;
	and.b64  	%rd26210, %rd26186, 4294967295;
	add.s64 	%rd26211, %rd26209, %rd26210;
	mad.lo.s64 	%rd26212, %rd118, %rd26, %rd26211;
	shr.u64 	%rd26213, %rd26212, 32;
	and.b64  	%rd26214, %rd26190, 4294967295;
	add.s64 	%rd26215, %rd26213, %rd26214;
	mad.lo.s64 	%rd26216, %rd119, %rd26, %rd26215;
	shr.u64 	%rd26217, %rd26216, 32;
	and.b64  	%rd26218, %rd26194, 4294967295;
	add.s64 	%rd26219, %rd26217, %rd26218;
	mad.lo.s64 	%rd26220, %rd120, %rd26, %rd26219;
	shr.u64 	%rd26221, %rd26220, 32;
	and.b64  	%rd26222, %rd26198, 4294967295;
	add.s64 	%rd26223, %rd26221, %rd26222;
	mad.lo.s64 	%rd26224, %rd121, %rd26, %rd26223;
	shr.u64 	%rd26225, %rd26224, 32;
	and.b64  	%rd26226, %rd26202, 4294967295;
	add.s64 	%rd26227, %rd26225, %rd26226;
	mad.lo.s64 	%rd26228, %rd122, %rd26, %rd26227;
	shr.u64 	%rd26229, %rd26228, 32;
	and.b64  	%rd26230, %rd26205, 4294967295;
	add.s64 	%rd26231, %rd26229, %rd26230;
	mad.lo.s64 	%rd26232, %rd123, %rd26, %rd26231;
	shr.u64 	%rd26233, %rd26232, 32;
	add.s64 	%rd26234, %rd26233, %rd26206;
	mad.lo.s64 	%rd26235, %rd124, %rd26, %rd26234;
	shr.u64 	%rd26236, %rd26235, 32;
	and.b64  	%rd26237, %rd26212, 4294967295;
	mad.lo.s64 	%rd26238, %rd117, %rd27, %rd26237;
	shr.u64 	%rd26239, %rd26238, 32;
	and.b64  	%rd26240, %rd26216, 4294967295;
	add.s64 	%rd26241, %rd26239, %rd26240;
	mad.lo.s64 	%rd26242, %rd118, %rd27, %rd26241;
	shr.u64 	%rd26243, %rd26242, 32;
	and.b64  	%rd26244, %rd26220, 4294967295;
	add.s64 	%rd26245, %rd26243, %rd26244;
	mad.lo.s64 	%rd26246, %rd119, %rd27, %rd26245;
	shr.u64 	%rd26247, %rd26246, 32;
	and.b64  	%rd26248, %rd26224, 4294967295;
	add.s64 	%rd26249, %rd26247, %rd26248;
	mad.lo.s64 	%rd26250, %rd120, %rd27, %rd26249;
	shr.u64 	%rd26251, %rd26250, 32;
	and.b64  	%rd26252, %rd26228, 4294967295;
	add.s64 	%rd26253, %rd26251, %rd26252;
	mad.lo.s64 	%rd26254, %rd121, %rd27, %rd26253;
	shr.u64 	%rd26255, %rd26254, 32;
	and.b64  	%rd26256, %rd26232, 4294967295;
	add.s64 	%rd26257, %rd26255, %rd26256;
	mad.lo.s64 	%rd26258, %rd122, %rd27, %rd26257;
	shr.u64 	%rd26259, %rd26258, 32;
	and.b64  	%rd26260, %rd26235, 4294967295;
	add.s64 	%rd26261, %rd26259, %rd26260;
	mad.lo.s64 	%rd26262, %rd123, %rd27, %rd26261;
	shr.u64 	%rd26263, %rd26262, 32;
	add.s64 	%rd26264, %rd26263, %rd26236;
	mad.lo.s64 	%rd26265, %rd124, %rd27, %rd26264;
	shr.u64 	%rd26266, %rd26265, 32;
	and.b64  	%rd26267, %rd26242, 4294967295;
	mad.lo.s64 	%rd26268, %rd117, %rd28, %rd26267;
	shr.u64 	%rd26269, %rd26268, 32;
	and.b64  	%rd26270, %rd26246, 4294967295;
	add.s64 	%rd26271, %rd26269, %rd26270;
	mad.lo.s64 	%rd26272, %rd118, %rd28, %rd26271;
	shr.u64 	%rd26273, %rd26272, 32;
	and.b64  	%rd26274, %rd26250, 4294967295;
	add.s64 	%rd26275, %rd26273, %rd26274;
	mad.lo.s64 	%rd26276, %rd119, %rd28, %rd26275;
	shr.u64 	%rd26277, %rd26276, 32;
	and.b64  	%rd26278, %rd26254, 4294967295;
	add.s64 	%rd26279, %rd26277, %rd26278;
	mad.lo.s64 	%rd26280, %rd120, %rd28, %rd26279;
	shr.u64 	%rd26281, %rd26280, 32;
	and.b64  	%rd26282, %rd26258, 4294967295;
	add.s64 	%rd26283, %rd26281, %rd26282;
	mad.lo.s64 	%rd26284, %rd121, %rd28, %rd26283;
	shr.u64 	%rd26285, %rd26284, 32;
	and.b64  	%rd26286, %rd26262, 4294967295;
	add.s64 	%rd26287, %rd26285, %rd26286;
	mad.lo.s64 	%rd26288, %rd122, %rd28, %rd26287;
	shr.u64 	%rd26289, %rd26288, 32;
	and.b64  	%rd26290, %rd26265, 4294967295;
	add.s64 	%rd26291, %rd26289, %rd26290;
	mad.lo.s64 	%rd26292, %rd123, %rd28, %rd26291;
	shr.u64 	%rd26293, %rd26292, 32;
	add.s64 	%rd26294, %rd26293, %rd26266;
	mad.lo.s64 	%rd26295, %rd124, %rd28, %rd26294;
	shr.u64 	%rd26296, %rd26295, 32;
	and.b64  	%rd26297, %rd26272, 4294967295;
	mad.lo.s64 	%rd26298, %rd117, %rd29, %rd26297;
	shr.u64 	%rd26299, %rd26298, 32;
	and.b64  	%rd26300, %rd26276, 4294967295;
	add.s64 	%rd26301, %rd26299, %rd26300;
	mad.lo.s64 	%rd26302, %rd118, %rd29, %rd26301;
	shr.u64 	%rd26303, %rd26302, 32;
	and.b64  	%rd26304, %rd26280, 4294967295;
	add.s64 	%rd26305, %rd26303, %rd26304;
	mad.lo.s64 	%rd26306, %rd119, %rd29, %rd26305;
	shr.u64 	%rd26307, %rd26306, 32;
	and.b64  	%rd26308, %rd26284, 4294967295;
	add.s64 	%rd26309, %rd26307, %rd26308;
	mad.lo.s64 	%rd26310, %rd120, %rd29, %rd26309;
	shr.u64 	%rd26311, %rd26310, 32;
	and.b64  	%rd26312, %rd26288, 4294967295;
	add.s64 	%rd26313, %rd26311, %rd26312;
	mad.lo.s64 	%rd26314, %rd121, %rd29, %rd26313;
	shr.u64 	%rd26315, %rd26314, 32;
	and.b64  	%rd26316, %rd26292, 4294967295;
	add.s64 	%rd26317, %rd26315, %rd26316;
	mad.lo.s64 	%rd26318, %rd122, %rd29, %rd26317;
	shr.u64 	%rd26319, %rd26318, 32;
	and.b64  	%rd26320, %rd26295, 4294967295;
	add.s64 	%rd26321, %rd26319, %rd26320;
	mad.lo.s64 	%rd26322, %rd123, %rd29, %rd26321;
	shr.u64 	%rd26323, %rd26322, 32;
	add.s64 	%rd26324, %rd26323, %rd26296;
	mad.lo.s64 	%rd26325, %rd124, %rd29, %rd26324;
	{ .reg .b32 tmp; mov.b64 {tmp, %r4216}, %rd26325; }
	mul.lo.s32 	%r4217, %r86, %r4215;
	cvt.u64.u32 	%rd26326, %r4217;
	and.b64  	%rd26327, %rd26101, 4294967295;
	mad.lo.s64 	%rd26328, %rd14, %rd26326, %rd26327;
	shr.u64 	%rd26329, %rd26328, 32;
	and.b64  	%rd26330, %rd26118, 4294967295;
	add.s64 	%rd26331, %rd26329, %rd26330;
	mad.lo.s64 	%rd26332, %rd15, %rd26326, %rd26331;
	cvt.u32.u64 	%r4218, %rd26332;
	shr.u64 	%rd26333, %rd26332, 32;
	and.b64  	%rd26334, %rd26148, 4294967295;
	add.s64 	%rd26335, %rd26333, %rd26334;
	mad.lo.s64 	%rd26336, %rd16, %rd26326, %rd26335;
	shr.u64 	%rd26337, %rd26336, 32;
	and.b64  	%rd26338, %rd26178, 4294967295;
	add.s64 	%rd26339, %rd26337, %rd26338;
	mad.lo.s64 	%rd26340, %rd17, %rd26326, %rd26339;
	shr.u64 	%rd26341, %rd26340, 32;
	and.b64  	%rd26342, %rd26208, 4294967295;
	add.s64 	%rd26343, %rd26341, %rd26342;
	mad.lo.s64 	%rd26344, %rd18, %rd26326, %rd26343;
	shr.u64 	%rd26345, %rd26344, 32;
	and.b64  	%rd26346, %rd26238, 4294967295;
	add.s64 	%rd26347, %rd26345, %rd26346;
	mad.lo.s64 	%rd26348, %rd19, %rd26326, %rd26347;
	shr.u64 	%rd26349, %rd26348, 32;
	and.b64  	%rd26350, %rd26268, 4294967295;
	add.s64 	%rd26351, %rd26349, %rd26350;
	mad.lo.s64 	%rd26352, %rd20, %rd26326, %rd26351;
	shr.u64 	%rd26353, %rd26352, 32;
	and.b64  	%rd26354, %rd26298, 4294967295;
	add.s64 	%rd26355, %rd26353, %rd26354;
	mad.lo.s64 	%rd26356, %rd21, %rd26326, %rd26355;
	shr.u64 	%rd26357, %rd26356, 32;
	and.b64  	%rd26358, %rd26302, 4294967295;
	add.s64 	%rd26359, %rd26357, %rd26358;
	shr.u64 	%rd26360, %rd26359, 32;
	and.b64  	%rd26361, %rd26306, 4294967295;
	add.s64 	%rd26362, %rd26360, %rd26361;
	shr.u64 	%rd26363, %rd26362, 32;
	and.b64  	%rd26364, %rd26310, 4294967295;
	add.s64 	%rd26365, %rd26363, %rd26364;
	shr.u64 	%rd26366, %rd26365, 32;
	and.b64  	%rd26367, %rd26314, 4294967295;
	add.s64 	%rd26368, %rd26366, %rd26367;
	shr.u64 	%rd26369, %rd26368, 32;
	and.b64  	%rd26370, %rd26318, 4294967295;
	add.s64 	%rd26371, %rd26369, %rd26370;
	shr.u64 	%rd26372, %rd26371, 32;
	and.b64  	%rd26373, %rd26322, 4294967295;
	add.s64 	%rd26374, %rd26372, %rd26373;
	shr.u64 	%rd26375, %rd26374, 32;
	and.b64  	%rd26376, %rd26325, 4294967295;
	add.s64 	%rd26377, %rd26375, %rd26376;
	{ .reg .b32 tmp; mov.b64 {tmp, %r4219}, %rd26377; }
	add.s32 	%r4220, %r4216, %r4219;
	mul.lo.s32 	%r4221, %r86, %r4218;
	cvt.u64.u32 	%rd26378, %r4221;
	and.b64  	%rd26379, %rd26332, 4294967295;
	mad.lo.s64 	%rd26380, %rd14, %rd26378, %rd26379;
	shr.u64 	%rd26381, %rd26380, 32;
	and.b64  	%rd26382, %rd26336, 4294967295;
	add.s64 	%rd26383, %rd26381, %rd26382;
	mad.lo.s64 	%rd26384, %rd15, %rd26378, %rd26383;
	cvt.u32.u64 	%r4222, %rd26384;
	shr.u64 	%rd26385, %rd26384, 32;
	and.b64  	%rd26386, %rd26340, 4294967295;
	add.s64 	%rd26387, %rd26385, %rd26386;
	mad.lo.s64 	%rd26388, %rd16, %rd26378, %rd26387;
	shr.u64 	%rd26389, %rd26388, 32;
	and.b64  	%rd26390, %rd26344, 4294967295;
	add.s64 	%rd26391, %rd26389, %rd26390;
	mad.lo.s64 	%rd26392, %rd17, %rd26378, %rd26391;
	shr.u64 	%rd26393, %rd26392, 32;
	and.b64  	%rd26394, %rd26348, 4294967295;
	add.s64 	%rd26395, %rd26393, %rd26394;
	mad.lo.s64 	%rd26396, %rd18, %rd26378, %rd26395;
	shr.u64 	%rd26397, %rd26396, 32;
	and.b64  	%rd26398, %rd26352, 4294967295;
	add.s64 	%rd26399, %rd26397, %rd26398;
	mad.lo.s64 	%rd26400, %rd19, %rd26378, %rd26399;
	shr.u64 	%rd26401, %rd26400, 32;
	and.b64  	%rd26402, %rd26356, 4294967295;
	add.s64 	%rd26403, %rd26401, %rd26402;
	mad.lo.s64 	%rd26404, %rd20, %rd26378, %rd26403;
	shr.u64 	%rd26405, %rd26404, 32;
	and.b64  	%rd26406, %rd26359, 4294967295;
	add.s64 	%rd26407, %rd26405, %rd26406;
	mad.lo.s64 	%rd26408, %rd21, %rd26378, %rd26407;
	shr.u64 	%rd26409, %rd26408, 32;
	and.b64  	%rd26410, %rd26362, 4294967295;
	add.s64 	%rd26411, %rd26409, %rd26410;
	shr.u64 	%rd26412, %rd26411, 32;
	and.b64  	%rd26413, %rd26365, 4294967295;
	add.s64 	%rd26414, %rd26412, %rd26413;
	shr.u64 	%rd26415, %rd26414, 32;
	and.b64  	%rd26416, %rd26368, 4294967295;
	add.s64 	%rd26417, %rd26415, %rd26416;
	shr.u64 	%rd26418, %rd26417, 32;
	and.b64  	%rd26419, %rd26371, 4294967295;
	add.s64 	%rd26420, %rd26418, %rd26419;
	shr.u64 	%rd26421, %rd26420, 32;
	and.b64  	%rd26422, %rd26374, 4294967295;
	add.s64 	%rd26423, %rd26421, %rd26422;
	shr.u64 	%rd26424, %rd26423, 32;
	and.b64  	%rd26425, %rd26377, 4294967295;
	add.s64 	%rd26426, %rd26424, %rd26425;
	{ .reg .b32 tmp; mov.b64 {tmp, %r4223}, %rd26426; }
	add.s32 	%r4224, %r4220, %r4223;
	mul.lo.s32 	%r4225, %r86, %r4222;
	cvt.u64.u32 	%rd26427, %r4225;
	and.b64  	%rd26428, %rd26384, 4294967295;
	mad.lo.s64 	%rd26429, %rd14, %rd26427, %rd26428;
	shr.u64 	%rd26430, %rd26429, 32;
	and.b64  	%rd26431, %rd26388, 4294967295;
	add.s64 	%rd26432, %rd26430, %rd26431;
	mad.lo.s64 	%rd26433, %rd15, %rd26427, %rd26432;
	cvt.u32.u64 	%r4226, %rd26433;
	shr.u64 	%rd26434, %rd26433, 32;
	and.b64  	%rd26435, %rd26392, 4294967295;
	add.s64 	%rd26436, %rd26434, %rd26435;
	mad.lo.s64 	%rd26437, %rd16, %rd26427, %rd26436;
	shr.u64 	%rd26438, %rd26437, 32;
	and.b64  	%rd26439, %rd26396, 4294967295;
	add.s64 	%rd26440, %rd26438, %rd26439;
	mad.lo.s64 	%rd26441, %rd17, %rd26427, %rd26440;
	shr.u64 	%rd26442, %rd26441, 32;
	and.b64  	%rd26443, %rd26400, 4294967295;
	add.s64 	%rd26444, %rd26442, %rd26443;
	mad.lo.s64 	%rd26445, %rd18, %rd26427, %rd26444;
	shr.u64 	%rd26446, %rd26445, 32;
	and.b64  	%rd26447, %rd26404, 4294967295;
	add.s64 	%rd26448, %rd26446, %rd26447;
	mad.lo.s64 	%rd26449, %rd19, %rd26427, %rd26448;
	shr.u64 	%rd26450, %rd26449, 32;
	and.b64  	%rd26451, %rd26408, 4294967295;
	add.s64 	%rd26452, %rd26450, %rd26451;
	mad.lo.s64 	%rd26453, %rd20, %rd26427, %rd26452;
	shr.u64 	%rd26454, %rd26453, 32;
	and.b64  	%rd26455, %rd26411, 4294967295;
	add.s64 	%rd26456, %rd26454, %rd26455;
	mad.lo.s64 	%rd26457, %rd21, %rd26427, %rd26456;
	shr.u64 	%rd26458, %rd26457, 32;
	and.b64  	%rd26459, %rd26414, 4294967295;
	add.s64 	%rd26460, %rd26458, %rd26459;
	shr.u64 	%rd26461, %rd26460, 32;
	and.b64  	%rd26462, %rd26417, 4294967295;
	add.s64 	%rd26463, %rd26461, %rd26462;
	shr.u64 	%rd26464, %rd26463, 32;
	and.b64  	%rd26465, %rd26420, 4294967295;
	add.s64 	%rd26466, %rd26464, %rd26465;
	shr.u64 	%rd26467, %rd26466, 32;
	and.b64  	%rd26468, %rd26423, 4294967295;
	add.s64 	%rd26469, %rd26467, %rd26468;
	shr.u64 	%rd26470, %rd26469, 32;
	and.b64  	%rd26471, %rd26426, 4294967295;
	add.s64 	%rd26472, %rd26470, %rd26471;
	{ .reg .b32 tmp; mov.b64 {tmp, %r4227}, %rd26472; }
	add.s32 	%r4228, %r4224, %r4227;
	mul.lo.s32 	%r4229, %r86, %r4226;
	cvt.u64.u32 	%rd26473, %r4229;
	and.b64  	%rd26474, %rd26433, 4294967295;
	mad.lo.s64 	%rd26475, %rd14, %rd26473, %rd26474;
	shr.u64 	%rd26476, %rd26475, 32;
	and.b64  	%rd26477, %rd26437, 4294967295;
	add.s64 	%rd26478, %rd26476, %rd26477;
	mad.lo.s64 	%rd26479, %rd15, %rd26473, %rd26478;
	cvt.u32.u64 	%r4230, %rd26479;
	shr.u64 	%rd26480, %rd26479, 32;
	and.b64  	%rd26481, %rd26441, 4294967295;
	add.s64 	%rd26482, %rd26480, %rd26481;
	mad.lo.s64 	%rd26483, %rd16, %rd26473, %rd26482;
	shr.u64 	%rd26484, %rd26483, 32;
	and.b64  	%rd26485, %rd26445, 4294967295;
	add.s64 	%rd26486, %rd26484, %rd26485;
	mad.lo.s64 	%rd26487, %rd17, %rd26473, %rd26486;
	shr.u64 	%rd26488, %rd26487, 32;
	and.b64  	%rd26489, %rd26449, 4294967295;
	add.s64 	%rd26490, %rd26488, %rd26489;
	mad.lo.s64 	%rd26491, %rd18, %rd26473, %rd26490;
	shr.u64 	%rd26492, %rd26491, 32;
	and.b64  	%rd26493, %rd26453, 4294967295;
	add.s64 	%rd26494, %rd26492, %rd26493;
	mad.lo.s64 	%rd26495, %rd19, %rd26473, %rd26494;
	shr.u64 	%rd26496, %rd26495, 32;
	and.b64  	%rd26497, %rd26457, 4294967295;
	add.s64 	%rd26498, %rd26496, %rd26497;
	mad.lo.s64 	%rd26499, %rd20, %rd26473, %rd26498;
	shr.u64 	%rd26500, %rd26499, 32;
	and.b64  	%rd26501, %rd26460, 4294967295;
	add.s64 	%rd26502, %rd26500, %rd26501;
	mad.lo.s64 	%rd26503, %rd21, %rd26473, %rd26502;
	shr.u64 	%rd26504, %rd26503, 32;
	and.b64  	%rd26505, %rd26463, 4294967295;
	add.s64 	%rd26506, %rd26504, %rd26505;
	shr.u64 	%rd26507, %rd26506, 32;
	and.b64  	%rd26508, %rd26466, 4294967295;
	add.s64 	%rd26509, %rd26507, %rd26508;
	shr.u64 	%rd26510, %rd26509, 32;
	and.b64  	%rd26511, %rd26469, 4294967295;
	add.s64 	%rd26512, %rd26510, %rd26511;
	shr.u64 	%rd26513, %rd26512, 32;
	and.b64  	%rd26514, %rd26472, 4294967295;
	add.s64 	%rd26515, %rd26513, %rd26514;
	{ .reg .b32 tmp; mov.b64 {tmp, %r4231}, %rd26515; }
	add.s32 	%r4232, %r4228, %r4231;
	mul.lo.s32 	%r4233, %r86, %r4230;
	cvt.u64.u32 	%rd26516, %r4233;
	and.b64  	%rd26517, %rd26479, 4294967295;
	mad.lo.s64 	%rd26518, %rd14, %rd26516, %rd26517;
	shr.u64 	%rd26519, %rd26518, 32;
	and.b64  	%rd26520, %rd26483, 4294967295;
	add.s64 	%rd26521, %rd26519, %rd26520;
	mad.lo.s64 	%rd26522, %rd15, %rd26516, %rd26521;
	cvt.u32.u64 	%r4234, %rd26522;
	shr.u64 	%rd26523, %rd26522, 32;
	and.b64  	%rd26524, %rd26487, 4294967295;
	add.s64 	%rd26525, %rd26523, %rd26524;
	mad.lo.s64 	%rd26526, %rd16, %rd26516, %rd26525;
	shr.u64 	%rd26527, %rd26526, 32;
	and.b64  	%rd26528, %rd26491, 4294967295;
	add.s64 	%rd26529, %rd26527, %rd26528;
	mad.lo.s64 	%rd26530, %rd17, %rd26516, %rd26529;
	shr.u64 	%rd26531, %rd26530, 32;
	and.b64  	%rd26532, %rd26495, 4294967295;
	add.s64 	%rd26533, %rd26531, %rd26532;
	mad.lo.s64 	%rd26534, %rd18, %rd26516, %rd26533;
	shr.u64 	%rd26535, %rd26534, 32;
	and.b64  	%rd26536, %rd26499, 4294967295;
	add.s64 	%rd26537, %rd26535, %rd26536;
	mad.lo.s64 	%rd26538, %rd19, %rd26516, %rd26537;
	shr.u64 	%rd26539, %rd26538, 32;
	and.b64  	%rd26540, %rd26503, 4294967295;
	add.s64 	%rd26541, %rd26539, %rd26540;
	mad.lo.s64 	%rd26542, %rd20, %rd26516, %rd26541;
	shr.u64 	%rd26543, %rd26542, 32;
	and.b64  	%rd26544, %rd26506, 4294967295;
	add.s64 	%rd26545, %rd26543, %rd26544;
	mad.lo.s64 	%rd26546, %rd21, %rd26516, %rd26545;
	shr.u64 	%rd26547, %rd26546, 32;
	and.b64  	%rd26548, %rd26509, 4294967295;
	add.s64 	%rd26549, %rd26547, %rd26548;
	shr.u64 	%rd26550, %rd26549, 32;
	and.b64  	%rd26551, %rd26512, 4294967295;
	add.s64 	%rd26552, %rd26550, %rd26551;
	shr.u64 	%rd26553, %rd26552, 32;
	and.b64  	%rd26554, %rd26515, 4294967295;
	add.s64 	%rd26555, %rd26553, %rd26554;
	{ .reg .b32 tmp; mov.b64 {tmp, %r4235}, %rd26555; }
	add.s32 	%r4236, %r4232, %r4235;
	mul.lo.s32 	%r4237, %r86, %r4234;
	cvt.u64.u32 	%rd26556, %r4237;
	and.b64  	%rd26557, %rd26522, 4294967295;
	mad.lo.s64 	%rd26558, %rd14, %rd26556, %rd26557;
	shr.u64 	%rd26559, %rd26558, 32;
	and.b64  	%rd26560, %rd26526, 4294967295;
	add.s64 	%rd26561, %rd26559, %rd26560;
	mad.lo.s64 	%rd26562, %rd15, %rd26556, %rd26561;
	cvt.u32.u64 	%r4238, %rd26562;
	shr.u64 	%rd26563, %rd26562, 32;
	and.b64  	%rd26564, %rd26530, 4294967295;
	add.s64 	%rd26565, %rd26563, %rd26564;
	mad.lo.s64 	%rd26566, %rd16, %rd26556, %rd26565;
	shr.u64 	%rd26567, %rd26566, 32;
	and.b64  	%rd26568, %rd26534, 4294967295;
	add.s64 	%rd26569, %rd26567, %rd26568;
	mad.lo.s64 	%rd26570, %rd17, %rd26556, %rd26569;
	shr.u64 	%rd26571, %rd26570, 32;
	and.b64  	%rd26572, %rd26538, 4294967295;
	add.s64 	%rd26573, %rd26571, %rd26572;
	mad.lo.s64 	%rd26574, %rd18, %rd26556, %rd26573;
	shr.u64 	%rd26575, %rd26574, 32;
	and.b64  	%rd26576, %rd26542, 4294967295;
	add.s64 	%rd26577, %rd26575, %rd26576;
	mad.lo.s64 	%rd26578, %rd19, %rd26556, %rd26577;
	shr.u64 	%rd26579, %rd26578, 32;
	and.b64  	%rd26580, %rd26546, 4294967295;
	add.s64 	%rd26581, %rd26579, %rd26580;
	mad.lo.s64 	%rd26582, %rd20, %rd26556, %rd26581;
	shr.u64 	%rd26583, %rd26582, 32;
	and.b64  	%rd26584, %rd26549, 4294967295;
	add.s64 	%rd26585, %rd26583, %rd26584;
	mad.lo.s64 	%rd26586, %rd21, %rd26556, %rd26585;
	shr.u64 	%rd26587, %rd26586, 32;
	and.b64  	%rd26588, %rd26552, 4294967295;
	add.s64 	%rd26589, %rd26587, %rd26588;
	shr.u64 	%rd26590, %rd26589, 32;
	and.b64  	%rd26591, %rd26555, 4294967295;
	add.s64 	%rd26592, %rd26590, %rd26591;
	{ .reg .b32 tmp; mov.b64 {tmp, %r4239}, %rd26592; }
	add.s32 	%r4240, %r4236, %r4239;
	mul.lo.s32 	%r4241, %r86, %r4238;
	cvt.u64.u32 	%rd26593, %r4241;
	and.b64  	%rd26594, %rd26562, 4294967295;
	mad.lo.s64 	%rd26595, %rd14, %rd26593, %rd26594;
	shr.u64 	%rd26596, %rd26595, 32;
	and.b64  	%rd26597, %rd26566, 4294967295;
	add.s64 	%rd26598, %rd26596, %rd26597;
	mad.lo.s64 	%rd26599, %rd15, %rd26593, %rd26598;
	cvt.u32.u64 	%r4242, %rd26599;
	shr.u64 	%rd26600, %rd26599, 32;
	and.b64  	%rd26601, %rd26570, 4294967295;
	add.s64 	%rd26602, %rd26600, %rd26601;
	mad.lo.s64 	%rd26603, %rd16, %rd26593, %rd26602;
	shr.u64 	%rd26604, %rd26603, 32;
	and.b64  	%rd26605, %rd26574, 4294967295;
	add.s64 	%rd26606, %rd26604, %rd26605;
	mad.lo.s64 	%rd26607, %rd17, %rd26593, %rd26606;
	shr.u64 	%rd26608, %rd26607, 32;
	and.b64  	%rd26609, %rd26578, 4294967295;
	add.s64 	%rd26610, %rd26608, %rd26609;
	mad.lo.s64 	%rd26611, %rd18, %rd26593, %rd26610;
	shr.u64 	%rd26612, %rd26611, 32;
	and.b64  	%rd26613, %rd26582, 4294967295;
	add.s64 	%rd26614, %rd26612, %rd26613;
	mad.lo.s64 	%rd26615, %rd19, %rd26593, %rd26614;
	shr.u64 	%rd26616, %rd26615, 32;
	and.b64  	%rd26617, %rd26586, 4294967295;
	add.s64 	%rd26618, %rd26616, %rd26617;
	mad.lo.s64 	%rd26619, %rd20, %rd26593, %rd26618;
	shr.u64 	%rd26620, %rd26619, 32;
	and.b64  	%rd26621, %rd26589, 4294967295;
	add.s64 	%rd26622, %rd26620, %rd26621;
	mad.lo.s64 	%rd26623, %rd21, %rd26593, %rd26622;
	shr.u64 	%rd26624, %rd26623, 32;
	and.b64  	%rd26625, %rd26592, 4294967295;
	add.s64 	%rd26626, %rd26624, %rd26625;
	{ .reg .b32 tmp; mov.b64 {tmp, %r4243}, %rd26626; }
	add.s32 	%r4244, %r4240, %r4243;
	mul.lo.s32 	%r4245, %r86, %r4242;
	cvt.u64.u32 	%rd26627, %r4245;
	and.b64  	%rd26628, %rd26599, 4294967295;
	mad.lo.s64 	%rd26629, %rd14, %rd26627, %rd26628;
	shr.u64 	%rd26630, %rd26629, 32;
	and.b64  	%rd26631, %rd26603, 4294967295;
	add.s64 	%rd26632, %rd26630, %rd26631;
	mad.lo.s64 	%rd47099, %rd15, %rd26627, %rd26632;
	shr.u64 	%rd26633, %rd47099, 32;
	and.b64  	%rd26634, %rd26607, 4294967295;
	add.s64 	%rd26635, %rd26633, %rd26634;
	mad.lo.s64 	%rd47098, %rd16, %rd26627, %rd26635;
	cvt.u32.u64 	%r193, %rd47098;
	shr.u64 	%rd26636, %rd47098, 32;
	and.b64  	%rd26637, %rd26611, 4294967295;
	add.s64 	%rd26638, %rd26636, %rd26637;
	mad.lo.s64 	%rd47097, %rd17, %rd26627, %rd26638;
	cvt.u32.u64 	%r194, %rd47097;
	shr.u64 	%rd26639, %rd47097, 32;
	and.b64  	%rd26640, %rd26615, 4294967295;
	add.s64 	%rd26641, %rd26639, %rd26640;
	mad.lo.s64 	%rd47096, %rd18, %rd26627, %rd26641;
	cvt.u32.u64 	%r195, %rd47096;
	shr.u64 	%rd26642, %rd47096, 32;
	and.b64  	%rd26643, %rd26619, 4294967295;
	add.s64 	%rd26644, %rd26642, %rd26643;
	mad.lo.s64 	%rd47095, %rd19, %rd26627, %rd26644;
	cvt.u32.u64 	%r196, %rd47095;
	shr.u64 	%rd26645, %rd47095, 32;
	and.b64  	%rd26646, %rd26623, 4294967295;
	add.s64 	%rd26647, %rd26645, %rd26646;
	mad.lo.s64 	%rd47094, %rd20, %rd26627, %rd26647;
	cvt.u32.u64 	%r197, %rd47094;
	shr.u64 	%rd26648, %rd47094, 32;
	and.b64  	%rd26649, %rd26626, 4294967295;
	add.s64 	%rd26650, %rd26648, %rd26649;
	mad.lo.s64 	%rd47093, %rd21, %rd26627, %rd26650;
	cvt.u32.u64 	%r198, %rd47093;
	{ .reg .b32 tmp; mov.b64 {tmp, %r4246}, %rd47093; }
	add.s32 	%r6454, %r4244, %r4246;
	setp.gt.u32 	%p1057, %r6454, %r4214;
	@%p1057 bra 	$L__BB4_144;
	cvt.u32.u64 	%r4247, %rd21;
	setp.lt.u32 	%p1058, %r6454, %r4247;
	@%p1058 bra 	$L__BB4_145;
	cvt.u32.u64 	%r4248, %rd20;
	setp.lt.u32 	%p1059, %r4248, %r198;
	@%p1059 bra 	$L__BB4_144;
	cvt.u32.u64 	%r4249, %rd20;
	setp.gt.u32 	%p1060, %r4249, %r198;
	@%p1060 bra 	$L__BB4_145;
	cvt.u32.u64 	%r4250, %rd19;
	setp.lt.u32 	%p1061, %r4250, %r197;
	@%p1061 bra 	$L__BB4_144;
	cvt.u32.u64 	%r4251, %rd19;
	setp.gt.u32 	%p1062, %r4251, %r197;
	@%p1062 bra 	$L__BB4_145;
	cvt.u32.u64 	%r4252, %rd18;
	setp.lt.u32 	%p1063, %r4252, %r196;
	@%p1063 bra 	$L__BB4_144;
	cvt.u32.u64 	%r4253, %rd18;
	setp.gt.u32 	%p1064, %r4253, %r196;
	@%p1064 bra 	$L__BB4_145;
	cvt.u32.u64 	%r4254, %rd17;
	setp.lt.u32 	%p1065, %r4254, %r195;
	@%p1065 bra 	$L__BB4_144;
	cvt.u32.u64 	%r4255, %rd17;
	setp.gt.u32 	%p1066, %r4255, %r195;
	@%p1066 bra 	$L__BB4_145;
	cvt.u32.u64 	%r4256, %rd16;
	setp.lt.u32 	%p1067, %r4256, %r194;
	@%p1067 bra 	$L__BB4_144;
	cvt.u32.u64 	%r4257, %rd16;
	setp.gt.u32 	%p1068, %r4257, %r194;
	@%p1068 bra 	$L__BB4_145;
	cvt.u32.u64 	%r4258, %rd15;
	setp.lt.u32 	%p1069, %r4258, %r193;
	@%p1069 bra 	$L__BB4_144;
	cvt.u32.u64 	%r4259, %rd15;
	cvt.u32.u64 	%r4260, %rd14;
	setp.gt.u32 	%p1070, %r4259, %r193;
	cvt.u32.u64 	%r4261, %rd47099;
	setp.gt.u32 	%p1071, %r4260, %r4261;
	or.pred  	%p1072, %p1070, %p1071;
	@%p1072 bra 	$L__BB4_145;
$L__BB4_144:
	cvt.u32.u64 	%r4262, %rd21;
	and.b64  	%rd26652, %rd47099, 4294967295;
	sub.s64 	%rd47099, %rd26652, %rd14;
	shr.u64 	%rd26653, %rd47099, 63;
	and.b64  	%rd26654, %rd47098, 4294967295;
	add.s64 	%rd26655, %rd26653, %rd15;
	sub.s64 	%rd47098, %rd26654, %rd26655;
	shr.u64 	%rd26656, %rd47098, 63;
	and.b64  	%rd26657, %rd47097, 4294967295;
	add.s64 	%rd26658, %rd26656, %rd16;
	sub.s64 	%rd47097, %rd26657, %rd26658;
	shr.u64 	%rd26659, %rd47097, 63;
	and.b64  	%rd26660, %rd47096, 4294967295;
	add.s64 	%rd26661, %rd26659, %rd17;
	sub.s64 	%rd47096, %rd26660, %rd26661;
	shr.u64 	%rd26662, %rd47096, 63;
	and.b64  	%rd26663, %rd47095, 4294967295;
	add.s64 	%rd26664, %rd26662, %rd18;
	sub.s64 	%rd47095, %rd26663, %rd26664;
	shr.u64 	%rd26665, %rd47095, 63;
	and.b64  	%rd26666, %rd47094, 4294967295;
	add.s64 	%rd26667, %rd26665, %rd19;
	sub.s64 	%rd47094, %rd26666, %rd26667;
	shr.u64 	%rd26668, %rd47094, 63;
	and.b64  	%rd26669, %rd47093, 4294967295;
	add.s64 	%rd26670, %rd26668, %rd20;
	sub.s64 	%rd47093, %rd26669, %rd26670;
	shr.u64 	%rd26671, %rd47093, 63;
	cvt.u32.u64 	%r4263, %rd26671;
	add.s32 	%r4264, %r4262, %r4263;
	sub.s32 	%r6454, %r6454, %r4264;
$L__BB4_145:
	cvt.u32.u64 	%r4265, %rd21;
	cvt.u64.u32 	%rd26672, %r104;
	and.b64  	%rd26673, %rd47099, 4294967295;
	mul.lo.s64 	%rd26674, %rd26673, %rd26672;
	cvt.u32.u64 	%r4266, %rd26674;
	shr.u64 	%rd26675, %rd26674, 32;
	and.b64  	%rd26676, %rd47098, 4294967295;
	mad.lo.s64 	%rd26677, %rd26676, %rd26672, %rd26675;
	shr.u64 	%rd26678, %rd26677, 32;
	and.b64  	%rd26679, %rd47097, 4294967295;
	mad.lo.s64 	%rd26680, %rd26679, %rd26672, %rd26678;
	shr.u64 	%rd26681, %rd26680, 32;
	and.b64  	%rd26682, %rd47096, 4294967295;
	mad.lo.s64 	%rd26683, %rd26682, %rd26672, %rd26681;
	shr.u64 	%rd26684, %rd26683, 32;
	and.b64  	%rd26685, %rd47095, 4294967295;
	mad.lo.s64 	%rd26686, %rd26685, %rd26672, %rd26684;
	shr.u64 	%rd26687, %rd26686, 32;
	and.b64  	%rd26688, %rd47094, 4294967295;
	mad.lo.s64 	%rd26689, %rd26688, %rd26672, %rd26687;
	shr.u64 	%rd26690, %rd26689, 32;
	and.b64  	%rd26691, %rd47093, 4294967295;
	mad.lo.s64 	%rd26692, %rd26691, %rd26672, %rd26690;
	shr.u64 	%rd26693, %rd26692, 32;
	mul.wide.u32 	%rd26694, %r6454, %r104;
	add.s64 	%rd26695, %rd26693, %rd26694;
	shr.u64 	%rd26696, %rd26695, 32;
	cvt.u64.u32 	%rd26697, %r103;
	and.b64  	%rd26698, %rd26677, 4294967295;
	mad.lo.s64 	%rd26699, %rd26673, %rd26697, %rd26698;
	shr.u64 	%rd26700, %rd26699, 32;
	and.b64  	%rd26701, %rd26680, 4294967295;
	add.s64 	%rd26702, %rd26700, %rd26701;
	mad.lo.s64 	%rd26703, %rd26676, %rd26697, %rd26702;
	shr.u64 	%rd26704, %rd26703, 32;
	and.b64  	%rd26705, %rd26683, 4294967295;
	add.s64 	%rd26706, %rd26704, %rd26705;
	mad.lo.s64 	%rd26707, %rd26679, %rd26697, %rd26706;
	shr.u64 	%rd26708, %rd26707, 32;
	and.b64  	%rd26709, %rd26686, 4294967295;
	add.s64 	%rd26710, %rd26708, %rd26709;
	mad.lo.s64 	%rd26711, %rd26682, %rd26697, %rd26710;
	shr.u64 	%rd26712, %rd26711, 32;
	and.b64  	%rd26713, %rd26689, 4294967295;
	add.s64 	%rd26714, %rd26712, %rd26713;
	mad.lo.s64 	%rd26715, %rd26685, %rd26697, %rd26714;
	shr.u64 	%rd26716, %rd26715, 32;
	and.b64  	%rd26717, %rd26692, 4294967295;
	add.s64 	%rd26718, %rd26716, %rd26717;
	mad.lo.s64 	%rd26719, %rd26688, %rd26697, %rd26718;
	shr.u64 	%rd26720, %rd26719, 32;
	and.b64  	%rd26721, %rd26695, 4294967295;
	add.s64 	%rd26722, %rd26720, %rd26721;
	mad.lo.s64 	%rd26723, %rd26691, %rd26697, %rd26722;
	shr.u64 	%rd26724, %rd26723, 32;
	mul.wide.u32 	%rd26725, %r6454, %r103;
	add.s64 	%rd26726, %rd26724, %rd26696;
	add.s64 	%rd26727, %rd26726, %rd26725;
	shr.u64 	%rd26728, %rd26727, 32;
	cvt.u64.u32 	%rd26729, %r102;
	and.b64  	%rd26730, %rd26703, 4294967295;
	mad.lo.s64 	%rd26731, %rd26673, %rd26729, %rd26730;
	shr.u64 	%rd26732, %rd26731, 32;
	and.b64  	%rd26733, %rd26707, 4294967295;
	add.s64 	%rd26734, %rd26732, %rd26733;
	mad.lo.s64 	%rd26735, %rd26676, %rd26729, %rd26734;
	shr.u64 	%rd26736, %rd26735, 32;
	and.b64  	%rd26737, %rd26711, 4294967295;
	add.s64 	%rd26738, %rd26736, %rd26737;
	mad.lo.s64 	%rd26739, %rd26679, %rd26729, %rd26738;
	shr.u64 	%rd26740, %rd26739, 32;
	and.b64  	%rd26741, %rd26715, 4294967295;
	add.s64 	%rd26742, %rd26740, %rd26741;
	mad.lo.s64 	%rd26743, %rd26682, %rd26729, %rd26742;
	shr.u64 	%rd26744, %rd26743, 32;
	and.b64  	%rd26745, %rd26719, 4294967295;
	add.s64 	%rd26746, %rd26744, %rd26745;
	mad.lo.s64 	%rd26747, %rd26685, %rd26729, %rd26746;
	shr.u64 	%rd26748, %rd26747, 32;
	and.b64  	%rd26749, %rd26723, 4294967295;
	add.s64 	%rd26750, %rd26748, %rd26749;
	mad.lo.s64 	%rd26751, %rd26688, %rd26729, %rd26750;
	shr.u64 	%rd26752, %rd26751, 32;
	and.b64  	%rd26753, %rd26727, 4294967295;
	add.s64 	%rd26754, %rd26752, %rd26753;
	mad.lo.s64 	%rd26755, %rd26691, %rd26729, %rd26754;
	shr.u64 	%rd26756, %rd26755, 32;
	mul.wide.u32 	%rd26757, %r6454, %r102;
	add.s64 	%rd26758, %rd26756, %rd26728;
	add.s64 	%rd26759, %rd26758, %rd26757;
	shr.u64 	%rd26760, %rd26759, 32;
	cvt.u64.u32 	%rd26761, %r101;
	and.b64  	%rd26762, %rd26735, 4294967295;
	mad.lo.s64 	%rd26763, %rd26673, %rd26761, %rd26762;
	shr.u64 	%rd26764, %rd26763, 32;
	and.b64  	%rd26765, %rd26739, 4294967295;
	add.s64 	%rd26766, %rd26764, %rd26765;
	mad.lo.s64 	%rd26767, %rd26676, %rd26761, %rd26766;
	shr.u64 	%rd26768, %rd26767, 32;
	and.b64  	%rd26769, %rd26743, 4294967295;
	add.s64 	%rd26770, %rd26768, %rd26769;
	mad.lo.s64 	%rd26771, %rd26679, %rd26761, %rd26770;
	shr.u64 	%rd26772, %rd26771, 32;
	and.b64  	%rd26773, %rd26747, 4294967295;
	add.s64 	%rd26774, %rd26772, %rd26773;
	mad.lo.s64 	%rd26775, %rd26682, %rd26761, %rd26774;
	shr.u64 	%rd26776, %rd26775, 32;
	and.b64  	%rd26777, %rd26751, 4294967295;
	add.s64 	%rd26778, %rd26776, %rd26777;
	mad.lo.s64 	%rd26779, %rd26685, %rd26761, %rd26778;
	shr.u64 	%rd26780, %rd26779, 32;
	and.b64  	%rd26781, %rd26755, 4294967295;
	add.s64 	%rd26782, %rd26780, %rd26781;
	mad.lo.s64 	%rd26783, %rd26688, %rd26761, %rd26782;
	shr.u64 	%rd26784, %rd26783, 32;
	and.b64  	%rd26785, %rd26759, 4294967295;
	add.s64 	%rd26786, %rd26784, %rd26785;
	mad.lo.s64 	%rd26787, %rd26691, %rd26761, %rd26786;
	shr.u64 	%rd26788, %rd26787, 32;
	mul.wide.u32 	%rd26789, %r6454, %r101;
	add.s64 	%rd26790, %rd26788, %rd26760;
	add.s64 	%rd26791, %rd26790, %rd26789;
	shr.u64 	%rd26792, %rd26791, 32;
	cvt.u64.u32 	%rd26793, %r100;
	and.b64  	%rd26794, %rd26767, 4294967295;
	mad.lo.s64 	%rd26795, %rd26673, %rd26793, %rd26794;
	shr.u64 	%rd26796, %rd26795, 32;
	and.b64  	%rd26797, %rd26771, 4294967295;
	add.s64 	%rd26798, %rd26796, %rd26797;
	mad.lo.s64 	%rd26799, %rd26676, %rd26793, %rd26798;
	shr.u64 	%rd26800, %rd26799, 32;
	and.b64  	%rd26801, %rd26775, 4294967295;
	add.s64 	%rd26802, %rd26800, %rd26801;
	mad.lo.s64 	%rd26803, %rd26679, %rd26793, %rd26802;
	shr.u64 	%rd26804, %rd26803, 32;
	and.b64  	%rd26805, %rd26779, 4294967295;
	add.s64 	%rd26806, %rd26804, %rd26805;
	mad.lo.s64 	%rd26807, %rd26682, %rd26793, %rd26806;
	shr.u64 	%rd26808, %rd26807, 32;
	and.b64  	%rd26809, %rd26783, 4294967295;
	add.s64 	%rd26810, %rd26808, %rd26809;
	mad.lo.s64 	%rd26811, %rd26685, %rd26793, %rd26810;
	shr.u64 	%rd26812, %rd26811, 32;
	and.b64  	%rd26813, %rd26787, 4294967295;
	add.s64 	%rd26814, %rd26812, %rd26813;
	mad.lo.s64 	%rd26815, %rd26688, %rd26793, %rd26814;
	shr.u64 	%rd26816, %rd26815, 32;
	and.b64  	%rd26817, %rd26791, 4294967295;
	add.s64 	%rd26818, %rd26816, %rd26817;
	mad.lo.s64 	%rd26819, %rd26691, %rd26793, %rd26818;
	shr.u64 	%rd26820, %rd26819, 32;
	mul.wide.u32 	%rd26821, %r6454, %r100;
	add.s64 	%rd26822, %rd26820, %rd26792;
	add.s64 	%rd26823, %rd26822, %rd26821;
	shr.u64 	%rd26824, %rd26823, 32;
	cvt.u64.u32 	%rd26825, %r99;
	and.b64  	%rd26826, %rd26799, 4294967295;
	mad.lo.s64 	%rd26827, %rd26673, %rd26825, %rd26826;
	shr.u64 	%rd26828, %rd26827, 32;
	and.b64  	%rd26829, %rd26803, 4294967295;
	add.s64 	%rd26830, %rd26828, %rd26829;
	mad.lo.s64 	%rd26831, %rd26676, %rd26825, %rd26830;
	shr.u64 	%rd26832, %rd26831, 32;
	and.b64  	%rd26833, %rd26807, 4294967295;
	add.s64 	%rd26834, %rd26832, %rd26833;
	mad.lo.s64 	%rd26835, %rd26679, %rd26825, %rd26834;
	shr.u64 	%rd26836, %rd26835, 32;
	and.b64  	%rd26837, %rd26811, 4294967295;
	add.s64 	%rd26838, %rd26836, %rd26837;
	mad.lo.s64 	%rd26839, %rd26682, %rd26825, %rd26838;
	shr.u64 	%rd26840, %rd26839, 32;
	and.b64  	%rd26841, %rd26815, 4294967295;
	add.s64 	%rd26842, %rd26840, %rd26841;
	mad.lo.s64 	%rd26843, %rd26685, %rd26825, %rd26842;
	shr.u64 	%rd26844, %rd26843, 32;
	and.b64  	%rd26845, %rd26819, 4294967295;
	add.s64 	%rd26846, %rd26844, %rd26845;
	mad.lo.s64 	%rd26847, %rd26688, %rd26825, %rd26846;
	shr.u64 	%rd26848, %rd26847, 32;
	and.b64  	%rd26849, %rd26823, 4294967295;
	add.s64 	%rd26850, %rd26848, %rd26849;
	mad.lo.s64 	%rd26851, %rd26691, %rd26825, %rd26850;
	shr.u64 	%rd26852, %rd26851, 32;
	mul.wide.u32 	%rd26853, %r6454, %r99;
	add.s64 	%rd26854, %rd26852, %rd26824;
	add.s64 	%rd26855, %rd26854, %rd26853;
	shr.u64 	%rd26856, %rd26855, 32;
	cvt.u64.u32 	%rd26857, %r98;
	and.b64  	%rd26858, %rd26831, 4294967295;
	mad.lo.s64 	%rd26859, %rd26673, %rd26857, %rd26858;
	shr.u64 	%rd26860, %rd26859, 32;
	and.b64  	%rd26861, %rd26835, 4294967295;
	add.s64 	%rd26862, %rd26860, %rd26861;
	mad.lo.s64 	%rd26863, %rd26676, %rd26857, %rd26862;
	shr.u64 	%rd26864, %rd26863, 32;
	and.b64  	%rd26865, %rd26839, 4294967295;
	add.s64 	%rd26866, %rd26864, %rd26865;
	mad.lo.s64 	%rd26867, %rd26679, %rd26857, %rd26866;
	shr.u64 	%rd26868, %rd26867, 32;
	and.b64  	%rd26869, %rd26843, 4294967295;
	add.s64 	%rd26870, %rd26868, %rd26869;
	mad.lo.s64 	%rd26871, %rd26682, %rd26857, %rd26870;
	shr.u64 	%rd26872, %rd26871, 32;
	and.b64  	%rd26873, %rd26847, 4294967295;
	add.s64 	%rd26874, %rd26872, %rd26873;
	mad.lo.s64 	%rd26875, %rd26685, %rd26857, %rd26874;
	shr.u64 	%rd26876, %rd26875, 32;
	and.b64  	%rd26877, %rd26851, 4294967295;
	add.s64 	%rd26878, %rd26876, %rd26877;
	mad.lo.s64 	%rd26879, %rd26688, %rd26857, %rd26878;
	shr.u64 	%rd26880, %rd26879, 32;
	and.b64  	%rd26881, %rd26855, 4294967295;
	add.s64 	%rd26882, %rd26880, %rd26881;
	mad.lo.s64 	%rd26883, %rd26691, %rd26857, %rd26882;
	shr.u64 	%rd26884, %rd26883, 32;
	mul.wide.u32 	%rd26885, %r6454, %r98;
	add.s64 	%rd26886, %rd26884, %rd26856;
	add.s64 	%rd26887, %rd26886, %rd26885;
	shr.u64 	%rd26888, %rd26887, 32;
	cvt.u64.u32 	%rd26889, %r97;
	and.b64  	%rd26890, %rd26863, 4294967295;
	mad.lo.s64 	%rd26891, %rd26673, %rd26889, %rd26890;
	shr.u64 	%rd26892, %rd26891, 32;
	and.b64  	%rd26893, %rd26867, 4294967295;
	add.s64 	%rd26894, %rd26892, %rd26893;
	mad.lo.s64 	%rd26895, %rd26676, %rd26889, %rd26894;
	shr.u64 	%rd26896, %rd26895, 32;
	and.b64  	%rd26897, %rd26871, 4294967295;
	add.s64 	%rd26898, %rd26896, %rd26897;
	mad.lo.s64 	%rd26899, %rd26679, %rd26889, %rd26898;
	shr.u64 	%rd26900, %rd26899, 32;
	and.b64  	%rd26901, %rd26875, 4294967295;
	add.s64 	%rd26902, %rd26900, %rd26901;
	mad.lo.s64 	%rd26903, %rd26682, %rd26889, %rd26902;
	shr.u64 	%rd26904, %rd26903, 32;
	and.b64  	%rd26905, %rd26879, 4294967295;
	add.s64 	%rd26906, %rd26904, %rd26905;
	mad.lo.s64 	%rd26907, %rd26685, %rd26889, %rd26906;
	shr.u64 	%rd26908, %rd26907, 32;
	and.b64  	%rd26909, %rd26883, 4294967295;
	add.s64 	%rd26910, %rd26908, %rd26909;
	mad.lo.s64 	%rd26911, %rd26688, %rd26889, %rd26910;
	shr.u64 	%rd26912, %rd26911, 32;
	and.b64  	%rd26913, %rd26887, 4294967295;
	add.s64 	%rd26914, %rd26912, %rd26913;
	mad.lo.s64 	%rd26915, %rd26691, %rd26889, %rd26914;
	shr.u64 	%rd26916, %rd26915, 32;
	mul.wide.u32 	%rd26917, %r6454, %r97;
	add.s64 	%rd26918, %rd26916, %rd26888;
	add.s64 	%rd26919, %rd26918, %rd26917;
	{ .reg .b32 tmp; mov.b64 {tmp, %r4267}, %rd26919; }
	mul.lo.s32 	%r4268, %r86, %r4266;
	cvt.u64.u32 	%rd26920, %r4268;
	and.b64  	%rd26921, %rd26674, 4294967295;
	mad.lo.s64 	%rd26922, %rd14, %rd26920, %rd26921;
	shr.u64 	%rd26923, %rd26922, 32;
	and.b64  	%rd26924, %rd26699, 4294967295;
	add.s64 	%rd26925, %rd26923, %rd26924;
	mad.lo.s64 	%rd26926, %rd15, %rd26920, %rd26925;
	cvt.u32.u64 	%r4269, %rd26926;
	shr.u64 	%rd26927, %rd26926, 32;
	and.b64  	%rd26928, %rd26731, 4294967295;
	add.s64 	%rd26929, %rd26927, %rd26928;
	mad.lo.s64 	%rd26930, %rd16, %rd26920, %rd26929;
	shr.u64 	%rd26931, %rd26930, 32;
	and.b64  	%rd26932, %rd26763, 4294967295;
	add.s64 	%rd26933, %rd26931, %rd26932;
	mad.lo.s64 	%rd26934, %rd17, %rd26920, %rd26933;
	shr.u64 	%rd26935, %rd26934, 32;
	and.b64  	%rd26936, %rd26795, 4294967295;
	add.s64 	%rd26937, %rd26935, %rd26936;
	mad.lo.s64 	%rd26938, %rd18, %rd26920, %rd26937;
	shr.u64 	%rd26939, %rd26938, 32;
	and.b64  	%rd26940, %rd26827, 4294967295;
	add.s64 	%rd26941, %rd26939, %rd26940;
	mad.lo.s64 	%rd26942, %rd19, %rd26920, %rd26941;
	shr.u64 	%rd26943, %rd26942, 32;
	and.b64  	%rd26944, %rd26859, 4294967295;
	add.s64 	%rd26945, %rd26943, %rd26944;
	mad.lo.s64 	%rd26946, %rd20, %rd26920, %rd26945;
	shr.u64 	%rd26947, %rd26946, 32;
	and.b64  	%rd26948, %rd26891, 4294967295;
	add.s64 	%rd26949, %rd26947, %rd26948;
	mad.lo.s64 	%rd26950, %rd21, %rd26920, %rd26949;
	shr.u64 	%rd26951, %rd26950, 32;
	and.b64  	%rd26952, %rd26895, 4294967295;
	add.s64 	%rd26953, %rd26951, %rd26952;
	shr.u64 	%rd26954, %rd26953, 32;
	and.b64  	%rd26955, %rd26899, 4294967295;
	add.s64 	%rd26956, %rd26954, %rd26955;
	shr.u64 	%rd26957, %rd26956, 32;
	and.b64  	%rd26958, %rd26903, 4294967295;
	add.s64 	%rd26959, %rd26957, %rd26958;
	shr.u64 	%rd26960, %rd26959, 32;
	and.b64  	%rd26961, %rd26907, 4294967295;
	add.s64 	%rd26962, %rd26960, %rd26961;
	shr.u64 	%rd26963, %rd26962, 32;
	and.b64  	%rd26964, %rd26911, 4294967295;
	add.s64 	%rd26965, %rd26963, %rd26964;
	shr.u64 	%rd26966, %rd26965, 32;
	and.b64  	%rd26967, %rd26915, 4294967295;
	add.s64 	%rd26968, %rd26966, %rd26967;
	shr.u64 	%rd26969, %rd26968, 32;
	and.b64  	%rd26970, %rd26919, 4294967295;
	add.s64 	%rd26971, %rd26969, %rd26970;
	{ .reg .b32 tmp; mov.b64 {tmp, %r4270}, %rd26971; }
	add.s32 	%r4271, %r4267, %r4270;
	mul.lo.s32 	%r4272, %r86, %r4269;
	cvt.u64.u32 	%rd26972, %r4272;
	and.b64  	%rd26973, %rd26926, 4294967295;
	mad.lo.s64 	%rd26974, %rd14, %rd26972, %rd26973;
	shr.u64 	%rd26975, %rd26974, 32;
	and.b64  	%rd26976, %rd26930, 4294967295;
	add.s64 	%rd26977, %rd26975, %rd26976;
	mad.lo.s64 	%rd26978, %rd15, %rd26972, %rd26977;
	cvt.u32.u64 	%r4273, %rd26978;
	shr.u64 	%rd26979, %rd26978, 32;
	and.b64  	%rd26980, %rd26934, 4294967295;
	add.s64 	%rd26981, %rd26979, %rd26980;
	mad.lo.s64 	%rd26982, %rd16, %rd26972, %rd26981;
	shr.u64 	%rd26983, %rd26982, 32;
	and.b64  	%rd26984, %rd26938, 4294967295;
	add.s64 	%rd26985, %rd26983, %rd26984;
	mad.lo.s64 	%rd26986, %rd17, %rd26972, %rd26985;
	shr.u64 	%rd26987, %rd26986, 32;
	and.b64  	%rd26988, %rd26942, 4294967295;
	add.s64 	%rd26989, %rd26987, %rd26988;
	mad.lo.s64 	%rd26990, %rd18, %rd26972, %rd26989;
	shr.u64 	%rd26991, %rd26990, 32;
	and.b64  	%rd26992, %rd26946, 4294967295;
	add.s64 	%rd26993, %rd26991, %rd26992;
	mad.lo.s64 	%rd26994, %rd19, %rd26972, %rd26993;
	shr.u64 	%rd26995, %rd26994, 32;
	and.b64  	%rd26996, %rd26950, 4294967295;
	add.s64 	%rd26997, %rd26995, %rd26996;
	mad.lo.s64 	%rd26998, %rd20, %rd26972, %rd26997;
	shr.u64 	%rd26999, %rd26998, 32;
	and.b64  	%rd27000, %rd26953, 4294967295;
	add.s64 	%rd27001, %rd26999, %rd27000;
	mad.lo.s64 	%rd27002, %rd21, %rd26972, %rd27001;
	shr.u64 	%rd27003, %rd27002, 32;
	and.b64  	%rd27004, %rd26956, 4294967295;
	add.s64 	%rd27005, %rd27003, %rd27004;
	shr.u64 	%rd27006, %rd27005, 32;
	and.b64  	%rd27007, %rd26959, 4294967295;
	add.s64 	%rd27008, %rd27006, %rd27007;
	shr.u64 	%rd27009, %rd27008, 32;
	and.b64  	%rd27010, %rd26962, 4294967295;
	add.s64 	%rd27011, %rd27009, %rd27010;
	shr.u64 	%rd27012, %rd27011, 32;
	and.b64  	%rd27013, %rd26965, 4294967295;
	add.s64 	%rd27014, %rd27012, %rd27013;
	shr.u64 	%rd27015, %rd27014, 32;
	and.b64  	%rd27016, %rd26968, 4294967295;
	add.s64 	%rd27017, %rd27015, %rd27016;
	shr.u64 	%rd27018, %rd27017, 32;
	and.b64  	%rd27019, %rd26971, 4294967295;
	add.s64 	%rd27020, %rd27018, %rd27019;
	{ .reg .b32 tmp; mov.b64 {tmp, %r4274}, %rd27020; }
	add.s32 	%r4275, %r4271, %r4274;
	mul.lo.s32 	%r4276, %r86, %r4273;
	cvt.u64.u32 	%rd27021, %r4276;
	and.b64  	%rd27022, %rd26978, 4294967295;
	mad.lo.s64 	%rd27023, %rd14, %rd27021, %rd27022;
	shr.u64 	%rd27024, %rd27023, 32;
	and.b64  	%rd27025, %rd26982, 4294967295;
	add.s64 	%rd27026, %rd27024, %rd27025;
	mad.lo.s64 	%rd27027, %rd15, %rd27021, %rd27026;
	cvt.u32.u64 	%r4277, %rd27027;
	shr.u64 	%rd27028, %rd27027, 32;
	and.b64  	%rd27029, %rd26986, 4294967295;
	add.s64 	%rd27030, %rd27028, %rd27029;
	mad.lo.s64 	%rd27031, %rd16, %rd27021, %rd27030;
	shr.u64 	%rd27032, %rd27031, 32;
	and.b64  	%rd27033, %rd26990, 4294967295;
	add.s64 	%rd27034, %rd27032, %rd27033;
	mad.lo.s64 	%rd27035, %rd17, %rd27021, %rd27034;
	shr.u64 	%rd27036, %rd27035, 32;
	and.b64  	%rd27037, %rd26994, 4294967295;
	add.s64 	%rd27038, %rd27036, %rd27037;
	mad.lo.s64 	%rd27039, %rd18, %rd27021, %rd27038;
	shr.u64 	%rd27040, %rd27039, 32;
	and.b64  	%rd27041, %rd26998, 4294967295;
	add.s64 	%rd27042, %rd27040, %rd27041;
	mad.lo.s64 	%rd27043, %rd19, %rd27021, %rd27042;
	shr.u64 	%rd27044, %rd27043, 32;
	and.b64  	%rd27045, %rd27002, 4294967295;
	add.s64 	%rd27046, %rd27044, %rd27045;
	mad.lo.s64 	%rd27047, %rd20, %rd27021, %rd27046;
	shr.u64 	%rd27048, %rd27047, 32;
	and.b64  	%rd27049, %rd27005, 4294967295;
	add.s64 	%rd27050, %rd27048, %rd27049;
	mad.lo.s64 	%rd27051, %rd21, %rd27021, %rd27050;
	shr.u64 	%rd27052, %rd27051, 32;
	and.b64  	%rd27053, %rd27008, 4294967295;
	add.s64 	%rd27054, %rd27052, %rd27053;
	shr.u64 	%rd27055, %rd27054, 32;
	and.b64  	%rd27056, %rd27011, 4294967295;
	add.s64 	%rd27057, %rd27055, %rd27056;
	shr.u64 	%rd27058, %rd27057, 32;
	and.b64  	%rd27059, %rd27014, 4294967295;
	add.s64 	%rd27060, %rd27058, %rd27059;
	shr.u64 	%rd27061, %rd27060, 32;
	and.b64  	%rd27062, %rd27017, 4294967295;
	add.s64 	%rd27063, %rd27061, %rd27062;
	shr.u64 	%rd27064, %rd27063, 32;
	and.b64  	%rd27065, %rd27020, 4294967295;
	add.s64 	%rd27066, %rd27064, %rd27065;
	{ .reg .b32 tmp; mov.b64 {tmp, %r4278}, %rd27066; }
	add.s32 	%r4279, %r4275, %r4278;
	mul.lo.s32 	%r4280, %r86, %r4277;
	cvt.u64.u32 	%rd27067, %r4280;
	and.b64  	%rd27068, %rd27027, 4294967295;
	mad.lo.s64 	%rd27069, %rd14, %rd27067, %rd27068;
	shr.u64 	%rd27070, %rd27069, 32;
	and.b64  	%rd27071, %rd27031, 4294967295;
	add.s64 	%rd27072, %rd27070, %rd27071;
	mad.lo.s64 	%rd27073, %rd15, %rd27067, %rd27072;
	cvt.u32.u64 	%r4281, %rd27073;
	shr.u64 	%rd27074, %rd27073, 32;
	and.b64  	%rd27075, %rd27035, 4294967295;
	add.s64 	%rd27076, %rd27074, %rd27075;
	mad.lo.s64 	%rd27077, %rd16, %rd27067, %rd27076;
	shr.u64 	%rd27078, %rd27077, 32;
	and.b64  	%rd27079, %rd27039, 4294967295;
	add.s64 	%rd27080, %rd27078, %rd27079;
	mad.lo.s64 	%rd27081, %rd17, %rd27067, %rd27080;
	shr.u64 	%rd27082, %rd27081, 32;
	and.b64  	%rd27083, %rd27043, 4294967295;
	add.s64 	%rd27084, %rd27082, %rd27083;
	mad.lo.s64 	%rd27085, %rd18, %rd27067, %rd27084;
	shr.u64 	%rd27086, %rd27085, 32;
	and.b64  	%rd27087, %rd27047, 4294967295;
	add.s64 	%rd27088, %rd27086, %rd27087;
	mad.lo.s64 	%rd27089, %rd19, %rd27067, %rd27088;
	shr.u64 	%rd27090, %rd27089, 32;
	and.b64  	%rd27091, %rd27051, 4294967295;
	add.s64 	%rd27092, %rd27090, %rd27091;
	mad.lo.s64 	%rd27093, %rd20, %rd27067, %rd27092;
	shr.u64 	%rd27094, %rd27093, 32;
	and.b64  	%rd27095, %rd27054, 4294967295;
	add.s64 	%rd27096, %rd27094, %rd27095;
	mad.lo.s64 	%rd27097, %rd21, %rd27067, %rd27096;
	shr.u64 	%rd27098, %rd27097, 32;
	and.b64  	%rd27099, %rd27057, 4294967295;
	add.s64 	%rd27100, %rd27098, %rd27099;
	shr.u64 	%rd27101, %rd27100, 32;
	and.b64  	%rd27102, %rd27060, 4294967295;
	add.s64 	%rd27103, %rd27101, %rd27102;
	shr.u64 	%rd27104, %rd27103, 32;
	and.b64  	%rd27105, %rd27063, 4294967295;
	add.s64 	%rd27106, %rd27104, %rd27105;
	shr.u64 	%rd27107, %rd27106, 32;
	and.b64  	%rd27108, %rd27066, 4294967295;
	add.s64 	%rd27109, %rd27107, %rd27108;
	{ .reg .b32 tmp; mov.b64 {tmp, %r4282}, %rd27109; }
	add.s32 	%r4283, %r4279, %r4282;
	mul.lo.s32 	%r4284, %r86, %r4281;
	cvt.u64.u32 	%rd27110, %r4284;
	and.b64  	%rd27111, %rd27073, 4294967295;
	mad.lo.s64 	%rd27112, %rd14, %rd27110, %rd27111;
	shr.u64 	%rd27113, %rd27112, 32;
	and.b64  	%rd27114, %rd27077, 4294967295;
	add.s64 	%rd27115, %rd27113, %rd27114;
	mad.lo.s64 	%rd27116, %rd15, %rd27110, %rd27115;
	cvt.u32.u64 	%r4285, %rd27116;
	shr.u64 	%rd27117, %rd27116, 32;
	and.b64  	%rd27118, %rd27081, 4294967295;
	add.s64 	%rd27119, %rd27117, %rd27118;
	mad.lo.s64 	%rd27120, %rd16, %rd27110, %rd27119;
	shr.u64 	%rd27121, %rd27120, 32;
	and.b64  	%rd27122, %rd27085, 4294967295;
	add.s64 	%rd27123, %rd27121, %rd27122;
	mad.lo.s64 	%rd27124, %rd17, %rd27110, %rd27123;
	shr.u64 	%rd27125, %rd27124, 32;
	and.b64  	%rd27126, %rd27089, 4294967295;
	add.s64 	%rd27127, %rd27125, %rd27126;
	mad.lo.s64 	%rd27128, %rd18, %rd27110, %rd27127;
	shr.u64 	%rd27129, %rd27128, 32;
	and.b64  	%rd27130, %rd27093, 4294967295;
	add.s64 	%rd27131, %rd27129, %rd27130;
	mad.lo.s64 	%rd27132, %rd19, %rd27110, %rd27131;
	shr.u64 	%rd27133, %rd27132, 32;
	and.b64  	%rd27134, %rd27097, 4294967295;
	add.s64 	%rd27135, %rd27133, %rd27134;
	mad.lo.s64 	%rd27136, %rd20, %rd27110, %rd27135;
	shr.u64 	%rd27137, %rd27136, 32;
	and.b64  	%rd27138, %rd27100, 4294967295;
	add.s64 	%rd27139, %rd27137, %rd27138;
	mad.lo.s64 	%rd27140, %rd21, %rd27110, %rd27139;
	shr.u64 	%rd27141, %rd27140, 32;
	and.b64  	%rd27142, %rd27103, 4294967295;
	add.s64 	%rd27143, %rd27141, %rd27142;
	shr.u64 	%rd27144, %rd27143, 32;
	and.b64  	%rd27145, %rd27106, 4294967295;
	add.s64 	%rd27146, %rd27144, %rd27145;
	shr.u64 	%rd27147, %rd27146, 32;
	and.b64  	%rd27148, %rd27109, 4294967295;
	add.s64 	%rd27149, %rd27147, %rd27148;
	{ .reg .b32 tmp; mov.b64 {tmp, %r4286}, %rd27149; }
	add.s32 	%r4287, %r4283, %r4286;
	mul.lo.s32 	%r4288, %r86, %r4285;
	cvt.u64.u32 	%rd27150, %r4288;
	and.b64  	%rd27151, %rd27116, 4294967295;
	mad.lo.s64 	%rd27152, %rd14, %rd27150, %rd27151;
	shr.u64 	%rd27153, %rd27152, 32;
	and.b64  	%rd27154, %rd27120, 4294967295;
	add.s64 	%rd27155, %rd27153, %rd27154;
	mad.lo.s64 	%rd27156, %rd15, %rd27150, %rd27155;
	cvt.u32.u64 	%r4289, %rd27156;
	shr.u64 	%rd27157, %rd27156, 32;
	and.b64  	%rd27158, %rd27124, 4294967295;
	add.s64 	%rd27159, %rd27157, %rd27158;
	mad.lo.s64 	%rd27160, %rd16, %rd27150, %rd27159;
	shr.u64 	%rd27161, %rd27160, 32;
	and.b64  	%rd27162, %rd27128, 4294967295;
	add.s64 	%rd27163, %rd27161, %rd27162;
	mad.lo.s64 	%rd27164, %rd17, %rd27150, %rd27163;
	shr.u64 	%rd27165, %rd27164, 32;
	and.b64  	%rd27166, %rd27132, 4294967295;
	add.s64 	%rd27167, %rd27165, %rd27166;
	mad.lo.s64 	%rd27168, %rd18, %rd27150, %rd27167;
	shr.u64 	%rd27169, %rd27168, 32;
	and.b64  	%rd27170, %rd27136, 4294967295;
	add.s64 	%rd27171, %rd27169, %rd27170;
	mad.lo.s64 	%rd27172, %rd19, %rd27150, %rd27171;
	shr.u64 	%rd27173, %rd27172, 32;
	and.b64  	%rd27174, %rd27140, 4294967295;
	add.s64 	%rd27175, %rd27173, %rd27174;
	mad.lo.s64 	%rd27176, %rd20, %rd27150, %rd27175;
	shr.u64 	%rd27177, %rd27176, 32;
	and.b64  	%rd27178, %rd27143, 4294967295;
	add.s64 	%rd27179, %rd27177, %rd27178;
	mad.lo.s64 	%rd27180, %rd21, %rd27150, %rd27179;
	shr.u64 	%rd27181, %rd27180, 32;
	and.b64  	%rd27182, %rd27146, 4294967295;
	add.s64 	%rd27183, %rd27181, %rd27182;
	shr.u64 	%rd27184, %rd27183, 32;
	and.b64  	%rd27185, %rd27149, 4294967295;
	add.s64 	%rd27186, %rd27184, %rd27185;
	{ .reg .b32 tmp; mov.b64 {tmp, %r4290}, %rd27186; }
	add.s32 	%r4291, %r4287, %r4290;
	mul.lo.s32 	%r4292, %r86, %r4289;
	cvt.u64.u32 	%rd27187, %r4292;
	and.b64  	%rd27188, %rd27156, 4294967295;
	mad.lo.s64 	%rd27189, %rd14, %rd27187, %rd27188;
	shr.u64 	%rd27190, %rd27189, 32;
	and.b64  	%rd27191, %rd27160, 4294967295;
	add.s64 	%rd27192, %rd27190, %rd27191;
	mad.lo.s64 	%rd27193, %rd15, %rd27187, %rd27192;
	cvt.u32.u64 	%r4293, %rd27193;
	shr.u64 	%rd27194, %rd27193, 32;
	and.b64  	%rd27195, %rd27164, 4294967295;
	add.s64 	%rd27196, %rd27194, %rd27195;
	mad.lo.s64 	%rd27197, %rd16, %rd27187, %rd27196;
	shr.u64 	%rd27198, %rd27197, 32;
	and.b64  	%rd27199, %rd27168, 4294967295;
	add.s64 	%rd27200, %rd27198, %rd27199;
	mad.lo.s64 	%rd27201, %rd17, %rd27187, %rd27200;
	shr.u64 	%rd27202, %rd27201, 32;
	and.b64  	%rd27203, %rd27172, 4294967295;
	add.s64 	%rd27204, %rd27202, %rd27203;
	mad.lo.s64 	%rd27205, %rd18, %rd27187, %rd27204;
	shr.u64 	%rd27206, %rd27205, 32;
	and.b64  	%rd27207, %rd27176, 4294967295;
	add.s64 	%rd27208, %rd27206, %rd27207;
	mad.lo.s64 	%rd27209, %rd19, %rd27187, %rd27208;
	shr.u64 	%rd27210, %rd27209, 32;
	and.b64  	%rd27211, %rd27180, 4294967295;
	add.s64 	%rd27212, %rd27210, %rd27211;
	mad.lo.s64 	%rd27213, %rd20, %rd27187, %rd27212;
	shr.u64 	%rd27214, %rd27213, 32;
	and.b64  	%rd27215, %rd27183, 4294967295;
	add.s64 	%rd27216, %rd27214, %rd27215;
	mad.lo.s64 	%rd27217, %rd21, %rd27187, %rd27216;
	shr.u64 	%rd27218, %rd27217, 32;
	and.b64  	%rd27219, %rd27186, 4294967295;
	add.s64 	%rd27220, %rd27218, %rd27219;
	{ .reg .b32 tmp; mov.b64 {tmp, %r4294}, %rd27220; }
	add.s32 	%r4295, %r4291, %r4294;
	mul.lo.s32 	%r4296, %r86, %r4293;
	cvt.u64.u32 	%rd27221, %r4296;
	and.b64  	%rd27222, %rd27193, 4294967295;
	mad.lo.s64 	%rd27223, %rd14, %rd27221, %rd27222;
	shr.u64 	%rd27224, %rd27223, 32;
	and.b64  	%rd27225, %rd27197, 4294967295;
	add.s64 	%rd27226, %rd27224, %rd27225;
	mad.lo.s64 	%rd47106, %rd15, %rd27221, %rd27226;
	shr.u64 	%rd27227, %rd47106, 32;
	and.b64  	%rd27228, %rd27201, 4294967295;
	add.s64 	%rd27229, %rd27227, %rd27228;
	mad.lo.s64 	%rd47105, %rd16, %rd27221, %rd27229;
	cvt.u32.u64 	%r202, %rd47105;
	shr.u64 	%rd27230, %rd47105, 32;
	and.b64  	%rd27231, %rd27205, 4294967295;
	add.s64 	%rd27232, %rd27230, %rd27231;
	mad.lo.s64 	%rd47104, %rd17, %rd27221, %rd27232;
	cvt.u32.u64 	%r203, %rd47104;
	shr.u64 	%rd27233, %rd47104, 32;
	and.b64  	%rd27234, %rd27209, 4294967295;
	add.s64 	%rd27235, %rd27233, %rd27234;
	mad.lo.s64 	%rd47103, %rd18, %rd27221, %rd27235;
	cvt.u32.u64 	%r204, %rd47103;
	shr.u64 	%rd27236, %rd47103, 32;
	and.b64  	%rd27237, %rd27213, 4294967295;
	add.s64 	%rd27238, %rd27236, %rd27237;
	mad.lo.s64 	%rd47102, %rd19, %rd27221, %rd27238;
	cvt.u32.u64 	%r205, %rd47102;
	shr.u64 	%rd27239, %rd47102, 32;
	and.b64  	%rd27240, %rd27217, 4294967295;
	add.s64 	%rd27241, %rd27239, %rd27240;
	mad.lo.s64 	%rd47101, %rd20, %rd27221, %rd27241;
	cvt.u32.u64 	%r206, %rd47101;
	shr.u64 	%rd27242, %rd47101, 32;
	and.b64  	%rd27243, %rd27220, 4294967295;
	add.s64 	%rd27244, %rd27242, %rd27243;
	mad.lo.s64 	%rd47100, %rd21, %rd27221, %rd27244;
	cvt.u32.u64 	%r207, %rd47100;
	{ .reg .b32 tmp; mov.b64 {tmp, %r4297}, %rd47100; }
	add.s32 	%r6455, %r4295, %r4297;
	setp.gt.u32 	%p1073, %r6455, %r4265;
	@%p1073 bra 	$L__BB4_159;
	cvt.u32.u64 	%r4298, %rd21;
	setp.lt.u32 	%p1074, %r6455, %r4298;
	@%p1074 bra 	$L__BB4_160;
	cvt.u32.u64 	%r4299, %rd20;
	setp.lt.u32 	%p1075, %r4299, %r207;
	@%p1075 bra 	$L__BB4_159;
	cvt.u32.u64 	%r4300, %rd20;
	setp.gt.u32 	%p1076, %r4300, %r207;
	@%p1076 bra 	$L__BB4_160;
	cvt.u32.u64 	%r4301, %rd19;
	setp.lt.u32 	%p1077, %r4301, %r206;
	@%p1077 bra 	$L__BB4_159;
	cvt.u32.u64 	%r4302, %rd19;
	setp.gt.u32 	%p1078, %r4302, %r206;
	@%p1078 bra 	$L__BB4_160;
	cvt.u32.u64 	%r4303, %rd18;
	setp.lt.u32 	%p1079, %r4303, %r205;
	@%p1079 bra 	$L__BB4_159;
	cvt.u32.u64 	%r4304, %rd18;
	setp.gt.u32 	%p1080, %r4304, %r205;
	@%p1080 bra 	$L__BB4_160;
	cvt.u32.u64 	%r4305, %rd17;
	setp.lt.u32 	%p1081, %r4305, %r204;
	@%p1081 bra 	$L__BB4_159;
	cvt.u32.u64 	%r4306, %rd17;
	setp.gt.u32 	%p1082, %r4306, %r204;
	@%p1082 bra 	$L__BB4_160;
	cvt.u32.u64 	%r4307, %rd16;
	setp.lt.u32 	%p1083, %r4307, %r203;
	@%p1083 bra 	$L__BB4_159;
	cvt.u32.u64 	%r4308, %rd16;
	setp.gt.u32 	%p1084, %r4308, %r203;
	@%p1084 bra 	$L__BB4_160;
	cvt.u32.u64 	%r4309, %rd15;
	setp.lt.u32 	%p1085, %r4309, %r202;
	@%p1085 bra 	$L__BB4_159;
	cvt.u32.u64 	%r4310, %rd15;
	cvt.u32.u64 	%r4311, %rd14;
	setp.gt.u32 	%p1086, %r4310, %r202;
	cvt.u32.u64 	%r4312, %rd47106;
	setp.gt.u32 	%p1087, %r4311, %r4312;
	or.pred  	%p1088, %p1086, %p1087;
	@%p1088 bra 	$L__BB4_160;
$L__BB4_159:
	cvt.u32.u64 	%r4313, %rd21;
	and.b64  	%rd27246, %rd47106, 4294967295;
	sub.s64 	%rd47106, %rd27246, %rd14;
	shr.u64 	%rd27247, %rd47106, 63;
	and.b64  	%rd27248, %rd47105, 4294967295;
	add.s64 	%rd27249, %rd27247, %rd15;
	sub.s64 	%rd47105, %rd27248, %rd27249;
	shr.u64 	%rd27250, %rd47105, 63;
	and.b64  	%rd27251, %rd47104, 4294967295;
	add.s64 	%rd27252, %rd27250, %rd16;
	sub.s64 	%rd47104, %rd27251, %rd27252;
	shr.u64 	%rd27253, %rd47104, 63;
	and.b64  	%rd27254, %rd47103, 4294967295;
	add.s64 	%rd27255, %rd27253, %rd17;
	sub.s64 	%rd47103, %rd27254, %rd27255;
	shr.u64 	%rd27256, %rd47103, 63;
	and.b64  	%rd27257, %rd47102, 4294967295;
	add.s64 	%rd27258, %rd27256, %rd18;
	sub.s64 	%rd47102, %rd27257, %rd27258;
	shr.u64 	%rd27259, %rd47102, 63;
	and.b64  	%rd27260, %rd47101, 4294967295;
	add.s64 	%rd27261, %rd27259, %rd19;
	sub.s64 	%rd47101, %rd27260, %rd27261;
	shr.u64 	%rd27262, %rd47101, 63;
	and.b64  	%rd27263, %rd47100, 4294967295;
	add.s64 	%rd27264, %rd27262, %rd20;
	sub.s64 	%rd47100, %rd27263, %rd27264;
	shr.u64 	%rd27265, %rd47100, 63;
	cvt.u32.u64 	%r4314, %rd27265;
	add.s32 	%r4315, %r4313, %r4314;
	sub.s32 	%r6455, %r6455, %r4315;
$L__BB4_160:
	and.b64  	%rd27266, %rd47078, 4294967295;
	and.b64  	%rd238, %rd47071, 4294967295;
	sub.s64 	%rd27267, %rd27266, %rd238;
	shr.u64 	%rd27268, %rd27267, 63;
	cvt.u32.u64 	%r6457, %rd27267;
	and.b64  	%rd27269, %rd47077, 4294967295;
	and.b64  	%rd239, %rd47070, 4294967295;
	add.s64 	%rd27270, %rd27268, %rd239;
	sub.s64 	%rd47112, %rd27269, %rd27270;
	shr.u64 	%rd27271, %rd47112, 63;
	and.b64  	%rd27272, %rd47076, 4294967295;
	and.b64  	%rd241, %rd47069, 4294967295;
	add.s64 	%rd27273, %rd27271, %rd241;
	sub.s64 	%rd47111, %rd27272, %rd27273;
	shr.u64 	%rd27274, %rd47111, 63;
	and.b64  	%rd27275, %rd47075, 4294967295;
	and.b64  	%rd243, %rd47068, 4294967295;
	add.s64 	%rd27276, %rd27274, %rd243;
	sub.s64 	%rd47110, %rd27275, %rd27276;
	shr.u64 	%rd27277, %rd47110, 63;
	and.b64  	%rd27278, %rd47074, 4294967295;
	and.b64  	%rd245, %rd47067, 4294967295;
	add.s64 	%rd27279, %rd27277, %rd245;
	sub.s64 	%rd47109, %rd27278, %rd27279;
	shr.u64 	%rd27280, %rd47109, 63;
	and.b64  	%rd27281, %rd47073, 4294967295;
	and.b64  	%rd247, %rd47066, 4294967295;
	add.s64 	%rd27282, %rd27280, %rd247;
	sub.s64 	%rd47108, %rd27281, %rd27282;
	shr.u64 	%rd27283, %rd47108, 63;
	and.b64  	%rd27284, %rd47072, 4294967295;
	and.b64  	%rd249, %rd47065, 4294967295;
	add.s64 	%rd27285, %rd27283, %rd249;
	sub.s64 	%rd47107, %rd27284, %rd27285;
	shr.u64 	%rd27286, %rd47107, 63;
	cvt.u64.u32 	%rd27287, %r6451;
	cvt.u64.u32 	%rd251, %r6450;
	add.s64 	%rd27288, %rd27286, %rd251;
	sub.s64 	%rd27289, %rd27287, %rd27288;
	setp.gt.s64 	%p1089, %rd27289, -1;
	cvt.u32.u64 	%r6456, %rd27289;
	@%p1089 bra 	$L__BB4_162;
	cvt.u32.u64 	%r4316, %rd21;
	cvt.u32.u64 	%r4317, %rd14;
	add.s32 	%r6457, %r4317, %r6457;
	setp.lt.u32 	%p1090, %r6457, %r4317;
	selp.u64 	%rd27290, 1, 0, %p1090;
	and.b64  	%rd27291, %rd47112, 4294967295;
	add.s64 	%rd27292, %rd27291, %rd27290;
	add.s64 	%rd47112, %rd27292, %rd15;
	shr.u64 	%rd27293, %rd47112, 32;
	and.b64  	%rd27294, %rd47111, 4294967295;
	add.s64 	%rd27295, %rd27293, %rd27294;
	add.s64 	%rd47111, %rd27295, %rd16;
	shr.u64 	%rd27296, %rd47111, 32;
	and.b64  	%rd27297, %rd47110, 4294967295;
	add.s64 	%rd27298, %rd27296, %rd27297;
	add.s64 	%rd47110, %rd27298, %rd17;
	shr.u64 	%rd27299, %rd47110, 32;
	and.b64  	%rd27300, %rd47109, 4294967295;
	add.s64 	%rd27301, %rd27299, %rd27300;
	add.s64 	%rd47109, %rd27301, %rd18;
	shr.u64 	%rd27302, %rd47109, 32;
	and.b64  	%rd27303, %rd47108, 4294967295;
	add.s64 	%rd27304, %rd27302, %rd27303;
	add.s64 	%rd47108, %rd27304, %rd19;
	shr.u64 	%rd27305, %rd47108, 32;
	and.b64  	%rd27306, %rd47107, 4294967295;
	add.s64 	%rd27307, %rd27305, %rd27306;
	add.s64 	%rd47107, %rd27307, %rd20;
	{ .reg .b32 tmp; mov.b64 {tmp, %r4318}, %rd47107; }
	add.s32 	%r4319, %r6456, %r4318;
	add.s32 	%r6456, %r4319, %r4316;
$L__BB4_162:
	and.b64  	%rd27308, %rd47106, 4294967295;
	and.b64  	%rd264, %rd47092, 4294967295;
	sub.s64 	%rd27309, %rd27308, %rd264;
	shr.u64 	%rd27310, %rd27309, 63;
	cvt.u32.u64 	%r6459, %rd27309;
	and.b64  	%rd27311, %rd47105, 4294967295;
	and.b64  	%rd265, %rd47091, 4294967295;
	add.s64 	%rd27312, %rd27310, %rd265;
	sub.s64 	%rd47118, %rd27311, %rd27312;
	shr.u64 	%rd27313, %rd47118, 63;
	and.b64  	%rd27314, %rd47104, 4294967295;
	and.b64  	%rd267, %rd47090, 4294967295;
	add.s64 	%rd27315, %rd27313, %rd267;
	sub.s64 	%rd47117, %rd27314, %rd27315;
	shr.u64 	%rd27316, %rd47117, 63;
	and.b64  	%rd27317, %rd47103, 4294967295;
	and.b64  	%rd269, %rd47089, 4294967295;
	add.s64 	%rd27318, %rd27316, %rd269;
	sub.s64 	%rd47116, %rd27317, %rd27318;
	shr.u64 	%rd27319, %rd47116, 63;
	and.b64  	%rd27320, %rd47102, 4294967295;
	and.b64  	%rd271, %rd47088, 4294967295;
	add.s64 	%rd27321, %rd27319, %rd271;
	sub.s64 	%rd47115, %rd27320, %rd27321;
	shr.u64 	%rd27322, %rd47115, 63;
	and.b64  	%rd27323, %rd47101, 4294967295;
	and.b64  	%rd273, %rd47087, 4294967295;
	add.s64 	%rd27324, %rd27322, %rd273;
	sub.s64 	%rd47114, %rd27323, %rd27324;
	shr.u64 	%rd27325, %rd47114, 63;
	and.b64  	%rd27326, %rd47100, 4294967295;
	and.b64  	%rd275, %rd47086, 4294967295;
	add.s64 	%rd27327, %rd27325, %rd275;
	sub.s64 	%rd47113, %rd27326, %rd27327;
	shr.u64 	%rd27328, %rd47113, 63;
	cvt.u64.u32 	%rd27329, %r6455;
	cvt.u64.u32 	%rd277, %r6453;
	add.s64 	%rd27330, %rd27328, %rd277;
	sub.s64 	%rd27331, %rd27329, %rd27330;
	setp.gt.s64 	%p1091, %rd27331, -1;
	cvt.u32.u64 	%r6458, %rd27331;
	@%p1091 bra 	$L__BB4_164;
	cvt.u32.u64 	%r4320, %rd21;
	cvt.u32.u64 	%r4321, %rd14;
	add.s32 	%r6459, %r4321, %r6459;
	setp.lt.u32 	%p1092, %r6459, %r4321;
	selp.u64 	%rd27332, 1, 0, %p1092;
	and.b64  	%rd27333, %rd47118, 4294967295;
	add.s64 	%rd27334, %rd27333, %rd27332;
	add.s64 	%rd47118, %rd27334, %rd15;
	shr.u64 	%rd27335, %rd47118, 32;
	and.b64  	%rd27336, %rd47117, 4294967295;
	add.s64 	%rd27337, %rd27335, %rd27336;
	add.s64 	%rd47117, %rd27337, %rd16;
	shr.u64 	%rd27338, %rd47117, 32;
	and.b64  	%rd27339, %rd47116, 4294967295;
	add.s64 	%rd27340, %rd27338, %rd27339;
	add.s64 	%rd47116, %rd27340, %rd17;
	shr.u64 	%rd27341, %rd47116, 32;
	and.b64  	%rd27342, %rd47115, 4294967295;
	add.s64 	%rd27343, %rd27341, %rd27342;
	add.s64 	%rd47115, %rd27343, %rd18;
	shr.u64 	%rd27344, %rd47115, 32;
	and.b64  	%rd27345, %rd47114, 4294967295;
	add.s64 	%rd27346, %rd27344, %rd27345;
	add.s64 	%rd47114, %rd27346, %rd19;
	shr.u64 	%rd27347, %rd47114, 32;
	and.b64  	%rd27348, %rd47113, 4294967295;
	add.s64 	%rd27349, %rd27347, %rd27348;
	add.s64 	%rd47113, %rd27349, %rd20;
	{ .reg .b32 tmp; mov.b64 {tmp, %r4322}, %rd47113; }
	add.s32 	%r4323, %r6458, %r4322;
	add.s32 	%r6458, %r4323, %r4320;
$L__BB4_164:
	setp.gt.u32 	%p1093, %r6456, %r87;
	@%p1093 bra 	$L__BB4_415;
	setp.lt.u32 	%p1094, %r6456, %r87;
	cvt.u32.u64 	%r4324, %rd47107;
	ld.const.u32 	%r4325, [ZERO+24];
	setp.ne.s32 	%p1095, %r4325, %r4324;
	cvt.u32.u64 	%r4326, %rd47108;
	ld.const.u32 	%r4327, [ZERO+20];
	setp.ne.s32 	%p1096, %r4327, %r4326;
	or.pred  	%p1097, %p1095, %p1096;
	or.pred  	%p1098, %p1097, %p1094;
	cvt.u32.u64 	%r4328, %rd47109;
	ld.const.u32 	%r4329, [ZERO+16];
	setp.ne.s32 	%p1099, %r4329, %r4328;
	or.pred  	%p1100, %p1098, %p1099;
	cvt.u32.u64 	%r4330, %rd47110;
	ld.const.u32 	%r4331, [ZERO+12];
	setp.ne.s32 	%p1101, %r4331, %r4330;
	or.pred  	%p1102, %p1100, %p1101;
	cvt.u32.u64 	%r4332, %rd47111;
	ld.const.u32 	%r4333, [ZERO+8];
	setp.ne.s32 	%p1103, %r4333, %r4332;
	or.pred  	%p1104, %p1102, %p1103;
	cvt.u32.u64 	%r4334, %rd47112;
	ld.const.u32 	%r4335, [ZERO+4];
	setp.ne.s32 	%p1105, %r4335, %r4334;
	or.pred  	%p1106, %p1104, %p1105;
	ld.const.u32 	%r4336, [ZERO];
	setp.ne.s32 	%p1107, %r6457, %r4336;
	or.pred  	%p1108, %p1106, %p1107;
	@%p1108 bra 	$L__BB4_415;
	setp.gt.u32 	%p1109, %r6458, %r87;
	mov.b32 	%r6513, 0;
	mov.b32 	%r6512, 1;
	mov.u32 	%r6514, %r6513;
	mov.u32 	%r6515, %r6513;
	mov.u32 	%r6516, %r6513;
	mov.u32 	%r6517, %r6513;
	mov.u32 	%r6518, %r6513;
	mov.u32 	%r6519, %r6513;
	mov.u32 	%r6520, %r6513;
	mov.u32 	%r6521, %r6736;
	mov.u32 	%r6522, %r6737;
	mov.u32 	%r6523, %r6738;
	mov.u32 	%r6524, %r6739;
	mov.u32 	%r6525, %r6740;
	mov.u32 	%r6526, %r6741;
	mov.u32 	%r6527, %r6742;
	mov.u32 	%r6528, %r6743;
	mov.u32 	%r6529, %r6736;
	mov.u32 	%r6530, %r6737;
	mov.u32 	%r6531, %r6738;
	mov.u32 	%r6532, %r6739;
	mov.u32 	%r6533, %r6740;
	mov.u32 	%r6534, %r6741;
	mov.u32 	%r6535, %r6742;
	mov.u32 	%r6536, %r6743;
	@%p1109 bra 	$L__BB4_596;
	setp.lt.u32 	%p1110, %r6458, %r87;
	cvt.u32.u64 	%r4341, %rd47113;
	setp.ne.s32 	%p1111, %r4325, %r4341;
	cvt.u32.u64 	%r4342, %rd47114;
	setp.ne.s32 	%p1112, %r4327, %r4342;
	or.pred  	%p1113, %p1111, %p1112;
	or.pred  	%p1114, %p1113, %p1110;
	cvt.u32.u64 	%r4343, %rd47115;
	setp.ne.s32 	%p1115, %r4329, %r4343;
	or.pred  	%p1116, %p1114, %p1115;
	cvt.u32.u64 	%r4344, %rd47116;
	setp.ne.s32 	%p1117, %r4331, %r4344;
	or.pred  	%p1118, %p1116, %p1117;
	cvt.u32.u64 	%r4345, %rd47117;
	setp.ne.s32 	%p1119, %r4333, %r4345;
	or.pred  	%p1120, %p1118, %p1119;
	cvt.u32.u64 	%r4346, %rd47118;
	setp.ne.s32 	%p1121, %r4335, %r4346;
	or.pred  	%p1122, %p1120, %p1121;
	setp.ne.s32 	%p1123, %r6459, %r4336;
	or.pred  	%p1124, %p1122, %p1123;
	mov.u32 	%r6521, %r6736;
	mov.u32 	%r6522, %r6737;
	mov.u32 	%r6523, %r6738;
	mov.u32 	%r6524, %r6739;
	mov.u32 	%r6525, %r6740;
	mov.u32 	%r6526, %r6741;
	mov.u32 	%r6527, %r6742;
	mov.u32 	%r6528, %r6743;
	mov.u32 	%r6529, %r6736;
	mov.u32 	%r6530, %r6737;
	mov.u32 	%r6531, %r6738;
	mov.u32 	%r6532, %r6739;
	mov.u32 	%r6533, %r6740;
	mov.u32 	%r6534, %r6741;
	mov.u32 	%r6535, %r6742;
	mov.u32 	%r6536, %r6743;
	@%p1124 bra 	$L__BB4_596;
	or.b32  	%r4349, %r129, %r128;
	or.b32  	%r4350, %r4349, %r127;
	or.b32  	%r4351, %r4350, %r126;
	or.b32  	%r4352, %r4351, %r125;
	or.b32  	%r4353, %r4352, %r124;
	or.b32  	%r4354, %r4353, %r123;
	or.b32  	%r4355, %r4354, %r122;
	setp.eq.s32 	%p1125, %r4355, 0;
	mov.u32 	%r6514, %r6513;
	mov.u32 	%r6515, %r6513;
	mov.u32 	%r6516, %r6513;
	mov.u32 	%r6517, %r6513;
	mov.u32 	%r6518, %r6513;
	mov.u32 	%r6519, %r6513;
	mov.u32 	%r6520, %r6513;
	mov.u32 	%r6521, %r6736;
	mov.u32 	%r6522, %r6737;
	mov.u32 	%r6523, %r6738;
	mov.u32 	%r6524, %r6739;
	mov.u32 	%r6525, %r6740;
	mov.u32 	%r6526, %r6741;
	mov.u32 	%r6527, %r6742;
	mov.u32 	%r6528, %r6743;
	mov.u32 	%r6529, %r6736;
	mov.u32 	%r6530, %r6737;
	mov.u32 	%r6531, %r6738;
	mov.u32 	%r6532, %r6739;
	mov.u32 	%r6533, %r6740;
	mov.u32 	%r6534, %r6741;
	mov.u32 	%r6535, %r6742;
	mov.u32 	%r6536, %r6743;
	@%p1125 bra 	$L__BB4_596;
	cvt.u32.u64 	%r4356, %rd21;
	mul.lo.s64 	%rd27362, %rd167, %rd167;
	cvt.u32.u64 	%r4357, %rd27362;
	shr.u64 	%rd27363, %rd27362, 32;
	mul.lo.s64 	%rd27364, %rd168, %rd167;
	add.s64 	%rd27365, %rd27363, %rd27364;
	shr.u64 	%rd27366, %rd27365, 32;
	mul.lo.s64 	%rd27367, %rd169, %rd167;
	add.s64 	%rd27368, %rd27366, %rd27367;
	shr.u64 	%rd27369, %rd27368, 32;
	mul.lo.s64 	%rd27370, %rd170, %rd167;
	add.s64 	%rd27371, %rd27369, %rd27370;
	shr.u64 	%rd27372, %rd27371, 32;
	mul.lo.s64 	%rd27373, %rd171, %rd167;
	add.s64 	%rd27374, %rd27372, %rd27373;
	shr.u64 	%rd27375, %rd27374, 32;
	mul.lo.s64 	%rd27376, %rd172, %rd167;
	add.s64 	%rd27377, %rd27375, %rd27376;
	shr.u64 	%rd27378, %rd27377, 32;
	mul.lo.s64 	%rd27379, %rd173, %rd167;
	add.s64 	%rd27380, %rd27378, %rd27379;
	shr.u64 	%rd27381, %rd27380, 32;
	mul.lo.s64 	%rd27382, %rd174, %rd167;
	add.s64 	%rd27383, %rd27381, %rd27382;
	shr.u64 	%rd27384, %rd27383, 32;
	and.b64  	%rd27385, %rd27365, 4294967295;
	add.s64 	%rd27386, %rd27364, %rd27385;
	shr.u64 	%rd27387, %rd27386, 32;
	and.b64  	%rd27388, %rd27368, 4294967295;
	add.s64 	%rd27389, %rd27387, %rd27388;
	mad.lo.s64 	%rd27390, %rd168, %rd168, %rd27389;
	shr.u64 	%rd27391, %rd27390, 32;
	mul.lo.s64 	%rd27392, %rd169, %rd168;
	and.b64  	%rd27393, %rd27371, 4294967295;
	add.s64 	%rd27394, %rd27391, %rd27393;
	add.s64 	%rd27395, %rd27394, %rd27392;
	shr.u64 	%rd27396, %rd27395, 32;
	mul.lo.s64 	%rd27397, %rd170, %rd168;
	and.b64  	%rd27398, %rd27374, 4294967295;
	add.s64 	%rd27399, %rd27396, %rd27398;
	add.s64 	%rd27400, %rd27399, %rd27397;
	shr.u64 	%rd27401, %rd27400, 32;
	mul.lo.s64 	%rd27402, %rd171, %rd168;
	and.b64  	%rd27403, %rd27377, 4294967295;
	add.s64 	%rd27404, %rd27401, %rd27403;
	add.s64 	%rd27405, %rd27404, %rd27402;
	shr.u64 	%rd27406, %rd27405, 32;
	mul.lo.s64 	%rd27407, %rd172, %rd168;
	and.b64  	%rd27408, %rd27380, 4294967295;
	add.s64 	%rd27409, %rd27406, %rd27408;
	add.s64 	%rd27410, %rd27409, %rd27407;
	shr.u64 	%rd27411, %rd27410, 32;
	mul.lo.s64 	%rd27412, %rd173, %rd168;
	and.b64  	%rd27413, %rd27383, 4294967295;
	add.s64 	%rd27414, %rd27411, %rd27413;
	add.s64 	%rd27415, %rd27414, %rd27412;
	shr.u64 	%rd27416, %rd27415, 32;
	mul.lo.s64 	%rd27417, %rd174, %rd168;
	add.s64 	%rd27418, %rd27416, %rd27384;
	add.s64 	%rd27419, %rd27418, %rd27417;
	shr.u64 	%rd27420, %rd27419, 32;
	and.b64  	%rd27421, %rd27390, 4294967295;
	add.s64 	%rd27422, %rd27367, %rd27421;
	shr.u64 	%rd27423, %rd27422, 32;
	and.b64  	%rd27424, %rd27395, 4294967295;
	add.s64 	%rd27425, %rd27423, %rd27424;
	add.s64 	%rd27426, %rd27425, %rd27392;
	shr.u64 	%rd27427, %rd27426, 32;
	and.b64  	%rd27428, %rd27400, 4294967295;
	add.s64 	%rd27429, %rd27427, %rd27428;
	mad.lo.s64 	%rd27430, %rd169, %rd169, %rd27429;
	shr.u64 	%rd27431, %rd27430, 32;
	mul.lo.s64 	%rd27432, %rd170, %rd169;
	and.b64  	%rd27433, %rd27405, 4294967295;
	add.s64 	%rd27434, %rd27431, %rd27433;
	add.s64 	%rd27435, %rd27434, %rd27432;
	shr.u64 	%rd27436, %rd27435, 32;
	mul.lo.s64 	%rd27437, %rd171, %rd169;
	and.b64  	%rd27438, %rd27410, 4294967295;
	add.s64 	%rd27439, %rd27436, %rd27438;
	add.s64 	%rd27440, %rd27439, %rd27437;
	shr.u64 	%rd27441, %rd27440, 32;
	mul.lo.s64 	%rd27442, %rd172, %rd169;
	and.b64  	%rd27443, %rd27415, 4294967295;
	add.s64 	%rd27444, %rd27441, %rd27443;
	add.s64 	%rd27445, %rd27444, %rd27442;
	shr.u64 	%rd27446, %rd27445, 32;
	mul.lo.s64 	%rd27447, %rd173, %rd169;
	and.b64  	%rd27448, %rd27419, 4294967295;
	add.s64 	%rd27449, %rd27446, %rd27448;
	add.s64 	%rd27450, %rd27449, %rd27447;
	shr.u64 	%rd27451, %rd27450, 32;
	mul.lo.s64 	%rd27452, %rd174, %rd169;
	add.s64 	%rd27453, %rd27451, %rd27420;
	add.s64 	%rd27454, %rd27453, %rd27452;
	shr.u64 	%rd27455, %rd27454, 32;
	and.b64  	%rd27456, %rd27426, 4294967295;
	add.s64 	%rd27457, %rd27370, %rd27456;
	shr.u64 	%rd27458, %rd27457, 32;
	and.b64  	%rd27459, %rd27430, 4294967295;
	add.s64 	%rd27460, %rd27458, %rd27459;
	add.s64 	%rd27461, %rd27460, %rd27397;
	shr.u64 	%rd27462, %rd27461, 32;
	and.b64  	%rd27463, %rd27435, 4294967295;
	add.s64 	%rd27464, %rd27462, %rd27463;
	add.s64 	%rd27465, %rd27464, %rd27432;
	shr.u64 	%rd27466, %rd27465, 32;
	and.b64  	%rd27467, %rd27440, 4294967295;
	add.s64 	%rd27468, %rd27466, %rd27467;
	mad.lo.s64 	%rd27469, %rd170, %rd170, %rd27468;
	shr.u64 	%rd27470, %rd27469, 32;
	mul.lo.s64 	%rd27471, %rd171, %rd170;
	and.b64  	%rd27472, %rd27445, 4294967295;
	add.s64 	%rd27473, %rd27470, %rd27472;
	add.s64 	%rd27474, %rd27473, %rd27471;
	shr.u64 	%rd27475, %rd27474, 32;
	mul.lo.s64 	%rd27476, %rd172, %rd170;
	and.b64  	%rd27477, %rd27450, 4294967295;
	add.s64 	%rd27478, %rd27475, %rd27477;
	add.s64 	%rd27479, %rd27478, %rd27476;
	shr.u64 	%rd27480, %rd27479, 32;
	mul.lo.s64 	%rd27481, %rd173, %rd170;
	and.b64  	%rd27482, %rd27454, 4294967295;
	add.s64 	%rd27483, %rd27480, %rd27482;
	add.s64 	%rd27484, %rd27483, %rd27481;
	shr.u64 	%rd27485, %rd27484, 32;
	mul.lo.s64 	%rd27486, %rd174, %rd170;
	add.s64 	%rd27487, %rd27485, %rd27455;
	add.s64 	%rd27488, %rd27487, %rd27486;
	shr.u64 	%rd27489, %rd27488, 32;
	and.b64  	%rd27490, %rd27461, 4294967295;
	add.s64 	%rd27491, %rd27373, %rd27490;
	shr.u64 	%rd27492, %rd27491, 32;
	and.b64  	%rd27493, %rd27465, 4294967295;
	add.s64 	%rd27494, %rd27492, %rd27493;
	add.s64 	%rd27495, %rd27494, %rd27402;
	shr.u64 	%rd27496, %rd27495, 32;
	and.b64  	%rd27497, %rd27469, 4294967295;
	add.s64 	%rd27498, %rd27496, %rd27497;
	add.s64 	%rd27499, %rd27498, %rd27437;
	shr.u64 	%rd27500, %rd27499, 32;
	and.b64  	%rd27501, %rd27474, 4294967295;
	add.s64 	%rd27502, %rd27500, %rd27501;
	add.s64 	%rd27503, %rd27502, %rd27471;
	shr.u64 	%rd27504, %rd27503, 32;
	and.b64  	%rd27505, %rd27479, 4294967295;
	add.s64 	%rd27506, %rd27504, %rd27505;
	mad.lo.s64 	%rd27507, %rd171, %rd171, %rd27506;
	shr.u64 	%rd27508, %rd27507, 32;
	mul.lo.s64 	%rd27509, %rd172, %rd171;
	and.b64  	%rd27510, %rd27484, 4294967295;
	add.s64 	%rd27511, %rd27508, %rd27510;
	add.s64 	%rd27512, %rd27511, %rd27509;
	shr.u64 	%rd27513, %rd27512, 32;
	mul.lo.s64 	%rd27514, %rd173, %rd171;
	and.b64  	%rd27515, %rd27488, 4294967295;
	add.s64 	%rd27516, %rd27513, %rd27515;
	add.s64 	%rd27517, %rd27516, %rd27514;
	shr.u64 	%rd27518, %rd27517, 32;
	mul.lo.s64 	%rd27519, %rd174, %rd171;
	add.s64 	%rd27520, %rd27518, %rd27489;
	add.s64 	%rd27521, %rd27520, %rd27519;
	shr.u64 	%rd27522, %rd27521, 32;
	and.b64  	%rd27523, %rd27495, 4294967295;
	add.s64 	%rd27524, %rd27376, %rd27523;
	shr.u64 	%rd27525, %rd27524, 32;
	and.b64  	%rd27526, %rd27499, 4294967295;
	add.s64 	%rd27527, %rd27525, %rd27526;
	add.s64 	%rd27528, %rd27527, %rd27407;
	shr.u64 	%rd27529, %rd27528, 32;
	and.b64  	%rd27530, %rd27503, 4294967295;
	add.s64 	%rd27531, %rd27529, %rd27530;
	add.s64 	%rd27532, %rd27531, %rd27442;
	shr.u64 	%rd27533, %rd27532, 32;
	and.b64  	%rd27534, %rd27507, 4294967295;
	add.s64 	%rd27535, %rd27533, %rd27534;
	add.s64 	%rd27536, %rd27535, %rd27476;
	shr.u64 	%rd27537, %rd27536, 32;
	and.b64  	%rd27538, %rd27512, 4294967295;
	add.s64 	%rd27539, %rd27537, %rd27538;
	add.s64 	%rd27540, %rd27539, %rd27509;
	shr.u64 	%rd27541, %rd27540, 32;
	and.b64  	%rd27542, %rd27517, 4294967295;
	add.s64 	%rd27543, %rd27541, %rd27542;
	mad.lo.s64 	%rd27544, %rd172, %rd172, %rd27543;
	shr.u64 	%rd27545, %rd27544, 32;
	mul.lo.s64 	%rd27546, %rd173, %rd172;
	and.b64  	%rd27547, %rd27521, 4294967295;
	add.s64 	%rd27548, %rd27545, %rd27547;
	add.s64 	%rd27549, %rd27548, %rd27546;
	shr.u64 	%rd27550, %rd27549, 32;
	mul.lo.s64 	%rd27551, %rd174, %rd172;
	add.s64 	%rd27552, %rd27550, %rd27522;
	add.s64 	%rd27553, %rd27552, %rd27551;
	shr.u64 	%rd27554, %rd27553, 32;
	and.b64  	%rd27555, %rd27528, 4294967295;
	add.s64 	%rd27556, %rd27379, %rd27555;
	shr.u64 	%rd27557, %rd27556, 32;
	and.b64  	%rd27558, %rd27532, 4294967295;
	add.s64 	%rd27559, %rd27557, %rd27558;
	add.s64 	%rd27560, %rd27559, %rd27412;
	shr.u64 	%rd27561, %rd27560, 32;
	and.b64  	%rd27562, %rd27536, 4294967295;
	add.s64 	%rd27563, %rd27561, %rd27562;
	add.s64 	%rd27564, %rd27563, %rd27447;
	shr.u64 	%rd27565, %rd27564, 32;
	and.b64  	%rd27566, %rd27540, 4294967295;
	add.s64 	%rd27567, %rd27565, %rd27566;
	add.s64 	%rd27568, %rd27567, %rd27481;
	shr.u64 	%rd27569, %rd27568, 32;
	and.b64  	%rd27570, %rd27544, 4294967295;
	add.s64 	%rd27571, %rd27569, %rd27570;
	add.s64 	%rd27572, %rd27571, %rd27514;
	shr.u64 	%rd27573, %rd27572, 32;
	and.b64  	%rd27574, %rd27549, 4294967295;
	add.s64 	%rd27575, %rd27573, %rd27574;
	add.s64 	%rd27576, %rd27575, %rd27546;
	shr.u64 	%rd27577, %rd27576, 32;
	and.b64  	%rd27578, %rd27553, 4294967295;
	add.s64 	%rd27579, %rd27577, %rd27578;
	mad.lo.s64 	%rd27580, %rd173, %rd173, %rd27579;
	shr.u64 	%rd27581, %rd27580, 32;
	mul.lo.s64 	%rd27582, %rd174, %rd173;
	add.s64 	%rd27583, %rd27581, %rd27554;
	add.s64 	%rd27584, %rd27583, %rd27582;
	shr.u64 	%rd27585, %rd27584, 32;
	and.b64  	%rd27586, %rd27560, 4294967295;
	add.s64 	%rd27587, %rd27382, %rd27586;
	shr.u64 	%rd27588, %rd27587, 32;
	and.b64  	%rd27589, %rd27564, 4294967295;
	add.s64 	%rd27590, %rd27588, %rd27589;
	add.s64 	%rd27591, %rd27590, %rd27417;
	shr.u64 	%rd27592, %rd27591, 32;
	and.b64  	%rd27593, %rd27568, 4294967295;
	add.s64 	%rd27594, %rd27592, %rd27593;
	add.s64 	%rd27595, %rd27594, %rd27452;
	shr.u64 	%rd27596, %rd27595, 32;
	and.b64  	%rd27597, %rd27572, 4294967295;
	add.s64 	%rd27598, %rd27596, %rd27597;
	add.s64 	%rd27599, %rd27598, %rd27486;
	shr.u64 	%rd27600, %rd27599, 32;
	and.b64  	%rd27601, %rd27576, 4294967295;
	add.s64 	%rd27602, %rd27600, %rd27601;
	add.s64 	%rd27603, %rd27602, %rd27519;
	shr.u64 	%rd27604, %rd27603, 32;
	and.b64  	%rd27605, %rd27580, 4294967295;
	add.s64 	%rd27606, %rd27604, %rd27605;
	add.s64 	%rd27607, %rd27606, %rd27551;
	shr.u64 	%rd27608, %rd27607, 32;
	and.b64  	%rd27609, %rd27584, 4294967295;
	add.s64 	%rd27610, %rd27608, %rd27609;
	add.s64 	%rd27611, %rd27610, %rd27582;
	shr.u64 	%rd27612, %rd27611, 32;
	add.s64 	%rd27613, %rd27612, %rd27585;
	mad.lo.s64 	%rd27614, %rd174, %rd174, %rd27613;
	{ .reg .b32 tmp; mov.b64 {tmp, %r4358}, %rd27614; }
	mul.lo.s32 	%r4359, %r86, %r4357;
	cvt.u64.u32 	%rd27615, %r4359;
	and.b64  	%rd27616, %rd27362, 4294967295;
	mad.lo.s64 	%rd27617, %rd14, %rd27615, %rd27616;
	shr.u64 	%rd27618, %rd27617, 32;
	and.b64  	%rd27619, %rd27386, 4294967295;
	add.s64 	%rd27620, %rd27618, %rd27619;
	mad.lo.s64 	%rd27621, %rd15, %rd27615, %rd27620;
	cvt.u32.u64 	%r4360, %rd27621;
	shr.u64 	%rd27622, %rd27621, 32;
	and.b64  	%rd27623, %rd27422, 4294967295;
	add.s64 	%rd27624, %rd27622, %rd27623;
	mad.lo.s64 	%rd27625, %rd16, %rd27615, %rd27624;
	shr.u64 	%rd27626, %rd27625, 32;
	and.b64  	%rd27627, %rd27457, 4294967295;
	add.s64 	%rd27628, %rd27626, %rd27627;
	mad.lo.s64 	%rd27629, %rd17, %rd27615, %rd27628;
	shr.u64 	%rd27630, %rd27629, 32;
	and.b64  	%rd27631, %rd27491, 4294967295;
	add.s64 	%rd27632, %rd27630, %rd27631;
	mad.lo.s64 	%rd27633, %rd18, %rd27615, %rd27632;
	shr.u64 	%rd27634, %rd27633, 32;
	and.b64  	%rd27635, %rd27524, 4294967295;
	add.s64 	%rd27636, %rd27634, %rd27635;
	mad.lo.s64 	%rd27637, %rd19, %rd27615, %rd27636;
	shr.u64 	%rd27638, %rd27637, 32;
	and.b64  	%rd27639, %rd27556, 4294967295;
	add.s64 	%rd27640, %rd27638, %rd27639;
	mad.lo.s64 	%rd27641, %rd20, %rd27615, %rd27640;
	shr.u64 	%rd27642, %rd27641, 32;
	and.b64  	%rd27643, %rd27587, 4294967295;
	add.s64 	%rd27644, %rd27642, %rd27643;
	mad.lo.s64 	%rd27645, %rd21, %rd27615, %rd27644;
	shr.u64 	%rd27646, %rd27645, 32;
	and.b64  	%rd27647, %rd27591, 4294967295;
	add.s64 	%rd27648, %rd27646, %rd27647;
	shr.u64 	%rd27649, %rd27648, 32;
	and.b64  	%rd27650, %rd27595, 4294967295;
	add.s64 	%rd27651, %rd27649, %rd27650;
	shr.u64 	%rd27652, %rd27651, 32;
	and.b64  	%rd27653, %rd27599, 4294967295;
	add.s64 	%rd27654, %rd27652, %rd27653;
	shr.u64 	%rd27655, %rd27654, 32;
	and.b64  	%rd27656, %rd27603, 4294967295;
	add.s64 	%rd27657, %rd27655, %rd27656;
	shr.u64 	%rd27658, %rd27657, 32;
	and.b64  	%rd27659, %rd27607, 4294967295;
	add.s64 	%rd27660, %rd27658, %rd27659;
	shr.u64 	%rd27661, %rd27660, 32;
	and.b64  	%rd27662, %rd27611, 4294967295;
	add.s64 	%rd27663, %rd27661, %rd27662;
	shr.u64 	%rd27664, %rd27663, 32;
	and.b64  	%rd27665, %rd27614, 4294967295;
	add.s64 	%rd27666, %rd27664, %rd27665;
	{ .reg .b32 tmp; mov.b64 {tmp, %r4361}, %rd27666; }
	add.s32 	%r4362, %r4358, %r4361;
	mul.lo.s32 	%r4363, %r86, %r4360;
	cvt.u64.u32 	%rd27667, %r4363;
	and.b64  	%rd27668, %rd27621, 4294967295;
	mad.lo.s64 	%rd27669, %rd14, %rd27667, %rd27668;
	shr.u64 	%rd27670, %rd27669, 32;
	and.b64  	%rd27671, %rd27625, 4294967295;
	add.s64 	%rd27672, %rd27670, %rd27671;
	mad.lo.s64 	%rd27673, %rd15, %rd27667, %rd27672;
	cvt.u32.u64 	%r4364, %rd27673;
	shr.u64 	%rd27674, %rd27673, 32;
	and.b64  	%rd27675, %rd27629, 4294967295;
	add.s64 	%rd27676, %rd27674, %rd27675;
	mad.lo.s64 	%rd27677, %rd16, %rd27667, %rd27676;
	shr.u64 	%rd27678, %rd27677, 32;
	and.b64  	%rd27679, %rd27633, 4294967295;
	add.s64 	%rd27680, %rd27678, %rd27679;
	mad.lo.s64 	%rd27681, %rd17, %rd27667, %rd27680;
	shr.u64 	%rd27682, %rd27681, 32;
	and.b64  	%rd27683, %rd27637, 4294967295;
	add.s64 	%rd27684, %rd27682, %rd27683;
	mad.lo.s64 	%rd27685, %rd18, %rd27667, %rd27684;
	shr.u64 	%rd27686, %rd27685, 32;
	and.b64  	%rd27687, %rd27641, 4294967295;
	add.s64 	%rd27688, %rd27686, %rd27687;
	mad.lo.s64 	%rd27689, %rd19, %rd27667, %rd27688;
	shr.u64 	%rd27690, %rd27689, 32;
	and.b64  	%rd27691, %rd27645, 4294967295;
	add.s64 	%rd27692, %rd27690, %rd27691;
	mad.lo.s64 	%rd27693, %rd20, %rd27667, %rd27692;
	shr.u64 	%rd27694, %rd27693, 32;
	and.b64  	%rd27695, %rd27648, 4294967295;
	add.s64 	%rd27696, %rd27694, %rd27695;
	mad.lo.s64 	%rd27697, %rd21, %rd27667, %rd27696;
	shr.u64 	%rd27698, %rd27697, 32;
	and.b64  	%rd27699, %rd27651, 4294967295;
	add.s64 	%rd27700, %rd27698, %rd27699;
	shr.u64 	%rd27701, %rd27700, 32;
	and.b64  	%rd27702, %rd27654, 4294967295;
	add.s64 	%rd27703, %rd27701, %rd27702;
	shr.u64 	%rd27704, %rd27703, 32;
	and.b64  	%rd27705, %rd27657, 4294967295;
	add.s64 	%rd27706, %rd27704, %rd27705;
	shr.u64 	%rd27707, %rd27706, 32;
	and.b64  	%rd27708, %rd27660, 4294967295;
	add.s64 	%rd27709, %rd27707, %rd27708;
	shr.u64 	%rd27710, %rd27709, 32;
	and.b64  	%rd27711, %rd27663, 4294967295;
	add.s64 	%rd27712, %rd27710, %rd27711;
	shr.u64 	%rd27713, %rd27712, 32;
	and.b64  	%rd27714, %rd27666, 4294967295;
	add.s64 	%rd27715, %rd27713, %rd27714;
	{ .reg .b32 tmp; mov.b64 {tmp, %r4365}, %rd27715; }
	add.s32 	%r4366, %r4362, %r4365;
	mul.lo.s32 	%r4367, %r86, %r4364;
	cvt.u64.u32 	%rd27716, %r4367;
	and.b64  	%rd27717, %rd27673, 4294967295;
	mad.lo.s64 	%rd27718, %rd14, %rd27716, %rd27717;
	shr.u64 	%rd27719, %rd27718, 32;
	and.b64  	%rd27720, %rd27677, 4294967295;
	add.s64 	%rd27721, %rd27719, %rd27720;
	mad.lo.s64 	%rd27722, %rd15, %rd27716, %rd27721;
	cvt.u32.u64 	%r4368, %rd27722;
	shr.u64 	%rd27723, %rd27722, 32;
	and.b64  	%rd27724, %rd27681, 4294967295;
	add.s64 	%rd27725, %rd27723, %rd27724;
	mad.lo.s64 	%rd27726, %rd16, %rd27716, %rd27725;
	shr.u64 	%rd27727, %rd27726, 32;
	and.b64  	%rd27728, %rd27685, 4294967295;
	add.s64 	%rd27729, %rd27727, %rd27728;
	mad.lo.s64 	%rd27730, %rd17, %rd27716, %rd27729;
	shr.u64 	%rd27731, %rd27730, 32;
	and.b64  	%rd27732, %rd27689, 4294967295;
	add.s64 	%rd27733, %rd27731, %rd27732;
	mad.lo.s64 	%rd27734, %rd18, %rd27716, %rd27733;
	shr.u64 	%rd27735, %rd27734, 32;
	and.b64  	%rd27736, %rd27693, 4294967295;
	add.s64 	%rd27737, %rd27735, %rd27736;
	mad.lo.s64 	%rd27738, %rd19, %rd27716, %rd27737;
	shr.u64 	%rd27739, %rd27738, 32;
	and.b64  	%rd27740, %rd27697, 4294967295;
	add.s64 	%rd27741, %rd27739, %rd27740;
	mad.lo.s64 	%rd27742, %rd20, %rd27716, %rd27741;
	shr.u64 	%rd27743, %rd27742, 32;
	and.b64  	%rd27744, %rd27700, 4294967295;
	add.s64 	%rd27745, %rd27743, %rd27744;
	mad.lo.s64 	%rd27746, %rd21, %rd27716, %rd27745;
	shr.u64 	%rd27747, %rd27746, 32;
	and.b64  	%rd27748, %rd27703, 4294967295;
	add.s64 	%rd27749, %rd27747, %rd27748;
	shr.u64 	%rd27750, %rd27749, 32;
	and.b64  	%rd27751, %rd27706, 4294967295;
	add.s64 	%rd27752, %rd27750, %rd27751;
	shr.u64 	%rd27753, %rd27752, 32;
	and.b64  	%rd27754, %rd27709, 4294967295;
	add.s64 	%rd27755, %rd27753, %rd27754;
	shr.u64 	%rd27756, %rd27755, 32;
	and.b64  	%rd27757, %rd27712, 4294967295;
	add.s64 	%rd27758, %rd27756, %rd27757;
	shr.u64 	%rd27759, %rd27758, 32;
	and.b64  	%rd27760, %rd27715, 4294967295;
	add.s64 	%rd27761, %rd27759, %rd27760;
	{ .reg .b32 tmp; mov.b64 {tmp, %r4369}, %rd27761; }
	add.s32 	%r4370, %r4366, %r4369;
	mul.lo.s32 	%r4371, %r86, %r4368;
	cvt.u64.u32 	%rd27762, %r4371;
	and.b64  	%rd27763, %rd27722, 4294967295;
	mad.lo.s64 	%rd27764, %rd14, %rd27762, %rd27763;
	shr.u64 	%rd27765, %rd27764, 32;
	and.b64  	%rd27766, %rd27726, 4294967295;
	add.s64 	%rd27767, %rd27765, %rd27766;
	mad.lo.s64 	%rd27768, %rd15, %rd27762, %rd27767;
	cvt.u32.u64 	%r4372, %rd27768;
	shr.u64 	%rd27769, %rd27768, 32;
	and.b64  	%rd27770, %rd27730, 4294967295;
	add.s64 	%rd27771, %rd27769, %rd27770;
	mad.lo.s64 	%rd27772, %rd16, %rd27762, %rd27771;
	shr.u64 	%rd27773, %rd27772, 32;
	and.b64  	%rd27774, %rd27734, 4294967295;
	add.s64 	%rd27775, %rd27773, %rd27774;
	mad.lo.s64 	%rd27776, %rd17, %rd27762, %rd27775;
	shr.u64 	%rd27777, %rd27776, 32;
	and.b64  	%rd27778, %rd27738, 4294967295;
	add.s64 	%rd27779, %rd27777, %rd27778;
	mad.lo.s64 	%rd27780, %rd18, %rd27762, %rd27779;
	shr.u64 	%rd27781, %rd27780, 32;
	and.b64  	%rd27782, %rd27742, 4294967295;
	add.s64 	%rd27783, %rd27781, %rd27782;
	mad.lo.s64 	%rd27784, %rd19, %rd27762, %rd27783;
	shr.u64 	%rd27785, %rd27784, 32;
	and.b64  	%rd27786, %rd27746, 4294967295;
	add.s64 	%rd27787, %rd27785, %rd27786;
	mad.lo.s64 	%rd27788, %rd20, %rd27762, %rd27787;
	shr.u64 	%rd27789, %rd27788, 32;
	and.b64  	%rd27790, %rd27749, 4294967295;
	add.s64 	%rd27791, %rd27789, %rd27790;
	mad.lo.s64 	%rd27792, %rd21, %rd27762, %rd27791;
	shr.u64 	%rd27793, %rd27792, 32;
	and.b64  	%rd27794, %rd27752, 4294967295;
	add.s64 	%rd27795, %rd27793, %rd27794;
	shr.u64 	%rd27796, %rd27795, 32;
	and.b64  	%rd27797, %rd27755, 4294967295;
	add.s64 	%rd27798, %rd27796, %rd27797;
	shr.u64 	%rd27799, %rd27798, 32;
	and.b64  	%rd27800, %rd27758, 4294967295;
	add.s64 	%rd27801, %rd27799, %rd27800;
	shr.u64 	%rd27802, %rd27801, 32;
	and.b64  	%rd27803, %rd27761, 4294967295;
	add.s64 	%rd27804, %rd27802, %rd27803;
	{ .reg .b32 tmp; mov.b64 {tmp, %r4373}, %rd27804; }
	add.s32 	%r4374, %r4370, %r4373;
	mul.lo.s32 	%r4375, %r86, %r4372;
	cvt.u64.u32 	%rd27805, %r4375;
	and.b64  	%rd27806, %rd27768, 4294967295;
	mad.lo.s64 	%rd27807, %rd14, %rd27805, %rd27806;
	shr.u64 	%rd27808, %rd27807, 32;
	and.b64  	%rd27809, %rd27772, 4294967295;
	add.s64 	%rd27810, %rd27808, %rd27809;
	mad.lo.s64 	%rd27811, %rd15, %rd27805, %rd27810;
	cvt.u32.u64 	%r4376, %rd27811;
	shr.u64 	%rd27812, %rd27811, 32;
	and.b64  	%rd27813, %rd27776, 4294967295;
	add.s64 	%rd27814, %rd27812, %rd27813;
	mad.lo.s64 	%rd27815, %rd16, %rd27805, %rd27814;
	shr.u64 	%rd27816, %rd27815, 32;
	and.b64  	%rd27817, %rd27780, 4294967295;
	add.s64 	%rd27818, %rd27816, %rd27817;
	mad.lo.s64 	%rd27819, %rd17, %rd27805, %rd27818;
	shr.u64 	%rd27820, %rd27819, 32;
	and.b64  	%rd27821, %rd27784, 4294967295;
	add.s64 	%rd27822, %rd27820, %rd27821;
	mad.lo.s64 	%rd27823, %rd18, %rd27805, %rd27822;
	shr.u64 	%rd27824, %rd27823, 32;
	and.b64  	%rd27825, %rd27788, 4294967295;
	add.s64 	%rd27826, %rd27824, %rd27825;
	mad.lo.s64 	%rd27827, %rd19, %rd27805, %rd27826;
	shr.u64 	%rd27828, %rd27827, 32;
	and.b64  	%rd27829, %rd27792, 4294967295;
	add.s64 	%rd27830, %rd27828, %rd27829;
	mad.lo.s64 	%rd27831, %rd20, %rd27805, %rd27830;
	shr.u64 	%rd27832, %rd27831, 32;
	and.b64  	%rd27833, %rd27795, 4294967295;
	add.s64 	%rd27834, %rd27832, %rd27833;
	mad.lo.s64 	%rd27835, %rd21, %rd27805, %rd27834;
	shr.u64 	%rd27836, %rd27835, 32;
	and.b64  	%rd27837, %rd27798, 4294967295;
	add.s64 	%rd27838, %rd27836, %rd27837;
	shr.u64 	%rd27839, %rd27838, 32;
	and.b64  	%rd27840, %rd27801, 4294967295;
	add.s64 	%rd27841, %rd27839, %rd27840;
	shr.u64 	%rd27842, %rd27841, 32;
	and.b64  	%rd27843, %rd27804, 4294967295;
	add.s64 	%rd27844, %rd27842, %rd27843;
	{ .reg .b32 tmp; mov.b64 {tmp, %r4377}, %rd27844; }
	add.s32 	%r4378, %r4374, %r4377;
	mul.lo.s32 	%r4379, %r86, %r4376;
	cvt.u64.u32 	%rd27845, %r4379;
	and.b64  	%rd27846, %rd27811, 4294967295;
	mad.lo.s64 	%rd27847, %rd14, %rd27845, %rd27846;
	shr.u64 	%rd27848, %rd27847, 32;
	and.b64  	%rd27849, %rd27815, 4294967295;
	add.s64 	%rd27850, %rd27848, %rd27849;
	mad.lo.s64 	%rd27851, %rd15, %rd27845, %rd27850;
	cvt.u32.u64 	%r4380, %rd27851;
	shr.u64 	%rd27852, %rd27851, 32;
	and.b64  	%rd27853, %rd27819, 4294967295;
	add.s64 	%rd27854, %rd27852, %rd27853;
	mad.lo.s64 	%rd27855, %rd16, %rd27845, %rd27854;
	shr.u64 	%rd27856, %rd27855, 32;
	and.b64  	%rd27857, %rd27823, 4294967295;
	add.s64 	%rd27858, %rd27856, %rd27857;
	mad.lo.s64 	%rd27859, %rd17, %rd27845, %rd27858;
	shr.u64 	%rd27860, %rd27859, 32;
	and.b64  	%rd27861, %rd27827, 4294967295;
	add.s64 	%rd27862, %rd27860, %rd27861;
	mad.lo.s64 	%rd27863, %rd18, %rd27845, %rd27862;
	shr.u64 	%rd27864, %rd27863, 32;
	and.b64  	%rd27865, %rd27831, 4294967295;
	add.s64 	%rd27866, %rd27864, %rd27865;
	mad.lo.s64 	%rd27867, %rd19, %rd27845, %rd27866;
	shr.u64 	%rd27868, %rd27867, 32;
	and.b64  	%rd27869, %rd27835, 4294967295;
	add.s64 	%rd27870, %rd27868, %rd27869;
	mad.lo.s64 	%rd27871, %rd20, %rd27845, %rd27870;
	shr.u64 	%rd27872, %rd27871, 32;
	and.b64  	%rd27873, %rd27838, 4294967295;
	add.s64 	%rd27874, %rd27872, %rd27873;
	mad.lo.s64 	%rd27875, %rd21, %rd27845, %rd27874;
	shr.u64 	%rd27876, %rd27875, 32;
	and.b64  	%rd27877, %rd27841, 4294967295;
	add.s64 	%rd27878, %rd27876, %rd27877;
	shr.u64 	%rd27879, %rd27878, 32;
	and.b64  	%rd27880, %rd27844, 4294967295;
	add.s64 	%rd27881, %rd27879, %rd27880;
	{ .reg .b32 tmp; mov.b64 {tmp, %r4381}, %rd27881; }
	add.s32 	%r4382, %r4378, %r4381;
	mul.lo.s32 	%r4383, %r86, %r4380;
	cvt.u64.u32 	%rd27882, %r4383;
	and.b64  	%rd27883, %rd27851, 4294967295;
	mad.lo.s64 	%rd27884, %rd14, %rd27882, %rd27883;
	shr.u64 	%rd27885, %rd27884, 32;
	and.b64  	%rd27886, %rd27855, 4294967295;
	add.s64 	%rd27887, %rd27885, %rd27886;
	mad.lo.s64 	%rd27888, %rd15, %rd27882, %rd27887;
	cvt.u32.u64 	%r4384, %rd27888;
	shr.u64 	%rd27889, %rd27888, 32;
	and.b64  	%rd27890, %rd27859, 4294967295;
	add.s64 	%rd27891, %rd27889, %rd27890;
	mad.lo.s64 	%rd27892, %rd16, %rd27882, %rd27891;
	shr.u64 	%rd27893, %rd27892, 32;
	and.b64  	%rd27894, %rd27863, 4294967295;
	add.s64 	%rd27895, %rd27893, %rd27894;
	mad.lo.s64 	%rd27896, %rd17, %rd27882, %rd27895;
	shr.u64 	%rd27897, %rd27896, 32;
	and.b64  	%rd27898, %rd27867, 4294967295;
	add.s64 	%rd27899, %rd27897, %rd27898;
	mad.lo.s64 	%rd27900, %rd18, %rd27882, %rd27899;
	shr.u64 	%rd27901, %rd27900, 32;
	and.b64  	%rd27902, %rd27871, 4294967295;
	add.s64 	%rd27903, %rd27901, %rd27902;
	mad.lo.s64 	%rd27904, %rd19, %rd27882, %rd27903;
	shr.u64 	%rd27905, %rd27904, 32;
	and.b64  	%rd27906, %rd27875, 4294967295;
	add.s64 	%rd27907, %rd27905, %rd27906;
	mad.lo.s64 	%rd27908, %rd20, %rd27882, %rd27907;
	shr.u64 	%rd27909, %rd27908, 32;
	and.b64  	%rd27910, %rd27878, 4294967295;
	add.s64 	%rd27911, %rd27909, %rd27910;
	mad.lo.s64 	%rd27912, %rd21, %rd27882, %rd27911;
	shr.u64 	%rd27913, %rd27912, 32;
	and.b64  	%rd27914, %rd27881, 4294967295;
	add.s64 	%rd27915, %rd27913, %rd27914;
	{ .reg .b32 tmp; mov.b64 {tmp, %r4385}, %rd27915; }
	add.s32 	%r4386, %r4382, %r4385;
	mul.lo.s32 	%r4387, %r86, %r4384;
	cvt.u64.u32 	%rd27916, %r4387;
	and.b64  	%rd27917, %rd27888, 4294967295;
	mad.lo.s64 	%rd27918, %rd14, %rd27916, %rd27917;
	shr.u64 	%rd27919, %rd27918, 32;
	and.b64  	%rd27920, %rd27892, 4294967295;
	add.s64 	%rd27921, %rd27919, %rd27920;
	mad.lo.s64 	%rd47119, %rd15, %rd27916, %rd27921;
	shr.u64 	%rd27922, %rd47119, 32;
	and.b64  	%rd27923, %rd27896, 4294967295;
	add.s64 	%rd27924, %rd27922, %rd27923;
	mad.lo.s64 	%rd47120, %rd16, %rd27916, %rd27924;
	cvt.u32.u64 	%r230, %rd47120;
	shr.u64 	%rd27925, %rd47120, 32;
	and.b64  	%rd27926, %rd27900, 4294967295;
	add.s64 	%rd27927, %rd27925, %rd27926;
	mad.lo.s64 	%rd47121, %rd17, %rd27916, %rd27927;
	cvt.u32.u64 	%r231, %rd47121;
	shr.u64 	%rd27928, %rd47121, 32;
	and.b64  	%rd27929, %rd27904, 4294967295;
	add.s64 	%rd27930, %rd27928, %rd27929;
	mad.lo.s64 	%rd47122, %rd18, %rd27916, %rd27930;
	cvt.u32.u64 	%r232, %rd47122;
	shr.u64 	%rd27931, %rd47122, 32;
	and.b64  	%rd27932, %rd27908, 4294967295;
	add.s64 	%rd27933, %rd27931, %rd27932;
	mad.lo.s64 	%rd47123, %rd19, %rd27916, %rd27933;
	cvt.u32.u64 	%r233, %rd47123;
	shr.u64 	%rd27934, %rd47123, 32;
	and.b64  	%rd27935, %rd27912, 4294967295;
	add.s64 	%rd27936, %rd27934, %rd27935;
	mad.lo.s64 	%rd47124, %rd20, %rd27916, %rd27936;
	cvt.u32.u64 	%r234, %rd47124;
	shr.u64 	%rd27937, %rd47124, 32;
	and.b64  	%rd27938, %rd27915, 4294967295;
	add.s64 	%rd27939, %rd27937, %rd27938;
	mad.lo.s64 	%rd47125, %rd21, %rd27916, %rd27939;
	cvt.u32.u64 	%r235, %rd47125;
	{ .reg .b32 tmp; mov.b64 {tmp, %r4388}, %rd47125; }
	add.s32 	%r6460, %r4386, %r4388;
	setp.gt.u32 	%p1126, %r6460, %r4356;
	@%p1126 bra 	$L__BB4_183;
	cvt.u32.u64 	%r4389, %rd21;
	setp.lt.u32 	%p1127, %r6460, %r4389;
	@%p1127 bra 	$L__BB4_184;
	cvt.u32.u64 	%r4390, %rd20;
	setp.lt.u32 	%p1128, %r4390, %r235;
	@%p1128 bra 	$L__BB4_183;
	cvt.u32.u64 	%r4391, %rd20;
	setp.gt.u32 	%p1129, %r4391, %r235;
	@%p1129 bra 	$L__BB4_184;
	cvt.u32.u64 	%r4392, %rd19;
	setp.lt.u32 	%p1130, %r4392, %r234;
	@%p1130 bra 	$L__BB4_183;
	setp.gt.u32 	%p1131, %r4392, %r234;
	@%p1131 bra 	$L__BB4_184;
	cvt.u32.u64 	%r4394, %rd18;
	setp.lt.u32 	%p1132, %r4394, %r233;
	@%p1132 bra 	$L__BB4_183;
	setp.gt.u32 	%p1133, %r4394, %r233;
	@%p1133 bra 	$L__BB4_184;
	cvt.u32.u64 	%r4396, %rd17;
	setp.lt.u32 	%p1134, %r4396, %r232;
	@%p1134 bra 	$L__BB4_183;
	setp.gt.u32 	%p1135, %r4396, %r232;
	@%p1135 bra 	$L__BB4_184;
	cvt.u32.u64 	%r4398, %rd16;
	setp.lt.u32 	%p1136, %r4398, %r231;
	@%p1136 bra 	$L__BB4_183;
	setp.gt.u32 	%p1137, %r4398, %r231;
	@%p1137 bra 	$L__BB4_184;
	cvt.u32.u64 	%r4400, %rd15;
	setp.lt.u32 	%p1138, %r4400, %r230;
	@%p1138 bra 	$L__BB4_183;
	cvt.u32.u64 	%r4402, %rd14;
	setp.gt.u32 	%p1139, %r4400, %r230;
	cvt.u32.u64 	%r4403, %rd47119;
	setp.gt.u32 	%p1140, %r4402, %r4403;
	or.pred  	%p1141, %p1139, %p1140;
	@%p1141 bra 	$L__BB4_184;
$L__BB4_183:
	cvt.u32.u64 	%r4404, %rd21;
	and.b64  	%rd27941, %rd47119, 4294967295;
	sub.s64 	%rd47119, %rd27941, %rd14;
	shr.u64 	%rd27942, %rd47119, 63;
	and.b64  	%rd27943, %rd47120, 4294967295;
	add.s64 	%rd27944, %rd27942, %rd15;
	sub.s64 	%rd47120, %rd27943, %rd27944;
	shr.u64 	%rd27945, %rd47120, 63;
	and.b64  	%rd27946, %rd47121, 4294967295;
	add.s64 	%rd27947, %rd27945, %rd16;
	sub.s64 	%rd47121, %rd27946, %rd27947;
	shr.u64 	%rd27948, %rd47121, 63;
	and.b64  	%rd27949, %rd47122, 4294967295;
	add.s64 	%rd27950, %rd27948, %rd17;
	sub.s64 	%rd47122, %rd27949, %rd27950;
	shr.u64 	%rd27951, %rd47122, 63;
	and.b64  	%rd27952, %rd47123, 4294967295;
	add.s64 	%rd27953, %rd27951, %rd18;
	sub.s64 	%rd47123, %rd27952, %rd27953;
	shr.u64 	%rd27954, %rd47123, 63;
	and.b64  	%rd27955, %rd47124, 4294967295;
	add.s64 	%rd27956, %rd27954, %rd19;
	sub.s64 	%rd47124, %rd27955, %rd27956;
	shr.u64 	%rd27957, %rd47124, 63;
	and.b64  	%rd27958, %rd47125, 4294967295;
	add.s64 	%rd27959, %rd27957, %rd20;
	sub.s64 	%rd47125, %rd27958, %rd27959;
	shr.u64 	%rd27960, %rd47125, 63;
	cvt.u32.u64 	%r4405, %rd27960;
	add.s32 	%r4406, %r4404, %r4405;
	sub.s32 	%r6460, %r6460, %r4406;
$L__BB4_184:
	cvt.u32.u64 	%r4407, %rd21;
	and.b64  	%rd311, %rd47119, 4294967295;
	mul.lo.s64 	%rd27961, %rd311, %rd80;
	cvt.u32.u64 	%r4408, %rd27961;
	shr.u64 	%rd27962, %rd27961, 32;
	and.b64  	%rd312, %rd47120, 4294967295;
	mad.lo.s64 	%rd27963, %rd312, %rd80, %rd27962;
	shr.u64 	%rd27964, %rd27963, 32;
	and.b64  	%rd313, %rd47121, 4294967295;
	mad.lo.s64 	%rd27965, %rd313, %rd80, %rd27964;
	shr.u64 	%rd27966, %rd27965, 32;
	and.b64  	%rd314, %rd47122, 4294967295;
	mad.lo.s64 	%rd27967, %rd314, %rd80, %rd27966;
	shr.u64 	%rd27968, %rd27967, 32;
	and.b64  	%rd315, %rd47123, 4294967295;
	mad.lo.s64 	%rd27969, %rd315, %rd80, %rd27968;
	shr.u64 	%rd27970, %rd27969, 32;
	and.b64  	%rd316, %rd47124, 4294967295;
	mad.lo.s64 	%rd27971, %rd316, %rd80, %rd27970;
	shr.u64 	%rd27972, %rd27971, 32;
	and.b64  	%rd317, %rd47125, 4294967295;
	mad.lo.s64 	%rd27973, %rd317, %rd80, %rd27972;
	shr.u64 	%rd27974, %rd27973, 32;
	cvt.u64.u32 	%rd318, %r6460;
	mad.lo.s64 	%rd27975, %rd318, %rd80, %rd27974;
	shr.u64 	%rd27976, %rd27975, 32;
	and.b64  	%rd27977, %rd27963, 4294967295;
	mad.lo.s64 	%rd27978, %rd311, %rd89, %rd27977;
	shr.u64 	%rd27979, %rd27978, 32;
	and.b64  	%rd27980, %rd27965, 4294967295;
	add.s64 	%rd27981, %rd27979, %rd27980;
	mad.lo.s64 	%rd27982, %rd312, %rd89, %rd27981;
	shr.u64 	%rd27983, %rd27982, 32;
	and.b64  	%rd27984, %rd27967, 4294967295;
	add.s64 	%rd27985, %rd27983, %rd27984;
	mad.lo.s64 	%rd27986, %rd313, %rd89, %rd27985;
	shr.u64 	%rd27987, %rd27986, 32;
	and.b64  	%rd27988, %rd27969, 4294967295;
	add.s64 	%rd27989, %rd27987, %rd27988;
	mad.lo.s64 	%rd27990, %rd314, %rd89, %rd27989;
	shr.u64 	%rd27991, %rd27990, 32;
	and.b64  	%rd27992, %rd27971, 4294967295;
	add.s64 	%rd27993, %rd27991, %rd27992;
	mad.lo.s64 	%rd27994, %rd315, %rd89, %rd27993;
	shr.u64 	%rd27995, %rd27994, 32;
	and.b64  	%rd27996, %rd27973, 4294967295;
	add.s64 	%rd27997, %rd27995, %rd27996;
	mad.lo.s64 	%rd27998, %rd316, %rd89, %rd27997;
	shr.u64 	%rd27999, %rd27998, 32;
	and.b64  	%rd28000, %rd27975, 4294967295;
	add.s64 	%rd28001, %rd27999, %rd28000;
	mad.lo.s64 	%rd28002, %rd317, %rd89, %rd28001;
	shr.u64 	%rd28003, %rd28002, 32;
	add.s64 	%rd28004, %rd28003, %rd27976;
	mad.lo.s64 	%rd28005, %rd318, %rd89, %rd28004;
	shr.u64 	%rd28006, %rd28005, 32;
	and.b64  	%rd28007, %rd27982, 4294967295;
	mad.lo.s64 	%rd28008, %rd311, %rd90, %rd28007;
	shr.u64 	%rd28009, %rd28008, 32;
	and.b64  	%rd28010, %rd27986, 4294967295;
	add.s64 	%rd28011, %rd28009, %rd28010;
	mad.lo.s64 	%rd28012, %rd312, %rd90, %rd28011;
	shr.u64 	%rd28013, %rd28012, 32;
	and.b64  	%rd28014, %rd27990, 4294967295;
	add.s64 	%rd28015, %rd28013, %rd28014;
	mad.lo.s64 	%rd28016, %rd313, %rd90, %rd28015;
	shr.u64 	%rd28017, %rd28016, 32;
	and.b64  	%rd28018, %rd27994, 4294967295;
	add.s64 	%rd28019, %rd28017, %rd28018;
	mad.lo.s64 	%rd28020, %rd314, %rd90, %rd28019;
	shr.u64 	%rd28021, %rd28020, 32;
	and.b64  	%rd28022, %rd27998, 4294967295;
	add.s64 	%rd28023, %rd28021, %rd28022;
	mad.lo.s64 	%rd28024, %rd315, %rd90, %rd28023;
	shr.u64 	%rd28025, %rd28024, 32;
	and.b64  	%rd28026, %rd28002, 4294967295;
	add.s64 	%rd28027, %rd28025, %rd28026;
	mad.lo.s64 	%rd28028, %rd316, %rd90, %rd28027;
	shr.u64 	%rd28029, %rd28028, 32;
	and.b64  	%rd28030, %rd28005, 4294967295;
	add.s64 	%rd28031, %rd28029, %rd28030;
	mad.lo.s64 	%rd28032, %rd317, %rd90, %rd28031;
	shr.u64 	%rd28033, %rd28032, 32;
	add.s64 	%rd28034, %rd28033, %rd28006;
	mad.lo.s64 	%rd28035, %rd318, %rd90, %rd28034;
	shr.u64 	%rd28036, %rd28035, 32;
	and.b64  	%rd28037, %rd28012, 4294967295;
	mad.lo.s64 	%rd28038, %rd311, %rd91, %rd28037;
	shr.u64 	%rd28039, %rd28038, 32;
	and.b64  	%rd28040, %rd28016, 4294967295;
	add.s64 	%rd28041, %rd28039, %rd28040;
	mad.lo.s64 	%rd28042, %rd312, %rd91, %rd28041;
	shr.u64 	%rd28043, %rd28042, 32;
	and.b64  	%rd28044, %rd28020, 4294967295;
	add.s64 	%rd28045, %rd28043, %rd28044;
	mad.lo.s64 	%rd28046, %rd313, %rd91, %rd28045;
	shr.u64 	%rd28047, %rd28046, 32;
	and.b64  	%rd28048, %rd28024, 4294967295;
	add.s64 	%rd28049, %rd28047, %rd28048;
	mad.lo.s64 	%rd28050, %rd314, %rd91, %rd28049;
	shr.u64 	%rd28051, %rd28050, 32;
	and.b64  	%rd28052, %rd28028, 4294967295;
	add.s64 	%rd28053, %rd28051, %rd28052;
	mad.lo.s64 	%rd28054, %rd315, %rd91, %rd28053;
	shr.u64 	%rd28055, %rd28054, 32;
	and.b64  	%rd28056, %rd28032, 4294967295;
	add.s64 	%rd28057, %rd28055, %rd28056;
	mad.lo.s64 	%rd28058, %rd316, %rd91, %rd28057;
	shr.u64 	%rd28059, %rd28058, 32;
	and.b64  	%rd28060, %rd28035, 4294967295;
	add.s64 	%rd28061, %rd28059, %rd28060;
	mad.lo.s64 	%rd28062, %rd317, %rd91, %rd28061;
	shr.u64 	%rd28063, %rd28062, 32;
	add.s64 	%rd28064, %rd28063, %rd28036;
	mad.lo.s64 	%rd28065, %rd318, %rd91, %rd28064;
	shr.u64 	%rd28066, %rd28065, 32;
	and.b64  	%rd28067, %rd28042, 4294967295;
	mad.lo.s64 	%rd28068, %rd311, %rd92, %rd28067;
	shr.u64 	%rd28069, %rd28068, 32;
	and.b64  	%rd28070, %rd28046, 4294967295;
	add.s64 	%rd28071, %rd28069, %rd28070;
	mad.lo.s64 	%rd28072, %rd312, %rd92, %rd28071;
	shr.u64 	%rd28073, %rd28072, 32;
	and.b64  	%rd28074, %rd28050, 4294967295;
	add.s64 	%rd28075, %rd28073, %rd28074;
	mad.lo.s64 	%rd28076, %rd313, %rd92, %rd28075;
	shr.u64 	%rd28077, %rd28076, 32;
	and.b64  	%rd28078, %rd28054, 4294967295;
	add.s64 	%rd28079, %rd28077, %rd28078;
	mad.lo.s64 	%rd28080, %rd314, %rd92, %rd28079;
	shr.u64 	%rd28081, %rd28080, 32;
	and.b64  	%rd28082, %rd28058, 4294967295;
	add.s64 	%rd28083, %rd28081, %rd28082;
	mad.lo.s64 	%rd28084, %rd315, %rd92, %rd28083;
	shr.u64 	%rd28085, %rd28084, 32;
	and.b64  	%rd28086, %rd28062, 4294967295;
	add.s64 	%rd28087, %rd28085, %rd28086;
	mad.lo.s64 	%rd28088, %rd316, %rd92, %rd28087;
	shr.u64 	%rd28089, %rd28088, 32;
	and.b64  	%rd28090, %rd28065, 4294967295;
	add.s64 	%rd28091, %rd28089, %rd28090;
	mad.lo.s64 	%rd28092, %rd317, %rd92, %rd28091;
	shr.u64 	%rd28093, %rd28092, 32;
	add.s64 	%rd28094, %rd28093, %rd28066;
	mad.lo.s64 	%rd28095, %rd318, %rd92, %rd28094;
	shr.u64 	%rd28096, %rd28095, 32;
	and.b64  	%rd28097, %rd28072, 4294967295;
	mad.lo.s64 	%rd28098, %rd311, %rd93, %rd28097;
	shr.u64 	%rd28099, %rd28098, 32;
	and.b64  	%rd28100, %rd28076, 4294967295;
	add.s64 	%rd28101, %rd28099, %rd28100;
	mad.lo.s64 	%rd28102, %rd312, %rd93, %rd28101;
	shr.u64 	%rd28103, %rd28102, 32;
	and.b64  	%rd28104, %rd28080, 4294967295;
	add.s64 	%rd28105, %rd28103, %rd28104;
	mad.lo.s64 	%rd28106, %rd313, %rd93, %rd28105;
	shr.u64 	%rd28107, %rd28106, 32;
	and.b64  	%rd28108, %rd28084, 4294967295;
	add.s64 	%rd28109, %rd28107, %rd28108;
	mad.lo.s64 	%rd28110, %rd314, %rd93, %rd28109;
	shr.u64 	%rd28111, %rd28110, 32;
	and.b64  	%rd28112, %rd28088, 4294967295;
	add.s64 	%rd28113, %rd28111, %rd28112;
	mad.lo.s64 	%rd28114, %rd315, %rd93, %rd28113;
	shr.u64 	%rd28115, %rd28114, 32;
	and.b64  	%rd28116, %rd28092, 4294967295;
	add.s64 	%rd28117, %rd28115, %rd28116;
	mad.lo.s64 	%rd28118, %rd316, %rd93, %rd28117;
	shr.u64 	%rd28119, %rd28118, 32;
	and.b64  	%rd28120, %rd28095, 4294967295;
	add.s64 	%rd28121, %rd28119, %rd28120;
	mad.lo.s64 	%rd28122, %rd317, %rd93, %rd28121;
	shr.u64 	%rd28123, %rd28122, 32;
	add.s64 	%rd28124, %rd28123, %rd28096;
	mad.lo.s64 	%rd28125, %rd318, %rd93, %rd28124;
	shr.u64 	%rd28126, %rd28125, 32;
	and.b64  	%rd28127, %rd28102, 4294967295;
	mad.lo.s64 	%rd28128, %rd311, %rd94, %rd28127;
	shr.u64 	%rd28129, %rd28128, 32;
	and.b64  	%rd28130, %rd28106, 4294967295;
	add.s64 	%rd28131, %rd28129, %rd28130;
	mad.lo.s64 	%rd28132, %rd312, %rd94, %rd28131;
	shr.u64 	%rd28133, %rd28132, 32;
	and.b64  	%rd28134, %rd28110, 4294967295;
	add.s64 	%rd28135, %rd28133, %rd28134;
	mad.lo.s64 	%rd28136, %rd313, %rd94, %rd28135;
	shr.u64 	%rd28137, %rd28136, 32;
	and.b64  	%rd28138, %rd28114, 4294967295;
	add.s64 	%rd28139, %rd28137, %rd28138;
	mad.lo.s64 	%rd28140, %rd314, %rd94, %rd28139;
	shr.u64 	%rd28141, %rd28140, 32;
	and.b64  	%rd28142, %rd28118, 4294967295;
	add.s64 	%rd28143, %rd28141, %rd28142;
	mad.lo.s64 	%rd28144, %rd315, %rd94, %rd28143;
	shr.u64 	%rd28145, %rd28144, 32;
	and.b64  	%rd28146, %rd28122, 4294967295;
	add.s64 	%rd28147, %rd28145, %rd28146;
	mad.lo.s64 	%rd28148, %rd316, %rd94, %rd28147;
	shr.u64 	%rd28149, %rd28148, 32;
	and.b64  	%rd28150, %rd28125, 4294967295;
	add.s64 	%rd28151, %rd28149, %rd28150;
	mad.lo.s64 	%rd28152, %rd317, %rd94, %rd28151;
	shr.u64 	%rd28153, %rd28152, 32;
	add.s64 	%rd28154, %rd28153, %rd28126;
	mad.lo.s64 	%rd28155, %rd318, %rd94, %rd28154;
	shr.u64 	%rd28156, %rd28155, 32;
	and.b64  	%rd28157, %rd28132, 4294967295;
	mad.lo.s64 	%rd28158, %rd311, %rd95, %rd28157;
	shr.u64 	%rd28159, %rd28158, 32;
	and.b64  	%rd28160, %rd28136, 4294967295;
	add.s64 	%rd28161, %rd28159, %rd28160;
	mad.lo.s64 	%rd28162, %rd312, %rd95, %rd28161;
	shr.u64 	%rd28163, %rd28162, 32;
	and.b64  	%rd28164, %rd28140, 4294967295;
	add.s64 	%rd28165, %rd28163, %rd28164;
	mad.lo.s64 	%rd28166, %rd313, %rd95, %rd28165;
	shr.u64 	%rd28167, %rd28166, 32;
	and.b64  	%rd28168, %rd28144, 4294967295;
	add.s64 	%rd28169, %rd28167, %rd28168;
	mad.lo.s64 	%rd28170, %rd314, %rd95, %rd28169;
	shr.u64 	%rd28171, %rd28170, 32;
	and.b64  	%rd28172, %rd28148, 4294967295;
	add.s64 	%rd28173, %rd28171, %rd28172;
	mad.lo.s64 	%rd28174, %rd315, %rd95, %rd28173;
	shr.u64 	%rd28175, %rd28174, 32;
	and.b64  	%rd28176, %rd28152, 4294967295;
	add.s64 	%rd28177, %rd28175, %rd28176;
	mad.lo.s64 	%rd28178, %rd316, %rd95, %rd28177;
	shr.u64 	%rd28179, %rd28178, 32;
	and.b64  	%rd28180, %rd28155, 4294967295;
	add.s64 	%rd28181, %rd28179, %rd28180;
	mad.lo.s64 	%rd28182, %rd317, %rd95, %rd28181;
	shr.u64 	%rd28183, %rd28182, 32;
	add.s64 	%rd28184, %rd28183, %rd28156;
	mad.lo.s64 	%rd28185, %rd318, %rd95, %rd28184;
	{ .reg .b32 tmp; mov.b64 {tmp, %r4409}, %rd28185; }
	mul.lo.s32 	%r4410, %r86, %r4408;
	cvt.u64.u32 	%rd28186, %r4410;
	and.b64  	%rd28187, %rd27961, 4294967295;
	mad.lo.s64 	%rd28188, %rd14, %rd28186, %rd28187;
	shr.u64 	%rd28189, %rd28188, 32;
	and.b64  	%rd28190, %rd27978, 4294967295;
	add.s64 	%rd28191, %rd28189, %rd28190;
	mad.lo.s64 	%rd28192, %rd15, %rd28186, %rd28191;
	cvt.u32.u64 	%r4411, %rd28192;
	shr.u64 	%rd28193, %rd28192, 32;
	and.b64  	%rd28194, %rd28008, 4294967295;
	add.s64 	%rd28195, %rd28193, %rd28194;
	mad.lo.s64 	%rd28196, %rd16, %rd28186, %rd28195;
	shr.u64 	%rd28197, %rd28196, 32;
	and.b64  	%rd28198, %rd28038, 4294967295;
	add.s64 	%rd28199, %rd28197, %rd28198;
	mad.lo.s64 	%rd28200, %rd17, %rd28186, %rd28199;
	shr.u64 	%rd28201, %rd28200, 32;
	and.b64  	%rd28202, %rd28068, 4294967295;
	add.s64 	%rd28203, %rd28201, %rd28202;
	mad.lo.s64 	%rd28204, %rd18, %rd28186, %rd28203;
	shr.u64 	%rd28205, %rd28204, 32;
	and.b64  	%rd28206, %rd28098, 4294967295;
	add.s64 	%rd28207, %rd28205, %rd28206;
	mad.lo.s64 	%rd28208, %rd19, %rd28186, %rd28207;
	shr.u64 	%rd28209, %rd28208, 32;
	and.b64  	%rd28210, %rd28128, 4294967295;
	add.s64 	%rd28211, %rd28209, %rd28210;
	mad.lo.s64 	%rd28212, %rd20, %rd28186, %rd28211;
	shr.u64 	%rd28213, %rd28212, 32;
	and.b64  	%rd28214, %rd28158, 4294967295;
	add.s64 	%rd28215, %rd28213, %rd28214;
	mad.lo.s64 	%rd28216, %rd21, %rd28186, %rd28215;
	shr.u64 	%rd28217, %rd28216, 32;
	and.b64  	%rd28218, %rd28162, 4294967295;
	add.s64 	%rd28219, %rd28217, %rd28218;
	shr.u64 	%rd28220, %rd28219, 32;
	and.b64  	%rd28221, %rd28166, 4294967295;
	add.s64 	%rd28222, %rd28220, %rd28221;
	shr.u64 	%rd28223, %rd28222, 32;
	and.b64  	%rd28224, %rd28170, 4294967295;
	add.s64 	%rd28225, %rd28223, %rd28224;
	shr.u64 	%rd28226, %rd28225, 32;
	and.b64  	%rd28227, %rd28174, 4294967295;
	add.s64 	%rd28228, %rd28226, %rd28227;
	shr.u64 	%rd28229, %rd28228, 32;
	and.b64  	%rd28230, %rd28178, 4294967295;
	add.s64 	%rd28231, %rd28229, %rd28230;
	shr.u64 	%rd28232, %rd28231, 32;
	and.b64  	%rd28233, %rd28182, 4294967295;
	add.s64 	%rd28234, %rd28232, %rd28233;
	shr.u64 	%rd28235, %rd28234, 32;
	and.b64  	%rd28236, %rd28185, 4294967295;
	add.s64 	%rd28237, %rd28235, %rd28236;
	{ .reg .b32 tmp; mov.b64 {tmp, %r4412}, %rd28237; }
	add.s32 	%r4413, %r4409, %r4412;
	mul.lo.s32 	%r4414, %r86, %r4411;
	cvt.u64.u32 	%rd28238, %r4414;
	and.b64  	%rd28239, %rd28192, 4294967295;
	mad.lo.s64 	%rd28240, %rd14, %rd28238, %rd28239;
	shr.u64 	%rd28241, %rd28240, 32;
	and.b64  	%rd28242, %rd28196, 4294967295;
	add.s64 	%rd28243, %rd28241, %rd28242;
	mad.lo.s64 	%rd28244, %rd15, %rd28238, %rd28243;
	cvt.u32.u64 	%r4415, %rd28244;
	shr.u64 	%rd28245, %rd28244, 32;
	and.b64  	%rd28246, %rd28200, 4294967295;
	add.s64 	%rd28247, %rd28245, %rd28246;
	mad.lo.s64 	%rd28248, %rd16, %rd28238, %rd28247;
	shr.u64 	%rd28249, %rd28248, 32;
	and.b64  	%rd28250, %rd28204, 4294967295;
	add.s64 	%rd28251, %rd28249, %rd28250;
	mad.lo.s64 	%rd28252, %rd17, %rd28238, %rd28251;
	shr.u64 	%rd28253, %rd28252, 32;
	and.b64  	%rd28254, %rd28208, 4294967295;
	add.s64 	%rd28255, %rd28253, %rd28254;
	mad.lo.s64 	%rd28256, %rd18, %rd28238, %rd28255;
	shr.u64 	%rd28257, %rd28256, 32;
	and.b64  	%rd28258, %rd28212, 4294967295;
	add.s64 	%rd28259, %rd28257, %rd28258;
	mad.lo.s64 	%rd28260, %rd19, %rd28238, %rd28259;
	shr.u64 	%rd28261, %rd28260, 32;
	and.b64  	%rd28262, %rd28216, 4294967295;
	add.s64 	%rd28263, %rd28261, %rd28262;
	mad.lo.s64 	%rd28264, %rd20, %rd28238, %rd28263;
	shr.u64 	%rd28265, %rd28264, 32;
	and.b64  	%rd28266, %rd28219, 4294967295;
	add.s64 	%rd28267, %rd28265, %rd28266;
	mad.lo.s64 	%rd28268, %rd21, %rd28238, %rd28267;
	shr.u64 	%rd28269, %rd28268, 32;
	and.b64  	%rd28270, %rd28222, 4294967295;
	add.s64 	%rd28271, %rd28269, %rd28270;
	shr.u64 	%rd28272, %rd28271, 32;
	and.b64  	%rd28273, %rd28225, 4294967295;
	add.s64 	%rd28274, %rd28272, %rd28273;
	shr.u64 	%rd28275, %rd28274, 32;
	and.b64  	%rd28276, %rd28228, 4294967295;
	add.s64 	%rd28277, %rd28275, %rd28276;
	shr.u64 	%rd28278, %rd28277, 32;
	and.b64  	%rd28279, %rd28231, 4294967295;
	add.s64 	%rd28280, %rd28278, %rd28279;
	shr.u64 	%rd28281, %rd28280, 32;
	and.b64  	%rd28282, %rd28234, 4294967295;
	add.s64 	%rd28283, %rd28281, %rd28282;
	shr.u64 	%rd28284, %rd28283, 32;
	and.b64  	%rd28285, %rd28237, 4294967295;
	add.s64 	%rd28286, %rd28284, %rd28285;
	{ .reg .b32 tmp; mov.b64 {tmp, %r4416}, %rd28286; }
	add.s32 	%r4417, %r4413, %r4416;
	mul.lo.s32 	%r4418, %r86, %r4415;
	cvt.u64.u32 	%rd28287, %r4418;
	and.b64  	%rd28288, %rd28244, 4294967295;
	mad.lo.s64 	%rd28289, %rd14, %rd28287, %rd28288;
	shr.u64 	%rd28290, %rd28289, 32;
	and.b64  	%rd28291, %rd28248, 4294967295;
	add.s64 	%rd28292, %rd28290, %rd28291;
	mad.lo.s64 	%rd28293, %rd15, %rd28287, %rd28292;
	cvt.u32.u64 	%r4419, %rd28293;
	shr.u64 	%rd28294, %rd28293, 32;
	and.b64  	%rd28295, %rd28252, 4294967295;
	add.s64 	%rd28296, %rd28294, %rd28295;
	mad.lo.s64 	%rd28297, %rd16, %rd28287, %rd28296;
	shr.u64 	%rd28298, %rd28297, 32;
	and.b64  	%rd28299, %rd28256, 4294967295;
	add.s64 	%rd28300, %rd28298, %rd28299;
	mad.lo.s64 	%rd28301, %rd17, %rd28287, %rd28300;
	shr.u64 	%rd28302, %rd28301, 32;
	and.b64  	%rd28303, %rd28260, 4294967295;
	add.s64 	%rd28304, %rd28302, %rd28303;
	mad.lo.s64 	%rd28305, %rd18, %rd28287, %rd28304;
	shr.u64 	%rd28306, %rd28305, 32;
	and.b64  	%rd28307, %rd28264, 4294967295;
	add.s64 	%rd28308, %rd28306, %rd28307;
	mad.lo.s64 	%rd28309, %rd19, %rd28287, %rd28308;
	shr.u64 	%rd28310, %rd28309, 32;
	and.b64  	%rd28311, %rd28268, 4294967295;
	add.s64 	%rd28312, %rd28310, %rd28311;
	mad.lo.s64 	%rd28313, %rd20, %rd28287, %rd28312;
	shr.u64 	%rd28314, %rd28313, 32;
	and.b64  	%rd28315, %rd28271, 4294967295;
	add.s64 	%rd28316, %rd28314, %rd28315;
	mad.lo.s64 	%rd28317, %rd21, %rd28287, %rd28316;
	shr.u64 	%rd28318, %rd28317, 32;
	and.b64  	%rd28319, %rd28274, 4294967295;
	add.s64 	%rd28320, %rd28318, %rd28319;
	shr.u64 	%rd28321, %rd28320, 32;
	and.b64  	%rd28322, %rd28277, 4294967295;
	add.s64 	%rd28323, %rd28321, %rd28322;
	shr.u64 	%rd28324, %rd28323, 32;
	and.b64  	%rd28325, %rd28280, 4294967295;
	add.s64 	%rd28326, %rd28324, %rd28325;
	shr.u64 	%rd28327, %rd28326, 32;
	and.b64  	%rd28328, %rd28283, 4294967295;
	add.s64 	%rd28329, %rd28327, %rd28328;
	shr.u64 	%rd28330, %rd28329, 32;
	and.b64  	%rd28331, %rd28286, 4294967295;
	add.s64 	%rd28332, %rd28330, %rd28331;
	{ .reg .b32 tmp; mov.b64 {tmp, %r4420}, %rd28332; }
	add.s32 	%r4421, %r4417, %r4420;
	mul.lo.s32 	%r4422, %r86, %r4419;
	cvt.u64.u32 	%rd28333, %r4422;
	and.b64  	%rd28334, %rd28293, 4294967295;
	mad.lo.s64 	%rd28335, %rd14, %rd28333, %rd28334;
	shr.u64 	%rd28336, %rd28335, 32;
	and.b64  	%rd28337, %rd28297, 4294967295;
	add.s64 	%rd28338, %rd28336, %rd28337;
	mad.lo.s64 	%rd28339, %rd15, %rd28333, %rd28338;
	cvt.u32.u64 	%r4423, %rd28339;
	shr.u64 	%rd28340, %rd28339, 32;
	and.b64  	%rd28341, %rd28301, 4294967295;
	add.s64 	%rd28342, %rd28340, %rd28341;
	mad.lo.s64 	%rd28343, %rd16, %rd28333, %rd28342;
	shr.u64 	%rd28344, %rd28343, 32;
	and.b64  	%rd28345, %rd28305, 4294967295;
	add.s64 	%rd28346, %rd28344, %rd28345;
	mad.lo.s64 	%rd28347, %rd17, %rd28333, %rd28346;
	shr.u64 	%rd28348, %rd28347, 32;
	and.b64  	%rd28349, %rd28309, 4294967295;
	add.s64 	%rd28350, %rd28348, %rd28349;
	mad.lo.s64 	%rd28351, %rd18, %rd28333, %rd28350;
	shr.u64 	%rd28352, %rd28351, 32;
	and.b64  	%rd28353, %rd28313, 4294967295;
	add.s64 	%rd28354, %rd28352, %rd28353;
	mad.lo.s64 	%rd28355, %rd19, %rd28333, %rd28354;
	shr.u64 	%rd28356, %rd28355, 32;
	and.b64  	%rd28357, %rd28317, 4294967295;
	add.s64 	%rd28358, %rd28356, %rd28357;
	mad.lo.s64 	%rd28359, %rd20, %rd28333, %rd28358;
	shr.u64 	%rd28360, %rd28359, 32;
	and.b64  	%rd28361, %rd28320, 4294967295;
	add.s64 	%rd28362, %rd28360, %rd28361;
	mad.lo.s64 	%rd28363, %rd21, %rd28333, %rd28362;
	shr.u64 	%rd28364, %rd28363, 32;
	and.b64  	%rd28365, %rd28323, 4294967295;
	add.s64 	%rd28366, %rd28364, %rd28365;
	shr.u64 	%rd28367, %rd28366, 32;
	and.b64  	%rd28368, %rd28326, 4294967295;
	add.s64 	%rd28369, %rd28367, %rd28368;
	shr.u64 	%rd28370, %rd28369, 32;
	and.b64  	%rd28371, %rd28329, 4294967295;
	add.s64 	%rd28372, %rd28370, %rd28371;
	shr.u64 	%rd28373, %rd28372, 32;
	and.b64  	%rd28374, %rd28332, 4294967295;
	add.s64 	%rd28375, %rd28373, %rd28374;
	{ .reg .b32 tmp; mov.b64 {tmp, %r4424}, %rd28375; }
	add.s32 	%r4425, %r4421, %r4424;
	mul.lo.s32 	%r4426, %r86, %r4423;
	cvt.u64.u32 	%rd28376, %r4426;
	and.b64  	%rd28377, %rd28339, 4294967295;
	mad.lo.s64 	%rd28378, %rd14, %rd28376, %rd28377;
	shr.u64 	%rd28379, %rd28378, 32;
	and.b64  	%rd28380, %rd28343, 4294967295;
	add.s64 	%rd28381, %rd28379, %rd28380;
	mad.lo.s64 	%rd28382, %rd15, %rd28376, %rd28381;
	cvt.u32.u64 	%r4427, %rd28382;
	shr.u64 	%rd28383, %rd28382, 32;
	and.b64  	%rd28384, %rd28347, 4294967295;
	add.s64 	%rd28385, %rd28383, %rd28384;
	mad.lo.s64 	%rd28386, %rd16, %rd28376, %rd28385;
	shr.u64 	%rd28387, %rd28386, 32;
	and.b64  	%rd28388, %rd28351, 4294967295;
	add.s64 	%rd28389, %rd28387, %rd28388;
	mad.lo.s64 	%rd28390, %rd17, %rd28376, %rd28389;
	shr.u64 	%rd28391, %rd28390, 32;
	and.b64  	%rd28392, %rd28355, 4294967295;
	add.s64 	%rd28393, %rd28391, %rd28392;
	mad.lo.s64 	%rd28394, %rd18, %rd28376, %rd28393;
	shr.u64 	%rd28395, %rd28394, 32;
	and.b64  	%rd28396, %rd28359, 4294967295;
	add.s64 	%rd28397, %rd28395, %rd28396;
	mad.lo.s64 	%rd28398, %rd19, %rd28376, %rd28397;
	shr.u64 	%rd28399, %rd28398, 32;
	and.b64  	%rd28400, %rd28363, 4294967295;
	add.s64 	%rd28401, %rd28399, %rd28400;
	mad.lo.s64 	%rd28402, %rd20, %rd28376, %rd28401;
	shr.u64 	%rd28403, %rd28402, 32;
	and.b64  	%rd28404, %rd28366, 4294967295;
	add.s64 	%rd28405, %rd28403, %rd28404;
	mad.lo.s64 	%rd28406, %rd21, %rd28376, %rd28405;
	shr.u64 	%rd28407, %rd28406, 32;
	and.b64  	%rd28408, %rd28369, 4294967295;
	add.s64 	%rd28409, %rd28407, %rd28408;
	shr.u64 	%rd28410, %rd28409, 32;
	and.b64  	%rd28411, %rd28372, 4294967295;
	add.s64 	%rd28412, %rd28410, %rd28411;
	shr.u64 	%rd28413, %rd28412, 32;
	and.b64  	%rd28414, %rd28375, 4294967295;
	add.s64 	%rd28415, %rd28413, %rd28414;
	{ .reg .b32 tmp; mov.b64 {tmp, %r4428}, %rd28415; }
	add.s32 	%r4429, %r4425, %r4428;
	mul.lo.s32 	%r4430, %r86, %r4427;
	cvt.u64.u32 	%rd28416, %r4430;
	and.b64  	%rd28417, %rd28382, 4294967295;
	mad.lo.s64 	%rd28418, %rd14, %rd28416, %rd28417;
	shr.u64 	%rd28419, %rd28418, 32;
	and.b64  	%rd28420, %rd28386, 4294967295;
	add.s64 	%rd28421, %rd28419, %rd28420;
	mad.lo.s64 	%rd28422, %rd15, %rd28416, %rd28421;
	cvt.u32.u64 	%r4431, %rd28422;
	shr.u64 	%rd28423, %rd28422, 32;
	and.b64  	%rd28424, %rd28390, 4294967295;
	add.s64 	%rd28425, %rd28423, %rd28424;
	mad.lo.s64 	%rd28426, %rd16, %rd28416, %rd28425;
	shr.u64 	%rd28427, %rd28426, 32;
	and.b64  	%rd28428, %rd28394, 4294967295;
	add.s64 	%rd28429, %rd28427, %rd28428;
	mad.lo.s64 	%rd28430, %rd17, %rd28416, %rd28429;
	shr.u64 	%rd28431, %rd28430, 32;
	and.b64  	%rd28432, %rd28398, 4294967295;
	add.s64 	%rd28433, %rd28431, %rd28432;
	mad.lo.s64 	%rd28434, %rd18, %rd28416, %rd28433;
	shr.u64 	%rd28435, %rd28434, 32;
	and.b64  	%rd28436, %rd28402, 4294967295;
	add.s64 	%rd28437, %rd28435, %rd28436;
	mad.lo.s64 	%rd28438, %rd19, %rd28416, %rd28437;
	shr.u64 	%rd28439, %rd28438, 32;
	and.b64  	%rd28440, %rd28406, 4294967295;
	add.s64 	%rd28441, %rd28439, %rd28440;
	mad.lo.s64 	%rd28442, %rd20, %rd28416, %rd28441;
	shr.u64 	%rd28443, %rd28442, 32;
	and.b64  	%rd28444, %rd28409, 4294967295;
	add.s64 	%rd28445, %rd28443, %rd28444;
	mad.lo.s64 	%rd28446, %rd21, %rd28416, %rd28445;
	shr.u64 	%rd28447, %rd28446, 32;
	and.b64  	%rd28448, %rd28412, 4294967295;
	add.s64 	%rd28449, %rd28447, %rd28448;
	shr.u64 	%rd28450, %rd28449, 32;
	and.b64  	%rd28451, %rd28415, 4294967295;
	add.s64 	%rd28452, %rd28450, %rd28451;
	{ .reg .b32 tmp; mov.b64 {tmp, %r4432}, %rd28452; }
	add.s32 	%r4433, %r4429, %r4432;
	mul.lo.s32 	%r4434, %r86, %r4431;
	cvt.u64.u32 	%rd28453, %r4434;
	and.b64  	%rd28454, %rd28422, 4294967295;
	mad.lo.s64 	%rd28455, %rd14, %rd28453, %rd28454;
	shr.u64 	%rd28456, %rd28455, 32;
	and.b64  	%rd28457, %rd28426, 4294967295;
	add.s64 	%rd28458, %rd28456, %rd28457;
	mad.lo.s64 	%rd28459, %rd15, %rd28453, %rd28458;
	cvt.u32.u64 	%r4435, %rd28459;
	shr.u64 	%rd28460, %rd28459, 32;
	and.b64  	%rd28461, %rd28430, 4294967295;
	add.s64 	%rd28462, %rd28460, %rd28461;
	mad.lo.s64 	%rd28463, %rd16, %rd28453, %rd28462;
	shr.u64 	%rd28464, %rd28463, 32;
	and.b64  	%rd28465, %rd28434, 4294967295;
	add.s64 	%rd28466, %rd28464, %rd28465;
	mad.lo.s64 	%rd28467, %rd17, %rd28453, %rd28466;
	shr.u64 	%rd28468, %rd28467, 32;
	and.b64  	%rd28469, %rd28438, 4294967295;
	add.s64 	%rd28470, %rd28468, %rd28469;
	mad.lo.s64 	%rd28471, %rd18, %rd28453, %rd28470;
	shr.u64 	%rd28472, %rd28471, 32;
	and.b64  	%rd28473, %rd28442, 4294967295;
	add.s64 	%rd28474, %rd28472, %rd28473;
	mad.lo.s64 	%rd28475, %rd19, %rd28453, %rd28474;
	shr.u64 	%rd28476, %rd28475, 32;
	and.b64  	%rd28477, %rd28446, 4294967295;
	add.s64 	%rd28478, %rd28476, %rd28477;
	mad.lo.s64 	%rd28479, %rd20, %rd28453, %rd28478;
	shr.u64 	%rd28480, %rd28479, 32;
	and.b64  	%rd28481, %rd28449, 4294967295;
	add.s64 	%rd28482, %rd28480, %rd28481;
	mad.lo.s64 	%rd28483, %rd21, %rd28453, %rd28482;
	shr.u64 	%rd28484, %rd28483, 32;
	and.b64  	%rd28485, %rd28452, 4294967295;
	add.s64 	%rd28486, %rd28484, %rd28485;
	{ .reg .b32 tmp; mov.b64 {tmp, %r4436}, %rd28486; }
	add.s32 	%r4437, %r4433, %r4436;
	mul.lo.s32 	%r4438, %r86, %r4435;
	cvt.u64.u32 	%rd28487, %r4438;
	and.b64  	%rd28488, %rd28459, 4294967295;
	mad.lo.s64 	%rd28489, %rd14, %rd28487, %rd28488;
	shr.u64 	%rd28490, %rd28489, 32;
	and.b64  	%rd28491, %rd28463, 4294967295;
	add.s64 	%rd28492, %rd28490, %rd28491;
	mad.lo.s64 	%rd319, %rd15, %rd28487, %rd28492;
	cvt.u32.u64 	%r6461, %rd319;
	shr.u64 	%rd28493, %rd319, 32;
	and.b64  	%rd28494, %rd28467, 4294967295;
	add.s64 	%rd28495, %rd28493, %rd28494;
	mad.lo.s64 	%rd47126, %rd16, %rd28487, %rd28495;
	cvt.u32.u64 	%r240, %rd47126;
	shr.u64 	%rd28496, %rd47126, 32;
	and.b64  	%rd28497, %rd28471, 4294967295;
	add.s64 	%rd28498, %rd28496, %rd28497;
	mad.lo.s64 	%rd47127, %rd17, %rd28487, %rd28498;
	cvt.u32.u64 	%r241, %rd47127;
	shr.u64 	%rd28499, %rd47127, 32;
	and.b64  	%rd28500, %rd28475, 4294967295;
	add.s64 	%rd28501, %rd28499, %rd28500;
	mad.lo.s64 	%rd47128, %rd18, %rd28487, %rd28501;
	cvt.u32.u64 	%r242, %rd47128;
	shr.u64 	%rd28502, %rd47128, 32;
	and.b64  	%rd28503, %rd28479, 4294967295;
	add.s64 	%rd28504, %rd28502, %rd28503;
	mad.lo.s64 	%rd47129, %rd19, %rd28487, %rd28504;
	cvt.u32.u64 	%r243, %rd47129;
	shr.u64 	%rd28505, %rd47129, 32;
	and.b64  	%rd28506, %rd28483, 4294967295;
	add.s64 	%rd28507, %rd28505, %rd28506;
	mad.lo.s64 	%rd47130, %rd20, %rd28487, %rd28507;
	cvt.u32.u64 	%r244, %rd47130;
	shr.u64 	%rd28508, %rd47130, 32;
	and.b64  	%rd28509, %rd28486, 4294967295;
	add.s64 	%rd28510, %rd28508, %rd28509;
	mad.lo.s64 	%rd47131, %rd21, %rd28487, %rd28510;
	cvt.u32.u64 	%r245, %rd47131;
	{ .reg .b32 tmp; mov.b64 {tmp, %r4439}, %rd47131; }
	add.s32 	%r6462, %r4437, %r4439;
	setp.gt.u32 	%p1142, %r6462, %r4407;
	@%p1142 bra 	$L__BB4_198;
	cvt.u32.u64 	%r4440, %rd21;
	setp.lt.u32 	%p1143, %r6462, %r4440;
	@%p1143 bra 	$L__BB4_199;
	cvt.u32.u64 	%r4441, %rd20;
	setp.lt.u32 	%p1144, %r4441, %r245;
	@%p1144 bra 	$L__BB4_198;
	cvt.u32.u64 	%r4442, %rd20;
	setp.gt.u32 	%p1145, %r4442, %r245;
	@%p1145 bra 	$L__BB4_199;
	cvt.u32.u64 	%r4443, %rd19;
	setp.lt.u32 	%p1146, %r4443, %r244;
	@%p1146 bra 	$L__BB4_198;
	cvt.u32.u64 	%r4444, %rd19;
	setp.gt.u32 	%p1147, %r4444, %r244;
	@%p1147 bra 	$L__BB4_199;
	cvt.u32.u64 	%r4445, %rd18;
	setp.lt.u32 	%p1148, %r4445, %r243;
	@%p1148 bra 	$L__BB4_198;
	cvt.u32.u64 	%r4446, %rd18;
	setp.gt.u32 	%p1149, %r4446, %r243;
	@%p1149 bra 	$L__BB4_199;
	cvt.u32.u64 	%r4447, %rd17;
	setp.lt.u32 	%p1150, %r4447, %r242;
	@%p1150 bra 	$L__BB4_198;
	cvt.u32.u64 	%r4448, %rd17;
	setp.gt.u32 	%p1151, %r4448, %r242;
	@%p1151 bra 	$L__BB4_199;
	cvt.u32.u64 	%r4449, %rd16;
	setp.lt.u32 	%p1152, %r4449, %r241;
	@%p1152 bra 	$L__BB4_198;
	cvt.u32.u64 	%r4450, %rd16;
	setp.gt.u32 	%p1153, %r4450, %r241;
	@%p1153 bra 	$L__BB4_199;
	cvt.u32.u64 	%r4451, %rd15;
	setp.lt.u32 	%p1154, %r4451, %r240;
	@%p1154 bra 	$L__BB4_198;
	cvt.u32.u64 	%r4452, %rd15;
	cvt.u32.u64 	%r4453, %rd14;
	setp.gt.u32 	%p1155, %r4452, %r240;
	setp.gt.u32 	%p1156, %r4453, %r6461;
	or.pred  	%p1157, %p1155, %p1156;
	@%p1157 bra 	$L__BB4_199;
$L__BB4_198:
	cvt.u32.u64 	%r4454, %rd21;
	and.b64  	%rd28512, %rd319, 4294967295;
	sub.s64 	%rd28513, %rd28512, %rd14;
	shr.u64 	%rd28514, %rd28513, 63;
	cvt.u32.u64 	%r6461, %rd28513;
	and.b64  	%rd28515, %rd47126, 4294967295;
	add.s64 	%rd28516, %rd28514, %rd15;
	sub.s64 	%rd47126, %rd28515, %rd28516;
	shr.u64 	%rd28517, %rd47126, 63;
	and.b64  	%rd28518, %rd47127, 4294967295;
	add.s64 	%rd28519, %rd28517, %rd16;
	sub.s64 	%rd47127, %rd28518, %rd28519;
	shr.u64 	%rd28520, %rd47127, 63;
	and.b64  	%rd28521, %rd47128, 4294967295;
	add.s64 	%rd28522, %rd28520, %rd17;
	sub.s64 	%rd47128, %rd28521, %rd28522;
	shr.u64 	%rd28523, %rd47128, 63;
	and.b64  	%rd28524, %rd47129, 4294967295;
	add.s64 	%rd28525, %rd28523, %rd18;
	sub.s64 	%rd47129, %rd28524, %rd28525;
	shr.u64 	%rd28526, %rd47129, 63;
	and.b64  	%rd28527, %rd47130, 4294967295;
	add.s64 	%rd28528, %rd28526, %rd19;
	sub.s64 	%rd47130, %rd28527, %rd28528;
	shr.u64 	%rd28529, %rd47130, 63;
	and.b64  	%rd28530, %rd47131, 4294967295;
	add.s64 	%rd28531, %rd28529, %rd20;
	sub.s64 	%rd47131, %rd28530, %rd28531;
	shr.u64 	%rd28532, %rd47131, 63;
	cvt.u32.u64 	%r4455, %rd28532;
	add.s32 	%r4456, %r4454, %r4455;
	sub.s32 	%r6462, %r6462, %r4456;
$L__BB4_199:
	cvt.u32.u64 	%r4457, %rd21;
	shl.b32 	%r6463, %r6461, 1;
	shr.u32 	%r4458, %r6461, 31;
	cvt.u64.u32 	%rd28534, %r4458;
	shl.b64 	%rd28535, %rd47126, 1;
	and.b64  	%rd28536, %rd28535, 8589934590;
	or.b64  	%rd47132, %rd28536, %rd28534;
	cvt.u32.u64 	%r252, %rd47132;
	shr.u64 	%rd28537, %rd28536, 32;
	shl.b64 	%rd28538, %rd47127, 1;
	and.b64  	%rd28539, %rd28538, 8589934590;
	or.b64  	%rd47133, %rd28537, %rd28539;
	cvt.u32.u64 	%r253, %rd47133;
	shr.u64 	%rd28540, %rd28539, 32;
	shl.b64 	%rd28541, %rd47128, 1;
	and.b64  	%rd28542, %rd28541, 8589934590;
	or.b64  	%rd47134, %rd28540, %rd28542;
	cvt.u32.u64 	%r254, %rd47134;
	shr.u64 	%rd28543, %rd28542, 32;
	shl.b64 	%rd28544, %rd47129, 1;
	and.b64  	%rd28545, %rd28544, 8589934590;
	or.b64  	%rd47135, %rd28543, %rd28545;
	cvt.u32.u64 	%r255, %rd47135;
	shr.u64 	%rd28546, %rd28545, 32;
	shl.b64 	%rd28547, %rd47130, 1;
	and.b64  	%rd28548, %rd28547, 8589934590;
	or.b64  	%rd47136, %rd28546, %rd28548;
	cvt.u32.u64 	%r256, %rd47136;
	shr.u64 	%rd28549, %rd28548, 32;
	shl.b64 	%rd28550, %rd47131, 1;
	and.b64  	%rd28551, %rd28550, 8589934590;
	or.b64  	%rd47137, %rd28549, %rd28551;
	cvt.u32.u64 	%r257, %rd47137;
	shr.u64 	%rd28552, %rd28551, 32;
	mul.wide.u32 	%rd28553, %r6462, 2;
	add.s64 	%rd47138, %rd28552, %rd28553;
	cvt.u32.u64 	%r258, %rd47138;
	setp.gt.u64 	%p1158, %rd47138, 4294967295;
	setp.lt.u32 	%p1159, %r4457, %r258;
	or.pred  	%p1160, %p1158, %p1159;
	@%p1160 bra 	$L__BB4_213;
	cvt.u32.u64 	%r4459, %rd21;
	setp.gt.u32 	%p1161, %r4459, %r258;
	@%p1161 bra 	$L__BB4_214;
	cvt.u32.u64 	%r4460, %rd20;
	setp.lt.u32 	%p1162, %r4460, %r257;
	@%p1162 bra 	$L__BB4_213;
	cvt.u32.u64 	%r4461, %rd20;
	setp.gt.u32 	%p1163, %r4461, %r257;
	@%p1163 bra 	$L__BB4_214;
	cvt.u32.u64 	%r4462, %rd19;
	setp.lt.u32 	%p1164, %r4462, %r256;
	@%p1164 bra 	$L__BB4_213;
	cvt.u32.u64 	%r4463, %rd19;
	setp.gt.u32 	%p1165, %r4463, %r256;
	@%p1165 bra 	$L__BB4_214;
	cvt.u32.u64 	%r4464, %rd18;
	setp.lt.u32 	%p1166, %r4464, %r255;
	@%p1166 bra 	$L__BB4_213;
	cvt.u32.u64 	%r4465, %rd18;
	setp.gt.u32 	%p1167, %r4465, %r255;
	@%p1167 bra 	$L__BB4_214;
	cvt.u32.u64 	%r4466, %rd17;
	setp.lt.u32 	%p1168, %r4466, %r254;
	@%p1168 bra 	$L__BB4_213;
	cvt.u32.u64 	%r4467, %rd17;
	setp.gt.u32 	%p1169, %r4467, %r254;
	@%p1169 bra 	$L__BB4_214;
	cvt.u32.u64 	%r4468, %rd16;
	setp.lt.u32 	%p1170, %r4468, %r253;
	@%p1170 bra 	$L__BB4_213;
	cvt.u32.u64 	%r4469, %rd16;
	setp.gt.u32 	%p1171, %r4469, %r253;
	@%p1171 bra 	$L__BB4_214;
	cvt.u32.u64 	%r4470, %rd15;
	setp.lt.u32 	%p1172, %r4470, %r252;
	@%p1172 bra 	$L__BB4_213;
	cvt.u32.u64 	%r4471, %rd15;
	cvt.u32.u64 	%r4472, %rd14;
	setp.gt.u32 	%p1173, %r4471, %r252;
	setp.lt.u32 	%p1174, %r6463, %r4472;
	or.pred  	%p1175, %p1173, %p1174;
	@%p1175 bra 	$L__BB4_214;
$L__BB4_213:
	cvt.u64.u32 	%rd28556, %r6463;
	sub.s64 	%rd28557, %rd28556, %rd14;
	shr.u64 	%rd28558, %rd28557, 63;
	cvt.u32.u64 	%r6463, %rd28557;
	and.b64  	%rd28559, %rd47132, 4294967295;
	add.s64 	%rd28560, %rd28558, %rd15;
	sub.s64 	%rd47132, %rd28559, %rd28560;
	shr.u64 	%rd28561, %rd47132, 63;
	and.b64  	%rd28562, %rd47133, 4294967295;
	add.s64 	%rd28563, %rd28561, %rd16;
	sub.s64 	%rd47133, %rd28562, %rd28563;
	shr.u64 	%rd28564, %rd47133, 63;
	and.b64  	%rd28565, %rd47134, 4294967295;
	add.s64 	%rd28566, %rd28564, %rd17;
	sub.s64 	%rd47134, %rd28565, %rd28566;
	shr.u64 	%rd28567, %rd47134, 63;
	and.b64  	%rd28568, %rd47135, 4294967295;
	add.s64 	%rd28569, %rd28567, %rd18;
	sub.s64 	%rd47135, %rd28568, %rd28569;
	shr.u64 	%rd28570, %rd47135, 63;
	and.b64  	%rd28571, %rd47136, 4294967295;
	add.s64 	%rd28572, %rd28570, %rd19;
	sub.s64 	%rd47136, %rd28571, %rd28572;
	shr.u64 	%rd28573, %rd47136, 63;
	and.b64  	%rd28574, %rd47137, 4294967295;
	add.s64 	%rd28575, %rd28573, %rd20;
	sub.s64 	%rd47137, %rd28574, %rd28575;
	shr.u64 	%rd28576, %rd47137, 63;
	and.b64  	%rd28577, %rd47138, 4294967295;
	add.s64 	%rd28578, %rd28576, %rd21;
	sub.s64 	%rd47138, %rd28577, %rd28578;
$L__BB4_214:
	cvt.u32.u64 	%r4473, %rd21;
	shl.b32 	%r6464, %r6463, 1;
	shr.u32 	%r4474, %r6463, 31;
	cvt.u64.u32 	%rd28580, %r4474;
	shl.b64 	%rd28581, %rd47132, 1;
	and.b64  	%rd28582, %rd28581, 8589934590;
	or.b64  	%rd47139, %rd28582, %rd28580;
	cvt.u32.u64 	%r262, %rd47139;
	shr.u64 	%rd28583, %rd28582, 32;
	shl.b64 	%rd28584, %rd47133, 1;
	and.b64  	%rd28585, %rd28584, 8589934590;
	or.b64  	%rd47140, %rd28583, %rd28585;
	cvt.u32.u64 	%r263, %rd47140;
	shr.u64 	%rd28586, %rd28585, 32;
	shl.b64 	%rd28587, %rd47134, 1;
	and.b64  	%rd28588, %rd28587, 8589934590;
	or.b64  	%rd47141, %rd28586, %rd28588;
	cvt.u32.u64 	%r264, %rd47141;
	shr.u64 	%rd28589, %rd28588, 32;
	shl.b64 	%rd28590, %rd47135, 1;
	and.b64  	%rd28591, %rd28590, 8589934590;
	or.b64  	%rd47142, %rd28589, %rd28591;
	cvt.u32.u64 	%r265, %rd47142;
	shr.u64 	%rd28592, %rd28591, 32;
	shl.b64 	%rd28593, %rd47136, 1;
	and.b64  	%rd28594, %rd28593, 8589934590;
	or.b64  	%rd47143, %rd28592, %rd28594;
	cvt.u32.u64 	%r266, %rd47143;
	shr.u64 	%rd28595, %rd28594, 32;
	shl.b64 	%rd28596, %rd47137, 1;
	and.b64  	%rd28597, %rd28596, 8589934590;
	or.b64  	%rd47144, %rd28595, %rd28597;
	cvt.u32.u64 	%r267, %rd47144;
	shr.u64 	%rd28598, %rd28597, 32;
	shl.b64 	%rd28600, %rd47138, 1;
	and.b64  	%rd28601, %rd28600, 8589934590;
	or.b64  	%rd47145, %rd28598, %rd28601;
	cvt.u32.u64 	%r268, %rd47145;
	setp.gt.u64 	%p1176, %rd47145, 4294967295;
	setp.lt.u32 	%p1177, %r4473, %r268;
	or.pred  	%p1178, %p1176, %p1177;
	@%p1178 bra 	$L__BB4_228;
	cvt.u32.u64 	%r4475, %rd21;
	setp.gt.u32 	%p1179, %r4475, %r268;
	@%p1179 bra 	$L__BB4_229;
	cvt.u32.u64 	%r4476, %rd20;
	setp.lt.u32 	%p1180, %r4476, %r267;
	@%p1180 bra 	$L__BB4_228;
	cvt.u32.u64 	%r4477, %rd20;
	setp.gt.u32 	%p1181, %r4477, %r267;
	@%p1181 bra 	$L__BB4_229;
	cvt.u32.u64 	%r4478, %rd19;
	setp.lt.u32 	%p1182, %r4478, %r266;
	@%p1182 bra 	$L__BB4_228;
	cvt.u32.u64 	%r4479, %rd19;
	setp.gt.u32 	%p1183, %r4479, %r266;
	@%p1183 bra 	$L__BB4_229;
	cvt.u32.u64 	%r4480, %rd18;
	setp.lt.u32 	%p1184, %r4480, %r265;
	@%p1184 bra 	$L__BB4_228;
	cvt.u32.u64 	%r4481, %rd18;
	setp.gt.u32 	%p1185, %r4481, %r265;
	@%p1185 bra 	$L__BB4_229;
	cvt.u32.u64 	%r4482, %rd17;
	setp.lt.u32 	%p1186, %r4482, %r264;
	@%p1186 bra 	$L__BB4_228;
	cvt.u32.u64 	%r4483, %rd17;
	setp.gt.u32 	%p1187, %r4483, %r264;
	@%p1187 bra 	$L__BB4_229;
	cvt.u32.u64 	%r4484, %rd16;
	setp.lt.u32 	%p1188, %r4484, %r263;
	@%p1188 bra 	$L__BB4_228;
	cvt.u32.u64 	%r4485, %rd16;
	setp.gt.u32 	%p1189, %r4485, %r263;
	@%p1189 bra 	$L__BB4_229;
	cvt.u32.u64 	%r4486, %rd15;
	setp.lt.u32 	%p1190, %r4486, %r262;
	@%p1190 bra 	$L__BB4_228;
	cvt.u32.u64 	%r4487, %rd15;
	cvt.u32.u64 	%r4488, %rd14;
	setp.gt.u32 	%p1191, %r4487, %r262;
	setp.lt.u32 	%p1192, %r6464, %r4488;
	or.pred  	%p1193, %p1191, %p1192;
	@%p1193 bra 	$L__BB4_229;
$L__BB4_228:
	cvt.u64.u32 	%rd28603, %r6464;
	sub.s64 	%rd28604, %rd28603, %rd14;
	shr.u64 	%rd28605, %rd28604, 63;
	cvt.u32.u64 	%r6464, %rd28604;
	and.b64  	%rd28606, %rd47139, 4294967295;
	add.s64 	%rd28607, %rd28605, %rd15;
	sub.s64 	%rd47139, %rd28606, %rd28607;
	shr.u64 	%rd28608, %rd47139, 63;
	and.b64  	%rd28609, %rd47140, 4294967295;
	add.s64 	%rd28610, %rd28608, %rd16;
	sub.s64 	%rd47140, %rd28609, %rd28610;
	shr.u64 	%rd28611, %rd47140, 63;
	and.b64  	%rd28612, %rd47141, 4294967295;
	add.s64 	%rd28613, %rd28611, %rd17;
	sub.s64 	%rd47141, %rd28612, %rd28613;
	shr.u64 	%rd28614, %rd47141, 63;
	and.b64  	%rd28615, %rd47142, 4294967295;
	add.s64 	%rd28616, %rd28614, %rd18;
	sub.s64 	%rd47142, %rd28615, %rd28616;
	shr.u64 	%rd28617, %rd47142, 63;
	and.b64  	%rd28618, %rd47143, 4294967295;
	add.s64 	%rd28619, %rd28617, %rd19;
	sub.s64 	%rd47143, %rd28618, %rd28619;
	shr.u64 	%rd28620, %rd47143, 63;
	and.b64  	%rd28621, %rd47144, 4294967295;
	add.s64 	%rd28622, %rd28620, %rd20;
	sub.s64 	%rd47144, %rd28621, %rd28622;
	shr.u64 	%rd28623, %rd47144, 63;
	and.b64  	%rd28624, %rd47145, 4294967295;
	add.s64 	%rd28625, %rd28623, %rd21;
	sub.s64 	%rd47145, %rd28624, %rd28625;
$L__BB4_229:
	cvt.u32.u64 	%r4489, %rd21;
	mul.lo.s64 	%rd28626, %rd311, %rd311;
	cvt.u32.u64 	%r4490, %rd28626;
	shr.u64 	%rd28627, %rd28626, 32;
	mul.lo.s64 	%rd28628, %rd312, %rd311;
	add.s64 	%rd28629, %rd28627, %rd28628;
	shr.u64 	%rd28630, %rd28629, 32;
	mul.lo.s64 	%rd28631, %rd313, %rd311;
	add.s64 	%rd28632, %rd28630, %rd28631;
	shr.u64 	%rd28633, %rd28632, 32;
	mul.lo.s64 	%rd28634, %rd314, %rd311;
	add.s64 	%rd28635, %rd28633, %rd28634;
	shr.u64 	%rd28636, %rd28635, 32;
	mul.lo.s64 	%rd28637, %rd315, %rd311;
	add.s64 	%rd28638, %rd28636, %rd28637;
	shr.u64 	%rd28639, %rd28638, 32;
	mul.lo.s64 	%rd28640, %rd316, %rd311;
	add.s64 	%rd28641, %rd28639, %rd28640;
	shr.u64 	%rd28642, %rd28641, 32;
	mul.lo.s64 	%rd28643, %rd317, %rd311;
	add.s64 	%rd28644, %rd28642, %rd28643;
	shr.u64 	%rd28645, %rd28644, 32;
	mul.lo.s64 	%rd28646, %rd311, %rd318;
	add.s64 	%rd28647, %rd28645, %rd28646;
	shr.u64 	%rd28648, %rd28647, 32;
	and.b64  	%rd28649, %rd28629, 4294967295;
	add.s64 	%rd28650, %rd28628, %rd28649;
	shr.u64 	%rd28651, %rd28650, 32;
	and.b64  	%rd28652, %rd28632, 4294967295;
	add.s64 	%rd28653, %rd28651, %rd28652;
	mad.lo.s64 	%rd28654, %rd312, %rd312, %rd28653;
	shr.u64 	%rd28655, %rd28654, 32;
	mul.lo.s64 	%rd28656, %rd313, %rd312;
	and.b64  	%rd28657, %rd28635, 4294967295;
	add.s64 	%rd28658, %rd28655, %rd28657;
	add.s64 	%rd28659, %rd28658, %rd28656;
	shr.u64 	%rd28660, %rd28659, 32;
	mul.lo.s64 	%rd28661, %rd314, %rd312;
	and.b64  	%rd28662, %rd28638, 4294967295;
	add.s64 	%rd28663, %rd28660, %rd28662;
	add.s64 	%rd28664, %rd28663, %rd28661;
	shr.u64 	%rd28665, %rd28664, 32;
	mul.lo.s64 	%rd28666, %rd315, %rd312;
	and.b64  	%rd28667, %rd28641, 4294967295;
	add.s64 	%rd28668, %rd28665, %rd28667;
	add.s64 	%rd28669, %rd28668, %rd28666;
	shr.u64 	%rd28670, %rd28669, 32;
	mul.lo.s64 	%rd28671, %rd316, %rd312;
	and.b64  	%rd28672, %rd28644, 4294967295;
	add.s64 	%rd28673, %rd28670, %rd28672;
	add.s64 	%rd28674, %rd28673, %rd28671;
	shr.u64 	%rd28675, %rd28674, 32;
	mul.lo.s64 	%rd28676, %rd317, %rd312;
	and.b64  	%rd28677, %rd28647, 4294967295;
	add.s64 	%rd28678, %rd28675, %rd28677;
	add.s64 	%rd28679, %rd28678, %rd28676;
	shr.u64 	%rd28680, %rd28679, 32;
	mul.lo.s64 	%rd28681, %rd312, %rd318;
	add.s64 	%rd28682, %rd28680, %rd28648;
	add.s64 	%rd28683, %rd28682, %rd28681;
	shr.u64 	%rd28684, %rd28683, 32;
	and.b64  	%rd28685, %rd28654, 4294967295;
	add.s64 	%rd28686, %rd28631, %rd28685;
	shr.u64 	%rd28687, %rd28686, 32;
	and.b64  	%rd28688, %rd28659, 4294967295;
	add.s64 	%rd28689, %rd28687, %rd28688;
	add.s64 	%rd28690, %rd28689, %rd28656;
	shr.u64 	%rd28691, %rd28690, 32;
	and.b64  	%rd28692, %rd28664, 4294967295;
	add.s64 	%rd28693, %rd28691, %rd28692;
	mad.lo.s64 	%rd28694, %rd313, %rd313, %rd28693;
	shr.u64 	%rd28695, %rd28694, 32;
	mul.lo.s64 	%rd28696, %rd314, %rd313;
	and.b64  	%rd28697, %rd28669, 4294967295;
	add.s64 	%rd28698, %rd28695, %rd28697;
	add.s64 	%rd28699, %rd28698, %rd28696;
	shr.u64 	%rd28700, %rd28699, 32;
	mul.lo.s64 	%rd28701, %rd315, %rd313;
	and.b64  	%rd28702, %rd28674, 4294967295;
	add.s64 	%rd28703, %rd28700, %rd28702;
	add.s64 	%rd28704, %rd28703, %rd28701;
	shr.u64 	%rd28705, %rd28704, 32;
	mul.lo.s64 	%rd28706, %rd316, %rd313;
	and.b64  	%rd28707, %rd28679, 4294967295;
	add.s64 	%rd28708, %rd28705, %rd28707;
	add.s64 	%rd28709, %rd28708, %rd28706;
	shr.u64 	%rd28710, %rd28709, 32;
	mul.lo.s64 	%rd28711, %rd317, %rd313;
	and.b64  	%rd28712, %rd28683, 4294967295;
	add.s64 	%rd28713, %rd28710, %rd28712;
	add.s64 	%rd28714, %rd28713, %rd28711;
	shr.u64 	%rd28715, %rd28714, 32;
	mul.lo.s64 	%rd28716, %rd313, %rd318;
	add.s64 	%rd28717, %rd28715, %rd28684;
	add.s64 	%rd28718, %rd28717, %rd28716;
	shr.u64 	%rd28719, %rd28718, 32;
	and.b64  	%rd28720, %rd28690, 4294967295;
	add.s64 	%rd28721, %rd28634, %rd28720;
	shr.u64 	%rd28722, %rd28721, 32;
	and.b64  	%rd28723, %rd28694, 4294967295;
	add.s64 	%rd28724, %rd28722, %rd28723;
	add.s64 	%rd28725, %rd28724, %rd28661;
	shr.u64 	%rd28726, %rd28725, 32;
	and.b64  	%rd28727, %rd28699, 4294967295;
	add.s64 	%rd28728, %rd28726, %rd28727;
	add.s64 	%rd28729, %rd28728, %rd28696;
	shr.u64 	%rd28730, %rd28729, 32;
	and.b64  	%rd28731, %rd28704, 4294967295;
	add.s64 	%rd28732, %rd28730, %rd28731;
	mad.lo.s64 	%rd28733, %rd314, %rd314, %rd28732;
	shr.u64 	%rd28734, %rd28733, 32;
	mul.lo.s64 	%rd28735, %rd315, %rd314;
	and.b64  	%rd28736, %rd28709, 4294967295;
	add.s64 	%rd28737, %rd28734, %rd28736;
	add.s64 	%rd28738, %rd28737, %rd28735;
	shr.u64 	%rd28739, %rd28738, 32;
	mul.lo.s64 	%rd28740, %rd316, %rd314;
	and.b64  	%rd28741, %rd28714, 4294967295;
	add.s64 	%rd28742, %rd28739, %rd28741;
	add.s64 	%rd28743, %rd28742, %rd28740;
	shr.u64 	%rd28744, %rd28743, 32;
	mul.lo.s64 	%rd28745, %rd317, %rd314;
	and.b64  	%rd28746, %rd28718, 4294967295;
	add.s64 	%rd28747, %rd28744, %rd28746;
	add.s64 	%rd28748, %rd28747, %rd28745;
	shr.u64 	%rd28749, %rd28748, 32;
	mul.lo.s64 	%rd28750, %rd314, %rd318;
	add.s64 	%rd28751, %rd28749, %rd28719;
	add.s64 	%rd28752, %rd28751, %rd28750;
	shr.u64 	%rd28753, %rd28752, 32;
	and.b64  	%rd28754, %rd28725, 4294967295;
	add.s64 	%rd28755, %rd28637, %rd28754;
	shr.u64 	%rd28756, %rd28755, 32;
	and.b64  	%rd28757, %rd28729, 4294967295;
	add.s64 	%rd28758, %rd28756, %rd28757;
	add.s64 	%rd28759, %rd28758, %rd28666;
	shr.u64 	%rd28760, %rd28759, 32;
	and.b64  	%rd28761, %rd28733, 4294967295;
	add.s64 	%rd28762, %rd28760, %rd28761;
	add.s64 	%rd28763, %rd28762, %rd28701;
	shr.u64 	%rd28764, %rd28763, 32;
	and.b64  	%rd28765, %rd28738, 4294967295;
	add.s64 	%rd28766, %rd28764, %rd28765;
	add.s64 	%rd28767, %rd28766, %rd28735;
	shr.u64 	%rd28768, %rd28767, 32;
	and.b64  	%rd28769, %rd28743, 4294967295;
	add.s64 	%rd28770, %rd28768, %rd28769;
	mad.lo.s64 	%rd28771, %rd315, %rd315, %rd28770;
	shr.u64 	%rd28772, %rd28771, 32;
	mul.lo.s64 	%rd28773, %rd316, %rd315;
	and.b64  	%rd28774, %rd28748, 4294967295;
	add.s64 	%rd28775, %rd28772, %rd28774;
	add.s64 	%rd28776, %rd28775, %rd28773;
	shr.u64 	%rd28777, %rd28776, 32;
	mul.lo.s64 	%rd28778, %rd317, %rd315;
	and.b64  	%rd28779, %rd28752, 4294967295;
	add.s64 	%rd28780, %rd28777, %rd28779;
	add.s64 	%rd28781, %rd28780, %rd28778;
	shr.u64 	%rd28782, %rd28781, 32;
	mul.lo.s64 	%rd28783, %rd315, %rd318;
	add.s64 	%rd28784, %rd28782, %rd28753;
	add.s64 	%rd28785, %rd28784, %rd28783;
	shr.u64 	%rd28786, %rd28785, 32;
	and.b64  	%rd28787, %rd28759, 4294967295;
	add.s64 	%rd28788, %rd28640, %rd28787;
	shr.u64 	%rd28789, %rd28788, 32;
	and.b64  	%rd28790, %rd28763, 4294967295;
	add.s64 	%rd28791, %rd28789, %rd28790;
	add.s64 	%rd28792, %rd28791, %rd28671;
	shr.u64 	%rd28793, %rd28792, 32;
	and.b64  	%rd28794, %rd28767, 4294967295;
	add.s64 	%rd28795, %rd28793, %rd28794;
	add.s64 	%rd28796, %rd28795, %rd28706;
	shr.u64 	%rd28797, %rd28796, 32;
	and.b64  	%rd28798, %rd28771, 4294967295;
	add.s64 	%rd28799, %rd28797, %rd28798;
	add.s64 	%rd28800, %rd28799, %rd28740;
	shr.u64 	%rd28801, %rd28800, 32;
	and.b64  	%rd28802, %rd28776, 4294967295;
	add.s64 	%rd28803, %rd28801, %rd28802;
	add.s64 	%rd28804, %rd28803, %rd28773;
	shr.u64 	%rd28805, %rd28804, 32;
	and.b64  	%rd28806, %rd28781, 4294967295;
	add.s64 	%rd28807, %rd28805, %rd28806;
	mad.lo.s64 	%rd28808, %rd316, %rd316, %rd28807;
	shr.u64 	%rd28809, %rd28808, 32;
	mul.lo.s64 	%rd28810, %rd317, %rd316;
	and.b64  	%rd28811, %rd28785, 4294967295;
	add.s64 	%rd28812, %rd28809, %rd28811;
	add.s64 	%rd28813, %rd28812, %rd28810;
	shr.u64 	%rd28814, %rd28813, 32;
	mul.lo.s64 	%rd28815, %rd316, %rd318;
	add.s64 	%rd28816, %rd28814, %rd28786;
	add.s64 	%rd28817, %rd28816, %rd28815;
	shr.u64 	%rd28818, %rd28817, 32;
	and.b64  	%rd28819, %rd28792, 4294967295;
	add.s64 	%rd28820, %rd28643, %rd28819;
	shr.u64 	%rd28821, %rd28820, 32;
	and.b64  	%rd28822, %rd28796, 4294967295;
	add.s64 	%rd28823, %rd28821, %rd28822;
	add.s64 	%rd28824, %rd28823, %rd28676;
	shr.u64 	%rd28825, %rd28824, 32;
	and.b64  	%rd28826, %rd28800, 4294967295;
	add.s64 	%rd28827, %rd28825, %rd28826;
	add.s64 	%rd28828, %rd28827, %rd28711;
	shr.u64 	%rd28829, %rd28828, 32;
	and.b64  	%rd28830, %rd28804, 4294967295;
	add.s64 	%rd28831, %rd28829, %rd28830;
	add.s64 	%rd28832, %rd28831, %rd28745;
	shr.u64 	%rd28833, %rd28832, 32;
	and.b64  	%rd28834, %rd28808, 4294967295;
	add.s64 	%rd28835, %rd28833, %rd28834;
	add.s64 	%rd28836, %rd28835, %rd28778;
	shr.u64 	%rd28837, %rd28836, 32;
	and.b64  	%rd28838, %rd28813, 4294967295;
	add.s64 	%rd28839, %rd28837, %rd28838;
	add.s64 	%rd28840, %rd28839, %rd28810;
	shr.u64 	%rd28841, %rd28840, 32;
	and.b64  	%rd28842, %rd28817, 4294967295;
	add.s64 	%rd28843, %rd28841, %rd28842;
	mad.lo.s64 	%rd28844, %rd317, %rd317, %rd28843;
	shr.u64 	%rd28845, %rd28844, 32;
	mul.lo.s64 	%rd28846, %rd317, %rd318;
	add.s64 	%rd28847, %rd28845, %rd28818;
	add.s64 	%rd28848, %rd28847, %rd28846;
	shr.u64 	%rd28849, %rd28848, 32;
	and.b64  	%rd28850, %rd28824, 4294967295;
	add.s64 	%rd28851, %rd28646, %rd28850;
	shr.u64 	%rd28852, %rd28851, 32;
	and.b64  	%rd28853, %rd28828, 4294967295;
	add.s64 	%rd28854, %rd28852, %rd28853;
	add.s64 	%rd28855, %rd28854, %rd28681;
	shr.u64 	%rd28856, %rd28855, 32;
	and.b64  	%rd28857, %rd28832, 4294967295;
	add.s64 	%rd28858, %rd28856, %rd28857;
	add.s64 	%rd28859, %rd28858, %rd28716;
	shr.u64 	%rd28860, %rd28859, 32;
	and.b64  	%rd28861, %rd28836, 4294967295;
	add.s64 	%rd28862, %rd28860, %rd28861;
	add.s64 	%rd28863, %rd28862, %rd28750;
	shr.u64 	%rd28864, %rd28863, 32;
	and.b64  	%rd28865, %rd28840, 4294967295;
	add.s64 	%rd28866, %rd28864, %rd28865;
	add.s64 	%rd28867, %rd28866, %rd28783;
	shr.u64 	%rd28868, %rd28867, 32;
	and.b64  	%rd28869, %rd28844, 4294967295;
	add.s64 	%rd28870, %rd28868, %rd28869;
	add.s64 	%rd28871, %rd28870, %rd28815;
	shr.u64 	%rd28872, %rd28871, 32;
	and.b64  	%rd28873, %rd28848, 4294967295;
	add.s64 	%rd28874, %rd28872, %rd28873;
	add.s64 	%rd28875, %rd28874, %rd28846;
	shr.u64 	%rd28876, %rd28875, 32;
	add.s64 	%rd28877, %rd28876, %rd28849;
	mad.lo.s64 	%rd28878, %rd318, %rd318, %rd28877;
	{ .reg .b32 tmp; mov.b64 {tmp, %r4491}, %rd28878; }
	mul.lo.s32 	%r4492, %r86, %r4490;
	cvt.u64.u32 	%rd28879, %r4492;
	and.b64  	%rd28880, %rd28626, 4294967295;
	mad.lo.s64 	%rd28881, %rd14, %rd28879, %rd28880;
	shr.u64 	%rd28882, %rd28881, 32;
	and.b64  	%rd28883, %rd28650, 4294967295;
	add.s64 	%rd28884, %rd28882, %rd28883;
	mad.lo.s64 	%rd28885, %rd15, %rd28879, %rd28884;
	cvt.u32.u64 	%r4493, %rd28885;
	shr.u64 	%rd28886, %rd28885, 32;
	and.b64  	%rd28887, %rd28686, 4294967295;
	add.s64 	%rd28888, %rd28886, %rd28887;
	mad.lo.s64 	%rd28889, %rd16, %rd28879, %rd28888;
	shr.u64 	%rd28890, %rd28889, 32;
	and.b64  	%rd28891, %rd28721, 4294967295;
	add.s64 	%rd28892, %rd28890, %rd28891;
	mad.lo.s64 	%rd28893, %rd17, %rd28879, %rd28892;
	shr.u64 	%rd28894, %rd28893, 32;
	and.b64  	%rd28895, %rd28755, 4294967295;
	add.s64 	%rd28896, %rd28894, %rd28895;
	mad.lo.s64 	%rd28897, %rd18, %rd28879, %rd28896;
	shr.u64 	%rd28898, %rd28897, 32;
	and.b64  	%rd28899, %rd28788, 4294967295;
	add.s64 	%rd28900, %rd28898, %rd28899;
	mad.lo.s64 	%rd28901, %rd19, %rd28879, %rd28900;
	shr.u64 	%rd28902, %rd28901, 32;
	and.b64  	%rd28903, %rd28820, 4294967295;
	add.s64 	%rd28904, %rd28902, %rd28903;
	mad.lo.s64 	%rd28905, %rd20, %rd28879, %rd28904;
	shr.u64 	%rd28906, %rd28905, 32;
	and.b64  	%rd28907, %rd28851, 4294967295;
	add.s64 	%rd28908, %rd28906, %rd28907;
	mad.lo.s64 	%rd28909, %rd21, %rd28879, %rd28908;
	shr.u64 	%rd28910, %rd28909, 32;
	and.b64  	%rd28911, %rd28855, 4294967295;
	add.s64 	%rd28912, %rd28910, %rd28911;
	shr.u64 	%rd28913, %rd28912, 32;
	and.b64  	%rd28914, %rd28859, 4294967295;
	add.s64 	%rd28915, %rd28913, %rd28914;
	shr.u64 	%rd28916, %rd28915, 32;
	and.b64  	%rd28917, %rd28863, 4294967295;
	add.s64 	%rd28918, %rd28916, %rd28917;
	shr.u64 	%rd28919, %rd28918, 32;
	and.b64  	%rd28920, %rd28867, 4294967295;
	add.s64 	%rd28921, %rd28919, %rd28920;
	shr.u64 	%rd28922, %rd28921, 32;
	and.b64  	%rd28923, %rd28871, 4294967295;
	add.s64 	%rd28924, %rd28922, %rd28923;
	shr.u64 	%rd28925, %rd28924, 32;
	and.b64  	%rd28926, %rd28875, 4294967295;
	add.s64 	%rd28927, %rd28925, %rd28926;
	shr.u64 	%rd28928, %rd28927, 32;
	and.b64  	%rd28929, %rd28878, 4294967295;
	add.s64 	%rd28930, %rd28928, %rd28929;
	{ .reg .b32 tmp; mov.b64 {tmp, %r4494}, %rd28930; }
	add.s32 	%r4495, %r4491, %r4494;
	mul.lo.s32 	%r4496, %r86, %r4493;
	cvt.u64.u32 	%rd28931, %r4496;
	and.b64  	%rd28932, %rd28885, 4294967295;
	mad.lo.s64 	%rd28933, %rd14, %rd28931, %rd28932;
	shr.u64 	%rd28934, %rd28933, 32;
	and.b64  	%rd28935, %rd28889, 4294967295;
	add.s64 	%rd28936, %rd28934, %rd28935;
	mad.lo.s64 	%rd28937, %rd15, %rd28931, %rd28936;
	cvt.u32.u64 	%r4497, %rd28937;
	shr.u64 	%rd28938, %rd28937, 32;
	and.b64  	%rd28939, %rd28893, 4294967295;
	add.s64 	%rd28940, %rd28938, %rd28939;
	mad.lo.s64 	%rd28941, %rd16, %rd28931, %rd28940;
	shr.u64 	%rd28942, %rd28941, 32;
	and.b64  	%rd28943, %rd28897, 4294967295;
	add.s64 	%rd28944, %rd28942, %rd28943;
	mad.lo.s64 	%rd28945, %rd17, %rd28931, %rd28944;
	shr.u64 	%rd28946, %rd28945, 32;
	and.b64  	%rd28947, %rd28901, 4294967295;
	add.s64 	%rd28948, %rd28946, %rd28947;
	mad.lo.s64 	%rd28949, %rd18, %rd28931, %rd28948;
	shr.u64 	%rd28950, %rd28949, 32;
	and.b64  	%rd28951, %rd28905, 4294967295;
	add.s64 	%rd28952, %rd28950, %rd28951;
	mad.lo.s64 	%rd28953, %rd19, %rd28931, %rd28952;
	shr.u64 	%rd28954, %rd28953, 32;
	and.b64  	%rd28955, %rd28909, 4294967295;
	add.s64 	%rd28956, %rd28954, %rd28955;
	mad.lo.s64 	%rd28957, %rd20, %rd28931, %rd28956;
	shr.u64 	%rd28958, %rd28957, 32;
	and.b64  	%rd28959, %rd28912, 4294967295;
	add.s64 	%rd28960, %rd28958, %rd28959;
	mad.lo.s64 	%rd28961, %rd21, %rd28931, %rd28960;
	shr.u64 	%rd28962, %rd28961, 32;
	and.b64  	%rd28963, %rd28915, 4294967295;
	add.s64 	%rd28964, %rd28962, %rd28963;
	shr.u64 	%rd28965, %rd28964, 32;
	and.b64  	%rd28966, %rd28918, 4294967295;
	add.s64 	%rd28967, %rd28965, %rd28966;
	shr.u64 	%rd28968, %rd28967, 32;
	and.b64  	%rd28969, %rd28921, 4294967295;
	add.s64 	%rd28970, %rd28968, %rd28969;
	shr.u64 	%rd28971, %rd28970, 32;
	and.b64  	%rd28972, %rd28924, 4294967295;
	add.s64 	%rd28973, %rd28971, %rd28972;
	shr.u64 	%rd28974, %rd28973, 32;
	and.b64  	%rd28975, %rd28927, 4294967295;
	add.s64 	%rd28976, %rd28974, %rd28975;
	shr.u64 	%rd28977, %rd28976, 32;
	and.b64  	%rd28978, %rd28930, 4294967295;
	add.s64 	%rd28979, %rd28977, %rd28978;
	{ .reg .b32 tmp; mov.b64 {tmp, %r4498}, %rd28979; }
	add.s32 	%r4499, %r4495, %r4498;
	mul.lo.s32 	%r4500, %r86, %r4497;
	cvt.u64.u32 	%rd28980, %r4500;
	and.b64  	%rd28981, %rd28937, 4294967295;
	mad.lo.s64 	%rd28982, %rd14, %rd28980, %rd28981;
	shr.u64 	%rd28983, %rd28982, 32;
	and.b64  	%rd28984, %rd28941, 4294967295;
	add.s64 	%rd28985, %rd28983, %rd28984;
	mad.lo.s64 	%rd28986, %rd15, %rd28980, %rd28985;
	cvt.u32.u64 	%r4501, %rd28986;
	shr.u64 	%rd28987, %rd28986, 32;
	and.b64  	%rd28988, %rd28945, 4294967295;
	add.s64 	%rd28989, %rd28987, %rd28988;
	mad.lo.s64 	%rd28990, %rd16, %rd28980, %rd28989;
	shr.u64 	%rd28991, %rd28990, 32;
	and.b64  	%rd28992, %rd28949, 4294967295;
	add.s64 	%rd28993, %rd28991, %rd28992;
	mad.lo.s64 	%rd28994, %rd17, %rd28980, %rd28993;
	shr.u64 	%rd28995, %rd28994, 32;
	and.b64  	%rd28996, %rd28953, 4294967295;
	add.s64 	%rd28997, %rd28995, %rd28996;
	mad.lo.s64 	%rd28998, %rd18, %rd28980, %rd28997;
	shr.u64 	%rd28999, %rd28998, 32;
	and.b64  	%rd29000, %rd28957, 4294967295;
	add.s64 	%rd29001, %rd28999, %rd29000;
	mad.lo.s64 	%rd29002, %rd19, %rd28980, %rd29001;
	shr.u64 	%rd29003, %rd29002, 32;
	and.b64  	%rd29004, %rd28961, 4294967295;
	add.s64 	%rd29005, %rd29003, %rd29004;
	mad.lo.s64 	%rd29006, %rd20, %rd28980, %rd29005;
	shr.u64 	%rd29007, %rd29006, 32;
	and.b64  	%rd29008, %rd28964, 4294967295;
	add.s64 	%rd29009, %rd29007, %rd29008;
	mad.lo.s64 	%rd29010, %rd21, %rd28980, %rd29009;
	shr.u64 	%rd29011, %rd29010, 32;
	and.b64  	%rd29012, %rd28967, 4294967295;
	add.s64 	%rd29013, %rd29011, %rd29012;
	shr.u64 	%rd29014, %rd29013, 32;
	and.b64  	%rd29015, %rd28970, 4294967295;
	add.s64 	%rd29016, %rd29014, %rd29015;
	shr.u64 	%rd29017, %rd29016, 32;
	and.b64  	%rd29018, %rd28973, 4294967295;
	add.s64 	%rd29019, %rd29017, %rd29018;
	shr.u64 	%rd29020, %rd29019, 32;
	and.b64  	%rd29021, %rd28976, 4294967295;
	add.s64 	%rd29022, %rd29020, %rd29021;
	shr.u64 	%rd29023, %rd29022, 32;
	and.b64  	%rd29024, %rd28979, 4294967295;
	add.s64 	%rd29025, %rd29023, %rd29024;
	{ .reg .b32 tmp; mov.b64 {tmp, %r4502}, %rd29025; }
	add.s32 	%r4503, %r4499, %r4502;
	mul.lo.s32 	%r4504, %r86, %r4501;
	cvt.u64.u32 	%rd29026, %r4504;
	and.b64  	%rd29027, %rd28986, 4294967295;
	mad.lo.s64 	%rd29028, %rd14, %rd29026, %rd29027;
	shr.u64 	%rd29029, %rd29028, 32;
	and.b64  	%rd29030, %rd28990, 4294967295;
	add.s64 	%rd29031, %rd29029, %rd29030;
	mad.lo.s64 	%rd29032, %rd15, %rd29026, %rd29031;
	cvt.u32.u64 	%r4505, %rd29032;
	shr.u64 	%rd29033, %rd29032, 32;
	and.b64  	%rd29034, %rd28994, 4294967295;
	add.s64 	%rd29035, %rd29033, %rd29034;
	mad.lo.s64 	%rd29036, %rd16, %rd29026, %rd29035;
	shr.u64 	%rd29037, %rd29036, 32;
	and.b64  	%rd29038, %rd28998, 4294967295;
	add.s64 	%rd29039, %rd29037, %rd29038;
	mad.lo.s64 	%rd29040, %rd17, %rd29026, %rd29039;
	shr.u64 	%rd29041, %rd29040, 32;
	and.b64  	%rd29042, %rd29002, 4294967295;
	add.s64 	%rd29043, %rd29041, %rd29042;
	mad.lo.s64 	%rd29044, %rd18, %rd29026, %rd29043;
	shr.u64 	%rd29045, %rd29044, 32;
	and.b64  	%rd29046, %rd29006, 4294967295;
	add.s64 	%rd29047, %rd29045, %rd29046;
	mad.lo.s64 	%rd29048, %rd19, %rd29026, %rd29047;
	shr.u64 	%rd29049, %rd29048, 32;
	and.b64  	%rd29050, %rd29010, 4294967295;
	add.s64 	%rd29051, %rd29049, %rd29050;
	mad.lo.s64 	%rd29052, %rd20, %rd29026, %rd29051;
	shr.u64 	%rd29053, %rd29052, 32;
	and.b64  	%rd29054, %rd29013, 4294967295;
	add.s64 	%rd29055, %rd29053, %rd29054;
	mad.lo.s64 	%rd29056, %rd21, %rd29026, %rd29055;
	shr.u64 	%rd29057, %rd29056, 32;
	and.b64  	%rd29058, %rd29016, 4294967295;
	add.s64 	%rd29059, %rd29057, %rd29058;
	shr.u64 	%rd29060, %rd29059, 32;
	and.b64  	%rd29061, %rd29019, 4294967295;
	add.s64 	%rd29062, %rd29060, %rd29061;
	shr.u64 	%rd29063, %rd29062, 32;
	and.b64  	%rd29064, %rd29022, 4294967295;
	add.s64 	%rd29065, %rd29063, %rd29064;
	shr.u64 	%rd29066, %rd29065, 32;
	and.b64  	%rd29067, %rd29025, 4294967295;
	add.s64 	%rd29068, %rd29066, %rd29067;
	{ .reg .b32 tmp; mov.b64 {tmp, %r4506}, %rd29068; }
	add.s32 	%r4507, %r4503, %r4506;
	mul.lo.s32 	%r4508, %r86, %r4505;
	cvt.u64.u32 	%rd29069, %r4508;
	and.b64  	%rd29070, %rd29032, 4294967295;
	mad.lo.s64 	%rd29071, %rd14, %rd29069, %rd29070;
	shr.u64 	%rd29072, %rd29071, 32;
	and.b64  	%rd29073, %rd29036, 4294967295;
	add.s64 	%rd29074, %rd29072, %rd29073;
	mad.lo.s64 	%rd29075, %rd15, %rd29069, %rd29074;
	cvt.u32.u64 	%r4509, %rd29075;
	shr.u64 	%rd29076, %rd29075, 32;
	and.b64  	%rd29077, %rd29040, 4294967295;
	add.s64 	%rd29078, %rd29076, %rd29077;
	mad.lo.s64 	%rd29079, %rd16, %rd29069, %rd29078;
	shr.u64 	%rd29080, %rd29079, 32;
	and.b64  	%rd29081, %rd29044, 4294967295;
	add.s64 	%rd29082, %rd29080, %rd29081;
	mad.lo.s64 	%rd29083, %rd17, %rd29069, %rd29082;
	shr.u64 	%rd29084, %rd29083, 32;
	and.b64  	%rd29085, %rd29048, 4294967295;
	add.s64 	%rd29086, %rd29084, %rd29085;
	mad.lo.s64 	%rd29087, %rd18, %rd29069, %rd29086;
	shr.u64 	%rd29088, %rd29087, 32;
	and.b64  	%rd29089, %rd29052, 4294967295;
	add.s64 	%rd29090, %rd29088, %rd29089;
	mad.lo.s64 	%rd29091, %rd19, %rd29069, %rd29090;
	shr.u64 	%rd29092, %rd29091, 32;
	and.b64  	%rd29093, %rd29056, 4294967295;
	add.s64 	%rd29094, %rd29092, %rd29093;
	mad.lo.s64 	%rd29095, %rd20, %rd29069, %rd29094;
	shr.u64 	%rd29096, %rd29095, 32;
	and.b64  	%rd29097, %rd29059, 4294967295;
	add.s64 	%rd29098, %rd29096, %rd29097;
	mad.lo.s64 	%rd29099, %rd21, %rd29069, %rd29098;
	shr.u64 	%rd29100, %rd29099, 32;
	and.b64  	%rd29101, %rd29062, 4294967295;
	add.s64 	%rd29102, %rd29100, %rd29101;
	shr.u64 	%rd29103, %rd29102, 32;
	and.b64  	%rd29104, %rd29065, 4294967295;
	add.s64 	%rd29105, %rd29103, %rd29104;
	shr.u64 	%rd29106, %rd29105, 32;
	and.b64  	%rd29107, %rd29068, 4294967295;
	add.s64 	%rd29108, %rd29106, %rd29107;
	{ .reg .b32 tmp; mov.b64 {tmp, %r4510}, %rd29108; }
	add.s32 	%r4511, %r4507, %r4510;
	mul.lo.s32 	%r4512, %r86, %r4509;
	cvt.u64.u32 	%rd29109, %r4512;
	and.b64  	%rd29110, %rd29075, 4294967295;
	mad.lo.s64 	%rd29111, %rd14, %rd29109, %rd29110;
	shr.u64 	%rd29112, %rd29111, 32;
	and.b64  	%rd29113, %rd29079, 4294967295;
	add.s64 	%rd29114, %rd29112, %rd29113;
	mad.lo.s64 	%rd29115, %rd15, %rd29109, %rd29114;
	cvt.u32.u64 	%r4513, %rd29115;
	shr.u64 	%rd29116, %rd29115, 32;
	and.b64  	%rd29117, %rd29083, 4294967295;
	add.s64 	%rd29118, %rd29116, %rd29117;
	mad.lo.s64 	%rd29119, %rd16, %rd29109, %rd29118;
	shr.u64 	%rd29120, %rd29119, 32;
	and.b64  	%rd29121, %rd29087, 4294967295;
	add.s64 	%rd29122, %rd29120, %rd29121;
	mad.lo.s64 	%rd29123, %rd17, %rd29109, %rd29122;
	shr.u64 	%rd29124, %rd29123, 32;
	and.b64  	%rd29125, %rd29091, 4294967295;
	add.s64 	%rd29126, %rd29124, %rd29125;
	mad.lo.s64 	%rd29127, %rd18, %rd29109, %rd29126;
	shr.u64 	%rd29128, %rd29127, 32;
	and.b64  	%rd29129, %rd29095, 4294967295;
	add.s64 	%rd29130, %rd29128, %rd29129;
	mad.lo.s64 	%rd29131, %rd19, %rd29109, %rd29130;
	shr.u64 	%rd29132, %rd29131, 32;
	and.b64  	%rd29133, %rd29099, 4294967295;
	add.s64 	%rd29134, %rd29132, %rd29133;
	mad.lo.s64 	%rd29135, %rd20, %rd29109, %rd29134;
	shr.u64 	%rd29136, %rd29135, 32;
	and.b64  	%rd29137, %rd29102, 4294967295;
	add.s64 	%rd29138, %rd29136, %rd29137;
	mad.lo.s64 	%rd29139, %rd21, %rd29109, %rd29138;
	shr.u64 	%rd29140, %rd29139, 32;
	and.b64  	%rd29141, %rd29105, 4294967295;
	add.s64 	%rd29142, %rd29140, %rd29141;
	shr.u64 	%rd29143, %rd29142, 32;
	and.b64  	%rd29144, %rd29108, 4294967295;
	add.s64 	%rd29145, %rd29143, %rd29144;
	{ .reg .b32 tmp; mov.b64 {tmp, %r4514}, %rd29145; }
	add.s32 	%r4515, %r4511, %r4514;
	mul.lo.s32 	%r4516, %r86, %r4513;
	cvt.u64.u32 	%rd29146, %r4516;
	and.b64  	%rd29147, %rd29115, 4294967295;
	mad.lo.s64 	%rd29148, %rd14, %rd29146, %rd29147;
	shr.u64 	%rd29149, %rd29148, 32;
	and.b64  	%rd29150, %rd29119, 4294967295;
	add.s64 	%rd29151, %rd29149, %rd29150;
	mad.lo.s64 	%rd29152, %rd15, %rd29146, %rd29151;
	cvt.u32.u64 	%r4517, %rd29152;
	shr.u64 	%rd29153, %rd29152, 32;
	and.b64  	%rd29154, %rd29123, 4294967295;
	add.s64 	%rd29155, %rd29153, %rd29154;
	mad.lo.s64 	%rd29156, %rd16, %rd29146, %rd29155;
	shr.u64 	%rd29157, %rd29156, 32;
	and.b64  	%rd29158, %rd29127, 4294967295;
	add.s64 	%rd29159, %rd29157, %rd29158;
	mad.lo.s64 	%rd29160, %rd17, %rd29146, %rd29159;
	shr.u64 	%rd29161, %rd29160, 32;
	and.b64  	%rd29162, %rd29131, 4294967295;
	add.s64 	%rd29163, %rd29161, %rd29162;
	mad.lo.s64 	%rd29164, %rd18, %rd29146, %rd29163;
	shr.u64 	%rd29165, %rd29164, 32;
	and.b64  	%rd29166, %rd29135, 4294967295;
	add.s64 	%rd29167, %rd29165, %rd29166;
	mad.lo.s64 	%rd29168, %rd19, %rd29146, %rd29167;
	shr.u64 	%rd29169, %rd29168, 32;
	and.b64  	%rd29170, %rd29139, 4294967295;
	add.s64 	%rd29171, %rd29169, %rd29170;
	mad.lo.s64 	%rd29172, %rd20, %rd29146, %rd29171;
	shr.u64 	%rd29173, %rd29172, 32;
	and.b64  	%rd29174, %rd29142, 4294967295;
	add.s64 	%rd29175, %rd29173, %rd29174;
	mad.lo.s64 	%rd29176, %rd21, %rd29146, %rd29175;
	shr.u64 	%rd29177, %rd29176, 32;
	and.b64  	%rd29178, %rd29145, 4294967295;
	add.s64 	%rd29179, %rd29177, %rd29178;
	{ .reg .b32 tmp; mov.b64 {tmp, %r4518}, %rd29179; }
	add.s32 	%r4519, %r4515, %r4518;
	mul.lo.s32 	%r4520, %r86, %r4517;
	cvt.u64.u32 	%rd29180, %r4520;
	and.b64  	%rd29181, %rd29152, 4294967295;
	mad.lo.s64 	%rd29182, %rd14, %rd29180, %rd29181;
	shr.u64 	%rd29183, %rd29182, 32;
	and.b64  	%rd29184, %rd29156, 4294967295;
	add.s64 	%rd29185, %rd29183, %rd29184;
	mad.lo.s64 	%rd380, %rd15, %rd29180, %rd29185;
	cvt.u32.u64 	%r6465, %rd380;
	shr.u64 	%rd29186, %rd380, 32;
	and.b64  	%rd29187, %rd29160, 4294967295;
	add.s64 	%rd29188, %rd29186, %rd29187;
	mad.lo.s64 	%rd47146, %rd16, %rd29180, %rd29188;
	cvt.u32.u64 	%r272, %rd47146;
	shr.u64 	%rd29189, %rd47146, 32;
	and.b64  	%rd29190, %rd29164, 4294967295;
	add.s64 	%rd29191, %rd29189, %rd29190;
	mad.lo.s64 	%rd47147, %rd17, %rd29180, %rd29191;
	cvt.u32.u64 	%r273, %rd47147;
	shr.u64 	%rd29192, %rd47147, 32;
	and.b64  	%rd29193, %rd29168, 4294967295;
	add.s64 	%rd29194, %rd29192, %rd29193;
	mad.lo.s64 	%rd47148, %rd18, %rd29180, %rd29194;
	cvt.u32.u64 	%r274, %rd47148;
	shr.u64 	%rd29195, %rd47148, 32;
	and.b64  	%rd29196, %rd29172, 4294967295;
	add.s64 	%rd29197, %rd29195, %rd29196;
	mad.lo.s64 	%rd47149, %rd19, %rd29180, %rd29197;
	cvt.u32.u64 	%r275, %rd47149;
	shr.u64 	%rd29198, %rd47149, 32;
	and.b64  	%rd29199, %rd29176, 4294967295;
	add.s64 	%rd29200, %rd29198, %rd29199;
	mad.lo.s64 	%rd47150, %rd20, %rd29180, %rd29200;
	cvt.u32.u64 	%r276, %rd47150;
	shr.u64 	%rd29201, %rd47150, 32;
	and.b64  	%rd29202, %rd29179, 4294967295;
	add.s64 	%rd29203, %rd29201, %rd29202;
	mad.lo.s64 	%rd47151, %rd21, %rd29180, %rd29203;
	cvt.u32.u64 	%r277, %rd47151;
	{ .reg .b32 tmp; mov.b64 {tmp, %r4521}, %rd47151; }
	add.s32 	%r6466, %r4519, %r4521;
	setp.gt.u32 	%p1194, %r6466, %r4489;
	@%p1194 bra 	$L__BB4_243;
	cvt.u32.u64 	%r4522, %rd21;
	setp.lt.u32 	%p1195, %r6466, %r4522;
	@%p1195 bra 	$L__BB4_244;
	cvt.u32.u64 	%r4523, %rd20;
	setp.lt.u32 	%p1196, %r4523, %r277;
	@%p1196 bra 	$L__BB4_243;
	cvt.u32.u64 	%r4524, %rd20;
	setp.gt.u32 	%p1197, %r4524, %r277;
	@%p1197 bra 	$L__BB4_244;
	cvt.u32.u64 	%r4525, %rd19;
	setp.lt.u32 	%p1198, %r4525, %r276;
	@%p1198 bra 	$L__BB4_243;
	cvt.u32.u64 	%r4526, %rd19;
	setp.gt.u32 	%p1199, %r4526, %r276;
	@%p1199 bra 	$L__BB4_244;
	cvt.u32.u64 	%r4527, %rd18;
	setp.lt.u32 	%p1200, %r4527, %r275;
	@%p1200 bra 	$L__BB4_243;
	cvt.u32.u64 	%r4528, %rd18;
	setp.gt.u32 	%p1201, %r4528, %r275;
	@%p1201 bra 	$L__BB4_244;
	cvt.u32.u64 	%r4529, %rd17;
	setp.lt.u32 	%p1202, %r4529, %r274;
	@%p1202 bra 	$L__BB4_243;
	cvt.u32.u64 	%r4530, %rd17;
	setp.gt.u32 	%p1203, %r4530, %r274;
	@%p1203 bra 	$L__BB4_244;
	cvt.u32.u64 	%r4531, %rd16;
	setp.lt.u32 	%p1204, %r4531, %r273;
	@%p1204 bra 	$L__BB4_243;
	cvt.u32.u64 	%r4532, %rd16;
	setp.gt.u32 	%p1205, %r4532, %r273;
	@%p1205 bra 	$L__BB4_244;
	cvt.u32.u64 	%r4533, %rd15;
	setp.lt.u32 	%p1206, %r4533, %r272;
	@%p1206 bra 	$L__BB4_243;
	cvt.u32.u64 	%r4534, %rd15;
	cvt.u32.u64 	%r4535, %rd14;
	setp.gt.u32 	%p1207, %r4534, %r272;
	setp.gt.u32 	%p1208, %r4535, %r6465;
	or.pred  	%p1209, %p1207, %p1208;
	@%p1209 bra 	$L__BB4_244;
$L__BB4_243:
	cvt.u32.u64 	%r4536, %rd21;
	and.b64  	%rd29205, %rd380, 4294967295;
	sub.s64 	%rd29206, %rd29205, %rd14;
	shr.u64 	%rd29207, %rd29206, 63;
	cvt.u32.u64 	%r6465, %rd29206;
	and.b64  	%rd29208, %rd47146, 4294967295;
	add.s64 	%rd29209, %rd29207, %rd15;
	sub.s64 	%rd47146, %rd29208, %rd29209;
	shr.u64 	%rd29210, %rd47146, 63;
	and.b64  	%rd29211, %rd47147, 4294967295;
	add.s64 	%rd29212, %rd29210, %rd16;
	sub.s64 	%rd47147, %rd29211, %rd29212;
	shr.u64 	%rd29213, %rd47147, 63;
	and.b64  	%rd29214, %rd47148, 4294967295;
	add.s64 	%rd29215, %rd29213, %rd17;
	sub.s64 	%rd47148, %rd29214, %rd29215;
	shr.u64 	%rd29216, %rd47148, 63;
	and.b64  	%rd29217, %rd47149, 4294967295;
	add.s64 	%rd29218, %rd29216, %rd18;
	sub.s64 	%rd47149, %rd29217, %rd29218;
	shr.u64 	%rd29219, %rd47149, 63;
	and.b64  	%rd29220, %rd47150, 4294967295;
	add.s64 	%rd29221, %rd29219, %rd19;
	sub.s64 	%rd47150, %rd29220, %rd29221;
	shr.u64 	%rd29222, %rd47150, 63;
	and.b64  	%rd29223, %rd47151, 4294967295;
	add.s64 	%rd29224, %rd29222, %rd20;
	sub.s64 	%rd47151, %rd29223, %rd29224;
	shr.u64 	%rd29225, %rd47151, 63;
	cvt.u32.u64 	%r4537, %rd29225;
	add.s32 	%r4538, %r4536, %r4537;
	sub.s32 	%r6466, %r6466, %r4538;
$L__BB4_244:
	cvt.u32.u64 	%r4539, %rd21;
	shl.b32 	%r6467, %r6465, 1;
	shr.u32 	%r4540, %r6465, 31;
	cvt.u64.u32 	%rd29227, %r4540;
	shl.b64 	%rd29228, %rd47146, 1;
	and.b64  	%rd29229, %rd29228, 8589934590;
	or.b64  	%rd47152, %rd29229, %rd29227;
	cvt.u32.u64 	%r284, %rd47152;
	shr.u64 	%rd29230, %rd29229, 32;
	shl.b64 	%rd29231, %rd47147, 1;
	and.b64  	%rd29232, %rd29231, 8589934590;
	or.b64  	%rd47153, %rd29230, %rd29232;
	cvt.u32.u64 	%r285, %rd47153;
	shr.u64 	%rd29233, %rd29232, 32;
	shl.b64 	%rd29234, %rd47148, 1;
	and.b64  	%rd29235, %rd29234, 8589934590;
	or.b64  	%rd47154, %rd29233, %rd29235;
	cvt.u32.u64 	%r286, %rd47154;
	shr.u64 	%rd29236, %rd29235, 32;
	shl.b64 	%rd29237, %rd47149, 1;
	and.b64  	%rd29238, %rd29237, 8589934590;
	or.b64  	%rd47155, %rd29236, %rd29238;
	cvt.u32.u64 	%r287, %rd47155;
	shr.u64 	%rd29239, %rd29238, 32;
	shl.b64 	%rd29240, %rd47150, 1;
	and.b64  	%rd29241, %rd29240, 8589934590;
	or.b64  	%rd47156, %rd29239, %rd29241;
	cvt.u32.u64 	%r288, %rd47156;
	shr.u64 	%rd29242, %rd29241, 32;
	shl.b64 	%rd29243, %rd47151, 1;
	and.b64  	%rd29244, %rd29243, 8589934590;
	or.b64  	%rd47157, %rd29242, %rd29244;
	cvt.u32.u64 	%r289, %rd47157;
	shr.u64 	%rd29245, %rd29244, 32;
	mul.wide.u32 	%rd29246, %r6466, 2;
	add.s64 	%rd47158, %rd29245, %rd29246;
	cvt.u32.u64 	%r290, %rd47158;
	setp.gt.u64 	%p1210, %rd47158, 4294967295;
	setp.lt.u32 	%p1211, %r4539, %r290;
	or.pred  	%p1212, %p1210, %p1211;
	@%p1212 bra 	$L__BB4_258;
	cvt.u32.u64 	%r4541, %rd21;
	setp.gt.u32 	%p1213, %r4541, %r290;
	@%p1213 bra 	$L__BB4_259;
	cvt.u32.u64 	%r4542, %rd20;
	setp.lt.u32 	%p1214, %r4542, %r289;
	@%p1214 bra 	$L__BB4_258;
	cvt.u32.u64 	%r4543, %rd20;
	setp.gt.u32 	%p1215, %r4543, %r289;
	@%p1215 bra 	$L__BB4_259;
	cvt.u32.u64 	%r4544, %rd19;
	setp.lt.u32 	%p1216, %r4544, %r288;
	@%p1216 bra 	$L__BB4_258;
	cvt.u32.u64 	%r4545, %rd19;
	setp.gt.u32 	%p1217, %r4545, %r288;
	@%p1217 bra 	$L__BB4_259;
	cvt.u32.u64 	%r4546, %rd18;
	setp.lt.u32 	%p1218, %r4546, %r287;
	@%p1218 bra 	$L__BB4_258;
	cvt.u32.u64 	%r4547, %rd18;
	setp.gt.u32 	%p1219, %r4547, %r287;
	@%p1219 bra 	$L__BB4_259;
	cvt.u32.u64 	%r4548, %rd17;
	setp.lt.u32 	%p1220, %r4548, %r286;
	@%p1220 bra 	$L__BB4_258;
	cvt.u32.u64 	%r4549, %rd17;
	setp.gt.u32 	%p1221, %r4549, %r286;
	@%p1221 bra 	$L__BB4_259;
	cvt.u32.u64 	%r4550, %rd16;
	setp.lt.u32 	%p1222, %r4550, %r285;
	@%p1222 bra 	$L__BB4_258;
	cvt.u32.u64 	%r4551, %rd16;
	setp.gt.u32 	%p1223, %r4551, %r285;
	@%p1223 bra 	$L__BB4_259;
	cvt.u32.u64 	%r4552, %rd15;
	setp.lt.u32 	%p1224, %r4552, %r284;
	@%p1224 bra 	$L__BB4_258;
	cvt.u32.u64 	%r4553, %rd15;
	cvt.u32.u64 	%r4554, %rd14;
	setp.gt.u32 	%p1225, %r4553, %r284;
	setp.lt.u32 	%p1226, %r6467, %r4554;
	or.pred  	%p1227, %p1225, %p1226;
	@%p1227 bra 	$L__BB4_259;
$L__BB4_258:
	cvt.u64.u32 	%rd29249, %r6467;
	sub.s64 	%rd29250, %rd29249, %rd14;
	shr.u64 	%rd29251, %rd29250, 63;
	cvt.u32.u64 	%r6467, %rd29250;
	and.b64  	%rd29252, %rd47152, 4294967295;
	add.s64 	%rd29253, %rd29251, %rd15;
	sub.s64 	%rd47152, %rd29252, %rd29253;
	shr.u64 	%rd29254, %rd47152, 63;
	and.b64  	%rd29255, %rd47153, 4294967295;
	add.s64 	%rd29256, %rd29254, %rd16;
	sub.s64 	%rd47153, %rd29255, %rd29256;
	shr.u64 	%rd29257, %rd47153, 63;
	and.b64  	%rd29258, %rd47154, 4294967295;
	add.s64 	%rd29259, %rd29257, %rd17;
	sub.s64 	%rd47154, %rd29258, %rd29259;
	shr.u64 	%rd29260, %rd47154, 63;
	and.b64  	%rd29261, %rd47155, 4294967295;
	add.s64 	%rd29262, %rd29260, %rd18;
	sub.s64 	%rd47155, %rd29261, %rd29262;
	shr.u64 	%rd29263, %rd47155, 63;
	and.b64  	%rd29264, %rd47156, 4294967295;
	add.s64 	%rd29265, %rd29263, %rd19;
	sub.s64 	%rd47156, %rd29264, %rd29265;
	shr.u64 	%rd29266, %rd47156, 63;
	and.b64  	%rd29267, %rd47157, 4294967295;
	add.s64 	%rd29268, %rd29266, %rd20;
	sub.s64 	%rd47157, %rd29267, %rd29268;
	shr.u64 	%rd29269, %rd47157, 63;
	and.b64  	%rd29270, %rd47158, 4294967295;
	add.s64 	%rd29271, %rd29269, %rd21;
	sub.s64 	%rd47158, %rd29270, %rd29271;
$L__BB4_259:
	cvt.u32.u64 	%r4555, %rd21;
	shl.b32 	%r6468, %r6467, 1;
	shr.u32 	%r4556, %r6467, 31;
	cvt.u64.u32 	%rd29273, %r4556;
	shl.b64 	%rd29274, %rd47152, 1;
	and.b64  	%rd29275, %rd29274, 8589934590;
	or.b64  	%rd47159, %rd29275, %rd29273;
	cvt.u32.u64 	%r294, %rd47159;
	shr.u64 	%rd29276, %rd29275, 32;
	shl.b64 	%rd29277, %rd47153, 1;
	and.b64  	%rd29278, %rd29277, 8589934590;
	or.b64  	%rd47160, %rd29276, %rd29278;
	cvt.u32.u64 	%r295, %rd47160;
	shr.u64 	%rd29279, %rd29278, 32;
	shl.b64 	%rd29280, %rd47154, 1;
	and.b64  	%rd29281, %rd29280, 8589934590;
	or.b64  	%rd47161, %rd29279, %rd29281;
	cvt.u32.u64 	%r296, %rd47161;
	shr.u64 	%rd29282, %rd29281, 32;
	shl.b64 	%rd29283, %rd47155, 1;
	and.b64  	%rd29284, %rd29283, 8589934590;
	or.b64  	%rd47162, %rd29282, %rd29284;
	cvt.u32.u64 	%r297, %rd47162;
	shr.u64 	%rd29285, %rd29284, 32;
	shl.b64 	%rd29286, %rd47156, 1;
	and.b64  	%rd29287, %rd29286, 8589934590;
	or.b64  	%rd47163, %rd29285, %rd29287;
	cvt.u32.u64 	%r298, %rd47163;
	shr.u64 	%rd29288, %rd29287, 32;
	shl.b64 	%rd29289, %rd47157, 1;
	and.b64  	%rd29290, %rd29289, 8589934590;
	or.b64  	%rd47164, %rd29288, %rd29290;
	cvt.u32.u64 	%r299, %rd47164;
	shr.u64 	%rd29291, %rd29290, 32;
	shl.b64 	%rd29293, %rd47158, 1;
	and.b64  	%rd29294, %rd29293, 8589934590;
	or.b64  	%rd47165, %rd29291, %rd29294;
	cvt.u32.u64 	%r300, %rd47165;
	setp.gt.u64 	%p1228, %rd47165, 4294967295;
	setp.lt.u32 	%p1229, %r4555, %r300;
	or.pred  	%p1230, %p1228, %p1229;
	@%p1230 bra 	$L__BB4_273;
	cvt.u32.u64 	%r4557, %rd21;
	setp.gt.u32 	%p1231, %r4557, %r300;
	@%p1231 bra 	$L__BB4_274;
	cvt.u32.u64 	%r4558, %rd20;
	setp.lt.u32 	%p1232, %r4558, %r299;
	@%p1232 bra 	$L__BB4_273;
	cvt.u32.u64 	%r4559, %rd20;
	setp.gt.u32 	%p1233, %r4559, %r299;
	@%p1233 bra 	$L__BB4_274;
	cvt.u32.u64 	%r4560, %rd19;
	setp.lt.u32 	%p1234, %r4560, %r298;
	@%p1234 bra 	$L__BB4_273;
	cvt.u32.u64 	%r4561, %rd19;
	setp.gt.u32 	%p1235, %r4561, %r298;
	@%p1235 bra 	$L__BB4_274;
	cvt.u32.u64 	%r4562, %rd18;
	setp.lt.u32 	%p1236, %r4562, %r297;
	@%p1236 bra 	$L__BB4_273;
	cvt.u32.u64 	%r4563, %rd18;
	setp.gt.u32 	%p1237, %r4563, %r297;
	@%p1237 bra 	$L__BB4_274;
	cvt.u32.u64 	%r4564, %rd17;
	setp.lt.u32 	%p1238, %r4564, %r296;
	@%p1238 bra 	$L__BB4_273;
	cvt.u32.u64 	%r4565, %rd17;
	setp.gt.u32 	%p1239, %r4565, %r296;
	@%p1239 bra 	$L__BB4_274;
	cvt.u32.u64 	%r4566, %rd16;
	setp.lt.u32 	%p1240, %r4566, %r295;
	@%p1240 bra 	$L__BB4_273;
	cvt.u32.u64 	%r4567, %rd16;
	setp.gt.u32 	%p1241, %r4567, %r295;
	@%p1241 bra 	$L__BB4_274;
	cvt.u32.u64 	%r4568, %rd15;
	setp.lt.u32 	%p1242, %r4568, %r294;
	@%p1242 bra 	$L__BB4_273;
	cvt.u32.u64 	%r4569, %rd15;
	cvt.u32.u64 	%r4570, %rd14;
	setp.gt.u32 	%p1243, %r4569, %r294;
	setp.lt.u32 	%p1244, %r6468, %r4570;
	or.pred  	%p1245, %p1243, %p1244;
	@%p1245 bra 	$L__BB4_274;
$L__BB4_273:
	cvt.u64.u32 	%rd29296, %r6468;
	sub.s64 	%rd29297, %rd29296, %rd14;
	shr.u64 	%rd29298, %rd29297, 63;
	cvt.u32.u64 	%r6468, %rd29297;
	and.b64  	%rd29299, %rd47159, 4294967295;
	add.s64 	%rd29300, %rd29298, %rd15;
	sub.s64 	%rd47159, %rd29299, %rd29300;
	shr.u64 	%rd29301, %rd47159, 63;
	and.b64  	%rd29302, %rd47160, 4294967295;
	add.s64 	%rd29303, %rd29301, %rd16;
	sub.s64 	%rd47160, %rd29302, %rd29303;
	shr.u64 	%rd29304, %rd47160, 63;
	and.b64  	%rd29305, %rd47161, 4294967295;
	add.s64 	%rd29306, %rd29304, %rd17;
	sub.s64 	%rd47161, %rd29305, %rd29306;
	shr.u64 	%rd29307, %rd47161, 63;
	and.b64  	%rd29308, %rd47162, 4294967295;
	add.s64 	%rd29309, %rd29307, %rd18;
	sub.s64 	%rd47162, %rd29308, %rd29309;
	shr.u64 	%rd29310, %rd47162, 63;
	and.b64  	%rd29311, %rd47163, 4294967295;
	add.s64 	%rd29312, %rd29310, %rd19;
	sub.s64 	%rd47163, %rd29311, %rd29312;
	shr.u64 	%rd29313, %rd47163, 63;
	and.b64  	%rd29314, %rd47164, 4294967295;
	add.s64 	%rd29315, %rd29313, %rd20;
	sub.s64 	%rd47164, %rd29314, %rd29315;
	shr.u64 	%rd29316, %rd47164, 63;
	and.b64  	%rd29317, %rd47165, 4294967295;
	add.s64 	%rd29318, %rd29316, %rd21;
	sub.s64 	%rd47165, %rd29317, %rd29318;
$L__BB4_274:
	cvt.u32.u64 	%r4571, %rd21;
	shl.b32 	%r6469, %r6468, 1;
	shr.u32 	%r4572, %r6468, 31;
	cvt.u64.u32 	%rd29320, %r4572;
	shl.b64 	%rd29321, %rd47159, 1;
	and.b64  	%rd29322, %rd29321, 8589934590;
	or.b64  	%rd47166, %rd29322, %rd29320;
	cvt.u32.u64 	%r304, %rd47166;
	shr.u64 	%rd29323, %rd29322, 32;
	shl.b64 	%rd29324, %rd47160, 1;
	and.b64  	%rd29325, %rd29324, 8589934590;
	or.b64  	%rd47167, %rd29323, %rd29325;
	cvt.u32.u64 	%r305, %rd47167;
	shr.u64 	%rd29326, %rd29325, 32;
	shl.b64 	%rd29327, %rd47161, 1;
	and.b64  	%rd29328, %rd29327, 8589934590;
	or.b64  	%rd47168, %rd29326, %rd29328;
	cvt.u32.u64 	%r306, %rd47168;
	shr.u64 	%rd29329, %rd29328, 32;
	shl.b64 	%rd29330, %rd47162, 1;
	and.b64  	%rd29331, %rd29330, 8589934590;
	or.b64  	%rd47169, %rd29329, %rd29331;
	cvt.u32.u64 	%r307, %rd47169;
	shr.u64 	%rd29332, %rd29331, 32;
	shl.b64 	%rd29333, %rd47163, 1;
	and.b64  	%rd29334, %rd29333, 8589934590;
	or.b64  	%rd47170, %rd29332, %rd29334;
	cvt.u32.u64 	%r308, %rd47170;
	shr.u64 	%rd29335, %rd29334, 32;
	shl.b64 	%rd29336, %rd47164, 1;
	and.b64  	%rd29337, %rd29336, 8589934590;
	or.b64  	%rd47171, %rd29335, %rd29337;
	cvt.u32.u64 	%r309, %rd47171;
	shr.u64 	%rd29338, %rd29337, 32;
	shl.b64 	%rd29340, %rd47165, 1;
	and.b64  	%rd29341, %rd29340, 8589934590;
	or.b64  	%rd47172, %rd29338, %rd29341;
	cvt.u32.u64 	%r310, %rd47172;
	setp.gt.u64 	%p1246, %rd47172, 4294967295;
	setp.lt.u32 	%p1247, %r4571, %r310;
	or.pred  	%p1248, %p1246, %p1247;
	@%p1248 bra 	$L__BB4_288;
	cvt.u32.u64 	%r4573, %rd21;
	setp.gt.u32 	%p1249, %r4573, %r310;
	@%p1249 bra 	$L__BB4_289;
	cvt.u32.u64 	%r4574, %rd20;
	setp.lt.u32 	%p1250, %r4574, %r309;
	@%p1250 bra 	$L__BB4_288;
	cvt.u32.u64 	%r4575, %rd20;
	setp.gt.u32 	%p1251, %r4575, %r309;
	@%p1251 bra 	$L__BB4_289;
	cvt.u32.u64 	%r4576, %rd19;
	setp.lt.u32 	%p1252, %r4576, %r308;
	@%p1252 bra 	$L__BB4_288;
	cvt.u32.u64 	%r4577, %rd19;
	setp.gt.u32 	%p1253, %r4577, %r308;
	@%p1253 bra 	$L__BB4_289;
	cvt.u32.u64 	%r4578, %rd18;
	setp.lt.u32 	%p1254, %r4578, %r307;
	@%p1254 bra 	$L__BB4_288;
	cvt.u32.u64 	%r4579, %rd18;
	setp.gt.u32 	%p1255, %r4579, %r307;
	@%p1255 bra 	$L__BB4_289;
	cvt.u32.u64 	%r4580, %rd17;
	setp.lt.u32 	%p1256, %r4580, %r306;
	@%p1256 bra 	$L__BB4_288;
	cvt.u32.u64 	%r4581, %rd17;
	setp.gt.u32 	%p1257, %r4581, %r306;
	@%p1257 bra 	$L__BB4_289;
	cvt.u32.u64 	%r4582, %rd16;
	setp.lt.u32 	%p1258, %r4582, %r305;
	@%p1258 bra 	$L__BB4_288;
	cvt.u32.u64 	%r4583, %rd16;
	setp.gt.u32 	%p1259, %r4583, %r305;
	@%p1259 bra 	$L__BB4_289;
	cvt.u32.u64 	%r4584, %rd15;
	setp.lt.u32 	%p1260, %r4584, %r304;
	@%p1260 bra 	$L__BB4_288;
	cvt.u32.u64 	%r4585, %rd15;
	cvt.u32.u64 	%r4586, %rd14;
	setp.gt.u32 	%p1261, %r4585, %r304;
	setp.lt.u32 	%p1262, %r6469, %r4586;
	or.pred  	%p1263, %p1261, %p1262;
	@%p1263 bra 	$L__BB4_289;
$L__BB4_288:
	cvt.u64.u32 	%rd29343, %r6469;
	sub.s64 	%rd29344, %rd29343, %rd14;
	shr.u64 	%rd29345, %rd29344, 63;
	cvt.u32.u64 	%r6469, %rd29344;
	and.b64  	%rd29346, %rd47166, 4294967295;
	add.s64 	%rd29347, %rd29345, %rd15;
	sub.s64 	%rd47166, %rd29346, %rd29347;
	shr.u64 	%rd29348, %rd47166, 63;
	and.b64  	%rd29349, %rd47167, 4294967295;
	add.s64 	%rd29350, %rd29348, %rd16;
	sub.s64 	%rd47167, %rd29349, %rd29350;
	shr.u64 	%rd29351, %rd47167, 63;
	and.b64  	%rd29352, %rd47168, 4294967295;
	add.s64 	%rd29353, %rd29351, %rd17;
	sub.s64 	%rd47168, %rd29352, %rd29353;
	shr.u64 	%rd29354, %rd47168, 63;
	and.b64  	%rd29355, %rd47169, 4294967295;
	add.s64 	%rd29356, %rd29354, %rd18;
	sub.s64 	%rd47169, %rd29355, %rd29356;
	shr.u64 	%rd29357, %rd47169, 63;
	and.b64  	%rd29358, %rd47170, 4294967295;
	add.s64 	%rd29359, %rd29357, %rd19;
	sub.s64 	%rd47170, %rd29358, %rd29359;
	shr.u64 	%rd29360, %rd47170, 63;
	and.b64  	%rd29361, %rd47171, 4294967295;
	add.s64 	%rd29362, %rd29360, %rd20;
	sub.s64 	%rd47171, %rd29361, %rd29362;
	shr.u64 	%rd29363, %rd47171, 63;
	and.b64  	%rd29364, %rd47172, 4294967295;
	add.s64 	%rd29365, %rd29363, %rd21;
	sub.s64 	%rd47172, %rd29364, %rd29365;
$L__BB4_289:
	cvt.u32.u64 	%r4587, %rd21;
	mul.lo.s64 	%rd29366, %rd80, %rd80;
	cvt.u32.u64 	%r4588, %rd29366;
	shr.u64 	%rd29367, %rd29366, 32;
	mul.lo.s64 	%rd29368, %rd89, %rd80;
	add.s64 	%rd29369, %rd29367, %rd29368;
	shr.u64 	%rd29370, %rd29369, 32;
	mul.lo.s64 	%rd29371, %rd90, %rd80;
	add.s64 	%rd29372, %rd29370, %rd29371;
	shr.u64 	%rd29373, %rd29372, 32;
	mul.lo.s64 	%rd29374, %rd91, %rd80;
	add.s64 	%rd29375, %rd29373, %rd29374;
	shr.u64 	%rd29376, %rd29375, 32;
	mul.lo.s64 	%rd29377, %rd92, %rd80;
	add.s64 	%rd29378, %rd29376, %rd29377;
	shr.u64 	%rd29379, %rd29378, 32;
	mul.lo.s64 	%rd29380, %rd93, %rd80;
	add.s64 	%rd29381, %rd29379, %rd29380;
	shr.u64 	%rd29382, %rd29381, 32;
	mul.lo.s64 	%rd29383, %rd94, %rd80;
	add.s64 	%rd29384, %rd29382, %rd29383;
	shr.u64 	%rd29385, %rd29384, 32;
	mul.lo.s64 	%rd29386, %rd95, %rd80;
	add.s64 	%rd29387, %rd29385, %rd29386;
	shr.u64 	%rd29388, %rd29387, 32;
	and.b64  	%rd29389, %rd29369, 4294967295;
	add.s64 	%rd29390, %rd29368, %rd29389;
	shr.u64 	%rd29391, %rd29390, 32;
	and.b64  	%rd29392, %rd29372, 4294967295;
	add.s64 	%rd29393, %rd29391, %rd29392;
	mad.lo.s64 	%rd29394, %rd89, %rd89, %rd29393;
	shr.u64 	%rd29395, %rd29394, 32;
	mul.lo.s64 	%rd29396, %rd90, %rd89;
	and.b64  	%rd29397, %rd29375, 4294967295;
	add.s64 	%rd29398, %rd29395, %rd29397;
	add.s64 	%rd29399, %rd29398, %rd29396;
	shr.u64 	%rd29400, %rd29399, 32;
	mul.lo.s64 	%rd29401, %rd91, %rd89;
	and.b64  	%rd29402, %rd29378, 4294967295;
	add.s64 	%rd29403, %rd29400, %rd29402;
	add.s64 	%rd29404, %rd29403, %rd29401;
	shr.u64 	%rd29405, %rd29404, 32;
	mul.lo.s64 	%rd29406, %rd92, %rd89;
	and.b64  	%rd29407, %rd29381, 4294967295;
	add.s64 	%rd29408, %rd29405, %rd29407;
	add.s64 	%rd29409, %rd29408, %rd29406;
	shr.u64 	%rd29410, %rd29409, 32;
	mul.lo.s64 	%rd29411, %rd93, %rd89;
	and.b64  	%rd29412, %rd29384, 4294967295;
	add.s64 	%rd29413, %rd29410, %rd29412;
	add.s64 	%rd29414, %rd29413, %rd29411;
	shr.u64 	%rd29415, %rd29414, 32;
	mul.lo.s64 	%rd29416, %rd94, %rd89;
	and.b64  	%rd29417, %rd29387, 4294967295;
	add.s64 	%rd29418, %rd29415, %rd29417;
	add.s64 	%rd29419, %rd29418, %rd29416;
	shr.u64 	%rd29420, %rd29419, 32;
	mul.lo.s64 	%rd29421, %rd95, %rd89;
	add.s64 	%rd29422, %rd29420, %rd29388;
	add.s64 	%rd29423, %rd29422, %rd29421;
	shr.u64 	%rd29424, %rd29423, 32;
	and.b64  	%rd29425, %rd29394, 4294967295;
	add.s64 	%rd29426, %rd29371, %rd29425;
	shr.u64 	%rd29427, %rd29426, 32;
	and.b64  	%rd29428, %rd29399, 4294967295;
	add.s64 	%rd29429, %rd29427, %rd29428;
	add.s64 	%rd29430, %rd29429, %rd29396;
	shr.u64 	%rd29431, %rd29430, 32;
	and.b64  	%rd29432, %rd29404, 4294967295;
	add.s64 	%rd29433, %rd29431, %rd29432;
	mad.lo.s64 	%rd29434, %rd90, %rd90, %rd29433;
	shr.u64 	%rd29435, %rd29434, 32;
	mul.lo.s64 	%rd29436, %rd91, %rd90;
	and.b64  	%rd29437, %rd29409, 4294967295;
	add.s64 	%rd29438, %rd29435, %rd29437;
	add.s64 	%rd29439, %rd29438, %rd29436;
	shr.u64 	%rd29440, %rd29439, 32;
	mul.lo.s64 	%rd29441, %rd92, %rd90;
	and.b64  	%rd29442, %rd29414, 4294967295;
	add.s64 	%rd29443, %rd29440, %rd29442;
	add.s64 	%rd29444, %rd29443, %rd29441;
	shr.u64 	%rd29445, %rd29444, 32;
	mul.lo.s64 	%rd29446, %rd93, %rd90;
	and.b64  	%rd29447, %rd29419, 4294967295;
	add.s64 	%rd29448, %rd29445, %rd29447;
	add.s64 	%rd29449, %rd29448, %rd29446;
	shr.u64 	%rd29450, %rd29449, 32;
	mul.lo.s64 	%rd29451, %rd94, %rd90;
	and.b64  	%rd29452, %rd29423, 4294967295;
	add.s64 	%rd29453, %rd29450, %rd29452;
	add.s64 	%rd29454, %rd29453, %rd29451;
	shr.u64 	%rd29455, %rd29454, 32;
	mul.lo.s64 	%rd29456, %rd95, %rd90;
	add.s64 	%rd29457, %rd29455, %rd29424;
	add.s64 	%rd29458, %rd29457, %rd29456;
	shr.u64 	%rd29459, %rd29458, 32;
	and.b64  	%rd29460, %rd29430, 4294967295;
	add.s64 	%rd29461, %rd29374, %rd29460;
	shr.u64 	%rd29462, %rd29461, 32;
	and.b64  	%rd29463, %rd29434, 4294967295;
	add.s64 	%rd29464, %rd29462, %rd29463;
	add.s64 	%rd29465, %rd29464, %rd29401;
	shr.u64 	%rd29466, %rd29465, 32;
	and.b64  	%rd29467, %rd29439, 4294967295;
	add.s64 	%rd29468, %rd29466, %rd29467;
	add.s64 	%rd29469, %rd29468, %rd29436;
	shr.u64 	%rd29470, %rd29469, 32;
	and.b64  	%rd29471, %rd29444, 4294967295;
	add.s64 	%rd29472, %rd29470, %rd29471;
	mad.lo.s64 	%rd29473, %rd91, %rd91, %rd29472;
	shr.u64 	%rd29474, %rd29473, 32;
	mul.lo.s64 	%rd29475, %rd92, %rd91;
	and.b64  	%rd29476, %rd29449, 4294967295;
	add.s64 	%rd29477, %rd29474, %rd29476;
	add.s64 	%rd29478, %rd29477, %rd29475;
	shr.u64 	%rd29479, %rd29478, 32;
	mul.lo.s64 	%rd29480, %rd93, %rd91;
	and.b64  	%rd29481, %rd29454, 4294967295;
	add.s64 	%rd29482, %rd29479, %rd29481;
	add.s64 	%rd29483, %rd29482, %rd29480;
	shr.u64 	%rd29484, %rd29483, 32;
	mul.lo.s64 	%rd29485, %rd94, %rd91;
	and.b64  	%rd29486, %rd29458, 4294967295;
	add.s64 	%rd29487, %rd29484, %rd29486;
	add.s64 	%rd29488, %rd29487, %rd29485;
	shr.u64 	%rd29489, %rd29488, 32;
	mul.lo.s64 	%rd29490, %rd95, %rd91;
	add.s64 	%rd29491, %rd29489, %rd29459;
	add.s64 	%rd29492, %rd29491, %rd29490;
	shr.u64 	%rd29493, %rd29492, 32;
	and.b64  	%rd29494, %rd29465, 4294967295;
	add.s64 	%rd29495, %rd29377, %rd29494;
	shr.u64 	%rd29496, %rd29495, 32;
	and.b64  	%rd29497, %rd29469, 4294967295;
	add.s64 	%rd29498, %rd29496, %rd29497;
	add.s64 	%rd29499, %rd29498, %rd29406;
	shr.u64 	%rd29500, %rd29499, 32;
	and.b64  	%rd29501, %rd29473, 4294967295;
	add.s64 	%rd29502, %rd29500, %rd29501;
	add.s64 	%rd29503, %rd29502, %rd29441;
	shr.u64 	%rd29504, %rd29503, 32;
	and.b64  	%rd29505, %rd29478, 4294967295;
	add.s64 	%rd29506, %rd29504, %rd29505;
	add.s64 	%rd29507, %rd29506, %rd29475;
	shr.u64 	%rd29508, %rd29507, 32;
	and.b64  	%rd29509, %rd29483, 4294967295;
	add.s64 	%rd29510, %rd29508, %rd29509;
	mad.lo.s64 	%rd29511, %rd92, %rd92, %rd29510;
	shr.u64 	%rd29512, %rd29511, 32;
	mul.lo.s64 	%rd29513, %rd93, %rd92;
	and.b64  	%rd29514, %rd29488, 4294967295;
	add.s64 	%rd29515, %rd29512, %rd29514;
	add.s64 	%rd29516, %rd29515, %rd29513;
	shr.u64 	%rd29517, %rd29516, 32;
	mul.lo.s64 	%rd29518, %rd94, %rd92;
	and.b64  	%rd29519, %rd29492, 4294967295;
	add.s64 	%rd29520, %rd29517, %rd29519;
	add.s64 	%rd29521, %rd29520, %rd29518;
	shr.u64 	%rd29522, %rd29521, 32;
	mul.lo.s64 	%rd29523, %rd95, %rd92;
	add.s64 	%rd29524, %rd29522, %rd29493;
	add.s64 	%rd29525, %rd29524, %rd29523;
	shr.u64 	%rd29526, %rd29525, 32;
	and.b64  	%rd29527, %rd29499, 4294967295;
	add.s64 	%rd29528, %rd29380, %rd29527;
	shr.u64 	%rd29529, %rd29528, 32;
	and.b64  	%rd29530, %rd29503, 4294967295;
	add.s64 	%rd29531, %rd29529, %rd29530;
	add.s64 	%rd29532, %rd29531, %rd29411;
	shr.u64 	%rd29533, %rd29532, 32;
	and.b64  	%rd29534, %rd29507, 4294967295;
	add.s64 	%rd29535, %rd29533, %rd29534;
	add.s64 	%rd29536, %rd29535, %rd29446;
	shr.u64 	%rd29537, %rd29536, 32;
	and.b64  	%rd29538, %rd29511, 4294967295;
	add.s64 	%rd29539, %rd29537, %rd29538;
	add.s64 	%rd29540, %rd29539, %rd29480;
	shr.u64 	%rd29541, %rd29540, 32;
	and.b64  	%rd29542, %rd29516, 4294967295;
	add.s64 	%rd29543, %rd29541, %rd29542;
	add.s64 	%rd29544, %rd29543, %rd29513;
	shr.u64 	%rd29545, %rd29544, 32;
	and.b64  	%rd29546, %rd29521, 4294967295;
	add.s64 	%rd29547, %rd29545, %rd29546;
	mad.lo.s64 	%rd29548, %rd93, %rd93, %rd29547;
	shr.u64 	%rd29549, %rd29548, 32;
	mul.lo.s64 	%rd29550, %rd94, %rd93;
	and.b64  	%rd29551, %rd29525, 4294967295;
	add.s64 	%rd29552, %rd29549, %rd29551;
	add.s64 	%rd29553, %rd29552, %rd29550;
	shr.u64 	%rd29554, %rd29553, 32;
	mul.lo.s64 	%rd29555, %rd95, %rd93;
	add.s64 	%rd29556, %rd29554, %rd29526;
	add.s64 	%rd29557, %rd29556, %rd29555;
	shr.u64 	%rd29558, %rd29557, 32;
	and.b64  	%rd29559, %rd29532, 4294967295;
	add.s64 	%rd29560, %rd29383, %rd29559;
	shr.u64 	%rd29561, %rd29560, 32;
	and.b64  	%rd29562, %rd29536, 4294967295;
	add.s64 	%rd29563, %rd29561, %rd29562;
	add.s64 	%rd29564, %rd29563, %rd29416;
	shr.u64 	%rd29565, %rd29564, 32;
	and.b64  	%rd29566, %rd29540, 4294967295;
	add.s64 	%rd29567, %rd29565, %rd29566;
	add.s64 	%rd29568, %rd29567, %rd29451;
	shr.u64 	%rd29569, %rd29568, 32;
	and.b64  	%rd29570, %rd29544, 4294967295;
	add.s64 	%rd29571, %rd29569, %rd29570;
	add.s64 	%rd29572, %rd29571, %rd29485;
	shr.u64 	%rd29573, %rd29572, 32;
	and.b64  	%rd29574, %rd29548, 4294967295;
	add.s64 	%rd29575, %rd29573, %rd29574;
	add.s64 	%rd29576, %rd29575, %rd29518;
	shr.u64 	%rd29577, %rd29576, 32;
	and.b64  	%rd29578, %rd29553, 4294967295;
	add.s64 	%rd29579, %rd29577, %rd29578;
	add.s64 	%rd29580, %rd29579, %rd29550;
	shr.u64 	%rd29581, %rd29580, 32;
	and.b64  	%rd29582, %rd29557, 4294967295;
	add.s64 	%rd29583, %rd29581, %rd29582;
	mad.lo.s64 	%rd29584, %rd94, %rd94, %rd29583;
	shr.u64 	%rd29585, %rd29584, 32;
	mul.lo.s64 	%rd29586, %rd95, %rd94;
	add.s64 	%rd29587, %rd29585, %rd29558;
	add.s64 	%rd29588, %rd29587, %rd29586;
	shr.u64 	%rd29589, %rd29588, 32;
	and.b64  	%rd29590, %rd29564, 4294967295;
	add.s64 	%rd29591, %rd29386, %rd29590;
	shr.u64 	%rd29592, %rd29591, 32;
	and.b64  	%rd29593, %rd29568, 4294967295;
	add.s64 	%rd29594, %rd29592, %rd29593;
	add.s64 	%rd29595, %rd29594, %rd29421;
	shr.u64 	%rd29596, %rd29595, 32;
	and.b64  	%rd29597, %rd29572, 4294967295;
	add.s64 	%rd29598, %rd29596, %rd29597;
	add.s64 	%rd29599, %rd29598, %rd29456;
	shr.u64 	%rd29600, %rd29599, 32;
	and.b64  	%rd29601, %rd29576, 4294967295;
	add.s64 	%rd29602, %rd29600, %rd29601;
	add.s64 	%rd29603, %rd29602, %rd29490;
	shr.u64 	%rd29604, %rd29603, 32;
	and.b64  	%rd29605, %rd29580, 4294967295;
	add.s64 	%rd29606, %rd29604, %rd29605;
	add.s64 	%rd29607, %rd29606, %rd29523;
	shr.u64 	%rd29608, %rd29607, 32;
	and.b64  	%rd29609, %rd29584, 4294967295;
	add.s64 	%rd29610, %rd29608, %rd29609;
	add.s64 	%rd29611, %rd29610, %rd29555;
	shr.u64 	%rd29612, %rd29611, 32;
	and.b64  	%rd29613, %rd29588, 4294967295;
	add.s64 	%rd29614, %rd29612, %rd29613;
	add.s64 	%rd29615, %rd29614, %rd29586;
	shr.u64 	%rd29616, %rd29615, 32;
	add.s64 	%rd29617, %rd29616, %rd29589;
	mad.lo.s64 	%rd29618, %rd95, %rd95, %rd29617;
	{ .reg .b32 tmp; mov.b64 {tmp, %r4589}, %rd29618; }
	mul.lo.s32 	%r4590, %r86, %r4588;
	cvt.u64.u32 	%rd29619, %r4590;
	and.b64  	%rd29620, %rd29366, 4294967295;
	mad.lo.s64 	%rd29621, %rd14, %rd29619, %rd29620;
	shr.u64 	%rd29622, %rd29621, 32;
	and.b64  	%rd29623, %rd29390, 4294967295;
	add.s64 	%rd29624, %rd29622, %rd29623;
	mad.lo.s64 	%rd29625, %rd15, %rd29619, %rd29624;
	cvt.u32.u64 	%r4591, %rd29625;
	shr.u64 	%rd29626, %rd29625, 32;
	and.b64  	%rd29627, %rd29426, 4294967295;
	add.s64 	%rd29628, %rd29626, %rd29627;
	mad.lo.s64 	%rd29629, %rd16, %rd29619, %rd29628;
	shr.u64 	%rd29630, %rd29629, 32;
	and.b64  	%rd29631, %rd29461, 4294967295;
	add.s64 	%rd29632, %rd29630, %rd29631;
	mad.lo.s64 	%rd29633, %rd17, %rd29619, %rd29632;
	shr.u64 	%rd29634, %rd29633, 32;
	and.b64  	%rd29635, %rd29495, 4294967295;
	add.s64 	%rd29636, %rd29634, %rd29635;
	mad.lo.s64 	%rd29637, %rd18, %rd29619, %rd29636;
	shr.u64 	%rd29638, %rd29637, 32;
	and.b64  	%rd29639, %rd29528, 4294967295;
	add.s64 	%rd29640, %rd29638, %rd29639;
	mad.lo.s64 	%rd29641, %rd19, %rd29619, %rd29640;
	shr.u64 	%rd29642, %rd29641, 32;
	and.b64  	%rd29643, %rd29560, 4294967295;
	add.s64 	%rd29644, %rd29642, %rd29643;
	mad.lo.s64 	%rd29645, %rd20, %rd29619, %rd29644;
	shr.u64 	%rd29646, %rd29645, 32;
	and.b64  	%rd29647, %rd29591, 4294967295;
	add.s64 	%rd29648, %rd29646, %rd29647;
	mad.lo.s64 	%rd29649, %rd21, %rd29619, %rd29648;
	shr.u64 	%rd29650, %rd29649, 32;
	and.b64  	%rd29651, %rd29595, 4294967295;
	add.s64 	%rd29652, %rd29650, %rd29651;
	shr.u64 	%rd29653, %rd29652, 32;
	and.b64  	%rd29654, %rd29599, 4294967295;
	add.s64 	%rd29655, %rd29653, %rd29654;
	shr.u64 	%rd29656, %rd29655, 32;
	and.b64  	%rd29657, %rd29603, 4294967295;
	add.s64 	%rd29658, %rd29656, %rd29657;
	shr.u64 	%rd29659, %rd29658, 32;
	and.b64  	%rd29660, %rd29607, 4294967295;
	add.s64 	%rd29661, %rd29659, %rd29660;
	shr.u64 	%rd29662, %rd29661, 32;
	and.b64  	%rd29663, %rd29611, 4294967295;
	add.s64 	%rd29664, %rd29662, %rd29663;
	shr.u64 	%rd29665, %rd29664, 32;
	and.b64  	%rd29666, %rd29615, 4294967295;
	add.s64 	%rd29667, %rd29665, %rd29666;
	shr.u64 	%rd29668, %rd29667, 32;
	and.b64  	%rd29669, %rd29618, 4294967295;
	add.s64 	%rd29670, %rd29668, %rd29669;
	{ .reg .b32 tmp; mov.b64 {tmp, %r4592}, %rd29670; }
	add.s32 	%r4593, %r4589, %r4592;
	mul.lo.s32 	%r4594, %r86, %r4591;
	cvt.u64.u32 	%rd29671, %r4594;
	and.b64  	%rd29672, %rd29625, 4294967295;
	mad.lo.s64 	%rd29673, %rd14, %rd29671, %rd29672;
	shr.u64 	%rd29674, %rd29673, 32;
	and.b64  	%rd29675, %rd29629, 4294967295;
	add.s64 	%rd29676, %rd29674, %rd29675;
	mad.lo.s64 	%rd29677, %rd15, %rd29671, %rd29676;
	cvt.u32.u64 	%r4595, %rd29677;
	shr.u64 	%rd29678, %rd29677, 32;
	and.b64  	%rd29679, %rd29633, 4294967295;
	add.s64 	%rd29680, %rd29678, %rd29679;
	mad.lo.s64 	%rd29681, %rd16, %rd29671, %rd29680;
	shr.u64 	%rd29682, %rd29681, 32;
	and.b64  	%rd29683, %rd29637, 4294967295;
	add.s64 	%rd29684, %rd29682, %rd29683;
	mad.lo.s64 	%rd29685, %rd17, %rd29671, %rd29684;
	shr.u64 	%rd29686, %rd29685, 32;
	and.b64  	%rd29687, %rd29641, 4294967295;
	add.s64 	%rd29688, %rd29686, %rd29687;
	mad.lo.s64 	%rd29689, %rd18, %rd29671, %rd29688;
	shr.u64 	%rd29690, %rd29689, 32;
	and.b64  	%rd29691, %rd29645, 4294967295;
	add.s64 	%rd29692, %rd29690, %rd29691;
	mad.lo.s64 	%rd29693, %rd19, %rd29671, %rd29692;
	shr.u64 	%rd29694, %rd29693, 32;
	and.b64  	%rd29695, %rd29649, 4294967295;
	add.s64 	%rd29696, %rd29694, %rd29695;
	mad.lo.s64 	%rd29697, %rd20, %rd29671, %rd29696;
	shr.u64 	%rd29698, %rd29697, 32;
	and.b64  	%rd29699, %rd29652, 4294967295;
	add.s64 	%rd29700, %rd29698, %rd29699;
	mad.lo.s64 	%rd29701, %rd21, %rd29671, %rd29700;
	shr.u64 	%rd29702, %rd29701, 32;
	and.b64  	%rd29703, %rd29655, 4294967295;
	add.s64 	%rd29704, %rd29702, %rd29703;
	shr.u64 	%rd29705, %rd29704, 32;
	and.b64  	%rd29706, %rd29658, 4294967295;
	add.s64 	%rd29707, %rd29705, %rd29706;
	shr.u64 	%rd29708, %rd29707, 32;
	and.b64  	%rd29709, %rd29661, 4294967295;
	add.s64 	%rd29710, %rd29708, %rd29709;
	shr.u64 	%rd29711, %rd29710, 32;
	and.b64  	%rd29712, %rd29664, 4294967295;
	add.s64 	%rd29713, %rd29711, %rd29712;
	shr.u64 	%rd29714, %rd29713, 32;
	and.b64  	%rd29715, %rd29667, 4294967295;
	add.s64 	%rd29716, %rd29714, %rd29715;
	shr.u64 	%rd29717, %rd29716, 32;
	and.b64  	%rd29718, %rd29670, 4294967295;
	add.s64 	%rd29719, %rd29717, %rd29718;
	{ .reg .b32 tmp; mov.b64 {tmp, %r4596}, %rd29719; }
	add.s32 	%r4597, %r4593, %r4596;
	mul.lo.s32 	%r4598, %r86, %r4595;
	cvt.u64.u32 	%rd29720, %r4598;
	and.b64  	%rd29721, %rd29677, 4294967295;
	mad.lo.s64 	%rd29722, %rd14, %rd29720, %rd29721;
	shr.u64 	%rd29723, %rd29722, 32;
	and.b64  	%rd29724, %rd29681, 4294967295;
	add.s64 	%rd29725, %rd29723, %rd29724;
	mad.lo.s64 	%rd29726, %rd15, %rd29720, %rd29725;
	cvt.u32.u64 	%r4599, %rd29726;
	shr.u64 	%rd29727, %rd29726, 32;
	and.b64  	%rd29728, %rd29685, 4294967295;
	add.s64 	%rd29729, %rd29727, %rd29728;
	mad.lo.s64 	%rd29730, %rd16, %rd29720, %rd29729;
	shr.u64 	%rd29731, %rd29730, 32;
	and.b64  	%rd29732, %rd29689, 4294967295;
	add.s64 	%rd29733, %rd29731, %rd29732;
	mad.lo.s64 	%rd29734, %rd17, %rd29720, %rd29733;
	shr.u64 	%rd29735, %rd29734, 32;
	and.b64  	%rd29736, %rd29693, 4294967295;
	add.s64 	%rd29737, %rd29735, %rd29736;
	mad.lo.s64 	%rd29738, %rd18, %rd29720, %rd29737;
	shr.u64 	%rd29739, %rd29738, 32;
	and.b64  	%rd29740, %rd29697, 4294967295;
	add.s64 	%rd29741, %rd29739, %rd29740;
	mad.lo.s64 	%rd29742, %rd19, %rd29720, %rd29741;
	shr.u64 	%rd29743, %rd29742, 32;
	and.b64  	%rd29744, %rd29701, 4294967295;
	add.s64 	%rd29745, %rd29743, %rd29744;
	mad.lo.s64 	%rd29746, %rd20, %rd29720, %rd29745;
	shr.u64 	%rd29747, %rd29746, 32;
	and.b64  	%rd29748, %rd29704, 4294967295;
	add.s64 	%rd29749, %rd29747, %rd29748;
	mad.lo.s64 	%rd29750, %rd21, %rd29720, %rd29749;
	shr.u64 	%rd29751, %rd29750, 32;
	and.b64  	%rd29752, %rd29707, 4294967295;
	add.s64 	%rd29753, %rd29751, %rd29752;
	shr.u64 	%rd29754, %rd29753, 32;
	and.b64  	%rd29755, %rd29710, 4294967295;
	add.s64 	%rd29756, %rd29754, %rd29755;
	shr.u64 	%rd29757, %rd29756, 32;
	and.b64  	%rd29758, %rd29713, 4294967295;
	add.s64 	%rd29759, %rd29757, %rd29758;
	shr.u64 	%rd29760, %rd29759, 32;
	and.b64  	%rd29761, %rd29716, 4294967295;
	add.s64 	%rd29762, %rd29760, %rd29761;
	shr.u64 	%rd29763, %rd29762, 32;
	and.b64  	%rd29764, %rd29719, 4294967295;
	add.s64 	%rd29765, %rd29763, %rd29764;
	{ .reg .b32 tmp; mov.b64 {tmp, %r4600}, %rd29765; }
	add.s32 	%r4601, %r4597, %r4600;
	mul.lo.s32 	%r4602, %r86, %r4599;
	cvt.u64.u32 	%rd29766, %r4602;
	and.b64  	%rd29767, %rd29726, 4294967295;
	mad.lo.s64 	%rd29768, %rd14, %rd29766, %rd29767;
	shr.u64 	%rd29769, %rd29768, 32;
	and.b64  	%rd29770, %rd29730, 4294967295;
	add.s64 	%rd29771, %rd29769, %rd29770;
	mad.lo.s64 	%rd29772, %rd15, %rd29766, %rd29771;
	cvt.u32.u64 	%r4603, %rd29772;
	shr.u64 	%rd29773, %rd29772, 32;
	and.b64  	%rd29774, %rd29734, 4294967295;
	add.s64 	%rd29775, %rd29773, %rd29774;
	mad.lo.s64 	%rd29776, %rd16, %rd29766, %rd29775;
	shr.u64 	%rd29777, %rd29776, 32;
	and.b64  	%rd29778, %rd29738, 4294967295;
	add.s64 	%rd29779, %rd29777, %rd29778;
	mad.lo.s64 	%rd29780, %rd17, %rd29766, %rd29779;
	shr.u64 	%rd29781, %rd29780, 32;
	and.b64  	%rd29782, %rd29742, 4294967295;
	add.s64 	%rd29783, %rd29781, %rd29782;
	mad.lo.s64 	%rd29784, %rd18, %rd29766, %rd29783;
	shr.u64 	%rd29785, %rd29784, 32;
	and.b64  	%rd29786, %rd29746, 4294967295;
	add.s64 	%rd29787, %rd29785, %rd29786;
	mad.lo.s64 	%rd29788, %rd19, %rd29766, %rd29787;
	shr.u64 	%rd29789, %rd29788, 32;
	and.b64  	%rd29790, %rd29750, 4294967295;
	add.s64 	%rd29791, %rd29789, %rd29790;
	mad.lo.s64 	%rd29792, %rd20, %rd29766, %rd29791;
	shr.u64 	%rd29793, %rd29792, 32;
	and.b64  	%rd29794, %rd29753, 4294967295;
	add.s64 	%rd29795, %rd29793, %rd29794;
	mad.lo.s64 	%rd29796, %rd21, %rd29766, %rd29795;
	shr.u64 	%rd29797, %rd29796, 32;
	and.b64  	%rd29798, %rd29756, 4294967295;
	add.s64 	%rd29799, %rd29797, %rd29798;
	shr.u64 	%rd29800, %rd29799, 32;
	and.b64  	%rd29801, %rd29759, 4294967295;
	add.s64 	%rd29802, %rd29800, %rd29801;
	shr.u64 	%rd29803, %rd29802, 32;
	and.b64  	%rd29804, %rd29762, 4294967295;
	add.s64 	%rd29805, %rd29803, %rd29804;
	shr.u64 	%rd29806, %rd29805, 32;
	and.b64  	%rd29807, %rd29765, 4294967295;
	add.s64 	%rd29808, %rd29806, %rd29807;
	{ .reg .b32 tmp; mov.b64 {tmp, %r4604}, %rd29808; }
	add.s32 	%r4605, %r4601, %r4604;
	mul.lo.s32 	%r4606, %r86, %r4603;
	cvt.u64.u32 	%rd29809, %r4606;
	and.b64  	%rd29810, %rd29772, 4294967295;
	mad.lo.s64 	%rd29811, %rd14, %rd29809, %rd29810;
	shr.u64 	%rd29812, %rd29811, 32;
	and.b64  	%rd29813, %rd29776, 4294967295;
	add.s64 	%rd29814, %rd29812, %rd29813;
	mad.lo.s64 	%rd29815, %rd15, %rd29809, %rd29814;
	cvt.u32.u64 	%r4607, %rd29815;
	shr.u64 	%rd29816, %rd29815, 32;
	and.b64  	%rd29817, %rd29780, 4294967295;
	add.s64 	%rd29818, %rd29816, %rd29817;
	mad.lo.s64 	%rd29819, %rd16, %rd29809, %rd29818;
	shr.u64 	%rd29820, %rd29819, 32;
	and.b64  	%rd29821, %rd29784, 4294967295;
	add.s64 	%rd29822, %rd29820, %rd29821;
	mad.lo.s64 	%rd29823, %rd17, %rd29809, %rd29822;
	shr.u64 	%rd29824, %rd29823, 32;
	and.b64  	%rd29825, %rd29788, 4294967295;
	add.s64 	%rd29826, %rd29824, %rd29825;
	mad.lo.s64 	%rd29827, %rd18, %rd29809, %rd29826;
	shr.u64 	%rd29828, %rd29827, 32;
	and.b64  	%rd29829, %rd29792, 4294967295;
	add.s64 	%rd29830, %rd29828, %rd29829;
	mad.lo.s64 	%rd29831, %rd19, %rd29809, %rd29830;
	shr.u64 	%rd29832, %rd29831, 32;
	and.b64  	%rd29833, %rd29796, 4294967295;
	add.s64 	%rd29834, %rd29832, %rd29833;
	mad.lo.s64 	%rd29835, %rd20, %rd29809, %rd29834;
	shr.u64 	%rd29836, %rd29835, 32;
	and.b64  	%rd29837, %rd29799, 4294967295;
	add.s64 	%rd29838, %rd29836, %rd29837;
	mad.lo.s64 	%rd29839, %rd21, %rd29809, %rd29838;
	shr.u64 	%rd29840, %rd29839, 32;
	and.b64  	%rd29841, %rd29802, 4294967295;
	add.s64 	%rd29842, %rd29840, %rd29841;
	shr.u64 	%rd29843, %rd29842, 32;
	and.b64  	%rd29844, %rd29805, 4294967295;
	add.s64 	%rd29845, %rd29843, %rd29844;
	shr.u64 	%rd29846, %rd29845, 32;
	and.b64  	%rd29847, %rd29808, 4294967295;
	add.s64 	%rd29848, %rd29846, %rd29847;
	{ .reg .b32 tmp; mov.b64 {tmp, %r4608}, %rd29848; }
	add.s32 	%r4609, %r4605, %r4608;
	mul.lo.s32 	%r4610, %r86, %r4607;
	cvt.u64.u32 	%rd29849, %r4610;
	and.b64  	%rd29850, %rd29815, 4294967295;
	mad.lo.s64 	%rd29851, %rd14, %rd29849, %rd29850;
	shr.u64 	%rd29852, %rd29851, 32;
	and.b64  	%rd29853, %rd29819, 4294967295;
	add.s64 	%rd29854, %rd29852, %rd29853;
	mad.lo.s64 	%rd29855, %rd15, %rd29849, %rd29854;
	cvt.u32.u64 	%r4611, %rd29855;
	shr.u64 	%rd29856, %rd29855, 32;
	and.b64  	%rd29857, %rd29823, 4294967295;
	add.s64 	%rd29858, %rd29856, %rd29857;
	mad.lo.s64 	%rd29859, %rd16, %rd29849, %rd29858;
	shr.u64 	%rd29860, %rd29859, 32;
	and.b64  	%rd29861, %rd29827, 4294967295;
	add.s64 	%rd29862, %rd29860, %rd29861;
	mad.lo.s64 	%rd29863, %rd17, %rd29849, %rd29862;
	shr.u64 	%rd29864, %rd29863, 32;
	and.b64  	%rd29865, %rd29831, 4294967295;
	add.s64 	%rd29866, %rd29864, %rd29865;
	mad.lo.s64 	%rd29867, %rd18, %rd29849, %rd29866;
	shr.u64 	%rd29868, %rd29867, 32;
	and.b64  	%rd29869, %rd29835, 4294967295;
	add.s64 	%rd29870, %rd29868, %rd29869;
	mad.lo.s64 	%rd29871, %rd19, %rd29849, %rd29870;
	shr.u64 	%rd29872, %rd29871, 32;
	and.b64  	%rd29873, %rd29839, 4294967295;
	add.s64 	%rd29874, %rd29872, %rd29873;
	mad.lo.s64 	%rd29875, %rd20, %rd29849, %rd29874;
	shr.u64 	%rd29876, %rd29875, 32;
	and.b64  	%rd29877, %rd29842, 4294967295;
	add.s64 	%rd29878, %rd29876, %rd29877;
	mad.lo.s64 	%rd29879, %rd21, %rd29849, %rd29878;
	shr.u64 	%rd29880, %rd29879, 32;
	and.b64  	%rd29881, %rd29845, 4294967295;
	add.s64 	%rd29882, %rd29880, %rd29881;
	shr.u64 	%rd29883, %rd29882, 32;
	and.b64  	%rd29884, %rd29848, 4294967295;
	add.s64 	%rd29885, %rd29883, %rd29884;
	{ .reg .b32 tmp; mov.b64 {tmp, %r4612}, %rd29885; }
	add.s32 	%r4613, %r4609, %r4612;
	mul.lo.s32 	%r4614, %r86, %r4611;
	cvt.u64.u32 	%rd29886, %r4614;
	and.b64  	%rd29887, %rd29855, 4294967295;
	mad.lo.s64 	%rd29888, %rd14, %rd29886, %rd29887;
	shr.u64 	%rd29889, %rd29888, 32;
	and.b64  	%rd29890, %rd29859, 4294967295;
	add.s64 	%rd29891, %rd29889, %rd29890;
	mad.lo.s64 	%rd29892, %rd15, %rd29886, %rd29891;
	cvt.u32.u64 	%r4615, %rd29892;
	shr.u64 	%rd29893, %rd29892, 32;
	and.b64  	%rd29894, %rd29863, 4294967295;
	add.s64 	%rd29895, %rd29893, %rd29894;
	mad.lo.s64 	%rd29896, %rd16, %rd29886, %rd29895;
	shr.u64 	%rd29897, %rd29896, 32;
	and.b64  	%rd29898, %rd29867, 4294967295;
	add.s64 	%rd29899, %rd29897, %rd29898;
	mad.lo.s64 	%rd29900, %rd17, %rd29886, %rd29899;
	shr.u64 	%rd29901, %rd29900, 32;
	and.b64  	%rd29902, %rd29871, 4294967295;
	add.s64 	%rd29903, %rd29901, %rd29902;
	mad.lo.s64 	%rd29904, %rd18, %rd29886, %rd29903;
	shr.u64 	%rd29905, %rd29904, 32;
	and.b64  	%rd29906, %rd29875, 4294967295;
	add.s64 	%rd29907, %rd29905, %rd29906;
	mad.lo.s64 	%rd29908, %rd19, %rd29886, %rd29907;
	shr.u64 	%rd29909, %rd29908, 32;
	and.b64  	%rd29910, %rd29879, 4294967295;
	add.s64 	%rd29911, %rd29909, %rd29910;
	mad.lo.s64 	%rd29912, %rd20, %rd29886, %rd29911;
	shr.u64 	%rd29913, %rd29912, 32;
	and.b64  	%rd29914, %rd29882, 4294967295;
	add.s64 	%rd29915, %rd29913, %rd29914;
	mad.lo.s64 	%rd29916, %rd21, %rd29886, %rd29915;
	shr.u64 	%rd29917, %rd29916, 32;
	and.b64  	%rd29918, %rd29885, 4294967295;
	add.s64 	%rd29919, %rd29917, %rd29918;
	{ .reg .b32 tmp; mov.b64 {tmp, %r4616}, %rd29919; }
	add.s32 	%r4617, %r4613, %r4616;
	mul.lo.s32 	%r4618, %r86, %r4615;
	cvt.u64.u32 	%rd29920, %r4618;
	and.b64  	%rd29921, %rd29892, 4294967295;
	mad.lo.s64 	%rd29922, %rd14, %rd29920, %rd29921;
	shr.u64 	%rd29923, %rd29922, 32;
	and.b64  	%rd29924, %rd29896, 4294967295;
	add.s64 	%rd29925, %rd29923, %rd29924;
	mad.lo.s64 	%rd462, %rd15, %rd29920, %rd29925;
	cvt.u32.u64 	%r6470, %rd462;
	shr.u64 	%rd29926, %rd462, 32;
	and.b64  	%rd29927, %rd29900, 4294967295;
	add.s64 	%rd29928, %rd29926, %rd29927;
	mad.lo.s64 	%rd47173, %rd16, %rd29920, %rd29928;
	cvt.u32.u64 	%r314, %rd47173;
	shr.u64 	%rd29929, %rd47173, 32;
	and.b64  	%rd29930, %rd29904, 4294967295;
	add.s64 	%rd29931, %rd29929, %rd29930;
	mad.lo.s64 	%rd47174, %rd17, %rd29920, %rd29931;
	cvt.u32.u64 	%r315, %rd47174;
	shr.u64 	%rd29932, %rd47174, 32;
	and.b64  	%rd29933, %rd29908, 4294967295;
	add.s64 	%rd29934, %rd29932, %rd29933;
	mad.lo.s64 	%rd47175, %rd18, %rd29920, %rd29934;
	cvt.u32.u64 	%r316, %rd47175;
	shr.u64 	%rd29935, %rd47175, 32;
	and.b64  	%rd29936, %rd29912, 4294967295;
	add.s64 	%rd29937, %rd29935, %rd29936;
	mad.lo.s64 	%rd47176, %rd19, %rd29920, %rd29937;
	cvt.u32.u64 	%r317, %rd47176;
	shr.u64 	%rd29938, %rd47176, 32;
	and.b64  	%rd29939, %rd29916, 4294967295;
	add.s64 	%rd29940, %rd29938, %rd29939;
	mad.lo.s64 	%rd47177, %rd20, %rd29920, %rd29940;
	cvt.u32.u64 	%r318, %rd47177;
	shr.u64 	%rd29941, %rd47177, 32;
	and.b64  	%rd29942, %rd29919, 4294967295;
	add.s64 	%rd29943, %rd29941, %rd29942;
	mad.lo.s64 	%rd47178, %rd21, %rd29920, %rd29943;
	cvt.u32.u64 	%r319, %rd47178;
	{ .reg .b32 tmp; mov.b64 {tmp, %r4619}, %rd47178; }
	add.s32 	%r6471, %r4617, %r4619;
	setp.gt.u32 	%p1264, %r6471, %r4587;
	@%p1264 bra 	$L__BB4_303;
	cvt.u32.u64 	%r4620, %rd21;
	setp.lt.u32 	%p1265, %r6471, %r4620;
	@%p1265 bra 	$L__BB4_304;
	cvt.u32.u64 	%r4621, %rd20;
	setp.lt.u32 	%p1266, %r4621, %r319;
	@%p1266 bra 	$L__BB4_303;
	cvt.u32.u64 	%r4622, %rd20;
	setp.gt.u32 	%p1267, %r4622, %r319;
	@%p1267 bra 	$L__BB4_304;
	cvt.u32.u64 	%r4623, %rd19;
	setp.lt.u32 	%p1268, %r4623, %r318;
	@%p1268 bra 	$L__BB4_303;
	cvt.u32.u64 	%r4624, %rd19;
	setp.gt.u32 	%p1269, %r4624, %r318;
	@%p1269 bra 	$L__BB4_304;
	cvt.u32.u64 	%r4625, %rd18;
	setp.lt.u32 	%p1270, %r4625, %r317;
	@%p1270 bra 	$L__BB4_303;
	cvt.u32.u64 	%r4626, %rd18;
	setp.gt.u32 	%p1271, %r4626, %r317;
	@%p1271 bra 	$L__BB4_304;
	cvt.u32.u64 	%r4627, %rd17;
	setp.lt.u32 	%p1272, %r4627, %r316;
	@%p1272 bra 	$L__BB4_303;
	cvt.u32.u64 	%r4628, %rd17;
	setp.gt.u32 	%p1273, %r4628, %r316;
	@%p1273 bra 	$L__BB4_304;
	cvt.u32.u64 	%r4629, %rd16;
	setp.lt.u32 	%p1274, %r4629, %r315;
	@%p1274 bra 	$L__BB4_303;
	cvt.u32.u64 	%r4630, %rd16;
	setp.gt.u32 	%p1275, %r4630, %r315;
	@%p1275 bra 	$L__BB4_304;
	cvt.u32.u64 	%r4631, %rd15;
	setp.lt.u32 	%p1276, %r4631, %r314;
	@%p1276 bra 	$L__BB4_303;
	cvt.u32.u64 	%r4632, %rd15;
	cvt.u32.u64 	%r4633, %rd14;
	setp.gt.u32 	%p1277, %r4632, %r314;
	setp.gt.u32 	%p1278, %r4633, %r6470;
	or.pred  	%p1279, %p1277, %p1278;
	@%p1279 bra 	$L__BB4_304;
$L__BB4_303:
	cvt.u32.u64 	%r4634, %rd21;
	and.b64  	%rd29945, %rd462, 4294967295;
	sub.s64 	%rd29946, %rd29945, %rd14;
	shr.u64 	%rd29947, %rd29946, 63;
	cvt.u32.u64 	%r6470, %rd29946;
	and.b64  	%rd29948, %rd47173, 4294967295;
	add.s64 	%rd29949, %rd29947, %rd15;
	sub.s64 	%rd47173, %rd29948, %rd29949;
	shr.u64 	%rd29950, %rd47173, 63;
	and.b64  	%rd29951, %rd47174, 4294967295;
	add.s64 	%rd29952, %rd29950, %rd16;
	sub.s64 	%rd47174, %rd29951, %rd29952;
	shr.u64 	%rd29953, %rd47174, 63;
	and.b64  	%rd29954, %rd47175, 4294967295;
	add.s64 	%rd29955, %rd29953, %rd17;
	sub.s64 	%rd47175, %rd29954, %rd29955;
	shr.u64 	%rd29956, %rd47175, 63;
	and.b64  	%rd29957, %rd47176, 4294967295;
	add.s64 	%rd29958, %rd29956, %rd18;
	sub.s64 	%rd47176, %rd29957, %rd29958;
	shr.u64 	%rd29959, %rd47176, 63;
	and.b64  	%rd29960, %rd47177, 4294967295;
	add.s64 	%rd29961, %rd29959, %rd19;
	sub.s64 	%rd47177, %rd29960, %rd29961;
	shr.u64 	%rd29962, %rd47177, 63;
	and.b64  	%rd29963, %rd47178, 4294967295;
	add.s64 	%rd29964, %rd29962, %rd20;
	sub.s64 	%rd47178, %rd29963, %rd29964;
	shr.u64 	%rd29965, %rd47178, 63;
	cvt.u32.u64 	%r4635, %rd29965;
	add.s32 	%r4636, %r4634, %r4635;
	sub.s32 	%r6471, %r6471, %r4636;
$L__BB4_304:
	cvt.u32.u64 	%r4637, %rd21;
	shl.b32 	%r6472, %r6470, 1;
	shr.u32 	%r4638, %r6470, 31;
	cvt.u64.u32 	%rd29967, %r4638;
	and.b64  	%rd481, %rd47173, 4294967295;
	shl.b64 	%rd29968, %rd47173, 1;
	and.b64  	%rd29969, %rd29968, 8589934590;
	or.b64  	%rd47179, %rd29969, %rd29967;
	cvt.u32.u64 	%r326, %rd47179;
	shr.u64 	%rd29970, %rd29969, 32;
	and.b64  	%rd483, %rd47174, 4294967295;
	shl.b64 	%rd29971, %rd47174, 1;
	and.b64  	%rd29972, %rd29971, 8589934590;
	or.b64  	%rd47180, %rd29970, %rd29972;
	cvt.u32.u64 	%r327, %rd47180;
	shr.u64 	%rd29973, %rd29972, 32;
	and.b64  	%rd485, %rd47175, 4294967295;
	shl.b64 	%rd29974, %rd47175, 1;
	and.b64  	%rd29975, %rd29974, 8589934590;
	or.b64  	%rd47181, %rd29973, %rd29975;
	cvt.u32.u64 	%r328, %rd47181;
	shr.u64 	%rd29976, %rd29975, 32;
	and.b64  	%rd487, %rd47176, 4294967295;
	shl.b64 	%rd29977, %rd47176, 1;
	and.b64  	%rd29978, %rd29977, 8589934590;
	or.b64  	%rd47182, %rd29976, %rd29978;
	cvt.u32.u64 	%r329, %rd47182;
	shr.u64 	%rd29979, %rd29978, 32;
	and.b64  	%rd489, %rd47177, 4294967295;
	shl.b64 	%rd29980, %rd47177, 1;
	and.b64  	%rd29981, %rd29980, 8589934590;
	or.b64  	%rd47183, %rd29979, %rd29981;
	cvt.u32.u64 	%r330, %rd47183;
	shr.u64 	%rd29982, %rd29981, 32;
	and.b64  	%rd491, %rd47178, 4294967295;
	shl.b64 	%rd29983, %rd47178, 1;
	and.b64  	%rd29984, %rd29983, 8589934590;
	or.b64  	%rd47184, %rd29982, %rd29984;
	cvt.u32.u64 	%r331, %rd47184;
	shr.u64 	%rd29985, %rd29984, 32;
	cvt.u64.u32 	%rd493, %r6471;
	mul.wide.u32 	%rd29986, %r6471, 2;
	add.s64 	%rd47185, %rd29985, %rd29986;
	cvt.u32.u64 	%r332, %rd47185;
	setp.gt.u64 	%p1280, %rd47185, 4294967295;
	setp.lt.u32 	%p1281, %r4637, %r332;
	or.pred  	%p1282, %p1280, %p1281;
	@%p1282 bra 	$L__BB4_318;
	cvt.u32.u64 	%r4639, %rd21;
	setp.gt.u32 	%p1283, %r4639, %r332;
	@%p1283 bra 	$L__BB4_319;
	cvt.u32.u64 	%r4640, %rd20;
	setp.lt.u32 	%p1284, %r4640, %r331;
	@%p1284 bra 	$L__BB4_318;
	cvt.u32.u64 	%r4641, %rd20;
	setp.gt.u32 	%p1285, %r4641, %r331;
	@%p1285 bra 	$L__BB4_319;
	cvt.u32.u64 	%r4642, %rd19;
	setp.lt.u32 	%p1286, %r4642, %r330;
	@%p1286 bra 	$L__BB4_318;
	cvt.u32.u64 	%r4643, %rd19;
	setp.gt.u32 	%p1287, %r4643, %r330;
	@%p1287 bra 	$L__BB4_319;
	cvt.u32.u64 	%r4644, %rd18;
	setp.lt.u32 	%p1288, %r4644, %r329;
	@%p1288 bra 	$L__BB4_318;
	cvt.u32.u64 	%r4645, %rd18;
	setp.gt.u32 	%p1289, %r4645, %r329;
	@%p1289 bra 	$L__BB4_319;
	cvt.u32.u64 	%r4646, %rd17;
	setp.lt.u32 	%p1290, %r4646, %r328;
	@%p1290 bra 	$L__BB4_318;
	cvt.u32.u64 	%r4647, %rd17;
	setp.gt.u32 	%p1291, %r4647, %r328;
	@%p1291 bra 	$L__BB4_319;
	cvt.u32.u64 	%r4648, %rd16;
	setp.lt.u32 	%p1292, %r4648, %r327;
	@%p1292 bra 	$L__BB4_318;
	cvt.u32.u64 	%r4649, %rd16;
	setp.gt.u32 	%p1293, %r4649, %r327;
	@%p1293 bra 	$L__BB4_319;
	cvt.u32.u64 	%r4650, %rd15;
	setp.lt.u32 	%p1294, %r4650, %r326;
	@%p1294 bra 	$L__BB4_318;
	cvt.u32.u64 	%r4651, %rd15;
	cvt.u32.u64 	%r4652, %rd14;
	setp.gt.u32 	%p1295, %r4651, %r326;
	setp.lt.u32 	%p1296, %r6472, %r4652;
	or.pred  	%p1297, %p1295, %p1296;
	@%p1297 bra 	$L__BB4_319;
$L__BB4_318:
	cvt.u64.u32 	%rd29989, %r6472;
	sub.s64 	%rd29990, %rd29989, %rd14;
	shr.u64 	%rd29991, %rd29990, 63;
	cvt.u32.u64 	%r6472, %rd29990;
	and.b64  	%rd29992, %rd47179, 4294967295;
	add.s64 	%rd29993, %rd29991, %rd15;
	sub.s64 	%rd47179, %rd29992, %rd29993;
	shr.u64 	%rd29994, %rd47179, 63;
	and.b64  	%rd29995, %rd47180, 4294967295;
	add.s64 	%rd29996, %rd29994, %rd16;
	sub.s64 	%rd47180, %rd29995, %rd29996;
	shr.u64 	%rd29997, %rd47180, 63;
	and.b64  	%rd29998, %rd47181, 4294967295;
	add.s64 	%rd29999, %rd29997, %rd17;
	sub.s64 	%rd47181, %rd29998, %rd29999;
	shr.u64 	%rd30000, %rd47181, 63;
	and.b64  	%rd30001, %rd47182, 4294967295;
	add.s64 	%rd30002, %rd30000, %rd18;
	sub.s64 	%rd47182, %rd30001, %rd30002;
	shr.u64 	%rd30003, %rd47182, 63;
	and.b64  	%rd30004, %rd47183, 4294967295;
	add.s64 	%rd30005, %rd30003, %rd19;
	sub.s64 	%rd47183, %rd30004, %rd30005;
	shr.u64 	%rd30006, %rd47183, 63;
	and.b64  	%rd30007, %rd47184, 4294967295;
	add.s64 	%rd30008, %rd30006, %rd20;
	sub.s64 	%rd47184, %rd30007, %rd30008;
	shr.u64 	%rd30009, %rd47184, 63;
	and.b64  	%rd30010, %rd47185, 4294967295;
	add.s64 	%rd30011, %rd30009, %rd21;
	sub.s64 	%rd47185, %rd30010, %rd30011;
$L__BB4_319:
	cvt.u32.u64 	%r4653, %rd21;
	add.s32 	%r6473, %r6472, %r6470;
	setp.lt.u32 	%p1298, %r6473, %r6472;
	selp.u64 	%rd30013, 1, 0, %p1298;
	and.b64  	%rd30014, %rd47179, 4294967295;
	add.s64 	%rd30015, %rd30014, %rd30013;
	add.s64 	%rd47186, %rd30015, %rd481;
	cvt.u32.u64 	%r336, %rd47186;
	shr.u64 	%rd30016, %rd47186, 32;
	and.b64  	%rd30017, %rd47180, 4294967295;
	add.s64 	%rd30018, %rd30016, %rd30017;
	add.s64 	%rd47187, %rd30018, %rd483;
	cvt.u32.u64 	%r337, %rd47187;
	shr.u64 	%rd30019, %rd47187, 32;
	and.b64  	%rd30020, %rd47181, 4294967295;
	add.s64 	%rd30021, %rd30019, %rd30020;
	add.s64 	%rd47188, %rd30021, %rd485;
	cvt.u32.u64 	%r338, %rd47188;
	shr.u64 	%rd30022, %rd47188, 32;
	and.b64  	%rd30023, %rd47182, 4294967295;
	add.s64 	%rd30024, %rd30022, %rd30023;
	add.s64 	%rd47189, %rd30024, %rd487;
	cvt.u32.u64 	%r339, %rd47189;
	shr.u64 	%rd30025, %rd47189, 32;
	and.b64  	%rd30026, %rd47183, 4294967295;
	add.s64 	%rd30027, %rd30025, %rd30026;
	add.s64 	%rd47190, %rd30027, %rd489;
	cvt.u32.u64 	%r340, %rd47190;
	shr.u64 	%rd30028, %rd47190, 32;
	and.b64  	%rd30029, %rd47184, 4294967295;
	add.s64 	%rd30030, %rd30028, %rd30029;
	add.s64 	%rd47191, %rd30030, %rd491;
	cvt.u32.u64 	%r341, %rd47191;
	shr.u64 	%rd30031, %rd47191, 32;
	and.b64  	%rd30032, %rd47185, 4294967295;
	add.s64 	%rd30033, %rd30031, %rd30032;
	add.s64 	%rd47192, %rd30033, %rd493;
	cvt.u32.u64 	%r342, %rd47192;
	setp.gt.u64 	%p1299, %rd47192, 4294967295;
	setp.lt.u32 	%p1300, %r4653, %r342;
	or.pred  	%p1301, %p1299, %p1300;
	@%p1301 bra 	$L__BB4_333;
	cvt.u32.u64 	%r4654, %rd21;
	setp.gt.u32 	%p1302, %r4654, %r342;
	@%p1302 bra 	$L__BB4_334;
	cvt.u32.u64 	%r4655, %rd20;
	setp.lt.u32 	%p1303, %r4655, %r341;
	@%p1303 bra 	$L__BB4_333;
	cvt.u32.u64 	%r4656, %rd20;
	setp.gt.u32 	%p1304, %r4656, %r341;
	@%p1304 bra 	$L__BB4_334;
	cvt.u32.u64 	%r4657, %rd19;
	setp.lt.u32 	%p1305, %r4657, %r340;
	@%p1305 bra 	$L__BB4_333;
	cvt.u32.u64 	%r4658, %rd19;
	setp.gt.u32 	%p1306, %r4658, %r340;
	@%p1306 bra 	$L__BB4_334;
	cvt.u32.u64 	%r4659, %rd18;
	setp.lt.u32 	%p1307, %r4659, %r339;
	@%p1307 bra 	$L__BB4_333;
	cvt.u32.u64 	%r4660, %rd18;
	setp.gt.u32 	%p1308, %r4660, %r339;
	@%p1308 bra 	$L__BB4_334;
	cvt.u32.u64 	%r4661, %rd17;
	setp.lt.u32 	%p1309, %r4661, %r338;
	@%p1309 bra 	$L__BB4_333;
	cvt.u32.u64 	%r4662, %rd17;
	setp.gt.u32 	%p1310, %r4662, %r338;
	@%p1310 bra 	$L__BB4_334;
	cvt.u32.u64 	%r4663, %rd16;
	setp.lt.u32 	%p1311, %r4663, %r337;
	@%p1311 bra 	$L__BB4_333;
	cvt.u32.u64 	%r4664, %rd16;
	setp.gt.u32 	%p1312, %r4664, %r337;
	@%p1312 bra 	$L__BB4_334;
	cvt.u32.u64 	%r4665, %rd15;
	setp.lt.u32 	%p1313, %r4665, %r336;
	@%p1313 bra 	$L__BB4_333;
	cvt.u32.u64 	%r4666, %rd15;
	cvt.u32.u64 	%r4667, %rd14;
	setp.gt.u32 	%p1314, %r4666, %r336;
	setp.lt.u32 	%p1315, %r6473, %r4667;
	or.pred  	%p1316, %p1314, %p1315;
	@%p1316 bra 	$L__BB4_334;
$L__BB4_333:
	cvt.u64.u32 	%rd30036, %r6473;
	sub.s64 	%rd30037, %rd30036, %rd14;
	shr.u64 	%rd30038, %rd30037, 63;
	cvt.u32.u64 	%r6473, %rd30037;
	and.b64  	%rd30039, %rd47186, 4294967295;
	add.s64 	%rd30040, %rd30038, %rd15;
	sub.s64 	%rd47186, %rd30039, %rd30040;
	shr.u64 	%rd30041, %rd47186, 63;
	and.b64  	%rd30042, %rd47187, 4294967295;
	add.s64 	%rd30043, %rd30041, %rd16;
	sub.s64 	%rd47187, %rd30042, %rd30043;
	shr.u64 	%rd30044, %rd47187, 63;
	and.b64  	%rd30045, %rd47188, 4294967295;
	add.s64 	%rd30046, %rd30044, %rd17;
	sub.s64 	%rd47188, %rd30045, %rd30046;
	shr.u64 	%rd30047, %rd47188, 63;
	and.b64  	%rd30048, %rd47189, 4294967295;
	add.s64 	%rd30049, %rd30047, %rd18;
	sub.s64 	%rd47189, %rd30048, %rd30049;
	shr.u64 	%rd30050, %rd47189, 63;
	and.b64  	%rd30051, %rd47190, 4294967295;
	add.s64 	%rd30052, %rd30050, %rd19;
	sub.s64 	%rd47190, %rd30051, %rd30052;
	shr.u64 	%rd30053, %rd47190, 63;
	and.b64  	%rd30054, %rd47191, 4294967295;
	add.s64 	%rd30055, %rd30053, %rd20;
	sub.s64 	%rd47191, %rd30054, %rd30055;
	shr.u64 	%rd30056, %rd47191, 63;
	and.b64  	%rd30057, %rd47192, 4294967295;
	add.s64 	%rd30058, %rd30056, %rd21;
	sub.s64 	%rd47192, %rd30057, %rd30058;
$L__BB4_334:
	cvt.u32.u64 	%r4668, %rd21;
	cvt.u64.u32 	%rd530, %r6473;
	mul.wide.u32 	%rd30059, %r6473, %r6473;
	cvt.u32.u64 	%r4669, %rd30059;
	shr.u64 	%rd30060, %rd30059, 32;
	and.b64  	%rd531, %rd47186, 4294967295;
	mul.lo.s64 	%rd30061, %rd531, %rd530;
	add.s64 	%rd30062, %rd30060, %rd30061;
	shr.u64 	%rd30063, %rd30062, 32;
	and.b64  	%rd532, %rd47187, 4294967295;
	mul.lo.s64 	%rd30064, %rd532, %rd530;
	add.s64 	%rd30065, %rd30063, %rd30064;
	shr.u64 	%rd30066, %rd30065, 32;
	and.b64  	%rd533, %rd47188, 4294967295;
	mul.lo.s64 	%rd30067, %rd533, %rd530;
	add.s64 	%rd30068, %rd30066, %rd30067;
	shr.u64 	%rd30069, %rd30068, 32;
	and.b64  	%rd534, %rd47189, 4294967295;
	mul.lo.s64 	%rd30070, %rd534, %rd530;
	add.s64 	%rd30071, %rd30069, %rd30070;
	shr.u64 	%rd30072, %rd30071, 32;
	and.b64  	%rd535, %rd47190, 4294967295;
	mul.lo.s64 	%rd30073, %rd535, %rd530;
	add.s64 	%rd30074, %rd30072, %rd30073;
	shr.u64 	%rd30075, %rd30074, 32;
	and.b64  	%rd536, %rd47191, 4294967295;
	mul.lo.s64 	%rd30076, %rd536, %rd530;
	add.s64 	%rd30077, %rd30075, %rd30076;
	shr.u64 	%rd30078, %rd30077, 32;
	and.b64  	%rd537, %rd47192, 4294967295;
	mul.lo.s64 	%rd30079, %rd537, %rd530;
	add.s64 	%rd30080, %rd30078, %rd30079;
	shr.u64 	%rd30081, %rd30080, 32;
	and.b64  	%rd30082, %rd30062, 4294967295;
	add.s64 	%rd30083, %rd30061, %rd30082;
	shr.u64 	%rd30084, %rd30083, 32;
	and.b64  	%rd30085, %rd30065, 4294967295;
	add.s64 	%rd30086, %rd30084, %rd30085;
	mad.lo.s64 	%rd30087, %rd531, %rd531, %rd30086;
	shr.u64 	%rd30088, %rd30087, 32;
	mul.lo.s64 	%rd30089, %rd532, %rd531;
	and.b64  	%rd30090, %rd30068, 4294967295;
	add.s64 	%rd30091, %rd30088, %rd30090;
	add.s64 	%rd30092, %rd30091, %rd30089;
	shr.u64 	%rd30093, %rd30092, 32;
	mul.lo.s64 	%rd30094, %rd533, %rd531;
	and.b64  	%rd30095, %rd30071, 4294967295;
	add.s64 	%rd30096, %rd30093, %rd30095;
	add.s64 	%rd30097, %rd30096, %rd30094;
	shr.u64 	%rd30098, %rd30097, 32;
	mul.lo.s64 	%rd30099, %rd534, %rd531;
	and.b64  	%rd30100, %rd30074, 4294967295;
	add.s64 	%rd30101, %rd30098, %rd30100;
	add.s64 	%rd30102, %rd30101, %rd30099;
	shr.u64 	%rd30103, %rd30102, 32;
	mul.lo.s64 	%rd30104, %rd535, %rd531;
	and.b64  	%rd30105, %rd30077, 4294967295;
	add.s64 	%rd30106, %rd30103, %rd30105;
	add.s64 	%rd30107, %rd30106, %rd30104;
	shr.u64 	%rd30108, %rd30107, 32;
	mul.lo.s64 	%rd30109, %rd536, %rd531;
	and.b64  	%rd30110, %rd30080, 4294967295;
	add.s64 	%rd30111, %rd30108, %rd30110;
	add.s64 	%rd30112, %rd30111, %rd30109;
	shr.u64 	%rd30113, %rd30112, 32;
	mul.lo.s64 	%rd30114, %rd537, %rd531;
	add.s64 	%rd30115, %rd30113, %rd30081;
	add.s64 	%rd30116, %rd30115, %rd30114;
	shr.u64 	%rd30117, %rd30116, 32;
	and.b64  	%rd30118, %rd30087, 4294967295;
	add.s64 	%rd30119, %rd30064, %rd30118;
	shr.u64 	%rd30120, %rd30119, 32;
	and.b64  	%rd30121, %rd30092, 4294967295;
	add.s64 	%rd30122, %rd30120, %rd30121;
	add.s64 	%rd30123, %rd30122, %rd30089;
	shr.u64 	%rd30124, %rd30123, 32;
	and.b64  	%rd30125, %rd30097, 4294967295;
	add.s64 	%rd30126, %rd30124, %rd30125;
	mad.lo.s64 	%rd30127, %rd532, %rd532, %rd30126;
	shr.u64 	%rd30128, %rd30127, 32;
	mul.lo.s64 	%rd30129, %rd533, %rd532;
	and.b64  	%rd30130, %rd30102, 4294967295;
	add.s64 	%rd30131, %rd30128, %rd30130;
	add.s64 	%rd30132, %rd30131, %rd30129;
	shr.u64 	%rd30133, %rd30132, 32;
	mul.lo.s64 	%rd30134, %rd534, %rd532;
	and.b64  	%rd30135, %rd30107, 4294967295;
	add.s64 	%rd30136, %rd30133, %rd30135;
	add.s64 	%rd30137, %rd30136, %rd30134;
	shr.u64 	%rd30138, %rd30137, 32;
	mul.lo.s64 	%rd30139, %rd535, %rd532;
	and.b64  	%rd30140, %rd30112, 4294967295;
	add.s64 	%rd30141, %rd30138, %rd30140;
	add.s64 	%rd30142, %rd30141, %rd30139;
	shr.u64 	%rd30143, %rd30142, 32;
	mul.lo.s64 	%rd30144, %rd536, %rd532;
	and.b64  	%rd30145, %rd30116, 4294967295;
	add.s64 	%rd30146, %rd30143, %rd30145;
	add.s64 	%rd30147, %rd30146, %rd30144;
	shr.u64 	%rd30148, %rd30147, 32;
	mul.lo.s64 	%rd30149, %rd537, %rd532;
	add.s64 	%rd30150, %rd30148, %rd30117;
	add.s64 	%rd30151, %rd30150, %rd30149;
	shr.u64 	%rd30152, %rd30151, 32;
	and.b64  	%rd30153, %rd30123, 4294967295;
	add.s64 	%rd30154, %rd30067, %rd30153;
	shr.u64 	%rd30155, %rd30154, 32;
	and.b64  	%rd30156, %rd30127, 4294967295;
	add.s64 	%rd30157, %rd30155, %rd30156;
	add.s64 	%rd30158, %rd30157, %rd30094;
	shr.u64 	%rd30159, %rd30158, 32;
	and.b64  	%rd30160, %rd30132, 4294967295;
	add.s64 	%rd30161, %rd30159, %rd30160;
	add.s64 	%rd30162, %rd30161, %rd30129;
	shr.u64 	%rd30163, %rd30162, 32;
	and.b64  	%rd30164, %rd30137, 4294967295;
	add.s64 	%rd30165, %rd30163, %rd30164;
	mad.lo.s64 	%rd30166, %rd533, %rd533, %rd30165;
	shr.u64 	%rd30167, %rd30166, 32;
	mul.lo.s64 	%rd30168, %rd534, %rd533;
	and.b64  	%rd30169, %rd30142, 4294967295;
	add.s64 	%rd30170, %rd30167, %rd30169;
	add.s64 	%rd30171, %rd30170, %rd30168;
	shr.u64 	%rd30172, %rd30171, 32;
	mul.lo.s64 	%rd30173, %rd535, %rd533;
	and.b64  	%rd30174, %rd30147, 4294967295;
	add.s64 	%rd30175, %rd30172, %rd30174;
	add.s64 	%rd30176, %rd30175, %rd30173;
	shr.u64 	%rd30177, %rd30176, 32;
	mul.lo.s64 	%rd30178, %rd536, %rd533;
	and.b64  	%rd30179, %rd30151, 4294967295;
	add.s64 	%rd30180, %rd30177, %rd30179;
	add.s64 	%rd30181, %rd30180, %rd30178;
	shr.u64 	%rd30182, %rd30181, 32;
	mul.lo.s64 	%rd30183, %rd537, %rd533;
	add.s64 	%rd30184, %rd30182, %rd30152;
	add.s64 	%rd30185, %rd30184, %rd30183;
	shr.u64 	%rd30186, %rd30185, 32;
	and.b64  	%rd30187, %rd30158, 4294967295;
	add.s64 	%rd30188, %rd30070, %rd30187;
	shr.u64 	%rd30189, %rd30188, 32;
	and.b64  	%rd30190, %rd30162, 4294967295;
	add.s64 	%rd30191, %rd30189, %rd30190;
	add.s64 	%rd30192, %rd30191, %rd30099;
	shr.u64 	%rd30193, %rd30192, 32;
	and.b64  	%rd30194, %rd30166, 4294967295;
	add.s64 	%rd30195, %rd30193, %rd30194;
	add.s64 	%rd30196, %rd30195, %rd30134;
	shr.u64 	%rd30197, %rd30196, 32;
	and.b64  	%rd30198, %rd30171, 4294967295;
	add.s64 	%rd30199, %rd30197, %rd30198;
	add.s64 	%rd30200, %rd30199, %rd30168;
	shr.u64 	%rd30201, %rd30200, 32;
	and.b64  	%rd30202, %rd30176, 4294967295;
	add.s64 	%rd30203, %rd30201, %rd30202;
	mad.lo.s64 	%rd30204, %rd534, %rd534, %rd30203;
	shr.u64 	%rd30205, %rd30204, 32;
	mul.lo.s64 	%rd30206, %rd535, %rd534;
	and.b64  	%rd30207, %rd30181, 4294967295;
	add.s64 	%rd30208, %rd30205, %rd30207;
	add.s64 	%rd30209, %rd30208, %rd30206;
	shr.u64 	%rd30210, %rd30209, 32;
	mul.lo.s64 	%rd30211, %rd536, %rd534;
	and.b64  	%rd30212, %rd30185, 4294967295;
	add.s64 	%rd30213, %rd30210, %rd30212;
	add.s64 	%rd30214, %rd30213, %rd30211;
	shr.u64 	%rd30215, %rd30214, 32;
	mul.lo.s64 	%rd30216, %rd537, %rd534;
	add.s64 	%rd30217, %rd30215, %rd30186;
	add.s64 	%rd30218, %rd30217, %rd30216;
	shr.u64 	%rd30219, %rd30218, 32;
	and.b64  	%rd30220, %rd30192, 4294967295;
	add.s64 	%rd30221, %rd30073, %rd30220;
	shr.u64 	%rd30222, %rd30221, 32;
	and.b64  	%rd30223, %rd30196, 4294967295;
	add.s64 	%rd30224, %rd30222, %rd30223;
	add.s64 	%rd30225, %rd30224, %rd30104;
	shr.u64 	%rd30226, %rd30225, 32;
	and.b64  	%rd30227, %rd30200, 4294967295;
	add.s64 	%rd30228, %rd30226, %rd30227;
	add.s64 	%rd30229, %rd30228, %rd30139;
	shr.u64 	%rd30230, %rd30229, 32;
	and.b64  	%rd30231, %rd30204, 4294967295;
	add.s64 	%rd30232, %rd30230, %rd30231;
	add.s64 	%rd30233, %rd30232, %rd30173;
	shr.u64 	%rd30234, %rd30233, 32;
	and.b64  	%rd30235, %rd30209, 4294967295;
	add.s64 	%rd30236, %rd30234, %rd30235;
	add.s64 	%rd30237, %rd30236, %rd30206;
	shr.u64 	%rd30238, %rd30237, 32;
	and.b64  	%rd30239, %rd30214, 4294967295;
	add.s64 	%rd30240, %rd30238, %rd30239;
	mad.lo.s64 	%rd30241, %rd535, %rd535, %rd30240;
	shr.u64 	%rd30242, %rd30241, 32;
	mul.lo.s64 	%rd30243, %rd536, %rd535;
	and.b64  	%rd30244, %rd30218, 4294967295;
	add.s64 	%rd30245, %rd30242, %rd30244;
	add.s64 	%rd30246, %rd30245, %rd30243;
	shr.u64 	%rd30247, %rd30246, 32;
	mul.lo.s64 	%rd30248, %rd537, %rd535;
	add.s64 	%rd30249, %rd30247, %rd30219;
	add.s64 	%rd30250, %rd30249, %rd30248;
	shr.u64 	%rd30251, %rd30250, 32;
	and.b64  	%rd30252, %rd30225, 4294967295;
	add.s64 	%rd30253, %rd30076, %rd30252;
	shr.u64 	%rd30254, %rd30253, 32;
	and.b64  	%rd30255, %rd30229, 4294967295;
	add.s64 	%rd30256, %rd30254, %rd30255;
	add.s64 	%rd30257, %rd30256, %rd30109;
	shr.u64 	%rd30258, %rd30257, 32;
	and.b64  	%rd30259, %rd30233, 4294967295;
	add.s64 	%rd30260, %rd30258, %rd30259;
	add.s64 	%rd30261, %rd30260, %rd30144;
	shr.u64 	%rd30262, %rd30261, 32;
	and.b64  	%rd30263, %rd30237, 4294967295;
	add.s64 	%rd30264, %rd30262, %rd30263;
	add.s64 	%rd30265, %rd30264, %rd30178;
	shr.u64 	%rd30266, %rd30265, 32;
	and.b64  	%rd30267, %rd30241, 4294967295;
	add.s64 	%rd30268, %rd30266, %rd30267;
	add.s64 	%rd30269, %rd30268, %rd30211;
	shr.u64 	%rd30270, %rd30269, 32;
	and.b64  	%rd30271, %rd30246, 4294967295;
	add.s64 	%rd30272, %rd30270, %rd30271;
	add.s64 	%rd30273, %rd30272, %rd30243;
	shr.u64 	%rd30274, %rd30273, 32;
	and.b64  	%rd30275, %rd30250, 4294967295;
	add.s64 	%rd30276, %rd30274, %rd30275;
	mad.lo.s64 	%rd30277, %rd536, %rd536, %rd30276;
	shr.u64 	%rd30278, %rd30277, 32;
	mul.lo.s64 	%rd30279, %rd537, %rd536;
	add.s64 	%rd30280, %rd30278, %rd30251;
	add.s64 	%rd30281, %rd30280, %rd30279;
	shr.u64 	%rd30282, %rd30281, 32;
	and.b64  	%rd30283, %rd30257, 4294967295;
	add.s64 	%rd30284, %rd30079, %rd30283;
	shr.u64 	%rd30285, %rd30284, 32;
	and.b64  	%rd30286, %rd30261, 4294967295;
	add.s64 	%rd30287, %rd30285, %rd30286;
	add.s64 	%rd30288, %rd30287, %rd30114;
	shr.u64 	%rd30289, %rd30288, 32;
	and.b64  	%rd30290, %rd30265, 4294967295;
	add.s64 	%rd30291, %rd30289, %rd30290;
	add.s64 	%rd30292, %rd30291, %rd30149;
	shr.u64 	%rd30293, %rd30292, 32;
	and.b64  	%rd30294, %rd30269, 4294967295;
	add.s64 	%rd30295, %rd30293, %rd30294;
	add.s64 	%rd30296, %rd30295, %rd30183;
	shr.u64 	%rd30297, %rd30296, 32;
	and.b64  	%rd30298, %rd30273, 4294967295;
	add.s64 	%rd30299, %rd30297, %rd30298;
	add.s64 	%rd30300, %rd30299, %rd30216;
	shr.u64 	%rd30301, %rd30300, 32;
	and.b64  	%rd30302, %rd30277, 4294967295;
	add.s64 	%rd30303, %rd30301, %rd30302;
	add.s64 	%rd30304, %rd30303, %rd30248;
	shr.u64 	%rd30305, %rd30304, 32;
	and.b64  	%rd30306, %rd30281, 4294967295;
	add.s64 	%rd30307, %rd30305, %rd30306;
	add.s64 	%rd30308, %rd30307, %rd30279;
	shr.u64 	%rd30309, %rd30308, 32;
	add.s64 	%rd30310, %rd30309, %rd30282;
	mad.lo.s64 	%rd30311, %rd537, %rd537, %rd30310;
	{ .reg .b32 tmp; mov.b64 {tmp, %r4670}, %rd30311; }
	mul.lo.s32 	%r4671, %r86, %r4669;
	cvt.u64.u32 	%rd30312, %r4671;
	and.b64  	%rd30313, %rd30059, 4294967293;
	mad.lo.s64 	%rd30314, %rd14, %rd30312, %rd30313;
	shr.u64 	%rd30315, %rd30314, 32;
	and.b64  	%rd30316, %rd30083, 4294967295;
	add.s64 	%rd30317, %rd30315, %rd30316;
	mad.lo.s64 	%rd30318, %rd15, %rd30312, %rd30317;
	cvt.u32.u64 	%r4672, %rd30318;
	shr.u64 	%rd30319, %rd30318, 32;
	and.b64  	%rd30320, %rd30119, 4294967295;
	add.s64 	%rd30321, %rd30319, %rd30320;
	mad.lo.s64 	%rd30322, %rd16, %rd30312, %rd30321;
	shr.u64 	%rd30323, %rd30322, 32;
	and.b64  	%rd30324, %rd30154, 4294967295;
	add.s64 	%rd30325, %rd30323, %rd30324;
	mad.lo.s64 	%rd30326, %rd17, %rd30312, %rd30325;
	shr.u64 	%rd30327, %rd30326, 32;
	and.b64  	%rd30328, %rd30188, 4294967295;
	add.s64 	%rd30329, %rd30327, %rd30328;
	mad.lo.s64 	%rd30330, %rd18, %rd30312, %rd30329;
	shr.u64 	%rd30331, %rd30330, 32;
	and.b64  	%rd30332, %rd30221, 4294967295;
	add.s64 	%rd30333, %rd30331, %rd30332;
	mad.lo.s64 	%rd30334, %rd19, %rd30312, %rd30333;
	shr.u64 	%rd30335, %rd30334, 32;
	and.b64  	%rd30336, %rd30253, 4294967295;
	add.s64 	%rd30337, %rd30335, %rd30336;
	mad.lo.s64 	%rd30338, %rd20, %rd30312, %rd30337;
	shr.u64 	%rd30339, %rd30338, 32;
	and.b64  	%rd30340, %rd30284, 4294967295;
	add.s64 	%rd30341, %rd30339, %rd30340;
	mad.lo.s64 	%rd30342, %rd21, %rd30312, %rd30341;
	shr.u64 	%rd30343, %rd30342, 32;
	and.b64  	%rd30344, %rd30288, 4294967295;
	add.s64 	%rd30345, %rd30343, %rd30344;
	shr.u64 	%rd30346, %rd30345, 32;
	and.b64  	%rd30347, %rd30292, 4294967295;
	add.s64 	%rd30348, %rd30346, %rd30347;
	shr.u64 	%rd30349, %rd30348, 32;
	and.b64  	%rd30350, %rd30296, 4294967295;
	add.s64 	%rd30351, %rd30349, %rd30350;
	shr.u64 	%rd30352, %rd30351, 32;
	and.b64  	%rd30353, %rd30300, 4294967295;
	add.s64 	%rd30354, %rd30352, %rd30353;
	shr.u64 	%rd30355, %rd30354, 32;
	and.b64  	%rd30356, %rd30304, 4294967295;
	add.s64 	%rd30357, %rd30355, %rd30356;
	shr.u64 	%rd30358, %rd30357, 32;
	and.b64  	%rd30359, %rd30308, 4294967295;
	add.s64 	%rd30360, %rd30358, %rd30359;
	shr.u64 	%rd30361, %rd30360, 32;
	and.b64  	%rd30362, %rd30311, 4294967295;
	add.s64 	%rd30363, %rd30361, %rd30362;
	{ .reg .b32 tmp; mov.b64 {tmp, %r4673}, %rd30363; }
	add.s32 	%r4674, %r4670, %r4673;
	mul.lo.s32 	%r4675, %r86, %r4672;
	cvt.u64.u32 	%rd30364, %r4675;
	and.b64  	%rd30365, %rd30318, 4294967295;
	mad.lo.s64 	%rd30366, %rd14, %rd30364, %rd30365;
	shr.u64 	%rd30367, %rd30366, 32;
	and.b64  	%rd30368, %rd30322, 4294967295;
	add.s64 	%rd30369, %rd30367, %rd30368;
	mad.lo.s64 	%rd30370, %rd15, %rd30364, %rd30369;
	cvt.u32.u64 	%r4676, %rd30370;
	shr.u64 	%rd30371, %rd30370, 32;
	and.b64  	%rd30372, %rd30326, 4294967295;
	add.s64 	%rd30373, %rd30371, %rd30372;
	mad.lo.s64 	%rd30374, %rd16, %rd30364, %rd30373;
	shr.u64 	%rd30375, %rd30374, 32;
	and.b64  	%rd30376, %rd30330, 4294967295;
	add.s64 	%rd30377, %rd30375, %rd30376;
	mad.lo.s64 	%rd30378, %rd17, %rd30364, %rd30377;
	shr.u64 	%rd30379, %rd30378, 32;
	and.b64  	%rd30380, %rd30334, 4294967295;
	add.s64 	%rd30381, %rd30379, %rd30380;
	mad.lo.s64 	%rd30382, %rd18, %rd30364, %rd30381;
	shr.u64 	%rd30383, %rd30382, 32;
	and.b64  	%rd30384, %rd30338, 4294967295;
	add.s64 	%rd30385, %rd30383, %rd30384;
	mad.lo.s64 	%rd30386, %rd19, %rd30364, %rd30385;
	shr.u64 	%rd30387, %rd30386, 32;
	and.b64  	%rd30388, %rd30342, 4294967295;
	add.s64 	%rd30389, %rd30387, %rd30388;
	mad.lo.s64 	%rd30390, %rd20, %rd30364, %rd30389;
	shr.u64 	%rd30391, %rd30390, 32;
	and.b64  	%rd30392, %rd30345, 4294967295;
	add.s64 	%rd30393, %rd30391, %rd30392;
	mad.lo.s64 	%rd30394, %rd21, %rd30364, %rd30393;
	shr.u64 	%rd30395, %rd30394, 32;
	and.b64  	%rd30396, %rd30348, 4294967295;
	add.s64 	%rd30397, %rd30395, %rd30396;
	shr.u64 	%rd30398, %rd30397, 32;
	and.b64  	%rd30399, %rd30351, 4294967295;
	add.s64 	%rd30400, %rd30398, %rd30399;
	shr.u64 	%rd30401, %rd30400, 32;
	and.b64  	%rd30402, %rd30354, 4294967295;
	add.s64 	%rd30403, %rd30401, %rd30402;
	shr.u64 	%rd30404, %rd30403, 32;
	and.b64  	%rd30405, %rd30357, 4294967295;
	add.s64 	%rd30406, %rd30404, %rd30405;
	shr.u64 	%rd30407, %rd30406, 32;
	and.b64  	%rd30408, %rd30360, 4294967295;
	add.s64 	%rd30409, %rd30407, %rd30408;
	shr.u64 	%rd30410, %rd30409, 32;
	and.b64  	%rd30411, %rd30363, 4294967295;
	add.s64 	%rd30412, %rd30410, %rd30411;
	{ .reg .b32 tmp; mov.b64 {tmp, %r4677}, %rd30412; }
	add.s32 	%r4678, %r4674, %r4677;
	mul.lo.s32 	%r4679, %r86, %r4676;
	cvt.u64.u32 	%rd30413, %r4679;
	and.b64  	%rd30414, %rd30370, 4294967295;
	mad.lo.s64 	%rd30415, %rd14, %rd30413, %rd30414;
	shr.u64 	%rd30416, %rd30415, 32;
	and.b64  	%rd30417, %rd30374, 4294967295;
	add.s64 	%rd30418, %rd30416, %rd30417;
	mad.lo.s64 	%rd30419, %rd15, %rd30413, %rd30418;
	cvt.u32.u64 	%r4680, %rd30419;
	shr.u64 	%rd30420, %rd30419, 32;
	and.b64  	%rd30421, %rd30378, 4294967295;
	add.s64 	%rd30422, %rd30420, %rd30421;
	mad.lo.s64 	%rd30423, %rd16, %rd30413, %rd30422;
	shr.u64 	%rd30424, %rd30423, 32;
	and.b64  	%rd30425, %rd30382, 4294967295;
	add.s64 	%rd30426, %rd30424, %rd30425;
	mad.lo.s64 	%rd30427, %rd17, %rd30413, %rd30426;
	shr.u64 	%rd30428, %rd30427, 32;
	and.b64  	%rd30429, %rd30386, 4294967295;
	add.s64 	%rd30430, %rd30428, %rd30429;
	mad.lo.s64 	%rd30431, %rd18, %rd30413, %rd30430;
	shr.u64 	%rd30432, %rd30431, 32;
	and.b64  	%rd30433, %rd30390, 4294967295;
	add.s64 	%rd30434, %rd30432, %rd30433;
	mad.lo.s64 	%rd30435, %rd19, %rd30413, %rd30434;
	shr.u64 	%rd30436, %rd30435, 32;
	and.b64  	%rd30437, %rd30394, 4294967295;
	add.s64 	%rd30438, %rd30436, %rd30437;
	mad.lo.s64 	%rd30439, %rd20, %rd30413, %rd30438;
	shr.u64 	%rd30440, %rd30439, 32;
	and.b64  	%rd30441, %rd30397, 4294967295;
	add.s64 	%rd30442, %rd30440, %rd30441;
	mad.lo.s64 	%rd30443, %rd21, %rd30413, %rd30442;
	shr.u64 	%rd30444, %rd30443, 32;
	and.b64  	%rd30445, %rd30400, 4294967295;
	add.s64 	%rd30446, %rd30444, %rd30445;
	shr.u64 	%rd30447, %rd30446, 32;
	and.b64  	%rd30448, %rd30403, 4294967295;
	add.s64 	%rd30449, %rd30447, %rd30448;
	shr.u64 	%rd30450, %rd30449, 32;
	and.b64  	%rd30451, %rd30406, 4294967295;
	add.s64 	%rd30452, %rd30450, %rd30451;
	shr.u64 	%rd30453, %rd30452, 32;
	and.b64  	%rd30454, %rd30409, 4294967295;
	add.s64 	%rd30455, %rd30453, %rd30454;
	shr.u64 	%rd30456, %rd30455, 32;
	and.b64  	%rd30457, %rd30412, 4294967295;
	add.s64 	%rd30458, %rd30456, %rd30457;
	{ .reg .b32 tmp; mov.b64 {tmp, %r4681}, %rd30458; }
	add.s32 	%r4682, %r4678, %r4681;
	mul.lo.s32 	%r4683, %r86, %r4680;
	cvt.u64.u32 	%rd30459, %r4683;
	and.b64  	%rd30460, %rd30419, 4294967295;
	mad.lo.s64 	%rd30461, %rd14, %rd30459, %rd30460;
	shr.u64 	%rd30462, %rd30461, 32;
	and.b64  	%rd30463, %rd30423, 4294967295;
	add.s64 	%rd30464, %rd30462, %rd30463;
	mad.lo.s64 	%rd30465, %rd15, %rd30459, %rd30464;
	cvt.u32.u64 	%r4684, %rd30465;
	shr.u64 	%rd30466, %rd30465, 32;
	and.b64  	%rd30467, %rd30427, 4294967295;
	add.s64 	%rd30468, %rd30466, %rd30467;
	mad.lo.s64 	%rd30469, %rd16, %rd30459, %rd30468;
	shr.u64 	%rd30470, %rd30469, 32;
	and.b64  	%rd30471, %rd30431, 4294967295;
	add.s64 	%rd30472, %rd30470, %rd30471;
	mad.lo.s64 	%rd30473, %rd17, %rd30459, %rd30472;
	shr.u64 	%rd30474, %rd30473, 32;
	and.b64  	%rd30475, %rd30435, 4294967295;
	add.s64 	%rd30476, %rd30474, %rd30475;
	mad.lo.s64 	%rd30477, %rd18, %rd30459, %rd30476;
	shr.u64 	%rd30478, %rd30477, 32;
	and.b64  	%rd30479, %rd30439, 4294967295;
	add.s64 	%rd30480, %rd30478, %rd30479;
	mad.lo.s64 	%rd30481, %rd19, %rd30459, %rd30480;
	shr.u64 	%rd30482, %rd30481, 32;
	and.b64  	%rd30483, %rd30443, 4294967295;
	add.s64 	%rd30484, %rd30482, %rd30483;
	mad.lo.s64 	%rd30485, %rd20, %rd30459, %rd30484;
	shr.u64 	%rd30486, %rd30485, 32;
	and.b64  	%rd30487, %rd30446, 4294967295;
	add.s64 	%rd30488, %rd30486, %rd30487;
	mad.lo.s64 	%rd30489, %rd21, %rd30459, %rd30488;
	shr.u64 	%rd30490, %rd30489, 32;
	and.b64  	%rd30491, %rd30449, 4294967295;
	add.s64 	%rd30492, %rd30490, %rd30491;
	shr.u64 	%rd30493, %rd30492, 32;
	and.b64  	%rd30494, %rd30452, 4294967295;
	add.s64 	%rd30495, %rd30493, %rd30494;
	shr.u64 	%rd30496, %rd30495, 32;
	and.b64  	%rd30497, %rd30455, 4294967295;
	add.s64 	%rd30498, %rd30496, %rd30497;
	shr.u64 	%rd30499, %rd30498, 32;
	and.b64  	%rd30500, %rd30458, 4294967295;
	add.s64 	%rd30501, %rd30499, %rd30500;
	{ .reg .b32 tmp; mov.b64 {tmp, %r4685}, %rd30501; }
	add.s32 	%r4686, %r4682, %r4685;
	mul.lo.s32 	%r4687, %r86, %r4684;
	cvt.u64.u32 	%rd30502, %r4687;
	and.b64  	%rd30503, %rd30465, 4294967295;
	mad.lo.s64 	%rd30504, %rd14, %rd30502, %rd30503;
	shr.u64 	%rd30505, %rd30504, 32;
	and.b64  	%rd30506, %rd30469, 4294967295;
	add.s64 	%rd30507, %rd30505, %rd30506;
	mad.lo.s64 	%rd30508, %rd15, %rd30502, %rd30507;
	cvt.u32.u64 	%r4688, %rd30508;
	shr.u64 	%rd30509, %rd30508, 32;
	and.b64  	%rd30510, %rd30473, 4294967295;
	add.s64 	%rd30511, %rd30509, %rd30510;
	mad.lo.s64 	%rd30512, %rd16, %rd30502, %rd30511;
	shr.u64 	%rd30513, %rd30512, 32;
	and.b64  	%rd30514, %rd30477, 4294967295;
	add.s64 	%rd30515, %rd30513, %rd30514;
	mad.lo.s64 	%rd30516, %rd17, %rd30502, %rd30515;
	shr.u64 	%rd30517, %rd30516, 32;
	and.b64  	%rd30518, %rd30481, 4294967295;
	add.s64 	%rd30519, %rd30517, %rd30518;
	mad.lo.s64 	%rd30520, %rd18, %rd30502, %rd30519;
	shr.u64 	%rd30521, %rd30520, 32;
	and.b64  	%rd30522, %rd30485, 4294967295;
	add.s64 	%rd30523, %rd30521, %rd30522;
	mad.lo.s64 	%rd30524, %rd19, %rd30502, %rd30523;
	shr.u64 	%rd30525, %rd30524, 32;
	and.b64  	%rd30526, %rd30489, 4294967295;
	add.s64 	%rd30527, %rd30525, %rd30526;
	mad.lo.s64 	%rd30528, %rd20, %rd30502, %rd30527;
	shr.u64 	%rd30529, %rd30528, 32;
	and.b64  	%rd30530, %rd30492, 4294967295;
	add.s64 	%rd30531, %rd30529, %rd30530;
	mad.lo.s64 	%rd30532, %rd21, %rd30502, %rd30531;
	shr.u64 	%rd30533, %rd30532, 32;
	and.b64  	%rd30534, %rd30495, 4294967295;
	add.s64 	%rd30535, %rd30533, %rd30534;
	shr.u64 	%rd30536, %rd30535, 32;
	and.b64  	%rd30537, %rd30498, 4294967295;
	add.s64 	%rd30538, %rd30536, %rd30537;
	shr.u64 	%rd30539, %rd30538, 32;
	and.b64  	%rd30540, %rd30501, 4294967295;
	add.s64 	%rd30541, %rd30539, %rd30540;
	{ .reg .b32 tmp; mov.b64 {tmp, %r4689}, %rd30541; }
	add.s32 	%r4690, %r4686, %r4689;
	mul.lo.s32 	%r4691, %r86, %r4688;
	cvt.u64.u32 	%rd30542, %r4691;
	and.b64  	%rd30543, %rd30508, 4294967295;
	mad.lo.s64 	%rd30544, %rd14, %rd30542, %rd30543;
	shr.u64 	%rd30545, %rd30544, 32;
	and.b64  	%rd30546, %rd30512, 4294967295;
	add.s64 	%rd30547, %rd30545, %rd30546;
	mad.lo.s64 	%rd30548, %rd15, %rd30542, %rd30547;
	cvt.u32.u64 	%r4692, %rd30548;
	shr.u64 	%rd30549, %rd30548, 32;
	and.b64  	%rd30550, %rd30516, 4294967295;
	add.s64 	%rd30551, %rd30549, %rd30550;
	mad.lo.s64 	%rd30552, %rd16, %rd30542, %rd30551;
	shr.u64 	%rd30553, %rd30552, 32;
	and.b64  	%rd30554, %rd30520, 4294967295;
	add.s64 	%rd30555, %rd30553, %rd30554;
	mad.lo.s64 	%rd30556, %rd17, %rd30542, %rd30555;
	shr.u64 	%rd30557, %rd30556, 32;
	and.b64  	%rd30558, %rd30524, 4294967295;
	add.s64 	%rd30559, %rd30557, %rd30558;
	mad.lo.s64 	%rd30560, %rd18, %rd30542, %rd30559;
	shr.u64 	%rd30561, %rd30560, 32;
	and.b64  	%rd30562, %rd30528, 4294967295;
	add.s64 	%rd30563, %rd30561, %rd30562;
	mad.lo.s64 	%rd30564, %rd19, %rd30542, %rd30563;
	shr.u64 	%rd30565, %rd30564, 32;
	and.b64  	%rd30566, %rd30532, 4294967295;
	add.s64 	%rd30567, %rd30565, %rd30566;
	mad.lo.s64 	%rd30568, %rd20, %rd30542, %rd30567;
	shr.u64 	%rd30569, %rd30568, 32;
	and.b64  	%rd30570, %rd30535, 4294967295;
	add.s64 	%rd30571, %rd30569, %rd30570;
	mad.lo.s64 	%rd30572, %rd21, %rd30542, %rd30571;
	shr.u64 	%rd30573, %rd30572, 32;
	and.b64  	%rd30574, %rd30538, 4294967295;
	add.s64 	%rd30575, %rd30573, %rd30574;
	shr.u64 	%rd30576, %rd30575, 32;
	and.b64  	%rd30577, %rd30541, 4294967295;
	add.s64 	%rd30578, %rd30576, %rd30577;
	{ .reg .b32 tmp; mov.b64 {tmp, %r4693}, %rd30578; }
	add.s32 	%r4694, %r4690, %r4693;
	mul.lo.s32 	%r4695, %r86, %r4692;
	cvt.u64.u32 	%rd30579, %r4695;
	and.b64  	%rd30580, %rd30548, 4294967295;
	mad.lo.s64 	%rd30581, %rd14, %rd30579, %rd30580;
	shr.u64 	%rd30582, %rd30581, 32;
	and.b64  	%rd30583, %rd30552, 4294967295;
	add.s64 	%rd30584, %rd30582, %rd30583;
	mad.lo.s64 	%rd30585, %rd15, %rd30579, %rd30584;
	cvt.u32.u64 	%r4696, %rd30585;
	shr.u64 	%rd30586, %rd30585, 32;
	and.b64  	%rd30587, %rd30556, 4294967295;
	add.s64 	%rd30588, %rd30586, %rd30587;
	mad.lo.s64 	%rd30589, %rd16, %rd30579, %rd30588;
	shr.u64 	%rd30590, %rd30589, 32;
	and.b64  	%rd30591, %rd30560, 4294967295;
	add.s64 	%rd30592, %rd30590, %rd30591;
	mad.lo.s64 	%rd30593, %rd17, %rd30579, %rd30592;
	shr.u64 	%rd30594, %rd30593, 32;
	and.b64  	%rd30595, %rd30564, 4294967295;
	add.s64 	%rd30596, %rd30594, %rd30595;
	mad.lo.s64 	%rd30597, %rd18, %rd30579, %rd30596;
	shr.u64 	%rd30598, %rd30597, 32;
	and.b64  	%rd30599, %rd30568, 4294967295;
	add.s64 	%rd30600, %rd30598, %rd30599;
	mad.lo.s64 	%rd30601, %rd19, %rd30579, %rd30600;
	shr.u64 	%rd30602, %rd30601, 32;
	and.b64  	%rd30603, %rd30572, 4294967295;
	add.s64 	%rd30604, %rd30602, %rd30603;
	mad.lo.s64 	%rd30605, %rd20, %rd30579, %rd30604;
	shr.u64 	%rd30606, %rd30605, 32;
	and.b64  	%rd30607, %rd30575, 4294967295;
	add.s64 	%rd30608, %rd30606, %rd30607;
	mad.lo.s64 	%rd30609, %rd21, %rd30579, %rd30608;
	shr.u64 	%rd30610, %rd30609, 32;
	and.b64  	%rd30611, %rd30578, 4294967295;
	add.s64 	%rd30612, %rd30610, %rd30611;
	{ .reg .b32 tmp; mov.b64 {tmp, %r4697}, %rd30612; }
	add.s32 	%r4698, %r4694, %r4697;
	mul.lo.s32 	%r4699, %r86, %r4696;
	cvt.u64.u32 	%rd30613, %r4699;
	and.b64  	%rd30614, %rd30585, 4294967295;
	mad.lo.s64 	%rd30615, %rd14, %rd30613, %rd30614;
	shr.u64 	%rd30616, %rd30615, 32;
	and.b64  	%rd30617, %rd30589, 4294967295;
	add.s64 	%rd30618, %rd30616, %rd30617;
	mad.lo.s64 	%rd47199, %rd15, %rd30613, %rd30618;
	shr.u64 	%rd30619, %rd47199, 32;
	and.b64  	%rd30620, %rd30593, 4294967295;
	add.s64 	%rd30621, %rd30619, %rd30620;
	mad.lo.s64 	%rd47198, %rd16, %rd30613, %rd30621;
	cvt.u32.u64 	%r345, %rd47198;
	shr.u64 	%rd30622, %rd47198, 32;
	and.b64  	%rd30623, %rd30597, 4294967295;
	add.s64 	%rd30624, %rd30622, %rd30623;
	mad.lo.s64 	%rd47197, %rd17, %rd30613, %rd30624;
	cvt.u32.u64 	%r346, %rd47197;
	shr.u64 	%rd30625, %rd47197, 32;
	and.b64  	%rd30626, %rd30601, 4294967295;
	add.s64 	%rd30627, %rd30625, %rd30626;
	mad.lo.s64 	%rd47196, %rd18, %rd30613, %rd30627;
	cvt.u32.u64 	%r347, %rd47196;
	shr.u64 	%rd30628, %rd47196, 32;
	and.b64  	%rd30629, %rd30605, 4294967295;
	add.s64 	%rd30630, %rd30628, %rd30629;
	mad.lo.s64 	%rd47195, %rd19, %rd30613, %rd30630;
	cvt.u32.u64 	%r348, %rd47195;
	shr.u64 	%rd30631, %rd47195, 32;
	and.b64  	%rd30632, %rd30609, 4294967295;
	add.s64 	%rd30633, %rd30631, %rd30632;
	mad.lo.s64 	%rd47194, %rd20, %rd30613, %rd30633;
	cvt.u32.u64 	%r349, %rd47194;
	shr.u64 	%rd30634, %rd47194, 32;
	and.b64  	%rd30635, %rd30612, 4294967295;
	add.s64 	%rd30636, %rd30634, %rd30635;
	mad.lo.s64 	%rd47193, %rd21, %rd30613, %rd30636;
	cvt.u32.u64 	%r350, %rd47193;
	{ .reg .b32 tmp; mov.b64 {tmp, %r4700}, %rd47193; }
	add.s32 	%r6474, %r4698, %r4700;
	setp.gt.u32 	%p1317, %r6474, %r4668;
	@%p1317 bra 	$L__BB4_348;
	cvt.u32.u64 	%r4701, %rd21;
	setp.lt.u32 	%p1318, %r6474, %r4701;
	@%p1318 bra 	$L__BB4_349;
	cvt.u32.u64 	%r4702, %rd20;
	setp.lt.u32 	%p1319, %r4702, %r350;
	@%p1319 bra 	$L__BB4_348;
	cvt.u32.u64 	%r4703, %rd20;
	setp.gt.u32 	%p1320, %r4703, %r350;
	@%p1320 bra 	$L__BB4_349;
	cvt.u32.u64 	%r4704, %rd19;
	setp.lt.u32 	%p1321, %r4704, %r349;
	@%p1321 bra 	$L__BB4_348;
	cvt.u32.u64 	%r4705, %rd19;
	setp.gt.u32 	%p1322, %r4705, %r349;
	@%p1322 bra 	$L__BB4_349;
	cvt.u32.u64 	%r4706, %rd18;
	setp.lt.u32 	%p1323, %r4706, %r348;
	@%p1323 bra 	$L__BB4_348;
	cvt.u32.u64 	%r4707, %rd18;
	setp.gt.u32 	%p1324, %r4707, %r348;
	@%p1324 bra 	$L__BB4_349;
	cvt.u32.u64 	%r4708, %rd17;
	setp.lt.u32 	%p1325, %r4708, %r347;
	@%p1325 bra 	$L__BB4_348;
	cvt.u32.u64 	%r4709, %rd17;
	setp.gt.u32 	%p1326, %r4709, %r347;
	@%p1326 bra 	$L__BB4_349;
	cvt.u32.u64 	%r4710, %rd16;
	setp.lt.u32 	%p1327, %r4710, %r346;
	@%p1327 bra 	$L__BB4_348;
	cvt.u32.u64 	%r4711, %rd16;
	setp.gt.u32 	%p1328, %r4711, %r346;
	@%p1328 bra 	$L__BB4_349;
	cvt.u32.u64 	%r4712, %rd15;
	setp.lt.u32 	%p1329, %r4712, %r345;
	@%p1329 bra 	$L__BB4_348;
	cvt.u32.u64 	%r4713, %rd15;
	cvt.u32.u64 	%r4714, %rd14;
	setp.gt.u32 	%p1330, %r4713, %r345;
	cvt.u32.u64 	%r4715, %rd47199;
	setp.gt.u32 	%p1331, %r4714, %r4715;
	or.pred  	%p1332, %p1330, %p1331;
	@%p1332 bra 	$L__BB4_349;
$L__BB4_348:
	cvt.u32.u64 	%r4716, %rd21;
	and.b64  	%rd30638, %rd47199, 4294967295;
	sub.s64 	%rd47199, %rd30638, %rd14;
	shr.u64 	%rd30639, %rd47199, 63;
	and.b64  	%rd30640, %rd47198, 4294967295;
	add.s64 	%rd30641, %rd30639, %rd15;
	sub.s64 	%rd47198, %rd30640, %rd30641;
	shr.u64 	%rd30642, %rd47198, 63;
	and.b64  	%rd30643, %rd47197, 4294967295;
	add.s64 	%rd30644, %rd30642, %rd16;
	sub.s64 	%rd47197, %rd30643, %rd30644;
	shr.u64 	%rd30645, %rd47197, 63;
	and.b64  	%rd30646, %rd47196, 4294967295;
	add.s64 	%rd30647, %rd30645, %rd17;
	sub.s64 	%rd47196, %rd30646, %rd30647;
	shr.u64 	%rd30648, %rd47196, 63;
	and.b64  	%rd30649, %rd47195, 4294967295;
	add.s64 	%rd30650, %rd30648, %rd18;
	sub.s64 	%rd47195, %rd30649, %rd30650;
	shr.u64 	%rd30651, %rd47195, 63;
	and.b64  	%rd30652, %rd47194, 4294967295;
	add.s64 	%rd30653, %rd30651, %rd19;
	sub.s64 	%rd47194, %rd30652, %rd30653;
	shr.u64 	%rd30654, %rd47194, 63;
	and.b64  	%rd30655, %rd47193, 4294967295;
	add.s64 	%rd30656, %rd30654, %rd20;
	sub.s64 	%rd47193, %rd30655, %rd30656;
	shr.u64 	%rd30657, %rd47193, 63;
	cvt.u32.u64 	%r4717, %rd30657;
	add.s32 	%r4718, %r4716, %r4717;
	sub.s32 	%r6474, %r6474, %r4718;
$L__BB4_349:
	and.b64  	%rd30658, %rd47199, 4294967295;
	cvt.u64.u32 	%rd559, %r6464;
	sub.s64 	%rd30659, %rd30658, %rd559;
	shr.u64 	%rd30660, %rd30659, 63;
	cvt.u32.u64 	%r6476, %rd30659;
	and.b64  	%rd30661, %rd47198, 4294967295;
	and.b64  	%rd560, %rd47139, 4294967295;
	add.s64 	%rd30662, %rd30660, %rd560;
	sub.s64 	%rd47205, %rd30661, %rd30662;
	shr.u64 	%rd30663, %rd47205, 63;
	and.b64  	%rd30664, %rd47197, 4294967295;
	and.b64  	%rd562, %rd47140, 4294967295;
	add.s64 	%rd30665, %rd30663, %rd562;
	sub.s64 	%rd47204, %rd30664, %rd30665;
	shr.u64 	%rd30666, %rd47204, 63;
	and.b64  	%rd30667, %rd47196, 4294967295;
	and.b64  	%rd564, %rd47141, 4294967295;
	add.s64 	%rd30668, %rd30666, %rd564;
	sub.s64 	%rd47203, %rd30667, %rd30668;
	shr.u64 	%rd30669, %rd47203, 63;
	and.b64  	%rd30670, %rd47195, 4294967295;
	and.b64  	%rd566, %rd47142, 4294967295;
	add.s64 	%rd30671, %rd30669, %rd566;
	sub.s64 	%rd47202, %rd30670, %rd30671;
	shr.u64 	%rd30672, %rd47202, 63;
	and.b64  	%rd30673, %rd47194, 4294967295;
	and.b64  	%rd568, %rd47143, 4294967295;
	add.s64 	%rd30674, %rd30672, %rd568;
	sub.s64 	%rd47201, %rd30673, %rd30674;
	shr.u64 	%rd30675, %rd47201, 63;
	and.b64  	%rd30676, %rd47193, 4294967295;
	and.b64  	%rd570, %rd47144, 4294967295;
	add.s64 	%rd30677, %rd30675, %rd570;
	sub.s64 	%rd47200, %rd30676, %rd30677;
	shr.u64 	%rd30678, %rd47200, 63;
	cvt.u64.u32 	%rd30679, %r6474;
	and.b64  	%rd572, %rd47145, 4294967295;
	add.s64 	%rd30680, %rd30678, %rd572;
	sub.s64 	%rd30681, %rd30679, %rd30680;
	setp.gt.s64 	%p1333, %rd30681, -1;
	cvt.u32.u64 	%r6475, %rd30681;
	@%p1333 bra 	$L__BB4_351;
	cvt.u32.u64 	%r4719, %rd21;
	cvt.u32.u64 	%r4720, %rd14;
	add.s32 	%r6476, %r4720, %r6476;
	setp.lt.u32 	%p1334, %r6476, %r4720;
	selp.u64 	%rd30682, 1, 0, %p1334;
	and.b64  	%rd30683, %rd47205, 4294967295;
	add.s64 	%rd30684, %rd30683, %rd30682;
	add.s64 	%rd47205, %rd30684, %rd15;
	shr.u64 	%rd30685, %rd47205, 32;
	and.b64  	%rd30686, %rd47204, 4294967295;
	add.s64 	%rd30687, %rd30685, %rd30686;
	add.s64 	%rd47204, %rd30687, %rd16;
	shr.u64 	%rd30688, %rd47204, 32;
	and.b64  	%rd30689, %rd47203, 4294967295;
	add.s64 	%rd30690, %rd30688, %rd30689;
	add.s64 	%rd47203, %rd30690, %rd17;
	shr.u64 	%rd30691, %rd47203, 32;
	and.b64  	%rd30692, %rd47202, 4294967295;
	add.s64 	%rd30693, %rd30691, %rd30692;
	add.s64 	%rd47202, %rd30693, %rd18;
	shr.u64 	%rd30694, %rd47202, 32;
	and.b64  	%rd30695, %rd47201, 4294967295;
	add.s64 	%rd30696, %rd30694, %rd30695;
	add.s64 	%rd47201, %rd30696, %rd19;
	shr.u64 	%rd30697, %rd47201, 32;
	and.b64  	%rd30698, %rd47200, 4294967295;
	add.s64 	%rd30699, %rd30697, %rd30698;
	add.s64 	%rd47200, %rd30699, %rd20;
	{ .reg .b32 tmp; mov.b64 {tmp, %r4721}, %rd47200; }
	add.s32 	%r4722, %r6475, %r4721;
	add.s32 	%r6475, %r4722, %r4719;
$L__BB4_351:
	cvt.u64.u32 	%rd30700, %r6476;
	sub.s64 	%rd30701, %rd30700, %rd559;
	shr.u64 	%rd30702, %rd30701, 63;
	cvt.u32.u64 	%r6536, %rd30701;
	and.b64  	%rd30703, %rd47205, 4294967295;
	add.s64 	%rd30704, %rd30702, %rd560;
	sub.s64 	%rd47211, %rd30703, %rd30704;
	shr.u64 	%rd30705, %rd47211, 63;
	and.b64  	%rd30706, %rd47204, 4294967295;
	add.s64 	%rd30707, %rd30705, %rd562;
	sub.s64 	%rd47210, %rd30706, %rd30707;
	shr.u64 	%rd30708, %rd47210, 63;
	and.b64  	%rd30709, %rd47203, 4294967295;
	add.s64 	%rd30710, %rd30708, %rd564;
	sub.s64 	%rd47209, %rd30709, %rd30710;
	shr.u64 	%rd30711, %rd47209, 63;
	and.b64  	%rd30712, %rd47202, 4294967295;
	add.s64 	%rd30713, %rd30711, %rd566;
	sub.s64 	%rd47208, %rd30712, %rd30713;
	shr.u64 	%rd30714, %rd47208, 63;
	and.b64  	%rd30715, %rd47201, 4294967295;
	add.s64 	%rd30716, %rd30714, %rd568;
	sub.s64 	%rd47207, %rd30715, %rd30716;
	shr.u64 	%rd30717, %rd47207, 63;
	and.b64  	%rd30718, %rd47200, 4294967295;
	add.s64 	%rd30719, %rd30717, %rd570;
	sub.s64 	%rd47206, %rd30718, %rd30719;
	shr.u64 	%rd30720, %rd47206, 63;
	cvt.u64.u32 	%rd30721, %r6475;
	add.s64 	%rd30722, %rd30720, %rd572;
	sub.s64 	%rd30723, %rd30721, %rd30722;
	setp.gt.s64 	%p1335, %rd30723, -1;
	cvt.u32.u64 	%r6529, %rd30723;
	@%p1335 bra 	$L__BB4_353;
	cvt.u32.u64 	%r4723, %rd21;
	cvt.u32.u64 	%r4724, %rd14;
	add.s32 	%r6536, %r4724, %r6536;
	setp.lt.u32 	%p1336, %r6536, %r4724;
	selp.u64 	%rd30724, 1, 0, %p1336;
	and.b64  	%rd30725, %rd47211, 4294967295;
	add.s64 	%rd30726, %rd30725, %rd30724;
	add.s64 	%rd47211, %rd30726, %rd15;
	shr.u64 	%rd30727, %rd47211, 32;
	and.b64  	%rd30728, %rd47210, 4294967295;
	add.s64 	%rd30729, %rd30727, %rd30728;
	add.s64 	%rd47210, %rd30729, %rd16;
	shr.u64 	%rd30730, %rd47210, 32;
	and.b64  	%rd30731, %rd47209, 4294967295;
	add.s64 	%rd30732, %rd30730, %rd30731;
	add.s64 	%rd47209, %rd30732, %rd17;
	shr.u64 	%rd30733, %rd47209, 32;
	and.b64  	%rd30734, %rd47208, 4294967295;
	add.s64 	%rd30735, %rd30733, %rd30734;
	add.s64 	%rd47208, %rd30735, %rd18;
	shr.u64 	%rd30736, %rd47208, 32;
	and.b64  	%rd30737, %rd47207, 4294967295;
	add.s64 	%rd30738, %rd30736, %rd30737;
	add.s64 	%rd47207, %rd30738, %rd19;
	shr.u64 	%rd30739, %rd47207, 32;
	and.b64  	%rd30740, %rd47206, 4294967295;
	add.s64 	%rd30741, %rd30739, %rd30740;
	add.s64 	%rd47206, %rd30741, %rd20;
	{ .reg .b32 tmp; mov.b64 {tmp, %r4725}, %rd47206; }
	add.s32 	%r4726, %r6529, %r4725;
	add.s32 	%r6529, %r4726, %r4723;
$L__BB4_353:
	cvt.u32.u64 	%r6535, %rd47211;
	cvt.u32.u64 	%r6534, %rd47210;
	cvt.u32.u64 	%r6533, %rd47209;
	cvt.u32.u64 	%r6532, %rd47208;
	cvt.u32.u64 	%r6531, %rd47207;
	cvt.u32.u64 	%r6530, %rd47206;
	cvt.u64.u32 	%rd30742, %r6536;
	sub.s64 	%rd30743, %rd559, %rd30742;
	shr.u64 	%rd30744, %rd30743, 63;
	cvt.u32.u64 	%r6479, %rd30743;
	and.b64  	%rd30745, %rd47211, 4294967295;
	add.s64 	%rd30746, %rd30744, %rd30745;
	sub.s64 	%rd47212, %rd560, %rd30746;
	shr.u64 	%rd30747, %rd47212, 63;
	and.b64  	%rd30748, %rd47210, 4294967295;
	add.s64 	%rd30749, %rd30747, %rd30748;
	sub.s64 	%rd47213, %rd562, %rd30749;
	shr.u64 	%rd30750, %rd47213, 63;
	and.b64  	%rd30751, %rd47209, 4294967295;
	add.s64 	%rd30752, %rd30750, %rd30751;
	sub.s64 	%rd47214, %rd564, %rd30752;
	shr.u64 	%rd30753, %rd47214, 63;
	and.b64  	%rd30754, %rd47208, 4294967295;
	add.s64 	%rd30755, %rd30753, %rd30754;
	sub.s64 	%rd47215, %rd566, %rd30755;
	shr.u64 	%rd30756, %rd47215, 63;
	and.b64  	%rd30757, %rd47207, 4294967295;
	add.s64 	%rd30758, %rd30756, %rd30757;
	sub.s64 	%rd47216, %rd568, %rd30758;
	shr.u64 	%rd30759, %rd47216, 63;
	and.b64  	%rd30760, %rd47206, 4294967295;
	add.s64 	%rd30761, %rd30759, %rd30760;
	sub.s64 	%rd47217, %rd570, %rd30761;
	shr.u64 	%rd30762, %rd47217, 63;
	cvt.u64.u32 	%rd30763, %r6529;
	add.s64 	%rd30764, %rd30762, %rd30763;
	sub.s64 	%rd30765, %rd572, %rd30764;
	setp.gt.s64 	%p1337, %rd30765, -1;
	cvt.u32.u64 	%r6480, %rd30765;
	@%p1337 bra 	$L__BB4_355;
	cvt.u32.u64 	%r4727, %rd21;
	cvt.u32.u64 	%r4728, %rd14;
	add.s32 	%r6479, %r4728, %r6479;
	setp.lt.u32 	%p1338, %r6479, %r4728;
	selp.u64 	%rd30766, 1, 0, %p1338;
	and.b64  	%rd30767, %rd47212, 4294967295;
	add.s64 	%rd30768, %rd30767, %rd30766;
	add.s64 	%rd47212, %rd30768, %rd15;
	shr.u64 	%rd30769, %rd47212, 32;
	and.b64  	%rd30770, %rd47213, 4294967295;
	add.s64 	%rd30771, %rd30769, %rd30770;
	add.s64 	%rd47213, %rd30771, %rd16;
	shr.u64 	%rd30772, %rd47213, 32;
	and.b64  	%rd30773, %rd47214, 4294967295;
	add.s64 	%rd30774, %rd30772, %rd30773;
	add.s64 	%rd47214, %rd30774, %rd17;
	shr.u64 	%rd30775, %rd47214, 32;
	and.b64  	%rd30776, %rd47215, 4294967295;
	add.s64 	%rd30777, %rd30775, %rd30776;
	add.s64 	%rd47215, %rd30777, %rd18;
	shr.u64 	%rd30778, %rd47215, 32;
	and.b64  	%rd30779, %rd47216, 4294967295;
	add.s64 	%rd30780, %rd30778, %rd30779;
	add.s64 	%rd47216, %rd30780, %rd19;
	shr.u64 	%rd30781, %rd47216, 32;
	and.b64  	%rd30782, %rd47217, 4294967295;
	add.s64 	%rd30783, %rd30781, %rd30782;
	add.s64 	%rd47217, %rd30783, %rd20;
	{ .reg .b32 tmp; mov.b64 {tmp, %r4729}, %rd47217; }
	add.s32 	%r4730, %r6480, %r4729;
	add.s32 	%r6480, %r4730, %r4727;
$L__BB4_355:
	cvt.u32.u64 	%r4731, %rd21;
	cvt.u64.u32 	%rd30784, %r6479;
	mul.lo.s64 	%rd30785, %rd30784, %rd530;
	cvt.u32.u64 	%r4732, %rd30785;
	shr.u64 	%rd30786, %rd30785, 32;
	and.b64  	%rd30787, %rd47212, 4294967295;
	mad.lo.s64 	%rd30788, %rd30787, %rd530, %rd30786;
	shr.u64 	%rd30789, %rd30788, 32;
	and.b64  	%rd30790, %rd47213, 4294967295;
	mad.lo.s64 	%rd30791, %rd30790, %rd530, %rd30789;
	shr.u64 	%rd30792, %rd30791, 32;
	and.b64  	%rd30793, %rd47214, 4294967295;
	mad.lo.s64 	%rd30794, %rd30793, %rd530, %rd30792;
	shr.u64 	%rd30795, %rd30794, 32;
	and.b64  	%rd30796, %rd47215, 4294967295;
	mad.lo.s64 	%rd30797, %rd30796, %rd530, %rd30795;
	shr.u64 	%rd30798, %rd30797, 32;
	and.b64  	%rd30799, %rd47216, 4294967295;
	mad.lo.s64 	%rd30800, %rd30799, %rd530, %rd30798;
	shr.u64 	%rd30801, %rd30800, 32;
	and.b64  	%rd30802, %rd47217, 4294967295;
	mad.lo.s64 	%rd30803, %rd30802, %rd530, %rd30801;
	shr.u64 	%rd30804, %rd30803, 32;
	cvt.u64.u32 	%rd30805, %r6480;
	mad.lo.s64 	%rd30806, %rd30805, %rd530, %rd30804;
	shr.u64 	%rd30807, %rd30806, 32;
	and.b64  	%rd30808, %rd30788, 4294967295;
	mad.lo.s64 	%rd30809, %rd531, %rd30784, %rd30808;
	shr.u64 	%rd30810, %rd30809, 32;
	and.b64  	%rd30811, %rd30791, 4294967295;
	add.s64 	%rd30812, %rd30810, %rd30811;
	mad.lo.s64 	%rd30813, %rd30787, %rd531, %rd30812;
	shr.u64 	%rd30814, %rd30813, 32;
	and.b64  	%rd30815, %rd30794, 4294967295;
	add.s64 	%rd30816, %rd30814, %rd30815;
	mad.lo.s64 	%rd30817, %rd30790, %rd531, %rd30816;
	shr.u64 	%rd30818, %rd30817, 32;
	and.b64  	%rd30819, %rd30797, 4294967295;
	add.s64 	%rd30820, %rd30818, %rd30819;
	mad.lo.s64 	%rd30821, %rd30793, %rd531, %rd30820;
	shr.u64 	%rd30822, %rd30821, 32;
	and.b64  	%rd30823, %rd30800, 4294967295;
	add.s64 	%rd30824, %rd30822, %rd30823;
	mad.lo.s64 	%rd30825, %rd30796, %rd531, %rd30824;
	shr.u64 	%rd30826, %rd30825, 32;
	and.b64  	%rd30827, %rd30803, 4294967295;
	add.s64 	%rd30828, %rd30826, %rd30827;
	mad.lo.s64 	%rd30829, %rd30799, %rd531, %rd30828;
	shr.u64 	%rd30830, %rd30829, 32;
	and.b64  	%rd30831, %rd30806, 4294967295;
	add.s64 	%rd30832, %rd30830, %rd30831;
	mad.lo.s64 	%rd30833, %rd30802, %rd531, %rd30832;
	shr.u64 	%rd30834, %rd30833, 32;
	add.s64 	%rd30835, %rd30834, %rd30807;
	mad.lo.s64 	%rd30836, %rd531, %rd30805, %rd30835;
	shr.u64 	%rd30837, %rd30836, 32;
	and.b64  	%rd30838, %rd30813, 4294967295;
	mad.lo.s64 	%rd30839, %rd532, %rd30784, %rd30838;
	shr.u64 	%rd30840, %rd30839, 32;
	and.b64  	%rd30841, %rd30817, 4294967295;
	add.s64 	%rd30842, %rd30840, %rd30841;
	mad.lo.s64 	%rd30843, %rd30787, %rd532, %rd30842;
	shr.u64 	%rd30844, %rd30843, 32;
	and.b64  	%rd30845, %rd30821, 4294967295;
	add.s64 	%rd30846, %rd30844, %rd30845;
	mad.lo.s64 	%rd30847, %rd30790, %rd532, %rd30846;
	shr.u64 	%rd30848, %rd30847, 32;
	and.b64  	%rd30849, %rd30825, 4294967295;
	add.s64 	%rd30850, %rd30848, %rd30849;
	mad.lo.s64 	%rd30851, %rd30793, %rd532, %rd30850;
	shr.u64 	%rd30852, %rd30851, 32;
	and.b64  	%rd30853, %rd30829, 4294967295;
	add.s64 	%rd30854, %rd30852, %rd30853;
	mad.lo.s64 	%rd30855, %rd30796, %rd532, %rd30854;
	shr.u64 	%rd30856, %rd30855, 32;
	and.b64  	%rd30857, %rd30833, 4294967295;
	add.s64 	%rd30858, %rd30856, %rd30857;
	mad.lo.s64 	%rd30859, %rd30799, %rd532, %rd30858;
	shr.u64 	%rd30860, %rd30859, 32;
	and.b64  	%rd30861, %rd30836, 4294967295;
	add.s64 	%rd30862, %rd30860, %rd30861;
	mad.lo.s64 	%rd30863, %rd30802, %rd532, %rd30862;
	shr.u64 	%rd30864, %rd30863, 32;
	add.s64 	%rd30865, %rd30864, %rd30837;
	mad.lo.s64 	%rd30866, %rd532, %rd30805, %rd30865;
	shr.u64 	%rd30867, %rd30866, 32;
	and.b64  	%rd30868, %rd30843, 4294967295;
	mad.lo.s64 	%rd30869, %rd533, %rd30784, %rd30868;
	shr.u64 	%rd30870, %rd30869, 32;
	and.b64  	%rd30871, %rd30847, 4294967295;
	add.s64 	%rd30872, %rd30870, %rd30871;
	mad.lo.s64 	%rd30873, %rd30787, %rd533, %rd30872;
	shr.u64 	%rd30874, %rd30873, 32;
	and.b64  	%rd30875, %rd30851, 4294967295;
	add.s64 	%rd30876, %rd30874, %rd30875;
	mad.lo.s64 	%rd30877, %rd30790, %rd533, %rd30876;
	shr.u64 	%rd30878, %rd30877, 32;
	and.b64  	%rd30879, %rd30855, 4294967295;
	add.s64 	%rd30880, %rd30878, %rd30879;
	mad.lo.s64 	%rd30881, %rd30793, %rd533, %rd30880;
	shr.u64 	%rd30882, %rd30881, 32;
	and.b64  	%rd30883, %rd30859, 4294967295;
	add.s64 	%rd30884, %rd30882, %rd30883;
	mad.lo.s64 	%rd30885, %rd30796, %rd533, %rd30884;
	shr.u64 	%rd30886, %rd30885, 32;
	and.b64  	%rd30887, %rd30863, 4294967295;
	add.s64 	%rd30888, %rd30886, %rd30887;
	mad.lo.s64 	%rd30889, %rd30799, %rd533, %rd30888;
	shr.u64 	%rd30890, %rd30889, 32;
	and.b64  	%rd30891, %rd30866, 4294967295;
	add.s64 	%rd30892, %rd30890, %rd30891;
	mad.lo.s64 	%rd30893, %rd30802, %rd533, %rd30892;
	shr.u64 	%rd30894, %rd30893, 32;
	add.s64 	%rd30895, %rd30894, %rd30867;
	mad.lo.s64 	%rd30896, %rd533, %rd30805, %rd30895;
	shr.u64 	%rd30897, %rd30896, 32;
	and.b64  	%rd30898, %rd30873, 4294967295;
	mad.lo.s64 	%rd30899, %rd534, %rd30784, %rd30898;
	shr.u64 	%rd30900, %rd30899, 32;
	and.b64  	%rd30901, %rd30877, 4294967295;
	add.s64 	%rd30902, %rd30900, %rd30901;
	mad.lo.s64 	%rd30903, %rd30787, %rd534, %rd30902;
	shr.u64 	%rd30904, %rd30903, 32;
	and.b64  	%rd30905, %rd30881, 4294967295;
	add.s64 	%rd30906, %rd30904, %rd30905;
	mad.lo.s64 	%rd30907, %rd30790, %rd534, %rd30906;
	shr.u64 	%rd30908, %rd30907, 32;
	and.b64  	%rd30909, %rd30885, 4294967295;
	add.s64 	%rd30910, %rd30908, %rd30909;
	mad.lo.s64 	%rd30911, %rd30793, %rd534, %rd30910;
	shr.u64 	%rd30912, %rd30911, 32;
	and.b64  	%rd30913, %rd30889, 4294967295;
	add.s64 	%rd30914, %rd30912, %rd30913;
	mad.lo.s64 	%rd30915, %rd30796, %rd534, %rd30914;
	shr.u64 	%rd30916, %rd30915, 32;
	and.b64  	%rd30917, %rd30893, 4294967295;
	add.s64 	%rd30918, %rd30916, %rd30917;
	mad.lo.s64 	%rd30919, %rd30799, %rd534, %rd30918;
	shr.u64 	%rd30920, %rd30919, 32;
	and.b64  	%rd30921, %rd30896, 4294967295;
	add.s64 	%rd30922, %rd30920, %rd30921;
	mad.lo.s64 	%rd30923, %rd30802, %rd534, %rd30922;
	shr.u64 	%rd30924, %rd30923, 32;
	add.s64 	%rd30925, %rd30924, %rd30897;
	mad.lo.s64 	%rd30926, %rd534, %rd30805, %rd30925;
	shr.u64 	%rd30927, %rd30926, 32;
	and.b64  	%rd30928, %rd30903, 4294967295;
	mad.lo.s64 	%rd30929, %rd535, %rd30784, %rd30928;
	shr.u64 	%rd30930, %rd30929, 32;
	and.b64  	%rd30931, %rd30907, 4294967295;
	add.s64 	%rd30932, %rd30930, %rd30931;
	mad.lo.s64 	%rd30933, %rd30787, %rd535, %rd30932;
	shr.u64 	%rd30934, %rd30933, 32;
	and.b64  	%rd30935, %rd30911, 4294967295;
	add.s64 	%rd30936, %rd30934, %rd30935;
	mad.lo.s64 	%rd30937, %rd30790, %rd535, %rd30936;
	shr.u64 	%rd30938, %rd30937, 32;
	and.b64  	%rd30939, %rd30915, 4294967295;
	add.s64 	%rd30940, %rd30938, %rd30939;
	mad.lo.s64 	%rd30941, %rd30793, %rd535, %rd30940;
	shr.u64 	%rd30942, %rd30941, 32;
	and.b64  	%rd30943, %rd30919, 4294967295;
	add.s64 	%rd30944, %rd30942, %rd30943;
	mad.lo.s64 	%rd30945, %rd30796, %rd535, %rd30944;
	shr.u64 	%rd30946, %rd30945, 32;
	and.b64  	%rd30947, %rd30923, 4294967295;
	add.s64 	%rd30948, %rd30946, %rd30947;
	mad.lo.s64 	%rd30949, %rd30799, %rd535, %rd30948;
	shr.u64 	%rd30950, %rd30949, 32;
	and.b64  	%rd30951, %rd30926, 4294967295;
	add.s64 	%rd30952, %rd30950, %rd30951;
	mad.lo.s64 	%rd30953, %rd30802, %rd535, %rd30952;
	shr.u64 	%rd30954, %rd30953, 32;
	add.s64 	%rd30955, %rd30954, %rd30927;
	mad.lo.s64 	%rd30956, %rd535, %rd30805, %rd30955;
	shr.u64 	%rd30957, %rd30956, 32;
	and.b64  	%rd30958, %rd30933, 4294967295;
	mad.lo.s64 	%rd30959, %rd536, %rd30784, %rd30958;
	shr.u64 	%rd30960, %rd30959, 32;
	and.b64  	%rd30961, %rd30937, 4294967295;
	add.s64 	%rd30962, %rd30960, %rd30961;
	mad.lo.s64 	%rd30963, %rd30787, %rd536, %rd30962;
	shr.u64 	%rd30964, %rd30963, 32;
	and.b64  	%rd30965, %rd30941, 4294967295;
	add.s64 	%rd30966, %rd30964, %rd30965;
	mad.lo.s64 	%rd30967, %rd30790, %rd536, %rd30966;
	shr.u64 	%rd30968, %rd30967, 32;
	and.b64  	%rd30969, %rd30945, 4294967295;
	add.s64 	%rd30970, %rd30968, %rd30969;
	mad.lo.s64 	%rd30971, %rd30793, %rd536, %rd30970;
	shr.u64 	%rd30972, %rd30971, 32;
	and.b64  	%rd30973, %rd30949, 4294967295;
	add.s64 	%rd30974, %rd30972, %rd30973;
	mad.lo.s64 	%rd30975, %rd30796, %rd536, %rd30974;
	shr.u64 	%rd30976, %rd30975, 32;
	and.b64  	%rd30977, %rd30953, 4294967295;
	add.s64 	%rd30978, %rd30976, %rd30977;
	mad.lo.s64 	%rd30979, %rd30799, %rd536, %rd30978;
	shr.u64 	%rd30980, %rd30979, 32;
	and.b64  	%rd30981, %rd30956, 4294967295;
	add.s64 	%rd30982, %rd30980, %rd30981;
	mad.lo.s64 	%rd30983, %rd30802, %rd536, %rd30982;
	shr.u64 	%rd30984, %rd30983, 32;
	add.s64 	%rd30985, %rd30984, %rd30957;
	mad.lo.s64 	%rd30986, %rd536, %rd30805, %rd30985;
	shr.u64 	%rd30987, %rd30986, 32;
	and.b64  	%rd30988, %rd30963, 4294967295;
	mad.lo.s64 	%rd30989, %rd537, %rd30784, %rd30988;
	shr.u64 	%rd30990, %rd30989, 32;
	and.b64  	%rd30991, %rd30967, 4294967295;
	add.s64 	%rd30992, %rd30990, %rd30991;
	mad.lo.s64 	%rd30993, %rd30787, %rd537, %rd30992;
	shr.u64 	%rd30994, %rd30993, 32;
	and.b64  	%rd30995, %rd30971, 4294967295;
	add.s64 	%rd30996, %rd30994, %rd30995;
	mad.lo.s64 	%rd30997, %rd30790, %rd537, %rd30996;
	shr.u64 	%rd30998, %rd30997, 32;
	and.b64  	%rd30999, %rd30975, 4294967295;
	add.s64 	%rd31000, %rd30998, %rd30999;
	mad.lo.s64 	%rd31001, %rd30793, %rd537, %rd31000;
	shr.u64 	%rd31002, %rd31001, 32;
	and.b64  	%rd31003, %rd30979, 4294967295;
	add.s64 	%rd31004, %rd31002, %rd31003;
	mad.lo.s64 	%rd31005, %rd30796, %rd537, %rd31004;
	shr.u64 	%rd31006, %rd31005, 32;
	and.b64  	%rd31007, %rd30983, 4294967295;
	add.s64 	%rd31008, %rd31006, %rd31007;
	mad.lo.s64 	%rd31009, %rd30799, %rd537, %rd31008;
	shr.u64 	%rd31010, %rd31009, 32;
	and.b64  	%rd31011, %rd30986, 4294967295;
	add.s64 	%rd31012, %rd31010, %rd31011;
	mad.lo.s64 	%rd31013, %rd30802, %rd537, %rd31012;
	shr.u64 	%rd31014, %rd31013, 32;
	add.s64 	%rd31015, %rd31014, %rd30987;
	mad.lo.s64 	%rd31016, %rd537, %rd30805, %rd31015;
	{ .reg .b32 tmp; mov.b64 {tmp, %r4733}, %rd31016; }
	mul.lo.s32 	%r4734, %r86, %r4732;
	cvt.u64.u32 	%rd31017, %r4734;
	and.b64  	%rd31018, %rd30785, 4294967295;
	mad.lo.s64 	%rd31019, %rd14, %rd31017, %rd31018;
	shr.u64 	%rd31020, %rd31019, 32;
	and.b64  	%rd31021, %rd30809, 4294967295;
	add.s64 	%rd31022, %rd31020, %rd31021;
	mad.lo.s64 	%rd31023, %rd15, %rd31017, %rd31022;
	cvt.u32.u64 	%r4735, %rd31023;
	shr.u64 	%rd31024, %rd31023, 32;
	and.b64  	%rd31025, %rd30839, 4294967295;
	add.s64 	%rd31026, %rd31024, %rd31025;
	mad.lo.s64 	%rd31027, %rd16, %rd31017, %rd31026;
	shr.u64 	%rd31028, %rd31027, 32;
	and.b64  	%rd31029, %rd30869, 4294967295;
	add.s64 	%rd31030, %rd31028, %rd31029;
	mad.lo.s64 	%rd31031, %rd17, %rd31017, %rd31030;
	shr.u64 	%rd31032, %rd31031, 32;
	and.b64  	%rd31033, %rd30899, 4294967295;
	add.s64 	%rd31034, %rd31032, %rd31033;
	mad.lo.s64 	%rd31035, %rd18, %rd31017, %rd31034;
	shr.u64 	%rd31036, %rd31035, 32;
	and.b64  	%rd31037, %rd30929, 4294967295;
	add.s64 	%rd31038, %rd31036, %rd31037;
	mad.lo.s64 	%rd31039, %rd19, %rd31017, %rd31038;
	shr.u64 	%rd31040, %rd31039, 32;
	and.b64  	%rd31041, %rd30959, 4294967295;
	add.s64 	%rd31042, %rd31040, %rd31041;
	mad.lo.s64 	%rd31043, %rd20, %rd31017, %rd31042;
	shr.u64 	%rd31044, %rd31043, 32;
	and.b64  	%rd31045, %rd30989, 4294967295;
	add.s64 	%rd31046, %rd31044, %rd31045;
	mad.lo.s64 	%rd31047, %rd21, %rd31017, %rd31046;
	shr.u64 	%rd31048, %rd31047, 32;
	and.b64  	%rd31049, %rd30993, 4294967295;
	add.s64 	%rd31050, %rd31048, %rd31049;
	shr.u64 	%rd31051, %rd31050, 32;
	and.b64  	%rd31052, %rd30997, 4294967295;
	add.s64 	%rd31053, %rd31051, %rd31052;
	shr.u64 	%rd31054, %rd31053, 32;
	and.b64  	%rd31055, %rd31001, 4294967295;
	add.s64 	%rd31056, %rd31054, %rd31055;
	shr.u64 	%rd31057, %rd31056, 32;
	and.b64  	%rd31058, %rd31005, 4294967295;
	add.s64 	%rd31059, %rd31057, %rd31058;
	shr.u64 	%rd31060, %rd31059, 32;
	and.b64  	%rd31061, %rd31009, 4294967295;
	add.s64 	%rd31062, %rd31060, %rd31061;
	shr.u64 	%rd31063, %rd31062, 32;
	and.b64  	%rd31064, %rd31013, 4294967295;
	add.s64 	%rd31065, %rd31063, %rd31064;
	shr.u64 	%rd31066, %rd31065, 32;
	and.b64  	%rd31067, %rd31016, 4294967295;
	add.s64 	%rd31068, %rd31066, %rd31067;
	{ .reg .b32 tmp; mov.b64 {tmp, %r4736}, %rd31068; }
	add.s32 	%r4737, %r4733, %r4736;
	mul.lo.s32 	%r4738, %r86, %r4735;
	cvt.u64.u32 	%rd31069, %r4738;
	and.b64  	%rd31070, %rd31023, 4294967295;
	mad.lo.s64 	%rd31071, %rd14, %rd31069, %rd31070;
	shr.u64 	%rd31072, %rd31071, 32;
	and.b64  	%rd31073, %rd31027, 4294967295;
	add.s64 	%rd31074, %rd31072, %rd31073;
	mad.lo.s64 	%rd31075, %rd15, %rd31069, %rd31074;
	cvt.u32.u64 	%r4739, %rd31075;
	shr.u64 	%rd31076, %rd31075, 32;
	and.b64  	%rd31077, %rd31031, 4294967295;
	add.s64 	%rd31078, %rd31076, %rd31077;
	mad.lo.s64 	%rd31079, %rd16, %rd31069, %rd31078;
	shr.u64 	%rd31080, %rd31079, 32;
	and.b64  	%rd31081, %rd31035, 4294967295;
	add.s64 	%rd31082, %rd31080, %rd31081;
	mad.lo.s64 	%rd31083, %rd17, %rd31069, %rd31082;
	shr.u64 	%rd31084, %rd31083, 32;
	and.b64  	%rd31085, %rd31039, 4294967295;
	add.s64 	%rd31086, %rd31084, %rd31085;
	mad.lo.s64 	%rd31087, %rd18, %rd31069, %rd31086;
	shr.u64 	%rd31088, %rd31087, 32;
	and.b64  	%rd31089, %rd31043, 4294967295;
	add.s64 	%rd31090, %rd31088, %rd31089;
	mad.lo.s64 	%rd31091, %rd19, %rd31069, %rd31090;
	shr.u64 	%rd31092, %rd31091, 32;
	and.b64  	%rd31093, %rd31047, 4294967295;
	add.s64 	%rd31094, %rd31092, %rd31093;
	mad.lo.s64 	%rd31095, %rd20, %rd31069, %rd31094;
	shr.u64 	%rd31096, %rd31095, 32;
	and.b64  	%rd31097, %rd31050, 4294967295;
	add.s64 	%rd31098, %rd31096, %rd31097;
	mad.lo.s64 	%rd31099, %rd21, %rd31069, %rd31098;
	shr.u64 	%rd31100, %rd31099, 32;
	and.b64  	%rd31101, %rd31053, 4294967295;
	add.s64 	%rd31102, %rd31100, %rd31101;
	shr.u64 	%rd31103, %rd31102, 32;
	and.b64  	%rd31104, %rd31056, 4294967295;
	add.s64 	%rd31105, %rd31103, %rd31104;
	shr.u64 	%rd31106, %rd31105, 32;
	and.b64  	%rd31107, %rd31059, 4294967295;
	add.s64 	%rd31108, %rd31106, %rd31107;
	shr.u64 	%rd31109, %rd31108, 32;
	and.b64  	%rd31110, %rd31062, 4294967295;
	add.s64 	%rd31111, %rd31109, %rd31110;
	shr.u64 	%rd31112, %rd31111, 32;
	and.b64  	%rd31113, %rd31065, 4294967295;
	add.s64 	%rd31114, %rd31112, %rd31113;
	shr.u64 	%rd31115, %rd31114, 32;
	and.b64  	%rd31116, %rd31068, 4294967295;
	add.s64 	%rd31117, %rd31115, %rd31116;
	{ .reg .b32 tmp; mov.b64 {tmp, %r4740}, %rd31117; }
	add.s32 	%r4741, %r4737, %r4740;
	mul.lo.s32 	%r4742, %r86, %r4739;
	cvt.u64.u32 	%rd31118, %r4742;
	and.b64  	%rd31119, %rd31075, 4294967295;
	mad.lo.s64 	%rd31120, %rd14, %rd31118, %rd31119;
	shr.u64 	%rd31121, %rd31120, 32;
	and.b64  	%rd31122, %rd31079, 4294967295;
	add.s64 	%rd31123, %rd31121, %rd31122;
	mad.lo.s64 	%rd31124, %rd15, %rd31118, %rd31123;
	cvt.u32.u64 	%r4743, %rd31124;
	shr.u64 	%rd31125, %rd31124, 32;
	and.b64  	%rd31126, %rd31083, 4294967295;
	add.s64 	%rd31127, %rd31125, %rd31126;
	mad.lo.s64 	%rd31128, %rd16, %rd31118, %rd31127;
	shr.u64 	%rd31129, %rd31128, 32;
	and.b64  	%rd31130, %rd31087, 4294967295;
	add.s64 	%rd31131, %rd31129, %rd31130;
	mad.lo.s64 	%rd31132, %rd17, %rd31118, %rd31131;
	shr.u64 	%rd31133, %rd31132, 32;
	and.b64  	%rd31134, %rd31091, 4294967295;
	add.s64 	%rd31135, %rd31133, %rd31134;
	mad.lo.s64 	%rd31136, %rd18, %rd31118, %rd31135;
	shr.u64 	%rd31137, %rd31136, 32;
	and.b64  	%rd31138, %rd31095, 4294967295;
	add.s64 	%rd31139, %rd31137, %rd31138;
	mad.lo.s64 	%rd31140, %rd19, %rd31118, %rd31139;
	shr.u64 	%rd31141, %rd31140, 32;
	and.b64  	%rd31142, %rd31099, 4294967295;
	add.s64 	%rd31143, %rd31141, %rd31142;
	mad.lo.s64 	%rd31144, %rd20, %rd31118, %rd31143;
	shr.u64 	%rd31145, %rd31144, 32;
	and.b64  	%rd31146, %rd31102, 4294967295;
	add.s64 	%rd31147, %rd31145, %rd31146;
	mad.lo.s64 	%rd31148, %rd21, %rd31118, %rd31147;
	shr.u64 	%rd31149, %rd31148, 32;
	and.b64  	%rd31150, %rd31105, 4294967295;
	add.s64 	%rd31151, %rd31149, %rd31150;
	shr.u64 	%rd31152, %rd31151, 32;
	and.b64  	%rd31153, %rd31108, 4294967295;
	add.s64 	%rd31154, %rd31152, %rd31153;
	shr.u64 	%rd31155, %rd31154, 32;
	and.b64  	%rd31156, %rd31111, 4294967295;
	add.s64 	%rd31157, %rd31155, %rd31156;
	shr.u64 	%rd31158, %rd31157, 32;
	and.b64  	%rd31159, %rd31114, 4294967295;
	add.s64 	%rd31160, %rd31158, %rd31159;
	shr.u64 	%rd31161, %rd31160, 32;
	and.b64  	%rd31162, %rd31117, 4294967295;
	add.s64 	%rd31163, %rd31161, %rd31162;
	{ .reg .b32 tmp; mov.b64 {tmp, %r4744}, %rd31163; }
	add.s32 	%r4745, %r4741, %r4744;
	mul.lo.s32 	%r4746, %r86, %r4743;
	cvt.u64.u32 	%rd31164, %r4746;
	and.b64  	%rd31165, %rd31124, 4294967295;
	mad.lo.s64 	%rd31166, %rd14, %rd31164, %rd31165;
	shr.u64 	%rd31167, %rd31166, 32;
	and.b64  	%rd31168, %rd31128, 4294967295;
	add.s64 	%rd31169, %rd31167, %rd31168;
	mad.lo.s64 	%rd31170, %rd15, %rd31164, %rd31169;
	cvt.u32.u64 	%r4747, %rd31170;
	shr.u64 	%rd31171, %rd31170, 32;
	and.b64  	%rd31172, %rd31132, 4294967295;
	add.s64 	%rd31173, %rd31171, %rd31172;
	mad.lo.s64 	%rd31174, %rd16, %rd31164, %rd31173;
	shr.u64 	%rd31175, %rd31174, 32;
	and.b64  	%rd31176, %rd31136, 4294967295;
	add.s64 	%rd31177, %rd31175, %rd31176;
	mad.lo.s64 	%rd31178, %rd17, %rd31164, %rd31177;
	shr.u64 	%rd31179, %rd31178, 32;
	and.b64  	%rd31180, %rd31140, 4294967295;
	add.s64 	%rd31181, %rd31179, %rd31180;
	mad.lo.s64 	%rd31182, %rd18, %rd31164, %rd31181;
	shr.u64 	%rd31183, %rd31182, 32;
	and.b64  	%rd31184, %rd31144, 4294967295;
	add.s64 	%rd31185, %rd31183, %rd31184;
	mad.lo.s64 	%rd31186, %rd19, %rd31164, %rd31185;
	shr.u64 	%rd31187, %rd31186, 32;
	and.b64  	%rd31188, %rd31148, 4294967295;
	add.s64 	%rd31189, %rd31187, %rd31188;
	mad.lo.s64 	%rd31190, %rd20, %rd31164, %rd31189;
	shr.u64 	%rd31191, %rd31190, 32;
	and.b64  	%rd31192, %rd31151, 4294967295;
	add.s64 	%rd31193, %rd31191, %rd31192;
	mad.lo.s64 	%rd31194, %rd21, %rd31164, %rd31193;
	shr.u64 	%rd31195, %rd31194, 32;
	and.b64  	%rd31196, %rd31154, 4294967295;
	add.s64 	%rd31197, %rd31195, %rd31196;
	shr.u64 	%rd31198, %rd31197, 32;
	and.b64  	%rd31199, %rd31157, 4294967295;
	add.s64 	%rd31200, %rd31198, %rd31199;
	shr.u64 	%rd31201, %rd31200, 32;
	and.b64  	%rd31202, %rd31160, 4294967295;
	add.s64 	%rd31203, %rd31201, %rd31202;
	shr.u64 	%rd31204, %rd31203, 32;
	and.b64  	%rd31205, %rd31163, 4294967295;
	add.s64 	%rd31206, %rd31204, %rd31205;
	{ .reg .b32 tmp; mov.b64 {tmp, %r4748}, %rd31206; }
	add.s32 	%r4749, %r4745, %r4748;
	mul.lo.s32 	%r4750, %r86, %r4747;
	cvt.u64.u32 	%rd31207, %r4750;
	and.b64  	%rd31208, %rd31170, 4294967295;
	mad.lo.s64 	%rd31209, %rd14, %rd31207, %rd31208;
	shr.u64 	%rd31210, %rd31209, 32;
	and.b64  	%rd31211, %rd31174, 4294967295;
	add.s64 	%rd31212, %rd31210, %rd31211;
	mad.lo.s64 	%rd31213, %rd15, %rd31207, %rd31212;
	cvt.u32.u64 	%r4751, %rd31213;
	shr.u64 	%rd31214, %rd31213, 32;
	and.b64  	%rd31215, %rd31178, 4294967295;
	add.s64 	%rd31216, %rd31214, %rd31215;
	mad.lo.s64 	%rd31217, %rd16, %rd31207, %rd31216;
	shr.u64 	%rd31218, %rd31217, 32;
	and.b64  	%rd31219, %rd31182, 4294967295;
	add.s64 	%rd31220, %rd31218, %rd31219;
	mad.lo.s64 	%rd31221, %rd17, %rd31207, %rd31220;
	shr.u64 	%rd31222, %rd31221, 32;
	and.b64  	%rd31223, %rd31186, 4294967295;
	add.s64 	%rd31224, %rd31222, %rd31223;
	mad.lo.s64 	%rd31225, %rd18, %rd31207, %rd31224;
	shr.u64 	%rd31226, %rd31225, 32;
	and.b64  	%rd31227, %rd31190, 4294967295;
	add.s64 	%rd31228, %rd31226, %rd31227;
	mad.lo.s64 	%rd31229, %rd19, %rd31207, %rd31228;
	shr.u64 	%rd31230, %rd31229, 32;
	and.b64  	%rd31231, %rd31194, 4294967295;
	add.s64 	%rd31232, %rd31230, %rd31231;
	mad.lo.s64 	%rd31233, %rd20, %rd31207, %rd31232;
	shr.u64 	%rd31234, %rd31233, 32;
	and.b64  	%rd31235, %rd31197, 4294967295;
	add.s64 	%rd31236, %rd31234, %rd31235;
	mad.lo.s64 	%rd31237, %rd21, %rd31207, %rd31236;
	shr.u64 	%rd31238, %rd31237, 32;
	and.b64  	%rd31239, %rd31200, 4294967295;
	add.s64 	%rd31240, %rd31238, %rd31239;
	shr.u64 	%rd31241, %rd31240, 32;
	and.b64  	%rd31242, %rd31203, 4294967295;
	add.s64 	%rd31243, %rd31241, %rd31242;
	shr.u64 	%rd31244, %rd31243, 32;
	and.b64  	%rd31245, %rd31206, 4294967295;
	add.s64 	%rd31246, %rd31244, %rd31245;
	{ .reg .b32 tmp; mov.b64 {tmp, %r4752}, %rd31246; }
	add.s32 	%r4753, %r4749, %r4752;
	mul.lo.s32 	%r4754, %r86, %r4751;
	cvt.u64.u32 	%rd31247, %r4754;
	and.b64  	%rd31248, %rd31213, 4294967295;
	mad.lo.s64 	%rd31249, %rd14, %rd31247, %rd31248;
	shr.u64 	%rd31250, %rd31249, 32;
	and.b64  	%rd31251, %rd31217, 4294967295;
	add.s64 	%rd31252, %rd31250, %rd31251;
	mad.lo.s64 	%rd31253, %rd15, %rd31247, %rd31252;
	cvt.u32.u64 	%r4755, %rd31253;
	shr.u64 	%rd31254, %rd31253, 32;
	and.b64  	%rd31255, %rd31221, 4294967295;
	add.s64 	%rd31256, %rd31254, %rd31255;
	mad.lo.s64 	%rd31257, %rd16, %rd31247, %rd31256;
	shr.u64 	%rd31258, %rd31257, 32;
	and.b64  	%rd31259, %rd31225, 4294967295;
	add.s64 	%rd31260, %rd31258, %rd31259;
	mad.lo.s64 	%rd31261, %rd17, %rd31247, %rd31260;
	shr.u64 	%rd31262, %rd31261, 32;
	and.b64  	%rd31263, %rd31229, 4294967295;
	add.s64 	%rd31264, %rd31262, %rd31263;
	mad.lo.s64 	%rd31265, %rd18, %rd31247, %rd31264;
	shr.u64 	%rd31266, %rd31265, 32;
	and.b64  	%rd31267, %rd31233, 4294967295;
	add.s64 	%rd31268, %rd31266, %rd31267;
	mad.lo.s64 	%rd31269, %rd19, %rd31247, %rd31268;
	shr.u64 	%rd31270, %rd31269, 32;
	and.b64  	%rd31271, %rd31237, 4294967295;
	add.s64 	%rd31272, %rd31270, %rd31271;
	mad.lo.s64 	%rd31273, %rd20, %rd31247, %rd31272;
	shr.u64 	%rd31274, %rd31273, 32;
	and.b64  	%rd31275, %rd31240, 4294967295;
	add.s64 	%rd31276, %rd31274, %rd31275;
	mad.lo.s64 	%rd31277, %rd21, %rd31247, %rd31276;
	shr.u64 	%rd31278, %rd31277, 32;
	and.b64  	%rd31279, %rd31243, 4294967295;
	add.s64 	%rd31280, %rd31278, %rd31279;
	shr.u64 	%rd31281, %rd31280, 32;
	and.b64  	%rd31282, %rd31246, 4294967295;
	add.s64 	%rd31283, %rd31281, %rd31282;
	{ .reg .b32 tmp; mov.b64 {tmp, %r4756}, %rd31283; }
	add.s32 	%r4757, %r4753, %r4756;
	mul.lo.s32 	%r4758, %r86, %r4755;
	cvt.u64.u32 	%rd31284, %r4758;
	and.b64  	%rd31285, %rd31253, 4294967295;
	mad.lo.s64 	%rd31286, %rd14, %rd31284, %rd31285;
	shr.u64 	%rd31287, %rd31286, 32;
	and.b64  	%rd31288, %rd31257, 4294967295;
	add.s64 	%rd31289, %rd31287, %rd31288;
	mad.lo.s64 	%rd31290, %rd15, %rd31284, %rd31289;
	cvt.u32.u64 	%r4759, %rd31290;
	shr.u64 	%rd31291, %rd31290, 32;
	and.b64  	%rd31292, %rd31261, 4294967295;
	add.s64 	%rd31293, %rd31291, %rd31292;
	mad.lo.s64 	%rd31294, %rd16, %rd31284, %rd31293;
	shr.u64 	%rd31295, %rd31294, 32;
	and.b64  	%rd31296, %rd31265, 4294967295;
	add.s64 	%rd31297, %rd31295, %rd31296;
	mad.lo.s64 	%rd31298, %rd17, %rd31284, %rd31297;
	shr.u64 	%rd31299, %rd31298, 32;
	and.b64  	%rd31300, %rd31269, 4294967295;
	add.s64 	%rd31301, %rd31299, %rd31300;
	mad.lo.s64 	%rd31302, %rd18, %rd31284, %rd31301;
	shr.u64 	%rd31303, %rd31302, 32;
	and.b64  	%rd31304, %rd31273, 4294967295;
	add.s64 	%rd31305, %rd31303, %rd31304;
	mad.lo.s64 	%rd31306, %rd19, %rd31284, %rd31305;
	shr.u64 	%rd31307, %rd31306, 32;
	and.b64  	%rd31308, %rd31277, 4294967295;
	add.s64 	%rd31309, %rd31307, %rd31308;
	mad.lo.s64 	%rd31310, %rd20, %rd31284, %rd31309;
	shr.u64 	%rd31311, %rd31310, 32;
	and.b64  	%rd31312, %rd31280, 4294967295;
	add.s64 	%rd31313, %rd31311, %rd31312;
	mad.lo.s64 	%rd31314, %rd21, %rd31284, %rd31313;
	shr.u64 	%rd31315, %rd31314, 32;
	and.b64  	%rd31316, %rd31283, 4294967295;
	add.s64 	%rd31317, %rd31315, %rd31316;
	{ .reg .b32 tmp; mov.b64 {tmp, %r4760}, %rd31317; }
	add.s32 	%r4761, %r4757, %r4760;
	mul.lo.s32 	%r4762, %r86, %r4759;
	cvt.u64.u32 	%rd31318, %r4762;
	and.b64  	%rd31319, %rd31290, 4294967295;
	mad.lo.s64 	%rd31320, %rd14, %rd31318, %rd31319;
	shr.u64 	%rd31321, %rd31320, 32;
	and.b64  	%rd31322, %rd31294, 4294967295;
	add.s64 	%rd31323, %rd31321, %rd31322;
	mad.lo.s64 	%rd47224, %rd15, %rd31318, %rd31323;
	shr.u64 	%rd31324, %rd47224, 32;
	and.b64  	%rd31325, %rd31298, 4294967295;
	add.s64 	%rd31326, %rd31324, %rd31325;
	mad.lo.s64 	%rd47223, %rd16, %rd31318, %rd31326;
	cvt.u32.u64 	%r378, %rd47223;
	shr.u64 	%rd31327, %rd47223, 32;
	and.b64  	%rd31328, %rd31302, 4294967295;
	add.s64 	%rd31329, %rd31327, %rd31328;
	mad.lo.s64 	%rd47222, %rd17, %rd31318, %rd31329;
	cvt.u32.u64 	%r379, %rd47222;
	shr.u64 	%rd31330, %rd47222, 32;
	and.b64  	%rd31331, %rd31306, 4294967295;
	add.s64 	%rd31332, %rd31330, %rd31331;
	mad.lo.s64 	%rd47221, %rd18, %rd31318, %rd31332;
	cvt.u32.u64 	%r380, %rd47221;
	shr.u64 	%rd31333, %rd47221, 32;
	and.b64  	%rd31334, %rd31310, 4294967295;
	add.s64 	%rd31335, %rd31333, %rd31334;
	mad.lo.s64 	%rd47220, %rd19, %rd31318, %rd31335;
	cvt.u32.u64 	%r381, %rd47220;
	shr.u64 	%rd31336, %rd47220, 32;
	and.b64  	%rd31337, %rd31314, 4294967295;
	add.s64 	%rd31338, %rd31336, %rd31337;
	mad.lo.s64 	%rd47219, %rd20, %rd31318, %rd31338;
	cvt.u32.u64 	%r382, %rd47219;
	shr.u64 	%rd31339, %rd47219, 32;
	and.b64  	%rd31340, %rd31317, 4294967295;
	add.s64 	%rd31341, %rd31339, %rd31340;
	mad.lo.s64 	%rd47218, %rd21, %rd31318, %rd31341;
	cvt.u32.u64 	%r383, %rd47218;
	{ .reg .b32 tmp; mov.b64 {tmp, %r4763}, %rd47218; }
	add.s32 	%r6481, %r4761, %r4763;
	setp.gt.u32 	%p1339, %r6481, %r4731;
	@%p1339 bra 	$L__BB4_369;
	cvt.u32.u64 	%r4764, %rd21;
	setp.lt.u32 	%p1340, %r6481, %r4764;
	@%p1340 bra 	$L__BB4_370;
	cvt.u32.u64 	%r4765, %rd20;
	setp.lt.u32 	%p1341, %r4765, %r383;
	@%p1341 bra 	$L__BB4_369;
	cvt.u32.u64 	%r4766, %rd20;
	setp.gt.u32 	%p1342, %r4766, %r383;
	@%p1342 bra 	$L__BB4_370;
	cvt.u32.u64 	%r4767, %rd19;
	setp.lt.u32 	%p1343, %r4767, %r382;
	@%p1343 bra 	$L__BB4_369;
	cvt.u32.u64 	%r4768, %rd19;
	setp.gt.u32 	%p1344, %r4768, %r382;
	@%p1344 bra 	$L__BB4_370;
	cvt.u32.u64 	%r4769, %rd18;
	setp.lt.u32 	%p1345, %r4769, %r381;
	@%p1345 bra 	$L__BB4_369;
	cvt.u32.u64 	%r4770, %rd18;
	setp.gt.u32 	%p1346, %r4770, %r381;
	@%p1346 bra 	$L__BB4_370;
	cvt.u32.u64 	%r4771, %rd17;
	setp.lt.u32 	%p1347, %r4771, %r380;
	@%p1347 bra 	$L__BB4_369;
	cvt.u32.u64 	%r4772, %rd17;
	setp.gt.u32 	%p1348, %r4772, %r380;
	@%p1348 bra 	$L__BB4_370;
	cvt.u32.u64 	%r4773, %rd16;
	setp.lt.u32 	%p1349, %r4773, %r379;
	@%p1349 bra 	$L__BB4_369;
	cvt.u32.u64 	%r4774, %rd16;
	setp.gt.u32 	%p1350, %r4774, %r379;
	@%p1350 bra 	$L__BB4_370;
	cvt.u32.u64 	%r4775, %rd15;
	setp.lt.u32 	%p1351, %r4775, %r378;
	@%p1351 bra 	$L__BB4_369;
	cvt.u32.u64 	%r4776, %rd15;
	cvt.u32.u64 	%r4777, %rd14;
	setp.gt.u32 	%p1352, %r4776, %r378;
	cvt.u32.u64 	%r4778, %rd47224;
	setp.gt.u32 	%p1353, %r4777, %r4778;
	or.pred  	%p1354, %p1352, %p1353;
	@%p1354 bra 	$L__BB4_370;
$L__BB4_369:
	cvt.u32.u64 	%r4779, %rd21;
	and.b64  	%rd31343, %rd47224, 4294967295;
	sub.s64 	%rd47224, %rd31343, %rd14;
	shr.u64 	%rd31344, %rd47224, 63;
	and.b64  	%rd31345, %rd47223, 4294967295;
	add.s64 	%rd31346, %rd31344, %rd15;
	sub.s64 	%rd47223, %rd31345, %rd31346;
	shr.u64 	%rd31347, %rd47223, 63;
	and.b64  	%rd31348, %rd47222, 4294967295;
	add.s64 	%rd31349, %rd31347, %rd16;
	sub.s64 	%rd47222, %rd31348, %rd31349;
	shr.u64 	%rd31350, %rd47222, 63;
	and.b64  	%rd31351, %rd47221, 4294967295;
	add.s64 	%rd31352, %rd31350, %rd17;
	sub.s64 	%rd47221, %rd31351, %rd31352;
	shr.u64 	%rd31353, %rd47221, 63;
	and.b64  	%rd31354, %rd47220, 4294967295;
	add.s64 	%rd31355, %rd31353, %rd18;
	sub.s64 	%rd47220, %rd31354, %rd31355;
	shr.u64 	%rd31356, %rd47220, 63;
	and.b64  	%rd31357, %rd47219, 4294967295;
	add.s64 	%rd31358, %rd31356, %rd19;
	sub.s64 	%rd47219, %rd31357, %rd31358;
	shr.u64 	%rd31359, %rd47219, 63;
	and.b64  	%rd31360, %rd47218, 4294967295;
	add.s64 	%rd31361, %rd31359, %rd20;
	sub.s64 	%rd47218, %rd31360, %rd31361;
	shr.u64 	%rd31362, %rd47218, 63;
	cvt.u32.u64 	%r4780, %rd31362;
	add.s32 	%r4781, %r4779, %r4780;
	sub.s32 	%r6481, %r6481, %r4781;
$L__BB4_370:
	and.b64  	%rd31363, %rd47224, 4294967295;
	cvt.u64.u32 	%rd31364, %r6469;
	sub.s64 	%rd31365, %rd31363, %rd31364;
	shr.u64 	%rd31366, %rd31365, 63;
	cvt.u32.u64 	%r6528, %rd31365;
	and.b64  	%rd31367, %rd47223, 4294967295;
	and.b64  	%rd31368, %rd47166, 4294967295;
	add.s64 	%rd31369, %rd31366, %rd31368;
	sub.s64 	%rd47230, %rd31367, %rd31369;
	shr.u64 	%rd31370, %rd47230, 63;
	and.b64  	%rd31371, %rd47222, 4294967295;
	and.b64  	%rd31372, %rd47167, 4294967295;
	add.s64 	%rd31373, %rd31370, %rd31372;
	sub.s64 	%rd47229, %rd31371, %rd31373;
	shr.u64 	%rd31374, %rd47229, 63;
	and.b64  	%rd31375, %rd47221, 4294967295;
	and.b64  	%rd31376, %rd47168, 4294967295;
	add.s64 	%rd31377, %rd31374, %rd31376;
	sub.s64 	%rd47228, %rd31375, %rd31377;
	shr.u64 	%rd31378, %rd47228, 63;
	and.b64  	%rd31379, %rd47220, 4294967295;
	and.b64  	%rd31380, %rd47169, 4294967295;
	add.s64 	%rd31381, %rd31378, %rd31380;
	sub.s64 	%rd47227, %rd31379, %rd31381;
	shr.u64 	%rd31382, %rd47227, 63;
	and.b64  	%rd31383, %rd47219, 4294967295;
	and.b64  	%rd31384, %rd47170, 4294967295;
	add.s64 	%rd31385, %rd31382, %rd31384;
	sub.s64 	%rd47226, %rd31383, %rd31385;
	shr.u64 	%rd31386, %rd47226, 63;
	and.b64  	%rd31387, %rd47218, 4294967295;
	and.b64  	%rd31388, %rd47171, 4294967295;
	add.s64 	%rd31389, %rd31386, %rd31388;
	sub.s64 	%rd47225, %rd31387, %rd31389;
	shr.u64 	%rd31390, %rd47225, 63;
	cvt.u64.u32 	%rd31391, %r6481;
	and.b64  	%rd31392, %rd47172, 4294967295;
	add.s64 	%rd31393, %rd31390, %rd31392;
	sub.s64 	%rd31394, %rd31391, %rd31393;
	setp.gt.s64 	%p1355, %rd31394, -1;
	cvt.u32.u64 	%r6521, %rd31394;
	@%p1355 bra 	$L__BB4_372;
	cvt.u32.u64 	%r4782, %rd21;
	cvt.u32.u64 	%r4783, %rd14;
	add.s32 	%r6528, %r4783, %r6528;
	setp.lt.u32 	%p1356, %r6528, %r4783;
	selp.u64 	%rd31395, 1, 0, %p1356;
	and.b64  	%rd31396, %rd47230, 4294967295;
	add.s64 	%rd31397, %rd31396, %rd31395;
	add.s64 	%rd47230, %rd31397, %rd15;
	shr.u64 	%rd31398, %rd47230, 32;
	and.b64  	%rd31399, %rd47229, 4294967295;
	add.s64 	%rd31400, %rd31398, %rd31399;
	add.s64 	%rd47229, %rd31400, %rd16;
	shr.u64 	%rd31401, %rd47229, 32;
	and.b64  	%rd31402, %rd47228, 4294967295;
	add.s64 	%rd31403, %rd31401, %rd31402;
	add.s64 	%rd47228, %rd31403, %rd17;
	shr.u64 	%rd31404, %rd47228, 32;
	and.b64  	%rd31405, %rd47227, 4294967295;
	add.s64 	%rd31406, %rd31404, %rd31405;
	add.s64 	%rd47227, %rd31406, %rd18;
	shr.u64 	%rd31407, %rd47227, 32;
	and.b64  	%rd31408, %rd47226, 4294967295;
	add.s64 	%rd31409, %rd31407, %rd31408;
	add.s64 	%rd47226, %rd31409, %rd19;
	shr.u64 	%rd31410, %rd47226, 32;
	and.b64  	%rd31411, %rd47225, 4294967295;
	add.s64 	%rd31412, %rd31410, %rd31411;
	add.s64 	%rd47225, %rd31412, %rd20;
	{ .reg .b32 tmp; mov.b64 {tmp, %r4784}, %rd47225; }
	add.s32 	%r4785, %r6521, %r4784;
	add.s32 	%r6521, %r4785, %r4782;
$L__BB4_372:
	cvt.u32.u64 	%r4786, %rd21;
	cvt.u32.u64 	%r6527, %rd47230;
	cvt.u32.u64 	%r6526, %rd47229;
	cvt.u32.u64 	%r6525, %rd47228;
	cvt.u32.u64 	%r6524, %rd47227;
	cvt.u32.u64 	%r6523, %rd47226;
	cvt.u32.u64 	%r6522, %rd47225;
	mul.lo.s64 	%rd31413, %rd22, %rd167;
	cvt.u32.u64 	%r4787, %rd31413;
	shr.u64 	%rd31414, %rd31413, 32;
	mad.lo.s64 	%rd31415, %rd23, %rd167, %rd31414;
	shr.u64 	%rd31416, %rd31415, 32;
	mad.lo.s64 	%rd31417, %rd24, %rd167, %rd31416;
	shr.u64 	%rd31418, %rd31417, 32;
	mad.lo.s64 	%rd31419, %rd25, %rd167, %rd31418;
	shr.u64 	%rd31420, %rd31419, 32;
	mad.lo.s64 	%rd31421, %rd26, %rd167, %rd31420;
	shr.u64 	%rd31422, %rd31421, 32;
	mad.lo.s64 	%rd31423, %rd27, %rd167, %rd31422;
	shr.u64 	%rd31424, %rd31423, 32;
	mad.lo.s64 	%rd31425, %rd28, %rd167, %rd31424;
	shr.u64 	%rd31426, %rd31425, 32;
	mad.lo.s64 	%rd31427, %rd29, %rd167, %rd31426;
	shr.u64 	%rd31428, %rd31427, 32;
	and.b64  	%rd31429, %rd31415, 4294967295;
	mad.lo.s64 	%rd31430, %rd22, %rd168, %rd31429;
	shr.u64 	%rd31431, %rd31430, 32;
	and.b64  	%rd31432, %rd31417, 4294967295;
	add.s64 	%rd31433, %rd31431, %rd31432;
	mad.lo.s64 	%rd31434, %rd23, %rd168, %rd31433;
	shr.u64 	%rd31435, %rd31434, 32;
	and.b64  	%rd31436, %rd31419, 4294967295;
	add.s64 	%rd31437, %rd31435, %rd31436;
	mad.lo.s64 	%rd31438, %rd24, %rd168, %rd31437;
	shr.u64 	%rd31439, %rd31438, 32;
	and.b64  	%rd31440, %rd31421, 4294967295;
	add.s64 	%rd31441, %rd31439, %rd31440;
	mad.lo.s64 	%rd31442, %rd25, %rd168, %rd31441;
	shr.u64 	%rd31443, %rd31442, 32;
	and.b64  	%rd31444, %rd31423, 4294967295;
	add.s64 	%rd31445, %rd31443, %rd31444;
	mad.lo.s64 	%rd31446, %rd26, %rd168, %rd31445;
	shr.u64 	%rd31447, %rd31446, 32;
	and.b64  	%rd31448, %rd31425, 4294967295;
	add.s64 	%rd31449, %rd31447, %rd31448;
	mad.lo.s64 	%rd31450, %rd27, %rd168, %rd31449;
	shr.u64 	%rd31451, %rd31450, 32;
	and.b64  	%rd31452, %rd31427, 4294967295;
	add.s64 	%rd31453, %rd31451, %rd31452;
	mad.lo.s64 	%rd31454, %rd28, %rd168, %rd31453;
	shr.u64 	%rd31455, %rd31454, 32;
	add.s64 	%rd31456, %rd31455, %rd31428;
	mad.lo.s64 	%rd31457, %rd29, %rd168, %rd31456;
	shr.u64 	%rd31458, %rd31457, 32;
	and.b64  	%rd31459, %rd31434, 4294967295;
	mad.lo.s64 	%rd31460, %rd22, %rd169, %rd31459;
	shr.u64 	%rd31461, %rd31460, 32;
	and.b64  	%rd31462, %rd31438, 4294967295;
	add.s64 	%rd31463, %rd31461, %rd31462;
	mad.lo.s64 	%rd31464, %rd23, %rd169, %rd31463;
	shr.u64 	%rd31465, %rd31464, 32;
	and.b64  	%rd31466, %rd31442, 4294967295;
	add.s64 	%rd31467, %rd31465, %rd31466;
	mad.lo.s64 	%rd31468, %rd24, %rd169, %rd31467;
	shr.u64 	%rd31469, %rd31468, 32;
	and.b64  	%rd31470, %rd31446, 4294967295;
	add.s64 	%rd31471, %rd31469, %rd31470;
	mad.lo.s64 	%rd31472, %rd25, %rd169, %rd31471;
	shr.u64 	%rd31473, %rd31472, 32;
	and.b64  	%rd31474, %rd31450, 4294967295;
	add.s64 	%rd31475, %rd31473, %rd31474;
	mad.lo.s64 	%rd31476, %rd26, %rd169, %rd31475;
	shr.u64 	%rd31477, %rd31476, 32;
	and.b64  	%rd31478, %rd31454, 4294967295;
	add.s64 	%rd31479, %rd31477, %rd31478;
	mad.lo.s64 	%rd31480, %rd27, %rd169, %rd31479;
	shr.u64 	%rd31481, %rd31480, 32;
	and.b64  	%rd31482, %rd31457, 4294967295;
	add.s64 	%rd31483, %rd31481, %rd31482;
	mad.lo.s64 	%rd31484, %rd28, %rd169, %rd31483;
	shr.u64 	%rd31485, %rd31484, 32;
	add.s64 	%rd31486, %rd31485, %rd31458;
	mad.lo.s64 	%rd31487, %rd29, %rd169, %rd31486;
	shr.u64 	%rd31488, %rd31487, 32;
	and.b64  	%rd31489, %rd31464, 4294967295;
	mad.lo.s64 	%rd31490, %rd22, %rd170, %rd31489;
	shr.u64 	%rd31491, %rd31490, 32;
	and.b64  	%rd31492, %rd31468, 4294967295;
	add.s64 	%rd31493, %rd31491, %rd31492;
	mad.lo.s64 	%rd31494, %rd23, %rd170, %rd31493;
	shr.u64 	%rd31495, %rd31494, 32;
	and.b64  	%rd31496, %rd31472, 4294967295;
	add.s64 	%rd31497, %rd31495, %rd31496;
	mad.lo.s64 	%rd31498, %rd24, %rd170, %rd31497;
	shr.u64 	%rd31499, %rd31498, 32;
	and.b64  	%rd31500, %rd31476, 4294967295;
	add.s64 	%rd31501, %rd31499, %rd31500;
	mad.lo.s64 	%rd31502, %rd25, %rd170, %rd31501;
	shr.u64 	%rd31503, %rd31502, 32;
	and.b64  	%rd31504, %rd31480, 4294967295;
	add.s64 	%rd31505, %rd31503, %rd31504;
	mad.lo.s64 	%rd31506, %rd26, %rd170, %rd31505;
	shr.u64 	%rd31507, %rd31506, 32;
	and.b64  	%rd31508, %rd31484, 4294967295;
	add.s64 	%rd31509, %rd31507, %rd31508;
	mad.lo.s64 	%rd31510, %rd27, %rd170, %rd31509;
	shr.u64 	%rd31511, %rd31510, 32;
	and.b64  	%rd31512, %rd31487, 4294967295;
	add.s64 	%rd31513, %rd31511, %rd31512;
	mad.lo.s64 	%rd31514, %rd28, %rd170, %rd31513;
	shr.u64 	%rd31515, %rd31514, 32;
	add.s64 	%rd31516, %rd31515, %rd31488;
	mad.lo.s64 	%rd31517, %rd29, %rd170, %rd31516;
	shr.u64 	%rd31518, %rd31517, 32;
	and.b64  	%rd31519, %rd31494, 4294967295;
	mad.lo.s64 	%rd31520, %rd22, %rd171, %rd31519;
	shr.u64 	%rd31521, %rd31520, 32;
	and.b64  	%rd31522, %rd31498, 4294967295;
	add.s64 	%rd31523, %rd31521, %rd31522;
	mad.lo.s64 	%rd31524, %rd23, %rd171, %rd31523;
	shr.u64 	%rd31525, %rd31524, 32;
	and.b64  	%rd31526, %rd31502, 4294967295;
	add.s64 	%rd31527, %rd31525, %rd31526;
	mad.lo.s64 	%rd31528, %rd24, %rd171, %rd31527;
	shr.u64 	%rd31529, %rd31528, 32;
	and.b64  	%rd31530, %rd31506, 4294967295;
	add.s64 	%rd31531, %rd31529, %rd31530;
	mad.lo.s64 	%rd31532, %rd25, %rd171, %rd31531;
	shr.u64 	%rd31533, %rd31532, 32;
	and.b64  	%rd31534, %rd31510, 4294967295;
	add.s64 	%rd31535, %rd31533, %rd31534;
	mad.lo.s64 	%rd31536, %rd26, %rd171, %rd31535;
	shr.u64 	%rd31537, %rd31536, 32;
	and.b64  	%rd31538, %rd31514, 4294967295;
	add.s64 	%rd31539, %rd31537, %rd31538;
	mad.lo.s64 	%rd31540, %rd27, %rd171, %rd31539;
	shr.u64 	%rd31541, %rd31540, 32;
	and.b64  	%rd31542, %rd31517, 4294967295;
	add.s64 	%rd31543, %rd31541, %rd31542;
	mad.lo.s64 	%rd31544, %rd28, %rd171, %rd31543;
	shr.u64 	%rd31545, %rd31544, 32;
	add.s64 	%rd31546, %rd31545, %rd31518;
	mad.lo.s64 	%rd31547, %rd29, %rd171, %rd31546;
	shr.u64 	%rd31548, %rd31547, 32;
	and.b64  	%rd31549, %rd31524, 4294967295;
	mad.lo.s64 	%rd31550, %rd22, %rd172, %rd31549;
	shr.u64 	%rd31551, %rd31550, 32;
	and.b64  	%rd31552, %rd31528, 4294967295;
	add.s64 	%rd31553, %rd31551, %rd31552;
	mad.lo.s64 	%rd31554, %rd23, %rd172, %rd31553;
	shr.u64 	%rd31555, %rd31554, 32;
	and.b64  	%rd31556, %rd31532, 4294967295;
	add.s64 	%rd31557, %rd31555, %rd31556;
	mad.lo.s64 	%rd31558, %rd24, %rd172, %rd31557;
	shr.u64 	%rd31559, %rd31558, 32;
	and.b64  	%rd31560, %rd31536, 4294967295;
	add.s64 	%rd31561, %rd31559, %rd31560;
	mad.lo.s64 	%rd31562, %rd25, %rd172, %rd31561;
	shr.u64 	%rd31563, %rd31562, 32;
	and.b64  	%rd31564, %rd31540, 4294967295;
	add.s64 	%rd31565, %rd31563, %rd31564;
	mad.lo.s64 	%rd31566, %rd26, %rd172, %rd31565;
	shr.u64 	%rd31567, %rd31566, 32;
	and.b64  	%rd31568, %rd31544, 4294967295;
	add.s64 	%rd31569, %rd31567, %rd31568;
	mad.lo.s64 	%rd31570, %rd27, %rd172, %rd31569;
	shr.u64 	%rd31571, %rd31570, 32;
	and.b64  	%rd31572, %rd31547, 4294967295;
	add.s64 	%rd31573, %rd31571, %rd31572;
	mad.lo.s64 	%rd31574, %rd28, %rd172, %rd31573;
	shr.u64 	%rd31575, %rd31574, 32;
	add.s64 	%rd31576, %rd31575, %rd31548;
	mad.lo.s64 	%rd31577, %rd29, %rd172, %rd31576;
	shr.u64 	%rd31578, %rd31577, 32;
	and.b64  	%rd31579, %rd31554, 4294967295;
	mad.lo.s64 	%rd31580, %rd22, %rd173, %rd31579;
	shr.u64 	%rd31581, %rd31580, 32;
	and.b64  	%rd31582, %rd31558, 4294967295;
	add.s64 	%rd31583, %rd31581, %rd31582;
	mad.lo.s64 	%rd31584, %rd23, %rd173, %rd31583;
	shr.u64 	%rd31585, %rd31584, 32;
	and.b64  	%rd31586, %rd31562, 4294967295;
	add.s64 	%rd31587, %rd31585, %rd31586;
	mad.lo.s64 	%rd31588, %rd24, %rd173, %rd31587;
	shr.u64 	%rd31589, %rd31588, 32;
	and.b64  	%rd31590, %rd31566, 4294967295;
	add.s64 	%rd31591, %rd31589, %rd31590;
	mad.lo.s64 	%rd31592, %rd25, %rd173, %rd31591;
	shr.u64 	%rd31593, %rd31592, 32;
	and.b64  	%rd31594, %rd31570, 4294967295;
	add.s64 	%rd31595, %rd31593, %rd31594;
	mad.lo.s64 	%rd31596, %rd26, %rd173, %rd31595;
	shr.u64 	%rd31597, %rd31596, 32;
	and.b64  	%rd31598, %rd31574, 4294967295;
	add.s64 	%rd31599, %rd31597, %rd31598;
	mad.lo.s64 	%rd31600, %rd27, %rd173, %rd31599;
	shr.u64 	%rd31601, %rd31600, 32;
	and.b64  	%rd31602, %rd31577, 4294967295;
	add.s64 	%rd31603, %rd31601, %rd31602;
	mad.lo.s64 	%rd31604, %rd28, %rd173, %rd31603;
	shr.u64 	%rd31605, %rd31604, 32;
	add.s64 	%rd31606, %rd31605, %rd31578;
	mad.lo.s64 	%rd31607, %rd29, %rd173, %rd31606;
	shr.u64 	%rd31608, %rd31607, 32;
	and.b64  	%rd31609, %rd31584, 4294967295;
	mad.lo.s64 	%rd31610, %rd22, %rd174, %rd31609;
	shr.u64 	%rd31611, %rd31610, 32;
	and.b64  	%rd31612, %rd31588, 4294967295;
	add.s64 	%rd31613, %rd31611, %rd31612;
	mad.lo.s64 	%rd31614, %rd23, %rd174, %rd31613;
	shr.u64 	%rd31615, %rd31614, 32;
	and.b64  	%rd31616, %rd31592, 4294967295;
	add.s64 	%rd31617, %rd31615, %rd31616;
	mad.lo.s64 	%rd31618, %rd24, %rd174, %rd31617;
	shr.u64 	%rd31619, %rd31618, 32;
	and.b64  	%rd31620, %rd31596, 4294967295;
	add.s64 	%rd31621, %rd31619, %rd31620;
	mad.lo.s64 	%rd31622, %rd25, %rd174, %rd31621;
	shr.u64 	%rd31623, %rd31622, 32;
	and.b64  	%rd31624, %rd31600, 4294967295;
	add.s64 	%rd31625, %rd31623, %rd31624;
	mad.lo.s64 	%rd31626, %rd26, %rd174, %rd31625;
	shr.u64 	%rd31627, %rd31626, 32;
	and.b64  	%rd31628, %rd31604, 4294967295;
	add.s64 	%rd31629, %rd31627, %rd31628;
	mad.lo.s64 	%rd31630, %rd27, %rd174, %rd31629;
	shr.u64 	%rd31631, %rd31630, 32;
	and.b64  	%rd31632, %rd31607, 4294967295;
	add.s64 	%rd31633, %rd31631, %rd31632;
	mad.lo.s64 	%rd31634, %rd28, %rd174, %rd31633;
	shr.u64 	%rd31635, %rd31634, 32;
	add.s64 	%rd31636, %rd31635, %rd31608;
	mad.lo.s64 	%rd31637, %rd29, %rd174, %rd31636;
	{ .reg .b32 tmp; mov.b64 {tmp, %r4788}, %rd31637; }
	mul.lo.s32 	%r4789, %r86, %r4787;
	cvt.u64.u32 	%rd31638, %r4789;
	and.b64  	%rd31639, %rd31413, 4294967295;
	mad.lo.s64 	%rd31640, %rd14, %rd31638, %rd31639;
	shr.u64 	%rd31641, %rd31640, 32;
	and.b64  	%rd31642, %rd31430, 4294967295;
	add.s64 	%rd31643, %rd31641, %rd31642;
	mad.lo.s64 	%rd31644, %rd15, %rd31638, %rd31643;
	cvt.u32.u64 	%r4790, %rd31644;
	shr.u64 	%rd31645, %rd31644, 32;
	and.b64  	%rd31646, %rd31460, 4294967295;
	add.s64 	%rd31647, %rd31645, %rd31646;
	mad.lo.s64 	%rd31648, %rd16, %rd31638, %rd31647;
	shr.u64 	%rd31649, %rd31648, 32;
	and.b64  	%rd31650, %rd31490, 4294967295;
	add.s64 	%rd31651, %rd31649, %rd31650;
	mad.lo.s64 	%rd31652, %rd17, %rd31638, %rd31651;
	shr.u64 	%rd31653, %rd31652, 32;
	and.b64  	%rd31654, %rd31520, 4294967295;
	add.s64 	%rd31655, %rd31653, %rd31654;
	mad.lo.s64 	%rd31656, %rd18, %rd31638, %rd31655;
	shr.u64 	%rd31657, %rd31656, 32;
	and.b64  	%rd31658, %rd31550, 4294967295;
	add.s64 	%rd31659, %rd31657, %rd31658;
	mad.lo.s64 	%rd31660, %rd19, %rd31638, %rd31659;
	shr.u64 	%rd31661, %rd31660, 32;
	and.b64  	%rd31662, %rd31580, 4294967295;
	add.s64 	%rd31663, %rd31661, %rd31662;
	mad.lo.s64 	%rd31664, %rd20, %rd31638, %rd31663;
	shr.u64 	%rd31665, %rd31664, 32;
	and.b64  	%rd31666, %rd31610, 4294967295;
	add.s64 	%rd31667, %rd31665, %rd31666;
	mad.lo.s64 	%rd31668, %rd21, %rd31638, %rd31667;
	shr.u64 	%rd31669, %rd31668, 32;
	and.b64  	%rd31670, %rd31614, 4294967295;
	add.s64 	%rd31671, %rd31669, %rd31670;
	shr.u64 	%rd31672, %rd31671, 32;
	and.b64  	%rd31673, %rd31618, 4294967295;
	add.s64 	%rd31674, %rd31672, %rd31673;
	shr.u64 	%rd31675, %rd31674, 32;
	and.b64  	%rd31676, %rd31622, 4294967295;
	add.s64 	%rd31677, %rd31675, %rd31676;
	shr.u64 	%rd31678, %rd31677, 32;
	and.b64  	%rd31679, %rd31626, 4294967295;
	add.s64 	%rd31680, %rd31678, %rd31679;
	shr.u64 	%rd31681, %rd31680, 32;
	and.b64  	%rd31682, %rd31630, 4294967295;
	add.s64 	%rd31683, %rd31681, %rd31682;
	shr.u64 	%rd31684, %rd31683, 32;
	and.b64  	%rd31685, %rd31634, 4294967295;
	add.s64 	%rd31686, %rd31684, %rd31685;
	shr.u64 	%rd31687, %rd31686, 32;
	and.b64  	%rd31688, %rd31637, 4294967295;
	add.s64 	%rd31689, %rd31687, %rd31688;
	{ .reg .b32 tmp; mov.b64 {tmp, %r4791}, %rd31689; }
	add.s32 	%r4792, %r4788, %r4791;
	mul.lo.s32 	%r4793, %r86, %r4790;
	cvt.u64.u32 	%rd31690, %r4793;
	and.b64  	%rd31691, %rd31644, 4294967295;
	mad.lo.s64 	%rd31692, %rd14, %rd31690, %rd31691;
	shr.u64 	%rd31693, %rd31692, 32;
	and.b64  	%rd31694, %rd31648, 4294967295;
	add.s64 	%rd31695, %rd31693, %rd31694;
	mad.lo.s64 	%rd31696, %rd15, %rd31690, %rd31695;
	cvt.u32.u64 	%r4794, %rd31696;
	shr.u64 	%rd31697, %rd31696, 32;
	and.b64  	%rd31698, %rd31652, 4294967295;
	add.s64 	%rd31699, %rd31697, %rd31698;
	mad.lo.s64 	%rd31700, %rd16, %rd31690, %rd31699;
	shr.u64 	%rd31701, %rd31700, 32;
	and.b64  	%rd31702, %rd31656, 4294967295;
	add.s64 	%rd31703, %rd31701, %rd31702;
	mad.lo.s64 	%rd31704, %rd17, %rd31690, %rd31703;
	shr.u64 	%rd31705, %rd31704, 32;
	and.b64  	%rd31706, %rd31660, 4294967295;
	add.s64 	%rd31707, %rd31705, %rd31706;
	mad.lo.s64 	%rd31708, %rd18, %rd31690, %rd31707;
	shr.u64 	%rd31709, %rd31708, 32;
	and.b64  	%rd31710, %rd31664, 4294967295;
	add.s64 	%rd31711, %rd31709, %rd31710;
	mad.lo.s64 	%rd31712, %rd19, %rd31690, %rd31711;
	shr.u64 	%rd31713, %rd31712, 32;
	and.b64  	%rd31714, %rd31668, 4294967295;
	add.s64 	%rd31715, %rd31713, %rd31714;
	mad.lo.s64 	%rd31716, %rd20, %rd31690, %rd31715;
	shr.u64 	%rd31717, %rd31716, 32;
	and.b64  	%rd31718, %rd31671, 4294967295;
	add.s64 	%rd31719, %rd31717, %rd31718;
	mad.lo.s64 	%rd31720, %rd21, %rd31690, %rd31719;
	shr.u64 	%rd31721, %rd31720, 32;
	and.b64  	%rd31722, %rd31674, 4294967295;
	add.s64 	%rd31723, %rd31721, %rd31722;
	shr.u64 	%rd31724, %rd31723, 32;
	and.b64  	%rd31725, %rd31677, 4294967295;
	add.s64 	%rd31726, %rd31724, %rd31725;
	shr.u64 	%rd31727, %rd31726, 32;
	and.b64  	%rd31728, %rd31680, 4294967295;
	add.s64 	%rd31729, %rd31727, %rd31728;
	shr.u64 	%rd31730, %rd31729, 32;
	and.b64  	%rd31731, %rd31683, 4294967295;
	add.s64 	%rd31732, %rd31730, %rd31731;
	shr.u64 	%rd31733, %rd31732, 32;
	and.b64  	%rd31734, %rd31686, 4294967295;
	add.s64 	%rd31735, %rd31733, %rd31734;
	shr.u64 	%rd31736, %rd31735, 32;
	and.b64  	%rd31737, %rd31689, 4294967295;
	add.s64 	%rd31738, %rd31736, %rd31737;
	{ .reg .b32 tmp; mov.b64 {tmp, %r4795}, %rd31738; }
	add.s32 	%r4796, %r4792, %r4795;
	mul.lo.s32 	%r4797, %r86, %r4794;
	cvt.u64.u32 	%rd31739, %r4797;
	and.b64  	%rd31740, %rd31696, 4294967295;
	mad.lo.s64 	%rd31741, %rd14, %rd31739, %rd31740;
	shr.u64 	%rd31742, %rd31741, 32;
	and.b64  	%rd31743, %rd31700, 4294967295;
	add.s64 	%rd31744, %rd31742, %rd31743;
	mad.lo.s64 	%rd31745, %rd15, %rd31739, %rd31744;
	cvt.u32.u64 	%r4798, %rd31745;
	shr.u64 	%rd31746, %rd31745, 32;
	and.b64  	%rd31747, %rd31704, 4294967295;
	add.s64 	%rd31748, %rd31746, %rd31747;
	mad.lo.s64 	%rd31749, %rd16, %rd31739, %rd31748;
	shr.u64 	%rd31750, %rd31749, 32;
	and.b64  	%rd31751, %rd31708, 4294967295;
	add.s64 	%rd31752, %rd31750, %rd31751;
	mad.lo.s64 	%rd31753, %rd17, %rd31739, %rd31752;
	shr.u64 	%rd31754, %rd31753, 32;
	and.b64  	%rd31755, %rd31712, 4294967295;
	add.s64 	%rd31756, %rd31754, %rd31755;
	mad.lo.s64 	%rd31757, %rd18, %rd31739, %rd31756;
	shr.u64 	%rd31758, %rd31757, 32;
	and.b64  	%rd31759, %rd31716, 4294967295;
	add.s64 	%rd31760, %rd31758, %rd31759;
	mad.lo.s64 	%rd31761, %rd19, %rd31739, %rd31760;
	shr.u64 	%rd31762, %rd31761, 32;
	and.b64  	%rd31763, %rd31720, 4294967295;
	add.s64 	%rd31764, %rd31762, %rd31763;
	mad.lo.s64 	%rd31765, %rd20, %rd31739, %rd31764;
	shr.u64 	%rd31766, %rd31765, 32;
	and.b64  	%rd31767, %rd31723, 4294967295;
	add.s64 	%rd31768, %rd31766, %rd31767;
	mad.lo.s64 	%rd31769, %rd21, %rd31739, %rd31768;
	shr.u64 	%rd31770, %rd31769, 32;
	and.b64  	%rd31771, %rd31726, 4294967295;
	add.s64 	%rd31772, %rd31770, %rd31771;
	shr.u64 	%rd31773, %rd31772, 32;
	and.b64  	%rd31774, %rd31729, 4294967295;
	add.s64 	%rd31775, %rd31773, %rd31774;
	shr.u64 	%rd31776, %rd31775, 32;
	and.b64  	%rd31777, %rd31732, 4294967295;
	add.s64 	%rd31778, %rd31776, %rd31777;
	shr.u64 	%rd31779, %rd31778, 32;
	and.b64  	%rd31780, %rd31735, 4294967295;
	add.s64 	%rd31781, %rd31779, %rd31780;
	shr.u64 	%rd31782, %rd31781, 32;
	and.b64  	%rd31783, %rd31738, 4294967295;
	add.s64 	%rd31784, %rd31782, %rd31783;
	{ .reg .b32 tmp; mov.b64 {tmp, %r4799}, %rd31784; }
	add.s32 	%r4800, %r4796, %r4799;
	mul.lo.s32 	%r4801, %r86, %r4798;
	cvt.u64.u32 	%rd31785, %r4801;
	and.b64  	%rd31786, %rd31745, 4294967295;
	mad.lo.s64 	%rd31787, %rd14, %rd31785, %rd31786;
	shr.u64 	%rd31788, %rd31787, 32;
	and.b64  	%rd31789, %rd31749, 4294967295;
	add.s64 	%rd31790, %rd31788, %rd31789;
	mad.lo.s64 	%rd31791, %rd15, %rd31785, %rd31790;
	cvt.u32.u64 	%r4802, %rd31791;
	shr.u64 	%rd31792, %rd31791, 32;
	and.b64  	%rd31793, %rd31753, 4294967295;
	add.s64 	%rd31794, %rd31792, %rd31793;
	mad.lo.s64 	%rd31795, %rd16, %rd31785, %rd31794;
	shr.u64 	%rd31796, %rd31795, 32;
	and.b64  	%rd31797, %rd31757, 4294967295;
	add.s64 	%rd31798, %rd31796, %rd31797;
	mad.lo.s64 	%rd31799, %rd17, %rd31785, %rd31798;
	shr.u64 	%rd31800, %rd31799, 32;
	and.b64  	%rd31801, %rd31761, 4294967295;
	add.s64 	%rd31802, %rd31800, %rd31801;
	mad.lo.s64 	%rd31803, %rd18, %rd31785, %rd31802;
	shr.u64 	%rd31804, %rd31803, 32;
	and.b64  	%rd31805, %rd31765, 4294967295;
	add.s64 	%rd31806, %rd31804, %rd31805;
	mad.lo.s64 	%rd31807, %rd19, %rd31785, %rd31806;
	shr.u64 	%rd31808, %rd31807, 32;
	and.b64  	%rd31809, %rd31769, 4294967295;
	add.s64 	%rd31810, %rd31808, %rd31809;
	mad.lo.s64 	%rd31811, %rd20, %rd31785, %rd31810;
	shr.u64 	%rd31812, %rd31811, 32;
	and.b64  	%rd31813, %rd31772, 4294967295;
	add.s64 	%rd31814, %rd31812, %rd31813;
	mad.lo.s64 	%rd31815, %rd21, %rd31785, %rd31814;
	shr.u64 	%rd31816, %rd31815, 32;
	and.b64  	%rd31817, %rd31775, 4294967295;
	add.s64 	%rd31818, %rd31816, %rd31817;
	shr.u64 	%rd31819, %rd31818, 32;
	and.b64  	%rd31820, %rd31778, 4294967295;
	add.s64 	%rd31821, %rd31819, %rd31820;
	shr.u64 	%rd31822, %rd31821, 32;
	and.b64  	%rd31823, %rd31781, 4294967295;
	add.s64 	%rd31824, %rd31822, %rd31823;
	shr.u64 	%rd31825, %rd31824, 32;
	and.b64  	%rd31826, %rd31784, 4294967295;
	add.s64 	%rd31827, %rd31825, %rd31826;
	{ .reg .b32 tmp; mov.b64 {tmp, %r4803}, %rd31827; }
	add.s32 	%r4804, %r4800, %r4803;
	mul.lo.s32 	%r4805, %r86, %r4802;
	cvt.u64.u32 	%rd31828, %r4805;
	and.b64  	%rd31829, %rd31791, 4294967295;
	mad.lo.s64 	%rd31830, %rd14, %rd31828, %rd31829;
	shr.u64 	%rd31831, %rd31830, 32;
	and.b64  	%rd31832, %rd31795, 4294967295;
	add.s64 	%rd31833, %rd31831, %rd31832;
	mad.lo.s64 	%rd31834, %rd15, %rd31828, %rd31833;
	cvt.u32.u64 	%r4806, %rd31834;
	shr.u64 	%rd31835, %rd31834, 32;
	and.b64  	%rd31836, %rd31799, 4294967295;
	add.s64 	%rd31837, %rd31835, %rd31836;
	mad.lo.s64 	%rd31838, %rd16, %rd31828, %rd31837;
	shr.u64 	%rd31839, %rd31838, 32;
	and.b64  	%rd31840, %rd31803, 4294967295;
	add.s64 	%rd31841, %rd31839, %rd31840;
	mad.lo.s64 	%rd31842, %rd17, %rd31828, %rd31841;
	shr.u64 	%rd31843, %rd31842, 32;
	and.b64  	%rd31844, %rd31807, 4294967295;
	add.s64 	%rd31845, %rd31843, %rd31844;
	mad.lo.s64 	%rd31846, %rd18, %rd31828, %rd31845;
	shr.u64 	%rd31847, %rd31846, 32;
	and.b64  	%rd31848, %rd31811, 4294967295;
	add.s64 	%rd31849, %rd31847, %rd31848;
	mad.lo.s64 	%rd31850, %rd19, %rd31828, %rd31849;
	shr.u64 	%rd31851, %rd31850, 32;
	and.b64  	%rd31852, %rd31815, 4294967295;
	add.s64 	%rd31853, %rd31851, %rd31852;
	mad.lo.s64 	%rd31854, %rd20, %rd31828, %rd31853;
	shr.u64 	%rd31855, %rd31854, 32;
	and.b64  	%rd31856, %rd31818, 4294967295;
	add.s64 	%rd31857, %rd31855, %rd31856;
	mad.lo.s64 	%rd31858, %rd21, %rd31828, %rd31857;
	shr.u64 	%rd31859, %rd31858, 32;
	and.b64  	%rd31860, %rd31821, 4294967295;
	add.s64 	%rd31861, %rd31859, %rd31860;
	shr.u64 	%rd31862, %rd31861, 32;
	and.b64  	%rd31863, %rd31824, 4294967295;
	add.s64 	%rd31864, %rd31862, %rd31863;
	shr.u64 	%rd31865, %rd31864, 32;
	and.b64  	%rd31866, %rd31827, 4294967295;
	add.s64 	%rd31867, %rd31865, %rd31866;
	{ .reg .b32 tmp; mov.b64 {tmp, %r4807}, %rd31867; }
	add.s32 	%r4808, %r4804, %r4807;
	mul.lo.s32 	%r4809, %r86, %r4806;
	cvt.u64.u32 	%rd31868, %r4809;
	and.b64  	%rd31869, %rd31834, 4294967295;
	mad.lo.s64 	%rd31870, %rd14, %rd31868, %rd31869;
	shr.u64 	%rd31871, %rd31870, 32;
	and.b64  	%rd31872, %rd31838, 4294967295;
	add.s64 	%rd31873, %rd31871, %rd31872;
	mad.lo.s64 	%rd31874, %rd15, %rd31868, %rd31873;
	cvt.u32.u64 	%r4810, %rd31874;
	shr.u64 	%rd31875, %rd31874, 32;
	and.b64  	%rd31876, %rd31842, 4294967295;
	add.s64 	%rd31877, %rd31875, %rd31876;
	mad.lo.s64 	%rd31878, %rd16, %rd31868, %rd31877;
	shr.u64 	%rd31879, %rd31878, 32;
	and.b64  	%rd31880, %rd31846, 4294967295;
	add.s64 	%rd31881, %rd31879, %rd31880;
	mad.lo.s64 	%rd31882, %rd17, %rd31868, %rd31881;
	shr.u64 	%rd31883, %rd31882, 32;
	and.b64  	%rd31884, %rd31850, 4294967295;
	add.s64 	%rd31885, %rd31883, %rd31884;
	mad.lo.s64 	%rd31886, %rd18, %rd31868, %rd31885;
	shr.u64 	%rd31887, %rd31886, 32;
	and.b64  	%rd31888, %rd31854, 4294967295;
	add.s64 	%rd31889, %rd31887, %rd31888;
	mad.lo.s64 	%rd31890, %rd19, %rd31868, %rd31889;
	shr.u64 	%rd31891, %rd31890, 32;
	and.b64  	%rd31892, %rd31858, 4294967295;
	add.s64 	%rd31893, %rd31891, %rd31892;
	mad.lo.s64 	%rd31894, %rd20, %rd31868, %rd31893;
	shr.u64 	%rd31895, %rd31894, 32;
	and.b64  	%rd31896, %rd31861, 4294967295;
	add.s64 	%rd31897, %rd31895, %rd31896;
	mad.lo.s64 	%rd31898, %rd21, %rd31868, %rd31897;
	shr.u64 	%rd31899, %rd31898, 32;
	and.b64  	%rd31900, %rd31864, 4294967295;
	add.s64 	%rd31901, %rd31899, %rd31900;
	shr.u64 	%rd31902, %rd31901, 32;
	and.b64  	%rd31903, %rd31867, 4294967295;
	add.s64 	%rd31904, %rd31902, %rd31903;
	{ .reg .b32 tmp; mov.b64 {tmp, %r4811}, %rd31904; }
	add.s32 	%r4812, %r4808, %r4811;
	mul.lo.s32 	%r4813, %r86, %r4810;
	cvt.u64.u32 	%rd31905, %r4813;
	and.b64  	%rd31906, %rd31874, 4294967295;
	mad.lo.s64 	%rd31907, %rd14, %rd31905, %rd31906;
	shr.u64 	%rd31908, %rd31907, 32;
	and.b64  	%rd31909, %rd31878, 4294967295;
	add.s64 	%rd31910, %rd31908, %rd31909;
	mad.lo.s64 	%rd31911, %rd15, %rd31905, %rd31910;
	cvt.u32.u64 	%r4814, %rd31911;
	shr.u64 	%rd31912, %rd31911, 32;
	and.b64  	%rd31913, %rd31882, 4294967295;
	add.s64 	%rd31914, %rd31912, %rd31913;
	mad.lo.s64 	%rd31915, %rd16, %rd31905, %rd31914;
	shr.u64 	%rd31916, %rd31915, 32;
	and.b64  	%rd31917, %rd31886, 4294967295;
	add.s64 	%rd31918, %rd31916, %rd31917;
	mad.lo.s64 	%rd31919, %rd17, %rd31905, %rd31918;
	shr.u64 	%rd31920, %rd31919, 32;
	and.b64  	%rd31921, %rd31890, 4294967295;
	add.s64 	%rd31922, %rd31920, %rd31921;
	mad.lo.s64 	%rd31923, %rd18, %rd31905, %rd31922;
	shr.u64 	%rd31924, %rd31923, 32;
	and.b64  	%rd31925, %rd31894, 4294967295;
	add.s64 	%rd31926, %rd31924, %rd31925;
	mad.lo.s64 	%rd31927, %rd19, %rd31905, %rd31926;
	shr.u64 	%rd31928, %rd31927, 32;
	and.b64  	%rd31929, %rd31898, 4294967295;
	add.s64 	%rd31930, %rd31928, %rd31929;
	mad.lo.s64 	%rd31931, %rd20, %rd31905, %rd31930;
	shr.u64 	%rd31932, %rd31931, 32;
	and.b64  	%rd31933, %rd31901, 4294967295;
	add.s64 	%rd31934, %rd31932, %rd31933;
	mad.lo.s64 	%rd31935, %rd21, %rd31905, %rd31934;
	shr.u64 	%rd31936, %rd31935, 32;
	and.b64  	%rd31937, %rd31904, 4294967295;
	add.s64 	%rd31938, %rd31936, %rd31937;
	{ .reg .b32 tmp; mov.b64 {tmp, %r4815}, %rd31938; }
	add.s32 	%r4816, %r4812, %r4815;
	mul.lo.s32 	%r4817, %r86, %r4814;
	cvt.u64.u32 	%rd31939, %r4817;
	and.b64  	%rd31940, %rd31911, 4294967295;
	mad.lo.s64 	%rd31941, %rd14, %rd31939, %rd31940;
	shr.u64 	%rd31942, %rd31941, 32;
	and.b64  	%rd31943, %rd31915, 4294967295;
	add.s64 	%rd31944, %rd31942, %rd31943;
	mad.lo.s64 	%rd660, %rd15, %rd31939, %rd31944;
	cvt.u32.u64 	%r6485, %rd660;
	shr.u64 	%rd31945, %rd660, 32;
	and.b64  	%rd31946, %rd31919, 4294967295;
	add.s64 	%rd31947, %rd31945, %rd31946;
	mad.lo.s64 	%rd47236, %rd16, %rd31939, %rd31947;
	cvt.u32.u64 	%r400, %rd47236;
	shr.u64 	%rd31948, %rd47236, 32;
	and.b64  	%rd31949, %rd31923, 4294967295;
	add.s64 	%rd31950, %rd31948, %rd31949;
	mad.lo.s64 	%rd47235, %rd17, %rd31939, %rd31950;
	cvt.u32.u64 	%r401, %rd47235;
	shr.u64 	%rd31951, %rd47235, 32;
	and.b64  	%rd31952, %rd31927, 4294967295;
	add.s64 	%rd31953, %rd31951, %rd31952;
	mad.lo.s64 	%rd47234, %rd18, %rd31939, %rd31953;
	cvt.u32.u64 	%r402, %rd47234;
	shr.u64 	%rd31954, %rd47234, 32;
	and.b64  	%rd31955, %rd31931, 4294967295;
	add.s64 	%rd31956, %rd31954, %rd31955;
	mad.lo.s64 	%rd47233, %rd19, %rd31939, %rd31956;
	cvt.u32.u64 	%r403, %rd47233;
	shr.u64 	%rd31957, %rd47233, 32;
	and.b64  	%rd31958, %rd31935, 4294967295;
	add.s64 	%rd31959, %rd31957, %rd31958;
	mad.lo.s64 	%rd47232, %rd20, %rd31939, %rd31959;
	cvt.u32.u64 	%r404, %rd47232;
	shr.u64 	%rd31960, %rd47232, 32;
	and.b64  	%rd31961, %rd31938, 4294967295;
	add.s64 	%rd31962, %rd31960, %rd31961;
	mad.lo.s64 	%rd47231, %rd21, %rd31939, %rd31962;
	cvt.u32.u64 	%r405, %rd47231;
	{ .reg .b32 tmp; mov.b64 {tmp, %r4818}, %rd47231; }
	add.s32 	%r6484, %r4816, %r4818;
	setp.gt.u32 	%p1357, %r6484, %r4786;
	@%p1357 bra 	$L__BB4_386;
	setp.lt.u32 	%p1358, %r6484, %r4786;
	@%p1358 bra 	$L__BB4_387;
	cvt.u32.u64 	%r4820, %rd20;
	setp.lt.u32 	%p1359, %r4820, %r405;
	@%p1359 bra 	$L__BB4_386;
	setp.gt.u32 	%p1360, %r4820, %r405;
	@%p1360 bra 	$L__BB4_387;
	cvt.u32.u64 	%r4822, %rd19;
	setp.lt.u32 	%p1361, %r4822, %r404;
	@%p1361 bra 	$L__BB4_386;
	setp.gt.u32 	%p1362, %r4822, %r404;
	@%p1362 bra 	$L__BB4_387;
	cvt.u32.u64 	%r4824, %rd18;
	setp.lt.u32 	%p1363, %r4824, %r403;
	@%p1363 bra 	$L__BB4_386;
	setp.gt.u32 	%p1364, %r4824, %r403;
	@%p1364 bra 	$L__BB4_387;
	cvt.u32.u64 	%r4826, %rd17;
	setp.lt.u32 	%p1365, %r4826, %r402;
	@%p1365 bra 	$L__BB4_386;
	setp.gt.u32 	%p1366, %r4826, %r402;
	@%p1366 bra 	$L__BB4_387;
	cvt.u32.u64 	%r4828, %rd16;
	setp.lt.u32 	%p1367, %r4828, %r401;
	@%p1367 bra 	$L__BB4_386;
	setp.gt.u32 	%p1368, %r4828, %r401;
	@%p1368 bra 	$L__BB4_387;
	cvt.u32.u64 	%r4830, %rd15;
	setp.lt.u32 	%p1369, %r4830, %r400;
	@%p1369 bra 	$L__BB4_386;
	cvt.u32.u64 	%r4832, %rd14;
	setp.gt.u32 	%p1370, %r4830, %r400;
	setp.gt.u32 	%p1371, %r4832, %r6485;
	or.pred  	%p1372, %p1370, %p1371;
	@%p1372 bra 	$L__BB4_387;
$L__BB4_386:
	and.b64  	%rd31964, %rd660, 4294967295;
	sub.s64 	%rd31965, %rd31964, %rd14;
	shr.u64 	%rd31966, %rd31965, 63;
	cvt.u32.u64 	%r6485, %rd31965;
	and.b64  	%rd31967, %rd47236, 4294967295;
	add.s64 	%rd31968, %rd31966, %rd15;
	sub.s64 	%rd47236, %rd31967, %rd31968;
	shr.u64 	%rd31969, %rd47236, 63;
	and.b64  	%rd31970, %rd47235, 4294967295;
	add.s64 	%rd31971, %rd31969, %rd16;
	sub.s64 	%rd47235, %rd31970, %rd31971;
	shr.u64 	%rd31972, %rd47235, 63;
	and.b64  	%rd31973, %rd47234, 4294967295;
	add.s64 	%rd31974, %rd31972, %rd17;
	sub.s64 	%rd47234, %rd31973, %rd31974;
	shr.u64 	%rd31975, %rd47234, 63;
	and.b64  	%rd31976, %rd47233, 4294967295;
	add.s64 	%rd31977, %rd31975, %rd18;
	sub.s64 	%rd47233, %rd31976, %rd31977;
	shr.u64 	%rd31978, %rd47233, 63;
	and.b64  	%rd31979, %rd47232, 4294967295;
	add.s64 	%rd31980, %rd31978, %rd19;
	sub.s64 	%rd47232, %rd31979, %rd31980;
	shr.u64 	%rd31981, %rd47232, 63;
	and.b64  	%rd31982, %rd47231, 4294967295;
	add.s64 	%rd31983, %rd31981, %rd20;
	sub.s64 	%rd47231, %rd31982, %rd31983;
	shr.u64 	%rd31984, %rd47231, 63;
	cvt.u32.u64 	%r4834, %rd31984;
	add.s32 	%r4835, %r4786, %r4834;
	sub.s32 	%r6484, %r6484, %r4835;
$L__BB4_387:
	shl.b32 	%r6520, %r6485, 1;
	shr.u32 	%r4837, %r6485, 31;
	cvt.u64.u32 	%rd31986, %r4837;
	shl.b64 	%rd31987, %rd47236, 1;
	and.b64  	%rd31988, %rd31987, 8589934590;
	or.b64  	%rd679, %rd31988, %rd31986;
	cvt.u32.u64 	%r6519, %rd679;
	shr.u64 	%rd31989, %rd31988, 32;
	shl.b64 	%rd31990, %rd47235, 1;
	and.b64  	%rd31991, %rd31990, 8589934590;
	or.b64  	%rd680, %rd31989, %rd31991;
	cvt.u32.u64 	%r6518, %rd680;
	shr.u64 	%rd31992, %rd31991, 32;
	shl.b64 	%rd31993, %rd47234, 1;
	and.b64  	%rd31994, %rd31993, 8589934590;
	or.b64  	%rd681, %rd31992, %rd31994;
	cvt.u32.u64 	%r6517, %rd681;
	shr.u64 	%rd31995, %rd31994, 32;
	shl.b64 	%rd31996, %rd47233, 1;
	and.b64  	%rd31997, %rd31996, 8589934590;
	or.b64  	%rd682, %rd31995, %rd31997;
	cvt.u32.u64 	%r6516, %rd682;
	shr.u64 	%rd31998, %rd31997, 32;
	shl.b64 	%rd31999, %rd47232, 1;
	and.b64  	%rd32000, %rd31999, 8589934590;
	or.b64  	%rd683, %rd31998, %rd32000;
	cvt.u32.u64 	%r6515, %rd683;
	shr.u64 	%rd32001, %rd32000, 32;
	shl.b64 	%rd32002, %rd47231, 1;
	and.b64  	%rd32003, %rd32002, 8589934590;
	or.b64  	%rd684, %rd32001, %rd32003;
	cvt.u32.u64 	%r6514, %rd684;
	shr.u64 	%rd32004, %rd32003, 32;
	mul.wide.u32 	%rd32005, %r6484, 2;
	add.s64 	%rd685, %rd32004, %rd32005;
	cvt.u32.u64 	%r6513, %rd685;
	setp.gt.u64 	%p1373, %rd685, 4294967295;
	setp.lt.u32 	%p1374, %r4786, %r6513;
	or.pred  	%p1375, %p1373, %p1374;
	@%p1375 bra 	$L__BB4_401;
	setp.gt.u32 	%p1376, %r4786, %r6513;
	mov.b32 	%r6512, 0;
	@%p1376 bra 	$L__BB4_596;
	cvt.u32.u64 	%r4840, %rd20;
	setp.lt.u32 	%p1377, %r4840, %r6514;
	@%p1377 bra 	$L__BB4_401;
	setp.gt.u32 	%p1378, %r4840, %r6514;
	@%p1378 bra 	$L__BB4_596;
	cvt.u32.u64 	%r4843, %rd19;
	setp.lt.u32 	%p1379, %r4843, %r6515;
	@%p1379 bra 	$L__BB4_401;
	setp.gt.u32 	%p1380, %r4843, %r6515;
	@%p1380 bra 	$L__BB4_596;
	cvt.u32.u64 	%r4846, %rd18;
	setp.lt.u32 	%p1381, %r4846, %r6516;
	@%p1381 bra 	$L__BB4_401;
	setp.gt.u32 	%p1382, %r4846, %r6516;
	@%p1382 bra 	$L__BB4_596;
	cvt.u32.u64 	%r4849, %rd17;
	setp.lt.u32 	%p1383, %r4849, %r6517;
	@%p1383 bra 	$L__BB4_401;
	setp.gt.u32 	%p1384, %r4849, %r6517;
	@%p1384 bra 	$L__BB4_596;
	cvt.u32.u64 	%r4852, %rd16;
	setp.lt.u32 	%p1385, %r4852, %r6518;
	@%p1385 bra 	$L__BB4_401;
	setp.gt.u32 	%p1386, %r4852, %r6518;
	@%p1386 bra 	$L__BB4_596;
	cvt.u32.u64 	%r4855, %rd15;
	setp.lt.u32 	%p1387, %r4855, %r6519;
	@%p1387 bra 	$L__BB4_401;
	cvt.u32.u64 	%r4858, %rd14;
	setp.gt.u32 	%p1388, %r4855, %r6519;
	setp.lt.u32 	%p1389, %r6520, %r4858;
	or.pred  	%p1390, %p1388, %p1389;
	@%p1390 bra 	$L__BB4_596;
$L__BB4_401:
	cvt.u64.u32 	%rd32008, %r6520;
	sub.s64 	%rd32009, %rd32008, %rd14;
	shr.u64 	%rd32010, %rd32009, 63;
	cvt.u32.u64 	%r6520, %rd32009;
	and.b64  	%rd32011, %rd679, 4294967295;
	add.s64 	%rd32012, %rd32010, %rd15;
	sub.s64 	%rd32013, %rd32011, %rd32012;
	shr.u64 	%rd32014, %rd32013, 63;
	cvt.u32.u64 	%r6519, %rd32013;
	and.b64  	%rd32015, %rd680, 4294967295;
	add.s64 	%rd32016, %rd32014, %rd16;
	sub.s64 	%rd32017, %rd32015, %rd32016;
	shr.u64 	%rd32018, %rd32017, 63;
	cvt.u32.u64 	%r6518, %rd32017;
	and.b64  	%rd32019, %rd681, 4294967295;
	add.s64 	%rd32020, %rd32018, %rd17;
	sub.s64 	%rd32021, %rd32019, %rd32020;
	shr.u64 	%rd32022, %rd32021, 63;
	cvt.u32.u64 	%r6517, %rd32021;
	and.b64  	%rd32023, %rd682, 4294967295;
	add.s64 	%rd32024, %rd32022, %rd18;
	sub.s64 	%rd32025, %rd32023, %rd32024;
	shr.u64 	%rd32026, %rd32025, 63;
	cvt.u32.u64 	%r6516, %rd32025;
	and.b64  	%rd32027, %rd683, 4294967295;
	add.s64 	%rd32028, %rd32026, %rd19;
	sub.s64 	%rd32029, %rd32027, %rd32028;
	shr.u64 	%rd32030, %rd32029, 63;
	cvt.u32.u64 	%r6515, %rd32029;
	and.b64  	%rd32031, %rd684, 4294967295;
	add.s64 	%rd32032, %rd32030, %rd20;
	sub.s64 	%rd32033, %rd32031, %rd32032;
	shr.u64 	%rd32034, %rd32033, 63;
	cvt.u32.u64 	%r6514, %rd32033;
	cvt.u32.u64 	%r4860, %rd32034;
	add.s32 	%r4862, %r4860, %r4786;
	cvt.u32.u64 	%r4863, %rd685;
	sub.s32 	%r6513, %r4863, %r4862;
	mov.b32 	%r6512, 0;
	bra.uni 	$L__BB4_596;
$L__BB4_402:
	cvt.u32.u64 	%r4867, %rd20;
	setp.lt.u32 	%p1395, %r4867, %r433;
	@%p1395 bra 	$L__BB4_414;
	cvt.u32.u64 	%r4868, %rd20;
	setp.gt.u32 	%p1396, %r4868, %r433;
	@%p1396 bra 	$L__BB4_417;
	cvt.u32.u64 	%r4869, %rd19;
	setp.lt.u32 	%p1397, %r4869, %r432;
	@%p1397 bra 	$L__BB4_414;
	cvt.u32.u64 	%r4870, %rd19;
	setp.gt.u32 	%p1398, %r4870, %r432;
	@%p1398 bra 	$L__BB4_417;
	cvt.u32.u64 	%r4871, %rd18;
	setp.lt.u32 	%p1399, %r4871, %r431;
	@%p1399 bra 	$L__BB4_414;
	cvt.u32.u64 	%r4872, %rd18;
	setp.gt.u32 	%p1400, %r4872, %r431;
	@%p1400 bra 	$L__BB4_417;
	cvt.u32.u64 	%r4873, %rd17;
	setp.lt.u32 	%p1401, %r4873, %r430;
	@%p1401 bra 	$L__BB4_414;
	cvt.u32.u64 	%r4874, %rd17;
	setp.gt.u32 	%p1402, %r4874, %r430;
	@%p1402 bra 	$L__BB4_417;
	cvt.u32.u64 	%r4875, %rd16;
	setp.lt.u32 	%p1403, %r4875, %r429;
	@%p1403 bra 	$L__BB4_414;
	cvt.u32.u64 	%r4876, %rd16;
	setp.gt.u32 	%p1404, %r4876, %r429;
	@%p1404 bra 	$L__BB4_417;
	cvt.u32.u64 	%r4877, %rd15;
	setp.lt.u32 	%p1405, %r4877, %r428;
	@%p1405 bra 	$L__BB4_414;
	cvt.u32.u64 	%r4878, %rd15;
	cvt.u32.u64 	%r4879, %rd14;
	setp.gt.u32 	%p1406, %r4878, %r428;
	setp.lt.u32 	%p1407, %r6486, %r4879;
	or.pred  	%p1408, %p1406, %p1407;
	@%p1408 bra 	$L__BB4_417;
$L__BB4_414:
	cvt.u64.u32 	%rd32058, %r6486;
	sub.s64 	%rd32059, %rd32058, %rd14;
	shr.u64 	%rd32060, %rd32059, 63;
	cvt.u32.u64 	%r6486, %rd32059;
	and.b64  	%rd32061, %rd47243, 4294967295;
	add.s64 	%rd32062, %rd32060, %rd15;
	sub.s64 	%rd47243, %rd32061, %rd32062;
	shr.u64 	%rd32063, %rd47243, 63;
	and.b64  	%rd32064, %rd47242, 4294967295;
	add.s64 	%rd32065, %rd32063, %rd16;
	sub.s64 	%rd47242, %rd32064, %rd32065;
	shr.u64 	%rd32066, %rd47242, 63;
	and.b64  	%rd32067, %rd47241, 4294967295;
	add.s64 	%rd32068, %rd32066, %rd17;
	sub.s64 	%rd47241, %rd32067, %rd32068;
	shr.u64 	%rd32069, %rd47241, 63;
	and.b64  	%rd32070, %rd47240, 4294967295;
	add.s64 	%rd32071, %rd32069, %rd18;
	sub.s64 	%rd47240, %rd32070, %rd32071;
	shr.u64 	%rd32072, %rd47240, 63;
	and.b64  	%rd32073, %rd47239, 4294967295;
	add.s64 	%rd32074, %rd32072, %rd19;
	sub.s64 	%rd47239, %rd32073, %rd32074;
	shr.u64 	%rd32075, %rd47239, 63;
	and.b64  	%rd32076, %rd47238, 4294967295;
	add.s64 	%rd32077, %rd32075, %rd20;
	sub.s64 	%rd47238, %rd32076, %rd32077;
	shr.u64 	%rd32078, %rd47238, 63;
	and.b64  	%rd32079, %rd47237, 4294967295;
	add.s64 	%rd32080, %rd32078, %rd21;
	sub.s64 	%rd47237, %rd32079, %rd32080;
	bra.uni 	$L__BB4_417;
$L__BB4_415:
	cvt.u32.u64 	%r4864, %rd21;
	shl.b32 	%r6486, %r6457, 1;
	shr.u32 	%r4865, %r6457, 31;
	cvt.u64.u32 	%rd32036, %r4865;
	and.b64  	%rd686, %rd47112, 4294967295;
	shl.b64 	%rd32037, %rd47112, 1;
	and.b64  	%rd32038, %rd32037, 8589934590;
	or.b64  	%rd47243, %rd32038, %rd32036;
	cvt.u32.u64 	%r428, %rd47243;
	shr.u64 	%rd32039, %rd32038, 32;
	and.b64  	%rd688, %rd47111, 4294967295;
	shl.b64 	%rd32040, %rd47111, 1;
	and.b64  	%rd32041, %rd32040, 8589934590;
	or.b64  	%rd47242, %rd32039, %rd32041;
	cvt.u32.u64 	%r429, %rd47242;
	shr.u64 	%rd32042, %rd32041, 32;
	and.b64  	%rd690, %rd47110, 4294967295;
	shl.b64 	%rd32043, %rd47110, 1;
	and.b64  	%rd32044, %rd32043, 8589934590;
	or.b64  	%rd47241, %rd32042, %rd32044;
	cvt.u32.u64 	%r430, %rd47241;
	shr.u64 	%rd32045, %rd32044, 32;
	and.b64  	%rd692, %rd47109, 4294967295;
	shl.b64 	%rd32046, %rd47109, 1;
	and.b64  	%rd32047, %rd32046, 8589934590;
	or.b64  	%rd47240, %rd32045, %rd32047;
	cvt.u32.u64 	%r431, %rd47240;
	shr.u64 	%rd32048, %rd32047, 32;
	and.b64  	%rd694, %rd47108, 4294967295;
	shl.b64 	%rd32049, %rd47108, 1;
	and.b64  	%rd32050, %rd32049, 8589934590;
	or.b64  	%rd47239, %rd32048, %rd32050;
	cvt.u32.u64 	%r432, %rd47239;
	shr.u64 	%rd32051, %rd32050, 32;
	and.b64  	%rd696, %rd47107, 4294967295;
	shl.b64 	%rd32052, %rd47107, 1;
	and.b64  	%rd32053, %rd32052, 8589934590;
	or.b64  	%rd47238, %rd32051, %rd32053;
	cvt.u32.u64 	%r433, %rd47238;
	shr.u64 	%rd32054, %rd32053, 32;
	cvt.u64.u32 	%rd698, %r6456;
	mul.wide.u32 	%rd32055, %r6456, 2;
	add.s64 	%rd47237, %rd32054, %rd32055;
	cvt.u32.u64 	%r434, %rd47237;
	setp.gt.u64 	%p1391, %rd47237, 4294967295;
	setp.lt.u32 	%p1392, %r4864, %r434;
	or.pred  	%p1393, %p1391, %p1392;
	@%p1393 bra 	$L__BB4_414;
	cvt.u32.u64 	%r4866, %rd21;
	setp.gt.u32 	%p1394, %r4866, %r434;
	@%p1394 bra 	$L__BB4_417;
	bra.uni 	$L__BB4_402;
$L__BB4_417:
	cvt.u32.u64 	%r4880, %rd21;
	cvt.u64.u32 	%rd32081, %r6486;
	mul.wide.u32 	%rd32082, %r6486, %r6486;
	cvt.u32.u64 	%r4881, %rd32082;
	shr.u64 	%rd32083, %rd32082, 32;
	and.b64  	%rd32084, %rd47243, 4294967295;
	mul.lo.s64 	%rd32085, %rd32084, %rd32081;
	add.s64 	%rd32086, %rd32083, %rd32085;
	shr.u64 	%rd32087, %rd32086, 32;
	and.b64  	%rd32088, %rd47242, 4294967295;
	mul.lo.s64 	%rd32089, %rd32088, %rd32081;
	add.s64 	%rd32090, %rd32087, %rd32089;
	shr.u64 	%rd32091, %rd32090, 32;
	and.b64  	%rd32092, %rd47241, 4294967295;
	mul.lo.s64 	%rd32093, %rd32092, %rd32081;
	add.s64 	%rd32094, %rd32091, %rd32093;
	shr.u64 	%rd32095, %rd32094, 32;
	and.b64  	%rd32096, %rd47240, 4294967295;
	mul.lo.s64 	%rd32097, %rd32096, %rd32081;
	add.s64 	%rd32098, %rd32095, %rd32097;
	shr.u64 	%rd32099, %rd32098, 32;
	and.b64  	%rd32100, %rd47239, 4294967295;
	mul.lo.s64 	%rd32101, %rd32100, %rd32081;
	add.s64 	%rd32102, %rd32099, %rd32101;
	shr.u64 	%rd32103, %rd32102, 32;
	and.b64  	%rd32104, %rd47238, 4294967295;
	mul.lo.s64 	%rd32105, %rd32104, %rd32081;
	add.s64 	%rd32106, %rd32103, %rd32105;
	shr.u64 	%rd32107, %rd32106, 32;
	and.b64  	%rd32108, %rd47237, 4294967295;
	mul.lo.s64 	%rd32109, %rd32108, %rd32081;
	add.s64 	%rd32110, %rd32107, %rd32109;
	shr.u64 	%rd32111, %rd32110, 32;
	and.b64  	%rd32112, %rd32086, 4294967295;
	add.s64 	%rd32113, %rd32085, %rd32112;
	shr.u64 	%rd32114, %rd32113, 32;
	and.b64  	%rd32115, %rd32090, 4294967295;
	add.s64 	%rd32116, %rd32114, %rd32115;
	mad.lo.s64 	%rd32117, %rd32084, %rd32084, %rd32116;
	shr.u64 	%rd32118, %rd32117, 32;
	mul.lo.s64 	%rd32119, %rd32088, %rd32084;
	and.b64  	%rd32120, %rd32094, 4294967295;
	add.s64 	%rd32121, %rd32118, %rd32120;
	add.s64 	%rd32122, %rd32121, %rd32119;
	shr.u64 	%rd32123, %rd32122, 32;
	mul.lo.s64 	%rd32124, %rd32092, %rd32084;
	and.b64  	%rd32125, %rd32098, 4294967295;
	add.s64 	%rd32126, %rd32123, %rd32125;
	add.s64 	%rd32127, %rd32126, %rd32124;
	shr.u64 	%rd32128, %rd32127, 32;
	mul.lo.s64 	%rd32129, %rd32096, %rd32084;
	and.b64  	%rd32130, %rd32102, 4294967295;
	add.s64 	%rd32131, %rd32128, %rd32130;
	add.s64 	%rd32132, %rd32131, %rd32129;
	shr.u64 	%rd32133, %rd32132, 32;
	mul.lo.s64 	%rd32134, %rd32100, %rd32084;
	and.b64  	%rd32135, %rd32106, 4294967295;
	add.s64 	%rd32136, %rd32133, %rd32135;
	add.s64 	%rd32137, %rd32136, %rd32134;
	shr.u64 	%rd32138, %rd32137, 32;
	mul.lo.s64 	%rd32139, %rd32104, %rd32084;
	and.b64  	%rd32140, %rd32110, 4294967295;
	add.s64 	%rd32141, %rd32138, %rd32140;
	add.s64 	%rd32142, %rd32141, %rd32139;
	shr.u64 	%rd32143, %rd32142, 32;
	mul.lo.s64 	%rd32144, %rd32108, %rd32084;
	add.s64 	%rd32145, %rd32143, %rd32111;
	add.s64 	%rd32146, %rd32145, %rd32144;
	shr.u64 	%rd32147, %rd32146, 32;
	and.b64  	%rd32148, %rd32117, 4294967295;
	add.s64 	%rd32149, %rd32089, %rd32148;
	shr.u64 	%rd32150, %rd32149, 32;
	and.b64  	%rd32151, %rd32122, 4294967295;
	add.s64 	%rd32152, %rd32150, %rd32151;
	add.s64 	%rd32153, %rd32152, %rd32119;
	shr.u64 	%rd32154, %rd32153, 32;
	and.b64  	%rd32155, %rd32127, 4294967295;
	add.s64 	%rd32156, %rd32154, %rd32155;
	mad.lo.s64 	%rd32157, %rd32088, %rd32088, %rd32156;
	shr.u64 	%rd32158, %rd32157, 32;
	mul.lo.s64 	%rd32159, %rd32092, %rd32088;
	and.b64  	%rd32160, %rd32132, 4294967295;
	add.s64 	%rd32161, %rd32158, %rd32160;
	add.s64 	%rd32162, %rd32161, %rd32159;
	shr.u64 	%rd32163, %rd32162, 32;
	mul.lo.s64 	%rd32164, %rd32096, %rd32088;
	and.b64  	%rd32165, %rd32137, 4294967295;
	add.s64 	%rd32166, %rd32163, %rd32165;
	add.s64 	%rd32167, %rd32166, %rd32164;
	shr.u64 	%rd32168, %rd32167, 32;
	mul.lo.s64 	%rd32169, %rd32100, %rd32088;
	and.b64  	%rd32170, %rd32142, 4294967295;
	add.s64 	%rd32171, %rd32168, %rd32170;
	add.s64 	%rd32172, %rd32171, %rd32169;
	shr.u64 	%rd32173, %rd32172, 32;
	mul.lo.s64 	%rd32174, %rd32104, %rd32088;
	and.b64  	%rd32175, %rd32146, 4294967295;
	add.s64 	%rd32176, %rd32173, %rd32175;
	add.s64 	%rd32177, %rd32176, %rd32174;
	shr.u64 	%rd32178, %rd32177, 32;
	mul.lo.s64 	%rd32179, %rd32108, %rd32088;
	add.s64 	%rd32180, %rd32178, %rd32147;
	add.s64 	%rd32181, %rd32180, %rd32179;
	shr.u64 	%rd32182, %rd32181, 32;
	and.b64  	%rd32183, %rd32153, 4294967295;
	add.s64 	%rd32184, %rd32093, %rd32183;
	shr.u64 	%rd32185, %rd32184, 32;
	and.b64  	%rd32186, %rd32157, 4294967295;
	add.s64 	%rd32187, %rd32185, %rd32186;
	add.s64 	%rd32188, %rd32187, %rd32124;
	shr.u64 	%rd32189, %rd32188, 32;
	and.b64  	%rd32190, %rd32162, 4294967295;
	add.s64 	%rd32191, %rd32189, %rd32190;
	add.s64 	%rd32192, %rd32191, %rd32159;
	shr.u64 	%rd32193, %rd32192, 32;
	and.b64  	%rd32194, %rd32167, 4294967295;
	add.s64 	%rd32195, %rd32193, %rd32194;
	mad.lo.s64 	%rd32196, %rd32092, %rd32092, %rd32195;
	shr.u64 	%rd32197, %rd32196, 32;
	mul.lo.s64 	%rd32198, %rd32096, %rd32092;
	and.b64  	%rd32199, %rd32172, 4294967295;
	add.s64 	%rd32200, %rd32197, %rd32199;
	add.s64 	%rd32201, %rd32200, %rd32198;
	shr.u64 	%rd32202, %rd32201, 32;
	mul.lo.s64 	%rd32203, %rd32100, %rd32092;
	and.b64  	%rd32204, %rd32177, 4294967295;
	add.s64 	%rd32205, %rd32202, %rd32204;
	add.s64 	%rd32206, %rd32205, %rd32203;
	shr.u64 	%rd32207, %rd32206, 32;
	mul.lo.s64 	%rd32208, %rd32104, %rd32092;
	and.b64  	%rd32209, %rd32181, 4294967295;
	add.s64 	%rd32210, %rd32207, %rd32209;
	add.s64 	%rd32211, %rd32210, %rd32208;
	shr.u64 	%rd32212, %rd32211, 32;
	mul.lo.s64 	%rd32213, %rd32108, %rd32092;
	add.s64 	%rd32214, %rd32212, %rd32182;
	add.s64 	%rd32215, %rd32214, %rd32213;
	shr.u64 	%rd32216, %rd32215, 32;
	and.b64  	%rd32217, %rd32188, 4294967295;
	add.s64 	%rd32218, %rd32097, %rd32217;
	shr.u64 	%rd32219, %rd32218, 32;
	and.b64  	%rd32220, %rd32192, 4294967295;
	add.s64 	%rd32221, %rd32219, %rd32220;
	add.s64 	%rd32222, %rd32221, %rd32129;
	shr.u64 	%rd32223, %rd32222, 32;
	and.b64  	%rd32224, %rd32196, 4294967295;
	add.s64 	%rd32225, %rd32223, %rd32224;
	add.s64 	%rd32226, %rd32225, %rd32164;
	shr.u64 	%rd32227, %rd32226, 32;
	and.b64  	%rd32228, %rd32201, 4294967295;
	add.s64 	%rd32229, %rd32227, %rd32228;
	add.s64 	%rd32230, %rd32229, %rd32198;
	shr.u64 	%rd32231, %rd32230, 32;
	and.b64  	%rd32232, %rd32206, 4294967295;
	add.s64 	%rd32233, %rd32231, %rd32232;
	mad.lo.s64 	%rd32234, %rd32096, %rd32096, %rd32233;
	shr.u64 	%rd32235, %rd32234, 32;
	mul.lo.s64 	%rd32236, %rd32100, %rd32096;
	and.b64  	%rd32237, %rd32211, 4294967295;
	add.s64 	%rd32238, %rd32235, %rd32237;
	add.s64 	%rd32239, %rd32238, %rd32236;
	shr.u64 	%rd32240, %rd32239, 32;
	mul.lo.s64 	%rd32241, %rd32104, %rd32096;
	and.b64  	%rd32242, %rd32215, 4294967295;
	add.s64 	%rd32243, %rd32240, %rd32242;
	add.s64 	%rd32244, %rd32243, %rd32241;
	shr.u64 	%rd32245, %rd32244, 32;
	mul.lo.s64 	%rd32246, %rd32108, %rd32096;
	add.s64 	%rd32247, %rd32245, %rd32216;
	add.s64 	%rd32248, %rd32247, %rd32246;
	shr.u64 	%rd32249, %rd32248, 32;
	and.b64  	%rd32250, %rd32222, 4294967295;
	add.s64 	%rd32251, %rd32101, %rd32250;
	shr.u64 	%rd32252, %rd32251, 32;
	and.b64  	%rd32253, %rd32226, 4294967295;
	add.s64 	%rd32254, %rd32252, %rd32253;
	add.s64 	%rd32255, %rd32254, %rd32134;
	shr.u64 	%rd32256, %rd32255, 32;
	and.b64  	%rd32257, %rd32230, 4294967295;
	add.s64 	%rd32258, %rd32256, %rd32257;
	add.s64 	%rd32259, %rd32258, %rd32169;
	shr.u64 	%rd32260, %rd32259, 32;
	and.b64  	%rd32261, %rd32234, 4294967295;
	add.s64 	%rd32262, %rd32260, %rd32261;
	add.s64 	%rd32263, %rd32262, %rd32203;
	shr.u64 	%rd32264, %rd32263, 32;
	and.b64  	%rd32265, %rd32239, 4294967295;
	add.s64 	%rd32266, %rd32264, %rd32265;
	add.s64 	%rd32267, %rd32266, %rd32236;
	shr.u64 	%rd32268, %rd32267, 32;
	and.b64  	%rd32269, %rd32244, 4294967295;
	add.s64 	%rd32270, %rd32268, %rd32269;
	mad.lo.s64 	%rd32271, %rd32100, %rd32100, %rd32270;
	shr.u64 	%rd32272, %rd32271, 32;
	mul.lo.s64 	%rd32273, %rd32104, %rd32100;
	and.b64  	%rd32274, %rd32248, 4294967295;
	add.s64 	%rd32275, %rd32272, %rd32274;
	add.s64 	%rd32276, %rd32275, %rd32273;
	shr.u64 	%rd32277, %rd32276, 32;
	mul.lo.s64 	%rd32278, %rd32108, %rd32100;
	add.s64 	%rd32279, %rd32277, %rd32249;
	add.s64 	%rd32280, %rd32279, %rd32278;
	shr.u64 	%rd32281, %rd32280, 32;
	and.b64  	%rd32282, %rd32255, 4294967295;
	add.s64 	%rd32283, %rd32105, %rd32282;
	shr.u64 	%rd32284, %rd32283, 32;
	and.b64  	%rd32285, %rd32259, 4294967295;
	add.s64 	%rd32286, %rd32284, %rd32285;
	add.s64 	%rd32287, %rd32286, %rd32139;
	shr.u64 	%rd32288, %rd32287, 32;
	and.b64  	%rd32289, %rd32263, 4294967295;
	add.s64 	%rd32290, %rd32288, %rd32289;
	add.s64 	%rd32291, %rd32290, %rd32174;
	shr.u64 	%rd32292, %rd32291, 32;
	and.b64  	%rd32293, %rd32267, 4294967295;
	add.s64 	%rd32294, %rd32292, %rd32293;
	add.s64 	%rd32295, %rd32294, %rd32208;
	shr.u64 	%rd32296, %rd32295, 32;
	and.b64  	%rd32297, %rd32271, 4294967295;
	add.s64 	%rd32298, %rd32296, %rd32297;
	add.s64 	%rd32299, %rd32298, %rd32241;
	shr.u64 	%rd32300, %rd32299, 32;
	and.b64  	%rd32301, %rd32276, 4294967295;
	add.s64 	%rd32302, %rd32300, %rd32301;
	add.s64 	%rd32303, %rd32302, %rd32273;
	shr.u64 	%rd32304, %rd32303, 32;
	and.b64  	%rd32305, %rd32280, 4294967295;
	add.s64 	%rd32306, %rd32304, %rd32305;
	mad.lo.s64 	%rd32307, %rd32104, %rd32104, %rd32306;
	shr.u64 	%rd32308, %rd32307, 32;
	mul.lo.s64 	%rd32309, %rd32108, %rd32104;
	add.s64 	%rd32310, %rd32308, %rd32281;
	add.s64 	%rd32311, %rd32310, %rd32309;
	shr.u64 	%rd32312, %rd32311, 32;
	and.b64  	%rd32313, %rd32287, 4294967295;
	add.s64 	%rd32314, %rd32109, %rd32313;
	shr.u64 	%rd32315, %rd32314, 32;
	and.b64  	%rd32316, %rd32291, 4294967295;
	add.s64 	%rd32317, %rd32315, %rd32316;
	add.s64 	%rd32318, %rd32317, %rd32144;
	shr.u64 	%rd32319, %rd32318, 32;
	and.b64  	%rd32320, %rd32295, 4294967295;
	add.s64 	%rd32321, %rd32319, %rd32320;
	add.s64 	%rd32322, %rd32321, %rd32179;
	shr.u64 	%rd32323, %rd32322, 32;
	and.b64  	%rd32324, %rd32299, 4294967295;
	add.s64 	%rd32325, %rd32323, %rd32324;
	add.s64 	%rd32326, %rd32325, %rd32213;
	shr.u64 	%rd32327, %rd32326, 32;
	and.b64  	%rd32328, %rd32303, 4294967295;
	add.s64 	%rd32329, %rd32327, %rd32328;
	add.s64 	%rd32330, %rd32329, %rd32246;
	shr.u64 	%rd32331, %rd32330, 32;
	and.b64  	%rd32332, %rd32307, 4294967295;
	add.s64 	%rd32333, %rd32331, %rd32332;
	add.s64 	%rd32334, %rd32333, %rd32278;
	shr.u64 	%rd32335, %rd32334, 32;
	and.b64  	%rd32336, %rd32311, 4294967295;
	add.s64 	%rd32337, %rd32335, %rd32336;
	add.s64 	%rd32338, %rd32337, %rd32309;
	shr.u64 	%rd32339, %rd32338, 32;
	add.s64 	%rd32340, %rd32339, %rd32312;
	mad.lo.s64 	%rd32341, %rd32108, %rd32108, %rd32340;
	{ .reg .b32 tmp; mov.b64 {tmp, %r4882}, %rd32341; }
	mul.lo.s32 	%r4883, %r86, %r4881;
	cvt.u64.u32 	%rd32342, %r4883;
	and.b64  	%rd32343, %rd32082, 4294967293;
	mad.lo.s64 	%rd32344, %rd14, %rd32342, %rd32343;
	shr.u64 	%rd32345, %rd32344, 32;
	and.b64  	%rd32346, %rd32113, 4294967295;
	add.s64 	%rd32347, %rd32345, %rd32346;
	mad.lo.s64 	%rd32348, %rd15, %rd32342, %rd32347;
	cvt.u32.u64 	%r4884, %rd32348;
	shr.u64 	%rd32349, %rd32348, 32;
	and.b64  	%rd32350, %rd32149, 4294967295;
	add.s64 	%rd32351, %rd32349, %rd32350;
	mad.lo.s64 	%rd32352, %rd16, %rd32342, %rd32351;
	shr.u64 	%rd32353, %rd32352, 32;
	and.b64  	%rd32354, %rd32184, 4294967295;
	add.s64 	%rd32355, %rd32353, %rd32354;
	mad.lo.s64 	%rd32356, %rd17, %rd32342, %rd32355;
	shr.u64 	%rd32357, %rd32356, 32;
	and.b64  	%rd32358, %rd32218, 4294967295;
	add.s64 	%rd32359, %rd32357, %rd32358;
	mad.lo.s64 	%rd32360, %rd18, %rd32342, %rd32359;
	shr.u64 	%rd32361, %rd32360, 32;
	and.b64  	%rd32362, %rd32251, 4294967295;
	add.s64 	%rd32363, %rd32361, %rd32362;
	mad.lo.s64 	%rd32364, %rd19, %rd32342, %rd32363;
	shr.u64 	%rd32365, %rd32364, 32;
	and.b64  	%rd32366, %rd32283, 4294967295;
	add.s64 	%rd32367, %rd32365, %rd32366;
	mad.lo.s64 	%rd32368, %rd20, %rd32342, %rd32367;
	shr.u64 	%rd32369, %rd32368, 32;
	and.b64  	%rd32370, %rd32314, 4294967295;
	add.s64 	%rd32371, %rd32369, %rd32370;
	mad.lo.s64 	%rd32372, %rd21, %rd32342, %rd32371;
	shr.u64 	%rd32373, %rd32372, 32;
	and.b64  	%rd32374, %rd32318, 4294967295;
	add.s64 	%rd32375, %rd32373, %rd32374;
	shr.u64 	%rd32376, %rd32375, 32;
	and.b64  	%rd32377, %rd32322, 4294967295;
	add.s64 	%rd32378, %rd32376, %rd32377;
	shr.u64 	%rd32379, %rd32378, 32;
	and.b64  	%rd32380, %rd32326, 4294967295;
	add.s64 	%rd32381, %rd32379, %rd32380;
	shr.u64 	%rd32382, %rd32381, 32;
	and.b64  	%rd32383, %rd32330, 4294967295;
	add.s64 	%rd32384, %rd32382, %rd32383;
	shr.u64 	%rd32385, %rd32384, 32;
	and.b64  	%rd32386, %rd32334, 4294967295;
	add.s64 	%rd32387, %rd32385, %rd32386;
	shr.u64 	%rd32388, %rd32387, 32;
	and.b64  	%rd32389, %rd32338, 4294967295;
	add.s64 	%rd32390, %rd32388, %rd32389;
	shr.u64 	%rd32391, %rd32390, 32;
	and.b64  	%rd32392, %rd32341, 4294967295;
	add.s64 	%rd32393, %rd32391, %rd32392;
	{ .reg .b32 tmp; mov.b64 {tmp, %r4885}, %rd32393; }
	add.s32 	%r4886, %r4882, %r4885;
	mul.lo.s32 	%r4887, %r86, %r4884;
	cvt.u64.u32 	%rd32394, %r4887;
	and.b64  	%rd32395, %rd32348, 4294967295;
	mad.lo.s64 	%rd32396, %rd14, %rd32394, %rd32395;
	shr.u64 	%rd32397, %rd32396, 32;
	and.b64  	%rd32398, %rd32352, 4294967295;
	add.s64 	%rd32399, %rd32397, %rd32398;
	mad.lo.s64 	%rd32400, %rd15, %rd32394, %rd32399;
	cvt.u32.u64 	%r4888, %rd32400;
	shr.u64 	%rd32401, %rd32400, 32;
	and.b64  	%rd32402, %rd32356, 4294967295;
	add.s64 	%rd32403, %rd32401, %rd32402;
	mad.lo.s64 	%rd32404, %rd16, %rd32394, %rd32403;
	shr.u64 	%rd32405, %rd32404, 32;
	and.b64  	%rd32406, %rd32360, 4294967295;
	add.s64 	%rd32407, %rd32405, %rd32406;
	mad.lo.s64 	%rd32408, %rd17, %rd32394, %rd32407;
	shr.u64 	%rd32409, %rd32408, 32;
	and.b64  	%rd32410, %rd32364, 4294967295;
	add.s64 	%rd32411, %rd32409, %rd32410;
	mad.lo.s64 	%rd32412, %rd18, %rd32394, %rd32411;
	shr.u64 	%rd32413, %rd32412, 32;
	and.b64  	%rd32414, %rd32368, 4294967295;
	add.s64 	%rd32415, %rd32413, %rd32414;
	mad.lo.s64 	%rd32416, %rd19, %rd32394, %rd32415;
	shr.u64 	%rd32417, %rd32416, 32;
	and.b64  	%rd32418, %rd32372, 4294967295;
	add.s64 	%rd32419, %rd32417, %rd32418;
	mad.lo.s64 	%rd32420, %rd20, %rd32394, %rd32419;
	shr.u64 	%rd32421, %rd32420, 32;
	and.b64  	%rd32422, %rd32375, 4294967295;
	add.s64 	%rd32423, %rd32421, %rd32422;
	mad.lo.s64 	%rd32424, %rd21, %rd32394, %rd32423;
	shr.u64 	%rd32425, %rd32424, 32;
	and.b64  	%rd32426, %rd32378, 4294967295;
	add.s64 	%rd32427, %rd32425, %rd32426;
	shr.u64 	%rd32428, %rd32427, 32;
	and.b64  	%rd32429, %rd32381, 4294967295;
	add.s64 	%rd32430, %rd32428, %rd32429;
	shr.u64 	%rd32431, %rd32430, 32;
	and.b64  	%rd32432, %rd32384, 4294967295;
	add.s64 	%rd32433, %rd32431, %rd32432;
	shr.u64 	%rd32434, %rd32433, 32;
	and.b64  	%rd32435, %rd32387, 4294967295;
	add.s64 	%rd32436, %rd32434, %rd32435;
	shr.u64 	%rd32437, %rd32436, 32;
	and.b64  	%rd32438, %rd32390, 4294967295;
	add.s64 	%rd32439, %rd32437, %rd32438;
	shr.u64 	%rd32440, %rd32439, 32;
	and.b64  	%rd32441, %rd32393, 4294967295;
	add.s64 	%rd32442, %rd32440, %rd32441;
	{ .reg .b32 tmp; mov.b64 {tmp, %r4889}, %rd32442; }
	add.s32 	%r4890, %r4886, %r4889;
	mul.lo.s32 	%r4891, %r86, %r4888;
	cvt.u64.u32 	%rd32443, %r4891;
	and.b64  	%rd32444, %rd32400, 4294967295;
	mad.lo.s64 	%rd32445, %rd14, %rd32443, %rd32444;
	shr.u64 	%rd32446, %rd32445, 32;
	and.b64  	%rd32447, %rd32404, 4294967295;
	add.s64 	%rd32448, %rd32446, %rd32447;
	mad.lo.s64 	%rd32449, %rd15, %rd32443, %rd32448;
	cvt.u32.u64 	%r4892, %rd32449;
	shr.u64 	%rd32450, %rd32449, 32;
	and.b64  	%rd32451, %rd32408, 4294967295;
	add.s64 	%rd32452, %rd32450, %rd32451;
	mad.lo.s64 	%rd32453, %rd16, %rd32443, %rd32452;
	shr.u64 	%rd32454, %rd32453, 32;
	and.b64  	%rd32455, %rd32412, 4294967295;
	add.s64 	%rd32456, %rd32454, %rd32455;
	mad.lo.s64 	%rd32457, %rd17, %rd32443, %rd32456;
	shr.u64 	%rd32458, %rd32457, 32;
	and.b64  	%rd32459, %rd32416, 4294967295;
	add.s64 	%rd32460, %rd32458, %rd32459;
	mad.lo.s64 	%rd32461, %rd18, %rd32443, %rd32460;
	shr.u64 	%rd32462, %rd32461, 32;
	and.b64  	%rd32463, %rd32420, 4294967295;
	add.s64 	%rd32464, %rd32462, %rd32463;
	mad.lo.s64 	%rd32465, %rd19, %rd32443, %rd32464;
	shr.u64 	%rd32466, %rd32465, 32;
	and.b64  	%rd32467, %rd32424, 4294967295;
	add.s64 	%rd32468, %rd32466, %rd32467;
	mad.lo.s64 	%rd32469, %rd20, %rd32443, %rd32468;
	shr.u64 	%rd32470, %rd32469, 32;
	and.b64  	%rd32471, %rd32427, 4294967295;
	add.s64 	%rd32472, %rd32470, %rd32471;
	mad.lo.s64 	%rd32473, %rd21, %rd32443, %rd32472;
	shr.u64 	%rd32474, %rd32473, 32;
	and.b64  	%rd32475, %rd32430, 4294967295;
	add.s64 	%rd32476, %rd32474, %rd32475;
	shr.u64 	%rd32477, %rd32476, 32;
	and.b64  	%rd32478, %rd32433, 4294967295;
	add.s64 	%rd32479, %rd32477, %rd32478;
	shr.u64 	%rd32480, %rd32479, 32;
	and.b64  	%rd32481, %rd32436, 4294967295;
	add.s64 	%rd32482, %rd32480, %rd32481;
	shr.u64 	%rd32483, %rd32482, 32;
	and.b64  	%rd32484, %rd32439, 4294967295;
	add.s64 	%rd32485, %rd32483, %rd32484;
	shr.u64 	%rd32486, %rd32485, 32;
	and.b64  	%rd32487, %rd32442, 4294967295;
	add.s64 	%rd32488, %rd32486, %rd32487;
	{ .reg .b32 tmp; mov.b64 {tmp, %r4893}, %rd32488; }
	add.s32 	%r4894, %r4890, %r4893;
	mul.lo.s32 	%r4895, %r86, %r4892;
	cvt.u64.u32 	%rd32489, %r4895;
	and.b64  	%rd32490, %rd32449, 4294967295;
	mad.lo.s64 	%rd32491, %rd14, %rd32489, %rd32490;
	shr.u64 	%rd32492, %rd32491, 32;
	and.b64  	%rd32493, %rd32453, 4294967295;
	add.s64 	%rd32494, %rd32492, %rd32493;
	mad.lo.s64 	%rd32495, %rd15, %rd32489, %rd32494;
	cvt.u32.u64 	%r4896, %rd32495;
	shr.u64 	%rd32496, %rd32495, 32;
	and.b64  	%rd32497, %rd32457, 4294967295;
	add.s64 	%rd32498, %rd32496, %rd32497;
	mad.lo.s64 	%rd32499, %rd16, %rd32489, %rd32498;
	shr.u64 	%rd32500, %rd32499, 32;
	and.b64  	%rd32501, %rd32461, 4294967295;
	add.s64 	%rd32502, %rd32500, %rd32501;
	mad.lo.s64 	%rd32503, %rd17, %rd32489, %rd32502;
	shr.u64 	%rd32504, %rd32503, 32;
	and.b64  	%rd32505, %rd32465, 4294967295;
	add.s64 	%rd32506, %rd32504, %rd32505;
	mad.lo.s64 	%rd32507, %rd18, %rd32489, %rd32506;
	shr.u64 	%rd32508, %rd32507, 32;
	and.b64  	%rd32509, %rd32469, 4294967295;
	add.s64 	%rd32510, %rd32508, %rd32509;
	mad.lo.s64 	%rd32511, %rd19, %rd32489, %rd32510;
	shr.u64 	%rd32512, %rd32511, 32;
	and.b64  	%rd32513, %rd32473, 4294967295;
	add.s64 	%rd32514, %rd32512, %rd32513;
	mad.lo.s64 	%rd32515, %rd20, %rd32489, %rd32514;
	shr.u64 	%rd32516, %rd32515, 32;
	and.b64  	%rd32517, %rd32476, 4294967295;
	add.s64 	%rd32518, %rd32516, %rd32517;
	mad.lo.s64 	%rd32519, %rd21, %rd32489, %rd32518;
	shr.u64 	%rd32520, %rd32519, 32;
	and.b64  	%rd32521, %rd32479, 4294967295;
	add.s64 	%rd32522, %rd32520, %rd32521;
	shr.u64 	%rd32523, %rd32522, 32;
	and.b64  	%rd32524, %rd32482, 4294967295;
	add.s64 	%rd32525, %rd32523, %rd32524;
	shr.u64 	%rd32526, %rd32525, 32;
	and.b64  	%rd32527, %rd32485, 4294967295;
	add.s64 	%rd32528, %rd32526, %rd32527;
	shr.u64 	%rd32529, %rd32528, 32;
	and.b64  	%rd32530, %rd32488, 4294967295;
	add.s64 	%rd32531, %rd32529, %rd32530;
	{ .reg .b32 tmp; mov.b64 {tmp, %r4897}, %rd32531; }
	add.s32 	%r4898, %r4894, %r4897;
	mul.lo.s32 	%r4899, %r86, %r4896;
	cvt.u64.u32 	%rd32532, %r4899;
	and.b64  	%rd32533, %rd32495, 4294967295;
	mad.lo.s64 	%rd32534, %rd14, %rd32532, %rd32533;
	shr.u64 	%rd32535, %rd32534, 32;
	and.b64  	%rd32536, %rd32499, 4294967295;
	add.s64 	%rd32537, %rd32535, %rd32536;
	mad.lo.s64 	%rd32538, %rd15, %rd32532, %rd32537;
	cvt.u32.u64 	%r4900, %rd32538;
	shr.u64 	%rd32539, %rd32538, 32;
	and.b64  	%rd32540, %rd32503, 4294967295;
	add.s64 	%rd32541, %rd32539, %rd32540;
	mad.lo.s64 	%rd32542, %rd16, %rd32532, %rd32541;
	shr.u64 	%rd32543, %rd32542, 32;
	and.b64  	%rd32544, %rd32507, 4294967295;
	add.s64 	%rd32545, %rd32543, %rd32544;
	mad.lo.s64 	%rd32546, %rd17, %rd32532, %rd32545;
	shr.u64 	%rd32547, %rd32546, 32;
	and.b64  	%rd32548, %rd32511, 4294967295;
	add.s64 	%rd32549, %rd32547, %rd32548;
	mad.lo.s64 	%rd32550, %rd18, %rd32532, %rd32549;
	shr.u64 	%rd32551, %rd32550, 32;
	and.b64  	%rd32552, %rd32515, 4294967295;
	add.s64 	%rd32553, %rd32551, %rd32552;
	mad.lo.s64 	%rd32554, %rd19, %rd32532, %rd32553;
	shr.u64 	%rd32555, %rd32554, 32;
	and.b64  	%rd32556, %rd32519, 4294967295;
	add.s64 	%rd32557, %rd32555, %rd32556;
	mad.lo.s64 	%rd32558, %rd20, %rd32532, %rd32557;
	shr.u64 	%rd32559, %rd32558, 32;
	and.b64  	%rd32560, %rd32522, 4294967295;
	add.s64 	%rd32561, %rd32559, %rd32560;
	mad.lo.s64 	%rd32562, %rd21, %rd32532, %rd32561;
	shr.u64 	%rd32563, %rd32562, 32;
	and.b64  	%rd32564, %rd32525, 4294967295;
	add.s64 	%rd32565, %rd32563, %rd32564;
	shr.u64 	%rd32566, %rd32565, 32;
	and.b64  	%rd32567, %rd32528, 4294967295;
	add.s64 	%rd32568, %rd32566, %rd32567;
	shr.u64 	%rd32569, %rd32568, 32;
	and.b64  	%rd32570, %rd32531, 4294967295;
	add.s64 	%rd32571, %rd32569, %rd32570;
	{ .reg .b32 tmp; mov.b64 {tmp, %r4901}, %rd32571; }
	add.s32 	%r4902, %r4898, %r4901;
	mul.lo.s32 	%r4903, %r86, %r4900;
	cvt.u64.u32 	%rd32572, %r4903;
	and.b64  	%rd32573, %rd32538, 4294967295;
	mad.lo.s64 	%rd32574, %rd14, %rd32572, %rd32573;
	shr.u64 	%rd32575, %rd32574, 32;
	and.b64  	%rd32576, %rd32542, 4294967295;
	add.s64 	%rd32577, %rd32575, %rd32576;
	mad.lo.s64 	%rd32578, %rd15, %rd32572, %rd32577;
	cvt.u32.u64 	%r4904, %rd32578;
	shr.u64 	%rd32579, %rd32578, 32;
	and.b64  	%rd32580, %rd32546, 4294967295;
	add.s64 	%rd32581, %rd32579, %rd32580;
	mad.lo.s64 	%rd32582, %rd16, %rd32572, %rd32581;
	shr.u64 	%rd32583, %rd32582, 32;
	and.b64  	%rd32584, %rd32550, 4294967295;
	add.s64 	%rd32585, %rd32583, %rd32584;
	mad.lo.s64 	%rd32586, %rd17, %rd32572, %rd32585;
	shr.u64 	%rd32587, %rd32586, 32;
	and.b64  	%rd32588, %rd32554, 4294967295;
	add.s64 	%rd32589, %rd32587, %rd32588;
	mad.lo.s64 	%rd32590, %rd18, %rd32572, %rd32589;
	shr.u64 	%rd32591, %rd32590, 32;
	and.b64  	%rd32592, %rd32558, 4294967295;
	add.s64 	%rd32593, %rd32591, %rd32592;
	mad.lo.s64 	%rd32594, %rd19, %rd32572, %rd32593;
	shr.u64 	%rd32595, %rd32594, 32;
	and.b64  	%rd32596, %rd32562, 4294967295;
	add.s64 	%rd32597, %rd32595, %rd32596;
	mad.lo.s64 	%rd32598, %rd20, %rd32572, %rd32597;
	shr.u64 	%rd32599, %rd32598, 32;
	and.b64  	%rd32600, %rd32565, 4294967295;
	add.s64 	%rd32601, %rd32599, %rd32600;
	mad.lo.s64 	%rd32602, %rd21, %rd32572, %rd32601;
	shr.u64 	%rd32603, %rd32602, 32;
	and.b64  	%rd32604, %rd32568, 4294967295;
	add.s64 	%rd32605, %rd32603, %rd32604;
	shr.u64 	%rd32606, %rd32605, 32;
	and.b64  	%rd32607, %rd32571, 4294967295;
	add.s64 	%rd32608, %rd32606, %rd32607;
	{ .reg .b32 tmp; mov.b64 {tmp, %r4905}, %rd32608; }
	add.s32 	%r4906, %r4902, %r4905;
	mul.lo.s32 	%r4907, %r86, %r4904;
	cvt.u64.u32 	%rd32609, %r4907;
	and.b64  	%rd32610, %rd32578, 4294967295;
	mad.lo.s64 	%rd32611, %rd14, %rd32609, %rd32610;
	shr.u64 	%rd32612, %rd32611, 32;
	and.b64  	%rd32613, %rd32582, 4294967295;
	add.s64 	%rd32614, %rd32612, %rd32613;
	mad.lo.s64 	%rd32615, %rd15, %rd32609, %rd32614;
	cvt.u32.u64 	%r4908, %rd32615;
	shr.u64 	%rd32616, %rd32615, 32;
	and.b64  	%rd32617, %rd32586, 4294967295;
	add.s64 	%rd32618, %rd32616, %rd32617;
	mad.lo.s64 	%rd32619, %rd16, %rd32609, %rd32618;
	shr.u64 	%rd32620, %rd32619, 32;
	and.b64  	%rd32621, %rd32590, 4294967295;
	add.s64 	%rd32622, %rd32620, %rd32621;
	mad.lo.s64 	%rd32623, %rd17, %rd32609, %rd32622;
	shr.u64 	%rd32624, %rd32623, 32;
	and.b64  	%rd32625, %rd32594, 4294967295;
	add.s64 	%rd32626, %rd32624, %rd32625;
	mad.lo.s64 	%rd32627, %rd18, %rd32609, %rd32626;
	shr.u64 	%rd32628, %rd32627, 32;
	and.b64  	%rd32629, %rd32598, 4294967295;
	add.s64 	%rd32630, %rd32628, %rd32629;
	mad.lo.s64 	%rd32631, %rd19, %rd32609, %rd32630;
	shr.u64 	%rd32632, %rd32631, 32;
	and.b64  	%rd32633, %rd32602, 4294967295;
	add.s64 	%rd32634, %rd32632, %rd32633;
	mad.lo.s64 	%rd32635, %rd20, %rd32609, %rd32634;
	shr.u64 	%rd32636, %rd32635, 32;
	and.b64  	%rd32637, %rd32605, 4294967295;
	add.s64 	%rd32638, %rd32636, %rd32637;
	mad.lo.s64 	%rd32639, %rd21, %rd32609, %rd32638;
	shr.u64 	%rd32640, %rd32639, 32;
	and.b64  	%rd32641, %rd32608, 4294967295;
	add.s64 	%rd32642, %rd32640, %rd32641;
	{ .reg .b32 tmp; mov.b64 {tmp, %r4909}, %rd32642; }
	add.s32 	%r4910, %r4906, %r4909;
	mul.lo.s32 	%r4911, %r86, %r4908;
	cvt.u64.u32 	%rd32643, %r4911;
	and.b64  	%rd32644, %rd32615, 4294967295;
	mad.lo.s64 	%rd32645, %rd14, %rd32643, %rd32644;
	shr.u64 	%rd32646, %rd32645, 32;
	and.b64  	%rd32647, %rd32619, 4294967295;
	add.s64 	%rd32648, %rd32646, %rd32647;
	mad.lo.s64 	%rd47250, %rd15, %rd32643, %rd32648;
	shr.u64 	%rd32649, %rd47250, 32;
	and.b64  	%rd32650, %rd32623, 4294967295;
	add.s64 	%rd32651, %rd32649, %rd32650;
	mad.lo.s64 	%rd47249, %rd16, %rd32643, %rd32651;
	cvt.u32.u64 	%r437, %rd47249;
	shr.u64 	%rd32652, %rd47249, 32;
	and.b64  	%rd32653, %rd32627, 4294967295;
	add.s64 	%rd32654, %rd32652, %rd32653;
	mad.lo.s64 	%rd47248, %rd17, %rd32643, %rd32654;
	cvt.u32.u64 	%r438, %rd47248;
	shr.u64 	%rd32655, %rd47248, 32;
	and.b64  	%rd32656, %rd32631, 4294967295;
	add.s64 	%rd32657, %rd32655, %rd32656;
	mad.lo.s64 	%rd47247, %rd18, %rd32643, %rd32657;
	cvt.u32.u64 	%r439, %rd47247;
	shr.u64 	%rd32658, %rd47247, 32;
	and.b64  	%rd32659, %rd32635, 4294967295;
	add.s64 	%rd32660, %rd32658, %rd32659;
	mad.lo.s64 	%rd47246, %rd19, %rd32643, %rd32660;
	cvt.u32.u64 	%r440, %rd47246;
	shr.u64 	%rd32661, %rd47246, 32;
	and.b64  	%rd32662, %rd32639, 4294967295;
	add.s64 	%rd32663, %rd32661, %rd32662;
	mad.lo.s64 	%rd47245, %rd20, %rd32643, %rd32663;
	cvt.u32.u64 	%r441, %rd47245;
	shr.u64 	%rd32664, %rd47245, 32;
	and.b64  	%rd32665, %rd32642, 4294967295;
	add.s64 	%rd32666, %rd32664, %rd32665;
	mad.lo.s64 	%rd47244, %rd21, %rd32643, %rd32666;
	cvt.u32.u64 	%r442, %rd47244;
	{ .reg .b32 tmp; mov.b64 {tmp, %r4912}, %rd47244; }
	add.s32 	%r6487, %r4910, %r4912;
	setp.gt.u32 	%p1409, %r6487, %r4880;
	@%p1409 bra 	$L__BB4_431;
	cvt.u32.u64 	%r4913, %rd21;
	setp.lt.u32 	%p1410, %r6487, %r4913;
	@%p1410 bra 	$L__BB4_432;
	cvt.u32.u64 	%r4914, %rd20;
	setp.lt.u32 	%p1411, %r4914, %r442;
	@%p1411 bra 	$L__BB4_431;
	cvt.u32.u64 	%r4915, %rd20;
	setp.gt.u32 	%p1412, %r4915, %r442;
	@%p1412 bra 	$L__BB4_432;
	cvt.u32.u64 	%r4916, %rd19;
	setp.lt.u32 	%p1413, %r4916, %r441;
	@%p1413 bra 	$L__BB4_431;
	cvt.u32.u64 	%r4917, %rd19;
	setp.gt.u32 	%p1414, %r4917, %r441;
	@%p1414 bra 	$L__BB4_432;
	cvt.u32.u64 	%r4918, %rd18;
	setp.lt.u32 	%p1415, %r4918, %r440;
	@%p1415 bra 	$L__BB4_431;
	cvt.u32.u64 	%r4919, %rd18;
	setp.gt.u32 	%p1416, %r4919, %r440;
	@%p1416 bra 	$L__BB4_432;
	cvt.u32.u64 	%r4920, %rd17;
	setp.lt.u32 	%p1417, %r4920, %r439;
	@%p1417 bra 	$L__BB4_431;
	cvt.u32.u64 	%r4921, %rd17;
	setp.gt.u32 	%p1418, %r4921, %r439;
	@%p1418 bra 	$L__BB4_432;
	cvt.u32.u64 	%r4922, %rd16;
	setp.lt.u32 	%p1419, %r4922, %r438;
	@%p1419 bra 	$L__BB4_431;
	cvt.u32.u64 	%r4923, %rd16;
	setp.gt.u32 	%p1420, %r4923, %r438;
	@%p1420 bra 	$L__BB4_432;
	cvt.u32.u64 	%r4924, %rd15;
	setp.lt.u32 	%p1421, %r4924, %r437;
	@%p1421 bra 	$L__BB4_431;
	cvt.u32.u64 	%r4925, %rd15;
	cvt.u32.u64 	%r4926, %rd14;
	setp.gt.u32 	%p1422, %r4925, %r437;
	cvt.u32.u64 	%r4927, %rd47250;
	setp.gt.u32 	%p1423, %r4926, %r4927;
	or.pred  	%p1424, %p1422, %p1423;
	@%p1424 bra 	$L__BB4_432;
$L__BB4_431:
	cvt.u32.u64 	%r4928, %rd21;
	and.b64  	%rd32668, %rd47250, 4294967295;
	sub.s64 	%rd47250, %rd32668, %rd14;
	shr.u64 	%rd32669, %rd47250, 63;
	and.b64  	%rd32670, %rd47249, 4294967295;
	add.s64 	%rd32671, %rd32669, %rd15;
	sub.s64 	%rd47249, %rd32670, %rd32671;
	shr.u64 	%rd32672, %rd47249, 63;
	and.b64  	%rd32673, %rd47248, 4294967295;
	add.s64 	%rd32674, %rd32672, %rd16;
	sub.s64 	%rd47248, %rd32673, %rd32674;
	shr.u64 	%rd32675, %rd47248, 63;
	and.b64  	%rd32676, %rd47247, 4294967295;
	add.s64 	%rd32677, %rd32675, %rd17;
	sub.s64 	%rd47247, %rd32676, %rd32677;
	shr.u64 	%rd32678, %rd47247, 63;
	and.b64  	%rd32679, %rd47246, 4294967295;
	add.s64 	%rd32680, %rd32678, %rd18;
	sub.s64 	%rd47246, %rd32679, %rd32680;
	shr.u64 	%rd32681, %rd47246, 63;
	and.b64  	%rd32682, %rd47245, 4294967295;
	add.s64 	%rd32683, %rd32681, %rd19;
	sub.s64 	%rd47245, %rd32682, %rd32683;
	shr.u64 	%rd32684, %rd47245, 63;
	and.b64  	%rd32685, %rd47244, 4294967295;
	add.s64 	%rd32686, %rd32684, %rd20;
	sub.s64 	%rd47244, %rd32685, %rd32686;
	shr.u64 	%rd32687, %rd47244, 63;
	cvt.u32.u64 	%r4929, %rd32687;
	add.s32 	%r4930, %r4928, %r4929;
	sub.s32 	%r6487, %r6487, %r4930;
$L__BB4_432:
	cvt.u32.u64 	%r4931, %rd21;
	cvt.u64.u32 	%rd735, %r6457;
	and.b64  	%rd736, %rd47250, 4294967295;
	mul.lo.s64 	%rd32688, %rd736, %rd735;
	cvt.u32.u64 	%r4932, %rd32688;
	shr.u64 	%rd32689, %rd32688, 32;
	and.b64  	%rd737, %rd47249, 4294967295;
	mad.lo.s64 	%rd32690, %rd737, %rd735, %rd32689;
	shr.u64 	%rd32691, %rd32690, 32;
	and.b64  	%rd738, %rd47248, 4294967295;
	mad.lo.s64 	%rd32692, %rd738, %rd735, %rd32691;
	shr.u64 	%rd32693, %rd32692, 32;
	and.b64  	%rd739, %rd47247, 4294967295;
	mad.lo.s64 	%rd32694, %rd739, %rd735, %rd32693;
	shr.u64 	%rd32695, %rd32694, 32;
	and.b64  	%rd740, %rd47246, 4294967295;
	mad.lo.s64 	%rd32696, %rd740, %rd735, %rd32695;
	shr.u64 	%rd32697, %rd32696, 32;
	and.b64  	%rd741, %rd47245, 4294967295;
	mad.lo.s64 	%rd32698, %rd741, %rd735, %rd32697;
	shr.u64 	%rd32699, %rd32698, 32;
	and.b64  	%rd742, %rd47244, 4294967295;
	mad.lo.s64 	%rd32700, %rd742, %rd735, %rd32699;
	shr.u64 	%rd32701, %rd32700, 32;
	cvt.u64.u32 	%rd743, %r6487;
	mul.wide.u32 	%rd32702, %r6487, %r6457;
	add.s64 	%rd32703, %rd32701, %rd32702;
	shr.u64 	%rd32704, %rd32703, 32;
	and.b64  	%rd32705, %rd32690, 4294967295;
	mad.lo.s64 	%rd32706, %rd686, %rd736, %rd32705;
	shr.u64 	%rd32707, %rd32706, 32;
	and.b64  	%rd32708, %rd32692, 4294967295;
	add.s64 	%rd32709, %rd32707, %rd32708;
	mad.lo.s64 	%rd32710, %rd686, %rd737, %rd32709;
	shr.u64 	%rd32711, %rd32710, 32;
	and.b64  	%rd32712, %rd32694, 4294967295;
	add.s64 	%rd32713, %rd32711, %rd32712;
	mad.lo.s64 	%rd32714, %rd686, %rd738, %rd32713;
	shr.u64 	%rd32715, %rd32714, 32;
	and.b64  	%rd32716, %rd32696, 4294967295;
	add.s64 	%rd32717, %rd32715, %rd32716;
	mad.lo.s64 	%rd32718, %rd686, %rd739, %rd32717;
	shr.u64 	%rd32719, %rd32718, 32;
	and.b64  	%rd32720, %rd32698, 4294967295;
	add.s64 	%rd32721, %rd32719, %rd32720;
	mad.lo.s64 	%rd32722, %rd686, %rd740, %rd32721;
	shr.u64 	%rd32723, %rd32722, 32;
	and.b64  	%rd32724, %rd32700, 4294967295;
	add.s64 	%rd32725, %rd32723, %rd32724;
	mad.lo.s64 	%rd32726, %rd686, %rd741, %rd32725;
	shr.u64 	%rd32727, %rd32726, 32;
	and.b64  	%rd32728, %rd32703, 4294967295;
	add.s64 	%rd32729, %rd32727, %rd32728;
	mad.lo.s64 	%rd32730, %rd686, %rd742, %rd32729;
	shr.u64 	%rd32731, %rd32730, 32;
	add.s64 	%rd32732, %rd32731, %rd32704;
	mad.lo.s64 	%rd32733, %rd686, %rd743, %rd32732;
	shr.u64 	%rd32734, %rd32733, 32;
	and.b64  	%rd32735, %rd32710, 4294967295;
	mad.lo.s64 	%rd32736, %rd688, %rd736, %rd32735;
	shr.u64 	%rd32737, %rd32736, 32;
	and.b64  	%rd32738, %rd32714, 4294967295;
	add.s64 	%rd32739, %rd32737, %rd32738;
	mad.lo.s64 	%rd32740, %rd688, %rd737, %rd32739;
	shr.u64 	%rd32741, %rd32740, 32;
	and.b64  	%rd32742, %rd32718, 4294967295;
	add.s64 	%rd32743, %rd32741, %rd32742;
	mad.lo.s64 	%rd32744, %rd688, %rd738, %rd32743;
	shr.u64 	%rd32745, %rd32744, 32;
	and.b64  	%rd32746, %rd32722, 4294967295;
	add.s64 	%rd32747, %rd32745, %rd32746;
	mad.lo.s64 	%rd32748, %rd688, %rd739, %rd32747;
	shr.u64 	%rd32749, %rd32748, 32;
	and.b64  	%rd32750, %rd32726, 4294967295;
	add.s64 	%rd32751, %rd32749, %rd32750;
	mad.lo.s64 	%rd32752, %rd688, %rd740, %rd32751;
	shr.u64 	%rd32753, %rd32752, 32;
	and.b64  	%rd32754, %rd32730, 4294967295;
	add.s64 	%rd32755, %rd32753, %rd32754;
	mad.lo.s64 	%rd32756, %rd688, %rd741, %rd32755;
	shr.u64 	%rd32757, %rd32756, 32;
	and.b64  	%rd32758, %rd32733, 4294967295;
	add.s64 	%rd32759, %rd32757, %rd32758;
	mad.lo.s64 	%rd32760, %rd688, %rd742, %rd32759;
	shr.u64 	%rd32761, %rd32760, 32;
	add.s64 	%rd32762, %rd32761, %rd32734;
	mad.lo.s64 	%rd32763, %rd688, %rd743, %rd32762;
	shr.u64 	%rd32764, %rd32763, 32;
	and.b64  	%rd32765, %rd32740, 4294967295;
	mad.lo.s64 	%rd32766, %rd690, %rd736, %rd32765;
	shr.u64 	%rd32767, %rd32766, 32;
	and.b64  	%rd32768, %rd32744, 4294967295;
	add.s64 	%rd32769, %rd32767, %rd32768;
	mad.lo.s64 	%rd32770, %rd690, %rd737, %rd32769;
	shr.u64 	%rd32771, %rd32770, 32;
	and.b64  	%rd32772, %rd32748, 4294967295;
	add.s64 	%rd32773, %rd32771, %rd32772;
	mad.lo.s64 	%rd32774, %rd690, %rd738, %rd32773;
	shr.u64 	%rd32775, %rd32774, 32;
	and.b64  	%rd32776, %rd32752, 4294967295;
	add.s64 	%rd32777, %rd32775, %rd32776;
	mad.lo.s64 	%rd32778, %rd690, %rd739, %rd32777;
	shr.u64 	%rd32779, %rd32778, 32;
	and.b64  	%rd32780, %rd32756, 4294967295;
	add.s64 	%rd32781, %rd32779, %rd32780;
	mad.lo.s64 	%rd32782, %rd690, %rd740, %rd32781;
	shr.u64 	%rd32783, %rd32782, 32;
	and.b64  	%rd32784, %rd32760, 4294967295;
	add.s64 	%rd32785, %rd32783, %rd32784;
	mad.lo.s64 	%rd32786, %rd690, %rd741, %rd32785;
	shr.u64 	%rd32787, %rd32786, 32;
	and.b64  	%rd32788, %rd32763, 4294967295;
	add.s64 	%rd32789, %rd32787, %rd32788;
	mad.lo.s64 	%rd32790, %rd690, %rd742, %rd32789;
	shr.u64 	%rd32791, %rd32790, 32;
	add.s64 	%rd32792, %rd32791, %rd32764;
	mad.lo.s64 	%rd32793, %rd690, %rd743, %rd32792;
	shr.u64 	%rd32794, %rd32793, 32;
	and.b64  	%rd32795, %rd32770, 4294967295;
	mad.lo.s64 	%rd32796, %rd692, %rd736, %rd32795;
	shr.u64 	%rd32797, %rd32796, 32;
	and.b64  	%rd32798, %rd32774, 4294967295;
	add.s64 	%rd32799, %rd32797, %rd32798;
	mad.lo.s64 	%rd32800, %rd692, %rd737, %rd32799;
	shr.u64 	%rd32801, %rd32800, 32;
	and.b64  	%rd32802, %rd32778, 4294967295;
	add.s64 	%rd32803, %rd32801, %rd32802;
	mad.lo.s64 	%rd32804, %rd692, %rd738, %rd32803;
	shr.u64 	%rd32805, %rd32804, 32;
	and.b64  	%rd32806, %rd32782, 4294967295;
	add.s64 	%rd32807, %rd32805, %rd32806;
	mad.lo.s64 	%rd32808, %rd692, %rd739, %rd32807;
	shr.u64 	%rd32809, %rd32808, 32;
	and.b64  	%rd32810, %rd32786, 4294967295;
	add.s64 	%rd32811, %rd32809, %rd32810;
	mad.lo.s64 	%rd32812, %rd692, %rd740, %rd32811;
	shr.u64 	%rd32813, %rd32812, 32;
	and.b64  	%rd32814, %rd32790, 4294967295;
	add.s64 	%rd32815, %rd32813, %rd32814;
	mad.lo.s64 	%rd32816, %rd692, %rd741, %rd32815;
	shr.u64 	%rd32817, %rd32816, 32;
	and.b64  	%rd32818, %rd32793, 4294967295;
	add.s64 	%rd32819, %rd32817, %rd32818;
	mad.lo.s64 	%rd32820, %rd692, %rd742, %rd32819;
	shr.u64 	%rd32821, %rd32820, 32;
	add.s64 	%rd32822, %rd32821, %rd32794;
	mad.lo.s64 	%rd32823, %rd692, %rd743, %rd32822;
	shr.u64 	%rd32824, %rd32823, 32;
	and.b64  	%rd32825, %rd32800, 4294967295;
	mad.lo.s64 	%rd32826, %rd694, %rd736, %rd32825;
	shr.u64 	%rd32827, %rd32826, 32;
	and.b64  	%rd32828, %rd32804, 4294967295;
	add.s64 	%rd32829, %rd32827, %rd32828;
	mad.lo.s64 	%rd32830, %rd694, %rd737, %rd32829;
	shr.u64 	%rd32831, %rd32830, 32;
	and.b64  	%rd32832, %rd32808, 4294967295;
	add.s64 	%rd32833, %rd32831, %rd32832;
	mad.lo.s64 	%rd32834, %rd694, %rd738, %rd32833;
	shr.u64 	%rd32835, %rd32834, 32;
	and.b64  	%rd32836, %rd32812, 4294967295;
	add.s64 	%rd32837, %rd32835, %rd32836;
	mad.lo.s64 	%rd32838, %rd694, %rd739, %rd32837;
	shr.u64 	%rd32839, %rd32838, 32;
	and.b64  	%rd32840, %rd32816, 4294967295;
	add.s64 	%rd32841, %rd32839, %rd32840;
	mad.lo.s64 	%rd32842, %rd694, %rd740, %rd32841;
	shr.u64 	%rd32843, %rd32842, 32;
	and.b64  	%rd32844, %rd32820, 4294967295;
	add.s64 	%rd32845, %rd32843, %rd32844;
	mad.lo.s64 	%rd32846, %rd694, %rd741, %rd32845;
	shr.u64 	%rd32847, %rd32846, 32;
	and.b64  	%rd32848, %rd32823, 4294967295;
	add.s64 	%rd32849, %rd32847, %rd32848;
	mad.lo.s64 	%rd32850, %rd694, %rd742, %rd32849;
	shr.u64 	%rd32851, %rd32850, 32;
	add.s64 	%rd32852, %rd32851, %rd32824;
	mad.lo.s64 	%rd32853, %rd694, %rd743, %rd32852;
	shr.u64 	%rd32854, %rd32853, 32;
	and.b64  	%rd32855, %rd32830, 4294967295;
	mad.lo.s64 	%rd32856, %rd696, %rd736, %rd32855;
	shr.u64 	%rd32857, %rd32856, 32;
	and.b64  	%rd32858, %rd32834, 4294967295;
	add.s64 	%rd32859, %rd32857, %rd32858;
	mad.lo.s64 	%rd32860, %rd696, %rd737, %rd32859;
	shr.u64 	%rd32861, %rd32860, 32;
	and.b64  	%rd32862, %rd32838, 4294967295;
	add.s64 	%rd32863, %rd32861, %rd32862;
	mad.lo.s64 	%rd32864, %rd696, %rd738, %rd32863;
	shr.u64 	%rd32865, %rd32864, 32;
	and.b64  	%rd32866, %rd32842, 4294967295;
	add.s64 	%rd32867, %rd32865, %rd32866;
	mad.lo.s64 	%rd32868, %rd696, %rd739, %rd32867;
	shr.u64 	%rd32869, %rd32868, 32;
	and.b64  	%rd32870, %rd32846, 4294967295;
	add.s64 	%rd32871, %rd32869, %rd32870;
	mad.lo.s64 	%rd32872, %rd696, %rd740, %rd32871;
	shr.u64 	%rd32873, %rd32872, 32;
	and.b64  	%rd32874, %rd32850, 4294967295;
	add.s64 	%rd32875, %rd32873, %rd32874;
	mad.lo.s64 	%rd32876, %rd696, %rd741, %rd32875;
	shr.u64 	%rd32877, %rd32876, 32;
	and.b64  	%rd32878, %rd32853, 4294967295;
	add.s64 	%rd32879, %rd32877, %rd32878;
	mad.lo.s64 	%rd32880, %rd696, %rd742, %rd32879;
	shr.u64 	%rd32881, %rd32880, 32;
	add.s64 	%rd32882, %rd32881, %rd32854;
	mad.lo.s64 	%rd32883, %rd696, %rd743, %rd32882;
	shr.u64 	%rd32884, %rd32883, 32;
	and.b64  	%rd32885, %rd32860, 4294967295;
	mad.lo.s64 	%rd32886, %rd736, %rd698, %rd32885;
	shr.u64 	%rd32887, %rd32886, 32;
	and.b64  	%rd32888, %rd32864, 4294967295;
	add.s64 	%rd32889, %rd32887, %rd32888;
	mad.lo.s64 	%rd32890, %rd737, %rd698, %rd32889;
	shr.u64 	%rd32891, %rd32890, 32;
	and.b64  	%rd32892, %rd32868, 4294967295;
	add.s64 	%rd32893, %rd32891, %rd32892;
	mad.lo.s64 	%rd32894, %rd738, %rd698, %rd32893;
	shr.u64 	%rd32895, %rd32894, 32;
	and.b64  	%rd32896, %rd32872, 4294967295;
	add.s64 	%rd32897, %rd32895, %rd32896;
	mad.lo.s64 	%rd32898, %rd739, %rd698, %rd32897;
	shr.u64 	%rd32899, %rd32898, 32;
	and.b64  	%rd32900, %rd32876, 4294967295;
	add.s64 	%rd32901, %rd32899, %rd32900;
	mad.lo.s64 	%rd32902, %rd740, %rd698, %rd32901;
	shr.u64 	%rd32903, %rd32902, 32;
	and.b64  	%rd32904, %rd32880, 4294967295;
	add.s64 	%rd32905, %rd32903, %rd32904;
	mad.lo.s64 	%rd32906, %rd741, %rd698, %rd32905;
	shr.u64 	%rd32907, %rd32906, 32;
	and.b64  	%rd32908, %rd32883, 4294967295;
	add.s64 	%rd32909, %rd32907, %rd32908;
	mad.lo.s64 	%rd32910, %rd742, %rd698, %rd32909;
	shr.u64 	%rd32911, %rd32910, 32;
	add.s64 	%rd32912, %rd32911, %rd32884;
	mad.lo.s64 	%rd32913, %rd743, %rd698, %rd32912;
	{ .reg .b32 tmp; mov.b64 {tmp, %r4933}, %rd32913; }
	mul.lo.s32 	%r4934, %r86, %r4932;
	cvt.u64.u32 	%rd32914, %r4934;
	and.b64  	%rd32915, %rd32688, 4294967295;
	mad.lo.s64 	%rd32916, %rd14, %rd32914, %rd32915;
	shr.u64 	%rd32917, %rd32916, 32;
	and.b64  	%rd32918, %rd32706, 4294967295;
	add.s64 	%rd32919, %rd32917, %rd32918;
	mad.lo.s64 	%rd32920, %rd15, %rd32914, %rd32919;
	cvt.u32.u64 	%r4935, %rd32920;
	shr.u64 	%rd32921, %rd32920, 32;
	and.b64  	%rd32922, %rd32736, 4294967295;
	add.s64 	%rd32923, %rd32921, %rd32922;
	mad.lo.s64 	%rd32924, %rd16, %rd32914, %rd32923;
	shr.u64 	%rd32925, %rd32924, 32;
	and.b64  	%rd32926, %rd32766, 4294967295;
	add.s64 	%rd32927, %rd32925, %rd32926;
	mad.lo.s64 	%rd32928, %rd17, %rd32914, %rd32927;
	shr.u64 	%rd32929, %rd32928, 32;
	and.b64  	%rd32930, %rd32796, 4294967295;
	add.s64 	%rd32931, %rd32929, %rd32930;
	mad.lo.s64 	%rd32932, %rd18, %rd32914, %rd32931;
	shr.u64 	%rd32933, %rd32932, 32;
	and.b64  	%rd32934, %rd32826, 4294967295;
	add.s64 	%rd32935, %rd32933, %rd32934;
	mad.lo.s64 	%rd32936, %rd19, %rd32914, %rd32935;
	shr.u64 	%rd32937, %rd32936, 32;
	and.b64  	%rd32938, %rd32856, 4294967295;
	add.s64 	%rd32939, %rd32937, %rd32938;
	mad.lo.s64 	%rd32940, %rd20, %rd32914, %rd32939;
	shr.u64 	%rd32941, %rd32940, 32;
	and.b64  	%rd32942, %rd32886, 4294967295;
	add.s64 	%rd32943, %rd32941, %rd32942;
	mad.lo.s64 	%rd32944, %rd21, %rd32914, %rd32943;
	shr.u64 	%rd32945, %rd32944, 32;
	and.b64  	%rd32946, %rd32890, 4294967295;
	add.s64 	%rd32947, %rd32945, %rd32946;
	shr.u64 	%rd32948, %rd32947, 32;
	and.b64  	%rd32949, %rd32894, 4294967295;
	add.s64 	%rd32950, %rd32948, %rd32949;
	shr.u64 	%rd32951, %rd32950, 32;
	and.b64  	%rd32952, %rd32898, 4294967295;
	add.s64 	%rd32953, %rd32951, %rd32952;
	shr.u64 	%rd32954, %rd32953, 32;
	and.b64  	%rd32955, %rd32902, 4294967295;
	add.s64 	%rd32956, %rd32954, %rd32955;
	shr.u64 	%rd32957, %rd32956, 32;
	and.b64  	%rd32958, %rd32906, 4294967295;
	add.s64 	%rd32959, %rd32957, %rd32958;
	shr.u64 	%rd32960, %rd32959, 32;
	and.b64  	%rd32961, %rd32910, 4294967295;
	add.s64 	%rd32962, %rd32960, %rd32961;
	shr.u64 	%rd32963, %rd32962, 32;
	and.b64  	%rd32964, %rd32913, 4294967295;
	add.s64 	%rd32965, %rd32963, %rd32964;
	{ .reg .b32 tmp; mov.b64 {tmp, %r4936}, %rd32965; }
	add.s32 	%r4937, %r4933, %r4936;
	mul.lo.s32 	%r4938, %r86, %r4935;
	cvt.u64.u32 	%rd32966, %r4938;
	and.b64  	%rd32967, %rd32920, 4294967295;
	mad.lo.s64 	%rd32968, %rd14, %rd32966, %rd32967;
	shr.u64 	%rd32969, %rd32968, 32;
	and.b64  	%rd32970, %rd32924, 4294967295;
	add.s64 	%rd32971, %rd32969, %rd32970;
	mad.lo.s64 	%rd32972, %rd15, %rd32966, %rd32971;
	cvt.u32.u64 	%r4939, %rd32972;
	shr.u64 	%rd32973, %rd32972, 32;
	and.b64  	%rd32974, %rd32928, 4294967295;
	add.s64 	%rd32975, %rd32973, %rd32974;
	mad.lo.s64 	%rd32976, %rd16, %rd32966, %rd32975;
	shr.u64 	%rd32977, %rd32976, 32;
	and.b64  	%rd32978, %rd32932, 4294967295;
	add.s64 	%rd32979, %rd32977, %rd32978;
	mad.lo.s64 	%rd32980, %rd17, %rd32966, %rd32979;
	shr.u64 	%rd32981, %rd32980, 32;
	and.b64  	%rd32982, %rd32936, 4294967295;
	add.s64 	%rd32983, %rd32981, %rd32982;
	mad.lo.s64 	%rd32984, %rd18, %rd32966, %rd32983;
	shr.u64 	%rd32985, %rd32984, 32;
	and.b64  	%rd32986, %rd32940, 4294967295;
	add.s64 	%rd32987, %rd32985, %rd32986;
	mad.lo.s64 	%rd32988, %rd19, %rd32966, %rd32987;
	shr.u64 	%rd32989, %rd32988, 32;
	and.b64  	%rd32990, %rd32944, 4294967295;
	add.s64 	%rd32991, %rd32989, %rd32990;
	mad.lo.s64 	%rd32992, %rd20, %rd32966, %rd32991;
	shr.u64 	%rd32993, %rd32992, 32;
	and.b64  	%rd32994, %rd32947, 4294967295;
	add.s64 	%rd32995, %rd32993, %rd32994;
	mad.lo.s64 	%rd32996, %rd21, %rd32966, %rd32995;
	shr.u64 	%rd32997, %rd32996, 32;
	and.b64  	%rd32998, %rd32950, 4294967295;
	add.s64 	%rd32999, %rd32997, %rd32998;
	shr.u64 	%rd33000, %rd32999, 32;
	and.b64  	%rd33001, %rd32953, 4294967295;
	add.s64 	%rd33002, %rd33000, %rd33001;
	shr.u64 	%rd33003, %rd33002, 32;
	and.b64  	%rd33004, %rd32956, 4294967295;
	add.s64 	%rd33005, %rd33003, %rd33004;
	shr.u64 	%rd33006, %rd33005, 32;
	and.b64  	%rd33007, %rd32959, 4294967295;
	add.s64 	%rd33008, %rd33006, %rd33007;
	shr.u64 	%rd33009, %rd33008, 32;
	and.b64  	%rd33010, %rd32962, 4294967295;
	add.s64 	%rd33011, %rd33009, %rd33010;
	shr.u64 	%rd33012, %rd33011, 32;
	and.b64  	%rd33013, %rd32965, 4294967295;
	add.s64 	%rd33014, %rd33012, %rd33013;
	{ .reg .b32 tmp; mov.b64 {tmp, %r4940}, %rd33014; }
	add.s32 	%r4941, %r4937, %r4940;
	mul.lo.s32 	%r4942, %r86, %r4939;
	cvt.u64.u32 	%rd33015, %r4942;
	and.b64  	%rd33016, %rd32972, 4294967295;
	mad.lo.s64 	%rd33017, %rd14, %rd33015, %rd33016;
	shr.u64 	%rd33018, %rd33017, 32;
	and.b64  	%rd33019, %rd32976, 4294967295;
	add.s64 	%rd33020, %rd33018, %rd33019;
	mad.lo.s64 	%rd33021, %rd15, %rd33015, %rd33020;
	cvt.u32.u64 	%r4943, %rd33021;
	shr.u64 	%rd33022, %rd33021, 32;
	and.b64  	%rd33023, %rd32980, 4294967295;
	add.s64 	%rd33024, %rd33022, %rd33023;
	mad.lo.s64 	%rd33025, %rd16, %rd33015, %rd33024;
	shr.u64 	%rd33026, %rd33025, 32;
	and.b64  	%rd33027, %rd32984, 4294967295;
	add.s64 	%rd33028, %rd33026, %rd33027;
	mad.lo.s64 	%rd33029, %rd17, %rd33015, %rd33028;
	shr.u64 	%rd33030, %rd33029, 32;
	and.b64  	%rd33031, %rd32988, 4294967295;
	add.s64 	%rd33032, %rd33030, %rd33031;
	mad.lo.s64 	%rd33033, %rd18, %rd33015, %rd33032;
	shr.u64 	%rd33034, %rd33033, 32;
	and.b64  	%rd33035, %rd32992, 4294967295;
	add.s64 	%rd33036, %rd33034, %rd33035;
	mad.lo.s64 	%rd33037, %rd19, %rd33015, %rd33036;
	shr.u64 	%rd33038, %rd33037, 32;
	and.b64  	%rd33039, %rd32996, 4294967295;
	add.s64 	%rd33040, %rd33038, %rd33039;
	mad.lo.s64 	%rd33041, %rd20, %rd33015, %rd33040;
	shr.u64 	%rd33042, %rd33041, 32;
	and.b64  	%rd33043, %rd32999, 4294967295;
	add.s64 	%rd33044, %rd33042, %rd33043;
	mad.lo.s64 	%rd33045, %rd21, %rd33015, %rd33044;
	shr.u64 	%rd33046, %rd33045, 32;
	and.b64  	%rd33047, %rd33002, 4294967295;
	add.s64 	%rd33048, %rd33046, %rd33047;
	shr.u64 	%rd33049, %rd33048, 32;
	and.b64  	%rd33050, %rd33005, 4294967295;
	add.s64 	%rd33051, %rd33049, %rd33050;
	shr.u64 	%rd33052, %rd33051, 32;
	and.b64  	%rd33053, %rd33008, 4294967295;
	add.s64 	%rd33054, %rd33052, %rd33053;
	shr.u64 	%rd33055, %rd33054, 32;
	and.b64  	%rd33056, %rd33011, 4294967295;
	add.s64 	%rd33057, %rd33055, %rd33056;
	shr.u64 	%rd33058, %rd33057, 32;
	and.b64  	%rd33059, %rd33014, 4294967295;
	add.s64 	%rd33060, %rd33058, %rd33059;
	{ .reg .b32 tmp; mov.b64 {tmp, %r4944}, %rd33060; }
	add.s32 	%r4945, %r4941, %r4944;
	mul.lo.s32 	%r4946, %r86, %r4943;
	cvt.u64.u32 	%rd33061, %r4946;
	and.b64  	%rd33062, %rd33021, 4294967295;
	mad.lo.s64 	%rd33063, %rd14, %rd33061, %rd33062;
	shr.u64 	%rd33064, %rd33063, 32;
	and.b64  	%rd33065, %rd33025, 4294967295;
	add.s64 	%rd33066, %rd33064, %rd33065;
	mad.lo.s64 	%rd33067, %rd15, %rd33061, %rd33066;
	cvt.u32.u64 	%r4947, %rd33067;
	shr.u64 	%rd33068, %rd33067, 32;
	and.b64  	%rd33069, %rd33029, 4294967295;
	add.s64 	%rd33070, %rd33068, %rd33069;
	mad.lo.s64 	%rd33071, %rd16, %rd33061, %rd33070;
	shr.u64 	%rd33072, %rd33071, 32;
	and.b64  	%rd33073, %rd33033, 4294967295;
	add.s64 	%rd33074, %rd33072, %rd33073;
	mad.lo.s64 	%rd33075, %rd17, %rd33061, %rd33074;
	shr.u64 	%rd33076, %rd33075, 32;
	and.b64  	%rd33077, %rd33037, 4294967295;
	add.s64 	%rd33078, %rd33076, %rd33077;
	mad.lo.s64 	%rd33079, %rd18, %rd33061, %rd33078;
	shr.u64 	%rd33080, %rd33079, 32;
	and.b64  	%rd33081, %rd33041, 4294967295;
	add.s64 	%rd33082, %rd33080, %rd33081;
	mad.lo.s64 	%rd33083, %rd19, %rd33061, %rd33082;
	shr.u64 	%rd33084, %rd33083, 32;
	and.b64  	%rd33085, %rd33045, 4294967295;
	add.s64 	%rd33086, %rd33084, %rd33085;
	mad.lo.s64 	%rd33087, %rd20, %rd33061, %rd33086;
	shr.u64 	%rd33088, %rd33087, 32;
	and.b64  	%rd33089, %rd33048, 4294967295;
	add.s64 	%rd33090, %rd33088, %rd33089;
	mad.lo.s64 	%rd33091, %rd21, %rd33061, %rd33090;
	shr.u64 	%rd33092, %rd33091, 32;
	and.b64  	%rd33093, %rd33051, 4294967295;
	add.s64 	%rd33094, %rd33092, %rd33093;
	shr.u64 	%rd33095, %rd33094, 32;
	and.b64  	%rd33096, %rd33054, 4294967295;
	add.s64 	%rd33097, %rd33095, %rd33096;
	shr.u64 	%rd33098, %rd33097, 32;
	and.b64  	%rd33099, %rd33057, 4294967295;
	add.s64 	%rd33100, %rd33098, %rd33099;
	shr.u64 	%rd33101, %rd33100, 32;
	and.b64  	%rd33102, %rd33060, 4294967295;
	add.s64 	%rd33103, %rd33101, %rd33102;
	{ .reg .b32 tmp; mov.b64 {tmp, %r4948}, %rd33103; }
	add.s32 	%r4949, %r4945, %r4948;
	mul.lo.s32 	%r4950, %r86, %r4947;
	cvt.u64.u32 	%rd33104, %r4950;
	and.b64  	%rd33105, %rd33067, 4294967295;
	mad.lo.s64 	%rd33106, %rd14, %rd33104, %rd33105;
	shr.u64 	%rd33107, %rd33106, 32;
	and.b64  	%rd33108, %rd33071, 4294967295;
	add.s64 	%rd33109, %rd33107, %rd33108;
	mad.lo.s64 	%rd33110, %rd15, %rd33104, %rd33109;
	cvt.u32.u64 	%r4951, %rd33110;
	shr.u64 	%rd33111, %rd33110, 32;
	and.b64  	%rd33112, %rd33075, 4294967295;
	add.s64 	%rd33113, %rd33111, %rd33112;
	mad.lo.s64 	%rd33114, %rd16, %rd33104, %rd33113;
	shr.u64 	%rd33115, %rd33114, 32;
	and.b64  	%rd33116, %rd33079, 4294967295;
	add.s64 	%rd33117, %rd33115, %rd33116;
	mad.lo.s64 	%rd33118, %rd17, %rd33104, %rd33117;
	shr.u64 	%rd33119, %rd33118, 32;
	and.b64  	%rd33120, %rd33083, 4294967295;
	add.s64 	%rd33121, %rd33119, %rd33120;
	mad.lo.s64 	%rd33122, %rd18, %rd33104, %rd33121;
	shr.u64 	%rd33123, %rd33122, 32;
	and.b64  	%rd33124, %rd33087, 4294967295;
	add.s64 	%rd33125, %rd33123, %rd33124;
	mad.lo.s64 	%rd33126, %rd19, %rd33104, %rd33125;
	shr.u64 	%rd33127, %rd33126, 32;
	and.b64  	%rd33128, %rd33091, 4294967295;
	add.s64 	%rd33129, %rd33127, %rd33128;
	mad.lo.s64 	%rd33130, %rd20, %rd33104, %rd33129;
	shr.u64 	%rd33131, %rd33130, 32;
	and.b64  	%rd33132, %rd33094, 4294967295;
	add.s64 	%rd33133, %rd33131, %rd33132;
	mad.lo.s64 	%rd33134, %rd21, %rd33104, %rd33133;
	shr.u64 	%rd33135, %rd33134, 32;
	and.b64  	%rd33136, %rd33097, 4294967295;
	add.s64 	%rd33137, %rd33135, %rd33136;
	shr.u64 	%rd33138, %rd33137, 32;
	and.b64  	%rd33139, %rd33100, 4294967295;
	add.s64 	%rd33140, %rd33138, %rd33139;
	shr.u64 	%rd33141, %rd33140, 32;
	and.b64  	%rd33142, %rd33103, 4294967295;
	add.s64 	%rd33143, %rd33141, %rd33142;
	{ .reg .b32 tmp; mov.b64 {tmp, %r4952}, %rd33143; }
	add.s32 	%r4953, %r4949, %r4952;
	mul.lo.s32 	%r4954, %r86, %r4951;
	cvt.u64.u32 	%rd33144, %r4954;
	and.b64  	%rd33145, %rd33110, 4294967295;
	mad.lo.s64 	%rd33146, %rd14, %rd33144, %rd33145;
	shr.u64 	%rd33147, %rd33146, 32;
	and.b64  	%rd33148, %rd33114, 4294967295;
	add.s64 	%rd33149, %rd33147, %rd33148;
	mad.lo.s64 	%rd33150, %rd15, %rd33144, %rd33149;
	cvt.u32.u64 	%r4955, %rd33150;
	shr.u64 	%rd33151, %rd33150, 32;
	and.b64  	%rd33152, %rd33118, 4294967295;
	add.s64 	%rd33153, %rd33151, %rd33152;
	mad.lo.s64 	%rd33154, %rd16, %rd33144, %rd33153;
	shr.u64 	%rd33155, %rd33154, 32;
	and.b64  	%rd33156, %rd33122, 4294967295;
	add.s64 	%rd33157, %rd33155, %rd33156;
	mad.lo.s64 	%rd33158, %rd17, %rd33144, %rd33157;
	shr.u64 	%rd33159, %rd33158, 32;
	and.b64  	%rd33160, %rd33126, 4294967295;
	add.s64 	%rd33161, %rd33159, %rd33160;
	mad.lo.s64 	%rd33162, %rd18, %rd33144, %rd33161;
	shr.u64 	%rd33163, %rd33162, 32;
	and.b64  	%rd33164, %rd33130, 4294967295;
	add.s64 	%rd33165, %rd33163, %rd33164;
	mad.lo.s64 	%rd33166, %rd19, %rd33144, %rd33165;
	shr.u64 	%rd33167, %rd33166, 32;
	and.b64  	%rd33168, %rd33134, 4294967295;
	add.s64 	%rd33169, %rd33167, %rd33168;
	mad.lo.s64 	%rd33170, %rd20, %rd33144, %rd33169;
	shr.u64 	%rd33171, %rd33170, 32;
	and.b64  	%rd33172, %rd33137, 4294967295;
	add.s64 	%rd33173, %rd33171, %rd33172;
	mad.lo.s64 	%rd33174, %rd21, %rd33144, %rd33173;
	shr.u64 	%rd33175, %rd33174, 32;
	and.b64  	%rd33176, %rd33140, 4294967295;
	add.s64 	%rd33177, %rd33175, %rd33176;
	shr.u64 	%rd33178, %rd33177, 32;
	and.b64  	%rd33179, %rd33143, 4294967295;
	add.s64 	%rd33180, %rd33178, %rd33179;
	{ .reg .b32 tmp; mov.b64 {tmp, %r4956}, %rd33180; }
	add.s32 	%r4957, %r4953, %r4956;
	mul.lo.s32 	%r4958, %r86, %r4955;
	cvt.u64.u32 	%rd33181, %r4958;
	and.b64  	%rd33182, %rd33150, 4294967295;
	mad.lo.s64 	%rd33183, %rd14, %rd33181, %rd33182;
	shr.u64 	%rd33184, %rd33183, 32;
	and.b64  	%rd33185, %rd33154, 4294967295;
	add.s64 	%rd33186, %rd33184, %rd33185;
	mad.lo.s64 	%rd33187, %rd15, %rd33181, %rd33186;
	cvt.u32.u64 	%r4959, %rd33187;
	shr.u64 	%rd33188, %rd33187, 32;
	and.b64  	%rd33189, %rd33158, 4294967295;
	add.s64 	%rd33190, %rd33188, %rd33189;
	mad.lo.s64 	%rd33191, %rd16, %rd33181, %rd33190;
	shr.u64 	%rd33192, %rd33191, 32;
	and.b64  	%rd33193, %rd33162, 4294967295;
	add.s64 	%rd33194, %rd33192, %rd33193;
	mad.lo.s64 	%rd33195, %rd17, %rd33181, %rd33194;
	shr.u64 	%rd33196, %rd33195, 32;
	and.b64  	%rd33197, %rd33166, 4294967295;
	add.s64 	%rd33198, %rd33196, %rd33197;
	mad.lo.s64 	%rd33199, %rd18, %rd33181, %rd33198;
	shr.u64 	%rd33200, %rd33199, 32;
	and.b64  	%rd33201, %rd33170, 4294967295;
	add.s64 	%rd33202, %rd33200, %rd33201;
	mad.lo.s64 	%rd33203, %rd19, %rd33181, %rd33202;
	shr.u64 	%rd33204, %rd33203, 32;
	and.b64  	%rd33205, %rd33174, 4294967295;
	add.s64 	%rd33206, %rd33204, %rd33205;
	mad.lo.s64 	%rd33207, %rd20, %rd33181, %rd33206;
	shr.u64 	%rd33208, %rd33207, 32;
	and.b64  	%rd33209, %rd33177, 4294967295;
	add.s64 	%rd33210, %rd33208, %rd33209;
	mad.lo.s64 	%rd33211, %rd21, %rd33181, %rd33210;
	shr.u64 	%rd33212, %rd33211, 32;
	and.b64  	%rd33213, %rd33180, 4294967295;
	add.s64 	%rd33214, %rd33212, %rd33213;
	{ .reg .b32 tmp; mov.b64 {tmp, %r4960}, %rd33214; }
	add.s32 	%r4961, %r4957, %r4960;
	mul.lo.s32 	%r4962, %r86, %r4959;
	cvt.u64.u32 	%rd33215, %r4962;
	and.b64  	%rd33216, %rd33187, 4294967295;
	mad.lo.s64 	%rd33217, %rd14, %rd33215, %rd33216;
	shr.u64 	%rd33218, %rd33217, 32;
	and.b64  	%rd33219, %rd33191, 4294967295;
	add.s64 	%rd33220, %rd33218, %rd33219;
	mad.lo.s64 	%rd47257, %rd15, %rd33215, %rd33220;
	shr.u64 	%rd33221, %rd47257, 32;
	and.b64  	%rd33222, %rd33195, 4294967295;
	add.s64 	%rd33223, %rd33221, %rd33222;
	mad.lo.s64 	%rd47256, %rd16, %rd33215, %rd33223;
	cvt.u32.u64 	%r446, %rd47256;
	shr.u64 	%rd33224, %rd47256, 32;
	and.b64  	%rd33225, %rd33199, 4294967295;
	add.s64 	%rd33226, %rd33224, %rd33225;
	mad.lo.s64 	%rd47255, %rd17, %rd33215, %rd33226;
	cvt.u32.u64 	%r447, %rd47255;
	shr.u64 	%rd33227, %rd47255, 32;
	and.b64  	%rd33228, %rd33203, 4294967295;
	add.s64 	%rd33229, %rd33227, %rd33228;
	mad.lo.s64 	%rd47254, %rd18, %rd33215, %rd33229;
	cvt.u32.u64 	%r448, %rd47254;
	shr.u64 	%rd33230, %rd47254, 32;
	and.b64  	%rd33231, %rd33207, 4294967295;
	add.s64 	%rd33232, %rd33230, %rd33231;
	mad.lo.s64 	%rd47253, %rd19, %rd33215, %rd33232;
	cvt.u32.u64 	%r449, %rd47253;
	shr.u64 	%rd33233, %rd47253, 32;
	and.b64  	%rd33234, %rd33211, 4294967295;
	add.s64 	%rd33235, %rd33233, %rd33234;
	mad.lo.s64 	%rd47252, %rd20, %rd33215, %rd33235;
	cvt.u32.u64 	%r450, %rd47252;
	shr.u64 	%rd33236, %rd47252, 32;
	and.b64  	%rd33237, %rd33214, 4294967295;
	add.s64 	%rd33238, %rd33236, %rd33237;
	mad.lo.s64 	%rd47251, %rd21, %rd33215, %rd33238;
	cvt.u32.u64 	%r451, %rd47251;
	{ .reg .b32 tmp; mov.b64 {tmp, %r4963}, %rd47251; }
	add.s32 	%r6488, %r4961, %r4963;
	setp.gt.u32 	%p1425, %r6488, %r4931;
	@%p1425 bra 	$L__BB4_446;
	cvt.u32.u64 	%r4964, %rd21;
	setp.lt.u32 	%p1426, %r6488, %r4964;
	@%p1426 bra 	$L__BB4_447;
	cvt.u32.u64 	%r4965, %rd20;
	setp.lt.u32 	%p1427, %r4965, %r451;
	@%p1427 bra 	$L__BB4_446;
	cvt.u32.u64 	%r4966, %rd20;
	setp.gt.u32 	%p1428, %r4966, %r451;
	@%p1428 bra 	$L__BB4_447;
	cvt.u32.u64 	%r4967, %rd19;
	setp.lt.u32 	%p1429, %r4967, %r450;
	@%p1429 bra 	$L__BB4_446;
	cvt.u32.u64 	%r4968, %rd19;
	setp.gt.u32 	%p1430, %r4968, %r450;
	@%p1430 bra 	$L__BB4_447;
	cvt.u32.u64 	%r4969, %rd18;
	setp.lt.u32 	%p1431, %r4969, %r449;
	@%p1431 bra 	$L__BB4_446;
	cvt.u32.u64 	%r4970, %rd18;
	setp.gt.u32 	%p1432, %r4970, %r449;
	@%p1432 bra 	$L__BB4_447;
	cvt.u32.u64 	%r4971, %rd17;
	setp.lt.u32 	%p1433, %r4971, %r448;
	@%p1433 bra 	$L__BB4_446;
	cvt.u32.u64 	%r4972, %rd17;
	setp.gt.u32 	%p1434, %r4972, %r448;
	@%p1434 bra 	$L__BB4_447;
	cvt.u32.u64 	%r4973, %rd16;
	setp.lt.u32 	%p1435, %r4973, %r447;
	@%p1435 bra 	$L__BB4_446;
	cvt.u32.u64 	%r4974, %rd16;
	setp.gt.u32 	%p1436, %r4974, %r447;
	@%p1436 bra 	$L__BB4_447;
	cvt.u32.u64 	%r4975, %rd15;
	setp.lt.u32 	%p1437, %r4975, %r446;
	@%p1437 bra 	$L__BB4_446;
	cvt.u32.u64 	%r4976, %rd15;
	cvt.u32.u64 	%r4977, %rd14;
	setp.gt.u32 	%p1438, %r4976, %r446;
	cvt.u32.u64 	%r4978, %rd47257;
	setp.gt.u32 	%p1439, %r4977, %r4978;
	or.pred  	%p1440, %p1438, %p1439;
	@%p1440 bra 	$L__BB4_447;
$L__BB4_446:
	cvt.u32.u64 	%r4979, %rd21;
	and.b64  	%rd33240, %rd47257, 4294967295;
	sub.s64 	%rd47257, %rd33240, %rd14;
	shr.u64 	%rd33241, %rd47257, 63;
	and.b64  	%rd33242, %rd47256, 4294967295;
	add.s64 	%rd33243, %rd33241, %rd15;
	sub.s64 	%rd47256, %rd33242, %rd33243;
	shr.u64 	%rd33244, %rd47256, 63;
	and.b64  	%rd33245, %rd47255, 4294967295;
	add.s64 	%rd33246, %rd33244, %rd16;
	sub.s64 	%rd47255, %rd33245, %rd33246;
	shr.u64 	%rd33247, %rd47255, 63;
	and.b64  	%rd33248, %rd47254, 4294967295;
	add.s64 	%rd33249, %rd33247, %rd17;
	sub.s64 	%rd47254, %rd33248, %rd33249;
	shr.u64 	%rd33250, %rd47254, 63;
	and.b64  	%rd33251, %rd47253, 4294967295;
	add.s64 	%rd33252, %rd33250, %rd18;
	sub.s64 	%rd47253, %rd33251, %rd33252;
	shr.u64 	%rd33253, %rd47253, 63;
	and.b64  	%rd33254, %rd47252, 4294967295;
	add.s64 	%rd33255, %rd33253, %rd19;
	sub.s64 	%rd47252, %rd33254, %rd33255;
	shr.u64 	%rd33256, %rd47252, 63;
	and.b64  	%rd33257, %rd47251, 4294967295;
	add.s64 	%rd33258, %rd33256, %rd20;
	sub.s64 	%rd47251, %rd33257, %rd33258;
	shr.u64 	%rd33259, %rd47251, 63;
	cvt.u32.u64 	%r4980, %rd33259;
	add.s32 	%r4981, %r4979, %r4980;
	sub.s32 	%r6488, %r6488, %r4981;
$L__BB4_447:
	cvt.u32.u64 	%r4982, %rd21;
	mul.lo.s64 	%rd33260, %rd736, %rd238;
	cvt.u32.u64 	%r4983, %rd33260;
	shr.u64 	%rd33261, %rd33260, 32;
	mad.lo.s64 	%rd33262, %rd737, %rd238, %rd33261;
	shr.u64 	%rd33263, %rd33262, 32;
	mad.lo.s64 	%rd33264, %rd738, %rd238, %rd33263;
	shr.u64 	%rd33265, %rd33264, 32;
	mad.lo.s64 	%rd33266, %rd739, %rd238, %rd33265;
	shr.u64 	%rd33267, %rd33266, 32;
	mad.lo.s64 	%rd33268, %rd740, %rd238, %rd33267;
	shr.u64 	%rd33269, %rd33268, 32;
	mad.lo.s64 	%rd33270, %rd741, %rd238, %rd33269;
	shr.u64 	%rd33271, %rd33270, 32;
	mad.lo.s64 	%rd33272, %rd742, %rd238, %rd33271;
	shr.u64 	%rd33273, %rd33272, 32;
	mad.lo.s64 	%rd33274, %rd238, %rd743, %rd33273;
	shr.u64 	%rd33275, %rd33274, 32;
	and.b64  	%rd33276, %rd33262, 4294967295;
	mad.lo.s64 	%rd33277, %rd736, %rd239, %rd33276;
	shr.u64 	%rd33278, %rd33277, 32;
	and.b64  	%rd33279, %rd33264, 4294967295;
	add.s64 	%rd33280, %rd33278, %rd33279;
	mad.lo.s64 	%rd33281, %rd737, %rd239, %rd33280;
	shr.u64 	%rd33282, %rd33281, 32;
	and.b64  	%rd33283, %rd33266, 4294967295;
	add.s64 	%rd33284, %rd33282, %rd33283;
	mad.lo.s64 	%rd33285, %rd738, %rd239, %rd33284;
	shr.u64 	%rd33286, %rd33285, 32;
	and.b64  	%rd33287, %rd33268, 4294967295;
	add.s64 	%rd33288, %rd33286, %rd33287;
	mad.lo.s64 	%rd33289, %rd739, %rd239, %rd33288;
	shr.u64 	%rd33290, %rd33289, 32;
	and.b64  	%rd33291, %rd33270, 4294967295;
	add.s64 	%rd33292, %rd33290, %rd33291;
	mad.lo.s64 	%rd33293, %rd740, %rd239, %rd33292;
	shr.u64 	%rd33294, %rd33293, 32;
	and.b64  	%rd33295, %rd33272, 4294967295;
	add.s64 	%rd33296, %rd33294, %rd33295;
	mad.lo.s64 	%rd33297, %rd741, %rd239, %rd33296;
	shr.u64 	%rd33298, %rd33297, 32;
	and.b64  	%rd33299, %rd33274, 4294967295;
	add.s64 	%rd33300, %rd33298, %rd33299;
	mad.lo.s64 	%rd33301, %rd742, %rd239, %rd33300;
	shr.u64 	%rd33302, %rd33301, 32;
	add.s64 	%rd33303, %rd33302, %rd33275;
	mad.lo.s64 	%rd33304, %rd239, %rd743, %rd33303;
	shr.u64 	%rd33305, %rd33304, 32;
	and.b64  	%rd33306, %rd33281, 4294967295;
	mad.lo.s64 	%rd33307, %rd736, %rd241, %rd33306;
	shr.u64 	%rd33308, %rd33307, 32;
	and.b64  	%rd33309, %rd33285, 4294967295;
	add.s64 	%rd33310, %rd33308, %rd33309;
	mad.lo.s64 	%rd33311, %rd737, %rd241, %rd33310;
	shr.u64 	%rd33312, %rd33311, 32;
	and.b64  	%rd33313, %rd33289, 4294967295;
	add.s64 	%rd33314, %rd33312, %rd33313;
	mad.lo.s64 	%rd33315, %rd738, %rd241, %rd33314;
	shr.u64 	%rd33316, %rd33315, 32;
	and.b64  	%rd33317, %rd33293, 4294967295;
	add.s64 	%rd33318, %rd33316, %rd33317;
	mad.lo.s64 	%rd33319, %rd739, %rd241, %rd33318;
	shr.u64 	%rd33320, %rd33319, 32;
	and.b64  	%rd33321, %rd33297, 4294967295;
	add.s64 	%rd33322, %rd33320, %rd33321;
	mad.lo.s64 	%rd33323, %rd740, %rd241, %rd33322;
	shr.u64 	%rd33324, %rd33323, 32;
	and.b64  	%rd33325, %rd33301, 4294967295;
	add.s64 	%rd33326, %rd33324, %rd33325;
	mad.lo.s64 	%rd33327, %rd741, %rd241, %rd33326;
	shr.u64 	%rd33328, %rd33327, 32;
	and.b64  	%rd33329, %rd33304, 4294967295;
	add.s64 	%rd33330, %rd33328, %rd33329;
	mad.lo.s64 	%rd33331, %rd742, %rd241, %rd33330;
	shr.u64 	%rd33332, %rd33331, 32;
	add.s64 	%rd33333, %rd33332, %rd33305;
	mad.lo.s64 	%rd33334, %rd241, %rd743, %rd33333;
	shr.u64 	%rd33335, %rd33334, 32;
	and.b64  	%rd33336, %rd33311, 4294967295;
	mad.lo.s64 	%rd33337, %rd736, %rd243, %rd33336;
	shr.u64 	%rd33338, %rd33337, 32;
	and.b64  	%rd33339, %rd33315, 4294967295;
	add.s64 	%rd33340, %rd33338, %rd33339;
	mad.lo.s64 	%rd33341, %rd737, %rd243, %rd33340;
	shr.u64 	%rd33342, %rd33341, 32;
	and.b64  	%rd33343, %rd33319, 4294967295;
	add.s64 	%rd33344, %rd33342, %rd33343;
	mad.lo.s64 	%rd33345, %rd738, %rd243, %rd33344;
	shr.u64 	%rd33346, %rd33345, 32;
	and.b64  	%rd33347, %rd33323, 4294967295;
	add.s64 	%rd33348, %rd33346, %rd33347;
	mad.lo.s64 	%rd33349, %rd739, %rd243, %rd33348;
	shr.u64 	%rd33350, %rd33349, 32;
	and.b64  	%rd33351, %rd33327, 4294967295;
	add.s64 	%rd33352, %rd33350, %rd33351;
	mad.lo.s64 	%rd33353, %rd740, %rd243, %rd33352;
	shr.u64 	%rd33354, %rd33353, 32;
	and.b64  	%rd33355, %rd33331, 4294967295;
	add.s64 	%rd33356, %rd33354, %rd33355;
	mad.lo.s64 	%rd33357, %rd741, %rd243, %rd33356;
	shr.u64 	%rd33358, %rd33357, 32;
	and.b64  	%rd33359, %rd33334, 4294967295;
	add.s64 	%rd33360, %rd33358, %rd33359;
	mad.lo.s64 	%rd33361, %rd742, %rd243, %rd33360;
	shr.u64 	%rd33362, %rd33361, 32;
	add.s64 	%rd33363, %rd33362, %rd33335;
	mad.lo.s64 	%rd33364, %rd243, %rd743, %rd33363;
	shr.u64 	%rd33365, %rd33364, 32;
	and.b64  	%rd33366, %rd33341, 4294967295;
	mad.lo.s64 	%rd33367, %rd736, %rd245, %rd33366;
	shr.u64 	%rd33368, %rd33367, 32;
	and.b64  	%rd33369, %rd33345, 4294967295;
	add.s64 	%rd33370, %rd33368, %rd33369;
	mad.lo.s64 	%rd33371, %rd737, %rd245, %rd33370;
	shr.u64 	%rd33372, %rd33371, 32;
	and.b64  	%rd33373, %rd33349, 4294967295;
	add.s64 	%rd33374, %rd33372, %rd33373;
	mad.lo.s64 	%rd33375, %rd738, %rd245, %rd33374;
	shr.u64 	%rd33376, %rd33375, 32;
	and.b64  	%rd33377, %rd33353, 4294967295;
	add.s64 	%rd33378, %rd33376, %rd33377;
	mad.lo.s64 	%rd33379, %rd739, %rd245, %rd33378;
	shr.u64 	%rd33380, %rd33379, 32;
	and.b64  	%rd33381, %rd33357, 4294967295;
	add.s64 	%rd33382, %rd33380, %rd33381;
	mad.lo.s64 	%rd33383, %rd740, %rd245, %rd33382;
	shr.u64 	%rd33384, %rd33383, 32;
	and.b64  	%rd33385, %rd33361, 4294967295;
	add.s64 	%rd33386, %rd33384, %rd33385;
	mad.lo.s64 	%rd33387, %rd741, %rd245, %rd33386;
	shr.u64 	%rd33388, %rd33387, 32;
	and.b64  	%rd33389, %rd33364, 4294967295;
	add.s64 	%rd33390, %rd33388, %rd33389;
	mad.lo.s64 	%rd33391, %rd742, %rd245, %rd33390;
	shr.u64 	%rd33392, %rd33391, 32;
	add.s64 	%rd33393, %rd33392, %rd33365;
	mad.lo.s64 	%rd33394, %rd245, %rd743, %rd33393;
	shr.u64 	%rd33395, %rd33394, 32;
	and.b64  	%rd33396, %rd33371, 4294967295;
	mad.lo.s64 	%rd33397, %rd736, %rd247, %rd33396;
	shr.u64 	%rd33398, %rd33397, 32;
	and.b64  	%rd33399, %rd33375, 4294967295;
	add.s64 	%rd33400, %rd33398, %rd33399;
	mad.lo.s64 	%rd33401, %rd737, %rd247, %rd33400;
	shr.u64 	%rd33402, %rd33401, 32;
	and.b64  	%rd33403, %rd33379, 4294967295;
	add.s64 	%rd33404, %rd33402, %rd33403;
	mad.lo.s64 	%rd33405, %rd738, %rd247, %rd33404;
	shr.u64 	%rd33406, %rd33405, 32;
	and.b64  	%rd33407, %rd33383, 4294967295;
	add.s64 	%rd33408, %rd33406, %rd33407;
	mad.lo.s64 	%rd33409, %rd739, %rd247, %rd33408;
	shr.u64 	%rd33410, %rd33409, 32;
	and.b64  	%rd33411, %rd33387, 4294967295;
	add.s64 	%rd33412, %rd33410, %rd33411;
	mad.lo.s64 	%rd33413, %rd740, %rd247, %rd33412;
	shr.u64 	%rd33414, %rd33413, 32;
	and.b64  	%rd33415, %rd33391, 4294967295;
	add.s64 	%rd33416, %rd33414, %rd33415;
	mad.lo.s64 	%rd33417, %rd741, %rd247, %rd33416;
	shr.u64 	%rd33418, %rd33417, 32;
	and.b64  	%rd33419, %rd33394, 4294967295;
	add.s64 	%rd33420, %rd33418, %rd33419;
	mad.lo.s64 	%rd33421, %rd742, %rd247, %rd33420;
	shr.u64 	%rd33422, %rd33421, 32;
	add.s64 	%rd33423, %rd33422, %rd33395;
	mad.lo.s64 	%rd33424, %rd247, %rd743, %rd33423;
	shr.u64 	%rd33425, %rd33424, 32;
	and.b64  	%rd33426, %rd33401, 4294967295;
	mad.lo.s64 	%rd33427, %rd736, %rd249, %rd33426;
	shr.u64 	%rd33428, %rd33427, 32;
	and.b64  	%rd33429, %rd33405, 4294967295;
	add.s64 	%rd33430, %rd33428, %rd33429;
	mad.lo.s64 	%rd33431, %rd737, %rd249, %rd33430;
	shr.u64 	%rd33432, %rd33431, 32;
	and.b64  	%rd33433, %rd33409, 4294967295;
	add.s64 	%rd33434, %rd33432, %rd33433;
	mad.lo.s64 	%rd33435, %rd738, %rd249, %rd33434;
	shr.u64 	%rd33436, %rd33435, 32;
	and.b64  	%rd33437, %rd33413, 4294967295;
	add.s64 	%rd33438, %rd33436, %rd33437;
	mad.lo.s64 	%rd33439, %rd739, %rd249, %rd33438;
	shr.u64 	%rd33440, %rd33439, 32;
	and.b64  	%rd33441, %rd33417, 4294967295;
	add.s64 	%rd33442, %rd33440, %rd33441;
	mad.lo.s64 	%rd33443, %rd740, %rd249, %rd33442;
	shr.u64 	%rd33444, %rd33443, 32;
	and.b64  	%rd33445, %rd33421, 4294967295;
	add.s64 	%rd33446, %rd33444, %rd33445;
	mad.lo.s64 	%rd33447, %rd741, %rd249, %rd33446;
	shr.u64 	%rd33448, %rd33447, 32;
	and.b64  	%rd33449, %rd33424, 4294967295;
	add.s64 	%rd33450, %rd33448, %rd33449;
	mad.lo.s64 	%rd33451, %rd742, %rd249, %rd33450;
	shr.u64 	%rd33452, %rd33451, 32;
	add.s64 	%rd33453, %rd33452, %rd33425;
	mad.lo.s64 	%rd33454, %rd249, %rd743, %rd33453;
	shr.u64 	%rd33455, %rd33454, 32;
	and.b64  	%rd33456, %rd33431, 4294967295;
	mad.lo.s64 	%rd33457, %rd736, %rd251, %rd33456;
	shr.u64 	%rd33458, %rd33457, 32;
	and.b64  	%rd33459, %rd33435, 4294967295;
	add.s64 	%rd33460, %rd33458, %rd33459;
	mad.lo.s64 	%rd33461, %rd737, %rd251, %rd33460;
	shr.u64 	%rd33462, %rd33461, 32;
	and.b64  	%rd33463, %rd33439, 4294967295;
	add.s64 	%rd33464, %rd33462, %rd33463;
	mad.lo.s64 	%rd33465, %rd738, %rd251, %rd33464;
	shr.u64 	%rd33466, %rd33465, 32;
	and.b64  	%rd33467, %rd33443, 4294967295;
	add.s64 	%rd33468, %rd33466, %rd33467;
	mad.lo.s64 	%rd33469, %rd739, %rd251, %rd33468;
	shr.u64 	%rd33470, %rd33469, 32;
	and.b64  	%rd33471, %rd33447, 4294967295;
	add.s64 	%rd33472, %rd33470, %rd33471;
	mad.lo.s64 	%rd33473, %rd740, %rd251, %rd33472;
	shr.u64 	%rd33474, %rd33473, 32;
	and.b64  	%rd33475, %rd33451, 4294967295;
	add.s64 	%rd33476, %rd33474, %rd33475;
	mad.lo.s64 	%rd33477, %rd741, %rd251, %rd33476;
	shr.u64 	%rd33478, %rd33477, 32;
	and.b64  	%rd33479, %rd33454, 4294967295;
	add.s64 	%rd33480, %rd33478, %rd33479;
	mad.lo.s64 	%rd33481, %rd742, %rd251, %rd33480;
	shr.u64 	%rd33482, %rd33481, 32;
	add.s64 	%rd33483, %rd33482, %rd33455;
	mad.lo.s64 	%rd33484, %rd743, %rd251, %rd33483;
	{ .reg .b32 tmp; mov.b64 {tmp, %r4984}, %rd33484; }
	mul.lo.s32 	%r4985, %r86, %r4983;
	cvt.u64.u32 	%rd33485, %r4985;
	and.b64  	%rd33486, %rd33260, 4294967295;
	mad.lo.s64 	%rd33487, %rd14, %rd33485, %rd33486;
	shr.u64 	%rd33488, %rd33487, 32;
	and.b64  	%rd33489, %rd33277, 4294967295;
	add.s64 	%rd33490, %rd33488, %rd33489;
	mad.lo.s64 	%rd33491, %rd15, %rd33485, %rd33490;
	cvt.u32.u64 	%r4986, %rd33491;
	shr.u64 	%rd33492, %rd33491, 32;
	and.b64  	%rd33493, %rd33307, 4294967295;
	add.s64 	%rd33494, %rd33492, %rd33493;
	mad.lo.s64 	%rd33495, %rd16, %rd33485, %rd33494;
	shr.u64 	%rd33496, %rd33495, 32;
	and.b64  	%rd33497, %rd33337, 4294967295;
	add.s64 	%rd33498, %rd33496, %rd33497;
	mad.lo.s64 	%rd33499, %rd17, %rd33485, %rd33498;
	shr.u64 	%rd33500, %rd33499, 32;
	and.b64  	%rd33501, %rd33367, 4294967295;
	add.s64 	%rd33502, %rd33500, %rd33501;
	mad.lo.s64 	%rd33503, %rd18, %rd33485, %rd33502;
	shr.u64 	%rd33504, %rd33503, 32;
	and.b64  	%rd33505, %rd33397, 4294967295;
	add.s64 	%rd33506, %rd33504, %rd33505;
	mad.lo.s64 	%rd33507, %rd19, %rd33485, %rd33506;
	shr.u64 	%rd33508, %rd33507, 32;
	and.b64  	%rd33509, %rd33427, 4294967295;
	add.s64 	%rd33510, %rd33508, %rd33509;
	mad.lo.s64 	%rd33511, %rd20, %rd33485, %rd33510;
	shr.u64 	%rd33512, %rd33511, 32;
	and.b64  	%rd33513, %rd33457, 4294967295;
	add.s64 	%rd33514, %rd33512, %rd33513;
	mad.lo.s64 	%rd33515, %rd21, %rd33485, %rd33514;
	shr.u64 	%rd33516, %rd33515, 32;
	and.b64  	%rd33517, %rd33461, 4294967295;
	add.s64 	%rd33518, %rd33516, %rd33517;
	shr.u64 	%rd33519, %rd33518, 32;
	and.b64  	%rd33520, %rd33465, 4294967295;
	add.s64 	%rd33521, %rd33519, %rd33520;
	shr.u64 	%rd33522, %rd33521, 32;
	and.b64  	%rd33523, %rd33469, 4294967295;
	add.s64 	%rd33524, %rd33522, %rd33523;
	shr.u64 	%rd33525, %rd33524, 32;
	and.b64  	%rd33526, %rd33473, 4294967295;
	add.s64 	%rd33527, %rd33525, %rd33526;
	shr.u64 	%rd33528, %rd33527, 32;
	and.b64  	%rd33529, %rd33477, 4294967295;
	add.s64 	%rd33530, %rd33528, %rd33529;
	shr.u64 	%rd33531, %rd33530, 32;
	and.b64  	%rd33532, %rd33481, 4294967295;
	add.s64 	%rd33533, %rd33531, %rd33532;
	shr.u64 	%rd33534, %rd33533, 32;
	and.b64  	%rd33535, %rd33484, 4294967295;
	add.s64 	%rd33536, %rd33534, %rd33535;
	{ .reg .b32 tmp; mov.b64 {tmp, %r4987}, %rd33536; }
	add.s32 	%r4988, %r4984, %r4987;
	mul.lo.s32 	%r4989, %r86, %r4986;
	cvt.u64.u32 	%rd33537, %r4989;
	and.b64  	%rd33538, %rd33491, 4294967295;
	mad.lo.s64 	%rd33539, %rd14, %rd33537, %rd33538;
	shr.u64 	%rd33540, %rd33539, 32;
	and.b64  	%rd33541, %rd33495, 4294967295;
	add.s64 	%rd33542, %rd33540, %rd33541;
	mad.lo.s64 	%rd33543, %rd15, %rd33537, %rd33542;
	cvt.u32.u64 	%r4990, %rd33543;
	shr.u64 	%rd33544, %rd33543, 32;
	and.b64  	%rd33545, %rd33499, 4294967295;
	add.s64 	%rd33546, %rd33544, %rd33545;
	mad.lo.s64 	%rd33547, %rd16, %rd33537, %rd33546;
	shr.u64 	%rd33548, %rd33547, 32;
	and.b64  	%rd33549, %rd33503, 4294967295;
	add.s64 	%rd33550, %rd33548, %rd33549;
	mad.lo.s64 	%rd33551, %rd17, %rd33537, %rd33550;
	shr.u64 	%rd33552, %rd33551, 32;
	and.b64  	%rd33553, %rd33507, 4294967295;
	add.s64 	%rd33554, %rd33552, %rd33553;
	mad.lo.s64 	%rd33555, %rd18, %rd33537, %rd33554;
	shr.u64 	%rd33556, %rd33555, 32;
	and.b64  	%rd33557, %rd33511, 4294967295;
	add.s64 	%rd33558, %rd33556, %rd33557;
	mad.lo.s64 	%rd33559, %rd19, %rd33537, %rd33558;
	shr.u64 	%rd33560, %rd33559, 32;
	and.b64  	%rd33561, %rd33515, 4294967295;
	add.s64 	%rd33562, %rd33560, %rd33561;
	mad.lo.s64 	%rd33563, %rd20, %rd33537, %rd33562;
	shr.u64 	%rd33564, %rd33563, 32;
	and.b64  	%rd33565, %rd33518, 4294967295;
	add.s64 	%rd33566, %rd33564, %rd33565;
	mad.lo.s64 	%rd33567, %rd21, %rd33537, %rd33566;
	shr.u64 	%rd33568, %rd33567, 32;
	and.b64  	%rd33569, %rd33521, 4294967295;
	add.s64 	%rd33570, %rd33568, %rd33569;
	shr.u64 	%rd33571, %rd33570, 32;
	and.b64  	%rd33572, %rd33524, 4294967295;
	add.s64 	%rd33573, %rd33571, %rd33572;
	shr.u64 	%rd33574, %rd33573, 32;
	and.b64  	%rd33575, %rd33527, 4294967295;
	add.s64 	%rd33576, %rd33574, %rd33575;
	shr.u64 	%rd33577, %rd33576, 32;
	and.b64  	%rd33578, %rd33530, 4294967295;
	add.s64 	%rd33579, %rd33577, %rd33578;
	shr.u64 	%rd33580, %rd33579, 32;
	and.b64  	%rd33581, %rd33533, 4294967295;
	add.s64 	%rd33582, %rd33580, %rd33581;
	shr.u64 	%rd33583, %rd33582, 32;
	and.b64  	%rd33584, %rd33536, 4294967295;
	add.s64 	%rd33585, %rd33583, %rd33584;
	{ .reg .b32 tmp; mov.b64 {tmp, %r4991}, %rd33585; }
	add.s32 	%r4992, %r4988, %r4991;
	mul.lo.s32 	%r4993, %r86, %r4990;
	cvt.u64.u32 	%rd33586, %r4993;
	and.b64  	%rd33587, %rd33543, 4294967295;
	mad.lo.s64 	%rd33588, %rd14, %rd33586, %rd33587;
	shr.u64 	%rd33589, %rd33588, 32;
	and.b64  	%rd33590, %rd33547, 4294967295;
	add.s64 	%rd33591, %rd33589, %rd33590;
	mad.lo.s64 	%rd33592, %rd15, %rd33586, %rd33591;
	cvt.u32.u64 	%r4994, %rd33592;
	shr.u64 	%rd33593, %rd33592, 32;
	and.b64  	%rd33594, %rd33551, 4294967295;
	add.s64 	%rd33595, %rd33593, %rd33594;
	mad.lo.s64 	%rd33596, %rd16, %rd33586, %rd33595;
	shr.u64 	%rd33597, %rd33596, 32;
	and.b64  	%rd33598, %rd33555, 4294967295;
	add.s64 	%rd33599, %rd33597, %rd33598;
	mad.lo.s64 	%rd33600, %rd17, %rd33586, %rd33599;
	shr.u64 	%rd33601, %rd33600, 32;
	and.b64  	%rd33602, %rd33559, 4294967295;
	add.s64 	%rd33603, %rd33601, %rd33602;
	mad.lo.s64 	%rd33604, %rd18, %rd33586, %rd33603;
	shr.u64 	%rd33605, %rd33604, 32;
	and.b64  	%rd33606, %rd33563, 4294967295;
	add.s64 	%rd33607, %rd33605, %rd33606;
	mad.lo.s64 	%rd33608, %rd19, %rd33586, %rd33607;
	shr.u64 	%rd33609, %rd33608, 32;
	and.b64  	%rd33610, %rd33567, 4294967295;
	add.s64 	%rd33611, %rd33609, %rd33610;
	mad.lo.s64 	%rd33612, %rd20, %rd33586, %rd33611;
	shr.u64 	%rd33613, %rd33612, 32;
	and.b64  	%rd33614, %rd33570, 4294967295;
	add.s64 	%rd33615, %rd33613, %rd33614;
	mad.lo.s64 	%rd33616, %rd21, %rd33586, %rd33615;
	shr.u64 	%rd33617, %rd33616, 32;
	and.b64  	%rd33618, %rd33573, 4294967295;
	add.s64 	%rd33619, %rd33617, %rd33618;
	shr.u64 	%rd33620, %rd33619, 32;
	and.b64  	%rd33621, %rd33576, 4294967295;
	add.s64 	%rd33622, %rd33620, %rd33621;
	shr.u64 	%rd33623, %rd33622, 32;
	and.b64  	%rd33624, %rd33579, 4294967295;
	add.s64 	%rd33625, %rd33623, %rd33624;
	shr.u64 	%rd33626, %rd33625, 32;
	and.b64  	%rd33627, %rd33582, 4294967295;
	add.s64 	%rd33628, %rd33626, %rd33627;
	shr.u64 	%rd33629, %rd33628, 32;
	and.b64  	%rd33630, %rd33585, 4294967295;
	add.s64 	%rd33631, %rd33629, %rd33630;
	{ .reg .b32 tmp; mov.b64 {tmp, %r4995}, %rd33631; }
	add.s32 	%r4996, %r4992, %r4995;
	mul.lo.s32 	%r4997, %r86, %r4994;
	cvt.u64.u32 	%rd33632, %r4997;
	and.b64  	%rd33633, %rd33592, 4294967295;
	mad.lo.s64 	%rd33634, %rd14, %rd33632, %rd33633;
	shr.u64 	%rd33635, %rd33634, 32;
	and.b64  	%rd33636, %rd33596, 4294967295;
	add.s64 	%rd33637, %rd33635, %rd33636;
	mad.lo.s64 	%rd33638, %rd15, %rd33632, %rd33637;
	cvt.u32.u64 	%r4998, %rd33638;
	shr.u64 	%rd33639, %rd33638, 32;
	and.b64  	%rd33640, %rd33600, 4294967295;
	add.s64 	%rd33641, %rd33639, %rd33640;
	mad.lo.s64 	%rd33642, %rd16, %rd33632, %rd33641;
	shr.u64 	%rd33643, %rd33642, 32;
	and.b64  	%rd33644, %rd33604, 4294967295;
	add.s64 	%rd33645, %rd33643, %rd33644;
	mad.lo.s64 	%rd33646, %rd17, %rd33632, %rd33645;
	shr.u64 	%rd33647, %rd33646, 32;
	and.b64  	%rd33648, %rd33608, 4294967295;
	add.s64 	%rd33649, %rd33647, %rd33648;
	mad.lo.s64 	%rd33650, %rd18, %rd33632, %rd33649;
	shr.u64 	%rd33651, %rd33650, 32;
	and.b64  	%rd33652, %rd33612, 4294967295;
	add.s64 	%rd33653, %rd33651, %rd33652;
	mad.lo.s64 	%rd33654, %rd19, %rd33632, %rd33653;
	shr.u64 	%rd33655, %rd33654, 32;
	and.b64  	%rd33656, %rd33616, 4294967295;
	add.s64 	%rd33657, %rd33655, %rd33656;
	mad.lo.s64 	%rd33658, %rd20, %rd33632, %rd33657;
	shr.u64 	%rd33659, %rd33658, 32;
	and.b64  	%rd33660, %rd33619, 4294967295;
	add.s64 	%rd33661, %rd33659, %rd33660;
	mad.lo.s64 	%rd33662, %rd21, %rd33632, %rd33661;
	shr.u64 	%rd33663, %rd33662, 32;
	and.b64  	%rd33664, %rd33622, 4294967295;
	add.s64 	%rd33665, %rd33663, %rd33664;
	shr.u64 	%rd33666, %rd33665, 32;
	and.b64  	%rd33667, %rd33625, 4294967295;
	add.s64 	%rd33668, %rd33666, %rd33667;
	shr.u64 	%rd33669, %rd33668, 32;
	and.b64  	%rd33670, %rd33628, 4294967295;
	add.s64 	%rd33671, %rd33669, %rd33670;
	shr.u64 	%rd33672, %rd33671, 32;
	and.b64  	%rd33673, %rd33631, 4294967295;
	add.s64 	%rd33674, %rd33672, %rd33673;
	{ .reg .b32 tmp; mov.b64 {tmp, %r4999}, %rd33674; }
	add.s32 	%r5000, %r4996, %r4999;
	mul.lo.s32 	%r5001, %r86, %r4998;
	cvt.u64.u32 	%rd33675, %r5001;
	and.b64  	%rd33676, %rd33638, 4294967295;
	mad.lo.s64 	%rd33677, %rd14, %rd33675, %rd33676;
	shr.u64 	%rd33678, %rd33677, 32;
	and.b64  	%rd33679, %rd33642, 4294967295;
	add.s64 	%rd33680, %rd33678, %rd33679;
	mad.lo.s64 	%rd33681, %rd15, %rd33675, %rd33680;
	cvt.u32.u64 	%r5002, %rd33681;
	shr.u64 	%rd33682, %rd33681, 32;
	and.b64  	%rd33683, %rd33646, 4294967295;
	add.s64 	%rd33684, %rd33682, %rd33683;
	mad.lo.s64 	%rd33685, %rd16, %rd33675, %rd33684;
	shr.u64 	%rd33686, %rd33685, 32;
	and.b64  	%rd33687, %rd33650, 4294967295;
	add.s64 	%rd33688, %rd33686, %rd33687;
	mad.lo.s64 	%rd33689, %rd17, %rd33675, %rd33688;
	shr.u64 	%rd33690, %rd33689, 32;
	and.b64  	%rd33691, %rd33654, 4294967295;
	add.s64 	%rd33692, %rd33690, %rd33691;
	mad.lo.s64 	%rd33693, %rd18, %rd33675, %rd33692;
	shr.u64 	%rd33694, %rd33693, 32;
	and.b64  	%rd33695, %rd33658, 4294967295;
	add.s64 	%rd33696, %rd33694, %rd33695;
	mad.lo.s64 	%rd33697, %rd19, %rd33675, %rd33696;
	shr.u64 	%rd33698, %rd33697, 32;
	and.b64  	%rd33699, %rd33662, 4294967295;
	add.s64 	%rd33700, %rd33698, %rd33699;
	mad.lo.s64 	%rd33701, %rd20, %rd33675, %rd33700;
	shr.u64 	%rd33702, %rd33701, 32;
	and.b64  	%rd33703, %rd33665, 4294967295;
	add.s64 	%rd33704, %rd33702, %rd33703;
	mad.lo.s64 	%rd33705, %rd21, %rd33675, %rd33704;
	shr.u64 	%rd33706, %rd33705, 32;
	and.b64  	%rd33707, %rd33668, 4294967295;
	add.s64 	%rd33708, %rd33706, %rd33707;
	shr.u64 	%rd33709, %rd33708, 32;
	and.b64  	%rd33710, %rd33671, 4294967295;
	add.s64 	%rd33711, %rd33709, %rd33710;
	shr.u64 	%rd33712, %rd33711, 32;
	and.b64  	%rd33713, %rd33674, 4294967295;
	add.s64 	%rd33714, %rd33712, %rd33713;
	{ .reg .b32 tmp; mov.b64 {tmp, %r5003}, %rd33714; }
	add.s32 	%r5004, %r5000, %r5003;
	mul.lo.s32 	%r5005, %r86, %r5002;
	cvt.u64.u32 	%rd33715, %r5005;
	and.b64  	%rd33716, %rd33681, 4294967295;
	mad.lo.s64 	%rd33717, %rd14, %rd33715, %rd33716;
	shr.u64 	%rd33718, %rd33717, 32;
	and.b64  	%rd33719, %rd33685, 4294967295;
	add.s64 	%rd33720, %rd33718, %rd33719;
	mad.lo.s64 	%rd33721, %rd15, %rd33715, %rd33720;
	cvt.u32.u64 	%r5006, %rd33721;
	shr.u64 	%rd33722, %rd33721, 32;
	and.b64  	%rd33723, %rd33689, 4294967295;
	add.s64 	%rd33724, %rd33722, %rd33723;
	mad.lo.s64 	%rd33725, %rd16, %rd33715, %rd33724;
	shr.u64 	%rd33726, %rd33725, 32;
	and.b64  	%rd33727, %rd33693, 4294967295;
	add.s64 	%rd33728, %rd33726, %rd33727;
	mad.lo.s64 	%rd33729, %rd17, %rd33715, %rd33728;
	shr.u64 	%rd33730, %rd33729, 32;
	and.b64  	%rd33731, %rd33697, 4294967295;
	add.s64 	%rd33732, %rd33730, %rd33731;
	mad.lo.s64 	%rd33733, %rd18, %rd33715, %rd33732;
	shr.u64 	%rd33734, %rd33733, 32;
	and.b64  	%rd33735, %rd33701, 4294967295;
	add.s64 	%rd33736, %rd33734, %rd33735;
	mad.lo.s64 	%rd33737, %rd19, %rd33715, %rd33736;
	shr.u64 	%rd33738, %rd33737, 32;
	and.b64  	%rd33739, %rd33705, 4294967295;
	add.s64 	%rd33740, %rd33738, %rd33739;
	mad.lo.s64 	%rd33741, %rd20, %rd33715, %rd33740;
	shr.u64 	%rd33742, %rd33741, 32;
	and.b64  	%rd33743, %rd33708, 4294967295;
	add.s64 	%rd33744, %rd33742, %rd33743;
	mad.lo.s64 	%rd33745, %rd21, %rd33715, %rd33744;
	shr.u64 	%rd33746, %rd33745, 32;
	and.b64  	%rd33747, %rd33711, 4294967295;
	add.s64 	%rd33748, %rd33746, %rd33747;
	shr.u64 	%rd33749, %rd33748, 32;
	and.b64  	%rd33750, %rd33714, 4294967295;
	add.s64 	%rd33751, %rd33749, %rd33750;
	{ .reg .b32 tmp; mov.b64 {tmp, %r5007}, %rd33751; }
	add.s32 	%r5008, %r5004, %r5007;
	mul.lo.s32 	%r5009, %r86, %r5006;
	cvt.u64.u32 	%rd33752, %r5009;
	and.b64  	%rd33753, %rd33721, 4294967295;
	mad.lo.s64 	%rd33754, %rd14, %rd33752, %rd33753;
	shr.u64 	%rd33755, %rd33754, 32;
	and.b64  	%rd33756, %rd33725, 4294967295;
	add.s64 	%rd33757, %rd33755, %rd33756;
	mad.lo.s64 	%rd33758, %rd15, %rd33752, %rd33757;
	cvt.u32.u64 	%r5010, %rd33758;
	shr.u64 	%rd33759, %rd33758, 32;
	and.b64  	%rd33760, %rd33729, 4294967295;
	add.s64 	%rd33761, %rd33759, %rd33760;
	mad.lo.s64 	%rd33762, %rd16, %rd33752, %rd33761;
	shr.u64 	%rd33763, %rd33762, 32;
	and.b64  	%rd33764, %rd33733, 4294967295;
	add.s64 	%rd33765, %rd33763, %rd33764;
	mad.lo.s64 	%rd33766, %rd17, %rd33752, %rd33765;
	shr.u64 	%rd33767, %rd33766, 32;
	and.b64  	%rd33768, %rd33737, 4294967295;
	add.s64 	%rd33769, %rd33767, %rd33768;
	mad.lo.s64 	%rd33770, %rd18, %rd33752, %rd33769;
	shr.u64 	%rd33771, %rd33770, 32;
	and.b64  	%rd33772, %rd33741, 4294967295;
	add.s64 	%rd33773, %rd33771, %rd33772;
	mad.lo.s64 	%rd33774, %rd19, %rd33752, %rd33773;
	shr.u64 	%rd33775, %rd33774, 32;
	and.b64  	%rd33776, %rd33745, 4294967295;
	add.s64 	%rd33777, %rd33775, %rd33776;
	mad.lo.s64 	%rd33778, %rd20, %rd33752, %rd33777;
	shr.u64 	%rd33779, %rd33778, 32;
	and.b64  	%rd33780, %rd33748, 4294967295;
	add.s64 	%rd33781, %rd33779, %rd33780;
	mad.lo.s64 	%rd33782, %rd21, %rd33752, %rd33781;
	shr.u64 	%rd33783, %rd33782, 32;
	and.b64  	%rd33784, %rd33751, 4294967295;
	add.s64 	%rd33785, %rd33783, %rd33784;
	{ .reg .b32 tmp; mov.b64 {tmp, %r5011}, %rd33785; }
	add.s32 	%r5012, %r5008, %r5011;
	mul.lo.s32 	%r5013, %r86, %r5010;
	cvt.u64.u32 	%rd33786, %r5013;
	and.b64  	%rd33787, %rd33758, 4294967295;
	mad.lo.s64 	%rd33788, %rd14, %rd33786, %rd33787;
	shr.u64 	%rd33789, %rd33788, 32;
	and.b64  	%rd33790, %rd33762, 4294967295;
	add.s64 	%rd33791, %rd33789, %rd33790;
	mad.lo.s64 	%rd47264, %rd15, %rd33786, %rd33791;
	shr.u64 	%rd33792, %rd47264, 32;
	and.b64  	%rd33793, %rd33766, 4294967295;
	add.s64 	%rd33794, %rd33792, %rd33793;
	mad.lo.s64 	%rd47263, %rd16, %rd33786, %rd33794;
	cvt.u32.u64 	%r455, %rd47263;
	shr.u64 	%rd33795, %rd47263, 32;
	and.b64  	%rd33796, %rd33770, 4294967295;
	add.s64 	%rd33797, %rd33795, %rd33796;
	mad.lo.s64 	%rd47262, %rd17, %rd33786, %rd33797;
	cvt.u32.u64 	%r456, %rd47262;
	shr.u64 	%rd33798, %rd47262, 32;
	and.b64  	%rd33799, %rd33774, 4294967295;
	add.s64 	%rd33800, %rd33798, %rd33799;
	mad.lo.s64 	%rd47261, %rd18, %rd33786, %rd33800;
	cvt.u32.u64 	%r457, %rd47261;
	shr.u64 	%rd33801, %rd47261, 32;
	and.b64  	%rd33802, %rd33778, 4294967295;
	add.s64 	%rd33803, %rd33801, %rd33802;
	mad.lo.s64 	%rd47260, %rd19, %rd33786, %rd33803;
	cvt.u32.u64 	%r458, %rd47260;
	shr.u64 	%rd33804, %rd47260, 32;
	and.b64  	%rd33805, %rd33782, 4294967295;
	add.s64 	%rd33806, %rd33804, %rd33805;
	mad.lo.s64 	%rd47259, %rd20, %rd33786, %rd33806;
	cvt.u32.u64 	%r459, %rd47259;
	shr.u64 	%rd33807, %rd47259, 32;
	and.b64  	%rd33808, %rd33785, 4294967295;
	add.s64 	%rd33809, %rd33807, %rd33808;
	mad.lo.s64 	%rd47258, %rd21, %rd33786, %rd33809;
	cvt.u32.u64 	%r460, %rd47258;
	{ .reg .b32 tmp; mov.b64 {tmp, %r5014}, %rd47258; }
	add.s32 	%r6489, %r5012, %r5014;
	setp.gt.u32 	%p1441, %r6489, %r4982;
	@%p1441 bra 	$L__BB4_461;
	cvt.u32.u64 	%r5015, %rd21;
	setp.lt.u32 	%p1442, %r6489, %r5015;
	@%p1442 bra 	$L__BB4_462;
	cvt.u32.u64 	%r5016, %rd20;
	setp.lt.u32 	%p1443, %r5016, %r460;
	@%p1443 bra 	$L__BB4_461;
	cvt.u32.u64 	%r5017, %rd20;
	setp.gt.u32 	%p1444, %r5017, %r460;
	@%p1444 bra 	$L__BB4_462;
	cvt.u32.u64 	%r5018, %rd19;
	setp.lt.u32 	%p1445, %r5018, %r459;
	@%p1445 bra 	$L__BB4_461;
	cvt.u32.u64 	%r5019, %rd19;
	setp.gt.u32 	%p1446, %r5019, %r459;
	@%p1446 bra 	$L__BB4_462;
	cvt.u32.u64 	%r5020, %rd18;
	setp.lt.u32 	%p1447, %r5020, %r458;
	@%p1447 bra 	$L__BB4_461;
	cvt.u32.u64 	%r5021, %rd18;
	setp.gt.u32 	%p1448, %r5021, %r458;
	@%p1448 bra 	$L__BB4_462;
	cvt.u32.u64 	%r5022, %rd17;
	setp.lt.u32 	%p1449, %r5022, %r457;
	@%p1449 bra 	$L__BB4_461;
	cvt.u32.u64 	%r5023, %rd17;
	setp.gt.u32 	%p1450, %r5023, %r457;
	@%p1450 bra 	$L__BB4_462;
	cvt.u32.u64 	%r5024, %rd16;
	setp.lt.u32 	%p1451, %r5024, %r456;
	@%p1451 bra 	$L__BB4_461;
	cvt.u32.u64 	%r5025, %rd16;
	setp.gt.u32 	%p1452, %r5025, %r456;
	@%p1452 bra 	$L__BB4_462;
	cvt.u32.u64 	%r5026, %rd15;
	setp.lt.u32 	%p1453, %r5026, %r455;
	@%p1453 bra 	$L__BB4_461;
	cvt.u32.u64 	%r5027, %rd15;
	cvt.u32.u64 	%r5028, %rd14;
	setp.gt.u32 	%p1454, %r5027, %r455;
	cvt.u32.u64 	%r5029, %rd47264;
	setp.gt.u32 	%p1455, %r5028, %r5029;
	or.pred  	%p1456, %p1454, %p1455;
	@%p1456 bra 	$L__BB4_462;
$L__BB4_461:
	cvt.u32.u64 	%r5030, %rd21;
	and.b64  	%rd33811, %rd47264, 4294967295;
	sub.s64 	%rd47264, %rd33811, %rd14;
	shr.u64 	%rd33812, %rd47264, 63;
	and.b64  	%rd33813, %rd47263, 4294967295;
	add.s64 	%rd33814, %rd33812, %rd15;
	sub.s64 	%rd47263, %rd33813, %rd33814;
	shr.u64 	%rd33815, %rd47263, 63;
	and.b64  	%rd33816, %rd47262, 4294967295;
	add.s64 	%rd33817, %rd33815, %rd16;
	sub.s64 	%rd47262, %rd33816, %rd33817;
	shr.u64 	%rd33818, %rd47262, 63;
	and.b64  	%rd33819, %rd47261, 4294967295;
	add.s64 	%rd33820, %rd33818, %rd17;
	sub.s64 	%rd47261, %rd33819, %rd33820;
	shr.u64 	%rd33821, %rd47261, 63;
	and.b64  	%rd33822, %rd47260, 4294967295;
	add.s64 	%rd33823, %rd33821, %rd18;
	sub.s64 	%rd47260, %rd33822, %rd33823;
	shr.u64 	%rd33824, %rd47260, 63;
	and.b64  	%rd33825, %rd47259, 4294967295;
	add.s64 	%rd33826, %rd33824, %rd19;
	sub.s64 	%rd47259, %rd33825, %rd33826;
	shr.u64 	%rd33827, %rd47259, 63;
	and.b64  	%rd33828, %rd47258, 4294967295;
	add.s64 	%rd33829, %rd33827, %rd20;
	sub.s64 	%rd47258, %rd33828, %rd33829;
	shr.u64 	%rd33830, %rd47258, 63;
	cvt.u32.u64 	%r5031, %rd33830;
	add.s32 	%r5032, %r5030, %r5031;
	sub.s32 	%r6489, %r6489, %r5032;
$L__BB4_462:
	cvt.u32.u64 	%r5033, %rd21;
	shl.b32 	%r6490, %r6459, 1;
	shr.u32 	%r5034, %r6459, 31;
	cvt.u64.u32 	%rd33832, %r5034;
	shl.b64 	%rd33833, %rd47118, 1;
	and.b64  	%rd33834, %rd33833, 8589934590;
	or.b64  	%rd47271, %rd33834, %rd33832;
	cvt.u32.u64 	%r465, %rd47271;
	shr.u64 	%rd33835, %rd33834, 32;
	shl.b64 	%rd33836, %rd47117, 1;
	and.b64  	%rd33837, %rd33836, 8589934590;
	or.b64  	%rd47270, %rd33835, %rd33837;
	cvt.u32.u64 	%r466, %rd47270;
	shr.u64 	%rd33838, %rd33837, 32;
	shl.b64 	%rd33839, %rd47116, 1;
	and.b64  	%rd33840, %rd33839, 8589934590;
	or.b64  	%rd47269, %rd33838, %rd33840;
	cvt.u32.u64 	%r467, %rd47269;
	shr.u64 	%rd33841, %rd33840, 32;
	shl.b64 	%rd33842, %rd47115, 1;
	and.b64  	%rd33843, %rd33842, 8589934590;
	or.b64  	%rd47268, %rd33841, %rd33843;
	cvt.u32.u64 	%r468, %rd47268;
	shr.u64 	%rd33844, %rd33843, 32;
	shl.b64 	%rd33845, %rd47114, 1;
	and.b64  	%rd33846, %rd33845, 8589934590;
	or.b64  	%rd47267, %rd33844, %rd33846;
	cvt.u32.u64 	%r469, %rd47267;
	shr.u64 	%rd33847, %rd33846, 32;
	shl.b64 	%rd33848, %rd47113, 1;
	and.b64  	%rd33849, %rd33848, 8589934590;
	or.b64  	%rd47266, %rd33847, %rd33849;
	cvt.u32.u64 	%r470, %rd47266;
	shr.u64 	%rd33850, %rd33849, 32;
	mul.wide.u32 	%rd33851, %r6458, 2;
	add.s64 	%rd47265, %rd33850, %rd33851;
	cvt.u32.u64 	%r471, %rd47265;
	setp.gt.u64 	%p1457, %rd47265, 4294967295;
	setp.lt.u32 	%p1458, %r5033, %r471;
	or.pred  	%p1459, %p1457, %p1458;
	@%p1459 bra 	$L__BB4_476;
	cvt.u32.u64 	%r5035, %rd21;
	setp.gt.u32 	%p1460, %r5035, %r471;
	@%p1460 bra 	$L__BB4_477;
	cvt.u32.u64 	%r5036, %rd20;
	setp.lt.u32 	%p1461, %r5036, %r470;
	@%p1461 bra 	$L__BB4_476;
	cvt.u32.u64 	%r5037, %rd20;
	setp.gt.u32 	%p1462, %r5037, %r470;
	@%p1462 bra 	$L__BB4_477;
	cvt.u32.u64 	%r5038, %rd19;
	setp.lt.u32 	%p1463, %r5038, %r469;
	@%p1463 bra 	$L__BB4_476;
	cvt.u32.u64 	%r5039, %rd19;
	setp.gt.u32 	%p1464, %r5039, %r469;
	@%p1464 bra 	$L__BB4_477;
	cvt.u32.u64 	%r5040, %rd18;
	setp.lt.u32 	%p1465, %r5040, %r468;
	@%p1465 bra 	$L__BB4_476;
	cvt.u32.u64 	%r5041, %rd18;
	setp.gt.u32 	%p1466, %r5041, %r468;
	@%p1466 bra 	$L__BB4_477;
	cvt.u32.u64 	%r5042, %rd17;
	setp.lt.u32 	%p1467, %r5042, %r467;
	@%p1467 bra 	$L__BB4_476;
	cvt.u32.u64 	%r5043, %rd17;
	setp.gt.u32 	%p1468, %r5043, %r467;
	@%p1468 bra 	$L__BB4_477;
	cvt.u32.u64 	%r5044, %rd16;
	setp.lt.u32 	%p1469, %r5044, %r466;
	@%p1469 bra 	$L__BB4_476;
	cvt.u32.u64 	%r5045, %rd16;
	setp.gt.u32 	%p1470, %r5045, %r466;
	@%p1470 bra 	$L__BB4_477;
	cvt.u32.u64 	%r5046, %rd15;
	setp.lt.u32 	%p1471, %r5046, %r465;
	@%p1471 bra 	$L__BB4_476;
	cvt.u32.u64 	%r5047, %rd15;
	cvt.u32.u64 	%r5048, %rd14;
	setp.gt.u32 	%p1472, %r5047, %r465;
	setp.lt.u32 	%p1473, %r6490, %r5048;
	or.pred  	%p1474, %p1472, %p1473;
	@%p1474 bra 	$L__BB4_477;
$L__BB4_476:
	cvt.u64.u32 	%rd33854, %r6490;
	sub.s64 	%rd33855, %rd33854, %rd14;
	shr.u64 	%rd33856, %rd33855, 63;
	cvt.u32.u64 	%r6490, %rd33855;
	and.b64  	%rd33857, %rd47271, 4294967295;
	add.s64 	%rd33858, %rd33856, %rd15;
	sub.s64 	%rd47271, %rd33857, %rd33858;
	shr.u64 	%rd33859, %rd47271, 63;
	and.b64  	%rd33860, %rd47270, 4294967295;
	add.s64 	%rd33861, %rd33859, %rd16;
	sub.s64 	%rd47270, %rd33860, %rd33861;
	shr.u64 	%rd33862, %rd47270, 63;
	and.b64  	%rd33863, %rd47269, 4294967295;
	add.s64 	%rd33864, %rd33862, %rd17;
	sub.s64 	%rd47269, %rd33863, %rd33864;
	shr.u64 	%rd33865, %rd47269, 63;
	and.b64  	%rd33866, %rd47268, 4294967295;
	add.s64 	%rd33867, %rd33865, %rd18;
	sub.s64 	%rd47268, %rd33866, %rd33867;
	shr.u64 	%rd33868, %rd47268, 63;
	and.b64  	%rd33869, %rd47267, 4294967295;
	add.s64 	%rd33870, %rd33868, %rd19;
	sub.s64 	%rd47267, %rd33869, %rd33870;
	shr.u64 	%rd33871, %rd47267, 63;
	and.b64  	%rd33872, %rd47266, 4294967295;
	add.s64 	%rd33873, %rd33871, %rd20;
	sub.s64 	%rd47266, %rd33872, %rd33873;
	shr.u64 	%rd33874, %rd47266, 63;
	and.b64  	%rd33875, %rd47265, 4294967295;
	add.s64 	%rd33876, %rd33874, %rd21;
	sub.s64 	%rd47265, %rd33875, %rd33876;
$L__BB4_477:
	cvt.u32.u64 	%r5049, %rd21;
	cvt.u64.u32 	%rd807, %r6490;
	mul.wide.u32 	%rd33877, %r6490, %r6490;
	cvt.u32.u64 	%r5050, %rd33877;
	shr.u64 	%rd33878, %rd33877, 32;
	and.b64  	%rd808, %rd47271, 4294967295;
	mul.lo.s64 	%rd33879, %rd808, %rd807;
	add.s64 	%rd33880, %rd33878, %rd33879;
	shr.u64 	%rd33881, %rd33880, 32;
	and.b64  	%rd809, %rd47270, 4294967295;
	mul.lo.s64 	%rd33882, %rd809, %rd807;
	add.s64 	%rd33883, %rd33881, %rd33882;
	shr.u64 	%rd33884, %rd33883, 32;
	and.b64  	%rd810, %rd47269, 4294967295;
	mul.lo.s64 	%rd33885, %rd810, %rd807;
	add.s64 	%rd33886, %rd33884, %rd33885;
	shr.u64 	%rd33887, %rd33886, 32;
	and.b64  	%rd811, %rd47268, 4294967295;
	mul.lo.s64 	%rd33888, %rd811, %rd807;
	add.s64 	%rd33889, %rd33887, %rd33888;
	shr.u64 	%rd33890, %rd33889, 32;
	and.b64  	%rd812, %rd47267, 4294967295;
	mul.lo.s64 	%rd33891, %rd812, %rd807;
	add.s64 	%rd33892, %rd33890, %rd33891;
	shr.u64 	%rd33893, %rd33892, 32;
	and.b64  	%rd813, %rd47266, 4294967295;
	mul.lo.s64 	%rd33894, %rd813, %rd807;
	add.s64 	%rd33895, %rd33893, %rd33894;
	shr.u64 	%rd33896, %rd33895, 32;
	and.b64  	%rd814, %rd47265, 4294967295;
	mul.lo.s64 	%rd33897, %rd814, %rd807;
	add.s64 	%rd33898, %rd33896, %rd33897;
	shr.u64 	%rd33899, %rd33898, 32;
	and.b64  	%rd33900, %rd33880, 4294967295;
	add.s64 	%rd33901, %rd33879, %rd33900;
	shr.u64 	%rd33902, %rd33901, 32;
	and.b64  	%rd33903, %rd33883, 4294967295;
	add.s64 	%rd33904, %rd33902, %rd33903;
	mad.lo.s64 	%rd33905, %rd808, %rd808, %rd33904;
	shr.u64 	%rd33906, %rd33905, 32;
	mul.lo.s64 	%rd33907, %rd809, %rd808;
	and.b64  	%rd33908, %rd33886, 4294967295;
	add.s64 	%rd33909, %rd33906, %rd33908;
	add.s64 	%rd33910, %rd33909, %rd33907;
	shr.u64 	%rd33911, %rd33910, 32;
	mul.lo.s64 	%rd33912, %rd810, %rd808;
	and.b64  	%rd33913, %rd33889, 4294967295;
	add.s64 	%rd33914, %rd33911, %rd33913;
	add.s64 	%rd33915, %rd33914, %rd33912;
	shr.u64 	%rd33916, %rd33915, 32;
	mul.lo.s64 	%rd33917, %rd811, %rd808;
	and.b64  	%rd33918, %rd33892, 4294967295;
	add.s64 	%rd33919, %rd33916, %rd33918;
	add.s64 	%rd33920, %rd33919, %rd33917;
	shr.u64 	%rd33921, %rd33920, 32;
	mul.lo.s64 	%rd33922, %rd812, %rd808;
	and.b64  	%rd33923, %rd33895, 4294967295;
	add.s64 	%rd33924, %rd33921, %rd33923;
	add.s64 	%rd33925, %rd33924, %rd33922;
	shr.u64 	%rd33926, %rd33925, 32;
	mul.lo.s64 	%rd33927, %rd813, %rd808;
	and.b64  	%rd33928, %rd33898, 4294967295;
	add.s64 	%rd33929, %rd33926, %rd33928;
	add.s64 	%rd33930, %rd33929, %rd33927;
	shr.u64 	%rd33931, %rd33930, 32;
	mul.lo.s64 	%rd33932, %rd814, %rd808;
	add.s64 	%rd33933, %rd33931, %rd33899;
	add.s64 	%rd33934, %rd33933, %rd33932;
	shr.u64 	%rd33935, %rd33934, 32;
	and.b64  	%rd33936, %rd33905, 4294967295;
	add.s64 	%rd33937, %rd33882, %rd33936;
	shr.u64 	%rd33938, %rd33937, 32;
	and.b64  	%rd33939, %rd33910, 4294967295;
	add.s64 	%rd33940, %rd33938, %rd33939;
	add.s64 	%rd33941, %rd33940, %rd33907;
	shr.u64 	%rd33942, %rd33941, 32;
	and.b64  	%rd33943, %rd33915, 4294967295;
	add.s64 	%rd33944, %rd33942, %rd33943;
	mad.lo.s64 	%rd33945, %rd809, %rd809, %rd33944;
	shr.u64 	%rd33946, %rd33945, 32;
	mul.lo.s64 	%rd33947, %rd810, %rd809;
	and.b64  	%rd33948, %rd33920, 4294967295;
	add.s64 	%rd33949, %rd33946, %rd33948;
	add.s64 	%rd33950, %rd33949, %rd33947;
	shr.u64 	%rd33951, %rd33950, 32;
	mul.lo.s64 	%rd33952, %rd811, %rd809;
	and.b64  	%rd33953, %rd33925, 4294967295;
	add.s64 	%rd33954, %rd33951, %rd33953;
	add.s64 	%rd33955, %rd33954, %rd33952;
	shr.u64 	%rd33956, %rd33955, 32;
	mul.lo.s64 	%rd33957, %rd812, %rd809;
	and.b64  	%rd33958, %rd33930, 4294967295;
	add.s64 	%rd33959, %rd33956, %rd33958;
	add.s64 	%rd33960, %rd33959, %rd33957;
	shr.u64 	%rd33961, %rd33960, 32;
	mul.lo.s64 	%rd33962, %rd813, %rd809;
	and.b64  	%rd33963, %rd33934, 4294967295;
	add.s64 	%rd33964, %rd33961, %rd33963;
	add.s64 	%rd33965, %rd33964, %rd33962;
	shr.u64 	%rd33966, %rd33965, 32;
	mul.lo.s64 	%rd33967, %rd814, %rd809;
	add.s64 	%rd33968, %rd33966, %rd33935;
	add.s64 	%rd33969, %rd33968, %rd33967;
	shr.u64 	%rd33970, %rd33969, 32;
	and.b64  	%rd33971, %rd33941, 4294967295;
	add.s64 	%rd33972, %rd33885, %rd33971;
	shr.u64 	%rd33973, %rd33972, 32;
	and.b64  	%rd33974, %rd33945, 4294967295;
	add.s64 	%rd33975, %rd33973, %rd33974;
	add.s64 	%rd33976, %rd33975, %rd33912;
	shr.u64 	%rd33977, %rd33976, 32;
	and.b64  	%rd33978, %rd33950, 4294967295;
	add.s64 	%rd33979, %rd33977, %rd33978;
	add.s64 	%rd33980, %rd33979, %rd33947;
	shr.u64 	%rd33981, %rd33980, 32;
	and.b64  	%rd33982, %rd33955, 4294967295;
	add.s64 	%rd33983, %rd33981, %rd33982;
	mad.lo.s64 	%rd33984, %rd810, %rd810, %rd33983;
	shr.u64 	%rd33985, %rd33984, 32;
	mul.lo.s64 	%rd33986, %rd811, %rd810;
	and.b64  	%rd33987, %rd33960, 4294967295;
	add.s64 	%rd33988, %rd33985, %rd33987;
	add.s64 	%rd33989, %rd33988, %rd33986;
	shr.u64 	%rd33990, %rd33989, 32;
	mul.lo.s64 	%rd33991, %rd812, %rd810;
	and.b64  	%rd33992, %rd33965, 4294967295;
	add.s64 	%rd33993, %rd33990, %rd33992;
	add.s64 	%rd33994, %rd33993, %rd33991;
	shr.u64 	%rd33995, %rd33994, 32;
	mul.lo.s64 	%rd33996, %rd813, %rd810;
	and.b64  	%rd33997, %rd33969, 4294967295;
	add.s64 	%rd33998, %rd33995, %rd33997;
	add.s64 	%rd33999, %rd33998, %rd33996;
	shr.u64 	%rd34000, %rd33999, 32;
	mul.lo.s64 	%rd34001, %rd814, %rd810;
	add.s64 	%rd34002, %rd34000, %rd33970;
	add.s64 	%rd34003, %rd34002, %rd34001;
	shr.u64 	%rd34004, %rd34003, 32;
	and.b64  	%rd34005, %rd33976, 4294967295;
	add.s64 	%rd34006, %rd33888, %rd34005;
	shr.u64 	%rd34007, %rd34006, 32;
	and.b64  	%rd34008, %rd33980, 4294967295;
	add.s64 	%rd34009, %rd34007, %rd34008;
	add.s64 	%rd34010, %rd34009, %rd33917;
	shr.u64 	%rd34011, %rd34010, 32;
	and.b64  	%rd34012, %rd33984, 4294967295;
	add.s64 	%rd34013, %rd34011, %rd34012;
	add.s64 	%rd34014, %rd34013, %rd33952;
	shr.u64 	%rd34015, %rd34014, 32;
	and.b64  	%rd34016, %rd33989, 4294967295;
	add.s64 	%rd34017, %rd34015, %rd34016;
	add.s64 	%rd34018, %rd34017, %rd33986;
	shr.u64 	%rd34019, %rd34018, 32;
	and.b64  	%rd34020, %rd33994, 4294967295;
	add.s64 	%rd34021, %rd34019, %rd34020;
	mad.lo.s64 	%rd34022, %rd811, %rd811, %rd34021;
	shr.u64 	%rd34023, %rd34022, 32;
	mul.lo.s64 	%rd34024, %rd812, %rd811;
	and.b64  	%rd34025, %rd33999, 4294967295;
	add.s64 	%rd34026, %rd34023, %rd34025;
	add.s64 	%rd34027, %rd34026, %rd34024;
	shr.u64 	%rd34028, %rd34027, 32;
	mul.lo.s64 	%rd34029, %rd813, %rd811;
	and.b64  	%rd34030, %rd34003, 4294967295;
	add.s64 	%rd34031, %rd34028, %rd34030;
	add.s64 	%rd34032, %rd34031, %rd34029;
	shr.u64 	%rd34033, %rd34032, 32;
	mul.lo.s64 	%rd34034, %rd814, %rd811;
	add.s64 	%rd34035, %rd34033, %rd34004;
	add.s64 	%rd34036, %rd34035, %rd34034;
	shr.u64 	%rd34037, %rd34036, 32;
	and.b64  	%rd34038, %rd34010, 4294967295;
	add.s64 	%rd34039, %rd33891, %rd34038;
	shr.u64 	%rd34040, %rd34039, 32;
	and.b64  	%rd34041, %rd34014, 4294967295;
	add.s64 	%rd34042, %rd34040, %rd34041;
	add.s64 	%rd34043, %rd34042, %rd33922;
	shr.u64 	%rd34044, %rd34043, 32;
	and.b64  	%rd34045, %rd34018, 4294967295;
	add.s64 	%rd34046, %rd34044, %rd34045;
	add.s64 	%rd34047, %rd34046, %rd33957;
	shr.u64 	%rd34048, %rd34047, 32;
	and.b64  	%rd34049, %rd34022, 4294967295;
	add.s64 	%rd34050, %rd34048, %rd34049;
	add.s64 	%rd34051, %rd34050, %rd33991;
	shr.u64 	%rd34052, %rd34051, 32;
	and.b64  	%rd34053, %rd34027, 4294967295;
	add.s64 	%rd34054, %rd34052, %rd34053;
	add.s64 	%rd34055, %rd34054, %rd34024;
	shr.u64 	%rd34056, %rd34055, 32;
	and.b64  	%rd34057, %rd34032, 4294967295;
	add.s64 	%rd34058, %rd34056, %rd34057;
	mad.lo.s64 	%rd34059, %rd812, %rd812, %rd34058;
	shr.u64 	%rd34060, %rd34059, 32;
	mul.lo.s64 	%rd34061, %rd813, %rd812;
	and.b64  	%rd34062, %rd34036, 4294967295;
	add.s64 	%rd34063, %rd34060, %rd34062;
	add.s64 	%rd34064, %rd34063, %rd34061;
	shr.u64 	%rd34065, %rd34064, 32;
	mul.lo.s64 	%rd34066, %rd814, %rd812;
	add.s64 	%rd34067, %rd34065, %rd34037;
	add.s64 	%rd34068, %rd34067, %rd34066;
	shr.u64 	%rd34069, %rd34068, 32;
	and.b64  	%rd34070, %rd34043, 4294967295;
	add.s64 	%rd34071, %rd33894, %rd34070;
	shr.u64 	%rd34072, %rd34071, 32;
	and.b64  	%rd34073, %rd34047, 4294967295;
	add.s64 	%rd34074, %rd34072, %rd34073;
	add.s64 	%rd34075, %rd34074, %rd33927;
	shr.u64 	%rd34076, %rd34075, 32;
	and.b64  	%rd34077, %rd34051, 4294967295;
	add.s64 	%rd34078, %rd34076, %rd34077;
	add.s64 	%rd34079, %rd34078, %rd33962;
	shr.u64 	%rd34080, %rd34079, 32;
	and.b64  	%rd34081, %rd34055, 4294967295;
	add.s64 	%rd34082, %rd34080, %rd34081;
	add.s64 	%rd34083, %rd34082, %rd33996;
	shr.u64 	%rd34084, %rd34083, 32;
	and.b64  	%rd34085, %rd34059, 4294967295;
	add.s64 	%rd34086, %rd34084, %rd34085;
	add.s64 	%rd34087, %rd34086, %rd34029;
	shr.u64 	%rd34088, %rd34087, 32;
	and.b64  	%rd34089, %rd34064, 4294967295;
	add.s64 	%rd34090, %rd34088, %rd34089;
	add.s64 	%rd34091, %rd34090, %rd34061;
	shr.u64 	%rd34092, %rd34091, 32;
	and.b64  	%rd34093, %rd34068, 4294967295;
	add.s64 	%rd34094, %rd34092, %rd34093;
	mad.lo.s64 	%rd34095, %rd813, %rd813, %rd34094;
	shr.u64 	%rd34096, %rd34095, 32;
	mul.lo.s64 	%rd34097, %rd814, %rd813;
	add.s64 	%rd34098, %rd34096, %rd34069;
	add.s64 	%rd34099, %rd34098, %rd34097;
	shr.u64 	%rd34100, %rd34099, 32;
	and.b64  	%rd34101, %rd34075, 4294967295;
	add.s64 	%rd34102, %rd33897, %rd34101;
	shr.u64 	%rd34103, %rd34102, 32;
	and.b64  	%rd34104, %rd34079, 4294967295;
	add.s64 	%rd34105, %rd34103, %rd34104;
	add.s64 	%rd34106, %rd34105, %rd33932;
	shr.u64 	%rd34107, %rd34106, 32;
	and.b64  	%rd34108, %rd34083, 4294967295;
	add.s64 	%rd34109, %rd34107, %rd34108;
	add.s64 	%rd34110, %rd34109, %rd33967;
	shr.u64 	%rd34111, %rd34110, 32;
	and.b64  	%rd34112, %rd34087, 4294967295;
	add.s64 	%rd34113, %rd34111, %rd34112;
	add.s64 	%rd34114, %rd34113, %rd34001;
	shr.u64 	%rd34115, %rd34114, 32;
	and.b64  	%rd34116, %rd34091, 4294967295;
	add.s64 	%rd34117, %rd34115, %rd34116;
	add.s64 	%rd34118, %rd34117, %rd34034;
	shr.u64 	%rd34119, %rd34118, 32;
	and.b64  	%rd34120, %rd34095, 4294967295;
	add.s64 	%rd34121, %rd34119, %rd34120;
	add.s64 	%rd34122, %rd34121, %rd34066;
	shr.u64 	%rd34123, %rd34122, 32;
	and.b64  	%rd34124, %rd34099, 4294967295;
	add.s64 	%rd34125, %rd34123, %rd34124;
	add.s64 	%rd34126, %rd34125, %rd34097;
	shr.u64 	%rd34127, %rd34126, 32;
	add.s64 	%rd34128, %rd34127, %rd34100;
	mad.lo.s64 	%rd34129, %rd814, %rd814, %rd34128;
	{ .reg .b32 tmp; mov.b64 {tmp, %r5051}, %rd34129; }
	mul.lo.s32 	%r5052, %r86, %r5050;
	cvt.u64.u32 	%rd34130, %r5052;
	and.b64  	%rd34131, %rd33877, 4294967293;
	mad.lo.s64 	%rd34132, %rd14, %rd34130, %rd34131;
	shr.u64 	%rd34133, %rd34132, 32;
	and.b64  	%rd34134, %rd33901, 4294967295;
	add.s64 	%rd34135, %rd34133, %rd34134;
	mad.lo.s64 	%rd34136, %rd15, %rd34130, %rd34135;
	cvt.u32.u64 	%r5053, %rd34136;
	shr.u64 	%rd34137, %rd34136, 32;
	and.b64  	%rd34138, %rd33937, 4294967295;
	add.s64 	%rd34139, %rd34137, %rd34138;
	mad.lo.s64 	%rd34140, %rd16, %rd34130, %rd34139;
	shr.u64 	%rd34141, %rd34140, 32;
	and.b64  	%rd34142, %rd33972, 4294967295;
	add.s64 	%rd34143, %rd34141, %rd34142;
	mad.lo.s64 	%rd34144, %rd17, %rd34130, %rd34143;
	shr.u64 	%rd34145, %rd34144, 32;
	and.b64  	%rd34146, %rd34006, 4294967295;
	add.s64 	%rd34147, %rd34145, %rd34146;
	mad.lo.s64 	%rd34148, %rd18, %rd34130, %rd34147;
	shr.u64 	%rd34149, %rd34148, 32;
	and.b64  	%rd34150, %rd34039, 4294967295;
	add.s64 	%rd34151, %rd34149, %rd34150;
	mad.lo.s64 	%rd34152, %rd19, %rd34130, %rd34151;
	shr.u64 	%rd34153, %rd34152, 32;
	and.b64  	%rd34154, %rd34071, 4294967295;
	add.s64 	%rd34155, %rd34153, %rd34154;
	mad.lo.s64 	%rd34156, %rd20, %rd34130, %rd34155;
	shr.u64 	%rd34157, %rd34156, 32;
	and.b64  	%rd34158, %rd34102, 4294967295;
	add.s64 	%rd34159, %rd34157, %rd34158;
	mad.lo.s64 	%rd34160, %rd21, %rd34130, %rd34159;
	shr.u64 	%rd34161, %rd34160, 32;
	and.b64  	%rd34162, %rd34106, 4294967295;
	add.s64 	%rd34163, %rd34161, %rd34162;
	shr.u64 	%rd34164, %rd34163, 32;
	and.b64  	%rd34165, %rd34110, 4294967295;
	add.s64 	%rd34166, %rd34164, %rd34165;
	shr.u64 	%rd34167, %rd34166, 32;
	and.b64  	%rd34168, %rd34114, 4294967295;
	add.s64 	%rd34169, %rd34167, %rd34168;
	shr.u64 	%rd34170, %rd34169, 32;
	and.b64  	%rd34171, %rd34118, 4294967295;
	add.s64 	%rd34172, %rd34170, %rd34171;
	shr.u64 	%rd34173, %rd34172, 32;
	and.b64  	%rd34174, %rd34122, 4294967295;
	add.s64 	%rd34175, %rd34173, %rd34174;
	shr.u64 	%rd34176, %rd34175, 32;
	and.b64  	%rd34177, %rd34126, 4294967295;
	add.s64 	%rd34178, %rd34176, %rd34177;
	shr.u64 	%rd34179, %rd34178, 32;
	and.b64  	%rd34180, %rd34129, 4294967295;
	add.s64 	%rd34181, %rd34179, %rd34180;
	{ .reg .b32 tmp; mov.b64 {tmp, %r5054}, %rd34181; }
	add.s32 	%r5055, %r5051, %r5054;
	mul.lo.s32 	%r5056, %r86, %r5053;
	cvt.u64.u32 	%rd34182, %r5056;
	and.b64  	%rd34183, %rd34136, 4294967295;
	mad.lo.s64 	%rd34184, %rd14, %rd34182, %rd34183;
	shr.u64 	%rd34185, %rd34184, 32;
	and.b64  	%rd34186, %rd34140, 4294967295;
	add.s64 	%rd34187, %rd34185, %rd34186;
	mad.lo.s64 	%rd34188, %rd15, %rd34182, %rd34187;
	cvt.u32.u64 	%r5057, %rd34188;
	shr.u64 	%rd34189, %rd34188, 32;
	and.b64  	%rd34190, %rd34144, 4294967295;
	add.s64 	%rd34191, %rd34189, %rd34190;
	mad.lo.s64 	%rd34192, %rd16, %rd34182, %rd34191;
	shr.u64 	%rd34193, %rd34192, 32;
	and.b64  	%rd34194, %rd34148, 4294967295;
	add.s64 	%rd34195, %rd34193, %rd34194;
	mad.lo.s64 	%rd34196, %rd17, %rd34182, %rd34195;
	shr.u64 	%rd34197, %rd34196, 32;
	and.b64  	%rd34198, %rd34152, 4294967295;
	add.s64 	%rd34199, %rd34197, %rd34198;
	mad.lo.s64 	%rd34200, %rd18, %rd34182, %rd34199;
	shr.u64 	%rd34201, %rd34200, 32;
	and.b64  	%rd34202, %rd34156, 4294967295;
	add.s64 	%rd34203, %rd34201, %rd34202;
	mad.lo.s64 	%rd34204, %rd19, %rd34182, %rd34203;
	shr.u64 	%rd34205, %rd34204, 32;
	and.b64  	%rd34206, %rd34160, 4294967295;
	add.s64 	%rd34207, %rd34205, %rd34206;
	mad.lo.s64 	%rd34208, %rd20, %rd34182, %rd34207;
	shr.u64 	%rd34209, %rd34208, 32;
	and.b64  	%rd34210, %rd34163, 4294967295;
	add.s64 	%rd34211, %rd34209, %rd34210;
	mad.lo.s64 	%rd34212, %rd21, %rd34182, %rd34211;
	shr.u64 	%rd34213, %rd34212, 32;
	and.b64  	%rd34214, %rd34166, 4294967295;
	add.s64 	%rd34215, %rd34213, %rd34214;
	shr.u64 	%rd34216, %rd34215, 32;
	and.b64  	%rd34217, %rd34169, 4294967295;
	add.s64 	%rd34218, %rd34216, %rd34217;
	shr.u64 	%rd34219, %rd34218, 32;
	and.b64  	%rd34220, %rd34172, 4294967295;
	add.s64 	%rd34221, %rd34219, %rd34220;
	shr.u64 	%rd34222, %rd34221, 32;
	and.b64  	%rd34223, %rd34175, 4294967295;
	add.s64 	%rd34224, %rd34222, %rd34223;
	shr.u64 	%rd34225, %rd34224, 32;
	and.b64  	%rd34226, %rd34178, 4294967295;
	add.s64 	%rd34227, %rd34225, %rd34226;
	shr.u64 	%rd34228, %rd34227, 32;
	and.b64  	%rd34229, %rd34181, 4294967295;
	add.s64 	%rd34230, %rd34228, %rd34229;
	{ .reg .b32 tmp; mov.b64 {tmp, %r5058}, %rd34230; }
	add.s32 	%r5059, %r5055, %r5058;
	mul.lo.s32 	%r5060, %r86, %r5057;
	cvt.u64.u32 	%rd34231, %r5060;
	and.b64  	%rd34232, %rd34188, 4294967295;
	mad.lo.s64 	%rd34233, %rd14, %rd34231, %rd34232;
	shr.u64 	%rd34234, %rd34233, 32;
	and.b64  	%rd34235, %rd34192, 4294967295;
	add.s64 	%rd34236, %rd34234, %rd34235;
	mad.lo.s64 	%rd34237, %rd15, %rd34231, %rd34236;
	cvt.u32.u64 	%r5061, %rd34237;
	shr.u64 	%rd34238, %rd34237, 32;
	and.b64  	%rd34239, %rd34196, 4294967295;
	add.s64 	%rd34240, %rd34238, %rd34239;
	mad.lo.s64 	%rd34241, %rd16, %rd34231, %rd34240;
	shr.u64 	%rd34242, %rd34241, 32;
	and.b64  	%rd34243, %rd34200, 4294967295;
	add.s64 	%rd34244, %rd34242, %rd34243;
	mad.lo.s64 	%rd34245, %rd17, %rd34231, %rd34244;
	shr.u64 	%rd34246, %rd34245, 32;
	and.b64  	%rd34247, %rd34204, 4294967295;
	add.s64 	%rd34248, %rd34246, %rd34247;
	mad.lo.s64 	%rd34249, %rd18, %rd34231, %rd34248;
	shr.u64 	%rd34250, %rd34249, 32;
	and.b64  	%rd34251, %rd34208, 4294967295;
	add.s64 	%rd34252, %rd34250, %rd34251;
	mad.lo.s64 	%rd34253, %rd19, %rd34231, %rd34252;
	shr.u64 	%rd34254, %rd34253, 32;
	and.b64  	%rd34255, %rd34212, 4294967295;
	add.s64 	%rd34256, %rd34254, %rd34255;
	mad.lo.s64 	%rd34257, %rd20, %rd34231, %rd34256;
	shr.u64 	%rd34258, %rd34257, 32;
	and.b64  	%rd34259, %rd34215, 4294967295;
	add.s64 	%rd34260, %rd34258, %rd34259;
	mad.lo.s64 	%rd34261, %rd21, %rd34231, %rd34260;
	shr.u64 	%rd34262, %rd34261, 32;
	and.b64  	%rd34263, %rd34218, 4294967295;
	add.s64 	%rd34264, %rd34262, %rd34263;
	shr.u64 	%rd34265, %rd34264, 32;
	and.b64  	%rd34266, %rd34221, 4294967295;
	add.s64 	%rd34267, %rd34265, %rd34266;
	shr.u64 	%rd34268, %rd34267, 32;
	and.b64  	%rd34269, %rd34224, 4294967295;
	add.s64 	%rd34270, %rd34268, %rd34269;
	shr.u64 	%rd34271, %rd34270, 32;
	and.b64  	%rd34272, %rd34227, 4294967295;
	add.s64 	%rd34273, %rd34271, %rd34272;
	shr.u64 	%rd34274, %rd34273, 32;
	and.b64  	%rd34275, %rd34230, 4294967295;
	add.s64 	%rd34276, %rd34274, %rd34275;
	{ .reg .b32 tmp; mov.b64 {tmp, %r5062}, %rd34276; }
	add.s32 	%r5063, %r5059, %r5062;
	mul.lo.s32 	%r5064, %r86, %r5061;
	cvt.u64.u32 	%rd34277, %r5064;
	and.b64  	%rd34278, %rd34237, 4294967295;
	mad.lo.s64 	%rd34279, %rd14, %rd34277, %rd34278;
	shr.u64 	%rd34280, %rd34279, 32;
	and.b64  	%rd34281, %rd34241, 4294967295;
	add.s64 	%rd34282, %rd34280, %rd34281;
	mad.lo.s64 	%rd34283, %rd15, %rd34277, %rd34282;
	cvt.u32.u64 	%r5065, %rd34283;
	shr.u64 	%rd34284, %rd34283, 32;
	and.b64  	%rd34285, %rd34245, 4294967295;
	add.s64 	%rd34286, %rd34284, %rd34285;
	mad.lo.s64 	%rd34287, %rd16, %rd34277, %rd34286;
	shr.u64 	%rd34288, %rd34287, 32;
	and.b64  	%rd34289, %rd34249, 4294967295;
	add.s64 	%rd34290, %rd34288, %rd34289;
	mad.lo.s64 	%rd34291, %rd17, %rd34277, %rd34290;
	shr.u64 	%rd34292, %rd34291, 32;
	and.b64  	%rd34293, %rd34253, 4294967295;
	add.s64 	%rd34294, %rd34292, %rd34293;
	mad.lo.s64 	%rd34295, %rd18, %rd34277, %rd34294;
	shr.u64 	%rd34296, %rd34295, 32;
	and.b64  	%rd34297, %rd34257, 4294967295;
	add.s64 	%rd34298, %rd34296, %rd34297;
	mad.lo.s64 	%rd34299, %rd19, %rd34277, %rd34298;
	shr.u64 	%rd34300, %rd34299, 32;
	and.b64  	%rd34301, %rd34261, 4294967295;
	add.s64 	%rd34302, %rd34300, %rd34301;
	mad.lo.s64 	%rd34303, %rd20, %rd34277, %rd34302;
	shr.u64 	%rd34304, %rd34303, 32;
	and.b64  	%rd34305, %rd34264, 4294967295;
	add.s64 	%rd34306, %rd34304, %rd34305;
	mad.lo.s64 	%rd34307, %rd21, %rd34277, %rd34306;
	shr.u64 	%rd34308, %rd34307, 32;
	and.b64  	%rd34309, %rd34267, 4294967295;
	add.s64 	%rd34310, %rd34308, %rd34309;
	shr.u64 	%rd34311, %rd34310, 32;
	and.b64  	%rd34312, %rd34270, 4294967295;
	add.s64 	%rd34313, %rd34311, %rd34312;
	shr.u64 	%rd34314, %rd34313, 32;
	and.b64  	%rd34315, %rd34273, 4294967295;
	add.s64 	%rd34316, %rd34314, %rd34315;
	shr.u64 	%rd34317, %rd34316, 32;
	and.b64  	%rd34318, %rd34276, 4294967295;
	add.s64 	%rd34319, %rd34317, %rd34318;
	{ .reg .b32 tmp; mov.b64 {tmp, %r5066}, %rd34319; }
	add.s32 	%r5067, %r5063, %r5066;
	mul.lo.s32 	%r5068, %r86, %r5065;
	cvt.u64.u32 	%rd34320, %r5068;
	and.b64  	%rd34321, %rd34283, 4294967295;
	mad.lo.s64 	%rd34322, %rd14, %rd34320, %rd34321;
	shr.u64 	%rd34323, %rd34322, 32;
	and.b64  	%rd34324, %rd34287, 4294967295;
	add.s64 	%rd34325, %rd34323, %rd34324;
	mad.lo.s64 	%rd34326, %rd15, %rd34320, %rd34325;
	cvt.u32.u64 	%r5069, %rd34326;
	shr.u64 	%rd34327, %rd34326, 32;
	and.b64  	%rd34328, %rd34291, 4294967295;
	add.s64 	%rd34329, %rd34327, %rd34328;
	mad.lo.s64 	%rd34330, %rd16, %rd34320, %rd34329;
	shr.u64 	%rd34331, %rd34330, 32;
	and.b64  	%rd34332, %rd34295, 4294967295;
	add.s64 	%rd34333, %rd34331, %rd34332;
	mad.lo.s64 	%rd34334, %rd17, %rd34320, %rd34333;
	shr.u64 	%rd34335, %rd34334, 32;
	and.b64  	%rd34336, %rd34299, 4294967295;
	add.s64 	%rd34337, %rd34335, %rd34336;
	mad.lo.s64 	%rd34338, %rd18, %rd34320, %rd34337;
	shr.u64 	%rd34339, %rd34338, 32;
	and.b64  	%rd34340, %rd34303, 4294967295;
	add.s64 	%rd34341, %rd34339, %rd34340;
	mad.lo.s64 	%rd34342, %rd19, %rd34320, %rd34341;
	shr.u64 	%rd34343, %rd34342, 32;
	and.b64  	%rd34344, %rd34307, 4294967295;
	add.s64 	%rd34345, %rd34343, %rd34344;
	mad.lo.s64 	%rd34346, %rd20, %rd34320, %rd34345;
	shr.u64 	%rd34347, %rd34346, 32;
	and.b64  	%rd34348, %rd34310, 4294967295;
	add.s64 	%rd34349, %rd34347, %rd34348;
	mad.lo.s64 	%rd34350, %rd21, %rd34320, %rd34349;
	shr.u64 	%rd34351, %rd34350, 32;
	and.b64  	%rd34352, %rd34313, 4294967295;
	add.s64 	%rd34353, %rd34351, %rd34352;
	shr.u64 	%rd34354, %rd34353, 32;
	and.b64  	%rd34355, %rd34316, 4294967295;
	add.s64 	%rd34356, %rd34354, %rd34355;
	shr.u64 	%rd34357, %rd34356, 32;
	and.b64  	%rd34358, %rd34319, 4294967295;
	add.s64 	%rd34359, %rd34357, %rd34358;
	{ .reg .b32 tmp; mov.b64 {tmp, %r5070}, %rd34359; }
	add.s32 	%r5071, %r5067, %r5070;
	mul.lo.s32 	%r5072, %r86, %r5069;
	cvt.u64.u32 	%rd34360, %r5072;
	and.b64  	%rd34361, %rd34326, 4294967295;
	mad.lo.s64 	%rd34362, %rd14, %rd34360, %rd34361;
	shr.u64 	%rd34363, %rd34362, 32;
	and.b64  	%rd34364, %rd34330, 4294967295;
	add.s64 	%rd34365, %rd34363, %rd34364;
	mad.lo.s64 	%rd34366, %rd15, %rd34360, %rd34365;
	cvt.u32.u64 	%r5073, %rd34366;
	shr.u64 	%rd34367, %rd34366, 32;
	and.b64  	%rd34368, %rd34334, 4294967295;
	add.s64 	%rd34369, %rd34367, %rd34368;
	mad.lo.s64 	%rd34370, %rd16, %rd34360, %rd34369;
	shr.u64 	%rd34371, %rd34370, 32;
	and.b64  	%rd34372, %rd34338, 4294967295;
	add.s64 	%rd34373, %rd34371, %rd34372;
	mad.lo.s64 	%rd34374, %rd17, %rd34360, %rd34373;
	shr.u64 	%rd34375, %rd34374, 32;
	and.b64  	%rd34376, %rd34342, 4294967295;
	add.s64 	%rd34377, %rd34375, %rd34376;
	mad.lo.s64 	%rd34378, %rd18, %rd34360, %rd34377;
	shr.u64 	%rd34379, %rd34378, 32;
	and.b64  	%rd34380, %rd34346, 4294967295;
	add.s64 	%rd34381, %rd34379, %rd34380;
	mad.lo.s64 	%rd34382, %rd19, %rd34360, %rd34381;
	shr.u64 	%rd34383, %rd34382, 32;
	and.b64  	%rd34384, %rd34350, 4294967295;
	add.s64 	%rd34385, %rd34383, %rd34384;
	mad.lo.s64 	%rd34386, %rd20, %rd34360, %rd34385;
	shr.u64 	%rd34387, %rd34386, 32;
	and.b64  	%rd34388, %rd34353, 4294967295;
	add.s64 	%rd34389, %rd34387, %rd34388;
	mad.lo.s64 	%rd34390, %rd21, %rd34360, %rd34389;
	shr.u64 	%rd34391, %rd34390, 32;
	and.b64  	%rd34392, %rd34356, 4294967295;
	add.s64 	%rd34393, %rd34391, %rd34392;
	shr.u64 	%rd34394, %rd34393, 32;
	and.b64  	%rd34395, %rd34359, 4294967295;
	add.s64 	%rd34396, %rd34394, %rd34395;
	{ .reg .b32 tmp; mov.b64 {tmp, %r5074}, %rd34396; }
	add.s32 	%r5075, %r5071, %r5074;
	mul.lo.s32 	%r5076, %r86, %r5073;
	cvt.u64.u32 	%rd34397, %r5076;
	and.b64  	%rd34398, %rd34366, 4294967295;
	mad.lo.s64 	%rd34399, %rd14, %rd34397, %rd34398;
	shr.u64 	%rd34400, %rd34399, 32;
	and.b64  	%rd34401, %rd34370, 4294967295;
	add.s64 	%rd34402, %rd34400, %rd34401;
	mad.lo.s64 	%rd34403, %rd15, %rd34397, %rd34402;
	cvt.u32.u64 	%r5077, %rd34403;
	shr.u64 	%rd34404, %rd34403, 32;
	and.b64  	%rd34405, %rd34374, 4294967295;
	add.s64 	%rd34406, %rd34404, %rd34405;
	mad.lo.s64 	%rd34407, %rd16, %rd34397, %rd34406;
	shr.u64 	%rd34408, %rd34407, 32;
	and.b64  	%rd34409, %rd34378, 4294967295;
	add.s64 	%rd34410, %rd34408, %rd34409;
	mad.lo.s64 	%rd34411, %rd17, %rd34397, %rd34410;
	shr.u64 	%rd34412, %rd34411, 32;
	and.b64  	%rd34413, %rd34382, 4294967295;
	add.s64 	%rd34414, %rd34412, %rd34413;
	mad.lo.s64 	%rd34415, %rd18, %rd34397, %rd34414;
	shr.u64 	%rd34416, %rd34415, 32;
	and.b64  	%rd34417, %rd34386, 4294967295;
	add.s64 	%rd34418, %rd34416, %rd34417;
	mad.lo.s64 	%rd34419, %rd19, %rd34397, %rd34418;
	shr.u64 	%rd34420, %rd34419, 32;
	and.b64  	%rd34421, %rd34390, 4294967295;
	add.s64 	%rd34422, %rd34420, %rd34421;
	mad.lo.s64 	%rd34423, %rd20, %rd34397, %rd34422;
	shr.u64 	%rd34424, %rd34423, 32;
	and.b64  	%rd34425, %rd34393, 4294967295;
	add.s64 	%rd34426, %rd34424, %rd34425;
	mad.lo.s64 	%rd34427, %rd21, %rd34397, %rd34426;
	shr.u64 	%rd34428, %rd34427, 32;
	and.b64  	%rd34429, %rd34396, 4294967295;
	add.s64 	%rd34430, %rd34428, %rd34429;
	{ .reg .b32 tmp; mov.b64 {tmp, %r5078}, %rd34430; }
	add.s32 	%r5079, %r5075, %r5078;
	mul.lo.s32 	%r5080, %r86, %r5077;
	cvt.u64.u32 	%rd34431, %r5080;
	and.b64  	%rd34432, %rd34403, 4294967295;
	mad.lo.s64 	%rd34433, %rd14, %rd34431, %rd34432;
	shr.u64 	%rd34434, %rd34433, 32;
	and.b64  	%rd34435, %rd34407, 4294967295;
	add.s64 	%rd34436, %rd34434, %rd34435;
	mad.lo.s64 	%rd47278, %rd15, %rd34431, %rd34436;
	shr.u64 	%rd34437, %rd47278, 32;
	and.b64  	%rd34438, %rd34411, 4294967295;
	add.s64 	%rd34439, %rd34437, %rd34438;
	mad.lo.s64 	%rd47277, %rd16, %rd34431, %rd34439;
	cvt.u32.u64 	%r474, %rd47277;
	shr.u64 	%rd34440, %rd47277, 32;
	and.b64  	%rd34441, %rd34415, 4294967295;
	add.s64 	%rd34442, %rd34440, %rd34441;
	mad.lo.s64 	%rd47276, %rd17, %rd34431, %rd34442;
	cvt.u32.u64 	%r475, %rd47276;
	shr.u64 	%rd34443, %rd47276, 32;
	and.b64  	%rd34444, %rd34419, 4294967295;
	add.s64 	%rd34445, %rd34443, %rd34444;
	mad.lo.s64 	%rd47275, %rd18, %rd34431, %rd34445;
	cvt.u32.u64 	%r476, %rd47275;
	shr.u64 	%rd34446, %rd47275, 32;
	and.b64  	%rd34447, %rd34423, 4294967295;
	add.s64 	%rd34448, %rd34446, %rd34447;
	mad.lo.s64 	%rd47274, %rd19, %rd34431, %rd34448;
	cvt.u32.u64 	%r477, %rd47274;
	shr.u64 	%rd34449, %rd47274, 32;
	and.b64  	%rd34450, %rd34427, 4294967295;
	add.s64 	%rd34451, %rd34449, %rd34450;
	mad.lo.s64 	%rd47273, %rd20, %rd34431, %rd34451;
	cvt.u32.u64 	%r478, %rd47273;
	shr.u64 	%rd34452, %rd47273, 32;
	and.b64  	%rd34453, %rd34430, 4294967295;
	add.s64 	%rd34454, %rd34452, %rd34453;
	mad.lo.s64 	%rd47272, %rd21, %rd34431, %rd34454;
	cvt.u32.u64 	%r479, %rd47272;
	{ .reg .b32 tmp; mov.b64 {tmp, %r5081}, %rd47272; }
	add.s32 	%r6491, %r5079, %r5081;
	setp.gt.u32 	%p1475, %r6491, %r5049;
	@%p1475 bra 	$L__BB4_491;
	cvt.u32.u64 	%r5082, %rd21;
	setp.lt.u32 	%p1476, %r6491, %r5082;
	@%p1476 bra 	$L__BB4_492;
	cvt.u32.u64 	%r5083, %rd20;
	setp.lt.u32 	%p1477, %r5083, %r479;
	@%p1477 bra 	$L__BB4_491;
	cvt.u32.u64 	%r5084, %rd20;
	setp.gt.u32 	%p1478, %r5084, %r479;
	@%p1478 bra 	$L__BB4_492;
	cvt.u32.u64 	%r5085, %rd19;
	setp.lt.u32 	%p1479, %r5085, %r478;
	@%p1479 bra 	$L__BB4_491;
	cvt.u32.u64 	%r5086, %rd19;
	setp.gt.u32 	%p1480, %r5086, %r478;
	@%p1480 bra 	$L__BB4_492;
	cvt.u32.u64 	%r5087, %rd18;
	setp.lt.u32 	%p1481, %r5087, %r477;
	@%p1481 bra 	$L__BB4_491;
	cvt.u32.u64 	%r5088, %rd18;
	setp.gt.u32 	%p1482, %r5088, %r477;
	@%p1482 bra 	$L__BB4_492;
	cvt.u32.u64 	%r5089, %rd17;
	setp.lt.u32 	%p1483, %r5089, %r476;
	@%p1483 bra 	$L__BB4_491;
	cvt.u32.u64 	%r5090, %rd17;
	setp.gt.u32 	%p1484, %r5090, %r476;
	@%p1484 bra 	$L__BB4_492;
	cvt.u32.u64 	%r5091, %rd16;
	setp.lt.u32 	%p1485, %r5091, %r475;
	@%p1485 bra 	$L__BB4_491;
	cvt.u32.u64 	%r5092, %rd16;
	setp.gt.u32 	%p1486, %r5092, %r475;
	@%p1486 bra 	$L__BB4_492;
	cvt.u32.u64 	%r5093, %rd15;
	setp.lt.u32 	%p1487, %r5093, %r474;
	@%p1487 bra 	$L__BB4_491;
	cvt.u32.u64 	%r5094, %rd15;
	cvt.u32.u64 	%r5095, %rd14;
	setp.gt.u32 	%p1488, %r5094, %r474;
	cvt.u32.u64 	%r5096, %rd47278;
	setp.gt.u32 	%p1489, %r5095, %r5096;
	or.pred  	%p1490, %p1488, %p1489;
	@%p1490 bra 	$L__BB4_492;
$L__BB4_491:
	cvt.u32.u64 	%r5097, %rd21;
	and.b64  	%rd34456, %rd47278, 4294967295;
	sub.s64 	%rd47278, %rd34456, %rd14;
	shr.u64 	%rd34457, %rd47278, 63;
	and.b64  	%rd34458, %rd47277, 4294967295;
	add.s64 	%rd34459, %rd34457, %rd15;
	sub.s64 	%rd47277, %rd34458, %rd34459;
	shr.u64 	%rd34460, %rd47277, 63;
	and.b64  	%rd34461, %rd47276, 4294967295;
	add.s64 	%rd34462, %rd34460, %rd16;
	sub.s64 	%rd47276, %rd34461, %rd34462;
	shr.u64 	%rd34463, %rd47276, 63;
	and.b64  	%rd34464, %rd47275, 4294967295;
	add.s64 	%rd34465, %rd34463, %rd17;
	sub.s64 	%rd47275, %rd34464, %rd34465;
	shr.u64 	%rd34466, %rd47275, 63;
	and.b64  	%rd34467, %rd47274, 4294967295;
	add.s64 	%rd34468, %rd34466, %rd18;
	sub.s64 	%rd47274, %rd34467, %rd34468;
	shr.u64 	%rd34469, %rd47274, 63;
	and.b64  	%rd34470, %rd47273, 4294967295;
	add.s64 	%rd34471, %rd34469, %rd19;
	sub.s64 	%rd47273, %rd34470, %rd34471;
	shr.u64 	%rd34472, %rd47273, 63;
	and.b64  	%rd34473, %rd47272, 4294967295;
	add.s64 	%rd34474, %rd34472, %rd20;
	sub.s64 	%rd47272, %rd34473, %rd34474;
	shr.u64 	%rd34475, %rd47272, 63;
	cvt.u32.u64 	%r5098, %rd34475;
	add.s32 	%r5099, %r5097, %r5098;
	sub.s32 	%r6491, %r6491, %r5099;
$L__BB4_492:
	and.b64  	%rd34476, %rd47278, 4294967295;
	and.b64  	%rd836, %rd47257, 4294967295;
	sub.s64 	%rd34477, %rd34476, %rd836;
	shr.u64 	%rd34478, %rd34477, 63;
	cvt.u32.u64 	%r6493, %rd34477;
	and.b64  	%rd34479, %rd47277, 4294967295;
	and.b64  	%rd837, %rd47256, 4294967295;
	add.s64 	%rd34480, %rd34478, %rd837;
	sub.s64 	%rd47284, %rd34479, %rd34480;
	shr.u64 	%rd34481, %rd47284, 63;
	and.b64  	%rd34482, %rd47276, 4294967295;
	and.b64  	%rd839, %rd47255, 4294967295;
	add.s64 	%rd34483, %rd34481, %rd839;
	sub.s64 	%rd47283, %rd34482, %rd34483;
	shr.u64 	%rd34484, %rd47283, 63;
	and.b64  	%rd34485, %rd47275, 4294967295;
	and.b64  	%rd841, %rd47254, 4294967295;
	add.s64 	%rd34486, %rd34484, %rd841;
	sub.s64 	%rd47282, %rd34485, %rd34486;
	shr.u64 	%rd34487, %rd47282, 63;
	and.b64  	%rd34488, %rd47274, 4294967295;
	and.b64  	%rd843, %rd47253, 4294967295;
	add.s64 	%rd34489, %rd34487, %rd843;
	sub.s64 	%rd47281, %rd34488, %rd34489;
	shr.u64 	%rd34490, %rd47281, 63;
	and.b64  	%rd34491, %rd47273, 4294967295;
	and.b64  	%rd845, %rd47252, 4294967295;
	add.s64 	%rd34492, %rd34490, %rd845;
	sub.s64 	%rd47280, %rd34491, %rd34492;
	shr.u64 	%rd34493, %rd47280, 63;
	and.b64  	%rd34494, %rd47272, 4294967295;
	and.b64  	%rd847, %rd47251, 4294967295;
	add.s64 	%rd34495, %rd34493, %rd847;
	sub.s64 	%rd47279, %rd34494, %rd34495;
	shr.u64 	%rd34496, %rd47279, 63;
	cvt.u64.u32 	%rd34497, %r6491;
	cvt.u64.u32 	%rd849, %r6488;
	add.s64 	%rd34498, %rd34496, %rd849;
	sub.s64 	%rd34499, %rd34497, %rd34498;
	setp.gt.s64 	%p1491, %rd34499, -1;
	cvt.u32.u64 	%r6492, %rd34499;
	@%p1491 bra 	$L__BB4_494;
	cvt.u32.u64 	%r5100, %rd21;
	cvt.u32.u64 	%r5101, %rd14;
	add.s32 	%r6493, %r5101, %r6493;
	setp.lt.u32 	%p1492, %r6493, %r5101;
	selp.u64 	%rd34500, 1, 0, %p1492;
	and.b64  	%rd34501, %rd47284, 4294967295;
	add.s64 	%rd34502, %rd34501, %rd34500;
	add.s64 	%rd47284, %rd34502, %rd15;
	shr.u64 	%rd34503, %rd47284, 32;
	and.b64  	%rd34504, %rd47283, 4294967295;
	add.s64 	%rd34505, %rd34503, %rd34504;
	add.s64 	%rd47283, %rd34505, %rd16;
	shr.u64 	%rd34506, %rd47283, 32;
	and.b64  	%rd34507, %rd47282, 4294967295;
	add.s64 	%rd34508, %rd34506, %rd34507;
	add.s64 	%rd47282, %rd34508, %rd17;
	shr.u64 	%rd34509, %rd47282, 32;
	and.b64  	%rd34510, %rd47281, 4294967295;
	add.s64 	%rd34511, %rd34509, %rd34510;
	add.s64 	%rd47281, %rd34511, %rd18;
	shr.u64 	%rd34512, %rd47281, 32;
	and.b64  	%rd34513, %rd47280, 4294967295;
	add.s64 	%rd34514, %rd34512, %rd34513;
	add.s64 	%rd47280, %rd34514, %rd19;
	shr.u64 	%rd34515, %rd47280, 32;
	and.b64  	%rd34516, %rd47279, 4294967295;
	add.s64 	%rd34517, %rd34515, %rd34516;
	add.s64 	%rd47279, %rd34517, %rd20;
	{ .reg .b32 tmp; mov.b64 {tmp, %r5102}, %rd47279; }
	add.s32 	%r5103, %r6492, %r5102;
	add.s32 	%r6492, %r5103, %r5100;
$L__BB4_494:
	cvt.u64.u32 	%rd34518, %r6493;
	and.b64  	%rd862, %rd47264, 4294967295;
	sub.s64 	%rd34519, %rd34518, %rd862;
	shr.u64 	%rd34520, %rd34519, 63;
	cvt.u32.u64 	%r6495, %rd34519;
	and.b64  	%rd34521, %rd47284, 4294967295;
	and.b64  	%rd863, %rd47263, 4294967295;
	add.s64 	%rd34522, %rd34520, %rd863;
	sub.s64 	%rd47290, %rd34521, %rd34522;
	shr.u64 	%rd34523, %rd47290, 63;
	and.b64  	%rd34524, %rd47283, 4294967295;
	and.b64  	%rd865, %rd47262, 4294967295;
	add.s64 	%rd34525, %rd34523, %rd865;
	sub.s64 	%rd47289, %rd34524, %rd34525;
	shr.u64 	%rd34526, %rd47289, 63;
	and.b64  	%rd34527, %rd47282, 4294967295;
	and.b64  	%rd867, %rd47261, 4294967295;
	add.s64 	%rd34528, %rd34526, %rd867;
	sub.s64 	%rd47288, %rd34527, %rd34528;
	shr.u64 	%rd34529, %rd47288, 63;
	and.b64  	%rd34530, %rd47281, 4294967295;
	and.b64  	%rd869, %rd47260, 4294967295;
	add.s64 	%rd34531, %rd34529, %rd869;
	sub.s64 	%rd47287, %rd34530, %rd34531;
	shr.u64 	%rd34532, %rd47287, 63;
	and.b64  	%rd34533, %rd47280, 4294967295;
	and.b64  	%rd871, %rd47259, 4294967295;
	add.s64 	%rd34534, %rd34532, %rd871;
	sub.s64 	%rd47286, %rd34533, %rd34534;
	shr.u64 	%rd34535, %rd47286, 63;
	and.b64  	%rd34536, %rd47279, 4294967295;
	and.b64  	%rd873, %rd47258, 4294967295;
	add.s64 	%rd34537, %rd34535, %rd873;
	sub.s64 	%rd47285, %rd34536, %rd34537;
	shr.u64 	%rd34538, %rd47285, 63;
	cvt.u64.u32 	%rd34539, %r6492;
	cvt.u64.u32 	%rd875, %r6489;
	add.s64 	%rd34540, %rd34538, %rd875;
	sub.s64 	%rd34541, %rd34539, %rd34540;
	setp.gt.s64 	%p1493, %rd34541, -1;
	cvt.u32.u64 	%r6494, %rd34541;
	@%p1493 bra 	$L__BB4_496;
	cvt.u32.u64 	%r5104, %rd21;
	cvt.u32.u64 	%r5105, %rd14;
	add.s32 	%r6495, %r5105, %r6495;
	setp.lt.u32 	%p1494, %r6495, %r5105;
	selp.u64 	%rd34542, 1, 0, %p1494;
	and.b64  	%rd34543, %rd47290, 4294967295;
	add.s64 	%rd34544, %rd34543, %rd34542;
	add.s64 	%rd47290, %rd34544, %rd15;
	shr.u64 	%rd34545, %rd47290, 32;
	and.b64  	%rd34546, %rd47289, 4294967295;
	add.s64 	%rd34547, %rd34545, %rd34546;
	add.s64 	%rd47289, %rd34547, %rd16;
	shr.u64 	%rd34548, %rd47289, 32;
	and.b64  	%rd34549, %rd47288, 4294967295;
	add.s64 	%rd34550, %rd34548, %rd34549;
	add.s64 	%rd47288, %rd34550, %rd17;
	shr.u64 	%rd34551, %rd47288, 32;
	and.b64  	%rd34552, %rd47287, 4294967295;
	add.s64 	%rd34553, %rd34551, %rd34552;
	add.s64 	%rd47287, %rd34553, %rd18;
	shr.u64 	%rd34554, %rd47287, 32;
	and.b64  	%rd34555, %rd47286, 4294967295;
	add.s64 	%rd34556, %rd34554, %rd34555;
	add.s64 	%rd47286, %rd34556, %rd19;
	shr.u64 	%rd34557, %rd47286, 32;
	and.b64  	%rd34558, %rd47285, 4294967295;
	add.s64 	%rd34559, %rd34557, %rd34558;
	add.s64 	%rd47285, %rd34559, %rd20;
	{ .reg .b32 tmp; mov.b64 {tmp, %r5106}, %rd47285; }
	add.s32 	%r5107, %r6494, %r5106;
	add.s32 	%r6494, %r5107, %r5104;
$L__BB4_496:
	cvt.u64.u32 	%rd34560, %r6495;
	sub.s64 	%rd34561, %rd34560, %rd862;
	shr.u64 	%rd34562, %rd34561, 63;
	cvt.u32.u64 	%r6536, %rd34561;
	and.b64  	%rd34563, %rd47290, 4294967295;
	add.s64 	%rd34564, %rd34562, %rd863;
	sub.s64 	%rd47296, %rd34563, %rd34564;
	shr.u64 	%rd34565, %rd47296, 63;
	and.b64  	%rd34566, %rd47289, 4294967295;
	add.s64 	%rd34567, %rd34565, %rd865;
	sub.s64 	%rd47295, %rd34566, %rd34567;
	shr.u64 	%rd34568, %rd47295, 63;
	and.b64  	%rd34569, %rd47288, 4294967295;
	add.s64 	%rd34570, %rd34568, %rd867;
	sub.s64 	%rd47294, %rd34569, %rd34570;
	shr.u64 	%rd34571, %rd47294, 63;
	and.b64  	%rd34572, %rd47287, 4294967295;
	add.s64 	%rd34573, %rd34571, %rd869;
	sub.s64 	%rd47293, %rd34572, %rd34573;
	shr.u64 	%rd34574, %rd47293, 63;
	and.b64  	%rd34575, %rd47286, 4294967295;
	add.s64 	%rd34576, %rd34574, %rd871;
	sub.s64 	%rd47292, %rd34575, %rd34576;
	shr.u64 	%rd34577, %rd47292, 63;
	and.b64  	%rd34578, %rd47285, 4294967295;
	add.s64 	%rd34579, %rd34577, %rd873;
	sub.s64 	%rd47291, %rd34578, %rd34579;
	shr.u64 	%rd34580, %rd47291, 63;
	cvt.u64.u32 	%rd34581, %r6494;
	add.s64 	%rd34582, %rd34580, %rd875;
	sub.s64 	%rd34583, %rd34581, %rd34582;
	setp.gt.s64 	%p1495, %rd34583, -1;
	cvt.u32.u64 	%r6529, %rd34583;
	@%p1495 bra 	$L__BB4_498;
	cvt.u32.u64 	%r5108, %rd21;
	cvt.u32.u64 	%r5109, %rd14;
	add.s32 	%r6536, %r5109, %r6536;
	setp.lt.u32 	%p1496, %r6536, %r5109;
	selp.u64 	%rd34584, 1, 0, %p1496;
	and.b64  	%rd34585, %rd47296, 4294967295;
	add.s64 	%rd34586, %rd34585, %rd34584;
	add.s64 	%rd47296, %rd34586, %rd15;
	shr.u64 	%rd34587, %rd47296, 32;
	and.b64  	%rd34588, %rd47295, 4294967295;
	add.s64 	%rd34589, %rd34587, %rd34588;
	add.s64 	%rd47295, %rd34589, %rd16;
	shr.u64 	%rd34590, %rd47295, 32;
	and.b64  	%rd34591, %rd47294, 4294967295;
	add.s64 	%rd34592, %rd34590, %rd34591;
	add.s64 	%rd47294, %rd34592, %rd17;
	shr.u64 	%rd34593, %rd47294, 32;
	and.b64  	%rd34594, %rd47293, 4294967295;
	add.s64 	%rd34595, %rd34593, %rd34594;
	add.s64 	%rd47293, %rd34595, %rd18;
	shr.u64 	%rd34596, %rd47293, 32;
	and.b64  	%rd34597, %rd47292, 4294967295;
	add.s64 	%rd34598, %rd34596, %rd34597;
	add.s64 	%rd47292, %rd34598, %rd19;
	shr.u64 	%rd34599, %rd47292, 32;
	and.b64  	%rd34600, %rd47291, 4294967295;
	add.s64 	%rd34601, %rd34599, %rd34600;
	add.s64 	%rd47291, %rd34601, %rd20;
	{ .reg .b32 tmp; mov.b64 {tmp, %r5110}, %rd47291; }
	add.s32 	%r5111, %r6529, %r5110;
	add.s32 	%r6529, %r5111, %r5108;
$L__BB4_498:
	cvt.u32.u64 	%r6535, %rd47296;
	cvt.u32.u64 	%r6534, %rd47295;
	cvt.u32.u64 	%r6533, %rd47294;
	cvt.u32.u64 	%r6532, %rd47293;
	cvt.u32.u64 	%r6531, %rd47292;
	cvt.u32.u64 	%r6530, %rd47291;
	cvt.u64.u32 	%rd34602, %r6536;
	sub.s64 	%rd34603, %rd862, %rd34602;
	shr.u64 	%rd34604, %rd34603, 63;
	cvt.u32.u64 	%r6499, %rd34603;
	and.b64  	%rd34605, %rd47296, 4294967295;
	add.s64 	%rd34606, %rd34604, %rd34605;
	sub.s64 	%rd47302, %rd863, %rd34606;
	shr.u64 	%rd34607, %rd47302, 63;
	and.b64  	%rd34608, %rd47295, 4294967295;
	add.s64 	%rd34609, %rd34607, %rd34608;
	sub.s64 	%rd47301, %rd865, %rd34609;
	shr.u64 	%rd34610, %rd47301, 63;
	and.b64  	%rd34611, %rd47294, 4294967295;
	add.s64 	%rd34612, %rd34610, %rd34611;
	sub.s64 	%rd47300, %rd867, %rd34612;
	shr.u64 	%rd34613, %rd47300, 63;
	and.b64  	%rd34614, %rd47293, 4294967295;
	add.s64 	%rd34615, %rd34613, %rd34614;
	sub.s64 	%rd47299, %rd869, %rd34615;
	shr.u64 	%rd34616, %rd47299, 63;
	and.b64  	%rd34617, %rd47292, 4294967295;
	add.s64 	%rd34618, %rd34616, %rd34617;
	sub.s64 	%rd47298, %rd871, %rd34618;
	shr.u64 	%rd34619, %rd47298, 63;
	and.b64  	%rd34620, %rd47291, 4294967295;
	add.s64 	%rd34621, %rd34619, %rd34620;
	sub.s64 	%rd47297, %rd873, %rd34621;
	shr.u64 	%rd34622, %rd47297, 63;
	cvt.u64.u32 	%rd34623, %r6529;
	add.s64 	%rd34624, %rd34622, %rd34623;
	sub.s64 	%rd34625, %rd875, %rd34624;
	setp.gt.s64 	%p1497, %rd34625, -1;
	cvt.u32.u64 	%r6498, %rd34625;
	@%p1497 bra 	$L__BB4_500;
	cvt.u32.u64 	%r5112, %rd21;
	cvt.u32.u64 	%r5113, %rd14;
	add.s32 	%r6499, %r5113, %r6499;
	setp.lt.u32 	%p1498, %r6499, %r5113;
	selp.u64 	%rd34626, 1, 0, %p1498;
	and.b64  	%rd34627, %rd47302, 4294967295;
	add.s64 	%rd34628, %rd34627, %rd34626;
	add.s64 	%rd47302, %rd34628, %rd15;
	shr.u64 	%rd34629, %rd47302, 32;
	and.b64  	%rd34630, %rd47301, 4294967295;
	add.s64 	%rd34631, %rd34629, %rd34630;
	add.s64 	%rd47301, %rd34631, %rd16;
	shr.u64 	%rd34632, %rd47301, 32;
	and.b64  	%rd34633, %rd47300, 4294967295;
	add.s64 	%rd34634, %rd34632, %rd34633;
	add.s64 	%rd47300, %rd34634, %rd17;
	shr.u64 	%rd34635, %rd47300, 32;
	and.b64  	%rd34636, %rd47299, 4294967295;
	add.s64 	%rd34637, %rd34635, %rd34636;
	add.s64 	%rd47299, %rd34637, %rd18;
	shr.u64 	%rd34638, %rd47299, 32;
	and.b64  	%rd34639, %rd47298, 4294967295;
	add.s64 	%rd34640, %rd34638, %rd34639;
	add.s64 	%rd47298, %rd34640, %rd19;
	shr.u64 	%rd34641, %rd47298, 32;
	and.b64  	%rd34642, %rd47297, 4294967295;
	add.s64 	%rd34643, %rd34641, %rd34642;
	add.s64 	%rd47297, %rd34643, %rd20;
	{ .reg .b32 tmp; mov.b64 {tmp, %r5114}, %rd47297; }
	add.s32 	%r5115, %r6498, %r5114;
	add.s32 	%r6498, %r5115, %r5112;
$L__BB4_500:
	cvt.u32.u64 	%r5116, %rd21;
	cvt.u64.u32 	%rd34644, %r6499;
	mul.lo.s64 	%rd34645, %rd34644, %rd807;
	cvt.u32.u64 	%r5117, %rd34645;
	shr.u64 	%rd34646, %rd34645, 32;
	and.b64  	%rd34647, %rd47302, 4294967295;
	mad.lo.s64 	%rd34648, %rd34647, %rd807, %rd34646;
	shr.u64 	%rd34649, %rd34648, 32;
	and.b64  	%rd34650, %rd47301, 4294967295;
	mad.lo.s64 	%rd34651, %rd34650, %rd807, %rd34649;
	shr.u64 	%rd34652, %rd34651, 32;
	and.b64  	%rd34653, %rd47300, 4294967295;
	mad.lo.s64 	%rd34654, %rd34653, %rd807, %rd34652;
	shr.u64 	%rd34655, %rd34654, 32;
	and.b64  	%rd34656, %rd47299, 4294967295;
	mad.lo.s64 	%rd34657, %rd34656, %rd807, %rd34655;
	shr.u64 	%rd34658, %rd34657, 32;
	and.b64  	%rd34659, %rd47298, 4294967295;
	mad.lo.s64 	%rd34660, %rd34659, %rd807, %rd34658;
	shr.u64 	%rd34661, %rd34660, 32;
	and.b64  	%rd34662, %rd47297, 4294967295;
	mad.lo.s64 	%rd34663, %rd34662, %rd807, %rd34661;
	shr.u64 	%rd34664, %rd34663, 32;
	cvt.u64.u32 	%rd34665, %r6498;
	mad.lo.s64 	%rd34666, %rd34665, %rd807, %rd34664;
	shr.u64 	%rd34667, %rd34666, 32;
	and.b64  	%rd34668, %rd34648, 4294967295;
	mad.lo.s64 	%rd34669, %rd808, %rd34644, %rd34668;
	shr.u64 	%rd34670, %rd34669, 32;
	and.b64  	%rd34671, %rd34651, 4294967295;
	add.s64 	%rd34672, %rd34670, %rd34671;
	mad.lo.s64 	%rd34673, %rd34647, %rd808, %rd34672;
	shr.u64 	%rd34674, %rd34673, 32;
	and.b64  	%rd34675, %rd34654, 4294967295;
	add.s64 	%rd34676, %rd34674, %rd34675;
	mad.lo.s64 	%rd34677, %rd34650, %rd808, %rd34676;
	shr.u64 	%rd34678, %rd34677, 32;
	and.b64  	%rd34679, %rd34657, 4294967295;
	add.s64 	%rd34680, %rd34678, %rd34679;
	mad.lo.s64 	%rd34681, %rd34653, %rd808, %rd34680;
	shr.u64 	%rd34682, %rd34681, 32;
	and.b64  	%rd34683, %rd34660, 4294967295;
	add.s64 	%rd34684, %rd34682, %rd34683;
	mad.lo.s64 	%rd34685, %rd34656, %rd808, %rd34684;
	shr.u64 	%rd34686, %rd34685, 32;
	and.b64  	%rd34687, %rd34663, 4294967295;
	add.s64 	%rd34688, %rd34686, %rd34687;
	mad.lo.s64 	%rd34689, %rd34659, %rd808, %rd34688;
	shr.u64 	%rd34690, %rd34689, 32;
	and.b64  	%rd34691, %rd34666, 4294967295;
	add.s64 	%rd34692, %rd34690, %rd34691;
	mad.lo.s64 	%rd34693, %rd34662, %rd808, %rd34692;
	shr.u64 	%rd34694, %rd34693, 32;
	add.s64 	%rd34695, %rd34694, %rd34667;
	mad.lo.s64 	%rd34696, %rd808, %rd34665, %rd34695;
	shr.u64 	%rd34697, %rd34696, 32;
	and.b64  	%rd34698, %rd34673, 4294967295;
	mad.lo.s64 	%rd34699, %rd809, %rd34644, %rd34698;
	shr.u64 	%rd34700, %rd34699, 32;
	and.b64  	%rd34701, %rd34677, 4294967295;
	add.s64 	%rd34702, %rd34700, %rd34701;
	mad.lo.s64 	%rd34703, %rd34647, %rd809, %rd34702;
	shr.u64 	%rd34704, %rd34703, 32;
	and.b64  	%rd34705, %rd34681, 4294967295;
	add.s64 	%rd34706, %rd34704, %rd34705;
	mad.lo.s64 	%rd34707, %rd34650, %rd809, %rd34706;
	shr.u64 	%rd34708, %rd34707, 32;
	and.b64  	%rd34709, %rd34685, 4294967295;
	add.s64 	%rd34710, %rd34708, %rd34709;
	mad.lo.s64 	%rd34711, %rd34653, %rd809, %rd34710;
	shr.u64 	%rd34712, %rd34711, 32;
	and.b64  	%rd34713, %rd34689, 4294967295;
	add.s64 	%rd34714, %rd34712, %rd34713;
	mad.lo.s64 	%rd34715, %rd34656, %rd809, %rd34714;
	shr.u64 	%rd34716, %rd34715, 32;
	and.b64  	%rd34717, %rd34693, 4294967295;
	add.s64 	%rd34718, %rd34716, %rd34717;
	mad.lo.s64 	%rd34719, %rd34659, %rd809, %rd34718;
	shr.u64 	%rd34720, %rd34719, 32;
	and.b64  	%rd34721, %rd34696, 4294967295;
	add.s64 	%rd34722, %rd34720, %rd34721;
	mad.lo.s64 	%rd34723, %rd34662, %rd809, %rd34722;
	shr.u64 	%rd34724, %rd34723, 32;
	add.s64 	%rd34725, %rd34724, %rd34697;
	mad.lo.s64 	%rd34726, %rd809, %rd34665, %rd34725;
	shr.u64 	%rd34727, %rd34726, 32;
	and.b64  	%rd34728, %rd34703, 4294967295;
	mad.lo.s64 	%rd34729, %rd810, %rd34644, %rd34728;
	shr.u64 	%rd34730, %rd34729, 32;
	and.b64  	%rd34731, %rd34707, 4294967295;
	add.s64 	%rd34732, %rd34730, %rd34731;
	mad.lo.s64 	%rd34733, %rd34647, %rd810, %rd34732;
	shr.u64 	%rd34734, %rd34733, 32;
	and.b64  	%rd34735, %rd34711, 4294967295;
	add.s64 	%rd34736, %rd34734, %rd34735;
	mad.lo.s64 	%rd34737, %rd34650, %rd810, %rd34736;
	shr.u64 	%rd34738, %rd34737, 32;
	and.b64  	%rd34739, %rd34715, 4294967295;
	add.s64 	%rd34740, %rd34738, %rd34739;
	mad.lo.s64 	%rd34741, %rd34653, %rd810, %rd34740;
	shr.u64 	%rd34742, %rd34741, 32;
	and.b64  	%rd34743, %rd34719, 4294967295;
	add.s64 	%rd34744, %rd34742, %rd34743;
	mad.lo.s64 	%rd34745, %rd34656, %rd810, %rd34744;
	shr.u64 	%rd34746, %rd34745, 32;
	and.b64  	%rd34747, %rd34723, 4294967295;
	add.s64 	%rd34748, %rd34746, %rd34747;
	mad.lo.s64 	%rd34749, %rd34659, %rd810, %rd34748;
	shr.u64 	%rd34750, %rd34749, 32;
	and.b64  	%rd34751, %rd34726, 4294967295;
	add.s64 	%rd34752, %rd34750, %rd34751;
	mad.lo.s64 	%rd34753, %rd34662, %rd810, %rd34752;
	shr.u64 	%rd34754, %rd34753, 32;
	add.s64 	%rd34755, %rd34754, %rd34727;
	mad.lo.s64 	%rd34756, %rd810, %rd34665, %rd34755;
	shr.u64 	%rd34757, %rd34756, 32;
	and.b64  	%rd34758, %rd34733, 4294967295;
	mad.lo.s64 	%rd34759, %rd811, %rd34644, %rd34758;
	shr.u64 	%rd34760, %rd34759, 32;
	and.b64  	%rd34761, %rd34737, 4294967295;
	add.s64 	%rd34762, %rd34760, %rd34761;
	mad.lo.s64 	%rd34763, %rd34647, %rd811, %rd34762;
	shr.u64 	%rd34764, %rd34763, 32;
	and.b64  	%rd34765, %rd34741, 4294967295;
	add.s64 	%rd34766, %rd34764, %rd34765;
	mad.lo.s64 	%rd34767, %rd34650, %rd811, %rd34766;
	shr.u64 	%rd34768, %rd34767, 32;
	and.b64  	%rd34769, %rd34745, 4294967295;
	add.s64 	%rd34770, %rd34768, %rd34769;
	mad.lo.s64 	%rd34771, %rd34653, %rd811, %rd34770;
	shr.u64 	%rd34772, %rd34771, 32;
	and.b64  	%rd34773, %rd34749, 4294967295;
	add.s64 	%rd34774, %rd34772, %rd34773;
	mad.lo.s64 	%rd34775, %rd34656, %rd811, %rd34774;
	shr.u64 	%rd34776, %rd34775, 32;
	and.b64  	%rd34777, %rd34753, 4294967295;
	add.s64 	%rd34778, %rd34776, %rd34777;
	mad.lo.s64 	%rd34779, %rd34659, %rd811, %rd34778;
	shr.u64 	%rd34780, %rd34779, 32;
	and.b64  	%rd34781, %rd34756, 4294967295;
	add.s64 	%rd34782, %rd34780, %rd34781;
	mad.lo.s64 	%rd34783, %rd34662, %rd811, %rd34782;
	shr.u64 	%rd34784, %rd34783, 32;
	add.s64 	%rd34785, %rd34784, %rd34757;
	mad.lo.s64 	%rd34786, %rd811, %rd34665, %rd34785;
	shr.u64 	%rd34787, %rd34786, 32;
	and.b64  	%rd34788, %rd34763, 4294967295;
	mad.lo.s64 	%rd34789, %rd812, %rd34644, %rd34788;
	shr.u64 	%rd34790, %rd34789, 32;
	and.b64  	%rd34791, %rd34767, 4294967295;
	add.s64 	%rd34792, %rd34790, %rd34791;
	mad.lo.s64 	%rd34793, %rd34647, %rd812, %rd34792;
	shr.u64 	%rd34794, %rd34793, 32;
	and.b64  	%rd34795, %rd34771, 4294967295;
	add.s64 	%rd34796, %rd34794, %rd34795;
	mad.lo.s64 	%rd34797, %rd34650, %rd812, %rd34796;
	shr.u64 	%rd34798, %rd34797, 32;
	and.b64  	%rd34799, %rd34775, 4294967295;
	add.s64 	%rd34800, %rd34798, %rd34799;
	mad.lo.s64 	%rd34801, %rd34653, %rd812, %rd34800;
	shr.u64 	%rd34802, %rd34801, 32;
	and.b64  	%rd34803, %rd34779, 4294967295;
	add.s64 	%rd34804, %rd34802, %rd34803;
	mad.lo.s64 	%rd34805, %rd34656, %rd812, %rd34804;
	shr.u64 	%rd34806, %rd34805, 32;
	and.b64  	%rd34807, %rd34783, 4294967295;
	add.s64 	%rd34808, %rd34806, %rd34807;
	mad.lo.s64 	%rd34809, %rd34659, %rd812, %rd34808;
	shr.u64 	%rd34810, %rd34809, 32;
	and.b64  	%rd34811, %rd34786, 4294967295;
	add.s64 	%rd34812, %rd34810, %rd34811;
	mad.lo.s64 	%rd34813, %rd34662, %rd812, %rd34812;
	shr.u64 	%rd34814, %rd34813, 32;
	add.s64 	%rd34815, %rd34814, %rd34787;
	mad.lo.s64 	%rd34816, %rd812, %rd34665, %rd34815;
	shr.u64 	%rd34817, %rd34816, 32;
	and.b64  	%rd34818, %rd34793, 4294967295;
	mad.lo.s64 	%rd34819, %rd813, %rd34644, %rd34818;
	shr.u64 	%rd34820, %rd34819, 32;
	and.b64  	%rd34821, %rd34797, 4294967295;
	add.s64 	%rd34822, %rd34820, %rd34821;
	mad.lo.s64 	%rd34823, %rd34647, %rd813, %rd34822;
	shr.u64 	%rd34824, %rd34823, 32;
	and.b64  	%rd34825, %rd34801, 4294967295;
	add.s64 	%rd34826, %rd34824, %rd34825;
	mad.lo.s64 	%rd34827, %rd34650, %rd813, %rd34826;
	shr.u64 	%rd34828, %rd34827, 32;
	and.b64  	%rd34829, %rd34805, 4294967295;
	add.s64 	%rd34830, %rd34828, %rd34829;
	mad.lo.s64 	%rd34831, %rd34653, %rd813, %rd34830;
	shr.u64 	%rd34832, %rd34831, 32;
	and.b64  	%rd34833, %rd34809, 4294967295;
	add.s64 	%rd34834, %rd34832, %rd34833;
	mad.lo.s64 	%rd34835, %rd34656, %rd813, %rd34834;
	shr.u64 	%rd34836, %rd34835, 32;
	and.b64  	%rd34837, %rd34813, 4294967295;
	add.s64 	%rd34838, %rd34836, %rd34837;
	mad.lo.s64 	%rd34839, %rd34659, %rd813, %rd34838;
	shr.u64 	%rd34840, %rd34839, 32;
	and.b64  	%rd34841, %rd34816, 4294967295;
	add.s64 	%rd34842, %rd34840, %rd34841;
	mad.lo.s64 	%rd34843, %rd34662, %rd813, %rd34842;
	shr.u64 	%rd34844, %rd34843, 32;
	add.s64 	%rd34845, %rd34844, %rd34817;
	mad.lo.s64 	%rd34846, %rd813, %rd34665, %rd34845;
	shr.u64 	%rd34847, %rd34846, 32;
	and.b64  	%rd34848, %rd34823, 4294967295;
	mad.lo.s64 	%rd34849, %rd814, %rd34644, %rd34848;
	shr.u64 	%rd34850, %rd34849, 32;
	and.b64  	%rd34851, %rd34827, 4294967295;
	add.s64 	%rd34852, %rd34850, %rd34851;
	mad.lo.s64 	%rd34853, %rd34647, %rd814, %rd34852;
	shr.u64 	%rd34854, %rd34853, 32;
	and.b64  	%rd34855, %rd34831, 4294967295;
	add.s64 	%rd34856, %rd34854, %rd34855;
	mad.lo.s64 	%rd34857, %rd34650, %rd814, %rd34856;
	shr.u64 	%rd34858, %rd34857, 32;
	and.b64  	%rd34859, %rd34835, 4294967295;
	add.s64 	%rd34860, %rd34858, %rd34859;
	mad.lo.s64 	%rd34861, %rd34653, %rd814, %rd34860;
	shr.u64 	%rd34862, %rd34861, 32;
	and.b64  	%rd34863, %rd34839, 4294967295;
	add.s64 	%rd34864, %rd34862, %rd34863;
	mad.lo.s64 	%rd34865, %rd34656, %rd814, %rd34864;
	shr.u64 	%rd34866, %rd34865, 32;
	and.b64  	%rd34867, %rd34843, 4294967295;
	add.s64 	%rd34868, %rd34866, %rd34867;
	mad.lo.s64 	%rd34869, %rd34659, %rd814, %rd34868;
	shr.u64 	%rd34870, %rd34869, 32;
	and.b64  	%rd34871, %rd34846, 4294967295;
	add.s64 	%rd34872, %rd34870, %rd34871;
	mad.lo.s64 	%rd34873, %rd34662, %rd814, %rd34872;
	shr.u64 	%rd34874, %rd34873, 32;
	add.s64 	%rd34875, %rd34874, %rd34847;
	mad.lo.s64 	%rd34876, %rd814, %rd34665, %rd34875;
	{ .reg .b32 tmp; mov.b64 {tmp, %r5118}, %rd34876; }
	mul.lo.s32 	%r5119, %r86, %r5117;
	cvt.u64.u32 	%rd34877, %r5119;
	and.b64  	%rd34878, %rd34645, 4294967295;
	mad.lo.s64 	%rd34879, %rd14, %rd34877, %rd34878;
	shr.u64 	%rd34880, %rd34879, 32;
	and.b64  	%rd34881, %rd34669, 4294967295;
	add.s64 	%rd34882, %rd34880, %rd34881;
	mad.lo.s64 	%rd34883, %rd15, %rd34877, %rd34882;
	cvt.u32.u64 	%r5120, %rd34883;
	shr.u64 	%rd34884, %rd34883, 32;
	and.b64  	%rd34885, %rd34699, 4294967295;
	add.s64 	%rd34886, %rd34884, %rd34885;
	mad.lo.s64 	%rd34887, %rd16, %rd34877, %rd34886;
	shr.u64 	%rd34888, %rd34887, 32;
	and.b64  	%rd34889, %rd34729, 4294967295;
	add.s64 	%rd34890, %rd34888, %rd34889;
	mad.lo.s64 	%rd34891, %rd17, %rd34877, %rd34890;
	shr.u64 	%rd34892, %rd34891, 32;
	and.b64  	%rd34893, %rd34759, 4294967295;
	add.s64 	%rd34894, %rd34892, %rd34893;
	mad.lo.s64 	%rd34895, %rd18, %rd34877, %rd34894;
	shr.u64 	%rd34896, %rd34895, 32;
	and.b64  	%rd34897, %rd34789, 4294967295;
	add.s64 	%rd34898, %rd34896, %rd34897;
	mad.lo.s64 	%rd34899, %rd19, %rd34877, %rd34898;
	shr.u64 	%rd34900, %rd34899, 32;
	and.b64  	%rd34901, %rd34819, 4294967295;
	add.s64 	%rd34902, %rd34900, %rd34901;
	mad.lo.s64 	%rd34903, %rd20, %rd34877, %rd34902;
	shr.u64 	%rd34904, %rd34903, 32;
	and.b64  	%rd34905, %rd34849, 4294967295;
	add.s64 	%rd34906, %rd34904, %rd34905;
	mad.lo.s64 	%rd34907, %rd21, %rd34877, %rd34906;
	shr.u64 	%rd34908, %rd34907, 32;
	and.b64  	%rd34909, %rd34853, 4294967295;
	add.s64 	%rd34910, %rd34908, %rd34909;
	shr.u64 	%rd34911, %rd34910, 32;
	and.b64  	%rd34912, %rd34857, 4294967295;
	add.s64 	%rd34913, %rd34911, %rd34912;
	shr.u64 	%rd34914, %rd34913, 32;
	and.b64  	%rd34915, %rd34861, 4294967295;
	add.s64 	%rd34916, %rd34914, %rd34915;
	shr.u64 	%rd34917, %rd34916, 32;
	and.b64  	%rd34918, %rd34865, 4294967295;
	add.s64 	%rd34919, %rd34917, %rd34918;
	shr.u64 	%rd34920, %rd34919, 32;
	and.b64  	%rd34921, %rd34869, 4294967295;
	add.s64 	%rd34922, %rd34920, %rd34921;
	shr.u64 	%rd34923, %rd34922, 32;
	and.b64  	%rd34924, %rd34873, 4294967295;
	add.s64 	%rd34925, %rd34923, %rd34924;
	shr.u64 	%rd34926, %rd34925, 32;
	and.b64  	%rd34927, %rd34876, 4294967295;
	add.s64 	%rd34928, %rd34926, %rd34927;
	{ .reg .b32 tmp; mov.b64 {tmp, %r5121}, %rd34928; }
	add.s32 	%r5122, %r5118, %r5121;
	mul.lo.s32 	%r5123, %r86, %r5120;
	cvt.u64.u32 	%rd34929, %r5123;
	and.b64  	%rd34930, %rd34883, 4294967295;
	mad.lo.s64 	%rd34931, %rd14, %rd34929, %rd34930;
	shr.u64 	%rd34932, %rd34931, 32;
	and.b64  	%rd34933, %rd34887, 4294967295;
	add.s64 	%rd34934, %rd34932, %rd34933;
	mad.lo.s64 	%rd34935, %rd15, %rd34929, %rd34934;
	cvt.u32.u64 	%r5124, %rd34935;
	shr.u64 	%rd34936, %rd34935, 32;
	and.b64  	%rd34937, %rd34891, 4294967295;
	add.s64 	%rd34938, %rd34936, %rd34937;
	mad.lo.s64 	%rd34939, %rd16, %rd34929, %rd34938;
	shr.u64 	%rd34940, %rd34939, 32;
	and.b64  	%rd34941, %rd34895, 4294967295;
	add.s64 	%rd34942, %rd34940, %rd34941;
	mad.lo.s64 	%rd34943, %rd17, %rd34929, %rd34942;
	shr.u64 	%rd34944, %rd34943, 32;
	and.b64  	%rd34945, %rd34899, 4294967295;
	add.s64 	%rd34946, %rd34944, %rd34945;
	mad.lo.s64 	%rd34947, %rd18, %rd34929, %rd34946;
	shr.u64 	%rd34948, %rd34947, 32;
	and.b64  	%rd34949, %rd34903, 4294967295;
	add.s64 	%rd34950, %rd34948, %rd34949;
	mad.lo.s64 	%rd34951, %rd19, %rd34929, %rd34950;
	shr.u64 	%rd34952, %rd34951, 32;
	and.b64  	%rd34953, %rd34907, 4294967295;
	add.s64 	%rd34954, %rd34952, %rd34953;
	mad.lo.s64 	%rd34955, %rd20, %rd34929, %rd34954;
	shr.u64 	%rd34956, %rd34955, 32;
	and.b64  	%rd34957, %rd34910, 4294967295;
	add.s64 	%rd34958, %rd34956, %rd34957;
	mad.lo.s64 	%rd34959, %rd21, %rd34929, %rd34958;
	shr.u64 	%rd34960, %rd34959, 32;
	and.b64  	%rd34961, %rd34913, 4294967295;
	add.s64 	%rd34962, %rd34960, %rd34961;
	shr.u64 	%rd34963, %rd34962, 32;
	and.b64  	%rd34964, %rd34916, 4294967295;
	add.s64 	%rd34965, %rd34963, %rd34964;
	shr.u64 	%rd34966, %rd34965, 32;
	and.b64  	%rd34967, %rd34919, 4294967295;
	add.s64 	%rd34968, %rd34966, %rd34967;
	shr.u64 	%rd34969, %rd34968, 32;
	and.b64  	%rd34970, %rd34922, 4294967295;
	add.s64 	%rd34971, %rd34969, %rd34970;
	shr.u64 	%rd34972, %rd34971, 32;
	and.b64  	%rd34973, %rd34925, 4294967295;
	add.s64 	%rd34974, %rd34972, %rd34973;
	shr.u64 	%rd34975, %rd34974, 32;
	and.b64  	%rd34976, %rd34928, 4294967295;
	add.s64 	%rd34977, %rd34975, %rd34976;
	{ .reg .b32 tmp; mov.b64 {tmp, %r5125}, %rd34977; }
	add.s32 	%r5126, %r5122, %r5125;
	mul.lo.s32 	%r5127, %r86, %r5124;
	cvt.u64.u32 	%rd34978, %r5127;
	and.b64  	%rd34979, %rd34935, 4294967295;
	mad.lo.s64 	%rd34980, %rd14, %rd34978, %rd34979;
	shr.u64 	%rd34981, %rd34980, 32;
	and.b64  	%rd34982, %rd34939, 4294967295;
	add.s64 	%rd34983, %rd34981, %rd34982;
	mad.lo.s64 	%rd34984, %rd15, %rd34978, %rd34983;
	cvt.u32.u64 	%r5128, %rd34984;
	shr.u64 	%rd34985, %rd34984, 32;
	and.b64  	%rd34986, %rd34943, 4294967295;
	add.s64 	%rd34987, %rd34985, %rd34986;
	mad.lo.s64 	%rd34988, %rd16, %rd34978, %rd34987;
	shr.u64 	%rd34989, %rd34988, 32;
	and.b64  	%rd34990, %rd34947, 4294967295;
	add.s64 	%rd34991, %rd34989, %rd34990;
	mad.lo.s64 	%rd34992, %rd17, %rd34978, %rd34991;
	shr.u64 	%rd34993, %rd34992, 32;
	and.b64  	%rd34994, %rd34951, 4294967295;
	add.s64 	%rd34995, %rd34993, %rd34994;
	mad.lo.s64 	%rd34996, %rd18, %rd34978, %rd34995;
	shr.u64 	%rd34997, %rd34996, 32;
	and.b64  	%rd34998, %rd34955, 4294967295;
	add.s64 	%rd34999, %rd34997, %rd34998;
	mad.lo.s64 	%rd35000, %rd19, %rd34978, %rd34999;
	shr.u64 	%rd35001, %rd35000, 32;
	and.b64  	%rd35002, %rd34959, 4294967295;
	add.s64 	%rd35003, %rd35001, %rd35002;
	mad.lo.s64 	%rd35004, %rd20, %rd34978, %rd35003;
	shr.u64 	%rd35005, %rd35004, 32;
	and.b64  	%rd35006, %rd34962, 4294967295;
	add.s64 	%rd35007, %rd35005, %rd35006;
	mad.lo.s64 	%rd35008, %rd21, %rd34978, %rd35007;
	shr.u64 	%rd35009, %rd35008, 32;
	and.b64  	%rd35010, %rd34965, 4294967295;
	add.s64 	%rd35011, %rd35009, %rd35010;
	shr.u64 	%rd35012, %rd35011, 32;
	and.b64  	%rd35013, %rd34968, 4294967295;
	add.s64 	%rd35014, %rd35012, %rd35013;
	shr.u64 	%rd35015, %rd35014, 32;
	and.b64  	%rd35016, %rd34971, 4294967295;
	add.s64 	%rd35017, %rd35015, %rd35016;
	shr.u64 	%rd35018, %rd35017, 32;
	and.b64  	%rd35019, %rd34974, 4294967295;
	add.s64 	%rd35020, %rd35018, %rd35019;
	shr.u64 	%rd35021, %rd35020, 32;
	and.b64  	%rd35022, %rd34977, 4294967295;
	add.s64 	%rd35023, %rd35021, %rd35022;
	{ .reg .b32 tmp; mov.b64 {tmp, %r5129}, %rd35023; }
	add.s32 	%r5130, %r5126, %r5129;
	mul.lo.s32 	%r5131, %r86, %r5128;
	cvt.u64.u32 	%rd35024, %r5131;
	and.b64  	%rd35025, %rd34984, 4294967295;
	mad.lo.s64 	%rd35026, %rd14, %rd35024, %rd35025;
	shr.u64 	%rd35027, %rd35026, 32;
	and.b64  	%rd35028, %rd34988, 4294967295;
	add.s64 	%rd35029, %rd35027, %rd35028;
	mad.lo.s64 	%rd35030, %rd15, %rd35024, %rd35029;
	cvt.u32.u64 	%r5132, %rd35030;
	shr.u64 	%rd35031, %rd35030, 32;
	and.b64  	%rd35032, %rd34992, 4294967295;
	add.s64 	%rd35033, %rd35031, %rd35032;
	mad.lo.s64 	%rd35034, %rd16, %rd35024, %rd35033;
	shr.u64 	%rd35035, %rd35034, 32;
	and.b64  	%rd35036, %rd34996, 4294967295;
	add.s64 	%rd35037, %rd35035, %rd35036;
	mad.lo.s64 	%rd35038, %rd17, %rd35024, %rd35037;
	shr.u64 	%rd35039, %rd35038, 32;
	and.b64  	%rd35040, %rd35000, 4294967295;
	add.s64 	%rd35041, %rd35039, %rd35040;
	mad.lo.s64 	%rd35042, %rd18, %rd35024, %rd35041;
	shr.u64 	%rd35043, %rd35042, 32;
	and.b64  	%rd35044, %rd35004, 4294967295;
	add.s64 	%rd35045, %rd35043, %rd35044;
	mad.lo.s64 	%rd35046, %rd19, %rd35024, %rd35045;
	shr.u64 	%rd35047, %rd35046, 32;
	and.b64  	%rd35048, %rd35008, 4294967295;
	add.s64 	%rd35049, %rd35047, %rd35048;
	mad.lo.s64 	%rd35050, %rd20, %rd35024, %rd35049;
	shr.u64 	%rd35051, %rd35050, 32;
	and.b64  	%rd35052, %rd35011, 4294967295;
	add.s64 	%rd35053, %rd35051, %rd35052;
	mad.lo.s64 	%rd35054, %rd21, %rd35024, %rd35053;
	shr.u64 	%rd35055, %rd35054, 32;
	and.b64  	%rd35056, %rd35014, 4294967295;
	add.s64 	%rd35057, %rd35055, %rd35056;
	shr.u64 	%rd35058, %rd35057, 32;
	and.b64  	%rd35059, %rd35017, 4294967295;
	add.s64 	%rd35060, %rd35058, %rd35059;
	shr.u64 	%rd35061, %rd35060, 32;
	and.b64  	%rd35062, %rd35020, 4294967295;
	add.s64 	%rd35063, %rd35061, %rd35062;
	shr.u64 	%rd35064, %rd35063, 32;
	and.b64  	%rd35065, %rd35023, 4294967295;
	add.s64 	%rd35066, %rd35064, %rd35065;
	{ .reg .b32 tmp; mov.b64 {tmp, %r5133}, %rd35066; }
	add.s32 	%r5134, %r5130, %r5133;
	mul.lo.s32 	%r5135, %r86, %r5132;
	cvt.u64.u32 	%rd35067, %r5135;
	and.b64  	%rd35068, %rd35030, 4294967295;
	mad.lo.s64 	%rd35069, %rd14, %rd35067, %rd35068;
	shr.u64 	%rd35070, %rd35069, 32;
	and.b64  	%rd35071, %rd35034, 4294967295;
	add.s64 	%rd35072, %rd35070, %rd35071;
	mad.lo.s64 	%rd35073, %rd15, %rd35067, %rd35072;
	cvt.u32.u64 	%r5136, %rd35073;
	shr.u64 	%rd35074, %rd35073, 32;
	and.b64  	%rd35075, %rd35038, 4294967295;
	add.s64 	%rd35076, %rd35074, %rd35075;
	mad.lo.s64 	%rd35077, %rd16, %rd35067, %rd35076;
	shr.u64 	%rd35078, %rd35077, 32;
	and.b64  	%rd35079, %rd35042, 4294967295;
	add.s64 	%rd35080, %rd35078, %rd35079;
	mad.lo.s64 	%rd35081, %rd17, %rd35067, %rd35080;
	shr.u64 	%rd35082, %rd35081, 32;
	and.b64  	%rd35083, %rd35046, 4294967295;
	add.s64 	%rd35084, %rd35082, %rd35083;
	mad.lo.s64 	%rd35085, %rd18, %rd35067, %rd35084;
	shr.u64 	%rd35086, %rd35085, 32;
	and.b64  	%rd35087, %rd35050, 4294967295;
	add.s64 	%rd35088, %rd35086, %rd35087;
	mad.lo.s64 	%rd35089, %rd19, %rd35067, %rd35088;
	shr.u64 	%rd35090, %rd35089, 32;
	and.b64  	%rd35091, %rd35054, 4294967295;
	add.s64 	%rd35092, %rd35090, %rd35091;
	mad.lo.s64 	%rd35093, %rd20, %rd35067, %rd35092;
	shr.u64 	%rd35094, %rd35093, 32;
	and.b64  	%rd35095, %rd35057, 4294967295;
	add.s64 	%rd35096, %rd35094, %rd35095;
	mad.lo.s64 	%rd35097, %rd21, %rd35067, %rd35096;
	shr.u64 	%rd35098, %rd35097, 32;
	and.b64  	%rd35099, %rd35060, 4294967295;
	add.s64 	%rd35100, %rd35098, %rd35099;
	shr.u64 	%rd35101, %rd35100, 32;
	and.b64  	%rd35102, %rd35063, 4294967295;
	add.s64 	%rd35103, %rd35101, %rd35102;
	shr.u64 	%rd35104, %rd35103, 32;
	and.b64  	%rd35105, %rd35066, 4294967295;
	add.s64 	%rd35106, %rd35104, %rd35105;
	{ .reg .b32 tmp; mov.b64 {tmp, %r5137}, %rd35106; }
	add.s32 	%r5138, %r5134, %r5137;
	mul.lo.s32 	%r5139, %r86, %r5136;
	cvt.u64.u32 	%rd35107, %r5139;
	and.b64  	%rd35108, %rd35073, 4294967295;
	mad.lo.s64 	%rd35109, %rd14, %rd35107, %rd35108;
	shr.u64 	%rd35110, %rd35109, 32;
	and.b64  	%rd35111, %rd35077, 4294967295;
	add.s64 	%rd35112, %rd35110, %rd35111;
	mad.lo.s64 	%rd35113, %rd15, %rd35107, %rd35112;
	cvt.u32.u64 	%r5140, %rd35113;
	shr.u64 	%rd35114, %rd35113, 32;
	and.b64  	%rd35115, %rd35081, 4294967295;
	add.s64 	%rd35116, %rd35114, %rd35115;
	mad.lo.s64 	%rd35117, %rd16, %rd35107, %rd35116;
	shr.u64 	%rd35118, %rd35117, 32;
	and.b64  	%rd35119, %rd35085, 4294967295;
	add.s64 	%rd35120, %rd35118, %rd35119;
	mad.lo.s64 	%rd35121, %rd17, %rd35107, %rd35120;
	shr.u64 	%rd35122, %rd35121, 32;
	and.b64  	%rd35123, %rd35089, 4294967295;
	add.s64 	%rd35124, %rd35122, %rd35123;
	mad.lo.s64 	%rd35125, %rd18, %rd35107, %rd35124;
	shr.u64 	%rd35126, %rd35125, 32;
	and.b64  	%rd35127, %rd35093, 4294967295;
	add.s64 	%rd35128, %rd35126, %rd35127;
	mad.lo.s64 	%rd35129, %rd19, %rd35107, %rd35128;
	shr.u64 	%rd35130, %rd35129, 32;
	and.b64  	%rd35131, %rd35097, 4294967295;
	add.s64 	%rd35132, %rd35130, %rd35131;
	mad.lo.s64 	%rd35133, %rd20, %rd35107, %rd35132;
	shr.u64 	%rd35134, %rd35133, 32;
	and.b64  	%rd35135, %rd35100, 4294967295;
	add.s64 	%rd35136, %rd35134, %rd35135;
	mad.lo.s64 	%rd35137, %rd21, %rd35107, %rd35136;
	shr.u64 	%rd35138, %rd35137, 32;
	and.b64  	%rd35139, %rd35103, 4294967295;
	add.s64 	%rd35140, %rd35138, %rd35139;
	shr.u64 	%rd35141, %rd35140, 32;
	and.b64  	%rd35142, %rd35106, 4294967295;
	add.s64 	%rd35143, %rd35141, %rd35142;
	{ .reg .b32 tmp; mov.b64 {tmp, %r5141}, %rd35143; }
	add.s32 	%r5142, %r5138, %r5141;
	mul.lo.s32 	%r5143, %r86, %r5140;
	cvt.u64.u32 	%rd35144, %r5143;
	and.b64  	%rd35145, %rd35113, 4294967295;
	mad.lo.s64 	%rd35146, %rd14, %rd35144, %rd35145;
	shr.u64 	%rd35147, %rd35146, 32;
	and.b64  	%rd35148, %rd35117, 4294967295;
	add.s64 	%rd35149, %rd35147, %rd35148;
	mad.lo.s64 	%rd35150, %rd15, %rd35144, %rd35149;
	cvt.u32.u64 	%r5144, %rd35150;
	shr.u64 	%rd35151, %rd35150, 32;
	and.b64  	%rd35152, %rd35121, 4294967295;
	add.s64 	%rd35153, %rd35151, %rd35152;
	mad.lo.s64 	%rd35154, %rd16, %rd35144, %rd35153;
	shr.u64 	%rd35155, %rd35154, 32;
	and.b64  	%rd35156, %rd35125, 4294967295;
	add.s64 	%rd35157, %rd35155, %rd35156;
	mad.lo.s64 	%rd35158, %rd17, %rd35144, %rd35157;
	shr.u64 	%rd35159, %rd35158, 32;
	and.b64  	%rd35160, %rd35129, 4294967295;
	add.s64 	%rd35161, %rd35159, %rd35160;
	mad.lo.s64 	%rd35162, %rd18, %rd35144, %rd35161;
	shr.u64 	%rd35163, %rd35162, 32;
	and.b64  	%rd35164, %rd35133, 4294967295;
	add.s64 	%rd35165, %rd35163, %rd35164;
	mad.lo.s64 	%rd35166, %rd19, %rd35144, %rd35165;
	shr.u64 	%rd35167, %rd35166, 32;
	and.b64  	%rd35168, %rd35137, 4294967295;
	add.s64 	%rd35169, %rd35167, %rd35168;
	mad.lo.s64 	%rd35170, %rd20, %rd35144, %rd35169;
	shr.u64 	%rd35171, %rd35170, 32;
	and.b64  	%rd35172, %rd35140, 4294967295;
	add.s64 	%rd35173, %rd35171, %rd35172;
	mad.lo.s64 	%rd35174, %rd21, %rd35144, %rd35173;
	shr.u64 	%rd35175, %rd35174, 32;
	and.b64  	%rd35176, %rd35143, 4294967295;
	add.s64 	%rd35177, %rd35175, %rd35176;
	{ .reg .b32 tmp; mov.b64 {tmp, %r5145}, %rd35177; }
	add.s32 	%r5146, %r5142, %r5145;
	mul.lo.s32 	%r5147, %r86, %r5144;
	cvt.u64.u32 	%rd35178, %r5147;
	and.b64  	%rd35179, %rd35150, 4294967295;
	mad.lo.s64 	%rd35180, %rd14, %rd35178, %rd35179;
	shr.u64 	%rd35181, %rd35180, 32;
	and.b64  	%rd35182, %rd35154, 4294967295;
	add.s64 	%rd35183, %rd35181, %rd35182;
	mad.lo.s64 	%rd47309, %rd15, %rd35178, %rd35183;
	shr.u64 	%rd35184, %rd47309, 32;
	and.b64  	%rd35185, %rd35158, 4294967295;
	add.s64 	%rd35186, %rd35184, %rd35185;
	mad.lo.s64 	%rd47308, %rd16, %rd35178, %rd35186;
	cvt.u32.u64 	%r513, %rd47308;
	shr.u64 	%rd35187, %rd47308, 32;
	and.b64  	%rd35188, %rd35162, 4294967295;
	add.s64 	%rd35189, %rd35187, %rd35188;
	mad.lo.s64 	%rd47307, %rd17, %rd35178, %rd35189;
	cvt.u32.u64 	%r514, %rd47307;
	shr.u64 	%rd35190, %rd47307, 32;
	and.b64  	%rd35191, %rd35166, 4294967295;
	add.s64 	%rd35192, %rd35190, %rd35191;
	mad.lo.s64 	%rd47306, %rd18, %rd35178, %rd35192;
	cvt.u32.u64 	%r515, %rd47306;
	shr.u64 	%rd35193, %rd47306, 32;
	and.b64  	%rd35194, %rd35170, 4294967295;
	add.s64 	%rd35195, %rd35193, %rd35194;
	mad.lo.s64 	%rd47305, %rd19, %rd35178, %rd35195;
	cvt.u32.u64 	%r516, %rd47305;
	shr.u64 	%rd35196, %rd47305, 32;
	and.b64  	%rd35197, %rd35174, 4294967295;
	add.s64 	%rd35198, %rd35196, %rd35197;
	mad.lo.s64 	%rd47304, %rd20, %rd35178, %rd35198;
	cvt.u32.u64 	%r517, %rd47304;
	shr.u64 	%rd35199, %rd47304, 32;
	and.b64  	%rd35200, %rd35177, 4294967295;
	add.s64 	%rd35201, %rd35199, %rd35200;
	mad.lo.s64 	%rd47303, %rd21, %rd35178, %rd35201;
	cvt.u32.u64 	%r518, %rd47303;
	{ .reg .b32 tmp; mov.b64 {tmp, %r5148}, %rd47303; }
	add.s32 	%r6500, %r5146, %r5148;
	setp.gt.u32 	%p1499, %r6500, %r5116;
	@%p1499 bra 	$L__BB4_514;
	cvt.u32.u64 	%r5149, %rd21;
	setp.lt.u32 	%p1500, %r6500, %r5149;
	@%p1500 bra 	$L__BB4_515;
	cvt.u32.u64 	%r5150, %rd20;
	setp.lt.u32 	%p1501, %r5150, %r518;
	@%p1501 bra 	$L__BB4_514;
	cvt.u32.u64 	%r5151, %rd20;
	setp.gt.u32 	%p1502, %r5151, %r518;
	@%p1502 bra 	$L__BB4_515;
	cvt.u32.u64 	%r5152, %rd19;
	setp.lt.u32 	%p1503, %r5152, %r517;
	@%p1503 bra 	$L__BB4_514;
	cvt.u32.u64 	%r5153, %rd19;
	setp.gt.u32 	%p1504, %r5153, %r517;
	@%p1504 bra 	$L__BB4_515;
	cvt.u32.u64 	%r5154, %rd18;
	setp.lt.u32 	%p1505, %r5154, %r516;
	@%p1505 bra 	$L__BB4_514;
	cvt.u32.u64 	%r5155, %rd18;
	setp.gt.u32 	%p1506, %r5155, %r516;
	@%p1506 bra 	$L__BB4_515;
	cvt.u32.u64 	%r5156, %rd17;
	setp.lt.u32 	%p1507, %r5156, %r515;
	@%p1507 bra 	$L__BB4_514;
	cvt.u32.u64 	%r5157, %rd17;
	setp.gt.u32 	%p1508, %r5157, %r515;
	@%p1508 bra 	$L__BB4_515;
	cvt.u32.u64 	%r5158, %rd16;
	setp.lt.u32 	%p1509, %r5158, %r514;
	@%p1509 bra 	$L__BB4_514;
	cvt.u32.u64 	%r5159, %rd16;
	setp.gt.u32 	%p1510, %r5159, %r514;
	@%p1510 bra 	$L__BB4_515;
	cvt.u32.u64 	%r5160, %rd15;
	setp.lt.u32 	%p1511, %r5160, %r513;
	@%p1511 bra 	$L__BB4_514;
	cvt.u32.u64 	%r5161, %rd14;
	cvt.u32.u64 	%r5162, %rd15;
	setp.gt.u32 	%p1512, %r5162, %r513;
	cvt.u32.u64 	%r5163, %rd47309;
	setp.gt.u32 	%p1513, %r5161, %r5163;
	or.pred  	%p1514, %p1512, %p1513;
	@%p1514 bra 	$L__BB4_515;
$L__BB4_514:
	cvt.u32.u64 	%r5164, %rd21;
	and.b64  	%rd35203, %rd47309, 4294967295;
	sub.s64 	%rd47309, %rd35203, %rd14;
	shr.u64 	%rd35204, %rd47309, 63;
	and.b64  	%rd35205, %rd47308, 4294967295;
	add.s64 	%rd35206, %rd35204, %rd15;
	sub.s64 	%rd47308, %rd35205, %rd35206;
	shr.u64 	%rd35207, %rd47308, 63;
	and.b64  	%rd35208, %rd47307, 4294967295;
	add.s64 	%rd35209, %rd35207, %rd16;
	sub.s64 	%rd47307, %rd35208, %rd35209;
	shr.u64 	%rd35210, %rd47307, 63;
	and.b64  	%rd35211, %rd47306, 4294967295;
	add.s64 	%rd35212, %rd35210, %rd17;
	sub.s64 	%rd47306, %rd35211, %rd35212;
	shr.u64 	%rd35213, %rd47306, 63;
	and.b64  	%rd35214, %rd47305, 4294967295;
	add.s64 	%rd35215, %rd35213, %rd18;
	sub.s64 	%rd47305, %rd35214, %rd35215;
	shr.u64 	%rd35216, %rd47305, 63;
	and.b64  	%rd35217, %rd47304, 4294967295;
	add.s64 	%rd35218, %rd35216, %rd19;
	sub.s64 	%rd47304, %rd35217, %rd35218;
	shr.u64 	%rd35219, %rd47304, 63;
	and.b64  	%rd35220, %rd47303, 4294967295;
	add.s64 	%rd35221, %rd35219, %rd20;
	sub.s64 	%rd47303, %rd35220, %rd35221;
	shr.u64 	%rd35222, %rd47303, 63;
	cvt.u32.u64 	%r5165, %rd35222;
	add.s32 	%r5166, %r5164, %r5165;
	sub.s32 	%r6500, %r6500, %r5166;
$L__BB4_515:
	cvt.u32.u64 	%r5167, %rd21;
	mul.lo.s64 	%rd35223, %rd836, %rd264;
	cvt.u32.u64 	%r5168, %rd35223;
	shr.u64 	%rd35224, %rd35223, 32;
	mad.lo.s64 	%rd35225, %rd837, %rd264, %rd35224;
	shr.u64 	%rd35226, %rd35225, 32;
	mad.lo.s64 	%rd35227, %rd839, %rd264, %rd35226;
	shr.u64 	%rd35228, %rd35227, 32;
	mad.lo.s64 	%rd35229, %rd841, %rd264, %rd35228;
	shr.u64 	%rd35230, %rd35229, 32;
	mad.lo.s64 	%rd35231, %rd843, %rd264, %rd35230;
	shr.u64 	%rd35232, %rd35231, 32;
	mad.lo.s64 	%rd35233, %rd845, %rd264, %rd35232;
	shr.u64 	%rd35234, %rd35233, 32;
	mad.lo.s64 	%rd35235, %rd847, %rd264, %rd35234;
	shr.u64 	%rd35236, %rd35235, 32;
	mad.lo.s64 	%rd35237, %rd264, %rd849, %rd35236;
	shr.u64 	%rd35238, %rd35237, 32;
	and.b64  	%rd35239, %rd35225, 4294967295;
	mad.lo.s64 	%rd35240, %rd836, %rd265, %rd35239;
	shr.u64 	%rd35241, %rd35240, 32;
	and.b64  	%rd35242, %rd35227, 4294967295;
	add.s64 	%rd35243, %rd35241, %rd35242;
	mad.lo.s64 	%rd35244, %rd837, %rd265, %rd35243;
	shr.u64 	%rd35245, %rd35244, 32;
	and.b64  	%rd35246, %rd35229, 4294967295;
	add.s64 	%rd35247, %rd35245, %rd35246;
	mad.lo.s64 	%rd35248, %rd839, %rd265, %rd35247;
	shr.u64 	%rd35249, %rd35248, 32;
	and.b64  	%rd35250, %rd35231, 4294967295;
	add.s64 	%rd35251, %rd35249, %rd35250;
	mad.lo.s64 	%rd35252, %rd841, %rd265, %rd35251;
	shr.u64 	%rd35253, %rd35252, 32;
	and.b64  	%rd35254, %rd35233, 4294967295;
	add.s64 	%rd35255, %rd35253, %rd35254;
	mad.lo.s64 	%rd35256, %rd843, %rd265, %rd35255;
	shr.u64 	%rd35257, %rd35256, 32;
	and.b64  	%rd35258, %rd35235, 4294967295;
	add.s64 	%rd35259, %rd35257, %rd35258;
	mad.lo.s64 	%rd35260, %rd845, %rd265, %rd35259;
	shr.u64 	%rd35261, %rd35260, 32;
	and.b64  	%rd35262, %rd35237, 4294967295;
	add.s64 	%rd35263, %rd35261, %rd35262;
	mad.lo.s64 	%rd35264, %rd847, %rd265, %rd35263;
	shr.u64 	%rd35265, %rd35264, 32;
	add.s64 	%rd35266, %rd35265, %rd35238;
	mad.lo.s64 	%rd35267, %rd265, %rd849, %rd35266;
	shr.u64 	%rd35268, %rd35267, 32;
	and.b64  	%rd35269, %rd35244, 4294967295;
	mad.lo.s64 	%rd35270, %rd836, %rd267, %rd35269;
	shr.u64 	%rd35271, %rd35270, 32;
	and.b64  	%rd35272, %rd35248, 4294967295;
	add.s64 	%rd35273, %rd35271, %rd35272;
	mad.lo.s64 	%rd35274, %rd837, %rd267, %rd35273;
	shr.u64 	%rd35275, %rd35274, 32;
	and.b64  	%rd35276, %rd35252, 4294967295;
	add.s64 	%rd35277, %rd35275, %rd35276;
	mad.lo.s64 	%rd35278, %rd839, %rd267, %rd35277;
	shr.u64 	%rd35279, %rd35278, 32;
	and.b64  	%rd35280, %rd35256, 4294967295;
	add.s64 	%rd35281, %rd35279, %rd35280;
	mad.lo.s64 	%rd35282, %rd841, %rd267, %rd35281;
	shr.u64 	%rd35283, %rd35282, 32;
	and.b64  	%rd35284, %rd35260, 4294967295;
	add.s64 	%rd35285, %rd35283, %rd35284;
	mad.lo.s64 	%rd35286, %rd843, %rd267, %rd35285;
	shr.u64 	%rd35287, %rd35286, 32;
	and.b64  	%rd35288, %rd35264, 4294967295;
	add.s64 	%rd35289, %rd35287, %rd35288;
	mad.lo.s64 	%rd35290, %rd845, %rd267, %rd35289;
	shr.u64 	%rd35291, %rd35290, 32;
	and.b64  	%rd35292, %rd35267, 4294967295;
	add.s64 	%rd35293, %rd35291, %rd35292;
	mad.lo.s64 	%rd35294, %rd847, %rd267, %rd35293;
	shr.u64 	%rd35295, %rd35294, 32;
	add.s64 	%rd35296, %rd35295, %rd35268;
	mad.lo.s64 	%rd35297, %rd267, %rd849, %rd35296;
	shr.u64 	%rd35298, %rd35297, 32;
	and.b64  	%rd35299, %rd35274, 4294967295;
	mad.lo.s64 	%rd35300, %rd836, %rd269, %rd35299;
	shr.u64 	%rd35301, %rd35300, 32;
	and.b64  	%rd35302, %rd35278, 4294967295;
	add.s64 	%rd35303, %rd35301, %rd35302;
	mad.lo.s64 	%rd35304, %rd837, %rd269, %rd35303;
	shr.u64 	%rd35305, %rd35304, 32;
	and.b64  	%rd35306, %rd35282, 4294967295;
	add.s64 	%rd35307, %rd35305, %rd35306;
	mad.lo.s64 	%rd35308, %rd839, %rd269, %rd35307;
	shr.u64 	%rd35309, %rd35308, 32;
	and.b64  	%rd35310, %rd35286, 4294967295;
	add.s64 	%rd35311, %rd35309, %rd35310;
	mad.lo.s64 	%rd35312, %rd841, %rd269, %rd35311;
	shr.u64 	%rd35313, %rd35312, 32;
	and.b64  	%rd35314, %rd35290, 4294967295;
	add.s64 	%rd35315, %rd35313, %rd35314;
	mad.lo.s64 	%rd35316, %rd843, %rd269, %rd35315;
	shr.u64 	%rd35317, %rd35316, 32;
	and.b64  	%rd35318, %rd35294, 4294967295;
	add.s64 	%rd35319, %rd35317, %rd35318;
	mad.lo.s64 	%rd35320, %rd845, %rd269, %rd35319;
	shr.u64 	%rd35321, %rd35320, 32;
	and.b64  	%rd35322, %rd35297, 4294967295;
	add.s64 	%rd35323, %rd35321, %rd35322;
	mad.lo.s64 	%rd35324, %rd847, %rd269, %rd35323;
	shr.u64 	%rd35325, %rd35324, 32;
	add.s64 	%rd35326, %rd35325, %rd35298;
	mad.lo.s64 	%rd35327, %rd269, %rd849, %rd35326;
	shr.u64 	%rd35328, %rd35327, 32;
	and.b64  	%rd35329, %rd35304, 4294967295;
	mad.lo.s64 	%rd35330, %rd836, %rd271, %rd35329;
	shr.u64 	%rd35331, %rd35330, 32;
	and.b64  	%rd35332, %rd35308, 4294967295;
	add.s64 	%rd35333, %rd35331, %rd35332;
	mad.lo.s64 	%rd35334, %rd837, %rd271, %rd35333;
	shr.u64 	%rd35335, %rd35334, 32;
	and.b64  	%rd35336, %rd35312, 4294967295;
	add.s64 	%rd35337, %rd35335, %rd35336;
	mad.lo.s64 	%rd35338, %rd839, %rd271, %rd35337;
	shr.u64 	%rd35339, %rd35338, 32;
	and.b64  	%rd35340, %rd35316, 4294967295;
	add.s64 	%rd35341, %rd35339, %rd35340;
	mad.lo.s64 	%rd35342, %rd841, %rd271, %rd35341;
	shr.u64 	%rd35343, %rd35342, 32;
	and.b64  	%rd35344, %rd35320, 4294967295;
	add.s64 	%rd35345, %rd35343, %rd35344;
	mad.lo.s64 	%rd35346, %rd843, %rd271, %rd35345;
	shr.u64 	%rd35347, %rd35346, 32;
	and.b64  	%rd35348, %rd35324, 4294967295;
	add.s64 	%rd35349, %rd35347, %rd35348;
	mad.lo.s64 	%rd35350, %rd845, %rd271, %rd35349;
	shr.u64 	%rd35351, %rd35350, 32;
	and.b64  	%rd35352, %rd35327, 4294967295;
	add.s64 	%rd35353, %rd35351, %rd35352;
	mad.lo.s64 	%rd35354, %rd847, %rd271, %rd35353;
	shr.u64 	%rd35355, %rd35354, 32;
	add.s64 	%rd35356, %rd35355, %rd35328;
	mad.lo.s64 	%rd35357, %rd271, %rd849, %rd35356;
	shr.u64 	%rd35358, %rd35357, 32;
	and.b64  	%rd35359, %rd35334, 4294967295;
	mad.lo.s64 	%rd35360, %rd836, %rd273, %rd35359;
	shr.u64 	%rd35361, %rd35360, 32;
	and.b64  	%rd35362, %rd35338, 4294967295;
	add.s64 	%rd35363, %rd35361, %rd35362;
	mad.lo.s64 	%rd35364, %rd837, %rd273, %rd35363;
	shr.u64 	%rd35365, %rd35364, 32;
	and.b64  	%rd35366, %rd35342, 4294967295;
	add.s64 	%rd35367, %rd35365, %rd35366;
	mad.lo.s64 	%rd35368, %rd839, %rd273, %rd35367;
	shr.u64 	%rd35369, %rd35368, 32;
	and.b64  	%rd35370, %rd35346, 4294967295;
	add.s64 	%rd35371, %rd35369, %rd35370;
	mad.lo.s64 	%rd35372, %rd841, %rd273, %rd35371;
	shr.u64 	%rd35373, %rd35372, 32;
	and.b64  	%rd35374, %rd35350, 4294967295;
	add.s64 	%rd35375, %rd35373, %rd35374;
	mad.lo.s64 	%rd35376, %rd843, %rd273, %rd35375;
	shr.u64 	%rd35377, %rd35376, 32;
	and.b64  	%rd35378, %rd35354, 4294967295;
	add.s64 	%rd35379, %rd35377, %rd35378;
	mad.lo.s64 	%rd35380, %rd845, %rd273, %rd35379;
	shr.u64 	%rd35381, %rd35380, 32;
	and.b64  	%rd35382, %rd35357, 4294967295;
	add.s64 	%rd35383, %rd35381, %rd35382;
	mad.lo.s64 	%rd35384, %rd847, %rd273, %rd35383;
	shr.u64 	%rd35385, %rd35384, 32;
	add.s64 	%rd35386, %rd35385, %rd35358;
	mad.lo.s64 	%rd35387, %rd273, %rd849, %rd35386;
	shr.u64 	%rd35388, %rd35387, 32;
	and.b64  	%rd35389, %rd35364, 4294967295;
	mad.lo.s64 	%rd35390, %rd836, %rd275, %rd35389;
	shr.u64 	%rd35391, %rd35390, 32;
	and.b64  	%rd35392, %rd35368, 4294967295;
	add.s64 	%rd35393, %rd35391, %rd35392;
	mad.lo.s64 	%rd35394, %rd837, %rd275, %rd35393;
	shr.u64 	%rd35395, %rd35394, 32;
	and.b64  	%rd35396, %rd35372, 4294967295;
	add.s64 	%rd35397, %rd35395, %rd35396;
	mad.lo.s64 	%rd35398, %rd839, %rd275, %rd35397;
	shr.u64 	%rd35399, %rd35398, 32;
	and.b64  	%rd35400, %rd35376, 4294967295;
	add.s64 	%rd35401, %rd35399, %rd35400;
	mad.lo.s64 	%rd35402, %rd841, %rd275, %rd35401;
	shr.u64 	%rd35403, %rd35402, 32;
	and.b64  	%rd35404, %rd35380, 4294967295;
	add.s64 	%rd35405, %rd35403, %rd35404;
	mad.lo.s64 	%rd35406, %rd843, %rd275, %rd35405;
	shr.u64 	%rd35407, %rd35406, 32;
	and.b64  	%rd35408, %rd35384, 4294967295;
	add.s64 	%rd35409, %rd35407, %rd35408;
	mad.lo.s64 	%rd35410, %rd845, %rd275, %rd35409;
	shr.u64 	%rd35411, %rd35410, 32;
	and.b64  	%rd35412, %rd35387, 4294967295;
	add.s64 	%rd35413, %rd35411, %rd35412;
	mad.lo.s64 	%rd35414, %rd847, %rd275, %rd35413;
	shr.u64 	%rd35415, %rd35414, 32;
	add.s64 	%rd35416, %rd35415, %rd35388;
	mad.lo.s64 	%rd35417, %rd275, %rd849, %rd35416;
	shr.u64 	%rd35418, %rd35417, 32;
	and.b64  	%rd35419, %rd35394, 4294967295;
	mad.lo.s64 	%rd35420, %rd836, %rd277, %rd35419;
	shr.u64 	%rd35421, %rd35420, 32;
	and.b64  	%rd35422, %rd35398, 4294967295;
	add.s64 	%rd35423, %rd35421, %rd35422;
	mad.lo.s64 	%rd35424, %rd837, %rd277, %rd35423;
	shr.u64 	%rd35425, %rd35424, 32;
	and.b64  	%rd35426, %rd35402, 4294967295;
	add.s64 	%rd35427, %rd35425, %rd35426;
	mad.lo.s64 	%rd35428, %rd839, %rd277, %rd35427;
	shr.u64 	%rd35429, %rd35428, 32;
	and.b64  	%rd35430, %rd35406, 4294967295;
	add.s64 	%rd35431, %rd35429, %rd35430;
	mad.lo.s64 	%rd35432, %rd841, %rd277, %rd35431;
	shr.u64 	%rd35433, %rd35432, 32;
	and.b64  	%rd35434, %rd35410, 4294967295;
	add.s64 	%rd35435, %rd35433, %rd35434;
	mad.lo.s64 	%rd35436, %rd843, %rd277, %rd35435;
	shr.u64 	%rd35437, %rd35436, 32;
	and.b64  	%rd35438, %rd35414, 4294967295;
	add.s64 	%rd35439, %rd35437, %rd35438;
	mad.lo.s64 	%rd35440, %rd845, %rd277, %rd35439;
	shr.u64 	%rd35441, %rd35440, 32;
	and.b64  	%rd35442, %rd35417, 4294967295;
	add.s64 	%rd35443, %rd35441, %rd35442;
	mad.lo.s64 	%rd35444, %rd847, %rd277, %rd35443;
	shr.u64 	%rd35445, %rd35444, 32;
	add.s64 	%rd35446, %rd35445, %rd35418;
	mad.lo.s64 	%rd35447, %rd849, %rd277, %rd35446;
	{ .reg .b32 tmp; mov.b64 {tmp, %r5169}, %rd35447; }
	mul.lo.s32 	%r5170, %r86, %r5168;
	cvt.u64.u32 	%rd35448, %r5170;
	and.b64  	%rd35449, %rd35223, 4294967295;
	mad.lo.s64 	%rd35450, %rd14, %rd35448, %rd35449;
	shr.u64 	%rd35451, %rd35450, 32;
	and.b64  	%rd35452, %rd35240, 4294967295;
	add.s64 	%rd35453, %rd35451, %rd35452;
	mad.lo.s64 	%rd35454, %rd15, %rd35448, %rd35453;
	cvt.u32.u64 	%r5171, %rd35454;
	shr.u64 	%rd35455, %rd35454, 32;
	and.b64  	%rd35456, %rd35270, 4294967295;
	add.s64 	%rd35457, %rd35455, %rd35456;
	mad.lo.s64 	%rd35458, %rd16, %rd35448, %rd35457;
	shr.u64 	%rd35459, %rd35458, 32;
	and.b64  	%rd35460, %rd35300, 4294967295;
	add.s64 	%rd35461, %rd35459, %rd35460;
	mad.lo.s64 	%rd35462, %rd17, %rd35448, %rd35461;
	shr.u64 	%rd35463, %rd35462, 32;
	and.b64  	%rd35464, %rd35330, 4294967295;
	add.s64 	%rd35465, %rd35463, %rd35464;
	mad.lo.s64 	%rd35466, %rd18, %rd35448, %rd35465;
	shr.u64 	%rd35467, %rd35466, 32;
	and.b64  	%rd35468, %rd35360, 4294967295;
	add.s64 	%rd35469, %rd35467, %rd35468;
	mad.lo.s64 	%rd35470, %rd19, %rd35448, %rd35469;
	shr.u64 	%rd35471, %rd35470, 32;
	and.b64  	%rd35472, %rd35390, 4294967295;
	add.s64 	%rd35473, %rd35471, %rd35472;
	mad.lo.s64 	%rd35474, %rd20, %rd35448, %rd35473;
	shr.u64 	%rd35475, %rd35474, 32;
	and.b64  	%rd35476, %rd35420, 4294967295;
	add.s64 	%rd35477, %rd35475, %rd35476;
	mad.lo.s64 	%rd35478, %rd21, %rd35448, %rd35477;
	shr.u64 	%rd35479, %rd35478, 32;
	and.b64  	%rd35480, %rd35424, 4294967295;
	add.s64 	%rd35481, %rd35479, %rd35480;
	shr.u64 	%rd35482, %rd35481, 32;
	and.b64  	%rd35483, %rd35428, 4294967295;
	add.s64 	%rd35484, %rd35482, %rd35483;
	shr.u64 	%rd35485, %rd35484, 32;
	and.b64  	%rd35486, %rd35432, 4294967295;
	add.s64 	%rd35487, %rd35485, %rd35486;
	shr.u64 	%rd35488, %rd35487, 32;
	and.b64  	%rd35489, %rd35436, 4294967295;
	add.s64 	%rd35490, %rd35488, %rd35489;
	shr.u64 	%rd35491, %rd35490, 32;
	and.b64  	%rd35492, %rd35440, 4294967295;
	add.s64 	%rd35493, %rd35491, %rd35492;
	shr.u64 	%rd35494, %rd35493, 32;
	and.b64  	%rd35495, %rd35444, 4294967295;
	add.s64 	%rd35496, %rd35494, %rd35495;
	shr.u64 	%rd35497, %rd35496, 32;
	and.b64  	%rd35498, %rd35447, 4294967295;
	add.s64 	%rd35499, %rd35497, %rd35498;
	{ .reg .b32 tmp; mov.b64 {tmp, %r5172}, %rd35499; }
	add.s32 	%r5173, %r5169, %r5172;
	mul.lo.s32 	%r5174, %r86, %r5171;
	cvt.u64.u32 	%rd35500, %r5174;
	and.b64  	%rd35501, %rd35454, 4294967295;
	mad.lo.s64 	%rd35502, %rd14, %rd35500, %rd35501;
	shr.u64 	%rd35503, %rd35502, 32;
	and.b64  	%rd35504, %rd35458, 4294967295;
	add.s64 	%rd35505, %rd35503, %rd35504;
	mad.lo.s64 	%rd35506, %rd15, %rd35500, %rd35505;
	cvt.u32.u64 	%r5175, %rd35506;
	shr.u64 	%rd35507, %rd35506, 32;
	and.b64  	%rd35508, %rd35462, 4294967295;
	add.s64 	%rd35509, %rd35507, %rd35508;
	mad.lo.s64 	%rd35510, %rd16, %rd35500, %rd35509;
	shr.u64 	%rd35511, %rd35510, 32;
	and.b64  	%rd35512, %rd35466, 4294967295;
	add.s64 	%rd35513, %rd35511, %rd35512;
	mad.lo.s64 	%rd35514, %rd17, %rd35500, %rd35513;
	shr.u64 	%rd35515, %rd35514, 32;
	and.b64  	%rd35516, %rd35470, 4294967295;
	add.s64 	%rd35517, %rd35515, %rd35516;
	mad.lo.s64 	%rd35518, %rd18, %rd35500, %rd35517;
	shr.u64 	%rd35519, %rd35518, 32;
	and.b64  	%rd35520, %rd35474, 4294967295;
	add.s64 	%rd35521, %rd35519, %rd35520;
	mad.lo.s64 	%rd35522, %rd19, %rd35500, %rd35521;
	shr.u64 	%rd35523, %rd35522, 32;
	and.b64  	%rd35524, %rd35478, 4294967295;
	add.s64 	%rd35525, %rd35523, %rd35524;
	mad.lo.s64 	%rd35526, %rd20, %rd35500, %rd35525;
	shr.u64 	%rd35527, %rd35526, 32;
	and.b64  	%rd35528, %rd35481, 4294967295;
	add.s64 	%rd35529, %rd35527, %rd35528;
	mad.lo.s64 	%rd35530, %rd21, %rd35500, %rd35529;
	shr.u64 	%rd35531, %rd35530, 32;
	and.b64  	%rd35532, %rd35484, 4294967295;
	add.s64 	%rd35533, %rd35531, %rd35532;
	shr.u64 	%rd35534, %rd35533, 32;
	and.b64  	%rd35535, %rd35487, 4294967295;
	add.s64 	%rd35536, %rd35534, %rd35535;
	shr.u64 	%rd35537, %rd35536, 32;
	and.b64  	%rd35538, %rd35490, 4294967295;
	add.s64 	%rd35539, %rd35537, %rd35538;
	shr.u64 	%rd35540, %rd35539, 32;
	and.b64  	%rd35541, %rd35493, 4294967295;
	add.s64 	%rd35542, %rd35540, %rd35541;
	shr.u64 	%rd35543, %rd35542, 32;
	and.b64  	%rd35544, %rd35496, 4294967295;
	add.s64 	%rd35545, %rd35543, %rd35544;
	shr.u64 	%rd35546, %rd35545, 32;
	and.b64  	%rd35547, %rd35499, 4294967295;
	add.s64 	%rd35548, %rd35546, %rd35547;
	{ .reg .b32 tmp; mov.b64 {tmp, %r5176}, %rd35548; }
	add.s32 	%r5177, %r5173, %r5176;
	mul.lo.s32 	%r5178, %r86, %r5175;
	cvt.u64.u32 	%rd35549, %r5178;
	and.b64  	%rd35550, %rd35506, 4294967295;
	mad.lo.s64 	%rd35551, %rd14, %rd35549, %rd35550;
	shr.u64 	%rd35552, %rd35551, 32;
	and.b64  	%rd35553, %rd35510, 4294967295;
	add.s64 	%rd35554, %rd35552, %rd35553;
	mad.lo.s64 	%rd35555, %rd15, %rd35549, %rd35554;
	cvt.u32.u64 	%r5179, %rd35555;
	shr.u64 	%rd35556, %rd35555, 32;
	and.b64  	%rd35557, %rd35514, 4294967295;
	add.s64 	%rd35558, %rd35556, %rd35557;
	mad.lo.s64 	%rd35559, %rd16, %rd35549, %rd35558;
	shr.u64 	%rd35560, %rd35559, 32;
	and.b64  	%rd35561, %rd35518, 4294967295;
	add.s64 	%rd35562, %rd35560, %rd35561;
	mad.lo.s64 	%rd35563, %rd17, %rd35549, %rd35562;
	shr.u64 	%rd35564, %rd35563, 32;
	and.b64  	%rd35565, %rd35522, 4294967295;
	add.s64 	%rd35566, %rd35564, %rd35565;
	mad.lo.s64 	%rd35567, %rd18, %rd35549, %rd35566;
	shr.u64 	%rd35568, %rd35567, 32;
	and.b64  	%rd35569, %rd35526, 4294967295;
	add.s64 	%rd35570, %rd35568, %rd35569;
	mad.lo.s64 	%rd35571, %rd19, %rd35549, %rd35570;
	shr.u64 	%rd35572, %rd35571, 32;
	and.b64  	%rd35573, %rd35530, 4294967295;
	add.s64 	%rd35574, %rd35572, %rd35573;
	mad.lo.s64 	%rd35575, %rd20, %rd35549, %rd35574;
	shr.u64 	%rd35576, %rd35575, 32;
	and.b64  	%rd35577, %rd35533, 4294967295;
	add.s64 	%rd35578, %rd35576, %rd35577;
	mad.lo.s64 	%rd35579, %rd21, %rd35549, %rd35578;
	shr.u64 	%rd35580, %rd35579, 32;
	and.b64  	%rd35581, %rd35536, 4294967295;
	add.s64 	%rd35582, %rd35580, %rd35581;
	shr.u64 	%rd35583, %rd35582, 32;
	and.b64  	%rd35584, %rd35539, 4294967295;
	add.s64 	%rd35585, %rd35583, %rd35584;
	shr.u64 	%rd35586, %rd35585, 32;
	and.b64  	%rd35587, %rd35542, 4294967295;
	add.s64 	%rd35588, %rd35586, %rd35587;
	shr.u64 	%rd35589, %rd35588, 32;
	and.b64  	%rd35590, %rd35545, 4294967295;
	add.s64 	%rd35591, %rd35589, %rd35590;
	shr.u64 	%rd35592, %rd35591, 32;
	and.b64  	%rd35593, %rd35548, 4294967295;
	add.s64 	%rd35594, %rd35592, %rd35593;
	{ .reg .b32 tmp; mov.b64 {tmp, %r5180}, %rd35594; }
	add.s32 	%r5181, %r5177, %r5180;
	mul.lo.s32 	%r5182, %r86, %r5179;
	cvt.u64.u32 	%rd35595, %r5182;
	and.b64  	%rd35596, %rd35555, 4294967295;
	mad.lo.s64 	%rd35597, %rd14, %rd35595, %rd35596;
	shr.u64 	%rd35598, %rd35597, 32;
	and.b64  	%rd35599, %rd35559, 4294967295;
	add.s64 	%rd35600, %rd35598, %rd35599;
	mad.lo.s64 	%rd35601, %rd15, %rd35595, %rd35600;
	cvt.u32.u64 	%r5183, %rd35601;
	shr.u64 	%rd35602, %rd35601, 32;
	and.b64  	%rd35603, %rd35563, 4294967295;
	add.s64 	%rd35604, %rd35602, %rd35603;
	mad.lo.s64 	%rd35605, %rd16, %rd35595, %rd35604;
	shr.u64 	%rd35606, %rd35605, 32;
	and.b64  	%rd35607, %rd35567, 4294967295;
	add.s64 	%rd35608, %rd35606, %rd35607;
	mad.lo.s64 	%rd35609, %rd17, %rd35595, %rd35608;
	shr.u64 	%rd35610, %rd35609, 32;
	and.b64  	%rd35611, %rd35571, 4294967295;
	add.s64 	%rd35612, %rd35610, %rd35611;
	mad.lo.s64 	%rd35613, %rd18, %rd35595, %rd35612;
	shr.u64 	%rd35614, %rd35613, 32;
	and.b64  	%rd35615, %rd35575, 4294967295;
	add.s64 	%rd35616, %rd35614, %rd35615;
	mad.lo.s64 	%rd35617, %rd19, %rd35595, %rd35616;
	shr.u64 	%rd35618, %rd35617, 32;
	and.b64  	%rd35619, %rd35579, 4294967295;
	add.s64 	%rd35620, %rd35618, %rd35619;
	mad.lo.s64 	%rd35621, %rd20, %rd35595, %rd35620;
	shr.u64 	%rd35622, %rd35621, 32;
	and.b64  	%rd35623, %rd35582, 4294967295;
	add.s64 	%rd35624, %rd35622, %rd35623;
	mad.lo.s64 	%rd35625, %rd21, %rd35595, %rd35624;
	shr.u64 	%rd35626, %rd35625, 32;
	and.b64  	%rd35627, %rd35585, 4294967295;
	add.s64 	%rd35628, %rd35626, %rd35627;
	shr.u64 	%rd35629, %rd35628, 32;
	and.b64  	%rd35630, %rd35588, 4294967295;
	add.s64 	%rd35631, %rd35629, %rd35630;
	shr.u64 	%rd35632, %rd35631, 32;
	and.b64  	%rd35633, %rd35591, 4294967295;
	add.s64 	%rd35634, %rd35632, %rd35633;
	shr.u64 	%rd35635, %rd35634, 32;
	and.b64  	%rd35636, %rd35594, 4294967295;
	add.s64 	%rd35637, %rd35635, %rd35636;
	{ .reg .b32 tmp; mov.b64 {tmp, %r5184}, %rd35637; }
	add.s32 	%r5185, %r5181, %r5184;
	mul.lo.s32 	%r5186, %r86, %r5183;
	cvt.u64.u32 	%rd35638, %r5186;
	and.b64  	%rd35639, %rd35601, 4294967295;
	mad.lo.s64 	%rd35640, %rd14, %rd35638, %rd35639;
	shr.u64 	%rd35641, %rd35640, 32;
	and.b64  	%rd35642, %rd35605, 4294967295;
	add.s64 	%rd35643, %rd35641, %rd35642;
	mad.lo.s64 	%rd35644, %rd15, %rd35638, %rd35643;
	cvt.u32.u64 	%r5187, %rd35644;
	shr.u64 	%rd35645, %rd35644, 32;
	and.b64  	%rd35646, %rd35609, 4294967295;
	add.s64 	%rd35647, %rd35645, %rd35646;
	mad.lo.s64 	%rd35648, %rd16, %rd35638, %rd35647;
	shr.u64 	%rd35649, %rd35648, 32;
	and.b64  	%rd35650, %rd35613, 4294967295;
	add.s64 	%rd35651, %rd35649, %rd35650;
	mad.lo.s64 	%rd35652, %rd17, %rd35638, %rd35651;
	shr.u64 	%rd35653, %rd35652, 32;
	and.b64  	%rd35654, %rd35617, 4294967295;
	add.s64 	%rd35655, %rd35653, %rd35654;
	mad.lo.s64 	%rd35656, %rd18, %rd35638, %rd35655;
	shr.u64 	%rd35657, %rd35656, 32;
	and.b64  	%rd35658, %rd35621, 4294967295;
	add.s64 	%rd35659, %rd35657, %rd35658;
	mad.lo.s64 	%rd35660, %rd19, %rd35638, %rd35659;
	shr.u64 	%rd35661, %rd35660, 32;
	and.b64  	%rd35662, %rd35625, 4294967295;
	add.s64 	%rd35663, %rd35661, %rd35662;
	mad.lo.s64 	%rd35664, %rd20, %rd35638, %rd35663;
	shr.u64 	%rd35665, %rd35664, 32;
	and.b64  	%rd35666, %rd35628, 4294967295;
	add.s64 	%rd35667, %rd35665, %rd35666;
	mad.lo.s64 	%rd35668, %rd21, %rd35638, %rd35667;
	shr.u64 	%rd35669, %rd35668, 32;
	and.b64  	%rd35670, %rd35631, 4294967295;
	add.s64 	%rd35671, %rd35669, %rd35670;
	shr.u64 	%rd35672, %rd35671, 32;
	and.b64  	%rd35673, %rd35634, 4294967295;
	add.s64 	%rd35674, %rd35672, %rd35673;
	shr.u64 	%rd35675, %rd35674, 32;
	and.b64  	%rd35676, %rd35637, 4294967295;
	add.s64 	%rd35677, %rd35675, %rd35676;
	{ .reg .b32 tmp; mov.b64 {tmp, %r5188}, %rd35677; }
	add.s32 	%r5189, %r5185, %r5188;
	mul.lo.s32 	%r5190, %r86, %r5187;
	cvt.u64.u32 	%rd35678, %r5190;
	and.b64  	%rd35679, %rd35644, 4294967295;
	mad.lo.s64 	%rd35680, %rd14, %rd35678, %rd35679;
	shr.u64 	%rd35681, %rd35680, 32;
	and.b64  	%rd35682, %rd35648, 4294967295;
	add.s64 	%rd35683, %rd35681, %rd35682;
	mad.lo.s64 	%rd35684, %rd15, %rd35678, %rd35683;
	cvt.u32.u64 	%r5191, %rd35684;
	shr.u64 	%rd35685, %rd35684, 32;
	and.b64  	%rd35686, %rd35652, 4294967295;
	add.s64 	%rd35687, %rd35685, %rd35686;
	mad.lo.s64 	%rd35688, %rd16, %rd35678, %rd35687;
	shr.u64 	%rd35689, %rd35688, 32;
	and.b64  	%rd35690, %rd35656, 4294967295;
	add.s64 	%rd35691, %rd35689, %rd35690;
	mad.lo.s64 	%rd35692, %rd17, %rd35678, %rd35691;
	shr.u64 	%rd35693, %rd35692, 32;
	and.b64  	%rd35694, %rd35660, 4294967295;
	add.s64 	%rd35695, %rd35693, %rd35694;
	mad.lo.s64 	%rd35696, %rd18, %rd35678, %rd35695;
	shr.u64 	%rd35697, %rd35696, 32;
	and.b64  	%rd35698, %rd35664, 4294967295;
	add.s64 	%rd35699, %rd35697, %rd35698;
	mad.lo.s64 	%rd35700, %rd19, %rd35678, %rd35699;
	shr.u64 	%rd35701, %rd35700, 32;
	and.b64  	%rd35702, %rd35668, 4294967295;
	add.s64 	%rd35703, %rd35701, %rd35702;
	mad.lo.s64 	%rd35704, %rd20, %rd35678, %rd35703;
	shr.u64 	%rd35705, %rd35704, 32;
	and.b64  	%rd35706, %rd35671, 4294967295;
	add.s64 	%rd35707, %rd35705, %rd35706;
	mad.lo.s64 	%rd35708, %rd21, %rd35678, %rd35707;
	shr.u64 	%rd35709, %rd35708, 32;
	and.b64  	%rd35710, %rd35674, 4294967295;
	add.s64 	%rd35711, %rd35709, %rd35710;
	shr.u64 	%rd35712, %rd35711, 32;
	and.b64  	%rd35713, %rd35677, 4294967295;
	add.s64 	%rd35714, %rd35712, %rd35713;
	{ .reg .b32 tmp; mov.b64 {tmp, %r5192}, %rd35714; }
	add.s32 	%r5193, %r5189, %r5192;
	mul.lo.s32 	%r5194, %r86, %r5191;
	cvt.u64.u32 	%rd35715, %r5194;
	and.b64  	%rd35716, %rd35684, 4294967295;
	mad.lo.s64 	%rd35717, %rd14, %rd35715, %rd35716;
	shr.u64 	%rd35718, %rd35717, 32;
	and.b64  	%rd35719, %rd35688, 4294967295;
	add.s64 	%rd35720, %rd35718, %rd35719;
	mad.lo.s64 	%rd35721, %rd15, %rd35715, %rd35720;
	cvt.u32.u64 	%r5195, %rd35721;
	shr.u64 	%rd35722, %rd35721, 32;
	and.b64  	%rd35723, %rd35692, 4294967295;
	add.s64 	%rd35724, %rd35722, %rd35723;
	mad.lo.s64 	%rd35725, %rd16, %rd35715, %rd35724;
	shr.u64 	%rd35726, %rd35725, 32;
	and.b64  	%rd35727, %rd35696, 4294967295;
	add.s64 	%rd35728, %rd35726, %rd35727;
	mad.lo.s64 	%rd35729, %rd17, %rd35715, %rd35728;
	shr.u64 	%rd35730, %rd35729, 32;
	and.b64  	%rd35731, %rd35700, 4294967295;
	add.s64 	%rd35732, %rd35730, %rd35731;
	mad.lo.s64 	%rd35733, %rd18, %rd35715, %rd35732;
	shr.u64 	%rd35734, %rd35733, 32;
	and.b64  	%rd35735, %rd35704, 4294967295;
	add.s64 	%rd35736, %rd35734, %rd35735;
	mad.lo.s64 	%rd35737, %rd19, %rd35715, %rd35736;
	shr.u64 	%rd35738, %rd35737, 32;
	and.b64  	%rd35739, %rd35708, 4294967295;
	add.s64 	%rd35740, %rd35738, %rd35739;
	mad.lo.s64 	%rd35741, %rd20, %rd35715, %rd35740;
	shr.u64 	%rd35742, %rd35741, 32;
	and.b64  	%rd35743, %rd35711, 4294967295;
	add.s64 	%rd35744, %rd35742, %rd35743;
	mad.lo.s64 	%rd35745, %rd21, %rd35715, %rd35744;
	shr.u64 	%rd35746, %rd35745, 32;
	and.b64  	%rd35747, %rd35714, 4294967295;
	add.s64 	%rd35748, %rd35746, %rd35747;
	{ .reg .b32 tmp; mov.b64 {tmp, %r5196}, %rd35748; }
	add.s32 	%r5197, %r5193, %r5196;
	mul.lo.s32 	%r5198, %r86, %r5195;
	cvt.u64.u32 	%rd35749, %r5198;
	and.b64  	%rd35750, %rd35721, 4294967295;
	mad.lo.s64 	%rd35751, %rd14, %rd35749, %rd35750;
	shr.u64 	%rd35752, %rd35751, 32;
	and.b64  	%rd35753, %rd35725, 4294967295;
	add.s64 	%rd35754, %rd35752, %rd35753;
	mad.lo.s64 	%rd945, %rd15, %rd35749, %rd35754;
	cvt.u32.u64 	%r6502, %rd945;
	shr.u64 	%rd35755, %rd945, 32;
	and.b64  	%rd35756, %rd35729, 4294967295;
	add.s64 	%rd35757, %rd35755, %rd35756;
	mad.lo.s64 	%rd47315, %rd16, %rd35749, %rd35757;
	cvt.u32.u64 	%r523, %rd47315;
	shr.u64 	%rd35758, %rd47315, 32;
	and.b64  	%rd35759, %rd35733, 4294967295;
	add.s64 	%rd35760, %rd35758, %rd35759;
	mad.lo.s64 	%rd47314, %rd17, %rd35749, %rd35760;
	cvt.u32.u64 	%r524, %rd47314;
	shr.u64 	%rd35761, %rd47314, 32;
	and.b64  	%rd35762, %rd35737, 4294967295;
	add.s64 	%rd35763, %rd35761, %rd35762;
	mad.lo.s64 	%rd47313, %rd18, %rd35749, %rd35763;
	cvt.u32.u64 	%r525, %rd47313;
	shr.u64 	%rd35764, %rd47313, 32;
	and.b64  	%rd35765, %rd35741, 4294967295;
	add.s64 	%rd35766, %rd35764, %rd35765;
	mad.lo.s64 	%rd47312, %rd19, %rd35749, %rd35766;
	cvt.u32.u64 	%r526, %rd47312;
	shr.u64 	%rd35767, %rd47312, 32;
	and.b64  	%rd35768, %rd35745, 4294967295;
	add.s64 	%rd35769, %rd35767, %rd35768;
	mad.lo.s64 	%rd47311, %rd20, %rd35749, %rd35769;
	cvt.u32.u64 	%r527, %rd47311;
	shr.u64 	%rd35770, %rd47311, 32;
	and.b64  	%rd35771, %rd35748, 4294967295;
	add.s64 	%rd35772, %rd35770, %rd35771;
	mad.lo.s64 	%rd47310, %rd21, %rd35749, %rd35772;
	cvt.u32.u64 	%r528, %rd47310;
	{ .reg .b32 tmp; mov.b64 {tmp, %r5199}, %rd47310; }
	add.s32 	%r6501, %r5197, %r5199;
	setp.gt.u32 	%p1515, %r6501, %r5167;
	@%p1515 bra 	$L__BB4_529;
	cvt.u32.u64 	%r5200, %rd21;
	setp.lt.u32 	%p1516, %r6501, %r5200;
	@%p1516 bra 	$L__BB4_530;
	cvt.u32.u64 	%r5201, %rd20;
	setp.lt.u32 	%p1517, %r5201, %r528;
	@%p1517 bra 	$L__BB4_529;
	cvt.u32.u64 	%r5202, %rd20;
	setp.gt.u32 	%p1518, %r5202, %r528;
	@%p1518 bra 	$L__BB4_530;
	cvt.u32.u64 	%r5203, %rd19;
	setp.lt.u32 	%p1519, %r5203, %r527;
	@%p1519 bra 	$L__BB4_529;
	cvt.u32.u64 	%r5204, %rd19;
	setp.gt.u32 	%p1520, %r5204, %r527;
	@%p1520 bra 	$L__BB4_530;
	cvt.u32.u64 	%r5205, %rd18;
	setp.lt.u32 	%p1521, %r5205, %r526;
	@%p1521 bra 	$L__BB4_529;
	cvt.u32.u64 	%r5206, %rd18;
	setp.gt.u32 	%p1522, %r5206, %r526;
	@%p1522 bra 	$L__BB4_530;
	cvt.u32.u64 	%r5207, %rd17;
	setp.lt.u32 	%p1523, %r5207, %r525;
	@%p1523 bra 	$L__BB4_529;
	cvt.u32.u64 	%r5208, %rd17;
	setp.gt.u32 	%p1524, %r5208, %r525;
	@%p1524 bra 	$L__BB4_530;
	cvt.u32.u64 	%r5209, %rd16;
	setp.lt.u32 	%p1525, %r5209, %r524;
	@%p1525 bra 	$L__BB4_529;
	cvt.u32.u64 	%r5210, %rd16;
	setp.gt.u32 	%p1526, %r5210, %r524;
	@%p1526 bra 	$L__BB4_530;
	cvt.u32.u64 	%r5211, %rd15;
	setp.lt.u32 	%p1527, %r5211, %r523;
	@%p1527 bra 	$L__BB4_529;
	cvt.u32.u64 	%r5212, %rd14;
	cvt.u32.u64 	%r5213, %rd15;
	setp.gt.u32 	%p1528, %r5213, %r523;
	setp.gt.u32 	%p1529, %r5212, %r6502;
	or.pred  	%p1530, %p1528, %p1529;
	@%p1530 bra 	$L__BB4_530;
$L__BB4_529:
	cvt.u32.u64 	%r5214, %rd21;
	and.b64  	%rd35774, %rd945, 4294967295;
	sub.s64 	%rd35775, %rd35774, %rd14;
	shr.u64 	%rd35776, %rd35775, 63;
	cvt.u32.u64 	%r6502, %rd35775;
	and.b64  	%rd35777, %rd47315, 4294967295;
	add.s64 	%rd35778, %rd35776, %rd15;
	sub.s64 	%rd47315, %rd35777, %rd35778;
	shr.u64 	%rd35779, %rd47315, 63;
	and.b64  	%rd35780, %rd47314, 4294967295;
	add.s64 	%rd35781, %rd35779, %rd16;
	sub.s64 	%rd47314, %rd35780, %rd35781;
	shr.u64 	%rd35782, %rd47314, 63;
	and.b64  	%rd35783, %rd47313, 4294967295;
	add.s64 	%rd35784, %rd35782, %rd17;
	sub.s64 	%rd47313, %rd35783, %rd35784;
	shr.u64 	%rd35785, %rd47313, 63;
	and.b64  	%rd35786, %rd47312, 4294967295;
	add.s64 	%rd35787, %rd35785, %rd18;
	sub.s64 	%rd47312, %rd35786, %rd35787;
	shr.u64 	%rd35788, %rd47312, 63;
	and.b64  	%rd35789, %rd47311, 4294967295;
	add.s64 	%rd35790, %rd35788, %rd19;
	sub.s64 	%rd47311, %rd35789, %rd35790;
	shr.u64 	%rd35791, %rd47311, 63;
	and.b64  	%rd35792, %rd47310, 4294967295;
	add.s64 	%rd35793, %rd35791, %rd20;
	sub.s64 	%rd47310, %rd35792, %rd35793;
	shr.u64 	%rd35794, %rd47310, 63;
	cvt.u32.u64 	%r5215, %rd35794;
	add.s32 	%r5216, %r5214, %r5215;
	sub.s32 	%r6501, %r6501, %r5216;
$L__BB4_530:
	cvt.u32.u64 	%r5217, %rd21;
	shl.b32 	%r6503, %r6502, 1;
	shr.u32 	%r5218, %r6502, 31;
	cvt.u64.u32 	%rd35796, %r5218;
	shl.b64 	%rd35797, %rd47315, 1;
	and.b64  	%rd35798, %rd35797, 8589934590;
	or.b64  	%rd47322, %rd35798, %rd35796;
	cvt.u32.u64 	%r535, %rd47322;
	shr.u64 	%rd35799, %rd35798, 32;
	shl.b64 	%rd35800, %rd47314, 1;
	and.b64  	%rd35801, %rd35800, 8589934590;
	or.b64  	%rd47321, %rd35799, %rd35801;
	cvt.u32.u64 	%r536, %rd47321;
	shr.u64 	%rd35802, %rd35801, 32;
	shl.b64 	%rd35803, %rd47313, 1;
	and.b64  	%rd35804, %rd35803, 8589934590;
	or.b64  	%rd47320, %rd35802, %rd35804;
	cvt.u32.u64 	%r537, %rd47320;
	shr.u64 	%rd35805, %rd35804, 32;
	shl.b64 	%rd35806, %rd47312, 1;
	and.b64  	%rd35807, %rd35806, 8589934590;
	or.b64  	%rd47319, %rd35805, %rd35807;
	cvt.u32.u64 	%r538, %rd47319;
	shr.u64 	%rd35808, %rd35807, 32;
	shl.b64 	%rd35809, %rd47311, 1;
	and.b64  	%rd35810, %rd35809, 8589934590;
	or.b64  	%rd47318, %rd35808, %rd35810;
	cvt.u32.u64 	%r539, %rd47318;
	shr.u64 	%rd35811, %rd35810, 32;
	shl.b64 	%rd35812, %rd47310, 1;
	and.b64  	%rd35813, %rd35812, 8589934590;
	or.b64  	%rd47317, %rd35811, %rd35813;
	cvt.u32.u64 	%r540, %rd47317;
	shr.u64 	%rd35814, %rd35813, 32;
	mul.wide.u32 	%rd35815, %r6501, 2;
	add.s64 	%rd47316, %rd35814, %rd35815;
	cvt.u32.u64 	%r541, %rd47316;
	setp.gt.u64 	%p1531, %rd47316, 4294967295;
	setp.lt.u32 	%p1532, %r5217, %r541;
	or.pred  	%p1533, %p1531, %p1532;
	@%p1533 bra 	$L__BB4_544;
	cvt.u32.u64 	%r5219, %rd21;
	setp.gt.u32 	%p1534, %r5219, %r541;
	@%p1534 bra 	$L__BB4_545;
	cvt.u32.u64 	%r5220, %rd20;
	setp.lt.u32 	%p1535, %r5220, %r540;
	@%p1535 bra 	$L__BB4_544;
	cvt.u32.u64 	%r5221, %rd20;
	setp.gt.u32 	%p1536, %r5221, %r540;
	@%p1536 bra 	$L__BB4_545;
	cvt.u32.u64 	%r5222, %rd19;
	setp.lt.u32 	%p1537, %r5222, %r539;
	@%p1537 bra 	$L__BB4_544;
	cvt.u32.u64 	%r5223, %rd19;
	setp.gt.u32 	%p1538, %r5223, %r539;
	@%p1538 bra 	$L__BB4_545;
	cvt.u32.u64 	%r5224, %rd18;
	setp.lt.u32 	%p1539, %r5224, %r538;
	@%p1539 bra 	$L__BB4_544;
	cvt.u32.u64 	%r5225, %rd18;
	setp.gt.u32 	%p1540, %r5225, %r538;
	@%p1540 bra 	$L__BB4_545;
	cvt.u32.u64 	%r5226, %rd17;
	setp.lt.u32 	%p1541, %r5226, %r537;
	@%p1541 bra 	$L__BB4_544;
	cvt.u32.u64 	%r5227, %rd17;
	setp.gt.u32 	%p1542, %r5227, %r537;
	@%p1542 bra 	$L__BB4_545;
	cvt.u32.u64 	%r5228, %rd16;
	setp.lt.u32 	%p1543, %r5228, %r536;
	@%p1543 bra 	$L__BB4_544;
	cvt.u32.u64 	%r5229, %rd16;
	setp.gt.u32 	%p1544, %r5229, %r536;
	@%p1544 bra 	$L__BB4_545;
	cvt.u32.u64 	%r5230, %rd15;
	setp.lt.u32 	%p1545, %r5230, %r535;
	@%p1545 bra 	$L__BB4_544;
	cvt.u32.u64 	%r5231, %rd14;
	cvt.u32.u64 	%r5232, %rd15;
	setp.gt.u32 	%p1546, %r5232, %r535;
	setp.lt.u32 	%p1547, %r6503, %r5231;
	or.pred  	%p1548, %p1546, %p1547;
	@%p1548 bra 	$L__BB4_545;
$L__BB4_544:
	cvt.u64.u32 	%rd35818, %r6503;
	sub.s64 	%rd35819, %rd35818, %rd14;
	shr.u64 	%rd35820, %rd35819, 63;
	cvt.u32.u64 	%r6503, %rd35819;
	and.b64  	%rd35821, %rd47322, 4294967295;
	add.s64 	%rd35822, %rd35820, %rd15;
	sub.s64 	%rd47322, %rd35821, %rd35822;
	shr.u64 	%rd35823, %rd47322, 63;
	and.b64  	%rd35824, %rd47321, 4294967295;
	add.s64 	%rd35825, %rd35823, %rd16;
	sub.s64 	%rd47321, %rd35824, %rd35825;
	shr.u64 	%rd35826, %rd47321, 63;
	and.b64  	%rd35827, %rd47320, 4294967295;
	add.s64 	%rd35828, %rd35826, %rd17;
	sub.s64 	%rd47320, %rd35827, %rd35828;
	shr.u64 	%rd35829, %rd47320, 63;
	and.b64  	%rd35830, %rd47319, 4294967295;
	add.s64 	%rd35831, %rd35829, %rd18;
	sub.s64 	%rd47319, %rd35830, %rd35831;
	shr.u64 	%rd35832, %rd47319, 63;
	and.b64  	%rd35833, %rd47318, 4294967295;
	add.s64 	%rd35834, %rd35832, %rd19;
	sub.s64 	%rd47318, %rd35833, %rd35834;
	shr.u64 	%rd35835, %rd47318, 63;
	and.b64  	%rd35836, %rd47317, 4294967295;
	add.s64 	%rd35837, %rd35835, %rd20;
	sub.s64 	%rd47317, %rd35836, %rd35837;
	shr.u64 	%rd35838, %rd47317, 63;
	and.b64  	%rd35839, %rd47316, 4294967295;
	add.s64 	%rd35840, %rd35838, %rd21;
	sub.s64 	%rd47316, %rd35839, %rd35840;
$L__BB4_545:
	and.b64  	%rd35841, %rd47309, 4294967295;
	cvt.u64.u32 	%rd35842, %r6503;
	sub.s64 	%rd35843, %rd35841, %rd35842;
	shr.u64 	%rd35844, %rd35843, 63;
	cvt.u32.u64 	%r6528, %rd35843;
	and.b64  	%rd35845, %rd47308, 4294967295;
	and.b64  	%rd35846, %rd47322, 4294967295;
	add.s64 	%rd35847, %rd35844, %rd35846;
	sub.s64 	%rd47328, %rd35845, %rd35847;
	shr.u64 	%rd35848, %rd47328, 63;
	and.b64  	%rd35849, %rd47307, 4294967295;
	and.b64  	%rd35850, %rd47321, 4294967295;
	add.s64 	%rd35851, %rd35848, %rd35850;
	sub.s64 	%rd47327, %rd35849, %rd35851;
	shr.u64 	%rd35852, %rd47327, 63;
	and.b64  	%rd35853, %rd47306, 4294967295;
	and.b64  	%rd35854, %rd47320, 4294967295;
	add.s64 	%rd35855, %rd35852, %rd35854;
	sub.s64 	%rd47326, %rd35853, %rd35855;
	shr.u64 	%rd35856, %rd47326, 63;
	and.b64  	%rd35857, %rd47305, 4294967295;
	and.b64  	%rd35858, %rd47319, 4294967295;
	add.s64 	%rd35859, %rd35856, %rd35858;
	sub.s64 	%rd47325, %rd35857, %rd35859;
	shr.u64 	%rd35860, %rd47325, 63;
	and.b64  	%rd35861, %rd47304, 4294967295;
	and.b64  	%rd35862, %rd47318, 4294967295;
	add.s64 	%rd35863, %rd35860, %rd35862;
	sub.s64 	%rd47324, %rd35861, %rd35863;
	shr.u64 	%rd35864, %rd47324, 63;
	and.b64  	%rd35865, %rd47303, 4294967295;
	and.b64  	%rd35866, %rd47317, 4294967295;
	add.s64 	%rd35867, %rd35864, %rd35866;
	sub.s64 	%rd47323, %rd35865, %rd35867;
	shr.u64 	%rd35868, %rd47323, 63;
	cvt.u64.u32 	%rd35869, %r6500;
	and.b64  	%rd35870, %rd47316, 4294967295;
	add.s64 	%rd35871, %rd35868, %rd35870;
	sub.s64 	%rd35872, %rd35869, %rd35871;
	setp.gt.s64 	%p1549, %rd35872, -1;
	cvt.u32.u64 	%r6521, %rd35872;
	@%p1549 bra 	$L__BB4_547;
	cvt.u32.u64 	%r5233, %rd21;
	cvt.u32.u64 	%r5234, %rd14;
	add.s32 	%r6528, %r5234, %r6528;
	setp.lt.u32 	%p1550, %r6528, %r5234;
	selp.u64 	%rd35873, 1, 0, %p1550;
	and.b64  	%rd35874, %rd47328, 4294967295;
	add.s64 	%rd35875, %rd35874, %rd35873;
	add.s64 	%rd47328, %rd35875, %rd15;
	shr.u64 	%rd35876, %rd47328, 32;
	and.b64  	%rd35877, %rd47327, 4294967295;
	add.s64 	%rd35878, %rd35876, %rd35877;
	add.s64 	%rd47327, %rd35878, %rd16;
	shr.u64 	%rd35879, %rd47327, 32;
	and.b64  	%rd35880, %rd47326, 4294967295;
	add.s64 	%rd35881, %rd35879, %rd35880;
	add.s64 	%rd47326, %rd35881, %rd17;
	shr.u64 	%rd35882, %rd47326, 32;
	and.b64  	%rd35883, %rd47325, 4294967295;
	add.s64 	%rd35884, %rd35882, %rd35883;
	add.s64 	%rd47325, %rd35884, %rd18;
	shr.u64 	%rd35885, %rd47325, 32;
	and.b64  	%rd35886, %rd47324, 4294967295;
	add.s64 	%rd35887, %rd35885, %rd35886;
	add.s64 	%rd47324, %rd35887, %rd19;
	shr.u64 	%rd35888, %rd47324, 32;
	and.b64  	%rd35889, %rd47323, 4294967295;
	add.s64 	%rd35890, %rd35888, %rd35889;
	add.s64 	%rd47323, %rd35890, %rd20;
	{ .reg .b32 tmp; mov.b64 {tmp, %r5235}, %rd47323; }
	add.s32 	%r5236, %r6521, %r5235;
	add.s32 	%r6521, %r5236, %r5233;
$L__BB4_547:
	cvt.u32.u64 	%r5237, %rd21;
	cvt.u32.u64 	%r6527, %rd47328;
	cvt.u32.u64 	%r6526, %rd47327;
	cvt.u32.u64 	%r6525, %rd47326;
	cvt.u32.u64 	%r6524, %rd47325;
	cvt.u32.u64 	%r6523, %rd47324;
	cvt.u32.u64 	%r6522, %rd47323;
	add.s32 	%r6506, %r121, %r96;
	setp.lt.u32 	%p1551, %r6506, %r121;
	selp.u64 	%rd35892, 1, 0, %p1551;
	add.s64 	%rd35893, %rd35892, %rd23;
	add.s64 	%rd47335, %rd35893, %rd52;
	cvt.u32.u64 	%r557, %rd47335;
	shr.u64 	%rd35894, %rd47335, 32;
	add.s64 	%rd35895, %rd35894, %rd24;
	add.s64 	%rd47334, %rd35895, %rd53;
	cvt.u32.u64 	%r558, %rd47334;
	shr.u64 	%rd35896, %rd47334, 32;
	add.s64 	%rd35897, %rd35896, %rd25;
	add.s64 	%rd47333, %rd35897, %rd54;
	cvt.u32.u64 	%r559, %rd47333;
	shr.u64 	%rd35898, %rd47333, 32;
	add.s64 	%rd35899, %rd35898, %rd26;
	add.s64 	%rd47332, %rd35899, %rd55;
	cvt.u32.u64 	%r560, %rd47332;
	shr.u64 	%rd35900, %rd47332, 32;
	add.s64 	%rd35901, %rd35900, %rd27;
	add.s64 	%rd47331, %rd35901, %rd56;
	cvt.u32.u64 	%r561, %rd47331;
	shr.u64 	%rd35902, %rd47331, 32;
	add.s64 	%rd35903, %rd35902, %rd28;
	cvt.u64.u32 	%rd35904, %r90;
	add.s64 	%rd47330, %rd35903, %rd35904;
	cvt.u32.u64 	%r562, %rd47330;
	shr.u64 	%rd35905, %rd47330, 32;
	add.s64 	%rd35906, %rd35905, %rd29;
	cvt.u64.u32 	%rd35908, %r89;
	add.s64 	%rd47329, %rd35906, %rd35908;
	cvt.u32.u64 	%r563, %rd47329;
	setp.gt.u64 	%p1552, %rd47329, 4294967295;
	setp.lt.u32 	%p1553, %r5237, %r563;
	or.pred  	%p1554, %p1552, %p1553;
	@%p1554 bra 	$L__BB4_561;
	cvt.u32.u64 	%r5238, %rd21;
	setp.gt.u32 	%p1555, %r5238, %r563;
	@%p1555 bra 	$L__BB4_562;
	cvt.u32.u64 	%r5239, %rd20;
	setp.lt.u32 	%p1556, %r5239, %r562;
	@%p1556 bra 	$L__BB4_561;
	cvt.u32.u64 	%r5240, %rd20;
	setp.gt.u32 	%p1557, %r5240, %r562;
	@%p1557 bra 	$L__BB4_562;
	cvt.u32.u64 	%r5241, %rd19;
	setp.lt.u32 	%p1558, %r5241, %r561;
	@%p1558 bra 	$L__BB4_561;
	cvt.u32.u64 	%r5242, %rd19;
	setp.gt.u32 	%p1559, %r5242, %r561;
	@%p1559 bra 	$L__BB4_562;
	cvt.u32.u64 	%r5243, %rd18;
	setp.lt.u32 	%p1560, %r5243, %r560;
	@%p1560 bra 	$L__BB4_561;
	cvt.u32.u64 	%r5244, %rd18;
	setp.gt.u32 	%p1561, %r5244, %r560;
	@%p1561 bra 	$L__BB4_562;
	cvt.u32.u64 	%r5245, %rd17;
	setp.lt.u32 	%p1562, %r5245, %r559;
	@%p1562 bra 	$L__BB4_561;
	cvt.u32.u64 	%r5246, %rd17;
	setp.gt.u32 	%p1563, %r5246, %r559;
	@%p1563 bra 	$L__BB4_562;
	cvt.u32.u64 	%r5247, %rd16;
	setp.lt.u32 	%p1564, %r5247, %r558;
	@%p1564 bra 	$L__BB4_561;
	cvt.u32.u64 	%r5248, %rd16;
	setp.gt.u32 	%p1565, %r5248, %r558;
	@%p1565 bra 	$L__BB4_562;
	cvt.u32.u64 	%r5249, %rd15;
	setp.lt.u32 	%p1566, %r5249, %r557;
	@%p1566 bra 	$L__BB4_561;
	cvt.u32.u64 	%r5250, %rd14;
	cvt.u32.u64 	%r5251, %rd15;
	setp.gt.u32 	%p1567, %r5251, %r557;
	setp.lt.u32 	%p1568, %r6506, %r5250;
	or.pred  	%p1569, %p1567, %p1568;
	@%p1569 bra 	$L__BB4_562;
$L__BB4_561:
	cvt.u64.u32 	%rd35910, %r6506;
	sub.s64 	%rd35911, %rd35910, %rd14;
	shr.u64 	%rd35912, %rd35911, 63;
	cvt.u32.u64 	%r6506, %rd35911;
	and.b64  	%rd35913, %rd47335, 4294967295;
	add.s64 	%rd35914, %rd35912, %rd15;
	sub.s64 	%rd47335, %rd35913, %rd35914;
	shr.u64 	%rd35915, %rd47335, 63;
	and.b64  	%rd35916, %rd47334, 4294967295;
	add.s64 	%rd35917, %rd35915, %rd16;
	sub.s64 	%rd47334, %rd35916, %rd35917;
	shr.u64 	%rd35918, %rd47334, 63;
	and.b64  	%rd35919, %rd47333, 4294967295;
	add.s64 	%rd35920, %rd35918, %rd17;
	sub.s64 	%rd47333, %rd35919, %rd35920;
	shr.u64 	%rd35921, %rd47333, 63;
	and.b64  	%rd35922, %rd47332, 4294967295;
	add.s64 	%rd35923, %rd35921, %rd18;
	sub.s64 	%rd47332, %rd35922, %rd35923;
	shr.u64 	%rd35924, %rd47332, 63;
	and.b64  	%rd35925, %rd47331, 4294967295;
	add.s64 	%rd35926, %rd35924, %rd19;
	sub.s64 	%rd47331, %rd35925, %rd35926;
	shr.u64 	%rd35927, %rd47331, 63;
	and.b64  	%rd35928, %rd47330, 4294967295;
	add.s64 	%rd35929, %rd35927, %rd20;
	sub.s64 	%rd47330, %rd35928, %rd35929;
	shr.u64 	%rd35930, %rd47330, 63;
	and.b64  	%rd35931, %rd47329, 4294967295;
	add.s64 	%rd35932, %rd35930, %rd21;
	sub.s64 	%rd47329, %rd35931, %rd35932;
$L__BB4_562:
	cvt.u32.u64 	%r5252, %rd21;
	cvt.u64.u32 	%rd35933, %r6506;
	mul.wide.u32 	%rd35934, %r6506, %r6506;
	cvt.u32.u64 	%r5253, %rd35934;
	shr.u64 	%rd35935, %rd35934, 32;
	and.b64  	%rd35936, %rd47335, 4294967295;
	mul.lo.s64 	%rd35937, %rd35936, %rd35933;
	add.s64 	%rd35938, %rd35935, %rd35937;
	shr.u64 	%rd35939, %rd35938, 32;
	and.b64  	%rd35940, %rd47334, 4294967295;
	mul.lo.s64 	%rd35941, %rd35940, %rd35933;
	add.s64 	%rd35942, %rd35939, %rd35941;
	shr.u64 	%rd35943, %rd35942, 32;
	and.b64  	%rd35944, %rd47333, 4294967295;
	mul.lo.s64 	%rd35945, %rd35944, %rd35933;
	add.s64 	%rd35946, %rd35943, %rd35945;
	shr.u64 	%rd35947, %rd35946, 32;
	and.b64  	%rd35948, %rd47332, 4294967295;
	mul.lo.s64 	%rd35949, %rd35948, %rd35933;
	add.s64 	%rd35950, %rd35947, %rd35949;
	shr.u64 	%rd35951, %rd35950, 32;
	and.b64  	%rd35952, %rd47331, 4294967295;
	mul.lo.s64 	%rd35953, %rd35952, %rd35933;
	add.s64 	%rd35954, %rd35951, %rd35953;
	shr.u64 	%rd35955, %rd35954, 32;
	and.b64  	%rd35956, %rd47330, 4294967295;
	mul.lo.s64 	%rd35957, %rd35956, %rd35933;
	add.s64 	%rd35958, %rd35955, %rd35957;
	shr.u64 	%rd35959, %rd35958, 32;
	and.b64  	%rd35960, %rd47329, 4294967295;
	mul.lo.s64 	%rd35961, %rd35960, %rd35933;
	add.s64 	%rd35962, %rd35959, %rd35961;
	shr.u64 	%rd35963, %rd35962, 32;
	and.b64  	%rd35964, %rd35938, 4294967295;
	add.s64 	%rd35965, %rd35937, %rd35964;
	shr.u64 	%rd35966, %rd35965, 32;
	and.b64  	%rd35967, %rd35942, 4294967295;
	add.s64 	%rd35968, %rd35966, %rd35967;
	mad.lo.s64 	%rd35969, %rd35936, %rd35936, %rd35968;
	shr.u64 	%rd35970, %rd35969, 32;
	mul.lo.s64 	%rd35971, %rd35940, %rd35936;
	and.b64  	%rd35972, %rd35946, 4294967295;
	add.s64 	%rd35973, %rd35970, %rd35972;
	add.s64 	%rd35974, %rd35973, %rd35971;
	shr.u64 	%rd35975, %rd35974, 32;
	mul.lo.s64 	%rd35976, %rd35944, %rd35936;
	and.b64  	%rd35977, %rd35950, 4294967295;
	add.s64 	%rd35978, %rd35975, %rd35977;
	add.s64 	%rd35979, %rd35978, %rd35976;
	shr.u64 	%rd35980, %rd35979, 32;
	mul.lo.s64 	%rd35981, %rd35948, %rd35936;
	and.b64  	%rd35982, %rd35954, 4294967295;
	add.s64 	%rd35983, %rd35980, %rd35982;
	add.s64 	%rd35984, %rd35983, %rd35981;
	shr.u64 	%rd35985, %rd35984, 32;
	mul.lo.s64 	%rd35986, %rd35952, %rd35936;
	and.b64  	%rd35987, %rd35958, 4294967295;
	add.s64 	%rd35988, %rd35985, %rd35987;
	add.s64 	%rd35989, %rd35988, %rd35986;
	shr.u64 	%rd35990, %rd35989, 32;
	mul.lo.s64 	%rd35991, %rd35956, %rd35936;
	and.b64  	%rd35992, %rd35962, 4294967295;
	add.s64 	%rd35993, %rd35990, %rd35992;
	add.s64 	%rd35994, %rd35993, %rd35991;
	shr.u64 	%rd35995, %rd35994, 32;
	mul.lo.s64 	%rd35996, %rd35960, %rd35936;
	add.s64 	%rd35997, %rd35995, %rd35963;
	add.s64 	%rd35998, %rd35997, %rd35996;
	shr.u64 	%rd35999, %rd35998, 32;
	and.b64  	%rd36000, %rd35969, 4294967295;
	add.s64 	%rd36001, %rd35941, %rd36000;
	shr.u64 	%rd36002, %rd36001, 32;
	and.b64  	%rd36003, %rd35974, 4294967295;
	add.s64 	%rd36004, %rd36002, %rd36003;
	add.s64 	%rd36005, %rd36004, %rd35971;
	shr.u64 	%rd36006, %rd36005, 32;
	and.b64  	%rd36007, %rd35979, 4294967295;
	add.s64 	%rd36008, %rd36006, %rd36007;
	mad.lo.s64 	%rd36009, %rd35940, %rd35940, %rd36008;
	shr.u64 	%rd36010, %rd36009, 32;
	mul.lo.s64 	%rd36011, %rd35944, %rd35940;
	and.b64  	%rd36012, %rd35984, 4294967295;
	add.s64 	%rd36013, %rd36010, %rd36012;
	add.s64 	%rd36014, %rd36013, %rd36011;
	shr.u64 	%rd36015, %rd36014, 32;
	mul.lo.s64 	%rd36016, %rd35948, %rd35940;
	and.b64  	%rd36017, %rd35989, 4294967295;
	add.s64 	%rd36018, %rd36015, %rd36017;
	add.s64 	%rd36019, %rd36018, %rd36016;
	shr.u64 	%rd36020, %rd36019, 32;
	mul.lo.s64 	%rd36021, %rd35952, %rd35940;
	and.b64  	%rd36022, %rd35994, 4294967295;
	add.s64 	%rd36023, %rd36020, %rd36022;
	add.s64 	%rd36024, %rd36023, %rd36021;
	shr.u64 	%rd36025, %rd36024, 32;
	mul.lo.s64 	%rd36026, %rd35956, %rd35940;
	and.b64  	%rd36027, %rd35998, 4294967295;
	add.s64 	%rd36028, %rd36025, %rd36027;
	add.s64 	%rd36029, %rd36028, %rd36026;
	shr.u64 	%rd36030, %rd36029, 32;
	mul.lo.s64 	%rd36031, %rd35960, %rd35940;
	add.s64 	%rd36032, %rd36030, %rd35999;
	add.s64 	%rd36033, %rd36032, %rd36031;
	shr.u64 	%rd36034, %rd36033, 32;
	and.b64  	%rd36035, %rd36005, 4294967295;
	add.s64 	%rd36036, %rd35945, %rd36035;
	shr.u64 	%rd36037, %rd36036, 32;
	and.b64  	%rd36038, %rd36009, 4294967295;
	add.s64 	%rd36039, %rd36037, %rd36038;
	add.s64 	%rd36040, %rd36039, %rd35976;
	shr.u64 	%rd36041, %rd36040, 32;
	and.b64  	%rd36042, %rd36014, 4294967295;
	add.s64 	%rd36043, %rd36041, %rd36042;
	add.s64 	%rd36044, %rd36043, %rd36011;
	shr.u64 	%rd36045, %rd36044, 32;
	and.b64  	%rd36046, %rd36019, 4294967295;
	add.s64 	%rd36047, %rd36045, %rd36046;
	mad.lo.s64 	%rd36048, %rd35944, %rd35944, %rd36047;
	shr.u64 	%rd36049, %rd36048, 32;
	mul.lo.s64 	%rd36050, %rd35948, %rd35944;
	and.b64  	%rd36051, %rd36024, 4294967295;
	add.s64 	%rd36052, %rd36049, %rd36051;
	add.s64 	%rd36053, %rd36052, %rd36050;
	shr.u64 	%rd36054, %rd36053, 32;
	mul.lo.s64 	%rd36055, %rd35952, %rd35944;
	and.b64  	%rd36056, %rd36029, 4294967295;
	add.s64 	%rd36057, %rd36054, %rd36056;
	add.s64 	%rd36058, %rd36057, %rd36055;
	shr.u64 	%rd36059, %rd36058, 32;
	mul.lo.s64 	%rd36060, %rd35956, %rd35944;
	and.b64  	%rd36061, %rd36033, 4294967295;
	add.s64 	%rd36062, %rd36059, %rd36061;
	add.s64 	%rd36063, %rd36062, %rd36060;
	shr.u64 	%rd36064, %rd36063, 32;
	mul.lo.s64 	%rd36065, %rd35960, %rd35944;
	add.s64 	%rd36066, %rd36064, %rd36034;
	add.s64 	%rd36067, %rd36066, %rd36065;
	shr.u64 	%rd36068, %rd36067, 32;
	and.b64  	%rd36069, %rd36040, 4294967295;
	add.s64 	%rd36070, %rd35949, %rd36069;
	shr.u64 	%rd36071, %rd36070, 32;
	and.b64  	%rd36072, %rd36044, 4294967295;
	add.s64 	%rd36073, %rd36071, %rd36072;
	add.s64 	%rd36074, %rd36073, %rd35981;
	shr.u64 	%rd36075, %rd36074, 32;
	and.b64  	%rd36076, %rd36048, 4294967295;
	add.s64 	%rd36077, %rd36075, %rd36076;
	add.s64 	%rd36078, %rd36077, %rd36016;
	shr.u64 	%rd36079, %rd36078, 32;
	and.b64  	%rd36080, %rd36053, 4294967295;
	add.s64 	%rd36081, %rd36079, %rd36080;
	add.s64 	%rd36082, %rd36081, %rd36050;
	shr.u64 	%rd36083, %rd36082, 32;
	and.b64  	%rd36084, %rd36058, 4294967295;
	add.s64 	%rd36085, %rd36083, %rd36084;
	mad.lo.s64 	%rd36086, %rd35948, %rd35948, %rd36085;
	shr.u64 	%rd36087, %rd36086, 32;
	mul.lo.s64 	%rd36088, %rd35952, %rd35948;
	and.b64  	%rd36089, %rd36063, 4294967295;
	add.s64 	%rd36090, %rd36087, %rd36089;
	add.s64 	%rd36091, %rd36090, %rd36088;
	shr.u64 	%rd36092, %rd36091, 32;
	mul.lo.s64 	%rd36093, %rd35956, %rd35948;
	and.b64  	%rd36094, %rd36067, 4294967295;
	add.s64 	%rd36095, %rd36092, %rd36094;
	add.s64 	%rd36096, %rd36095, %rd36093;
	shr.u64 	%rd36097, %rd36096, 32;
	mul.lo.s64 	%rd36098, %rd35960, %rd35948;
	add.s64 	%rd36099, %rd36097, %rd36068;
	add.s64 	%rd36100, %rd36099, %rd36098;
	shr.u64 	%rd36101, %rd36100, 32;
	and.b64  	%rd36102, %rd36074, 4294967295;
	add.s64 	%rd36103, %rd35953, %rd36102;
	shr.u64 	%rd36104, %rd36103, 32;
	and.b64  	%rd36105, %rd36078, 4294967295;
	add.s64 	%rd36106, %rd36104, %rd36105;
	add.s64 	%rd36107, %rd36106, %rd35986;
	shr.u64 	%rd36108, %rd36107, 32;
	and.b64  	%rd36109, %rd36082, 4294967295;
	add.s64 	%rd36110, %rd36108, %rd36109;
	add.s64 	%rd36111, %rd36110, %rd36021;
	shr.u64 	%rd36112, %rd36111, 32;
	and.b64  	%rd36113, %rd36086, 4294967295;
	add.s64 	%rd36114, %rd36112, %rd36113;
	add.s64 	%rd36115, %rd36114, %rd36055;
	shr.u64 	%rd36116, %rd36115, 32;
	and.b64  	%rd36117, %rd36091, 4294967295;
	add.s64 	%rd36118, %rd36116, %rd36117;
	add.s64 	%rd36119, %rd36118, %rd36088;
	shr.u64 	%rd36120, %rd36119, 32;
	and.b64  	%rd36121, %rd36096, 4294967295;
	add.s64 	%rd36122, %rd36120, %rd36121;
	mad.lo.s64 	%rd36123, %rd35952, %rd35952, %rd36122;
	shr.u64 	%rd36124, %rd36123, 32;
	mul.lo.s64 	%rd36125, %rd35956, %rd35952;
	and.b64  	%rd36126, %rd36100, 4294967295;
	add.s64 	%rd36127, %rd36124, %rd36126;
	add.s64 	%rd36128, %rd36127, %rd36125;
	shr.u64 	%rd36129, %rd36128, 32;
	mul.lo.s64 	%rd36130, %rd35960, %rd35952;
	add.s64 	%rd36131, %rd36129, %rd36101;
	add.s64 	%rd36132, %rd36131, %rd36130;
	shr.u64 	%rd36133, %rd36132, 32;
	and.b64  	%rd36134, %rd36107, 4294967295;
	add.s64 	%rd36135, %rd35957, %rd36134;
	shr.u64 	%rd36136, %rd36135, 32;
	and.b64  	%rd36137, %rd36111, 4294967295;
	add.s64 	%rd36138, %rd36136, %rd36137;
	add.s64 	%rd36139, %rd36138, %rd35991;
	shr.u64 	%rd36140, %rd36139, 32;
	and.b64  	%rd36141, %rd36115, 4294967295;
	add.s64 	%rd36142, %rd36140, %rd36141;
	add.s64 	%rd36143, %rd36142, %rd36026;
	shr.u64 	%rd36144, %rd36143, 32;
	and.b64  	%rd36145, %rd36119, 4294967295;
	add.s64 	%rd36146, %rd36144, %rd36145;
	add.s64 	%rd36147, %rd36146, %rd36060;
	shr.u64 	%rd36148, %rd36147, 32;
	and.b64  	%rd36149, %rd36123, 4294967295;
	add.s64 	%rd36150, %rd36148, %rd36149;
	add.s64 	%rd36151, %rd36150, %rd36093;
	shr.u64 	%rd36152, %rd36151, 32;
	and.b64  	%rd36153, %rd36128, 4294967295;
	add.s64 	%rd36154, %rd36152, %rd36153;
	add.s64 	%rd36155, %rd36154, %rd36125;
	shr.u64 	%rd36156, %rd36155, 32;
	and.b64  	%rd36157, %rd36132, 4294967295;
	add.s64 	%rd36158, %rd36156, %rd36157;
	mad.lo.s64 	%rd36159, %rd35956, %rd35956, %rd36158;
	shr.u64 	%rd36160, %rd36159, 32;
	mul.lo.s64 	%rd36161, %rd35960, %rd35956;
	add.s64 	%rd36162, %rd36160, %rd36133;
	add.s64 	%rd36163, %rd36162, %rd36161;
	shr.u64 	%rd36164, %rd36163, 32;
	and.b64  	%rd36165, %rd36139, 4294967295;
	add.s64 	%rd36166, %rd35961, %rd36165;
	shr.u64 	%rd36167, %rd36166, 32;
	and.b64  	%rd36168, %rd36143, 4294967295;
	add.s64 	%rd36169, %rd36167, %rd36168;
	add.s64 	%rd36170, %rd36169, %rd35996;
	shr.u64 	%rd36171, %rd36170, 32;
	and.b64  	%rd36172, %rd36147, 4294967295;
	add.s64 	%rd36173, %rd36171, %rd36172;
	add.s64 	%rd36174, %rd36173, %rd36031;
	shr.u64 	%rd36175, %rd36174, 32;
	and.b64  	%rd36176, %rd36151, 4294967295;
	add.s64 	%rd36177, %rd36175, %rd36176;
	add.s64 	%rd36178, %rd36177, %rd36065;
	shr.u64 	%rd36179, %rd36178, 32;
	and.b64  	%rd36180, %rd36155, 4294967295;
	add.s64 	%rd36181, %rd36179, %rd36180;
	add.s64 	%rd36182, %rd36181, %rd36098;
	shr.u64 	%rd36183, %rd36182, 32;
	and.b64  	%rd36184, %rd36159, 4294967295;
	add.s64 	%rd36185, %rd36183, %rd36184;
	add.s64 	%rd36186, %rd36185, %rd36130;
	shr.u64 	%rd36187, %rd36186, 32;
	and.b64  	%rd36188, %rd36163, 4294967295;
	add.s64 	%rd36189, %rd36187, %rd36188;
	add.s64 	%rd36190, %rd36189, %rd36161;
	shr.u64 	%rd36191, %rd36190, 32;
	add.s64 	%rd36192, %rd36191, %rd36164;
	mad.lo.s64 	%rd36193, %rd35960, %rd35960, %rd36192;
	{ .reg .b32 tmp; mov.b64 {tmp, %r5254}, %rd36193; }
	mul.lo.s32 	%r5255, %r86, %r5253;
	cvt.u64.u32 	%rd36194, %r5255;
	and.b64  	%rd36195, %rd35934, 4294967293;
	mad.lo.s64 	%rd36196, %rd14, %rd36194, %rd36195;
	shr.u64 	%rd36197, %rd36196, 32;
	and.b64  	%rd36198, %rd35965, 4294967295;
	add.s64 	%rd36199, %rd36197, %rd36198;
	mad.lo.s64 	%rd36200, %rd15, %rd36194, %rd36199;
	cvt.u32.u64 	%r5256, %rd36200;
	shr.u64 	%rd36201, %rd36200, 32;
	and.b64  	%rd36202, %rd36001, 4294967295;
	add.s64 	%rd36203, %rd36201, %rd36202;
	mad.lo.s64 	%rd36204, %rd16, %rd36194, %rd36203;
	shr.u64 	%rd36205, %rd36204, 32;
	and.b64  	%rd36206, %rd36036, 4294967295;
	add.s64 	%rd36207, %rd36205, %rd36206;
	mad.lo.s64 	%rd36208, %rd17, %rd36194, %rd36207;
	shr.u64 	%rd36209, %rd36208, 32;
	and.b64  	%rd36210, %rd36070, 4294967295;
	add.s64 	%rd36211, %rd36209, %rd36210;
	mad.lo.s64 	%rd36212, %rd18, %rd36194, %rd36211;
	shr.u64 	%rd36213, %rd36212, 32;
	and.b64  	%rd36214, %rd36103, 4294967295;
	add.s64 	%rd36215, %rd36213, %rd36214;
	mad.lo.s64 	%rd36216, %rd19, %rd36194, %rd36215;
	shr.u64 	%rd36217, %rd36216, 32;
	and.b64  	%rd36218, %rd36135, 4294967295;
	add.s64 	%rd36219, %rd36217, %rd36218;
	mad.lo.s64 	%rd36220, %rd20, %rd36194, %rd36219;
	shr.u64 	%rd36221, %rd36220, 32;
	and.b64  	%rd36222, %rd36166, 4294967295;
	add.s64 	%rd36223, %rd36221, %rd36222;
	mad.lo.s64 	%rd36224, %rd21, %rd36194, %rd36223;
	shr.u64 	%rd36225, %rd36224, 32;
	and.b64  	%rd36226, %rd36170, 4294967295;
	add.s64 	%rd36227, %rd36225, %rd36226;
	shr.u64 	%rd36228, %rd36227, 32;
	and.b64  	%rd36229, %rd36174, 4294967295;
	add.s64 	%rd36230, %rd36228, %rd36229;
	shr.u64 	%rd36231, %rd36230, 32;
	and.b64  	%rd36232, %rd36178, 4294967295;
	add.s64 	%rd36233, %rd36231, %rd36232;
	shr.u64 	%rd36234, %rd36233, 32;
	and.b64  	%rd36235, %rd36182, 4294967295;
	add.s64 	%rd36236, %rd36234, %rd36235;
	shr.u64 	%rd36237, %rd36236, 32;
	and.b64  	%rd36238, %rd36186, 4294967295;
	add.s64 	%rd36239, %rd36237, %rd36238;
	shr.u64 	%rd36240, %rd36239, 32;
	and.b64  	%rd36241, %rd36190, 4294967295;
	add.s64 	%rd36242, %rd36240, %rd36241;
	shr.u64 	%rd36243, %rd36242, 32;
	and.b64  	%rd36244, %rd36193, 4294967295;
	add.s64 	%rd36245, %rd36243, %rd36244;
	{ .reg .b32 tmp; mov.b64 {tmp, %r5257}, %rd36245; }
	add.s32 	%r5258, %r5254, %r5257;
	mul.lo.s32 	%r5259, %r86, %r5256;
	cvt.u64.u32 	%rd36246, %r5259;
	and.b64  	%rd36247, %rd36200, 4294967295;
	mad.lo.s64 	%rd36248, %rd14, %rd36246, %rd36247;
	shr.u64 	%rd36249, %rd36248, 32;
	and.b64  	%rd36250, %rd36204, 4294967295;
	add.s64 	%rd36251, %rd36249, %rd36250;
	mad.lo.s64 	%rd36252, %rd15, %rd36246, %rd36251;
	cvt.u32.u64 	%r5260, %rd36252;
	shr.u64 	%rd36253, %rd36252, 32;
	and.b64  	%rd36254, %rd36208, 4294967295;
	add.s64 	%rd36255, %rd36253, %rd36254;
	mad.lo.s64 	%rd36256, %rd16, %rd36246, %rd36255;
	shr.u64 	%rd36257, %rd36256, 32;
	and.b64  	%rd36258, %rd36212, 4294967295;
	add.s64 	%rd36259, %rd36257, %rd36258;
	mad.lo.s64 	%rd36260, %rd17, %rd36246, %rd36259;
	shr.u64 	%rd36261, %rd36260, 32;
	and.b64  	%rd36262, %rd36216, 4294967295;
	add.s64 	%rd36263, %rd36261, %rd36262;
	mad.lo.s64 	%rd36264, %rd18, %rd36246, %rd36263;
	shr.u64 	%rd36265, %rd36264, 32;
	and.b64  	%rd36266, %rd36220, 4294967295;
	add.s64 	%rd36267, %rd36265, %rd36266;
	mad.lo.s64 	%rd36268, %rd19, %rd36246, %rd36267;
	shr.u64 	%rd36269, %rd36268, 32;
	and.b64  	%rd36270, %rd36224, 4294967295;
	add.s64 	%rd36271, %rd36269, %rd36270;
	mad.lo.s64 	%rd36272, %rd20, %rd36246, %rd36271;
	shr.u64 	%rd36273, %rd36272, 32;
	and.b64  	%rd36274, %rd36227, 4294967295;
	add.s64 	%rd36275, %rd36273, %rd36274;
	mad.lo.s64 	%rd36276, %rd21, %rd36246, %rd36275;
	shr.u64 	%rd36277, %rd36276, 32;
	and.b64  	%rd36278, %rd36230, 4294967295;
	add.s64 	%rd36279, %rd36277, %rd36278;
	shr.u64 	%rd36280, %rd36279, 32;
	and.b64  	%rd36281, %rd36233, 4294967295;
	add.s64 	%rd36282, %rd36280, %rd36281;
	shr.u64 	%rd36283, %rd36282, 32;
	and.b64  	%rd36284, %rd36236, 4294967295;
	add.s64 	%rd36285, %rd36283, %rd36284;
	shr.u64 	%rd36286, %rd36285, 32;
	and.b64  	%rd36287, %rd36239, 4294967295;
	add.s64 	%rd36288, %rd36286, %rd36287;
	shr.u64 	%rd36289, %rd36288, 32;
	and.b64  	%rd36290, %rd36242, 4294967295;
	add.s64 	%rd36291, %rd36289, %rd36290;
	shr.u64 	%rd36292, %rd36291, 32;
	and.b64  	%rd36293, %rd36245, 4294967295;
	add.s64 	%rd36294, %rd36292, %rd36293;
	{ .reg .b32 tmp; mov.b64 {tmp, %r5261}, %rd36294; }
	add.s32 	%r5262, %r5258, %r5261;
	mul.lo.s32 	%r5263, %r86, %r5260;
	cvt.u64.u32 	%rd36295, %r5263;
	and.b64  	%rd36296, %rd36252, 4294967295;
	mad.lo.s64 	%rd36297, %rd14, %rd36295, %rd36296;
	shr.u64 	%rd36298, %rd36297, 32;
	and.b64  	%rd36299, %rd36256, 4294967295;
	add.s64 	%rd36300, %rd36298, %rd36299;
	mad.lo.s64 	%rd36301, %rd15, %rd36295, %rd36300;
	cvt.u32.u64 	%r5264, %rd36301;
	shr.u64 	%rd36302, %rd36301, 32;
	and.b64  	%rd36303, %rd36260, 4294967295;
	add.s64 	%rd36304, %rd36302, %rd36303;
	mad.lo.s64 	%rd36305, %rd16, %rd36295, %rd36304;
	shr.u64 	%rd36306, %rd36305, 32;
	and.b64  	%rd36307, %rd36264, 4294967295;
	add.s64 	%rd36308, %rd36306, %rd36307;
	mad.lo.s64 	%rd36309, %rd17, %rd36295, %rd36308;
	shr.u64 	%rd36310, %rd36309, 32;
	and.b64  	%rd36311, %rd36268, 4294967295;
	add.s64 	%rd36312, %rd36310, %rd36311;
	mad.lo.s64 	%rd36313, %rd18, %rd36295, %rd36312;
	shr.u64 	%rd36314, %rd36313, 32;
	and.b64  	%rd36315, %rd36272, 4294967295;
	add.s64 	%rd36316, %rd36314, %rd36315;
	mad.lo.s64 	%rd36317, %rd19, %rd36295, %rd36316;
	shr.u64 	%rd36318, %rd36317, 32;
	and.b64  	%rd36319, %rd36276, 4294967295;
	add.s64 	%rd36320, %rd36318, %rd36319;
	mad.lo.s64 	%rd36321, %rd20, %rd36295, %rd36320;
	shr.u64 	%rd36322, %rd36321, 32;
	and.b64  	%rd36323, %rd36279, 4294967295;
	add.s64 	%rd36324, %rd36322, %rd36323;
	mad.lo.s64 	%rd36325, %rd21, %rd36295, %rd36324;
	shr.u64 	%rd36326, %rd36325, 32;
	and.b64  	%rd36327, %rd36282, 4294967295;
	add.s64 	%rd36328, %rd36326, %rd36327;
	shr.u64 	%rd36329, %rd36328, 32;
	and.b64  	%rd36330, %rd36285, 4294967295;
	add.s64 	%rd36331, %rd36329, %rd36330;
	shr.u64 	%rd36332, %rd36331, 32;
	and.b64  	%rd36333, %rd36288, 4294967295;
	add.s64 	%rd36334, %rd36332, %rd36333;
	shr.u64 	%rd36335, %rd36334, 32;
	and.b64  	%rd36336, %rd36291, 4294967295;
	add.s64 	%rd36337, %rd36335, %rd36336;
	shr.u64 	%rd36338, %rd36337, 32;
	and.b64  	%rd36339, %rd36294, 4294967295;
	add.s64 	%rd36340, %rd36338, %rd36339;
	{ .reg .b32 tmp; mov.b64 {tmp, %r5265}, %rd36340; }
	add.s32 	%r5266, %r5262, %r5265;
	mul.lo.s32 	%r5267, %r86, %r5264;
	cvt.u64.u32 	%rd36341, %r5267;
	and.b64  	%rd36342, %rd36301, 4294967295;
	mad.lo.s64 	%rd36343, %rd14, %rd36341, %rd36342;
	shr.u64 	%rd36344, %rd36343, 32;
	and.b64  	%rd36345, %rd36305, 4294967295;
	add.s64 	%rd36346, %rd36344, %rd36345;
	mad.lo.s64 	%rd36347, %rd15, %rd36341, %rd36346;
	cvt.u32.u64 	%r5268, %rd36347;
	shr.u64 	%rd36348, %rd36347, 32;
	and.b64  	%rd36349, %rd36309, 4294967295;
	add.s64 	%rd36350, %rd36348, %rd36349;
	mad.lo.s64 	%rd36351, %rd16, %rd36341, %rd36350;
	shr.u64 	%rd36352, %rd36351, 32;
	and.b64  	%rd36353, %rd36313, 4294967295;
	add.s64 	%rd36354, %rd36352, %rd36353;
	mad.lo.s64 	%rd36355, %rd17, %rd36341, %rd36354;
	shr.u64 	%rd36356, %rd36355, 32;
	and.b64  	%rd36357, %rd36317, 4294967295;
	add.s64 	%rd36358, %rd36356, %rd36357;
	mad.lo.s64 	%rd36359, %rd18, %rd36341, %rd36358;
	shr.u64 	%rd36360, %rd36359, 32;
	and.b64  	%rd36361, %rd36321, 4294967295;
	add.s64 	%rd36362, %rd36360, %rd36361;
	mad.lo.s64 	%rd36363, %rd19, %rd36341, %rd36362;
	shr.u64 	%rd36364, %rd36363, 32;
	and.b64  	%rd36365, %rd36325, 4294967295;
	add.s64 	%rd36366, %rd36364, %rd36365;
	mad.lo.s64 	%rd36367, %rd20, %rd36341, %rd36366;
	shr.u64 	%rd36368, %rd36367, 32;
	and.b64  	%rd36369, %rd36328, 4294967295;
	add.s64 	%rd36370, %rd36368, %rd36369;
	mad.lo.s64 	%rd36371, %rd21, %rd36341, %rd36370;
	shr.u64 	%rd36372, %rd36371, 32;
	and.b64  	%rd36373, %rd36331, 4294967295;
	add.s64 	%rd36374, %rd36372, %rd36373;
	shr.u64 	%rd36375, %rd36374, 32;
	and.b64  	%rd36376, %rd36334, 4294967295;
	add.s64 	%rd36377, %rd36375, %rd36376;
	shr.u64 	%rd36378, %rd36377, 32;
	and.b64  	%rd36379, %rd36337, 4294967295;
	add.s64 	%rd36380, %rd36378, %rd36379;
	shr.u64 	%rd36381, %rd36380, 32;
	and.b64  	%rd36382, %rd36340, 4294967295;
	add.s64 	%rd36383, %rd36381, %rd36382;
	{ .reg .b32 tmp; mov.b64 {tmp, %r5269}, %rd36383; }
	add.s32 	%r5270, %r5266, %r5269;
	mul.lo.s32 	%r5271, %r86, %r5268;
	cvt.u64.u32 	%rd36384, %r5271;
	and.b64  	%rd36385, %rd36347, 4294967295;
	mad.lo.s64 	%rd36386, %rd14, %rd36384, %rd36385;
	shr.u64 	%rd36387, %rd36386, 32;
	and.b64  	%rd36388, %rd36351, 4294967295;
	add.s64 	%rd36389, %rd36387, %rd36388;
	mad.lo.s64 	%rd36390, %rd15, %rd36384, %rd36389;
	cvt.u32.u64 	%r5272, %rd36390;
	shr.u64 	%rd36391, %rd36390, 32;
	and.b64  	%rd36392, %rd36355, 4294967295;
	add.s64 	%rd36393, %rd36391, %rd36392;
	mad.lo.s64 	%rd36394, %rd16, %rd36384, %rd36393;
	shr.u64 	%rd36395, %rd36394, 32;
	and.b64  	%rd36396, %rd36359, 4294967295;
	add.s64 	%rd36397, %rd36395, %rd36396;
	mad.lo.s64 	%rd36398, %rd17, %rd36384, %rd36397;
	shr.u64 	%rd36399, %rd36398, 32;
	and.b64  	%rd36400, %rd36363, 4294967295;
	add.s64 	%rd36401, %rd36399, %rd36400;
	mad.lo.s64 	%rd36402, %rd18, %rd36384, %rd36401;
	shr.u64 	%rd36403, %rd36402, 32;
	and.b64  	%rd36404, %rd36367, 4294967295;
	add.s64 	%rd36405, %rd36403, %rd36404;
	mad.lo.s64 	%rd36406, %rd19, %rd36384, %rd36405;
	shr.u64 	%rd36407, %rd36406, 32;
	and.b64  	%rd36408, %rd36371, 4294967295;
	add.s64 	%rd36409, %rd36407, %rd36408;
	mad.lo.s64 	%rd36410, %rd20, %rd36384, %rd36409;
	shr.u64 	%rd36411, %rd36410, 32;
	and.b64  	%rd36412, %rd36374, 4294967295;
	add.s64 	%rd36413, %rd36411, %rd36412;
	mad.lo.s64 	%rd36414, %rd21, %rd36384, %rd36413;
	shr.u64 	%rd36415, %rd36414, 32;
	and.b64  	%rd36416, %rd36377, 4294967295;
	add.s64 	%rd36417, %rd36415, %rd36416;
	shr.u64 	%rd36418, %rd36417, 32;
	and.b64  	%rd36419, %rd36380, 4294967295;
	add.s64 	%rd36420, %rd36418, %rd36419;
	shr.u64 	%rd36421, %rd36420, 32;
	and.b64  	%rd36422, %rd36383, 4294967295;
	add.s64 	%rd36423, %rd36421, %rd36422;
	{ .reg .b32 tmp; mov.b64 {tmp, %r5273}, %rd36423; }
	add.s32 	%r5274, %r5270, %r5273;
	mul.lo.s32 	%r5275, %r86, %r5272;
	cvt.u64.u32 	%rd36424, %r5275;
	and.b64  	%rd36425, %rd36390, 4294967295;
	mad.lo.s64 	%rd36426, %rd14, %rd36424, %rd36425;
	shr.u64 	%rd36427, %rd36426, 32;
	and.b64  	%rd36428, %rd36394, 4294967295;
	add.s64 	%rd36429, %rd36427, %rd36428;
	mad.lo.s64 	%rd36430, %rd15, %rd36424, %rd36429;
	cvt.u32.u64 	%r5276, %rd36430;
	shr.u64 	%rd36431, %rd36430, 32;
	and.b64  	%rd36432, %rd36398, 4294967295;
	add.s64 	%rd36433, %rd36431, %rd36432;
	mad.lo.s64 	%rd36434, %rd16, %rd36424, %rd36433;
	shr.u64 	%rd36435, %rd36434, 32;
	and.b64  	%rd36436, %rd36402, 4294967295;
	add.s64 	%rd36437, %rd36435, %rd36436;
	mad.lo.s64 	%rd36438, %rd17, %rd36424, %rd36437;
	shr.u64 	%rd36439, %rd36438, 32;
	and.b64  	%rd36440, %rd36406, 4294967295;
	add.s64 	%rd36441, %rd36439, %rd36440;
	mad.lo.s64 	%rd36442, %rd18, %rd36424, %rd36441;
	shr.u64 	%rd36443, %rd36442, 32;
	and.b64  	%rd36444, %rd36410, 4294967295;
	add.s64 	%rd36445, %rd36443, %rd36444;
	mad.lo.s64 	%rd36446, %rd19, %rd36424, %rd36445;
	shr.u64 	%rd36447, %rd36446, 32;
	and.b64  	%rd36448, %rd36414, 4294967295;
	add.s64 	%rd36449, %rd36447, %rd36448;
	mad.lo.s64 	%rd36450, %rd20, %rd36424, %rd36449;
	shr.u64 	%rd36451, %rd36450, 32;
	and.b64  	%rd36452, %rd36417, 4294967295;
	add.s64 	%rd36453, %rd36451, %rd36452;
	mad.lo.s64 	%rd36454, %rd21, %rd36424, %rd36453;
	shr.u64 	%rd36455, %rd36454, 32;
	and.b64  	%rd36456, %rd36420, 4294967295;
	add.s64 	%rd36457, %rd36455, %rd36456;
	shr.u64 	%rd36458, %rd36457, 32;
	and.b64  	%rd36459, %rd36423, 4294967295;
	add.s64 	%rd36460, %rd36458, %rd36459;
	{ .reg .b32 tmp; mov.b64 {tmp, %r5277}, %rd36460; }
	add.s32 	%r5278, %r5274, %r5277;
	mul.lo.s32 	%r5279, %r86, %r5276;
	cvt.u64.u32 	%rd36461, %r5279;
	and.b64  	%rd36462, %rd36430, 4294967295;
	mad.lo.s64 	%rd36463, %rd14, %rd36461, %rd36462;
	shr.u64 	%rd36464, %rd36463, 32;
	and.b64  	%rd36465, %rd36434, 4294967295;
	add.s64 	%rd36466, %rd36464, %rd36465;
	mad.lo.s64 	%rd36467, %rd15, %rd36461, %rd36466;
	cvt.u32.u64 	%r5280, %rd36467;
	shr.u64 	%rd36468, %rd36467, 32;
	and.b64  	%rd36469, %rd36438, 4294967295;
	add.s64 	%rd36470, %rd36468, %rd36469;
	mad.lo.s64 	%rd36471, %rd16, %rd36461, %rd36470;
	shr.u64 	%rd36472, %rd36471, 32;
	and.b64  	%rd36473, %rd36442, 4294967295;
	add.s64 	%rd36474, %rd36472, %rd36473;
	mad.lo.s64 	%rd36475, %rd17, %rd36461, %rd36474;
	shr.u64 	%rd36476, %rd36475, 32;
	and.b64  	%rd36477, %rd36446, 4294967295;
	add.s64 	%rd36478, %rd36476, %rd36477;
	mad.lo.s64 	%rd36479, %rd18, %rd36461, %rd36478;
	shr.u64 	%rd36480, %rd36479, 32;
	and.b64  	%rd36481, %rd36450, 4294967295;
	add.s64 	%rd36482, %rd36480, %rd36481;
	mad.lo.s64 	%rd36483, %rd19, %rd36461, %rd36482;
	shr.u64 	%rd36484, %rd36483, 32;
	and.b64  	%rd36485, %rd36454, 4294967295;
	add.s64 	%rd36486, %rd36484, %rd36485;
	mad.lo.s64 	%rd36487, %rd20, %rd36461, %rd36486;
	shr.u64 	%rd36488, %rd36487, 32;
	and.b64  	%rd36489, %rd36457, 4294967295;
	add.s64 	%rd36490, %rd36488, %rd36489;
	mad.lo.s64 	%rd36491, %rd21, %rd36461, %rd36490;
	shr.u64 	%rd36492, %rd36491, 32;
	and.b64  	%rd36493, %rd36460, 4294967295;
	add.s64 	%rd36494, %rd36492, %rd36493;
	{ .reg .b32 tmp; mov.b64 {tmp, %r5281}, %rd36494; }
	add.s32 	%r5282, %r5278, %r5281;
	mul.lo.s32 	%r5283, %r86, %r5280;
	cvt.u64.u32 	%rd36495, %r5283;
	and.b64  	%rd36496, %rd36467, 4294967295;
	mad.lo.s64 	%rd36497, %rd14, %rd36495, %rd36496;
	shr.u64 	%rd36498, %rd36497, 32;
	and.b64  	%rd36499, %rd36471, 4294967295;
	add.s64 	%rd36500, %rd36498, %rd36499;
	mad.lo.s64 	%rd47342, %rd15, %rd36495, %rd36500;
	shr.u64 	%rd36501, %rd47342, 32;
	and.b64  	%rd36502, %rd36475, 4294967295;
	add.s64 	%rd36503, %rd36501, %rd36502;
	mad.lo.s64 	%rd47341, %rd16, %rd36495, %rd36503;
	cvt.u32.u64 	%r566, %rd47341;
	shr.u64 	%rd36504, %rd47341, 32;
	and.b64  	%rd36505, %rd36479, 4294967295;
	add.s64 	%rd36506, %rd36504, %rd36505;
	mad.lo.s64 	%rd47340, %rd17, %rd36495, %rd36506;
	cvt.u32.u64 	%r567, %rd47340;
	shr.u64 	%rd36507, %rd47340, 32;
	and.b64  	%rd36508, %rd36483, 4294967295;
	add.s64 	%rd36509, %rd36507, %rd36508;
	mad.lo.s64 	%rd47339, %rd18, %rd36495, %rd36509;
	cvt.u32.u64 	%r568, %rd47339;
	shr.u64 	%rd36510, %rd47339, 32;
	and.b64  	%rd36511, %rd36487, 4294967295;
	add.s64 	%rd36512, %rd36510, %rd36511;
	mad.lo.s64 	%rd47338, %rd19, %rd36495, %rd36512;
	cvt.u32.u64 	%r569, %rd47338;
	shr.u64 	%rd36513, %rd47338, 32;
	and.b64  	%rd36514, %rd36491, 4294967295;
	add.s64 	%rd36515, %rd36513, %rd36514;
	mad.lo.s64 	%rd47337, %rd20, %rd36495, %rd36515;
	cvt.u32.u64 	%r570, %rd47337;
	shr.u64 	%rd36516, %rd47337, 32;
	and.b64  	%rd36517, %rd36494, 4294967295;
	add.s64 	%rd36518, %rd36516, %rd36517;
	mad.lo.s64 	%rd47336, %rd21, %rd36495, %rd36518;
	cvt.u32.u64 	%r571, %rd47336;
	{ .reg .b32 tmp; mov.b64 {tmp, %r5284}, %rd47336; }
	add.s32 	%r6507, %r5282, %r5284;
	setp.gt.u32 	%p1570, %r6507, %r5252;
	@%p1570 bra 	$L__BB4_576;
	cvt.u32.u64 	%r5285, %rd21;
	setp.lt.u32 	%p1571, %r6507, %r5285;
	@%p1571 bra 	$L__BB4_577;
	cvt.u32.u64 	%r5286, %rd20;
	setp.lt.u32 	%p1572, %r5286, %r571;
	@%p1572 bra 	$L__BB4_576;
	cvt.u32.u64 	%r5287, %rd20;
	setp.gt.u32 	%p1573, %r5287, %r571;
	@%p1573 bra 	$L__BB4_577;
	cvt.u32.u64 	%r5288, %rd19;
	setp.lt.u32 	%p1574, %r5288, %r570;
	@%p1574 bra 	$L__BB4_576;
	cvt.u32.u64 	%r5289, %rd19;
	setp.gt.u32 	%p1575, %r5289, %r570;
	@%p1575 bra 	$L__BB4_577;
	cvt.u32.u64 	%r5290, %rd18;
	setp.lt.u32 	%p1576, %r5290, %r569;
	@%p1576 bra 	$L__BB4_576;
	cvt.u32.u64 	%r5291, %rd18;
	setp.gt.u32 	%p1577, %r5291, %r569;
	@%p1577 bra 	$L__BB4_577;
	cvt.u32.u64 	%r5292, %rd17;
	setp.lt.u32 	%p1578, %r5292, %r568;
	@%p1578 bra 	$L__BB4_576;
	cvt.u32.u64 	%r5293, %rd17;
	setp.gt.u32 	%p1579, %r5293, %r568;
	@%p1579 bra 	$L__BB4_577;
	cvt.u32.u64 	%r5294, %rd16;
	setp.lt.u32 	%p1580, %r5294, %r567;
	@%p1580 bra 	$L__BB4_576;
	cvt.u32.u64 	%r5295, %rd16;
	setp.gt.u32 	%p1581, %r5295, %r567;
	@%p1581 bra 	$L__BB4_577;
	cvt.u32.u64 	%r5296, %rd15;
	setp.lt.u32 	%p1582, %r5296, %r566;
	@%p1582 bra 	$L__BB4_576;
	cvt.u32.u64 	%r5297, %rd14;
	cvt.u32.u64 	%r5298, %rd15;
	setp.gt.u32 	%p1583, %r5298, %r566;
	cvt.u32.u64 	%r5299, %rd47342;
	setp.gt.u32 	%p1584, %r5297, %r5299;
	or.pred  	%p1585, %p1583, %p1584;
	@%p1585 bra 	$L__BB4_577;
$L__BB4_576:
	cvt.u32.u64 	%r5300, %rd21;
	and.b64  	%rd36520, %rd47342, 4294967295;
	sub.s64 	%rd47342, %rd36520, %rd14;
	shr.u64 	%rd36521, %rd47342, 63;
	and.b64  	%rd36522, %rd47341, 4294967295;
	add.s64 	%rd36523, %rd36521, %rd15;
	sub.s64 	%rd47341, %rd36522, %rd36523;
	shr.u64 	%rd36524, %rd47341, 63;
	and.b64  	%rd36525, %rd47340, 4294967295;
	add.s64 	%rd36526, %rd36524, %rd16;
	sub.s64 	%rd47340, %rd36525, %rd36526;
	shr.u64 	%rd36527, %rd47340, 63;
	and.b64  	%rd36528, %rd47339, 4294967295;
	add.s64 	%rd36529, %rd36527, %rd17;
	sub.s64 	%rd47339, %rd36528, %rd36529;
	shr.u64 	%rd36530, %rd47339, 63;
	and.b64  	%rd36531, %rd47338, 4294967295;
	add.s64 	%rd36532, %rd36530, %rd18;
	sub.s64 	%rd47338, %rd36531, %rd36532;
	shr.u64 	%rd36533, %rd47338, 63;
	and.b64  	%rd36534, %rd47337, 4294967295;
	add.s64 	%rd36535, %rd36533, %rd19;
	sub.s64 	%rd47337, %rd36534, %rd36535;
	shr.u64 	%rd36536, %rd47337, 63;
	and.b64  	%rd36537, %rd47336, 4294967295;
	add.s64 	%rd36538, %rd36536, %rd20;
	sub.s64 	%rd47336, %rd36537, %rd36538;
	shr.u64 	%rd36539, %rd47336, 63;
	cvt.u32.u64 	%r5301, %rd36539;
	add.s32 	%r5302, %r5300, %r5301;
	sub.s32 	%r6507, %r6507, %r5302;
$L__BB4_577:
	and.b64  	%rd36540, %rd47342, 4294967295;
	sub.s64 	%rd36541, %rd36540, %rd117;
	shr.u64 	%rd36542, %rd36541, 63;
	cvt.u32.u64 	%r6509, %rd36541;
	and.b64  	%rd36543, %rd47341, 4294967295;
	add.s64 	%rd36544, %rd36542, %rd118;
	sub.s64 	%rd47348, %rd36543, %rd36544;
	shr.u64 	%rd36545, %rd47348, 63;
	and.b64  	%rd36546, %rd47340, 4294967295;
	add.s64 	%rd36547, %rd36545, %rd119;
	sub.s64 	%rd47347, %rd36546, %rd36547;
	shr.u64 	%rd36548, %rd47347, 63;
	and.b64  	%rd36549, %rd47339, 4294967295;
	add.s64 	%rd36550, %rd36548, %rd120;
	sub.s64 	%rd47346, %rd36549, %rd36550;
	shr.u64 	%rd36551, %rd47346, 63;
	and.b64  	%rd36552, %rd47338, 4294967295;
	add.s64 	%rd36553, %rd36551, %rd121;
	sub.s64 	%rd47345, %rd36552, %rd36553;
	shr.u64 	%rd36554, %rd47345, 63;
	and.b64  	%rd36555, %rd47337, 4294967295;
	add.s64 	%rd36556, %rd36554, %rd122;
	sub.s64 	%rd47344, %rd36555, %rd36556;
	shr.u64 	%rd36557, %rd47344, 63;
	and.b64  	%rd36558, %rd47336, 4294967295;
	add.s64 	%rd36559, %rd36557, %rd123;
	sub.s64 	%rd47343, %rd36558, %rd36559;
	shr.u64 	%rd36560, %rd47343, 63;
	cvt.u64.u32 	%rd36561, %r6507;
	add.s64 	%rd36562, %rd36560, %rd124;
	sub.s64 	%rd36563, %rd36561, %rd36562;
	setp.gt.s64 	%p1586, %rd36563, -1;
	cvt.u32.u64 	%r6508, %rd36563;
	@%p1586 bra 	$L__BB4_579;
	cvt.u32.u64 	%r5303, %rd21;
	cvt.u32.u64 	%r5304, %rd14;
	add.s32 	%r6509, %r5304, %r6509;
	setp.lt.u32 	%p1587, %r6509, %r5304;
	selp.u64 	%rd36564, 1, 0, %p1587;
	and.b64  	%rd36565, %rd47348, 4294967295;
	add.s64 	%rd36566, %rd36565, %rd36564;
	add.s64 	%rd47348, %rd36566, %rd15;
	shr.u64 	%rd36567, %rd47348, 32;
	and.b64  	%rd36568, %rd47347, 4294967295;
	add.s64 	%rd36569, %rd36567, %rd36568;
	add.s64 	%rd47347, %rd36569, %rd16;
	shr.u64 	%rd36570, %rd47347, 32;
	and.b64  	%rd36571, %rd47346, 4294967295;
	add.s64 	%rd36572, %rd36570, %rd36571;
	add.s64 	%rd47346, %rd36572, %rd17;
	shr.u64 	%rd36573, %rd47346, 32;
	and.b64  	%rd36574, %rd47345, 4294967295;
	add.s64 	%rd36575, %rd36573, %rd36574;
	add.s64 	%rd47345, %rd36575, %rd18;
	shr.u64 	%rd36576, %rd47345, 32;
	and.b64  	%rd36577, %rd47344, 4294967295;
	add.s64 	%rd36578, %rd36576, %rd36577;
	add.s64 	%rd47344, %rd36578, %rd19;
	shr.u64 	%rd36579, %rd47344, 32;
	and.b64  	%rd36580, %rd47343, 4294967295;
	add.s64 	%rd36581, %rd36579, %rd36580;
	add.s64 	%rd47343, %rd36581, %rd20;
	{ .reg .b32 tmp; mov.b64 {tmp, %r5305}, %rd47343; }
	add.s32 	%r5306, %r6508, %r5305;
	add.s32 	%r6508, %r5306, %r5303;
$L__BB4_579:
	cvt.u64.u32 	%rd36582, %r6509;
	sub.s64 	%rd36583, %rd36582, %rd81;
	shr.u64 	%rd36584, %rd36583, 63;
	cvt.u32.u64 	%r6511, %rd36583;
	and.b64  	%rd36585, %rd47348, 4294967295;
	add.s64 	%rd36586, %rd36584, %rd82;
	sub.s64 	%rd47354, %rd36585, %rd36586;
	shr.u64 	%rd36587, %rd47354, 63;
	and.b64  	%rd36588, %rd47347, 4294967295;
	add.s64 	%rd36589, %rd36587, %rd83;
	sub.s64 	%rd47353, %rd36588, %rd36589;
	shr.u64 	%rd36590, %rd47353, 63;
	and.b64  	%rd36591, %rd47346, 4294967295;
	add.s64 	%rd36592, %rd36590, %rd84;
	sub.s64 	%rd47352, %rd36591, %rd36592;
	shr.u64 	%rd36593, %rd47352, 63;
	and.b64  	%rd36594, %rd47345, 4294967295;
	add.s64 	%rd36595, %rd36593, %rd85;
	sub.s64 	%rd47351, %rd36594, %rd36595;
	shr.u64 	%rd36596, %rd47351, 63;
	and.b64  	%rd36597, %rd47344, 4294967295;
	add.s64 	%rd36598, %rd36596, %rd86;
	sub.s64 	%rd47350, %rd36597, %rd36598;
	shr.u64 	%rd36599, %rd47350, 63;
	and.b64  	%rd36600, %rd47343, 4294967295;
	add.s64 	%rd36601, %rd36599, %rd87;
	sub.s64 	%rd47349, %rd36600, %rd36601;
	shr.u64 	%rd36602, %rd47349, 63;
	cvt.u64.u32 	%rd36603, %r6508;
	add.s64 	%rd36604, %rd36602, %rd88;
	sub.s64 	%rd36605, %rd36603, %rd36604;
	setp.gt.s64 	%p1588, %rd36605, -1;
	cvt.u32.u64 	%r6510, %rd36605;
	@%p1588 bra 	$L__BB4_581;
	cvt.u32.u64 	%r5307, %rd21;
	cvt.u32.u64 	%r5308, %rd14;
	add.s32 	%r6511, %r5308, %r6511;
	setp.lt.u32 	%p1589, %r6511, %r5308;
	selp.u64 	%rd36606, 1, 0, %p1589;
	and.b64  	%rd36607, %rd47354, 4294967295;
	add.s64 	%rd36608, %rd36607, %rd36606;
	add.s64 	%rd47354, %rd36608, %rd15;
	shr.u64 	%rd36609, %rd47354, 32;
	and.b64  	%rd36610, %rd47353, 4294967295;
	add.s64 	%rd36611, %rd36609, %rd36610;
	add.s64 	%rd47353, %rd36611, %rd16;
	shr.u64 	%rd36612, %rd47353, 32;
	and.b64  	%rd36613, %rd47352, 4294967295;
	add.s64 	%rd36614, %rd36612, %rd36613;
	add.s64 	%rd47352, %rd36614, %rd17;
	shr.u64 	%rd36615, %rd47352, 32;
	and.b64  	%rd36616, %rd47351, 4294967295;
	add.s64 	%rd36617, %rd36615, %rd36616;
	add.s64 	%rd47351, %rd36617, %rd18;
	shr.u64 	%rd36618, %rd47351, 32;
	and.b64  	%rd36619, %rd47350, 4294967295;
	add.s64 	%rd36620, %rd36618, %rd36619;
	add.s64 	%rd47350, %rd36620, %rd19;
	shr.u64 	%rd36621, %rd47350, 32;
	and.b64  	%rd36622, %rd47349, 4294967295;
	add.s64 	%rd36623, %rd36621, %rd36622;
	add.s64 	%rd47349, %rd36623, %rd20;
	{ .reg .b32 tmp; mov.b64 {tmp, %r5309}, %rd47349; }
	add.s32 	%r5310, %r6510, %r5309;
	add.s32 	%r6510, %r5310, %r5307;
$L__BB4_581:
	cvt.u32.u64 	%r5311, %rd21;
	cvt.u64.u32 	%rd36624, %r6511;
	mul.lo.s64 	%rd36625, %rd735, %rd36624;
	cvt.u32.u64 	%r5312, %rd36625;
	shr.u64 	%rd36626, %rd36625, 32;
	mad.lo.s64 	%rd36627, %rd686, %rd36624, %rd36626;
	shr.u64 	%rd36628, %rd36627, 32;
	mad.lo.s64 	%rd36629, %rd688, %rd36624, %rd36628;
	shr.u64 	%rd36630, %rd36629, 32;
	mad.lo.s64 	%rd36631, %rd690, %rd36624, %rd36630;
	shr.u64 	%rd36632, %rd36631, 32;
	mad.lo.s64 	%rd36633, %rd692, %rd36624, %rd36632;
	shr.u64 	%rd36634, %rd36633, 32;
	mad.lo.s64 	%rd36635, %rd694, %rd36624, %rd36634;
	shr.u64 	%rd36636, %rd36635, 32;
	mad.lo.s64 	%rd36637, %rd696, %rd36624, %rd36636;
	shr.u64 	%rd36638, %rd36637, 32;
	mad.lo.s64 	%rd36639, %rd698, %rd36624, %rd36638;
	shr.u64 	%rd36640, %rd36639, 32;
	and.b64  	%rd36641, %rd47354, 4294967295;
	and.b64  	%rd36642, %rd36627, 4294967295;
	mad.lo.s64 	%rd36643, %rd36641, %rd735, %rd36642;
	shr.u64 	%rd36644, %rd36643, 32;
	and.b64  	%rd36645, %rd36629, 4294967295;
	add.s64 	%rd36646, %rd36644, %rd36645;
	mad.lo.s64 	%rd36647, %rd686, %rd36641, %rd36646;
	shr.u64 	%rd36648, %rd36647, 32;
	and.b64  	%rd36649, %rd36631, 4294967295;
	add.s64 	%rd36650, %rd36648, %rd36649;
	mad.lo.s64 	%rd36651, %rd688, %rd36641, %rd36650;
	shr.u64 	%rd36652, %rd36651, 32;
	and.b64  	%rd36653, %rd36633, 4294967295;
	add.s64 	%rd36654, %rd36652, %rd36653;
	mad.lo.s64 	%rd36655, %rd690, %rd36641, %rd36654;
	shr.u64 	%rd36656, %rd36655, 32;
	and.b64  	%rd36657, %rd36635, 4294967295;
	add.s64 	%rd36658, %rd36656, %rd36657;
	mad.lo.s64 	%rd36659, %rd692, %rd36641, %rd36658;
	shr.u64 	%rd36660, %rd36659, 32;
	and.b64  	%rd36661, %rd36637, 4294967295;
	add.s64 	%rd36662, %rd36660, %rd36661;
	mad.lo.s64 	%rd36663, %rd694, %rd36641, %rd36662;
	shr.u64 	%rd36664, %rd36663, 32;
	and.b64  	%rd36665, %rd36639, 4294967295;
	add.s64 	%rd36666, %rd36664, %rd36665;
	mad.lo.s64 	%rd36667, %rd696, %rd36641, %rd36666;
	shr.u64 	%rd36668, %rd36667, 32;
	add.s64 	%rd36669, %rd36668, %rd36640;
	mad.lo.s64 	%rd36670, %rd36641, %rd698, %rd36669;
	shr.u64 	%rd36671, %rd36670, 32;
	and.b64  	%rd36672, %rd47353, 4294967295;
	and.b64  	%rd36673, %rd36647, 4294967295;
	mad.lo.s64 	%rd36674, %rd36672, %rd735, %rd36673;
	shr.u64 	%rd36675, %rd36674, 32;
	and.b64  	%rd36676, %rd36651, 4294967295;
	add.s64 	%rd36677, %rd36675, %rd36676;
	mad.lo.s64 	%rd36678, %rd686, %rd36672, %rd36677;
	shr.u64 	%rd36679, %rd36678, 32;
	and.b64  	%rd36680, %rd36655, 4294967295;
	add.s64 	%rd36681, %rd36679, %rd36680;
	mad.lo.s64 	%rd36682, %rd688, %rd36672, %rd36681;
	shr.u64 	%rd36683, %rd36682, 32;
	and.b64  	%rd36684, %rd36659, 4294967295;
	add.s64 	%rd36685, %rd36683, %rd36684;
	mad.lo.s64 	%rd36686, %rd690, %rd36672, %rd36685;
	shr.u64 	%rd36687, %rd36686, 32;
	and.b64  	%rd36688, %rd36663, 4294967295;
	add.s64 	%rd36689, %rd36687, %rd36688;
	mad.lo.s64 	%rd36690, %rd692, %rd36672, %rd36689;
	shr.u64 	%rd36691, %rd36690, 32;
	and.b64  	%rd36692, %rd36667, 4294967295;
	add.s64 	%rd36693, %rd36691, %rd36692;
	mad.lo.s64 	%rd36694, %rd694, %rd36672, %rd36693;
	shr.u64 	%rd36695, %rd36694, 32;
	and.b64  	%rd36696, %rd36670, 4294967295;
	add.s64 	%rd36697, %rd36695, %rd36696;
	mad.lo.s64 	%rd36698, %rd696, %rd36672, %rd36697;
	shr.u64 	%rd36699, %rd36698, 32;
	add.s64 	%rd36700, %rd36699, %rd36671;
	mad.lo.s64 	%rd36701, %rd36672, %rd698, %rd36700;
	shr.u64 	%rd36702, %rd36701, 32;
	and.b64  	%rd36703, %rd47352, 4294967295;
	and.b64  	%rd36704, %rd36678, 4294967295;
	mad.lo.s64 	%rd36705, %rd36703, %rd735, %rd36704;
	shr.u64 	%rd36706, %rd36705, 32;
	and.b64  	%rd36707, %rd36682, 4294967295;
	add.s64 	%rd36708, %rd36706, %rd36707;
	mad.lo.s64 	%rd36709, %rd686, %rd36703, %rd36708;
	shr.u64 	%rd36710, %rd36709, 32;
	and.b64  	%rd36711, %rd36686, 4294967295;
	add.s64 	%rd36712, %rd36710, %rd36711;
	mad.lo.s64 	%rd36713, %rd688, %rd36703, %rd36712;
	shr.u64 	%rd36714, %rd36713, 32;
	and.b64  	%rd36715, %rd36690, 4294967295;
	add.s64 	%rd36716, %rd36714, %rd36715;
	mad.lo.s64 	%rd36717, %rd690, %rd36703, %rd36716;
	shr.u64 	%rd36718, %rd36717, 32;
	and.b64  	%rd36719, %rd36694, 4294967295;
	add.s64 	%rd36720, %rd36718, %rd36719;
	mad.lo.s64 	%rd36721, %rd692, %rd36703, %rd36720;
	shr.u64 	%rd36722, %rd36721, 32;
	and.b64  	%rd36723, %rd36698, 4294967295;
	add.s64 	%rd36724, %rd36722, %rd36723;
	mad.lo.s64 	%rd36725, %rd694, %rd36703, %rd36724;
	shr.u64 	%rd36726, %rd36725, 32;
	and.b64  	%rd36727, %rd36701, 4294967295;
	add.s64 	%rd36728, %rd36726, %rd36727;
	mad.lo.s64 	%rd36729, %rd696, %rd36703, %rd36728;
	shr.u64 	%rd36730, %rd36729, 32;
	add.s64 	%rd36731, %rd36730, %rd36702;
	mad.lo.s64 	%rd36732, %rd36703, %rd698, %rd36731;
	shr.u64 	%rd36733, %rd36732, 32;
	and.b64  	%rd36734, %rd47351, 4294967295;
	and.b64  	%rd36735, %rd36709, 4294967295;
	mad.lo.s64 	%rd36736, %rd36734, %rd735, %rd36735;
	shr.u64 	%rd36737, %rd36736, 32;
	and.b64  	%rd36738, %rd36713, 4294967295;
	add.s64 	%rd36739, %rd36737, %rd36738;
	mad.lo.s64 	%rd36740, %rd686, %rd36734, %rd36739;
	shr.u64 	%rd36741, %rd36740, 32;
	and.b64  	%rd36742, %rd36717, 4294967295;
	add.s64 	%rd36743, %rd36741, %rd36742;
	mad.lo.s64 	%rd36744, %rd688, %rd36734, %rd36743;
	shr.u64 	%rd36745, %rd36744, 32;
	and.b64  	%rd36746, %rd36721, 4294967295;
	add.s64 	%rd36747, %rd36745, %rd36746;
	mad.lo.s64 	%rd36748, %rd690, %rd36734, %rd36747;
	shr.u64 	%rd36749, %rd36748, 32;
	and.b64  	%rd36750, %rd36725, 4294967295;
	add.s64 	%rd36751, %rd36749, %rd36750;
	mad.lo.s64 	%rd36752, %rd692, %rd36734, %rd36751;
	shr.u64 	%rd36753, %rd36752, 32;
	and.b64  	%rd36754, %rd36729, 4294967295;
	add.s64 	%rd36755, %rd36753, %rd36754;
	mad.lo.s64 	%rd36756, %rd694, %rd36734, %rd36755;
	shr.u64 	%rd36757, %rd36756, 32;
	and.b64  	%rd36758, %rd36732, 4294967295;
	add.s64 	%rd36759, %rd36757, %rd36758;
	mad.lo.s64 	%rd36760, %rd696, %rd36734, %rd36759;
	shr.u64 	%rd36761, %rd36760, 32;
	add.s64 	%rd36762, %rd36761, %rd36733;
	mad.lo.s64 	%rd36763, %rd36734, %rd698, %rd36762;
	shr.u64 	%rd36764, %rd36763, 32;
	and.b64  	%rd36765, %rd47350, 4294967295;
	and.b64  	%rd36766, %rd36740, 4294967295;
	mad.lo.s64 	%rd36767, %rd36765, %rd735, %rd36766;
	shr.u64 	%rd36768, %rd36767, 32;
	and.b64  	%rd36769, %rd36744, 4294967295;
	add.s64 	%rd36770, %rd36768, %rd36769;
	mad.lo.s64 	%rd36771, %rd686, %rd36765, %rd36770;
	shr.u64 	%rd36772, %rd36771, 32;
	and.b64  	%rd36773, %rd36748, 4294967295;
	add.s64 	%rd36774, %rd36772, %rd36773;
	mad.lo.s64 	%rd36775, %rd688, %rd36765, %rd36774;
	shr.u64 	%rd36776, %rd36775, 32;
	and.b64  	%rd36777, %rd36752, 4294967295;
	add.s64 	%rd36778, %rd36776, %rd36777;
	mad.lo.s64 	%rd36779, %rd690, %rd36765, %rd36778;
	shr.u64 	%rd36780, %rd36779, 32;
	and.b64  	%rd36781, %rd36756, 4294967295;
	add.s64 	%rd36782, %rd36780, %rd36781;
	mad.lo.s64 	%rd36783, %rd692, %rd36765, %rd36782;
	shr.u64 	%rd36784, %rd36783, 32;
	and.b64  	%rd36785, %rd36760, 4294967295;
	add.s64 	%rd36786, %rd36784, %rd36785;
	mad.lo.s64 	%rd36787, %rd694, %rd36765, %rd36786;
	shr.u64 	%rd36788, %rd36787, 32;
	and.b64  	%rd36789, %rd36763, 4294967295;
	add.s64 	%rd36790, %rd36788, %rd36789;
	mad.lo.s64 	%rd36791, %rd696, %rd36765, %rd36790;
	shr.u64 	%rd36792, %rd36791, 32;
	add.s64 	%rd36793, %rd36792, %rd36764;
	mad.lo.s64 	%rd36794, %rd36765, %rd698, %rd36793;
	shr.u64 	%rd36795, %rd36794, 32;
	and.b64  	%rd36796, %rd47349, 4294967295;
	and.b64  	%rd36797, %rd36771, 4294967295;
	mad.lo.s64 	%rd36798, %rd36796, %rd735, %rd36797;
	shr.u64 	%rd36799, %rd36798, 32;
	and.b64  	%rd36800, %rd36775, 4294967295;
	add.s64 	%rd36801, %rd36799, %rd36800;
	mad.lo.s64 	%rd36802, %rd686, %rd36796, %rd36801;
	shr.u64 	%rd36803, %rd36802, 32;
	and.b64  	%rd36804, %rd36779, 4294967295;
	add.s64 	%rd36805, %rd36803, %rd36804;
	mad.lo.s64 	%rd36806, %rd688, %rd36796, %rd36805;
	shr.u64 	%rd36807, %rd36806, 32;
	and.b64  	%rd36808, %rd36783, 4294967295;
	add.s64 	%rd36809, %rd36807, %rd36808;
	mad.lo.s64 	%rd36810, %rd690, %rd36796, %rd36809;
	shr.u64 	%rd36811, %rd36810, 32;
	and.b64  	%rd36812, %rd36787, 4294967295;
	add.s64 	%rd36813, %rd36811, %rd36812;
	mad.lo.s64 	%rd36814, %rd692, %rd36796, %rd36813;
	shr.u64 	%rd36815, %rd36814, 32;
	and.b64  	%rd36816, %rd36791, 4294967295;
	add.s64 	%rd36817, %rd36815, %rd36816;
	mad.lo.s64 	%rd36818, %rd694, %rd36796, %rd36817;
	shr.u64 	%rd36819, %rd36818, 32;
	and.b64  	%rd36820, %rd36794, 4294967295;
	add.s64 	%rd36821, %rd36819, %rd36820;
	mad.lo.s64 	%rd36822, %rd696, %rd36796, %rd36821;
	shr.u64 	%rd36823, %rd36822, 32;
	add.s64 	%rd36824, %rd36823, %rd36795;
	mad.lo.s64 	%rd36825, %rd36796, %rd698, %rd36824;
	shr.u64 	%rd36826, %rd36825, 32;
	cvt.u64.u32 	%rd36827, %r6510;
	and.b64  	%rd36828, %rd36802, 4294967295;
	mad.lo.s64 	%rd36829, %rd735, %rd36827, %rd36828;
	shr.u64 	%rd36830, %rd36829, 32;
	and.b64  	%rd36831, %rd36806, 4294967295;
	add.s64 	%rd36832, %rd36830, %rd36831;
	mad.lo.s64 	%rd36833, %rd686, %rd36827, %rd36832;
	shr.u64 	%rd36834, %rd36833, 32;
	and.b64  	%rd36835, %rd36810, 4294967295;
	add.s64 	%rd36836, %rd36834, %rd36835;
	mad.lo.s64 	%rd36837, %rd688, %rd36827, %rd36836;
	shr.u64 	%rd36838, %rd36837, 32;
	and.b64  	%rd36839, %rd36814, 4294967295;
	add.s64 	%rd36840, %rd36838, %rd36839;
	mad.lo.s64 	%rd36841, %rd690, %rd36827, %rd36840;
	shr.u64 	%rd36842, %rd36841, 32;
	and.b64  	%rd36843, %rd36818, 4294967295;
	add.s64 	%rd36844, %rd36842, %rd36843;
	mad.lo.s64 	%rd36845, %rd692, %rd36827, %rd36844;
	shr.u64 	%rd36846, %rd36845, 32;
	and.b64  	%rd36847, %rd36822, 4294967295;
	add.s64 	%rd36848, %rd36846, %rd36847;
	mad.lo.s64 	%rd36849, %rd694, %rd36827, %rd36848;
	shr.u64 	%rd36850, %rd36849, 32;
	and.b64  	%rd36851, %rd36825, 4294967295;
	add.s64 	%rd36852, %rd36850, %rd36851;
	mad.lo.s64 	%rd36853, %rd696, %rd36827, %rd36852;
	shr.u64 	%rd36854, %rd36853, 32;
	add.s64 	%rd36855, %rd36854, %rd36826;
	mad.lo.s64 	%rd36856, %rd698, %rd36827, %rd36855;
	{ .reg .b32 tmp; mov.b64 {tmp, %r5313}, %rd36856; }
	mul.lo.s32 	%r5314, %r86, %r5312;
	cvt.u64.u32 	%rd36857, %r5314;
	and.b64  	%rd36858, %rd36625, 4294967295;
	mad.lo.s64 	%rd36859, %rd14, %rd36857, %rd36858;
	shr.u64 	%rd36860, %rd36859, 32;
	and.b64  	%rd36861, %rd36643, 4294967295;
	add.s64 	%rd36862, %rd36860, %rd36861;
	mad.lo.s64 	%rd36863, %rd15, %rd36857, %rd36862;
	cvt.u32.u64 	%r5315, %rd36863;
	shr.u64 	%rd36864, %rd36863, 32;
	and.b64  	%rd36865, %rd36674, 4294967295;
	add.s64 	%rd36866, %rd36864, %rd36865;
	mad.lo.s64 	%rd36867, %rd16, %rd36857, %rd36866;
	shr.u64 	%rd36868, %rd36867, 32;
	and.b64  	%rd36869, %rd36705, 4294967295;
	add.s64 	%rd36870, %rd36868, %rd36869;
	mad.lo.s64 	%rd36871, %rd17, %rd36857, %rd36870;
	shr.u64 	%rd36872, %rd36871, 32;
	and.b64  	%rd36873, %rd36736, 4294967295;
	add.s64 	%rd36874, %rd36872, %rd36873;
	mad.lo.s64 	%rd36875, %rd18, %rd36857, %rd36874;
	shr.u64 	%rd36876, %rd36875, 32;
	and.b64  	%rd36877, %rd36767, 4294967295;
	add.s64 	%rd36878, %rd36876, %rd36877;
	mad.lo.s64 	%rd36879, %rd19, %rd36857, %rd36878;
	shr.u64 	%rd36880, %rd36879, 32;
	and.b64  	%rd36881, %rd36798, 4294967295;
	add.s64 	%rd36882, %rd36880, %rd36881;
	mad.lo.s64 	%rd36883, %rd20, %rd36857, %rd36882;
	shr.u64 	%rd36884, %rd36883, 32;
	and.b64  	%rd36885, %rd36829, 4294967295;
	add.s64 	%rd36886, %rd36884, %rd36885;
	mad.lo.s64 	%rd36887, %rd21, %rd36857, %rd36886;
	shr.u64 	%rd36888, %rd36887, 32;
	and.b64  	%rd36889, %rd36833, 4294967295;
	add.s64 	%rd36890, %rd36888, %rd36889;
	shr.u64 	%rd36891, %rd36890, 32;
	and.b64  	%rd36892, %rd36837, 4294967295;
	add.s64 	%rd36893, %rd36891, %rd36892;
	shr.u64 	%rd36894, %rd36893, 32;
	and.b64  	%rd36895, %rd36841, 4294967295;
	add.s64 	%rd36896, %rd36894, %rd36895;
	shr.u64 	%rd36897, %rd36896, 32;
	and.b64  	%rd36898, %rd36845, 4294967295;
	add.s64 	%rd36899, %rd36897, %rd36898;
	shr.u64 	%rd36900, %rd36899, 32;
	and.b64  	%rd36901, %rd36849, 4294967295;
	add.s64 	%rd36902, %rd36900, %rd36901;
	shr.u64 	%rd36903, %rd36902, 32;
	and.b64  	%rd36904, %rd36853, 4294967295;
	add.s64 	%rd36905, %rd36903, %rd36904;
	shr.u64 	%rd36906, %rd36905, 32;
	and.b64  	%rd36907, %rd36856, 4294967295;
	add.s64 	%rd36908, %rd36906, %rd36907;
	{ .reg .b32 tmp; mov.b64 {tmp, %r5316}, %rd36908; }
	add.s32 	%r5317, %r5313, %r5316;
	mul.lo.s32 	%r5318, %r86, %r5315;
	cvt.u64.u32 	%rd36909, %r5318;
	and.b64  	%rd36910, %rd36863, 4294967295;
	mad.lo.s64 	%rd36911, %rd14, %rd36909, %rd36910;
	shr.u64 	%rd36912, %rd36911, 32;
	and.b64  	%rd36913, %rd36867, 4294967295;
	add.s64 	%rd36914, %rd36912, %rd36913;
	mad.lo.s64 	%rd36915, %rd15, %rd36909, %rd36914;
	cvt.u32.u64 	%r5319, %rd36915;
	shr.u64 	%rd36916, %rd36915, 32;
	and.b64  	%rd36917, %rd36871, 4294967295;
	add.s64 	%rd36918, %rd36916, %rd36917;
	mad.lo.s64 	%rd36919, %rd16, %rd36909, %rd36918;
	shr.u64 	%rd36920, %rd36919, 32;
	and.b64  	%rd36921, %rd36875, 4294967295;
	add.s64 	%rd36922, %rd36920, %rd36921;
	mad.lo.s64 	%rd36923, %rd17, %rd36909, %rd36922;
	shr.u64 	%rd36924, %rd36923, 32;
	and.b64  	%rd36925, %rd36879, 4294967295;
	add.s64 	%rd36926, %rd36924, %rd36925;
	mad.lo.s64 	%rd36927, %rd18, %rd36909, %rd36926;
	shr.u64 	%rd36928, %rd36927, 32;
	and.b64  	%rd36929, %rd36883, 4294967295;
	add.s64 	%rd36930, %rd36928, %rd36929;
	mad.lo.s64 	%rd36931, %rd19, %rd36909, %rd36930;
	shr.u64 	%rd36932, %rd36931, 32;
	and.b64  	%rd36933, %rd36887, 4294967295;
	add.s64 	%rd36934, %rd36932, %rd36933;
	mad.lo.s64 	%rd36935, %rd20, %rd36909, %rd36934;
	shr.u64 	%rd36936, %rd36935, 32;
	and.b64  	%rd36937, %rd36890, 4294967295;
	add.s64 	%rd36938, %rd36936, %rd36937;
	mad.lo.s64 	%rd36939, %rd21, %rd36909, %rd36938;
	shr.u64 	%rd36940, %rd36939, 32;
	and.b64  	%rd36941, %rd36893, 4294967295;
	add.s64 	%rd36942, %rd36940, %rd36941;
	shr.u64 	%rd36943, %rd36942, 32;
	and.b64  	%rd36944, %rd36896, 4294967295;
	add.s64 	%rd36945, %rd36943, %rd36944;
	shr.u64 	%rd36946, %rd36945, 32;
	and.b64  	%rd36947, %rd36899, 4294967295;
	add.s64 	%rd36948, %rd36946, %rd36947;
	shr.u64 	%rd36949, %rd36948, 32;
	and.b64  	%rd36950, %rd36902, 4294967295;
	add.s64 	%rd36951, %rd36949, %rd36950;
	shr.u64 	%rd36952, %rd36951, 32;
	and.b64  	%rd36953, %rd36905, 4294967295;
	add.s64 	%rd36954, %rd36952, %rd36953;
	shr.u64 	%rd36955, %rd36954, 32;
	and.b64  	%rd36956, %rd36908, 4294967295;
	add.s64 	%rd36957, %rd36955, %rd36956;
	{ .reg .b32 tmp; mov.b64 {tmp, %r5320}, %rd36957; }
	add.s32 	%r5321, %r5317, %r5320;
	mul.lo.s32 	%r5322, %r86, %r5319;
	cvt.u64.u32 	%rd36958, %r5322;
	and.b64  	%rd36959, %rd36915, 4294967295;
	mad.lo.s64 	%rd36960, %rd14, %rd36958, %rd36959;
	shr.u64 	%rd36961, %rd36960, 32;
	and.b64  	%rd36962, %rd36919, 4294967295;
	add.s64 	%rd36963, %rd36961, %rd36962;
	mad.lo.s64 	%rd36964, %rd15, %rd36958, %rd36963;
	cvt.u32.u64 	%r5323, %rd36964;
	shr.u64 	%rd36965, %rd36964, 32;
	and.b64  	%rd36966, %rd36923, 4294967295;
	add.s64 	%rd36967, %rd36965, %rd36966;
	mad.lo.s64 	%rd36968, %rd16, %rd36958, %rd36967;
	shr.u64 	%rd36969, %rd36968, 32;
	and.b64  	%rd36970, %rd36927, 4294967295;
	add.s64 	%rd36971, %rd36969, %rd36970;
	mad.lo.s64 	%rd36972, %rd17, %rd36958, %rd36971;
	shr.u64 	%rd36973, %rd36972, 32;
	and.b64  	%rd36974, %rd36931, 4294967295;
	add.s64 	%rd36975, %rd36973, %rd36974;
	mad.lo.s64 	%rd36976, %rd18, %rd36958, %rd36975;
	shr.u64 	%rd36977, %rd36976, 32;
	and.b64  	%rd36978, %rd36935, 4294967295;
	add.s64 	%rd36979, %rd36977, %rd36978;
	mad.lo.s64 	%rd36980, %rd19, %rd36958, %rd36979;
	shr.u64 	%rd36981, %rd36980, 32;
	and.b64  	%rd36982, %rd36939, 4294967295;
	add.s64 	%rd36983, %rd36981, %rd36982;
	mad.lo.s64 	%rd36984, %rd20, %rd36958, %rd36983;
	shr.u64 	%rd36985, %rd36984, 32;
	and.b64  	%rd36986, %rd36942, 4294967295;
	add.s64 	%rd36987, %rd36985, %rd36986;
	mad.lo.s64 	%rd36988, %rd21, %rd36958, %rd36987;
	shr.u64 	%rd36989, %rd36988, 32;
	and.b64  	%rd36990, %rd36945, 4294967295;
	add.s64 	%rd36991, %rd36989, %rd36990;
	shr.u64 	%rd36992, %rd36991, 32;
	and.b64  	%rd36993, %rd36948, 4294967295;
	add.s64 	%rd36994, %rd36992, %rd36993;
	shr.u64 	%rd36995, %rd36994, 32;
	and.b64  	%rd36996, %rd36951, 4294967295;
	add.s64 	%rd36997, %rd36995, %rd36996;
	shr.u64 	%rd36998, %rd36997, 32;
	and.b64  	%rd36999, %rd36954, 4294967295;
	add.s64 	%rd37000, %rd36998, %rd36999;
	shr.u64 	%rd37001, %rd37000, 32;
	and.b64  	%rd37002, %rd36957, 4294967295;
	add.s64 	%rd37003, %rd37001, %rd37002;
	{ .reg .b32 tmp; mov.b64 {tmp, %r5324}, %rd37003; }
	add.s32 	%r5325, %r5321, %r5324;
	mul.lo.s32 	%r5326, %r86, %r5323;
	cvt.u64.u32 	%rd37004, %r5326;
	and.b64  	%rd37005, %rd36964, 4294967295;
	mad.lo.s64 	%rd37006, %rd14, %rd37004, %rd37005;
	shr.u64 	%rd37007, %rd37006, 32;
	and.b64  	%rd37008, %rd36968, 4294967295;
	add.s64 	%rd37009, %rd37007, %rd37008;
	mad.lo.s64 	%rd37010, %rd15, %rd37004, %rd37009;
	cvt.u32.u64 	%r5327, %rd37010;
	shr.u64 	%rd37011, %rd37010, 32;
	and.b64  	%rd37012, %rd36972, 4294967295;
	add.s64 	%rd37013, %rd37011, %rd37012;
	mad.lo.s64 	%rd37014, %rd16, %rd37004, %rd37013;
	shr.u64 	%rd37015, %rd37014, 32;
	and.b64  	%rd37016, %rd36976, 4294967295;
	add.s64 	%rd37017, %rd37015, %rd37016;
	mad.lo.s64 	%rd37018, %rd17, %rd37004, %rd37017;
	shr.u64 	%rd37019, %rd37018, 32;
	and.b64  	%rd37020, %rd36980, 4294967295;
	add.s64 	%rd37021, %rd37019, %rd37020;
	mad.lo.s64 	%rd37022, %rd18, %rd37004, %rd37021;
	shr.u64 	%rd37023, %rd37022, 32;
	and.b64  	%rd37024, %rd36984, 4294967295;
	add.s64 	%rd37025, %rd37023, %rd37024;
	mad.lo.s64 	%rd37026, %rd19, %rd37004, %rd37025;
	shr.u64 	%rd37027, %rd37026, 32;
	and.b64  	%rd37028, %rd36988, 4294967295;
	add.s64 	%rd37029, %rd37027, %rd37028;
	mad.lo.s64 	%rd37030, %rd20, %rd37004, %rd37029;
	shr.u64 	%rd37031, %rd37030, 32;
	and.b64  	%rd37032, %rd36991, 4294967295;
	add.s64 	%rd37033, %rd37031, %rd37032;
	mad.lo.s64 	%rd37034, %rd21, %rd37004, %rd37033;
	shr.u64 	%rd37035, %rd37034, 32;
	and.b64  	%rd37036, %rd36994, 4294967295;
	add.s64 	%rd37037, %rd37035, %rd37036;
	shr.u64 	%rd37038, %rd37037, 32;
	and.b64  	%rd37039, %rd36997, 4294967295;
	add.s64 	%rd37040, %rd37038, %rd37039;
	shr.u64 	%rd37041, %rd37040, 32;
	and.b64  	%rd37042, %rd37000, 4294967295;
	add.s64 	%rd37043, %rd37041, %rd37042;
	shr.u64 	%rd37044, %rd37043, 32;
	and.b64  	%rd37045, %rd37003, 4294967295;
	add.s64 	%rd37046, %rd37044, %rd37045;
	{ .reg .b32 tmp; mov.b64 {tmp, %r5328}, %rd37046; }
	add.s32 	%r5329, %r5325, %r5328;
	mul.lo.s32 	%r5330, %r86, %r5327;
	cvt.u64.u32 	%rd37047, %r5330;
	and.b64  	%rd37048, %rd37010, 4294967295;
	mad.lo.s64 	%rd37049, %rd14, %rd37047, %rd37048;
	shr.u64 	%rd37050, %rd37049, 32;
	and.b64  	%rd37051, %rd37014, 4294967295;
	add.s64 	%rd37052, %rd37050, %rd37051;
	mad.lo.s64 	%rd37053, %rd15, %rd37047, %rd37052;
	cvt.u32.u64 	%r5331, %rd37053;
	shr.u64 	%rd37054, %rd37053, 32;
	and.b64  	%rd37055, %rd37018, 4294967295;
	add.s64 	%rd37056, %rd37054, %rd37055;
	mad.lo.s64 	%rd37057, %rd16, %rd37047, %rd37056;
	shr.u64 	%rd37058, %rd37057, 32;
	and.b64  	%rd37059, %rd37022, 4294967295;
	add.s64 	%rd37060, %rd37058, %rd37059;
	mad.lo.s64 	%rd37061, %rd17, %rd37047, %rd37060;
	shr.u64 	%rd37062, %rd37061, 32;
	and.b64  	%rd37063, %rd37026, 4294967295;
	add.s64 	%rd37064, %rd37062, %rd37063;
	mad.lo.s64 	%rd37065, %rd18, %rd37047, %rd37064;
	shr.u64 	%rd37066, %rd37065, 32;
	and.b64  	%rd37067, %rd37030, 4294967295;
	add.s64 	%rd37068, %rd37066, %rd37067;
	mad.lo.s64 	%rd37069, %rd19, %rd37047, %rd37068;
	shr.u64 	%rd37070, %rd37069, 32;
	and.b64  	%rd37071, %rd37034, 4294967295;
	add.s64 	%rd37072, %rd37070, %rd37071;
	mad.lo.s64 	%rd37073, %rd20, %rd37047, %rd37072;
	shr.u64 	%rd37074, %rd37073, 32;
	and.b64  	%rd37075, %rd37037, 4294967295;
	add.s64 	%rd37076, %rd37074, %rd37075;
	mad.lo.s64 	%rd37077, %rd21, %rd37047, %rd37076;
	shr.u64 	%rd37078, %rd37077, 32;
	and.b64  	%rd37079, %rd37040, 4294967295;
	add.s64 	%rd37080, %rd37078, %rd37079;
	shr.u64 	%rd37081, %rd37080, 32;
	and.b64  	%rd37082, %rd37043, 4294967295;
	add.s64 	%rd37083, %rd37081, %rd37082;
	shr.u64 	%rd37084, %rd37083, 32;
	and.b64  	%rd37085, %rd37046, 4294967295;
	add.s64 	%rd37086, %rd37084, %rd37085;
	{ .reg .b32 tmp; mov.b64 {tmp, %r5332}, %rd37086; }
	add.s32 	%r5333, %r5329, %r5332;
	mul.lo.s32 	%r5334, %r86, %r5331;
	cvt.u64.u32 	%rd37087, %r5334;
	and.b64  	%rd37088, %rd37053, 4294967295;
	mad.lo.s64 	%rd37089, %rd14, %rd37087, %rd37088;
	shr.u64 	%rd37090, %rd37089, 32;
	and.b64  	%rd37091, %rd37057, 4294967295;
	add.s64 	%rd37092, %rd37090, %rd37091;
	mad.lo.s64 	%rd37093, %rd15, %rd37087, %rd37092;
	cvt.u32.u64 	%r5335, %rd37093;
	shr.u64 	%rd37094, %rd37093, 32;
	and.b64  	%rd37095, %rd37061, 4294967295;
	add.s64 	%rd37096, %rd37094, %rd37095;
	mad.lo.s64 	%rd37097, %rd16, %rd37087, %rd37096;
	shr.u64 	%rd37098, %rd37097, 32;
	and.b64  	%rd37099, %rd37065, 4294967295;
	add.s64 	%rd37100, %rd37098, %rd37099;
	mad.lo.s64 	%rd37101, %rd17, %rd37087, %rd37100;
	shr.u64 	%rd37102, %rd37101, 32;
	and.b64  	%rd37103, %rd37069, 4294967295;
	add.s64 	%rd37104, %rd37102, %rd37103;
	mad.lo.s64 	%rd37105, %rd18, %rd37087, %rd37104;
	shr.u64 	%rd37106, %rd37105, 32;
	and.b64  	%rd37107, %rd37073, 4294967295;
	add.s64 	%rd37108, %rd37106, %rd37107;
	mad.lo.s64 	%rd37109, %rd19, %rd37087, %rd37108;
	shr.u64 	%rd37110, %rd37109, 32;
	and.b64  	%rd37111, %rd37077, 4294967295;
	add.s64 	%rd37112, %rd37110, %rd37111;
	mad.lo.s64 	%rd37113, %rd20, %rd37087, %rd37112;
	shr.u64 	%rd37114, %rd37113, 32;
	and.b64  	%rd37115, %rd37080, 4294967295;
	add.s64 	%rd37116, %rd37114, %rd37115;
	mad.lo.s64 	%rd37117, %rd21, %rd37087, %rd37116;
	shr.u64 	%rd37118, %rd37117, 32;
	and.b64  	%rd37119, %rd37083, 4294967295;
	add.s64 	%rd37120, %rd37118, %rd37119;
	shr.u64 	%rd37121, %rd37120, 32;
	and.b64  	%rd37122, %rd37086, 4294967295;
	add.s64 	%rd37123, %rd37121, %rd37122;
	{ .reg .b32 tmp; mov.b64 {tmp, %r5336}, %rd37123; }
	add.s32 	%r5337, %r5333, %r5336;
	mul.lo.s32 	%r5338, %r86, %r5335;
	cvt.u64.u32 	%rd37124, %r5338;
	and.b64  	%rd37125, %rd37093, 4294967295;
	mad.lo.s64 	%rd37126, %rd14, %rd37124, %rd37125;
	shr.u64 	%rd37127, %rd37126, 32;
	and.b64  	%rd37128, %rd37097, 4294967295;
	add.s64 	%rd37129, %rd37127, %rd37128;
	mad.lo.s64 	%rd37130, %rd15, %rd37124, %rd37129;
	cvt.u32.u64 	%r5339, %rd37130;
	shr.u64 	%rd37131, %rd37130, 32;
	and.b64  	%rd37132, %rd37101, 4294967295;
	add.s64 	%rd37133, %rd37131, %rd37132;
	mad.lo.s64 	%rd37134, %rd16, %rd37124, %rd37133;
	shr.u64 	%rd37135, %rd37134, 32;
	and.b64  	%rd37136, %rd37105, 4294967295;
	add.s64 	%rd37137, %rd37135, %rd37136;
	mad.lo.s64 	%rd37138, %rd17, %rd37124, %rd37137;
	shr.u64 	%rd37139, %rd37138, 32;
	and.b64  	%rd37140, %rd37109, 4294967295;
	add.s64 	%rd37141, %rd37139, %rd37140;
	mad.lo.s64 	%rd37142, %rd18, %rd37124, %rd37141;
	shr.u64 	%rd37143, %rd37142, 32;
	and.b64  	%rd37144, %rd37113, 4294967295;
	add.s64 	%rd37145, %rd37143, %rd37144;
	mad.lo.s64 	%rd37146, %rd19, %rd37124, %rd37145;
	shr.u64 	%rd37147, %rd37146, 32;
	and.b64  	%rd37148, %rd37117, 4294967295;
	add.s64 	%rd37149, %rd37147, %rd37148;
	mad.lo.s64 	%rd37150, %rd20, %rd37124, %rd37149;
	shr.u64 	%rd37151, %rd37150, 32;
	and.b64  	%rd37152, %rd37120, 4294967295;
	add.s64 	%rd37153, %rd37151, %rd37152;
	mad.lo.s64 	%rd37154, %rd21, %rd37124, %rd37153;
	shr.u64 	%rd37155, %rd37154, 32;
	and.b64  	%rd37156, %rd37123, 4294967295;
	add.s64 	%rd37157, %rd37155, %rd37156;
	{ .reg .b32 tmp; mov.b64 {tmp, %r5340}, %rd37157; }
	add.s32 	%r5341, %r5337, %r5340;
	mul.lo.s32 	%r5342, %r86, %r5339;
	cvt.u64.u32 	%rd37158, %r5342;
	and.b64  	%rd37159, %rd37130, 4294967295;
	mad.lo.s64 	%rd37160, %rd14, %rd37158, %rd37159;
	shr.u64 	%rd37161, %rd37160, 32;
	and.b64  	%rd37162, %rd37134, 4294967295;
	add.s64 	%rd37163, %rd37161, %rd37162;
	mad.lo.s64 	%rd1081, %rd15, %rd37158, %rd37163;
	cvt.u32.u64 	%r6520, %rd1081;
	shr.u64 	%rd37164, %rd1081, 32;
	and.b64  	%rd37165, %rd37138, 4294967295;
	add.s64 	%rd37166, %rd37164, %rd37165;
	mad.lo.s64 	%rd1082, %rd16, %rd37158, %rd37166;
	cvt.u32.u64 	%r6519, %rd1082;
	shr.u64 	%rd37167, %rd1082, 32;
	and.b64  	%rd37168, %rd37142, 4294967295;
	add.s64 	%rd37169, %rd37167, %rd37168;
	mad.lo.s64 	%rd1083, %rd17, %rd37158, %rd37169;
	cvt.u32.u64 	%r6518, %rd1083;
	shr.u64 	%rd37170, %rd1083, 32;
	and.b64  	%rd37171, %rd37146, 4294967295;
	add.s64 	%rd37172, %rd37170, %rd37171;
	mad.lo.s64 	%rd1084, %rd18, %rd37158, %rd37172;
	cvt.u32.u64 	%r6517, %rd1084;
	shr.u64 	%rd37173, %rd1084, 32;
	and.b64  	%rd37174, %rd37150, 4294967295;
	add.s64 	%rd37175, %rd37173, %rd37174;
	mad.lo.s64 	%rd1085, %rd19, %rd37158, %rd37175;
	cvt.u32.u64 	%r6516, %rd1085;
	shr.u64 	%rd37176, %rd1085, 32;
	and.b64  	%rd37177, %rd37154, 4294967295;
	add.s64 	%rd37178, %rd37176, %rd37177;
	mad.lo.s64 	%rd1086, %rd20, %rd37158, %rd37178;
	cvt.u32.u64 	%r6515, %rd1086;
	shr.u64 	%rd37179, %rd1086, 32;
	and.b64  	%rd37180, %rd37157, 4294967295;
	add.s64 	%rd37181, %rd37179, %rd37180;
	mad.lo.s64 	%rd1087, %rd21, %rd37158, %rd37181;
	cvt.u32.u64 	%r6514, %rd1087;
	{ .reg .b32 tmp; mov.b64 {tmp, %r5343}, %rd1087; }
	add.s32 	%r6513, %r5341, %r5343;
	setp.gt.u32 	%p1590, %r6513, %r5311;
	@%p1590 bra 	$L__BB4_595;
	setp.lt.u32 	%p1591, %r6513, %r5311;
	@%p1591 bra 	$L__BB4_596;
	cvt.u32.u64 	%r5346, %rd20;
	setp.lt.u32 	%p1592, %r5346, %r6514;
	@%p1592 bra 	$L__BB4_595;
	setp.gt.u32 	%p1593, %r5346, %r6514;
	@%p1593 bra 	$L__BB4_596;
	cvt.u32.u64 	%r5349, %rd19;
	setp.lt.u32 	%p1594, %r5349, %r6515;
	@%p1594 bra 	$L__BB4_595;
	setp.gt.u32 	%p1595, %r5349, %r6515;
	@%p1595 bra 	$L__BB4_596;
	cvt.u32.u64 	%r5352, %rd18;
	setp.lt.u32 	%p1596, %r5352, %r6516;
	@%p1596 bra 	$L__BB4_595;
	setp.gt.u32 	%p1597, %r5352, %r6516;
	@%p1597 bra 	$L__BB4_596;
	cvt.u32.u64 	%r5355, %rd17;
	setp.lt.u32 	%p1598, %r5355, %r6517;
	@%p1598 bra 	$L__BB4_595;
	setp.gt.u32 	%p1599, %r5355, %r6517;
	@%p1599 bra 	$L__BB4_596;
	cvt.u32.u64 	%r5358, %rd16;
	setp.lt.u32 	%p1600, %r5358, %r6518;
	@%p1600 bra 	$L__BB4_595;
	setp.gt.u32 	%p1601, %r5358, %r6518;
	@%p1601 bra 	$L__BB4_596;
	cvt.u32.u64 	%r5361, %rd15;
	setp.lt.u32 	%p1602, %r5361, %r6519;
	@%p1602 bra 	$L__BB4_595;
	cvt.u32.u64 	%r5363, %rd14;
	setp.gt.u32 	%p1603, %r5361, %r6519;
	setp.gt.u32 	%p1604, %r5363, %r6520;
	or.pred  	%p1605, %p1603, %p1604;
	@%p1605 bra 	$L__BB4_596;
$L__BB4_595:
	and.b64  	%rd37183, %rd1081, 4294967295;
	sub.s64 	%rd37184, %rd37183, %rd14;
	shr.u64 	%rd37185, %rd37184, 63;
	cvt.u32.u64 	%r6520, %rd37184;
	and.b64  	%rd37186, %rd1082, 4294967295;
	add.s64 	%rd37187, %rd37185, %rd15;
	sub.s64 	%rd37188, %rd37186, %rd37187;
	shr.u64 	%rd37189, %rd37188, 63;
	cvt.u32.u64 	%r6519, %rd37188;
	and.b64  	%rd37190, %rd1083, 4294967295;
	add.s64 	%rd37191, %rd37189, %rd16;
	sub.s64 	%rd37192, %rd37190, %rd37191;
	shr.u64 	%rd37193, %rd37192, 63;
	cvt.u32.u64 	%r6518, %rd37192;
	and.b64  	%rd37194, %rd1084, 4294967295;
	add.s64 	%rd37195, %rd37193, %rd17;
	sub.s64 	%rd37196, %rd37194, %rd37195;
	shr.u64 	%rd37197, %rd37196, 63;
	cvt.u32.u64 	%r6517, %rd37196;
	and.b64  	%rd37198, %rd1085, 4294967295;
	add.s64 	%rd37199, %rd37197, %rd18;
	sub.s64 	%rd37200, %rd37198, %rd37199;
	shr.u64 	%rd37201, %rd37200, 63;
	cvt.u32.u64 	%r6516, %rd37200;
	and.b64  	%rd37202, %rd1086, 4294967295;
	add.s64 	%rd37203, %rd37201, %rd19;
	sub.s64 	%rd37204, %rd37202, %rd37203;
	shr.u64 	%rd37205, %rd37204, 63;
	cvt.u32.u64 	%r6515, %rd37204;
	and.b64  	%rd37206, %rd1087, 4294967295;
	add.s64 	%rd37207, %rd37205, %rd20;
	sub.s64 	%rd37208, %rd37206, %rd37207;
	shr.u64 	%rd37209, %rd37208, 63;
	cvt.u32.u64 	%r6514, %rd37208;
	cvt.u32.u64 	%r5367, %rd37209;
	add.s32 	%r5368, %r5311, %r5367;
	sub.s32 	%r6513, %r6513, %r5368;
$L__BB4_596:
	setp.ne.s32 	%p1606, %r6627, 0;
	mov.b32 	%r6628, 0;
	mov.b32 	%r6627, 1;
	mov.u32 	%r6629, %r6628;
	mov.u32 	%r6630, %r6628;
	mov.u32 	%r6631, %r6628;
	mov.u32 	%r6632, %r6628;
	mov.u32 	%r6633, %r6628;
	mov.u32 	%r6634, %r6628;
	mov.u32 	%r6635, %r6628;
	mov.u32 	%r6636, %r6736;
	mov.u32 	%r6637, %r6737;
	mov.u32 	%r6638, %r6738;
	mov.u32 	%r6639, %r6739;
	mov.u32 	%r6640, %r6740;
	mov.u32 	%r6641, %r6741;
	mov.u32 	%r6642, %r6742;
	mov.u32 	%r6643, %r6743;
	mov.u32 	%r6644, %r6736;
	mov.u32 	%r6645, %r6737;
	mov.u32 	%r6646, %r6738;
	mov.u32 	%r6647, %r6739;
	mov.u32 	%r6648, %r6740;
	mov.u32 	%r6649, %r6741;
	mov.u32 	%r6650, %r6742;
	mov.u32 	%r6651, %r6743;
	@%p1606 bra 	$L__BB4_1628;
	or.b32  	%r5373, %r96, %r95;
	or.b32  	%r5374, %r5373, %r94;
	or.b32  	%r5375, %r5374, %r93;
	or.b32  	%r5376, %r5375, %r92;
	or.b32  	%r5377, %r5376, %r91;
	or.b32  	%r5378, %r5377, %r90;
	or.b32  	%r5379, %r5378, %r89;
	setp.eq.s32 	%p1607, %r5379, 0;
	mov.u32 	%r6636, %r6736;
	mov.u32 	%r6637, %r6737;
	mov.u32 	%r6638, %r6738;
	mov.u32 	%r6639, %r6739;
	mov.u32 	%r6640, %r6740;
	mov.u32 	%r6641, %r6741;
	mov.u32 	%r6642, %r6742;
	mov.u32 	%r6643, %r6743;
	mov.u32 	%r6644, %r6736;
	mov.u32 	%r6645, %r6737;
	mov.u32 	%r6646, %r6738;
	mov.u32 	%r6647, %r6739;
	mov.u32 	%r6648, %r6740;
	mov.u32 	%r6649, %r6741;
	mov.u32 	%r6650, %r6742;
	mov.u32 	%r6651, %r6743;
	@%p1607 bra 	$L__BB4_1628;
	or.b32  	%r5382, %r104, %r103;
	or.b32  	%r5383, %r5382, %r102;
	or.b32  	%r5384, %r5383, %r101;
	or.b32  	%r5385, %r5384, %r100;
	or.b32  	%r5386, %r5385, %r99;
	or.b32  	%r5387, %r5386, %r98;
	or.b32  	%r5388, %r5387, %r97;
	setp.eq.s32 	%p1608, %r5388, 0;
	mov.u32 	%r6629, %r6628;
	mov.u32 	%r6630, %r6628;
	mov.u32 	%r6631, %r6628;
	mov.u32 	%r6632, %r6628;
	mov.u32 	%r6633, %r6628;
	mov.u32 	%r6634, %r6628;
	mov.u32 	%r6635, %r6628;
	mov.u32 	%r6636, %r6736;
	mov.u32 	%r6637, %r6737;
	mov.u32 	%r6638, %r6738;
	mov.u32 	%r6639, %r6739;
	mov.u32 	%r6640, %r6740;
	mov.u32 	%r6641, %r6741;
	mov.u32 	%r6642, %r6742;
	mov.u32 	%r6643, %r6743;
	mov.u32 	%r6644, %r6736;
	mov.u32 	%r6645, %r6737;
	mov.u32 	%r6646, %r6738;
	mov.u32 	%r6647, %r6739;
	mov.u32 	%r6648, %r6740;
	mov.u32 	%r6649, %r6741;
	mov.u32 	%r6650, %r6742;
	mov.u32 	%r6651, %r6743;
	@%p1608 bra 	$L__BB4_1628;
	cvt.u32.u64 	%r5389, %rd21;
	mul.wide.u32 	%rd37210, %r104, %r104;
	cvt.u32.u64 	%r5390, %rd37210;
	shr.u64 	%rd37211, %rd37210, 32;
	mul.wide.u32 	%rd37212, %r103, %r104;
	add.s64 	%rd37213, %rd37211, %rd37212;
	shr.u64 	%rd37214, %rd37213, 32;
	mul.wide.u32 	%rd37215, %r102, %r104;
	add.s64 	%rd37216, %rd37214, %rd37215;
	shr.u64 	%rd37217, %rd37216, 32;
	mul.wide.u32 	%rd37218, %r101, %r104;
	add.s64 	%rd37219, %rd37217, %rd37218;
	shr.u64 	%rd37220, %rd37219, 32;
	mul.wide.u32 	%rd37221, %r100, %r104;
	add.s64 	%rd37222, %rd37220, %rd37221;
	shr.u64 	%rd37223, %rd37222, 32;
	mul.wide.u32 	%rd37224, %r99, %r104;
	add.s64 	%rd37225, %rd37223, %rd37224;
	shr.u64 	%rd37226, %rd37225, 32;
	mul.wide.u32 	%rd37227, %r98, %r104;
	add.s64 	%rd37228, %rd37226, %rd37227;
	shr.u64 	%rd37229, %rd37228, 32;
	mul.wide.u32 	%rd37230, %r97, %r104;
	add.s64 	%rd37231, %rd37229, %rd37230;
	shr.u64 	%rd37232, %rd37231, 32;
	and.b64  	%rd37233, %rd37213, 4294967295;
	add.s64 	%rd37234, %rd37212, %rd37233;
	shr.u64 	%rd37235, %rd37234, 32;
	mul.wide.u32 	%rd37236, %r103, %r103;
	and.b64  	%rd37237, %rd37216, 4294967295;
	add.s64 	%rd37238, %rd37235, %rd37237;
	add.s64 	%rd37239, %rd37238, %rd37236;
	shr.u64 	%rd37240, %rd37239, 32;
	mul.wide.u32 	%rd37241, %r102, %r103;
	and.b64  	%rd37242, %rd37219, 4294967295;
	add.s64 	%rd37243, %rd37240, %rd37242;
	add.s64 	%rd37244, %rd37243, %rd37241;
	shr.u64 	%rd37245, %rd37244, 32;
	mul.wide.u32 	%rd37246, %r101, %r103;
	and.b64  	%rd37247, %rd37222, 4294967295;
	add.s64 	%rd37248, %rd37245, %rd37247;
	add.s64 	%rd37249, %rd37248, %rd37246;
	shr.u64 	%rd37250, %rd37249, 32;
	mul.wide.u32 	%rd37251, %r100, %r103;
	and.b64  	%rd37252, %rd37225, 4294967295;
	add.s64 	%rd37253, %rd37250, %rd37252;
	add.s64 	%rd37254, %rd37253, %rd37251;
	shr.u64 	%rd37255, %rd37254, 32;
	mul.wide.u32 	%rd37256, %r99, %r103;
	and.b64  	%rd37257, %rd37228, 4294967295;
	add.s64 	%rd37258, %rd37255, %rd37257;
	add.s64 	%rd37259, %rd37258, %rd37256;
	shr.u64 	%rd37260, %rd37259, 32;
	mul.wide.u32 	%rd37261, %r98, %r103;
	and.b64  	%rd37262, %rd37231, 4294967295;
	add.s64 	%rd37263, %rd37260, %rd37262;
	add.s64 	%rd37264, %rd37263, %rd37261;
	shr.u64 	%rd37265, %rd37264, 32;
	mul.wide.u32 	%rd37266, %r97, %r103;
	add.s64 	%rd37267, %rd37265, %rd37232;
	add.s64 	%rd37268, %rd37267, %rd37266;
	shr.u64 	%rd37269, %rd37268, 32;
	and.b64  	%rd37270, %rd37239, 4294967295;
	add.s64 	%rd37271, %rd37215, %rd37270;
	shr.u64 	%rd37272, %rd37271, 32;
	and.b64  	%rd37273, %rd37244, 4294967295;
	add.s64 	%rd37274, %rd37272, %rd37273;
	add.s64 	%rd37275, %rd37274, %rd37241;
	shr.u64 	%rd37276, %rd37275, 32;
	mul.wide.u32 	%rd37277, %r102, %r102;
	and.b64  	%rd37278, %rd37249, 4294967295;
	add.s64 	%rd37279, %rd37276, %rd37278;
	add.s64 	%rd37280, %rd37279, %rd37277;
	shr.u64 	%rd37281, %rd37280, 32;
	mul.wide.u32 	%rd37282, %r101, %r102;
	and.b64  	%rd37283, %rd37254, 4294967295;
	add.s64 	%rd37284, %rd37281, %rd37283;
	add.s64 	%rd37285, %rd37284, %rd37282;
	shr.u64 	%rd37286, %rd37285, 32;
	mul.wide.u32 	%rd37287, %r100, %r102;
	and.b64  	%rd37288, %rd37259, 4294967295;
	add.s64 	%rd37289, %rd37286, %rd37288;
	add.s64 	%rd37290, %rd37289, %rd37287;
	shr.u64 	%rd37291, %rd37290, 32;
	mul.wide.u32 	%rd37292, %r99, %r102;
	and.b64  	%rd37293, %rd37264, 4294967295;
	add.s64 	%rd37294, %rd37291, %rd37293;
	add.s64 	%rd37295, %rd37294, %rd37292;
	shr.u64 	%rd37296, %rd37295, 32;
	mul.wide.u32 	%rd37297, %r98, %r102;
	and.b64  	%rd37298, %rd37268, 4294967295;
	add.s64 	%rd37299, %rd37296, %rd37298;
	add.s64 	%rd37300, %rd37299, %rd37297;
	shr.u64 	%rd37301, %rd37300, 32;
	mul.wide.u32 	%rd37302, %r97, %r102;
	add.s64 	%rd37303, %rd37301, %rd37269;
	add.s64 	%rd37304, %rd37303, %rd37302;
	shr.u64 	%rd37305, %rd37304, 32;
	and.b64  	%rd37306, %rd37275, 4294967295;
	add.s64 	%rd37307, %rd37218, %rd37306;
	shr.u64 	%rd37308, %rd37307, 32;
	and.b64  	%rd37309, %rd37280, 4294967295;
	add.s64 	%rd37310, %rd37308, %rd37309;
	add.s64 	%rd37311, %rd37310, %rd37246;
	shr.u64 	%rd37312, %rd37311, 32;
	and.b64  	%rd37313, %rd37285, 4294967295;
	add.s64 	%rd37314, %rd37312, %rd37313;
	add.s64 	%rd37315, %rd37314, %rd37282;
	shr.u64 	%rd37316, %rd37315, 32;
	mul.wide.u32 	%rd37317, %r101, %r101;
	and.b64  	%rd37318, %rd37290, 4294967295;
	add.s64 	%rd37319, %rd37316, %rd37318;
	add.s64 	%rd37320, %rd37319, %rd37317;
	shr.u64 	%rd37321, %rd37320, 32;
	mul.wide.u32 	%rd37322, %r100, %r101;
	and.b64  	%rd37323, %rd37295, 4294967295;
	add.s64 	%rd37324, %rd37321, %rd37323;
	add.s64 	%rd37325, %rd37324, %rd37322;
	shr.u64 	%rd37326, %rd37325, 32;
	mul.wide.u32 	%rd37327, %r99, %r101;
	and.b64  	%rd37328, %rd37300, 4294967295;
	add.s64 	%rd37329, %rd37326, %rd37328;
	add.s64 	%rd37330, %rd37329, %rd37327;
	shr.u64 	%rd37331, %rd37330, 32;
	mul.wide.u32 	%rd37332, %r98, %r101;
	and.b64  	%rd37333, %rd37304, 4294967295;
	add.s64 	%rd37334, %rd37331, %rd37333;
	add.s64 	%rd37335, %rd37334, %rd37332;
	shr.u64 	%rd37336, %rd37335, 32;
	mul.wide.u32 	%rd37337, %r97, %r101;
	add.s64 	%rd37338, %rd37336, %rd37305;
	add.s64 	%rd37339, %rd37338, %rd37337;
	shr.u64 	%rd37340, %rd37339, 32;
	and.b64  	%rd37341, %rd37311, 4294967295;
	add.s64 	%rd37342, %rd37221, %rd37341;
	shr.u64 	%rd37343, %rd37342, 32;
	and.b64  	%rd37344, %rd37315, 4294967295;
	add.s64 	%rd37345, %rd37343, %rd37344;
	add.s64 	%rd37346, %rd37345, %rd37251;
	shr.u64 	%rd37347, %rd37346, 32;
	and.b64  	%rd37348, %rd37320, 4294967295;
	add.s64 	%rd37349, %rd37347, %rd37348;
	add.s64 	%rd37350, %rd37349, %rd37287;
	shr.u64 	%rd37351, %rd37350, 32;
	and.b64  	%rd37352, %rd37325, 4294967295;
	add.s64 	%rd37353, %rd37351, %rd37352;
	add.s64 	%rd37354, %rd37353, %rd37322;
	shr.u64 	%rd37355, %rd37354, 32;
	mul.wide.u32 	%rd37356, %r100, %r100;
	and.b64  	%rd37357, %rd37330, 4294967295;
	add.s64 	%rd37358, %rd37355, %rd37357;
	add.s64 	%rd37359, %rd37358, %rd37356;
	shr.u64 	%rd37360, %rd37359, 32;
	mul.wide.u32 	%rd37361, %r99, %r100;
	and.b64  	%rd37362, %rd37335, 4294967295;
	add.s64 	%rd37363, %rd37360, %rd37362;
	add.s64 	%rd37364, %rd37363, %rd37361;
	shr.u64 	%rd37365, %rd37364, 32;
	mul.wide.u32 	%rd37366, %r98, %r100;
	and.b64  	%rd37367, %rd37339, 4294967295;
	add.s64 	%rd37368, %rd37365, %rd37367;
	add.s64 	%rd37369, %rd37368, %rd37366;
	shr.u64 	%rd37370, %rd37369, 32;
	mul.wide.u32 	%rd37371, %r97, %r100;
	add.s64 	%rd37372, %rd37370, %rd37340;
	add.s64 	%rd37373, %rd37372, %rd37371;
	shr.u64 	%rd37374, %rd37373, 32;
	and.b64  	%rd37375, %rd37346, 4294967295;
	add.s64 	%rd37376, %rd37224, %rd37375;
	shr.u64 	%rd37377, %rd37376, 32;
	and.b64  	%rd37378, %rd37350, 4294967295;
	add.s64 	%rd37379, %rd37377, %rd37378;
	add.s64 	%rd37380, %rd37379, %rd37256;
	shr.u64 	%rd37381, %rd37380, 32;
	and.b64  	%rd37382, %rd37354, 4294967295;
	add.s64 	%rd37383, %rd37381, %rd37382;
	add.s64 	%rd37384, %rd37383, %rd37292;
	shr.u64 	%rd37385, %rd37384, 32;
	and.b64  	%rd37386, %rd37359, 4294967295;
	add.s64 	%rd37387, %rd37385, %rd37386;
	add.s64 	%rd37388, %rd37387, %rd37327;
	shr.u64 	%rd37389, %rd37388, 32;
	and.b64  	%rd37390, %rd37364, 4294967295;
	add.s64 	%rd37391, %rd37389, %rd37390;
	add.s64 	%rd37392, %rd37391, %rd37361;
	shr.u64 	%rd37393, %rd37392, 32;
	mul.wide.u32 	%rd37394, %r99, %r99;
	and.b64  	%rd37395, %rd37369, 4294967295;
	add.s64 	%rd37396, %rd37393, %rd37395;
	add.s64 	%rd37397, %rd37396, %rd37394;
	shr.u64 	%rd37398, %rd37397, 32;
	mul.wide.u32 	%rd37399, %r98, %r99;
	and.b64  	%rd37400, %rd37373, 4294967295;
	add.s64 	%rd37401, %rd37398, %rd37400;
	add.s64 	%rd37402, %rd37401, %rd37399;
	shr.u64 	%rd37403, %rd37402, 32;
	mul.wide.u32 	%rd37404, %r97, %r99;
	add.s64 	%rd37405, %rd37403, %rd37374;
	add.s64 	%rd37406, %rd37405, %rd37404;
	shr.u64 	%rd37407, %rd37406, 32;
	and.b64  	%rd37408, %rd37380, 4294967295;
	add.s64 	%rd37409, %rd37227, %rd37408;
	shr.u64 	%rd37410, %rd37409, 32;
	and.b64  	%rd37411, %rd37384, 4294967295;
	add.s64 	%rd37412, %rd37410, %rd37411;
	add.s64 	%rd37413, %rd37412, %rd37261;
	shr.u64 	%rd37414, %rd37413, 32;
	and.b64  	%rd37415, %rd37388, 4294967295;
	add.s64 	%rd37416, %rd37414, %rd37415;
	add.s64 	%rd37417, %rd37416, %rd37297;
	shr.u64 	%rd37418, %rd37417, 32;
	and.b64  	%rd37419, %rd37392, 4294967295;
	add.s64 	%rd37420, %rd37418, %rd37419;
	add.s64 	%rd37421, %rd37420, %rd37332;
	shr.u64 	%rd37422, %rd37421, 32;
	and.b64  	%rd37423, %rd37397, 4294967295;
	add.s64 	%rd37424, %rd37422, %rd37423;
	add.s64 	%rd37425, %rd37424, %rd37366;
	shr.u64 	%rd37426, %rd37425, 32;
	and.b64  	%rd37427, %rd37402, 4294967295;
	add.s64 	%rd37428, %rd37426, %rd37427;
	add.s64 	%rd37429, %rd37428, %rd37399;
	shr.u64 	%rd37430, %rd37429, 32;
	mul.wide.u32 	%rd37431, %r98, %r98;
	and.b64  	%rd37432, %rd37406, 4294967295;
	add.s64 	%rd37433, %rd37430, %rd37432;
	add.s64 	%rd37434, %rd37433, %rd37431;
	shr.u64 	%rd37435, %rd37434, 32;
	mul.wide.u32 	%rd37436, %r97, %r98;
	add.s64 	%rd37437, %rd37435, %rd37407;
	add.s64 	%rd37438, %rd37437, %rd37436;
	shr.u64 	%rd37439, %rd37438, 32;
	and.b64  	%rd37440, %rd37413, 4294967295;
	add.s64 	%rd37441, %rd37230, %rd37440;
	shr.u64 	%rd37442, %rd37441, 32;
	and.b64  	%rd37443, %rd37417, 4294967295;
	add.s64 	%rd37444, %rd37442, %rd37443;
	add.s64 	%rd37445, %rd37444, %rd37266;
	shr.u64 	%rd37446, %rd37445, 32;
	and.b64  	%rd37447, %rd37421, 4294967295;
	add.s64 	%rd37448, %rd37446, %rd37447;
	add.s64 	%rd37449, %rd37448, %rd37302;
	shr.u64 	%rd37450, %rd37449, 32;
	and.b64  	%rd37451, %rd37425, 4294967295;
	add.s64 	%rd37452, %rd37450, %rd37451;
	add.s64 	%rd37453, %rd37452, %rd37337;
	shr.u64 	%rd37454, %rd37453, 32;
	and.b64  	%rd37455, %rd37429, 4294967295;
	add.s64 	%rd37456, %rd37454, %rd37455;
	add.s64 	%rd37457, %rd37456, %rd37371;
	shr.u64 	%rd37458, %rd37457, 32;
	and.b64  	%rd37459, %rd37434, 4294967295;
	add.s64 	%rd37460, %rd37458, %rd37459;
	add.s64 	%rd37461, %rd37460, %rd37404;
	shr.u64 	%rd37462, %rd37461, 32;
	and.b64  	%rd37463, %rd37438, 4294967295;
	add.s64 	%rd37464, %rd37462, %rd37463;
	add.s64 	%rd37465, %rd37464, %rd37436;
	shr.u64 	%rd37466, %rd37465, 32;
	mul.wide.u32 	%rd37467, %r97, %r97;
	add.s64 	%rd37468, %rd37466, %rd37439;
	add.s64 	%rd37469, %rd37468, %rd37467;
	{ .reg .b32 tmp; mov.b64 {tmp, %r5391}, %rd37469; }
	mul.lo.s32 	%r5392, %r86, %r5390;
	cvt.u64.u32 	%rd37470, %r5392;
	and.b64  	%rd37471, %rd37210, 4294967293;
	mad.lo.s64 	%rd37472, %rd14, %rd37470, %rd37471;
	shr.u64 	%rd37473, %rd37472, 32;
	and.b64  	%rd37474, %rd37234, 4294967295;
	add.s64 	%rd37475, %rd37473, %rd37474;
	mad.lo.s64 	%rd37476, %rd15, %rd37470, %rd37475;
	cvt.u32.u64 	%r5393, %rd37476;
	shr.u64 	%rd37477, %rd37476, 32;
	and.b64  	%rd37478, %rd37271, 4294967295;
	add.s64 	%rd37479, %rd37477, %rd37478;
	mad.lo.s64 	%rd37480, %rd16, %rd37470, %rd37479;
	shr.u64 	%rd37481, %rd37480, 32;
	and.b64  	%rd37482, %rd37307, 4294967295;
	add.s64 	%rd37483, %rd37481, %rd37482;
	mad.lo.s64 	%rd37484, %rd17, %rd37470, %rd37483;
	shr.u64 	%rd37485, %rd37484, 32;
	and.b64  	%rd37486, %rd37342, 4294967295;
	add.s64 	%rd37487, %rd37485, %rd37486;
	mad.lo.s64 	%rd37488, %rd18, %rd37470, %rd37487;
	shr.u64 	%rd37489, %rd37488, 32;
	and.b64  	%rd37490, %rd37376, 4294967295;
	add.s64 	%rd37491, %rd37489, %rd37490;
	mad.lo.s64 	%rd37492, %rd19, %rd37470, %rd37491;
	shr.u64 	%rd37493, %rd37492, 32;
	and.b64  	%rd37494, %rd37409, 4294967295;
	add.s64 	%rd37495, %rd37493, %rd37494;
	mad.lo.s64 	%rd37496, %rd20, %rd37470, %rd37495;
	shr.u64 	%rd37497, %rd37496, 32;
	and.b64  	%rd37498, %rd37441, 4294967295;
	add.s64 	%rd37499, %rd37497, %rd37498;
	mad.lo.s64 	%rd37500, %rd21, %rd37470, %rd37499;
	shr.u64 	%rd37501, %rd37500, 32;
	and.b64  	%rd37502, %rd37445, 4294967295;
	add.s64 	%rd37503, %rd37501, %rd37502;
	shr.u64 	%rd37504, %rd37503, 32;
	and.b64  	%rd37505, %rd37449, 4294967295;
	add.s64 	%rd37506, %rd37504, %rd37505;
	shr.u64 	%rd37507, %rd37506, 32;
	and.b64  	%rd37508, %rd37453, 4294967295;
	add.s64 	%rd37509, %rd37507, %rd37508;
	shr.u64 	%rd37510, %rd37509, 32;
	and.b64  	%rd37511, %rd37457, 4294967295;
	add.s64 	%rd37512, %rd37510, %rd37511;
	shr.u64 	%rd37513, %rd37512, 32;
	and.b64  	%rd37514, %rd37461, 4294967295;
	add.s64 	%rd37515, %rd37513, %rd37514;
	shr.u64 	%rd37516, %rd37515, 32;
	and.b64  	%rd37517, %rd37465, 4294967295;
	add.s64 	%rd37518, %rd37516, %rd37517;
	shr.u64 	%rd37519, %rd37518, 32;
	and.b64  	%rd37520, %rd37469, 4294967295;
	add.s64 	%rd37521, %rd37519, %rd37520;
	{ .reg .b32 tmp; mov.b64 {tmp, %r5394}, %rd37521; }
	add.s32 	%r5395, %r5391, %r5394;
	mul.lo.s32 	%r5396, %r86, %r5393;
	cvt.u64.u32 	%rd37522, %r5396;
	and.b64  	%rd37523, %rd37476, 4294967295;
	mad.lo.s64 	%rd37524, %rd14, %rd37522, %rd37523;
	shr.u64 	%rd37525, %rd37524, 32;
	and.b64  	%rd37526, %rd37480, 4294967295;
	add.s64 	%rd37527, %rd37525, %rd37526;
	mad.lo.s64 	%rd37528, %rd15, %rd37522, %rd37527;
	cvt.u32.u64 	%r5397, %rd37528;
	shr.u64 	%rd37529, %rd37528, 32;
	and.b64  	%rd37530, %rd37484, 4294967295;
	add.s64 	%rd37531, %rd37529, %rd37530;
	mad.lo.s64 	%rd37532, %rd16, %rd37522, %rd37531;
	shr.u64 	%rd37533, %rd37532, 32;
	and.b64  	%rd37534, %rd37488, 4294967295;
	add.s64 	%rd37535, %rd37533, %rd37534;
	mad.lo.s64 	%rd37536, %rd17, %rd37522, %rd37535;
	shr.u64 	%rd37537, %rd37536, 32;
	and.b64  	%rd37538, %rd37492, 4294967295;
	add.s64 	%rd37539, %rd37537, %rd37538;
	mad.lo.s64 	%rd37540, %rd18, %rd37522, %rd37539;
	shr.u64 	%rd37541, %rd37540, 32;
	and.b64  	%rd37542, %rd37496, 4294967295;
	add.s64 	%rd37543, %rd37541, %rd37542;
	mad.lo.s64 	%rd37544, %rd19, %rd37522, %rd37543;
	shr.u64 	%rd37545, %rd37544, 32;
	and.b64  	%rd37546, %rd37500, 4294967295;
	add.s64 	%rd37547, %rd37545, %rd37546;
	mad.lo.s64 	%rd37548, %rd20, %rd37522, %rd37547;
	shr.u64 	%rd37549, %rd37548, 32;
	and.b64  	%rd37550, %rd37503, 4294967295;
	add.s64 	%rd37551, %rd37549, %rd37550;
	mad.lo.s64 	%rd37552, %rd21, %rd37522, %rd37551;
	shr.u64 	%rd37553, %rd37552, 32;
	and.b64  	%rd37554, %rd37506, 4294967295;
	add.s64 	%rd37555, %rd37553, %rd37554;
	shr.u64 	%rd37556, %rd37555, 32;
	and.b64  	%rd37557, %rd37509, 4294967295;
	add.s64 	%rd37558, %rd37556, %rd37557;
	shr.u64 	%rd37559, %rd37558, 32;
	and.b64  	%rd37560, %rd37512, 4294967295;
	add.s64 	%rd37561, %rd37559, %rd37560;
	shr.u64 	%rd37562, %rd37561, 32;
	and.b64  	%rd37563, %rd37515, 4294967295;
	add.s64 	%rd37564, %rd37562, %rd37563;
	shr.u64 	%rd37565, %rd37564, 32;
	and.b64  	%rd37566, %rd37518, 4294967295;
	add.s64 	%rd37567, %rd37565, %rd37566;
	shr.u64 	%rd37568, %rd37567, 32;
	and.b64  	%rd37569, %rd37521, 4294967295;
	add.s64 	%rd37570, %rd37568, %rd37569;
	{ .reg .b32 tmp; mov.b64 {tmp, %r5398}, %rd37570; }
	add.s32 	%r5399, %r5395, %r5398;
	mul.lo.s32 	%r5400, %r86, %r5397;
	cvt.u64.u32 	%rd37571, %r5400;
	and.b64  	%rd37572, %rd37528, 4294967295;
	mad.lo.s64 	%rd37573, %rd14, %rd37571, %rd37572;
	shr.u64 	%rd37574, %rd37573, 32;
	and.b64  	%rd37575, %rd37532, 4294967295;
	add.s64 	%rd37576, %rd37574, %rd37575;
	mad.lo.s64 	%rd37577, %rd15, %rd37571, %rd37576;
	cvt.u32.u64 	%r5401, %rd37577;
	shr.u64 	%rd37578, %rd37577, 32;
	and.b64  	%rd37579, %rd37536, 4294967295;
	add.s64 	%rd37580, %rd37578, %rd37579;
	mad.lo.s64 	%rd37581, %rd16, %rd37571, %rd37580;
	shr.u64 	%rd37582, %rd37581, 32;
	and.b64  	%rd37583, %rd37540, 4294967295;
	add.s64 	%rd37584, %rd37582, %rd37583;
	mad.lo.s64 	%rd37585, %rd17, %rd37571, %rd37584;
	shr.u64 	%rd37586, %rd37585, 32;
	and.b64  	%rd37587, %rd37544, 4294967295;
	add.s64 	%rd37588, %rd37586, %rd37587;
	mad.lo.s64 	%rd37589, %rd18, %rd37571, %rd37588;
	shr.u64 	%rd37590, %rd37589, 32;
	and.b64  	%rd37591, %rd37548, 4294967295;
	add.s64 	%rd37592, %rd37590, %rd37591;
	mad.lo.s64 	%rd37593, %rd19, %rd37571, %rd37592;
	shr.u64 	%rd37594, %rd37593, 32;
	and.b64  	%rd37595, %rd37552, 4294967295;
	add.s64 	%rd37596, %rd37594, %rd37595;
	mad.lo.s64 	%rd37597, %rd20, %rd37571, %rd37596;
	shr.u64 	%rd37598, %rd37597, 32;
	and.b64  	%rd37599, %rd37555, 4294967295;
	add.s64 	%rd37600, %rd37598, %rd37599;
	mad.lo.s64 	%rd37601, %rd21, %rd37571, %rd37600;
	shr.u64 	%rd37602, %rd37601, 32;
	and.b64  	%rd37603, %rd37558, 4294967295;
	add.s64 	%rd37604, %rd37602, %rd37603;
	shr.u64 	%rd37605, %rd37604, 32;
	and.b64  	%rd37606, %rd37561, 4294967295;
	add.s64 	%rd37607, %rd37605, %rd37606;
	shr.u64 	%rd37608, %rd37607, 32;
	and.b64  	%rd37609, %rd37564, 4294967295;
	add.s64 	%rd37610, %rd37608, %rd37609;
	shr.u64 	%rd37611, %rd37610, 32;
	and.b64  	%rd37612, %rd37567, 4294967295;
	add.s64 	%rd37613, %rd37611, %rd37612;
	shr.u64 	%rd37614, %rd37613, 32;
	and.b64  	%rd37615, %rd37570, 4294967295;
	add.s64 	%rd37616, %rd37614, %rd37615;
	{ .reg .b32 tmp; mov.b64 {tmp, %r5402}, %rd37616; }
	add.s32 	%r5403, %r5399, %r5402;
	mul.lo.s32 	%r5404, %r86, %r5401;
	cvt.u64.u32 	%rd37617, %r5404;
	and.b64  	%rd37618, %rd37577, 4294967295;
	mad.lo.s64 	%rd37619, %rd14, %rd37617, %rd37618;
	shr.u64 	%rd37620, %rd37619, 32;
	and.b64  	%rd37621, %rd37581, 4294967295;
	add.s64 	%rd37622, %rd37620, %rd37621;
	mad.lo.s64 	%rd37623, %rd15, %rd37617, %rd37622;
	cvt.u32.u64 	%r5405, %rd37623;
	shr.u64 	%rd37624, %rd37623, 32;
	and.b64  	%rd37625, %rd37585, 4294967295;
	add.s64 	%rd37626, %rd37624, %rd37625;
	mad.lo.s64 	%rd37627, %rd16, %rd37617, %rd37626;
	shr.u64 	%rd37628, %rd37627, 32;
	and.b64  	%rd37629, %rd37589, 4294967295;
	add.s64 	%rd37630, %rd37628, %rd37629;
	mad.lo.s64 	%rd37631, %rd17, %rd37617, %rd37630;
	shr.u64 	%rd37632, %rd37631, 32;
	and.b64  	%rd37633, %rd37593, 4294967295;
	add.s64 	%rd37634, %rd37632, %rd37633;
	mad.lo.s64 	%rd37635, %rd18, %rd37617, %rd37634;
	shr.u64 	%rd37636, %rd37635, 32;
	and.b64  	%rd37637, %rd37597, 4294967295;
	add.s64 	%rd37638, %rd37636, %rd37637;
	mad.lo.s64 	%rd37639, %rd19, %rd37617, %rd37638;
	shr.u64 	%rd37640, %rd37639, 32;
	and.b64  	%rd37641, %rd37601, 4294967295;
	add.s64 	%rd37642, %rd37640, %rd37641;
	mad.lo.s64 	%rd37643, %rd20, %rd37617, %rd37642;
	shr.u64 	%rd37644, %rd37643, 32;
	and.b64  	%rd37645, %rd37604, 4294967295;
	add.s64 	%rd37646, %rd37644, %rd37645;
	mad.lo.s64 	%rd37647, %rd21, %rd37617, %rd37646;
	shr.u64 	%rd37648, %rd37647, 32;
	and.b64  	%rd37649, %rd37607, 4294967295;
	add.s64 	%rd37650, %rd37648, %rd37649;
	shr.u64 	%rd37651, %rd37650, 32;
	and.b64  	%rd37652, %rd37610, 4294967295;
	add.s64 	%rd37653, %rd37651, %rd37652;
	shr.u64 	%rd37654, %rd37653, 32;
	and.b64  	%rd37655, %rd37613, 4294967295;
	add.s64 	%rd37656, %rd37654, %rd37655;
	shr.u64 	%rd37657, %rd37656, 32;
	and.b64  	%rd37658, %rd37616, 4294967295;
	add.s64 	%rd37659, %rd37657, %rd37658;
	{ .reg .b32 tmp; mov.b64 {tmp, %r5406}, %rd37659; }
	add.s32 	%r5407, %r5403, %r5406;
	mul.lo.s32 	%r5408, %r86, %r5405;
	cvt.u64.u32 	%rd37660, %r5408;
	and.b64  	%rd37661, %rd37623, 4294967295;
	mad.lo.s64 	%rd37662, %rd14, %rd37660, %rd37661;
	shr.u64 	%rd37663, %rd37662, 32;
	and.b64  	%rd37664, %rd37627, 4294967295;
	add.s64 	%rd37665, %rd37663, %rd37664;
	mad.lo.s64 	%rd37666, %rd15, %rd37660, %rd37665;
	cvt.u32.u64 	%r5409, %rd37666;
	shr.u64 	%rd37667, %rd37666, 32;
	and.b64  	%rd37668, %rd37631, 4294967295;
	add.s64 	%rd37669, %rd37667, %rd37668;
	mad.lo.s64 	%rd37670, %rd16, %rd37660, %rd37669;
	shr.u64 	%rd37671, %rd37670, 32;
	and.b64  	%rd37672, %rd37635, 4294967295;
	add.s64 	%rd37673, %rd37671, %rd37672;
	mad.lo.s64 	%rd37674, %rd17, %rd37660, %rd37673;
	shr.u64 	%rd37675, %rd37674, 32;
	and.b64  	%rd37676, %rd37639, 4294967295;
	add.s64 	%rd37677, %rd37675, %rd37676;
	mad.lo.s64 	%rd37678, %rd18, %rd37660, %rd37677;
	shr.u64 	%rd37679, %rd37678, 32;
	and.b64  	%rd37680, %rd37643, 4294967295;
	add.s64 	%rd37681, %rd37679, %rd37680;
	mad.lo.s64 	%rd37682, %rd19, %rd37660, %rd37681;
	shr.u64 	%rd37683, %rd37682, 32;
	and.b64  	%rd37684, %rd37647, 4294967295;
	add.s64 	%rd37685, %rd37683, %rd37684;
	mad.lo.s64 	%rd37686, %rd20, %rd37660, %rd37685;
	shr.u64 	%rd37687, %rd37686, 32;
	and.b64  	%rd37688, %rd37650, 4294967295;
	add.s64 	%rd37689, %rd37687, %rd37688;
	mad.lo.s64 	%rd37690, %rd21, %rd37660, %rd37689;
	shr.u64 	%rd37691, %rd37690, 32;
	and.b64  	%rd37692, %rd37653, 4294967295;
	add.s64 	%rd37693, %rd37691, %rd37692;
	shr.u64 	%rd37694, %rd37693, 32;
	and.b64  	%rd37695, %rd37656, 4294967295;
	add.s64 	%rd37696, %rd37694, %rd37695;
	shr.u64 	%rd37697, %rd37696, 32;
	and.b64  	%rd37698, %rd37659, 4294967295;
	add.s64 	%rd37699, %rd37697, %rd37698;
	{ .reg .b32 tmp; mov.b64 {tmp, %r5410}, %rd37699; }
	add.s32 	%r5411, %r5407, %r5410;
	mul.lo.s32 	%r5412, %r86, %r5409;
	cvt.u64.u32 	%rd37700, %r5412;
	and.b64  	%rd37701, %rd37666, 4294967295;
	mad.lo.s64 	%rd37702, %rd14, %rd37700, %rd37701;
	shr.u64 	%rd37703, %rd37702, 32;
	and.b64  	%rd37704, %rd37670, 4294967295;
	add.s64 	%rd37705, %rd37703, %rd37704;
	mad.lo.s64 	%rd37706, %rd15, %rd37700, %rd37705;
	cvt.u32.u64 	%r5413, %rd37706;
	shr.u64 	%rd37707, %rd37706, 32;
	and.b64  	%rd37708, %rd37674, 4294967295;
	add.s64 	%rd37709, %rd37707, %rd37708;
	mad.lo.s64 	%rd37710, %rd16, %rd37700, %rd37709;
	shr.u64 	%rd37711, %rd37710, 32;
	and.b64  	%rd37712, %rd37678, 4294967295;
	add.s64 	%rd37713, %rd37711, %rd37712;
	mad.lo.s64 	%rd37714, %rd17, %rd37700, %rd37713;
	shr.u64 	%rd37715, %rd37714, 32;
	and.b64  	%rd37716, %rd37682, 4294967295;
	add.s64 	%rd37717, %rd37715, %rd37716;
	mad.lo.s64 	%rd37718, %rd18, %rd37700, %rd37717;
	shr.u64 	%rd37719, %rd37718, 32;
	and.b64  	%rd37720, %rd37686, 4294967295;
	add.s64 	%rd37721, %rd37719, %rd37720;
	mad.lo.s64 	%rd37722, %rd19, %rd37700, %rd37721;
	shr.u64 	%rd37723, %rd37722, 32;
	and.b64  	%rd37724, %rd37690, 4294967295;
	add.s64 	%rd37725, %rd37723, %rd37724;
	mad.lo.s64 	%rd37726, %rd20, %rd37700, %rd37725;
	shr.u64 	%rd37727, %rd37726, 32;
	and.b64  	%rd37728, %rd37693, 4294967295;
	add.s64 	%rd37729, %rd37727, %rd37728;
	mad.lo.s64 	%rd37730, %rd21, %rd37700, %rd37729;
	shr.u64 	%rd37731, %rd37730, 32;
	and.b64  	%rd37732, %rd37696, 4294967295;
	add.s64 	%rd37733, %rd37731, %rd37732;
	shr.u64 	%rd37734, %rd37733, 32;
	and.b64  	%rd37735, %rd37699, 4294967295;
	add.s64 	%rd37736, %rd37734, %rd37735;
	{ .reg .b32 tmp; mov.b64 {tmp, %r5414}, %rd37736; }
	add.s32 	%r5415, %r5411, %r5414;
	mul.lo.s32 	%r5416, %r86, %r5413;
	cvt.u64.u32 	%rd37737, %r5416;
	and.b64  	%rd37738, %rd37706, 4294967295;
	mad.lo.s64 	%rd37739, %rd14, %rd37737, %rd37738;
	shr.u64 	%rd37740, %rd37739, 32;
	and.b64  	%rd37741, %rd37710, 4294967295;
	add.s64 	%rd37742, %rd37740, %rd37741;
	mad.lo.s64 	%rd37743, %rd15, %rd37737, %rd37742;
	cvt.u32.u64 	%r5417, %rd37743;
	shr.u64 	%rd37744, %rd37743, 32;
	and.b64  	%rd37745, %rd37714, 4294967295;
	add.s64 	%rd37746, %rd37744, %rd37745;
	mad.lo.s64 	%rd37747, %rd16, %rd37737, %rd37746;
	shr.u64 	%rd37748, %rd37747, 32;
	and.b64  	%rd37749, %rd37718, 4294967295;
	add.s64 	%rd37750, %rd37748, %rd37749;
	mad.lo.s64 	%rd37751, %rd17, %rd37737, %rd37750;
	shr.u64 	%rd37752, %rd37751, 32;
	and.b64  	%rd37753, %rd37722, 4294967295;
	add.s64 	%rd37754, %rd37752, %rd37753;
	mad.lo.s64 	%rd37755, %rd18, %rd37737, %rd37754;
	shr.u64 	%rd37756, %rd37755, 32;
	and.b64  	%rd37757, %rd37726, 4294967295;
	add.s64 	%rd37758, %rd37756, %rd37757;
	mad.lo.s64 	%rd37759, %rd19, %rd37737, %rd37758;
	shr.u64 	%rd37760, %rd37759, 32;
	and.b64  	%rd37761, %rd37730, 4294967295;
	add.s64 	%rd37762, %rd37760, %rd37761;
	mad.lo.s64 	%rd37763, %rd20, %rd37737, %rd37762;
	shr.u64 	%rd37764, %rd37763, 32;
	and.b64  	%rd37765, %rd37733, 4294967295;
	add.s64 	%rd37766, %rd37764, %rd37765;
	mad.lo.s64 	%rd37767, %rd21, %rd37737, %rd37766;
	shr.u64 	%rd37768, %rd37767, 32;
	and.b64  	%rd37769, %rd37736, 4294967295;
	add.s64 	%rd37770, %rd37768, %rd37769;
	{ .reg .b32 tmp; mov.b64 {tmp, %r5418}, %rd37770; }
	add.s32 	%r5419, %r5415, %r5418;
	mul.lo.s32 	%r5420, %r86, %r5417;
	cvt.u64.u32 	%rd37771, %r5420;
	and.b64  	%rd37772, %rd37743, 4294967295;
	mad.lo.s64 	%rd37773, %rd14, %rd37771, %rd37772;
	shr.u64 	%rd37774, %rd37773, 32;
	and.b64  	%rd37775, %rd37747, 4294967295;
	add.s64 	%rd37776, %rd37774, %rd37775;
	mad.lo.s64 	%rd47355, %rd15, %rd37771, %rd37776;
	shr.u64 	%rd37777, %rd47355, 32;
	and.b64  	%rd37778, %rd37751, 4294967295;
	add.s64 	%rd37779, %rd37777, %rd37778;
	mad.lo.s64 	%rd47356, %rd16, %rd37771, %rd37779;
	cvt.u32.u64 	%r628, %rd47356;
	shr.u64 	%rd37780, %rd47356, 32;
	and.b64  	%rd37781, %rd37755, 4294967295;
	add.s64 	%rd37782, %rd37780, %rd37781;
	mad.lo.s64 	%rd47357, %rd17, %rd37771, %rd37782;
	cvt.u32.u64 	%r629, %rd47357;
	shr.u64 	%rd37783, %rd47357, 32;
	and.b64  	%rd37784, %rd37759, 4294967295;
	add.s64 	%rd37785, %rd37783, %rd37784;
	mad.lo.s64 	%rd47358, %rd18, %rd37771, %rd37785;
	cvt.u32.u64 	%r630, %rd47358;
	shr.u64 	%rd37786, %rd47358, 32;
	and.b64  	%rd37787, %rd37763, 4294967295;
	add.s64 	%rd37788, %rd37786, %rd37787;
	mad.lo.s64 	%rd47359, %rd19, %rd37771, %rd37788;
	cvt.u32.u64 	%r631, %rd47359;
	shr.u64 	%rd37789, %rd47359, 32;
	and.b64  	%rd37790, %rd37767, 4294967295;
	add.s64 	%rd37791, %rd37789, %rd37790;
	mad.lo.s64 	%rd47360, %rd20, %rd37771, %rd37791;
	cvt.u32.u64 	%r632, %rd47360;
	shr.u64 	%rd37792, %rd47360, 32;
	and.b64  	%rd37793, %rd37770, 4294967295;
	add.s64 	%rd37794, %rd37792, %rd37793;
	mad.lo.s64 	%rd47361, %rd21, %rd37771, %rd37794;
	cvt.u32.u64 	%r633, %rd47361;
	{ .reg .b32 tmp; mov.b64 {tmp, %r5421}, %rd47361; }
	add.s32 	%r6537, %r5419, %r5421;
	setp.gt.u32 	%p1609, %r6537, %r5389;
	@%p1609 bra 	$L__BB4_613;
	setp.lt.u32 	%p1610, %r6537, %r5389;
	@%p1610 bra 	$L__BB4_614;
	cvt.u32.u64 	%r5423, %rd20;
	setp.lt.u32 	%p1611, %r5423, %r633;
	@%p1611 bra 	$L__BB4_613;
	setp.gt.u32 	%p1612, %r5423, %r633;
	@%p1612 bra 	$L__BB4_614;
	cvt.u32.u64 	%r5425, %rd19;
	setp.lt.u32 	%p1613, %r5425, %r632;
	@%p1613 bra 	$L__BB4_613;
	setp.gt.u32 	%p1614, %r5425, %r632;
	@%p1614 bra 	$L__BB4_614;
	cvt.u32.u64 	%r5427, %rd18;
	setp.lt.u32 	%p1615, %r5427, %r631;
	@%p1615 bra 	$L__BB4_613;
	setp.gt.u32 	%p1616, %r5427, %r631;
	@%p1616 bra 	$L__BB4_614;
	cvt.u32.u64 	%r5429, %rd17;
	setp.lt.u32 	%p1617, %r5429, %r630;
	@%p1617 bra 	$L__BB4_613;
	setp.gt.u32 	%p1618, %r5429, %r630;
	@%p1618 bra 	$L__BB4_614;
	cvt.u32.u64 	%r5431, %rd16;
	setp.lt.u32 	%p1619, %r5431, %r629;
	@%p1619 bra 	$L__BB4_613;
	setp.gt.u32 	%p1620, %r5431, %r629;
	@%p1620 bra 	$L__BB4_614;
	cvt.u32.u64 	%r5433, %rd15;
	setp.lt.u32 	%p1621, %r5433, %r628;
	@%p1621 bra 	$L__BB4_613;
	cvt.u32.u64 	%r5434, %rd14;
	setp.gt.u32 	%p1622, %r5433, %r628;
	cvt.u32.u64 	%r5436, %rd47355;
	setp.gt.u32 	%p1623, %r5434, %r5436;
	or.pred  	%p1624, %p1622, %p1623;
	@%p1624 bra 	$L__BB4_614;
$L__BB4_613:
	and.b64  	%rd37796, %rd47355, 4294967295;
	sub.s64 	%rd47355, %rd37796, %rd14;
	shr.u64 	%rd37797, %rd47355, 63;
	and.b64  	%rd37798, %rd47356, 4294967295;
	add.s64 	%rd37799, %rd37797, %rd15;
	sub.s64 	%rd47356, %rd37798, %rd37799;
	shr.u64 	%rd37800, %rd47356, 63;
	and.b64  	%rd37801, %rd47357, 4294967295;
	add.s64 	%rd37802, %rd37800, %rd16;
	sub.s64 	%rd47357, %rd37801, %rd37802;
	shr.u64 	%rd37803, %rd47357, 63;
	and.b64  	%rd37804, %rd47358, 4294967295;
	add.s64 	%rd37805, %rd37803, %rd17;
	sub.s64 	%rd47358, %rd37804, %rd37805;
	shr.u64 	%rd37806, %rd47358, 63;
	and.b64  	%rd37807, %rd47359, 4294967295;
	add.s64 	%rd37808, %rd37806, %rd18;
	sub.s64 	%rd47359, %rd37807, %rd37808;
	shr.u64 	%rd37809, %rd47359, 63;
	and.b64  	%rd37810, %rd47360, 4294967295;
	add.s64 	%rd37811, %rd37809, %rd19;
	sub.s64 	%rd47360, %rd37810, %rd37811;
	shr.u64 	%rd37812, %rd47360, 63;
	and.b64  	%rd37813, %rd47361, 4294967295;
	add.s64 	%rd37814, %rd37812, %rd20;
	sub.s64 	%rd47361, %rd37813, %rd37814;
	shr.u64 	%rd37815, %rd47361, 63;
	cvt.u32.u64 	%r5438, %rd37815;
	add.s32 	%r5439, %r5389, %r5438;
	sub.s32 	%r6537, %r6537, %r5439;
$L__BB4_614:
	cvt.u32.u64 	%r5440, %rd21;
	cvt.u64.u32 	%rd1109, %r112;
	and.b64  	%rd1110, %rd47355, 4294967295;
	mul.lo.s64 	%rd37816, %rd1110, %rd1109;
	cvt.u32.u64 	%r5441, %rd37816;
	shr.u64 	%rd37817, %rd37816, 32;
	and.b64  	%rd1111, %rd47356, 4294967295;
	mad.lo.s64 	%rd37818, %rd1111, %rd1109, %rd37817;
	shr.u64 	%rd37819, %rd37818, 32;
	and.b64  	%rd1112, %rd47357, 4294967295;
	mad.lo.s64 	%rd37820, %rd1112, %rd1109, %rd37819;
	shr.u64 	%rd37821, %rd37820, 32;
	and.b64  	%rd1113, %rd47358, 4294967295;
	mad.lo.s64 	%rd37822, %rd1113, %rd1109, %rd37821;
	shr.u64 	%rd37823, %rd37822, 32;
	and.b64  	%rd1114, %rd47359, 4294967295;
	mad.lo.s64 	%rd37824, %rd1114, %rd1109, %rd37823;
	shr.u64 	%rd37825, %rd37824, 32;
	and.b64  	%rd1115, %rd47360, 4294967295;
	mad.lo.s64 	%rd37826, %rd1115, %rd1109, %rd37825;
	shr.u64 	%rd37827, %rd37826, 32;
	and.b64  	%rd1116, %rd47361, 4294967295;
	mad.lo.s64 	%rd37828, %rd1116, %rd1109, %rd37827;
	shr.u64 	%rd37829, %rd37828, 32;
	cvt.u64.u32 	%rd1117, %r6537;
	mul.wide.u32 	%rd37830, %r6537, %r112;
	add.s64 	%rd37831, %rd37829, %rd37830;
	shr.u64 	%rd37832, %rd37831, 32;
	cvt.u64.u32 	%rd1118, %r111;
	and.b64  	%rd37833, %rd37818, 4294967295;
	mad.lo.s64 	%rd37834, %rd1110, %rd1118, %rd37833;
	shr.u64 	%rd37835, %rd37834, 32;
	and.b64  	%rd37836, %rd37820, 4294967295;
	add.s64 	%rd37837, %rd37835, %rd37836;
	mad.lo.s64 	%rd37838, %rd1111, %rd1118, %rd37837;
	shr.u64 	%rd37839, %rd37838, 32;
	and.b64  	%rd37840, %rd37822, 4294967295;
	add.s64 	%rd37841, %rd37839, %rd37840;
	mad.lo.s64 	%rd37842, %rd1112, %rd1118, %rd37841;
	shr.u64 	%rd37843, %rd37842, 32;
	and.b64  	%rd37844, %rd37824, 4294967295;
	add.s64 	%rd37845, %rd37843, %rd37844;
	mad.lo.s64 	%rd37846, %rd1113, %rd1118, %rd37845;
	shr.u64 	%rd37847, %rd37846, 32;
	and.b64  	%rd37848, %rd37826, 4294967295;
	add.s64 	%rd37849, %rd37847, %rd37848;
	mad.lo.s64 	%rd37850, %rd1114, %rd1118, %rd37849;
	shr.u64 	%rd37851, %rd37850, 32;
	and.b64  	%rd37852, %rd37828, 4294967295;
	add.s64 	%rd37853, %rd37851, %rd37852;
	mad.lo.s64 	%rd37854, %rd1115, %rd1118, %rd37853;
	shr.u64 	%rd37855, %rd37854, 32;
	and.b64  	%rd37856, %rd37831, 4294967295;
	add.s64 	%rd37857, %rd37855, %rd37856;
	mad.lo.s64 	%rd37858, %rd1116, %rd1118, %rd37857;
	shr.u64 	%rd37859, %rd37858, 32;
	mul.wide.u32 	%rd37860, %r6537, %r111;
	add.s64 	%rd37861, %rd37859, %rd37832;
	add.s64 	%rd37862, %rd37861, %rd37860;
	shr.u64 	%rd37863, %rd37862, 32;
	cvt.u64.u32 	%rd1119, %r110;
	and.b64  	%rd37864, %rd37838, 4294967295;
	mad.lo.s64 	%rd37865, %rd1110, %rd1119, %rd37864;
	shr.u64 	%rd37866, %rd37865, 32;
	and.b64  	%rd37867, %rd37842, 4294967295;
	add.s64 	%rd37868, %rd37866, %rd37867;
	mad.lo.s64 	%rd37869, %rd1111, %rd1119, %rd37868;
	shr.u64 	%rd37870, %rd37869, 32;
	and.b64  	%rd37871, %rd37846, 4294967295;
	add.s64 	%rd37872, %rd37870, %rd37871;
	mad.lo.s64 	%rd37873, %rd1112, %rd1119, %rd37872;
	shr.u64 	%rd37874, %rd37873, 32;
	and.b64  	%rd37875, %rd37850, 4294967295;
	add.s64 	%rd37876, %rd37874, %rd37875;
	mad.lo.s64 	%rd37877, %rd1113, %rd1119, %rd37876;
	shr.u64 	%rd37878, %rd37877, 32;
	and.b64  	%rd37879, %rd37854, 4294967295;
	add.s64 	%rd37880, %rd37878, %rd37879;
	mad.lo.s64 	%rd37881, %rd1114, %rd1119, %rd37880;
	shr.u64 	%rd37882, %rd37881, 32;
	and.b64  	%rd37883, %rd37858, 4294967295;
	add.s64 	%rd37884, %rd37882, %rd37883;
	mad.lo.s64 	%rd37885, %rd1115, %rd1119, %rd37884;
	shr.u64 	%rd37886, %rd37885, 32;
	and.b64  	%rd37887, %rd37862, 4294967295;
	add.s64 	%rd37888, %rd37886, %rd37887;
	mad.lo.s64 	%rd37889, %rd1116, %rd1119, %rd37888;
	shr.u64 	%rd37890, %rd37889, 32;
	mul.wide.u32 	%rd37891, %r6537, %r110;
	add.s64 	%rd37892, %rd37890, %rd37863;
	add.s64 	%rd37893, %rd37892, %rd37891;
	shr.u64 	%rd37894, %rd37893, 32;
	cvt.u64.u32 	%rd1120, %r109;
	and.b64  	%rd37895, %rd37869, 4294967295;
	mad.lo.s64 	%rd37896, %rd1110, %rd1120, %rd37895;
	shr.u64 	%rd37897, %rd37896, 32;
	and.b64  	%rd37898, %rd37873, 4294967295;
	add.s64 	%rd37899, %rd37897, %rd37898;
	mad.lo.s64 	%rd37900, %rd1111, %rd1120, %rd37899;
	shr.u64 	%rd37901, %rd37900, 32;
	and.b64  	%rd37902, %rd37877, 4294967295;
	add.s64 	%rd37903, %rd37901, %rd37902;
	mad.lo.s64 	%rd37904, %rd1112, %rd1120, %rd37903;
	shr.u64 	%rd37905, %rd37904, 32;
	and.b64  	%rd37906, %rd37881, 4294967295;
	add.s64 	%rd37907, %rd37905, %rd37906;
	mad.lo.s64 	%rd37908, %rd1113, %rd1120, %rd37907;
	shr.u64 	%rd37909, %rd37908, 32;
	and.b64  	%rd37910, %rd37885, 4294967295;
	add.s64 	%rd37911, %rd37909, %rd37910;
	mad.lo.s64 	%rd37912, %rd1114, %rd1120, %rd37911;
	shr.u64 	%rd37913, %rd37912, 32;
	and.b64  	%rd37914, %rd37889, 4294967295;
	add.s64 	%rd37915, %rd37913, %rd37914;
	mad.lo.s64 	%rd37916, %rd1115, %rd1120, %rd37915;
	shr.u64 	%rd37917, %rd37916, 32;
	and.b64  	%rd37918, %rd37893, 4294967295;
	add.s64 	%rd37919, %rd37917, %rd37918;
	mad.lo.s64 	%rd37920, %rd1116, %rd1120, %rd37919;
	shr.u64 	%rd37921, %rd37920, 32;
	mul.wide.u32 	%rd37922, %r6537, %r109;
	add.s64 	%rd37923, %rd37921, %rd37894;
	add.s64 	%rd37924, %rd37923, %rd37922;
	shr.u64 	%rd37925, %rd37924, 32;
	cvt.u64.u32 	%rd1121, %r108;
	and.b64  	%rd37926, %rd37900, 4294967295;
	mad.lo.s64 	%rd37927, %rd1110, %rd1121, %rd37926;
	shr.u64 	%rd37928, %rd37927, 32;
	and.b64  	%rd37929, %rd37904, 4294967295;
	add.s64 	%rd37930, %rd37928, %rd37929;
	mad.lo.s64 	%rd37931, %rd1111, %rd1121, %rd37930;
	shr.u64 	%rd37932, %rd37931, 32;
	and.b64  	%rd37933, %rd37908, 4294967295;
	add.s64 	%rd37934, %rd37932, %rd37933;
	mad.lo.s64 	%rd37935, %rd1112, %rd1121, %rd37934;
	shr.u64 	%rd37936, %rd37935, 32;
	and.b64  	%rd37937, %rd37912, 4294967295;
	add.s64 	%rd37938, %rd37936, %rd37937;
	mad.lo.s64 	%rd37939, %rd1113, %rd1121, %rd37938;
	shr.u64 	%rd37940, %rd37939, 32;
	and.b64  	%rd37941, %rd37916, 4294967295;
	add.s64 	%rd37942, %rd37940, %rd37941;
	mad.lo.s64 	%rd37943, %rd1114, %rd1121, %rd37942;
	shr.u64 	%rd37944, %rd37943, 32;
	and.b64  	%rd37945, %rd37920, 4294967295;
	add.s64 	%rd37946, %rd37944, %rd37945;
	mad.lo.s64 	%rd37947, %rd1115, %rd1121, %rd37946;
	shr.u64 	%rd37948, %rd37947, 32;
	and.b64  	%rd37949, %rd37924, 4294967295;
	add.s64 	%rd37950, %rd37948, %rd37949;
	mad.lo.s64 	%rd37951, %rd1116, %rd1121, %rd37950;
	shr.u64 	%rd37952, %rd37951, 32;
	mul.wide.u32 	%rd37953, %r6537, %r108;
	add.s64 	%rd37954, %rd37952, %rd37925;
	add.s64 	%rd37955, %rd37954, %rd37953;
	shr.u64 	%rd37956, %rd37955, 32;
	cvt.u64.u32 	%rd1122, %r107;
	and.b64  	%rd37957, %rd37931, 4294967295;
	mad.lo.s64 	%rd37958, %rd1110, %rd1122, %rd37957;
	shr.u64 	%rd37959, %rd37958, 32;
	and.b64  	%rd37960, %rd37935, 4294967295;
	add.s64 	%rd37961, %rd37959, %rd37960;
	mad.lo.s64 	%rd37962, %rd1111, %rd1122, %rd37961;
	shr.u64 	%rd37963, %rd37962, 32;
	and.b64  	%rd37964, %rd37939, 4294967295;
	add.s64 	%rd37965, %rd37963, %rd37964;
	mad.lo.s64 	%rd37966, %rd1112, %rd1122, %rd37965;
	shr.u64 	%rd37967, %rd37966, 32;
	and.b64  	%rd37968, %rd37943, 4294967295;
	add.s64 	%rd37969, %rd37967, %rd37968;
	mad.lo.s64 	%rd37970, %rd1113, %rd1122, %rd37969;
	shr.u64 	%rd37971, %rd37970, 32;
	and.b64  	%rd37972, %rd37947, 4294967295;
	add.s64 	%rd37973, %rd37971, %rd37972;
	mad.lo.s64 	%rd37974, %rd1114, %rd1122, %rd37973;
	shr.u64 	%rd37975, %rd37974, 32;
	and.b64  	%rd37976, %rd37951, 4294967295;
	add.s64 	%rd37977, %rd37975, %rd37976;
	mad.lo.s64 	%rd37978, %rd1115, %rd1122, %rd37977;
	shr.u64 	%rd37979, %rd37978, 32;
	and.b64  	%rd37980, %rd37955, 4294967295;
	add.s64 	%rd37981, %rd37979, %rd37980;
	mad.lo.s64 	%rd37982, %rd1116, %rd1122, %rd37981;
	shr.u64 	%rd37983, %rd37982, 32;
	mul.wide.u32 	%rd37984, %r6537, %r107;
	add.s64 	%rd37985, %rd37983, %rd37956;
	add.s64 	%rd37986, %rd37985, %rd37984;
	shr.u64 	%rd37987, %rd37986, 32;
	cvt.u64.u32 	%rd1123, %r106;
	and.b64  	%rd37988, %rd37962, 4294967295;
	mad.lo.s64 	%rd37989, %rd1110, %rd1123, %rd37988;
	shr.u64 	%rd37990, %rd37989, 32;
	and.b64  	%rd37991, %rd37966, 4294967295;
	add.s64 	%rd37992, %rd37990, %rd37991;
	mad.lo.s64 	%rd37993, %rd1111, %rd1123, %rd37992;
	shr.u64 	%rd37994, %rd37993, 32;
	and.b64  	%rd37995, %rd37970, 4294967295;
	add.s64 	%rd37996, %rd37994, %rd37995;
	mad.lo.s64 	%rd37997, %rd1112, %rd1123, %rd37996;
	shr.u64 	%rd37998, %rd37997, 32;
	and.b64  	%rd37999, %rd37974, 4294967295;
	add.s64 	%rd38000, %rd37998, %rd37999;
	mad.lo.s64 	%rd38001, %rd1113, %rd1123, %rd38000;
	shr.u64 	%rd38002, %rd38001, 32;
	and.b64  	%rd38003, %rd37978, 4294967295;
	add.s64 	%rd38004, %rd38002, %rd38003;
	mad.lo.s64 	%rd38005, %rd1114, %rd1123, %rd38004;
	shr.u64 	%rd38006, %rd38005, 32;
	and.b64  	%rd38007, %rd37982, 4294967295;
	add.s64 	%rd38008, %rd38006, %rd38007;
	mad.lo.s64 	%rd38009, %rd1115, %rd1123, %rd38008;
	shr.u64 	%rd38010, %rd38009, 32;
	and.b64  	%rd38011, %rd37986, 4294967295;
	add.s64 	%rd38012, %rd38010, %rd38011;
	mad.lo.s64 	%rd38013, %rd1116, %rd1123, %rd38012;
	shr.u64 	%rd38014, %rd38013, 32;
	mul.wide.u32 	%rd38015, %r6537, %r106;
	add.s64 	%rd38016, %rd38014, %rd37987;
	add.s64 	%rd38017, %rd38016, %rd38015;
	shr.u64 	%rd38018, %rd38017, 32;
	cvt.u64.u32 	%rd1124, %r105;
	and.b64  	%rd38019, %rd37993, 4294967295;
	mad.lo.s64 	%rd38020, %rd1110, %rd1124, %rd38019;
	shr.u64 	%rd38021, %rd38020, 32;
	and.b64  	%rd38022, %rd37997, 4294967295;
	add.s64 	%rd38023, %rd38021, %rd38022;
	mad.lo.s64 	%rd38024, %rd1111, %rd1124, %rd38023;
	shr.u64 	%rd38025, %rd38024, 32;
	and.b64  	%rd38026, %rd38001, 4294967295;
	add.s64 	%rd38027, %rd38025, %rd38026;
	mad.lo.s64 	%rd38028, %rd1112, %rd1124, %rd38027;
	shr.u64 	%rd38029, %rd38028, 32;
	and.b64  	%rd38030, %rd38005, 4294967295;
	add.s64 	%rd38031, %rd38029, %rd38030;
	mad.lo.s64 	%rd38032, %rd1113, %rd1124, %rd38031;
	shr.u64 	%rd38033, %rd38032, 32;
	and.b64  	%rd38034, %rd38009, 4294967295;
	add.s64 	%rd38035, %rd38033, %rd38034;
	mad.lo.s64 	%rd38036, %rd1114, %rd1124, %rd38035;
	shr.u64 	%rd38037, %rd38036, 32;
	and.b64  	%rd38038, %rd38013, 4294967295;
	add.s64 	%rd38039, %rd38037, %rd38038;
	mad.lo.s64 	%rd38040, %rd1115, %rd1124, %rd38039;
	shr.u64 	%rd38041, %rd38040, 32;
	and.b64  	%rd38042, %rd38017, 4294967295;
	add.s64 	%rd38043, %rd38041, %rd38042;
	mad.lo.s64 	%rd38044, %rd1116, %rd1124, %rd38043;
	shr.u64 	%rd38045, %rd38044, 32;
	mul.wide.u32 	%rd38046, %r6537, %r105;
	add.s64 	%rd38047, %rd38045, %rd38018;
	add.s64 	%rd38048, %rd38047, %rd38046;
	{ .reg .b32 tmp; mov.b64 {tmp, %r5442}, %rd38048; }
	mul.lo.s32 	%r5443, %r86, %r5441;
	cvt.u64.u32 	%rd38049, %r5443;
	and.b64  	%rd38050, %rd37816, 4294967295;
	mad.lo.s64 	%rd38051, %rd14, %rd38049, %rd38050;
	shr.u64 	%rd38052, %rd38051, 32;
	and.b64  	%rd38053, %rd37834, 4294967295;
	add.s64 	%rd38054, %rd38052, %rd38053;
	mad.lo.s64 	%rd38055, %rd15, %rd38049, %rd38054;
	cvt.u32.u64 	%r5444, %rd38055;
	shr.u64 	%rd38056, %rd38055, 32;
	and.b64  	%rd38057, %rd37865, 4294967295;
	add.s64 	%rd38058, %rd38056, %rd38057;
	mad.lo.s64 	%rd38059, %rd16, %rd38049, %rd38058;
	shr.u64 	%rd38060, %rd38059, 32;
	and.b64  	%rd38061, %rd37896, 4294967295;
	add.s64 	%rd38062, %rd38060, %rd38061;
	mad.lo.s64 	%rd38063, %rd17, %rd38049, %rd38062;
	shr.u64 	%rd38064, %rd38063, 32;
	and.b64  	%rd38065, %rd37927, 4294967295;
	add.s64 	%rd38066, %rd38064, %rd38065;
	mad.lo.s64 	%rd38067, %rd18, %rd38049, %rd38066;
	shr.u64 	%rd38068, %rd38067, 32;
	and.b64  	%rd38069, %rd37958, 4294967295;
	add.s64 	%rd38070, %rd38068, %rd38069;
	mad.lo.s64 	%rd38071, %rd19, %rd38049, %rd38070;
	shr.u64 	%rd38072, %rd38071, 32;
	and.b64  	%rd38073, %rd37989, 4294967295;
	add.s64 	%rd38074, %rd38072, %rd38073;
	mad.lo.s64 	%rd38075, %rd20, %rd38049, %rd38074;
	shr.u64 	%rd38076, %rd38075, 32;
	and.b64  	%rd38077, %rd38020, 4294967295;
	add.s64 	%rd38078, %rd38076, %rd38077;
	mad.lo.s64 	%rd38079, %rd21, %rd38049, %rd38078;
	shr.u64 	%rd38080, %rd38079, 32;
	and.b64  	%rd38081, %rd38024, 4294967295;
	add.s64 	%rd38082, %rd38080, %rd38081;
	shr.u64 	%rd38083, %rd38082, 32;
	and.b64  	%rd38084, %rd38028, 4294967295;
	add.s64 	%rd38085, %rd38083, %rd38084;
	shr.u64 	%rd38086, %rd38085, 32;
	and.b64  	%rd38087, %rd38032, 4294967295;
	add.s64 	%rd38088, %rd38086, %rd38087;
	shr.u64 	%rd38089, %rd38088, 32;
	and.b64  	%rd38090, %rd38036, 4294967295;
	add.s64 	%rd38091, %rd38089, %rd38090;
	shr.u64 	%rd38092, %rd38091, 32;
	and.b64  	%rd38093, %rd38040, 4294967295;
	add.s64 	%rd38094, %rd38092, %rd38093;
	shr.u64 	%rd38095, %rd38094, 32;
	and.b64  	%rd38096, %rd38044, 4294967295;
	add.s64 	%rd38097, %rd38095, %rd38096;
	shr.u64 	%rd38098, %rd38097, 32;
	and.b64  	%rd38099, %rd38048, 4294967295;
	add.s64 	%rd38100, %rd38098, %rd38099;
	{ .reg .b32 tmp; mov.b64 {tmp, %r5445}, %rd38100; }
	add.s32 	%r5446, %r5442, %r5445;
	mul.lo.s32 	%r5447, %r86, %r5444;
	cvt.u64.u32 	%rd38101, %r5447;
	and.b64  	%rd38102, %rd38055, 4294967295;
	mad.lo.s64 	%rd38103, %rd14, %rd38101, %rd38102;
	shr.u64 	%rd38104, %rd38103, 32;
	and.b64  	%rd38105, %rd38059, 4294967295;
	add.s64 	%rd38106, %rd38104, %rd38105;
	mad.lo.s64 	%rd38107, %rd15, %rd38101, %rd38106;
	cvt.u32.u64 	%r5448, %rd38107;
	shr.u64 	%rd38108, %rd38107, 32;
	and.b64  	%rd38109, %rd38063, 4294967295;
	add.s64 	%rd38110, %rd38108, %rd38109;
	mad.lo.s64 	%rd38111, %rd16, %rd38101, %rd38110;
	shr.u64 	%rd38112, %rd38111, 32;
	and.b64  	%rd38113, %rd38067, 4294967295;
	add.s64 	%rd38114, %rd38112, %rd38113;
	mad.lo.s64 	%rd38115, %rd17, %rd38101, %rd38114;
	shr.u64 	%rd38116, %rd38115, 32;
	and.b64  	%rd38117, %rd38071, 4294967295;
	add.s64 	%rd38118, %rd38116, %rd38117;
	mad.lo.s64 	%rd38119, %rd18, %rd38101, %rd38118;
	shr.u64 	%rd38120, %rd38119, 32;
	and.b64  	%rd38121, %rd38075, 4294967295;
	add.s64 	%rd38122, %rd38120, %rd38121;
	mad.lo.s64 	%rd38123, %rd19, %rd38101, %rd38122;
	shr.u64 	%rd38124, %rd38123, 32;
	and.b64  	%rd38125, %rd38079, 4294967295;
	add.s64 	%rd38126, %rd38124, %rd38125;
	mad.lo.s64 	%rd38127, %rd20, %rd38101, %rd38126;
	shr.u64 	%rd38128, %rd38127, 32;
	and.b64  	%rd38129, %rd38082, 4294967295;
	add.s64 	%rd38130, %rd38128, %rd38129;
	mad.lo.s64 	%rd38131, %rd21, %rd38101, %rd38130;
	shr.u64 	%rd38132, %rd38131, 32;
	and.b64  	%rd38133, %rd38085, 4294967295;
	add.s64 	%rd38134, %rd38132, %rd38133;
	shr.u64 	%rd38135, %rd38134, 32;
	and.b64  	%rd38136, %rd38088, 4294967295;
	add.s64 	%rd38137, %rd38135, %rd38136;
	shr.u64 	%rd38138, %rd38137, 32;
	and.b64  	%rd38139, %rd38091, 4294967295;
	add.s64 	%rd38140, %rd38138, %rd38139;
	shr.u64 	%rd38141, %rd38140, 32;
	and.b64  	%rd38142, %rd38094, 4294967295;
	add.s64 	%rd38143, %rd38141, %rd38142;
	shr.u64 	%rd38144, %rd38143, 32;
	and.b64  	%rd38145, %rd38097, 4294967295;
	add.s64 	%rd38146, %rd38144, %rd38145;
	shr.u64 	%rd38147, %rd38146, 32;
	and.b64  	%rd38148, %rd38100, 4294967295;
	add.s64 	%rd38149, %rd38147, %rd38148;
	{ .reg .b32 tmp; mov.b64 {tmp, %r5449}, %rd38149; }
	add.s32 	%r5450, %r5446, %r5449;
	mul.lo.s32 	%r5451, %r86, %r5448;
	cvt.u64.u32 	%rd38150, %r5451;
	and.b64  	%rd38151, %rd38107, 4294967295;
	mad.lo.s64 	%rd38152, %rd14, %rd38150, %rd38151;
	shr.u64 	%rd38153, %rd38152, 32;
	and.b64  	%rd38154, %rd38111, 4294967295;
	add.s64 	%rd38155, %rd38153, %rd38154;
	mad.lo.s64 	%rd38156, %rd15, %rd38150, %rd38155;
	cvt.u32.u64 	%r5452, %rd38156;
	shr.u64 	%rd38157, %rd38156, 32;
	and.b64  	%rd38158, %rd38115, 4294967295;
	add.s64 	%rd38159, %rd38157, %rd38158;
	mad.lo.s64 	%rd38160, %rd16, %rd38150, %rd38159;
	shr.u64 	%rd38161, %rd38160, 32;
	and.b64  	%rd38162, %rd38119, 4294967295;
	add.s64 	%rd38163, %rd38161, %rd38162;
	mad.lo.s64 	%rd38164, %rd17, %rd38150, %rd38163;
	shr.u64 	%rd38165, %rd38164, 32;
	and.b64  	%rd38166, %rd38123, 4294967295;
	add.s64 	%rd38167, %rd38165, %rd38166;
	mad.lo.s64 	%rd38168, %rd18, %rd38150, %rd38167;
	shr.u64 	%rd38169, %rd38168, 32;
	and.b64  	%rd38170, %rd38127, 4294967295;
	add.s64 	%rd38171, %rd38169, %rd38170;
	mad.lo.s64 	%rd38172, %rd19, %rd38150, %rd38171;
	shr.u64 	%rd38173, %rd38172, 32;
	and.b64  	%rd38174, %rd38131, 4294967295;
	add.s64 	%rd38175, %rd38173, %rd38174;
	mad.lo.s64 	%rd38176, %rd20, %rd38150, %rd38175;
	shr.u64 	%rd38177, %rd38176, 32;
	and.b64  	%rd38178, %rd38134, 4294967295;
	add.s64 	%rd38179, %rd38177, %rd38178;
	mad.lo.s64 	%rd38180, %rd21, %rd38150, %rd38179;
	shr.u64 	%rd38181, %rd38180, 32;
	and.b64  	%rd38182, %rd38137, 4294967295;
	add.s64 	%rd38183, %rd38181, %rd38182;
	shr.u64 	%rd38184, %rd38183, 32;
	and.b64  	%rd38185, %rd38140, 4294967295;
	add.s64 	%rd38186, %rd38184, %rd38185;
	shr.u64 	%rd38187, %rd38186, 32;
	and.b64  	%rd38188, %rd38143, 4294967295;
	add.s64 	%rd38189, %rd38187, %rd38188;
	shr.u64 	%rd38190, %rd38189, 32;
	and.b64  	%rd38191, %rd38146, 4294967295;
	add.s64 	%rd38192, %rd38190, %rd38191;
	shr.u64 	%rd38193, %rd38192, 32;
	and.b64  	%rd38194, %rd38149, 4294967295;
	add.s64 	%rd38195, %rd38193, %rd38194;
	{ .reg .b32 tmp; mov.b64 {tmp, %r5453}, %rd38195; }
	add.s32 	%r5454, %r5450, %r5453;
	mul.lo.s32 	%r5455, %r86, %r5452;
	cvt.u64.u32 	%rd38196, %r5455;
	and.b64  	%rd38197, %rd38156, 4294967295;
	mad.lo.s64 	%rd38198, %rd14, %rd38196, %rd38197;
	shr.u64 	%rd38199, %rd38198, 32;
	and.b64  	%rd38200, %rd38160, 4294967295;
	add.s64 	%rd38201, %rd38199, %rd38200;
	mad.lo.s64 	%rd38202, %rd15, %rd38196, %rd38201;
	cvt.u32.u64 	%r5456, %rd38202;
	shr.u64 	%rd38203, %rd38202, 32;
	and.b64  	%rd38204, %rd38164, 4294967295;
	add.s64 	%rd38205, %rd38203, %rd38204;
	mad.lo.s64 	%rd38206, %rd16, %rd38196, %rd38205;
	shr.u64 	%rd38207, %rd38206, 32;
	and.b64  	%rd38208, %rd38168, 4294967295;
	add.s64 	%rd38209, %rd38207, %rd38208;
	mad.lo.s64 	%rd38210, %rd17, %rd38196, %rd38209;
	shr.u64 	%rd38211, %rd38210, 32;
	and.b64  	%rd38212, %rd38172, 4294967295;
	add.s64 	%rd38213, %rd38211, %rd38212;
	mad.lo.s64 	%rd38214, %rd18, %rd38196, %rd38213;
	shr.u64 	%rd38215, %rd38214, 32;
	and.b64  	%rd38216, %rd38176, 4294967295;
	add.s64 	%rd38217, %rd38215, %rd38216;
	mad.lo.s64 	%rd38218, %rd19, %rd38196, %rd38217;
	shr.u64 	%rd38219, %rd38218, 32;
	and.b64  	%rd38220, %rd38180, 4294967295;
	add.s64 	%rd38221, %rd38219, %rd38220;
	mad.lo.s64 	%rd38222, %rd20, %rd38196, %rd38221;
	shr.u64 	%rd38223, %rd38222, 32;
	and.b64  	%rd38224, %rd38183, 4294967295;
	add.s64 	%rd38225, %rd38223, %rd38224;
	mad.lo.s64 	%rd38226, %rd21, %rd38196, %rd38225;
	shr.u64 	%rd38227, %rd38226, 32;
	and.b64  	%rd38228, %rd38186, 4294967295;
	add.s64 	%rd38229, %rd38227, %rd38228;
	shr.u64 	%rd38230, %rd38229, 32;
	and.b64  	%rd38231, %rd38189, 4294967295;
	add.s64 	%rd38232, %rd38230, %rd38231;
	shr.u64 	%rd38233, %rd38232, 32;
	and.b64  	%rd38234, %rd38192, 4294967295;
	add.s64 	%rd38235, %rd38233, %rd38234;
	shr.u64 	%rd38236, %rd38235, 32;
	and.b64  	%rd38237, %rd38195, 4294967295;
	add.s64 	%rd38238, %rd38236, %rd38237;
	{ .reg .b32 tmp; mov.b64 {tmp, %r5457}, %rd38238; }
	add.s32 	%r5458, %r5454, %r5457;
	mul.lo.s32 	%r5459, %r86, %r5456;
	cvt.u64.u32 	%rd38239, %r5459;
	and.b64  	%rd38240, %rd38202, 4294967295;
	mad.lo.s64 	%rd38241, %rd14, %rd38239, %rd38240;
	shr.u64 	%rd38242, %rd38241, 32;
	and.b64  	%rd38243, %rd38206, 4294967295;
	add.s64 	%rd38244, %rd38242, %rd38243;
	mad.lo.s64 	%rd38245, %rd15, %rd38239, %rd38244;
	cvt.u32.u64 	%r5460, %rd38245;
	shr.u64 	%rd38246, %rd38245, 32;
	and.b64  	%rd38247, %rd38210, 4294967295;
	add.s64 	%rd38248, %rd38246, %rd38247;
	mad.lo.s64 	%rd38249, %rd16, %rd38239, %rd38248;
	shr.u64 	%rd38250, %rd38249, 32;
	and.b64  	%rd38251, %rd38214, 4294967295;
	add.s64 	%rd38252, %rd38250, %rd38251;
	mad.lo.s64 	%rd38253, %rd17, %rd38239, %rd38252;
	shr.u64 	%rd38254, %rd38253, 32;
	and.b64  	%rd38255, %rd38218, 4294967295;
	add.s64 	%rd38256, %rd38254, %rd38255;
	mad.lo.s64 	%rd38257, %rd18, %rd38239, %rd38256;
	shr.u64 	%rd38258, %rd38257, 32;
	and.b64  	%rd38259, %rd38222, 4294967295;
	add.s64 	%rd38260, %rd38258, %rd38259;
	mad.lo.s64 	%rd38261, %rd19, %rd38239, %rd38260;
	shr.u64 	%rd38262, %rd38261, 32;
	and.b64  	%rd38263, %rd38226, 4294967295;
	add.s64 	%rd38264, %rd38262, %rd38263;
	mad.lo.s64 	%rd38265, %rd20, %rd38239, %rd38264;
	shr.u64 	%rd38266, %rd38265, 32;
	and.b64  	%rd38267, %rd38229, 4294967295;
	add.s64 	%rd38268, %rd38266, %rd38267;
	mad.lo.s64 	%rd38269, %rd21, %rd38239, %rd38268;
	shr.u64 	%rd38270, %rd38269, 32;
	and.b64  	%rd38271, %rd38232, 4294967295;
	add.s64 	%rd38272, %rd38270, %rd38271;
	shr.u64 	%rd38273, %rd38272, 32;
	and.b64  	%rd38274, %rd38235, 4294967295;
	add.s64 	%rd38275, %rd38273, %rd38274;
	shr.u64 	%rd38276, %rd38275, 32;
	and.b64  	%rd38277, %rd38238, 4294967295;
	add.s64 	%rd38278, %rd38276, %rd38277;
	{ .reg .b32 tmp; mov.b64 {tmp, %r5461}, %rd38278; }
	add.s32 	%r5462, %r5458, %r5461;
	mul.lo.s32 	%r5463, %r86, %r5460;
	cvt.u64.u32 	%rd38279, %r5463;
	and.b64  	%rd38280, %rd38245, 4294967295;
	mad.lo.s64 	%rd38281, %rd14, %rd38279, %rd38280;
	shr.u64 	%rd38282, %rd38281, 32;
	and.b64  	%rd38283, %rd38249, 4294967295;
	add.s64 	%rd38284, %rd38282, %rd38283;
	mad.lo.s64 	%rd38285, %rd15, %rd38279, %rd38284;
	cvt.u32.u64 	%r5464, %rd38285;
	shr.u64 	%rd38286, %rd38285, 32;
	and.b64  	%rd38287, %rd38253, 4294967295;
	add.s64 	%rd38288, %rd38286, %rd38287;
	mad.lo.s64 	%rd38289, %rd16, %rd38279, %rd38288;
	shr.u64 	%rd38290, %rd38289, 32;
	and.b64  	%rd38291, %rd38257, 4294967295;
	add.s64 	%rd38292, %rd38290, %rd38291;
	mad.lo.s64 	%rd38293, %rd17, %rd38279, %rd38292;
	shr.u64 	%rd38294, %rd38293, 32;
	and.b64  	%rd38295, %rd38261, 4294967295;
	add.s64 	%rd38296, %rd38294, %rd38295;
	mad.lo.s64 	%rd38297, %rd18, %rd38279, %rd38296;
	shr.u64 	%rd38298, %rd38297, 32;
	and.b64  	%rd38299, %rd38265, 4294967295;
	add.s64 	%rd38300, %rd38298, %rd38299;
	mad.lo.s64 	%rd38301, %rd19, %rd38279, %rd38300;
	shr.u64 	%rd38302, %rd38301, 32;
	and.b64  	%rd38303, %rd38269, 4294967295;
	add.s64 	%rd38304, %rd38302, %rd38303;
	mad.lo.s64 	%rd38305, %rd20, %rd38279, %rd38304;
	shr.u64 	%rd38306, %rd38305, 32;
	and.b64  	%rd38307, %rd38272, 4294967295;
	add.s64 	%rd38308, %rd38306, %rd38307;
	mad.lo.s64 	%rd38309, %rd21, %rd38279, %rd38308;
	shr.u64 	%rd38310, %rd38309, 32;
	and.b64  	%rd38311, %rd38275, 4294967295;
	add.s64 	%rd38312, %rd38310, %rd38311;
	shr.u64 	%rd38313, %rd38312, 32;
	and.b64  	%rd38314, %rd38278, 4294967295;
	add.s64 	%rd38315, %rd38313, %rd38314;
	{ .reg .b32 tmp; mov.b64 {tmp, %r5465}, %rd38315; }
	add.s32 	%r5466, %r5462, %r5465;
	mul.lo.s32 	%r5467, %r86, %r5464;
	cvt.u64.u32 	%rd38316, %r5467;
	and.b64  	%rd38317, %rd38285, 4294967295;
	mad.lo.s64 	%rd38318, %rd14, %rd38316, %rd38317;
	shr.u64 	%rd38319, %rd38318, 32;
	and.b64  	%rd38320, %rd38289, 4294967295;
	add.s64 	%rd38321, %rd38319, %rd38320;
	mad.lo.s64 	%rd38322, %rd15, %rd38316, %rd38321;
	cvt.u32.u64 	%r5468, %rd38322;
	shr.u64 	%rd38323, %rd38322, 32;
	and.b64  	%rd38324, %rd38293, 4294967295;
	add.s64 	%rd38325, %rd38323, %rd38324;
	mad.lo.s64 	%rd38326, %rd16, %rd38316, %rd38325;
	shr.u64 	%rd38327, %rd38326, 32;
	and.b64  	%rd38328, %rd38297, 4294967295;
	add.s64 	%rd38329, %rd38327, %rd38328;
	mad.lo.s64 	%rd38330, %rd17, %rd38316, %rd38329;
	shr.u64 	%rd38331, %rd38330, 32;
	and.b64  	%rd38332, %rd38301, 4294967295;
	add.s64 	%rd38333, %rd38331, %rd38332;
	mad.lo.s64 	%rd38334, %rd18, %rd38316, %rd38333;
	shr.u64 	%rd38335, %rd38334, 32;
	and.b64  	%rd38336, %rd38305, 4294967295;
	add.s64 	%rd38337, %rd38335, %rd38336;
	mad.lo.s64 	%rd38338, %rd19, %rd38316, %rd38337;
	shr.u64 	%rd38339, %rd38338, 32;
	and.b64  	%rd38340, %rd38309, 4294967295;
	add.s64 	%rd38341, %rd38339, %rd38340;
	mad.lo.s64 	%rd38342, %rd20, %rd38316, %rd38341;
	shr.u64 	%rd38343, %rd38342, 32;
	and.b64  	%rd38344, %rd38312, 4294967295;
	add.s64 	%rd38345, %rd38343, %rd38344;
	mad.lo.s64 	%rd38346, %rd21, %rd38316, %rd38345;
	shr.u64 	%rd38347, %rd38346, 32;
	and.b64  	%rd38348, %rd38315, 4294967295;
	add.s64 	%rd38349, %rd38347, %rd38348;
	{ .reg .b32 tmp; mov.b64 {tmp, %r5469}, %rd38349; }
	add.s32 	%r5470, %r5466, %r5469;
	mul.lo.s32 	%r5471, %r86, %r5468;
	cvt.u64.u32 	%rd38350, %r5471;
	and.b64  	%rd38351, %rd38322, 4294967295;
	mad.lo.s64 	%rd38352, %rd14, %rd38350, %rd38351;
	shr.u64 	%rd38353, %rd38352, 32;
	and.b64  	%rd38354, %rd38326, 4294967295;
	add.s64 	%rd38355, %rd38353, %rd38354;
	mad.lo.s64 	%rd1125, %rd15, %rd38350, %rd38355;
	cvt.u32.u64 	%r6538, %rd1125;
	shr.u64 	%rd38356, %rd1125, 32;
	and.b64  	%rd38357, %rd38330, 4294967295;
	add.s64 	%rd38358, %rd38356, %rd38357;
	mad.lo.s64 	%rd47362, %rd16, %rd38350, %rd38358;
	cvt.u32.u64 	%r638, %rd47362;
	shr.u64 	%rd38359, %rd47362, 32;
	and.b64  	%rd38360, %rd38334, 4294967295;
	add.s64 	%rd38361, %rd38359, %rd38360;
	mad.lo.s64 	%rd47363, %rd17, %rd38350, %rd38361;
	cvt.u32.u64 	%r639, %rd47363;
	shr.u64 	%rd38362, %rd47363, 32;
	and.b64  	%rd38363, %rd38338, 4294967295;
	add.s64 	%rd38364, %rd38362, %rd38363;
	mad.lo.s64 	%rd47364, %rd18, %rd38350, %rd38364;
	cvt.u32.u64 	%r640, %rd47364;
	shr.u64 	%rd38365, %rd47364, 32;
	and.b64  	%rd38366, %rd38342, 4294967295;
	add.s64 	%rd38367, %rd38365, %rd38366;
	mad.lo.s64 	%rd47365, %rd19, %rd38350, %rd38367;
	cvt.u32.u64 	%r641, %rd47365;
	shr.u64 	%rd38368, %rd47365, 32;
	and.b64  	%rd38369, %rd38346, 4294967295;
	add.s64 	%rd38370, %rd38368, %rd38369;
	mad.lo.s64 	%rd47366, %rd20, %rd38350, %rd38370;
	cvt.u32.u64 	%r642, %rd47366;
	shr.u64 	%rd38371, %rd47366, 32;
	and.b64  	%rd38372, %rd38349, 4294967295;
	add.s64 	%rd38373, %rd38371, %rd38372;
	mad.lo.s64 	%rd47367, %rd21, %rd38350, %rd38373;
	cvt.u32.u64 	%r643, %rd47367;
	{ .reg .b32 tmp; mov.b64 {tmp, %r5472}, %rd47367; }
	add.s32 	%r6539, %r5470, %r5472;
	setp.gt.u32 	%p1625, %r6539, %r5440;
	@%p1625 bra 	$L__BB4_628;
	setp.lt.u32 	%p1626, %r6539, %r5440;
	@%p1626 bra 	$L__BB4_629;
	cvt.u32.u64 	%r5474, %rd20;
	setp.lt.u32 	%p1627, %r5474, %r643;
	@%p1627 bra 	$L__BB4_628;
	setp.gt.u32 	%p1628, %r5474, %r643;
	@%p1628 bra 	$L__BB4_629;
	cvt.u32.u64 	%r5476, %rd19;
	setp.lt.u32 	%p1629, %r5476, %r642;
	@%p1629 bra 	$L__BB4_628;
	setp.gt.u32 	%p1630, %r5476, %r642;
	@%p1630 bra 	$L__BB4_629;
	cvt.u32.u64 	%r5478, %rd18;
	setp.lt.u32 	%p1631, %r5478, %r641;
	@%p1631 bra 	$L__BB4_628;
	setp.gt.u32 	%p1632, %r5478, %r641;
	@%p1632 bra 	$L__BB4_629;
	cvt.u32.u64 	%r5480, %rd17;
	setp.lt.u32 	%p1633, %r5480, %r640;
	@%p1633 bra 	$L__BB4_628;
	setp.gt.u32 	%p1634, %r5480, %r640;
	@%p1634 bra 	$L__BB4_629;
	cvt.u32.u64 	%r5482, %rd16;
	setp.lt.u32 	%p1635, %r5482, %r639;
	@%p1635 bra 	$L__BB4_628;
	setp.gt.u32 	%p1636, %r5482, %r639;
	@%p1636 bra 	$L__BB4_629;
	cvt.u32.u64 	%r5484, %rd15;
	setp.lt.u32 	%p1637, %r5484, %r638;
	@%p1637 bra 	$L__BB4_628;
	cvt.u32.u64 	%r5485, %rd14;
	setp.gt.u32 	%p1638, %r5484, %r638;
	setp.gt.u32 	%p1639, %r5485, %r6538;
	or.pred  	%p1640, %p1638, %p1639;
	@%p1640 bra 	$L__BB4_629;
$L__BB4_628:
	and.b64  	%rd38375, %rd1125, 4294967295;
	sub.s64 	%rd38376, %rd38375, %rd14;
	shr.u64 	%rd38377, %rd38376, 63;
	cvt.u32.u64 	%r6538, %rd38376;
	and.b64  	%rd38378, %rd47362, 4294967295;
	add.s64 	%rd38379, %rd38377, %rd15;
	sub.s64 	%rd47362, %rd38378, %rd38379;
	shr.u64 	%rd38380, %rd47362, 63;
	and.b64  	%rd38381, %rd47363, 4294967295;
	add.s64 	%rd38382, %rd38380, %rd16;
	sub.s64 	%rd47363, %rd38381, %rd38382;
	shr.u64 	%rd38383, %rd47363, 63;
	and.b64  	%rd38384, %rd47364, 4294967295;
	add.s64 	%rd38385, %rd38383, %rd17;
	sub.s64 	%rd47364, %rd38384, %rd38385;
	shr.u64 	%rd38386, %rd47364, 63;
	and.b64  	%rd38387, %rd47365, 4294967295;
	add.s64 	%rd38388, %rd38386, %rd18;
	sub.s64 	%rd47365, %rd38387, %rd38388;
	shr.u64 	%rd38389, %rd47365, 63;
	and.b64  	%rd38390, %rd47366, 4294967295;
	add.s64 	%rd38391, %rd38389, %rd19;
	sub.s64 	%rd47366, %rd38390, %rd38391;
	shr.u64 	%rd38392, %rd47366, 63;
	and.b64  	%rd38393, %rd47367, 4294967295;
	add.s64 	%rd38394, %rd38392, %rd20;
	sub.s64 	%rd47367, %rd38393, %rd38394;
	shr.u64 	%rd38395, %rd47367, 63;
	cvt.u32.u64 	%r5488, %rd38395;
	add.s32 	%r5489, %r5440, %r5488;
	sub.s32 	%r6539, %r6539, %r5489;
$L__BB4_629:
	shl.b32 	%r6540, %r6538, 1;
	shr.u32 	%r5491, %r6538, 31;
	cvt.u64.u32 	%rd38397, %r5491;
	shl.b64 	%rd38398, %rd47362, 1;
	and.b64  	%rd38399, %rd38398, 8589934590;
	or.b64  	%rd47368, %rd38399, %rd38397;
	cvt.u32.u64 	%r650, %rd47368;
	shr.u64 	%rd38400, %rd38399, 32;
	shl.b64 	%rd38401, %rd47363, 1;
	and.b64  	%rd38402, %rd38401, 8589934590;
	or.b64  	%rd47369, %rd38400, %rd38402;
	cvt.u32.u64 	%r651, %rd47369;
	shr.u64 	%rd38403, %rd38402, 32;
	shl.b64 	%rd38404, %rd47364, 1;
	and.b64  	%rd38405, %rd38404, 8589934590;
	or.b64  	%rd47370, %rd38403, %rd38405;
	cvt.u32.u64 	%r652, %rd47370;
	shr.u64 	%rd38406, %rd38405, 32;
	shl.b64 	%rd38407, %rd47365, 1;
	and.b64  	%rd38408, %rd38407, 8589934590;
	or.b64  	%rd47371, %rd38406, %rd38408;
	cvt.u32.u64 	%r653, %rd47371;
	shr.u64 	%rd38409, %rd38408, 32;
	shl.b64 	%rd38410, %rd47366, 1;
	and.b64  	%rd38411, %rd38410, 8589934590;
	or.b64  	%rd47372, %rd38409, %rd38411;
	cvt.u32.u64 	%r654, %rd47372;
	shr.u64 	%rd38412, %rd38411, 32;
	shl.b64 	%rd38413, %rd47367, 1;
	and.b64  	%rd38414, %rd38413, 8589934590;
	or.b64  	%rd47373, %rd38412, %rd38414;
	cvt.u32.u64 	%r655, %rd47373;
	shr.u64 	%rd38415, %rd38414, 32;
	mul.wide.u32 	%rd38416, %r6539, 2;
	add.s64 	%rd47374, %rd38415, %rd38416;
	cvt.u32.u64 	%r656, %rd47374;
	setp.gt.u64 	%p1641, %rd47374, 4294967295;
	setp.lt.u32 	%p1642, %r5440, %r656;
	or.pred  	%p1643, %p1641, %p1642;
	@%p1643 bra 	$L__BB4_643;
	setp.gt.u32 	%p1644, %r5440, %r656;
	@%p1644 bra 	$L__BB4_644;
	cvt.u32.u64 	%r5493, %rd20;
	setp.lt.u32 	%p1645, %r5493, %r655;
	@%p1645 bra 	$L__BB4_643;
	setp.gt.u32 	%p1646, %r5493, %r655;
	@%p1646 bra 	$L__BB4_644;
	cvt.u32.u64 	%r5495, %rd19;
	setp.lt.u32 	%p1647, %r5495, %r654;
	@%p1647 bra 	$L__BB4_643;
	setp.gt.u32 	%p1648, %r5495, %r654;
	@%p1648 bra 	$L__BB4_644;
	cvt.u32.u64 	%r5497, %rd18;
	setp.lt.u32 	%p1649, %r5497, %r653;
	@%p1649 bra 	$L__BB4_643;
	setp.gt.u32 	%p1650, %r5497, %r653;
	@%p1650 bra 	$L__BB4_644;
	cvt.u32.u64 	%r5499, %rd17;
	setp.lt.u32 	%p1651, %r5499, %r652;
	@%p1651 bra 	$L__BB4_643;
	setp.gt.u32 	%p1652, %r5499, %r652;
	@%p1652 bra 	$L__BB4_644;
	cvt.u32.u64 	%r5501, %rd16;
	setp.lt.u32 	%p1653, %r5501, %r651;
	@%p1653 bra 	$L__BB4_643;
	setp.gt.u32 	%p1654, %r5501, %r651;
	@%p1654 bra 	$L__BB4_644;
	cvt.u32.u64 	%r5503, %rd15;
	setp.lt.u32 	%p1655, %r5503, %r650;
	@%p1655 bra 	$L__BB4_643;
	cvt.u32.u64 	%r5504, %rd14;
	setp.gt.u32 	%p1656, %r5503, %r650;
	setp.lt.u32 	%p1657, %r6540, %r5504;
	or.pred  	%p1658, %p1656, %p1657;
	@%p1658 bra 	$L__BB4_644;
$L__BB4_643:
	cvt.u64.u32 	%rd38419, %r6540;
	sub.s64 	%rd38420, %rd38419, %rd14;
	shr.u64 	%rd38421, %rd38420, 63;
	cvt.u32.u64 	%r6540, %rd38420;
	and.b64  	%rd38422, %rd47368, 4294967295;
	add.s64 	%rd38423, %rd38421, %rd15;
	sub.s64 	%rd47368, %rd38422, %rd38423;
	shr.u64 	%rd38424, %rd47368, 63;
	and.b64  	%rd38425, %rd47369, 4294967295;
	add.s64 	%rd38426, %rd38424, %rd16;
	sub.s64 	%rd47369, %rd38425, %rd38426;
	shr.u64 	%rd38427, %rd47369, 63;
	and.b64  	%rd38428, %rd47370, 4294967295;
	add.s64 	%rd38429, %rd38427, %rd17;
	sub.s64 	%rd47370, %rd38428, %rd38429;
	shr.u64 	%rd38430, %rd47370, 63;
	and.b64  	%rd38431, %rd47371, 4294967295;
	add.s64 	%rd38432, %rd38430, %rd18;
	sub.s64 	%rd47371, %rd38431, %rd38432;
	shr.u64 	%rd38433, %rd47371, 63;
	and.b64  	%rd38434, %rd47372, 4294967295;
	add.s64 	%rd38435, %rd38433, %rd19;
	sub.s64 	%rd47372, %rd38434, %rd38435;
	shr.u64 	%rd38436, %rd47372, 63;
	and.b64  	%rd38437, %rd47373, 4294967295;
	add.s64 	%rd38438, %rd38436, %rd20;
	sub.s64 	%rd47373, %rd38437, %rd38438;
	shr.u64 	%rd38439, %rd47373, 63;
	and.b64  	%rd38440, %rd47374, 4294967295;
	add.s64 	%rd38441, %rd38439, %rd21;
	sub.s64 	%rd47374, %rd38440, %rd38441;
$L__BB4_644:
	shl.b32 	%r6541, %r6540, 1;
	shr.u32 	%r5507, %r6540, 31;
	cvt.u64.u32 	%rd38443, %r5507;
	shl.b64 	%rd38444, %rd47368, 1;
	and.b64  	%rd38445, %rd38444, 8589934590;
	or.b64  	%rd47375, %rd38445, %rd38443;
	cvt.u32.u64 	%r660, %rd47375;
	shr.u64 	%rd38446, %rd38445, 32;
	shl.b64 	%rd38447, %rd47369, 1;
	and.b64  	%rd38448, %rd38447, 8589934590;
	or.b64  	%rd47376, %rd38446, %rd38448;
	cvt.u32.u64 	%r661, %rd47376;
	shr.u64 	%rd38449, %rd38448, 32;
	shl.b64 	%rd38450, %rd47370, 1;
	and.b64  	%rd38451, %rd38450, 8589934590;
	or.b64  	%rd47377, %rd38449, %rd38451;
	cvt.u32.u64 	%r662, %rd47377;
	shr.u64 	%rd38452, %rd38451, 32;
	shl.b64 	%rd38453, %rd47371, 1;
	and.b64  	%rd38454, %rd38453, 8589934590;
	or.b64  	%rd47378, %rd38452, %rd38454;
	cvt.u32.u64 	%r663, %rd47378;
	shr.u64 	%rd38455, %rd38454, 32;
	shl.b64 	%rd38456, %rd47372, 1;
	and.b64  	%rd38457, %rd38456, 8589934590;
	or.b64  	%rd47379, %rd38455, %rd38457;
	cvt.u32.u64 	%r664, %rd47379;
	shr.u64 	%rd38458, %rd38457, 32;
	shl.b64 	%rd38459, %rd47373, 1;
	and.b64  	%rd38460, %rd38459, 8589934590;
	or.b64  	%rd47380, %rd38458, %rd38460;
	cvt.u32.u64 	%r665, %rd47380;
	shr.u64 	%rd38461, %rd38460, 32;
	shl.b64 	%rd38463, %rd47374, 1;
	and.b64  	%rd38464, %rd38463, 8589934590;
	or.b64  	%rd47381, %rd38461, %rd38464;
	cvt.u32.u64 	%r666, %rd47381;
	setp.gt.u64 	%p1659, %rd47381, 4294967295;
	setp.lt.u32 	%p1660, %r5440, %r666;
	or.pred  	%p1661, %p1659, %p1660;
	@%p1661 bra 	$L__BB4_658;
	setp.gt.u32 	%p1662, %r5440, %r666;
	@%p1662 bra 	$L__BB4_659;
	cvt.u32.u64 	%r5509, %rd20;
	setp.lt.u32 	%p1663, %r5509, %r665;
	@%p1663 bra 	$L__BB4_658;
	setp.gt.u32 	%p1664, %r5509, %r665;
	@%p1664 bra 	$L__BB4_659;
	cvt.u32.u64 	%r5511, %rd19;
	setp.lt.u32 	%p1665, %r5511, %r664;
	@%p1665 bra 	$L__BB4_658;
	setp.gt.u32 	%p1666, %r5511, %r664;
	@%p1666 bra 	$L__BB4_659;
	cvt.u32.u64 	%r5513, %rd18;
	setp.lt.u32 	%p1667, %r5513, %r663;
	@%p1667 bra 	$L__BB4_658;
	setp.gt.u32 	%p1668, %r5513, %r663;
	@%p1668 bra 	$L__BB4_659;
	cvt.u32.u64 	%r5515, %rd17;
	setp.lt.u32 	%p1669, %r5515, %r662;
	@%p1669 bra 	$L__BB4_658;
	setp.gt.u32 	%p1670, %r5515, %r662;
	@%p1670 bra 	$L__BB4_659;
	cvt.u32.u64 	%r5517, %rd16;
	setp.lt.u32 	%p1671, %r5517, %r661;
	@%p1671 bra 	$L__BB4_658;
	setp.gt.u32 	%p1672, %r5517, %r661;
	@%p1672 bra 	$L__BB4_659;
	cvt.u32.u64 	%r5519, %rd15;
	setp.lt.u32 	%p1673, %r5519, %r660;
	@%p1673 bra 	$L__BB4_658;
	cvt.u32.u64 	%r5520, %rd14;
	setp.gt.u32 	%p1674, %r5519, %r660;
	setp.lt.u32 	%p1675, %r6541, %r5520;
	or.pred  	%p1676, %p1674, %p1675;
	@%p1676 bra 	$L__BB4_659;
$L__BB4_658:
	cvt.u64.u32 	%rd38466, %r6541;
	sub.s64 	%rd38467, %rd38466, %rd14;
	shr.u64 	%rd38468, %rd38467, 63;
	cvt.u32.u64 	%r6541, %rd38467;
	and.b64  	%rd38469, %rd47375, 4294967295;
	add.s64 	%rd38470, %rd38468, %rd15;
	sub.s64 	%rd47375, %rd38469, %rd38470;
	shr.u64 	%rd38471, %rd47375, 63;
	and.b64  	%rd38472, %rd47376, 4294967295;
	add.s64 	%rd38473, %rd38471, %rd16;
	sub.s64 	%rd47376, %rd38472, %rd38473;
	shr.u64 	%rd38474, %rd47376, 63;
	and.b64  	%rd38475, %rd47377, 4294967295;
	add.s64 	%rd38476, %rd38474, %rd17;
	sub.s64 	%rd47377, %rd38475, %rd38476;
	shr.u64 	%rd38477, %rd47377, 63;
	and.b64  	%rd38478, %rd47378, 4294967295;
	add.s64 	%rd38479, %rd38477, %rd18;
	sub.s64 	%rd47378, %rd38478, %rd38479;
	shr.u64 	%rd38480, %rd47378, 63;
	and.b64  	%rd38481, %rd47379, 4294967295;
	add.s64 	%rd38482, %rd38480, %rd19;
	sub.s64 	%rd47379, %rd38481, %rd38482;
	shr.u64 	%rd38483, %rd47379, 63;
	and.b64  	%rd38484, %rd47380, 4294967295;
	add.s64 	%rd38485, %rd38483, %rd20;
	sub.s64 	%rd47380, %rd38484, %rd38485;
	shr.u64 	%rd38486, %rd47380, 63;
	and.b64  	%rd38487, %rd47381, 4294967295;
	add.s64 	%rd38488, %rd38486, %rd21;
	sub.s64 	%rd47381, %rd38487, %rd38488;
$L__BB4_659:
	cvt.u32.u64 	%r5522, %rd21;
	mul.lo.s64 	%rd38489, %rd1110, %rd1110;
	cvt.u32.u64 	%r5523, %rd38489;
	shr.u64 	%rd38490, %rd38489, 32;
	mul.lo.s64 	%rd38491, %rd1111, %rd1110;
	add.s64 	%rd38492, %rd38490, %rd38491;
	shr.u64 	%rd38493, %rd38492, 32;
	mul.lo.s64 	%rd38494, %rd1112, %rd1110;
	add.s64 	%rd38495, %rd38493, %rd38494;
	shr.u64 	%rd38496, %rd38495, 32;
	mul.lo.s64 	%rd38497, %rd1113, %rd1110;
	add.s64 	%rd38498, %rd38496, %rd38497;
	shr.u64 	%rd38499, %rd38498, 32;
	mul.lo.s64 	%rd38500, %rd1114, %rd1110;
	add.s64 	%rd38501, %rd38499, %rd38500;
	shr.u64 	%rd38502, %rd38501, 32;
	mul.lo.s64 	%rd38503, %rd1115, %rd1110;
	add.s64 	%rd38504, %rd38502, %rd38503;
	shr.u64 	%rd38505, %rd38504, 32;
	mul.lo.s64 	%rd38506, %rd1116, %rd1110;
	add.s64 	%rd38507, %rd38505, %rd38506;
	shr.u64 	%rd38508, %rd38507, 32;
	mul.lo.s64 	%rd38509, %rd1110, %rd1117;
	add.s64 	%rd38510, %rd38508, %rd38509;
	shr.u64 	%rd38511, %rd38510, 32;
	and.b64  	%rd38512, %rd38492, 4294967295;
	add.s64 	%rd38513, %rd38491, %rd38512;
	shr.u64 	%rd38514, %rd38513, 32;
	and.b64  	%rd38515, %rd38495, 4294967295;
	add.s64 	%rd38516, %rd38514, %rd38515;
	mad.lo.s64 	%rd38517, %rd1111, %rd1111, %rd38516;
	shr.u64 	%rd38518, %rd38517, 32;
	mul.lo.s64 	%rd38519, %rd1112, %rd1111;
	and.b64  	%rd38520, %rd38498, 4294967295;
	add.s64 	%rd38521, %rd38518, %rd38520;
	add.s64 	%rd38522, %rd38521, %rd38519;
	shr.u64 	%rd38523, %rd38522, 32;
	mul.lo.s64 	%rd38524, %rd1113, %rd1111;
	and.b64  	%rd38525, %rd38501, 4294967295;
	add.s64 	%rd38526, %rd38523, %rd38525;
	add.s64 	%rd38527, %rd38526, %rd38524;
	shr.u64 	%rd38528, %rd38527, 32;
	mul.lo.s64 	%rd38529, %rd1114, %rd1111;
	and.b64  	%rd38530, %rd38504, 4294967295;
	add.s64 	%rd38531, %rd38528, %rd38530;
	add.s64 	%rd38532, %rd38531, %rd38529;
	shr.u64 	%rd38533, %rd38532, 32;
	mul.lo.s64 	%rd38534, %rd1115, %rd1111;
	and.b64  	%rd38535, %rd38507, 4294967295;
	add.s64 	%rd38536, %rd38533, %rd38535;
	add.s64 	%rd38537, %rd38536, %rd38534;
	shr.u64 	%rd38538, %rd38537, 32;
	mul.lo.s64 	%rd38539, %rd1116, %rd1111;
	and.b64  	%rd38540, %rd38510, 4294967295;
	add.s64 	%rd38541, %rd38538, %rd38540;
	add.s64 	%rd38542, %rd38541, %rd38539;
	shr.u64 	%rd38543, %rd38542, 32;
	mul.lo.s64 	%rd38544, %rd1111, %rd1117;
	add.s64 	%rd38545, %rd38543, %rd38511;
	add.s64 	%rd38546, %rd38545, %rd38544;
	shr.u64 	%rd38547, %rd38546, 32;
	and.b64  	%rd38548, %rd38517, 4294967295;
	add.s64 	%rd38549, %rd38494, %rd38548;
	shr.u64 	%rd38550, %rd38549, 32;
	and.b64  	%rd38551, %rd38522, 4294967295;
	add.s64 	%rd38552, %rd38550, %rd38551;
	add.s64 	%rd38553, %rd38552, %rd38519;
	shr.u64 	%rd38554, %rd38553, 32;
	and.b64  	%rd38555, %rd38527, 4294967295;
	add.s64 	%rd38556, %rd38554, %rd38555;
	mad.lo.s64 	%rd38557, %rd1112, %rd1112, %rd38556;
	shr.u64 	%rd38558, %rd38557, 32;
	mul.lo.s64 	%rd38559, %rd1113, %rd1112;
	and.b64  	%rd38560, %rd38532, 4294967295;
	add.s64 	%rd38561, %rd38558, %rd38560;
	add.s64 	%rd38562, %rd38561, %rd38559;
	shr.u64 	%rd38563, %rd38562, 32;
	mul.lo.s64 	%rd38564, %rd1114, %rd1112;
	and.b64  	%rd38565, %rd38537, 4294967295;
	add.s64 	%rd38566, %rd38563, %rd38565;
	add.s64 	%rd38567, %rd38566, %rd38564;
	shr.u64 	%rd38568, %rd38567, 32;
	mul.lo.s64 	%rd38569, %rd1115, %rd1112;
	and.b64  	%rd38570, %rd38542, 4294967295;
	add.s64 	%rd38571, %rd38568, %rd38570;
	add.s64 	%rd38572, %rd38571, %rd38569;
	shr.u64 	%rd38573, %rd38572, 32;
	mul.lo.s64 	%rd38574, %rd1116, %rd1112;
	and.b64  	%rd38575, %rd38546, 4294967295;
	add.s64 	%rd38576, %rd38573, %rd38575;
	add.s64 	%rd38577, %rd38576, %rd38574;
	shr.u64 	%rd38578, %rd38577, 32;
	mul.lo.s64 	%rd38579, %rd1112, %rd1117;
	add.s64 	%rd38580, %rd38578, %rd38547;
	add.s64 	%rd38581, %rd38580, %rd38579;
	shr.u64 	%rd38582, %rd38581, 32;
	and.b64  	%rd38583, %rd38553, 4294967295;
	add.s64 	%rd38584, %rd38497, %rd38583;
	shr.u64 	%rd38585, %rd38584, 32;
	and.b64  	%rd38586, %rd38557, 4294967295;
	add.s64 	%rd38587, %rd38585, %rd38586;
	add.s64 	%rd38588, %rd38587, %rd38524;
	shr.u64 	%rd38589, %rd38588, 32;
	and.b64  	%rd38590, %rd38562, 4294967295;
	add.s64 	%rd38591, %rd38589, %rd38590;
	add.s64 	%rd38592, %rd38591, %rd38559;
	shr.u64 	%rd38593, %rd38592, 32;
	and.b64  	%rd38594, %rd38567, 4294967295;
	add.s64 	%rd38595, %rd38593, %rd38594;
	mad.lo.s64 	%rd38596, %rd1113, %rd1113, %rd38595;
	shr.u64 	%rd38597, %rd38596, 32;
	mul.lo.s64 	%rd38598, %rd1114, %rd1113;
	and.b64  	%rd38599, %rd38572, 4294967295;
	add.s64 	%rd38600, %rd38597, %rd38599;
	add.s64 	%rd38601, %rd38600, %rd38598;
	shr.u64 	%rd38602, %rd38601, 32;
	mul.lo.s64 	%rd38603, %rd1115, %rd1113;
	and.b64  	%rd38604, %rd38577, 4294967295;
	add.s64 	%rd38605, %rd38602, %rd38604;
	add.s64 	%rd38606, %rd38605, %rd38603;
	shr.u64 	%rd38607, %rd38606, 32;
	mul.lo.s64 	%rd38608, %rd1116, %rd1113;
	and.b64  	%rd38609, %rd38581, 4294967295;
	add.s64 	%rd38610, %rd38607, %rd38609;
	add.s64 	%rd38611, %rd38610, %rd38608;
	shr.u64 	%rd38612, %rd38611, 32;
	mul.lo.s64 	%rd38613, %rd1113, %rd1117;
	add.s64 	%rd38614, %rd38612, %rd38582;
	add.s64 	%rd38615, %rd38614, %rd38613;
	shr.u64 	%rd38616, %rd38615, 32;
	and.b64  	%rd38617, %rd38588, 4294967295;
	add.s64 	%rd38618, %rd38500, %rd38617;
	shr.u64 	%rd38619, %rd38618, 32;
	and.b64  	%rd38620, %rd38592, 4294967295;
	add.s64 	%rd38621, %rd38619, %rd38620;
	add.s64 	%rd38622, %rd38621, %rd38529;
	shr.u64 	%rd38623, %rd38622, 32;
	and.b64  	%rd38624, %rd38596, 4294967295;
	add.s64 	%rd38625, %rd38623, %rd38624;
	add.s64 	%rd38626, %rd38625, %rd38564;
	shr.u64 	%rd38627, %rd38626, 32;
	and.b64  	%rd38628, %rd38601, 4294967295;
	add.s64 	%rd38629, %rd38627, %rd38628;
	add.s64 	%rd38630, %rd38629, %rd38598;
	shr.u64 	%rd38631, %rd38630, 32;
	and.b64  	%rd38632, %rd38606, 4294967295;
	add.s64 	%rd38633, %rd38631, %rd38632;
	mad.lo.s64 	%rd38634, %rd1114, %rd1114, %rd38633;
	shr.u64 	%rd38635, %rd38634, 32;
	mul.lo.s64 	%rd38636, %rd1115, %rd1114;
	and.b64  	%rd38637, %rd38611, 4294967295;
	add.s64 	%rd38638, %rd38635, %rd38637;
	add.s64 	%rd38639, %rd38638, %rd38636;
	shr.u64 	%rd38640, %rd38639, 32;
	mul.lo.s64 	%rd38641, %rd1116, %rd1114;
	and.b64  	%rd38642, %rd38615, 4294967295;
	add.s64 	%rd38643, %rd38640, %rd38642;
	add.s64 	%rd38644, %rd38643, %rd38641;
	shr.u64 	%rd38645, %rd38644, 32;
	mul.lo.s64 	%rd38646, %rd1114, %rd1117;
	add.s64 	%rd38647, %rd38645, %rd38616;
	add.s64 	%rd38648, %rd38647, %rd38646;
	shr.u64 	%rd38649, %rd38648, 32;
	and.b64  	%rd38650, %rd38622, 4294967295;
	add.s64 	%rd38651, %rd38503, %rd38650;
	shr.u64 	%rd38652, %rd38651, 32;
	and.b64  	%rd38653, %rd38626, 4294967295;
	add.s64 	%rd38654, %rd38652, %rd38653;
	add.s64 	%rd38655, %rd38654, %rd38534;
	shr.u64 	%rd38656, %rd38655, 32;
	and.b64  	%rd38657, %rd38630, 4294967295;
	add.s64 	%rd38658, %rd38656, %rd38657;
	add.s64 	%rd38659, %rd38658, %rd38569;
	shr.u64 	%rd38660, %rd38659, 32;
	and.b64  	%rd38661, %rd38634, 4294967295;
	add.s64 	%rd38662, %rd38660, %rd38661;
	add.s64 	%rd38663, %rd38662, %rd38603;
	shr.u64 	%rd38664, %rd38663, 32;
	and.b64  	%rd38665, %rd38639, 4294967295;
	add.s64 	%rd38666, %rd38664, %rd38665;
	add.s64 	%rd38667, %rd38666, %rd38636;
	shr.u64 	%rd38668, %rd38667, 32;
	and.b64  	%rd38669, %rd38644, 4294967295;
	add.s64 	%rd38670, %rd38668, %rd38669;
	mad.lo.s64 	%rd38671, %rd1115, %rd1115, %rd38670;
	shr.u64 	%rd38672, %rd38671, 32;
	mul.lo.s64 	%rd38673, %rd1116, %rd1115;
	and.b64  	%rd38674, %rd38648, 4294967295;
	add.s64 	%rd38675, %rd38672, %rd38674;
	add.s64 	%rd38676, %rd38675, %rd38673;
	shr.u64 	%rd38677, %rd38676, 32;
	mul.lo.s64 	%rd38678, %rd1115, %rd1117;
	add.s64 	%rd38679, %rd38677, %rd38649;
	add.s64 	%rd38680, %rd38679, %rd38678;
	shr.u64 	%rd38681, %rd38680, 32;
	and.b64  	%rd38682, %rd38655, 4294967295;
	add.s64 	%rd38683, %rd38506, %rd38682;
	shr.u64 	%rd38684, %rd38683, 32;
	and.b64  	%rd38685, %rd38659, 4294967295;
	add.s64 	%rd38686, %rd38684, %rd38685;
	add.s64 	%rd38687, %rd38686, %rd38539;
	shr.u64 	%rd38688, %rd38687, 32;
	and.b64  	%rd38689, %rd38663, 4294967295;
	add.s64 	%rd38690, %rd38688, %rd38689;
	add.s64 	%rd38691, %rd38690, %rd38574;
	shr.u64 	%rd38692, %rd38691, 32;
	and.b64  	%rd38693, %rd38667, 4294967295;
	add.s64 	%rd38694, %rd38692, %rd38693;
	add.s64 	%rd38695, %rd38694, %rd38608;
	shr.u64 	%rd38696, %rd38695, 32;
	and.b64  	%rd38697, %rd38671, 4294967295;
	add.s64 	%rd38698, %rd38696, %rd38697;
	add.s64 	%rd38699, %rd38698, %rd38641;
	shr.u64 	%rd38700, %rd38699, 32;
	and.b64  	%rd38701, %rd38676, 4294967295;
	add.s64 	%rd38702, %rd38700, %rd38701;
	add.s64 	%rd38703, %rd38702, %rd38673;
	shr.u64 	%rd38704, %rd38703, 32;
	and.b64  	%rd38705, %rd38680, 4294967295;
	add.s64 	%rd38706, %rd38704, %rd38705;
	mad.lo.s64 	%rd38707, %rd1116, %rd1116, %rd38706;
	shr.u64 	%rd38708, %rd38707, 32;
	mul.lo.s64 	%rd38709, %rd1116, %rd1117;
	add.s64 	%rd38710, %rd38708, %rd38681;
	add.s64 	%rd38711, %rd38710, %rd38709;
	shr.u64 	%rd38712, %rd38711, 32;
	and.b64  	%rd38713, %rd38687, 4294967295;
	add.s64 	%rd38714, %rd38509, %rd38713;
	shr.u64 	%rd38715, %rd38714, 32;
	and.b64  	%rd38716, %rd38691, 4294967295;
	add.s64 	%rd38717, %rd38715, %rd38716;
	add.s64 	%rd38718, %rd38717, %rd38544;
	shr.u64 	%rd38719, %rd38718, 32;
	and.b64  	%rd38720, %rd38695, 4294967295;
	add.s64 	%rd38721, %rd38719, %rd38720;
	add.s64 	%rd38722, %rd38721, %rd38579;
	shr.u64 	%rd38723, %rd38722, 32;
	and.b64  	%rd38724, %rd38699, 4294967295;
	add.s64 	%rd38725, %rd38723, %rd38724;
	add.s64 	%rd38726, %rd38725, %rd38613;
	shr.u64 	%rd38727, %rd38726, 32;
	and.b64  	%rd38728, %rd38703, 4294967295;
	add.s64 	%rd38729, %rd38727, %rd38728;
	add.s64 	%rd38730, %rd38729, %rd38646;
	shr.u64 	%rd38731, %rd38730, 32;
	and.b64  	%rd38732, %rd38707, 4294967295;
	add.s64 	%rd38733, %rd38731, %rd38732;
	add.s64 	%rd38734, %rd38733, %rd38678;
	shr.u64 	%rd38735, %rd38734, 32;
	and.b64  	%rd38736, %rd38711, 4294967295;
	add.s64 	%rd38737, %rd38735, %rd38736;
	add.s64 	%rd38738, %rd38737, %rd38709;
	shr.u64 	%rd38739, %rd38738, 32;
	add.s64 	%rd38740, %rd38739, %rd38712;
	mad.lo.s64 	%rd38741, %rd1117, %rd1117, %rd38740;
	{ .reg .b32 tmp; mov.b64 {tmp, %r5524}, %rd38741; }
	mul.lo.s32 	%r5525, %r86, %r5523;
	cvt.u64.u32 	%rd38742, %r5525;
	and.b64  	%rd38743, %rd38489, 4294967295;
	mad.lo.s64 	%rd38744, %rd14, %rd38742, %rd38743;
	shr.u64 	%rd38745, %rd38744, 32;
	and.b64  	%rd38746, %rd38513, 4294967295;
	add.s64 	%rd38747, %rd38745, %rd38746;
	mad.lo.s64 	%rd38748, %rd15, %rd38742, %rd38747;
	cvt.u32.u64 	%r5526, %rd38748;
	shr.u64 	%rd38749, %rd38748, 32;
	and.b64  	%rd38750, %rd38549, 4294967295;
	add.s64 	%rd38751, %rd38749, %rd38750;
	mad.lo.s64 	%rd38752, %rd16, %rd38742, %rd38751;
	shr.u64 	%rd38753, %rd38752, 32;
	and.b64  	%rd38754, %rd38584, 4294967295;
	add.s64 	%rd38755, %rd38753, %rd38754;
	mad.lo.s64 	%rd38756, %rd17, %rd38742, %rd38755;
	shr.u64 	%rd38757, %rd38756, 32;
	and.b64  	%rd38758, %rd38618, 4294967295;
	add.s64 	%rd38759, %rd38757, %rd38758;
	mad.lo.s64 	%rd38760, %rd18, %rd38742, %rd38759;
	shr.u64 	%rd38761, %rd38760, 32;
	and.b64  	%rd38762, %rd38651, 4294967295;
	add.s64 	%rd38763, %rd38761, %rd38762;
	mad.lo.s64 	%rd38764, %rd19, %rd38742, %rd38763;
	shr.u64 	%rd38765, %rd38764, 32;
	and.b64  	%rd38766, %rd38683, 4294967295;
	add.s64 	%rd38767, %rd38765, %rd38766;
	mad.lo.s64 	%rd38768, %rd20, %rd38742, %rd38767;
	shr.u64 	%rd38769, %rd38768, 32;
	and.b64  	%rd38770, %rd38714, 4294967295;
	add.s64 	%rd38771, %rd38769, %rd38770;
	mad.lo.s64 	%rd38772, %rd21, %rd38742, %rd38771;
	shr.u64 	%rd38773, %rd38772, 32;
	and.b64  	%rd38774, %rd38718, 4294967295;
	add.s64 	%rd38775, %rd38773, %rd38774;
	shr.u64 	%rd38776, %rd38775, 32;
	and.b64  	%rd38777, %rd38722, 4294967295;
	add.s64 	%rd38778, %rd38776, %rd38777;
	shr.u64 	%rd38779, %rd38778, 32;
	and.b64  	%rd38780, %rd38726, 4294967295;
	add.s64 	%rd38781, %rd38779, %rd38780;
	shr.u64 	%rd38782, %rd38781, 32;
	and.b64  	%rd38783, %rd38730, 4294967295;
	add.s64 	%rd38784, %rd38782, %rd38783;
	shr.u64 	%rd38785, %rd38784, 32;
	and.b64  	%rd38786, %rd38734, 4294967295;
	add.s64 	%rd38787, %rd38785, %rd38786;
	shr.u64 	%rd38788, %rd38787, 32;
	and.b64  	%rd38789, %rd38738, 4294967295;
	add.s64 	%rd38790, %rd38788, %rd38789;
	shr.u64 	%rd38791, %rd38790, 32;
	and.b64  	%rd38792, %rd38741, 4294967295;
	add.s64 	%rd38793, %rd38791, %rd38792;
	{ .reg .b32 tmp; mov.b64 {tmp, %r5527}, %rd38793; }
	add.s32 	%r5528, %r5524, %r5527;
	mul.lo.s32 	%r5529, %r86, %r5526;
	cvt.u64.u32 	%rd38794, %r5529;
	and.b64  	%rd38795, %rd38748, 4294967295;
	mad.lo.s64 	%rd38796, %rd14, %rd38794, %rd38795;
	shr.u64 	%rd38797, %rd38796, 32;
	and.b64  	%rd38798, %rd38752, 4294967295;
	add.s64 	%rd38799, %rd38797, %rd38798;
	mad.lo.s64 	%rd38800, %rd15, %rd38794, %rd38799;
	cvt.u32.u64 	%r5530, %rd38800;
	shr.u64 	%rd38801, %rd38800, 32;
	and.b64  	%rd38802, %rd38756, 4294967295;
	add.s64 	%rd38803, %rd38801, %rd38802;
	mad.lo.s64 	%rd38804, %rd16, %rd38794, %rd38803;
	shr.u64 	%rd38805, %rd38804, 32;
	and.b64  	%rd38806, %rd38760, 4294967295;
	add.s64 	%rd38807, %rd38805, %rd38806;
	mad.lo.s64 	%rd38808, %rd17, %rd38794, %rd38807;
	shr.u64 	%rd38809, %rd38808, 32;
	and.b64  	%rd38810, %rd38764, 4294967295;
	add.s64 	%rd38811, %rd38809, %rd38810;
	mad.lo.s64 	%rd38812, %rd18, %rd38794, %rd38811;
	shr.u64 	%rd38813, %rd38812, 32;
	and.b64  	%rd38814, %rd38768, 4294967295;
	add.s64 	%rd38815, %rd38813, %rd38814;
	mad.lo.s64 	%rd38816, %rd19, %rd38794, %rd38815;
	shr.u64 	%rd38817, %rd38816, 32;
	and.b64  	%rd38818, %rd38772, 4294967295;
	add.s64 	%rd38819, %rd38817, %rd38818;
	mad.lo.s64 	%rd38820, %rd20, %rd38794, %rd38819;
	shr.u64 	%rd38821, %rd38820, 32;
	and.b64  	%rd38822, %rd38775, 4294967295;
	add.s64 	%rd38823, %rd38821, %rd38822;
	mad.lo.s64 	%rd38824, %rd21, %rd38794, %rd38823;
	shr.u64 	%rd38825, %rd38824, 32;
	and.b64  	%rd38826, %rd38778, 4294967295;
	add.s64 	%rd38827, %rd38825, %rd38826;
	shr.u64 	%rd38828, %rd38827, 32;
	and.b64  	%rd38829, %rd38781, 4294967295;
	add.s64 	%rd38830, %rd38828, %rd38829;
	shr.u64 	%rd38831, %rd38830, 32;
	and.b64  	%rd38832, %rd38784, 4294967295;
	add.s64 	%rd38833, %rd38831, %rd38832;
	shr.u64 	%rd38834, %rd38833, 32;
	and.b64  	%rd38835, %rd38787, 4294967295;
	add.s64 	%rd38836, %rd38834, %rd38835;
	shr.u64 	%rd38837, %rd38836, 32;
	and.b64  	%rd38838, %rd38790, 4294967295;
	add.s64 	%rd38839, %rd38837, %rd38838;
	shr.u64 	%rd38840, %rd38839, 32;
	and.b64  	%rd38841, %rd38793, 4294967295;
	add.s64 	%rd38842, %rd38840, %rd38841;
	{ .reg .b32 tmp; mov.b64 {tmp, %r5531}, %rd38842; }
	add.s32 	%r5532, %r5528, %r5531;
	mul.lo.s32 	%r5533, %r86, %r5530;
	cvt.u64.u32 	%rd38843, %r5533;
	and.b64  	%rd38844, %rd38800, 4294967295;
	mad.lo.s64 	%rd38845, %rd14, %rd38843, %rd38844;
	shr.u64 	%rd38846, %rd38845, 32;
	and.b64  	%rd38847, %rd38804, 4294967295;
	add.s64 	%rd38848, %rd38846, %rd38847;
	mad.lo.s64 	%rd38849, %rd15, %rd38843, %rd38848;
	cvt.u32.u64 	%r5534, %rd38849;
	shr.u64 	%rd38850, %rd38849, 32;
	and.b64  	%rd38851, %rd38808, 4294967295;
	add.s64 	%rd38852, %rd38850, %rd38851;
	mad.lo.s64 	%rd38853, %rd16, %rd38843, %rd38852;
	shr.u64 	%rd38854, %rd38853, 32;
	and.b64  	%rd38855, %rd38812, 4294967295;
	add.s64 	%rd38856, %rd38854, %rd38855;
	mad.lo.s64 	%rd38857, %rd17, %rd38843, %rd38856;
	shr.u64 	%rd38858, %rd38857, 32;
	and.b64  	%rd38859, %rd38816, 4294967295;
	add.s64 	%rd38860, %rd38858, %rd38859;
	mad.lo.s64 	%rd38861, %rd18, %rd38843, %rd38860;
	shr.u64 	%rd38862, %rd38861, 32;
	and.b64  	%rd38863, %rd38820, 4294967295;
	add.s64 	%rd38864, %rd38862, %rd38863;
	mad.lo.s64 	%rd38865, %rd19, %rd38843, %rd38864;
	shr.u64 	%rd38866, %rd38865, 32;
	and.b64  	%rd38867, %rd38824, 4294967295;
	add.s64 	%rd38868, %rd38866, %rd38867;
	mad.lo.s64 	%rd38869, %rd20, %rd38843, %rd38868;
	shr.u64 	%rd38870, %rd38869, 32;
	and.b64  	%rd38871, %rd38827, 4294967295;
	add.s64 	%rd38872, %rd38870, %rd38871;
	mad.lo.s64 	%rd38873, %rd21, %rd38843, %rd38872;
	shr.u64 	%rd38874, %rd38873, 32;
	and.b64  	%rd38875, %rd38830, 4294967295;
	add.s64 	%rd38876, %rd38874, %rd38875;
	shr.u64 	%rd38877, %rd38876, 32;
	and.b64  	%rd38878, %rd38833, 4294967295;
	add.s64 	%rd38879, %rd38877, %rd38878;
	shr.u64 	%rd38880, %rd38879, 32;
	and.b64  	%rd38881, %rd38836, 4294967295;
	add.s64 	%rd38882, %rd38880, %rd38881;
	shr.u64 	%rd38883, %rd38882, 32;
	and.b64  	%rd38884, %rd38839, 4294967295;
	add.s64 	%rd38885, %rd38883, %rd38884;
	shr.u64 	%rd38886, %rd38885, 32;
	and.b64  	%rd38887, %rd38842, 4294967295;
	add.s64 	%rd38888, %rd38886, %rd38887;
	{ .reg .b32 tmp; mov.b64 {tmp, %r5535}, %rd38888; }
	add.s32 	%r5536, %r5532, %r5535;
	mul.lo.s32 	%r5537, %r86, %r5534;
	cvt.u64.u32 	%rd38889, %r5537;
	and.b64  	%rd38890, %rd38849, 4294967295;
	mad.lo.s64 	%rd38891, %rd14, %rd38889, %rd38890;
	shr.u64 	%rd38892, %rd38891, 32;
	and.b64  	%rd38893, %rd38853, 4294967295;
	add.s64 	%rd38894, %rd38892, %rd38893;
	mad.lo.s64 	%rd38895, %rd15, %rd38889, %rd38894;
	cvt.u32.u64 	%r5538, %rd38895;
	shr.u64 	%rd38896, %rd38895, 32;
	and.b64  	%rd38897, %rd38857, 4294967295;
	add.s64 	%rd38898, %rd38896, %rd38897;
	mad.lo.s64 	%rd38899, %rd16, %rd38889, %rd38898;
	shr.u64 	%rd38900, %rd38899, 32;
	and.b64  	%rd38901, %rd38861, 4294967295;
	add.s64 	%rd38902, %rd38900, %rd38901;
	mad.lo.s64 	%rd38903, %rd17, %rd38889, %rd38902;
	shr.u64 	%rd38904, %rd38903, 32;
	and.b64  	%rd38905, %rd38865, 4294967295;
	add.s64 	%rd38906, %rd38904, %rd38905;
	mad.lo.s64 	%rd38907, %rd18, %rd38889, %rd38906;
	shr.u64 	%rd38908, %rd38907, 32;
	and.b64  	%rd38909, %rd38869, 4294967295;
	add.s64 	%rd38910, %rd38908, %rd38909;
	mad.lo.s64 	%rd38911, %rd19, %rd38889, %rd38910;
	shr.u64 	%rd38912, %rd38911, 32;
	and.b64  	%rd38913, %rd38873, 4294967295;
	add.s64 	%rd38914, %rd38912, %rd38913;
	mad.lo.s64 	%rd38915, %rd20, %rd38889, %rd38914;
	shr.u64 	%rd38916, %rd38915, 32;
	and.b64  	%rd38917, %rd38876, 4294967295;
	add.s64 	%rd38918, %rd38916, %rd38917;
	mad.lo.s64 	%rd38919, %rd21, %rd38889, %rd38918;
	shr.u64 	%rd38920, %rd38919, 32;
	and.b64  	%rd38921, %rd38879, 4294967295;
	add.s64 	%rd38922, %rd38920, %rd38921;
	shr.u64 	%rd38923, %rd38922, 32;
	and.b64  	%rd38924, %rd38882, 4294967295;
	add.s64 	%rd38925, %rd38923, %rd38924;
	shr.u64 	%rd38926, %rd38925, 32;
	and.b64  	%rd38927, %rd38885, 4294967295;
	add.s64 	%rd38928, %rd38926, %rd38927;
	shr.u64 	%rd38929, %rd38928, 32;
	and.b64  	%rd38930, %rd38888, 4294967295;
	add.s64 	%rd38931, %rd38929, %rd38930;
	{ .reg .b32 tmp; mov.b64 {tmp, %r5539}, %rd38931; }
	add.s32 	%r5540, %r5536, %r5539;
	mul.lo.s32 	%r5541, %r86, %r5538;
	cvt.u64.u32 	%rd38932, %r5541;
	and.b64  	%rd38933, %rd38895, 4294967295;
	mad.lo.s64 	%rd38934, %rd14, %rd38932, %rd38933;
	shr.u64 	%rd38935, %rd38934, 32;
	and.b64  	%rd38936, %rd38899, 4294967295;
	add.s64 	%rd38937, %rd38935, %rd38936;
	mad.lo.s64 	%rd38938, %rd15, %rd38932, %rd38937;
	cvt.u32.u64 	%r5542, %rd38938;
	shr.u64 	%rd38939, %rd38938, 32;
	and.b64  	%rd38940, %rd38903, 4294967295;
	add.s64 	%rd38941, %rd38939, %rd38940;
	mad.lo.s64 	%rd38942, %rd16, %rd38932, %rd38941;
	shr.u64 	%rd38943, %rd38942, 32;
	and.b64  	%rd38944, %rd38907, 4294967295;
	add.s64 	%rd38945, %rd38943, %rd38944;
	mad.lo.s64 	%rd38946, %rd17, %rd38932, %rd38945;
	shr.u64 	%rd38947, %rd38946, 32;
	and.b64  	%rd38948, %rd38911, 4294967295;
	add.s64 	%rd38949, %rd38947, %rd38948;
	mad.lo.s64 	%rd38950, %rd18, %rd38932, %rd38949;
	shr.u64 	%rd38951, %rd38950, 32;
	and.b64  	%rd38952, %rd38915, 4294967295;
	add.s64 	%rd38953, %rd38951, %rd38952;
	mad.lo.s64 	%rd38954, %rd19, %rd38932, %rd38953;
	shr.u64 	%rd38955, %rd38954, 32;
	and.b64  	%rd38956, %rd38919, 4294967295;
	add.s64 	%rd38957, %rd38955, %rd38956;
	mad.lo.s64 	%rd38958, %rd20, %rd38932, %rd38957;
	shr.u64 	%rd38959, %rd38958, 32;
	and.b64  	%rd38960, %rd38922, 4294967295;
	add.s64 	%rd38961, %rd38959, %rd38960;
	mad.lo.s64 	%rd38962, %rd21, %rd38932, %rd38961;
	shr.u64 	%rd38963, %rd38962, 32;
	and.b64  	%rd38964, %rd38925, 4294967295;
	add.s64 	%rd38965, %rd38963, %rd38964;
	shr.u64 	%rd38966, %rd38965, 32;
	and.b64  	%rd38967, %rd38928, 4294967295;
	add.s64 	%rd38968, %rd38966, %rd38967;
	shr.u64 	%rd38969, %rd38968, 32;
	and.b64  	%rd38970, %rd38931, 4294967295;
	add.s64 	%rd38971, %rd38969, %rd38970;
	{ .reg .b32 tmp; mov.b64 {tmp, %r5543}, %rd38971; }
	add.s32 	%r5544, %r5540, %r5543;
	mul.lo.s32 	%r5545, %r86, %r5542;
	cvt.u64.u32 	%rd38972, %r5545;
	and.b64  	%rd38973, %rd38938, 4294967295;
	mad.lo.s64 	%rd38974, %rd14, %rd38972, %rd38973;
	shr.u64 	%rd38975, %rd38974, 32;
	and.b64  	%rd38976, %rd38942, 4294967295;
	add.s64 	%rd38977, %rd38975, %rd38976;
	mad.lo.s64 	%rd38978, %rd15, %rd38972, %rd38977;
	cvt.u32.u64 	%r5546, %rd38978;
	shr.u64 	%rd38979, %rd38978, 32;
	and.b64  	%rd38980, %rd38946, 4294967295;
	add.s64 	%rd38981, %rd38979, %rd38980;
	mad.lo.s64 	%rd38982, %rd16, %rd38972, %rd38981;
	shr.u64 	%rd38983, %rd38982, 32;
	and.b64  	%rd38984, %rd38950, 4294967295;
	add.s64 	%rd38985, %rd38983, %rd38984;
	mad.lo.s64 	%rd38986, %rd17, %rd38972, %rd38985;
	shr.u64 	%rd38987, %rd38986, 32;
	and.b64  	%rd38988, %rd38954, 4294967295;
	add.s64 	%rd38989, %rd38987, %rd38988;
	mad.lo.s64 	%rd38990, %rd18, %rd38972, %rd38989;
	shr.u64 	%rd38991, %rd38990, 32;
	and.b64  	%rd38992, %rd38958, 4294967295;
	add.s64 	%rd38993, %rd38991, %rd38992;
	mad.lo.s64 	%rd38994, %rd19, %rd38972, %rd38993;
	shr.u64 	%rd38995, %rd38994, 32;
	and.b64  	%rd38996, %rd38962, 4294967295;
	add.s64 	%rd38997, %rd38995, %rd38996;
	mad.lo.s64 	%rd38998, %rd20, %rd38972, %rd38997;
	shr.u64 	%rd38999, %rd38998, 32;
	and.b64  	%rd39000, %rd38965, 4294967295;
	add.s64 	%rd39001, %rd38999, %rd39000;
	mad.lo.s64 	%rd39002, %rd21, %rd38972, %rd39001;
	shr.u64 	%rd39003, %rd39002, 32;
	and.b64  	%rd39004, %rd38968, 4294967295;
	add.s64 	%rd39005, %rd39003, %rd39004;
	shr.u64 	%rd39006, %rd39005, 32;
	and.b64  	%rd39007, %rd38971, 4294967295;
	add.s64 	%rd39008, %rd39006, %rd39007;
	{ .reg .b32 tmp; mov.b64 {tmp, %r5547}, %rd39008; }
	add.s32 	%r5548, %r5544, %r5547;
	mul.lo.s32 	%r5549, %r86, %r5546;
	cvt.u64.u32 	%rd39009, %r5549;
	and.b64  	%rd39010, %rd38978, 4294967295;
	mad.lo.s64 	%rd39011, %rd14, %rd39009, %rd39010;
	shr.u64 	%rd39012, %rd39011, 32;
	and.b64  	%rd39013, %rd38982, 4294967295;
	add.s64 	%rd39014, %rd39012, %rd39013;
	mad.lo.s64 	%rd39015, %rd15, %rd39009, %rd39014;
	cvt.u32.u64 	%r5550, %rd39015;
	shr.u64 	%rd39016, %rd39015, 32;
	and.b64  	%rd39017, %rd38986, 4294967295;
	add.s64 	%rd39018, %rd39016, %rd39017;
	mad.lo.s64 	%rd39019, %rd16, %rd39009, %rd39018;
	shr.u64 	%rd39020, %rd39019, 32;
	and.b64  	%rd39021, %rd38990, 4294967295;
	add.s64 	%rd39022, %rd39020, %rd39021;
	mad.lo.s64 	%rd39023, %rd17, %rd39009, %rd39022;
	shr.u64 	%rd39024, %rd39023, 32;
	and.b64  	%rd39025, %rd38994, 4294967295;
	add.s64 	%rd39026, %rd39024, %rd39025;
	mad.lo.s64 	%rd39027, %rd18, %rd39009, %rd39026;
	shr.u64 	%rd39028, %rd39027, 32;
	and.b64  	%rd39029, %rd38998, 4294967295;
	add.s64 	%rd39030, %rd39028, %rd39029;
	mad.lo.s64 	%rd39031, %rd19, %rd39009, %rd39030;
	shr.u64 	%rd39032, %rd39031, 32;
	and.b64  	%rd39033, %rd39002, 4294967295;
	add.s64 	%rd39034, %rd39032, %rd39033;
	mad.lo.s64 	%rd39035, %rd20, %rd39009, %rd39034;
	shr.u64 	%rd39036, %rd39035, 32;
	and.b64  	%rd39037, %rd39005, 4294967295;
	add.s64 	%rd39038, %rd39036, %rd39037;
	mad.lo.s64 	%rd39039, %rd21, %rd39009, %rd39038;
	shr.u64 	%rd39040, %rd39039, 32;
	and.b64  	%rd39041, %rd39008, 4294967295;
	add.s64 	%rd39042, %rd39040, %rd39041;
	{ .reg .b32 tmp; mov.b64 {tmp, %r5551}, %rd39042; }
	add.s32 	%r5552, %r5548, %r5551;
	mul.lo.s32 	%r5553, %r86, %r5550;
	cvt.u64.u32 	%rd39043, %r5553;
	and.b64  	%rd39044, %rd39015, 4294967295;
	mad.lo.s64 	%rd39045, %rd14, %rd39043, %rd39044;
	shr.u64 	%rd39046, %rd39045, 32;
	and.b64  	%rd39047, %rd39019, 4294967295;
	add.s64 	%rd39048, %rd39046, %rd39047;
	mad.lo.s64 	%rd1186, %rd15, %rd39043, %rd39048;
	cvt.u32.u64 	%r6542, %rd1186;
	shr.u64 	%rd39049, %rd1186, 32;
	and.b64  	%rd39050, %rd39023, 4294967295;
	add.s64 	%rd39051, %rd39049, %rd39050;
	mad.lo.s64 	%rd47382, %rd16, %rd39043, %rd39051;
	cvt.u32.u64 	%r670, %rd47382;
	shr.u64 	%rd39052, %rd47382, 32;
	and.b64  	%rd39053, %rd39027, 4294967295;
	add.s64 	%rd39054, %rd39052, %rd39053;
	mad.lo.s64 	%rd47383, %rd17, %rd39043, %rd39054;
	cvt.u32.u64 	%r671, %rd47383;
	shr.u64 	%rd39055, %rd47383, 32;
	and.b64  	%rd39056, %rd39031, 4294967295;
	add.s64 	%rd39057, %rd39055, %rd39056;
	mad.lo.s64 	%rd47384, %rd18, %rd39043, %rd39057;
	cvt.u32.u64 	%r672, %rd47384;
	shr.u64 	%rd39058, %rd47384, 32;
	and.b64  	%rd39059, %rd39035, 4294967295;
	add.s64 	%rd39060, %rd39058, %rd39059;
	mad.lo.s64 	%rd47385, %rd19, %rd39043, %rd39060;
	cvt.u32.u64 	%r673, %rd47385;
	shr.u64 	%rd39061, %rd47385, 32;
	and.b64  	%rd39062, %rd39039, 4294967295;
	add.s64 	%rd39063, %rd39061, %rd39062;
	mad.lo.s64 	%rd47386, %rd20, %rd39043, %rd39063;
	cvt.u32.u64 	%r674, %rd47386;
	shr.u64 	%rd39064, %rd47386, 32;
	and.b64  	%rd39065, %rd39042, 4294967295;
	add.s64 	%rd39066, %rd39064, %rd39065;
	mad.lo.s64 	%rd47387, %rd21, %rd39043, %rd39066;
	cvt.u32.u64 	%r675, %rd47387;
	{ .reg .b32 tmp; mov.b64 {tmp, %r5554}, %rd47387; }
	add.s32 	%r6543, %r5552, %r5554;
	setp.gt.u32 	%p1677, %r6543, %r5522;
	@%p1677 bra 	$L__BB4_673;
	setp.lt.u32 	%p1678, %r6543, %r5522;
	@%p1678 bra 	$L__BB4_674;
	cvt.u32.u64 	%r5556, %rd20;
	setp.lt.u32 	%p1679, %r5556, %r675;
	@%p1679 bra 	$L__BB4_673;
	setp.gt.u32 	%p1680, %r5556, %r675;
	@%p1680 bra 	$L__BB4_674;
	cvt.u32.u64 	%r5558, %rd19;
	setp.lt.u32 	%p1681, %r5558, %r674;
	@%p1681 bra 	$L__BB4_673;
	setp.gt.u32 	%p1682, %r5558, %r674;
	@%p1682 bra 	$L__BB4_674;
	cvt.u32.u64 	%r5560, %rd18;
	setp.lt.u32 	%p1683, %r5560, %r673;
	@%p1683 bra 	$L__BB4_673;
	setp.gt.u32 	%p1684, %r5560, %r673;
	@%p1684 bra 	$L__BB4_674;
	cvt.u32.u64 	%r5562, %rd17;
	setp.lt.u32 	%p1685, %r5562, %r672;
	@%p1685 bra 	$L__BB4_673;
	setp.gt.u32 	%p1686, %r5562, %r672;
	@%p1686 bra 	$L__BB4_674;
	cvt.u32.u64 	%r5564, %rd16;
	setp.lt.u32 	%p1687, %r5564, %r671;
	@%p1687 bra 	$L__BB4_673;
	setp.gt.u32 	%p1688, %r5564, %r671;
	@%p1688 bra 	$L__BB4_674;
	cvt.u32.u64 	%r5566, %rd15;
	setp.lt.u32 	%p1689, %r5566, %r670;
	@%p1689 bra 	$L__BB4_673;
	cvt.u32.u64 	%r5567, %rd14;
	setp.gt.u32 	%p1690, %r5566, %r670;
	setp.gt.u32 	%p1691, %r5567, %r6542;
	or.pred  	%p1692, %p1690, %p1691;
	@%p1692 bra 	$L__BB4_674;
$L__BB4_673:
	and.b64  	%rd39068, %rd1186, 4294967295;
	sub.s64 	%rd39069, %rd39068, %rd14;
	shr.u64 	%rd39070, %rd39069, 63;
	cvt.u32.u64 	%r6542, %rd39069;
	and.b64  	%rd39071, %rd47382, 4294967295;
	add.s64 	%rd39072, %rd39070, %rd15;
	sub.s64 	%rd47382, %rd39071, %rd39072;
	shr.u64 	%rd39073, %rd47382, 63;
	and.b64  	%rd39074, %rd47383, 4294967295;
	add.s64 	%rd39075, %rd39073, %rd16;
	sub.s64 	%rd47383, %rd39074, %rd39075;
	shr.u64 	%rd39076, %rd47383, 63;
	and.b64  	%rd39077, %rd47384, 4294967295;
	add.s64 	%rd39078, %rd39076, %rd17;
	sub.s64 	%rd47384, %rd39077, %rd39078;
	shr.u64 	%rd39079, %rd47384, 63;
	and.b64  	%rd39080, %rd47385, 4294967295;
	add.s64 	%rd39081, %rd39079, %rd18;
	sub.s64 	%rd47385, %rd39080, %rd39081;
	shr.u64 	%rd39082, %rd47385, 63;
	and.b64  	%rd39083, %rd47386, 4294967295;
	add.s64 	%rd39084, %rd39082, %rd19;
	sub.s64 	%rd47386, %rd39083, %rd39084;
	shr.u64 	%rd39085, %rd47386, 63;
	and.b64  	%rd39086, %rd47387, 4294967295;
	add.s64 	%rd39087, %rd39085, %rd20;
	sub.s64 	%rd47387, %rd39086, %rd39087;
	shr.u64 	%rd39088, %rd47387, 63;
	cvt.u32.u64 	%r5570, %rd39088;
	add.s32 	%r5571, %r5522, %r5570;
	sub.s32 	%r6543, %r6543, %r5571;
$L__BB4_674:
	shl.b32 	%r6544, %r6542, 1;
	shr.u32 	%r5573, %r6542, 31;
	cvt.u64.u32 	%rd39090, %r5573;
	shl.b64 	%rd39091, %rd47382, 1;
	and.b64  	%rd39092, %rd39091, 8589934590;
	or.b64  	%rd47388, %rd39092, %rd39090;
	cvt.u32.u64 	%r682, %rd47388;
	shr.u64 	%rd39093, %rd39092, 32;
	shl.b64 	%rd39094, %rd47383, 1;
	and.b64  	%rd39095, %rd39094, 8589934590;
	or.b64  	%rd47389, %rd39093, %rd39095;
	cvt.u32.u64 	%r683, %rd47389;
	shr.u64 	%rd39096, %rd39095, 32;
	shl.b64 	%rd39097, %rd47384, 1;
	and.b64  	%rd39098, %rd39097, 8589934590;
	or.b64  	%rd47390, %rd39096, %rd39098;
	cvt.u32.u64 	%r684, %rd47390;
	shr.u64 	%rd39099, %rd39098, 32;
	shl.b64 	%rd39100, %rd47385, 1;
	and.b64  	%rd39101, %rd39100, 8589934590;
	or.b64  	%rd47391, %rd39099, %rd39101;
	cvt.u32.u64 	%r685, %rd47391;
	shr.u64 	%rd39102, %rd39101, 32;
	shl.b64 	%rd39103, %rd47386, 1;
	and.b64  	%rd39104, %rd39103, 8589934590;
	or.b64  	%rd47392, %rd39102, %rd39104;
	cvt.u32.u64 	%r686, %rd47392;
	shr.u64 	%rd39105, %rd39104, 32;
	shl.b64 	%rd39106, %rd47387, 1;
	and.b64  	%rd39107, %rd39106, 8589934590;
	or.b64  	%rd47393, %rd39105, %rd39107;
	cvt.u32.u64 	%r687, %rd47393;
	shr.u64 	%rd39108, %rd39107, 32;
	mul.wide.u32 	%rd39109, %r6543, 2;
	add.s64 	%rd47394, %rd39108, %rd39109;
	cvt.u32.u64 	%r688, %rd47394;
	setp.gt.u64 	%p1693, %rd47394, 4294967295;
	setp.lt.u32 	%p1694, %r5522, %r688;
	or.pred  	%p1695, %p1693, %p1694;
	@%p1695 bra 	$L__BB4_688;
	setp.gt.u32 	%p1696, %r5522, %r688;
	@%p1696 bra 	$L__BB4_689;
	cvt.u32.u64 	%r5575, %rd20;
	setp.lt.u32 	%p1697, %r5575, %r687;
	@%p1697 bra 	$L__BB4_688;
	setp.gt.u32 	%p1698, %r5575, %r687;
	@%p1698 bra 	$L__BB4_689;
	cvt.u32.u64 	%r5577, %rd19;
	setp.lt.u32 	%p1699, %r5577, %r686;
	@%p1699 bra 	$L__BB4_688;
	setp.gt.u32 	%p1700, %r5577, %r686;
	@%p1700 bra 	$L__BB4_689;
	cvt.u32.u64 	%r5579, %rd18;
	setp.lt.u32 	%p1701, %r5579, %r685;
	@%p1701 bra 	$L__BB4_688;
	setp.gt.u32 	%p1702, %r5579, %r685;
	@%p1702 bra 	$L__BB4_689;
	cvt.u32.u64 	%r5581, %rd17;
	setp.lt.u32 	%p1703, %r5581, %r684;
	@%p1703 bra 	$L__BB4_688;
	setp.gt.u32 	%p1704, %r5581, %r684;
	@%p1704 bra 	$L__BB4_689;
	cvt.u32.u64 	%r5583, %rd16;
	setp.lt.u32 	%p1705, %r5583, %r683;
	@%p1705 bra 	$L__BB4_688;
	setp.gt.u32 	%p1706, %r5583, %r683;
	@%p1706 bra 	$L__BB4_689;
	cvt.u32.u64 	%r5585, %rd15;
	setp.lt.u32 	%p1707, %r5585, %r682;
	@%p1707 bra 	$L__BB4_688;
	cvt.u32.u64 	%r5586, %rd14;
	setp.gt.u32 	%p1708, %r5585, %r682;
	setp.lt.u32 	%p1709, %r6544, %r5586;
	or.pred  	%p1710, %p1708, %p1709;
	@%p1710 bra 	$L__BB4_689;
$L__BB4_688:
	cvt.u64.u32 	%rd39112, %r6544;
	sub.s64 	%rd39113, %rd39112, %rd14;
	shr.u64 	%rd39114, %rd39113, 63;
	cvt.u32.u64 	%r6544, %rd39113;
	and.b64  	%rd39115, %rd47388, 4294967295;
	add.s64 	%rd39116, %rd39114, %rd15;
	sub.s64 	%rd47388, %rd39115, %rd39116;
	shr.u64 	%rd39117, %rd47388, 63;
	and.b64  	%rd39118, %rd47389, 4294967295;
	add.s64 	%rd39119, %rd39117, %rd16;
	sub.s64 	%rd47389, %rd39118, %rd39119;
	shr.u64 	%rd39120, %rd47389, 63;
	and.b64  	%rd39121, %rd47390, 4294967295;
	add.s64 	%rd39122, %rd39120, %rd17;
	sub.s64 	%rd47390, %rd39121, %rd39122;
	shr.u64 	%rd39123, %rd47390, 63;
	and.b64  	%rd39124, %rd47391, 4294967295;
	add.s64 	%rd39125, %rd39123, %rd18;
	sub.s64 	%rd47391, %rd39124, %rd39125;
	shr.u64 	%rd39126, %rd47391, 63;
	and.b64  	%rd39127, %rd47392, 4294967295;
	add.s64 	%rd39128, %rd39126, %rd19;
	sub.s64 	%rd47392, %rd39127, %rd39128;
	shr.u64 	%rd39129, %rd47392, 63;
	and.b64  	%rd39130, %rd47393, 4294967295;
	add.s64 	%rd39131, %rd39129, %rd20;
	sub.s64 	%rd47393, %rd39130, %rd39131;
	shr.u64 	%rd39132, %rd47393, 63;
	and.b64  	%rd39133, %rd47394, 4294967295;
	add.s64 	%rd39134, %rd39132, %rd21;
	sub.s64 	%rd47394, %rd39133, %rd39134;
$L__BB4_689:
	shl.b32 	%r6545, %r6544, 1;
	shr.u32 	%r5589, %r6544, 31;
	cvt.u64.u32 	%rd39136, %r5589;
	shl.b64 	%rd39137, %rd47388, 1;
	and.b64  	%rd39138, %rd39137, 8589934590;
	or.b64  	%rd47395, %rd39138, %rd39136;
	cvt.u32.u64 	%r692, %rd47395;
	shr.u64 	%rd39139, %rd39138, 32;
	shl.b64 	%rd39140, %rd47389, 1;
	and.b64  	%rd39141, %rd39140, 8589934590;
	or.b64  	%rd47396, %rd39139, %rd39141;
	cvt.u32.u64 	%r693, %rd47396;
	shr.u64 	%rd39142, %rd39141, 32;
	shl.b64 	%rd39143, %rd47390, 1;
	and.b64  	%rd39144, %rd39143, 8589934590;
	or.b64  	%rd47397, %rd39142, %rd39144;
	cvt.u32.u64 	%r694, %rd47397;
	shr.u64 	%rd39145, %rd39144, 32;
	shl.b64 	%rd39146, %rd47391, 1;
	and.b64  	%rd39147, %rd39146, 8589934590;
	or.b64  	%rd47398, %rd39145, %rd39147;
	cvt.u32.u64 	%r695, %rd47398;
	shr.u64 	%rd39148, %rd39147, 32;
	shl.b64 	%rd39149, %rd47392, 1;
	and.b64  	%rd39150, %rd39149, 8589934590;
	or.b64  	%rd47399, %rd39148, %rd39150;
	cvt.u32.u64 	%r696, %rd47399;
	shr.u64 	%rd39151, %rd39150, 32;
	shl.b64 	%rd39152, %rd47393, 1;
	and.b64  	%rd39153, %rd39152, 8589934590;
	or.b64  	%rd47400, %rd39151, %rd39153;
	cvt.u32.u64 	%r697, %rd47400;
	shr.u64 	%rd39154, %rd39153, 32;
	shl.b64 	%rd39156, %rd47394, 1;
	and.b64  	%rd39157, %rd39156, 8589934590;
	or.b64  	%rd47401, %rd39154, %rd39157;
	cvt.u32.u64 	%r698, %rd47401;
	setp.gt.u64 	%p1711, %rd47401, 4294967295;
	setp.lt.u32 	%p1712, %r5522, %r698;
	or.pred  	%p1713, %p1711, %p1712;
	@%p1713 bra 	$L__BB4_703;
	setp.gt.u32 	%p1714, %r5522, %r698;
	@%p1714 bra 	$L__BB4_704;
	cvt.u32.u64 	%r5591, %rd20;
	setp.lt.u32 	%p1715, %r5591, %r697;
	@%p1715 bra 	$L__BB4_703;
	setp.gt.u32 	%p1716, %r5591, %r697;
	@%p1716 bra 	$L__BB4_704;
	cvt.u32.u64 	%r5593, %rd19;
	setp.lt.u32 	%p1717, %r5593, %r696;
	@%p1717 bra 	$L__BB4_703;
	setp.gt.u32 	%p1718, %r5593, %r696;
	@%p1718 bra 	$L__BB4_704;
	cvt.u32.u64 	%r5595, %rd18;
	setp.lt.u32 	%p1719, %r5595, %r695;
	@%p1719 bra 	$L__BB4_703;
	setp.gt.u32 	%p1720, %r5595, %r695;
	@%p1720 bra 	$L__BB4_704;
	cvt.u32.u64 	%r5597, %rd17;
	setp.lt.u32 	%p1721, %r5597, %r694;
	@%p1721 bra 	$L__BB4_703;
	setp.gt.u32 	%p1722, %r5597, %r694;
	@%p1722 bra 	$L__BB4_704;
	cvt.u32.u64 	%r5599, %rd16;
	setp.lt.u32 	%p1723, %r5599, %r693;
	@%p1723 bra 	$L__BB4_703;
	setp.gt.u32 	%p1724, %r5599, %r693;
	@%p1724 bra 	$L__BB4_704;
	cvt.u32.u64 	%r5601, %rd15;
	setp.lt.u32 	%p1725, %r5601, %r692;
	@%p1725 bra 	$L__BB4_703;
	cvt.u32.u64 	%r5602, %rd14;
	setp.gt.u32 	%p1726, %r5601, %r692;
	setp.lt.u32 	%p1727, %r6545, %r5602;
	or.pred  	%p1728, %p1726, %p1727;
	@%p1728 bra 	$L__BB4_704;
$L__BB4_703:
	cvt.u64.u32 	%rd39159, %r6545;
	sub.s64 	%rd39160, %rd39159, %rd14;
	shr.u64 	%rd39161, %rd39160, 63;
	cvt.u32.u64 	%r6545, %rd39160;
	and.b64  	%rd39162, %rd47395, 4294967295;
	add.s64 	%rd39163, %rd39161, %rd15;
	sub.s64 	%rd47395, %rd39162, %rd39163;
	shr.u64 	%rd39164, %rd47395, 63;
	and.b64  	%rd39165, %rd47396, 4294967295;
	add.s64 	%rd39166, %rd39164, %rd16;
	sub.s64 	%rd47396, %rd39165, %rd39166;
	shr.u64 	%rd39167, %rd47396, 63;
	and.b64  	%rd39168, %rd47397, 4294967295;
	add.s64 	%rd39169, %rd39167, %rd17;
	sub.s64 	%rd47397, %rd39168, %rd39169;
	shr.u64 	%rd39170, %rd47397, 63;
	and.b64  	%rd39171, %rd47398, 4294967295;
	add.s64 	%rd39172, %rd39170, %rd18;
	sub.s64 	%rd47398, %rd39171, %rd39172;
	shr.u64 	%rd39173, %rd47398, 63;
	and.b64  	%rd39174, %rd47399, 4294967295;
	add.s64 	%rd39175, %rd39173, %rd19;
	sub.s64 	%rd47399, %rd39174, %rd39175;
	shr.u64 	%rd39176, %rd47399, 63;
	and.b64  	%rd39177, %rd47400, 4294967295;
	add.s64 	%rd39178, %rd39176, %rd20;
	sub.s64 	%rd47400, %rd39177, %rd39178;
	shr.u64 	%rd39179, %rd47400, 63;
	and.b64  	%rd39180, %rd47401, 4294967295;
	add.s64 	%rd39181, %rd39179, %rd21;
	sub.s64 	%rd47401, %rd39180, %rd39181;
$L__BB4_704:
	shl.b32 	%r6546, %r6545, 1;
	shr.u32 	%r5605, %r6545, 31;
	cvt.u64.u32 	%rd39183, %r5605;
	shl.b64 	%rd39184, %rd47395, 1;
	and.b64  	%rd39185, %rd39184, 8589934590;
	or.b64  	%rd47402, %rd39185, %rd39183;
	cvt.u32.u64 	%r702, %rd47402;
	shr.u64 	%rd39186, %rd39185, 32;
	shl.b64 	%rd39187, %rd47396, 1;
	and.b64  	%rd39188, %rd39187, 8589934590;
	or.b64  	%rd47403, %rd39186, %rd39188;
	cvt.u32.u64 	%r703, %rd47403;
	shr.u64 	%rd39189, %rd39188, 32;
	shl.b64 	%rd39190, %rd47397, 1;
	and.b64  	%rd39191, %rd39190, 8589934590;
	or.b64  	%rd47404, %rd39189, %rd39191;
	cvt.u32.u64 	%r704, %rd47404;
	shr.u64 	%rd39192, %rd39191, 32;
	shl.b64 	%rd39193, %rd47398, 1;
	and.b64  	%rd39194, %rd39193, 8589934590;
	or.b64  	%rd47405, %rd39192, %rd39194;
	cvt.u32.u64 	%r705, %rd47405;
	shr.u64 	%rd39195, %rd39194, 32;
	shl.b64 	%rd39196, %rd47399, 1;
	and.b64  	%rd39197, %rd39196, 8589934590;
	or.b64  	%rd47406, %rd39195, %rd39197;
	cvt.u32.u64 	%r706, %rd47406;
	shr.u64 	%rd39198, %rd39197, 32;
	shl.b64 	%rd39199, %rd47400, 1;
	and.b64  	%rd39200, %rd39199, 8589934590;
	or.b64  	%rd47407, %rd39198, %rd39200;
	cvt.u32.u64 	%r707, %rd47407;
	shr.u64 	%rd39201, %rd39200, 32;
	shl.b64 	%rd39203, %rd47401, 1;
	and.b64  	%rd39204, %rd39203, 8589934590;
	or.b64  	%rd47408, %rd39201, %rd39204;
	cvt.u32.u64 	%r708, %rd47408;
	setp.gt.u64 	%p1729, %rd47408, 4294967295;
	setp.lt.u32 	%p1730, %r5522, %r708;
	or.pred  	%p1731, %p1729, %p1730;
	@%p1731 bra 	$L__BB4_718;
	setp.gt.u32 	%p1732, %r5522, %r708;
	@%p1732 bra 	$L__BB4_719;
	cvt.u32.u64 	%r5607, %rd20;
	setp.lt.u32 	%p1733, %r5607, %r707;
	@%p1733 bra 	$L__BB4_718;
	setp.gt.u32 	%p1734, %r5607, %r707;
	@%p1734 bra 	$L__BB4_719;
	cvt.u32.u64 	%r5609, %rd19;
	setp.lt.u32 	%p1735, %r5609, %r706;
	@%p1735 bra 	$L__BB4_718;
	setp.gt.u32 	%p1736, %r5609, %r706;
	@%p1736 bra 	$L__BB4_719;
	cvt.u32.u64 	%r5611, %rd18;
	setp.lt.u32 	%p1737, %r5611, %r705;
	@%p1737 bra 	$L__BB4_718;
	setp.gt.u32 	%p1738, %r5611, %r705;
	@%p1738 bra 	$L__BB4_719;
	cvt.u32.u64 	%r5613, %rd17;
	setp.lt.u32 	%p1739, %r5613, %r704;
	@%p1739 bra 	$L__BB4_718;
	setp.gt.u32 	%p1740, %r5613, %r704;
	@%p1740 bra 	$L__BB4_719;
	cvt.u32.u64 	%r5615, %rd16;
	setp.lt.u32 	%p1741, %r5615, %r703;
	@%p1741 bra 	$L__BB4_718;
	setp.gt.u32 	%p1742, %r5615, %r703;
	@%p1742 bra 	$L__BB4_719;
	cvt.u32.u64 	%r5617, %rd15;
	setp.lt.u32 	%p1743, %r5617, %r702;
	@%p1743 bra 	$L__BB4_718;
	cvt.u32.u64 	%r5618, %rd14;
	setp.gt.u32 	%p1744, %r5617, %r702;
	setp.lt.u32 	%p1745, %r6546, %r5618;
	or.pred  	%p1746, %p1744, %p1745;
	@%p1746 bra 	$L__BB4_719;
$L__BB4_718:
	cvt.u64.u32 	%rd39206, %r6546;
	sub.s64 	%rd39207, %rd39206, %rd14;
	shr.u64 	%rd39208, %rd39207, 63;
	cvt.u32.u64 	%r6546, %rd39207;
	and.b64  	%rd39209, %rd47402, 4294967295;
	add.s64 	%rd39210, %rd39208, %rd15;
	sub.s64 	%rd47402, %rd39209, %rd39210;
	shr.u64 	%rd39211, %rd47402, 63;
	and.b64  	%rd39212, %rd47403, 4294967295;
	add.s64 	%rd39213, %rd39211, %rd16;
	sub.s64 	%rd47403, %rd39212, %rd39213;
	shr.u64 	%rd39214, %rd47403, 63;
	and.b64  	%rd39215, %rd47404, 4294967295;
	add.s64 	%rd39216, %rd39214, %rd17;
	sub.s64 	%rd47404, %rd39215, %rd39216;
	shr.u64 	%rd39217, %rd47404, 63;
	and.b64  	%rd39218, %rd47405, 4294967295;
	add.s64 	%rd39219, %rd39217, %rd18;
	sub.s64 	%rd47405, %rd39218, %rd39219;
	shr.u64 	%rd39220, %rd47405, 63;
	and.b64  	%rd39221, %rd47406, 4294967295;
	add.s64 	%rd39222, %rd39220, %rd19;
	sub.s64 	%rd47406, %rd39221, %rd39222;
	shr.u64 	%rd39223, %rd47406, 63;
	and.b64  	%rd39224, %rd47407, 4294967295;
	add.s64 	%rd39225, %rd39223, %rd20;
	sub.s64 	%rd47407, %rd39224, %rd39225;
	shr.u64 	%rd39226, %rd47407, 63;
	and.b64  	%rd39227, %rd47408, 4294967295;
	add.s64 	%rd39228, %rd39226, %rd21;
	sub.s64 	%rd47408, %rd39227, %rd39228;
$L__BB4_719:
	cvt.u32.u64 	%r5620, %rd21;
	mul.lo.s64 	%rd39229, %rd1109, %rd1109;
	cvt.u32.u64 	%r5621, %rd39229;
	shr.u64 	%rd39230, %rd39229, 32;
	mul.lo.s64 	%rd39231, %rd1118, %rd1109;
	add.s64 	%rd39232, %rd39230, %rd39231;
	shr.u64 	%rd39233, %rd39232, 32;
	mul.lo.s64 	%rd39234, %rd1119, %rd1109;
	add.s64 	%rd39235, %rd39233, %rd39234;
	shr.u64 	%rd39236, %rd39235, 32;
	mul.lo.s64 	%rd39237, %rd1120, %rd1109;
	add.s64 	%rd39238, %rd39236, %rd39237;
	shr.u64 	%rd39239, %rd39238, 32;
	mul.lo.s64 	%rd39240, %rd1121, %rd1109;
	add.s64 	%rd39241, %rd39239, %rd39240;
	shr.u64 	%rd39242, %rd39241, 32;
	mul.lo.s64 	%rd39243, %rd1122, %rd1109;
	add.s64 	%rd39244, %rd39242, %rd39243;
	shr.u64 	%rd39245, %rd39244, 32;
	mul.lo.s64 	%rd39246, %rd1123, %rd1109;
	add.s64 	%rd39247, %rd39245, %rd39246;
	shr.u64 	%rd39248, %rd39247, 32;
	mul.lo.s64 	%rd39249, %rd1124, %rd1109;
	add.s64 	%rd39250, %rd39248, %rd39249;
	shr.u64 	%rd39251, %rd39250, 32;
	and.b64  	%rd39252, %rd39232, 4294967295;
	add.s64 	%rd39253, %rd39231, %rd39252;
	shr.u64 	%rd39254, %rd39253, 32;
	and.b64  	%rd39255, %rd39235, 4294967295;
	add.s64 	%rd39256, %rd39254, %rd39255;
	mad.lo.s64 	%rd39257, %rd1118, %rd1118, %rd39256;
	shr.u64 	%rd39258, %rd39257, 32;
	mul.lo.s64 	%rd39259, %rd1119, %rd1118;
	and.b64  	%rd39260, %rd39238, 4294967295;
	add.s64 	%rd39261, %rd39258, %rd39260;
	add.s64 	%rd39262, %rd39261, %rd39259;
	shr.u64 	%rd39263, %rd39262, 32;
	mul.lo.s64 	%rd39264, %rd1120, %rd1118;
	and.b64  	%rd39265, %rd39241, 4294967295;
	add.s64 	%rd39266, %rd39263, %rd39265;
	add.s64 	%rd39267, %rd39266, %rd39264;
	shr.u64 	%rd39268, %rd39267, 32;
	mul.lo.s64 	%rd39269, %rd1121, %rd1118;
	and.b64  	%rd39270, %rd39244, 4294967295;
	add.s64 	%rd39271, %rd39268, %rd39270;
	add.s64 	%rd39272, %rd39271, %rd39269;
	shr.u64 	%rd39273, %rd39272, 32;
	mul.lo.s64 	%rd39274, %rd1122, %rd1118;
	and.b64  	%rd39275, %rd39247, 4294967295;
	add.s64 	%rd39276, %rd39273, %rd39275;
	add.s64 	%rd39277, %rd39276, %rd39274;
	shr.u64 	%rd39278, %rd39277, 32;
	mul.lo.s64 	%rd39279, %rd1123, %rd1118;
	and.b64  	%rd39280, %rd39250, 4294967295;
	add.s64 	%rd39281, %rd39278, %rd39280;
	add.s64 	%rd39282, %rd39281, %rd39279;
	shr.u64 	%rd39283, %rd39282, 32;
	mul.lo.s64 	%rd39284, %rd1124, %rd1118;
	add.s64 	%rd39285, %rd39283, %rd39251;
	add.s64 	%rd39286, %rd39285, %rd39284;
	shr.u64 	%rd39287, %rd39286, 32;
	and.b64  	%rd39288, %rd39257, 4294967295;
	add.s64 	%rd39289, %rd39234, %rd39288;
	shr.u64 	%rd39290, %rd39289, 32;
	and.b64  	%rd39291, %rd39262, 4294967295;
	add.s64 	%rd39292, %rd39290, %rd39291;
	add.s64 	%rd39293, %rd39292, %rd39259;
	shr.u64 	%rd39294, %rd39293, 32;
	and.b64  	%rd39295, %rd39267, 4294967295;
	add.s64 	%rd39296, %rd39294, %rd39295;
	mad.lo.s64 	%rd39297, %rd1119, %rd1119, %rd39296;
	shr.u64 	%rd39298, %rd39297, 32;
	mul.lo.s64 	%rd39299, %rd1120, %rd1119;
	and.b64  	%rd39300, %rd39272, 4294967295;
	add.s64 	%rd39301, %rd39298, %rd39300;
	add.s64 	%rd39302, %rd39301, %rd39299;
	shr.u64 	%rd39303, %rd39302, 32;
	mul.lo.s64 	%rd39304, %rd1121, %rd1119;
	and.b64  	%rd39305, %rd39277, 4294967295;
	add.s64 	%rd39306, %rd39303, %rd39305;
	add.s64 	%rd39307, %rd39306, %rd39304;
	shr.u64 	%rd39308, %rd39307, 32;
	mul.lo.s64 	%rd39309, %rd1122, %rd1119;
	and.b64  	%rd39310, %rd39282, 4294967295;
	add.s64 	%rd39311, %rd39308, %rd39310;
	add.s64 	%rd39312, %rd39311, %rd39309;
	shr.u64 	%rd39313, %rd39312, 32;
	mul.lo.s64 	%rd39314, %rd1123, %rd1119;
	and.b64  	%rd39315, %rd39286, 4294967295;
	add.s64 	%rd39316, %rd39313, %rd39315;
	add.s64 	%rd39317, %rd39316, %rd39314;
	shr.u64 	%rd39318, %rd39317, 32;
	mul.lo.s64 	%rd39319, %rd1124, %rd1119;
	add.s64 	%rd39320, %rd39318, %rd39287;
	add.s64 	%rd39321, %rd39320, %rd39319;
	shr.u64 	%rd39322, %rd39321, 32;
	and.b64  	%rd39323, %rd39293, 4294967295;
	add.s64 	%rd39324, %rd39237, %rd39323;
	shr.u64 	%rd39325, %rd39324, 32;
	and.b64  	%rd39326, %rd39297, 4294967295;
	add.s64 	%rd39327, %rd39325, %rd39326;
	add.s64 	%rd39328, %rd39327, %rd39264;
	shr.u64 	%rd39329, %rd39328, 32;
	and.b64  	%rd39330, %rd39302, 4294967295;
	add.s64 	%rd39331, %rd39329, %rd39330;
	add.s64 	%rd39332, %rd39331, %rd39299;
	shr.u64 	%rd39333, %rd39332, 32;
	and.b64  	%rd39334, %rd39307, 4294967295;
	add.s64 	%rd39335, %rd39333, %rd39334;
	mad.lo.s64 	%rd39336, %rd1120, %rd1120, %rd39335;
	shr.u64 	%rd39337, %rd39336, 32;
	mul.lo.s64 	%rd39338, %rd1121, %rd1120;
	and.b64  	%rd39339, %rd39312, 4294967295;
	add.s64 	%rd39340, %rd39337, %rd39339;
	add.s64 	%rd39341, %rd39340, %rd39338;
	shr.u64 	%rd39342, %rd39341, 32;
	mul.lo.s64 	%rd39343, %rd1122, %rd1120;
	and.b64  	%rd39344, %rd39317, 4294967295;
	add.s64 	%rd39345, %rd39342, %rd39344;
	add.s64 	%rd39346, %rd39345, %rd39343;
	shr.u64 	%rd39347, %rd39346, 32;
	mul.lo.s64 	%rd39348, %rd1123, %rd1120;
	and.b64  	%rd39349, %rd39321, 4294967295;
	add.s64 	%rd39350, %rd39347, %rd39349;
	add.s64 	%rd39351, %rd39350, %rd39348;
	shr.u64 	%rd39352, %rd39351, 32;
	mul.lo.s64 	%rd39353, %rd1124, %rd1120;
	add.s64 	%rd39354, %rd39352, %rd39322;
	add.s64 	%rd39355, %rd39354, %rd39353;
	shr.u64 	%rd39356, %rd39355, 32;
	and.b64  	%rd39357, %rd39328, 4294967295;
	add.s64 	%rd39358, %rd39240, %rd39357;
	shr.u64 	%rd39359, %rd39358, 32;
	and.b64  	%rd39360, %rd39332, 4294967295;
	add.s64 	%rd39361, %rd39359, %rd39360;
	add.s64 	%rd39362, %rd39361, %rd39269;
	shr.u64 	%rd39363, %rd39362, 32;
	and.b64  	%rd39364, %rd39336, 4294967295;
	add.s64 	%rd39365, %rd39363, %rd39364;
	add.s64 	%rd39366, %rd39365, %rd39304;
	shr.u64 	%rd39367, %rd39366, 32;
	and.b64  	%rd39368, %rd39341, 4294967295;
	add.s64 	%rd39369, %rd39367, %rd39368;
	add.s64 	%rd39370, %rd39369, %rd39338;
	shr.u64 	%rd39371, %rd39370, 32;
	and.b64  	%rd39372, %rd39346, 4294967295;
	add.s64 	%rd39373, %rd39371, %rd39372;
	mad.lo.s64 	%rd39374, %rd1121, %rd1121, %rd39373;
	shr.u64 	%rd39375, %rd39374, 32;
	mul.lo.s64 	%rd39376, %rd1122, %rd1121;
	and.b64  	%rd39377, %rd39351, 4294967295;
	add.s64 	%rd39378, %rd39375, %rd39377;
	add.s64 	%rd39379, %rd39378, %rd39376;
	shr.u64 	%rd39380, %rd39379, 32;
	mul.lo.s64 	%rd39381, %rd1123, %rd1121;
	and.b64  	%rd39382, %rd39355, 4294967295;
	add.s64 	%rd39383, %rd39380, %rd39382;
	add.s64 	%rd39384, %rd39383, %rd39381;
	shr.u64 	%rd39385, %rd39384, 32;
	mul.lo.s64 	%rd39386, %rd1124, %rd1121;
	add.s64 	%rd39387, %rd39385, %rd39356;
	add.s64 	%rd39388, %rd39387, %rd39386;
	shr.u64 	%rd39389, %rd39388, 32;
	and.b64  	%rd39390, %rd39362, 4294967295;
	add.s64 	%rd39391, %rd39243, %rd39390;
	shr.u64 	%rd39392, %rd39391, 32;
	and.b64  	%rd39393, %rd39366, 4294967295;
	add.s64 	%rd39394, %rd39392, %rd39393;
	add.s64 	%rd39395, %rd39394, %rd39274;
	shr.u64 	%rd39396, %rd39395, 32;
	and.b64  	%rd39397, %rd39370, 4294967295;
	add.s64 	%rd39398, %rd39396, %rd39397;
	add.s64 	%rd39399, %rd39398, %rd39309;
	shr.u64 	%rd39400, %rd39399, 32;
	and.b64  	%rd39401, %rd39374, 4294967295;
	add.s64 	%rd39402, %rd39400, %rd39401;
	add.s64 	%rd39403, %rd39402, %rd39343;
	shr.u64 	%rd39404, %rd39403, 32;
	and.b64  	%rd39405, %rd39379, 4294967295;
	add.s64 	%rd39406, %rd39404, %rd39405;
	add.s64 	%rd39407, %rd39406, %rd39376;
	shr.u64 	%rd39408, %rd39407, 32;
	and.b64  	%rd39409, %rd39384, 4294967295;
	add.s64 	%rd39410, %rd39408, %rd39409;
	mad.lo.s64 	%rd39411, %rd1122, %rd1122, %rd39410;
	shr.u64 	%rd39412, %rd39411, 32;
	mul.lo.s64 	%rd39413, %rd1123, %rd1122;
	and.b64  	%rd39414, %rd39388, 4294967295;
	add.s64 	%rd39415, %rd39412, %rd39414;
	add.s64 	%rd39416, %rd39415, %rd39413;
	shr.u64 	%rd39417, %rd39416, 32;
	mul.lo.s64 	%rd39418, %rd1124, %rd1122;
	add.s64 	%rd39419, %rd39417, %rd39389;
	add.s64 	%rd39420, %rd39419, %rd39418;
	shr.u64 	%rd39421, %rd39420, 32;
	and.b64  	%rd39422, %rd39395, 4294967295;
	add.s64 	%rd39423, %rd39246, %rd39422;
	shr.u64 	%rd39424, %rd39423, 32;
	and.b64  	%rd39425, %rd39399, 4294967295;
	add.s64 	%rd39426, %rd39424, %rd39425;
	add.s64 	%rd39427, %rd39426, %rd39279;
	shr.u64 	%rd39428, %rd39427, 32;
	and.b64  	%rd39429, %rd39403, 4294967295;
	add.s64 	%rd39430, %rd39428, %rd39429;
	add.s64 	%rd39431, %rd39430, %rd39314;
	shr.u64 	%rd39432, %rd39431, 32;
	and.b64  	%rd39433, %rd39407, 4294967295;
	add.s64 	%rd39434, %rd39432, %rd39433;
	add.s64 	%rd39435, %rd39434, %rd39348;
	shr.u64 	%rd39436, %rd39435, 32;
	and.b64  	%rd39437, %rd39411, 4294967295;
	add.s64 	%rd39438, %rd39436, %rd39437;
	add.s64 	%rd39439, %rd39438, %rd39381;
	shr.u64 	%rd39440, %rd39439, 32;
	and.b64  	%rd39441, %rd39416, 4294967295;
	add.s64 	%rd39442, %rd39440, %rd39441;
	add.s64 	%rd39443, %rd39442, %rd39413;
	shr.u64 	%rd39444, %rd39443, 32;
	and.b64  	%rd39445, %rd39420, 4294967295;
	add.s64 	%rd39446, %rd39444, %rd39445;
	mad.lo.s64 	%rd39447, %rd1123, %rd1123, %rd39446;
	shr.u64 	%rd39448, %rd39447, 32;
	mul.lo.s64 	%rd39449, %rd1124, %rd1123;
	add.s64 	%rd39450, %rd39448, %rd39421;
	add.s64 	%rd39451, %rd39450, %rd39449;
	shr.u64 	%rd39452, %rd39451, 32;
	and.b64  	%rd39453, %rd39427, 4294967295;
	add.s64 	%rd39454, %rd39249, %rd39453;
	shr.u64 	%rd39455, %rd39454, 32;
	and.b64  	%rd39456, %rd39431, 4294967295;
	add.s64 	%rd39457, %rd39455, %rd39456;
	add.s64 	%rd39458, %rd39457, %rd39284;
	shr.u64 	%rd39459, %rd39458, 32;
	and.b64  	%rd39460, %rd39435, 4294967295;
	add.s64 	%rd39461, %rd39459, %rd39460;
	add.s64 	%rd39462, %rd39461, %rd39319;
	shr.u64 	%rd39463, %rd39462, 32;
	and.b64  	%rd39464, %rd39439, 4294967295;
	add.s64 	%rd39465, %rd39463, %rd39464;
	add.s64 	%rd39466, %rd39465, %rd39353;
	shr.u64 	%rd39467, %rd39466, 32;
	and.b64  	%rd39468, %rd39443, 4294967295;
	add.s64 	%rd39469, %rd39467, %rd39468;
	add.s64 	%rd39470, %rd39469, %rd39386;
	shr.u64 	%rd39471, %rd39470, 32;
	and.b64  	%rd39472, %rd39447, 4294967295;
	add.s64 	%rd39473, %rd39471, %rd39472;
	add.s64 	%rd39474, %rd39473, %rd39418;
	shr.u64 	%rd39475, %rd39474, 32;
	and.b64  	%rd39476, %rd39451, 4294967295;
	add.s64 	%rd39477, %rd39475, %rd39476;
	add.s64 	%rd39478, %rd39477, %rd39449;
	shr.u64 	%rd39479, %rd39478, 32;
	add.s64 	%rd39480, %rd39479, %rd39452;
	mad.lo.s64 	%rd39481, %rd1124, %rd1124, %rd39480;
	{ .reg .b32 tmp; mov.b64 {tmp, %r5622}, %rd39481; }
	mul.lo.s32 	%r5623, %r86, %r5621;
	cvt.u64.u32 	%rd39482, %r5623;
	and.b64  	%rd39483, %rd39229, 4294967295;
	mad.lo.s64 	%rd39484, %rd14, %rd39482, %rd39483;
	shr.u64 	%rd39485, %rd39484, 32;
	and.b64  	%rd39486, %rd39253, 4294967295;
	add.s64 	%rd39487, %rd39485, %rd39486;
	mad.lo.s64 	%rd39488, %rd15, %rd39482, %rd39487;
	cvt.u32.u64 	%r5624, %rd39488;
	shr.u64 	%rd39489, %rd39488, 32;
	and.b64  	%rd39490, %rd39289, 4294967295;
	add.s64 	%rd39491, %rd39489, %rd39490;
	mad.lo.s64 	%rd39492, %rd16, %rd39482, %rd39491;
	shr.u64 	%rd39493, %rd39492, 32;
	and.b64  	%rd39494, %rd39324, 4294967295;
	add.s64 	%rd39495, %rd39493, %rd39494;
	mad.lo.s64 	%rd39496, %rd17, %rd39482, %rd39495;
	shr.u64 	%rd39497, %rd39496, 32;
	and.b64  	%rd39498, %rd39358, 4294967295;
	add.s64 	%rd39499, %rd39497, %rd39498;
	mad.lo.s64 	%rd39500, %rd18, %rd39482, %rd39499;
	shr.u64 	%rd39501, %rd39500, 32;
	and.b64  	%rd39502, %rd39391, 4294967295;
	add.s64 	%rd39503, %rd39501, %rd39502;
	mad.lo.s64 	%rd39504, %rd19, %rd39482, %rd39503;
	shr.u64 	%rd39505, %rd39504, 32;
	and.b64  	%rd39506, %rd39423, 4294967295;
	add.s64 	%rd39507, %rd39505, %rd39506;
	mad.lo.s64 	%rd39508, %rd20, %rd39482, %rd39507;
	shr.u64 	%rd39509, %rd39508, 32;
	and.b64  	%rd39510, %rd39454, 4294967295;
	add.s64 	%rd39511, %rd39509, %rd39510;
	mad.lo.s64 	%rd39512, %rd21, %rd39482, %rd39511;
	shr.u64 	%rd39513, %rd39512, 32;
	and.b64  	%rd39514, %rd39458, 4294967295;
	add.s64 	%rd39515, %rd39513, %rd39514;
	shr.u64 	%rd39516, %rd39515, 32;
	and.b64  	%rd39517, %rd39462, 4294967295;
	add.s64 	%rd39518, %rd39516, %rd39517;
	shr.u64 	%rd39519, %rd39518, 32;
	and.b64  	%rd39520, %rd39466, 4294967295;
	add.s64 	%rd39521, %rd39519, %rd39520;
	shr.u64 	%rd39522, %rd39521, 32;
	and.b64  	%rd39523, %rd39470, 4294967295;
	add.s64 	%rd39524, %rd39522, %rd39523;
	shr.u64 	%rd39525, %rd39524, 32;
	and.b64  	%rd39526, %rd39474, 4294967295;
	add.s64 	%rd39527, %rd39525, %rd39526;
	shr.u64 	%rd39528, %rd39527, 32;
	and.b64  	%rd39529, %rd39478, 4294967295;
	add.s64 	%rd39530, %rd39528, %rd39529;
	shr.u64 	%rd39531, %rd39530, 32;
	and.b64  	%rd39532, %rd39481, 4294967295;
	add.s64 	%rd39533, %rd39531, %rd39532;
	{ .reg .b32 tmp; mov.b64 {tmp, %r5625}, %rd39533; }
	add.s32 	%r5626, %r5622, %r5625;
	mul.lo.s32 	%r5627, %r86, %r5624;
	cvt.u64.u32 	%rd39534, %r5627;
	and.b64  	%rd39535, %rd39488, 4294967295;
	mad.lo.s64 	%rd39536, %rd14, %rd39534, %rd39535;
	shr.u64 	%rd39537, %rd39536, 32;
	and.b64  	%rd39538, %rd39492, 4294967295;
	add.s64 	%rd39539, %rd39537, %rd39538;
	mad.lo.s64 	%rd39540, %rd15, %rd39534, %rd39539;
	cvt.u32.u64 	%r5628, %rd39540;
	shr.u64 	%rd39541, %rd39540, 32;
	and.b64  	%rd39542, %rd39496, 4294967295;
	add.s64 	%rd39543, %rd39541, %rd39542;
	mad.lo.s64 	%rd39544, %rd16, %rd39534, %rd39543;
	shr.u64 	%rd39545, %rd39544, 32;
	and.b64  	%rd39546, %rd39500, 4294967295;
	add.s64 	%rd39547, %rd39545, %rd39546;
	mad.lo.s64 	%rd39548, %rd17, %rd39534, %rd39547;
	shr.u64 	%rd39549, %rd39548, 32;
	and.b64  	%rd39550, %rd39504, 4294967295;
	add.s64 	%rd39551, %rd39549, %rd39550;
	mad.lo.s64 	%rd39552, %rd18, %rd39534, %rd39551;
	shr.u64 	%rd39553, %rd39552, 32;
	and.b64  	%rd39554, %rd39508, 4294967295;
	add.s64 	%rd39555, %rd39553, %rd39554;
	mad.lo.s64 	%rd39556, %rd19, %rd39534, %rd39555;
	shr.u64 	%rd39557, %rd39556, 32;
	and.b64  	%rd39558, %rd39512, 4294967295;
	add.s64 	%rd39559, %rd39557, %rd39558;
	mad.lo.s64 	%rd39560, %rd20, %rd39534, %rd39559;
	shr.u64 	%rd39561, %rd39560, 32;
	and.b64  	%rd39562, %rd39515, 4294967295;
	add.s64 	%rd39563, %rd39561, %rd39562;
	mad.lo.s64 	%rd39564, %rd21, %rd39534, %rd39563;
	shr.u64 	%rd39565, %rd39564, 32;
	and.b64  	%rd39566, %rd39518, 4294967295;
	add.s64 	%rd39567, %rd39565, %rd39566;
	shr.u64 	%rd39568, %rd39567, 32;
	and.b64  	%rd39569, %rd39521, 4294967295;
	add.s64 	%rd39570, %rd39568, %rd39569;
	shr.u64 	%rd39571, %rd39570, 32;
	and.b64  	%rd39572, %rd39524, 4294967295;
	add.s64 	%rd39573, %rd39571, %rd39572;
	shr.u64 	%rd39574, %rd39573, 32;
	and.b64  	%rd39575, %rd39527, 4294967295;
	add.s64 	%rd39576, %rd39574, %rd39575;
	shr.u64 	%rd39577, %rd39576, 32;
	and.b64  	%rd39578, %rd39530, 4294967295;
	add.s64 	%rd39579, %rd39577, %rd39578;
	shr.u64 	%rd39580, %rd39579, 32;
	and.b64  	%rd39581, %rd39533, 4294967295;
	add.s64 	%rd39582, %rd39580, %rd39581;
	{ .reg .b32 tmp; mov.b64 {tmp, %r5629}, %rd39582; }
	add.s32 	%r5630, %r5626, %r5629;
	mul.lo.s32 	%r5631, %r86, %r5628;
	cvt.u64.u32 	%rd39583, %r5631;
	and.b64  	%rd39584, %rd39540, 4294967295;
	mad.lo.s64 	%rd39585, %rd14, %rd39583, %rd39584;
	shr.u64 	%rd39586, %rd39585, 32;
	and.b64  	%rd39587, %rd39544, 4294967295;
	add.s64 	%rd39588, %rd39586, %rd39587;
	mad.lo.s64 	%rd39589, %rd15, %rd39583, %rd39588;
	cvt.u32.u64 	%r5632, %rd39589;
	shr.u64 	%rd39590, %rd39589, 32;
	and.b64  	%rd39591, %rd39548, 4294967295;
	add.s64 	%rd39592, %rd39590, %rd39591;
	mad.lo.s64 	%rd39593, %rd16, %rd39583, %rd39592;
	shr.u64 	%rd39594, %rd39593, 32;
	and.b64  	%rd39595, %rd39552, 4294967295;
	add.s64 	%rd39596, %rd39594, %rd39595;
	mad.lo.s64 	%rd39597, %rd17, %rd39583, %rd39596;
	shr.u64 	%rd39598, %rd39597, 32;
	and.b64  	%rd39599, %rd39556, 4294967295;
	add.s64 	%rd39600, %rd39598, %rd39599;
	mad.lo.s64 	%rd39601, %rd18, %rd39583, %rd39600;
	shr.u64 	%rd39602, %rd39601, 32;
	and.b64  	%rd39603, %rd39560, 4294967295;
	add.s64 	%rd39604, %rd39602, %rd39603;
	mad.lo.s64 	%rd39605, %rd19, %rd39583, %rd39604;
	shr.u64 	%rd39606, %rd39605, 32;
	and.b64  	%rd39607, %rd39564, 4294967295;
	add.s64 	%rd39608, %rd39606, %rd39607;
	mad.lo.s64 	%rd39609, %rd20, %rd39583, %rd39608;
	shr.u64 	%rd39610, %rd39609, 32;
	and.b64  	%rd39611, %rd39567, 4294967295;
	add.s64 	%rd39612, %rd39610, %rd39611;
	mad.lo.s64 	%rd39613, %rd21, %rd39583, %rd39612;
	shr.u64 	%rd39614, %rd39613, 32;
	and.b64  	%rd39615, %rd39570, 4294967295;
	add.s64 	%rd39616, %rd39614, %rd39615;
	shr.u64 	%rd39617, %rd39616, 32;
	and.b64  	%rd39618, %rd39573, 4294967295;
	add.s64 	%rd39619, %rd39617, %rd39618;
	shr.u64 	%rd39620, %rd39619, 32;
	and.b64  	%rd39621, %rd39576, 4294967295;
	add.s64 	%rd39622, %rd39620, %rd39621;
	shr.u64 	%rd39623, %rd39622, 32;
	and.b64  	%rd39624, %rd39579, 4294967295;
	add.s64 	%rd39625, %rd39623, %rd39624;
	shr.u64 	%rd39626, %rd39625, 32;
	and.b64  	%rd39627, %rd39582, 4294967295;
	add.s64 	%rd39628, %rd39626, %rd39627;
	{ .reg .b32 tmp; mov.b64 {tmp, %r5633}, %rd39628; }
	add.s32 	%r5634, %r5630, %r5633;
	mul.lo.s32 	%r5635, %r86, %r5632;
	cvt.u64.u32 	%rd39629, %r5635;
	and.b64  	%rd39630, %rd39589, 4294967295;
	mad.lo.s64 	%rd39631, %rd14, %rd39629, %rd39630;
	shr.u64 	%rd39632, %rd39631, 32;
	and.b64  	%rd39633, %rd39593, 4294967295;
	add.s64 	%rd39634, %rd39632, %rd39633;
	mad.lo.s64 	%rd39635, %rd15, %rd39629, %rd39634;
	cvt.u32.u64 	%r5636, %rd39635;
	shr.u64 	%rd39636, %rd39635, 32;
	and.b64  	%rd39637, %rd39597, 4294967295;
	add.s64 	%rd39638, %rd39636, %rd39637;
	mad.lo.s64 	%rd39639, %rd16, %rd39629, %rd39638;
	shr.u64 	%rd39640, %rd39639, 32;
	and.b64  	%rd39641, %rd39601, 4294967295;
	add.s64 	%rd39642, %rd39640, %rd39641;
	mad.lo.s64 	%rd39643, %rd17, %rd39629, %rd39642;
	shr.u64 	%rd39644, %rd39643, 32;
	and.b64  	%rd39645, %rd39605, 4294967295;
	add.s64 	%rd39646, %rd39644, %rd39645;
	mad.lo.s64 	%rd39647, %rd18, %rd39629, %rd39646;
	shr.u64 	%rd39648, %rd39647, 32;
	and.b64  	%rd39649, %rd39609, 4294967295;
	add.s64 	%rd39650, %rd39648, %rd39649;
	mad.lo.s64 	%rd39651, %rd19, %rd39629, %rd39650;
	shr.u64 	%rd39652, %rd39651, 32;
	and.b64  	%rd39653, %rd39613, 4294967295;
	add.s64 	%rd39654, %rd39652, %rd39653;
	mad.lo.s64 	%rd39655, %rd20, %rd39629, %rd39654;
	shr.u64 	%rd39656, %rd39655, 32;
	and.b64  	%rd39657, %rd39616, 4294967295;
	add.s64 	%rd39658, %rd39656, %rd39657;
	mad.lo.s64 	%rd39659, %rd21, %rd39629, %rd39658;
	shr.u64 	%rd39660, %rd39659, 32;
	and.b64  	%rd39661, %rd39619, 4294967295;
	add.s64 	%rd39662, %rd39660, %rd39661;
	shr.u64 	%rd39663, %rd39662, 32;
	and.b64  	%rd39664, %rd39622, 4294967295;
	add.s64 	%rd39665, %rd39663, %rd39664;
	shr.u64 	%rd39666, %rd39665, 32;
	and.b64  	%rd39667, %rd39625, 4294967295;
	add.s64 	%rd39668, %rd39666, %rd39667;
	shr.u64 	%rd39669, %rd39668, 32;
	and.b64  	%rd39670, %rd39628, 4294967295;
	add.s64 	%rd39671, %rd39669, %rd39670;
	{ .reg .b32 tmp; mov.b64 {tmp, %r5637}, %rd39671; }
	add.s32 	%r5638, %r5634, %r5637;
	mul.lo.s32 	%r5639, %r86, %r5636;
	cvt.u64.u32 	%rd39672, %r5639;
	and.b64  	%rd39673, %rd39635, 4294967295;
	mad.lo.s64 	%rd39674, %rd14, %rd39672, %rd39673;
	shr.u64 	%rd39675, %rd39674, 32;
	and.b64  	%rd39676, %rd39639, 4294967295;
	add.s64 	%rd39677, %rd39675, %rd39676;
	mad.lo.s64 	%rd39678, %rd15, %rd39672, %rd39677;
	cvt.u32.u64 	%r5640, %rd39678;
	shr.u64 	%rd39679, %rd39678, 32;
	and.b64  	%rd39680, %rd39643, 4294967295;
	add.s64 	%rd39681, %rd39679, %rd39680;
	mad.lo.s64 	%rd39682, %rd16, %rd39672, %rd39681;
	shr.u64 	%rd39683, %rd39682, 32;
	and.b64  	%rd39684, %rd39647, 4294967295;
	add.s64 	%rd39685, %rd39683, %rd39684;
	mad.lo.s64 	%rd39686, %rd17, %rd39672, %rd39685;
	shr.u64 	%rd39687, %rd39686, 32;
	and.b64  	%rd39688, %rd39651, 4294967295;
	add.s64 	%rd39689, %rd39687, %rd39688;
	mad.lo.s64 	%rd39690, %rd18, %rd39672, %rd39689;
	shr.u64 	%rd39691, %rd39690, 32;
	and.b64  	%rd39692, %rd39655, 4294967295;
	add.s64 	%rd39693, %rd39691, %rd39692;
	mad.lo.s64 	%rd39694, %rd19, %rd39672, %rd39693;
	shr.u64 	%rd39695, %rd39694, 32;
	and.b64  	%rd39696, %rd39659, 4294967295;
	add.s64 	%rd39697, %rd39695, %rd39696;
	mad.lo.s64 	%rd39698, %rd20, %rd39672, %rd39697;
	shr.u64 	%rd39699, %rd39698, 32;
	and.b64  	%rd39700, %rd39662, 4294967295;
	add.s64 	%rd39701, %rd39699, %rd39700;
	mad.lo.s64 	%rd39702, %rd21, %rd39672, %rd39701;
	shr.u64 	%rd39703, %rd39702, 32;
	and.b64  	%rd39704, %rd39665, 4294967295;
	add.s64 	%rd39705, %rd39703, %rd39704;
	shr.u64 	%rd39706, %rd39705, 32;
	and.b64  	%rd39707, %rd39668, 4294967295;
	add.s64 	%rd39708, %rd39706, %rd39707;
	shr.u64 	%rd39709, %rd39708, 32;
	and.b64  	%rd39710, %rd39671, 4294967295;
	add.s64 	%rd39711, %rd39709, %rd39710;
	{ .reg .b32 tmp; mov.b64 {tmp, %r5641}, %rd39711; }
	add.s32 	%r5642, %r5638, %r5641;
	mul.lo.s32 	%r5643, %r86, %r5640;
	cvt.u64.u32 	%rd39712, %r5643;
	and.b64  	%rd39713, %rd39678, 4294967295;
	mad.lo.s64 	%rd39714, %rd14, %rd39712, %rd39713;
	shr.u64 	%rd39715, %rd39714, 32;
	and.b64  	%rd39716, %rd39682, 4294967295;
	add.s64 	%rd39717, %rd39715, %rd39716;
	mad.lo.s64 	%rd39718, %rd15, %rd39712, %rd39717;
	cvt.u32.u64 	%r5644, %rd39718;
	shr.u64 	%rd39719, %rd39718, 32;
	and.b64  	%rd39720, %rd39686, 4294967295;
	add.s64 	%rd39721, %rd39719, %rd39720;
	mad.lo.s64 	%rd39722, %rd16, %rd39712, %rd39721;
	shr.u64 	%rd39723, %rd39722, 32;
	and.b64  	%rd39724, %rd39690, 4294967295;
	add.s64 	%rd39725, %rd39723, %rd39724;
	mad.lo.s64 	%rd39726, %rd17, %rd39712, %rd39725;
	shr.u64 	%rd39727, %rd39726, 32;
	and.b64  	%rd39728, %rd39694, 4294967295;
	add.s64 	%rd39729, %rd39727, %rd39728;
	mad.lo.s64 	%rd39730, %rd18, %rd39712, %rd39729;
	shr.u64 	%rd39731, %rd39730, 32;
	and.b64  	%rd39732, %rd39698, 4294967295;
	add.s64 	%rd39733, %rd39731, %rd39732;
	mad.lo.s64 	%rd39734, %rd19, %rd39712, %rd39733;
	shr.u64 	%rd39735, %rd39734, 32;
	and.b64  	%rd39736, %rd39702, 4294967295;
	add.s64 	%rd39737, %rd39735, %rd39736;
	mad.lo.s64 	%rd39738, %rd20, %rd39712, %rd39737;
	shr.u64 	%rd39739, %rd39738, 32;
	and.b64  	%rd39740, %rd39705, 4294967295;
	add.s64 	%rd39741, %rd39739, %rd39740;
	mad.lo.s64 	%rd39742, %rd21, %rd39712, %rd39741;
	shr.u64 	%rd39743, %rd39742, 32;
	and.b64  	%rd39744, %rd39708, 4294967295;
	add.s64 	%rd39745, %rd39743, %rd39744;
	shr.u64 	%rd39746, %rd39745, 32;
	and.b64  	%rd39747, %rd39711, 4294967295;
	add.s64 	%rd39748, %rd39746, %rd39747;
	{ .reg .b32 tmp; mov.b64 {tmp, %r5645}, %rd39748; }
	add.s32 	%r5646, %r5642, %r5645;
	mul.lo.s32 	%r5647, %r86, %r5644;
	cvt.u64.u32 	%rd39749, %r5647;
	and.b64  	%rd39750, %rd39718, 4294967295;
	mad.lo.s64 	%rd39751, %rd14, %rd39749, %rd39750;
	shr.u64 	%rd39752, %rd39751, 32;
	and.b64  	%rd39753, %rd39722, 4294967295;
	add.s64 	%rd39754, %rd39752, %rd39753;
	mad.lo.s64 	%rd39755, %rd15, %rd39749, %rd39754;
	cvt.u32.u64 	%r5648, %rd39755;
	shr.u64 	%rd39756, %rd39755, 32;
	and.b64  	%rd39757, %rd39726, 4294967295;
	add.s64 	%rd39758, %rd39756, %rd39757;
	mad.lo.s64 	%rd39759, %rd16, %rd39749, %rd39758;
	shr.u64 	%rd39760, %rd39759, 32;
	and.b64  	%rd39761, %rd39730, 4294967295;
	add.s64 	%rd39762, %rd39760, %rd39761;
	mad.lo.s64 	%rd39763, %rd17, %rd39749, %rd39762;
	shr.u64 	%rd39764, %rd39763, 32;
	and.b64  	%rd39765, %rd39734, 4294967295;
	add.s64 	%rd39766, %rd39764, %rd39765;
	mad.lo.s64 	%rd39767, %rd18, %rd39749, %rd39766;
	shr.u64 	%rd39768, %rd39767, 32;
	and.b64  	%rd39769, %rd39738, 4294967295;
	add.s64 	%rd39770, %rd39768, %rd39769;
	mad.lo.s64 	%rd39771, %rd19, %rd39749, %rd39770;
	shr.u64 	%rd39772, %rd39771, 32;
	and.b64  	%rd39773, %rd39742, 4294967295;
	add.s64 	%rd39774, %rd39772, %rd39773;
	mad.lo.s64 	%rd39775, %rd20, %rd39749, %rd39774;
	shr.u64 	%rd39776, %rd39775, 32;
	and.b64  	%rd39777, %rd39745, 4294967295;
	add.s64 	%rd39778, %rd39776, %rd39777;
	mad.lo.s64 	%rd39779, %rd21, %rd39749, %rd39778;
	shr.u64 	%rd39780, %rd39779, 32;
	and.b64  	%rd39781, %rd39748, 4294967295;
	add.s64 	%rd39782, %rd39780, %rd39781;
	{ .reg .b32 tmp; mov.b64 {tmp, %r5649}, %rd39782; }
	add.s32 	%r5650, %r5646, %r5649;
	mul.lo.s32 	%r5651, %r86, %r5648;
	cvt.u64.u32 	%rd39783, %r5651;
	and.b64  	%rd39784, %rd39755, 4294967295;
	mad.lo.s64 	%rd39785, %rd14, %rd39783, %rd39784;
	shr.u64 	%rd39786, %rd39785, 32;
	and.b64  	%rd39787, %rd39759, 4294967295;
	add.s64 	%rd39788, %rd39786, %rd39787;
	mad.lo.s64 	%rd1268, %rd15, %rd39783, %rd39788;
	cvt.u32.u64 	%r6547, %rd1268;
	shr.u64 	%rd39789, %rd1268, 32;
	and.b64  	%rd39790, %rd39763, 4294967295;
	add.s64 	%rd39791, %rd39789, %rd39790;
	mad.lo.s64 	%rd47409, %rd16, %rd39783, %rd39791;
	cvt.u32.u64 	%r712, %rd47409;
	shr.u64 	%rd39792, %rd47409, 32;
	and.b64  	%rd39793, %rd39767, 4294967295;
	add.s64 	%rd39794, %rd39792, %rd39793;
	mad.lo.s64 	%rd47410, %rd17, %rd39783, %rd39794;
	cvt.u32.u64 	%r713, %rd47410;
	shr.u64 	%rd39795, %rd47410, 32;
	and.b64  	%rd39796, %rd39771, 4294967295;
	add.s64 	%rd39797, %rd39795, %rd39796;
	mad.lo.s64 	%rd47411, %rd18, %rd39783, %rd39797;
	cvt.u32.u64 	%r714, %rd47411;
	shr.u64 	%rd39798, %rd47411, 32;
	and.b64  	%rd39799, %rd39775, 4294967295;
	add.s64 	%rd39800, %rd39798, %rd39799;
	mad.lo.s64 	%rd47412, %rd19, %rd39783, %rd39800;
	cvt.u32.u64 	%r715, %rd47412;
	shr.u64 	%rd39801, %rd47412, 32;
	and.b64  	%rd39802, %rd39779, 4294967295;
	add.s64 	%rd39803, %rd39801, %rd39802;
	mad.lo.s64 	%rd47413, %rd20, %rd39783, %rd39803;
	cvt.u32.u64 	%r716, %rd47413;
	shr.u64 	%rd39804, %rd47413, 32;
	and.b64  	%rd39805, %rd39782, 4294967295;
	add.s64 	%rd39806, %rd39804, %rd39805;
	mad.lo.s64 	%rd47414, %rd21, %rd39783, %rd39806;
	cvt.u32.u64 	%r717, %rd47414;
	{ .reg .b32 tmp; mov.b64 {tmp, %r5652}, %rd47414; }
	add.s32 	%r6548, %r5650, %r5652;
	setp.gt.u32 	%p1747, %r6548, %r5620;
	@%p1747 bra 	$L__BB4_733;
	setp.lt.u32 	%p1748, %r6548, %r5620;
	@%p1748 bra 	$L__BB4_734;
	cvt.u32.u64 	%r5654, %rd20;
	setp.lt.u32 	%p1749, %r5654, %r717;
	@%p1749 bra 	$L__BB4_733;
	setp.gt.u32 	%p1750, %r5654, %r717;
	@%p1750 bra 	$L__BB4_734;
	cvt.u32.u64 	%r5656, %rd19;
	setp.lt.u32 	%p1751, %r5656, %r716;
	@%p1751 bra 	$L__BB4_733;
	setp.gt.u32 	%p1752, %r5656, %r716;
	@%p1752 bra 	$L__BB4_734;
	cvt.u32.u64 	%r5658, %rd18;
	setp.lt.u32 	%p1753, %r5658, %r715;
	@%p1753 bra 	$L__BB4_733;
	setp.gt.u32 	%p1754, %r5658, %r715;
	@%p1754 bra 	$L__BB4_734;
	cvt.u32.u64 	%r5660, %rd17;
	setp.lt.u32 	%p1755, %r5660, %r714;
	@%p1755 bra 	$L__BB4_733;
	setp.gt.u32 	%p1756, %r5660, %r714;
	@%p1756 bra 	$L__BB4_734;
	cvt.u32.u64 	%r5662, %rd16;
	setp.lt.u32 	%p1757, %r5662, %r713;
	@%p1757 bra 	$L__BB4_733;
	setp.gt.u32 	%p1758, %r5662, %r713;
	@%p1758 bra 	$L__BB4_734;
	cvt.u32.u64 	%r5664, %rd15;
	setp.lt.u32 	%p1759, %r5664, %r712;
	@%p1759 bra 	$L__BB4_733;
	cvt.u32.u64 	%r5665, %rd14;
	setp.gt.u32 	%p1760, %r5664, %r712;
	setp.gt.u32 	%p1761, %r5665, %r6547;
	or.pred  	%p1762, %p1760, %p1761;
	@%p1762 bra 	$L__BB4_734;
$L__BB4_733:
	and.b64  	%rd39808, %rd1268, 4294967295;
	sub.s64 	%rd39809, %rd39808, %rd14;
	shr.u64 	%rd39810, %rd39809, 63;
	cvt.u32.u64 	%r6547, %rd39809;
	and.b64  	%rd39811, %rd47409, 4294967295;
	add.s64 	%rd39812, %rd39810, %rd15;
	sub.s64 	%rd47409, %rd39811, %rd39812;
	shr.u64 	%rd39813, %rd47409, 63;
	and.b64  	%rd39814, %rd47410, 4294967295;
	add.s64 	%rd39815, %rd39813, %rd16;
	sub.s64 	%rd47410, %rd39814, %rd39815;
	shr.u64 	%rd39816, %rd47410, 63;
	and.b64  	%rd39817, %rd47411, 4294967295;
	add.s64 	%rd39818, %rd39816, %rd17;
	sub.s64 	%rd47411, %rd39817, %rd39818;
	shr.u64 	%rd39819, %rd47411, 63;
	and.b64  	%rd39820, %rd47412, 4294967295;
	add.s64 	%rd39821, %rd39819, %rd18;
	sub.s64 	%rd47412, %rd39820, %rd39821;
	shr.u64 	%rd39822, %rd47412, 63;
	and.b64  	%rd39823, %rd47413, 4294967295;
	add.s64 	%rd39824, %rd39822, %rd19;
	sub.s64 	%rd47413, %rd39823, %rd39824;
	shr.u64 	%rd39825, %rd47413, 63;
	and.b64  	%rd39826, %rd47414, 4294967295;
	add.s64 	%rd39827, %rd39825, %rd20;
	sub.s64 	%rd47414, %rd39826, %rd39827;
	shr.u64 	%rd39828, %rd47414, 63;
	cvt.u32.u64 	%r5668, %rd39828;
	add.s32 	%r5669, %r5620, %r5668;
	sub.s32 	%r6548, %r6548, %r5669;
$L__BB4_734:
	cvt.u32.u64 	%r5670, %rd21;
	shl.b32 	%r6549, %r6547, 1;
	shr.u32 	%r5671, %r6547, 31;
	cvt.u64.u32 	%rd39830, %r5671;
	and.b64  	%rd1287, %rd47409, 4294967295;
	shl.b64 	%rd39831, %rd47409, 1;
	and.b64  	%rd39832, %rd39831, 8589934590;
	or.b64  	%rd47415, %rd39832, %rd39830;
	cvt.u32.u64 	%r724, %rd47415;
	shr.u64 	%rd39833, %rd39832, 32;
	and.b64  	%rd1289, %rd47410, 4294967295;
	shl.b64 	%rd39834, %rd47410, 1;
	and.b64  	%rd39835, %rd39834, 8589934590;
	or.b64  	%rd47416, %rd39833, %rd39835;
	cvt.u32.u64 	%r725, %rd47416;
	shr.u64 	%rd39836, %rd39835, 32;
	and.b64  	%rd1291, %rd47411, 4294967295;
	shl.b64 	%rd39837, %rd47411, 1;
	and.b64  	%rd39838, %rd39837, 8589934590;
	or.b64  	%rd47417, %rd39836, %rd39838;
	cvt.u32.u64 	%r726, %rd47417;
	shr.u64 	%rd39839, %rd39838, 32;
	and.b64  	%rd1293, %rd47412, 4294967295;
	shl.b64 	%rd39840, %rd47412, 1;
	and.b64  	%rd39841, %rd39840, 8589934590;
	or.b64  	%rd47418, %rd39839, %rd39841;
	cvt.u32.u64 	%r727, %rd47418;
	shr.u64 	%rd39842, %rd39841, 32;
	and.b64  	%rd1295, %rd47413, 4294967295;
	shl.b64 	%rd39843, %rd47413, 1;
	and.b64  	%rd39844, %rd39843, 8589934590;
	or.b64  	%rd47419, %rd39842, %rd39844;
	cvt.u32.u64 	%r728, %rd47419;
	shr.u64 	%rd39845, %rd39844, 32;
	and.b64  	%rd1297, %rd47414, 4294967295;
	shl.b64 	%rd39846, %rd47414, 1;
	and.b64  	%rd39847, %rd39846, 8589934590;
	or.b64  	%rd47420, %rd39845, %rd39847;
	cvt.u32.u64 	%r729, %rd47420;
	shr.u64 	%rd39848, %rd39847, 32;
	cvt.u64.u32 	%rd1299, %r6548;
	mul.wide.u32 	%rd39849, %r6548, 2;
	add.s64 	%rd47421, %rd39848, %rd39849;
	cvt.u32.u64 	%r730, %rd47421;
	setp.gt.u64 	%p1763, %rd47421, 4294967295;
	setp.lt.u32 	%p1764, %r5670, %r730;
	or.pred  	%p1765, %p1763, %p1764;
	@%p1765 bra 	$L__BB4_748;
	cvt.u32.u64 	%r5672, %rd21;
	setp.gt.u32 	%p1766, %r5672, %r730;
	@%p1766 bra 	$L__BB4_749;
	cvt.u32.u64 	%r5673, %rd20;
	setp.lt.u32 	%p1767, %r5673, %r729;
	@%p1767 bra 	$L__BB4_748;
	cvt.u32.u64 	%r5674, %rd20;
	setp.gt.u32 	%p1768, %r5674, %r729;
	@%p1768 bra 	$L__BB4_749;
	cvt.u32.u64 	%r5675, %rd19;
	setp.lt.u32 	%p1769, %r5675, %r728;
	@%p1769 bra 	$L__BB4_748;
	cvt.u32.u64 	%r5676, %rd19;
	setp.gt.u32 	%p1770, %r5676, %r728;
	@%p1770 bra 	$L__BB4_749;
	cvt.u32.u64 	%r5677, %rd18;
	setp.lt.u32 	%p1771, %r5677, %r727;
	@%p1771 bra 	$L__BB4_748;
	cvt.u32.u64 	%r5678, %rd18;
	setp.gt.u32 	%p1772, %r5678, %r727;
	@%p1772 bra 	$L__BB4_749;
	cvt.u32.u64 	%r5679, %rd17;
	setp.lt.u32 	%p1773, %r5679, %r726;
	@%p1773 bra 	$L__BB4_748;
	cvt.u32.u64 	%r5680, %rd17;
	setp.gt.u32 	%p1774, %r5680, %r726;
	@%p1774 bra 	$L__BB4_749;
	cvt.u32.u64 	%r5681, %rd16;
	setp.lt.u32 	%p1775, %r5681, %r725;
	@%p1775 bra 	$L__BB4_748;
	cvt.u32.u64 	%r5682, %rd16;
	setp.gt.u32 	%p1776, %r5682, %r725;
	@%p1776 bra 	$L__BB4_749;
	cvt.u32.u64 	%r5683, %rd15;
	setp.lt.u32 	%p1777, %r5683, %r724;
	@%p1777 bra 	$L__BB4_748;
	cvt.u32.u64 	%r5684, %rd14;
	cvt.u32.u64 	%r5685, %rd15;
	setp.gt.u32 	%p1778, %r5685, %r724;
	setp.lt.u32 	%p1779, %r6549, %r5684;
	or.pred  	%p1780, %p1778, %p1779;
	@%p1780 bra 	$L__BB4_749;
$L__BB4_748:
	cvt.u64.u32 	%rd39852, %r6549;
	sub.s64 	%rd39853, %rd39852, %rd14;
	shr.u64 	%rd39854, %rd39853, 63;
	cvt.u32.u64 	%r6549, %rd39853;
	and.b64  	%rd39855, %rd47415, 4294967295;
	add.s64 	%rd39856, %rd39854, %rd15;
	sub.s64 	%rd47415, %rd39855, %rd39856;
	shr.u64 	%rd39857, %rd47415, 63;
	and.b64  	%rd39858, %rd47416, 4294967295;
	add.s64 	%rd39859, %rd39857, %rd16;
	sub.s64 	%rd47416, %rd39858, %rd39859;
	shr.u64 	%rd39860, %rd47416, 63;
	and.b64  	%rd39861, %rd47417, 4294967295;
	add.s64 	%rd39862, %rd39860, %rd17;
	sub.s64 	%rd47417, %rd39861, %rd39862;
	shr.u64 	%rd39863, %rd47417, 63;
	and.b64  	%rd39864, %rd47418, 4294967295;
	add.s64 	%rd39865, %rd39863, %rd18;
	sub.s64 	%rd47418, %rd39864, %rd39865;
	shr.u64 	%rd39866, %rd47418, 63;
	and.b64  	%rd39867, %rd47419, 4294967295;
	add.s64 	%rd39868, %rd39866, %rd19;
	sub.s64 	%rd47419, %rd39867, %rd39868;
	shr.u64 	%rd39869, %rd47419, 63;
	and.b64  	%rd39870, %rd47420, 4294967295;
	add.s64 	%rd39871, %rd39869, %rd20;
	sub.s64 	%rd47420, %rd39870, %rd39871;
	shr.u64 	%rd39872, %rd47420, 63;
	and.b64  	%rd39873, %rd47421, 4294967295;
	add.s64 	%rd39874, %rd39872, %rd21;
	sub.s64 	%rd47421, %rd39873, %rd39874;
$L__BB4_749:
	cvt.u32.u64 	%r5686, %rd21;
	add.s32 	%r6550, %r6549, %r6547;
	setp.lt.u32 	%p1781, %r6550, %r6549;
	selp.u64 	%rd39876, 1, 0, %p1781;
	and.b64  	%rd39877, %rd47415, 4294967295;
	add.s64 	%rd39878, %rd39877, %rd39876;
	add.s64 	%rd47422, %rd39878, %rd1287;
	cvt.u32.u64 	%r734, %rd47422;
	shr.u64 	%rd39879, %rd47422, 32;
	and.b64  	%rd39880, %rd47416, 4294967295;
	add.s64 	%rd39881, %rd39879, %rd39880;
	add.s64 	%rd47423, %rd39881, %rd1289;
	cvt.u32.u64 	%r735, %rd47423;
	shr.u64 	%rd39882, %rd47423, 32;
	and.b64  	%rd39883, %rd47417, 4294967295;
	add.s64 	%rd39884, %rd39882, %rd39883;
	add.s64 	%rd47424, %rd39884, %rd1291;
	cvt.u32.u64 	%r736, %rd47424;
	shr.u64 	%rd39885, %rd47424, 32;
	and.b64  	%rd39886, %rd47418, 4294967295;
	add.s64 	%rd39887, %rd39885, %rd39886;
	add.s64 	%rd47425, %rd39887, %rd1293;
	cvt.u32.u64 	%r737, %rd47425;
	shr.u64 	%rd39888, %rd47425, 32;
	and.b64  	%rd39889, %rd47419, 4294967295;
	add.s64 	%rd39890, %rd39888, %rd39889;
	add.s64 	%rd47426, %rd39890, %rd1295;
	cvt.u32.u64 	%r738, %rd47426;
	shr.u64 	%rd39891, %rd47426, 32;
	and.b64  	%rd39892, %rd47420, 4294967295;
	add.s64 	%rd39893, %rd39891, %rd39892;
	add.s64 	%rd47427, %rd39893, %rd1297;
	cvt.u32.u64 	%r739, %rd47427;
	shr.u64 	%rd39894, %rd47427, 32;
	and.b64  	%rd39895, %rd47421, 4294967295;
	add.s64 	%rd39896, %rd39894, %rd39895;
	add.s64 	%rd47428, %rd39896, %rd1299;
	cvt.u32.u64 	%r740, %rd47428;
	setp.gt.u64 	%p1782, %rd47428, 4294967295;
	setp.lt.u32 	%p1783, %r5686, %r740;
	or.pred  	%p1784, %p1782, %p1783;
	@%p1784 bra 	$L__BB4_763;
	setp.gt.u32 	%p1785, %r5686, %r740;
	@%p1785 bra 	$L__BB4_764;
	cvt.u32.u64 	%r5688, %rd20;
	setp.lt.u32 	%p1786, %r5688, %r739;
	@%p1786 bra 	$L__BB4_763;
	setp.gt.u32 	%p1787, %r5688, %r739;
	@%p1787 bra 	$L__BB4_764;
	cvt.u32.u64 	%r5690, %rd19;
	setp.lt.u32 	%p1788, %r5690, %r738;
	@%p1788 bra 	$L__BB4_763;
	setp.gt.u32 	%p1789, %r5690, %r738;
	@%p1789 bra 	$L__BB4_764;
	cvt.u32.u64 	%r5692, %rd18;
	setp.lt.u32 	%p1790, %r5692, %r737;
	@%p1790 bra 	$L__BB4_763;
	setp.gt.u32 	%p1791, %r5692, %r737;
	@%p1791 bra 	$L__BB4_764;
	cvt.u32.u64 	%r5694, %rd17;
	setp.lt.u32 	%p1792, %r5694, %r736;
	@%p1792 bra 	$L__BB4_763;
	setp.gt.u32 	%p1793, %r5694, %r736;
	@%p1793 bra 	$L__BB4_764;
	cvt.u32.u64 	%r5696, %rd16;
	setp.lt.u32 	%p1794, %r5696, %r735;
	@%p1794 bra 	$L__BB4_763;
	setp.gt.u32 	%p1795, %r5696, %r735;
	@%p1795 bra 	$L__BB4_764;
	cvt.u32.u64 	%r5698, %rd15;
	setp.lt.u32 	%p1796, %r5698, %r734;
	@%p1796 bra 	$L__BB4_763;
	cvt.u32.u64 	%r5699, %rd14;
	setp.gt.u32 	%p1797, %r5698, %r734;
	setp.lt.u32 	%p1798, %r6550, %r5699;
	or.pred  	%p1799, %p1797, %p1798;
	@%p1799 bra 	$L__BB4_764;
$L__BB4_763:
	cvt.u64.u32 	%rd39899, %r6550;
	sub.s64 	%rd39900, %rd39899, %rd14;
	shr.u64 	%rd39901, %rd39900, 63;
	cvt.u32.u64 	%r6550, %rd39900;
	and.b64  	%rd39902, %rd47422, 4294967295;
	add.s64 	%rd39903, %rd39901, %rd15;
	sub.s64 	%rd47422, %rd39902, %rd39903;
	shr.u64 	%rd39904, %rd47422, 63;
	and.b64  	%rd39905, %rd47423, 4294967295;
	add.s64 	%rd39906, %rd39904, %rd16;
	sub.s64 	%rd47423, %rd39905, %rd39906;
	shr.u64 	%rd39907, %rd47423, 63;
	and.b64  	%rd39908, %rd47424, 4294967295;
	add.s64 	%rd39909, %rd39907, %rd17;
	sub.s64 	%rd47424, %rd39908, %rd39909;
	shr.u64 	%rd39910, %rd47424, 63;
	and.b64  	%rd39911, %rd47425, 4294967295;
	add.s64 	%rd39912, %rd39910, %rd18;
	sub.s64 	%rd47425, %rd39911, %rd39912;
	shr.u64 	%rd39913, %rd47425, 63;
	and.b64  	%rd39914, %rd47426, 4294967295;
	add.s64 	%rd39915, %rd39913, %rd19;
	sub.s64 	%rd47426, %rd39914, %rd39915;
	shr.u64 	%rd39916, %rd47426, 63;
	and.b64  	%rd39917, %rd47427, 4294967295;
	add.s64 	%rd39918, %rd39916, %rd20;
	sub.s64 	%rd47427, %rd39917, %rd39918;
	shr.u64 	%rd39919, %rd47427, 63;
	and.b64  	%rd39920, %rd47428, 4294967295;
	add.s64 	%rd39921, %rd39919, %rd21;
	sub.s64 	%rd47428, %rd39920, %rd39921;
$L__BB4_764:
	cvt.u32.u64 	%r5701, %rd21;
	cvt.u64.u32 	%rd1336, %r6550;
	mul.wide.u32 	%rd39922, %r6550, %r6550;
	cvt.u32.u64 	%r5702, %rd39922;
	shr.u64 	%rd39923, %rd39922, 32;
	and.b64  	%rd1337, %rd47422, 4294967295;
	mul.lo.s64 	%rd39924, %rd1337, %rd1336;
	add.s64 	%rd39925, %rd39923, %rd39924;
	shr.u64 	%rd39926, %rd39925, 32;
	and.b64  	%rd1338, %rd47423, 4294967295;
	mul.lo.s64 	%rd39927, %rd1338, %rd1336;
	add.s64 	%rd39928, %rd39926, %rd39927;
	shr.u64 	%rd39929, %rd39928, 32;
	and.b64  	%rd1339, %rd47424, 4294967295;
	mul.lo.s64 	%rd39930, %rd1339, %rd1336;
	add.s64 	%rd39931, %rd39929, %rd39930;
	shr.u64 	%rd39932, %rd39931, 32;
	and.b64  	%rd1340, %rd47425, 4294967295;
	mul.lo.s64 	%rd39933, %rd1340, %rd1336;
	add.s64 	%rd39934, %rd39932, %rd39933;
	shr.u64 	%rd39935, %rd39934, 32;
	and.b64  	%rd1341, %rd47426, 4294967295;
	mul.lo.s64 	%rd39936, %rd1341, %rd1336;
	add.s64 	%rd39937, %rd39935, %rd39936;
	shr.u64 	%rd39938, %rd39937, 32;
	and.b64  	%rd1342, %rd47427, 4294967295;
	mul.lo.s64 	%rd39939, %rd1342, %rd1336;
	add.s64 	%rd39940, %rd39938, %rd39939;
	shr.u64 	%rd39941, %rd39940, 32;
	and.b64  	%rd1343, %rd47428, 4294967295;
	mul.lo.s64 	%rd39942, %rd1343, %rd1336;
	add.s64 	%rd39943, %rd39941, %rd39942;
	shr.u64 	%rd39944, %rd39943, 32;
	and.b64  	%rd39945, %rd39925, 4294967295;
	add.s64 	%rd39946, %rd39924, %rd39945;
	shr.u64 	%rd39947, %rd39946, 32;
	and.b64  	%rd39948, %rd39928, 4294967295;
	add.s64 	%rd39949, %rd39947, %rd39948;
	mad.lo.s64 	%rd39950, %rd1337, %rd1337, %rd39949;
	shr.u64 	%rd39951, %rd39950, 32;
	mul.lo.s64 	%rd39952, %rd1338, %rd1337;
	and.b64  	%rd39953, %rd39931, 4294967295;
	add.s64 	%rd39954, %rd39951, %rd39953;
	add.s64 	%rd39955, %rd39954, %rd39952;
	shr.u64 	%rd39956, %rd39955, 32;
	mul.lo.s64 	%rd39957, %rd1339, %rd1337;
	and.b64  	%rd39958, %rd39934, 4294967295;
	add.s64 	%rd39959, %rd39956, %rd39958;
	add.s64 	%rd39960, %rd39959, %rd39957;
	shr.u64 	%rd39961, %rd39960, 32;
	mul.lo.s64 	%rd39962, %rd1340, %rd1337;
	and.b64  	%rd39963, %rd39937, 4294967295;
	add.s64 	%rd39964, %rd39961, %rd39963;
	add.s64 	%rd39965, %rd39964, %rd39962;
	shr.u64 	%rd39966, %rd39965, 32;
	mul.lo.s64 	%rd39967, %rd1341, %rd1337;
	and.b64  	%rd39968, %rd39940, 4294967295;
	add.s64 	%rd39969, %rd39966, %rd39968;
	add.s64 	%rd39970, %rd39969, %rd39967;
	shr.u64 	%rd39971, %rd39970, 32;
	mul.lo.s64 	%rd39972, %rd1342, %rd1337;
	and.b64  	%rd39973, %rd39943, 4294967295;
	add.s64 	%rd39974, %rd39971, %rd39973;
	add.s64 	%rd39975, %rd39974, %rd39972;
	shr.u64 	%rd39976, %rd39975, 32;
	mul.lo.s64 	%rd39977, %rd1343, %rd1337;
	add.s64 	%rd39978, %rd39976, %rd39944;
	add.s64 	%rd39979, %rd39978, %rd39977;
	shr.u64 	%rd39980, %rd39979, 32;
	and.b64  	%rd39981, %rd39950, 4294967295;
	add.s64 	%rd39982, %rd39927, %rd39981;
	shr.u64 	%rd39983, %rd39982, 32;
	and.b64  	%rd39984, %rd39955, 4294967295;
	add.s64 	%rd39985, %rd39983, %rd39984;
	add.s64 	%rd39986, %rd39985, %rd39952;
	shr.u64 	%rd39987, %rd39986, 32;
	and.b64  	%rd39988, %rd39960, 4294967295;
	add.s64 	%rd39989, %rd39987, %rd39988;
	mad.lo.s64 	%rd39990, %rd1338, %rd1338, %rd39989;
	shr.u64 	%rd39991, %rd39990, 32;
	mul.lo.s64 	%rd39992, %rd1339, %rd1338;
	and.b64  	%rd39993, %rd39965, 4294967295;
	add.s64 	%rd39994, %rd39991, %rd39993;
	add.s64 	%rd39995, %rd39994, %rd39992;
	shr.u64 	%rd39996, %rd39995, 32;
	mul.lo.s64 	%rd39997, %rd1340, %rd1338;
	and.b64  	%rd39998, %rd39970, 4294967295;
	add.s64 	%rd39999, %rd39996, %rd39998;
	add.s64 	%rd40000, %rd39999, %rd39997;
	shr.u64 	%rd40001, %rd40000, 32;
	mul.lo.s64 	%rd40002, %rd1341, %rd1338;
	and.b64  	%rd40003, %rd39975, 4294967295;
	add.s64 	%rd40004, %rd40001, %rd40003;
	add.s64 	%rd40005, %rd40004, %rd40002;
	shr.u64 	%rd40006, %rd40005, 32;
	mul.lo.s64 	%rd40007, %rd1342, %rd1338;
	and.b64  	%rd40008, %rd39979, 4294967295;
	add.s64 	%rd40009, %rd40006, %rd40008;
	add.s64 	%rd40010, %rd40009, %rd40007;
	shr.u64 	%rd40011, %rd40010, 32;
	mul.lo.s64 	%rd40012, %rd1343, %rd1338;
	add.s64 	%rd40013, %rd40011, %rd39980;
	add.s64 	%rd40014, %rd40013, %rd40012;
	shr.u64 	%rd40015, %rd40014, 32;
	and.b64  	%rd40016, %rd39986, 4294967295;
	add.s64 	%rd40017, %rd39930, %rd40016;
	shr.u64 	%rd40018, %rd40017, 32;
	and.b64  	%rd40019, %rd39990, 4294967295;
	add.s64 	%rd40020, %rd40018, %rd40019;
	add.s64 	%rd40021, %rd40020, %rd39957;
	shr.u64 	%rd40022, %rd40021, 32;
	and.b64  	%rd40023, %rd39995, 4294967295;
	add.s64 	%rd40024, %rd40022, %rd40023;
	add.s64 	%rd40025, %rd40024, %rd39992;
	shr.u64 	%rd40026, %rd40025, 32;
	and.b64  	%rd40027, %rd40000, 4294967295;
	add.s64 	%rd40028, %rd40026, %rd40027;
	mad.lo.s64 	%rd40029, %rd1339, %rd1339, %rd40028;
	shr.u64 	%rd40030, %rd40029, 32;
	mul.lo.s64 	%rd40031, %rd1340, %rd1339;
	and.b64  	%rd40032, %rd40005, 4294967295;
	add.s64 	%rd40033, %rd40030, %rd40032;
	add.s64 	%rd40034, %rd40033, %rd40031;
	shr.u64 	%rd40035, %rd40034, 32;
	mul.lo.s64 	%rd40036, %rd1341, %rd1339;
	and.b64  	%rd40037, %rd40010, 4294967295;
	add.s64 	%rd40038, %rd40035, %rd40037;
	add.s64 	%rd40039, %rd40038, %rd40036;
	shr.u64 	%rd40040, %rd40039, 32;
	mul.lo.s64 	%rd40041, %rd1342, %rd1339;
	and.b64  	%rd40042, %rd40014, 4294967295;
	add.s64 	%rd40043, %rd40040, %rd40042;
	add.s64 	%rd40044, %rd40043, %rd40041;
	shr.u64 	%rd40045, %rd40044, 32;
	mul.lo.s64 	%rd40046, %rd1343, %rd1339;
	add.s64 	%rd40047, %rd40045, %rd40015;
	add.s64 	%rd40048, %rd40047, %rd40046;
	shr.u64 	%rd40049, %rd40048, 32;
	and.b64  	%rd40050, %rd40021, 4294967295;
	add.s64 	%rd40051, %rd39933, %rd40050;
	shr.u64 	%rd40052, %rd40051, 32;
	and.b64  	%rd40053, %rd40025, 4294967295;
	add.s64 	%rd40054, %rd40052, %rd40053;
	add.s64 	%rd40055, %rd40054, %rd39962;
	shr.u64 	%rd40056, %rd40055, 32;
	and.b64  	%rd40057, %rd40029, 4294967295;
	add.s64 	%rd40058, %rd40056, %rd40057;
	add.s64 	%rd40059, %rd40058, %rd39997;
	shr.u64 	%rd40060, %rd40059, 32;
	and.b64  	%rd40061, %rd40034, 4294967295;
	add.s64 	%rd40062, %rd40060, %rd40061;
	add.s64 	%rd40063, %rd40062, %rd40031;
	shr.u64 	%rd40064, %rd40063, 32;
	and.b64  	%rd40065, %rd40039, 4294967295;
	add.s64 	%rd40066, %rd40064, %rd40065;
	mad.lo.s64 	%rd40067, %rd1340, %rd1340, %rd40066;
	shr.u64 	%rd40068, %rd40067, 32;
	mul.lo.s64 	%rd40069, %rd1341, %rd1340;
	and.b64  	%rd40070, %rd40044, 4294967295;
	add.s64 	%rd40071, %rd40068, %rd40070;
	add.s64 	%rd40072, %rd40071, %rd40069;
	shr.u64 	%rd40073, %rd40072, 32;
	mul.lo.s64 	%rd40074, %rd1342, %rd1340;
	and.b64  	%rd40075, %rd40048, 4294967295;
	add.s64 	%rd40076, %rd40073, %rd40075;
	add.s64 	%rd40077, %rd40076, %rd40074;
	shr.u64 	%rd40078, %rd40077, 32;
	mul.lo.s64 	%rd40079, %rd1343, %rd1340;
	add.s64 	%rd40080, %rd40078, %rd40049;
	add.s64 	%rd40081, %rd40080, %rd40079;
	shr.u64 	%rd40082, %rd40081, 32;
	and.b64  	%rd40083, %rd40055, 4294967295;
	add.s64 	%rd40084, %rd39936, %rd40083;
	shr.u64 	%rd40085, %rd40084, 32;
	and.b64  	%rd40086, %rd40059, 4294967295;
	add.s64 	%rd40087, %rd40085, %rd40086;
	add.s64 	%rd40088, %rd40087, %rd39967;
	shr.u64 	%rd40089, %rd40088, 32;
	and.b64  	%rd40090, %rd40063, 4294967295;
	add.s64 	%rd40091, %rd40089, %rd40090;
	add.s64 	%rd40092, %rd40091, %rd40002;
	shr.u64 	%rd40093, %rd40092, 32;
	and.b64  	%rd40094, %rd40067, 4294967295;
	add.s64 	%rd40095, %rd40093, %rd40094;
	add.s64 	%rd40096, %rd40095, %rd40036;
	shr.u64 	%rd40097, %rd40096, 32;
	and.b64  	%rd40098, %rd40072, 4294967295;
	add.s64 	%rd40099, %rd40097, %rd40098;
	add.s64 	%rd40100, %rd40099, %rd40069;
	shr.u64 	%rd40101, %rd40100, 32;
	and.b64  	%rd40102, %rd40077, 4294967295;
	add.s64 	%rd40103, %rd40101, %rd40102;
	mad.lo.s64 	%rd40104, %rd1341, %rd1341, %rd40103;
	shr.u64 	%rd40105, %rd40104, 32;
	mul.lo.s64 	%rd40106, %rd1342, %rd1341;
	and.b64  	%rd40107, %rd40081, 4294967295;
	add.s64 	%rd40108, %rd40105, %rd40107;
	add.s64 	%rd40109, %rd40108, %rd40106;
	shr.u64 	%rd40110, %rd40109, 32;
	mul.lo.s64 	%rd40111, %rd1343, %rd1341;
	add.s64 	%rd40112, %rd40110, %rd40082;
	add.s64 	%rd40113, %rd40112, %rd40111;
	shr.u64 	%rd40114, %rd40113, 32;
	and.b64  	%rd40115, %rd40088, 4294967295;
	add.s64 	%rd40116, %rd39939, %rd40115;
	shr.u64 	%rd40117, %rd40116, 32;
	and.b64  	%rd40118, %rd40092, 4294967295;
	add.s64 	%rd40119, %rd40117, %rd40118;
	add.s64 	%rd40120, %rd40119, %rd39972;
	shr.u64 	%rd40121, %rd40120, 32;
	and.b64  	%rd40122, %rd40096, 4294967295;
	add.s64 	%rd40123, %rd40121, %rd40122;
	add.s64 	%rd40124, %rd40123, %rd40007;
	shr.u64 	%rd40125, %rd40124, 32;
	and.b64  	%rd40126, %rd40100, 4294967295;
	add.s64 	%rd40127, %rd40125, %rd40126;
	add.s64 	%rd40128, %rd40127, %rd40041;
	shr.u64 	%rd40129, %rd40128, 32;
	and.b64  	%rd40130, %rd40104, 4294967295;
	add.s64 	%rd40131, %rd40129, %rd40130;
	add.s64 	%rd40132, %rd40131, %rd40074;
	shr.u64 	%rd40133, %rd40132, 32;
	and.b64  	%rd40134, %rd40109, 4294967295;
	add.s64 	%rd40135, %rd40133, %rd40134;
	add.s64 	%rd40136, %rd40135, %rd40106;
	shr.u64 	%rd40137, %rd40136, 32;
	and.b64  	%rd40138, %rd40113, 4294967295;
	add.s64 	%rd40139, %rd40137, %rd40138;
	mad.lo.s64 	%rd40140, %rd1342, %rd1342, %rd40139;
	shr.u64 	%rd40141, %rd40140, 32;
	mul.lo.s64 	%rd40142, %rd1343, %rd1342;
	add.s64 	%rd40143, %rd40141, %rd40114;
	add.s64 	%rd40144, %rd40143, %rd40142;
	shr.u64 	%rd40145, %rd40144, 32;
	and.b64  	%rd40146, %rd40120, 4294967295;
	add.s64 	%rd40147, %rd39942, %rd40146;
	shr.u64 	%rd40148, %rd40147, 32;
	and.b64  	%rd40149, %rd40124, 4294967295;
	add.s64 	%rd40150, %rd40148, %rd40149;
	add.s64 	%rd40151, %rd40150, %rd39977;
	shr.u64 	%rd40152, %rd40151, 32;
	and.b64  	%rd40153, %rd40128, 4294967295;
	add.s64 	%rd40154, %rd40152, %rd40153;
	add.s64 	%rd40155, %rd40154, %rd40012;
	shr.u64 	%rd40156, %rd40155, 32;
	and.b64  	%rd40157, %rd40132, 4294967295;
	add.s64 	%rd40158, %rd40156, %rd40157;
	add.s64 	%rd40159, %rd40158, %rd40046;
	shr.u64 	%rd40160, %rd40159, 32;
	and.b64  	%rd40161, %rd40136, 4294967295;
	add.s64 	%rd40162, %rd40160, %rd40161;
	add.s64 	%rd40163, %rd40162, %rd40079;
	shr.u64 	%rd40164, %rd40163, 32;
	and.b64  	%rd40165, %rd40140, 4294967295;
	add.s64 	%rd40166, %rd40164, %rd40165;
	add.s64 	%rd40167, %rd40166, %rd40111;
	shr.u64 	%rd40168, %rd40167, 32;
	and.b64  	%rd40169, %rd40144, 4294967295;
	add.s64 	%rd40170, %rd40168, %rd40169;
	add.s64 	%rd40171, %rd40170, %rd40142;
	shr.u64 	%rd40172, %rd40171, 32;
	add.s64 	%rd40173, %rd40172, %rd40145;
	mad.lo.s64 	%rd40174, %rd1343, %rd1343, %rd40173;
	{ .reg .b32 tmp; mov.b64 {tmp, %r5703}, %rd40174; }
	mul.lo.s32 	%r5704, %r86, %r5702;
	cvt.u64.u32 	%rd40175, %r5704;
	and.b64  	%rd40176, %rd39922, 4294967293;
	mad.lo.s64 	%rd40177, %rd14, %rd40175, %rd40176;
	shr.u64 	%rd40178, %rd40177, 32;
	and.b64  	%rd40179, %rd39946, 4294967295;
	add.s64 	%rd40180, %rd40178, %rd40179;
	mad.lo.s64 	%rd40181, %rd15, %rd40175, %rd40180;
	cvt.u32.u64 	%r5705, %rd40181;
	shr.u64 	%rd40182, %rd40181, 32;
	and.b64  	%rd40183, %rd39982, 4294967295;
	add.s64 	%rd40184, %rd40182, %rd40183;
	mad.lo.s64 	%rd40185, %rd16, %rd40175, %rd40184;
	shr.u64 	%rd40186, %rd40185, 32;
	and.b64  	%rd40187, %rd40017, 4294967295;
	add.s64 	%rd40188, %rd40186, %rd40187;
	mad.lo.s64 	%rd40189, %rd17, %rd40175, %rd40188;
	shr.u64 	%rd40190, %rd40189, 32;
	and.b64  	%rd40191, %rd40051, 4294967295;
	add.s64 	%rd40192, %rd40190, %rd40191;
	mad.lo.s64 	%rd40193, %rd18, %rd40175, %rd40192;
	shr.u64 	%rd40194, %rd40193, 32;
	and.b64  	%rd40195, %rd40084, 4294967295;
	add.s64 	%rd40196, %rd40194, %rd40195;
	mad.lo.s64 	%rd40197, %rd19, %rd40175, %rd40196;
	shr.u64 	%rd40198, %rd40197, 32;
	and.b64  	%rd40199, %rd40116, 4294967295;
	add.s64 	%rd40200, %rd40198, %rd40199;
	mad.lo.s64 	%rd40201, %rd20, %rd40175, %rd40200;
	shr.u64 	%rd40202, %rd40201, 32;
	and.b64  	%rd40203, %rd40147, 4294967295;
	add.s64 	%rd40204, %rd40202, %rd40203;
	mad.lo.s64 	%rd40205, %rd21, %rd40175, %rd40204;
	shr.u64 	%rd40206, %rd40205, 32;
	and.b64  	%rd40207, %rd40151, 4294967295;
	add.s64 	%rd40208, %rd40206, %rd40207;
	shr.u64 	%rd40209, %rd40208, 32;
	and.b64  	%rd40210, %rd40155, 4294967295;
	add.s64 	%rd40211, %rd40209, %rd40210;
	shr.u64 	%rd40212, %rd40211, 32;
	and.b64  	%rd40213, %rd40159, 4294967295;
	add.s64 	%rd40214, %rd40212, %rd40213;
	shr.u64 	%rd40215, %rd40214, 32;
	and.b64  	%rd40216, %rd40163, 4294967295;
	add.s64 	%rd40217, %rd40215, %rd40216;
	shr.u64 	%rd40218, %rd40217, 32;
	and.b64  	%rd40219, %rd40167, 4294967295;
	add.s64 	%rd40220, %rd40218, %rd40219;
	shr.u64 	%rd40221, %rd40220, 32;
	and.b64  	%rd40222, %rd40171, 4294967295;
	add.s64 	%rd40223, %rd40221, %rd40222;
	shr.u64 	%rd40224, %rd40223, 32;
	and.b64  	%rd40225, %rd40174, 4294967295;
	add.s64 	%rd40226, %rd40224, %rd40225;
	{ .reg .b32 tmp; mov.b64 {tmp, %r5706}, %rd40226; }
	add.s32 	%r5707, %r5703, %r5706;
	mul.lo.s32 	%r5708, %r86, %r5705;
	cvt.u64.u32 	%rd40227, %r5708;
	and.b64  	%rd40228, %rd40181, 4294967295;
	mad.lo.s64 	%rd40229, %rd14, %rd40227, %rd40228;
	shr.u64 	%rd40230, %rd40229, 32;
	and.b64  	%rd40231, %rd40185, 4294967295;
	add.s64 	%rd40232, %rd40230, %rd40231;
	mad.lo.s64 	%rd40233, %rd15, %rd40227, %rd40232;
	cvt.u32.u64 	%r5709, %rd40233;
	shr.u64 	%rd40234, %rd40233, 32;
	and.b64  	%rd40235, %rd40189, 4294967295;
	add.s64 	%rd40236, %rd40234, %rd40235;
	mad.lo.s64 	%rd40237, %rd16, %rd40227, %rd40236;
	shr.u64 	%rd40238, %rd40237, 32;
	and.b64  	%rd40239, %rd40193, 4294967295;
	add.s64 	%rd40240, %rd40238, %rd40239;
	mad.lo.s64 	%rd40241, %rd17, %rd40227, %rd40240;
	shr.u64 	%rd40242, %rd40241, 32;
	and.b64  	%rd40243, %rd40197, 4294967295;
	add.s64 	%rd40244, %rd40242, %rd40243;
	mad.lo.s64 	%rd40245, %rd18, %rd40227, %rd40244;
	shr.u64 	%rd40246, %rd40245, 32;
	and.b64  	%rd40247, %rd40201, 4294967295;
	add.s64 	%rd40248, %rd40246, %rd40247;
	mad.lo.s64 	%rd40249, %rd19, %rd40227, %rd40248;
	shr.u64 	%rd40250, %rd40249, 32;
	and.b64  	%rd40251, %rd40205, 4294967295;
	add.s64 	%rd40252, %rd40250, %rd40251;
	mad.lo.s64 	%rd40253, %rd20, %rd40227, %rd40252;
	shr.u64 	%rd40254, %rd40253, 32;
	and.b64  	%rd40255, %rd40208, 4294967295;
	add.s64 	%rd40256, %rd40254, %rd40255;
	mad.lo.s64 	%rd40257, %rd21, %rd40227, %rd40256;
	shr.u64 	%rd40258, %rd40257, 32;
	and.b64  	%rd40259, %rd40211, 4294967295;
	add.s64 	%rd40260, %rd40258, %rd40259;
	shr.u64 	%rd40261, %rd40260, 32;
	and.b64  	%rd40262, %rd40214, 4294967295;
	add.s64 	%rd40263, %rd40261, %rd40262;
	shr.u64 	%rd40264, %rd40263, 32;
	and.b64  	%rd40265, %rd40217, 4294967295;
	add.s64 	%rd40266, %rd40264, %rd40265;
	shr.u64 	%rd40267, %rd40266, 32;
	and.b64  	%rd40268, %rd40220, 4294967295;
	add.s64 	%rd40269, %rd40267, %rd40268;
	shr.u64 	%rd40270, %rd40269, 32;
	and.b64  	%rd40271, %rd40223, 4294967295;
	add.s64 	%rd40272, %rd40270, %rd40271;
	shr.u64 	%rd40273, %rd40272, 32;
	and.b64  	%rd40274, %rd40226, 4294967295;
	add.s64 	%rd40275, %rd40273, %rd40274;
	{ .reg .b32 tmp; mov.b64 {tmp, %r5710}, %rd40275; }
	add.s32 	%r5711, %r5707, %r5710;
	mul.lo.s32 	%r5712, %r86, %r5709;
	cvt.u64.u32 	%rd40276, %r5712;
	and.b64  	%rd40277, %rd40233, 4294967295;
	mad.lo.s64 	%rd40278, %rd14, %rd40276, %rd40277;
	shr.u64 	%rd40279, %rd40278, 32;
	and.b64  	%rd40280, %rd40237, 4294967295;
	add.s64 	%rd40281, %rd40279, %rd40280;
	mad.lo.s64 	%rd40282, %rd15, %rd40276, %rd40281;
	cvt.u32.u64 	%r5713, %rd40282;
	shr.u64 	%rd40283, %rd40282, 32;
	and.b64  	%rd40284, %rd40241, 4294967295;
	add.s64 	%rd40285, %rd40283, %rd40284;
	mad.lo.s64 	%rd40286, %rd16, %rd40276, %rd40285;
	shr.u64 	%rd40287, %rd40286, 32;
	and.b64  	%rd40288, %rd40245, 4294967295;
	add.s64 	%rd40289, %rd40287, %rd40288;
	mad.lo.s64 	%rd40290, %rd17, %rd40276, %rd40289;
	shr.u64 	%rd40291, %rd40290, 32;
	and.b64  	%rd40292, %rd40249, 4294967295;
	add.s64 	%rd40293, %rd40291, %rd40292;
	mad.lo.s64 	%rd40294, %rd18, %rd40276, %rd40293;
	shr.u64 	%rd40295, %rd40294, 32;
	and.b64  	%rd40296, %rd40253, 4294967295;
	add.s64 	%rd40297, %rd40295, %rd40296;
	mad.lo.s64 	%rd40298, %rd19, %rd40276, %rd40297;
	shr.u64 	%rd40299, %rd40298, 32;
	and.b64  	%rd40300, %rd40257, 4294967295;
	add.s64 	%rd40301, %rd40299, %rd40300;
	mad.lo.s64 	%rd40302, %rd20, %rd40276, %rd40301;
	shr.u64 	%rd40303, %rd40302, 32;
	and.b64  	%rd40304, %rd40260, 4294967295;
	add.s64 	%rd40305, %rd40303, %rd40304;
	mad.lo.s64 	%rd40306, %rd21, %rd40276, %rd40305;
	shr.u64 	%rd40307, %rd40306, 32;
	and.b64  	%rd40308, %rd40263, 4294967295;
	add.s64 	%rd40309, %rd40307, %rd40308;
	shr.u64 	%rd40310, %rd40309, 32;
	and.b64  	%rd40311, %rd40266, 4294967295;
	add.s64 	%rd40312, %rd40310, %rd40311;
	shr.u64 	%rd40313, %rd40312, 32;
	and.b64  	%rd40314, %rd40269, 4294967295;
	add.s64 	%rd40315, %rd40313, %rd40314;
	shr.u64 	%rd40316, %rd40315, 32;
	and.b64  	%rd40317, %rd40272, 4294967295;
	add.s64 	%rd40318, %rd40316, %rd40317;
	shr.u64 	%rd40319, %rd40318, 32;
	and.b64  	%rd40320, %rd40275, 4294967295;
	add.s64 	%rd40321, %rd40319, %rd40320;
	{ .reg .b32 tmp; mov.b64 {tmp, %r5714}, %rd40321; }
	add.s32 	%r5715, %r5711, %r5714;
	mul.lo.s32 	%r5716, %r86, %r5713;
	cvt.u64.u32 	%rd40322, %r5716;
	and.b64  	%rd40323, %rd40282, 4294967295;
	mad.lo.s64 	%rd40324, %rd14, %rd40322, %rd40323;
	shr.u64 	%rd40325, %rd40324, 32;
	and.b64  	%rd40326, %rd40286, 4294967295;
	add.s64 	%rd40327, %rd40325, %rd40326;
	mad.lo.s64 	%rd40328, %rd15, %rd40322, %rd40327;
	cvt.u32.u64 	%r5717, %rd40328;
	shr.u64 	%rd40329, %rd40328, 32;
	and.b64  	%rd40330, %rd40290, 4294967295;
	add.s64 	%rd40331, %rd40329, %rd40330;
	mad.lo.s64 	%rd40332, %rd16, %rd40322, %rd40331;
	shr.u64 	%rd40333, %rd40332, 32;
	and.b64  	%rd40334, %rd40294, 4294967295;
	add.s64 	%rd40335, %rd40333, %rd40334;
	mad.lo.s64 	%rd40336, %rd17, %rd40322, %rd40335;
	shr.u64 	%rd40337, %rd40336, 32;
	and.b64  	%rd40338, %rd40298, 4294967295;
	add.s64 	%rd40339, %rd40337, %rd40338;
	mad.lo.s64 	%rd40340, %rd18, %rd40322, %rd40339;
	shr.u64 	%rd40341, %rd40340, 32;
	and.b64  	%rd40342, %rd40302, 4294967295;
	add.s64 	%rd40343, %rd40341, %rd40342;
	mad.lo.s64 	%rd40344, %rd19, %rd40322, %rd40343;
	shr.u64 	%rd40345, %rd40344, 32;
	and.b64  	%rd40346, %rd40306, 4294967295;
	add.s64 	%rd40347, %rd40345, %rd40346;
	mad.lo.s64 	%rd40348, %rd20, %rd40322, %rd40347;
	shr.u64 	%rd40349, %rd40348, 32;
	and.b64  	%rd40350, %rd40309, 4294967295;
	add.s64 	%rd40351, %rd40349, %rd40350;
	mad.lo.s64 	%rd40352, %rd21, %rd40322, %rd40351;
	shr.u64 	%rd40353, %rd40352, 32;
	and.b64  	%rd40354, %rd40312, 4294967295;
	add.s64 	%rd40355, %rd40353, %rd40354;
	shr.u64 	%rd40356, %rd40355, 32;
	and.b64  	%rd40357, %rd40315, 4294967295;
	add.s64 	%rd40358, %rd40356, %rd40357;
	shr.u64 	%rd40359, %rd40358, 32;
	and.b64  	%rd40360, %rd40318, 4294967295;
	add.s64 	%rd40361, %rd40359, %rd40360;
	shr.u64 	%rd40362, %rd40361, 32;
	and.b64  	%rd40363, %rd40321, 4294967295;
	add.s64 	%rd40364, %rd40362, %rd40363;
	{ .reg .b32 tmp; mov.b64 {tmp, %r5718}, %rd40364; }
	add.s32 	%r5719, %r5715, %r5718;
	mul.lo.s32 	%r5720, %r86, %r5717;
	cvt.u64.u32 	%rd40365, %r5720;
	and.b64  	%rd40366, %rd40328, 4294967295;
	mad.lo.s64 	%rd40367, %rd14, %rd40365, %rd40366;
	shr.u64 	%rd40368, %rd40367, 32;
	and.b64  	%rd40369, %rd40332, 4294967295;
	add.s64 	%rd40370, %rd40368, %rd40369;
	mad.lo.s64 	%rd40371, %rd15, %rd40365, %rd40370;
	cvt.u32.u64 	%r5721, %rd40371;
	shr.u64 	%rd40372, %rd40371, 32;
	and.b64  	%rd40373, %rd40336, 4294967295;
	add.s64 	%rd40374, %rd40372, %rd40373;
	mad.lo.s64 	%rd40375, %rd16, %rd40365, %rd40374;
	shr.u64 	%rd40376, %rd40375, 32;
	and.b64  	%rd40377, %rd40340, 4294967295;
	add.s64 	%rd40378, %rd40376, %rd40377;
	mad.lo.s64 	%rd40379, %rd17, %rd40365, %rd40378;
	shr.u64 	%rd40380, %rd40379, 32;
	and.b64  	%rd40381, %rd40344, 4294967295;
	add.s64 	%rd40382, %rd40380, %rd40381;
	mad.lo.s64 	%rd40383, %rd18, %rd40365, %rd40382;
	shr.u64 	%rd40384, %rd40383, 32;
	and.b64  	%rd40385, %rd40348, 4294967295;
	add.s64 	%rd40386, %rd40384, %rd40385;
	mad.lo.s64 	%rd40387, %rd19, %rd40365, %rd40386;
	shr.u64 	%rd40388, %rd40387, 32;
	and.b64  	%rd40389, %rd40352, 4294967295;
	add.s64 	%rd40390, %rd40388, %rd40389;
	mad.lo.s64 	%rd40391, %rd20, %rd40365, %rd40390;
	shr.u64 	%rd40392, %rd40391, 32;
	and.b64  	%rd40393, %rd40355, 4294967295;
	add.s64 	%rd40394, %rd40392, %rd40393;
	mad.lo.s64 	%rd40395, %rd21, %rd40365, %rd40394;
	shr.u64 	%rd40396, %rd40395, 32;
	and.b64  	%rd40397, %rd40358, 4294967295;
	add.s64 	%rd40398, %rd40396, %rd40397;
	shr.u64 	%rd40399, %rd40398, 32;
	and.b64  	%rd40400, %rd40361, 4294967295;
	add.s64 	%rd40401, %rd40399, %rd40400;
	shr.u64 	%rd40402, %rd40401, 32;
	and.b64  	%rd40403, %rd40364, 4294967295;
	add.s64 	%rd40404, %rd40402, %rd40403;
	{ .reg .b32 tmp; mov.b64 {tmp, %r5722}, %rd40404; }
	add.s32 	%r5723, %r5719, %r5722;
	mul.lo.s32 	%r5724, %r86, %r5721;
	cvt.u64.u32 	%rd40405, %r5724;
	and.b64  	%rd40406, %rd40371, 4294967295;
	mad.lo.s64 	%rd40407, %rd14, %rd40405, %rd40406;
	shr.u64 	%rd40408, %rd40407, 32;
	and.b64  	%rd40409, %rd40375, 4294967295;
	add.s64 	%rd40410, %rd40408, %rd40409;
	mad.lo.s64 	%rd40411, %rd15, %rd40405, %rd40410;
	cvt.u32.u64 	%r5725, %rd40411;
	shr.u64 	%rd40412, %rd40411, 32;
	and.b64  	%rd40413, %rd40379, 4294967295;
	add.s64 	%rd40414, %rd40412, %rd40413;
	mad.lo.s64 	%rd40415, %rd16, %rd40405, %rd40414;
	shr.u64 	%rd40416, %rd40415, 32;
	and.b64  	%rd40417, %rd40383, 4294967295;
	add.s64 	%rd40418, %rd40416, %rd40417;
	mad.lo.s64 	%rd40419, %rd17, %rd40405, %rd40418;
	shr.u64 	%rd40420, %rd40419, 32;
	and.b64  	%rd40421, %rd40387, 4294967295;
	add.s64 	%rd40422, %rd40420, %rd40421;
	mad.lo.s64 	%rd40423, %rd18, %rd40405, %rd40422;
	shr.u64 	%rd40424, %rd40423, 32;
	and.b64  	%rd40425, %rd40391, 4294967295;
	add.s64 	%rd40426, %rd40424, %rd40425;
	mad.lo.s64 	%rd40427, %rd19, %rd40405, %rd40426;
	shr.u64 	%rd40428, %rd40427, 32;
	and.b64  	%rd40429, %rd40395, 4294967295;
	add.s64 	%rd40430, %rd40428, %rd40429;
	mad.lo.s64 	%rd40431, %rd20, %rd40405, %rd40430;
	shr.u64 	%rd40432, %rd40431, 32;
	and.b64  	%rd40433, %rd40398, 4294967295;
	add.s64 	%rd40434, %rd40432, %rd40433;
	mad.lo.s64 	%rd40435, %rd21, %rd40405, %rd40434;
	shr.u64 	%rd40436, %rd40435, 32;
	and.b64  	%rd40437, %rd40401, 4294967295;
	add.s64 	%rd40438, %rd40436, %rd40437;
	shr.u64 	%rd40439, %rd40438, 32;
	and.b64  	%rd40440, %rd40404, 4294967295;
	add.s64 	%rd40441, %rd40439, %rd40440;
	{ .reg .b32 tmp; mov.b64 {tmp, %r5726}, %rd40441; }
	add.s32 	%r5727, %r5723, %r5726;
	mul.lo.s32 	%r5728, %r86, %r5725;
	cvt.u64.u32 	%rd40442, %r5728;
	and.b64  	%rd40443, %rd40411, 4294967295;
	mad.lo.s64 	%rd40444, %rd14, %rd40442, %rd40443;
	shr.u64 	%rd40445, %rd40444, 32;
	and.b64  	%rd40446, %rd40415, 4294967295;
	add.s64 	%rd40447, %rd40445, %rd40446;
	mad.lo.s64 	%rd40448, %rd15, %rd40442, %rd40447;
	cvt.u32.u64 	%r5729, %rd40448;
	shr.u64 	%rd40449, %rd40448, 32;
	and.b64  	%rd40450, %rd40419, 4294967295;
	add.s64 	%rd40451, %rd40449, %rd40450;
	mad.lo.s64 	%rd40452, %rd16, %rd40442, %rd40451;
	shr.u64 	%rd40453, %rd40452, 32;
	and.b64  	%rd40454, %rd40423, 4294967295;
	add.s64 	%rd40455, %rd40453, %rd40454;
	mad.lo.s64 	%rd40456, %rd17, %rd40442, %rd40455;
	shr.u64 	%rd40457, %rd40456, 32;
	and.b64  	%rd40458, %rd40427, 4294967295;
	add.s64 	%rd40459, %rd40457, %rd40458;
	mad.lo.s64 	%rd40460, %rd18, %rd40442, %rd40459;
	shr.u64 	%rd40461, %rd40460, 32;
	and.b64  	%rd40462, %rd40431, 4294967295;
	add.s64 	%rd40463, %rd40461, %rd40462;
	mad.lo.s64 	%rd40464, %rd19, %rd40442, %rd40463;
	shr.u64 	%rd40465, %rd40464, 32;
	and.b64  	%rd40466, %rd40435, 4294967295;
	add.s64 	%rd40467, %rd40465, %rd40466;
	mad.lo.s64 	%rd40468, %rd20, %rd40442, %rd40467;
	shr.u64 	%rd40469, %rd40468, 32;
	and.b64  	%rd40470, %rd40438, 4294967295;
	add.s64 	%rd40471, %rd40469, %rd40470;
	mad.lo.s64 	%rd40472, %rd21, %rd40442, %rd40471;
	shr.u64 	%rd40473, %rd40472, 32;
	and.b64  	%rd40474, %rd40441, 4294967295;
	add.s64 	%rd40475, %rd40473, %rd40474;
	{ .reg .b32 tmp; mov.b64 {tmp, %r5730}, %rd40475; }
	add.s32 	%r5731, %r5727, %r5730;
	mul.lo.s32 	%r5732, %r86, %r5729;
	cvt.u64.u32 	%rd40476, %r5732;
	and.b64  	%rd40477, %rd40448, 4294967295;
	mad.lo.s64 	%rd40478, %rd14, %rd40476, %rd40477;
	shr.u64 	%rd40479, %rd40478, 32;
	and.b64  	%rd40480, %rd40452, 4294967295;
	add.s64 	%rd40481, %rd40479, %rd40480;
	mad.lo.s64 	%rd47435, %rd15, %rd40476, %rd40481;
	shr.u64 	%rd40482, %rd47435, 32;
	and.b64  	%rd40483, %rd40456, 4294967295;
	add.s64 	%rd40484, %rd40482, %rd40483;
	mad.lo.s64 	%rd47434, %rd16, %rd40476, %rd40484;
	cvt.u32.u64 	%r743, %rd47434;
	shr.u64 	%rd40485, %rd47434, 32;
	and.b64  	%rd40486, %rd40460, 4294967295;
	add.s64 	%rd40487, %rd40485, %rd40486;
	mad.lo.s64 	%rd47433, %rd17, %rd40476, %rd40487;
	cvt.u32.u64 	%r744, %rd47433;
	shr.u64 	%rd40488, %rd47433, 32;
	and.b64  	%rd40489, %rd40464, 4294967295;
	add.s64 	%rd40490, %rd40488, %rd40489;
	mad.lo.s64 	%rd47432, %rd18, %rd40476, %rd40490;
	cvt.u32.u64 	%r745, %rd47432;
	shr.u64 	%rd40491, %rd47432, 32;
	and.b64  	%rd40492, %rd40468, 4294967295;
	add.s64 	%rd40493, %rd40491, %rd40492;
	mad.lo.s64 	%rd47431, %rd19, %rd40476, %rd40493;
	cvt.u32.u64 	%r746, %rd47431;
	shr.u64 	%rd40494, %rd47431, 32;
	and.b64  	%rd40495, %rd40472, 4294967295;
	add.s64 	%rd40496, %rd40494, %rd40495;
	mad.lo.s64 	%rd47430, %rd20, %rd40476, %rd40496;
	cvt.u32.u64 	%r747, %rd47430;
	shr.u64 	%rd40497, %rd47430, 32;
	and.b64  	%rd40498, %rd40475, 4294967295;
	add.s64 	%rd40499, %rd40497, %rd40498;
	mad.lo.s64 	%rd47429, %rd21, %rd40476, %rd40499;
	cvt.u32.u64 	%r748, %rd47429;
	{ .reg .b32 tmp; mov.b64 {tmp, %r5733}, %rd47429; }
	add.s32 	%r6551, %r5731, %r5733;
	setp.gt.u32 	%p1800, %r6551, %r5701;
	@%p1800 bra 	$L__BB4_778;
	cvt.u32.u64 	%r5734, %rd21;
	setp.lt.u32 	%p1801, %r6551, %r5734;
	@%p1801 bra 	$L__BB4_779;
	cvt.u32.u64 	%r5735, %rd20;
	setp.lt.u32 	%p1802, %r5735, %r748;
	@%p1802 bra 	$L__BB4_778;
	cvt.u32.u64 	%r5736, %rd20;
	setp.gt.u32 	%p1803, %r5736, %r748;
	@%p1803 bra 	$L__BB4_779;
	cvt.u32.u64 	%r5737, %rd19;
	setp.lt.u32 	%p1804, %r5737, %r747;
	@%p1804 bra 	$L__BB4_778;
	cvt.u32.u64 	%r5738, %rd19;
	setp.gt.u32 	%p1805, %r5738, %r747;
	@%p1805 bra 	$L__BB4_779;
	cvt.u32.u64 	%r5739, %rd18;
	setp.lt.u32 	%p1806, %r5739, %r746;
	@%p1806 bra 	$L__BB4_778;
	cvt.u32.u64 	%r5740, %rd18;
	setp.gt.u32 	%p1807, %r5740, %r746;
	@%p1807 bra 	$L__BB4_779;
	cvt.u32.u64 	%r5741, %rd17;
	setp.lt.u32 	%p1808, %r5741, %r745;
	@%p1808 bra 	$L__BB4_778;
	cvt.u32.u64 	%r5742, %rd17;
	setp.gt.u32 	%p1809, %r5742, %r745;
	@%p1809 bra 	$L__BB4_779;
	cvt.u32.u64 	%r5743, %rd16;
	setp.lt.u32 	%p1810, %r5743, %r744;
	@%p1810 bra 	$L__BB4_778;
	cvt.u32.u64 	%r5744, %rd16;
	setp.gt.u32 	%p1811, %r5744, %r744;
	@%p1811 bra 	$L__BB4_779;
	cvt.u32.u64 	%r5745, %rd15;
	setp.lt.u32 	%p1812, %r5745, %r743;
	@%p1812 bra 	$L__BB4_778;
	cvt.u32.u64 	%r5746, %rd14;
	cvt.u32.u64 	%r5747, %rd15;
	setp.gt.u32 	%p1813, %r5747, %r743;
	cvt.u32.u64 	%r5748, %rd47435;
	setp.gt.u32 	%p1814, %r5746, %r5748;
	or.pred  	%p1815, %p1813, %p1814;
	@%p1815 bra 	$L__BB4_779;
$L__BB4_778:
	cvt.u32.u64 	%r5749, %rd21;
	and.b64  	%rd40501, %rd47435, 4294967295;
	sub.s64 	%rd47435, %rd40501, %rd14;
	shr.u64 	%rd40502, %rd47435, 63;
	and.b64  	%rd40503, %rd47434, 4294967295;
	add.s64 	%rd40504, %rd40502, %rd15;
	sub.s64 	%rd47434, %rd40503, %rd40504;
	shr.u64 	%rd40505, %rd47434, 63;
	and.b64  	%rd40506, %rd47433, 4294967295;
	add.s64 	%rd40507, %rd40505, %rd16;
	sub.s64 	%rd47433, %rd40506, %rd40507;
	shr.u64 	%rd40508, %rd47433, 63;
	and.b64  	%rd40509, %rd47432, 4294967295;
	add.s64 	%rd40510, %rd40508, %rd17;
	sub.s64 	%rd47432, %rd40509, %rd40510;
	shr.u64 	%rd40511, %rd47432, 63;
	and.b64  	%rd40512, %rd47431, 4294967295;
	add.s64 	%rd40513, %rd40511, %rd18;
	sub.s64 	%rd47431, %rd40512, %rd40513;
	shr.u64 	%rd40514, %rd47431, 63;
	and.b64  	%rd40515, %rd47430, 4294967295;
	add.s64 	%rd40516, %rd40514, %rd19;
	sub.s64 	%rd47430, %rd40515, %rd40516;
	shr.u64 	%rd40517, %rd47430, 63;
	and.b64  	%rd40518, %rd47429, 4294967295;
	add.s64 	%rd40519, %rd40517, %rd20;
	sub.s64 	%rd47429, %rd40518, %rd40519;
	shr.u64 	%rd40520, %rd47429, 63;
	cvt.u32.u64 	%r5750, %rd40520;
	add.s32 	%r5751, %r5749, %r5750;
	sub.s32 	%r6551, %r6551, %r5751;
$L__BB4_779:
	and.b64  	%rd40521, %rd47435, 4294967295;
	cvt.u64.u32 	%rd1365, %r6541;
	sub.s64 	%rd40522, %rd40521, %rd1365;
	shr.u64 	%rd40523, %rd40522, 63;
	cvt.u32.u64 	%r6553, %rd40522;
	and.b64  	%rd40524, %rd47434, 4294967295;
	and.b64  	%rd1366, %rd47375, 4294967295;
	add.s64 	%rd40525, %rd40523, %rd1366;
	sub.s64 	%rd47441, %rd40524, %rd40525;
	shr.u64 	%rd40526, %rd47441, 63;
	and.b64  	%rd40527, %rd47433, 4294967295;
	and.b64  	%rd1368, %rd47376, 4294967295;
	add.s64 	%rd40528, %rd40526, %rd1368;
	sub.s64 	%rd47440, %rd40527, %rd40528;
	shr.u64 	%rd40529, %rd47440, 63;
	and.b64  	%rd40530, %rd47432, 4294967295;
	and.b64  	%rd1370, %rd47377, 4294967295;
	add.s64 	%rd40531, %rd40529, %rd1370;
	sub.s64 	%rd47439, %rd40530, %rd40531;
	shr.u64 	%rd40532, %rd47439, 63;
	and.b64  	%rd40533, %rd47431, 4294967295;
	and.b64  	%rd1372, %rd47378, 4294967295;
	add.s64 	%rd40534, %rd40532, %rd1372;
	sub.s64 	%rd47438, %rd40533, %rd40534;
	shr.u64 	%rd40535, %rd47438, 63;
	and.b64  	%rd40536, %rd47430, 4294967295;
	and.b64  	%rd1374, %rd47379, 4294967295;
	add.s64 	%rd40537, %rd40535, %rd1374;
	sub.s64 	%rd47437, %rd40536, %rd40537;
	shr.u64 	%rd40538, %rd47437, 63;
	and.b64  	%rd40539, %rd47429, 4294967295;
	and.b64  	%rd1376, %rd47380, 4294967295;
	add.s64 	%rd40540, %rd40538, %rd1376;
	sub.s64 	%rd47436, %rd40539, %rd40540;
	shr.u64 	%rd40541, %rd47436, 63;
	cvt.u64.u32 	%rd40542, %r6551;
	and.b64  	%rd1378, %rd47381, 4294967295;
	add.s64 	%rd40543, %rd40541, %rd1378;
	sub.s64 	%rd40544, %rd40542, %rd40543;
	setp.gt.s64 	%p1816, %rd40544, -1;
	cvt.u32.u64 	%r6552, %rd40544;
	@%p1816 bra 	$L__BB4_781;
	cvt.u32.u64 	%r5752, %rd21;
	cvt.u32.u64 	%r5753, %rd14;
	add.s32 	%r6553, %r5753, %r6553;
	setp.lt.u32 	%p1817, %r6553, %r5753;
	selp.u64 	%rd40545, 1, 0, %p1817;
	and.b64  	%rd40546, %rd47441, 4294967295;
	add.s64 	%rd40547, %rd40546, %rd40545;
	add.s64 	%rd47441, %rd40547, %rd15;
	shr.u64 	%rd40548, %rd47441, 32;
	and.b64  	%rd40549, %rd47440, 4294967295;
	add.s64 	%rd40550, %rd40548, %rd40549;
	add.s64 	%rd47440, %rd40550, %rd16;
	shr.u64 	%rd40551, %rd47440, 32;
	and.b64  	%rd40552, %rd47439, 4294967295;
	add.s64 	%rd40553, %rd40551, %rd40552;
	add.s64 	%rd47439, %rd40553, %rd17;
	shr.u64 	%rd40554, %rd47439, 32;
	and.b64  	%rd40555, %rd47438, 4294967295;
	add.s64 	%rd40556, %rd40554, %rd40555;
	add.s64 	%rd47438, %rd40556, %rd18;
	shr.u64 	%rd40557, %rd47438, 32;
	and.b64  	%rd40558, %rd47437, 4294967295;
	add.s64 	%rd40559, %rd40557, %rd40558;
	add.s64 	%rd47437, %rd40559, %rd19;
	shr.u64 	%rd40560, %rd47437, 32;
	and.b64  	%rd40561, %rd47436, 4294967295;
	add.s64 	%rd40562, %rd40560, %rd40561;
	add.s64 	%rd47436, %rd40562, %rd20;
	{ .reg .b32 tmp; mov.b64 {tmp, %r5754}, %rd47436; }
	add.s32 	%r5755, %r6552, %r5754;
	add.s32 	%r6552, %r5755, %r5752;
$L__BB4_781:
	cvt.u64.u32 	%rd40563, %r6553;
	sub.s64 	%rd40564, %rd40563, %rd1365;
	shr.u64 	%rd40565, %rd40564, 63;
	cvt.u32.u64 	%r6651, %rd40564;
	and.b64  	%rd40566, %rd47441, 4294967295;
	add.s64 	%rd40567, %rd40565, %rd1366;
	sub.s64 	%rd47447, %rd40566, %rd40567;
	shr.u64 	%rd40568, %rd47447, 63;
	and.b64  	%rd40569, %rd47440, 4294967295;
	add.s64 	%rd40570, %rd40568, %rd1368;
	sub.s64 	%rd47446, %rd40569, %rd40570;
	shr.u64 	%rd40571, %rd47446, 63;
	and.b64  	%rd40572, %rd47439, 4294967295;
	add.s64 	%rd40573, %rd40571, %rd1370;
	sub.s64 	%rd47445, %rd40572, %rd40573;
	shr.u64 	%rd40574, %rd47445, 63;
	and.b64  	%rd40575, %rd47438, 4294967295;
	add.s64 	%rd40576, %rd40574, %rd1372;
	sub.s64 	%rd47444, %rd40575, %rd40576;
	shr.u64 	%rd40577, %rd47444, 63;
	and.b64  	%rd40578, %rd47437, 4294967295;
	add.s64 	%rd40579, %rd40577, %rd1374;
	sub.s64 	%rd47443, %rd40578, %rd40579;
	shr.u64 	%rd40580, %rd47443, 63;
	and.b64  	%rd40581, %rd47436, 4294967295;
	add.s64 	%rd40582, %rd40580, %rd1376;
	sub.s64 	%rd47442, %rd40581, %rd40582;
	shr.u64 	%rd40583, %rd47442, 63;
	cvt.u64.u32 	%rd40584, %r6552;
	add.s64 	%rd40585, %rd40583, %rd1378;
	sub.s64 	%rd40586, %rd40584, %rd40585;
	setp.gt.s64 	%p1818, %rd40586, -1;
	cvt.u32.u64 	%r6644, %rd40586;
	@%p1818 bra 	$L__BB4_783;
	cvt.u32.u64 	%r5756, %rd21;
	cvt.u32.u64 	%r5757, %rd14;
	add.s32 	%r6651, %r5757, %r6651;
	setp.lt.u32 	%p1819, %r6651, %r5757;
	selp.u64 	%rd40587, 1, 0, %p1819;
	and.b64  	%rd40588, %rd47447, 4294967295;
	add.s64 	%rd40589, %rd40588, %rd40587;
	add.s64 	%rd47447, %rd40589, %rd15;
	shr.u64 	%rd40590, %rd47447, 32;
	and.b64  	%rd40591, %rd47446, 4294967295;
	add.s64 	%rd40592, %rd40590, %rd40591;
	add.s64 	%rd47446, %rd40592, %rd16;
	shr.u64 	%rd40593, %rd47446, 32;
	and.b64  	%rd40594, %rd47445, 4294967295;
	add.s64 	%rd40595, %rd40593, %rd40594;
	add.s64 	%rd47445, %rd40595, %rd17;
	shr.u64 	%rd40596, %rd47445, 32;
	and.b64  	%rd40597, %rd47444, 4294967295;
	add.s64 	%rd40598, %rd40596, %rd40597;
	add.s64 	%rd47444, %rd40598, %rd18;
	shr.u64 	%rd40599, %rd47444, 32;
	and.b64  	%rd40600, %rd47443, 4294967295;
	add.s64 	%rd40601, %rd40599, %rd40600;
	add.s64 	%rd47443, %rd40601, %rd19;
	shr.u64 	%rd40602, %rd47443, 32;
	and.b64  	%rd40603, %rd47442, 4294967295;
	add.s64 	%rd40604, %rd40602, %rd40603;
	add.s64 	%rd47442, %rd40604, %rd20;
	{ .reg .b32 tmp; mov.b64 {tmp, %r5758}, %rd47442; }
	add.s32 	%r5759, %r6644, %r5758;
	add.s32 	%r6644, %r5759, %r5756;
$L__BB4_783:
	cvt.u32.u64 	%r6650, %rd47447;
	cvt.u32.u64 	%r6649, %rd47446;
	cvt.u32.u64 	%r6648, %rd47445;
	cvt.u32.u64 	%r6647, %rd47444;
	cvt.u32.u64 	%r6646, %rd47443;
	cvt.u32.u64 	%r6645, %rd47442;
	cvt.u64.u32 	%rd40605, %r6651;
	sub.s64 	%rd40606, %rd1365, %rd40605;
	shr.u64 	%rd40607, %rd40606, 63;
	cvt.u32.u64 	%r6556, %rd40606;
	and.b64  	%rd40608, %rd47447, 4294967295;
	add.s64 	%rd40609, %rd40607, %rd40608;
	sub.s64 	%rd47448, %rd1366, %rd40609;
	shr.u64 	%rd40610, %rd47448, 63;
	and.b64  	%rd40611, %rd47446, 4294967295;
	add.s64 	%rd40612, %rd40610, %rd40611;
	sub.s64 	%rd47449, %rd1368, %rd40612;
	shr.u64 	%rd40613, %rd47449, 63;
	and.b64  	%rd40614, %rd47445, 4294967295;
	add.s64 	%rd40615, %rd40613, %rd40614;
	sub.s64 	%rd47450, %rd1370, %rd40615;
	shr.u64 	%rd40616, %rd47450, 63;
	and.b64  	%rd40617, %rd47444, 4294967295;
	add.s64 	%rd40618, %rd40616, %rd40617;
	sub.s64 	%rd47451, %rd1372, %rd40618;
	shr.u64 	%rd40619, %rd47451, 63;
	and.b64  	%rd40620, %rd47443, 4294967295;
	add.s64 	%rd40621, %rd40619, %rd40620;
	sub.s64 	%rd47452, %rd1374, %rd40621;
	shr.u64 	%rd40622, %rd47452, 63;
	and.b64  	%rd40623, %rd47442, 4294967295;
	add.s64 	%rd40624, %rd40622, %rd40623;
	sub.s64 	%rd47453, %rd1376, %rd40624;
	shr.u64 	%rd40625, %rd47453, 63;
	cvt.u64.u32 	%rd40626, %r6644;
	add.s64 	%rd40627, %rd40625, %rd40626;
	sub.s64 	%rd40628, %rd1378, %rd40627;
	setp.gt.s64 	%p1820, %rd40628, -1;
	cvt.u32.u64 	%r6557, %rd40628;
	@%p1820 bra 	$L__BB4_785;
	cvt.u32.u64 	%r5760, %rd21;
	cvt.u32.u64 	%r5761, %rd14;
	add.s32 	%r6556, %r5761, %r6556;
	setp.lt.u32 	%p1821, %r6556, %r5761;
	selp.u64 	%rd40629, 1, 0, %p1821;
	and.b64  	%rd40630, %rd47448, 4294967295;
	add.s64 	%rd40631, %rd40630, %rd40629;
	add.s64 	%rd47448, %rd40631, %rd15;
	shr.u64 	%rd40632, %rd47448, 32;
	and.b64  	%rd40633, %rd47449, 4294967295;
	add.s64 	%rd40634, %rd40632, %rd40633;
	add.s64 	%rd47449, %rd40634, %rd16;
	shr.u64 	%rd40635, %rd47449, 32;
	and.b64  	%rd40636, %rd47450, 4294967295;
	add.s64 	%rd40637, %rd40635, %rd40636;
	add.s64 	%rd47450, %rd40637, %rd17;
	shr.u64 	%rd40638, %rd47450, 32;
	and.b64  	%rd40639, %rd47451, 4294967295;
	add.s64 	%rd40640, %rd40638, %rd40639;
	add.s64 	%rd47451, %rd40640, %rd18;
	shr.u64 	%rd40641, %rd47451, 32;
	and.b64  	%rd40642, %rd47452, 4294967295;
	add.s64 	%rd40643, %rd40641, %rd40642;
	add.s64 	%rd47452, %rd40643, %rd19;
	shr.u64 	%rd40644, %rd47452, 32;
	and.b64  	%rd40645, %rd47453, 4294967295;
	add.s64 	%rd40646, %rd40644, %rd40645;
	add.s64 	%rd47453, %rd40646, %rd20;
	{ .reg .b32 tmp; mov.b64 {tmp, %r5762}, %rd47453; }
	add.s32 	%r5763, %r6557, %r5762;
	add.s32 	%r6557, %r5763, %r5760;
$L__BB4_785:
	cvt.u32.u64 	%r5764, %rd21;
	cvt.u64.u32 	%rd40647, %r6556;
	mul.lo.s64 	%rd40648, %rd40647, %rd1336;
	cvt.u32.u64 	%r5765, %rd40648;
	shr.u64 	%rd40649, %rd40648, 32;
	and.b64  	%rd40650, %rd47448, 4294967295;
	mad.lo.s64 	%rd40651, %rd40650, %rd1336, %rd40649;
	shr.u64 	%rd40652, %rd40651, 32;
	and.b64  	%rd40653, %rd47449, 4294967295;
	mad.lo.s64 	%rd40654, %rd40653, %rd1336, %rd40652;
	shr.u64 	%rd40655, %rd40654, 32;
	and.b64  	%rd40656, %rd47450, 4294967295;
	mad.lo.s64 	%rd40657, %rd40656, %rd1336, %rd40655;
	shr.u64 	%rd40658, %rd40657, 32;
	and.b64  	%rd40659, %rd47451, 4294967295;
	mad.lo.s64 	%rd40660, %rd40659, %rd1336, %rd40658;
	shr.u64 	%rd40661, %rd40660, 32;
	and.b64  	%rd40662, %rd47452, 4294967295;
	mad.lo.s64 	%rd40663, %rd40662, %rd1336, %rd40661;
	shr.u64 	%rd40664, %rd40663, 32;
	and.b64  	%rd40665, %rd47453, 4294967295;
	mad.lo.s64 	%rd40666, %rd40665, %rd1336, %rd40664;
	shr.u64 	%rd40667, %rd40666, 32;
	cvt.u64.u32 	%rd40668, %r6557;
	mad.lo.s64 	%rd40669, %rd40668, %rd1336, %rd40667;
	shr.u64 	%rd40670, %rd40669, 32;
	and.b64  	%rd40671, %rd40651, 4294967295;
	mad.lo.s64 	%rd40672, %rd1337, %rd40647, %rd40671;
	shr.u64 	%rd40673, %rd40672, 32;
	and.b64  	%rd40674, %rd40654, 4294967295;
	add.s64 	%rd40675, %rd40673, %rd40674;
	mad.lo.s64 	%rd40676, %rd40650, %rd1337, %rd40675;
	shr.u64 	%rd40677, %rd40676, 32;
	and.b64  	%rd40678, %rd40657, 4294967295;
	add.s64 	%rd40679, %rd40677, %rd40678;
	mad.lo.s64 	%rd40680, %rd40653, %rd1337, %rd40679;
	shr.u64 	%rd40681, %rd40680, 32;
	and.b64  	%rd40682, %rd40660, 4294967295;
	add.s64 	%rd40683, %rd40681, %rd40682;
	mad.lo.s64 	%rd40684, %rd40656, %rd1337, %rd40683;
	shr.u64 	%rd40685, %rd40684, 32;
	and.b64  	%rd40686, %rd40663, 4294967295;
	add.s64 	%rd40687, %rd40685, %rd40686;
	mad.lo.s64 	%rd40688, %rd40659, %rd1337, %rd40687;
	shr.u64 	%rd40689, %rd40688, 32;
	and.b64  	%rd40690, %rd40666, 4294967295;
	add.s64 	%rd40691, %rd40689, %rd40690;
	mad.lo.s64 	%rd40692, %rd40662, %rd1337, %rd40691;
	shr.u64 	%rd40693, %rd40692, 32;
	and.b64  	%rd40694, %rd40669, 4294967295;
	add.s64 	%rd40695, %rd40693, %rd40694;
	mad.lo.s64 	%rd40696, %rd40665, %rd1337, %rd40695;
	shr.u64 	%rd40697, %rd40696, 32;
	add.s64 	%rd40698, %rd40697, %rd40670;
	mad.lo.s64 	%rd40699, %rd1337, %rd40668, %rd40698;
	shr.u64 	%rd40700, %rd40699, 32;
	and.b64  	%rd40701, %rd40676, 4294967295;
	mad.lo.s64 	%rd40702, %rd1338, %rd40647, %rd40701;
	shr.u64 	%rd40703, %rd40702, 32;
	and.b64  	%rd40704, %rd40680, 4294967295;
	add.s64 	%rd40705, %rd40703, %rd40704;
	mad.lo.s64 	%rd40706, %rd40650, %rd1338, %rd40705;
	shr.u64 	%rd40707, %rd40706, 32;
	and.b64  	%rd40708, %rd40684, 4294967295;
	add.s64 	%rd40709, %rd40707, %rd40708;
	mad.lo.s64 	%rd40710, %rd40653, %rd1338, %rd40709;
	shr.u64 	%rd40711, %rd40710, 32;
	and.b64  	%rd40712, %rd40688, 4294967295;
	add.s64 	%rd40713, %rd40711, %rd40712;
	mad.lo.s64 	%rd40714, %rd40656, %rd1338, %rd40713;
	shr.u64 	%rd40715, %rd40714, 32;
	and.b64  	%rd40716, %rd40692, 4294967295;
	add.s64 	%rd40717, %rd40715, %rd40716;
	mad.lo.s64 	%rd40718, %rd40659, %rd1338, %rd40717;
	shr.u64 	%rd40719, %rd40718, 32;
	and.b64  	%rd40720, %rd40696, 4294967295;
	add.s64 	%rd40721, %rd40719, %rd40720;
	mad.lo.s64 	%rd40722, %rd40662, %rd1338, %rd40721;
	shr.u64 	%rd40723, %rd40722, 32;
	and.b64  	%rd40724, %rd40699, 4294967295;
	add.s64 	%rd40725, %rd40723, %rd40724;
	mad.lo.s64 	%rd40726, %rd40665, %rd1338, %rd40725;
	shr.u64 	%rd40727, %rd40726, 32;
	add.s64 	%rd40728, %rd40727, %rd40700;
	mad.lo.s64 	%rd40729, %rd1338, %rd40668, %rd40728;
	shr.u64 	%rd40730, %rd40729, 32;
	and.b64  	%rd40731, %rd40706, 4294967295;
	mad.lo.s64 	%rd40732, %rd1339, %rd40647, %rd40731;
	shr.u64 	%rd40733, %rd40732, 32;
	and.b64  	%rd40734, %rd40710, 4294967295;
	add.s64 	%rd40735, %rd40733, %rd40734;
	mad.lo.s64 	%rd40736, %rd40650, %rd1339, %rd40735;
	shr.u64 	%rd40737, %rd40736, 32;
	and.b64  	%rd40738, %rd40714, 4294967295;
	add.s64 	%rd40739, %rd40737, %rd40738;
	mad.lo.s64 	%rd40740, %rd40653, %rd1339, %rd40739;
	shr.u64 	%rd40741, %rd40740, 32;
	and.b64  	%rd40742, %rd40718, 4294967295;
	add.s64 	%rd40743, %rd40741, %rd40742;
	mad.lo.s64 	%rd40744, %rd40656, %rd1339, %rd40743;
	shr.u64 	%rd40745, %rd40744, 32;
	and.b64  	%rd40746, %rd40722, 4294967295;
	add.s64 	%rd40747, %rd40745, %rd40746;
	mad.lo.s64 	%rd40748, %rd40659, %rd1339, %rd40747;
	shr.u64 	%rd40749, %rd40748, 32;
	and.b64  	%rd40750, %rd40726, 4294967295;
	add.s64 	%rd40751, %rd40749, %rd40750;
	mad.lo.s64 	%rd40752, %rd40662, %rd1339, %rd40751;
	shr.u64 	%rd40753, %rd40752, 32;
	and.b64  	%rd40754, %rd40729, 4294967295;
	add.s64 	%rd40755, %rd40753, %rd40754;
	mad.lo.s64 	%rd40756, %rd40665, %rd1339, %rd40755;
	shr.u64 	%rd40757, %rd40756, 32;
	add.s64 	%rd40758, %rd40757, %rd40730;
	mad.lo.s64 	%rd40759, %rd1339, %rd40668, %rd40758;
	shr.u64 	%rd40760, %rd40759, 32;
	and.b64  	%rd40761, %rd40736, 4294967295;
	mad.lo.s64 	%rd40762, %rd1340, %rd40647, %rd40761;
	shr.u64 	%rd40763, %rd40762, 32;
	and.b64  	%rd40764, %rd40740, 4294967295;
	add.s64 	%rd40765, %rd40763, %rd40764;
	mad.lo.s64 	%rd40766, %rd40650, %rd1340, %rd40765;
	shr.u64 	%rd40767, %rd40766, 32;
	and.b64  	%rd40768, %rd40744, 4294967295;
	add.s64 	%rd40769, %rd40767, %rd40768;
	mad.lo.s64 	%rd40770, %rd40653, %rd1340, %rd40769;
	shr.u64 	%rd40771, %rd40770, 32;
	and.b64  	%rd40772, %rd40748, 4294967295;
	add.s64 	%rd40773, %rd40771, %rd40772;
	mad.lo.s64 	%rd40774, %rd40656, %rd1340, %rd40773;
	shr.u64 	%rd40775, %rd40774, 32;
	and.b64  	%rd40776, %rd40752, 4294967295;
	add.s64 	%rd40777, %rd40775, %rd40776;
	mad.lo.s64 	%rd40778, %rd40659, %rd1340, %rd40777;
	shr.u64 	%rd40779, %rd40778, 32;
	and.b64  	%rd40780, %rd40756, 4294967295;
	add.s64 	%rd40781, %rd40779, %rd40780;
	mad.lo.s64 	%rd40782, %rd40662, %rd1340, %rd40781;
	shr.u64 	%rd40783, %rd40782, 32;
	and.b64  	%rd40784, %rd40759, 4294967295;
	add.s64 	%rd40785, %rd40783, %rd40784;
	mad.lo.s64 	%rd40786, %rd40665, %rd1340, %rd40785;
	shr.u64 	%rd40787, %rd40786, 32;
	add.s64 	%rd40788, %rd40787, %rd40760;
	mad.lo.s64 	%rd40789, %rd1340, %rd40668, %rd40788;
	shr.u64 	%rd40790, %rd40789, 32;
	and.b64  	%rd40791, %rd40766, 4294967295;
	mad.lo.s64 	%rd40792, %rd1341, %rd40647, %rd40791;
	shr.u64 	%rd40793, %rd40792, 32;
	and.b64  	%rd40794, %rd40770, 4294967295;
	add.s64 	%rd40795, %rd40793, %rd40794;
	mad.lo.s64 	%rd40796, %rd40650, %rd1341, %rd40795;
	shr.u64 	%rd40797, %rd40796, 32;
	and.b64  	%rd40798, %rd40774, 4294967295;
	add.s64 	%rd40799, %rd40797, %rd40798;
	mad.lo.s64 	%rd40800, %rd40653, %rd1341, %rd40799;
	shr.u64 	%rd40801, %rd40800, 32;
	and.b64  	%rd40802, %rd40778, 4294967295;
	add.s64 	%rd40803, %rd40801, %rd40802;
	mad.lo.s64 	%rd40804, %rd40656, %rd1341, %rd40803;
	shr.u64 	%rd40805, %rd40804, 32;
	and.b64  	%rd40806, %rd40782, 4294967295;
	add.s64 	%rd40807, %rd40805, %rd40806;
	mad.lo.s64 	%rd40808, %rd40659, %rd1341, %rd40807;
	shr.u64 	%rd40809, %rd40808, 32;
	and.b64  	%rd40810, %rd40786, 4294967295;
	add.s64 	%rd40811, %rd40809, %rd40810;
	mad.lo.s64 	%rd40812, %rd40662, %rd1341, %rd40811;
	shr.u64 	%rd40813, %rd40812, 32;
	and.b64  	%rd40814, %rd40789, 4294967295;
	add.s64 	%rd40815, %rd40813, %rd40814;
	mad.lo.s64 	%rd40816, %rd40665, %rd1341, %rd40815;
	shr.u64 	%rd40817, %rd40816, 32;
	add.s64 	%rd40818, %rd40817, %rd40790;
	mad.lo.s64 	%rd40819, %rd1341, %rd40668, %rd40818;
	shr.u64 	%rd40820, %rd40819, 32;
	and.b64  	%rd40821, %rd40796, 4294967295;
	mad.lo.s64 	%rd40822, %rd1342, %rd40647, %rd40821;
	shr.u64 	%rd40823, %rd40822, 32;
	and.b64  	%rd40824, %rd40800, 4294967295;
	add.s64 	%rd40825, %rd40823, %rd40824;
	mad.lo.s64 	%rd40826, %rd40650, %rd1342, %rd40825;
	shr.u64 	%rd40827, %rd40826, 32;
	and.b64  	%rd40828, %rd40804, 4294967295;
	add.s64 	%rd40829, %rd40827, %rd40828;
	mad.lo.s64 	%rd40830, %rd40653, %rd1342, %rd40829;
	shr.u64 	%rd40831, %rd40830, 32;
	and.b64  	%rd40832, %rd40808, 4294967295;
	add.s64 	%rd40833, %rd40831, %rd40832;
	mad.lo.s64 	%rd40834, %rd40656, %rd1342, %rd40833;
	shr.u64 	%rd40835, %rd40834, 32;
	and.b64  	%rd40836, %rd40812, 4294967295;
	add.s64 	%rd40837, %rd40835, %rd40836;
	mad.lo.s64 	%rd40838, %rd40659, %rd1342, %rd40837;
	shr.u64 	%rd40839, %rd40838, 32;
	and.b64  	%rd40840, %rd40816, 4294967295;
	add.s64 	%rd40841, %rd40839, %rd40840;
	mad.lo.s64 	%rd40842, %rd40662, %rd1342, %rd40841;
	shr.u64 	%rd40843, %rd40842, 32;
	and.b64  	%rd40844, %rd40819, 4294967295;
	add.s64 	%rd40845, %rd40843, %rd40844;
	mad.lo.s64 	%rd40846, %rd40665, %rd1342, %rd40845;
	shr.u64 	%rd40847, %rd40846, 32;
	add.s64 	%rd40848, %rd40847, %rd40820;
	mad.lo.s64 	%rd40849, %rd1342, %rd40668, %rd40848;
	shr.u64 	%rd40850, %rd40849, 32;
	and.b64  	%rd40851, %rd40826, 4294967295;
	mad.lo.s64 	%rd40852, %rd1343, %rd40647, %rd40851;
	shr.u64 	%rd40853, %rd40852, 32;
	and.b64  	%rd40854, %rd40830, 4294967295;
	add.s64 	%rd40855, %rd40853, %rd40854;
	mad.lo.s64 	%rd40856, %rd40650, %rd1343, %rd40855;
	shr.u64 	%rd40857, %rd40856, 32;
	and.b64  	%rd40858, %rd40834, 4294967295;
	add.s64 	%rd40859, %rd40857, %rd40858;
	mad.lo.s64 	%rd40860, %rd40653, %rd1343, %rd40859;
	shr.u64 	%rd40861, %rd40860, 32;
	and.b64  	%rd40862, %rd40838, 4294967295;
	add.s64 	%rd40863, %rd40861, %rd40862;
	mad.lo.s64 	%rd40864, %rd40656, %rd1343, %rd40863;
	shr.u64 	%rd40865, %rd40864, 32;
	and.b64  	%rd40866, %rd40842, 4294967295;
	add.s64 	%rd40867, %rd40865, %rd40866;
	mad.lo.s64 	%rd40868, %rd40659, %rd1343, %rd40867;
	shr.u64 	%rd40869, %rd40868, 32;
	and.b64  	%rd40870, %rd40846, 4294967295;
	add.s64 	%rd40871, %rd40869, %rd40870;
	mad.lo.s64 	%rd40872, %rd40662, %rd1343, %rd40871;
	shr.u64 	%rd40873, %rd40872, 32;
	and.b64  	%rd40874, %rd40849, 4294967295;
	add.s64 	%rd40875, %rd40873, %rd40874;
	mad.lo.s64 	%rd40876, %rd40665, %rd1343, %rd40875;
	shr.u64 	%rd40877, %rd40876, 32;
	add.s64 	%rd40878, %rd40877, %rd40850;
	mad.lo.s64 	%rd40879, %rd1343, %rd40668, %rd40878;
	{ .reg .b32 tmp; mov.b64 {tmp, %r5766}, %rd40879; }
	mul.lo.s32 	%r5767, %r86, %r5765;
	cvt.u64.u32 	%rd40880, %r5767;
	and.b64  	%rd40881, %rd40648, 4294967295;
	mad.lo.s64 	%rd40882, %rd14, %rd40880, %rd40881;
	shr.u64 	%rd40883, %rd40882, 32;
	and.b64  	%rd40884, %rd40672, 4294967295;
	add.s64 	%rd40885, %rd40883, %rd40884;
	mad.lo.s64 	%rd40886, %rd15, %rd40880, %rd40885;
	cvt.u32.u64 	%r5768, %rd40886;
	shr.u64 	%rd40887, %rd40886, 32;
	and.b64  	%rd40888, %rd40702, 4294967295;
	add.s64 	%rd40889, %rd40887, %rd40888;
	mad.lo.s64 	%rd40890, %rd16, %rd40880, %rd40889;
	shr.u64 	%rd40891, %rd40890, 32;
	and.b64  	%rd40892, %rd40732, 4294967295;
	add.s64 	%rd40893, %rd40891, %rd40892;
	mad.lo.s64 	%rd40894, %rd17, %rd40880, %rd40893;
	shr.u64 	%rd40895, %rd40894, 32;
	and.b64  	%rd40896, %rd40762, 4294967295;
	add.s64 	%rd40897, %rd40895, %rd40896;
	mad.lo.s64 	%rd40898, %rd18, %rd40880, %rd40897;
	shr.u64 	%rd40899, %rd40898, 32;
	and.b64  	%rd40900, %rd40792, 4294967295;
	add.s64 	%rd40901, %rd40899, %rd40900;
	mad.lo.s64 	%rd40902, %rd19, %rd40880, %rd40901;
	shr.u64 	%rd40903, %rd40902, 32;
	and.b64  	%rd40904, %rd40822, 4294967295;
	add.s64 	%rd40905, %rd40903, %rd40904;
	mad.lo.s64 	%rd40906, %rd20, %rd40880, %rd40905;
	shr.u64 	%rd40907, %rd40906, 32;
	and.b64  	%rd40908, %rd40852, 4294967295;
	add.s64 	%rd40909, %rd40907, %rd40908;
	mad.lo.s64 	%rd40910, %rd21, %rd40880, %rd40909;
	shr.u64 	%rd40911, %rd40910, 32;
	and.b64  	%rd40912, %rd40856, 4294967295;
	add.s64 	%rd40913, %rd40911, %rd40912;
	shr.u64 	%rd40914, %rd40913, 32;
	and.b64  	%rd40915, %rd40860, 4294967295;
	add.s64 	%rd40916, %rd40914, %rd40915;
	shr.u64 	%rd40917, %rd40916, 32;
	and.b64  	%rd40918, %rd40864, 4294967295;
	add.s64 	%rd40919, %rd40917, %rd40918;
	shr.u64 	%rd40920, %rd40919, 32;
	and.b64  	%rd40921, %rd40868, 4294967295;
	add.s64 	%rd40922, %rd40920, %rd40921;
	shr.u64 	%rd40923, %rd40922, 32;
	and.b64  	%rd40924, %rd40872, 4294967295;
	add.s64 	%rd40925, %rd40923, %rd40924;
	shr.u64 	%rd40926, %rd40925, 32;
	and.b64  	%rd40927, %rd40876, 4294967295;
	add.s64 	%rd40928, %rd40926, %rd40927;
	shr.u64 	%rd40929, %rd40928, 32;
	and.b64  	%rd40930, %rd40879, 4294967295;
	add.s64 	%rd40931, %rd40929, %rd40930;
	{ .reg .b32 tmp; mov.b64 {tmp, %r5769}, %rd40931; }
	add.s32 	%r5770, %r5766, %r5769;
	mul.lo.s32 	%r5771, %r86, %r5768;
	cvt.u64.u32 	%rd40932, %r5771;
	and.b64  	%rd40933, %rd40886, 4294967295;
	mad.lo.s64 	%rd40934, %rd14, %rd40932, %rd40933;
	shr.u64 	%rd40935, %rd40934, 32;
	and.b64  	%rd40936, %rd40890, 4294967295;
	add.s64 	%rd40937, %rd40935, %rd40936;
	mad.lo.s64 	%rd40938, %rd15, %rd40932, %rd40937;
	cvt.u32.u64 	%r5772, %rd40938;
	shr.u64 	%rd40939, %rd40938, 32;
	and.b64  	%rd40940, %rd40894, 4294967295;
	add.s64 	%rd40941, %rd40939, %rd40940;
	mad.lo.s64 	%rd40942, %rd16, %rd40932, %rd40941;
	shr.u64 	%rd40943, %rd40942, 32;
	and.b64  	%rd40944, %rd40898, 4294967295;
	add.s64 	%rd40945, %rd40943, %rd40944;
	mad.lo.s64 	%rd40946, %rd17, %rd40932, %rd40945;
	shr.u64 	%rd40947, %rd40946, 32;
	and.b64  	%rd40948, %rd40902, 4294967295;
	add.s64 	%rd40949, %rd40947, %rd40948;
	mad.lo.s64 	%rd40950, %rd18, %rd40932, %rd40949;
	shr.u64 	%rd40951, %rd40950, 32;
	and.b64  	%rd40952, %rd40906, 4294967295;
	add.s64 	%rd40953, %rd40951, %rd40952;
	mad.lo.s64 	%rd40954, %rd19, %rd40932, %rd40953;
	shr.u64 	%rd40955, %rd40954, 32;
	and.b64  	%rd40956, %rd40910, 4294967295;
	add.s64 	%rd40957, %rd40955, %rd40956;
	mad.lo.s64 	%rd40958, %rd20, %rd40932, %rd40957;
	shr.u64 	%rd40959, %rd40958, 32;
	and.b64  	%rd40960, %rd40913, 4294967295;
	add.s64 	%rd40961, %rd40959, %rd40960;
	mad.lo.s64 	%rd40962, %rd21, %rd40932, %rd40961;
	shr.u64 	%rd40963, %rd40962, 32;
	and.b64  	%rd40964, %rd40916, 4294967295;
	add.s64 	%rd40965, %rd40963, %rd40964;
	shr.u64 	%rd40966, %rd40965, 32;
	and.b64  	%rd40967, %rd40919, 4294967295;
	add.s64 	%rd40968, %rd40966, %rd40967;
	shr.u64 	%rd40969, %rd40968, 32;
	and.b64  	%rd40970, %rd40922, 4294967295;
	add.s64 	%rd40971, %rd40969, %rd40970;
	shr.u64 	%rd40972, %rd40971, 32;
	and.b64  	%rd40973, %rd40925, 4294967295;
	add.s64 	%rd40974, %rd40972, %rd40973;
	shr.u64 	%rd40975, %rd40974, 32;
	and.b64  	%rd40976, %rd40928, 4294967295;
	add.s64 	%rd40977, %rd40975, %rd40976;
	shr.u64 	%rd40978, %rd40977, 32;
	and.b64  	%rd40979, %rd40931, 4294967295;
	add.s64 	%rd40980, %rd40978, %rd40979;
	{ .reg .b32 tmp; mov.b64 {tmp, %r5773}, %rd40980; }
	add.s32 	%r5774, %r5770, %r5773;
	mul.lo.s32 	%r5775, %r86, %r5772;
	cvt.u64.u32 	%rd40981, %r5775;
	and.b64  	%rd40982, %rd40938, 4294967295;
	mad.lo.s64 	%rd40983, %rd14, %rd40981, %rd40982;
	shr.u64 	%rd40984, %rd40983, 32;
	and.b64  	%rd40985, %rd40942, 4294967295;
	add.s64 	%rd40986, %rd40984, %rd40985;
	mad.lo.s64 	%rd40987, %rd15, %rd40981, %rd40986;
	cvt.u32.u64 	%r5776, %rd40987;
	shr.u64 	%rd40988, %rd40987, 32;
	and.b64  	%rd40989, %rd40946, 4294967295;
	add.s64 	%rd40990, %rd40988, %rd40989;
	mad.lo.s64 	%rd40991, %rd16, %rd40981, %rd40990;
	shr.u64 	%rd40992, %rd40991, 32;
	and.b64  	%rd40993, %rd40950, 4294967295;
	add.s64 	%rd40994, %rd40992, %rd40993;
	mad.lo.s64 	%rd40995, %rd17, %rd40981, %rd40994;
	shr.u64 	%rd40996, %rd40995, 32;
	and.b64  	%rd40997, %rd40954, 4294967295;
	add.s64 	%rd40998, %rd40996, %rd40997;
	mad.lo.s64 	%rd40999, %rd18, %rd40981, %rd40998;
	shr.u64 	%rd41000, %rd40999, 32;
	and.b64  	%rd41001, %rd40958, 4294967295;
	add.s64 	%rd41002, %rd41000, %rd41001;
	mad.lo.s64 	%rd41003, %rd19, %rd40981, %rd41002;
	shr.u64 	%rd41004, %rd41003, 32;
	and.b64  	%rd41005, %rd40962, 4294967295;
	add.s64 	%rd41006, %rd41004, %rd41005;
	mad.lo.s64 	%rd41007, %rd20, %rd40981, %rd41006;
	shr.u64 	%rd41008, %rd41007, 32;
	and.b64  	%rd41009, %rd40965, 4294967295;
	add.s64 	%rd41010, %rd41008, %rd41009;
	mad.lo.s64 	%rd41011, %rd21, %rd40981, %rd41010;
	shr.u64 	%rd41012, %rd41011, 32;
	and.b64  	%rd41013, %rd40968, 4294967295;
	add.s64 	%rd41014, %rd41012, %rd41013;
	shr.u64 	%rd41015, %rd41014, 32;
	and.b64  	%rd41016, %rd40971, 4294967295;
	add.s64 	%rd41017, %rd41015, %rd41016;
	shr.u64 	%rd41018, %rd41017, 32;
	and.b64  	%rd41019, %rd40974, 4294967295;
	add.s64 	%rd41020, %rd41018, %rd41019;
	shr.u64 	%rd41021, %rd41020, 32;
	and.b64  	%rd41022, %rd40977, 4294967295;
	add.s64 	%rd41023, %rd41021, %rd41022;
	shr.u64 	%rd41024, %rd41023, 32;
	and.b64  	%rd41025, %rd40980, 4294967295;
	add.s64 	%rd41026, %rd41024, %rd41025;
	{ .reg .b32 tmp; mov.b64 {tmp, %r5777}, %rd41026; }
	add.s32 	%r5778, %r5774, %r5777;
	mul.lo.s32 	%r5779, %r86, %r5776;
	cvt.u64.u32 	%rd41027, %r5779;
	and.b64  	%rd41028, %rd40987, 4294967295;
	mad.lo.s64 	%rd41029, %rd14, %rd41027, %rd41028;
	shr.u64 	%rd41030, %rd41029, 32;
	and.b64  	%rd41031, %rd40991, 4294967295;
	add.s64 	%rd41032, %rd41030, %rd41031;
	mad.lo.s64 	%rd41033, %rd15, %rd41027, %rd41032;
	cvt.u32.u64 	%r5780, %rd41033;
	shr.u64 	%rd41034, %rd41033, 32;
	and.b64  	%rd41035, %rd40995, 4294967295;
	add.s64 	%rd41036, %rd41034, %rd41035;
	mad.lo.s64 	%rd41037, %rd16, %rd41027, %rd41036;
	shr.u64 	%rd41038, %rd41037, 32;
	and.b64  	%rd41039, %rd40999, 4294967295;
	add.s64 	%rd41040, %rd41038, %rd41039;
	mad.lo.s64 	%rd41041, %rd17, %rd41027, %rd41040;
	shr.u64 	%rd41042, %rd41041, 32;
	and.b64  	%rd41043, %rd41003, 4294967295;
	add.s64 	%rd41044, %rd41042, %rd41043;
	mad.lo.s64 	%rd41045, %rd18, %rd41027, %rd41044;
	shr.u64 	%rd41046, %rd41045, 32;
	and.b64  	%rd41047, %rd41007, 4294967295;
	add.s64 	%rd41048, %rd41046, %rd41047;
	mad.lo.s64 	%rd41049, %rd19, %rd41027, %rd41048;
	shr.u64 	%rd41050, %rd41049, 32;
	and.b64  	%rd41051, %rd41011, 4294967295;
	add.s64 	%rd41052, %rd41050, %rd41051;
	mad.lo.s64 	%rd41053, %rd20, %rd41027, %rd41052;
	shr.u64 	%rd41054, %rd41053, 32;
	and.b64  	%rd41055, %rd41014, 4294967295;
	add.s64 	%rd41056, %rd41054, %rd41055;
	mad.lo.s64 	%rd41057, %rd21, %rd41027, %rd41056;
	shr.u64 	%rd41058, %rd41057, 32;
	and.b64  	%rd41059, %rd41017, 4294967295;
	add.s64 	%rd41060, %rd41058, %rd41059;
	shr.u64 	%rd41061, %rd41060, 32;
	and.b64  	%rd41062, %rd41020, 4294967295;
	add.s64 	%rd41063, %rd41061, %rd41062;
	shr.u64 	%rd41064, %rd41063, 32;
	and.b64  	%rd41065, %rd41023, 4294967295;
	add.s64 	%rd41066, %rd41064, %rd41065;
	shr.u64 	%rd41067, %rd41066, 32;
	and.b64  	%rd41068, %rd41026, 4294967295;
	add.s64 	%rd41069, %rd41067, %rd41068;
	{ .reg .b32 tmp; mov.b64 {tmp, %r5781}, %rd41069; }
	add.s32 	%r5782, %r5778, %r5781;
	mul.lo.s32 	%r5783, %r86, %r5780;
	cvt.u64.u32 	%rd41070, %r5783;
	and.b64  	%rd41071, %rd41033, 4294967295;
	mad.lo.s64 	%rd41072, %rd14, %rd41070, %rd41071;
	shr.u64 	%rd41073, %rd41072, 32;
	and.b64  	%rd41074, %rd41037, 4294967295;
	add.s64 	%rd41075, %rd41073, %rd41074;
	mad.lo.s64 	%rd41076, %rd15, %rd41070, %rd41075;
	cvt.u32.u64 	%r5784, %rd41076;
	shr.u64 	%rd41077, %rd41076, 32;
	and.b64  	%rd41078, %rd41041, 4294967295;
	add.s64 	%rd41079, %rd41077, %rd41078;
	mad.lo.s64 	%rd41080, %rd16, %rd41070, %rd41079;
	shr.u64 	%rd41081, %rd41080, 32;
	and.b64  	%rd41082, %rd41045, 4294967295;
	add.s64 	%rd41083, %rd41081, %rd41082;
	mad.lo.s64 	%rd41084, %rd17, %rd41070, %rd41083;
	shr.u64 	%rd41085, %rd41084, 32;
	and.b64  	%rd41086, %rd41049, 4294967295;
	add.s64 	%rd41087, %rd41085, %rd41086;
	mad.lo.s64 	%rd41088, %rd18, %rd41070, %rd41087;
	shr.u64 	%rd41089, %rd41088, 32;
	and.b64  	%rd41090, %rd41053, 4294967295;
	add.s64 	%rd41091, %rd41089, %rd41090;
	mad.lo.s64 	%rd41092, %rd19, %rd41070, %rd41091;
	shr.u64 	%rd41093, %rd41092, 32;
	and.b64  	%rd41094, %rd41057, 4294967295;
	add.s64 	%rd41095, %rd41093, %rd41094;
	mad.lo.s64 	%rd41096, %rd20, %rd41070, %rd41095;
	shr.u64 	%rd41097, %rd41096, 32;
	and.b64  	%rd41098, %rd41060, 4294967295;
	add.s64 	%rd41099, %rd41097, %rd41098;
	mad.lo.s64 	%rd41100, %rd21, %rd41070, %rd41099;
	shr.u64 	%rd41101, %rd41100, 32;
	and.b64  	%rd41102, %rd41063, 4294967295;
	add.s64 	%rd41103, %rd41101, %rd41102;
	shr.u64 	%rd41104, %rd41103, 32;
	and.b64  	%rd41105, %rd41066, 4294967295;
	add.s64 	%rd41106, %rd41104, %rd41105;
	shr.u64 	%rd41107, %rd41106, 32;
	and.b64  	%rd41108, %rd41069, 4294967295;
	add.s64 	%rd41109, %rd41107, %rd41108;
	{ .reg .b32 tmp; mov.b64 {tmp, %r5785}, %rd41109; }
	add.s32 	%r5786, %r5782, %r5785;
	mul.lo.s32 	%r5787, %r86, %r5784;
	cvt.u64.u32 	%rd41110, %r5787;
	and.b64  	%rd41111, %rd41076, 4294967295;
	mad.lo.s64 	%rd41112, %rd14, %rd41110, %rd41111;
	shr.u64 	%rd41113, %rd41112, 32;
	and.b64  	%rd41114, %rd41080, 4294967295;
	add.s64 	%rd41115, %rd41113, %rd41114;
	mad.lo.s64 	%rd41116, %rd15, %rd41110, %rd41115;
	cvt.u32.u64 	%r5788, %rd41116;
	shr.u64 	%rd41117, %rd41116, 32;
	and.b64  	%rd41118, %rd41084, 4294967295;
	add.s64 	%rd41119, %rd41117, %rd41118;
	mad.lo.s64 	%rd41120, %rd16, %rd41110, %rd41119;
	shr.u64 	%rd41121, %rd41120, 32;
	and.b64  	%rd41122, %rd41088, 4294967295;
	add.s64 	%rd41123, %rd41121, %rd41122;
	mad.lo.s64 	%rd41124, %rd17, %rd41110, %rd41123;
	shr.u64 	%rd41125, %rd41124, 32;
	and.b64  	%rd41126, %rd41092, 4294967295;
	add.s64 	%rd41127, %rd41125, %rd41126;
	mad.lo.s64 	%rd41128, %rd18, %rd41110, %rd41127;
	shr.u64 	%rd41129, %rd41128, 32;
	and.b64  	%rd41130, %rd41096, 4294967295;
	add.s64 	%rd41131, %rd41129, %rd41130;
	mad.lo.s64 	%rd41132, %rd19, %rd41110, %rd41131;
	shr.u64 	%rd41133, %rd41132, 32;
	and.b64  	%rd41134, %rd41100, 4294967295;
	add.s64 	%rd41135, %rd41133, %rd41134;
	mad.lo.s64 	%rd41136, %rd20, %rd41110, %rd41135;
	shr.u64 	%rd41137, %rd41136, 32;
	and.b64  	%rd41138, %rd41103, 4294967295;
	add.s64 	%rd41139, %rd41137, %rd41138;
	mad.lo.s64 	%rd41140, %rd21, %rd41110, %rd41139;
	shr.u64 	%rd41141, %rd41140, 32;
	and.b64  	%rd41142, %rd41106, 4294967295;
	add.s64 	%rd41143, %rd41141, %rd41142;
	shr.u64 	%rd41144, %rd41143, 32;
	and.b64  	%rd41145, %rd41109, 4294967295;
	add.s64 	%rd41146, %rd41144, %rd41145;
	{ .reg .b32 tmp; mov.b64 {tmp, %r5789}, %rd41146; }
	add.s32 	%r5790, %r5786, %r5789;
	mul.lo.s32 	%r5791, %r86, %r5788;
	cvt.u64.u32 	%rd41147, %r5791;
	and.b64  	%rd41148, %rd41116, 4294967295;
	mad.lo.s64 	%rd41149, %rd14, %rd41147, %rd41148;
	shr.u64 	%rd41150, %rd41149, 32;
	and.b64  	%rd41151, %rd41120, 4294967295;
	add.s64 	%rd41152, %rd41150, %rd41151;
	mad.lo.s64 	%rd41153, %rd15, %rd41147, %rd41152;
	cvt.u32.u64 	%r5792, %rd41153;
	shr.u64 	%rd41154, %rd41153, 32;
	and.b64  	%rd41155, %rd41124, 4294967295;
	add.s64 	%rd41156, %rd41154, %rd41155;
	mad.lo.s64 	%rd41157, %rd16, %rd41147, %rd41156;
	shr.u64 	%rd41158, %rd41157, 32;
	and.b64  	%rd41159, %rd41128, 4294967295;
	add.s64 	%rd41160, %rd41158, %rd41159;
	mad.lo.s64 	%rd41161, %rd17, %rd41147, %rd41160;
	shr.u64 	%rd41162, %rd41161, 32;
	and.b64  	%rd41163, %rd41132, 4294967295;
	add.s64 	%rd41164, %rd41162, %rd41163;
	mad.lo.s64 	%rd41165, %rd18, %rd41147, %rd41164;
	shr.u64 	%rd41166, %rd41165, 32;
	and.b64  	%rd41167, %rd41136, 4294967295;
	add.s64 	%rd41168, %rd41166, %rd41167;
	mad.lo.s64 	%rd41169, %rd19, %rd41147, %rd41168;
	shr.u64 	%rd41170, %rd41169, 32;
	and.b64  	%rd41171, %rd41140, 4294967295;
	add.s64 	%rd41172, %rd41170, %rd41171;
	mad.lo.s64 	%rd41173, %rd20, %rd41147, %rd41172;
	shr.u64 	%rd41174, %rd41173, 32;
	and.b64  	%rd41175, %rd41143, 4294967295;
	add.s64 	%rd41176, %rd41174, %rd41175;
	mad.lo.s64 	%rd41177, %rd21, %rd41147, %rd41176;
	shr.u64 	%rd41178, %rd41177, 32;
	and.b64  	%rd41179, %rd41146, 4294967295;
	add.s64 	%rd41180, %rd41178, %rd41179;
	{ .reg .b32 tmp; mov.b64 {tmp, %r5793}, %rd41180; }
	add.s32 	%r5794, %r5790, %r5793;
	mul.lo.s32 	%r5795, %r86, %r5792;
	cvt.u64.u32 	%rd41181, %r5795;
	and.b64  	%rd41182, %rd41153, 4294967295;
	mad.lo.s64 	%rd41183, %rd14, %rd41181, %rd41182;
	shr.u64 	%rd41184, %rd41183, 32;
	and.b64  	%rd41185, %rd41157, 4294967295;
	add.s64 	%rd41186, %rd41184, %rd41185;
	mad.lo.s64 	%rd47460, %rd15, %rd41181, %rd41186;
	shr.u64 	%rd41187, %rd47460, 32;
	and.b64  	%rd41188, %rd41161, 4294967295;
	add.s64 	%rd41189, %rd41187, %rd41188;
	mad.lo.s64 	%rd47459, %rd16, %rd41181, %rd41189;
	cvt.u32.u64 	%r776, %rd47459;
	shr.u64 	%rd41190, %rd47459, 32;
	and.b64  	%rd41191, %rd41165, 4294967295;
	add.s64 	%rd41192, %rd41190, %rd41191;
	mad.lo.s64 	%rd47458, %rd17, %rd41181, %rd41192;
	cvt.u32.u64 	%r777, %rd47458;
	shr.u64 	%rd41193, %rd47458, 32;
	and.b64  	%rd41194, %rd41169, 4294967295;
	add.s64 	%rd41195, %rd41193, %rd41194;
	mad.lo.s64 	%rd47457, %rd18, %rd41181, %rd41195;
	cvt.u32.u64 	%r778, %rd47457;
	shr.u64 	%rd41196, %rd47457, 32;
	and.b64  	%rd41197, %rd41173, 4294967295;
	add.s64 	%rd41198, %rd41196, %rd41197;
	mad.lo.s64 	%rd47456, %rd19, %rd41181, %rd41198;
	cvt.u32.u64 	%r779, %rd47456;
	shr.u64 	%rd41199, %rd47456, 32;
	and.b64  	%rd41200, %rd41177, 4294967295;
	add.s64 	%rd41201, %rd41199, %rd41200;
	mad.lo.s64 	%rd47455, %rd20, %rd41181, %rd41201;
	cvt.u32.u64 	%r780, %rd47455;
	shr.u64 	%rd41202, %rd47455, 32;
	and.b64  	%rd41203, %rd41180, 4294967295;
	add.s64 	%rd41204, %rd41202, %rd41203;
	mad.lo.s64 	%rd47454, %rd21, %rd41181, %rd41204;
	cvt.u32.u64 	%r781, %rd47454;
	{ .reg .b32 tmp; mov.b64 {tmp, %r5796}, %rd47454; }
	add.s32 	%r6558, %r5794, %r5796;
	setp.gt.u32 	%p1822, %r6558, %r5764;
	@%p1822 bra 	$L__BB4_799;
	setp.lt.u32 	%p1823, %r6558, %r5764;
	@%p1823 bra 	$L__BB4_800;
	cvt.u32.u64 	%r5798, %rd20;
	setp.lt.u32 	%p1824, %r5798, %r781;
	@%p1824 bra 	$L__BB4_799;
	setp.gt.u32 	%p1825, %r5798, %r781;
	@%p1825 bra 	$L__BB4_800;
	cvt.u32.u64 	%r5800, %rd19;
	setp.lt.u32 	%p1826, %r5800, %r780;
	@%p1826 bra 	$L__BB4_799;
	setp.gt.u32 	%p1827, %r5800, %r780;
	@%p1827 bra 	$L__BB4_800;
	cvt.u32.u64 	%r5802, %rd18;
	setp.lt.u32 	%p1828, %r5802, %r779;
	@%p1828 bra 	$L__BB4_799;
	setp.gt.u32 	%p1829, %r5802, %r779;
	@%p1829 bra 	$L__BB4_800;
	cvt.u32.u64 	%r5804, %rd17;
	setp.lt.u32 	%p1830, %r5804, %r778;
	@%p1830 bra 	$L__BB4_799;
	setp.gt.u32 	%p1831, %r5804, %r778;
	@%p1831 bra 	$L__BB4_800;
	cvt.u32.u64 	%r5806, %rd16;
	setp.lt.u32 	%p1832, %r5806, %r777;
	@%p1832 bra 	$L__BB4_799;
	setp.gt.u32 	%p1833, %r5806, %r777;
	@%p1833 bra 	$L__BB4_800;
	cvt.u32.u64 	%r5808, %rd15;
	setp.lt.u32 	%p1834, %r5808, %r776;
	@%p1834 bra 	$L__BB4_799;
	cvt.u32.u64 	%r5809, %rd14;
	setp.gt.u32 	%p1835, %r5808, %r776;
	cvt.u32.u64 	%r5811, %rd47460;
	setp.gt.u32 	%p1836, %r5809, %r5811;
	or.pred  	%p1837, %p1835, %p1836;
	@%p1837 bra 	$L__BB4_800;
$L__BB4_799:
	and.b64  	%rd41206, %rd47460, 4294967295;
	sub.s64 	%rd47460, %rd41206, %rd14;
	shr.u64 	%rd41207, %rd47460, 63;
	and.b64  	%rd41208, %rd47459, 4294967295;
	add.s64 	%rd41209, %rd41207, %rd15;
	sub.s64 	%rd47459, %rd41208, %rd41209;
	shr.u64 	%rd41210, %rd47459, 63;
	and.b64  	%rd41211, %rd47458, 4294967295;
	add.s64 	%rd41212, %rd41210, %rd16;
	sub.s64 	%rd47458, %rd41211, %rd41212;
	shr.u64 	%rd41213, %rd47458, 63;
	and.b64  	%rd41214, %rd47457, 4294967295;
	add.s64 	%rd41215, %rd41213, %rd17;
	sub.s64 	%rd47457, %rd41214, %rd41215;
	shr.u64 	%rd41216, %rd47457, 63;
	and.b64  	%rd41217, %rd47456, 4294967295;
	add.s64 	%rd41218, %rd41216, %rd18;
	sub.s64 	%rd47456, %rd41217, %rd41218;
	shr.u64 	%rd41219, %rd47456, 63;
	and.b64  	%rd41220, %rd47455, 4294967295;
	add.s64 	%rd41221, %rd41219, %rd19;
	sub.s64 	%rd47455, %rd41220, %rd41221;
	shr.u64 	%rd41222, %rd47455, 63;
	and.b64  	%rd41223, %rd47454, 4294967295;
	add.s64 	%rd41224, %rd41222, %rd20;
	sub.s64 	%rd47454, %rd41223, %rd41224;
	shr.u64 	%rd41225, %rd47454, 63;
	cvt.u32.u64 	%r5813, %rd41225;
	add.s32 	%r5814, %r5764, %r5813;
	sub.s32 	%r6558, %r6558, %r5814;
$L__BB4_800:
	and.b64  	%rd41226, %rd47460, 4294967295;
	cvt.u64.u32 	%rd41227, %r6546;
	sub.s64 	%rd41228, %rd41226, %rd41227;
	shr.u64 	%rd41229, %rd41228, 63;
	cvt.u32.u64 	%r6643, %rd41228;
	and.b64  	%rd41230, %rd47459, 4294967295;
	and.b64  	%rd41231, %rd47402, 4294967295;
	add.s64 	%rd41232, %rd41229, %rd41231;
	sub.s64 	%rd47466, %rd41230, %rd41232;
	shr.u64 	%rd41233, %rd47466, 63;
	and.b64  	%rd41234, %rd47458, 4294967295;
	and.b64  	%rd41235, %rd47403, 4294967295;
	add.s64 	%rd41236, %rd41233, %rd41235;
	sub.s64 	%rd47465, %rd41234, %rd41236;
	shr.u64 	%rd41237, %rd47465, 63;
	and.b64  	%rd41238, %rd47457, 4294967295;
	and.b64  	%rd41239, %rd47404, 4294967295;
	add.s64 	%rd41240, %rd41237, %rd41239;
	sub.s64 	%rd47464, %rd41238, %rd41240;
	shr.u64 	%rd41241, %rd47464, 63;
	and.b64  	%rd41242, %rd47456, 4294967295;
	and.b64  	%rd41243, %rd47405, 4294967295;
	add.s64 	%rd41244, %rd41241, %rd41243;
	sub.s64 	%rd47463, %rd41242, %rd41244;
	shr.u64 	%rd41245, %rd47463, 63;
	and.b64  	%rd41246, %rd47455, 4294967295;
	and.b64  	%rd41247, %rd47406, 4294967295;
	add.s64 	%rd41248, %rd41245, %rd41247;
	sub.s64 	%rd47462, %rd41246, %rd41248;
	shr.u64 	%rd41249, %rd47462, 63;
	and.b64  	%rd41250, %rd47454, 4294967295;
	and.b64  	%rd41251, %rd47407, 4294967295;
	add.s64 	%rd41252, %rd41249, %rd41251;
	sub.s64 	%rd47461, %rd41250, %rd41252;
	shr.u64 	%rd41253, %rd47461, 63;
	cvt.u64.u32 	%rd41254, %r6558;
	and.b64  	%rd41255, %rd47408, 4294967295;
	add.s64 	%rd41256, %rd41253, %rd41255;
	sub.s64 	%rd41257, %rd41254, %rd41256;
	setp.gt.s64 	%p1838, %rd41257, -1;
	cvt.u32.u64 	%r6636, %rd41257;
	@%p1838 bra 	$L__BB4_802;
	cvt.u32.u64 	%r5816, %rd14;
	add.s32 	%r6643, %r5816, %r6643;
	setp.lt.u32 	%p1839, %r6643, %r5816;
	selp.u64 	%rd41258, 1, 0, %p1839;
	and.b64  	%rd41259, %rd47466, 4294967295;
	add.s64 	%rd41260, %rd41259, %rd41258;
	add.s64 	%rd47466, %rd41260, %rd15;
	shr.u64 	%rd41261, %rd47466, 32;
	and.b64  	%rd41262, %rd47465, 4294967295;
	add.s64 	%rd41263, %rd41261, %rd41262;
	add.s64 	%rd47465, %rd41263, %rd16;
	shr.u64 	%rd41264, %rd47465, 32;
	and.b64  	%rd41265, %rd47464, 4294967295;
	add.s64 	%rd41266, %rd41264, %rd41265;
	add.s64 	%rd47464, %rd41266, %rd17;
	shr.u64 	%rd41267, %rd47464, 32;
	and.b64  	%rd41268, %rd47463, 4294967295;
	add.s64 	%rd41269, %rd41267, %rd41268;
	add.s64 	%rd47463, %rd41269, %rd18;
	shr.u64 	%rd41270, %rd47463, 32;
	and.b64  	%rd41271, %rd47462, 4294967295;
	add.s64 	%rd41272, %rd41270, %rd41271;
	add.s64 	%rd47462, %rd41272, %rd19;
	shr.u64 	%rd41273, %rd47462, 32;
	and.b64  	%rd41274, %rd47461, 4294967295;
	add.s64 	%rd41275, %rd41273, %rd41274;
	add.s64 	%rd47461, %rd41275, %rd20;
	{ .reg .b32 tmp; mov.b64 {tmp, %r5817}, %rd47461; }
	add.s32 	%r5818, %r6636, %r5817;
	add.s32 	%r6636, %r5818, %r5764;
$L__BB4_802:
	cvt.u32.u64 	%r5819, %rd21;
	cvt.u32.u64 	%r6642, %rd47466;
	cvt.u32.u64 	%r6641, %rd47465;
	cvt.u32.u64 	%r6640, %rd47464;
	cvt.u32.u64 	%r6639, %rd47463;
	cvt.u32.u64 	%r6638, %rd47462;
	cvt.u32.u64 	%r6637, %rd47461;
	cvt.u64.u32 	%rd41276, %r96;
	mul.wide.u32 	%rd41277, %r96, %r6643;
	cvt.u32.u64 	%r5820, %rd41277;
	shr.u64 	%rd41278, %rd41277, 32;
	cvt.u64.u32 	%rd41279, %r95;
	mul.wide.u32 	%rd41280, %r95, %r6643;
	add.s64 	%rd41281, %rd41278, %rd41280;
	shr.u64 	%rd41282, %rd41281, 32;
	cvt.u64.u32 	%rd41283, %r94;
	mul.wide.u32 	%rd41284, %r94, %r6643;
	add.s64 	%rd41285, %rd41282, %rd41284;
	shr.u64 	%rd41286, %rd41285, 32;
	cvt.u64.u32 	%rd41287, %r93;
	mul.wide.u32 	%rd41288, %r93, %r6643;
	add.s64 	%rd41289, %rd41286, %rd41288;
	shr.u64 	%rd41290, %rd41289, 32;
	cvt.u64.u32 	%rd41291, %r92;
	mul.wide.u32 	%rd41292, %r92, %r6643;
	add.s64 	%rd41293, %rd41290, %rd41292;
	shr.u64 	%rd41294, %rd41293, 32;
	cvt.u64.u32 	%rd41295, %r91;
	mul.wide.u32 	%rd41296, %r91, %r6643;
	add.s64 	%rd41297, %rd41294, %rd41296;
	shr.u64 	%rd41298, %rd41297, 32;
	cvt.u64.u32 	%rd41299, %r90;
	mul.wide.u32 	%rd41300, %r90, %r6643;
	add.s64 	%rd41301, %rd41298, %rd41300;
	shr.u64 	%rd41302, %rd41301, 32;
	cvt.u64.u32 	%rd41303, %r89;
	mul.wide.u32 	%rd41304, %r89, %r6643;
	add.s64 	%rd41305, %rd41302, %rd41304;
	shr.u64 	%rd41306, %rd41305, 32;
	and.b64  	%rd41307, %rd47466, 4294967295;
	and.b64  	%rd41308, %rd41281, 4294967295;
	mad.lo.s64 	%rd41309, %rd41307, %rd41276, %rd41308;
	shr.u64 	%rd41310, %rd41309, 32;
	and.b64  	%rd41311, %rd41285, 4294967295;
	add.s64 	%rd41312, %rd41310, %rd41311;
	mad.lo.s64 	%rd41313, %rd41307, %rd41279, %rd41312;
	shr.u64 	%rd41314, %rd41313, 32;
	and.b64  	%rd41315, %rd41289, 4294967295;
	add.s64 	%rd41316, %rd41314, %rd41315;
	mad.lo.s64 	%rd41317, %rd41307, %rd41283, %rd41316;
	shr.u64 	%rd41318, %rd41317, 32;
	and.b64  	%rd41319, %rd41293, 4294967295;
	add.s64 	%rd41320, %rd41318, %rd41319;
	mad.lo.s64 	%rd41321, %rd41307, %rd41287, %rd41320;
	shr.u64 	%rd41322, %rd41321, 32;
	and.b64  	%rd41323, %rd41297, 4294967295;
	add.s64 	%rd41324, %rd41322, %rd41323;
	mad.lo.s64 	%rd41325, %rd41307, %rd41291, %rd41324;
	shr.u64 	%rd41326, %rd41325, 32;
	and.b64  	%rd41327, %rd41301, 4294967295;
	add.s64 	%rd41328, %rd41326, %rd41327;
	mad.lo.s64 	%rd41329, %rd41307, %rd41295, %rd41328;
	shr.u64 	%rd41330, %rd41329, 32;
	and.b64  	%rd41331, %rd41305, 4294967295;
	add.s64 	%rd41332, %rd41330, %rd41331;
	mad.lo.s64 	%rd41333, %rd41307, %rd41299, %rd41332;
	shr.u64 	%rd41334, %rd41333, 32;
	add.s64 	%rd41335, %rd41334, %rd41306;
	mad.lo.s64 	%rd41336, %rd41307, %rd41303, %rd41335;
	shr.u64 	%rd41337, %rd41336, 32;
	and.b64  	%rd41338, %rd47465, 4294967295;
	and.b64  	%rd41339, %rd41313, 4294967295;
	mad.lo.s64 	%rd41340, %rd41338, %rd41276, %rd41339;
	shr.u64 	%rd41341, %rd41340, 32;
	and.b64  	%rd41342, %rd41317, 4294967295;
	add.s64 	%rd41343, %rd41341, %rd41342;
	mad.lo.s64 	%rd41344, %rd41338, %rd41279, %rd41343;
	shr.u64 	%rd41345, %rd41344, 32;
	and.b64  	%rd41346, %rd41321, 4294967295;
	add.s64 	%rd41347, %rd41345, %rd41346;
	mad.lo.s64 	%rd41348, %rd41338, %rd41283, %rd41347;
	shr.u64 	%rd41349, %rd41348, 32;
	and.b64  	%rd41350, %rd41325, 4294967295;
	add.s64 	%rd41351, %rd41349, %rd41350;
	mad.lo.s64 	%rd41352, %rd41338, %rd41287, %rd41351;
	shr.u64 	%rd41353, %rd41352, 32;
	and.b64  	%rd41354, %rd41329, 4294967295;
	add.s64 	%rd41355, %rd41353, %rd41354;
	mad.lo.s64 	%rd41356, %rd41338, %rd41291, %rd41355;
	shr.u64 	%rd41357, %rd41356, 32;
	and.b64  	%rd41358, %rd41333, 4294967295;
	add.s64 	%rd41359, %rd41357, %rd41358;
	mad.lo.s64 	%rd41360, %rd41338, %rd41295, %rd41359;
	shr.u64 	%rd41361, %rd41360, 32;
	and.b64  	%rd41362, %rd41336, 4294967295;
	add.s64 	%rd41363, %rd41361, %rd41362;
	mad.lo.s64 	%rd41364, %rd41338, %rd41299, %rd41363;
	shr.u64 	%rd41365, %rd41364, 32;
	add.s64 	%rd41366, %rd41365, %rd41337;
	mad.lo.s64 	%rd41367, %rd41338, %rd41303, %rd41366;
	shr.u64 	%rd41368, %rd41367, 32;
	and.b64  	%rd41369, %rd47464, 4294967295;
	and.b64  	%rd41370, %rd41344, 4294967295;
	mad.lo.s64 	%rd41371, %rd41369, %rd41276, %rd41370;
	shr.u64 	%rd41372, %rd41371, 32;
	and.b64  	%rd41373, %rd41348, 4294967295;
	add.s64 	%rd41374, %rd41372, %rd41373;
	mad.lo.s64 	%rd41375, %rd41369, %rd41279, %rd41374;
	shr.u64 	%rd41376, %rd41375, 32;
	and.b64  	%rd41377, %rd41352, 4294967295;
	add.s64 	%rd41378, %rd41376, %rd41377;
	mad.lo.s64 	%rd41379, %rd41369, %rd41283, %rd41378;
	shr.u64 	%rd41380, %rd41379, 32;
	and.b64  	%rd41381, %rd41356, 4294967295;
	add.s64 	%rd41382, %rd41380, %rd41381;
	mad.lo.s64 	%rd41383, %rd41369, %rd41287, %rd41382;
	shr.u64 	%rd41384, %rd41383, 32;
	and.b64  	%rd41385, %rd41360, 4294967295;
	add.s64 	%rd41386, %rd41384, %rd41385;
	mad.lo.s64 	%rd41387, %rd41369, %rd41291, %rd41386;
	shr.u64 	%rd41388, %rd41387, 32;
	and.b64  	%rd41389, %rd41364, 4294967295;
	add.s64 	%rd41390, %rd41388, %rd41389;
	mad.lo.s64 	%rd41391, %rd41369, %rd41295, %rd41390;
	shr.u64 	%rd41392, %rd41391, 32;
	and.b64  	%rd41393, %rd41367, 4294967295;
	add.s64 	%rd41394, %rd41392, %rd41393;
	mad.lo.s64 	%rd41395, %rd41369, %rd41299, %rd41394;
	shr.u64 	%rd41396, %rd41395, 32;
	add.s64 	%rd41397, %rd41396, %rd41368;
	mad.lo.s64 	%rd41398, %rd41369, %rd41303, %rd41397;
	shr.u64 	%rd41399, %rd41398, 32;
	and.b64  	%rd41400, %rd47463, 4294967295;
	and.b64  	%rd41401, %rd41375, 4294967295;
	mad.lo.s64 	%rd41402, %rd41400, %rd41276, %rd41401;
	shr.u64 	%rd41403, %rd41402, 32;
	and.b64  	%rd41404, %rd41379, 4294967295;
	add.s64 	%rd41405, %rd41403, %rd41404;
	mad.lo.s64 	%rd41406, %rd41400, %rd41279, %rd41405;
	shr.u64 	%rd41407, %rd41406, 32;
	and.b64  	%rd41408, %rd41383, 4294967295;
	add.s64 	%rd41409, %rd41407, %rd41408;
	mad.lo.s64 	%rd41410, %rd41400, %rd41283, %rd41409;
	shr.u64 	%rd41411, %rd41410, 32;
	and.b64  	%rd41412, %rd41387, 4294967295;
	add.s64 	%rd41413, %rd41411, %rd41412;
	mad.lo.s64 	%rd41414, %rd41400, %rd41287, %rd41413;
	shr.u64 	%rd41415, %rd41414, 32;
	and.b64  	%rd41416, %rd41391, 4294967295;
	add.s64 	%rd41417, %rd41415, %rd41416;
	mad.lo.s64 	%rd41418, %rd41400, %rd41291, %rd41417;
	shr.u64 	%rd41419, %rd41418, 32;
	and.b64  	%rd41420, %rd41395, 4294967295;
	add.s64 	%rd41421, %rd41419, %rd41420;
	mad.lo.s64 	%rd41422, %rd41400, %rd41295, %rd41421;
	shr.u64 	%rd41423, %rd41422, 32;
	and.b64  	%rd41424, %rd41398, 4294967295;
	add.s64 	%rd41425, %rd41423, %rd41424;
	mad.lo.s64 	%rd41426, %rd41400, %rd41299, %rd41425;
	shr.u64 	%rd41427, %rd41426, 32;
	add.s64 	%rd41428, %rd41427, %rd41399;
	mad.lo.s64 	%rd41429, %rd41400, %rd41303, %rd41428;
	shr.u64 	%rd41430, %rd41429, 32;
	and.b64  	%rd41431, %rd47462, 4294967295;
	and.b64  	%rd41432, %rd41406, 4294967295;
	mad.lo.s64 	%rd41433, %rd41431, %rd41276, %rd41432;
	shr.u64 	%rd41434, %rd41433, 32;
	and.b64  	%rd41435, %rd41410, 4294967295;
	add.s64 	%rd41436, %rd41434, %rd41435;
	mad.lo.s64 	%rd41437, %rd41431, %rd41279, %rd41436;
	shr.u64 	%rd41438, %rd41437, 32;
	and.b64  	%rd41439, %rd41414, 4294967295;
	add.s64 	%rd41440, %rd41438, %rd41439;
	mad.lo.s64 	%rd41441, %rd41431, %rd41283, %rd41440;
	shr.u64 	%rd41442, %rd41441, 32;
	and.b64  	%rd41443, %rd41418, 4294967295;
	add.s64 	%rd41444, %rd41442, %rd41443;
	mad.lo.s64 	%rd41445, %rd41431, %rd41287, %rd41444;
	shr.u64 	%rd41446, %rd41445, 32;
	and.b64  	%rd41447, %rd41422, 4294967295;
	add.s64 	%rd41448, %rd41446, %rd41447;
	mad.lo.s64 	%rd41449, %rd41431, %rd41291, %rd41448;
	shr.u64 	%rd41450, %rd41449, 32;
	and.b64  	%rd41451, %rd41426, 4294967295;
	add.s64 	%rd41452, %rd41450, %rd41451;
	mad.lo.s64 	%rd41453, %rd41431, %rd41295, %rd41452;
	shr.u64 	%rd41454, %rd41453, 32;
	and.b64  	%rd41455, %rd41429, 4294967295;
	add.s64 	%rd41456, %rd41454, %rd41455;
	mad.lo.s64 	%rd41457, %rd41431, %rd41299, %rd41456;
	shr.u64 	%rd41458, %rd41457, 32;
	add.s64 	%rd41459, %rd41458, %rd41430;
	mad.lo.s64 	%rd41460, %rd41431, %rd41303, %rd41459;
	shr.u64 	%rd41461, %rd41460, 32;
	and.b64  	%rd41462, %rd47461, 4294967295;
	and.b64  	%rd41463, %rd41437, 4294967295;
	mad.lo.s64 	%rd41464, %rd41462, %rd41276, %rd41463;
	shr.u64 	%rd41465, %rd41464, 32;
	and.b64  	%rd41466, %rd41441, 4294967295;
	add.s64 	%rd41467, %rd41465, %rd41466;
	mad.lo.s64 	%rd41468, %rd41462, %rd41279, %rd41467;
	shr.u64 	%rd41469, %rd41468, 32;
	and.b64  	%rd41470, %rd41445, 4294967295;
	add.s64 	%rd41471, %rd41469, %rd41470;
	mad.lo.s64 	%rd41472, %rd41462, %rd41283, %rd41471;
	shr.u64 	%rd41473, %rd41472, 32;
	and.b64  	%rd41474, %rd41449, 4294967295;
	add.s64 	%rd41475, %rd41473, %rd41474;
	mad.lo.s64 	%rd41476, %rd41462, %rd41287, %rd41475;
	shr.u64 	%rd41477, %rd41476, 32;
	and.b64  	%rd41478, %rd41453, 4294967295;
	add.s64 	%rd41479, %rd41477, %rd41478;
	mad.lo.s64 	%rd41480, %rd41462, %rd41291, %rd41479;
	shr.u64 	%rd41481, %rd41480, 32;
	and.b64  	%rd41482, %rd41457, 4294967295;
	add.s64 	%rd41483, %rd41481, %rd41482;
	mad.lo.s64 	%rd41484, %rd41462, %rd41295, %rd41483;
	shr.u64 	%rd41485, %rd41484, 32;
	and.b64  	%rd41486, %rd41460, 4294967295;
	add.s64 	%rd41487, %rd41485, %rd41486;
	mad.lo.s64 	%rd41488, %rd41462, %rd41299, %rd41487;
	shr.u64 	%rd41489, %rd41488, 32;
	add.s64 	%rd41490, %rd41489, %rd41461;
	mad.lo.s64 	%rd41491, %rd41462, %rd41303, %rd41490;
	shr.u64 	%rd41492, %rd41491, 32;
	mul.wide.u32 	%rd41493, %r96, %r6636;
	and.b64  	%rd41494, %rd41468, 4294967295;
	add.s64 	%rd41495, %rd41493, %rd41494;
	shr.u64 	%rd41496, %rd41495, 32;
	mul.wide.u32 	%rd41497, %r95, %r6636;
	and.b64  	%rd41498, %rd41472, 4294967295;
	add.s64 	%rd41499, %rd41496, %rd41498;
	add.s64 	%rd41500, %rd41499, %rd41497;
	shr.u64 	%rd41501, %rd41500, 32;
	mul.wide.u32 	%rd41502, %r94, %r6636;
	and.b64  	%rd41503, %rd41476, 4294967295;
	add.s64 	%rd41504, %rd41501, %rd41503;
	add.s64 	%rd41505, %rd41504, %rd41502;
	shr.u64 	%rd41506, %rd41505, 32;
	mul.wide.u32 	%rd41507, %r93, %r6636;
	and.b64  	%rd41508, %rd41480, 4294967295;
	add.s64 	%rd41509, %rd41506, %rd41508;
	add.s64 	%rd41510, %rd41509, %rd41507;
	shr.u64 	%rd41511, %rd41510, 32;
	mul.wide.u32 	%rd41512, %r92, %r6636;
	and.b64  	%rd41513, %rd41484, 4294967295;
	add.s64 	%rd41514, %rd41511, %rd41513;
	add.s64 	%rd41515, %rd41514, %rd41512;
	shr.u64 	%rd41516, %rd41515, 32;
	mul.wide.u32 	%rd41517, %r91, %r6636;
	and.b64  	%rd41518, %rd41488, 4294967295;
	add.s64 	%rd41519, %rd41516, %rd41518;
	add.s64 	%rd41520, %rd41519, %rd41517;
	shr.u64 	%rd41521, %rd41520, 32;
	mul.wide.u32 	%rd41522, %r90, %r6636;
	and.b64  	%rd41523, %rd41491, 4294967295;
	add.s64 	%rd41524, %rd41521, %rd41523;
	add.s64 	%rd41525, %rd41524, %rd41522;
	shr.u64 	%rd41526, %rd41525, 32;
	mul.wide.u32 	%rd41527, %r89, %r6636;
	add.s64 	%rd41528, %rd41526, %rd41492;
	add.s64 	%rd41529, %rd41528, %rd41527;
	{ .reg .b32 tmp; mov.b64 {tmp, %r5821}, %rd41529; }
	mul.lo.s32 	%r5822, %r86, %r5820;
	cvt.u64.u32 	%rd41530, %r5822;
	and.b64  	%rd41531, %rd41277, 4294967295;
	mad.lo.s64 	%rd41532, %rd14, %rd41530, %rd41531;
	shr.u64 	%rd41533, %rd41532, 32;
	and.b64  	%rd41534, %rd41309, 4294967295;
	add.s64 	%rd41535, %rd41533, %rd41534;
	mad.lo.s64 	%rd41536, %rd15, %rd41530, %rd41535;
	cvt.u32.u64 	%r5823, %rd41536;
	shr.u64 	%rd41537, %rd41536, 32;
	and.b64  	%rd41538, %rd41340, 4294967295;
	add.s64 	%rd41539, %rd41537, %rd41538;
	mad.lo.s64 	%rd41540, %rd16, %rd41530, %rd41539;
	shr.u64 	%rd41541, %rd41540, 32;
	and.b64  	%rd41542, %rd41371, 4294967295;
	add.s64 	%rd41543, %rd41541, %rd41542;
	mad.lo.s64 	%rd41544, %rd17, %rd41530, %rd41543;
	shr.u64 	%rd41545, %rd41544, 32;
	and.b64  	%rd41546, %rd41402, 4294967295;
	add.s64 	%rd41547, %rd41545, %rd41546;
	mad.lo.s64 	%rd41548, %rd18, %rd41530, %rd41547;
	shr.u64 	%rd41549, %rd41548, 32;
	and.b64  	%rd41550, %rd41433, 4294967295;
	add.s64 	%rd41551, %rd41549, %rd41550;
	mad.lo.s64 	%rd41552, %rd19, %rd41530, %rd41551;
	shr.u64 	%rd41553, %rd41552, 32;
	and.b64  	%rd41554, %rd41464, 4294967295;
	add.s64 	%rd41555, %rd41553, %rd41554;
	mad.lo.s64 	%rd41556, %rd20, %rd41530, %rd41555;
	shr.u64 	%rd41557, %rd41556, 32;
	and.b64  	%rd41558, %rd41495, 4294967295;
	add.s64 	%rd41559, %rd41557, %rd41558;
	mad.lo.s64 	%rd41560, %rd21, %rd41530, %rd41559;
	shr.u64 	%rd41561, %rd41560, 32;
	and.b64  	%rd41562, %rd41500, 4294967295;
	add.s64 	%rd41563, %rd41561, %rd41562;
	shr.u64 	%rd41564, %rd41563, 32;
	and.b64  	%rd41565, %rd41505, 4294967295;
	add.s64 	%rd41566, %rd41564, %rd41565;
	shr.u64 	%rd41567, %rd41566, 32;
	and.b64  	%rd41568, %rd41510, 4294967295;
	add.s64 	%rd41569, %rd41567, %rd41568;
	shr.u64 	%rd41570, %rd41569, 32;
	and.b64  	%rd41571, %rd41515, 4294967295;
	add.s64 	%rd41572, %rd41570, %rd41571;
	shr.u64 	%rd41573, %rd41572, 32;
	and.b64  	%rd41574, %rd41520, 4294967295;
	add.s64 	%rd41575, %rd41573, %rd41574;
	shr.u64 	%rd41576, %rd41575, 32;
	and.b64  	%rd41577, %rd41525, 4294967295;
	add.s64 	%rd41578, %rd41576, %rd41577;
	shr.u64 	%rd41579, %rd41578, 32;
	and.b64  	%rd41580, %rd41529, 4294967295;
	add.s64 	%rd41581, %rd41579, %rd41580;
	{ .reg .b32 tmp; mov.b64 {tmp, %r5824}, %rd41581; }
	add.s32 	%r5825, %r5821, %r5824;
	mul.lo.s32 	%r5826, %r86, %r5823;
	cvt.u64.u32 	%rd41582, %r5826;
	and.b64  	%rd41583, %rd41536, 4294967295;
	mad.lo.s64 	%rd41584, %rd14, %rd41582, %rd41583;
	shr.u64 	%rd41585, %rd41584, 32;
	and.b64  	%rd41586, %rd41540, 4294967295;
	add.s64 	%rd41587, %rd41585, %rd41586;
	mad.lo.s64 	%rd41588, %rd15, %rd41582, %rd41587;
	cvt.u32.u64 	%r5827, %rd41588;
	shr.u64 	%rd41589, %rd41588, 32;
	and.b64  	%rd41590, %rd41544, 4294967295;
	add.s64 	%rd41591, %rd41589, %rd41590;
	mad.lo.s64 	%rd41592, %rd16, %rd41582, %rd41591;
	shr.u64 	%rd41593, %rd41592, 32;
	and.b64  	%rd41594, %rd41548, 4294967295;
	add.s64 	%rd41595, %rd41593, %rd41594;
	mad.lo.s64 	%rd41596, %rd17, %rd41582, %rd41595;
	shr.u64 	%rd41597, %rd41596, 32;
	and.b64  	%rd41598, %rd41552, 4294967295;
	add.s64 	%rd41599, %rd41597, %rd41598;
	mad.lo.s64 	%rd41600, %rd18, %rd41582, %rd41599;
	shr.u64 	%rd41601, %rd41600, 32;
	and.b64  	%rd41602, %rd41556, 4294967295;
	add.s64 	%rd41603, %rd41601, %rd41602;
	mad.lo.s64 	%rd41604, %rd19, %rd41582, %rd41603;
	shr.u64 	%rd41605, %rd41604, 32;
	and.b64  	%rd41606, %rd41560, 4294967295;
	add.s64 	%rd41607, %rd41605, %rd41606;
	mad.lo.s64 	%rd41608, %rd20, %rd41582, %rd41607;
	shr.u64 	%rd41609, %rd41608, 32;
	and.b64  	%rd41610, %rd41563, 4294967295;
	add.s64 	%rd41611, %rd41609, %rd41610;
	mad.lo.s64 	%rd41612, %rd21, %rd41582, %rd41611;
	shr.u64 	%rd41613, %rd41612, 32;
	and.b64  	%rd41614, %rd41566, 4294967295;
	add.s64 	%rd41615, %rd41613, %rd41614;
	shr.u64 	%rd41616, %rd41615, 32;
	and.b64  	%rd41617, %rd41569, 4294967295;
	add.s64 	%rd41618, %rd41616, %rd41617;
	shr.u64 	%rd41619, %rd41618, 32;
	and.b64  	%rd41620, %rd41572, 4294967295;
	add.s64 	%rd41621, %rd41619, %rd41620;
	shr.u64 	%rd41622, %rd41621, 32;
	and.b64  	%rd41623, %rd41575, 4294967295;
	add.s64 	%rd41624, %rd41622, %rd41623;
	shr.u64 	%rd41625, %rd41624, 32;
	and.b64  	%rd41626, %rd41578, 4294967295;
	add.s64 	%rd41627, %rd41625, %rd41626;
	shr.u64 	%rd41628, %rd41627, 32;
	and.b64  	%rd41629, %rd41581, 4294967295;
	add.s64 	%rd41630, %rd41628, %rd41629;
	{ .reg .b32 tmp; mov.b64 {tmp, %r5828}, %rd41630; }
	add.s32 	%r5829, %r5825, %r5828;
	mul.lo.s32 	%r5830, %r86, %r5827;
	cvt.u64.u32 	%rd41631, %r5830;
	and.b64  	%rd41632, %rd41588, 4294967295;
	mad.lo.s64 	%rd41633, %rd14, %rd41631, %rd41632;
	shr.u64 	%rd41634, %rd41633, 32;
	and.b64  	%rd41635, %rd41592, 4294967295;
	add.s64 	%rd41636, %rd41634, %rd41635;
	mad.lo.s64 	%rd41637, %rd15, %rd41631, %rd41636;
	cvt.u32.u64 	%r5831, %rd41637;
	shr.u64 	%rd41638, %rd41637, 32;
	and.b64  	%rd41639, %rd41596, 4294967295;
	add.s64 	%rd41640, %rd41638, %rd41639;
	mad.lo.s64 	%rd41641, %rd16, %rd41631, %rd41640;
	shr.u64 	%rd41642, %rd41641, 32;
	and.b64  	%rd41643, %rd41600, 4294967295;
	add.s64 	%rd41644, %rd41642, %rd41643;
	mad.lo.s64 	%rd41645, %rd17, %rd41631, %rd41644;
	shr.u64 	%rd41646, %rd41645, 32;
	and.b64  	%rd41647, %rd41604, 4294967295;
	add.s64 	%rd41648, %rd41646, %rd41647;
	mad.lo.s64 	%rd41649, %rd18, %rd41631, %rd41648;
	shr.u64 	%rd41650, %rd41649, 32;
	and.b64  	%rd41651, %rd41608, 4294967295;
	add.s64 	%rd41652, %rd41650, %rd41651;
	mad.lo.s64 	%rd41653, %rd19, %rd41631, %rd41652;
	shr.u64 	%rd41654, %rd41653, 32;
	and.b64  	%rd41655, %rd41612, 4294967295;
	add.s64 	%rd41656, %rd41654, %rd41655;
	mad.lo.s64 	%rd41657, %rd20, %rd41631, %rd41656;
	shr.u64 	%rd41658, %rd41657, 32;
	and.b64  	%rd41659, %rd41615, 4294967295;
	add.s64 	%rd41660, %rd41658, %rd41659;
	mad.lo.s64 	%rd41661, %rd21, %rd41631, %rd41660;
	shr.u64 	%rd41662, %rd41661, 32;
	and.b64  	%rd41663, %rd41618, 4294967295;
	add.s64 	%rd41664, %rd41662, %rd41663;
	shr.u64 	%rd41665, %rd41664, 32;
	and.b64  	%rd41666, %rd41621, 4294967295;
	add.s64 	%rd41667, %rd41665, %rd41666;
	shr.u64 	%rd41668, %rd41667, 32;
	and.b64  	%rd41669, %rd41624, 4294967295;
	add.s64 	%rd41670, %rd41668, %rd41669;
	shr.u64 	%rd41671, %rd41670, 32;
	and.b64  	%rd41672, %rd41627, 4294967295;
	add.s64 	%rd41673, %rd41671, %rd41672;
	shr.u64 	%rd41674, %rd41673, 32;
	and.b64  	%rd41675, %rd41630, 4294967295;
	add.s64 	%rd41676, %rd41674, %rd41675;
	{ .reg .b32 tmp; mov.b64 {tmp, %r5832}, %rd41676; }
	add.s32 	%r5833, %r5829, %r5832;
	mul.lo.s32 	%r5834, %r86, %r5831;
	cvt.u64.u32 	%rd41677, %r5834;
	and.b64  	%rd41678, %rd41637, 4294967295;
	mad.lo.s64 	%rd41679, %rd14, %rd41677, %rd41678;
	shr.u64 	%rd41680, %rd41679, 32;
	and.b64  	%rd41681, %rd41641, 4294967295;
	add.s64 	%rd41682, %rd41680, %rd41681;
	mad.lo.s64 	%rd41683, %rd15, %rd41677, %rd41682;
	cvt.u32.u64 	%r5835, %rd41683;
	shr.u64 	%rd41684, %rd41683, 32;
	and.b64  	%rd41685, %rd41645, 4294967295;
	add.s64 	%rd41686, %rd41684, %rd41685;
	mad.lo.s64 	%rd41687, %rd16, %rd41677, %rd41686;
	shr.u64 	%rd41688, %rd41687, 32;
	and.b64  	%rd41689, %rd41649, 4294967295;
	add.s64 	%rd41690, %rd41688, %rd41689;
	mad.lo.s64 	%rd41691, %rd17, %rd41677, %rd41690;
	shr.u64 	%rd41692, %rd41691, 32;
	and.b64  	%rd41693, %rd41653, 4294967295;
	add.s64 	%rd41694, %rd41692, %rd41693;
	mad.lo.s64 	%rd41695, %rd18, %rd41677, %rd41694;
	shr.u64 	%rd41696, %rd41695, 32;
	and.b64  	%rd41697, %rd41657, 4294967295;
	add.s64 	%rd41698, %rd41696, %rd41697;
	mad.lo.s64 	%rd41699, %rd19, %rd41677, %rd41698;
	shr.u64 	%rd41700, %rd41699, 32;
	and.b64  	%rd41701, %rd41661, 4294967295;
	add.s64 	%rd41702, %rd41700, %rd41701;
	mad.lo.s64 	%rd41703, %rd20, %rd41677, %rd41702;
	shr.u64 	%rd41704, %rd41703, 32;
	and.b64  	%rd41705, %rd41664, 4294967295;
	add.s64 	%rd41706, %rd41704, %rd41705;
	mad.lo.s64 	%rd41707, %rd21, %rd41677, %rd41706;
	shr.u64 	%rd41708, %rd41707, 32;
	and.b64  	%rd41709, %rd41667, 4294967295;
	add.s64 	%rd41710, %rd41708, %rd41709;
	shr.u64 	%rd41711, %rd41710, 32;
	and.b64  	%rd41712, %rd41670, 4294967295;
	add.s64 	%rd41713, %rd41711, %rd41712;
	shr.u64 	%rd41714, %rd41713, 32;
	and.b64  	%rd41715, %rd41673, 4294967295;
	add.s64 	%rd41716, %rd41714, %rd41715;
	shr.u64 	%rd41717, %rd41716, 32;
	and.b64  	%rd41718, %rd41676, 4294967295;
	add.s64 	%rd41719, %rd41717, %rd41718;
	{ .reg .b32 tmp; mov.b64 {tmp, %r5836}, %rd41719; }
	add.s32 	%r5837, %r5833, %r5836;
	mul.lo.s32 	%r5838, %r86, %r5835;
	cvt.u64.u32 	%rd41720, %r5838;
	and.b64  	%rd41721, %rd41683, 4294967295;
	mad.lo.s64 	%rd41722, %rd14, %rd41720, %rd41721;
	shr.u64 	%rd41723, %rd41722, 32;
	and.b64  	%rd41724, %rd41687, 4294967295;
	add.s64 	%rd41725, %rd41723, %rd41724;
	mad.lo.s64 	%rd41726, %rd15, %rd41720, %rd41725;
	cvt.u32.u64 	%r5839, %rd41726;
	shr.u64 	%rd41727, %rd41726, 32;
	and.b64  	%rd41728, %rd41691, 4294967295;
	add.s64 	%rd41729, %rd41727, %rd41728;
	mad.lo.s64 	%rd41730, %rd16, %rd41720, %rd41729;
	shr.u64 	%rd41731, %rd41730, 32;
	and.b64  	%rd41732, %rd41695, 4294967295;
	add.s64 	%rd41733, %rd41731, %rd41732;
	mad.lo.s64 	%rd41734, %rd17, %rd41720, %rd41733;
	shr.u64 	%rd41735, %rd41734, 32;
	and.b64  	%rd41736, %rd41699, 4294967295;
	add.s64 	%rd41737, %rd41735, %rd41736;
	mad.lo.s64 	%rd41738, %rd18, %rd41720, %rd41737;
	shr.u64 	%rd41739, %rd41738, 32;
	and.b64  	%rd41740, %rd41703, 4294967295;
	add.s64 	%rd41741, %rd41739, %rd41740;
	mad.lo.s64 	%rd41742, %rd19, %rd41720, %rd41741;
	shr.u64 	%rd41743, %rd41742, 32;
	and.b64  	%rd41744, %rd41707, 4294967295;
	add.s64 	%rd41745, %rd41743, %rd41744;
	mad.lo.s64 	%rd41746, %rd20, %rd41720, %rd41745;
	shr.u64 	%rd41747, %rd41746, 32;
	and.b64  	%rd41748, %rd41710, 4294967295;
	add.s64 	%rd41749, %rd41747, %rd41748;
	mad.lo.s64 	%rd41750, %rd21, %rd41720, %rd41749;
	shr.u64 	%rd41751, %rd41750, 32;
	and.b64  	%rd41752, %rd41713, 4294967295;
	add.s64 	%rd41753, %rd41751, %rd41752;
	shr.u64 	%rd41754, %rd41753, 32;
	and.b64  	%rd41755, %rd41716, 4294967295;
	add.s64 	%rd41756, %rd41754, %rd41755;
	shr.u64 	%rd41757, %rd41756, 32;
	and.b64  	%rd41758, %rd41719, 4294967295;
	add.s64 	%rd41759, %rd41757, %rd41758;
	{ .reg .b32 tmp; mov.b64 {tmp, %r5840}, %rd41759; }
	add.s32 	%r5841, %r5837, %r5840;
	mul.lo.s32 	%r5842, %r86, %r5839;
	cvt.u64.u32 	%rd41760, %r5842;
	and.b64  	%rd41761, %rd41726, 4294967295;
	mad.lo.s64 	%rd41762, %rd14, %rd41760, %rd41761;
	shr.u64 	%rd41763, %rd41762, 32;
	and.b64  	%rd41764, %rd41730, 4294967295;
	add.s64 	%rd41765, %rd41763, %rd41764;
	mad.lo.s64 	%rd41766, %rd15, %rd41760, %rd41765;
	cvt.u32.u64 	%r5843, %rd41766;
	shr.u64 	%rd41767, %rd41766, 32;
	and.b64  	%rd41768, %rd41734, 4294967295;
	add.s64 	%rd41769, %rd41767, %rd41768;
	mad.lo.s64 	%rd41770, %rd16, %rd41760, %rd41769;
	shr.u64 	%rd41771, %rd41770, 32;
	and.b64  	%rd41772, %rd41738, 4294967295;
	add.s64 	%rd41773, %rd41771, %rd41772;
	mad.lo.s64 	%rd41774, %rd17, %rd41760, %rd41773;
	shr.u64 	%rd41775, %rd41774, 32;
	and.b64  	%rd41776, %rd41742, 4294967295;
	add.s64 	%rd41777, %rd41775, %rd41776;
	mad.lo.s64 	%rd41778, %rd18, %rd41760, %rd41777;
	shr.u64 	%rd41779, %rd41778, 32;
	and.b64  	%rd41780, %rd41746, 4294967295;
	add.s64 	%rd41781, %rd41779, %rd41780;
	mad.lo.s64 	%rd41782, %rd19, %rd41760, %rd41781;
	shr.u64 	%rd41783, %rd41782, 32;
	and.b64  	%rd41784, %rd41750, 4294967295;
	add.s64 	%rd41785, %rd41783, %rd41784;
	mad.lo.s64 	%rd41786, %rd20, %rd41760, %rd41785;
	shr.u64 	%rd41787, %rd41786, 32;
	and.b64  	%rd41788, %rd41753, 4294967295;
	add.s64 	%rd41789, %rd41787, %rd41788;
	mad.lo.s64 	%rd41790, %rd21, %rd41760, %rd41789;
	shr.u64 	%rd41791, %rd41790, 32;
	and.b64  	%rd41792, %rd41756, 4294967295;
	add.s64 	%rd41793, %rd41791, %rd41792;
	shr.u64 	%rd41794, %rd41793, 32;
	and.b64  	%rd41795, %rd41759, 4294967295;
	add.s64 	%rd41796, %rd41794, %rd41795;
	{ .reg .b32 tmp; mov.b64 {tmp, %r5844}, %rd41796; }
	add.s32 	%r5845, %r5841, %r5844;
	mul.lo.s32 	%r5846, %r86, %r5843;
	cvt.u64.u32 	%rd41797, %r5846;
	and.b64  	%rd41798, %rd41766, 4294967295;
	mad.lo.s64 	%rd41799, %rd14, %rd41797, %rd41798;
	shr.u64 	%rd41800, %rd41799, 32;
	and.b64  	%rd41801, %rd41770, 4294967295;
	add.s64 	%rd41802, %rd41800, %rd41801;
	mad.lo.s64 	%rd41803, %rd15, %rd41797, %rd41802;
	cvt.u32.u64 	%r5847, %rd41803;
	shr.u64 	%rd41804, %rd41803, 32;
	and.b64  	%rd41805, %rd41774, 4294967295;
	add.s64 	%rd41806, %rd41804, %rd41805;
	mad.lo.s64 	%rd41807, %rd16, %rd41797, %rd41806;
	shr.u64 	%rd41808, %rd41807, 32;
	and.b64  	%rd41809, %rd41778, 4294967295;
	add.s64 	%rd41810, %rd41808, %rd41809;
	mad.lo.s64 	%rd41811, %rd17, %rd41797, %rd41810;
	shr.u64 	%rd41812, %rd41811, 32;
	and.b64  	%rd41813, %rd41782, 4294967295;
	add.s64 	%rd41814, %rd41812, %rd41813;
	mad.lo.s64 	%rd41815, %rd18, %rd41797, %rd41814;
	shr.u64 	%rd41816, %rd41815, 32;
	and.b64  	%rd41817, %rd41786, 4294967295;
	add.s64 	%rd41818, %rd41816, %rd41817;
	mad.lo.s64 	%rd41819, %rd19, %rd41797, %rd41818;
	shr.u64 	%rd41820, %rd41819, 32;
	and.b64  	%rd41821, %rd41790, 4294967295;
	add.s64 	%rd41822, %rd41820, %rd41821;
	mad.lo.s64 	%rd41823, %rd20, %rd41797, %rd41822;
	shr.u64 	%rd41824, %rd41823, 32;
	and.b64  	%rd41825, %rd41793, 4294967295;
	add.s64 	%rd41826, %rd41824, %rd41825;
	mad.lo.s64 	%rd41827, %rd21, %rd41797, %rd41826;
	shr.u64 	%rd41828, %rd41827, 32;
	and.b64  	%rd41829, %rd41796, 4294967295;
	add.s64 	%rd41830, %rd41828, %rd41829;
	{ .reg .b32 tmp; mov.b64 {tmp, %r5848}, %rd41830; }
	add.s32 	%r5849, %r5845, %r5848;
	mul.lo.s32 	%r5850, %r86, %r5847;
	cvt.u64.u32 	%rd41831, %r5850;
	and.b64  	%rd41832, %rd41803, 4294967295;
	mad.lo.s64 	%rd41833, %rd14, %rd41831, %rd41832;
	shr.u64 	%rd41834, %rd41833, 32;
	and.b64  	%rd41835, %rd41807, 4294967295;
	add.s64 	%rd41836, %rd41834, %rd41835;
	mad.lo.s64 	%rd1466, %rd15, %rd41831, %rd41836;
	cvt.u32.u64 	%r6562, %rd1466;
	shr.u64 	%rd41837, %rd1466, 32;
	and.b64  	%rd41838, %rd41811, 4294967295;
	add.s64 	%rd41839, %rd41837, %rd41838;
	mad.lo.s64 	%rd47472, %rd16, %rd41831, %rd41839;
	cvt.u32.u64 	%r798, %rd47472;
	shr.u64 	%rd41840, %rd47472, 32;
	and.b64  	%rd41841, %rd41815, 4294967295;
	add.s64 	%rd41842, %rd41840, %rd41841;
	mad.lo.s64 	%rd47471, %rd17, %rd41831, %rd41842;
	cvt.u32.u64 	%r799, %rd47471;
	shr.u64 	%rd41843, %rd47471, 32;
	and.b64  	%rd41844, %rd41819, 4294967295;
	add.s64 	%rd41845, %rd41843, %rd41844;
	mad.lo.s64 	%rd47470, %rd18, %rd41831, %rd41845;
	cvt.u32.u64 	%r800, %rd47470;
	shr.u64 	%rd41846, %rd47470, 32;
	and.b64  	%rd41847, %rd41823, 4294967295;
	add.s64 	%rd41848, %rd41846, %rd41847;
	mad.lo.s64 	%rd47469, %rd19, %rd41831, %rd41848;
	cvt.u32.u64 	%r801, %rd47469;
	shr.u64 	%rd41849, %rd47469, 32;
	and.b64  	%rd41850, %rd41827, 4294967295;
	add.s64 	%rd41851, %rd41849, %rd41850;
	mad.lo.s64 	%rd47468, %rd20, %rd41831, %rd41851;
	cvt.u32.u64 	%r802, %rd47468;
	shr.u64 	%rd41852, %rd47468, 32;
	and.b64  	%rd41853, %rd41830, 4294967295;
	add.s64 	%rd41854, %rd41852, %rd41853;
	mad.lo.s64 	%rd47467, %rd21, %rd41831, %rd41854;
	cvt.u32.u64 	%r803, %rd47467;
	{ .reg .b32 tmp; mov.b64 {tmp, %r5851}, %rd47467; }
	add.s32 	%r6561, %r5849, %r5851;
	setp.gt.u32 	%p1840, %r6561, %r5819;
	@%p1840 bra 	$L__BB4_816;
	setp.lt.u32 	%p1841, %r6561, %r5819;
	@%p1841 bra 	$L__BB4_817;
	cvt.u32.u64 	%r5853, %rd20;
	setp.lt.u32 	%p1842, %r5853, %r803;
	@%p1842 bra 	$L__BB4_816;
	setp.gt.u32 	%p1843, %r5853, %r803;
	@%p1843 bra 	$L__BB4_817;
	cvt.u32.u64 	%r5855, %rd19;
	setp.lt.u32 	%p1844, %r5855, %r802;
	@%p1844 bra 	$L__BB4_816;
	setp.gt.u32 	%p1845, %r5855, %r802;
	@%p1845 bra 	$L__BB4_817;
	cvt.u32.u64 	%r5857, %rd18;
	setp.lt.u32 	%p1846, %r5857, %r801;
	@%p1846 bra 	$L__BB4_816;
	setp.gt.u32 	%p1847, %r5857, %r801;
	@%p1847 bra 	$L__BB4_817;
	cvt.u32.u64 	%r5859, %rd17;
	setp.lt.u32 	%p1848, %r5859, %r800;
	@%p1848 bra 	$L__BB4_816;
	setp.gt.u32 	%p1849, %r5859, %r800;
	@%p1849 bra 	$L__BB4_817;
	cvt.u32.u64 	%r5861, %rd16;
	setp.lt.u32 	%p1850, %r5861, %r799;
	@%p1850 bra 	$L__BB4_816;
	setp.gt.u32 	%p1851, %r5861, %r799;
	@%p1851 bra 	$L__BB4_817;
	cvt.u32.u64 	%r5863, %rd15;
	setp.lt.u32 	%p1852, %r5863, %r798;
	@%p1852 bra 	$L__BB4_816;
	cvt.u32.u64 	%r5864, %rd14;
	setp.gt.u32 	%p1853, %r5863, %r798;
	setp.gt.u32 	%p1854, %r5864, %r6562;
	or.pred  	%p1855, %p1853, %p1854;
	@%p1855 bra 	$L__BB4_817;
$L__BB4_816:
	and.b64  	%rd41856, %rd1466, 4294967295;
	sub.s64 	%rd41857, %rd41856, %rd14;
	shr.u64 	%rd41858, %rd41857, 63;
	cvt.u32.u64 	%r6562, %rd41857;
	and.b64  	%rd41859, %rd47472, 4294967295;
	add.s64 	%rd41860, %rd41858, %rd15;
	sub.s64 	%rd47472, %rd41859, %rd41860;
	shr.u64 	%rd41861, %rd47472, 63;
	and.b64  	%rd41862, %rd47471, 4294967295;
	add.s64 	%rd41863, %rd41861, %rd16;
	sub.s64 	%rd47471, %rd41862, %rd41863;
	shr.u64 	%rd41864, %rd47471, 63;
	and.b64  	%rd41865, %rd47470, 4294967295;
	add.s64 	%rd41866, %rd41864, %rd17;
	sub.s64 	%rd47470, %rd41865, %rd41866;
	shr.u64 	%rd41867, %rd47470, 63;
	and.b64  	%rd41868, %rd47469, 4294967295;
	add.s64 	%rd41869, %rd41867, %rd18;
	sub.s64 	%rd47469, %rd41868, %rd41869;
	shr.u64 	%rd41870, %rd47469, 63;
	and.b64  	%rd41871, %rd47468, 4294967295;
	add.s64 	%rd41872, %rd41870, %rd19;
	sub.s64 	%rd47468, %rd41871, %rd41872;
	shr.u64 	%rd41873, %rd47468, 63;
	and.b64  	%rd41874, %rd47467, 4294967295;
	add.s64 	%rd41875, %rd41873, %rd20;
	sub.s64 	%rd47467, %rd41874, %rd41875;
	shr.u64 	%rd41876, %rd47467, 63;
	cvt.u32.u64 	%r5867, %rd41876;
	add.s32 	%r5868, %r5819, %r5867;
	sub.s32 	%r6561, %r6561, %r5868;
$L__BB4_817:
	shl.b32 	%r6635, %r6562, 1;
	shr.u32 	%r5870, %r6562, 31;
	cvt.u64.u32 	%rd41878, %r5870;
	shl.b64 	%rd41879, %rd47472, 1;
	and.b64  	%rd41880, %rd41879, 8589934590;
	or.b64  	%rd1485, %rd41880, %rd41878;
	cvt.u32.u64 	%r6634, %rd1485;
	shr.u64 	%rd41881, %rd41880, 32;
	shl.b64 	%rd41882, %rd47471, 1;
	and.b64  	%rd41883, %rd41882, 8589934590;
	or.b64  	%rd1486, %rd41881, %rd41883;
	cvt.u32.u64 	%r6633, %rd1486;
	shr.u64 	%rd41884, %rd41883, 32;
	shl.b64 	%rd41885, %rd47470, 1;
	and.b64  	%rd41886, %rd41885, 8589934590;
	or.b64  	%rd1487, %rd41884, %rd41886;
	cvt.u32.u64 	%r6632, %rd1487;
	shr.u64 	%rd41887, %rd41886, 32;
	shl.b64 	%rd41888, %rd47469, 1;
	and.b64  	%rd41889, %rd41888, 8589934590;
	or.b64  	%rd1488, %rd41887, %rd41889;
	cvt.u32.u64 	%r6631, %rd1488;
	shr.u64 	%rd41890, %rd41889, 32;
	shl.b64 	%rd41891, %rd47468, 1;
	and.b64  	%rd41892, %rd41891, 8589934590;
	or.b64  	%rd1489, %rd41890, %rd41892;
	cvt.u32.u64 	%r6630, %rd1489;
	shr.u64 	%rd41893, %rd41892, 32;
	shl.b64 	%rd41894, %rd47467, 1;
	and.b64  	%rd41895, %rd41894, 8589934590;
	or.b64  	%rd1490, %rd41893, %rd41895;
	cvt.u32.u64 	%r6629, %rd1490;
	shr.u64 	%rd41896, %rd41895, 32;
	mul.wide.u32 	%rd41897, %r6561, 2;
	add.s64 	%rd1491, %rd41896, %rd41897;
	cvt.u32.u64 	%r6628, %rd1491;
	setp.gt.u64 	%p1856, %rd1491, 4294967295;
	setp.lt.u32 	%p1857, %r5819, %r6628;
	or.pred  	%p1858, %p1856, %p1857;
	@%p1858 bra 	$L__BB4_831;
	setp.gt.u32 	%p1859, %r5819, %r6628;
	mov.b32 	%r6627, 0;
	@%p1859 bra 	$L__BB4_1628;
	cvt.u32.u64 	%r5873, %rd20;
	setp.lt.u32 	%p1860, %r5873, %r6629;
	@%p1860 bra 	$L__BB4_831;
	setp.gt.u32 	%p1861, %r5873, %r6629;
	@%p1861 bra 	$L__BB4_1628;
	cvt.u32.u64 	%r5876, %rd19;
	setp.lt.u32 	%p1862, %r5876, %r6630;
	@%p1862 bra 	$L__BB4_831;
	setp.gt.u32 	%p1863, %r5876, %r6630;
	@%p1863 bra 	$L__BB4_1628;
	cvt.u32.u64 	%r5879, %rd18;
	setp.lt.u32 	%p1864, %r5879, %r6631;
	@%p1864 bra 	$L__BB4_831;
	setp.gt.u32 	%p1865, %r5879, %r6631;
	@%p1865 bra 	$L__BB4_1628;
	cvt.u32.u64 	%r5882, %rd17;
	setp.lt.u32 	%p1866, %r5882, %r6632;
	@%p1866 bra 	$L__BB4_831;
	setp.gt.u32 	%p1867, %r5882, %r6632;
	@%p1867 bra 	$L__BB4_1628;
	cvt.u32.u64 	%r5885, %rd16;
	setp.lt.u32 	%p1868, %r5885, %r6633;
	@%p1868 bra 	$L__BB4_831;
	setp.gt.u32 	%p1869, %r5885, %r6633;
	@%p1869 bra 	$L__BB4_1628;
	cvt.u32.u64 	%r5888, %rd15;
	setp.lt.u32 	%p1870, %r5888, %r6634;
	@%p1870 bra 	$L__BB4_831;
	cvt.u32.u64 	%r5890, %rd14;
	setp.gt.u32 	%p1871, %r5888, %r6634;
	setp.lt.u32 	%p1872, %r6635, %r5890;
	or.pred  	%p1873, %p1871, %p1872;
	@%p1873 bra 	$L__BB4_1628;
$L__BB4_831:
	cvt.u64.u32 	%rd41900, %r6635;
	sub.s64 	%rd41901, %rd41900, %rd14;
	shr.u64 	%rd41902, %rd41901, 63;
	cvt.u32.u64 	%r6635, %rd41901;
	and.b64  	%rd41903, %rd1485, 4294967295;
	add.s64 	%rd41904, %rd41902, %rd15;
	sub.s64 	%rd41905, %rd41903, %rd41904;
	shr.u64 	%rd41906, %rd41905, 63;
	cvt.u32.u64 	%r6634, %rd41905;
	and.b64  	%rd41907, %rd1486, 4294967295;
	add.s64 	%rd41908, %rd41906, %rd16;
	sub.s64 	%rd41909, %rd41907, %rd41908;
	shr.u64 	%rd41910, %rd41909, 63;
	cvt.u32.u64 	%r6633, %rd41909;
	and.b64  	%rd41911, %rd1487, 4294967295;
	add.s64 	%rd41912, %rd41910, %rd17;
	sub.s64 	%rd41913, %rd41911, %rd41912;
	shr.u64 	%rd41914, %rd41913, 63;
	cvt.u32.u64 	%r6632, %rd41913;
	and.b64  	%rd41915, %rd1488, 4294967295;
	add.s64 	%rd41916, %rd41914, %rd18;
	sub.s64 	%rd41917, %rd41915, %rd41916;
	shr.u64 	%rd41918, %rd41917, 63;
	cvt.u32.u64 	%r6631, %rd41917;
	and.b64  	%rd41919, %rd1489, 4294967295;
	add.s64 	%rd41920, %rd41918, %rd19;
	sub.s64 	%rd41921, %rd41919, %rd41920;
	shr.u64 	%rd41922, %rd41921, 63;
	cvt.u32.u64 	%r6630, %rd41921;
	and.b64  	%rd41923, %rd1490, 4294967295;
	add.s64 	%rd41924, %rd41922, %rd20;
	sub.s64 	%rd41925, %rd41923, %rd41924;
	shr.u64 	%rd41926, %rd41925, 63;
	cvt.u32.u64 	%r6629, %rd41925;
	cvt.u32.u64 	%r5893, %rd41926;
	add.s32 	%r5895, %r5893, %r5819;
	cvt.u32.u64 	%r5896, %rd1491;
	sub.s32 	%r6628, %r5896, %r5895;
	mov.b32 	%r6627, 0;
	bra.uni 	$L__BB4_1628;
$L__BB4_832:
	setp.ne.s32 	%p40, %r6627, 0;
	mov.u32 	%r6627, %r6512;
	mov.u32 	%r6628, %r114;
	mov.u32 	%r6629, %r115;
	mov.u32 	%r6630, %r116;
	mov.u32 	%r6631, %r117;
	mov.u32 	%r6632, %r118;
	mov.u32 	%r6633, %r119;
	mov.u32 	%r6634, %r120;
	mov.u32 	%r6635, %r121;
	mov.u32 	%r6636, %r122;
	mov.u32 	%r6637, %r123;
	mov.u32 	%r6638, %r124;
	mov.u32 	%r6639, %r125;
	mov.u32 	%r6640, %r126;
	mov.u32 	%r6641, %r127;
	mov.u32 	%r6642, %r128;
	mov.u32 	%r6643, %r129;
	mov.u32 	%r6644, %r130;
	mov.u32 	%r6645, %r131;
	mov.u32 	%r6646, %r132;
	mov.u32 	%r6647, %r133;
	mov.u32 	%r6648, %r134;
	mov.u32 	%r6649, %r135;
	mov.u32 	%r6650, %r136;
	mov.u32 	%r6651, %r137;
	@%p40 bra 	$L__BB4_1392;
	or.b32  	%r1887, %r96, %r95;
	or.b32  	%r1888, %r1887, %r94;
	or.b32  	%r1889, %r1888, %r93;
	or.b32  	%r1890, %r1889, %r92;
	or.b32  	%r1891, %r1890, %r91;
	or.b32  	%r1892, %r1891, %r90;
	or.b32  	%r1893, %r1892, %r89;
	setp.eq.s32 	%p41, %r1893, 0;
	mov.u32 	%r6627, %r6512;
	mov.u32 	%r6628, %r114;
	mov.u32 	%r6629, %r115;
	mov.u32 	%r6630, %r116;
	mov.u32 	%r6631, %r117;
	mov.u32 	%r6632, %r118;
	mov.u32 	%r6633, %r119;
	mov.u32 	%r6634, %r120;
	mov.u32 	%r6635, %r121;
	mov.u32 	%r6636, %r122;
	mov.u32 	%r6637, %r123;
	mov.u32 	%r6638, %r124;
	mov.u32 	%r6639, %r125;
	mov.u32 	%r6640, %r126;
	mov.u32 	%r6641, %r127;
	mov.u32 	%r6642, %r128;
	mov.u32 	%r6643, %r129;
	mov.u32 	%r6644, %r130;
	mov.u32 	%r6645, %r131;
	mov.u32 	%r6646, %r132;
	mov.u32 	%r6647, %r133;
	mov.u32 	%r6648, %r134;
	mov.u32 	%r6649, %r135;
	mov.u32 	%r6650, %r136;
	mov.u32 	%r6651, %r137;
	@%p41 bra 	$L__BB4_1392;
	setp.ne.s32 	%p42, %r6512, 0;
	mov.b32 	%r6627, 0;
	mov.u32 	%r6628, %r89;
	mov.u32 	%r6629, %r90;
	mov.u32 	%r6630, %r91;
	mov.u32 	%r6631, %r92;
	mov.u32 	%r6632, %r93;
	mov.u32 	%r6633, %r94;
	mov.u32 	%r6634, %r95;
	mov.u32 	%r6635, %r96;
	mov.u32 	%r6636, %r97;
	mov.u32 	%r6637, %r98;
	mov.u32 	%r6638, %r99;
	mov.u32 	%r6639, %r100;
	mov.u32 	%r6640, %r101;
	mov.u32 	%r6641, %r102;
	mov.u32 	%r6642, %r103;
	mov.u32 	%r6643, %r104;
	mov.u32 	%r6644, %r105;
	mov.u32 	%r6645, %r106;
	mov.u32 	%r6646, %r107;
	mov.u32 	%r6647, %r108;
	mov.u32 	%r6648, %r109;
	mov.u32 	%r6649, %r110;
	mov.u32 	%r6650, %r111;
	mov.u32 	%r6651, %r112;
	@%p42 bra 	$L__BB4_1392;
	or.b32  	%r1896, %r121, %r120;
	or.b32  	%r1897, %r1896, %r119;
	or.b32  	%r1898, %r1897, %r118;
	or.b32  	%r1899, %r1898, %r117;
	or.b32  	%r1900, %r1899, %r116;
	or.b32  	%r1901, %r1900, %r115;
	or.b32  	%r1902, %r1901, %r114;
	setp.eq.s32 	%p43, %r1902, 0;
	mov.u32 	%r6628, %r89;
	mov.u32 	%r6629, %r90;
	mov.u32 	%r6630, %r91;
	mov.u32 	%r6631, %r92;
	mov.u32 	%r6632, %r93;
	mov.u32 	%r6633, %r94;
	mov.u32 	%r6634, %r95;
	mov.u32 	%r6635, %r96;
	mov.u32 	%r6636, %r97;
	mov.u32 	%r6637, %r98;
	mov.u32 	%r6638, %r99;
	mov.u32 	%r6639, %r100;
	mov.u32 	%r6640, %r101;
	mov.u32 	%r6641, %r102;
	mov.u32 	%r6642, %r103;
	mov.u32 	%r6643, %r104;
	mov.u32 	%r6644, %r105;
	mov.u32 	%r6645, %r106;
	mov.u32 	%r6646, %r107;
	mov.u32 	%r6647, %r108;
	mov.u32 	%r6648, %r109;
	mov.u32 	%r6649, %r110;
	mov.u32 	%r6650, %r111;
	mov.u32 	%r6651, %r112;
	@%p43 bra 	$L__BB4_1392;
	cvt.u32.u64 	%r1903, %rd21;
	cvt.u64.u32 	%rd1492, %r96;
	mul.wide.u32 	%rd3205, %r96, %r96;
	cvt.u32.u64 	%r1904, %rd3205;
	shr.u64 	%rd3206, %rd3205, 32;
	cvt.u64.u32 	%rd1493, %r95;
	mul.wide.u32 	%rd3207, %r95, %r96;
	add.s64 	%rd3208, %rd3206, %rd3207;
	shr.u64 	%rd3209, %rd3208, 32;
	cvt.u64.u32 	%rd1494, %r94;
	mul.wide.u32 	%rd3210, %r94, %r96;
	add.s64 	%rd3211, %rd3209, %rd3210;
	shr.u64 	%rd3212, %rd3211, 32;
	cvt.u64.u32 	%rd1495, %r93;
	mul.wide.u32 	%rd3213, %r93, %r96;
	add.s64 	%rd3214, %rd3212, %rd3213;
	shr.u64 	%rd3215, %rd3214, 32;
	cvt.u64.u32 	%rd1496, %r92;
	mul.wide.u32 	%rd3216, %r92, %r96;
	add.s64 	%rd3217, %rd3215, %rd3216;
	shr.u64 	%rd3218, %rd3217, 32;
	cvt.u64.u32 	%rd1497, %r91;
	mul.wide.u32 	%rd3219, %r91, %r96;
	add.s64 	%rd3220, %rd3218, %rd3219;
	shr.u64 	%rd3221, %rd3220, 32;
	cvt.u64.u32 	%rd1498, %r90;
	mul.wide.u32 	%rd3222, %r90, %r96;
	add.s64 	%rd3223, %rd3221, %rd3222;
	shr.u64 	%rd3224, %rd3223, 32;
	cvt.u64.u32 	%rd1499, %r89;
	mul.wide.u32 	%rd3225, %r89, %r96;
	add.s64 	%rd3226, %rd3224, %rd3225;
	shr.u64 	%rd3227, %rd3226, 32;
	and.b64  	%rd3228, %rd3208, 4294967295;
	add.s64 	%rd3229, %rd3207, %rd3228;
	shr.u64 	%rd3230, %rd3229, 32;
	mul.wide.u32 	%rd3231, %r95, %r95;
	and.b64  	%rd3232, %rd3211, 4294967295;
	add.s64 	%rd3233, %rd3230, %rd3232;
	add.s64 	%rd3234, %rd3233, %rd3231;
	shr.u64 	%rd3235, %rd3234, 32;
	mul.wide.u32 	%rd3236, %r94, %r95;
	and.b64  	%rd3237, %rd3214, 4294967295;
	add.s64 	%rd3238, %rd3235, %rd3237;
	add.s64 	%rd3239, %rd3238, %rd3236;
	shr.u64 	%rd3240, %rd3239, 32;
	mul.wide.u32 	%rd3241, %r93, %r95;
	and.b64  	%rd3242, %rd3217, 4294967295;
	add.s64 	%rd3243, %rd3240, %rd3242;
	add.s64 	%rd3244, %rd3243, %rd3241;
	shr.u64 	%rd3245, %rd3244, 32;
	mul.wide.u32 	%rd3246, %r92, %r95;
	and.b64  	%rd3247, %rd3220, 4294967295;
	add.s64 	%rd3248, %rd3245, %rd3247;
	add.s64 	%rd3249, %rd3248, %rd3246;
	shr.u64 	%rd3250, %rd3249, 32;
	mul.wide.u32 	%rd3251, %r91, %r95;
	and.b64  	%rd3252, %rd3223, 4294967295;
	add.s64 	%rd3253, %rd3250, %rd3252;
	add.s64 	%rd3254, %rd3253, %rd3251;
	shr.u64 	%rd3255, %rd3254, 32;
	mul.wide.u32 	%rd3256, %r90, %r95;
	and.b64  	%rd3257, %rd3226, 4294967295;
	add.s64 	%rd3258, %rd3255, %rd3257;
	add.s64 	%rd3259, %rd3258, %rd3256;
	shr.u64 	%rd3260, %rd3259, 32;
	mul.wide.u32 	%rd3261, %r89, %r95;
	add.s64 	%rd3262, %rd3260, %rd3227;
	add.s64 	%rd3263, %rd3262, %rd3261;
	shr.u64 	%rd3264, %rd3263, 32;
	and.b64  	%rd3265, %rd3234, 4294967295;
	add.s64 	%rd3266, %rd3210, %rd3265;
	shr.u64 	%rd3267, %rd3266, 32;
	and.b64  	%rd3268, %rd3239, 4294967295;
	add.s64 	%rd3269, %rd3267, %rd3268;
	add.s64 	%rd3270, %rd3269, %rd3236;
	shr.u64 	%rd3271, %rd3270, 32;
	mul.wide.u32 	%rd3272, %r94, %r94;
	and.b64  	%rd3273, %rd3244, 4294967295;
	add.s64 	%rd3274, %rd3271, %rd3273;
	add.s64 	%rd3275, %rd3274, %rd3272;
	shr.u64 	%rd3276, %rd3275, 32;
	mul.wide.u32 	%rd3277, %r93, %r94;
	and.b64  	%rd3278, %rd3249, 4294967295;
	add.s64 	%rd3279, %rd3276, %rd3278;
	add.s64 	%rd3280, %rd3279, %rd3277;
	shr.u64 	%rd3281, %rd3280, 32;
	mul.wide.u32 	%rd3282, %r92, %r94;
	and.b64  	%rd3283, %rd3254, 4294967295;
	add.s64 	%rd3284, %rd3281, %rd3283;
	add.s64 	%rd3285, %rd3284, %rd3282;
	shr.u64 	%rd3286, %rd3285, 32;
	mul.wide.u32 	%rd3287, %r91, %r94;
	and.b64  	%rd3288, %rd3259, 4294967295;
	add.s64 	%rd3289, %rd3286, %rd3288;
	add.s64 	%rd3290, %rd3289, %rd3287;
	shr.u64 	%rd3291, %rd3290, 32;
	mul.wide.u32 	%rd3292, %r90, %r94;
	and.b64  	%rd3293, %rd3263, 4294967295;
	add.s64 	%rd3294, %rd3291, %rd3293;
	add.s64 	%rd3295, %rd3294, %rd3292;
	shr.u64 	%rd3296, %rd3295, 32;
	mul.wide.u32 	%rd3297, %r89, %r94;
	add.s64 	%rd3298, %rd3296, %rd3264;
	add.s64 	%rd3299, %rd3298, %rd3297;
	shr.u64 	%rd3300, %rd3299, 32;
	and.b64  	%rd3301, %rd3270, 4294967295;
	add.s64 	%rd3302, %rd3213, %rd3301;
	shr.u64 	%rd3303, %rd3302, 32;
	and.b64  	%rd3304, %rd3275, 4294967295;
	add.s64 	%rd3305, %rd3303, %rd3304;
	add.s64 	%rd3306, %rd3305, %rd3241;
	shr.u64 	%rd3307, %rd3306, 32;
	and.b64  	%rd3308, %rd3280, 4294967295;
	add.s64 	%rd3309, %rd3307, %rd3308;
	add.s64 	%rd3310, %rd3309, %rd3277;
	shr.u64 	%rd3311, %rd3310, 32;
	mul.wide.u32 	%rd3312, %r93, %r93;
	and.b64  	%rd3313, %rd3285, 4294967295;
	add.s64 	%rd3314, %rd3311, %rd3313;
	add.s64 	%rd3315, %rd3314, %rd3312;
	shr.u64 	%rd3316, %rd3315, 32;
	mul.wide.u32 	%rd3317, %r92, %r93;
	and.b64  	%rd3318, %rd3290, 4294967295;
	add.s64 	%rd3319, %rd3316, %rd3318;
	add.s64 	%rd3320, %rd3319, %rd3317;
	shr.u64 	%rd3321, %rd3320, 32;
	mul.wide.u32 	%rd3322, %r91, %r93;
	and.b64  	%rd3323, %rd3295, 4294967295;
	add.s64 	%rd3324, %rd3321, %rd3323;
	add.s64 	%rd3325, %rd3324, %rd3322;
	shr.u64 	%rd3326, %rd3325, 32;
	mul.wide.u32 	%rd3327, %r90, %r93;
	and.b64  	%rd3328, %rd3299, 4294967295;
	add.s64 	%rd3329, %rd3326, %rd3328;
	add.s64 	%rd3330, %rd3329, %rd3327;
	shr.u64 	%rd3331, %rd3330, 32;
	mul.wide.u32 	%rd3332, %r89, %r93;
	add.s64 	%rd3333, %rd3331, %rd3300;
	add.s64 	%rd3334, %rd3333, %rd3332;
	shr.u64 	%rd3335, %rd3334, 32;
	and.b64  	%rd3336, %rd3306, 4294967295;
	add.s64 	%rd3337, %rd3216, %rd3336;
	shr.u64 	%rd3338, %rd3337, 32;
	and.b64  	%rd3339, %rd3310, 4294967295;
	add.s64 	%rd3340, %rd3338, %rd3339;
	add.s64 	%rd3341, %rd3340, %rd3246;
	shr.u64 	%rd3342, %rd3341, 32;
	and.b64  	%rd3343, %rd3315, 4294967295;
	add.s64 	%rd3344, %rd3342, %rd3343;
	add.s64 	%rd3345, %rd3344, %rd3282;
	shr.u64 	%rd3346, %rd3345, 32;
	and.b64  	%rd3347, %rd3320, 4294967295;
	add.s64 	%rd3348, %rd3346, %rd3347;
	add.s64 	%rd3349, %rd3348, %rd3317;
	shr.u64 	%rd3350, %rd3349, 32;
	mul.wide.u32 	%rd3351, %r92, %r92;
	and.b64  	%rd3352, %rd3325, 4294967295;
	add.s64 	%rd3353, %rd3350, %rd3352;
	add.s64 	%rd3354, %rd3353, %rd3351;
	shr.u64 	%rd3355, %rd3354, 32;
	mul.wide.u32 	%rd3356, %r91, %r92;
	and.b64  	%rd3357, %rd3330, 4294967295;
	add.s64 	%rd3358, %rd3355, %rd3357;
	add.s64 	%rd3359, %rd3358, %rd3356;
	shr.u64 	%rd3360, %rd3359, 32;
	mul.wide.u32 	%rd3361, %r90, %r92;
	and.b64  	%rd3362, %rd3334, 4294967295;
	add.s64 	%rd3363, %rd3360, %rd3362;
	add.s64 	%rd3364, %rd3363, %rd3361;
	shr.u64 	%rd3365, %rd3364, 32;
	mul.wide.u32 	%rd3366, %r89, %r92;
	add.s64 	%rd3367, %rd3365, %rd3335;
	add.s64 	%rd3368, %rd3367, %rd3366;
	shr.u64 	%rd3369, %rd3368, 32;
	and.b64  	%rd3370, %rd3341, 4294967295;
	add.s64 	%rd3371, %rd3219, %rd3370;
	shr.u64 	%rd3372, %rd3371, 32;
	and.b64  	%rd3373, %rd3345, 4294967295;
	add.s64 	%rd3374, %rd3372, %rd3373;
	add.s64 	%rd3375, %rd3374, %rd3251;
	shr.u64 	%rd3376, %rd3375, 32;
	and.b64  	%rd3377, %rd3349, 4294967295;
	add.s64 	%rd3378, %rd3376, %rd3377;
	add.s64 	%rd3379, %rd3378, %rd3287;
	shr.u64 	%rd3380, %rd3379, 32;
	and.b64  	%rd3381, %rd3354, 4294967295;
	add.s64 	%rd3382, %rd3380, %rd3381;
	add.s64 	%rd3383, %rd3382, %rd3322;
	shr.u64 	%rd3384, %rd3383, 32;
	and.b64  	%rd3385, %rd3359, 4294967295;
	add.s64 	%rd3386, %rd3384, %rd3385;
	add.s64 	%rd3387, %rd3386, %rd3356;
	shr.u64 	%rd3388, %rd3387, 32;
	mul.wide.u32 	%rd3389, %r91, %r91;
	and.b64  	%rd3390, %rd3364, 4294967295;
	add.s64 	%rd3391, %rd3388, %rd3390;
	add.s64 	%rd3392, %rd3391, %rd3389;
	shr.u64 	%rd3393, %rd3392, 32;
	mul.wide.u32 	%rd3394, %r90, %r91;
	and.b64  	%rd3395, %rd3368, 4294967295;
	add.s64 	%rd3396, %rd3393, %rd3395;
	add.s64 	%rd3397, %rd3396, %rd3394;
	shr.u64 	%rd3398, %rd3397, 32;
	mul.wide.u32 	%rd3399, %r89, %r91;
	add.s64 	%rd3400, %rd3398, %rd3369;
	add.s64 	%rd3401, %rd3400, %rd3399;
	shr.u64 	%rd3402, %rd3401, 32;
	and.b64  	%rd3403, %rd3375, 4294967295;
	add.s64 	%rd3404, %rd3222, %rd3403;
	shr.u64 	%rd3405, %rd3404, 32;
	and.b64  	%rd3406, %rd3379, 4294967295;
	add.s64 	%rd3407, %rd3405, %rd3406;
	add.s64 	%rd3408, %rd3407, %rd3256;
	shr.u64 	%rd3409, %rd3408, 32;
	and.b64  	%rd3410, %rd3383, 4294967295;
	add.s64 	%rd3411, %rd3409, %rd3410;
	add.s64 	%rd3412, %rd3411, %rd3292;
	shr.u64 	%rd3413, %rd3412, 32;
	and.b64  	%rd3414, %rd3387, 4294967295;
	add.s64 	%rd3415, %rd3413, %rd3414;
	add.s64 	%rd3416, %rd3415, %rd3327;
	shr.u64 	%rd3417, %rd3416, 32;
	and.b64  	%rd3418, %rd3392, 4294967295;
	add.s64 	%rd3419, %rd3417, %rd3418;
	add.s64 	%rd3420, %rd3419, %rd3361;
	shr.u64 	%rd3421, %rd3420, 32;
	and.b64  	%rd3422, %rd3397, 4294967295;
	add.s64 	%rd3423, %rd3421, %rd3422;
	add.s64 	%rd3424, %rd3423, %rd3394;
	shr.u64 	%rd3425, %rd3424, 32;
	mul.wide.u32 	%rd3426, %r90, %r90;
	and.b64  	%rd3427, %rd3401, 4294967295;
	add.s64 	%rd3428, %rd3425, %rd3427;
	add.s64 	%rd3429, %rd3428, %rd3426;
	shr.u64 	%rd3430, %rd3429, 32;
	mul.wide.u32 	%rd3431, %r89, %r90;
	add.s64 	%rd3432, %rd3430, %rd3402;
	add.s64 	%rd3433, %rd3432, %rd3431;
	shr.u64 	%rd3434, %rd3433, 32;
	and.b64  	%rd3435, %rd3408, 4294967295;
	add.s64 	%rd3436, %rd3225, %rd3435;
	shr.u64 	%rd3437, %rd3436, 32;
	and.b64  	%rd3438, %rd3412, 4294967295;
	add.s64 	%rd3439, %rd3437, %rd3438;
	add.s64 	%rd3440, %rd3439, %rd3261;
	shr.u64 	%rd3441, %rd3440, 32;
	and.b64  	%rd3442, %rd3416, 4294967295;
	add.s64 	%rd3443, %rd3441, %rd3442;
	add.s64 	%rd3444, %rd3443, %rd3297;
	shr.u64 	%rd3445, %rd3444, 32;
	and.b64  	%rd3446, %rd3420, 4294967295;
	add.s64 	%rd3447, %rd3445, %rd3446;
	add.s64 	%rd3448, %rd3447, %rd3332;
	shr.u64 	%rd3449, %rd3448, 32;
	and.b64  	%rd3450, %rd3424, 4294967295;
	add.s64 	%rd3451, %rd3449, %rd3450;
	add.s64 	%rd3452, %rd3451, %rd3366;
	shr.u64 	%rd3453, %rd3452, 32;
	and.b64  	%rd3454, %rd3429, 4294967295;
	add.s64 	%rd3455, %rd3453, %rd3454;
	add.s64 	%rd3456, %rd3455, %rd3399;
	shr.u64 	%rd3457, %rd3456, 32;
	and.b64  	%rd3458, %rd3433, 4294967295;
	add.s64 	%rd3459, %rd3457, %rd3458;
	add.s64 	%rd3460, %rd3459, %rd3431;
	shr.u64 	%rd3461, %rd3460, 32;
	mul.wide.u32 	%rd3462, %r89, %r89;
	add.s64 	%rd3463, %rd3461, %rd3434;
	add.s64 	%rd3464, %rd3463, %rd3462;
	{ .reg .b32 tmp; mov.b64 {tmp, %r1905}, %rd3464; }
	mul.lo.s32 	%r1906, %r86, %r1904;
	cvt.u64.u32 	%rd3465, %r1906;
	and.b64  	%rd3466, %rd3205, 4294967293;
	mad.lo.s64 	%rd3467, %rd14, %rd3465, %rd3466;
	shr.u64 	%rd3468, %rd3467, 32;
	and.b64  	%rd3469, %rd3229, 4294967295;
	add.s64 	%rd3470, %rd3468, %rd3469;
	mad.lo.s64 	%rd3471, %rd15, %rd3465, %rd3470;
	cvt.u32.u64 	%r1907, %rd3471;
	shr.u64 	%rd3472, %rd3471, 32;
	and.b64  	%rd3473, %rd3266, 4294967295;
	add.s64 	%rd3474, %rd3472, %rd3473;
	mad.lo.s64 	%rd3475, %rd16, %rd3465, %rd3474;
	shr.u64 	%rd3476, %rd3475, 32;
	and.b64  	%rd3477, %rd3302, 4294967295;
	add.s64 	%rd3478, %rd3476, %rd3477;
	mad.lo.s64 	%rd3479, %rd17, %rd3465, %rd3478;
	shr.u64 	%rd3480, %rd3479, 32;
	and.b64  	%rd3481, %rd3337, 4294967295;
	add.s64 	%rd3482, %rd3480, %rd3481;
	mad.lo.s64 	%rd3483, %rd18, %rd3465, %rd3482;
	shr.u64 	%rd3484, %rd3483, 32;
	and.b64  	%rd3485, %rd3371, 4294967295;
	add.s64 	%rd3486, %rd3484, %rd3485;
	mad.lo.s64 	%rd3487, %rd19, %rd3465, %rd3486;
	shr.u64 	%rd3488, %rd3487, 32;
	and.b64  	%rd3489, %rd3404, 4294967295;
	add.s64 	%rd3490, %rd3488, %rd3489;
	mad.lo.s64 	%rd3491, %rd20, %rd3465, %rd3490;
	shr.u64 	%rd3492, %rd3491, 32;
	and.b64  	%rd3493, %rd3436, 4294967295;
	add.s64 	%rd3494, %rd3492, %rd3493;
	mad.lo.s64 	%rd3495, %rd21, %rd3465, %rd3494;
	shr.u64 	%rd3496, %rd3495, 32;
	and.b64  	%rd3497, %rd3440, 4294967295;
	add.s64 	%rd3498, %rd3496, %rd3497;
	shr.u64 	%rd3499, %rd3498, 32;
	and.b64  	%rd3500, %rd3444, 4294967295;
	add.s64 	%rd3501, %rd3499, %rd3500;
	shr.u64 	%rd3502, %rd3501, 32;
	and.b64  	%rd3503, %rd3448, 4294967295;
	add.s64 	%rd3504, %rd3502, %rd3503;
	shr.u64 	%rd3505, %rd3504, 32;
	and.b64  	%rd3506, %rd3452, 4294967295;
	add.s64 	%rd3507, %rd3505, %rd3506;
	shr.u64 	%rd3508, %rd3507, 32;
	and.b64  	%rd3509, %rd3456, 4294967295;
	add.s64 	%rd3510, %rd3508, %rd3509;
	shr.u64 	%rd3511, %rd3510, 32;
	and.b64  	%rd3512, %rd3460, 4294967295;
	add.s64 	%rd3513, %rd3511, %rd3512;
	shr.u64 	%rd3514, %rd3513, 32;
	and.b64  	%rd3515, %rd3464, 4294967295;
	add.s64 	%rd3516, %rd3514, %rd3515;
	{ .reg .b32 tmp; mov.b64 {tmp, %r1908}, %rd3516; }
	add.s32 	%r1909, %r1905, %r1908;
	mul.lo.s32 	%r1910, %r86, %r1907;
	cvt.u64.u32 	%rd3517, %r1910;
	and.b64  	%rd3518, %rd3471, 4294967295;
	mad.lo.s64 	%rd3519, %rd14, %rd3517, %rd3518;
	shr.u64 	%rd3520, %rd3519, 32;
	and.b64  	%rd3521, %rd3475, 4294967295;
	add.s64 	%rd3522, %rd3520, %rd3521;
	mad.lo.s64 	%rd3523, %rd15, %rd3517, %rd3522;
	cvt.u32.u64 	%r1911, %rd3523;
	shr.u64 	%rd3524, %rd3523, 32;
	and.b64  	%rd3525, %rd3479, 4294967295;
	add.s64 	%rd3526, %rd3524, %rd3525;
	mad.lo.s64 	%rd3527, %rd16, %rd3517, %rd3526;
	shr.u64 	%rd3528, %rd3527, 32;
	and.b64  	%rd3529, %rd3483, 4294967295;
	add.s64 	%rd3530, %rd3528, %rd3529;
	mad.lo.s64 	%rd3531, %rd17, %rd3517, %rd3530;
	shr.u64 	%rd3532, %rd3531, 32;
	and.b64  	%rd3533, %rd3487, 4294967295;
	add.s64 	%rd3534, %rd3532, %rd3533;
	mad.lo.s64 	%rd3535, %rd18, %rd3517, %rd3534;
	shr.u64 	%rd3536, %rd3535, 32;
	and.b64  	%rd3537, %rd3491, 4294967295;
	add.s64 	%rd3538, %rd3536, %rd3537;
	mad.lo.s64 	%rd3539, %rd19, %rd3517, %rd3538;
	shr.u64 	%rd3540, %rd3539, 32;
	and.b64  	%rd3541, %rd3495, 4294967295;
	add.s64 	%rd3542, %rd3540, %rd3541;
	mad.lo.s64 	%rd3543, %rd20, %rd3517, %rd3542;
	shr.u64 	%rd3544, %rd3543, 32;
	and.b64  	%rd3545, %rd3498, 4294967295;
	add.s64 	%rd3546, %rd3544, %rd3545;
	mad.lo.s64 	%rd3547, %rd21, %rd3517, %rd3546;
	shr.u64 	%rd3548, %rd3547, 32;
	and.b64  	%rd3549, %rd3501, 4294967295;
	add.s64 	%rd3550, %rd3548, %rd3549;
	shr.u64 	%rd3551, %rd3550, 32;
	and.b64  	%rd3552, %rd3504, 4294967295;
	add.s64 	%rd3553, %rd3551, %rd3552;
	shr.u64 	%rd3554, %rd3553, 32;
	and.b64  	%rd3555, %rd3507, 4294967295;
	add.s64 	%rd3556, %rd3554, %rd3555;
	shr.u64 	%rd3557, %rd3556, 32;
	and.b64  	%rd3558, %rd3510, 4294967295;
	add.s64 	%rd3559, %rd3557, %rd3558;
	shr.u64 	%rd3560, %rd3559, 32;
	and.b64  	%rd3561, %rd3513, 4294967295;
	add.s64 	%rd3562, %rd3560, %rd3561;
	shr.u64 	%rd3563, %rd3562, 32;
	and.b64  	%rd3564, %rd3516, 4294967295;
	add.s64 	%rd3565, %rd3563, %rd3564;
	{ .reg .b32 tmp; mov.b64 {tmp, %r1912}, %rd3565; }
	add.s32 	%r1913, %r1909, %r1912;
	mul.lo.s32 	%r1914, %r86, %r1911;
	cvt.u64.u32 	%rd3566, %r1914;
	and.b64  	%rd3567, %rd3523, 4294967295;
	mad.lo.s64 	%rd3568, %rd14, %rd3566, %rd3567;
	shr.u64 	%rd3569, %rd3568, 32;
	and.b64  	%rd3570, %rd3527, 4294967295;
	add.s64 	%rd3571, %rd3569, %rd3570;
	mad.lo.s64 	%rd3572, %rd15, %rd3566, %rd3571;
	cvt.u32.u64 	%r1915, %rd3572;
	shr.u64 	%rd3573, %rd3572, 32;
	and.b64  	%rd3574, %rd3531, 4294967295;
	add.s64 	%rd3575, %rd3573, %rd3574;
	mad.lo.s64 	%rd3576, %rd16, %rd3566, %rd3575;
	shr.u64 	%rd3577, %rd3576, 32;
	and.b64  	%rd3578, %rd3535, 4294967295;
	add.s64 	%rd3579, %rd3577, %rd3578;
	mad.lo.s64 	%rd3580, %rd17, %rd3566, %rd3579;
	shr.u64 	%rd3581, %rd3580, 32;
	and.b64  	%rd3582, %rd3539, 4294967295;
	add.s64 	%rd3583, %rd3581, %rd3582;
	mad.lo.s64 	%rd3584, %rd18, %rd3566, %rd3583;
	shr.u64 	%rd3585, %rd3584, 32;
	and.b64  	%rd3586, %rd3543, 4294967295;
	add.s64 	%rd3587, %rd3585, %rd3586;
	mad.lo.s64 	%rd3588, %rd19, %rd3566, %rd3587;
	shr.u64 	%rd3589, %rd3588, 32;
	and.b64  	%rd3590, %rd3547, 4294967295;
	add.s64 	%rd3591, %rd3589, %rd3590;
	mad.lo.s64 	%rd3592, %rd20, %rd3566, %rd3591;
	shr.u64 	%rd3593, %rd3592, 32;
	and.b64  	%rd3594, %rd3550, 4294967295;
	add.s64 	%rd3595, %rd3593, %rd3594;
	mad.lo.s64 	%rd3596, %rd21, %rd3566, %rd3595;
	shr.u64 	%rd3597, %rd3596, 32;
	and.b64  	%rd3598, %rd3553, 4294967295;
	add.s64 	%rd3599, %rd3597, %rd3598;
	shr.u64 	%rd3600, %rd3599, 32;
	and.b64  	%rd3601, %rd3556, 4294967295;
	add.s64 	%rd3602, %rd3600, %rd3601;
	shr.u64 	%rd3603, %rd3602, 32;
	and.b64  	%rd3604, %rd3559, 4294967295;
	add.s64 	%rd3605, %rd3603, %rd3604;
	shr.u64 	%rd3606, %rd3605, 32;
	and.b64  	%rd3607, %rd3562, 4294967295;
	add.s64 	%rd3608, %rd3606, %rd3607;
	shr.u64 	%rd3609, %rd3608, 32;
	and.b64  	%rd3610, %rd3565, 4294967295;
	add.s64 	%rd3611, %rd3609, %rd3610;
	{ .reg .b32 tmp; mov.b64 {tmp, %r1916}, %rd3611; }
	add.s32 	%r1917, %r1913, %r1916;
	mul.lo.s32 	%r1918, %r86, %r1915;
	cvt.u64.u32 	%rd3612, %r1918;
	and.b64  	%rd3613, %rd3572, 4294967295;
	mad.lo.s64 	%rd3614, %rd14, %rd3612, %rd3613;
	shr.u64 	%rd3615, %rd3614, 32;
	and.b64  	%rd3616, %rd3576, 4294967295;
	add.s64 	%rd3617, %rd3615, %rd3616;
	mad.lo.s64 	%rd3618, %rd15, %rd3612, %rd3617;
	cvt.u32.u64 	%r1919, %rd3618;
	shr.u64 	%rd3619, %rd3618, 32;
	and.b64  	%rd3620, %rd3580, 4294967295;
	add.s64 	%rd3621, %rd3619, %rd3620;
	mad.lo.s64 	%rd3622, %rd16, %rd3612, %rd3621;
	shr.u64 	%rd3623, %rd3622, 32;
	and.b64  	%rd3624, %rd3584, 4294967295;
	add.s64 	%rd3625, %rd3623, %rd3624;
	mad.lo.s64 	%rd3626, %rd17, %rd3612, %rd3625;
	shr.u64 	%rd3627, %rd3626, 32;
	and.b64  	%rd3628, %rd3588, 4294967295;
	add.s64 	%rd3629, %rd3627, %rd3628;
	mad.lo.s64 	%rd3630, %rd18, %rd3612, %rd3629;
	shr.u64 	%rd3631, %rd3630, 32;
	and.b64  	%rd3632, %rd3592, 4294967295;
	add.s64 	%rd3633, %rd3631, %rd3632;
	mad.lo.s64 	%rd3634, %rd19, %rd3612, %rd3633;
	shr.u64 	%rd3635, %rd3634, 32;
	and.b64  	%rd3636, %rd3596, 4294967295;
	add.s64 	%rd3637, %rd3635, %rd3636;
	mad.lo.s64 	%rd3638, %rd20, %rd3612, %rd3637;
	shr.u64 	%rd3639, %rd3638, 32;
	and.b64  	%rd3640, %rd3599, 4294967295;
	add.s64 	%rd3641, %rd3639, %rd3640;
	mad.lo.s64 	%rd3642, %rd21, %rd3612, %rd3641;
	shr.u64 	%rd3643, %rd3642, 32;
	and.b64  	%rd3644, %rd3602, 4294967295;
	add.s64 	%rd3645, %rd3643, %rd3644;
	shr.u64 	%rd3646, %rd3645, 32;
	and.b64  	%rd3647, %rd3605, 4294967295;
	add.s64 	%rd3648, %rd3646, %rd3647;
	shr.u64 	%rd3649, %rd3648, 32;
	and.b64  	%rd3650, %rd3608, 4294967295;
	add.s64 	%rd3651, %rd3649, %rd3650;
	shr.u64 	%rd3652, %rd3651, 32;
	and.b64  	%rd3653, %rd3611, 4294967295;
	add.s64 	%rd3654, %rd3652, %rd3653;
	{ .reg .b32 tmp; mov.b64 {tmp, %r1920}, %rd3654; }
	add.s32 	%r1921, %r1917, %r1920;
	mul.lo.s32 	%r1922, %r86, %r1919;
	cvt.u64.u32 	%rd3655, %r1922;
	and.b64  	%rd3656, %rd3618, 4294967295;
	mad.lo.s64 	%rd3657, %rd14, %rd3655, %rd3656;
	shr.u64 	%rd3658, %rd3657, 32;
	and.b64  	%rd3659, %rd3622, 4294967295;
	add.s64 	%rd3660, %rd3658, %rd3659;
	mad.lo.s64 	%rd3661, %rd15, %rd3655, %rd3660;
	cvt.u32.u64 	%r1923, %rd3661;
	shr.u64 	%rd3662, %rd3661, 32;
	and.b64  	%rd3663, %rd3626, 4294967295;
	add.s64 	%rd3664, %rd3662, %rd3663;
	mad.lo.s64 	%rd3665, %rd16, %rd3655, %rd3664;
	shr.u64 	%rd3666, %rd3665, 32;
	and.b64  	%rd3667, %rd3630, 4294967295;
	add.s64 	%rd3668, %rd3666, %rd3667;
	mad.lo.s64 	%rd3669, %rd17, %rd3655, %rd3668;
	shr.u64 	%rd3670, %rd3669, 32;
	and.b64  	%rd3671, %rd3634, 4294967295;
	add.s64 	%rd3672, %rd3670, %rd3671;
	mad.lo.s64 	%rd3673, %rd18, %rd3655, %rd3672;
	shr.u64 	%rd3674, %rd3673, 32;
	and.b64  	%rd3675, %rd3638, 4294967295;
	add.s64 	%rd3676, %rd3674, %rd3675;
	mad.lo.s64 	%rd3677, %rd19, %rd3655, %rd3676;
	shr.u64 	%rd3678, %rd3677, 32;
	and.b64  	%rd3679, %rd3642, 4294967295;
	add.s64 	%rd3680, %rd3678, %rd3679;
	mad.lo.s64 	%rd3681, %rd20, %rd3655, %rd3680;
	shr.u64 	%rd3682, %rd3681, 32;
	and.b64  	%rd3683, %rd3645, 4294967295;
	add.s64 	%rd3684, %rd3682, %rd3683;
	mad.lo.s64 	%rd3685, %rd21, %rd3655, %rd3684;
	shr.u64 	%rd3686, %rd3685, 32;
	and.b64  	%rd3687, %rd3648, 4294967295;
	add.s64 	%rd3688, %rd3686, %rd3687;
	shr.u64 	%rd3689, %rd3688, 32;
	and.b64  	%rd3690, %rd3651, 4294967295;
	add.s64 	%rd3691, %rd3689, %rd3690;
	shr.u64 	%rd3692, %rd3691, 32;
	and.b64  	%rd3693, %rd3654, 4294967295;
	add.s64 	%rd3694, %rd3692, %rd3693;
	{ .reg .b32 tmp; mov.b64 {tmp, %r1924}, %rd3694; }
	add.s32 	%r1925, %r1921, %r1924;
	mul.lo.s32 	%r1926, %r86, %r1923;
	cvt.u64.u32 	%rd3695, %r1926;
	and.b64  	%rd3696, %rd3661, 4294967295;
	mad.lo.s64 	%rd3697, %rd14, %rd3695, %rd3696;
	shr.u64 	%rd3698, %rd3697, 32;
	and.b64  	%rd3699, %rd3665, 4294967295;
	add.s64 	%rd3700, %rd3698, %rd3699;
	mad.lo.s64 	%rd3701, %rd15, %rd3695, %rd3700;
	cvt.u32.u64 	%r1927, %rd3701;
	shr.u64 	%rd3702, %rd3701, 32;
	and.b64  	%rd3703, %rd3669, 4294967295;
	add.s64 	%rd3704, %rd3702, %rd3703;
	mad.lo.s64 	%rd3705, %rd16, %rd3695, %rd3704;
	shr.u64 	%rd3706, %rd3705, 32;
	and.b64  	%rd3707, %rd3673, 4294967295;
	add.s64 	%rd3708, %rd3706, %rd3707;
	mad.lo.s64 	%rd3709, %rd17, %rd3695, %rd3708;
	shr.u64 	%rd3710, %rd3709, 32;
	and.b64  	%rd3711, %rd3677, 4294967295;
	add.s64 	%rd3712, %rd3710, %rd3711;
	mad.lo.s64 	%rd3713, %rd18, %rd3695, %rd3712;
	shr.u64 	%rd3714, %rd3713, 32;
	and.b64  	%rd3715, %rd3681, 4294967295;
	add.s64 	%rd3716, %rd3714, %rd3715;
	mad.lo.s64 	%rd3717, %rd19, %rd3695, %rd3716;
	shr.u64 	%rd3718, %rd3717, 32;
	and.b64  	%rd3719, %rd3685, 4294967295;
	add.s64 	%rd3720, %rd3718, %rd3719;
	mad.lo.s64 	%rd3721, %rd20, %rd3695, %rd3720;
	shr.u64 	%rd3722, %rd3721, 32;
	and.b64  	%rd3723, %rd3688, 4294967295;
	add.s64 	%rd3724, %rd3722, %rd3723;
	mad.lo.s64 	%rd3725, %rd21, %rd3695, %rd3724;
	shr.u64 	%rd3726, %rd3725, 32;
	and.b64  	%rd3727, %rd3691, 4294967295;
	add.s64 	%rd3728, %rd3726, %rd3727;
	shr.u64 	%rd3729, %rd3728, 32;
	and.b64  	%rd3730, %rd3694, 4294967295;
	add.s64 	%rd3731, %rd3729, %rd3730;
	{ .reg .b32 tmp; mov.b64 {tmp, %r1928}, %rd3731; }
	add.s32 	%r1929, %r1925, %r1928;
	mul.lo.s32 	%r1930, %r86, %r1927;
	cvt.u64.u32 	%rd3732, %r1930;
	and.b64  	%rd3733, %rd3701, 4294967295;
	mad.lo.s64 	%rd3734, %rd14, %rd3732, %rd3733;
	shr.u64 	%rd3735, %rd3734, 32;
	and.b64  	%rd3736, %rd3705, 4294967295;
	add.s64 	%rd3737, %rd3735, %rd3736;
	mad.lo.s64 	%rd3738, %rd15, %rd3732, %rd3737;
	cvt.u32.u64 	%r1931, %rd3738;
	shr.u64 	%rd3739, %rd3738, 32;
	and.b64  	%rd3740, %rd3709, 4294967295;
	add.s64 	%rd3741, %rd3739, %rd3740;
	mad.lo.s64 	%rd3742, %rd16, %rd3732, %rd3741;
	shr.u64 	%rd3743, %rd3742, 32;
	and.b64  	%rd3744, %rd3713, 4294967295;
	add.s64 	%rd3745, %rd3743, %rd3744;
	mad.lo.s64 	%rd3746, %rd17, %rd3732, %rd3745;
	shr.u64 	%rd3747, %rd3746, 32;
	and.b64  	%rd3748, %rd3717, 4294967295;
	add.s64 	%rd3749, %rd3747, %rd3748;
	mad.lo.s64 	%rd3750, %rd18, %rd3732, %rd3749;
	shr.u64 	%rd3751, %rd3750, 32;
	and.b64  	%rd3752, %rd3721, 4294967295;
	add.s64 	%rd3753, %rd3751, %rd3752;
	mad.lo.s64 	%rd3754, %rd19, %rd3732, %rd3753;
	shr.u64 	%rd3755, %rd3754, 32;
	and.b64  	%rd3756, %rd3725, 4294967295;
	add.s64 	%rd3757, %rd3755, %rd3756;
	mad.lo.s64 	%rd3758, %rd20, %rd3732, %rd3757;
	shr.u64 	%rd3759, %rd3758, 32;
	and.b64  	%rd3760, %rd3728, 4294967295;
	add.s64 	%rd3761, %rd3759, %rd3760;
	mad.lo.s64 	%rd3762, %rd21, %rd3732, %rd3761;
	shr.u64 	%rd3763, %rd3762, 32;
	and.b64  	%rd3764, %rd3731, 4294967295;
	add.s64 	%rd3765, %rd3763, %rd3764;
	{ .reg .b32 tmp; mov.b64 {tmp, %r1932}, %rd3765; }
	add.s32 	%r1933, %r1929, %r1932;
	mul.lo.s32 	%r1934, %r86, %r1931;
	cvt.u64.u32 	%rd3766, %r1934;
	and.b64  	%rd3767, %rd3738, 4294967295;
	mad.lo.s64 	%rd3768, %rd14, %rd3766, %rd3767;
	shr.u64 	%rd3769, %rd3768, 32;
	and.b64  	%rd3770, %rd3742, 4294967295;
	add.s64 	%rd3771, %rd3769, %rd3770;
	mad.lo.s64 	%rd47473, %rd15, %rd3766, %rd3771;
	shr.u64 	%rd3772, %rd47473, 32;
	and.b64  	%rd3773, %rd3746, 4294967295;
	add.s64 	%rd3774, %rd3772, %rd3773;
	mad.lo.s64 	%rd47474, %rd16, %rd3766, %rd3774;
	cvt.u32.u64 	%r825, %rd47474;
	shr.u64 	%rd3775, %rd47474, 32;
	and.b64  	%rd3776, %rd3750, 4294967295;
	add.s64 	%rd3777, %rd3775, %rd3776;
	mad.lo.s64 	%rd47475, %rd17, %rd3766, %rd3777;
	cvt.u32.u64 	%r826, %rd47475;
	shr.u64 	%rd3778, %rd47475, 32;
	and.b64  	%rd3779, %rd3754, 4294967295;
	add.s64 	%rd3780, %rd3778, %rd3779;
	mad.lo.s64 	%rd47476, %rd18, %rd3766, %rd3780;
	cvt.u32.u64 	%r827, %rd47476;
	shr.u64 	%rd3781, %rd47476, 32;
	and.b64  	%rd3782, %rd3758, 4294967295;
	add.s64 	%rd3783, %rd3781, %rd3782;
	mad.lo.s64 	%rd47477, %rd19, %rd3766, %rd3783;
	cvt.u32.u64 	%r828, %rd47477;
	shr.u64 	%rd3784, %rd47477, 32;
	and.b64  	%rd3785, %rd3762, 4294967295;
	add.s64 	%rd3786, %rd3784, %rd3785;
	mad.lo.s64 	%rd47478, %rd20, %rd3766, %rd3786;
	cvt.u32.u64 	%r829, %rd47478;
	shr.u64 	%rd3787, %rd47478, 32;
	and.b64  	%rd3788, %rd3765, 4294967295;
	add.s64 	%rd3789, %rd3787, %rd3788;
	mad.lo.s64 	%rd47479, %rd21, %rd3766, %rd3789;
	cvt.u32.u64 	%r830, %rd47479;
	{ .reg .b32 tmp; mov.b64 {tmp, %r1935}, %rd47479; }
	add.s32 	%r6563, %r1933, %r1935;
	setp.gt.u32 	%p44, %r6563, %r1903;
	@%p44 bra 	$L__BB4_850;
	setp.lt.u32 	%p45, %r6563, %r1903;
	@%p45 bra 	$L__BB4_851;
	cvt.u32.u64 	%r1937, %rd20;
	setp.lt.u32 	%p46, %r1937, %r830;
	@%p46 bra 	$L__BB4_850;
	setp.gt.u32 	%p47, %r1937, %r830;
	@%p47 bra 	$L__BB4_851;
	cvt.u32.u64 	%r1939, %rd19;
	setp.lt.u32 	%p48, %r1939, %r829;
	@%p48 bra 	$L__BB4_850;
	setp.gt.u32 	%p49, %r1939, %r829;
	@%p49 bra 	$L__BB4_851;
	cvt.u32.u64 	%r1941, %rd18;
	setp.lt.u32 	%p50, %r1941, %r828;
	@%p50 bra 	$L__BB4_850;
	setp.gt.u32 	%p51, %r1941, %r828;
	@%p51 bra 	$L__BB4_851;
	cvt.u32.u64 	%r1943, %rd17;
	setp.lt.u32 	%p52, %r1943, %r827;
	@%p52 bra 	$L__BB4_850;
	setp.gt.u32 	%p53, %r1943, %r827;
	@%p53 bra 	$L__BB4_851;
	cvt.u32.u64 	%r1945, %rd16;
	setp.lt.u32 	%p54, %r1945, %r826;
	@%p54 bra 	$L__BB4_850;
	setp.gt.u32 	%p55, %r1945, %r826;
	@%p55 bra 	$L__BB4_851;
	cvt.u32.u64 	%r1947, %rd15;
	setp.lt.u32 	%p56, %r1947, %r825;
	@%p56 bra 	$L__BB4_850;
	cvt.u32.u64 	%r1949, %rd14;
	setp.gt.u32 	%p57, %r1947, %r825;
	cvt.u32.u64 	%r1950, %rd47473;
	setp.gt.u32 	%p58, %r1949, %r1950;
	or.pred  	%p59, %p57, %p58;
	@%p59 bra 	$L__BB4_851;
$L__BB4_850:
	and.b64  	%rd3791, %rd47473, 4294967295;
	sub.s64 	%rd47473, %rd3791, %rd14;
	shr.u64 	%rd3792, %rd47473, 63;
	and.b64  	%rd3793, %rd47474, 4294967295;
	add.s64 	%rd3794, %rd3792, %rd15;
	sub.s64 	%rd47474, %rd3793, %rd3794;
	shr.u64 	%rd3795, %rd47474, 63;
	and.b64  	%rd3796, %rd47475, 4294967295;
	add.s64 	%rd3797, %rd3795, %rd16;
	sub.s64 	%rd47475, %rd3796, %rd3797;
	shr.u64 	%rd3798, %rd47475, 63;
	and.b64  	%rd3799, %rd47476, 4294967295;
	add.s64 	%rd3800, %rd3798, %rd17;
	sub.s64 	%rd47476, %rd3799, %rd3800;
	shr.u64 	%rd3801, %rd47476, 63;
	and.b64  	%rd3802, %rd47477, 4294967295;
	add.s64 	%rd3803, %rd3801, %rd18;
	sub.s64 	%rd47477, %rd3802, %rd3803;
	shr.u64 	%rd3804, %rd47477, 63;
	and.b64  	%rd3805, %rd47478, 4294967295;
	add.s64 	%rd3806, %rd3804, %rd19;
	sub.s64 	%rd47478, %rd3805, %rd3806;
	shr.u64 	%rd3807, %rd47478, 63;
	and.b64  	%rd3808, %rd47479, 4294967295;
	add.s64 	%rd3809, %rd3807, %rd20;
	sub.s64 	%rd47479, %rd3808, %rd3809;
	shr.u64 	%rd3810, %rd47479, 63;
	cvt.u32.u64 	%r1952, %rd3810;
	add.s32 	%r1953, %r1903, %r1952;
	sub.s32 	%r6563, %r6563, %r1953;
$L__BB4_851:
	cvt.u32.u64 	%r1954, %rd21;
	cvt.u64.u32 	%rd1521, %r121;
	mul.wide.u32 	%rd3811, %r121, %r121;
	cvt.u32.u64 	%r1955, %rd3811;
	shr.u64 	%rd3812, %rd3811, 32;
	cvt.u64.u32 	%rd1522, %r120;
	mul.wide.u32 	%rd3813, %r120, %r121;
	add.s64 	%rd3814, %rd3812, %rd3813;
	shr.u64 	%rd3815, %rd3814, 32;
	cvt.u64.u32 	%rd1523, %r119;
	mul.wide.u32 	%rd3816, %r119, %r121;
	add.s64 	%rd3817, %rd3815, %rd3816;
	shr.u64 	%rd3818, %rd3817, 32;
	cvt.u64.u32 	%rd1524, %r118;
	mul.wide.u32 	%rd3819, %r118, %r121;
	add.s64 	%rd3820, %rd3818, %rd3819;
	shr.u64 	%rd3821, %rd3820, 32;
	cvt.u64.u32 	%rd1525, %r117;
	mul.wide.u32 	%rd3822, %r117, %r121;
	add.s64 	%rd3823, %rd3821, %rd3822;
	shr.u64 	%rd3824, %rd3823, 32;
	cvt.u64.u32 	%rd1526, %r116;
	mul.wide.u32 	%rd3825, %r116, %r121;
	add.s64 	%rd3826, %rd3824, %rd3825;
	shr.u64 	%rd3827, %rd3826, 32;
	cvt.u64.u32 	%rd1527, %r115;
	mul.wide.u32 	%rd3828, %r115, %r121;
	add.s64 	%rd3829, %rd3827, %rd3828;
	shr.u64 	%rd3830, %rd3829, 32;
	cvt.u64.u32 	%rd1528, %r114;
	mul.wide.u32 	%rd3831, %r114, %r121;
	add.s64 	%rd3832, %rd3830, %rd3831;
	shr.u64 	%rd3833, %rd3832, 32;
	and.b64  	%rd3834, %rd3814, 4294967295;
	add.s64 	%rd3835, %rd3813, %rd3834;
	shr.u64 	%rd3836, %rd3835, 32;
	mul.wide.u32 	%rd3837, %r120, %r120;
	and.b64  	%rd3838, %rd3817, 4294967295;
	add.s64 	%rd3839, %rd3836, %rd3838;
	add.s64 	%rd3840, %rd3839, %rd3837;
	shr.u64 	%rd3841, %rd3840, 32;
	mul.wide.u32 	%rd3842, %r119, %r120;
	and.b64  	%rd3843, %rd3820, 4294967295;
	add.s64 	%rd3844, %rd3841, %rd3843;
	add.s64 	%rd3845, %rd3844, %rd3842;
	shr.u64 	%rd3846, %rd3845, 32;
	mul.wide.u32 	%rd3847, %r118, %r120;
	and.b64  	%rd3848, %rd3823, 4294967295;
	add.s64 	%rd3849, %rd3846, %rd3848;
	add.s64 	%rd3850, %rd3849, %rd3847;
	shr.u64 	%rd3851, %rd3850, 32;
	mul.wide.u32 	%rd3852, %r117, %r120;
	and.b64  	%rd3853, %rd3826, 4294967295;
	add.s64 	%rd3854, %rd3851, %rd3853;
	add.s64 	%rd3855, %rd3854, %rd3852;
	shr.u64 	%rd3856, %rd3855, 32;
	mul.wide.u32 	%rd3857, %r116, %r120;
	and.b64  	%rd3858, %rd3829, 4294967295;
	add.s64 	%rd3859, %rd3856, %rd3858;
	add.s64 	%rd3860, %rd3859, %rd3857;
	shr.u64 	%rd3861, %rd3860, 32;
	mul.wide.u32 	%rd3862, %r115, %r120;
	and.b64  	%rd3863, %rd3832, 4294967295;
	add.s64 	%rd3864, %rd3861, %rd3863;
	add.s64 	%rd3865, %rd3864, %rd3862;
	shr.u64 	%rd3866, %rd3865, 32;
	mul.wide.u32 	%rd3867, %r114, %r120;
	add.s64 	%rd3868, %rd3866, %rd3833;
	add.s64 	%rd3869, %rd3868, %rd3867;
	shr.u64 	%rd3870, %rd3869, 32;
	and.b64  	%rd3871, %rd3840, 4294967295;
	add.s64 	%rd3872, %rd3816, %rd3871;
	shr.u64 	%rd3873, %rd3872, 32;
	and.b64  	%rd3874, %rd3845, 4294967295;
	add.s64 	%rd3875, %rd3873, %rd3874;
	add.s64 	%rd3876, %rd3875, %rd3842;
	shr.u64 	%rd3877, %rd3876, 32;
	mul.wide.u32 	%rd3878, %r119, %r119;
	and.b64  	%rd3879, %rd3850, 4294967295;
	add.s64 	%rd3880, %rd3877, %rd3879;
	add.s64 	%rd3881, %rd3880, %rd3878;
	shr.u64 	%rd3882, %rd3881, 32;
	mul.wide.u32 	%rd3883, %r118, %r119;
	and.b64  	%rd3884, %rd3855, 4294967295;
	add.s64 	%rd3885, %rd3882, %rd3884;
	add.s64 	%rd3886, %rd3885, %rd3883;
	shr.u64 	%rd3887, %rd3886, 32;
	mul.wide.u32 	%rd3888, %r117, %r119;
	and.b64  	%rd3889, %rd3860, 4294967295;
	add.s64 	%rd3890, %rd3887, %rd3889;
	add.s64 	%rd3891, %rd3890, %rd3888;
	shr.u64 	%rd3892, %rd3891, 32;
	mul.wide.u32 	%rd3893, %r116, %r119;
	and.b64  	%rd3894, %rd3865, 4294967295;
	add.s64 	%rd3895, %rd3892, %rd3894;
	add.s64 	%rd3896, %rd3895, %rd3893;
	shr.u64 	%rd3897, %rd3896, 32;
	mul.wide.u32 	%rd3898, %r115, %r119;
	and.b64  	%rd3899, %rd3869, 4294967295;
	add.s64 	%rd3900, %rd3897, %rd3899;
	add.s64 	%rd3901, %rd3900, %rd3898;
	shr.u64 	%rd3902, %rd3901, 32;
	mul.wide.u32 	%rd3903, %r114, %r119;
	add.s64 	%rd3904, %rd3902, %rd3870;
	add.s64 	%rd3905, %rd3904, %rd3903;
	shr.u64 	%rd3906, %rd3905, 32;
	and.b64  	%rd3907, %rd3876, 4294967295;
	add.s64 	%rd3908, %rd3819, %rd3907;
	shr.u64 	%rd3909, %rd3908, 32;
	and.b64  	%rd3910, %rd3881, 4294967295;
	add.s64 	%rd3911, %rd3909, %rd3910;
	add.s64 	%rd3912, %rd3911, %rd3847;
	shr.u64 	%rd3913, %rd3912, 32;
	and.b64  	%rd3914, %rd3886, 4294967295;
	add.s64 	%rd3915, %rd3913, %rd3914;
	add.s64 	%rd3916, %rd3915, %rd3883;
	shr.u64 	%rd3917, %rd3916, 32;
	mul.wide.u32 	%rd3918, %r118, %r118;
	and.b64  	%rd3919, %rd3891, 4294967295;
	add.s64 	%rd3920, %rd3917, %rd3919;
	add.s64 	%rd3921, %rd3920, %rd3918;
	shr.u64 	%rd3922, %rd3921, 32;
	mul.wide.u32 	%rd3923, %r117, %r118;
	and.b64  	%rd3924, %rd3896, 4294967295;
	add.s64 	%rd3925, %rd3922, %rd3924;
	add.s64 	%rd3926, %rd3925, %rd3923;
	shr.u64 	%rd3927, %rd3926, 32;
	mul.wide.u32 	%rd3928, %r116, %r118;
	and.b64  	%rd3929, %rd3901, 4294967295;
	add.s64 	%rd3930, %rd3927, %rd3929;
	add.s64 	%rd3931, %rd3930, %rd3928;
	shr.u64 	%rd3932, %rd3931, 32;
	mul.wide.u32 	%rd3933, %r115, %r118;
	and.b64  	%rd3934, %rd3905, 4294967295;
	add.s64 	%rd3935, %rd3932, %rd3934;
	add.s64 	%rd3936, %rd3935, %rd3933;
	shr.u64 	%rd3937, %rd3936, 32;
	mul.wide.u32 	%rd3938, %r114, %r118;
	add.s64 	%rd3939, %rd3937, %rd3906;
	add.s64 	%rd3940, %rd3939, %rd3938;
	shr.u64 	%rd3941, %rd3940, 32;
	and.b64  	%rd3942, %rd3912, 4294967295;
	add.s64 	%rd3943, %rd3822, %rd3942;
	shr.u64 	%rd3944, %rd3943, 32;
	and.b64  	%rd3945, %rd3916, 4294967295;
	add.s64 	%rd3946, %rd3944, %rd3945;
	add.s64 	%rd3947, %rd3946, %rd3852;
	shr.u64 	%rd3948, %rd3947, 32;
	and.b64  	%rd3949, %rd3921, 4294967295;
	add.s64 	%rd3950, %rd3948, %rd3949;
	add.s64 	%rd3951, %rd3950, %rd3888;
	shr.u64 	%rd3952, %rd3951, 32;
	and.b64  	%rd3953, %rd3926, 4294967295;
	add.s64 	%rd3954, %rd3952, %rd3953;
	add.s64 	%rd3955, %rd3954, %rd3923;
	shr.u64 	%rd3956, %rd3955, 32;
	mul.wide.u32 	%rd3957, %r117, %r117;
	and.b64  	%rd3958, %rd3931, 4294967295;
	add.s64 	%rd3959, %rd3956, %rd3958;
	add.s64 	%rd3960, %rd3959, %rd3957;
	shr.u64 	%rd3961, %rd3960, 32;
	mul.wide.u32 	%rd3962, %r116, %r117;
	and.b64  	%rd3963, %rd3936, 4294967295;
	add.s64 	%rd3964, %rd3961, %rd3963;
	add.s64 	%rd3965, %rd3964, %rd3962;
	shr.u64 	%rd3966, %rd3965, 32;
	mul.wide.u32 	%rd3967, %r115, %r117;
	and.b64  	%rd3968, %rd3940, 4294967295;
	add.s64 	%rd3969, %rd3966, %rd3968;
	add.s64 	%rd3970, %rd3969, %rd3967;
	shr.u64 	%rd3971, %rd3970, 32;
	mul.wide.u32 	%rd3972, %r114, %r117;
	add.s64 	%rd3973, %rd3971, %rd3941;
	add.s64 	%rd3974, %rd3973, %rd3972;
	shr.u64 	%rd3975, %rd3974, 32;
	and.b64  	%rd3976, %rd3947, 4294967295;
	add.s64 	%rd3977, %rd3825, %rd3976;
	shr.u64 	%rd3978, %rd3977, 32;
	and.b64  	%rd3979, %rd3951, 4294967295;
	add.s64 	%rd3980, %rd3978, %rd3979;
	add.s64 	%rd3981, %rd3980, %rd3857;
	shr.u64 	%rd3982, %rd3981, 32;
	and.b64  	%rd3983, %rd3955, 4294967295;
	add.s64 	%rd3984, %rd3982, %rd3983;
	add.s64 	%rd3985, %rd3984, %rd3893;
	shr.u64 	%rd3986, %rd3985, 32;
	and.b64  	%rd3987, %rd3960, 4294967295;
	add.s64 	%rd3988, %rd3986, %rd3987;
	add.s64 	%rd3989, %rd3988, %rd3928;
	shr.u64 	%rd3990, %rd3989, 32;
	and.b64  	%rd3991, %rd3965, 4294967295;
	add.s64 	%rd3992, %rd3990, %rd3991;
	add.s64 	%rd3993, %rd3992, %rd3962;
	shr.u64 	%rd3994, %rd3993, 32;
	mul.wide.u32 	%rd3995, %r116, %r116;
	and.b64  	%rd3996, %rd3970, 4294967295;
	add.s64 	%rd3997, %rd3994, %rd3996;
	add.s64 	%rd3998, %rd3997, %rd3995;
	shr.u64 	%rd3999, %rd3998, 32;
	mul.wide.u32 	%rd4000, %r115, %r116;
	and.b64  	%rd4001, %rd3974, 4294967295;
	add.s64 	%rd4002, %rd3999, %rd4001;
	add.s64 	%rd4003, %rd4002, %rd4000;
	shr.u64 	%rd4004, %rd4003, 32;
	mul.wide.u32 	%rd4005, %r114, %r116;
	add.s64 	%rd4006, %rd4004, %rd3975;
	add.s64 	%rd4007, %rd4006, %rd4005;
	shr.u64 	%rd4008, %rd4007, 32;
	and.b64  	%rd4009, %rd3981, 4294967295;
	add.s64 	%rd4010, %rd3828, %rd4009;
	shr.u64 	%rd4011, %rd4010, 32;
	and.b64  	%rd4012, %rd3985, 4294967295;
	add.s64 	%rd4013, %rd4011, %rd4012;
	add.s64 	%rd4014, %rd4013, %rd3862;
	shr.u64 	%rd4015, %rd4014, 32;
	and.b64  	%rd4016, %rd3989, 4294967295;
	add.s64 	%rd4017, %rd4015, %rd4016;
	add.s64 	%rd4018, %rd4017, %rd3898;
	shr.u64 	%rd4019, %rd4018, 32;
	and.b64  	%rd4020, %rd3993, 4294967295;
	add.s64 	%rd4021, %rd4019, %rd4020;
	add.s64 	%rd4022, %rd4021, %rd3933;
	shr.u64 	%rd4023, %rd4022, 32;
	and.b64  	%rd4024, %rd3998, 4294967295;
	add.s64 	%rd4025, %rd4023, %rd4024;
	add.s64 	%rd4026, %rd4025, %rd3967;
	shr.u64 	%rd4027, %rd4026, 32;
	and.b64  	%rd4028, %rd4003, 4294967295;
	add.s64 	%rd4029, %rd4027, %rd4028;
	add.s64 	%rd4030, %rd4029, %rd4000;
	shr.u64 	%rd4031, %rd4030, 32;
	mul.wide.u32 	%rd4032, %r115, %r115;
	and.b64  	%rd4033, %rd4007, 4294967295;
	add.s64 	%rd4034, %rd4031, %rd4033;
	add.s64 	%rd4035, %rd4034, %rd4032;
	shr.u64 	%rd4036, %rd4035, 32;
	mul.wide.u32 	%rd4037, %r114, %r115;
	add.s64 	%rd4038, %rd4036, %rd4008;
	add.s64 	%rd4039, %rd4038, %rd4037;
	shr.u64 	%rd4040, %rd4039, 32;
	and.b64  	%rd4041, %rd4014, 4294967295;
	add.s64 	%rd4042, %rd3831, %rd4041;
	shr.u64 	%rd4043, %rd4042, 32;
	and.b64  	%rd4044, %rd4018, 4294967295;
	add.s64 	%rd4045, %rd4043, %rd4044;
	add.s64 	%rd4046, %rd4045, %rd3867;
	shr.u64 	%rd4047, %rd4046, 32;
	and.b64  	%rd4048, %rd4022, 4294967295;
	add.s64 	%rd4049, %rd4047, %rd4048;
	add.s64 	%rd4050, %rd4049, %rd3903;
	shr.u64 	%rd4051, %rd4050, 32;
	and.b64  	%rd4052, %rd4026, 4294967295;
	add.s64 	%rd4053, %rd4051, %rd4052;
	add.s64 	%rd4054, %rd4053, %rd3938;
	shr.u64 	%rd4055, %rd4054, 32;
	and.b64  	%rd4056, %rd4030, 4294967295;
	add.s64 	%rd4057, %rd4055, %rd4056;
	add.s64 	%rd4058, %rd4057, %rd3972;
	shr.u64 	%rd4059, %rd4058, 32;
	and.b64  	%rd4060, %rd4035, 4294967295;
	add.s64 	%rd4061, %rd4059, %rd4060;
	add.s64 	%rd4062, %rd4061, %rd4005;
	shr.u64 	%rd4063, %rd4062, 32;
	and.b64  	%rd4064, %rd4039, 4294967295;
	add.s64 	%rd4065, %rd4063, %rd4064;
	add.s64 	%rd4066, %rd4065, %rd4037;
	shr.u64 	%rd4067, %rd4066, 32;
	mul.wide.u32 	%rd4068, %r114, %r114;
	add.s64 	%rd4069, %rd4067, %rd4040;
	add.s64 	%rd4070, %rd4069, %rd4068;
	{ .reg .b32 tmp; mov.b64 {tmp, %r1956}, %rd4070; }
	mul.lo.s32 	%r1957, %r86, %r1955;
	cvt.u64.u32 	%rd4071, %r1957;
	and.b64  	%rd4072, %rd3811, 4294967293;
	mad.lo.s64 	%rd4073, %rd14, %rd4071, %rd4072;
	shr.u64 	%rd4074, %rd4073, 32;
	and.b64  	%rd4075, %rd3835, 4294967295;
	add.s64 	%rd4076, %rd4074, %rd4075;
	mad.lo.s64 	%rd4077, %rd15, %rd4071, %rd4076;
	cvt.u32.u64 	%r1958, %rd4077;
	shr.u64 	%rd4078, %rd4077, 32;
	and.b64  	%rd4079, %rd3872, 4294967295;
	add.s64 	%rd4080, %rd4078, %rd4079;
	mad.lo.s64 	%rd4081, %rd16, %rd4071, %rd4080;
	shr.u64 	%rd4082, %rd4081, 32;
	and.b64  	%rd4083, %rd3908, 4294967295;
	add.s64 	%rd4084, %rd4082, %rd4083;
	mad.lo.s64 	%rd4085, %rd17, %rd4071, %rd4084;
	shr.u64 	%rd4086, %rd4085, 32;
	and.b64  	%rd4087, %rd3943, 4294967295;
	add.s64 	%rd4088, %rd4086, %rd4087;
	mad.lo.s64 	%rd4089, %rd18, %rd4071, %rd4088;
	shr.u64 	%rd4090, %rd4089, 32;
	and.b64  	%rd4091, %rd3977, 4294967295;
	add.s64 	%rd4092, %rd4090, %rd4091;
	mad.lo.s64 	%rd4093, %rd19, %rd4071, %rd4092;
	shr.u64 	%rd4094, %rd4093, 32;
	and.b64  	%rd4095, %rd4010, 4294967295;
	add.s64 	%rd4096, %rd4094, %rd4095;
	mad.lo.s64 	%rd4097, %rd20, %rd4071, %rd4096;
	shr.u64 	%rd4098, %rd4097, 32;
	and.b64  	%rd4099, %rd4042, 4294967295;
	add.s64 	%rd4100, %rd4098, %rd4099;
	mad.lo.s64 	%rd4101, %rd21, %rd4071, %rd4100;
	shr.u64 	%rd4102, %rd4101, 32;
	and.b64  	%rd4103, %rd4046, 4294967295;
	add.s64 	%rd4104, %rd4102, %rd4103;
	shr.u64 	%rd4105, %rd4104, 32;
	and.b64  	%rd4106, %rd4050, 4294967295;
	add.s64 	%rd4107, %rd4105, %rd4106;
	shr.u64 	%rd4108, %rd4107, 32;
	and.b64  	%rd4109, %rd4054, 4294967295;
	add.s64 	%rd4110, %rd4108, %rd4109;
	shr.u64 	%rd4111, %rd4110, 32;
	and.b64  	%rd4112, %rd4058, 4294967295;
	add.s64 	%rd4113, %rd4111, %rd4112;
	shr.u64 	%rd4114, %rd4113, 32;
	and.b64  	%rd4115, %rd4062, 4294967295;
	add.s64 	%rd4116, %rd4114, %rd4115;
	shr.u64 	%rd4117, %rd4116, 32;
	and.b64  	%rd4118, %rd4066, 4294967295;
	add.s64 	%rd4119, %rd4117, %rd4118;
	shr.u64 	%rd4120, %rd4119, 32;
	and.b64  	%rd4121, %rd4070, 4294967295;
	add.s64 	%rd4122, %rd4120, %rd4121;
	{ .reg .b32 tmp; mov.b64 {tmp, %r1959}, %rd4122; }
	add.s32 	%r1960, %r1956, %r1959;
	mul.lo.s32 	%r1961, %r86, %r1958;
	cvt.u64.u32 	%rd4123, %r1961;
	and.b64  	%rd4124, %rd4077, 4294967295;
	mad.lo.s64 	%rd4125, %rd14, %rd4123, %rd4124;
	shr.u64 	%rd4126, %rd4125, 32;
	and.b64  	%rd4127, %rd4081, 4294967295;
	add.s64 	%rd4128, %rd4126, %rd4127;
	mad.lo.s64 	%rd4129, %rd15, %rd4123, %rd4128;
	cvt.u32.u64 	%r1962, %rd4129;
	shr.u64 	%rd4130, %rd4129, 32;
	and.b64  	%rd4131, %rd4085, 4294967295;
	add.s64 	%rd4132, %rd4130, %rd4131;
	mad.lo.s64 	%rd4133, %rd16, %rd4123, %rd4132;
	shr.u64 	%rd4134, %rd4133, 32;
	and.b64  	%rd4135, %rd4089, 4294967295;
	add.s64 	%rd4136, %rd4134, %rd4135;
	mad.lo.s64 	%rd4137, %rd17, %rd4123, %rd4136;
	shr.u64 	%rd4138, %rd4137, 32;
	and.b64  	%rd4139, %rd4093, 4294967295;
	add.s64 	%rd4140, %rd4138, %rd4139;
	mad.lo.s64 	%rd4141, %rd18, %rd4123, %rd4140;
	shr.u64 	%rd4142, %rd4141, 32;
	and.b64  	%rd4143, %rd4097, 4294967295;
	add.s64 	%rd4144, %rd4142, %rd4143;
	mad.lo.s64 	%rd4145, %rd19, %rd4123, %rd4144;
	shr.u64 	%rd4146, %rd4145, 32;
	and.b64  	%rd4147, %rd4101, 4294967295;
	add.s64 	%rd4148, %rd4146, %rd4147;
	mad.lo.s64 	%rd4149, %rd20, %rd4123, %rd4148;
	shr.u64 	%rd4150, %rd4149, 32;
	and.b64  	%rd4151, %rd4104, 4294967295;
	add.s64 	%rd4152, %rd4150, %rd4151;
	mad.lo.s64 	%rd4153, %rd21, %rd4123, %rd4152;
	shr.u64 	%rd4154, %rd4153, 32;
	and.b64  	%rd4155, %rd4107, 4294967295;
	add.s64 	%rd4156, %rd4154, %rd4155;
	shr.u64 	%rd4157, %rd4156, 32;
	and.b64  	%rd4158, %rd4110, 4294967295;
	add.s64 	%rd4159, %rd4157, %rd4158;
	shr.u64 	%rd4160, %rd4159, 32;
	and.b64  	%rd4161, %rd4113, 4294967295;
	add.s64 	%rd4162, %rd4160, %rd4161;
	shr.u64 	%rd4163, %rd4162, 32;
	and.b64  	%rd4164, %rd4116, 4294967295;
	add.s64 	%rd4165, %rd4163, %rd4164;
	shr.u64 	%rd4166, %rd4165, 32;
	and.b64  	%rd4167, %rd4119, 4294967295;
	add.s64 	%rd4168, %rd4166, %rd4167;
	shr.u64 	%rd4169, %rd4168, 32;
	and.b64  	%rd4170, %rd4122, 4294967295;
	add.s64 	%rd4171, %rd4169, %rd4170;
	{ .reg .b32 tmp; mov.b64 {tmp, %r1963}, %rd4171; }
	add.s32 	%r1964, %r1960, %r1963;
	mul.lo.s32 	%r1965, %r86, %r1962;
	cvt.u64.u32 	%rd4172, %r1965;
	and.b64  	%rd4173, %rd4129, 4294967295;
	mad.lo.s64 	%rd4174, %rd14, %rd4172, %rd4173;
	shr.u64 	%rd4175, %rd4174, 32;
	and.b64  	%rd4176, %rd4133, 4294967295;
	add.s64 	%rd4177, %rd4175, %rd4176;
	mad.lo.s64 	%rd4178, %rd15, %rd4172, %rd4177;
	cvt.u32.u64 	%r1966, %rd4178;
	shr.u64 	%rd4179, %rd4178, 32;
	and.b64  	%rd4180, %rd4137, 4294967295;
	add.s64 	%rd4181, %rd4179, %rd4180;
	mad.lo.s64 	%rd4182, %rd16, %rd4172, %rd4181;
	shr.u64 	%rd4183, %rd4182, 32;
	and.b64  	%rd4184, %rd4141, 4294967295;
	add.s64 	%rd4185, %rd4183, %rd4184;
	mad.lo.s64 	%rd4186, %rd17, %rd4172, %rd4185;
	shr.u64 	%rd4187, %rd4186, 32;
	and.b64  	%rd4188, %rd4145, 4294967295;
	add.s64 	%rd4189, %rd4187, %rd4188;
	mad.lo.s64 	%rd4190, %rd18, %rd4172, %rd4189;
	shr.u64 	%rd4191, %rd4190, 32;
	and.b64  	%rd4192, %rd4149, 4294967295;
	add.s64 	%rd4193, %rd4191, %rd4192;
	mad.lo.s64 	%rd4194, %rd19, %rd4172, %rd4193;
	shr.u64 	%rd4195, %rd4194, 32;
	and.b64  	%rd4196, %rd4153, 4294967295;
	add.s64 	%rd4197, %rd4195, %rd4196;
	mad.lo.s64 	%rd4198, %rd20, %rd4172, %rd4197;
	shr.u64 	%rd4199, %rd4198, 32;
	and.b64  	%rd4200, %rd4156, 4294967295;
	add.s64 	%rd4201, %rd4199, %rd4200;
	mad.lo.s64 	%rd4202, %rd21, %rd4172, %rd4201;
	shr.u64 	%rd4203, %rd4202, 32;
	and.b64  	%rd4204, %rd4159, 4294967295;
	add.s64 	%rd4205, %rd4203, %rd4204;
	shr.u64 	%rd4206, %rd4205, 32;
	and.b64  	%rd4207, %rd4162, 4294967295;
	add.s64 	%rd4208, %rd4206, %rd4207;
	shr.u64 	%rd4209, %rd4208, 32;
	and.b64  	%rd4210, %rd4165, 4294967295;
	add.s64 	%rd4211, %rd4209, %rd4210;
	shr.u64 	%rd4212, %rd4211, 32;
	and.b64  	%rd4213, %rd4168, 4294967295;
	add.s64 	%rd4214, %rd4212, %rd4213;
	shr.u64 	%rd4215, %rd4214, 32;
	and.b64  	%rd4216, %rd4171, 4294967295;
	add.s64 	%rd4217, %rd4215, %rd4216;
	{ .reg .b32 tmp; mov.b64 {tmp, %r1967}, %rd4217; }
	add.s32 	%r1968, %r1964, %r1967;
	mul.lo.s32 	%r1969, %r86, %r1966;
	cvt.u64.u32 	%rd4218, %r1969;
	and.b64  	%rd4219, %rd4178, 4294967295;
	mad.lo.s64 	%rd4220, %rd14, %rd4218, %rd4219;
	shr.u64 	%rd4221, %rd4220, 32;
	and.b64  	%rd4222, %rd4182, 4294967295;
	add.s64 	%rd4223, %rd4221, %rd4222;
	mad.lo.s64 	%rd4224, %rd15, %rd4218, %rd4223;
	cvt.u32.u64 	%r1970, %rd4224;
	shr.u64 	%rd4225, %rd4224, 32;
	and.b64  	%rd4226, %rd4186, 4294967295;
	add.s64 	%rd4227, %rd4225, %rd4226;
	mad.lo.s64 	%rd4228, %rd16, %rd4218, %rd4227;
	shr.u64 	%rd4229, %rd4228, 32;
	and.b64  	%rd4230, %rd4190, 4294967295;
	add.s64 	%rd4231, %rd4229, %rd4230;
	mad.lo.s64 	%rd4232, %rd17, %rd4218, %rd4231;
	shr.u64 	%rd4233, %rd4232, 32;
	and.b64  	%rd4234, %rd4194, 4294967295;
	add.s64 	%rd4235, %rd4233, %rd4234;
	mad.lo.s64 	%rd4236, %rd18, %rd4218, %rd4235;
	shr.u64 	%rd4237, %rd4236, 32;
	and.b64  	%rd4238, %rd4198, 4294967295;
	add.s64 	%rd4239, %rd4237, %rd4238;
	mad.lo.s64 	%rd4240, %rd19, %rd4218, %rd4239;
	shr.u64 	%rd4241, %rd4240, 32;
	and.b64  	%rd4242, %rd4202, 4294967295;
	add.s64 	%rd4243, %rd4241, %rd4242;
	mad.lo.s64 	%rd4244, %rd20, %rd4218, %rd4243;
	shr.u64 	%rd4245, %rd4244, 32;
	and.b64  	%rd4246, %rd4205, 4294967295;
	add.s64 	%rd4247, %rd4245, %rd4246;
	mad.lo.s64 	%rd4248, %rd21, %rd4218, %rd4247;
	shr.u64 	%rd4249, %rd4248, 32;
	and.b64  	%rd4250, %rd4208, 4294967295;
	add.s64 	%rd4251, %rd4249, %rd4250;
	shr.u64 	%rd4252, %rd4251, 32;
	and.b64  	%rd4253, %rd4211, 4294967295;
	add.s64 	%rd4254, %rd4252, %rd4253;
	shr.u64 	%rd4255, %rd4254, 32;
	and.b64  	%rd4256, %rd4214, 4294967295;
	add.s64 	%rd4257, %rd4255, %rd4256;
	shr.u64 	%rd4258, %rd4257, 32;
	and.b64  	%rd4259, %rd4217, 4294967295;
	add.s64 	%rd4260, %rd4258, %rd4259;
	{ .reg .b32 tmp; mov.b64 {tmp, %r1971}, %rd4260; }
	add.s32 	%r1972, %r1968, %r1971;
	mul.lo.s32 	%r1973, %r86, %r1970;
	cvt.u64.u32 	%rd4261, %r1973;
	and.b64  	%rd4262, %rd4224, 4294967295;
	mad.lo.s64 	%rd4263, %rd14, %rd4261, %rd4262;
	shr.u64 	%rd4264, %rd4263, 32;
	and.b64  	%rd4265, %rd4228, 4294967295;
	add.s64 	%rd4266, %rd4264, %rd4265;
	mad.lo.s64 	%rd4267, %rd15, %rd4261, %rd4266;
	cvt.u32.u64 	%r1974, %rd4267;
	shr.u64 	%rd4268, %rd4267, 32;
	and.b64  	%rd4269, %rd4232, 4294967295;
	add.s64 	%rd4270, %rd4268, %rd4269;
	mad.lo.s64 	%rd4271, %rd16, %rd4261, %rd4270;
	shr.u64 	%rd4272, %rd4271, 32;
	and.b64  	%rd4273, %rd4236, 4294967295;
	add.s64 	%rd4274, %rd4272, %rd4273;
	mad.lo.s64 	%rd4275, %rd17, %rd4261, %rd4274;
	shr.u64 	%rd4276, %rd4275, 32;
	and.b64  	%rd4277, %rd4240, 4294967295;
	add.s64 	%rd4278, %rd4276, %rd4277;
	mad.lo.s64 	%rd4279, %rd18, %rd4261, %rd4278;
	shr.u64 	%rd4280, %rd4279, 32;
	and.b64  	%rd4281, %rd4244, 4294967295;
	add.s64 	%rd4282, %rd4280, %rd4281;
	mad.lo.s64 	%rd4283, %rd19, %rd4261, %rd4282;
	shr.u64 	%rd4284, %rd4283, 32;
	and.b64  	%rd4285, %rd4248, 4294967295;
	add.s64 	%rd4286, %rd4284, %rd4285;
	mad.lo.s64 	%rd4287, %rd20, %rd4261, %rd4286;
	shr.u64 	%rd4288, %rd4287, 32;
	and.b64  	%rd4289, %rd4251, 4294967295;
	add.s64 	%rd4290, %rd4288, %rd4289;
	mad.lo.s64 	%rd4291, %rd21, %rd4261, %rd4290;
	shr.u64 	%rd4292, %rd4291, 32;
	and.b64  	%rd4293, %rd4254, 4294967295;
	add.s64 	%rd4294, %rd4292, %rd4293;
	shr.u64 	%rd4295, %rd4294, 32;
	and.b64  	%rd4296, %rd4257, 4294967295;
	add.s64 	%rd4297, %rd4295, %rd4296;
	shr.u64 	%rd4298, %rd4297, 32;
	and.b64  	%rd4299, %rd4260, 4294967295;
	add.s64 	%rd4300, %rd4298, %rd4299;
	{ .reg .b32 tmp; mov.b64 {tmp, %r1975}, %rd4300; }
	add.s32 	%r1976, %r1972, %r1975;
	mul.lo.s32 	%r1977, %r86, %r1974;
	cvt.u64.u32 	%rd4301, %r1977;
	and.b64  	%rd4302, %rd4267, 4294967295;
	mad.lo.s64 	%rd4303, %rd14, %rd4301, %rd4302;
	shr.u64 	%rd4304, %rd4303, 32;
	and.b64  	%rd4305, %rd4271, 4294967295;
	add.s64 	%rd4306, %rd4304, %rd4305;
	mad.lo.s64 	%rd4307, %rd15, %rd4301, %rd4306;
	cvt.u32.u64 	%r1978, %rd4307;
	shr.u64 	%rd4308, %rd4307, 32;
	and.b64  	%rd4309, %rd4275, 4294967295;
	add.s64 	%rd4310, %rd4308, %rd4309;
	mad.lo.s64 	%rd4311, %rd16, %rd4301, %rd4310;
	shr.u64 	%rd4312, %rd4311, 32;
	and.b64  	%rd4313, %rd4279, 4294967295;
	add.s64 	%rd4314, %rd4312, %rd4313;
	mad.lo.s64 	%rd4315, %rd17, %rd4301, %rd4314;
	shr.u64 	%rd4316, %rd4315, 32;
	and.b64  	%rd4317, %rd4283, 4294967295;
	add.s64 	%rd4318, %rd4316, %rd4317;
	mad.lo.s64 	%rd4319, %rd18, %rd4301, %rd4318;
	shr.u64 	%rd4320, %rd4319, 32;
	and.b64  	%rd4321, %rd4287, 4294967295;
	add.s64 	%rd4322, %rd4320, %rd4321;
	mad.lo.s64 	%rd4323, %rd19, %rd4301, %rd4322;
	shr.u64 	%rd4324, %rd4323, 32;
	and.b64  	%rd4325, %rd4291, 4294967295;
	add.s64 	%rd4326, %rd4324, %rd4325;
	mad.lo.s64 	%rd4327, %rd20, %rd4301, %rd4326;
	shr.u64 	%rd4328, %rd4327, 32;
	and.b64  	%rd4329, %rd4294, 4294967295;
	add.s64 	%rd4330, %rd4328, %rd4329;
	mad.lo.s64 	%rd4331, %rd21, %rd4301, %rd4330;
	shr.u64 	%rd4332, %rd4331, 32;
	and.b64  	%rd4333, %rd4297, 4294967295;
	add.s64 	%rd4334, %rd4332, %rd4333;
	shr.u64 	%rd4335, %rd4334, 32;
	and.b64  	%rd4336, %rd4300, 4294967295;
	add.s64 	%rd4337, %rd4335, %rd4336;
	{ .reg .b32 tmp; mov.b64 {tmp, %r1979}, %rd4337; }
	add.s32 	%r1980, %r1976, %r1979;
	mul.lo.s32 	%r1981, %r86, %r1978;
	cvt.u64.u32 	%rd4338, %r1981;
	and.b64  	%rd4339, %rd4307, 4294967295;
	mad.lo.s64 	%rd4340, %rd14, %rd4338, %rd4339;
	shr.u64 	%rd4341, %rd4340, 32;
	and.b64  	%rd4342, %rd4311, 4294967295;
	add.s64 	%rd4343, %rd4341, %rd4342;
	mad.lo.s64 	%rd4344, %rd15, %rd4338, %rd4343;
	cvt.u32.u64 	%r1982, %rd4344;
	shr.u64 	%rd4345, %rd4344, 32;
	and.b64  	%rd4346, %rd4315, 4294967295;
	add.s64 	%rd4347, %rd4345, %rd4346;
	mad.lo.s64 	%rd4348, %rd16, %rd4338, %rd4347;
	shr.u64 	%rd4349, %rd4348, 32;
	and.b64  	%rd4350, %rd4319, 4294967295;
	add.s64 	%rd4351, %rd4349, %rd4350;
	mad.lo.s64 	%rd4352, %rd17, %rd4338, %rd4351;
	shr.u64 	%rd4353, %rd4352, 32;
	and.b64  	%rd4354, %rd4323, 4294967295;
	add.s64 	%rd4355, %rd4353, %rd4354;
	mad.lo.s64 	%rd4356, %rd18, %rd4338, %rd4355;
	shr.u64 	%rd4357, %rd4356, 32;
	and.b64  	%rd4358, %rd4327, 4294967295;
	add.s64 	%rd4359, %rd4357, %rd4358;
	mad.lo.s64 	%rd4360, %rd19, %rd4338, %rd4359;
	shr.u64 	%rd4361, %rd4360, 32;
	and.b64  	%rd4362, %rd4331, 4294967295;
	add.s64 	%rd4363, %rd4361, %rd4362;
	mad.lo.s64 	%rd4364, %rd20, %rd4338, %rd4363;
	shr.u64 	%rd4365, %rd4364, 32;
	and.b64  	%rd4366, %rd4334, 4294967295;
	add.s64 	%rd4367, %rd4365, %rd4366;
	mad.lo.s64 	%rd4368, %rd21, %rd4338, %rd4367;
	shr.u64 	%rd4369, %rd4368, 32;
	and.b64  	%rd4370, %rd4337, 4294967295;
	add.s64 	%rd4371, %rd4369, %rd4370;
	{ .reg .b32 tmp; mov.b64 {tmp, %r1983}, %rd4371; }
	add.s32 	%r1984, %r1980, %r1983;
	mul.lo.s32 	%r1985, %r86, %r1982;
	cvt.u64.u32 	%rd4372, %r1985;
	and.b64  	%rd4373, %rd4344, 4294967295;
	mad.lo.s64 	%rd4374, %rd14, %rd4372, %rd4373;
	shr.u64 	%rd4375, %rd4374, 32;
	and.b64  	%rd4376, %rd4348, 4294967295;
	add.s64 	%rd4377, %rd4375, %rd4376;
	mad.lo.s64 	%rd47480, %rd15, %rd4372, %rd4377;
	shr.u64 	%rd4378, %rd47480, 32;
	and.b64  	%rd4379, %rd4352, 4294967295;
	add.s64 	%rd4380, %rd4378, %rd4379;
	mad.lo.s64 	%rd47481, %rd16, %rd4372, %rd4380;
	cvt.u32.u64 	%r834, %rd47481;
	shr.u64 	%rd4381, %rd47481, 32;
	and.b64  	%rd4382, %rd4356, 4294967295;
	add.s64 	%rd4383, %rd4381, %rd4382;
	mad.lo.s64 	%rd47482, %rd17, %rd4372, %rd4383;
	cvt.u32.u64 	%r835, %rd47482;
	shr.u64 	%rd4384, %rd47482, 32;
	and.b64  	%rd4385, %rd4360, 4294967295;
	add.s64 	%rd4386, %rd4384, %rd4385;
	mad.lo.s64 	%rd47483, %rd18, %rd4372, %rd4386;
	cvt.u32.u64 	%r836, %rd47483;
	shr.u64 	%rd4387, %rd47483, 32;
	and.b64  	%rd4388, %rd4364, 4294967295;
	add.s64 	%rd4389, %rd4387, %rd4388;
	mad.lo.s64 	%rd47484, %rd19, %rd4372, %rd4389;
	cvt.u32.u64 	%r837, %rd47484;
	shr.u64 	%rd4390, %rd47484, 32;
	and.b64  	%rd4391, %rd4368, 4294967295;
	add.s64 	%rd4392, %rd4390, %rd4391;
	mad.lo.s64 	%rd47485, %rd20, %rd4372, %rd4392;
	cvt.u32.u64 	%r838, %rd47485;
	shr.u64 	%rd4393, %rd47485, 32;
	and.b64  	%rd4394, %rd4371, 4294967295;
	add.s64 	%rd4395, %rd4393, %rd4394;
	mad.lo.s64 	%rd47486, %rd21, %rd4372, %rd4395;
	cvt.u32.u64 	%r839, %rd47486;
	{ .reg .b32 tmp; mov.b64 {tmp, %r1986}, %rd47486; }
	add.s32 	%r6564, %r1984, %r1986;
	setp.gt.u32 	%p60, %r6564, %r1954;
	@%p60 bra 	$L__BB4_865;
	cvt.u32.u64 	%r1987, %rd21;
	setp.lt.u32 	%p61, %r6564, %r1987;
	@%p61 bra 	$L__BB4_866;
	cvt.u32.u64 	%r1988, %rd20;
	setp.lt.u32 	%p62, %r1988, %r839;
	@%p62 bra 	$L__BB4_865;
	cvt.u32.u64 	%r1989, %rd20;
	setp.gt.u32 	%p63, %r1989, %r839;
	@%p63 bra 	$L__BB4_866;
	cvt.u32.u64 	%r1990, %rd19;
	setp.lt.u32 	%p64, %r1990, %r838;
	@%p64 bra 	$L__BB4_865;
	cvt.u32.u64 	%r1991, %rd19;
	setp.gt.u32 	%p65, %r1991, %r838;
	@%p65 bra 	$L__BB4_866;
	cvt.u32.u64 	%r1992, %rd18;
	setp.lt.u32 	%p66, %r1992, %r837;
	@%p66 bra 	$L__BB4_865;
	cvt.u32.u64 	%r1993, %rd18;
	setp.gt.u32 	%p67, %r1993, %r837;
	@%p67 bra 	$L__BB4_866;
	cvt.u32.u64 	%r1994, %rd17;
	setp.lt.u32 	%p68, %r1994, %r836;
	@%p68 bra 	$L__BB4_865;
	cvt.u32.u64 	%r1995, %rd17;
	setp.gt.u32 	%p69, %r1995, %r836;
	@%p69 bra 	$L__BB4_866;
	cvt.u32.u64 	%r1996, %rd16;
	setp.lt.u32 	%p70, %r1996, %r835;
	@%p70 bra 	$L__BB4_865;
	cvt.u32.u64 	%r1997, %rd16;
	setp.gt.u32 	%p71, %r1997, %r835;
	@%p71 bra 	$L__BB4_866;
	cvt.u32.u64 	%r1998, %rd15;
	setp.lt.u32 	%p72, %r1998, %r834;
	@%p72 bra 	$L__BB4_865;
	cvt.u32.u64 	%r1999, %rd15;
	cvt.u32.u64 	%r2000, %rd14;
	setp.gt.u32 	%p73, %r1999, %r834;
	cvt.u32.u64 	%r2001, %rd47480;
	setp.gt.u32 	%p74, %r2000, %r2001;
	or.pred  	%p75, %p73, %p74;
	@%p75 bra 	$L__BB4_866;
$L__BB4_865:
	cvt.u32.u64 	%r2002, %rd21;
	and.b64  	%rd4397, %rd47480, 4294967295;
	sub.s64 	%rd47480, %rd4397, %rd14;
	shr.u64 	%rd4398, %rd47480, 63;
	and.b64  	%rd4399, %rd47481, 4294967295;
	add.s64 	%rd4400, %rd4398, %rd15;
	sub.s64 	%rd47481, %rd4399, %rd4400;
	shr.u64 	%rd4401, %rd47481, 63;
	and.b64  	%rd4402, %rd47482, 4294967295;
	add.s64 	%rd4403, %rd4401, %rd16;
	sub.s64 	%rd47482, %rd4402, %rd4403;
	shr.u64 	%rd4404, %rd47482, 63;
	and.b64  	%rd4405, %rd47483, 4294967295;
	add.s64 	%rd4406, %rd4404, %rd17;
	sub.s64 	%rd47483, %rd4405, %rd4406;
	shr.u64 	%rd4407, %rd47483, 63;
	and.b64  	%rd4408, %rd47484, 4294967295;
	add.s64 	%rd4409, %rd4407, %rd18;
	sub.s64 	%rd47484, %rd4408, %rd4409;
	shr.u64 	%rd4410, %rd47484, 63;
	and.b64  	%rd4411, %rd47485, 4294967295;
	add.s64 	%rd4412, %rd4410, %rd19;
	sub.s64 	%rd47485, %rd4411, %rd4412;
	shr.u64 	%rd4413, %rd47485, 63;
	and.b64  	%rd4414, %rd47486, 4294967295;
	add.s64 	%rd4415, %rd4413, %rd20;
	sub.s64 	%rd47486, %rd4414, %rd4415;
	shr.u64 	%rd4416, %rd47486, 63;
	cvt.u32.u64 	%r2003, %rd4416;
	add.s32 	%r2004, %r2002, %r2003;
	sub.s32 	%r6564, %r6564, %r2004;
$L__BB4_866:
	cvt.u32.u64 	%r2005, %rd21;
	cvt.u64.u32 	%rd1550, %r112;
	and.b64  	%rd1551, %rd47480, 4294967295;
	mul.lo.s64 	%rd4417, %rd1551, %rd1550;
	cvt.u32.u64 	%r2006, %rd4417;
	shr.u64 	%rd4418, %rd4417, 32;
	and.b64  	%rd1552, %rd47481, 4294967295;
	mad.lo.s64 	%rd4419, %rd1552, %rd1550, %rd4418;
	shr.u64 	%rd4420, %rd4419, 32;
	and.b64  	%rd1553, %rd47482, 4294967295;
	mad.lo.s64 	%rd4421, %rd1553, %rd1550, %rd4420;
	shr.u64 	%rd4422, %rd4421, 32;
	and.b64  	%rd1554, %rd47483, 4294967295;
	mad.lo.s64 	%rd4423, %rd1554, %rd1550, %rd4422;
	shr.u64 	%rd4424, %rd4423, 32;
	and.b64  	%rd1555, %rd47484, 4294967295;
	mad.lo.s64 	%rd4425, %rd1555, %rd1550, %rd4424;
	shr.u64 	%rd4426, %rd4425, 32;
	and.b64  	%rd1556, %rd47485, 4294967295;
	mad.lo.s64 	%rd4427, %rd1556, %rd1550, %rd4426;
	shr.u64 	%rd4428, %rd4427, 32;
	and.b64  	%rd1557, %rd47486, 4294967295;
	mad.lo.s64 	%rd4429, %rd1557, %rd1550, %rd4428;
	shr.u64 	%rd4430, %rd4429, 32;
	cvt.u64.u32 	%rd1558, %r6564;
	mul.wide.u32 	%rd4431, %r6564, %r112;
	add.s64 	%rd4432, %rd4430, %rd4431;
	shr.u64 	%rd4433, %rd4432, 32;
	cvt.u64.u32 	%rd1559, %r111;
	and.b64  	%rd4434, %rd4419, 4294967295;
	mad.lo.s64 	%rd4435, %rd1551, %rd1559, %rd4434;
	shr.u64 	%rd4436, %rd4435, 32;
	and.b64  	%rd4437, %rd4421, 4294967295;
	add.s64 	%rd4438, %rd4436, %rd4437;
	mad.lo.s64 	%rd4439, %rd1552, %rd1559, %rd4438;
	shr.u64 	%rd4440, %rd4439, 32;
	and.b64  	%rd4441, %rd4423, 4294967295;
	add.s64 	%rd4442, %rd4440, %rd4441;
	mad.lo.s64 	%rd4443, %rd1553, %rd1559, %rd4442;
	shr.u64 	%rd4444, %rd4443, 32;
	and.b64  	%rd4445, %rd4425, 4294967295;
	add.s64 	%rd4446, %rd4444, %rd4445;
	mad.lo.s64 	%rd4447, %rd1554, %rd1559, %rd4446;
	shr.u64 	%rd4448, %rd4447, 32;
	and.b64  	%rd4449, %rd4427, 4294967295;
	add.s64 	%rd4450, %rd4448, %rd4449;
	mad.lo.s64 	%rd4451, %rd1555, %rd1559, %rd4450;
	shr.u64 	%rd4452, %rd4451, 32;
	and.b64  	%rd4453, %rd4429, 4294967295;
	add.s64 	%rd4454, %rd4452, %rd4453;
	mad.lo.s64 	%rd4455, %rd1556, %rd1559, %rd4454;
	shr.u64 	%rd4456, %rd4455, 32;
	and.b64  	%rd4457, %rd4432, 4294967295;
	add.s64 	%rd4458, %rd4456, %rd4457;
	mad.lo.s64 	%rd4459, %rd1557, %rd1559, %rd4458;
	shr.u64 	%rd4460, %rd4459, 32;
	mul.wide.u32 	%rd4461, %r6564, %r111;
	add.s64 	%rd4462, %rd4460, %rd4433;
	add.s64 	%rd4463, %rd4462, %rd4461;
	shr.u64 	%rd4464, %rd4463, 32;
	cvt.u64.u32 	%rd1560, %r110;
	and.b64  	%rd4465, %rd4439, 4294967295;
	mad.lo.s64 	%rd4466, %rd1551, %rd1560, %rd4465;
	shr.u64 	%rd4467, %rd4466, 32;
	and.b64  	%rd4468, %rd4443, 4294967295;
	add.s64 	%rd4469, %rd4467, %rd4468;
	mad.lo.s64 	%rd4470, %rd1552, %rd1560, %rd4469;
	shr.u64 	%rd4471, %rd4470, 32;
	and.b64  	%rd4472, %rd4447, 4294967295;
	add.s64 	%rd4473, %rd4471, %rd4472;
	mad.lo.s64 	%rd4474, %rd1553, %rd1560, %rd4473;
	shr.u64 	%rd4475, %rd4474, 32;
	and.b64  	%rd4476, %rd4451, 4294967295;
	add.s64 	%rd4477, %rd4475, %rd4476;
	mad.lo.s64 	%rd4478, %rd1554, %rd1560, %rd4477;
	shr.u64 	%rd4479, %rd4478, 32;
	and.b64  	%rd4480, %rd4455, 4294967295;
	add.s64 	%rd4481, %rd4479, %rd4480;
	mad.lo.s64 	%rd4482, %rd1555, %rd1560, %rd4481;
	shr.u64 	%rd4483, %rd4482, 32;
	and.b64  	%rd4484, %rd4459, 4294967295;
	add.s64 	%rd4485, %rd4483, %rd4484;
	mad.lo.s64 	%rd4486, %rd1556, %rd1560, %rd4485;
	shr.u64 	%rd4487, %rd4486, 32;
	and.b64  	%rd4488, %rd4463, 4294967295;
	add.s64 	%rd4489, %rd4487, %rd4488;
	mad.lo.s64 	%rd4490, %rd1557, %rd1560, %rd4489;
	shr.u64 	%rd4491, %rd4490, 32;
	mul.wide.u32 	%rd4492, %r6564, %r110;
	add.s64 	%rd4493, %rd4491, %rd4464;
	add.s64 	%rd4494, %rd4493, %rd4492;
	shr.u64 	%rd4495, %rd4494, 32;
	cvt.u64.u32 	%rd1561, %r109;
	and.b64  	%rd4496, %rd4470, 4294967295;
	mad.lo.s64 	%rd4497, %rd1551, %rd1561, %rd4496;
	shr.u64 	%rd4498, %rd4497, 32;
	and.b64  	%rd4499, %rd4474, 4294967295;
	add.s64 	%rd4500, %rd4498, %rd4499;
	mad.lo.s64 	%rd4501, %rd1552, %rd1561, %rd4500;
	shr.u64 	%rd4502, %rd4501, 32;
	and.b64  	%rd4503, %rd4478, 4294967295;
	add.s64 	%rd4504, %rd4502, %rd4503;
	mad.lo.s64 	%rd4505, %rd1553, %rd1561, %rd4504;
	shr.u64 	%rd4506, %rd4505, 32;
	and.b64  	%rd4507, %rd4482, 4294967295;
	add.s64 	%rd4508, %rd4506, %rd4507;
	mad.lo.s64 	%rd4509, %rd1554, %rd1561, %rd4508;
	shr.u64 	%rd4510, %rd4509, 32;
	and.b64  	%rd4511, %rd4486, 4294967295;
	add.s64 	%rd4512, %rd4510, %rd4511;
	mad.lo.s64 	%rd4513, %rd1555, %rd1561, %rd4512;
	shr.u64 	%rd4514, %rd4513, 32;
	and.b64  	%rd4515, %rd4490, 4294967295;
	add.s64 	%rd4516, %rd4514, %rd4515;
	mad.lo.s64 	%rd4517, %rd1556, %rd1561, %rd4516;
	shr.u64 	%rd4518, %rd4517, 32;
	and.b64  	%rd4519, %rd4494, 4294967295;
	add.s64 	%rd4520, %rd4518, %rd4519;
	mad.lo.s64 	%rd4521, %rd1557, %rd1561, %rd4520;
	shr.u64 	%rd4522, %rd4521, 32;
	mul.wide.u32 	%rd4523, %r6564, %r109;
	add.s64 	%rd4524, %rd4522, %rd4495;
	add.s64 	%rd4525, %rd4524, %rd4523;
	shr.u64 	%rd4526, %rd4525, 32;
	cvt.u64.u32 	%rd1562, %r108;
	and.b64  	%rd4527, %rd4501, 4294967295;
	mad.lo.s64 	%rd4528, %rd1551, %rd1562, %rd4527;
	shr.u64 	%rd4529, %rd4528, 32;
	and.b64  	%rd4530, %rd4505, 4294967295;
	add.s64 	%rd4531, %rd4529, %rd4530;
	mad.lo.s64 	%rd4532, %rd1552, %rd1562, %rd4531;
	shr.u64 	%rd4533, %rd4532, 32;
	and.b64  	%rd4534, %rd4509, 4294967295;
	add.s64 	%rd4535, %rd4533, %rd4534;
	mad.lo.s64 	%rd4536, %rd1553, %rd1562, %rd4535;
	shr.u64 	%rd4537, %rd4536, 32;
	and.b64  	%rd4538, %rd4513, 4294967295;
	add.s64 	%rd4539, %rd4537, %rd4538;
	mad.lo.s64 	%rd4540, %rd1554, %rd1562, %rd4539;
	shr.u64 	%rd4541, %rd4540, 32;
	and.b64  	%rd4542, %rd4517, 4294967295;
	add.s64 	%rd4543, %rd4541, %rd4542;
	mad.lo.s64 	%rd4544, %rd1555, %rd1562, %rd4543;
	shr.u64 	%rd4545, %rd4544, 32;
	and.b64  	%rd4546, %rd4521, 4294967295;
	add.s64 	%rd4547, %rd4545, %rd4546;
	mad.lo.s64 	%rd4548, %rd1556, %rd1562, %rd4547;
	shr.u64 	%rd4549, %rd4548, 32;
	and.b64  	%rd4550, %rd4525, 4294967295;
	add.s64 	%rd4551, %rd4549, %rd4550;
	mad.lo.s64 	%rd4552, %rd1557, %rd1562, %rd4551;
	shr.u64 	%rd4553, %rd4552, 32;
	mul.wide.u32 	%rd4554, %r6564, %r108;
	add.s64 	%rd4555, %rd4553, %rd4526;
	add.s64 	%rd4556, %rd4555, %rd4554;
	shr.u64 	%rd4557, %rd4556, 32;
	cvt.u64.u32 	%rd1563, %r107;
	and.b64  	%rd4558, %rd4532, 4294967295;
	mad.lo.s64 	%rd4559, %rd1551, %rd1563, %rd4558;
	shr.u64 	%rd4560, %rd4559, 32;
	and.b64  	%rd4561, %rd4536, 4294967295;
	add.s64 	%rd4562, %rd4560, %rd4561;
	mad.lo.s64 	%rd4563, %rd1552, %rd1563, %rd4562;
	shr.u64 	%rd4564, %rd4563, 32;
	and.b64  	%rd4565, %rd4540, 4294967295;
	add.s64 	%rd4566, %rd4564, %rd4565;
	mad.lo.s64 	%rd4567, %rd1553, %rd1563, %rd4566;
	shr.u64 	%rd4568, %rd4567, 32;
	and.b64  	%rd4569, %rd4544, 4294967295;
	add.s64 	%rd4570, %rd4568, %rd4569;
	mad.lo.s64 	%rd4571, %rd1554, %rd1563, %rd4570;
	shr.u64 	%rd4572, %rd4571, 32;
	and.b64  	%rd4573, %rd4548, 4294967295;
	add.s64 	%rd4574, %rd4572, %rd4573;
	mad.lo.s64 	%rd4575, %rd1555, %rd1563, %rd4574;
	shr.u64 	%rd4576, %rd4575, 32;
	and.b64  	%rd4577, %rd4552, 4294967295;
	add.s64 	%rd4578, %rd4576, %rd4577;
	mad.lo.s64 	%rd4579, %rd1556, %rd1563, %rd4578;
	shr.u64 	%rd4580, %rd4579, 32;
	and.b64  	%rd4581, %rd4556, 4294967295;
	add.s64 	%rd4582, %rd4580, %rd4581;
	mad.lo.s64 	%rd4583, %rd1557, %rd1563, %rd4582;
	shr.u64 	%rd4584, %rd4583, 32;
	mul.wide.u32 	%rd4585, %r6564, %r107;
	add.s64 	%rd4586, %rd4584, %rd4557;
	add.s64 	%rd4587, %rd4586, %rd4585;
	shr.u64 	%rd4588, %rd4587, 32;
	cvt.u64.u32 	%rd1564, %r106;
	and.b64  	%rd4589, %rd4563, 4294967295;
	mad.lo.s64 	%rd4590, %rd1551, %rd1564, %rd4589;
	shr.u64 	%rd4591, %rd4590, 32;
	and.b64  	%rd4592, %rd4567, 4294967295;
	add.s64 	%rd4593, %rd4591, %rd4592;
	mad.lo.s64 	%rd4594, %rd1552, %rd1564, %rd4593;
	shr.u64 	%rd4595, %rd4594, 32;
	and.b64  	%rd4596, %rd4571, 4294967295;
	add.s64 	%rd4597, %rd4595, %rd4596;
	mad.lo.s64 	%rd4598, %rd1553, %rd1564, %rd4597;
	shr.u64 	%rd4599, %rd4598, 32;
	and.b64  	%rd4600, %rd4575, 4294967295;
	add.s64 	%rd4601, %rd4599, %rd4600;
	mad.lo.s64 	%rd4602, %rd1554, %rd1564, %rd4601;
	shr.u64 	%rd4603, %rd4602, 32;
	and.b64  	%rd4604, %rd4579, 4294967295;
	add.s64 	%rd4605, %rd4603, %rd4604;
	mad.lo.s64 	%rd4606, %rd1555, %rd1564, %rd4605;
	shr.u64 	%rd4607, %rd4606, 32;
	and.b64  	%rd4608, %rd4583, 4294967295;
	add.s64 	%rd4609, %rd4607, %rd4608;
	mad.lo.s64 	%rd4610, %rd1556, %rd1564, %rd4609;
	shr.u64 	%rd4611, %rd4610, 32;
	and.b64  	%rd4612, %rd4587, 4294967295;
	add.s64 	%rd4613, %rd4611, %rd4612;
	mad.lo.s64 	%rd4614, %rd1557, %rd1564, %rd4613;
	shr.u64 	%rd4615, %rd4614, 32;
	mul.wide.u32 	%rd4616, %r6564, %r106;
	add.s64 	%rd4617, %rd4615, %rd4588;
	add.s64 	%rd4618, %rd4617, %rd4616;
	shr.u64 	%rd4619, %rd4618, 32;
	cvt.u64.u32 	%rd1565, %r105;
	and.b64  	%rd4620, %rd4594, 4294967295;
	mad.lo.s64 	%rd4621, %rd1551, %rd1565, %rd4620;
	shr.u64 	%rd4622, %rd4621, 32;
	and.b64  	%rd4623, %rd4598, 4294967295;
	add.s64 	%rd4624, %rd4622, %rd4623;
	mad.lo.s64 	%rd4625, %rd1552, %rd1565, %rd4624;
	shr.u64 	%rd4626, %rd4625, 32;
	and.b64  	%rd4627, %rd4602, 4294967295;
	add.s64 	%rd4628, %rd4626, %rd4627;
	mad.lo.s64 	%rd4629, %rd1553, %rd1565, %rd4628;
	shr.u64 	%rd4630, %rd4629, 32;
	and.b64  	%rd4631, %rd4606, 4294967295;
	add.s64 	%rd4632, %rd4630, %rd4631;
	mad.lo.s64 	%rd4633, %rd1554, %rd1565, %rd4632;
	shr.u64 	%rd4634, %rd4633, 32;
	and.b64  	%rd4635, %rd4610, 4294967295;
	add.s64 	%rd4636, %rd4634, %rd4635;
	mad.lo.s64 	%rd4637, %rd1555, %rd1565, %rd4636;
	shr.u64 	%rd4638, %rd4637, 32;
	and.b64  	%rd4639, %rd4614, 4294967295;
	add.s64 	%rd4640, %rd4638, %rd4639;
	mad.lo.s64 	%rd4641, %rd1556, %rd1565, %rd4640;
	shr.u64 	%rd4642, %rd4641, 32;
	and.b64  	%rd4643, %rd4618, 4294967295;
	add.s64 	%rd4644, %rd4642, %rd4643;
	mad.lo.s64 	%rd4645, %rd1557, %rd1565, %rd4644;
	shr.u64 	%rd4646, %rd4645, 32;
	mul.wide.u32 	%rd4647, %r6564, %r105;
	add.s64 	%rd4648, %rd4646, %rd4619;
	add.s64 	%rd4649, %rd4648, %rd4647;
	{ .reg .b32 tmp; mov.b64 {tmp, %r2007}, %rd4649; }
	mul.lo.s32 	%r2008, %r86, %r2006;
	cvt.u64.u32 	%rd4650, %r2008;
	and.b64  	%rd4651, %rd4417, 4294967295;
	mad.lo.s64 	%rd4652, %rd14, %rd4650, %rd4651;
	shr.u64 	%rd4653, %rd4652, 32;
	and.b64  	%rd4654, %rd4435, 4294967295;
	add.s64 	%rd4655, %rd4653, %rd4654;
	mad.lo.s64 	%rd4656, %rd15, %rd4650, %rd4655;
	cvt.u32.u64 	%r2009, %rd4656;
	shr.u64 	%rd4657, %rd4656, 32;
	and.b64  	%rd4658, %rd4466, 4294967295;
	add.s64 	%rd4659, %rd4657, %rd4658;
	mad.lo.s64 	%rd4660, %rd16, %rd4650, %rd4659;
	shr.u64 	%rd4661, %rd4660, 32;
	and.b64  	%rd4662, %rd4497, 4294967295;
	add.s64 	%rd4663, %rd4661, %rd4662;
	mad.lo.s64 	%rd4664, %rd17, %rd4650, %rd4663;
	shr.u64 	%rd4665, %rd4664, 32;
	and.b64  	%rd4666, %rd4528, 4294967295;
	add.s64 	%rd4667, %rd4665, %rd4666;
	mad.lo.s64 	%rd4668, %rd18, %rd4650, %rd4667;
	shr.u64 	%rd4669, %rd4668, 32;
	and.b64  	%rd4670, %rd4559, 4294967295;
	add.s64 	%rd4671, %rd4669, %rd4670;
	mad.lo.s64 	%rd4672, %rd19, %rd4650, %rd4671;
	shr.u64 	%rd4673, %rd4672, 32;
	and.b64  	%rd4674, %rd4590, 4294967295;
	add.s64 	%rd4675, %rd4673, %rd4674;
	mad.lo.s64 	%rd4676, %rd20, %rd4650, %rd4675;
	shr.u64 	%rd4677, %rd4676, 32;
	and.b64  	%rd4678, %rd4621, 4294967295;
	add.s64 	%rd4679, %rd4677, %rd4678;
	mad.lo.s64 	%rd4680, %rd21, %rd4650, %rd4679;
	shr.u64 	%rd4681, %rd4680, 32;
	and.b64  	%rd4682, %rd4625, 4294967295;
	add.s64 	%rd4683, %rd4681, %rd4682;
	shr.u64 	%rd4684, %rd4683, 32;
	and.b64  	%rd4685, %rd4629, 4294967295;
	add.s64 	%rd4686, %rd4684, %rd4685;
	shr.u64 	%rd4687, %rd4686, 32;
	and.b64  	%rd4688, %rd4633, 4294967295;
	add.s64 	%rd4689, %rd4687, %rd4688;
	shr.u64 	%rd4690, %rd4689, 32;
	and.b64  	%rd4691, %rd4637, 4294967295;
	add.s64 	%rd4692, %rd4690, %rd4691;
	shr.u64 	%rd4693, %rd4692, 32;
	and.b64  	%rd4694, %rd4641, 4294967295;
	add.s64 	%rd4695, %rd4693, %rd4694;
	shr.u64 	%rd4696, %rd4695, 32;
	and.b64  	%rd4697, %rd4645, 4294967295;
	add.s64 	%rd4698, %rd4696, %rd4697;
	shr.u64 	%rd4699, %rd4698, 32;
	and.b64  	%rd4700, %rd4649, 4294967295;
	add.s64 	%rd4701, %rd4699, %rd4700;
	{ .reg .b32 tmp; mov.b64 {tmp, %r2010}, %rd4701; }
	add.s32 	%r2011, %r2007, %r2010;
	mul.lo.s32 	%r2012, %r86, %r2009;
	cvt.u64.u32 	%rd4702, %r2012;
	and.b64  	%rd4703, %rd4656, 4294967295;
	mad.lo.s64 	%rd4704, %rd14, %rd4702, %rd4703;
	shr.u64 	%rd4705, %rd4704, 32;
	and.b64  	%rd4706, %rd4660, 4294967295;
	add.s64 	%rd4707, %rd4705, %rd4706;
	mad.lo.s64 	%rd4708, %rd15, %rd4702, %rd4707;
	cvt.u32.u64 	%r2013, %rd4708;
	shr.u64 	%rd4709, %rd4708, 32;
	and.b64  	%rd4710, %rd4664, 4294967295;
	add.s64 	%rd4711, %rd4709, %rd4710;
	mad.lo.s64 	%rd4712, %rd16, %rd4702, %rd4711;
	shr.u64 	%rd4713, %rd4712, 32;
	and.b64  	%rd4714, %rd4668, 4294967295;
	add.s64 	%rd4715, %rd4713, %rd4714;
	mad.lo.s64 	%rd4716, %rd17, %rd4702, %rd4715;
	shr.u64 	%rd4717, %rd4716, 32;
	and.b64  	%rd4718, %rd4672, 4294967295;
	add.s64 	%rd4719, %rd4717, %rd4718;
	mad.lo.s64 	%rd4720, %rd18, %rd4702, %rd4719;
	shr.u64 	%rd4721, %rd4720, 32;
	and.b64  	%rd4722, %rd4676, 4294967295;
	add.s64 	%rd4723, %rd4721, %rd4722;
	mad.lo.s64 	%rd4724, %rd19, %rd4702, %rd4723;
	shr.u64 	%rd4725, %rd4724, 32;
	and.b64  	%rd4726, %rd4680, 4294967295;
	add.s64 	%rd4727, %rd4725, %rd4726;
	mad.lo.s64 	%rd4728, %rd20, %rd4702, %rd4727;
	shr.u64 	%rd4729, %rd4728, 32;
	and.b64  	%rd4730, %rd4683, 4294967295;
	add.s64 	%rd4731, %rd4729, %rd4730;
	mad.lo.s64 	%rd4732, %rd21, %rd4702, %rd4731;
	shr.u64 	%rd4733, %rd4732, 32;
	and.b64  	%rd4734, %rd4686, 4294967295;
	add.s64 	%rd4735, %rd4733, %rd4734;
	shr.u64 	%rd4736, %rd4735, 32;
	and.b64  	%rd4737, %rd4689, 4294967295;
	add.s64 	%rd4738, %rd4736, %rd4737;
	shr.u64 	%rd4739, %rd4738, 32;
	and.b64  	%rd4740, %rd4692, 4294967295;
	add.s64 	%rd4741, %rd4739, %rd4740;
	shr.u64 	%rd4742, %rd4741, 32;
	and.b64  	%rd4743, %rd4695, 4294967295;
	add.s64 	%rd4744, %rd4742, %rd4743;
	shr.u64 	%rd4745, %rd4744, 32;
	and.b64  	%rd4746, %rd4698, 4294967295;
	add.s64 	%rd4747, %rd4745, %rd4746;
	shr.u64 	%rd4748, %rd4747, 32;
	and.b64  	%rd4749, %rd4701, 4294967295;
	add.s64 	%rd4750, %rd4748, %rd4749;
	{ .reg .b32 tmp; mov.b64 {tmp, %r2014}, %rd4750; }
	add.s32 	%r2015, %r2011, %r2014;
	mul.lo.s32 	%r2016, %r86, %r2013;
	cvt.u64.u32 	%rd4751, %r2016;
	and.b64  	%rd4752, %rd4708, 4294967295;
	mad.lo.s64 	%rd4753, %rd14, %rd4751, %rd4752;
	shr.u64 	%rd4754, %rd4753, 32;
	and.b64  	%rd4755, %rd4712, 4294967295;
	add.s64 	%rd4756, %rd4754, %rd4755;
	mad.lo.s64 	%rd4757, %rd15, %rd4751, %rd4756;
	cvt.u32.u64 	%r2017, %rd4757;
	shr.u64 	%rd4758, %rd4757, 32;
	and.b64  	%rd4759, %rd4716, 4294967295;
	add.s64 	%rd4760, %rd4758, %rd4759;
	mad.lo.s64 	%rd4761, %rd16, %rd4751, %rd4760;
	shr.u64 	%rd4762, %rd4761, 32;
	and.b64  	%rd4763, %rd4720, 4294967295;
	add.s64 	%rd4764, %rd4762, %rd4763;
	mad.lo.s64 	%rd4765, %rd17, %rd4751, %rd4764;
	shr.u64 	%rd4766, %rd4765, 32;
	and.b64  	%rd4767, %rd4724, 4294967295;
	add.s64 	%rd4768, %rd4766, %rd4767;
	mad.lo.s64 	%rd4769, %rd18, %rd4751, %rd4768;
	shr.u64 	%rd4770, %rd4769, 32;
	and.b64  	%rd4771, %rd4728, 4294967295;
	add.s64 	%rd4772, %rd4770, %rd4771;
	mad.lo.s64 	%rd4773, %rd19, %rd4751, %rd4772;
	shr.u64 	%rd4774, %rd4773, 32;
	and.b64  	%rd4775, %rd4732, 4294967295;
	add.s64 	%rd4776, %rd4774, %rd4775;
	mad.lo.s64 	%rd4777, %rd20, %rd4751, %rd4776;
	shr.u64 	%rd4778, %rd4777, 32;
	and.b64  	%rd4779, %rd4735, 4294967295;
	add.s64 	%rd4780, %rd4778, %rd4779;
	mad.lo.s64 	%rd4781, %rd21, %rd4751, %rd4780;
	shr.u64 	%rd4782, %rd4781, 32;
	and.b64  	%rd4783, %rd4738, 4294967295;
	add.s64 	%rd4784, %rd4782, %rd4783;
	shr.u64 	%rd4785, %rd4784, 32;
	and.b64  	%rd4786, %rd4741, 4294967295;
	add.s64 	%rd4787, %rd4785, %rd4786;
	shr.u64 	%rd4788, %rd4787, 32;
	and.b64  	%rd4789, %rd4744, 4294967295;
	add.s64 	%rd4790, %rd4788, %rd4789;
	shr.u64 	%rd4791, %rd4790, 32;
	and.b64  	%rd4792, %rd4747, 4294967295;
	add.s64 	%rd4793, %rd4791, %rd4792;
	shr.u64 	%rd4794, %rd4793, 32;
	and.b64  	%rd4795, %rd4750, 4294967295;
	add.s64 	%rd4796, %rd4794, %rd4795;
	{ .reg .b32 tmp; mov.b64 {tmp, %r2018}, %rd4796; }
	add.s32 	%r2019, %r2015, %r2018;
	mul.lo.s32 	%r2020, %r86, %r2017;
	cvt.u64.u32 	%rd4797, %r2020;
	and.b64  	%rd4798, %rd4757, 4294967295;
	mad.lo.s64 	%rd4799, %rd14, %rd4797, %rd4798;
	shr.u64 	%rd4800, %rd4799, 32;
	and.b64  	%rd4801, %rd4761, 4294967295;
	add.s64 	%rd4802, %rd4800, %rd4801;
	mad.lo.s64 	%rd4803, %rd15, %rd4797, %rd4802;
	cvt.u32.u64 	%r2021, %rd4803;
	shr.u64 	%rd4804, %rd4803, 32;
	and.b64  	%rd4805, %rd4765, 4294967295;
	add.s64 	%rd4806, %rd4804, %rd4805;
	mad.lo.s64 	%rd4807, %rd16, %rd4797, %rd4806;
	shr.u64 	%rd4808, %rd4807, 32;
	and.b64  	%rd4809, %rd4769, 4294967295;
	add.s64 	%rd4810, %rd4808, %rd4809;
	mad.lo.s64 	%rd4811, %rd17, %rd4797, %rd4810;
	shr.u64 	%rd4812, %rd4811, 32;
	and.b64  	%rd4813, %rd4773, 4294967295;
	add.s64 	%rd4814, %rd4812, %rd4813;
	mad.lo.s64 	%rd4815, %rd18, %rd4797, %rd4814;
	shr.u64 	%rd4816, %rd4815, 32;
	and.b64  	%rd4817, %rd4777, 4294967295;
	add.s64 	%rd4818, %rd4816, %rd4817;
	mad.lo.s64 	%rd4819, %rd19, %rd4797, %rd4818;
	shr.u64 	%rd4820, %rd4819, 32;
	and.b64  	%rd4821, %rd4781, 4294967295;
	add.s64 	%rd4822, %rd4820, %rd4821;
	mad.lo.s64 	%rd4823, %rd20, %rd4797, %rd4822;
	shr.u64 	%rd4824, %rd4823, 32;
	and.b64  	%rd4825, %rd4784, 4294967295;
	add.s64 	%rd4826, %rd4824, %rd4825;
	mad.lo.s64 	%rd4827, %rd21, %rd4797, %rd4826;
	shr.u64 	%rd4828, %rd4827, 32;
	and.b64  	%rd4829, %rd4787, 4294967295;
	add.s64 	%rd4830, %rd4828, %rd4829;
	shr.u64 	%rd4831, %rd4830, 32;
	and.b64  	%rd4832, %rd4790, 4294967295;
	add.s64 	%rd4833, %rd4831, %rd4832;
	shr.u64 	%rd4834, %rd4833, 32;
	and.b64  	%rd4835, %rd4793, 4294967295;
	add.s64 	%rd4836, %rd4834, %rd4835;
	shr.u64 	%rd4837, %rd4836, 32;
	and.b64  	%rd4838, %rd4796, 4294967295;
	add.s64 	%rd4839, %rd4837, %rd4838;
	{ .reg .b32 tmp; mov.b64 {tmp, %r2022}, %rd4839; }
	add.s32 	%r2023, %r2019, %r2022;
	mul.lo.s32 	%r2024, %r86, %r2021;
	cvt.u64.u32 	%rd4840, %r2024;
	and.b64  	%rd4841, %rd4803, 4294967295;
	mad.lo.s64 	%rd4842, %rd14, %rd4840, %rd4841;
	shr.u64 	%rd4843, %rd4842, 32;
	and.b64  	%rd4844, %rd4807, 4294967295;
	add.s64 	%rd4845, %rd4843, %rd4844;
	mad.lo.s64 	%rd4846, %rd15, %rd4840, %rd4845;
	cvt.u32.u64 	%r2025, %rd4846;
	shr.u64 	%rd4847, %rd4846, 32;
	and.b64  	%rd4848, %rd4811, 4294967295;
	add.s64 	%rd4849, %rd4847, %rd4848;
	mad.lo.s64 	%rd4850, %rd16, %rd4840, %rd4849;
	shr.u64 	%rd4851, %rd4850, 32;
	and.b64  	%rd4852, %rd4815, 4294967295;
	add.s64 	%rd4853, %rd4851, %rd4852;
	mad.lo.s64 	%rd4854, %rd17, %rd4840, %rd4853;
	shr.u64 	%rd4855, %rd4854, 32;
	and.b64  	%rd4856, %rd4819, 4294967295;
	add.s64 	%rd4857, %rd4855, %rd4856;
	mad.lo.s64 	%rd4858, %rd18, %rd4840, %rd4857;
	shr.u64 	%rd4859, %rd4858, 32;
	and.b64  	%rd4860, %rd4823, 4294967295;
	add.s64 	%rd4861, %rd4859, %rd4860;
	mad.lo.s64 	%rd4862, %rd19, %rd4840, %rd4861;
	shr.u64 	%rd4863, %rd4862, 32;
	and.b64  	%rd4864, %rd4827, 4294967295;
	add.s64 	%rd4865, %rd4863, %rd4864;
	mad.lo.s64 	%rd4866, %rd20, %rd4840, %rd4865;
	shr.u64 	%rd4867, %rd4866, 32;
	and.b64  	%rd4868, %rd4830, 4294967295;
	add.s64 	%rd4869, %rd4867, %rd4868;
	mad.lo.s64 	%rd4870, %rd21, %rd4840, %rd4869;
	shr.u64 	%rd4871, %rd4870, 32;
	and.b64  	%rd4872, %rd4833, 4294967295;
	add.s64 	%rd4873, %rd4871, %rd4872;
	shr.u64 	%rd4874, %rd4873, 32;
	and.b64  	%rd4875, %rd4836, 4294967295;
	add.s64 	%rd4876, %rd4874, %rd4875;
	shr.u64 	%rd4877, %rd4876, 32;
	and.b64  	%rd4878, %rd4839, 4294967295;
	add.s64 	%rd4879, %rd4877, %rd4878;
	{ .reg .b32 tmp; mov.b64 {tmp, %r2026}, %rd4879; }
	add.s32 	%r2027, %r2023, %r2026;
	mul.lo.s32 	%r2028, %r86, %r2025;
	cvt.u64.u32 	%rd4880, %r2028;
	and.b64  	%rd4881, %rd4846, 4294967295;
	mad.lo.s64 	%rd4882, %rd14, %rd4880, %rd4881;
	shr.u64 	%rd4883, %rd4882, 32;
	and.b64  	%rd4884, %rd4850, 4294967295;
	add.s64 	%rd4885, %rd4883, %rd4884;
	mad.lo.s64 	%rd4886, %rd15, %rd4880, %rd4885;
	cvt.u32.u64 	%r2029, %rd4886;
	shr.u64 	%rd4887, %rd4886, 32;
	and.b64  	%rd4888, %rd4854, 4294967295;
	add.s64 	%rd4889, %rd4887, %rd4888;
	mad.lo.s64 	%rd4890, %rd16, %rd4880, %rd4889;
	shr.u64 	%rd4891, %rd4890, 32;
	and.b64  	%rd4892, %rd4858, 4294967295;
	add.s64 	%rd4893, %rd4891, %rd4892;
	mad.lo.s64 	%rd4894, %rd17, %rd4880, %rd4893;
	shr.u64 	%rd4895, %rd4894, 32;
	and.b64  	%rd4896, %rd4862, 4294967295;
	add.s64 	%rd4897, %rd4895, %rd4896;
	mad.lo.s64 	%rd4898, %rd18, %rd4880, %rd4897;
	shr.u64 	%rd4899, %rd4898, 32;
	and.b64  	%rd4900, %rd4866, 4294967295;
	add.s64 	%rd4901, %rd4899, %rd4900;
	mad.lo.s64 	%rd4902, %rd19, %rd4880, %rd4901;
	shr.u64 	%rd4903, %rd4902, 32;
	and.b64  	%rd4904, %rd4870, 4294967295;
	add.s64 	%rd4905, %rd4903, %rd4904;
	mad.lo.s64 	%rd4906, %rd20, %rd4880, %rd4905;
	shr.u64 	%rd4907, %rd4906, 32;
	and.b64  	%rd4908, %rd4873, 4294967295;
	add.s64 	%rd4909, %rd4907, %rd4908;
	mad.lo.s64 	%rd4910, %rd21, %rd4880, %rd4909;
	shr.u64 	%rd4911, %rd4910, 32;
	and.b64  	%rd4912, %rd4876, 4294967295;
	add.s64 	%rd4913, %rd4911, %rd4912;
	shr.u64 	%rd4914, %rd4913, 32;
	and.b64  	%rd4915, %rd4879, 4294967295;
	add.s64 	%rd4916, %rd4914, %rd4915;
	{ .reg .b32 tmp; mov.b64 {tmp, %r2030}, %rd4916; }
	add.s32 	%r2031, %r2027, %r2030;
	mul.lo.s32 	%r2032, %r86, %r2029;
	cvt.u64.u32 	%rd4917, %r2032;
	and.b64  	%rd4918, %rd4886, 4294967295;
	mad.lo.s64 	%rd4919, %rd14, %rd4917, %rd4918;
	shr.u64 	%rd4920, %rd4919, 32;
	and.b64  	%rd4921, %rd4890, 4294967295;
	add.s64 	%rd4922, %rd4920, %rd4921;
	mad.lo.s64 	%rd4923, %rd15, %rd4917, %rd4922;
	cvt.u32.u64 	%r2033, %rd4923;
	shr.u64 	%rd4924, %rd4923, 32;
	and.b64  	%rd4925, %rd4894, 4294967295;
	add.s64 	%rd4926, %rd4924, %rd4925;
	mad.lo.s64 	%rd4927, %rd16, %rd4917, %rd4926;
	shr.u64 	%rd4928, %rd4927, 32;
	and.b64  	%rd4929, %rd4898, 4294967295;
	add.s64 	%rd4930, %rd4928, %rd4929;
	mad.lo.s64 	%rd4931, %rd17, %rd4917, %rd4930;
	shr.u64 	%rd4932, %rd4931, 32;
	and.b64  	%rd4933, %rd4902, 4294967295;
	add.s64 	%rd4934, %rd4932, %rd4933;
	mad.lo.s64 	%rd4935, %rd18, %rd4917, %rd4934;
	shr.u64 	%rd4936, %rd4935, 32;
	and.b64  	%rd4937, %rd4906, 4294967295;
	add.s64 	%rd4938, %rd4936, %rd4937;
	mad.lo.s64 	%rd4939, %rd19, %rd4917, %rd4938;
	shr.u64 	%rd4940, %rd4939, 32;
	and.b64  	%rd4941, %rd4910, 4294967295;
	add.s64 	%rd4942, %rd4940, %rd4941;
	mad.lo.s64 	%rd4943, %rd20, %rd4917, %rd4942;
	shr.u64 	%rd4944, %rd4943, 32;
	and.b64  	%rd4945, %rd4913, 4294967295;
	add.s64 	%rd4946, %rd4944, %rd4945;
	mad.lo.s64 	%rd4947, %rd21, %rd4917, %rd4946;
	shr.u64 	%rd4948, %rd4947, 32;
	and.b64  	%rd4949, %rd4916, 4294967295;
	add.s64 	%rd4950, %rd4948, %rd4949;
	{ .reg .b32 tmp; mov.b64 {tmp, %r2034}, %rd4950; }
	add.s32 	%r2035, %r2031, %r2034;
	mul.lo.s32 	%r2036, %r86, %r2033;
	cvt.u64.u32 	%rd4951, %r2036;
	and.b64  	%rd4952, %rd4923, 4294967295;
	mad.lo.s64 	%rd4953, %rd14, %rd4951, %rd4952;
	shr.u64 	%rd4954, %rd4953, 32;
	and.b64  	%rd4955, %rd4927, 4294967295;
	add.s64 	%rd4956, %rd4954, %rd4955;
	mad.lo.s64 	%rd47487, %rd15, %rd4951, %rd4956;
	shr.u64 	%rd4957, %rd47487, 32;
	and.b64  	%rd4958, %rd4931, 4294967295;
	add.s64 	%rd4959, %rd4957, %rd4958;
	mad.lo.s64 	%rd47488, %rd16, %rd4951, %rd4959;
	cvt.u32.u64 	%r843, %rd47488;
	shr.u64 	%rd4960, %rd47488, 32;
	and.b64  	%rd4961, %rd4935, 4294967295;
	add.s64 	%rd4962, %rd4960, %rd4961;
	mad.lo.s64 	%rd47489, %rd17, %rd4951, %rd4962;
	cvt.u32.u64 	%r844, %rd47489;
	shr.u64 	%rd4963, %rd47489, 32;
	and.b64  	%rd4964, %rd4939, 4294967295;
	add.s64 	%rd4965, %rd4963, %rd4964;
	mad.lo.s64 	%rd47490, %rd18, %rd4951, %rd4965;
	cvt.u32.u64 	%r845, %rd47490;
	shr.u64 	%rd4966, %rd47490, 32;
	and.b64  	%rd4967, %rd4943, 4294967295;
	add.s64 	%rd4968, %rd4966, %rd4967;
	mad.lo.s64 	%rd47491, %rd19, %rd4951, %rd4968;
	cvt.u32.u64 	%r846, %rd47491;
	shr.u64 	%rd4969, %rd47491, 32;
	and.b64  	%rd4970, %rd4947, 4294967295;
	add.s64 	%rd4971, %rd4969, %rd4970;
	mad.lo.s64 	%rd47492, %rd20, %rd4951, %rd4971;
	cvt.u32.u64 	%r847, %rd47492;
	shr.u64 	%rd4972, %rd47492, 32;
	and.b64  	%rd4973, %rd4950, 4294967295;
	add.s64 	%rd4974, %rd4972, %rd4973;
	mad.lo.s64 	%rd47493, %rd21, %rd4951, %rd4974;
	cvt.u32.u64 	%r848, %rd47493;
	{ .reg .b32 tmp; mov.b64 {tmp, %r2037}, %rd47493; }
	add.s32 	%r6565, %r2035, %r2037;
	setp.gt.u32 	%p76, %r6565, %r2005;
	@%p76 bra 	$L__BB4_880;
	cvt.u32.u64 	%r2038, %rd21;
	setp.lt.u32 	%p77, %r6565, %r2038;
	@%p77 bra 	$L__BB4_881;
	cvt.u32.u64 	%r2039, %rd20;
	setp.lt.u32 	%p78, %r2039, %r848;
	@%p78 bra 	$L__BB4_880;
	cvt.u32.u64 	%r2040, %rd20;
	setp.gt.u32 	%p79, %r2040, %r848;
	@%p79 bra 	$L__BB4_881;
	cvt.u32.u64 	%r2041, %rd19;
	setp.lt.u32 	%p80, %r2041, %r847;
	@%p80 bra 	$L__BB4_880;
	cvt.u32.u64 	%r2042, %rd19;
	setp.gt.u32 	%p81, %r2042, %r847;
	@%p81 bra 	$L__BB4_881;
	cvt.u32.u64 	%r2043, %rd18;
	setp.lt.u32 	%p82, %r2043, %r846;
	@%p82 bra 	$L__BB4_880;
	cvt.u32.u64 	%r2044, %rd18;
	setp.gt.u32 	%p83, %r2044, %r846;
	@%p83 bra 	$L__BB4_881;
	cvt.u32.u64 	%r2045, %rd17;
	setp.lt.u32 	%p84, %r2045, %r845;
	@%p84 bra 	$L__BB4_880;
	cvt.u32.u64 	%r2046, %rd17;
	setp.gt.u32 	%p85, %r2046, %r845;
	@%p85 bra 	$L__BB4_881;
	cvt.u32.u64 	%r2047, %rd16;
	setp.lt.u32 	%p86, %r2047, %r844;
	@%p86 bra 	$L__BB4_880;
	cvt.u32.u64 	%r2048, %rd16;
	setp.gt.u32 	%p87, %r2048, %r844;
	@%p87 bra 	$L__BB4_881;
	cvt.u32.u64 	%r2049, %rd15;
	setp.lt.u32 	%p88, %r2049, %r843;
	@%p88 bra 	$L__BB4_880;
	cvt.u32.u64 	%r2050, %rd15;
	cvt.u32.u64 	%r2051, %rd14;
	setp.gt.u32 	%p89, %r2050, %r843;
	cvt.u32.u64 	%r2052, %rd47487;
	setp.gt.u32 	%p90, %r2051, %r2052;
	or.pred  	%p91, %p89, %p90;
	@%p91 bra 	$L__BB4_881;
$L__BB4_880:
	cvt.u32.u64 	%r2053, %rd21;
	and.b64  	%rd4976, %rd47487, 4294967295;
	sub.s64 	%rd47487, %rd4976, %rd14;
	shr.u64 	%rd4977, %rd47487, 63;
	and.b64  	%rd4978, %rd47488, 4294967295;
	add.s64 	%rd4979, %rd4977, %rd15;
	sub.s64 	%rd47488, %rd4978, %rd4979;
	shr.u64 	%rd4980, %rd47488, 63;
	and.b64  	%rd4981, %rd47489, 4294967295;
	add.s64 	%rd4982, %rd4980, %rd16;
	sub.s64 	%rd47489, %rd4981, %rd4982;
	shr.u64 	%rd4983, %rd47489, 63;
	and.b64  	%rd4984, %rd47490, 4294967295;
	add.s64 	%rd4985, %rd4983, %rd17;
	sub.s64 	%rd47490, %rd4984, %rd4985;
	shr.u64 	%rd4986, %rd47490, 63;
	and.b64  	%rd4987, %rd47491, 4294967295;
	add.s64 	%rd4988, %rd4986, %rd18;
	sub.s64 	%rd47491, %rd4987, %rd4988;
	shr.u64 	%rd4989, %rd47491, 63;
	and.b64  	%rd4990, %rd47492, 4294967295;
	add.s64 	%rd4991, %rd4989, %rd19;
	sub.s64 	%rd47492, %rd4990, %rd4991;
	shr.u64 	%rd4992, %rd47492, 63;
	and.b64  	%rd4993, %rd47493, 4294967295;
	add.s64 	%rd4994, %rd4992, %rd20;
	sub.s64 	%rd47493, %rd4993, %rd4994;
	shr.u64 	%rd4995, %rd47493, 63;
	cvt.u32.u64 	%r2054, %rd4995;
	add.s32 	%r2055, %r2053, %r2054;
	sub.s32 	%r6565, %r6565, %r2055;
$L__BB4_881:
	cvt.u32.u64 	%r2056, %rd21;
	cvt.u64.u32 	%rd4996, %r137;
	and.b64  	%rd1587, %rd47473, 4294967295;
	mul.lo.s64 	%rd4997, %rd1587, %rd4996;
	cvt.u32.u64 	%r2057, %rd4997;
	shr.u64 	%rd4998, %rd4997, 32;
	and.b64  	%rd1588, %rd47474, 4294967295;
	mad.lo.s64 	%rd4999, %rd1588, %rd4996, %rd4998;
	shr.u64 	%rd5000, %rd4999, 32;
	and.b64  	%rd1589, %rd47475, 4294967295;
	mad.lo.s64 	%rd5001, %rd1589, %rd4996, %rd5000;
	shr.u64 	%rd5002, %rd5001, 32;
	and.b64  	%rd1590, %rd47476, 4294967295;
	mad.lo.s64 	%rd5003, %rd1590, %rd4996, %rd5002;
	shr.u64 	%rd5004, %rd5003, 32;
	and.b64  	%rd1591, %rd47477, 4294967295;
	mad.lo.s64 	%rd5005, %rd1591, %rd4996, %rd5004;
	shr.u64 	%rd5006, %rd5005, 32;
	and.b64  	%rd1592, %rd47478, 4294967295;
	mad.lo.s64 	%rd5007, %rd1592, %rd4996, %rd5006;
	shr.u64 	%rd5008, %rd5007, 32;
	and.b64  	%rd1593, %rd47479, 4294967295;
	mad.lo.s64 	%rd5009, %rd1593, %rd4996, %rd5008;
	shr.u64 	%rd5010, %rd5009, 32;
	cvt.u64.u32 	%rd1594, %r6563;
	mul.wide.u32 	%rd5011, %r6563, %r137;
	add.s64 	%rd5012, %rd5010, %rd5011;
	shr.u64 	%rd5013, %rd5012, 32;
	cvt.u64.u32 	%rd5014, %r136;
	and.b64  	%rd5015, %rd4999, 4294967295;
	mad.lo.s64 	%rd5016, %rd1587, %rd5014, %rd5015;
	shr.u64 	%rd5017, %rd5016, 32;
	and.b64  	%rd5018, %rd5001, 4294967295;
	add.s64 	%rd5019, %rd5017, %rd5018;
	mad.lo.s64 	%rd5020, %rd1588, %rd5014, %rd5019;
	shr.u64 	%rd5021, %rd5020, 32;
	and.b64  	%rd5022, %rd5003, 4294967295;
	add.s64 	%rd5023, %rd5021, %rd5022;
	mad.lo.s64 	%rd5024, %rd1589, %rd5014, %rd5023;
	shr.u64 	%rd5025, %rd5024, 32;
	and.b64  	%rd5026, %rd5005, 4294967295;
	add.s64 	%rd5027, %rd5025, %rd5026;
	mad.lo.s64 	%rd5028, %rd1590, %rd5014, %rd5027;
	shr.u64 	%rd5029, %rd5028, 32;
	and.b64  	%rd5030, %rd5007, 4294967295;
	add.s64 	%rd5031, %rd5029, %rd5030;
	mad.lo.s64 	%rd5032, %rd1591, %rd5014, %rd5031;
	shr.u64 	%rd5033, %rd5032, 32;
	and.b64  	%rd5034, %rd5009, 4294967295;
	add.s64 	%rd5035, %rd5033, %rd5034;
	mad.lo.s64 	%rd5036, %rd1592, %rd5014, %rd5035;
	shr.u64 	%rd5037, %rd5036, 32;
	and.b64  	%rd5038, %rd5012, 4294967295;
	add.s64 	%rd5039, %rd5037, %rd5038;
	mad.lo.s64 	%rd5040, %rd1593, %rd5014, %rd5039;
	shr.u64 	%rd5041, %rd5040, 32;
	mul.wide.u32 	%rd5042, %r6563, %r136;
	add.s64 	%rd5043, %rd5041, %rd5013;
	add.s64 	%rd5044, %rd5043, %rd5042;
	shr.u64 	%rd5045, %rd5044, 32;
	cvt.u64.u32 	%rd5046, %r135;
	and.b64  	%rd5047, %rd5020, 4294967295;
	mad.lo.s64 	%rd5048, %rd1587, %rd5046, %rd5047;
	shr.u64 	%rd5049, %rd5048, 32;
	and.b64  	%rd5050, %rd5024, 4294967295;
	add.s64 	%rd5051, %rd5049, %rd5050;
	mad.lo.s64 	%rd5052, %rd1588, %rd5046, %rd5051;
	shr.u64 	%rd5053, %rd5052, 32;
	and.b64  	%rd5054, %rd5028, 4294967295;
	add.s64 	%rd5055, %rd5053, %rd5054;
	mad.lo.s64 	%rd5056, %rd1589, %rd5046, %rd5055;
	shr.u64 	%rd5057, %rd5056, 32;
	and.b64  	%rd5058, %rd5032, 4294967295;
	add.s64 	%rd5059, %rd5057, %rd5058;
	mad.lo.s64 	%rd5060, %rd1590, %rd5046, %rd5059;
	shr.u64 	%rd5061, %rd5060, 32;
	and.b64  	%rd5062, %rd5036, 4294967295;
	add.s64 	%rd5063, %rd5061, %rd5062;
	mad.lo.s64 	%rd5064, %rd1591, %rd5046, %rd5063;
	shr.u64 	%rd5065, %rd5064, 32;
	and.b64  	%rd5066, %rd5040, 4294967295;
	add.s64 	%rd5067, %rd5065, %rd5066;
	mad.lo.s64 	%rd5068, %rd1592, %rd5046, %rd5067;
	shr.u64 	%rd5069, %rd5068, 32;
	and.b64  	%rd5070, %rd5044, 4294967295;
	add.s64 	%rd5071, %rd5069, %rd5070;
	mad.lo.s64 	%rd5072, %rd1593, %rd5046, %rd5071;
	shr.u64 	%rd5073, %rd5072, 32;
	mul.wide.u32 	%rd5074, %r6563, %r135;
	add.s64 	%rd5075, %rd5073, %rd5045;
	add.s64 	%rd5076, %rd5075, %rd5074;
	shr.u64 	%rd5077, %rd5076, 32;
	cvt.u64.u32 	%rd5078, %r134;
	and.b64  	%rd5079, %rd5052, 4294967295;
	mad.lo.s64 	%rd5080, %rd1587, %rd5078, %rd5079;
	shr.u64 	%rd5081, %rd5080, 32;
	and.b64  	%rd5082, %rd5056, 4294967295;
	add.s64 	%rd5083, %rd5081, %rd5082;
	mad.lo.s64 	%rd5084, %rd1588, %rd5078, %rd5083;
	shr.u64 	%rd5085, %rd5084, 32;
	and.b64  	%rd5086, %rd5060, 4294967295;
	add.s64 	%rd5087, %rd5085, %rd5086;
	mad.lo.s64 	%rd5088, %rd1589, %rd5078, %rd5087;
	shr.u64 	%rd5089, %rd5088, 32;
	and.b64  	%rd5090, %rd5064, 4294967295;
	add.s64 	%rd5091, %rd5089, %rd5090;
	mad.lo.s64 	%rd5092, %rd1590, %rd5078, %rd5091;
	shr.u64 	%rd5093, %rd5092, 32;
	and.b64  	%rd5094, %rd5068, 4294967295;
	add.s64 	%rd5095, %rd5093, %rd5094;
	mad.lo.s64 	%rd5096, %rd1591, %rd5078, %rd5095;
	shr.u64 	%rd5097, %rd5096, 32;
	and.b64  	%rd5098, %rd5072, 4294967295;
	add.s64 	%rd5099, %rd5097, %rd5098;
	mad.lo.s64 	%rd5100, %rd1592, %rd5078, %rd5099;
	shr.u64 	%rd5101, %rd5100, 32;
	and.b64  	%rd5102, %rd5076, 4294967295;
	add.s64 	%rd5103, %rd5101, %rd5102;
	mad.lo.s64 	%rd5104, %rd1593, %rd5078, %rd5103;
	shr.u64 	%rd5105, %rd5104, 32;
	mul.wide.u32 	%rd5106, %r6563, %r134;
	add.s64 	%rd5107, %rd5105, %rd5077;
	add.s64 	%rd5108, %rd5107, %rd5106;
	shr.u64 	%rd5109, %rd5108, 32;
	cvt.u64.u32 	%rd5110, %r133;
	and.b64  	%rd5111, %rd5084, 4294967295;
	mad.lo.s64 	%rd5112, %rd1587, %rd5110, %rd5111;
	shr.u64 	%rd5113, %rd5112, 32;
	and.b64  	%rd5114, %rd5088, 4294967295;
	add.s64 	%rd5115, %rd5113, %rd5114;
	mad.lo.s64 	%rd5116, %rd1588, %rd5110, %rd5115;
	shr.u64 	%rd5117, %rd5116, 32;
	and.b64  	%rd5118, %rd5092, 4294967295;
	add.s64 	%rd5119, %rd5117, %rd5118;
	mad.lo.s64 	%rd5120, %rd1589, %rd5110, %rd5119;
	shr.u64 	%rd5121, %rd5120, 32;
	and.b64  	%rd5122, %rd5096, 4294967295;
	add.s64 	%rd5123, %rd5121, %rd5122;
	mad.lo.s64 	%rd5124, %rd1590, %rd5110, %rd5123;
	shr.u64 	%rd5125, %rd5124, 32;
	and.b64  	%rd5126, %rd5100, 4294967295;
	add.s64 	%rd5127, %rd5125, %rd5126;
	mad.lo.s64 	%rd5128, %rd1591, %rd5110, %rd5127;
	shr.u64 	%rd5129, %rd5128, 32;
	and.b64  	%rd5130, %rd5104, 4294967295;
	add.s64 	%rd5131, %rd5129, %rd5130;
	mad.lo.s64 	%rd5132, %rd1592, %rd5110, %rd5131;
	shr.u64 	%rd5133, %rd5132, 32;
	and.b64  	%rd5134, %rd5108, 4294967295;
	add.s64 	%rd5135, %rd5133, %rd5134;
	mad.lo.s64 	%rd5136, %rd1593, %rd5110, %rd5135;
	shr.u64 	%rd5137, %rd5136, 32;
	mul.wide.u32 	%rd5138, %r6563, %r133;
	add.s64 	%rd5139, %rd5137, %rd5109;
	add.s64 	%rd5140, %rd5139, %rd5138;
	shr.u64 	%rd5141, %rd5140, 32;
	cvt.u64.u32 	%rd5142, %r132;
	and.b64  	%rd5143, %rd5116, 4294967295;
	mad.lo.s64 	%rd5144, %rd1587, %rd5142, %rd5143;
	shr.u64 	%rd5145, %rd5144, 32;
	and.b64  	%rd5146, %rd5120, 4294967295;
	add.s64 	%rd5147, %rd5145, %rd5146;
	mad.lo.s64 	%rd5148, %rd1588, %rd5142, %rd5147;
	shr.u64 	%rd5149, %rd5148, 32;
	and.b64  	%rd5150, %rd5124, 4294967295;
	add.s64 	%rd5151, %rd5149, %rd5150;
	mad.lo.s64 	%rd5152, %rd1589, %rd5142, %rd5151;
	shr.u64 	%rd5153, %rd5152, 32;
	and.b64  	%rd5154, %rd5128, 4294967295;
	add.s64 	%rd5155, %rd5153, %rd5154;
	mad.lo.s64 	%rd5156, %rd1590, %rd5142, %rd5155;
	shr.u64 	%rd5157, %rd5156, 32;
	and.b64  	%rd5158, %rd5132, 4294967295;
	add.s64 	%rd5159, %rd5157, %rd5158;
	mad.lo.s64 	%rd5160, %rd1591, %rd5142, %rd5159;
	shr.u64 	%rd5161, %rd5160, 32;
	and.b64  	%rd5162, %rd5136, 4294967295;
	add.s64 	%rd5163, %rd5161, %rd5162;
	mad.lo.s64 	%rd5164, %rd1592, %rd5142, %rd5163;
	shr.u64 	%rd5165, %rd5164, 32;
	and.b64  	%rd5166, %rd5140, 4294967295;
	add.s64 	%rd5167, %rd5165, %rd5166;
	mad.lo.s64 	%rd5168, %rd1593, %rd5142, %rd5167;
	shr.u64 	%rd5169, %rd5168, 32;
	mul.wide.u32 	%rd5170, %r6563, %r132;
	add.s64 	%rd5171, %rd5169, %rd5141;
	add.s64 	%rd5172, %rd5171, %rd5170;
	shr.u64 	%rd5173, %rd5172, 32;
	cvt.u64.u32 	%rd5174, %r131;
	and.b64  	%rd5175, %rd5148, 4294967295;
	mad.lo.s64 	%rd5176, %rd1587, %rd5174, %rd5175;
	shr.u64 	%rd5177, %rd5176, 32;
	and.b64  	%rd5178, %rd5152, 4294967295;
	add.s64 	%rd5179, %rd5177, %rd5178;
	mad.lo.s64 	%rd5180, %rd1588, %rd5174, %rd5179;
	shr.u64 	%rd5181, %rd5180, 32;
	and.b64  	%rd5182, %rd5156, 4294967295;
	add.s64 	%rd5183, %rd5181, %rd5182;
	mad.lo.s64 	%rd5184, %rd1589, %rd5174, %rd5183;
	shr.u64 	%rd5185, %rd5184, 32;
	and.b64  	%rd5186, %rd5160, 4294967295;
	add.s64 	%rd5187, %rd5185, %rd5186;
	mad.lo.s64 	%rd5188, %rd1590, %rd5174, %rd5187;
	shr.u64 	%rd5189, %rd5188, 32;
	and.b64  	%rd5190, %rd5164, 4294967295;
	add.s64 	%rd5191, %rd5189, %rd5190;
	mad.lo.s64 	%rd5192, %rd1591, %rd5174, %rd5191;
	shr.u64 	%rd5193, %rd5192, 32;
	and.b64  	%rd5194, %rd5168, 4294967295;
	add.s64 	%rd5195, %rd5193, %rd5194;
	mad.lo.s64 	%rd5196, %rd1592, %rd5174, %rd5195;
	shr.u64 	%rd5197, %rd5196, 32;
	and.b64  	%rd5198, %rd5172, 4294967295;
	add.s64 	%rd5199, %rd5197, %rd5198;
	mad.lo.s64 	%rd5200, %rd1593, %rd5174, %rd5199;
	shr.u64 	%rd5201, %rd5200, 32;
	mul.wide.u32 	%rd5202, %r6563, %r131;
	add.s64 	%rd5203, %rd5201, %rd5173;
	add.s64 	%rd5204, %rd5203, %rd5202;
	shr.u64 	%rd5205, %rd5204, 32;
	cvt.u64.u32 	%rd5206, %r130;
	and.b64  	%rd5207, %rd5180, 4294967295;
	mad.lo.s64 	%rd5208, %rd1587, %rd5206, %rd5207;
	shr.u64 	%rd5209, %rd5208, 32;
	and.b64  	%rd5210, %rd5184, 4294967295;
	add.s64 	%rd5211, %rd5209, %rd5210;
	mad.lo.s64 	%rd5212, %rd1588, %rd5206, %rd5211;
	shr.u64 	%rd5213, %rd5212, 32;
	and.b64  	%rd5214, %rd5188, 4294967295;
	add.s64 	%rd5215, %rd5213, %rd5214;
	mad.lo.s64 	%rd5216, %rd1589, %rd5206, %rd5215;
	shr.u64 	%rd5217, %rd5216, 32;
	and.b64  	%rd5218, %rd5192, 4294967295;
	add.s64 	%rd5219, %rd5217, %rd5218;
	mad.lo.s64 	%rd5220, %rd1590, %rd5206, %rd5219;
	shr.u64 	%rd5221, %rd5220, 32;
	and.b64  	%rd5222, %rd5196, 4294967295;
	add.s64 	%rd5223, %rd5221, %rd5222;
	mad.lo.s64 	%rd5224, %rd1591, %rd5206, %rd5223;
	shr.u64 	%rd5225, %rd5224, 32;
	and.b64  	%rd5226, %rd5200, 4294967295;
	add.s64 	%rd5227, %rd5225, %rd5226;
	mad.lo.s64 	%rd5228, %rd1592, %rd5206, %rd5227;
	shr.u64 	%rd5229, %rd5228, 32;
	and.b64  	%rd5230, %rd5204, 4294967295;
	add.s64 	%rd5231, %rd5229, %rd5230;
	mad.lo.s64 	%rd5232, %rd1593, %rd5206, %rd5231;
	shr.u64 	%rd5233, %rd5232, 32;
	mul.wide.u32 	%rd5234, %r6563, %r130;
	add.s64 	%rd5235, %rd5233, %rd5205;
	add.s64 	%rd5236, %rd5235, %rd5234;
	{ .reg .b32 tmp; mov.b64 {tmp, %r2058}, %rd5236; }
	mul.lo.s32 	%r2059, %r86, %r2057;
	cvt.u64.u32 	%rd5237, %r2059;
	and.b64  	%rd5238, %rd4997, 4294967295;
	mad.lo.s64 	%rd5239, %rd14, %rd5237, %rd5238;
	shr.u64 	%rd5240, %rd5239, 32;
	and.b64  	%rd5241, %rd5016, 4294967295;
	add.s64 	%rd5242, %rd5240, %rd5241;
	mad.lo.s64 	%rd5243, %rd15, %rd5237, %rd5242;
	cvt.u32.u64 	%r2060, %rd5243;
	shr.u64 	%rd5244, %rd5243, 32;
	and.b64  	%rd5245, %rd5048, 4294967295;
	add.s64 	%rd5246, %rd5244, %rd5245;
	mad.lo.s64 	%rd5247, %rd16, %rd5237, %rd5246;
	shr.u64 	%rd5248, %rd5247, 32;
	and.b64  	%rd5249, %rd5080, 4294967295;
	add.s64 	%rd5250, %rd5248, %rd5249;
	mad.lo.s64 	%rd5251, %rd17, %rd5237, %rd5250;
	shr.u64 	%rd5252, %rd5251, 32;
	and.b64  	%rd5253, %rd5112, 4294967295;
	add.s64 	%rd5254, %rd5252, %rd5253;
	mad.lo.s64 	%rd5255, %rd18, %rd5237, %rd5254;
	shr.u64 	%rd5256, %rd5255, 32;
	and.b64  	%rd5257, %rd5144, 4294967295;
	add.s64 	%rd5258, %rd5256, %rd5257;
	mad.lo.s64 	%rd5259, %rd19, %rd5237, %rd5258;
	shr.u64 	%rd5260, %rd5259, 32;
	and.b64  	%rd5261, %rd5176, 4294967295;
	add.s64 	%rd5262, %rd5260, %rd5261;
	mad.lo.s64 	%rd5263, %rd20, %rd5237, %rd5262;
	shr.u64 	%rd5264, %rd5263, 32;
	and.b64  	%rd5265, %rd5208, 4294967295;
	add.s64 	%rd5266, %rd5264, %rd5265;
	mad.lo.s64 	%rd5267, %rd21, %rd5237, %rd5266;
	shr.u64 	%rd5268, %rd5267, 32;
	and.b64  	%rd5269, %rd5212, 4294967295;
	add.s64 	%rd5270, %rd5268, %rd5269;
	shr.u64 	%rd5271, %rd5270, 32;
	and.b64  	%rd5272, %rd5216, 4294967295;
	add.s64 	%rd5273, %rd5271, %rd5272;
	shr.u64 	%rd5274, %rd5273, 32;
	and.b64  	%rd5275, %rd5220, 4294967295;
	add.s64 	%rd5276, %rd5274, %rd5275;
	shr.u64 	%rd5277, %rd5276, 32;
	and.b64  	%rd5278, %rd5224, 4294967295;
	add.s64 	%rd5279, %rd5277, %rd5278;
	shr.u64 	%rd5280, %rd5279, 32;
	and.b64  	%rd5281, %rd5228, 4294967295;
	add.s64 	%rd5282, %rd5280, %rd5281;
	shr.u64 	%rd5283, %rd5282, 32;
	and.b64  	%rd5284, %rd5232, 4294967295;
	add.s64 	%rd5285, %rd5283, %rd5284;
	shr.u64 	%rd5286, %rd5285, 32;
	and.b64  	%rd5287, %rd5236, 4294967295;
	add.s64 	%rd5288, %rd5286, %rd5287;
	{ .reg .b32 tmp; mov.b64 {tmp, %r2061}, %rd5288; }
	add.s32 	%r2062, %r2058, %r2061;
	mul.lo.s32 	%r2063, %r86, %r2060;
	cvt.u64.u32 	%rd5289, %r2063;
	and.b64  	%rd5290, %rd5243, 4294967295;
	mad.lo.s64 	%rd5291, %rd14, %rd5289, %rd5290;
	shr.u64 	%rd5292, %rd5291, 32;
	and.b64  	%rd5293, %rd5247, 4294967295;
	add.s64 	%rd5294, %rd5292, %rd5293;
	mad.lo.s64 	%rd5295, %rd15, %rd5289, %rd5294;
	cvt.u32.u64 	%r2064, %rd5295;
	shr.u64 	%rd5296, %rd5295, 32;
	and.b64  	%rd5297, %rd5251, 4294967295;
	add.s64 	%rd5298, %rd5296, %rd5297;
	mad.lo.s64 	%rd5299, %rd16, %rd5289, %rd5298;
	shr.u64 	%rd5300, %rd5299, 32;
	and.b64  	%rd5301, %rd5255, 4294967295;
	add.s64 	%rd5302, %rd5300, %rd5301;
	mad.lo.s64 	%rd5303, %rd17, %rd5289, %rd5302;
	shr.u64 	%rd5304, %rd5303, 32;
	and.b64  	%rd5305, %rd5259, 4294967295;
	add.s64 	%rd5306, %rd5304, %rd5305;
	mad.lo.s64 	%rd5307, %rd18, %rd5289, %rd5306;
	shr.u64 	%rd5308, %rd5307, 32;
	and.b64  	%rd5309, %rd5263, 4294967295;
	add.s64 	%rd5310, %rd5308, %rd5309;
	mad.lo.s64 	%rd5311, %rd19, %rd5289, %rd5310;
	shr.u64 	%rd5312, %rd5311, 32;
	and.b64  	%rd5313, %rd5267, 4294967295;
	add.s64 	%rd5314, %rd5312, %rd5313;
	mad.lo.s64 	%rd5315, %rd20, %rd5289, %rd5314;
	shr.u64 	%rd5316, %rd5315, 32;
	and.b64  	%rd5317, %rd5270, 4294967295;
	add.s64 	%rd5318, %rd5316, %rd5317;
	mad.lo.s64 	%rd5319, %rd21, %rd5289, %rd5318;
	shr.u64 	%rd5320, %rd5319, 32;
	and.b64  	%rd5321, %rd5273, 4294967295;
	add.s64 	%rd5322, %rd5320, %rd5321;
	shr.u64 	%rd5323, %rd5322, 32;
	and.b64  	%rd5324, %rd5276, 4294967295;
	add.s64 	%rd5325, %rd5323, %rd5324;
	shr.u64 	%rd5326, %rd5325, 32;
	and.b64  	%rd5327, %rd5279, 4294967295;
	add.s64 	%rd5328, %rd5326, %rd5327;
	shr.u64 	%rd5329, %rd5328, 32;
	and.b64  	%rd5330, %rd5282, 4294967295;
	add.s64 	%rd5331, %rd5329, %rd5330;
	shr.u64 	%rd5332, %rd5331, 32;
	and.b64  	%rd5333, %rd5285, 4294967295;
	add.s64 	%rd5334, %rd5332, %rd5333;
	shr.u64 	%rd5335, %rd5334, 32;
	and.b64  	%rd5336, %rd5288, 4294967295;
	add.s64 	%rd5337, %rd5335, %rd5336;
	{ .reg .b32 tmp; mov.b64 {tmp, %r2065}, %rd5337; }
	add.s32 	%r2066, %r2062, %r2065;
	mul.lo.s32 	%r2067, %r86, %r2064;
	cvt.u64.u32 	%rd5338, %r2067;
	and.b64  	%rd5339, %rd5295, 4294967295;
	mad.lo.s64 	%rd5340, %rd14, %rd5338, %rd5339;
	shr.u64 	%rd5341, %rd5340, 32;
	and.b64  	%rd5342, %rd5299, 4294967295;
	add.s64 	%rd5343, %rd5341, %rd5342;
	mad.lo.s64 	%rd5344, %rd15, %rd5338, %rd5343;
	cvt.u32.u64 	%r2068, %rd5344;
	shr.u64 	%rd5345, %rd5344, 32;
	and.b64  	%rd5346, %rd5303, 4294967295;
	add.s64 	%rd5347, %rd5345, %rd5346;
	mad.lo.s64 	%rd5348, %rd16, %rd5338, %rd5347;
	shr.u64 	%rd5349, %rd5348, 32;
	and.b64  	%rd5350, %rd5307, 4294967295;
	add.s64 	%rd5351, %rd5349, %rd5350;
	mad.lo.s64 	%rd5352, %rd17, %rd5338, %rd5351;
	shr.u64 	%rd5353, %rd5352, 32;
	and.b64  	%rd5354, %rd5311, 4294967295;
	add.s64 	%rd5355, %rd5353, %rd5354;
	mad.lo.s64 	%rd5356, %rd18, %rd5338, %rd5355;
	shr.u64 	%rd5357, %rd5356, 32;
	and.b64  	%rd5358, %rd5315, 4294967295;
	add.s64 	%rd5359, %rd5357, %rd5358;
	mad.lo.s64 	%rd5360, %rd19, %rd5338, %rd5359;
	shr.u64 	%rd5361, %rd5360, 32;
	and.b64  	%rd5362, %rd5319, 4294967295;
	add.s64 	%rd5363, %rd5361, %rd5362;
	mad.lo.s64 	%rd5364, %rd20, %rd5338, %rd5363;
	shr.u64 	%rd5365, %rd5364, 32;
	and.b64  	%rd5366, %rd5322, 4294967295;
	add.s64 	%rd5367, %rd5365, %rd5366;
	mad.lo.s64 	%rd5368, %rd21, %rd5338, %rd5367;
	shr.u64 	%rd5369, %rd5368, 32;
	and.b64  	%rd5370, %rd5325, 4294967295;
	add.s64 	%rd5371, %rd5369, %rd5370;
	shr.u64 	%rd5372, %rd5371, 32;
	and.b64  	%rd5373, %rd5328, 4294967295;
	add.s64 	%rd5374, %rd5372, %rd5373;
	shr.u64 	%rd5375, %rd5374, 32;
	and.b64  	%rd5376, %rd5331, 4294967295;
	add.s64 	%rd5377, %rd5375, %rd5376;
	shr.u64 	%rd5378, %rd5377, 32;
	and.b64  	%rd5379, %rd5334, 4294967295;
	add.s64 	%rd5380, %rd5378, %rd5379;
	shr.u64 	%rd5381, %rd5380, 32;
	and.b64  	%rd5382, %rd5337, 4294967295;
	add.s64 	%rd5383, %rd5381, %rd5382;
	{ .reg .b32 tmp; mov.b64 {tmp, %r2069}, %rd5383; }
	add.s32 	%r2070, %r2066, %r2069;
	mul.lo.s32 	%r2071, %r86, %r2068;
	cvt.u64.u32 	%rd5384, %r2071;
	and.b64  	%rd5385, %rd5344, 4294967295;
	mad.lo.s64 	%rd5386, %rd14, %rd5384, %rd5385;
	shr.u64 	%rd5387, %rd5386, 32;
	and.b64  	%rd5388, %rd5348, 4294967295;
	add.s64 	%rd5389, %rd5387, %rd5388;
	mad.lo.s64 	%rd5390, %rd15, %rd5384, %rd5389;
	cvt.u32.u64 	%r2072, %rd5390;
	shr.u64 	%rd5391, %rd5390, 32;
	and.b64  	%rd5392, %rd5352, 4294967295;
	add.s64 	%rd5393, %rd5391, %rd5392;
	mad.lo.s64 	%rd5394, %rd16, %rd5384, %rd5393;
	shr.u64 	%rd5395, %rd5394, 32;
	and.b64  	%rd5396, %rd5356, 4294967295;
	add.s64 	%rd5397, %rd5395, %rd5396;
	mad.lo.s64 	%rd5398, %rd17, %rd5384, %rd5397;
	shr.u64 	%rd5399, %rd5398, 32;
	and.b64  	%rd5400, %rd5360, 4294967295;
	add.s64 	%rd5401, %rd5399, %rd5400;
	mad.lo.s64 	%rd5402, %rd18, %rd5384, %rd5401;
	shr.u64 	%rd5403, %rd5402, 32;
	and.b64  	%rd5404, %rd5364, 4294967295;
	add.s64 	%rd5405, %rd5403, %rd5404;
	mad.lo.s64 	%rd5406, %rd19, %rd5384, %rd5405;
	shr.u64 	%rd5407, %rd5406, 32;
	and.b64  	%rd5408, %rd5368, 4294967295;
	add.s64 	%rd5409, %rd5407, %rd5408;
	mad.lo.s64 	%rd5410, %rd20, %rd5384, %rd5409;
	shr.u64 	%rd5411, %rd5410, 32;
	and.b64  	%rd5412, %rd5371, 4294967295;
	add.s64 	%rd5413, %rd5411, %rd5412;
	mad.lo.s64 	%rd5414, %rd21, %rd5384, %rd5413;
	shr.u64 	%rd5415, %rd5414, 32;
	and.b64  	%rd5416, %rd5374, 4294967295;
	add.s64 	%rd5417, %rd5415, %rd5416;
	shr.u64 	%rd5418, %rd5417, 32;
	and.b64  	%rd5419, %rd5377, 4294967295;
	add.s64 	%rd5420, %rd5418, %rd5419;
	shr.u64 	%rd5421, %rd5420, 32;
	and.b64  	%rd5422, %rd5380, 4294967295;
	add.s64 	%rd5423, %rd5421, %rd5422;
	shr.u64 	%rd5424, %rd5423, 32;
	and.b64  	%rd5425, %rd5383, 4294967295;
	add.s64 	%rd5426, %rd5424, %rd5425;
	{ .reg .b32 tmp; mov.b64 {tmp, %r2073}, %rd5426; }
	add.s32 	%r2074, %r2070, %r2073;
	mul.lo.s32 	%r2075, %r86, %r2072;
	cvt.u64.u32 	%rd5427, %r2075;
	and.b64  	%rd5428, %rd5390, 4294967295;
	mad.lo.s64 	%rd5429, %rd14, %rd5427, %rd5428;
	shr.u64 	%rd5430, %rd5429, 32;
	and.b64  	%rd5431, %rd5394, 4294967295;
	add.s64 	%rd5432, %rd5430, %rd5431;
	mad.lo.s64 	%rd5433, %rd15, %rd5427, %rd5432;
	cvt.u32.u64 	%r2076, %rd5433;
	shr.u64 	%rd5434, %rd5433, 32;
	and.b64  	%rd5435, %rd5398, 4294967295;
	add.s64 	%rd5436, %rd5434, %rd5435;
	mad.lo.s64 	%rd5437, %rd16, %rd5427, %rd5436;
	shr.u64 	%rd5438, %rd5437, 32;
	and.b64  	%rd5439, %rd5402, 4294967295;
	add.s64 	%rd5440, %rd5438, %rd5439;
	mad.lo.s64 	%rd5441, %rd17, %rd5427, %rd5440;
	shr.u64 	%rd5442, %rd5441, 32;
	and.b64  	%rd5443, %rd5406, 4294967295;
	add.s64 	%rd5444, %rd5442, %rd5443;
	mad.lo.s64 	%rd5445, %rd18, %rd5427, %rd5444;
	shr.u64 	%rd5446, %rd5445, 32;
	and.b64  	%rd5447, %rd5410, 4294967295;
	add.s64 	%rd5448, %rd5446, %rd5447;
	mad.lo.s64 	%rd5449, %rd19, %rd5427, %rd5448;
	shr.u64 	%rd5450, %rd5449, 32;
	and.b64  	%rd5451, %rd5414, 4294967295;
	add.s64 	%rd5452, %rd5450, %rd5451;
	mad.lo.s64 	%rd5453, %rd20, %rd5427, %rd5452;
	shr.u64 	%rd5454, %rd5453, 32;
	and.b64  	%rd5455, %rd5417, 4294967295;
	add.s64 	%rd5456, %rd5454, %rd5455;
	mad.lo.s64 	%rd5457, %rd21, %rd5427, %rd5456;
	shr.u64 	%rd5458, %rd5457, 32;
	and.b64  	%rd5459, %rd5420, 4294967295;
	add.s64 	%rd5460, %rd5458, %rd5459;
	shr.u64 	%rd5461, %rd5460, 32;
	and.b64  	%rd5462, %rd5423, 4294967295;
	add.s64 	%rd5463, %rd5461, %rd5462;
	shr.u64 	%rd5464, %rd5463, 32;
	and.b64  	%rd5465, %rd5426, 4294967295;
	add.s64 	%rd5466, %rd5464, %rd5465;
	{ .reg .b32 tmp; mov.b64 {tmp, %r2077}, %rd5466; }
	add.s32 	%r2078, %r2074, %r2077;
	mul.lo.s32 	%r2079, %r86, %r2076;
	cvt.u64.u32 	%rd5467, %r2079;
	and.b64  	%rd5468, %rd5433, 4294967295;
	mad.lo.s64 	%rd5469, %rd14, %rd5467, %rd5468;
	shr.u64 	%rd5470, %rd5469, 32;
	and.b64  	%rd5471, %rd5437, 4294967295;
	add.s64 	%rd5472, %rd5470, %rd5471;
	mad.lo.s64 	%rd5473, %rd15, %rd5467, %rd5472;
	cvt.u32.u64 	%r2080, %rd5473;
	shr.u64 	%rd5474, %rd5473, 32;
	and.b64  	%rd5475, %rd5441, 4294967295;
	add.s64 	%rd5476, %rd5474, %rd5475;
	mad.lo.s64 	%rd5477, %rd16, %rd5467, %rd5476;
	shr.u64 	%rd5478, %rd5477, 32;
	and.b64  	%rd5479, %rd5445, 4294967295;
	add.s64 	%rd5480, %rd5478, %rd5479;
	mad.lo.s64 	%rd5481, %rd17, %rd5467, %rd5480;
	shr.u64 	%rd5482, %rd5481, 32;
	and.b64  	%rd5483, %rd5449, 4294967295;
	add.s64 	%rd5484, %rd5482, %rd5483;
	mad.lo.s64 	%rd5485, %rd18, %rd5467, %rd5484;
	shr.u64 	%rd5486, %rd5485, 32;
	and.b64  	%rd5487, %rd5453, 4294967295;
	add.s64 	%rd5488, %rd5486, %rd5487;
	mad.lo.s64 	%rd5489, %rd19, %rd5467, %rd5488;
	shr.u64 	%rd5490, %rd5489, 32;
	and.b64  	%rd5491, %rd5457, 4294967295;
	add.s64 	%rd5492, %rd5490, %rd5491;
	mad.lo.s64 	%rd5493, %rd20, %rd5467, %rd5492;
	shr.u64 	%rd5494, %rd5493, 32;
	and.b64  	%rd5495, %rd5460, 4294967295;
	add.s64 	%rd5496, %rd5494, %rd5495;
	mad.lo.s64 	%rd5497, %rd21, %rd5467, %rd5496;
	shr.u64 	%rd5498, %rd5497, 32;
	and.b64  	%rd5499, %rd5463, 4294967295;
	add.s64 	%rd5500, %rd5498, %rd5499;
	shr.u64 	%rd5501, %rd5500, 32;
	and.b64  	%rd5502, %rd5466, 4294967295;
	add.s64 	%rd5503, %rd5501, %rd5502;
	{ .reg .b32 tmp; mov.b64 {tmp, %r2081}, %rd5503; }
	add.s32 	%r2082, %r2078, %r2081;
	mul.lo.s32 	%r2083, %r86, %r2080;
	cvt.u64.u32 	%rd5504, %r2083;
	and.b64  	%rd5505, %rd5473, 4294967295;
	mad.lo.s64 	%rd5506, %rd14, %rd5504, %rd5505;
	shr.u64 	%rd5507, %rd5506, 32;
	and.b64  	%rd5508, %rd5477, 4294967295;
	add.s64 	%rd5509, %rd5507, %rd5508;
	mad.lo.s64 	%rd5510, %rd15, %rd5504, %rd5509;
	cvt.u32.u64 	%r2084, %rd5510;
	shr.u64 	%rd5511, %rd5510, 32;
	and.b64  	%rd5512, %rd5481, 4294967295;
	add.s64 	%rd5513, %rd5511, %rd5512;
	mad.lo.s64 	%rd5514, %rd16, %rd5504, %rd5513;
	shr.u64 	%rd5515, %rd5514, 32;
	and.b64  	%rd5516, %rd5485, 4294967295;
	add.s64 	%rd5517, %rd5515, %rd5516;
	mad.lo.s64 	%rd5518, %rd17, %rd5504, %rd5517;
	shr.u64 	%rd5519, %rd5518, 32;
	and.b64  	%rd5520, %rd5489, 4294967295;
	add.s64 	%rd5521, %rd5519, %rd5520;
	mad.lo.s64 	%rd5522, %rd18, %rd5504, %rd5521;
	shr.u64 	%rd5523, %rd5522, 32;
	and.b64  	%rd5524, %rd5493, 4294967295;
	add.s64 	%rd5525, %rd5523, %rd5524;
	mad.lo.s64 	%rd5526, %rd19, %rd5504, %rd5525;
	shr.u64 	%rd5527, %rd5526, 32;
	and.b64  	%rd5528, %rd5497, 4294967295;
	add.s64 	%rd5529, %rd5527, %rd5528;
	mad.lo.s64 	%rd5530, %rd20, %rd5504, %rd5529;
	shr.u64 	%rd5531, %rd5530, 32;
	and.b64  	%rd5532, %rd5500, 4294967295;
	add.s64 	%rd5533, %rd5531, %rd5532;
	mad.lo.s64 	%rd5534, %rd21, %rd5504, %rd5533;
	shr.u64 	%rd5535, %rd5534, 32;
	and.b64  	%rd5536, %rd5503, 4294967295;
	add.s64 	%rd5537, %rd5535, %rd5536;
	{ .reg .b32 tmp; mov.b64 {tmp, %r2085}, %rd5537; }
	add.s32 	%r2086, %r2082, %r2085;
	mul.lo.s32 	%r2087, %r86, %r2084;
	cvt.u64.u32 	%rd5538, %r2087;
	and.b64  	%rd5539, %rd5510, 4294967295;
	mad.lo.s64 	%rd5540, %rd14, %rd5538, %rd5539;
	shr.u64 	%rd5541, %rd5540, 32;
	and.b64  	%rd5542, %rd5514, 4294967295;
	add.s64 	%rd5543, %rd5541, %rd5542;
	mad.lo.s64 	%rd47494, %rd15, %rd5538, %rd5543;
	shr.u64 	%rd5544, %rd47494, 32;
	and.b64  	%rd5545, %rd5518, 4294967295;
	add.s64 	%rd5546, %rd5544, %rd5545;
	mad.lo.s64 	%rd47495, %rd16, %rd5538, %rd5546;
	cvt.u32.u64 	%r852, %rd47495;
	shr.u64 	%rd5547, %rd47495, 32;
	and.b64  	%rd5548, %rd5522, 4294967295;
	add.s64 	%rd5549, %rd5547, %rd5548;
	mad.lo.s64 	%rd47496, %rd17, %rd5538, %rd5549;
	cvt.u32.u64 	%r853, %rd47496;
	shr.u64 	%rd5550, %rd47496, 32;
	and.b64  	%rd5551, %rd5526, 4294967295;
	add.s64 	%rd5552, %rd5550, %rd5551;
	mad.lo.s64 	%rd47497, %rd18, %rd5538, %rd5552;
	cvt.u32.u64 	%r854, %rd47497;
	shr.u64 	%rd5553, %rd47497, 32;
	and.b64  	%rd5554, %rd5530, 4294967295;
	add.s64 	%rd5555, %rd5553, %rd5554;
	mad.lo.s64 	%rd47498, %rd19, %rd5538, %rd5555;
	cvt.u32.u64 	%r855, %rd47498;
	shr.u64 	%rd5556, %rd47498, 32;
	and.b64  	%rd5557, %rd5534, 4294967295;
	add.s64 	%rd5558, %rd5556, %rd5557;
	mad.lo.s64 	%rd47499, %rd20, %rd5538, %rd5558;
	cvt.u32.u64 	%r856, %rd47499;
	shr.u64 	%rd5559, %rd47499, 32;
	and.b64  	%rd5560, %rd5537, 4294967295;
	add.s64 	%rd5561, %rd5559, %rd5560;
	mad.lo.s64 	%rd47500, %rd21, %rd5538, %rd5561;
	cvt.u32.u64 	%r857, %rd47500;
	{ .reg .b32 tmp; mov.b64 {tmp, %r2088}, %rd47500; }
	add.s32 	%r6566, %r2086, %r2088;
	setp.gt.u32 	%p92, %r6566, %r2056;
	@%p92 bra 	$L__BB4_895;
	cvt.u32.u64 	%r2089, %rd21;
	setp.lt.u32 	%p93, %r6566, %r2089;
	@%p93 bra 	$L__BB4_896;
	cvt.u32.u64 	%r2090, %rd20;
	setp.lt.u32 	%p94, %r2090, %r857;
	@%p94 bra 	$L__BB4_895;
	cvt.u32.u64 	%r2091, %rd20;
	setp.gt.u32 	%p95, %r2091, %r857;
	@%p95 bra 	$L__BB4_896;
	cvt.u32.u64 	%r2092, %rd19;
	setp.lt.u32 	%p96, %r2092, %r856;
	@%p96 bra 	$L__BB4_895;
	cvt.u32.u64 	%r2093, %rd19;
	setp.gt.u32 	%p97, %r2093, %r856;
	@%p97 bra 	$L__BB4_896;
	cvt.u32.u64 	%r2094, %rd18;
	setp.lt.u32 	%p98, %r2094, %r855;
	@%p98 bra 	$L__BB4_895;
	cvt.u32.u64 	%r2095, %rd18;
	setp.gt.u32 	%p99, %r2095, %r855;
	@%p99 bra 	$L__BB4_896;
	cvt.u32.u64 	%r2096, %rd17;
	setp.lt.u32 	%p100, %r2096, %r854;
	@%p100 bra 	$L__BB4_895;
	cvt.u32.u64 	%r2097, %rd17;
	setp.gt.u32 	%p101, %r2097, %r854;
	@%p101 bra 	$L__BB4_896;
	cvt.u32.u64 	%r2098, %rd16;
	setp.lt.u32 	%p102, %r2098, %r853;
	@%p102 bra 	$L__BB4_895;
	cvt.u32.u64 	%r2099, %rd16;
	setp.gt.u32 	%p103, %r2099, %r853;
	@%p103 bra 	$L__BB4_896;
	cvt.u32.u64 	%r2100, %rd15;
	setp.lt.u32 	%p104, %r2100, %r852;
	@%p104 bra 	$L__BB4_895;
	cvt.u32.u64 	%r2101, %rd15;
	cvt.u32.u64 	%r2102, %rd14;
	setp.gt.u32 	%p105, %r2101, %r852;
	cvt.u32.u64 	%r2103, %rd47494;
	setp.gt.u32 	%p106, %r2102, %r2103;
	or.pred  	%p107, %p105, %p106;
	@%p107 bra 	$L__BB4_896;
$L__BB4_895:
	cvt.u32.u64 	%r2104, %rd21;
	and.b64  	%rd5563, %rd47494, 4294967295;
	sub.s64 	%rd47494, %rd5563, %rd14;
	shr.u64 	%rd5564, %rd47494, 63;
	and.b64  	%rd5565, %rd47495, 4294967295;
	add.s64 	%rd5566, %rd5564, %rd15;
	sub.s64 	%rd47495, %rd5565, %rd5566;
	shr.u64 	%rd5567, %rd47495, 63;
	and.b64  	%rd5568, %rd47496, 4294967295;
	add.s64 	%rd5569, %rd5567, %rd16;
	sub.s64 	%rd47496, %rd5568, %rd5569;
	shr.u64 	%rd5570, %rd47496, 63;
	and.b64  	%rd5571, %rd47497, 4294967295;
	add.s64 	%rd5572, %rd5570, %rd17;
	sub.s64 	%rd47497, %rd5571, %rd5572;
	shr.u64 	%rd5573, %rd47497, 63;
	and.b64  	%rd5574, %rd47498, 4294967295;
	add.s64 	%rd5575, %rd5573, %rd18;
	sub.s64 	%rd47498, %rd5574, %rd5575;
	shr.u64 	%rd5576, %rd47498, 63;
	and.b64  	%rd5577, %rd47499, 4294967295;
	add.s64 	%rd5578, %rd5576, %rd19;
	sub.s64 	%rd47499, %rd5577, %rd5578;
	shr.u64 	%rd5579, %rd47499, 63;
	and.b64  	%rd5580, %rd47500, 4294967295;
	add.s64 	%rd5581, %rd5579, %rd20;
	sub.s64 	%rd47500, %rd5580, %rd5581;
	shr.u64 	%rd5582, %rd47500, 63;
	cvt.u32.u64 	%r2105, %rd5582;
	add.s32 	%r2106, %r2104, %r2105;
	sub.s32 	%r6566, %r6566, %r2106;
$L__BB4_896:
	cvt.u32.u64 	%r2107, %rd21;
	mul.lo.s64 	%rd5583, %rd1551, %rd1521;
	cvt.u32.u64 	%r2108, %rd5583;
	shr.u64 	%rd5584, %rd5583, 32;
	mad.lo.s64 	%rd5585, %rd1552, %rd1521, %rd5584;
	shr.u64 	%rd5586, %rd5585, 32;
	mad.lo.s64 	%rd5587, %rd1553, %rd1521, %rd5586;
	shr.u64 	%rd5588, %rd5587, 32;
	mad.lo.s64 	%rd5589, %rd1554, %rd1521, %rd5588;
	shr.u64 	%rd5590, %rd5589, 32;
	mad.lo.s64 	%rd5591, %rd1555, %rd1521, %rd5590;
	shr.u64 	%rd5592, %rd5591, 32;
	mad.lo.s64 	%rd5593, %rd1556, %rd1521, %rd5592;
	shr.u64 	%rd5594, %rd5593, 32;
	mad.lo.s64 	%rd5595, %rd1557, %rd1521, %rd5594;
	shr.u64 	%rd5596, %rd5595, 32;
	mad.lo.s64 	%rd5597, %rd1558, %rd1521, %rd5596;
	shr.u64 	%rd5598, %rd5597, 32;
	and.b64  	%rd5599, %rd5585, 4294967295;
	mad.lo.s64 	%rd5600, %rd1551, %rd1522, %rd5599;
	shr.u64 	%rd5601, %rd5600, 32;
	and.b64  	%rd5602, %rd5587, 4294967295;
	add.s64 	%rd5603, %rd5601, %rd5602;
	mad.lo.s64 	%rd5604, %rd1552, %rd1522, %rd5603;
	shr.u64 	%rd5605, %rd5604, 32;
	and.b64  	%rd5606, %rd5589, 4294967295;
	add.s64 	%rd5607, %rd5605, %rd5606;
	mad.lo.s64 	%rd5608, %rd1553, %rd1522, %rd5607;
	shr.u64 	%rd5609, %rd5608, 32;
	and.b64  	%rd5610, %rd5591, 4294967295;
	add.s64 	%rd5611, %rd5609, %rd5610;
	mad.lo.s64 	%rd5612, %rd1554, %rd1522, %rd5611;
	shr.u64 	%rd5613, %rd5612, 32;
	and.b64  	%rd5614, %rd5593, 4294967295;
	add.s64 	%rd5615, %rd5613, %rd5614;
	mad.lo.s64 	%rd5616, %rd1555, %rd1522, %rd5615;
	shr.u64 	%rd5617, %rd5616, 32;
	and.b64  	%rd5618, %rd5595, 4294967295;
	add.s64 	%rd5619, %rd5617, %rd5618;
	mad.lo.s64 	%rd5620, %rd1556, %rd1522, %rd5619;
	shr.u64 	%rd5621, %rd5620, 32;
	and.b64  	%rd5622, %rd5597, 4294967295;
	add.s64 	%rd5623, %rd5621, %rd5622;
	mad.lo.s64 	%rd5624, %rd1557, %rd1522, %rd5623;
	shr.u64 	%rd5625, %rd5624, 32;
	add.s64 	%rd5626, %rd5625, %rd5598;
	mad.lo.s64 	%rd5627, %rd1558, %rd1522, %rd5626;
	shr.u64 	%rd5628, %rd5627, 32;
	and.b64  	%rd5629, %rd5604, 4294967295;
	mad.lo.s64 	%rd5630, %rd1551, %rd1523, %rd5629;
	shr.u64 	%rd5631, %rd5630, 32;
	and.b64  	%rd5632, %rd5608, 4294967295;
	add.s64 	%rd5633, %rd5631, %rd5632;
	mad.lo.s64 	%rd5634, %rd1552, %rd1523, %rd5633;
	shr.u64 	%rd5635, %rd5634, 32;
	and.b64  	%rd5636, %rd5612, 4294967295;
	add.s64 	%rd5637, %rd5635, %rd5636;
	mad.lo.s64 	%rd5638, %rd1553, %rd1523, %rd5637;
	shr.u64 	%rd5639, %rd5638, 32;
	and.b64  	%rd5640, %rd5616, 4294967295;
	add.s64 	%rd5641, %rd5639, %rd5640;
	mad.lo.s64 	%rd5642, %rd1554, %rd1523, %rd5641;
	shr.u64 	%rd5643, %rd5642, 32;
	and.b64  	%rd5644, %rd5620, 4294967295;
	add.s64 	%rd5645, %rd5643, %rd5644;
	mad.lo.s64 	%rd5646, %rd1555, %rd1523, %rd5645;
	shr.u64 	%rd5647, %rd5646, 32;
	and.b64  	%rd5648, %rd5624, 4294967295;
	add.s64 	%rd5649, %rd5647, %rd5648;
	mad.lo.s64 	%rd5650, %rd1556, %rd1523, %rd5649;
	shr.u64 	%rd5651, %rd5650, 32;
	and.b64  	%rd5652, %rd5627, 4294967295;
	add.s64 	%rd5653, %rd5651, %rd5652;
	mad.lo.s64 	%rd5654, %rd1557, %rd1523, %rd5653;
	shr.u64 	%rd5655, %rd5654, 32;
	add.s64 	%rd5656, %rd5655, %rd5628;
	mad.lo.s64 	%rd5657, %rd1558, %rd1523, %rd5656;
	shr.u64 	%rd5658, %rd5657, 32;
	and.b64  	%rd5659, %rd5634, 4294967295;
	mad.lo.s64 	%rd5660, %rd1551, %rd1524, %rd5659;
	shr.u64 	%rd5661, %rd5660, 32;
	and.b64  	%rd5662, %rd5638, 4294967295;
	add.s64 	%rd5663, %rd5661, %rd5662;
	mad.lo.s64 	%rd5664, %rd1552, %rd1524, %rd5663;
	shr.u64 	%rd5665, %rd5664, 32;
	and.b64  	%rd5666, %rd5642, 4294967295;
	add.s64 	%rd5667, %rd5665, %rd5666;
	mad.lo.s64 	%rd5668, %rd1553, %rd1524, %rd5667;
	shr.u64 	%rd5669, %rd5668, 32;
	and.b64  	%rd5670, %rd5646, 4294967295;
	add.s64 	%rd5671, %rd5669, %rd5670;
	mad.lo.s64 	%rd5672, %rd1554, %rd1524, %rd5671;
	shr.u64 	%rd5673, %rd5672, 32;
	and.b64  	%rd5674, %rd5650, 4294967295;
	add.s64 	%rd5675, %rd5673, %rd5674;
	mad.lo.s64 	%rd5676, %rd1555, %rd1524, %rd5675;
	shr.u64 	%rd5677, %rd5676, 32;
	and.b64  	%rd5678, %rd5654, 4294967295;
	add.s64 	%rd5679, %rd5677, %rd5678;
	mad.lo.s64 	%rd5680, %rd1556, %rd1524, %rd5679;
	shr.u64 	%rd5681, %rd5680, 32;
	and.b64  	%rd5682, %rd5657, 4294967295;
	add.s64 	%rd5683, %rd5681, %rd5682;
	mad.lo.s64 	%rd5684, %rd1557, %rd1524, %rd5683;
	shr.u64 	%rd5685, %rd5684, 32;
	add.s64 	%rd5686, %rd5685, %rd5658;
	mad.lo.s64 	%rd5687, %rd1558, %rd1524, %rd5686;
	shr.u64 	%rd5688, %rd5687, 32;
	and.b64  	%rd5689, %rd5664, 4294967295;
	mad.lo.s64 	%rd5690, %rd1551, %rd1525, %rd5689;
	shr.u64 	%rd5691, %rd5690, 32;
	and.b64  	%rd5692, %rd5668, 4294967295;
	add.s64 	%rd5693, %rd5691, %rd5692;
	mad.lo.s64 	%rd5694, %rd1552, %rd1525, %rd5693;
	shr.u64 	%rd5695, %rd5694, 32;
	and.b64  	%rd5696, %rd5672, 4294967295;
	add.s64 	%rd5697, %rd5695, %rd5696;
	mad.lo.s64 	%rd5698, %rd1553, %rd1525, %rd5697;
	shr.u64 	%rd5699, %rd5698, 32;
	and.b64  	%rd5700, %rd5676, 4294967295;
	add.s64 	%rd5701, %rd5699, %rd5700;
	mad.lo.s64 	%rd5702, %rd1554, %rd1525, %rd5701;
	shr.u64 	%rd5703, %rd5702, 32;
	and.b64  	%rd5704, %rd5680, 4294967295;
	add.s64 	%rd5705, %rd5703, %rd5704;
	mad.lo.s64 	%rd5706, %rd1555, %rd1525, %rd5705;
	shr.u64 	%rd5707, %rd5706, 32;
	and.b64  	%rd5708, %rd5684, 4294967295;
	add.s64 	%rd5709, %rd5707, %rd5708;
	mad.lo.s64 	%rd5710, %rd1556, %rd1525, %rd5709;
	shr.u64 	%rd5711, %rd5710, 32;
	and.b64  	%rd5712, %rd5687, 4294967295;
	add.s64 	%rd5713, %rd5711, %rd5712;
	mad.lo.s64 	%rd5714, %rd1557, %rd1525, %rd5713;
	shr.u64 	%rd5715, %rd5714, 32;
	add.s64 	%rd5716, %rd5715, %rd5688;
	mad.lo.s64 	%rd5717, %rd1558, %rd1525, %rd5716;
	shr.u64 	%rd5718, %rd5717, 32;
	and.b64  	%rd5719, %rd5694, 4294967295;
	mad.lo.s64 	%rd5720, %rd1551, %rd1526, %rd5719;
	shr.u64 	%rd5721, %rd5720, 32;
	and.b64  	%rd5722, %rd5698, 4294967295;
	add.s64 	%rd5723, %rd5721, %rd5722;
	mad.lo.s64 	%rd5724, %rd1552, %rd1526, %rd5723;
	shr.u64 	%rd5725, %rd5724, 32;
	and.b64  	%rd5726, %rd5702, 4294967295;
	add.s64 	%rd5727, %rd5725, %rd5726;
	mad.lo.s64 	%rd5728, %rd1553, %rd1526, %rd5727;
	shr.u64 	%rd5729, %rd5728, 32;
	and.b64  	%rd5730, %rd5706, 4294967295;
	add.s64 	%rd5731, %rd5729, %rd5730;
	mad.lo.s64 	%rd5732, %rd1554, %rd1526, %rd5731;
	shr.u64 	%rd5733, %rd5732, 32;
	and.b64  	%rd5734, %rd5710, 4294967295;
	add.s64 	%rd5735, %rd5733, %rd5734;
	mad.lo.s64 	%rd5736, %rd1555, %rd1526, %rd5735;
	shr.u64 	%rd5737, %rd5736, 32;
	and.b64  	%rd5738, %rd5714, 4294967295;
	add.s64 	%rd5739, %rd5737, %rd5738;
	mad.lo.s64 	%rd5740, %rd1556, %rd1526, %rd5739;
	shr.u64 	%rd5741, %rd5740, 32;
	and.b64  	%rd5742, %rd5717, 4294967295;
	add.s64 	%rd5743, %rd5741, %rd5742;
	mad.lo.s64 	%rd5744, %rd1557, %rd1526, %rd5743;
	shr.u64 	%rd5745, %rd5744, 32;
	add.s64 	%rd5746, %rd5745, %rd5718;
	mad.lo.s64 	%rd5747, %rd1558, %rd1526, %rd5746;
	shr.u64 	%rd5748, %rd5747, 32;
	and.b64  	%rd5749, %rd5724, 4294967295;
	mad.lo.s64 	%rd5750, %rd1551, %rd1527, %rd5749;
	shr.u64 	%rd5751, %rd5750, 32;
	and.b64  	%rd5752, %rd5728, 4294967295;
	add.s64 	%rd5753, %rd5751, %rd5752;
	mad.lo.s64 	%rd5754, %rd1552, %rd1527, %rd5753;
	shr.u64 	%rd5755, %rd5754, 32;
	and.b64  	%rd5756, %rd5732, 4294967295;
	add.s64 	%rd5757, %rd5755, %rd5756;
	mad.lo.s64 	%rd5758, %rd1553, %rd1527, %rd5757;
	shr.u64 	%rd5759, %rd5758, 32;
	and.b64  	%rd5760, %rd5736, 4294967295;
	add.s64 	%rd5761, %rd5759, %rd5760;
	mad.lo.s64 	%rd5762, %rd1554, %rd1527, %rd5761;
	shr.u64 	%rd5763, %rd5762, 32;
	and.b64  	%rd5764, %rd5740, 4294967295;
	add.s64 	%rd5765, %rd5763, %rd5764;
	mad.lo.s64 	%rd5766, %rd1555, %rd1527, %rd5765;
	shr.u64 	%rd5767, %rd5766, 32;
	and.b64  	%rd5768, %rd5744, 4294967295;
	add.s64 	%rd5769, %rd5767, %rd5768;
	mad.lo.s64 	%rd5770, %rd1556, %rd1527, %rd5769;
	shr.u64 	%rd5771, %rd5770, 32;
	and.b64  	%rd5772, %rd5747, 4294967295;
	add.s64 	%rd5773, %rd5771, %rd5772;
	mad.lo.s64 	%rd5774, %rd1557, %rd1527, %rd5773;
	shr.u64 	%rd5775, %rd5774, 32;
	add.s64 	%rd5776, %rd5775, %rd5748;
	mad.lo.s64 	%rd5777, %rd1558, %rd1527, %rd5776;
	shr.u64 	%rd5778, %rd5777, 32;
	and.b64  	%rd5779, %rd5754, 4294967295;
	mad.lo.s64 	%rd5780, %rd1551, %rd1528, %rd5779;
	shr.u64 	%rd5781, %rd5780, 32;
	and.b64  	%rd5782, %rd5758, 4294967295;
	add.s64 	%rd5783, %rd5781, %rd5782;
	mad.lo.s64 	%rd5784, %rd1552, %rd1528, %rd5783;
	shr.u64 	%rd5785, %rd5784, 32;
	and.b64  	%rd5786, %rd5762, 4294967295;
	add.s64 	%rd5787, %rd5785, %rd5786;
	mad.lo.s64 	%rd5788, %rd1553, %rd1528, %rd5787;
	shr.u64 	%rd5789, %rd5788, 32;
	and.b64  	%rd5790, %rd5766, 4294967295;
	add.s64 	%rd5791, %rd5789, %rd5790;
	mad.lo.s64 	%rd5792, %rd1554, %rd1528, %rd5791;
	shr.u64 	%rd5793, %rd5792, 32;
	and.b64  	%rd5794, %rd5770, 4294967295;
	add.s64 	%rd5795, %rd5793, %rd5794;
	mad.lo.s64 	%rd5796, %rd1555, %rd1528, %rd5795;
	shr.u64 	%rd5797, %rd5796, 32;
	and.b64  	%rd5798, %rd5774, 4294967295;
	add.s64 	%rd5799, %rd5797, %rd5798;
	mad.lo.s64 	%rd5800, %rd1556, %rd1528, %rd5799;
	shr.u64 	%rd5801, %rd5800, 32;
	and.b64  	%rd5802, %rd5777, 4294967295;
	add.s64 	%rd5803, %rd5801, %rd5802;
	mad.lo.s64 	%rd5804, %rd1557, %rd1528, %rd5803;
	shr.u64 	%rd5805, %rd5804, 32;
	add.s64 	%rd5806, %rd5805, %rd5778;
	mad.lo.s64 	%rd5807, %rd1558, %rd1528, %rd5806;
	{ .reg .b32 tmp; mov.b64 {tmp, %r2109}, %rd5807; }
	mul.lo.s32 	%r2110, %r86, %r2108;
	cvt.u64.u32 	%rd5808, %r2110;
	and.b64  	%rd5809, %rd5583, 4294967295;
	mad.lo.s64 	%rd5810, %rd14, %rd5808, %rd5809;
	shr.u64 	%rd5811, %rd5810, 32;
	and.b64  	%rd5812, %rd5600, 4294967295;
	add.s64 	%rd5813, %rd5811, %rd5812;
	mad.lo.s64 	%rd5814, %rd15, %rd5808, %rd5813;
	cvt.u32.u64 	%r2111, %rd5814;
	shr.u64 	%rd5815, %rd5814, 32;
	and.b64  	%rd5816, %rd5630, 4294967295;
	add.s64 	%rd5817, %rd5815, %rd5816;
	mad.lo.s64 	%rd5818, %rd16, %rd5808, %rd5817;
	shr.u64 	%rd5819, %rd5818, 32;
	and.b64  	%rd5820, %rd5660, 4294967295;
	add.s64 	%rd5821, %rd5819, %rd5820;
	mad.lo.s64 	%rd5822, %rd17, %rd5808, %rd5821;
	shr.u64 	%rd5823, %rd5822, 32;
	and.b64  	%rd5824, %rd5690, 4294967295;
	add.s64 	%rd5825, %rd5823, %rd5824;
	mad.lo.s64 	%rd5826, %rd18, %rd5808, %rd5825;
	shr.u64 	%rd5827, %rd5826, 32;
	and.b64  	%rd5828, %rd5720, 4294967295;
	add.s64 	%rd5829, %rd5827, %rd5828;
	mad.lo.s64 	%rd5830, %rd19, %rd5808, %rd5829;
	shr.u64 	%rd5831, %rd5830, 32;
	and.b64  	%rd5832, %rd5750, 4294967295;
	add.s64 	%rd5833, %rd5831, %rd5832;
	mad.lo.s64 	%rd5834, %rd20, %rd5808, %rd5833;
	shr.u64 	%rd5835, %rd5834, 32;
	and.b64  	%rd5836, %rd5780, 4294967295;
	add.s64 	%rd5837, %rd5835, %rd5836;
	mad.lo.s64 	%rd5838, %rd21, %rd5808, %rd5837;
	shr.u64 	%rd5839, %rd5838, 32;
	and.b64  	%rd5840, %rd5784, 4294967295;
	add.s64 	%rd5841, %rd5839, %rd5840;
	shr.u64 	%rd5842, %rd5841, 32;
	and.b64  	%rd5843, %rd5788, 4294967295;
	add.s64 	%rd5844, %rd5842, %rd5843;
	shr.u64 	%rd5845, %rd5844, 32;
	and.b64  	%rd5846, %rd5792, 4294967295;
	add.s64 	%rd5847, %rd5845, %rd5846;
	shr.u64 	%rd5848, %rd5847, 32;
	and.b64  	%rd5849, %rd5796, 4294967295;
	add.s64 	%rd5850, %rd5848, %rd5849;
	shr.u64 	%rd5851, %rd5850, 32;
	and.b64  	%rd5852, %rd5800, 4294967295;
	add.s64 	%rd5853, %rd5851, %rd5852;
	shr.u64 	%rd5854, %rd5853, 32;
	and.b64  	%rd5855, %rd5804, 4294967295;
	add.s64 	%rd5856, %rd5854, %rd5855;
	shr.u64 	%rd5857, %rd5856, 32;
	and.b64  	%rd5858, %rd5807, 4294967295;
	add.s64 	%rd5859, %rd5857, %rd5858;
	{ .reg .b32 tmp; mov.b64 {tmp, %r2112}, %rd5859; }
	add.s32 	%r2113, %r2109, %r2112;
	mul.lo.s32 	%r2114, %r86, %r2111;
	cvt.u64.u32 	%rd5860, %r2114;
	and.b64  	%rd5861, %rd5814, 4294967295;
	mad.lo.s64 	%rd5862, %rd14, %rd5860, %rd5861;
	shr.u64 	%rd5863, %rd5862, 32;
	and.b64  	%rd5864, %rd5818, 4294967295;
	add.s64 	%rd5865, %rd5863, %rd5864;
	mad.lo.s64 	%rd5866, %rd15, %rd5860, %rd5865;
	cvt.u32.u64 	%r2115, %rd5866;
	shr.u64 	%rd5867, %rd5866, 32;
	and.b64  	%rd5868, %rd5822, 4294967295;
	add.s64 	%rd5869, %rd5867, %rd5868;
	mad.lo.s64 	%rd5870, %rd16, %rd5860, %rd5869;
	shr.u64 	%rd5871, %rd5870, 32;
	and.b64  	%rd5872, %rd5826, 4294967295;
	add.s64 	%rd5873, %rd5871, %rd5872;
	mad.lo.s64 	%rd5874, %rd17, %rd5860, %rd5873;
	shr.u64 	%rd5875, %rd5874, 32;
	and.b64  	%rd5876, %rd5830, 4294967295;
	add.s64 	%rd5877, %rd5875, %rd5876;
	mad.lo.s64 	%rd5878, %rd18, %rd5860, %rd5877;
	shr.u64 	%rd5879, %rd5878, 32;
	and.b64  	%rd5880, %rd5834, 4294967295;
	add.s64 	%rd5881, %rd5879, %rd5880;
	mad.lo.s64 	%rd5882, %rd19, %rd5860, %rd5881;
	shr.u64 	%rd5883, %rd5882, 32;
	and.b64  	%rd5884, %rd5838, 4294967295;
	add.s64 	%rd5885, %rd5883, %rd5884;
	mad.lo.s64 	%rd5886, %rd20, %rd5860, %rd5885;
	shr.u64 	%rd5887, %rd5886, 32;
	and.b64  	%rd5888, %rd5841, 4294967295;
	add.s64 	%rd5889, %rd5887, %rd5888;
	mad.lo.s64 	%rd5890, %rd21, %rd5860, %rd5889;
	shr.u64 	%rd5891, %rd5890, 32;
	and.b64  	%rd5892, %rd5844, 4294967295;
	add.s64 	%rd5893, %rd5891, %rd5892;
	shr.u64 	%rd5894, %rd5893, 32;
	and.b64  	%rd5895, %rd5847, 4294967295;
	add.s64 	%rd5896, %rd5894, %rd5895;
	shr.u64 	%rd5897, %rd5896, 32;
	and.b64  	%rd5898, %rd5850, 4294967295;
	add.s64 	%rd5899, %rd5897, %rd5898;
	shr.u64 	%rd5900, %rd5899, 32;
	and.b64  	%rd5901, %rd5853, 4294967295;
	add.s64 	%rd5902, %rd5900, %rd5901;
	shr.u64 	%rd5903, %rd5902, 32;
	and.b64  	%rd5904, %rd5856, 4294967295;
	add.s64 	%rd5905, %rd5903, %rd5904;
	shr.u64 	%rd5906, %rd5905, 32;
	and.b64  	%rd5907, %rd5859, 4294967295;
	add.s64 	%rd5908, %rd5906, %rd5907;
	{ .reg .b32 tmp; mov.b64 {tmp, %r2116}, %rd5908; }
	add.s32 	%r2117, %r2113, %r2116;
	mul.lo.s32 	%r2118, %r86, %r2115;
	cvt.u64.u32 	%rd5909, %r2118;
	and.b64  	%rd5910, %rd5866, 4294967295;
	mad.lo.s64 	%rd5911, %rd14, %rd5909, %rd5910;
	shr.u64 	%rd5912, %rd5911, 32;
	and.b64  	%rd5913, %rd5870, 4294967295;
	add.s64 	%rd5914, %rd5912, %rd5913;
	mad.lo.s64 	%rd5915, %rd15, %rd5909, %rd5914;
	cvt.u32.u64 	%r2119, %rd5915;
	shr.u64 	%rd5916, %rd5915, 32;
	and.b64  	%rd5917, %rd5874, 4294967295;
	add.s64 	%rd5918, %rd5916, %rd5917;
	mad.lo.s64 	%rd5919, %rd16, %rd5909, %rd5918;
	shr.u64 	%rd5920, %rd5919, 32;
	and.b64  	%rd5921, %rd5878, 4294967295;
	add.s64 	%rd5922, %rd5920, %rd5921;
	mad.lo.s64 	%rd5923, %rd17, %rd5909, %rd5922;
	shr.u64 	%rd5924, %rd5923, 32;
	and.b64  	%rd5925, %rd5882, 4294967295;
	add.s64 	%rd5926, %rd5924, %rd5925;
	mad.lo.s64 	%rd5927, %rd18, %rd5909, %rd5926;
	shr.u64 	%rd5928, %rd5927, 32;
	and.b64  	%rd5929, %rd5886, 4294967295;
	add.s64 	%rd5930, %rd5928, %rd5929;
	mad.lo.s64 	%rd5931, %rd19, %rd5909, %rd5930;
	shr.u64 	%rd5932, %rd5931, 32;
	and.b64  	%rd5933, %rd5890, 4294967295;
	add.s64 	%rd5934, %rd5932, %rd5933;
	mad.lo.s64 	%rd5935, %rd20, %rd5909, %rd5934;
	shr.u64 	%rd5936, %rd5935, 32;
	and.b64  	%rd5937, %rd5893, 4294967295;
	add.s64 	%rd5938, %rd5936, %rd5937;
	mad.lo.s64 	%rd5939, %rd21, %rd5909, %rd5938;
	shr.u64 	%rd5940, %rd5939, 32;
	and.b64  	%rd5941, %rd5896, 4294967295;
	add.s64 	%rd5942, %rd5940, %rd5941;
	shr.u64 	%rd5943, %rd5942, 32;
	and.b64  	%rd5944, %rd5899, 4294967295;
	add.s64 	%rd5945, %rd5943, %rd5944;
	shr.u64 	%rd5946, %rd5945, 32;
	and.b64  	%rd5947, %rd5902, 4294967295;
	add.s64 	%rd5948, %rd5946, %rd5947;
	shr.u64 	%rd5949, %rd5948, 32;
	and.b64  	%rd5950, %rd5905, 4294967295;
	add.s64 	%rd5951, %rd5949, %rd5950;
	shr.u64 	%rd5952, %rd5951, 32;
	and.b64  	%rd5953, %rd5908, 4294967295;
	add.s64 	%rd5954, %rd5952, %rd5953;
	{ .reg .b32 tmp; mov.b64 {tmp, %r2120}, %rd5954; }
	add.s32 	%r2121, %r2117, %r2120;
	mul.lo.s32 	%r2122, %r86, %r2119;
	cvt.u64.u32 	%rd5955, %r2122;
	and.b64  	%rd5956, %rd5915, 4294967295;
	mad.lo.s64 	%rd5957, %rd14, %rd5955, %rd5956;
	shr.u64 	%rd5958, %rd5957, 32;
	and.b64  	%rd5959, %rd5919, 4294967295;
	add.s64 	%rd5960, %rd5958, %rd5959;
	mad.lo.s64 	%rd5961, %rd15, %rd5955, %rd5960;
	cvt.u32.u64 	%r2123, %rd5961;
	shr.u64 	%rd5962, %rd5961, 32;
	and.b64  	%rd5963, %rd5923, 4294967295;
	add.s64 	%rd5964, %rd5962, %rd5963;
	mad.lo.s64 	%rd5965, %rd16, %rd5955, %rd5964;
	shr.u64 	%rd5966, %rd5965, 32;
	and.b64  	%rd5967, %rd5927, 4294967295;
	add.s64 	%rd5968, %rd5966, %rd5967;
	mad.lo.s64 	%rd5969, %rd17, %rd5955, %rd5968;
	shr.u64 	%rd5970, %rd5969, 32;
	and.b64  	%rd5971, %rd5931, 4294967295;
	add.s64 	%rd5972, %rd5970, %rd5971;
	mad.lo.s64 	%rd5973, %rd18, %rd5955, %rd5972;
	shr.u64 	%rd5974, %rd5973, 32;
	and.b64  	%rd5975, %rd5935, 4294967295;
	add.s64 	%rd5976, %rd5974, %rd5975;
	mad.lo.s64 	%rd5977, %rd19, %rd5955, %rd5976;
	shr.u64 	%rd5978, %rd5977, 32;
	and.b64  	%rd5979, %rd5939, 4294967295;
	add.s64 	%rd5980, %rd5978, %rd5979;
	mad.lo.s64 	%rd5981, %rd20, %rd5955, %rd5980;
	shr.u64 	%rd5982, %rd5981, 32;
	and.b64  	%rd5983, %rd5942, 4294967295;
	add.s64 	%rd5984, %rd5982, %rd5983;
	mad.lo.s64 	%rd5985, %rd21, %rd5955, %rd5984;
	shr.u64 	%rd5986, %rd5985, 32;
	and.b64  	%rd5987, %rd5945, 4294967295;
	add.s64 	%rd5988, %rd5986, %rd5987;
	shr.u64 	%rd5989, %rd5988, 32;
	and.b64  	%rd5990, %rd5948, 4294967295;
	add.s64 	%rd5991, %rd5989, %rd5990;
	shr.u64 	%rd5992, %rd5991, 32;
	and.b64  	%rd5993, %rd5951, 4294967295;
	add.s64 	%rd5994, %rd5992, %rd5993;
	shr.u64 	%rd5995, %rd5994, 32;
	and.b64  	%rd5996, %rd5954, 4294967295;
	add.s64 	%rd5997, %rd5995, %rd5996;
	{ .reg .b32 tmp; mov.b64 {tmp, %r2124}, %rd5997; }
	add.s32 	%r2125, %r2121, %r2124;
	mul.lo.s32 	%r2126, %r86, %r2123;
	cvt.u64.u32 	%rd5998, %r2126;
	and.b64  	%rd5999, %rd5961, 4294967295;
	mad.lo.s64 	%rd6000, %rd14, %rd5998, %rd5999;
	shr.u64 	%rd6001, %rd6000, 32;
	and.b64  	%rd6002, %rd5965, 4294967295;
	add.s64 	%rd6003, %rd6001, %rd6002;
	mad.lo.s64 	%rd6004, %rd15, %rd5998, %rd6003;
	cvt.u32.u64 	%r2127, %rd6004;
	shr.u64 	%rd6005, %rd6004, 32;
	and.b64  	%rd6006, %rd5969, 4294967295;
	add.s64 	%rd6007, %rd6005, %rd6006;
	mad.lo.s64 	%rd6008, %rd16, %rd5998, %rd6007;
	shr.u64 	%rd6009, %rd6008, 32;
	and.b64  	%rd6010, %rd5973, 4294967295;
	add.s64 	%rd6011, %rd6009, %rd6010;
	mad.lo.s64 	%rd6012, %rd17, %rd5998, %rd6011;
	shr.u64 	%rd6013, %rd6012, 32;
	and.b64  	%rd6014, %rd5977, 4294967295;
	add.s64 	%rd6015, %rd6013, %rd6014;
	mad.lo.s64 	%rd6016, %rd18, %rd5998, %rd6015;
	shr.u64 	%rd6017, %rd6016, 32;
	and.b64  	%rd6018, %rd5981, 4294967295;
	add.s64 	%rd6019, %rd6017, %rd6018;
	mad.lo.s64 	%rd6020, %rd19, %rd5998, %rd6019;
	shr.u64 	%rd6021, %rd6020, 32;
	and.b64  	%rd6022, %rd5985, 4294967295;
	add.s64 	%rd6023, %rd6021, %rd6022;
	mad.lo.s64 	%rd6024, %rd20, %rd5998, %rd6023;
	shr.u64 	%rd6025, %rd6024, 32;
	and.b64  	%rd6026, %rd5988, 4294967295;
	add.s64 	%rd6027, %rd6025, %rd6026;
	mad.lo.s64 	%rd6028, %rd21, %rd5998, %rd6027;
	shr.u64 	%rd6029, %rd6028, 32;
	and.b64  	%rd6030, %rd5991, 4294967295;
	add.s64 	%rd6031, %rd6029, %rd6030;
	shr.u64 	%rd6032, %rd6031, 32;
	and.b64  	%rd6033, %rd5994, 4294967295;
	add.s64 	%rd6034, %rd6032, %rd6033;
	shr.u64 	%rd6035, %rd6034, 32;
	and.b64  	%rd6036, %rd5997, 4294967295;
	add.s64 	%rd6037, %rd6035, %rd6036;
	{ .reg .b32 tmp; mov.b64 {tmp, %r2128}, %rd6037; }
	add.s32 	%r2129, %r2125, %r2128;
	mul.lo.s32 	%r2130, %r86, %r2127;
	cvt.u64.u32 	%rd6038, %r2130;
	and.b64  	%rd6039, %rd6004, 4294967295;
	mad.lo.s64 	%rd6040, %rd14, %rd6038, %rd6039;
	shr.u64 	%rd6041, %rd6040, 32;
	and.b64  	%rd6042, %rd6008, 4294967295;
	add.s64 	%rd6043, %rd6041, %rd6042;
	mad.lo.s64 	%rd6044, %rd15, %rd6038, %rd6043;
	cvt.u32.u64 	%r2131, %rd6044;
	shr.u64 	%rd6045, %rd6044, 32;
	and.b64  	%rd6046, %rd6012, 4294967295;
	add.s64 	%rd6047, %rd6045, %rd6046;
	mad.lo.s64 	%rd6048, %rd16, %rd6038, %rd6047;
	shr.u64 	%rd6049, %rd6048, 32;
	and.b64  	%rd6050, %rd6016, 4294967295;
	add.s64 	%rd6051, %rd6049, %rd6050;
	mad.lo.s64 	%rd6052, %rd17, %rd6038, %rd6051;
	shr.u64 	%rd6053, %rd6052, 32;
	and.b64  	%rd6054, %rd6020, 4294967295;
	add.s64 	%rd6055, %rd6053, %rd6054;
	mad.lo.s64 	%rd6056, %rd18, %rd6038, %rd6055;
	shr.u64 	%rd6057, %rd6056, 32;
	and.b64  	%rd6058, %rd6024, 4294967295;
	add.s64 	%rd6059, %rd6057, %rd6058;
	mad.lo.s64 	%rd6060, %rd19, %rd6038, %rd6059;
	shr.u64 	%rd6061, %rd6060, 32;
	and.b64  	%rd6062, %rd6028, 4294967295;
	add.s64 	%rd6063, %rd6061, %rd6062;
	mad.lo.s64 	%rd6064, %rd20, %rd6038, %rd6063;
	shr.u64 	%rd6065, %rd6064, 32;
	and.b64  	%rd6066, %rd6031, 4294967295;
	add.s64 	%rd6067, %rd6065, %rd6066;
	mad.lo.s64 	%rd6068, %rd21, %rd6038, %rd6067;
	shr.u64 	%rd6069, %rd6068, 32;
	and.b64  	%rd6070, %rd6034, 4294967295;
	add.s64 	%rd6071, %rd6069, %rd6070;
	shr.u64 	%rd6072, %rd6071, 32;
	and.b64  	%rd6073, %rd6037, 4294967295;
	add.s64 	%rd6074, %rd6072, %rd6073;
	{ .reg .b32 tmp; mov.b64 {tmp, %r2132}, %rd6074; }
	add.s32 	%r2133, %r2129, %r2132;
	mul.lo.s32 	%r2134, %r86, %r2131;
	cvt.u64.u32 	%rd6075, %r2134;
	and.b64  	%rd6076, %rd6044, 4294967295;
	mad.lo.s64 	%rd6077, %rd14, %rd6075, %rd6076;
	shr.u64 	%rd6078, %rd6077, 32;
	and.b64  	%rd6079, %rd6048, 4294967295;
	add.s64 	%rd6080, %rd6078, %rd6079;
	mad.lo.s64 	%rd6081, %rd15, %rd6075, %rd6080;
	cvt.u32.u64 	%r2135, %rd6081;
	shr.u64 	%rd6082, %rd6081, 32;
	and.b64  	%rd6083, %rd6052, 4294967295;
	add.s64 	%rd6084, %rd6082, %rd6083;
	mad.lo.s64 	%rd6085, %rd16, %rd6075, %rd6084;
	shr.u64 	%rd6086, %rd6085, 32;
	and.b64  	%rd6087, %rd6056, 4294967295;
	add.s64 	%rd6088, %rd6086, %rd6087;
	mad.lo.s64 	%rd6089, %rd17, %rd6075, %rd6088;
	shr.u64 	%rd6090, %rd6089, 32;
	and.b64  	%rd6091, %rd6060, 4294967295;
	add.s64 	%rd6092, %rd6090, %rd6091;
	mad.lo.s64 	%rd6093, %rd18, %rd6075, %rd6092;
	shr.u64 	%rd6094, %rd6093, 32;
	and.b64  	%rd6095, %rd6064, 4294967295;
	add.s64 	%rd6096, %rd6094, %rd6095;
	mad.lo.s64 	%rd6097, %rd19, %rd6075, %rd6096;
	shr.u64 	%rd6098, %rd6097, 32;
	and.b64  	%rd6099, %rd6068, 4294967295;
	add.s64 	%rd6100, %rd6098, %rd6099;
	mad.lo.s64 	%rd6101, %rd20, %rd6075, %rd6100;
	shr.u64 	%rd6102, %rd6101, 32;
	and.b64  	%rd6103, %rd6071, 4294967295;
	add.s64 	%rd6104, %rd6102, %rd6103;
	mad.lo.s64 	%rd6105, %rd21, %rd6075, %rd6104;
	shr.u64 	%rd6106, %rd6105, 32;
	and.b64  	%rd6107, %rd6074, 4294967295;
	add.s64 	%rd6108, %rd6106, %rd6107;
	{ .reg .b32 tmp; mov.b64 {tmp, %r2136}, %rd6108; }
	add.s32 	%r2137, %r2133, %r2136;
	mul.lo.s32 	%r2138, %r86, %r2135;
	cvt.u64.u32 	%rd6109, %r2138;
	and.b64  	%rd6110, %rd6081, 4294967295;
	mad.lo.s64 	%rd6111, %rd14, %rd6109, %rd6110;
	shr.u64 	%rd6112, %rd6111, 32;
	and.b64  	%rd6113, %rd6085, 4294967295;
	add.s64 	%rd6114, %rd6112, %rd6113;
	mad.lo.s64 	%rd47501, %rd15, %rd6109, %rd6114;
	shr.u64 	%rd6115, %rd47501, 32;
	and.b64  	%rd6116, %rd6089, 4294967295;
	add.s64 	%rd6117, %rd6115, %rd6116;
	mad.lo.s64 	%rd47502, %rd16, %rd6109, %rd6117;
	cvt.u32.u64 	%r861, %rd47502;
	shr.u64 	%rd6118, %rd47502, 32;
	and.b64  	%rd6119, %rd6093, 4294967295;
	add.s64 	%rd6120, %rd6118, %rd6119;
	mad.lo.s64 	%rd47503, %rd17, %rd6109, %rd6120;
	cvt.u32.u64 	%r862, %rd47503;
	shr.u64 	%rd6121, %rd47503, 32;
	and.b64  	%rd6122, %rd6097, 4294967295;
	add.s64 	%rd6123, %rd6121, %rd6122;
	mad.lo.s64 	%rd47504, %rd18, %rd6109, %rd6123;
	cvt.u32.u64 	%r863, %rd47504;
	shr.u64 	%rd6124, %rd47504, 32;
	and.b64  	%rd6125, %rd6101, 4294967295;
	add.s64 	%rd6126, %rd6124, %rd6125;
	mad.lo.s64 	%rd47505, %rd19, %rd6109, %rd6126;
	cvt.u32.u64 	%r864, %rd47505;
	shr.u64 	%rd6127, %rd47505, 32;
	and.b64  	%rd6128, %rd6105, 4294967295;
	add.s64 	%rd6129, %rd6127, %rd6128;
	mad.lo.s64 	%rd47506, %rd20, %rd6109, %rd6129;
	cvt.u32.u64 	%r865, %rd47506;
	shr.u64 	%rd6130, %rd47506, 32;
	and.b64  	%rd6131, %rd6108, 4294967295;
	add.s64 	%rd6132, %rd6130, %rd6131;
	mad.lo.s64 	%rd47507, %rd21, %rd6109, %rd6132;
	cvt.u32.u64 	%r866, %rd47507;
	{ .reg .b32 tmp; mov.b64 {tmp, %r2139}, %rd47507; }
	add.s32 	%r6567, %r2137, %r2139;
	setp.gt.u32 	%p108, %r6567, %r2107;
	@%p108 bra 	$L__BB4_910;
	cvt.u32.u64 	%r2140, %rd21;
	setp.lt.u32 	%p109, %r6567, %r2140;
	@%p109 bra 	$L__BB4_911;
	cvt.u32.u64 	%r2141, %rd20;
	setp.lt.u32 	%p110, %r2141, %r866;
	@%p110 bra 	$L__BB4_910;
	cvt.u32.u64 	%r2142, %rd20;
	setp.gt.u32 	%p111, %r2142, %r866;
	@%p111 bra 	$L__BB4_911;
	cvt.u32.u64 	%r2143, %rd19;
	setp.lt.u32 	%p112, %r2143, %r865;
	@%p112 bra 	$L__BB4_910;
	cvt.u32.u64 	%r2144, %rd19;
	setp.gt.u32 	%p113, %r2144, %r865;
	@%p113 bra 	$L__BB4_911;
	cvt.u32.u64 	%r2145, %rd18;
	setp.lt.u32 	%p114, %r2145, %r864;
	@%p114 bra 	$L__BB4_910;
	cvt.u32.u64 	%r2146, %rd18;
	setp.gt.u32 	%p115, %r2146, %r864;
	@%p115 bra 	$L__BB4_911;
	cvt.u32.u64 	%r2147, %rd17;
	setp.lt.u32 	%p116, %r2147, %r863;
	@%p116 bra 	$L__BB4_910;
	cvt.u32.u64 	%r2148, %rd17;
	setp.gt.u32 	%p117, %r2148, %r863;
	@%p117 bra 	$L__BB4_911;
	cvt.u32.u64 	%r2149, %rd16;
	setp.lt.u32 	%p118, %r2149, %r862;
	@%p118 bra 	$L__BB4_910;
	cvt.u32.u64 	%r2150, %rd16;
	setp.gt.u32 	%p119, %r2150, %r862;
	@%p119 bra 	$L__BB4_911;
	cvt.u32.u64 	%r2151, %rd15;
	setp.lt.u32 	%p120, %r2151, %r861;
	@%p120 bra 	$L__BB4_910;
	cvt.u32.u64 	%r2152, %rd15;
	cvt.u32.u64 	%r2153, %rd14;
	setp.gt.u32 	%p121, %r2152, %r861;
	cvt.u32.u64 	%r2154, %rd47501;
	setp.gt.u32 	%p122, %r2153, %r2154;
	or.pred  	%p123, %p121, %p122;
	@%p123 bra 	$L__BB4_911;
$L__BB4_910:
	cvt.u32.u64 	%r2155, %rd21;
	and.b64  	%rd6134, %rd47501, 4294967295;
	sub.s64 	%rd47501, %rd6134, %rd14;
	shr.u64 	%rd6135, %rd47501, 63;
	and.b64  	%rd6136, %rd47502, 4294967295;
	add.s64 	%rd6137, %rd6135, %rd15;
	sub.s64 	%rd47502, %rd6136, %rd6137;
	shr.u64 	%rd6138, %rd47502, 63;
	and.b64  	%rd6139, %rd47503, 4294967295;
	add.s64 	%rd6140, %rd6138, %rd16;
	sub.s64 	%rd47503, %rd6139, %rd6140;
	shr.u64 	%rd6141, %rd47503, 63;
	and.b64  	%rd6142, %rd47504, 4294967295;
	add.s64 	%rd6143, %rd6141, %rd17;
	sub.s64 	%rd47504, %rd6142, %rd6143;
	shr.u64 	%rd6144, %rd47504, 63;
	and.b64  	%rd6145, %rd47505, 4294967295;
	add.s64 	%rd6146, %rd6144, %rd18;
	sub.s64 	%rd47505, %rd6145, %rd6146;
	shr.u64 	%rd6147, %rd47505, 63;
	and.b64  	%rd6148, %rd47506, 4294967295;
	add.s64 	%rd6149, %rd6147, %rd19;
	sub.s64 	%rd47506, %rd6148, %rd6149;
	shr.u64 	%rd6150, %rd47506, 63;
	and.b64  	%rd6151, %rd47507, 4294967295;
	add.s64 	%rd6152, %rd6150, %rd20;
	sub.s64 	%rd47507, %rd6151, %rd6152;
	shr.u64 	%rd6153, %rd47507, 63;
	cvt.u32.u64 	%r2156, %rd6153;
	add.s32 	%r2157, %r2155, %r2156;
	sub.s32 	%r6567, %r6567, %r2157;
$L__BB4_911:
	cvt.u32.u64 	%r2158, %rd21;
	cvt.u64.u32 	%rd1637, %r104;
	and.b64  	%rd6154, %rd47501, 4294967295;
	mul.lo.s64 	%rd6155, %rd6154, %rd1637;
	cvt.u32.u64 	%r2159, %rd6155;
	shr.u64 	%rd6156, %rd6155, 32;
	and.b64  	%rd6157, %rd47502, 4294967295;
	mad.lo.s64 	%rd6158, %rd6157, %rd1637, %rd6156;
	shr.u64 	%rd6159, %rd6158, 32;
	and.b64  	%rd6160, %rd47503, 4294967295;
	mad.lo.s64 	%rd6161, %rd6160, %rd1637, %rd6159;
	shr.u64 	%rd6162, %rd6161, 32;
	and.b64  	%rd6163, %rd47504, 4294967295;
	mad.lo.s64 	%rd6164, %rd6163, %rd1637, %rd6162;
	shr.u64 	%rd6165, %rd6164, 32;
	and.b64  	%rd6166, %rd47505, 4294967295;
	mad.lo.s64 	%rd6167, %rd6166, %rd1637, %rd6165;
	shr.u64 	%rd6168, %rd6167, 32;
	and.b64  	%rd6169, %rd47506, 4294967295;
	mad.lo.s64 	%rd6170, %rd6169, %rd1637, %rd6168;
	shr.u64 	%rd6171, %rd6170, 32;
	and.b64  	%rd6172, %rd47507, 4294967295;
	mad.lo.s64 	%rd6173, %rd6172, %rd1637, %rd6171;
	shr.u64 	%rd6174, %rd6173, 32;
	mul.wide.u32 	%rd6175, %r6567, %r104;
	add.s64 	%rd6176, %rd6174, %rd6175;
	shr.u64 	%rd6177, %rd6176, 32;
	cvt.u64.u32 	%rd1638, %r103;
	and.b64  	%rd6178, %rd6158, 4294967295;
	mad.lo.s64 	%rd6179, %rd6154, %rd1638, %rd6178;
	shr.u64 	%rd6180, %rd6179, 32;
	and.b64  	%rd6181, %rd6161, 4294967295;
	add.s64 	%rd6182, %rd6180, %rd6181;
	mad.lo.s64 	%rd6183, %rd6157, %rd1638, %rd6182;
	shr.u64 	%rd6184, %rd6183, 32;
	and.b64  	%rd6185, %rd6164, 4294967295;
	add.s64 	%rd6186, %rd6184, %rd6185;
	mad.lo.s64 	%rd6187, %rd6160, %rd1638, %rd6186;
	shr.u64 	%rd6188, %rd6187, 32;
	and.b64  	%rd6189, %rd6167, 4294967295;
	add.s64 	%rd6190, %rd6188, %rd6189;
	mad.lo.s64 	%rd6191, %rd6163, %rd1638, %rd6190;
	shr.u64 	%rd6192, %rd6191, 32;
	and.b64  	%rd6193, %rd6170, 4294967295;
	add.s64 	%rd6194, %rd6192, %rd6193;
	mad.lo.s64 	%rd6195, %rd6166, %rd1638, %rd6194;
	shr.u64 	%rd6196, %rd6195, 32;
	and.b64  	%rd6197, %rd6173, 4294967295;
	add.s64 	%rd6198, %rd6196, %rd6197;
	mad.lo.s64 	%rd6199, %rd6169, %rd1638, %rd6198;
	shr.u64 	%rd6200, %rd6199, 32;
	and.b64  	%rd6201, %rd6176, 4294967295;
	add.s64 	%rd6202, %rd6200, %rd6201;
	mad.lo.s64 	%rd6203, %rd6172, %rd1638, %rd6202;
	shr.u64 	%rd6204, %rd6203, 32;
	mul.wide.u32 	%rd6205, %r6567, %r103;
	add.s64 	%rd6206, %rd6204, %rd6177;
	add.s64 	%rd6207, %rd6206, %rd6205;
	shr.u64 	%rd6208, %rd6207, 32;
	cvt.u64.u32 	%rd1639, %r102;
	and.b64  	%rd6209, %rd6183, 4294967295;
	mad.lo.s64 	%rd6210, %rd6154, %rd1639, %rd6209;
	shr.u64 	%rd6211, %rd6210, 32;
	and.b64  	%rd6212, %rd6187, 4294967295;
	add.s64 	%rd6213, %rd6211, %rd6212;
	mad.lo.s64 	%rd6214, %rd6157, %rd1639, %rd6213;
	shr.u64 	%rd6215, %rd6214, 32;
	and.b64  	%rd6216, %rd6191, 4294967295;
	add.s64 	%rd6217, %rd6215, %rd6216;
	mad.lo.s64 	%rd6218, %rd6160, %rd1639, %rd6217;
	shr.u64 	%rd6219, %rd6218, 32;
	and.b64  	%rd6220, %rd6195, 4294967295;
	add.s64 	%rd6221, %rd6219, %rd6220;
	mad.lo.s64 	%rd6222, %rd6163, %rd1639, %rd6221;
	shr.u64 	%rd6223, %rd6222, 32;
	and.b64  	%rd6224, %rd6199, 4294967295;
	add.s64 	%rd6225, %rd6223, %rd6224;
	mad.lo.s64 	%rd6226, %rd6166, %rd1639, %rd6225;
	shr.u64 	%rd6227, %rd6226, 32;
	and.b64  	%rd6228, %rd6203, 4294967295;
	add.s64 	%rd6229, %rd6227, %rd6228;
	mad.lo.s64 	%rd6230, %rd6169, %rd1639, %rd6229;
	shr.u64 	%rd6231, %rd6230, 32;
	and.b64  	%rd6232, %rd6207, 4294967295;
	add.s64 	%rd6233, %rd6231, %rd6232;
	mad.lo.s64 	%rd6234, %rd6172, %rd1639, %rd6233;
	shr.u64 	%rd6235, %rd6234, 32;
	mul.wide.u32 	%rd6236, %r6567, %r102;
	add.s64 	%rd6237, %rd6235, %rd6208;
	add.s64 	%rd6238, %rd6237, %rd6236;
	shr.u64 	%rd6239, %rd6238, 32;
	cvt.u64.u32 	%rd1640, %r101;
	and.b64  	%rd6240, %rd6214, 4294967295;
	mad.lo.s64 	%rd6241, %rd6154, %rd1640, %rd6240;
	shr.u64 	%rd6242, %rd6241, 32;
	and.b64  	%rd6243, %rd6218, 4294967295;
	add.s64 	%rd6244, %rd6242, %rd6243;
	mad.lo.s64 	%rd6245, %rd6157, %rd1640, %rd6244;
	shr.u64 	%rd6246, %rd6245, 32;
	and.b64  	%rd6247, %rd6222, 4294967295;
	add.s64 	%rd6248, %rd6246, %rd6247;
	mad.lo.s64 	%rd6249, %rd6160, %rd1640, %rd6248;
	shr.u64 	%rd6250, %rd6249, 32;
	and.b64  	%rd6251, %rd6226, 4294967295;
	add.s64 	%rd6252, %rd6250, %rd6251;
	mad.lo.s64 	%rd6253, %rd6163, %rd1640, %rd6252;
	shr.u64 	%rd6254, %rd6253, 32;
	and.b64  	%rd6255, %rd6230, 4294967295;
	add.s64 	%rd6256, %rd6254, %rd6255;
	mad.lo.s64 	%rd6257, %rd6166, %rd1640, %rd6256;
	shr.u64 	%rd6258, %rd6257, 32;
	and.b64  	%rd6259, %rd6234, 4294967295;
	add.s64 	%rd6260, %rd6258, %rd6259;
	mad.lo.s64 	%rd6261, %rd6169, %rd1640, %rd6260;
	shr.u64 	%rd6262, %rd6261, 32;
	and.b64  	%rd6263, %rd6238, 4294967295;
	add.s64 	%rd6264, %rd6262, %rd6263;
	mad.lo.s64 	%rd6265, %rd6172, %rd1640, %rd6264;
	shr.u64 	%rd6266, %rd6265, 32;
	mul.wide.u32 	%rd6267, %r6567, %r101;
	add.s64 	%rd6268, %rd6266, %rd6239;
	add.s64 	%rd6269, %rd6268, %rd6267;
	shr.u64 	%rd6270, %rd6269, 32;
	cvt.u64.u32 	%rd1641, %r100;
	and.b64  	%rd6271, %rd6245, 4294967295;
	mad.lo.s64 	%rd6272, %rd6154, %rd1641, %rd6271;
	shr.u64 	%rd6273, %rd6272, 32;
	and.b64  	%rd6274, %rd6249, 4294967295;
	add.s64 	%rd6275, %rd6273, %rd6274;
	mad.lo.s64 	%rd6276, %rd6157, %rd1641, %rd6275;
	shr.u64 	%rd6277, %rd6276, 32;
	and.b64  	%rd6278, %rd6253, 4294967295;
	add.s64 	%rd6279, %rd6277, %rd6278;
	mad.lo.s64 	%rd6280, %rd6160, %rd1641, %rd6279;
	shr.u64 	%rd6281, %rd6280, 32;
	and.b64  	%rd6282, %rd6257, 4294967295;
	add.s64 	%rd6283, %rd6281, %rd6282;
	mad.lo.s64 	%rd6284, %rd6163, %rd1641, %rd6283;
	shr.u64 	%rd6285, %rd6284, 32;
	and.b64  	%rd6286, %rd6261, 4294967295;
	add.s64 	%rd6287, %rd6285, %rd6286;
	mad.lo.s64 	%rd6288, %rd6166, %rd1641, %rd6287;
	shr.u64 	%rd6289, %rd6288, 32;
	and.b64  	%rd6290, %rd6265, 4294967295;
	add.s64 	%rd6291, %rd6289, %rd6290;
	mad.lo.s64 	%rd6292, %rd6169, %rd1641, %rd6291;
	shr.u64 	%rd6293, %rd6292, 32;
	and.b64  	%rd6294, %rd6269, 4294967295;
	add.s64 	%rd6295, %rd6293, %rd6294;
	mad.lo.s64 	%rd6296, %rd6172, %rd1641, %rd6295;
	shr.u64 	%rd6297, %rd6296, 32;
	mul.wide.u32 	%rd6298, %r6567, %r100;
	add.s64 	%rd6299, %rd6297, %rd6270;
	add.s64 	%rd6300, %rd6299, %rd6298;
	shr.u64 	%rd6301, %rd6300, 32;
	cvt.u64.u32 	%rd1642, %r99;
	and.b64  	%rd6302, %rd6276, 4294967295;
	mad.lo.s64 	%rd6303, %rd6154, %rd1642, %rd6302;
	shr.u64 	%rd6304, %rd6303, 32;
	and.b64  	%rd6305, %rd6280, 4294967295;
	add.s64 	%rd6306, %rd6304, %rd6305;
	mad.lo.s64 	%rd6307, %rd6157, %rd1642, %rd6306;
	shr.u64 	%rd6308, %rd6307, 32;
	and.b64  	%rd6309, %rd6284, 4294967295;
	add.s64 	%rd6310, %rd6308, %rd6309;
	mad.lo.s64 	%rd6311, %rd6160, %rd1642, %rd6310;
	shr.u64 	%rd6312, %rd6311, 32;
	and.b64  	%rd6313, %rd6288, 4294967295;
	add.s64 	%rd6314, %rd6312, %rd6313;
	mad.lo.s64 	%rd6315, %rd6163, %rd1642, %rd6314;
	shr.u64 	%rd6316, %rd6315, 32;
	and.b64  	%rd6317, %rd6292, 4294967295;
	add.s64 	%rd6318, %rd6316, %rd6317;
	mad.lo.s64 	%rd6319, %rd6166, %rd1642, %rd6318;
	shr.u64 	%rd6320, %rd6319, 32;
	and.b64  	%rd6321, %rd6296, 4294967295;
	add.s64 	%rd6322, %rd6320, %rd6321;
	mad.lo.s64 	%rd6323, %rd6169, %rd1642, %rd6322;
	shr.u64 	%rd6324, %rd6323, 32;
	and.b64  	%rd6325, %rd6300, 4294967295;
	add.s64 	%rd6326, %rd6324, %rd6325;
	mad.lo.s64 	%rd6327, %rd6172, %rd1642, %rd6326;
	shr.u64 	%rd6328, %rd6327, 32;
	mul.wide.u32 	%rd6329, %r6567, %r99;
	add.s64 	%rd6330, %rd6328, %rd6301;
	add.s64 	%rd6331, %rd6330, %rd6329;
	shr.u64 	%rd6332, %rd6331, 32;
	cvt.u64.u32 	%rd1643, %r98;
	and.b64  	%rd6333, %rd6307, 4294967295;
	mad.lo.s64 	%rd6334, %rd6154, %rd1643, %rd6333;
	shr.u64 	%rd6335, %rd6334, 32;
	and.b64  	%rd6336, %rd6311, 4294967295;
	add.s64 	%rd6337, %rd6335, %rd6336;
	mad.lo.s64 	%rd6338, %rd6157, %rd1643, %rd6337;
	shr.u64 	%rd6339, %rd6338, 32;
	and.b64  	%rd6340, %rd6315, 4294967295;
	add.s64 	%rd6341, %rd6339, %rd6340;
	mad.lo.s64 	%rd6342, %rd6160, %rd1643, %rd6341;
	shr.u64 	%rd6343, %rd6342, 32;
	and.b64  	%rd6344, %rd6319, 4294967295;
	add.s64 	%rd6345, %rd6343, %rd6344;
	mad.lo.s64 	%rd6346, %rd6163, %rd1643, %rd6345;
	shr.u64 	%rd6347, %rd6346, 32;
	and.b64  	%rd6348, %rd6323, 4294967295;
	add.s64 	%rd6349, %rd6347, %rd6348;
	mad.lo.s64 	%rd6350, %rd6166, %rd1643, %rd6349;
	shr.u64 	%rd6351, %rd6350, 32;
	and.b64  	%rd6352, %rd6327, 4294967295;
	add.s64 	%rd6353, %rd6351, %rd6352;
	mad.lo.s64 	%rd6354, %rd6169, %rd1643, %rd6353;
	shr.u64 	%rd6355, %rd6354, 32;
	and.b64  	%rd6356, %rd6331, 4294967295;
	add.s64 	%rd6357, %rd6355, %rd6356;
	mad.lo.s64 	%rd6358, %rd6172, %rd1643, %rd6357;
	shr.u64 	%rd6359, %rd6358, 32;
	mul.wide.u32 	%rd6360, %r6567, %r98;
	add.s64 	%rd6361, %rd6359, %rd6332;
	add.s64 	%rd6362, %rd6361, %rd6360;
	shr.u64 	%rd6363, %rd6362, 32;
	cvt.u64.u32 	%rd1644, %r97;
	and.b64  	%rd6364, %rd6338, 4294967295;
	mad.lo.s64 	%rd6365, %rd6154, %rd1644, %rd6364;
	shr.u64 	%rd6366, %rd6365, 32;
	and.b64  	%rd6367, %rd6342, 4294967295;
	add.s64 	%rd6368, %rd6366, %rd6367;
	mad.lo.s64 	%rd6369, %rd6157, %rd1644, %rd6368;
	shr.u64 	%rd6370, %rd6369, 32;
	and.b64  	%rd6371, %rd6346, 4294967295;
	add.s64 	%rd6372, %rd6370, %rd6371;
	mad.lo.s64 	%rd6373, %rd6160, %rd1644, %rd6372;
	shr.u64 	%rd6374, %rd6373, 32;
	and.b64  	%rd6375, %rd6350, 4294967295;
	add.s64 	%rd6376, %rd6374, %rd6375;
	mad.lo.s64 	%rd6377, %rd6163, %rd1644, %rd6376;
	shr.u64 	%rd6378, %rd6377, 32;
	and.b64  	%rd6379, %rd6354, 4294967295;
	add.s64 	%rd6380, %rd6378, %rd6379;
	mad.lo.s64 	%rd6381, %rd6166, %rd1644, %rd6380;
	shr.u64 	%rd6382, %rd6381, 32;
	and.b64  	%rd6383, %rd6358, 4294967295;
	add.s64 	%rd6384, %rd6382, %rd6383;
	mad.lo.s64 	%rd6385, %rd6169, %rd1644, %rd6384;
	shr.u64 	%rd6386, %rd6385, 32;
	and.b64  	%rd6387, %rd6362, 4294967295;
	add.s64 	%rd6388, %rd6386, %rd6387;
	mad.lo.s64 	%rd6389, %rd6172, %rd1644, %rd6388;
	shr.u64 	%rd6390, %rd6389, 32;
	mul.wide.u32 	%rd6391, %r6567, %r97;
	add.s64 	%rd6392, %rd6390, %rd6363;
	add.s64 	%rd6393, %rd6392, %rd6391;
	{ .reg .b32 tmp; mov.b64 {tmp, %r2160}, %rd6393; }
	mul.lo.s32 	%r2161, %r86, %r2159;
	cvt.u64.u32 	%rd6394, %r2161;
	and.b64  	%rd6395, %rd6155, 4294967295;
	mad.lo.s64 	%rd6396, %rd14, %rd6394, %rd6395;
	shr.u64 	%rd6397, %rd6396, 32;
	and.b64  	%rd6398, %rd6179, 4294967295;
	add.s64 	%rd6399, %rd6397, %rd6398;
	mad.lo.s64 	%rd6400, %rd15, %rd6394, %rd6399;
	cvt.u32.u64 	%r2162, %rd6400;
	shr.u64 	%rd6401, %rd6400, 32;
	and.b64  	%rd6402, %rd6210, 4294967295;
	add.s64 	%rd6403, %rd6401, %rd6402;
	mad.lo.s64 	%rd6404, %rd16, %rd6394, %rd6403;
	shr.u64 	%rd6405, %rd6404, 32;
	and.b64  	%rd6406, %rd6241, 4294967295;
	add.s64 	%rd6407, %rd6405, %rd6406;
	mad.lo.s64 	%rd6408, %rd17, %rd6394, %rd6407;
	shr.u64 	%rd6409, %rd6408, 32;
	and.b64  	%rd6410, %rd6272, 4294967295;
	add.s64 	%rd6411, %rd6409, %rd6410;
	mad.lo.s64 	%rd6412, %rd18, %rd6394, %rd6411;
	shr.u64 	%rd6413, %rd6412, 32;
	and.b64  	%rd6414, %rd6303, 4294967295;
	add.s64 	%rd6415, %rd6413, %rd6414;
	mad.lo.s64 	%rd6416, %rd19, %rd6394, %rd6415;
	shr.u64 	%rd6417, %rd6416, 32;
	and.b64  	%rd6418, %rd6334, 4294967295;
	add.s64 	%rd6419, %rd6417, %rd6418;
	mad.lo.s64 	%rd6420, %rd20, %rd6394, %rd6419;
	shr.u64 	%rd6421, %rd6420, 32;
	and.b64  	%rd6422, %rd6365, 4294967295;
	add.s64 	%rd6423, %rd6421, %rd6422;
	mad.lo.s64 	%rd6424, %rd21, %rd6394, %rd6423;
	shr.u64 	%rd6425, %rd6424, 32;
	and.b64  	%rd6426, %rd6369, 4294967295;
	add.s64 	%rd6427, %rd6425, %rd6426;
	shr.u64 	%rd6428, %rd6427, 32;
	and.b64  	%rd6429, %rd6373, 4294967295;
	add.s64 	%rd6430, %rd6428, %rd6429;
	shr.u64 	%rd6431, %rd6430, 32;
	and.b64  	%rd6432, %rd6377, 4294967295;
	add.s64 	%rd6433, %rd6431, %rd6432;
	shr.u64 	%rd6434, %rd6433, 32;
	and.b64  	%rd6435, %rd6381, 4294967295;
	add.s64 	%rd6436, %rd6434, %rd6435;
	shr.u64 	%rd6437, %rd6436, 32;
	and.b64  	%rd6438, %rd6385, 4294967295;
	add.s64 	%rd6439, %rd6437, %rd6438;
	shr.u64 	%rd6440, %rd6439, 32;
	and.b64  	%rd6441, %rd6389, 4294967295;
	add.s64 	%rd6442, %rd6440, %rd6441;
	shr.u64 	%rd6443, %rd6442, 32;
	and.b64  	%rd6444, %rd6393, 4294967295;
	add.s64 	%rd6445, %rd6443, %rd6444;
	{ .reg .b32 tmp; mov.b64 {tmp, %r2163}, %rd6445; }
	add.s32 	%r2164, %r2160, %r2163;
	mul.lo.s32 	%r2165, %r86, %r2162;
	cvt.u64.u32 	%rd6446, %r2165;
	and.b64  	%rd6447, %rd6400, 4294967295;
	mad.lo.s64 	%rd6448, %rd14, %rd6446, %rd6447;
	shr.u64 	%rd6449, %rd6448, 32;
	and.b64  	%rd6450, %rd6404, 4294967295;
	add.s64 	%rd6451, %rd6449, %rd6450;
	mad.lo.s64 	%rd6452, %rd15, %rd6446, %rd6451;
	cvt.u32.u64 	%r2166, %rd6452;
	shr.u64 	%rd6453, %rd6452, 32;
	and.b64  	%rd6454, %rd6408, 4294967295;
	add.s64 	%rd6455, %rd6453, %rd6454;
	mad.lo.s64 	%rd6456, %rd16, %rd6446, %rd6455;
	shr.u64 	%rd6457, %rd6456, 32;
	and.b64  	%rd6458, %rd6412, 4294967295;
	add.s64 	%rd6459, %rd6457, %rd6458;
	mad.lo.s64 	%rd6460, %rd17, %rd6446, %rd6459;
	shr.u64 	%rd6461, %rd6460, 32;
	and.b64  	%rd6462, %rd6416, 4294967295;
	add.s64 	%rd6463, %rd6461, %rd6462;
	mad.lo.s64 	%rd6464, %rd18, %rd6446, %rd6463;
	shr.u64 	%rd6465, %rd6464, 32;
	and.b64  	%rd6466, %rd6420, 4294967295;
	add.s64 	%rd6467, %rd6465, %rd6466;
	mad.lo.s64 	%rd6468, %rd19, %rd6446, %rd6467;
	shr.u64 	%rd6469, %rd6468, 32;
	and.b64  	%rd6470, %rd6424, 4294967295;
	add.s64 	%rd6471, %rd6469, %rd6470;
	mad.lo.s64 	%rd6472, %rd20, %rd6446, %rd6471;
	shr.u64 	%rd6473, %rd6472, 32;
	and.b64  	%rd6474, %rd6427, 4294967295;
	add.s64 	%rd6475, %rd6473, %rd6474;
	mad.lo.s64 	%rd6476, %rd21, %rd6446, %rd6475;
	shr.u64 	%rd6477, %rd6476, 32;
	and.b64  	%rd6478, %rd6430, 4294967295;
	add.s64 	%rd6479, %rd6477, %rd6478;
	shr.u64 	%rd6480, %rd6479, 32;
	and.b64  	%rd6481, %rd6433, 4294967295;
	add.s64 	%rd6482, %rd6480, %rd6481;
	shr.u64 	%rd6483, %rd6482, 32;
	and.b64  	%rd6484, %rd6436, 4294967295;
	add.s64 	%rd6485, %rd6483, %rd6484;
	shr.u64 	%rd6486, %rd6485, 32;
	and.b64  	%rd6487, %rd6439, 4294967295;
	add.s64 	%rd6488, %rd6486, %rd6487;
	shr.u64 	%rd6489, %rd6488, 32;
	and.b64  	%rd6490, %rd6442, 4294967295;
	add.s64 	%rd6491, %rd6489, %rd6490;
	shr.u64 	%rd6492, %rd6491, 32;
	and.b64  	%rd6493, %rd6445, 4294967295;
	add.s64 	%rd6494, %rd6492, %rd6493;
	{ .reg .b32 tmp; mov.b64 {tmp, %r2167}, %rd6494; }
	add.s32 	%r2168, %r2164, %r2167;
	mul.lo.s32 	%r2169, %r86, %r2166;
	cvt.u64.u32 	%rd6495, %r2169;
	and.b64  	%rd6496, %rd6452, 4294967295;
	mad.lo.s64 	%rd6497, %rd14, %rd6495, %rd6496;
	shr.u64 	%rd6498, %rd6497, 32;
	and.b64  	%rd6499, %rd6456, 4294967295;
	add.s64 	%rd6500, %rd6498, %rd6499;
	mad.lo.s64 	%rd6501, %rd15, %rd6495, %rd6500;
	cvt.u32.u64 	%r2170, %rd6501;
	shr.u64 	%rd6502, %rd6501, 32;
	and.b64  	%rd6503, %rd6460, 4294967295;
	add.s64 	%rd6504, %rd6502, %rd6503;
	mad.lo.s64 	%rd6505, %rd16, %rd6495, %rd6504;
	shr.u64 	%rd6506, %rd6505, 32;
	and.b64  	%rd6507, %rd6464, 4294967295;
	add.s64 	%rd6508, %rd6506, %rd6507;
	mad.lo.s64 	%rd6509, %rd17, %rd6495, %rd6508;
	shr.u64 	%rd6510, %rd6509, 32;
	and.b64  	%rd6511, %rd6468, 4294967295;
	add.s64 	%rd6512, %rd6510, %rd6511;
	mad.lo.s64 	%rd6513, %rd18, %rd6495, %rd6512;
	shr.u64 	%rd6514, %rd6513, 32;
	and.b64  	%rd6515, %rd6472, 4294967295;
	add.s64 	%rd6516, %rd6514, %rd6515;
	mad.lo.s64 	%rd6517, %rd19, %rd6495, %rd6516;
	shr.u64 	%rd6518, %rd6517, 32;
	and.b64  	%rd6519, %rd6476, 4294967295;
	add.s64 	%rd6520, %rd6518, %rd6519;
	mad.lo.s64 	%rd6521, %rd20, %rd6495, %rd6520;
	shr.u64 	%rd6522, %rd6521, 32;
	and.b64  	%rd6523, %rd6479, 4294967295;
	add.s64 	%rd6524, %rd6522, %rd6523;
	mad.lo.s64 	%rd6525, %rd21, %rd6495, %rd6524;
	shr.u64 	%rd6526, %rd6525, 32;
	and.b64  	%rd6527, %rd6482, 4294967295;
	add.s64 	%rd6528, %rd6526, %rd6527;
	shr.u64 	%rd6529, %rd6528, 32;
	and.b64  	%rd6530, %rd6485, 4294967295;
	add.s64 	%rd6531, %rd6529, %rd6530;
	shr.u64 	%rd6532, %rd6531, 32;
	and.b64  	%rd6533, %rd6488, 4294967295;
	add.s64 	%rd6534, %rd6532, %rd6533;
	shr.u64 	%rd6535, %rd6534, 32;
	and.b64  	%rd6536, %rd6491, 4294967295;
	add.s64 	%rd6537, %rd6535, %rd6536;
	shr.u64 	%rd6538, %rd6537, 32;
	and.b64  	%rd6539, %rd6494, 4294967295;
	add.s64 	%rd6540, %rd6538, %rd6539;
	{ .reg .b32 tmp; mov.b64 {tmp, %r2171}, %rd6540; }
	add.s32 	%r2172, %r2168, %r2171;
	mul.lo.s32 	%r2173, %r86, %r2170;
	cvt.u64.u32 	%rd6541, %r2173;
	and.b64  	%rd6542, %rd6501, 4294967295;
	mad.lo.s64 	%rd6543, %rd14, %rd6541, %rd6542;
	shr.u64 	%rd6544, %rd6543, 32;
	and.b64  	%rd6545, %rd6505, 4294967295;
	add.s64 	%rd6546, %rd6544, %rd6545;
	mad.lo.s64 	%rd6547, %rd15, %rd6541, %rd6546;
	cvt.u32.u64 	%r2174, %rd6547;
	shr.u64 	%rd6548, %rd6547, 32;
	and.b64  	%rd6549, %rd6509, 4294967295;
	add.s64 	%rd6550, %rd6548, %rd6549;
	mad.lo.s64 	%rd6551, %rd16, %rd6541, %rd6550;
	shr.u64 	%rd6552, %rd6551, 32;
	and.b64  	%rd6553, %rd6513, 4294967295;
	add.s64 	%rd6554, %rd6552, %rd6553;
	mad.lo.s64 	%rd6555, %rd17, %rd6541, %rd6554;
	shr.u64 	%rd6556, %rd6555, 32;
	and.b64  	%rd6557, %rd6517, 4294967295;
	add.s64 	%rd6558, %rd6556, %rd6557;
	mad.lo.s64 	%rd6559, %rd18, %rd6541, %rd6558;
	shr.u64 	%rd6560, %rd6559, 32;
	and.b64  	%rd6561, %rd6521, 4294967295;
	add.s64 	%rd6562, %rd6560, %rd6561;
	mad.lo.s64 	%rd6563, %rd19, %rd6541, %rd6562;
	shr.u64 	%rd6564, %rd6563, 32;
	and.b64  	%rd6565, %rd6525, 4294967295;
	add.s64 	%rd6566, %rd6564, %rd6565;
	mad.lo.s64 	%rd6567, %rd20, %rd6541, %rd6566;
	shr.u64 	%rd6568, %rd6567, 32;
	and.b64  	%rd6569, %rd6528, 4294967295;
	add.s64 	%rd6570, %rd6568, %rd6569;
	mad.lo.s64 	%rd6571, %rd21, %rd6541, %rd6570;
	shr.u64 	%rd6572, %rd6571, 32;
	and.b64  	%rd6573, %rd6531, 4294967295;
	add.s64 	%rd6574, %rd6572, %rd6573;
	shr.u64 	%rd6575, %rd6574, 32;
	and.b64  	%rd6576, %rd6534, 4294967295;
	add.s64 	%rd6577, %rd6575, %rd6576;
	shr.u64 	%rd6578, %rd6577, 32;
	and.b64  	%rd6579, %rd6537, 4294967295;
	add.s64 	%rd6580, %rd6578, %rd6579;
	shr.u64 	%rd6581, %rd6580, 32;
	and.b64  	%rd6582, %rd6540, 4294967295;
	add.s64 	%rd6583, %rd6581, %rd6582;
	{ .reg .b32 tmp; mov.b64 {tmp, %r2175}, %rd6583; }
	add.s32 	%r2176, %r2172, %r2175;
	mul.lo.s32 	%r2177, %r86, %r2174;
	cvt.u64.u32 	%rd6584, %r2177;
	and.b64  	%rd6585, %rd6547, 4294967295;
	mad.lo.s64 	%rd6586, %rd14, %rd6584, %rd6585;
	shr.u64 	%rd6587, %rd6586, 32;
	and.b64  	%rd6588, %rd6551, 4294967295;
	add.s64 	%rd6589, %rd6587, %rd6588;
	mad.lo.s64 	%rd6590, %rd15, %rd6584, %rd6589;
	cvt.u32.u64 	%r2178, %rd6590;
	shr.u64 	%rd6591, %rd6590, 32;
	and.b64  	%rd6592, %rd6555, 4294967295;
	add.s64 	%rd6593, %rd6591, %rd6592;
	mad.lo.s64 	%rd6594, %rd16, %rd6584, %rd6593;
	shr.u64 	%rd6595, %rd6594, 32;
	and.b64  	%rd6596, %rd6559, 4294967295;
	add.s64 	%rd6597, %rd6595, %rd6596;
	mad.lo.s64 	%rd6598, %rd17, %rd6584, %rd6597;
	shr.u64 	%rd6599, %rd6598, 32;
	and.b64  	%rd6600, %rd6563, 4294967295;
	add.s64 	%rd6601, %rd6599, %rd6600;
	mad.lo.s64 	%rd6602, %rd18, %rd6584, %rd6601;
	shr.u64 	%rd6603, %rd6602, 32;
	and.b64  	%rd6604, %rd6567, 4294967295;
	add.s64 	%rd6605, %rd6603, %rd6604;
	mad.lo.s64 	%rd6606, %rd19, %rd6584, %rd6605;
	shr.u64 	%rd6607, %rd6606, 32;
	and.b64  	%rd6608, %rd6571, 4294967295;
	add.s64 	%rd6609, %rd6607, %rd6608;
	mad.lo.s64 	%rd6610, %rd20, %rd6584, %rd6609;
	shr.u64 	%rd6611, %rd6610, 32;
	and.b64  	%rd6612, %rd6574, 4294967295;
	add.s64 	%rd6613, %rd6611, %rd6612;
	mad.lo.s64 	%rd6614, %rd21, %rd6584, %rd6613;
	shr.u64 	%rd6615, %rd6614, 32;
	and.b64  	%rd6616, %rd6577, 4294967295;
	add.s64 	%rd6617, %rd6615, %rd6616;
	shr.u64 	%rd6618, %rd6617, 32;
	and.b64  	%rd6619, %rd6580, 4294967295;
	add.s64 	%rd6620, %rd6618, %rd6619;
	shr.u64 	%rd6621, %rd6620, 32;
	and.b64  	%rd6622, %rd6583, 4294967295;
	add.s64 	%rd6623, %rd6621, %rd6622;
	{ .reg .b32 tmp; mov.b64 {tmp, %r2179}, %rd6623; }
	add.s32 	%r2180, %r2176, %r2179;
	mul.lo.s32 	%r2181, %r86, %r2178;
	cvt.u64.u32 	%rd6624, %r2181;
	and.b64  	%rd6625, %rd6590, 4294967295;
	mad.lo.s64 	%rd6626, %rd14, %rd6624, %rd6625;
	shr.u64 	%rd6627, %rd6626, 32;
	and.b64  	%rd6628, %rd6594, 4294967295;
	add.s64 	%rd6629, %rd6627, %rd6628;
	mad.lo.s64 	%rd6630, %rd15, %rd6624, %rd6629;
	cvt.u32.u64 	%r2182, %rd6630;
	shr.u64 	%rd6631, %rd6630, 32;
	and.b64  	%rd6632, %rd6598, 4294967295;
	add.s64 	%rd6633, %rd6631, %rd6632;
	mad.lo.s64 	%rd6634, %rd16, %rd6624, %rd6633;
	shr.u64 	%rd6635, %rd6634, 32;
	and.b64  	%rd6636, %rd6602, 4294967295;
	add.s64 	%rd6637, %rd6635, %rd6636;
	mad.lo.s64 	%rd6638, %rd17, %rd6624, %rd6637;
	shr.u64 	%rd6639, %rd6638, 32;
	and.b64  	%rd6640, %rd6606, 4294967295;
	add.s64 	%rd6641, %rd6639, %rd6640;
	mad.lo.s64 	%rd6642, %rd18, %rd6624, %rd6641;
	shr.u64 	%rd6643, %rd6642, 32;
	and.b64  	%rd6644, %rd6610, 4294967295;
	add.s64 	%rd6645, %rd6643, %rd6644;
	mad.lo.s64 	%rd6646, %rd19, %rd6624, %rd6645;
	shr.u64 	%rd6647, %rd6646, 32;
	and.b64  	%rd6648, %rd6614, 4294967295;
	add.s64 	%rd6649, %rd6647, %rd6648;
	mad.lo.s64 	%rd6650, %rd20, %rd6624, %rd6649;
	shr.u64 	%rd6651, %rd6650, 32;
	and.b64  	%rd6652, %rd6617, 4294967295;
	add.s64 	%rd6653, %rd6651, %rd6652;
	mad.lo.s64 	%rd6654, %rd21, %rd6624, %rd6653;
	shr.u64 	%rd6655, %rd6654, 32;
	and.b64  	%rd6656, %rd6620, 4294967295;
	add.s64 	%rd6657, %rd6655, %rd6656;
	shr.u64 	%rd6658, %rd6657, 32;
	and.b64  	%rd6659, %rd6623, 4294967295;
	add.s64 	%rd6660, %rd6658, %rd6659;
	{ .reg .b32 tmp; mov.b64 {tmp, %r2183}, %rd6660; }
	add.s32 	%r2184, %r2180, %r2183;
	mul.lo.s32 	%r2185, %r86, %r2182;
	cvt.u64.u32 	%rd6661, %r2185;
	and.b64  	%rd6662, %rd6630, 4294967295;
	mad.lo.s64 	%rd6663, %rd14, %rd6661, %rd6662;
	shr.u64 	%rd6664, %rd6663, 32;
	and.b64  	%rd6665, %rd6634, 4294967295;
	add.s64 	%rd6666, %rd6664, %rd6665;
	mad.lo.s64 	%rd6667, %rd15, %rd6661, %rd6666;
	cvt.u32.u64 	%r2186, %rd6667;
	shr.u64 	%rd6668, %rd6667, 32;
	and.b64  	%rd6669, %rd6638, 4294967295;
	add.s64 	%rd6670, %rd6668, %rd6669;
	mad.lo.s64 	%rd6671, %rd16, %rd6661, %rd6670;
	shr.u64 	%rd6672, %rd6671, 32;
	and.b64  	%rd6673, %rd6642, 4294967295;
	add.s64 	%rd6674, %rd6672, %rd6673;
	mad.lo.s64 	%rd6675, %rd17, %rd6661, %rd6674;
	shr.u64 	%rd6676, %rd6675, 32;
	and.b64  	%rd6677, %rd6646, 4294967295;
	add.s64 	%rd6678, %rd6676, %rd6677;
	mad.lo.s64 	%rd6679, %rd18, %rd6661, %rd6678;
	shr.u64 	%rd6680, %rd6679, 32;
	and.b64  	%rd6681, %rd6650, 4294967295;
	add.s64 	%rd6682, %rd6680, %rd6681;
	mad.lo.s64 	%rd6683, %rd19, %rd6661, %rd6682;
	shr.u64 	%rd6684, %rd6683, 32;
	and.b64  	%rd6685, %rd6654, 4294967295;
	add.s64 	%rd6686, %rd6684, %rd6685;
	mad.lo.s64 	%rd6687, %rd20, %rd6661, %rd6686;
	shr.u64 	%rd6688, %rd6687, 32;
	and.b64  	%rd6689, %rd6657, 4294967295;
	add.s64 	%rd6690, %rd6688, %rd6689;
	mad.lo.s64 	%rd6691, %rd21, %rd6661, %rd6690;
	shr.u64 	%rd6692, %rd6691, 32;
	and.b64  	%rd6693, %rd6660, 4294967295;
	add.s64 	%rd6694, %rd6692, %rd6693;
	{ .reg .b32 tmp; mov.b64 {tmp, %r2187}, %rd6694; }
	add.s32 	%r2188, %r2184, %r2187;
	mul.lo.s32 	%r2189, %r86, %r2186;
	cvt.u64.u32 	%rd6695, %r2189;
	and.b64  	%rd6696, %rd6667, 4294967295;
	mad.lo.s64 	%rd6697, %rd14, %rd6695, %rd6696;
	shr.u64 	%rd6698, %rd6697, 32;
	and.b64  	%rd6699, %rd6671, 4294967295;
	add.s64 	%rd6700, %rd6698, %rd6699;
	mad.lo.s64 	%rd47508, %rd15, %rd6695, %rd6700;
	shr.u64 	%rd6701, %rd47508, 32;
	and.b64  	%rd6702, %rd6675, 4294967295;
	add.s64 	%rd6703, %rd6701, %rd6702;
	mad.lo.s64 	%rd47509, %rd16, %rd6695, %rd6703;
	cvt.u32.u64 	%r870, %rd47509;
	shr.u64 	%rd6704, %rd47509, 32;
	and.b64  	%rd6705, %rd6679, 4294967295;
	add.s64 	%rd6706, %rd6704, %rd6705;
	mad.lo.s64 	%rd47510, %rd17, %rd6695, %rd6706;
	cvt.u32.u64 	%r871, %rd47510;
	shr.u64 	%rd6707, %rd47510, 32;
	and.b64  	%rd6708, %rd6683, 4294967295;
	add.s64 	%rd6709, %rd6707, %rd6708;
	mad.lo.s64 	%rd47511, %rd18, %rd6695, %rd6709;
	cvt.u32.u64 	%r872, %rd47511;
	shr.u64 	%rd6710, %rd47511, 32;
	and.b64  	%rd6711, %rd6687, 4294967295;
	add.s64 	%rd6712, %rd6710, %rd6711;
	mad.lo.s64 	%rd47512, %rd19, %rd6695, %rd6712;
	cvt.u32.u64 	%r873, %rd47512;
	shr.u64 	%rd6713, %rd47512, 32;
	and.b64  	%rd6714, %rd6691, 4294967295;
	add.s64 	%rd6715, %rd6713, %rd6714;
	mad.lo.s64 	%rd47513, %rd20, %rd6695, %rd6715;
	cvt.u32.u64 	%r874, %rd47513;
	shr.u64 	%rd6716, %rd47513, 32;
	and.b64  	%rd6717, %rd6694, 4294967295;
	add.s64 	%rd6718, %rd6716, %rd6717;
	mad.lo.s64 	%rd47514, %rd21, %rd6695, %rd6718;
	cvt.u32.u64 	%r875, %rd47514;
	{ .reg .b32 tmp; mov.b64 {tmp, %r2190}, %rd47514; }
	add.s32 	%r6568, %r2188, %r2190;
	setp.gt.u32 	%p124, %r6568, %r2158;
	@%p124 bra 	$L__BB4_925;
	cvt.u32.u64 	%r2191, %rd21;
	setp.lt.u32 	%p125, %r6568, %r2191;
	@%p125 bra 	$L__BB4_926;
	cvt.u32.u64 	%r2192, %rd20;
	setp.lt.u32 	%p126, %r2192, %r875;
	@%p126 bra 	$L__BB4_925;
	cvt.u32.u64 	%r2193, %rd20;
	setp.gt.u32 	%p127, %r2193, %r875;
	@%p127 bra 	$L__BB4_926;
	cvt.u32.u64 	%r2194, %rd19;
	setp.lt.u32 	%p128, %r2194, %r874;
	@%p128 bra 	$L__BB4_925;
	cvt.u32.u64 	%r2195, %rd19;
	setp.gt.u32 	%p129, %r2195, %r874;
	@%p129 bra 	$L__BB4_926;
	cvt.u32.u64 	%r2196, %rd18;
	setp.lt.u32 	%p130, %r2196, %r873;
	@%p130 bra 	$L__BB4_925;
	cvt.u32.u64 	%r2197, %rd18;
	setp.gt.u32 	%p131, %r2197, %r873;
	@%p131 bra 	$L__BB4_926;
	cvt.u32.u64 	%r2198, %rd17;
	setp.lt.u32 	%p132, %r2198, %r872;
	@%p132 bra 	$L__BB4_925;
	cvt.u32.u64 	%r2199, %rd17;
	setp.gt.u32 	%p133, %r2199, %r872;
	@%p133 bra 	$L__BB4_926;
	cvt.u32.u64 	%r2200, %rd16;
	setp.lt.u32 	%p134, %r2200, %r871;
	@%p134 bra 	$L__BB4_925;
	cvt.u32.u64 	%r2201, %rd16;
	setp.gt.u32 	%p135, %r2201, %r871;
	@%p135 bra 	$L__BB4_926;
	cvt.u32.u64 	%r2202, %rd15;
	setp.lt.u32 	%p136, %r2202, %r870;
	@%p136 bra 	$L__BB4_925;
	cvt.u32.u64 	%r2203, %rd15;
	cvt.u32.u64 	%r2204, %rd14;
	setp.gt.u32 	%p137, %r2203, %r870;
	cvt.u32.u64 	%r2205, %rd47508;
	setp.gt.u32 	%p138, %r2204, %r2205;
	or.pred  	%p139, %p137, %p138;
	@%p139 bra 	$L__BB4_926;
$L__BB4_925:
	cvt.u32.u64 	%r2206, %rd21;
	and.b64  	%rd6720, %rd47508, 4294967295;
	sub.s64 	%rd47508, %rd6720, %rd14;
	shr.u64 	%rd6721, %rd47508, 63;
	and.b64  	%rd6722, %rd47509, 4294967295;
	add.s64 	%rd6723, %rd6721, %rd15;
	sub.s64 	%rd47509, %rd6722, %rd6723;
	shr.u64 	%rd6724, %rd47509, 63;
	and.b64  	%rd6725, %rd47510, 4294967295;
	add.s64 	%rd6726, %rd6724, %rd16;
	sub.s64 	%rd47510, %rd6725, %rd6726;
	shr.u64 	%rd6727, %rd47510, 63;
	and.b64  	%rd6728, %rd47511, 4294967295;
	add.s64 	%rd6729, %rd6727, %rd17;
	sub.s64 	%rd47511, %rd6728, %rd6729;
	shr.u64 	%rd6730, %rd47511, 63;
	and.b64  	%rd6731, %rd47512, 4294967295;
	add.s64 	%rd6732, %rd6730, %rd18;
	sub.s64 	%rd47512, %rd6731, %rd6732;
	shr.u64 	%rd6733, %rd47512, 63;
	and.b64  	%rd6734, %rd47513, 4294967295;
	add.s64 	%rd6735, %rd6733, %rd19;
	sub.s64 	%rd47513, %rd6734, %rd6735;
	shr.u64 	%rd6736, %rd47513, 63;
	and.b64  	%rd6737, %rd47514, 4294967295;
	add.s64 	%rd6738, %rd6736, %rd20;
	sub.s64 	%rd47514, %rd6737, %rd6738;
	shr.u64 	%rd6739, %rd47514, 63;
	cvt.u32.u64 	%r2207, %rd6739;
	add.s32 	%r2208, %r2206, %r2207;
	sub.s32 	%r6568, %r6568, %r2208;
$L__BB4_926:
	cvt.u32.u64 	%r2209, %rd21;
	mul.lo.s64 	%rd6740, %rd1587, %rd1492;
	cvt.u32.u64 	%r2210, %rd6740;
	shr.u64 	%rd6741, %rd6740, 32;
	mad.lo.s64 	%rd6742, %rd1588, %rd1492, %rd6741;
	shr.u64 	%rd6743, %rd6742, 32;
	mad.lo.s64 	%rd6744, %rd1589, %rd1492, %rd6743;
	shr.u64 	%rd6745, %rd6744, 32;
	mad.lo.s64 	%rd6746, %rd1590, %rd1492, %rd6745;
	shr.u64 	%rd6747, %rd6746, 32;
	mad.lo.s64 	%rd6748, %rd1591, %rd1492, %rd6747;
	shr.u64 	%rd6749, %rd6748, 32;
	mad.lo.s64 	%rd6750, %rd1592, %rd1492, %rd6749;
	shr.u64 	%rd6751, %rd6750, 32;
	mad.lo.s64 	%rd6752, %rd1593, %rd1492, %rd6751;
	shr.u64 	%rd6753, %rd6752, 32;
	mad.lo.s64 	%rd6754, %rd1594, %rd1492, %rd6753;
	shr.u64 	%rd6755, %rd6754, 32;
	and.b64  	%rd6756, %rd6742, 4294967295;
	mad.lo.s64 	%rd6757, %rd1587, %rd1493, %rd6756;
	shr.u64 	%rd6758, %rd6757, 32;
	and.b64  	%rd6759, %rd6744, 4294967295;
	add.s64 	%rd6760, %rd6758, %rd6759;
	mad.lo.s64 	%rd6761, %rd1588, %rd1493, %rd6760;
	shr.u64 	%rd6762, %rd6761, 32;
	and.b64  	%rd6763, %rd6746, 4294967295;
	add.s64 	%rd6764, %rd6762, %rd6763;
	mad.lo.s64 	%rd6765, %rd1589, %rd1493, %rd6764;
	shr.u64 	%rd6766, %rd6765, 32;
	and.b64  	%rd6767, %rd6748, 4294967295;
	add.s64 	%rd6768, %rd6766, %rd6767;
	mad.lo.s64 	%rd6769, %rd1590, %rd1493, %rd6768;
	shr.u64 	%rd6770, %rd6769, 32;
	and.b64  	%rd6771, %rd6750, 4294967295;
	add.s64 	%rd6772, %rd6770, %rd6771;
	mad.lo.s64 	%rd6773, %rd1591, %rd1493, %rd6772;
	shr.u64 	%rd6774, %rd6773, 32;
	and.b64  	%rd6775, %rd6752, 4294967295;
	add.s64 	%rd6776, %rd6774, %rd6775;
	mad.lo.s64 	%rd6777, %rd1592, %rd1493, %rd6776;
	shr.u64 	%rd6778, %rd6777, 32;
	and.b64  	%rd6779, %rd6754, 4294967295;
	add.s64 	%rd6780, %rd6778, %rd6779;
	mad.lo.s64 	%rd6781, %rd1593, %rd1493, %rd6780;
	shr.u64 	%rd6782, %rd6781, 32;
	add.s64 	%rd6783, %rd6782, %rd6755;
	mad.lo.s64 	%rd6784, %rd1594, %rd1493, %rd6783;
	shr.u64 	%rd6785, %rd6784, 32;
	and.b64  	%rd6786, %rd6761, 4294967295;
	mad.lo.s64 	%rd6787, %rd1587, %rd1494, %rd6786;
	shr.u64 	%rd6788, %rd6787, 32;
	and.b64  	%rd6789, %rd6765, 4294967295;
	add.s64 	%rd6790, %rd6788, %rd6789;
	mad.lo.s64 	%rd6791, %rd1588, %rd1494, %rd6790;
	shr.u64 	%rd6792, %rd6791, 32;
	and.b64  	%rd6793, %rd6769, 4294967295;
	add.s64 	%rd6794, %rd6792, %rd6793;
	mad.lo.s64 	%rd6795, %rd1589, %rd1494, %rd6794;
	shr.u64 	%rd6796, %rd6795, 32;
	and.b64  	%rd6797, %rd6773, 4294967295;
	add.s64 	%rd6798, %rd6796, %rd6797;
	mad.lo.s64 	%rd6799, %rd1590, %rd1494, %rd6798;
	shr.u64 	%rd6800, %rd6799, 32;
	and.b64  	%rd6801, %rd6777, 4294967295;
	add.s64 	%rd6802, %rd6800, %rd6801;
	mad.lo.s64 	%rd6803, %rd1591, %rd1494, %rd6802;
	shr.u64 	%rd6804, %rd6803, 32;
	and.b64  	%rd6805, %rd6781, 4294967295;
	add.s64 	%rd6806, %rd6804, %rd6805;
	mad.lo.s64 	%rd6807, %rd1592, %rd1494, %rd6806;
	shr.u64 	%rd6808, %rd6807, 32;
	and.b64  	%rd6809, %rd6784, 4294967295;
	add.s64 	%rd6810, %rd6808, %rd6809;
	mad.lo.s64 	%rd6811, %rd1593, %rd1494, %rd6810;
	shr.u64 	%rd6812, %rd6811, 32;
	add.s64 	%rd6813, %rd6812, %rd6785;
	mad.lo.s64 	%rd6814, %rd1594, %rd1494, %rd6813;
	shr.u64 	%rd6815, %rd6814, 32;
	and.b64  	%rd6816, %rd6791, 4294967295;
	mad.lo.s64 	%rd6817, %rd1587, %rd1495, %rd6816;
	shr.u64 	%rd6818, %rd6817, 32;
	and.b64  	%rd6819, %rd6795, 4294967295;
	add.s64 	%rd6820, %rd6818, %rd6819;
	mad.lo.s64 	%rd6821, %rd1588, %rd1495, %rd6820;
	shr.u64 	%rd6822, %rd6821, 32;
	and.b64  	%rd6823, %rd6799, 4294967295;
	add.s64 	%rd6824, %rd6822, %rd6823;
	mad.lo.s64 	%rd6825, %rd1589, %rd1495, %rd6824;
	shr.u64 	%rd6826, %rd6825, 32;
	and.b64  	%rd6827, %rd6803, 4294967295;
	add.s64 	%rd6828, %rd6826, %rd6827;
	mad.lo.s64 	%rd6829, %rd1590, %rd1495, %rd6828;
	shr.u64 	%rd6830, %rd6829, 32;
	and.b64  	%rd6831, %rd6807, 4294967295;
	add.s64 	%rd6832, %rd6830, %rd6831;
	mad.lo.s64 	%rd6833, %rd1591, %rd1495, %rd6832;
	shr.u64 	%rd6834, %rd6833, 32;
	and.b64  	%rd6835, %rd6811, 4294967295;
	add.s64 	%rd6836, %rd6834, %rd6835;
	mad.lo.s64 	%rd6837, %rd1592, %rd1495, %rd6836;
	shr.u64 	%rd6838, %rd6837, 32;
	and.b64  	%rd6839, %rd6814, 4294967295;
	add.s64 	%rd6840, %rd6838, %rd6839;
	mad.lo.s64 	%rd6841, %rd1593, %rd1495, %rd6840;
	shr.u64 	%rd6842, %rd6841, 32;
	add.s64 	%rd6843, %rd6842, %rd6815;
	mad.lo.s64 	%rd6844, %rd1594, %rd1495, %rd6843;
	shr.u64 	%rd6845, %rd6844, 32;
	and.b64  	%rd6846, %rd6821, 4294967295;
	mad.lo.s64 	%rd6847, %rd1587, %rd1496, %rd6846;
	shr.u64 	%rd6848, %rd6847, 32;
	and.b64  	%rd6849, %rd6825, 4294967295;
	add.s64 	%rd6850, %rd6848, %rd6849;
	mad.lo.s64 	%rd6851, %rd1588, %rd1496, %rd6850;
	shr.u64 	%rd6852, %rd6851, 32;
	and.b64  	%rd6853, %rd6829, 4294967295;
	add.s64 	%rd6854, %rd6852, %rd6853;
	mad.lo.s64 	%rd6855, %rd1589, %rd1496, %rd6854;
	shr.u64 	%rd6856, %rd6855, 32;
	and.b64  	%rd6857, %rd6833, 4294967295;
	add.s64 	%rd6858, %rd6856, %rd6857;
	mad.lo.s64 	%rd6859, %rd1590, %rd1496, %rd6858;
	shr.u64 	%rd6860, %rd6859, 32;
	and.b64  	%rd6861, %rd6837, 4294967295;
	add.s64 	%rd6862, %rd6860, %rd6861;
	mad.lo.s64 	%rd6863, %rd1591, %rd1496, %rd6862;
	shr.u64 	%rd6864, %rd6863, 32;
	and.b64  	%rd6865, %rd6841, 4294967295;
	add.s64 	%rd6866, %rd6864, %rd6865;
	mad.lo.s64 	%rd6867, %rd1592, %rd1496, %rd6866;
	shr.u64 	%rd6868, %rd6867, 32;
	and.b64  	%rd6869, %rd6844, 4294967295;
	add.s64 	%rd6870, %rd6868, %rd6869;
	mad.lo.s64 	%rd6871, %rd1593, %rd1496, %rd6870;
	shr.u64 	%rd6872, %rd6871, 32;
	add.s64 	%rd6873, %rd6872, %rd6845;
	mad.lo.s64 	%rd6874, %rd1594, %rd1496, %rd6873;
	shr.u64 	%rd6875, %rd6874, 32;
	and.b64  	%rd6876, %rd6851, 4294967295;
	mad.lo.s64 	%rd6877, %rd1587, %rd1497, %rd6876;
	shr.u64 	%rd6878, %rd6877, 32;
	and.b64  	%rd6879, %rd6855, 4294967295;
	add.s64 	%rd6880, %rd6878, %rd6879;
	mad.lo.s64 	%rd6881, %rd1588, %rd1497, %rd6880;
	shr.u64 	%rd6882, %rd6881, 32;
	and.b64  	%rd6883, %rd6859, 4294967295;
	add.s64 	%rd6884, %rd6882, %rd6883;
	mad.lo.s64 	%rd6885, %rd1589, %rd1497, %rd6884;
	shr.u64 	%rd6886, %rd6885, 32;
	and.b64  	%rd6887, %rd6863, 4294967295;
	add.s64 	%rd6888, %rd6886, %rd6887;
	mad.lo.s64 	%rd6889, %rd1590, %rd1497, %rd6888;
	shr.u64 	%rd6890, %rd6889, 32;
	and.b64  	%rd6891, %rd6867, 4294967295;
	add.s64 	%rd6892, %rd6890, %rd6891;
	mad.lo.s64 	%rd6893, %rd1591, %rd1497, %rd6892;
	shr.u64 	%rd6894, %rd6893, 32;
	and.b64  	%rd6895, %rd6871, 4294967295;
	add.s64 	%rd6896, %rd6894, %rd6895;
	mad.lo.s64 	%rd6897, %rd1592, %rd1497, %rd6896;
	shr.u64 	%rd6898, %rd6897, 32;
	and.b64  	%rd6899, %rd6874, 4294967295;
	add.s64 	%rd6900, %rd6898, %rd6899;
	mad.lo.s64 	%rd6901, %rd1593, %rd1497, %rd6900;
	shr.u64 	%rd6902, %rd6901, 32;
	add.s64 	%rd6903, %rd6902, %rd6875;
	mad.lo.s64 	%rd6904, %rd1594, %rd1497, %rd6903;
	shr.u64 	%rd6905, %rd6904, 32;
	and.b64  	%rd6906, %rd6881, 4294967295;
	mad.lo.s64 	%rd6907, %rd1587, %rd1498, %rd6906;
	shr.u64 	%rd6908, %rd6907, 32;
	and.b64  	%rd6909, %rd6885, 4294967295;
	add.s64 	%rd6910, %rd6908, %rd6909;
	mad.lo.s64 	%rd6911, %rd1588, %rd1498, %rd6910;
	shr.u64 	%rd6912, %rd6911, 32;
	and.b64  	%rd6913, %rd6889, 4294967295;
	add.s64 	%rd6914, %rd6912, %rd6913;
	mad.lo.s64 	%rd6915, %rd1589, %rd1498, %rd6914;
	shr.u64 	%rd6916, %rd6915, 32;
	and.b64  	%rd6917, %rd6893, 4294967295;
	add.s64 	%rd6918, %rd6916, %rd6917;
	mad.lo.s64 	%rd6919, %rd1590, %rd1498, %rd6918;
	shr.u64 	%rd6920, %rd6919, 32;
	and.b64  	%rd6921, %rd6897, 4294967295;
	add.s64 	%rd6922, %rd6920, %rd6921;
	mad.lo.s64 	%rd6923, %rd1591, %rd1498, %rd6922;
	shr.u64 	%rd6924, %rd6923, 32;
	and.b64  	%rd6925, %rd6901, 4294967295;
	add.s64 	%rd6926, %rd6924, %rd6925;
	mad.lo.s64 	%rd6927, %rd1592, %rd1498, %rd6926;
	shr.u64 	%rd6928, %rd6927, 32;
	and.b64  	%rd6929, %rd6904, 4294967295;
	add.s64 	%rd6930, %rd6928, %rd6929;
	mad.lo.s64 	%rd6931, %rd1593, %rd1498, %rd6930;
	shr.u64 	%rd6932, %rd6931, 32;
	add.s64 	%rd6933, %rd6932, %rd6905;
	mad.lo.s64 	%rd6934, %rd1594, %rd1498, %rd6933;
	shr.u64 	%rd6935, %rd6934, 32;
	and.b64  	%rd6936, %rd6911, 4294967295;
	mad.lo.s64 	%rd6937, %rd1587, %rd1499, %rd6936;
	shr.u64 	%rd6938, %rd6937, 32;
	and.b64  	%rd6939, %rd6915, 4294967295;
	add.s64 	%rd6940, %rd6938, %rd6939;
	mad.lo.s64 	%rd6941, %rd1588, %rd1499, %rd6940;
	shr.u64 	%rd6942, %rd6941, 32;
	and.b64  	%rd6943, %rd6919, 4294967295;
	add.s64 	%rd6944, %rd6942, %rd6943;
	mad.lo.s64 	%rd6945, %rd1589, %rd1499, %rd6944;
	shr.u64 	%rd6946, %rd6945, 32;
	and.b64  	%rd6947, %rd6923, 4294967295;
	add.s64 	%rd6948, %rd6946, %rd6947;
	mad.lo.s64 	%rd6949, %rd1590, %rd1499, %rd6948;
	shr.u64 	%rd6950, %rd6949, 32;
	and.b64  	%rd6951, %rd6927, 4294967295;
	add.s64 	%rd6952, %rd6950, %rd6951;
	mad.lo.s64 	%rd6953, %rd1591, %rd1499, %rd6952;
	shr.u64 	%rd6954, %rd6953, 32;
	and.b64  	%rd6955, %rd6931, 4294967295;
	add.s64 	%rd6956, %rd6954, %rd6955;
	mad.lo.s64 	%rd6957, %rd1592, %rd1499, %rd6956;
	shr.u64 	%rd6958, %rd6957, 32;
	and.b64  	%rd6959, %rd6934, 4294967295;
	add.s64 	%rd6960, %rd6958, %rd6959;
	mad.lo.s64 	%rd6961, %rd1593, %rd1499, %rd6960;
	shr.u64 	%rd6962, %rd6961, 32;
	add.s64 	%rd6963, %rd6962, %rd6935;
	mad.lo.s64 	%rd6964, %rd1594, %rd1499, %rd6963;
	{ .reg .b32 tmp; mov.b64 {tmp, %r2211}, %rd6964; }
	mul.lo.s32 	%r2212, %r86, %r2210;
	cvt.u64.u32 	%rd6965, %r2212;
	and.b64  	%rd6966, %rd6740, 4294967295;
	mad.lo.s64 	%rd6967, %rd14, %rd6965, %rd6966;
	shr.u64 	%rd6968, %rd6967, 32;
	and.b64  	%rd6969, %rd6757, 4294967295;
	add.s64 	%rd6970, %rd6968, %rd6969;
	mad.lo.s64 	%rd6971, %rd15, %rd6965, %rd6970;
	cvt.u32.u64 	%r2213, %rd6971;
	shr.u64 	%rd6972, %rd6971, 32;
	and.b64  	%rd6973, %rd6787, 4294967295;
	add.s64 	%rd6974, %rd6972, %rd6973;
	mad.lo.s64 	%rd6975, %rd16, %rd6965, %rd6974;
	shr.u64 	%rd6976, %rd6975, 32;
	and.b64  	%rd6977, %rd6817, 4294967295;
	add.s64 	%rd6978, %rd6976, %rd6977;
	mad.lo.s64 	%rd6979, %rd17, %rd6965, %rd6978;
	shr.u64 	%rd6980, %rd6979, 32;
	and.b64  	%rd6981, %rd6847, 4294967295;
	add.s64 	%rd6982, %rd6980, %rd6981;
	mad.lo.s64 	%rd6983, %rd18, %rd6965, %rd6982;
	shr.u64 	%rd6984, %rd6983, 32;
	and.b64  	%rd6985, %rd6877, 4294967295;
	add.s64 	%rd6986, %rd6984, %rd6985;
	mad.lo.s64 	%rd6987, %rd19, %rd6965, %rd6986;
	shr.u64 	%rd6988, %rd6987, 32;
	and.b64  	%rd6989, %rd6907, 4294967295;
	add.s64 	%rd6990, %rd6988, %rd6989;
	mad.lo.s64 	%rd6991, %rd20, %rd6965, %rd6990;
	shr.u64 	%rd6992, %rd6991, 32;
	and.b64  	%rd6993, %rd6937, 4294967295;
	add.s64 	%rd6994, %rd6992, %rd6993;
	mad.lo.s64 	%rd6995, %rd21, %rd6965, %rd6994;
	shr.u64 	%rd6996, %rd6995, 32;
	and.b64  	%rd6997, %rd6941, 4294967295;
	add.s64 	%rd6998, %rd6996, %rd6997;
	shr.u64 	%rd6999, %rd6998, 32;
	and.b64  	%rd7000, %rd6945, 4294967295;
	add.s64 	%rd7001, %rd6999, %rd7000;
	shr.u64 	%rd7002, %rd7001, 32;
	and.b64  	%rd7003, %rd6949, 4294967295;
	add.s64 	%rd7004, %rd7002, %rd7003;
	shr.u64 	%rd7005, %rd7004, 32;
	and.b64  	%rd7006, %rd6953, 4294967295;
	add.s64 	%rd7007, %rd7005, %rd7006;
	shr.u64 	%rd7008, %rd7007, 32;
	and.b64  	%rd7009, %rd6957, 4294967295;
	add.s64 	%rd7010, %rd7008, %rd7009;
	shr.u64 	%rd7011, %rd7010, 32;
	and.b64  	%rd7012, %rd6961, 4294967295;
	add.s64 	%rd7013, %rd7011, %rd7012;
	shr.u64 	%rd7014, %rd7013, 32;
	and.b64  	%rd7015, %rd6964, 4294967295;
	add.s64 	%rd7016, %rd7014, %rd7015;
	{ .reg .b32 tmp; mov.b64 {tmp, %r2214}, %rd7016; }
	add.s32 	%r2215, %r2211, %r2214;
	mul.lo.s32 	%r2216, %r86, %r2213;
	cvt.u64.u32 	%rd7017, %r2216;
	and.b64  	%rd7018, %rd6971, 4294967295;
	mad.lo.s64 	%rd7019, %rd14, %rd7017, %rd7018;
	shr.u64 	%rd7020, %rd7019, 32;
	and.b64  	%rd7021, %rd6975, 4294967295;
	add.s64 	%rd7022, %rd7020, %rd7021;
	mad.lo.s64 	%rd7023, %rd15, %rd7017, %rd7022;
	cvt.u32.u64 	%r2217, %rd7023;
	shr.u64 	%rd7024, %rd7023, 32;
	and.b64  	%rd7025, %rd6979, 4294967295;
	add.s64 	%rd7026, %rd7024, %rd7025;
	mad.lo.s64 	%rd7027, %rd16, %rd7017, %rd7026;
	shr.u64 	%rd7028, %rd7027, 32;
	and.b64  	%rd7029, %rd6983, 4294967295;
	add.s64 	%rd7030, %rd7028, %rd7029;
	mad.lo.s64 	%rd7031, %rd17, %rd7017, %rd7030;
	shr.u64 	%rd7032, %rd7031, 32;
	and.b64  	%rd7033, %rd6987, 4294967295;
	add.s64 	%rd7034, %rd7032, %rd7033;
	mad.lo.s64 	%rd7035, %rd18, %rd7017, %rd7034;
	shr.u64 	%rd7036, %rd7035, 32;
	and.b64  	%rd7037, %rd6991, 4294967295;
	add.s64 	%rd7038, %rd7036, %rd7037;
	mad.lo.s64 	%rd7039, %rd19, %rd7017, %rd7038;
	shr.u64 	%rd7040, %rd7039, 32;
	and.b64  	%rd7041, %rd6995, 4294967295;
	add.s64 	%rd7042, %rd7040, %rd7041;
	mad.lo.s64 	%rd7043, %rd20, %rd7017, %rd7042;
	shr.u64 	%rd7044, %rd7043, 32;
	and.b64  	%rd7045, %rd6998, 4294967295;
	add.s64 	%rd7046, %rd7044, %rd7045;
	mad.lo.s64 	%rd7047, %rd21, %rd7017, %rd7046;
	shr.u64 	%rd7048, %rd7047, 32;
	and.b64  	%rd7049, %rd7001, 4294967295;
	add.s64 	%rd7050, %rd7048, %rd7049;
	shr.u64 	%rd7051, %rd7050, 32;
	and.b64  	%rd7052, %rd7004, 4294967295;
	add.s64 	%rd7053, %rd7051, %rd7052;
	shr.u64 	%rd7054, %rd7053, 32;
	and.b64  	%rd7055, %rd7007, 4294967295;
	add.s64 	%rd7056, %rd7054, %rd7055;
	shr.u64 	%rd7057, %rd7056, 32;
	and.b64  	%rd7058, %rd7010, 4294967295;
	add.s64 	%rd7059, %rd7057, %rd7058;
	shr.u64 	%rd7060, %rd7059, 32;
	and.b64  	%rd7061, %rd7013, 4294967295;
	add.s64 	%rd7062, %rd7060, %rd7061;
	shr.u64 	%rd7063, %rd7062, 32;
	and.b64  	%rd7064, %rd7016, 4294967295;
	add.s64 	%rd7065, %rd7063, %rd7064;
	{ .reg .b32 tmp; mov.b64 {tmp, %r2218}, %rd7065; }
	add.s32 	%r2219, %r2215, %r2218;
	mul.lo.s32 	%r2220, %r86, %r2217;
	cvt.u64.u32 	%rd7066, %r2220;
	and.b64  	%rd7067, %rd7023, 4294967295;
	mad.lo.s64 	%rd7068, %rd14, %rd7066, %rd7067;
	shr.u64 	%rd7069, %rd7068, 32;
	and.b64  	%rd7070, %rd7027, 4294967295;
	add.s64 	%rd7071, %rd7069, %rd7070;
	mad.lo.s64 	%rd7072, %rd15, %rd7066, %rd7071;
	cvt.u32.u64 	%r2221, %rd7072;
	shr.u64 	%rd7073, %rd7072, 32;
	and.b64  	%rd7074, %rd7031, 4294967295;
	add.s64 	%rd7075, %rd7073, %rd7074;
	mad.lo.s64 	%rd7076, %rd16, %rd7066, %rd7075;
	shr.u64 	%rd7077, %rd7076, 32;
	and.b64  	%rd7078, %rd7035, 4294967295;
	add.s64 	%rd7079, %rd7077, %rd7078;
	mad.lo.s64 	%rd7080, %rd17, %rd7066, %rd7079;
	shr.u64 	%rd7081, %rd7080, 32;
	and.b64  	%rd7082, %rd7039, 4294967295;
	add.s64 	%rd7083, %rd7081, %rd7082;
	mad.lo.s64 	%rd7084, %rd18, %rd7066, %rd7083;
	shr.u64 	%rd7085, %rd7084, 32;
	and.b64  	%rd7086, %rd7043, 4294967295;
	add.s64 	%rd7087, %rd7085, %rd7086;
	mad.lo.s64 	%rd7088, %rd19, %rd7066, %rd7087;
	shr.u64 	%rd7089, %rd7088, 32;
	and.b64  	%rd7090, %rd7047, 4294967295;
	add.s64 	%rd7091, %rd7089, %rd7090;
	mad.lo.s64 	%rd7092, %rd20, %rd7066, %rd7091;
	shr.u64 	%rd7093, %rd7092, 32;
	and.b64  	%rd7094, %rd7050, 4294967295;
	add.s64 	%rd7095, %rd7093, %rd7094;
	mad.lo.s64 	%rd7096, %rd21, %rd7066, %rd7095;
	shr.u64 	%rd7097, %rd7096, 32;
	and.b64  	%rd7098, %rd7053, 4294967295;
	add.s64 	%rd7099, %rd7097, %rd7098;
	shr.u64 	%rd7100, %rd7099, 32;
	and.b64  	%rd7101, %rd7056, 4294967295;
	add.s64 	%rd7102, %rd7100, %rd7101;
	shr.u64 	%rd7103, %rd7102, 32;
	and.b64  	%rd7104, %rd7059, 4294967295;
	add.s64 	%rd7105, %rd7103, %rd7104;
	shr.u64 	%rd7106, %rd7105, 32;
	and.b64  	%rd7107, %rd7062, 4294967295;
	add.s64 	%rd7108, %rd7106, %rd7107;
	shr.u64 	%rd7109, %rd7108, 32;
	and.b64  	%rd7110, %rd7065, 4294967295;
	add.s64 	%rd7111, %rd7109, %rd7110;
	{ .reg .b32 tmp; mov.b64 {tmp, %r2222}, %rd7111; }
	add.s32 	%r2223, %r2219, %r2222;
	mul.lo.s32 	%r2224, %r86, %r2221;
	cvt.u64.u32 	%rd7112, %r2224;
	and.b64  	%rd7113, %rd7072, 4294967295;
	mad.lo.s64 	%rd7114, %rd14, %rd7112, %rd7113;
	shr.u64 	%rd7115, %rd7114, 32;
	and.b64  	%rd7116, %rd7076, 4294967295;
	add.s64 	%rd7117, %rd7115, %rd7116;
	mad.lo.s64 	%rd7118, %rd15, %rd7112, %rd7117;
	cvt.u32.u64 	%r2225, %rd7118;
	shr.u64 	%rd7119, %rd7118, 32;
	and.b64  	%rd7120, %rd7080, 4294967295;
	add.s64 	%rd7121, %rd7119, %rd7120;
	mad.lo.s64 	%rd7122, %rd16, %rd7112, %rd7121;
	shr.u64 	%rd7123, %rd7122, 32;
	and.b64  	%rd7124, %rd7084, 4294967295;
	add.s64 	%rd7125, %rd7123, %rd7124;
	mad.lo.s64 	%rd7126, %rd17, %rd7112, %rd7125;
	shr.u64 	%rd7127, %rd7126, 32;
	and.b64  	%rd7128, %rd7088, 4294967295;
	add.s64 	%rd7129, %rd7127, %rd7128;
	mad.lo.s64 	%rd7130, %rd18, %rd7112, %rd7129;
	shr.u64 	%rd7131, %rd7130, 32;
	and.b64  	%rd7132, %rd7092, 4294967295;
	add.s64 	%rd7133, %rd7131, %rd7132;
	mad.lo.s64 	%rd7134, %rd19, %rd7112, %rd7133;
	shr.u64 	%rd7135, %rd7134, 32;
	and.b64  	%rd7136, %rd7096, 4294967295;
	add.s64 	%rd7137, %rd7135, %rd7136;
	mad.lo.s64 	%rd7138, %rd20, %rd7112, %rd7137;
	shr.u64 	%rd7139, %rd7138, 32;
	and.b64  	%rd7140, %rd7099, 4294967295;
	add.s64 	%rd7141, %rd7139, %rd7140;
	mad.lo.s64 	%rd7142, %rd21, %rd7112, %rd7141;
	shr.u64 	%rd7143, %rd7142, 32;
	and.b64  	%rd7144, %rd7102, 4294967295;
	add.s64 	%rd7145, %rd7143, %rd7144;
	shr.u64 	%rd7146, %rd7145, 32;
	and.b64  	%rd7147, %rd7105, 4294967295;
	add.s64 	%rd7148, %rd7146, %rd7147;
	shr.u64 	%rd7149, %rd7148, 32;
	and.b64  	%rd7150, %rd7108, 4294967295;
	add.s64 	%rd7151, %rd7149, %rd7150;
	shr.u64 	%rd7152, %rd7151, 32;
	and.b64  	%rd7153, %rd7111, 4294967295;
	add.s64 	%rd7154, %rd7152, %rd7153;
	{ .reg .b32 tmp; mov.b64 {tmp, %r2226}, %rd7154; }
	add.s32 	%r2227, %r2223, %r2226;
	mul.lo.s32 	%r2228, %r86, %r2225;
	cvt.u64.u32 	%rd7155, %r2228;
	and.b64  	%rd7156, %rd7118, 4294967295;
	mad.lo.s64 	%rd7157, %rd14, %rd7155, %rd7156;
	shr.u64 	%rd7158, %rd7157, 32;
	and.b64  	%rd7159, %rd7122, 4294967295;
	add.s64 	%rd7160, %rd7158, %rd7159;
	mad.lo.s64 	%rd7161, %rd15, %rd7155, %rd7160;
	cvt.u32.u64 	%r2229, %rd7161;
	shr.u64 	%rd7162, %rd7161, 32;
	and.b64  	%rd7163, %rd7126, 4294967295;
	add.s64 	%rd7164, %rd7162, %rd7163;
	mad.lo.s64 	%rd7165, %rd16, %rd7155, %rd7164;
	shr.u64 	%rd7166, %rd7165, 32;
	and.b64  	%rd7167, %rd7130, 4294967295;
	add.s64 	%rd7168, %rd7166, %rd7167;
	mad.lo.s64 	%rd7169, %rd17, %rd7155, %rd7168;
	shr.u64 	%rd7170, %rd7169, 32;
	and.b64  	%rd7171, %rd7134, 4294967295;
	add.s64 	%rd7172, %rd7170, %rd7171;
	mad.lo.s64 	%rd7173, %rd18, %rd7155, %rd7172;
	shr.u64 	%rd7174, %rd7173, 32;
	and.b64  	%rd7175, %rd7138, 4294967295;
	add.s64 	%rd7176, %rd7174, %rd7175;
	mad.lo.s64 	%rd7177, %rd19, %rd7155, %rd7176;
	shr.u64 	%rd7178, %rd7177, 32;
	and.b64  	%rd7179, %rd7142, 4294967295;
	add.s64 	%rd7180, %rd7178, %rd7179;
	mad.lo.s64 	%rd7181, %rd20, %rd7155, %rd7180;
	shr.u64 	%rd7182, %rd7181, 32;
	and.b64  	%rd7183, %rd7145, 4294967295;
	add.s64 	%rd7184, %rd7182, %rd7183;
	mad.lo.s64 	%rd7185, %rd21, %rd7155, %rd7184;
	shr.u64 	%rd7186, %rd7185, 32;
	and.b64  	%rd7187, %rd7148, 4294967295;
	add.s64 	%rd7188, %rd7186, %rd7187;
	shr.u64 	%rd7189, %rd7188, 32;
	and.b64  	%rd7190, %rd7151, 4294967295;
	add.s64 	%rd7191, %rd7189, %rd7190;
	shr.u64 	%rd7192, %rd7191, 32;
	and.b64  	%rd7193, %rd7154, 4294967295;
	add.s64 	%rd7194, %rd7192, %rd7193;
	{ .reg .b32 tmp; mov.b64 {tmp, %r2230}, %rd7194; }
	add.s32 	%r2231, %r2227, %r2230;
	mul.lo.s32 	%r2232, %r86, %r2229;
	cvt.u64.u32 	%rd7195, %r2232;
	and.b64  	%rd7196, %rd7161, 4294967295;
	mad.lo.s64 	%rd7197, %rd14, %rd7195, %rd7196;
	shr.u64 	%rd7198, %rd7197, 32;
	and.b64  	%rd7199, %rd7165, 4294967295;
	add.s64 	%rd7200, %rd7198, %rd7199;
	mad.lo.s64 	%rd7201, %rd15, %rd7195, %rd7200;
	cvt.u32.u64 	%r2233, %rd7201;
	shr.u64 	%rd7202, %rd7201, 32;
	and.b64  	%rd7203, %rd7169, 4294967295;
	add.s64 	%rd7204, %rd7202, %rd7203;
	mad.lo.s64 	%rd7205, %rd16, %rd7195, %rd7204;
	shr.u64 	%rd7206, %rd7205, 32;
	and.b64  	%rd7207, %rd7173, 4294967295;
	add.s64 	%rd7208, %rd7206, %rd7207;
	mad.lo.s64 	%rd7209, %rd17, %rd7195, %rd7208;
	shr.u64 	%rd7210, %rd7209, 32;
	and.b64  	%rd7211, %rd7177, 4294967295;
	add.s64 	%rd7212, %rd7210, %rd7211;
	mad.lo.s64 	%rd7213, %rd18, %rd7195, %rd7212;
	shr.u64 	%rd7214, %rd7213, 32;
	and.b64  	%rd7215, %rd7181, 4294967295;
	add.s64 	%rd7216, %rd7214, %rd7215;
	mad.lo.s64 	%rd7217, %rd19, %rd7195, %rd7216;
	shr.u64 	%rd7218, %rd7217, 32;
	and.b64  	%rd7219, %rd7185, 4294967295;
	add.s64 	%rd7220, %rd7218, %rd7219;
	mad.lo.s64 	%rd7221, %rd20, %rd7195, %rd7220;
	shr.u64 	%rd7222, %rd7221, 32;
	and.b64  	%rd7223, %rd7188, 4294967295;
	add.s64 	%rd7224, %rd7222, %rd7223;
	mad.lo.s64 	%rd7225, %rd21, %rd7195, %rd7224;
	shr.u64 	%rd7226, %rd7225, 32;
	and.b64  	%rd7227, %rd7191, 4294967295;
	add.s64 	%rd7228, %rd7226, %rd7227;
	shr.u64 	%rd7229, %rd7228, 32;
	and.b64  	%rd7230, %rd7194, 4294967295;
	add.s64 	%rd7231, %rd7229, %rd7230;
	{ .reg .b32 tmp; mov.b64 {tmp, %r2234}, %rd7231; }
	add.s32 	%r2235, %r2231, %r2234;
	mul.lo.s32 	%r2236, %r86, %r2233;
	cvt.u64.u32 	%rd7232, %r2236;
	and.b64  	%rd7233, %rd7201, 4294967295;
	mad.lo.s64 	%rd7234, %rd14, %rd7232, %rd7233;
	shr.u64 	%rd7235, %rd7234, 32;
	and.b64  	%rd7236, %rd7205, 4294967295;
	add.s64 	%rd7237, %rd7235, %rd7236;
	mad.lo.s64 	%rd7238, %rd15, %rd7232, %rd7237;
	cvt.u32.u64 	%r2237, %rd7238;
	shr.u64 	%rd7239, %rd7238, 32;
	and.b64  	%rd7240, %rd7209, 4294967295;
	add.s64 	%rd7241, %rd7239, %rd7240;
	mad.lo.s64 	%rd7242, %rd16, %rd7232, %rd7241;
	shr.u64 	%rd7243, %rd7242, 32;
	and.b64  	%rd7244, %rd7213, 4294967295;
	add.s64 	%rd7245, %rd7243, %rd7244;
	mad.lo.s64 	%rd7246, %rd17, %rd7232, %rd7245;
	shr.u64 	%rd7247, %rd7246, 32;
	and.b64  	%rd7248, %rd7217, 4294967295;
	add.s64 	%rd7249, %rd7247, %rd7248;
	mad.lo.s64 	%rd7250, %rd18, %rd7232, %rd7249;
	shr.u64 	%rd7251, %rd7250, 32;
	and.b64  	%rd7252, %rd7221, 4294967295;
	add.s64 	%rd7253, %rd7251, %rd7252;
	mad.lo.s64 	%rd7254, %rd19, %rd7232, %rd7253;
	shr.u64 	%rd7255, %rd7254, 32;
	and.b64  	%rd7256, %rd7225, 4294967295;
	add.s64 	%rd7257, %rd7255, %rd7256;
	mad.lo.s64 	%rd7258, %rd20, %rd7232, %rd7257;
	shr.u64 	%rd7259, %rd7258, 32;
	and.b64  	%rd7260, %rd7228, 4294967295;
	add.s64 	%rd7261, %rd7259, %rd7260;
	mad.lo.s64 	%rd7262, %rd21, %rd7232, %rd7261;
	shr.u64 	%rd7263, %rd7262, 32;
	and.b64  	%rd7264, %rd7231, 4294967295;
	add.s64 	%rd7265, %rd7263, %rd7264;
	{ .reg .b32 tmp; mov.b64 {tmp, %r2238}, %rd7265; }
	add.s32 	%r2239, %r2235, %r2238;
	mul.lo.s32 	%r2240, %r86, %r2237;
	cvt.u64.u32 	%rd7266, %r2240;
	and.b64  	%rd7267, %rd7238, 4294967295;
	mad.lo.s64 	%rd7268, %rd14, %rd7266, %rd7267;
	shr.u64 	%rd7269, %rd7268, 32;
	and.b64  	%rd7270, %rd7242, 4294967295;
	add.s64 	%rd7271, %rd7269, %rd7270;
	mad.lo.s64 	%rd47515, %rd15, %rd7266, %rd7271;
	shr.u64 	%rd7272, %rd47515, 32;
	and.b64  	%rd7273, %rd7246, 4294967295;
	add.s64 	%rd7274, %rd7272, %rd7273;
	mad.lo.s64 	%rd47516, %rd16, %rd7266, %rd7274;
	cvt.u32.u64 	%r879, %rd47516;
	shr.u64 	%rd7275, %rd47516, 32;
	and.b64  	%rd7276, %rd7250, 4294967295;
	add.s64 	%rd7277, %rd7275, %rd7276;
	mad.lo.s64 	%rd47517, %rd17, %rd7266, %rd7277;
	cvt.u32.u64 	%r880, %rd47517;
	shr.u64 	%rd7278, %rd47517, 32;
	and.b64  	%rd7279, %rd7254, 4294967295;
	add.s64 	%rd7280, %rd7278, %rd7279;
	mad.lo.s64 	%rd47518, %rd18, %rd7266, %rd7280;
	cvt.u32.u64 	%r881, %rd47518;
	shr.u64 	%rd7281, %rd47518, 32;
	and.b64  	%rd7282, %rd7258, 4294967295;
	add.s64 	%rd7283, %rd7281, %rd7282;
	mad.lo.s64 	%rd47519, %rd19, %rd7266, %rd7283;
	cvt.u32.u64 	%r882, %rd47519;
	shr.u64 	%rd7284, %rd47519, 32;
	and.b64  	%rd7285, %rd7262, 4294967295;
	add.s64 	%rd7286, %rd7284, %rd7285;
	mad.lo.s64 	%rd47520, %rd20, %rd7266, %rd7286;
	cvt.u32.u64 	%r883, %rd47520;
	shr.u64 	%rd7287, %rd47520, 32;
	and.b64  	%rd7288, %rd7265, 4294967295;
	add.s64 	%rd7289, %rd7287, %rd7288;
	mad.lo.s64 	%rd47521, %rd21, %rd7266, %rd7289;
	cvt.u32.u64 	%r884, %rd47521;
	{ .reg .b32 tmp; mov.b64 {tmp, %r2241}, %rd47521; }
	add.s32 	%r6569, %r2239, %r2241;
	setp.gt.u32 	%p140, %r6569, %r2209;
	@%p140 bra 	$L__BB4_940;
	cvt.u32.u64 	%r2242, %rd21;
	setp.lt.u32 	%p141, %r6569, %r2242;
	@%p141 bra 	$L__BB4_941;
	cvt.u32.u64 	%r2243, %rd20;
	setp.lt.u32 	%p142, %r2243, %r884;
	@%p142 bra 	$L__BB4_940;
	cvt.u32.u64 	%r2244, %rd20;
	setp.gt.u32 	%p143, %r2244, %r884;
	@%p143 bra 	$L__BB4_941;
	cvt.u32.u64 	%r2245, %rd19;
	setp.lt.u32 	%p144, %r2245, %r883;
	@%p144 bra 	$L__BB4_940;
	cvt.u32.u64 	%r2246, %rd19;
	setp.gt.u32 	%p145, %r2246, %r883;
	@%p145 bra 	$L__BB4_941;
	cvt.u32.u64 	%r2247, %rd18;
	setp.lt.u32 	%p146, %r2247, %r882;
	@%p146 bra 	$L__BB4_940;
	cvt.u32.u64 	%r2248, %rd18;
	setp.gt.u32 	%p147, %r2248, %r882;
	@%p147 bra 	$L__BB4_941;
	cvt.u32.u64 	%r2249, %rd17;
	setp.lt.u32 	%p148, %r2249, %r881;
	@%p148 bra 	$L__BB4_940;
	cvt.u32.u64 	%r2250, %rd17;
	setp.gt.u32 	%p149, %r2250, %r881;
	@%p149 bra 	$L__BB4_941;
	cvt.u32.u64 	%r2251, %rd16;
	setp.lt.u32 	%p150, %r2251, %r880;
	@%p150 bra 	$L__BB4_940;
	cvt.u32.u64 	%r2252, %rd16;
	setp.gt.u32 	%p151, %r2252, %r880;
	@%p151 bra 	$L__BB4_941;
	cvt.u32.u64 	%r2253, %rd15;
	setp.lt.u32 	%p152, %r2253, %r879;
	@%p152 bra 	$L__BB4_940;
	cvt.u32.u64 	%r2254, %rd15;
	cvt.u32.u64 	%r2255, %rd14;
	setp.gt.u32 	%p153, %r2254, %r879;
	cvt.u32.u64 	%r2256, %rd47515;
	setp.gt.u32 	%p154, %r2255, %r2256;
	or.pred  	%p155, %p153, %p154;
	@%p155 bra 	$L__BB4_941;
$L__BB4_940:
	cvt.u32.u64 	%r2257, %rd21;
	and.b64  	%rd7291, %rd47515, 4294967295;
	sub.s64 	%rd47515, %rd7291, %rd14;
	shr.u64 	%rd7292, %rd47515, 63;
	and.b64  	%rd7293, %rd47516, 4294967295;
	add.s64 	%rd7294, %rd7292, %rd15;
	sub.s64 	%rd47516, %rd7293, %rd7294;
	shr.u64 	%rd7295, %rd47516, 63;
	and.b64  	%rd7296, %rd47517, 4294967295;
	add.s64 	%rd7297, %rd7295, %rd16;
	sub.s64 	%rd47517, %rd7296, %rd7297;
	shr.u64 	%rd7298, %rd47517, 63;
	and.b64  	%rd7299, %rd47518, 4294967295;
	add.s64 	%rd7300, %rd7298, %rd17;
	sub.s64 	%rd47518, %rd7299, %rd7300;
	shr.u64 	%rd7301, %rd47518, 63;
	and.b64  	%rd7302, %rd47519, 4294967295;
	add.s64 	%rd7303, %rd7301, %rd18;
	sub.s64 	%rd47519, %rd7302, %rd7303;
	shr.u64 	%rd7304, %rd47519, 63;
	and.b64  	%rd7305, %rd47520, 4294967295;
	add.s64 	%rd7306, %rd7304, %rd19;
	sub.s64 	%rd47520, %rd7305, %rd7306;
	shr.u64 	%rd7307, %rd47520, 63;
	and.b64  	%rd7308, %rd47521, 4294967295;
	add.s64 	%rd7309, %rd7307, %rd20;
	sub.s64 	%rd47521, %rd7308, %rd7309;
	shr.u64 	%rd7310, %rd47521, 63;
	cvt.u32.u64 	%r2258, %rd7310;
	add.s32 	%r2259, %r2257, %r2258;
	sub.s32 	%r6569, %r6569, %r2259;
$L__BB4_941:
	cvt.u32.u64 	%r2260, %rd21;
	cvt.u64.u32 	%rd7311, %r129;
	and.b64  	%rd7312, %rd47515, 4294967295;
	mul.lo.s64 	%rd7313, %rd7312, %rd7311;
	cvt.u32.u64 	%r2261, %rd7313;
	shr.u64 	%rd7314, %rd7313, 32;
	and.b64  	%rd7315, %rd47516, 4294967295;
	mad.lo.s64 	%rd7316, %rd7315, %rd7311, %rd7314;
	shr.u64 	%rd7317, %rd7316, 32;
	and.b64  	%rd7318, %rd47517, 4294967295;
	mad.lo.s64 	%rd7319, %rd7318, %rd7311, %rd7317;
	shr.u64 	%rd7320, %rd7319, 32;
	and.b64  	%rd7321, %rd47518, 4294967295;
	mad.lo.s64 	%rd7322, %rd7321, %rd7311, %rd7320;
	shr.u64 	%rd7323, %rd7322, 32;
	and.b64  	%rd7324, %rd47519, 4294967295;
	mad.lo.s64 	%rd7325, %rd7324, %rd7311, %rd7323;
	shr.u64 	%rd7326, %rd7325, 32;
	and.b64  	%rd7327, %rd47520, 4294967295;
	mad.lo.s64 	%rd7328, %rd7327, %rd7311, %rd7326;
	shr.u64 	%rd7329, %rd7328, 32;
	and.b64  	%rd7330, %rd47521, 4294967295;
	mad.lo.s64 	%rd7331, %rd7330, %rd7311, %rd7329;
	shr.u64 	%rd7332, %rd7331, 32;
	mul.wide.u32 	%rd7333, %r6569, %r129;
	add.s64 	%rd7334, %rd7332, %rd7333;
	shr.u64 	%rd7335, %rd7334, 32;
	cvt.u64.u32 	%rd7336, %r128;
	and.b64  	%rd7337, %rd7316, 4294967295;
	mad.lo.s64 	%rd7338, %rd7312, %rd7336, %rd7337;
	shr.u64 	%rd7339, %rd7338, 32;
	and.b64  	%rd7340, %rd7319, 4294967295;
	add.s64 	%rd7341, %rd7339, %rd7340;
	mad.lo.s64 	%rd7342, %rd7315, %rd7336, %rd7341;
	shr.u64 	%rd7343, %rd7342, 32;
	and.b64  	%rd7344, %rd7322, 4294967295;
	add.s64 	%rd7345, %rd7343, %rd7344;
	mad.lo.s64 	%rd7346, %rd7318, %rd7336, %rd7345;
	shr.u64 	%rd7347, %rd7346, 32;
	and.b64  	%rd7348, %rd7325, 4294967295;
	add.s64 	%rd7349, %rd7347, %rd7348;
	mad.lo.s64 	%rd7350, %rd7321, %rd7336, %rd7349;
	shr.u64 	%rd7351, %rd7350, 32;
	and.b64  	%rd7352, %rd7328, 4294967295;
	add.s64 	%rd7353, %rd7351, %rd7352;
	mad.lo.s64 	%rd7354, %rd7324, %rd7336, %rd7353;
	shr.u64 	%rd7355, %rd7354, 32;
	and.b64  	%rd7356, %rd7331, 4294967295;
	add.s64 	%rd7357, %rd7355, %rd7356;
	mad.lo.s64 	%rd7358, %rd7327, %rd7336, %rd7357;
	shr.u64 	%rd7359, %rd7358, 32;
	and.b64  	%rd7360, %rd7334, 4294967295;
	add.s64 	%rd7361, %rd7359, %rd7360;
	mad.lo.s64 	%rd7362, %rd7330, %rd7336, %rd7361;
	shr.u64 	%rd7363, %rd7362, 32;
	mul.wide.u32 	%rd7364, %r6569, %r128;
	add.s64 	%rd7365, %rd7363, %rd7335;
	add.s64 	%rd7366, %rd7365, %rd7364;
	shr.u64 	%rd7367, %rd7366, 32;
	cvt.u64.u32 	%rd7368, %r127;
	and.b64  	%rd7369, %rd7342, 4294967295;
	mad.lo.s64 	%rd7370, %rd7312, %rd7368, %rd7369;
	shr.u64 	%rd7371, %rd7370, 32;
	and.b64  	%rd7372, %rd7346, 4294967295;
	add.s64 	%rd7373, %rd7371, %rd7372;
	mad.lo.s64 	%rd7374, %rd7315, %rd7368, %rd7373;
	shr.u64 	%rd7375, %rd7374, 32;
	and.b64  	%rd7376, %rd7350, 4294967295;
	add.s64 	%rd7377, %rd7375, %rd7376;
	mad.lo.s64 	%rd7378, %rd7318, %rd7368, %rd7377;
	shr.u64 	%rd7379, %rd7378, 32;
	and.b64  	%rd7380, %rd7354, 4294967295;
	add.s64 	%rd7381, %rd7379, %rd7380;
	mad.lo.s64 	%rd7382, %rd7321, %rd7368, %rd7381;
	shr.u64 	%rd7383, %rd7382, 32;
	and.b64  	%rd7384, %rd7358, 4294967295;
	add.s64 	%rd7385, %rd7383, %rd7384;
	mad.lo.s64 	%rd7386, %rd7324, %rd7368, %rd7385;
	shr.u64 	%rd7387, %rd7386, 32;
	and.b64  	%rd7388, %rd7362, 4294967295;
	add.s64 	%rd7389, %rd7387, %rd7388;
	mad.lo.s64 	%rd7390, %rd7327, %rd7368, %rd7389;
	shr.u64 	%rd7391, %rd7390, 32;
	and.b64  	%rd7392, %rd7366, 4294967295;
	add.s64 	%rd7393, %rd7391, %rd7392;
	mad.lo.s64 	%rd7394, %rd7330, %rd7368, %rd7393;
	shr.u64 	%rd7395, %rd7394, 32;
	mul.wide.u32 	%rd7396, %r6569, %r127;
	add.s64 	%rd7397, %rd7395, %rd7367;
	add.s64 	%rd7398, %rd7397, %rd7396;
	shr.u64 	%rd7399, %rd7398, 32;
	cvt.u64.u32 	%rd7400, %r126;
	and.b64  	%rd7401, %rd7374, 4294967295;
	mad.lo.s64 	%rd7402, %rd7312, %rd7400, %rd7401;
	shr.u64 	%rd7403, %rd7402, 32;
	and.b64  	%rd7404, %rd7378, 4294967295;
	add.s64 	%rd7405, %rd7403, %rd7404;
	mad.lo.s64 	%rd7406, %rd7315, %rd7400, %rd7405;
	shr.u64 	%rd7407, %rd7406, 32;
	and.b64  	%rd7408, %rd7382, 4294967295;
	add.s64 	%rd7409, %rd7407, %rd7408;
	mad.lo.s64 	%rd7410, %rd7318, %rd7400, %rd7409;
	shr.u64 	%rd7411, %rd7410, 32;
	and.b64  	%rd7412, %rd7386, 4294967295;
	add.s64 	%rd7413, %rd7411, %rd7412;
	mad.lo.s64 	%rd7414, %rd7321, %rd7400, %rd7413;
	shr.u64 	%rd7415, %rd7414, 32;
	and.b64  	%rd7416, %rd7390, 4294967295;
	add.s64 	%rd7417, %rd7415, %rd7416;
	mad.lo.s64 	%rd7418, %rd7324, %rd7400, %rd7417;
	shr.u64 	%rd7419, %rd7418, 32;
	and.b64  	%rd7420, %rd7394, 4294967295;
	add.s64 	%rd7421, %rd7419, %rd7420;
	mad.lo.s64 	%rd7422, %rd7327, %rd7400, %rd7421;
	shr.u64 	%rd7423, %rd7422, 32;
	and.b64  	%rd7424, %rd7398, 4294967295;
	add.s64 	%rd7425, %rd7423, %rd7424;
	mad.lo.s64 	%rd7426, %rd7330, %rd7400, %rd7425;
	shr.u64 	%rd7427, %rd7426, 32;
	mul.wide.u32 	%rd7428, %r6569, %r126;
	add.s64 	%rd7429, %rd7427, %rd7399;
	add.s64 	%rd7430, %rd7429, %rd7428;
	shr.u64 	%rd7431, %rd7430, 32;
	cvt.u64.u32 	%rd7432, %r125;
	and.b64  	%rd7433, %rd7406, 4294967295;
	mad.lo.s64 	%rd7434, %rd7312, %rd7432, %rd7433;
	shr.u64 	%rd7435, %rd7434, 32;
	and.b64  	%rd7436, %rd7410, 4294967295;
	add.s64 	%rd7437, %rd7435, %rd7436;
	mad.lo.s64 	%rd7438, %rd7315, %rd7432, %rd7437;
	shr.u64 	%rd7439, %rd7438, 32;
	and.b64  	%rd7440, %rd7414, 4294967295;
	add.s64 	%rd7441, %rd7439, %rd7440;
	mad.lo.s64 	%rd7442, %rd7318, %rd7432, %rd7441;
	shr.u64 	%rd7443, %rd7442, 32;
	and.b64  	%rd7444, %rd7418, 4294967295;
	add.s64 	%rd7445, %rd7443, %rd7444;
	mad.lo.s64 	%rd7446, %rd7321, %rd7432, %rd7445;
	shr.u64 	%rd7447, %rd7446, 32;
	and.b64  	%rd7448, %rd7422, 4294967295;
	add.s64 	%rd7449, %rd7447, %rd7448;
	mad.lo.s64 	%rd7450, %rd7324, %rd7432, %rd7449;
	shr.u64 	%rd7451, %rd7450, 32;
	and.b64  	%rd7452, %rd7426, 4294967295;
	add.s64 	%rd7453, %rd7451, %rd7452;
	mad.lo.s64 	%rd7454, %rd7327, %rd7432, %rd7453;
	shr.u64 	%rd7455, %rd7454, 32;
	and.b64  	%rd7456, %rd7430, 4294967295;
	add.s64 	%rd7457, %rd7455, %rd7456;
	mad.lo.s64 	%rd7458, %rd7330, %rd7432, %rd7457;
	shr.u64 	%rd7459, %rd7458, 32;
	mul.wide.u32 	%rd7460, %r6569, %r125;
	add.s64 	%rd7461, %rd7459, %rd7431;
	add.s64 	%rd7462, %rd7461, %rd7460;
	shr.u64 	%rd7463, %rd7462, 32;
	cvt.u64.u32 	%rd7464, %r124;
	and.b64  	%rd7465, %rd7438, 4294967295;
	mad.lo.s64 	%rd7466, %rd7312, %rd7464, %rd7465;
	shr.u64 	%rd7467, %rd7466, 32;
	and.b64  	%rd7468, %rd7442, 4294967295;
	add.s64 	%rd7469, %rd7467, %rd7468;
	mad.lo.s64 	%rd7470, %rd7315, %rd7464, %rd7469;
	shr.u64 	%rd7471, %rd7470, 32;
	and.b64  	%rd7472, %rd7446, 4294967295;
	add.s64 	%rd7473, %rd7471, %rd7472;
	mad.lo.s64 	%rd7474, %rd7318, %rd7464, %rd7473;
	shr.u64 	%rd7475, %rd7474, 32;
	and.b64  	%rd7476, %rd7450, 4294967295;
	add.s64 	%rd7477, %rd7475, %rd7476;
	mad.lo.s64 	%rd7478, %rd7321, %rd7464, %rd7477;
	shr.u64 	%rd7479, %rd7478, 32;
	and.b64  	%rd7480, %rd7454, 4294967295;
	add.s64 	%rd7481, %rd7479, %rd7480;
	mad.lo.s64 	%rd7482, %rd7324, %rd7464, %rd7481;
	shr.u64 	%rd7483, %rd7482, 32;
	and.b64  	%rd7484, %rd7458, 4294967295;
	add.s64 	%rd7485, %rd7483, %rd7484;
	mad.lo.s64 	%rd7486, %rd7327, %rd7464, %rd7485;
	shr.u64 	%rd7487, %rd7486, 32;
	and.b64  	%rd7488, %rd7462, 4294967295;
	add.s64 	%rd7489, %rd7487, %rd7488;
	mad.lo.s64 	%rd7490, %rd7330, %rd7464, %rd7489;
	shr.u64 	%rd7491, %rd7490, 32;
	mul.wide.u32 	%rd7492, %r6569, %r124;
	add.s64 	%rd7493, %rd7491, %rd7463;
	add.s64 	%rd7494, %rd7493, %rd7492;
	shr.u64 	%rd7495, %rd7494, 32;
	cvt.u64.u32 	%rd7496, %r123;
	and.b64  	%rd7497, %rd7470, 4294967295;
	mad.lo.s64 	%rd7498, %rd7312, %rd7496, %rd7497;
	shr.u64 	%rd7499, %rd7498, 32;
	and.b64  	%rd7500, %rd7474, 4294967295;
	add.s64 	%rd7501, %rd7499, %rd7500;
	mad.lo.s64 	%rd7502, %rd7315, %rd7496, %rd7501;
	shr.u64 	%rd7503, %rd7502, 32;
	and.b64  	%rd7504, %rd7478, 4294967295;
	add.s64 	%rd7505, %rd7503, %rd7504;
	mad.lo.s64 	%rd7506, %rd7318, %rd7496, %rd7505;
	shr.u64 	%rd7507, %rd7506, 32;
	and.b64  	%rd7508, %rd7482, 4294967295;
	add.s64 	%rd7509, %rd7507, %rd7508;
	mad.lo.s64 	%rd7510, %rd7321, %rd7496, %rd7509;
	shr.u64 	%rd7511, %rd7510, 32;
	and.b64  	%rd7512, %rd7486, 4294967295;
	add.s64 	%rd7513, %rd7511, %rd7512;
	mad.lo.s64 	%rd7514, %rd7324, %rd7496, %rd7513;
	shr.u64 	%rd7515, %rd7514, 32;
	and.b64  	%rd7516, %rd7490, 4294967295;
	add.s64 	%rd7517, %rd7515, %rd7516;
	mad.lo.s64 	%rd7518, %rd7327, %rd7496, %rd7517;
	shr.u64 	%rd7519, %rd7518, 32;
	and.b64  	%rd7520, %rd7494, 4294967295;
	add.s64 	%rd7521, %rd7519, %rd7520;
	mad.lo.s64 	%rd7522, %rd7330, %rd7496, %rd7521;
	shr.u64 	%rd7523, %rd7522, 32;
	mul.wide.u32 	%rd7524, %r6569, %r123;
	add.s64 	%rd7525, %rd7523, %rd7495;
	add.s64 	%rd7526, %rd7525, %rd7524;
	shr.u64 	%rd7527, %rd7526, 32;
	cvt.u64.u32 	%rd7528, %r122;
	and.b64  	%rd7529, %rd7502, 4294967295;
	mad.lo.s64 	%rd7530, %rd7312, %rd7528, %rd7529;
	shr.u64 	%rd7531, %rd7530, 32;
	and.b64  	%rd7532, %rd7506, 4294967295;
	add.s64 	%rd7533, %rd7531, %rd7532;
	mad.lo.s64 	%rd7534, %rd7315, %rd7528, %rd7533;
	shr.u64 	%rd7535, %rd7534, 32;
	and.b64  	%rd7536, %rd7510, 4294967295;
	add.s64 	%rd7537, %rd7535, %rd7536;
	mad.lo.s64 	%rd7538, %rd7318, %rd7528, %rd7537;
	shr.u64 	%rd7539, %rd7538, 32;
	and.b64  	%rd7540, %rd7514, 4294967295;
	add.s64 	%rd7541, %rd7539, %rd7540;
	mad.lo.s64 	%rd7542, %rd7321, %rd7528, %rd7541;
	shr.u64 	%rd7543, %rd7542, 32;
	and.b64  	%rd7544, %rd7518, 4294967295;
	add.s64 	%rd7545, %rd7543, %rd7544;
	mad.lo.s64 	%rd7546, %rd7324, %rd7528, %rd7545;
	shr.u64 	%rd7547, %rd7546, 32;
	and.b64  	%rd7548, %rd7522, 4294967295;
	add.s64 	%rd7549, %rd7547, %rd7548;
	mad.lo.s64 	%rd7550, %rd7327, %rd7528, %rd7549;
	shr.u64 	%rd7551, %rd7550, 32;
	and.b64  	%rd7552, %rd7526, 4294967295;
	add.s64 	%rd7553, %rd7551, %rd7552;
	mad.lo.s64 	%rd7554, %rd7330, %rd7528, %rd7553;
	shr.u64 	%rd7555, %rd7554, 32;
	mul.wide.u32 	%rd7556, %r6569, %r122;
	add.s64 	%rd7557, %rd7555, %rd7527;
	add.s64 	%rd7558, %rd7557, %rd7556;
	{ .reg .b32 tmp; mov.b64 {tmp, %r2262}, %rd7558; }
	mul.lo.s32 	%r2263, %r86, %r2261;
	cvt.u64.u32 	%rd7559, %r2263;
	and.b64  	%rd7560, %rd7313, 4294967295;
	mad.lo.s64 	%rd7561, %rd14, %rd7559, %rd7560;
	shr.u64 	%rd7562, %rd7561, 32;
	and.b64  	%rd7563, %rd7338, 4294967295;
	add.s64 	%rd7564, %rd7562, %rd7563;
	mad.lo.s64 	%rd7565, %rd15, %rd7559, %rd7564;
	cvt.u32.u64 	%r2264, %rd7565;
	shr.u64 	%rd7566, %rd7565, 32;
	and.b64  	%rd7567, %rd7370, 4294967295;
	add.s64 	%rd7568, %rd7566, %rd7567;
	mad.lo.s64 	%rd7569, %rd16, %rd7559, %rd7568;
	shr.u64 	%rd7570, %rd7569, 32;
	and.b64  	%rd7571, %rd7402, 4294967295;
	add.s64 	%rd7572, %rd7570, %rd7571;
	mad.lo.s64 	%rd7573, %rd17, %rd7559, %rd7572;
	shr.u64 	%rd7574, %rd7573, 32;
	and.b64  	%rd7575, %rd7434, 4294967295;
	add.s64 	%rd7576, %rd7574, %rd7575;
	mad.lo.s64 	%rd7577, %rd18, %rd7559, %rd7576;
	shr.u64 	%rd7578, %rd7577, 32;
	and.b64  	%rd7579, %rd7466, 4294967295;
	add.s64 	%rd7580, %rd7578, %rd7579;
	mad.lo.s64 	%rd7581, %rd19, %rd7559, %rd7580;
	shr.u64 	%rd7582, %rd7581, 32;
	and.b64  	%rd7583, %rd7498, 4294967295;
	add.s64 	%rd7584, %rd7582, %rd7583;
	mad.lo.s64 	%rd7585, %rd20, %rd7559, %rd7584;
	shr.u64 	%rd7586, %rd7585, 32;
	and.b64  	%rd7587, %rd7530, 4294967295;
	add.s64 	%rd7588, %rd7586, %rd7587;
	mad.lo.s64 	%rd7589, %rd21, %rd7559, %rd7588;
	shr.u64 	%rd7590, %rd7589, 32;
	and.b64  	%rd7591, %rd7534, 4294967295;
	add.s64 	%rd7592, %rd7590, %rd7591;
	shr.u64 	%rd7593, %rd7592, 32;
	and.b64  	%rd7594, %rd7538, 4294967295;
	add.s64 	%rd7595, %rd7593, %rd7594;
	shr.u64 	%rd7596, %rd7595, 32;
	and.b64  	%rd7597, %rd7542, 4294967295;
	add.s64 	%rd7598, %rd7596, %rd7597;
	shr.u64 	%rd7599, %rd7598, 32;
	and.b64  	%rd7600, %rd7546, 4294967295;
	add.s64 	%rd7601, %rd7599, %rd7600;
	shr.u64 	%rd7602, %rd7601, 32;
	and.b64  	%rd7603, %rd7550, 4294967295;
	add.s64 	%rd7604, %rd7602, %rd7603;
	shr.u64 	%rd7605, %rd7604, 32;
	and.b64  	%rd7606, %rd7554, 4294967295;
	add.s64 	%rd7607, %rd7605, %rd7606;
	shr.u64 	%rd7608, %rd7607, 32;
	and.b64  	%rd7609, %rd7558, 4294967295;
	add.s64 	%rd7610, %rd7608, %rd7609;
	{ .reg .b32 tmp; mov.b64 {tmp, %r2265}, %rd7610; }
	add.s32 	%r2266, %r2262, %r2265;
	mul.lo.s32 	%r2267, %r86, %r2264;
	cvt.u64.u32 	%rd7611, %r2267;
	and.b64  	%rd7612, %rd7565, 4294967295;
	mad.lo.s64 	%rd7613, %rd14, %rd7611, %rd7612;
	shr.u64 	%rd7614, %rd7613, 32;
	and.b64  	%rd7615, %rd7569, 4294967295;
	add.s64 	%rd7616, %rd7614, %rd7615;
	mad.lo.s64 	%rd7617, %rd15, %rd7611, %rd7616;
	cvt.u32.u64 	%r2268, %rd7617;
	shr.u64 	%rd7618, %rd7617, 32;
	and.b64  	%rd7619, %rd7573, 4294967295;
	add.s64 	%rd7620, %rd7618, %rd7619;
	mad.lo.s64 	%rd7621, %rd16, %rd7611, %rd7620;
	shr.u64 	%rd7622, %rd7621, 32;
	and.b64  	%rd7623, %rd7577, 4294967295;
	add.s64 	%rd7624, %rd7622, %rd7623;
	mad.lo.s64 	%rd7625, %rd17, %rd7611, %rd7624;
	shr.u64 	%rd7626, %rd7625, 32;
	and.b64  	%rd7627, %rd7581, 4294967295;
	add.s64 	%rd7628, %rd7626, %rd7627;
	mad.lo.s64 	%rd7629, %rd18, %rd7611, %rd7628;
	shr.u64 	%rd7630, %rd7629, 32;
	and.b64  	%rd7631, %rd7585, 4294967295;
	add.s64 	%rd7632, %rd7630, %rd7631;
	mad.lo.s64 	%rd7633, %rd19, %rd7611, %rd7632;
	shr.u64 	%rd7634, %rd7633, 32;
	and.b64  	%rd7635, %rd7589, 4294967295;
	add.s64 	%rd7636, %rd7634, %rd7635;
	mad.lo.s64 	%rd7637, %rd20, %rd7611, %rd7636;
	shr.u64 	%rd7638, %rd7637, 32;
	and.b64  	%rd7639, %rd7592, 4294967295;
	add.s64 	%rd7640, %rd7638, %rd7639;
	mad.lo.s64 	%rd7641, %rd21, %rd7611, %rd7640;
	shr.u64 	%rd7642, %rd7641, 32;
	and.b64  	%rd7643, %rd7595, 4294967295;
	add.s64 	%rd7644, %rd7642, %rd7643;
	shr.u64 	%rd7645, %rd7644, 32;
	and.b64  	%rd7646, %rd7598, 4294967295;
	add.s64 	%rd7647, %rd7645, %rd7646;
	shr.u64 	%rd7648, %rd7647, 32;
	and.b64  	%rd7649, %rd7601, 4294967295;
	add.s64 	%rd7650, %rd7648, %rd7649;
	shr.u64 	%rd7651, %rd7650, 32;
	and.b64  	%rd7652, %rd7604, 4294967295;
	add.s64 	%rd7653, %rd7651, %rd7652;
	shr.u64 	%rd7654, %rd7653, 32;
	and.b64  	%rd7655, %rd7607, 4294967295;
	add.s64 	%rd7656, %rd7654, %rd7655;
	shr.u64 	%rd7657, %rd7656, 32;
	and.b64  	%rd7658, %rd7610, 4294967295;
	add.s64 	%rd7659, %rd7657, %rd7658;
	{ .reg .b32 tmp; mov.b64 {tmp, %r2269}, %rd7659; }
	add.s32 	%r2270, %r2266, %r2269;
	mul.lo.s32 	%r2271, %r86, %r2268;
	cvt.u64.u32 	%rd7660, %r2271;
	and.b64  	%rd7661, %rd7617, 4294967295;
	mad.lo.s64 	%rd7662, %rd14, %rd7660, %rd7661;
	shr.u64 	%rd7663, %rd7662, 32;
	and.b64  	%rd7664, %rd7621, 4294967295;
	add.s64 	%rd7665, %rd7663, %rd7664;
	mad.lo.s64 	%rd7666, %rd15, %rd7660, %rd7665;
	cvt.u32.u64 	%r2272, %rd7666;
	shr.u64 	%rd7667, %rd7666, 32;
	and.b64  	%rd7668, %rd7625, 4294967295;
	add.s64 	%rd7669, %rd7667, %rd7668;
	mad.lo.s64 	%rd7670, %rd16, %rd7660, %rd7669;
	shr.u64 	%rd7671, %rd7670, 32;
	and.b64  	%rd7672, %rd7629, 4294967295;
	add.s64 	%rd7673, %rd7671, %rd7672;
	mad.lo.s64 	%rd7674, %rd17, %rd7660, %rd7673;
	shr.u64 	%rd7675, %rd7674, 32;
	and.b64  	%rd7676, %rd7633, 4294967295;
	add.s64 	%rd7677, %rd7675, %rd7676;
	mad.lo.s64 	%rd7678, %rd18, %rd7660, %rd7677;
	shr.u64 	%rd7679, %rd7678, 32;
	and.b64  	%rd7680, %rd7637, 4294967295;
	add.s64 	%rd7681, %rd7679, %rd7680;
	mad.lo.s64 	%rd7682, %rd19, %rd7660, %rd7681;
	shr.u64 	%rd7683, %rd7682, 32;
	and.b64  	%rd7684, %rd7641, 4294967295;
	add.s64 	%rd7685, %rd7683, %rd7684;
	mad.lo.s64 	%rd7686, %rd20, %rd7660, %rd7685;
	shr.u64 	%rd7687, %rd7686, 32;
	and.b64  	%rd7688, %rd7644, 4294967295;
	add.s64 	%rd7689, %rd7687, %rd7688;
	mad.lo.s64 	%rd7690, %rd21, %rd7660, %rd7689;
	shr.u64 	%rd7691, %rd7690, 32;
	and.b64  	%rd7692, %rd7647, 4294967295;
	add.s64 	%rd7693, %rd7691, %rd7692;
	shr.u64 	%rd7694, %rd7693, 32;
	and.b64  	%rd7695, %rd7650, 4294967295;
	add.s64 	%rd7696, %rd7694, %rd7695;
	shr.u64 	%rd7697, %rd7696, 32;
	and.b64  	%rd7698, %rd7653, 4294967295;
	add.s64 	%rd7699, %rd7697, %rd7698;
	shr.u64 	%rd7700, %rd7699, 32;
	and.b64  	%rd7701, %rd7656, 4294967295;
	add.s64 	%rd7702, %rd7700, %rd7701;
	shr.u64 	%rd7703, %rd7702, 32;
	and.b64  	%rd7704, %rd7659, 4294967295;
	add.s64 	%rd7705, %rd7703, %rd7704;
	{ .reg .b32 tmp; mov.b64 {tmp, %r2273}, %rd7705; }
	add.s32 	%r2274, %r2270, %r2273;
	mul.lo.s32 	%r2275, %r86, %r2272;
	cvt.u64.u32 	%rd7706, %r2275;
	and.b64  	%rd7707, %rd7666, 4294967295;
	mad.lo.s64 	%rd7708, %rd14, %rd7706, %rd7707;
	shr.u64 	%rd7709, %rd7708, 32;
	and.b64  	%rd7710, %rd7670, 4294967295;
	add.s64 	%rd7711, %rd7709, %rd7710;
	mad.lo.s64 	%rd7712, %rd15, %rd7706, %rd7711;
	cvt.u32.u64 	%r2276, %rd7712;
	shr.u64 	%rd7713, %rd7712, 32;
	and.b64  	%rd7714, %rd7674, 4294967295;
	add.s64 	%rd7715, %rd7713, %rd7714;
	mad.lo.s64 	%rd7716, %rd16, %rd7706, %rd7715;
	shr.u64 	%rd7717, %rd7716, 32;
	and.b64  	%rd7718, %rd7678, 4294967295;
	add.s64 	%rd7719, %rd7717, %rd7718;
	mad.lo.s64 	%rd7720, %rd17, %rd7706, %rd7719;
	shr.u64 	%rd7721, %rd7720, 32;
	and.b64  	%rd7722, %rd7682, 4294967295;
	add.s64 	%rd7723, %rd7721, %rd7722;
	mad.lo.s64 	%rd7724, %rd18, %rd7706, %rd7723;
	shr.u64 	%rd7725, %rd7724, 32;
	and.b64  	%rd7726, %rd7686, 4294967295;
	add.s64 	%rd7727, %rd7725, %rd7726;
	mad.lo.s64 	%rd7728, %rd19, %rd7706, %rd7727;
	shr.u64 	%rd7729, %rd7728, 32;
	and.b64  	%rd7730, %rd7690, 4294967295;
	add.s64 	%rd7731, %rd7729, %rd7730;
	mad.lo.s64 	%rd7732, %rd20, %rd7706, %rd7731;
	shr.u64 	%rd7733, %rd7732, 32;
	and.b64  	%rd7734, %rd7693, 4294967295;
	add.s64 	%rd7735, %rd7733, %rd7734;
	mad.lo.s64 	%rd7736, %rd21, %rd7706, %rd7735;
	shr.u64 	%rd7737, %rd7736, 32;
	and.b64  	%rd7738, %rd7696, 4294967295;
	add.s64 	%rd7739, %rd7737, %rd7738;
	shr.u64 	%rd7740, %rd7739, 32;
	and.b64  	%rd7741, %rd7699, 4294967295;
	add.s64 	%rd7742, %rd7740, %rd7741;
	shr.u64 	%rd7743, %rd7742, 32;
	and.b64  	%rd7744, %rd7702, 4294967295;
	add.s64 	%rd7745, %rd7743, %rd7744;
	shr.u64 	%rd7746, %rd7745, 32;
	and.b64  	%rd7747, %rd7705, 4294967295;
	add.s64 	%rd7748, %rd7746, %rd7747;
	{ .reg .b32 tmp; mov.b64 {tmp, %r2277}, %rd7748; }
	add.s32 	%r2278, %r2274, %r2277;
	mul.lo.s32 	%r2279, %r86, %r2276;
	cvt.u64.u32 	%rd7749, %r2279;
	and.b64  	%rd7750, %rd7712, 4294967295;
	mad.lo.s64 	%rd7751, %rd14, %rd7749, %rd7750;
	shr.u64 	%rd7752, %rd7751, 32;
	and.b64  	%rd7753, %rd7716, 4294967295;
	add.s64 	%rd7754, %rd7752, %rd7753;
	mad.lo.s64 	%rd7755, %rd15, %rd7749, %rd7754;
	cvt.u32.u64 	%r2280, %rd7755;
	shr.u64 	%rd7756, %rd7755, 32;
	and.b64  	%rd7757, %rd7720, 4294967295;
	add.s64 	%rd7758, %rd7756, %rd7757;
	mad.lo.s64 	%rd7759, %rd16, %rd7749, %rd7758;
	shr.u64 	%rd7760, %rd7759, 32;
	and.b64  	%rd7761, %rd7724, 4294967295;
	add.s64 	%rd7762, %rd7760, %rd7761;
	mad.lo.s64 	%rd7763, %rd17, %rd7749, %rd7762;
	shr.u64 	%rd7764, %rd7763, 32;
	and.b64  	%rd7765, %rd7728, 4294967295;
	add.s64 	%rd7766, %rd7764, %rd7765;
	mad.lo.s64 	%rd7767, %rd18, %rd7749, %rd7766;
	shr.u64 	%rd7768, %rd7767, 32;
	and.b64  	%rd7769, %rd7732, 4294967295;
	add.s64 	%rd7770, %rd7768, %rd7769;
	mad.lo.s64 	%rd7771, %rd19, %rd7749, %rd7770;
	shr.u64 	%rd7772, %rd7771, 32;
	and.b64  	%rd7773, %rd7736, 4294967295;
	add.s64 	%rd7774, %rd7772, %rd7773;
	mad.lo.s64 	%rd7775, %rd20, %rd7749, %rd7774;
	shr.u64 	%rd7776, %rd7775, 32;
	and.b64  	%rd7777, %rd7739, 4294967295;
	add.s64 	%rd7778, %rd7776, %rd7777;
	mad.lo.s64 	%rd7779, %rd21, %rd7749, %rd7778;
	shr.u64 	%rd7780, %rd7779, 32;
	and.b64  	%rd7781, %rd7742, 4294967295;
	add.s64 	%rd7782, %rd7780, %rd7781;
	shr.u64 	%rd7783, %rd7782, 32;
	and.b64  	%rd7784, %rd7745, 4294967295;
	add.s64 	%rd7785, %rd7783, %rd7784;
	shr.u64 	%rd7786, %rd7785, 32;
	and.b64  	%rd7787, %rd7748, 4294967295;
	add.s64 	%rd7788, %rd7786, %rd7787;
	{ .reg .b32 tmp; mov.b64 {tmp, %r2281}, %rd7788; }
	add.s32 	%r2282, %r2278, %r2281;
	mul.lo.s32 	%r2283, %r86, %r2280;
	cvt.u64.u32 	%rd7789, %r2283;
	and.b64  	%rd7790, %rd7755, 4294967295;
	mad.lo.s64 	%rd7791, %rd14, %rd7789, %rd7790;
	shr.u64 	%rd7792, %rd7791, 32;
	and.b64  	%rd7793, %rd7759, 4294967295;
	add.s64 	%rd7794, %rd7792, %rd7793;
	mad.lo.s64 	%rd7795, %rd15, %rd7789, %rd7794;
	cvt.u32.u64 	%r2284, %rd7795;
	shr.u64 	%rd7796, %rd7795, 32;
	and.b64  	%rd7797, %rd7763, 4294967295;
	add.s64 	%rd7798, %rd7796, %rd7797;
	mad.lo.s64 	%rd7799, %rd16, %rd7789, %rd7798;
	shr.u64 	%rd7800, %rd7799, 32;
	and.b64  	%rd7801, %rd7767, 4294967295;
	add.s64 	%rd7802, %rd7800, %rd7801;
	mad.lo.s64 	%rd7803, %rd17, %rd7789, %rd7802;
	shr.u64 	%rd7804, %rd7803, 32;
	and.b64  	%rd7805, %rd7771, 4294967295;
	add.s64 	%rd7806, %rd7804, %rd7805;
	mad.lo.s64 	%rd7807, %rd18, %rd7789, %rd7806;
	shr.u64 	%rd7808, %rd7807, 32;
	and.b64  	%rd7809, %rd7775, 4294967295;
	add.s64 	%rd7810, %rd7808, %rd7809;
	mad.lo.s64 	%rd7811, %rd19, %rd7789, %rd7810;
	shr.u64 	%rd7812, %rd7811, 32;
	and.b64  	%rd7813, %rd7779, 4294967295;
	add.s64 	%rd7814, %rd7812, %rd7813;
	mad.lo.s64 	%rd7815, %rd20, %rd7789, %rd7814;
	shr.u64 	%rd7816, %rd7815, 32;
	and.b64  	%rd7817, %rd7782, 4294967295;
	add.s64 	%rd7818, %rd7816, %rd7817;
	mad.lo.s64 	%rd7819, %rd21, %rd7789, %rd7818;
	shr.u64 	%rd7820, %rd7819, 32;
	and.b64  	%rd7821, %rd7785, 4294967295;
	add.s64 	%rd7822, %rd7820, %rd7821;
	shr.u64 	%rd7823, %rd7822, 32;
	and.b64  	%rd7824, %rd7788, 4294967295;
	add.s64 	%rd7825, %rd7823, %rd7824;
	{ .reg .b32 tmp; mov.b64 {tmp, %r2285}, %rd7825; }
	add.s32 	%r2286, %r2282, %r2285;
	mul.lo.s32 	%r2287, %r86, %r2284;
	cvt.u64.u32 	%rd7826, %r2287;
	and.b64  	%rd7827, %rd7795, 4294967295;
	mad.lo.s64 	%rd7828, %rd14, %rd7826, %rd7827;
	shr.u64 	%rd7829, %rd7828, 32;
	and.b64  	%rd7830, %rd7799, 4294967295;
	add.s64 	%rd7831, %rd7829, %rd7830;
	mad.lo.s64 	%rd7832, %rd15, %rd7826, %rd7831;
	cvt.u32.u64 	%r2288, %rd7832;
	shr.u64 	%rd7833, %rd7832, 32;
	and.b64  	%rd7834, %rd7803, 4294967295;
	add.s64 	%rd7835, %rd7833, %rd7834;
	mad.lo.s64 	%rd7836, %rd16, %rd7826, %rd7835;
	shr.u64 	%rd7837, %rd7836, 32;
	and.b64  	%rd7838, %rd7807, 4294967295;
	add.s64 	%rd7839, %rd7837, %rd7838;
	mad.lo.s64 	%rd7840, %rd17, %rd7826, %rd7839;
	shr.u64 	%rd7841, %rd7840, 32;
	and.b64  	%rd7842, %rd7811, 4294967295;
	add.s64 	%rd7843, %rd7841, %rd7842;
	mad.lo.s64 	%rd7844, %rd18, %rd7826, %rd7843;
	shr.u64 	%rd7845, %rd7844, 32;
	and.b64  	%rd7846, %rd7815, 4294967295;
	add.s64 	%rd7847, %rd7845, %rd7846;
	mad.lo.s64 	%rd7848, %rd19, %rd7826, %rd7847;
	shr.u64 	%rd7849, %rd7848, 32;
	and.b64  	%rd7850, %rd7819, 4294967295;
	add.s64 	%rd7851, %rd7849, %rd7850;
	mad.lo.s64 	%rd7852, %rd20, %rd7826, %rd7851;
	shr.u64 	%rd7853, %rd7852, 32;
	and.b64  	%rd7854, %rd7822, 4294967295;
	add.s64 	%rd7855, %rd7853, %rd7854;
	mad.lo.s64 	%rd7856, %rd21, %rd7826, %rd7855;
	shr.u64 	%rd7857, %rd7856, 32;
	and.b64  	%rd7858, %rd7825, 4294967295;
	add.s64 	%rd7859, %rd7857, %rd7858;
	{ .reg .b32 tmp; mov.b64 {tmp, %r2289}, %rd7859; }
	add.s32 	%r2290, %r2286, %r2289;
	mul.lo.s32 	%r2291, %r86, %r2288;
	cvt.u64.u32 	%rd7860, %r2291;
	and.b64  	%rd7861, %rd7832, 4294967295;
	mad.lo.s64 	%rd7862, %rd14, %rd7860, %rd7861;
	shr.u64 	%rd7863, %rd7862, 32;
	and.b64  	%rd7864, %rd7836, 4294967295;
	add.s64 	%rd7865, %rd7863, %rd7864;
	mad.lo.s64 	%rd47522, %rd15, %rd7860, %rd7865;
	shr.u64 	%rd7866, %rd47522, 32;
	and.b64  	%rd7867, %rd7840, 4294967295;
	add.s64 	%rd7868, %rd7866, %rd7867;
	mad.lo.s64 	%rd47523, %rd16, %rd7860, %rd7868;
	cvt.u32.u64 	%r888, %rd47523;
	shr.u64 	%rd7869, %rd47523, 32;
	and.b64  	%rd7870, %rd7844, 4294967295;
	add.s64 	%rd7871, %rd7869, %rd7870;
	mad.lo.s64 	%rd47524, %rd17, %rd7860, %rd7871;
	cvt.u32.u64 	%r889, %rd47524;
	shr.u64 	%rd7872, %rd47524, 32;
	and.b64  	%rd7873, %rd7848, 4294967295;
	add.s64 	%rd7874, %rd7872, %rd7873;
	mad.lo.s64 	%rd47525, %rd18, %rd7860, %rd7874;
	cvt.u32.u64 	%r890, %rd47525;
	shr.u64 	%rd7875, %rd47525, 32;
	and.b64  	%rd7876, %rd7852, 4294967295;
	add.s64 	%rd7877, %rd7875, %rd7876;
	mad.lo.s64 	%rd47526, %rd19, %rd7860, %rd7877;
	cvt.u32.u64 	%r891, %rd47526;
	shr.u64 	%rd7878, %rd47526, 32;
	and.b64  	%rd7879, %rd7856, 4294967295;
	add.s64 	%rd7880, %rd7878, %rd7879;
	mad.lo.s64 	%rd47527, %rd20, %rd7860, %rd7880;
	cvt.u32.u64 	%r892, %rd47527;
	shr.u64 	%rd7881, %rd47527, 32;
	and.b64  	%rd7882, %rd7859, 4294967295;
	add.s64 	%rd7883, %rd7881, %rd7882;
	mad.lo.s64 	%rd47528, %rd21, %rd7860, %rd7883;
	cvt.u32.u64 	%r893, %rd47528;
	{ .reg .b32 tmp; mov.b64 {tmp, %r2292}, %rd47528; }
	add.s32 	%r6570, %r2290, %r2292;
	setp.gt.u32 	%p156, %r6570, %r2260;
	@%p156 bra 	$L__BB4_955;
	cvt.u32.u64 	%r2293, %rd21;
	setp.lt.u32 	%p157, %r6570, %r2293;
	@%p157 bra 	$L__BB4_956;
	cvt.u32.u64 	%r2294, %rd20;
	setp.lt.u32 	%p158, %r2294, %r893;
	@%p158 bra 	$L__BB4_955;
	cvt.u32.u64 	%r2295, %rd20;
	setp.gt.u32 	%p159, %r2295, %r893;
	@%p159 bra 	$L__BB4_956;
	cvt.u32.u64 	%r2296, %rd19;
	setp.lt.u32 	%p160, %r2296, %r892;
	@%p160 bra 	$L__BB4_955;
	cvt.u32.u64 	%r2297, %rd19;
	setp.gt.u32 	%p161, %r2297, %r892;
	@%p161 bra 	$L__BB4_956;
	cvt.u32.u64 	%r2298, %rd18;
	setp.lt.u32 	%p162, %r2298, %r891;
	@%p162 bra 	$L__BB4_955;
	cvt.u32.u64 	%r2299, %rd18;
	setp.gt.u32 	%p163, %r2299, %r891;
	@%p163 bra 	$L__BB4_956;
	cvt.u32.u64 	%r2300, %rd17;
	setp.lt.u32 	%p164, %r2300, %r890;
	@%p164 bra 	$L__BB4_955;
	cvt.u32.u64 	%r2301, %rd17;
	setp.gt.u32 	%p165, %r2301, %r890;
	@%p165 bra 	$L__BB4_956;
	cvt.u32.u64 	%r2302, %rd16;
	setp.lt.u32 	%p166, %r2302, %r889;
	@%p166 bra 	$L__BB4_955;
	cvt.u32.u64 	%r2303, %rd16;
	setp.gt.u32 	%p167, %r2303, %r889;
	@%p167 bra 	$L__BB4_956;
	cvt.u32.u64 	%r2304, %rd15;
	setp.lt.u32 	%p168, %r2304, %r888;
	@%p168 bra 	$L__BB4_955;
	cvt.u32.u64 	%r2305, %rd15;
	cvt.u32.u64 	%r2306, %rd14;
	setp.gt.u32 	%p169, %r2305, %r888;
	cvt.u32.u64 	%r2307, %rd47522;
	setp.gt.u32 	%p170, %r2306, %r2307;
	or.pred  	%p171, %p169, %p170;
	@%p171 bra 	$L__BB4_956;
$L__BB4_955:
	cvt.u32.u64 	%r2308, %rd21;
	and.b64  	%rd7885, %rd47522, 4294967295;
	sub.s64 	%rd47522, %rd7885, %rd14;
	shr.u64 	%rd7886, %rd47522, 63;
	and.b64  	%rd7887, %rd47523, 4294967295;
	add.s64 	%rd7888, %rd7886, %rd15;
	sub.s64 	%rd47523, %rd7887, %rd7888;
	shr.u64 	%rd7889, %rd47523, 63;
	and.b64  	%rd7890, %rd47524, 4294967295;
	add.s64 	%rd7891, %rd7889, %rd16;
	sub.s64 	%rd47524, %rd7890, %rd7891;
	shr.u64 	%rd7892, %rd47524, 63;
	and.b64  	%rd7893, %rd47525, 4294967295;
	add.s64 	%rd7894, %rd7892, %rd17;
	sub.s64 	%rd47525, %rd7893, %rd7894;
	shr.u64 	%rd7895, %rd47525, 63;
	and.b64  	%rd7896, %rd47526, 4294967295;
	add.s64 	%rd7897, %rd7895, %rd18;
	sub.s64 	%rd47526, %rd7896, %rd7897;
	shr.u64 	%rd7898, %rd47526, 63;
	and.b64  	%rd7899, %rd47527, 4294967295;
	add.s64 	%rd7900, %rd7898, %rd19;
	sub.s64 	%rd47527, %rd7899, %rd7900;
	shr.u64 	%rd7901, %rd47527, 63;
	and.b64  	%rd7902, %rd47528, 4294967295;
	add.s64 	%rd7903, %rd7901, %rd20;
	sub.s64 	%rd47528, %rd7902, %rd7903;
	shr.u64 	%rd7904, %rd47528, 63;
	cvt.u32.u64 	%r2309, %rd7904;
	add.s32 	%r2310, %r2308, %r2309;
	sub.s32 	%r6570, %r6570, %r2310;
$L__BB4_956:
	and.b64  	%rd7905, %rd47494, 4294967295;
	and.b64  	%rd1708, %rd47487, 4294967295;
	sub.s64 	%rd7906, %rd7905, %rd1708;
	shr.u64 	%rd7907, %rd7906, 63;
	cvt.u32.u64 	%r6571, %rd7906;
	and.b64  	%rd7908, %rd47495, 4294967295;
	and.b64  	%rd1709, %rd47488, 4294967295;
	add.s64 	%rd7909, %rd7907, %rd1709;
	sub.s64 	%rd47529, %rd7908, %rd7909;
	shr.u64 	%rd7910, %rd47529, 63;
	and.b64  	%rd7911, %rd47496, 4294967295;
	and.b64  	%rd1711, %rd47489, 4294967295;
	add.s64 	%rd7912, %rd7910, %rd1711;
	sub.s64 	%rd47530, %rd7911, %rd7912;
	shr.u64 	%rd7913, %rd47530, 63;
	and.b64  	%rd7914, %rd47497, 4294967295;
	and.b64  	%rd1713, %rd47490, 4294967295;
	add.s64 	%rd7915, %rd7913, %rd1713;
	sub.s64 	%rd47531, %rd7914, %rd7915;
	shr.u64 	%rd7916, %rd47531, 63;
	and.b64  	%rd7917, %rd47498, 4294967295;
	and.b64  	%rd1715, %rd47491, 4294967295;
	add.s64 	%rd7918, %rd7916, %rd1715;
	sub.s64 	%rd47532, %rd7917, %rd7918;
	shr.u64 	%rd7919, %rd47532, 63;
	and.b64  	%rd7920, %rd47499, 4294967295;
	and.b64  	%rd1717, %rd47492, 4294967295;
	add.s64 	%rd7921, %rd7919, %rd1717;
	sub.s64 	%rd47533, %rd7920, %rd7921;
	shr.u64 	%rd7922, %rd47533, 63;
	and.b64  	%rd7923, %rd47500, 4294967295;
	and.b64  	%rd1719, %rd47493, 4294967295;
	add.s64 	%rd7924, %rd7922, %rd1719;
	sub.s64 	%rd47534, %rd7923, %rd7924;
	shr.u64 	%rd7925, %rd47534, 63;
	cvt.u64.u32 	%rd7926, %r6566;
	cvt.u64.u32 	%rd1721, %r6565;
	add.s64 	%rd7927, %rd7925, %rd1721;
	sub.s64 	%rd7928, %rd7926, %rd7927;
	setp.gt.s64 	%p172, %rd7928, -1;
	cvt.u32.u64 	%r6572, %rd7928;
	@%p172 bra 	$L__BB4_958;
	cvt.u32.u64 	%r2311, %rd21;
	cvt.u32.u64 	%r2312, %rd14;
	add.s32 	%r6571, %r2312, %r6571;
	setp.lt.u32 	%p173, %r6571, %r2312;
	selp.u64 	%rd7929, 1, 0, %p173;
	and.b64  	%rd7930, %rd47529, 4294967295;
	add.s64 	%rd7931, %rd7930, %rd7929;
	add.s64 	%rd47529, %rd7931, %rd15;
	shr.u64 	%rd7932, %rd47529, 32;
	and.b64  	%rd7933, %rd47530, 4294967295;
	add.s64 	%rd7934, %rd7932, %rd7933;
	add.s64 	%rd47530, %rd7934, %rd16;
	shr.u64 	%rd7935, %rd47530, 32;
	and.b64  	%rd7936, %rd47531, 4294967295;
	add.s64 	%rd7937, %rd7935, %rd7936;
	add.s64 	%rd47531, %rd7937, %rd17;
	shr.u64 	%rd7938, %rd47531, 32;
	and.b64  	%rd7939, %rd47532, 4294967295;
	add.s64 	%rd7940, %rd7938, %rd7939;
	add.s64 	%rd47532, %rd7940, %rd18;
	shr.u64 	%rd7941, %rd47532, 32;
	and.b64  	%rd7942, %rd47533, 4294967295;
	add.s64 	%rd7943, %rd7941, %rd7942;
	add.s64 	%rd47533, %rd7943, %rd19;
	shr.u64 	%rd7944, %rd47533, 32;
	and.b64  	%rd7945, %rd47534, 4294967295;
	add.s64 	%rd7946, %rd7944, %rd7945;
	add.s64 	%rd47534, %rd7946, %rd20;
	{ .reg .b32 tmp; mov.b64 {tmp, %r2313}, %rd47534; }
	add.s32 	%r2314, %r6572, %r2313;
	add.s32 	%r6572, %r2314, %r2311;
$L__BB4_958:
	and.b64  	%rd7947, %rd47522, 4294967295;
	and.b64  	%rd1734, %rd47508, 4294967295;
	sub.s64 	%rd7948, %rd7947, %rd1734;
	shr.u64 	%rd7949, %rd7948, 63;
	cvt.u32.u64 	%r6573, %rd7948;
	and.b64  	%rd7950, %rd47523, 4294967295;
	and.b64  	%rd1735, %rd47509, 4294967295;
	add.s64 	%rd7951, %rd7949, %rd1735;
	sub.s64 	%rd47535, %rd7950, %rd7951;
	shr.u64 	%rd7952, %rd47535, 63;
	and.b64  	%rd7953, %rd47524, 4294967295;
	and.b64  	%rd1737, %rd47510, 4294967295;
	add.s64 	%rd7954, %rd7952, %rd1737;
	sub.s64 	%rd47536, %rd7953, %rd7954;
	shr.u64 	%rd7955, %rd47536, 63;
	and.b64  	%rd7956, %rd47525, 4294967295;
	and.b64  	%rd1739, %rd47511, 4294967295;
	add.s64 	%rd7957, %rd7955, %rd1739;
	sub.s64 	%rd47537, %rd7956, %rd7957;
	shr.u64 	%rd7958, %rd47537, 63;
	and.b64  	%rd7959, %rd47526, 4294967295;
	and.b64  	%rd1741, %rd47512, 4294967295;
	add.s64 	%rd7960, %rd7958, %rd1741;
	sub.s64 	%rd47538, %rd7959, %rd7960;
	shr.u64 	%rd7961, %rd47538, 63;
	and.b64  	%rd7962, %rd47527, 4294967295;
	and.b64  	%rd1743, %rd47513, 4294967295;
	add.s64 	%rd7963, %rd7961, %rd1743;
	sub.s64 	%rd47539, %rd7962, %rd7963;
	shr.u64 	%rd7964, %rd47539, 63;
	and.b64  	%rd7965, %rd47528, 4294967295;
	and.b64  	%rd1745, %rd47514, 4294967295;
	add.s64 	%rd7966, %rd7964, %rd1745;
	sub.s64 	%rd47540, %rd7965, %rd7966;
	shr.u64 	%rd7967, %rd47540, 63;
	cvt.u64.u32 	%rd7968, %r6570;
	cvt.u64.u32 	%rd1747, %r6568;
	add.s64 	%rd7969, %rd7967, %rd1747;
	sub.s64 	%rd7970, %rd7968, %rd7969;
	setp.gt.s64 	%p174, %rd7970, -1;
	cvt.u32.u64 	%r6574, %rd7970;
	@%p174 bra 	$L__BB4_960;
	cvt.u32.u64 	%r2315, %rd21;
	cvt.u32.u64 	%r2316, %rd14;
	add.s32 	%r6573, %r2316, %r6573;
	setp.lt.u32 	%p175, %r6573, %r2316;
	selp.u64 	%rd7971, 1, 0, %p175;
	and.b64  	%rd7972, %rd47535, 4294967295;
	add.s64 	%rd7973, %rd7972, %rd7971;
	add.s64 	%rd47535, %rd7973, %rd15;
	shr.u64 	%rd7974, %rd47535, 32;
	and.b64  	%rd7975, %rd47536, 4294967295;
	add.s64 	%rd7976, %rd7974, %rd7975;
	add.s64 	%rd47536, %rd7976, %rd16;
	shr.u64 	%rd7977, %rd47536, 32;
	and.b64  	%rd7978, %rd47537, 4294967295;
	add.s64 	%rd7979, %rd7977, %rd7978;
	add.s64 	%rd47537, %rd7979, %rd17;
	shr.u64 	%rd7980, %rd47537, 32;
	and.b64  	%rd7981, %rd47538, 4294967295;
	add.s64 	%rd7982, %rd7980, %rd7981;
	add.s64 	%rd47538, %rd7982, %rd18;
	shr.u64 	%rd7983, %rd47538, 32;
	and.b64  	%rd7984, %rd47539, 4294967295;
	add.s64 	%rd7985, %rd7983, %rd7984;
	add.s64 	%rd47539, %rd7985, %rd19;
	shr.u64 	%rd7986, %rd47539, 32;
	and.b64  	%rd7987, %rd47540, 4294967295;
	add.s64 	%rd7988, %rd7986, %rd7987;
	add.s64 	%rd47540, %rd7988, %rd20;
	{ .reg .b32 tmp; mov.b64 {tmp, %r2317}, %rd47540; }
	add.s32 	%r2318, %r6574, %r2317;
	add.s32 	%r6574, %r2318, %r2315;
$L__BB4_960:
	setp.gt.u32 	%p176, %r6572, %r87;
	@%p176 bra 	$L__BB4_1211;
	setp.lt.u32 	%p177, %r6572, %r87;
	cvt.u32.u64 	%r2319, %rd47534;
	ld.const.u32 	%r2320, [ZERO+24];
	setp.ne.s32 	%p178, %r2320, %r2319;
	cvt.u32.u64 	%r2321, %rd47533;
	ld.const.u32 	%r2322, [ZERO+20];
	setp.ne.s32 	%p179, %r2322, %r2321;
	or.pred  	%p180, %p178, %p179;
	or.pred  	%p181, %p180, %p177;
	cvt.u32.u64 	%r2323, %rd47532;
	ld.const.u32 	%r2324, [ZERO+16];
	setp.ne.s32 	%p182, %r2324, %r2323;
	or.pred  	%p183, %p181, %p182;
	cvt.u32.u64 	%r2325, %rd47531;
	ld.const.u32 	%r2326, [ZERO+12];
	setp.ne.s32 	%p184, %r2326, %r2325;
	or.pred  	%p185, %p183, %p184;
	cvt.u32.u64 	%r2327, %rd47530;
	ld.const.u32 	%r2328, [ZERO+8];
	setp.ne.s32 	%p186, %r2328, %r2327;
	or.pred  	%p187, %p185, %p186;
	cvt.u32.u64 	%r2329, %rd47529;
	ld.const.u32 	%r2330, [ZERO+4];
	setp.ne.s32 	%p188, %r2330, %r2329;
	or.pred  	%p189, %p187, %p188;
	ld.const.u32 	%r2331, [ZERO];
	setp.ne.s32 	%p190, %r6571, %r2331;
	or.pred  	%p191, %p189, %p190;
	@%p191 bra 	$L__BB4_1211;
	setp.gt.u32 	%p192, %r6574, %r87;
	mov.b32 	%r6628, 0;
	mov.b32 	%r6627, 1;
	mov.u32 	%r6629, %r6628;
	mov.u32 	%r6630, %r6628;
	mov.u32 	%r6631, %r6628;
	mov.u32 	%r6632, %r6628;
	mov.u32 	%r6633, %r6628;
	mov.u32 	%r6634, %r6628;
	mov.u32 	%r6635, %r6628;
	mov.u32 	%r6636, %r6736;
	mov.u32 	%r6637, %r6737;
	mov.u32 	%r6638, %r6738;
	mov.u32 	%r6639, %r6739;
	mov.u32 	%r6640, %r6740;
	mov.u32 	%r6641, %r6741;
	mov.u32 	%r6642, %r6742;
	mov.u32 	%r6643, %r6743;
	mov.u32 	%r6644, %r6736;
	mov.u32 	%r6645, %r6737;
	mov.u32 	%r6646, %r6738;
	mov.u32 	%r6647, %r6739;
	mov.u32 	%r6648, %r6740;
	mov.u32 	%r6649, %r6741;
	mov.u32 	%r6650, %r6742;
	mov.u32 	%r6651, %r6743;
	@%p192 bra 	$L__BB4_1392;
	setp.lt.u32 	%p193, %r6574, %r87;
	cvt.u32.u64 	%r2336, %rd47540;
	setp.ne.s32 	%p194, %r2320, %r2336;
	cvt.u32.u64 	%r2337, %rd47539;
	setp.ne.s32 	%p195, %r2322, %r2337;
	or.pred  	%p196, %p194, %p195;
	or.pred  	%p197, %p196, %p193;
	cvt.u32.u64 	%r2338, %rd47538;
	setp.ne.s32 	%p198, %r2324, %r2338;
	or.pred  	%p199, %p197, %p198;
	cvt.u32.u64 	%r2339, %rd47537;
	setp.ne.s32 	%p200, %r2326, %r2339;
	or.pred  	%p201, %p199, %p200;
	cvt.u32.u64 	%r2340, %rd47536;
	setp.ne.s32 	%p202, %r2328, %r2340;
	or.pred  	%p203, %p201, %p202;
	cvt.u32.u64 	%r2341, %rd47535;
	setp.ne.s32 	%p204, %r2330, %r2341;
	or.pred  	%p205, %p203, %p204;
	setp.ne.s32 	%p206, %r6573, %r2331;
	or.pred  	%p207, %p205, %p206;
	mov.u32 	%r6636, %r6736;
	mov.u32 	%r6637, %r6737;
	mov.u32 	%r6638, %r6738;
	mov.u32 	%r6639, %r6739;
	mov.u32 	%r6640, %r6740;
	mov.u32 	%r6641, %r6741;
	mov.u32 	%r6642, %r6742;
	mov.u32 	%r6643, %r6743;
	mov.u32 	%r6644, %r6736;
	mov.u32 	%r6645, %r6737;
	mov.u32 	%r6646, %r6738;
	mov.u32 	%r6647, %r6739;
	mov.u32 	%r6648, %r6740;
	mov.u32 	%r6649, %r6741;
	mov.u32 	%r6650, %r6742;
	mov.u32 	%r6651, %r6743;
	@%p207 bra 	$L__BB4_1392;
	or.b32  	%r2344, %r104, %r103;
	or.b32  	%r2345, %r2344, %r102;
	or.b32  	%r2346, %r2345, %r101;
	or.b32  	%r2347, %r2346, %r100;
	or.b32  	%r2348, %r2347, %r99;
	or.b32  	%r2349, %r2348, %r98;
	or.b32  	%r2350, %r2349, %r97;
	setp.eq.s32 	%p208, %r2350, 0;
	mov.u32 	%r6629, %r6628;
	mov.u32 	%r6630, %r6628;
	mov.u32 	%r6631, %r6628;
	mov.u32 	%r6632, %r6628;
	mov.u32 	%r6633, %r6628;
	mov.u32 	%r6634, %r6628;
	mov.u32 	%r6635, %r6628;
	mov.u32 	%r6636, %r6736;
	mov.u32 	%r6637, %r6737;
	mov.u32 	%r6638, %r6738;
	mov.u32 	%r6639, %r6739;
	mov.u32 	%r6640, %r6740;
	mov.u32 	%r6641, %r6741;
	mov.u32 	%r6642, %r6742;
	mov.u32 	%r6643, %r6743;
	mov.u32 	%r6644, %r6736;
	mov.u32 	%r6645, %r6737;
	mov.u32 	%r6646, %r6738;
	mov.u32 	%r6647, %r6739;
	mov.u32 	%r6648, %r6740;
	mov.u32 	%r6649, %r6741;
	mov.u32 	%r6650, %r6742;
	mov.u32 	%r6651, %r6743;
	@%p208 bra 	$L__BB4_1392;
	cvt.u32.u64 	%r2351, %rd21;
	mul.lo.s64 	%rd8001, %rd1637, %rd1637;
	cvt.u32.u64 	%r2352, %rd8001;
	shr.u64 	%rd8002, %rd8001, 32;
	mul.lo.s64 	%rd8003, %rd1638, %rd1637;
	add.s64 	%rd8004, %rd8002, %rd8003;
	shr.u64 	%rd8005, %rd8004, 32;
	mul.lo.s64 	%rd8006, %rd1639, %rd1637;
	add.s64 	%rd8007, %rd8005, %rd8006;
	shr.u64 	%rd8008, %rd8007, 32;
	mul.lo.s64 	%rd8009, %rd1640, %rd1637;
	add.s64 	%rd8010, %rd8008, %rd8009;
	shr.u64 	%rd8011, %rd8010, 32;
	mul.lo.s64 	%rd8012, %rd1641, %rd1637;
	add.s64 	%rd8013, %rd8011, %rd8012;
	shr.u64 	%rd8014, %rd8013, 32;
	mul.lo.s64 	%rd8015, %rd1642, %rd1637;
	add.s64 	%rd8016, %rd8014, %rd8015;
	shr.u64 	%rd8017, %rd8016, 32;
	mul.lo.s64 	%rd8018, %rd1643, %rd1637;
	add.s64 	%rd8019, %rd8017, %rd8018;
	shr.u64 	%rd8020, %rd8019, 32;
	mul.lo.s64 	%rd8021, %rd1644, %rd1637;
	add.s64 	%rd8022, %rd8020, %rd8021;
	shr.u64 	%rd8023, %rd8022, 32;
	and.b64  	%rd8024, %rd8004, 4294967295;
	add.s64 	%rd8025, %rd8003, %rd8024;
	shr.u64 	%rd8026, %rd8025, 32;
	and.b64  	%rd8027, %rd8007, 4294967295;
	add.s64 	%rd8028, %rd8026, %rd8027;
	mad.lo.s64 	%rd8029, %rd1638, %rd1638, %rd8028;
	shr.u64 	%rd8030, %rd8029, 32;
	mul.lo.s64 	%rd8031, %rd1639, %rd1638;
	and.b64  	%rd8032, %rd8010, 4294967295;
	add.s64 	%rd8033, %rd8030, %rd8032;
	add.s64 	%rd8034, %rd8033, %rd8031;
	shr.u64 	%rd8035, %rd8034, 32;
	mul.lo.s64 	%rd8036, %rd1640, %rd1638;
	and.b64  	%rd8037, %rd8013, 4294967295;
	add.s64 	%rd8038, %rd8035, %rd8037;
	add.s64 	%rd8039, %rd8038, %rd8036;
	shr.u64 	%rd8040, %rd8039, 32;
	mul.lo.s64 	%rd8041, %rd1641, %rd1638;
	and.b64  	%rd8042, %rd8016, 4294967295;
	add.s64 	%rd8043, %rd8040, %rd8042;
	add.s64 	%rd8044, %rd8043, %rd8041;
	shr.u64 	%rd8045, %rd8044, 32;
	mul.lo.s64 	%rd8046, %rd1642, %rd1638;
	and.b64  	%rd8047, %rd8019, 4294967295;
	add.s64 	%rd8048, %rd8045, %rd8047;
	add.s64 	%rd8049, %rd8048, %rd8046;
	shr.u64 	%rd8050, %rd8049, 32;
	mul.lo.s64 	%rd8051, %rd1643, %rd1638;
	and.b64  	%rd8052, %rd8022, 4294967295;
	add.s64 	%rd8053, %rd8050, %rd8052;
	add.s64 	%rd8054, %rd8053, %rd8051;
	shr.u64 	%rd8055, %rd8054, 32;
	mul.lo.s64 	%rd8056, %rd1644, %rd1638;
	add.s64 	%rd8057, %rd8055, %rd8023;
	add.s64 	%rd8058, %rd8057, %rd8056;
	shr.u64 	%rd8059, %rd8058, 32;
	and.b64  	%rd8060, %rd8029, 4294967295;
	add.s64 	%rd8061, %rd8006, %rd8060;
	shr.u64 	%rd8062, %rd8061, 32;
	and.b64  	%rd8063, %rd8034, 4294967295;
	add.s64 	%rd8064, %rd8062, %rd8063;
	add.s64 	%rd8065, %rd8064, %rd8031;
	shr.u64 	%rd8066, %rd8065, 32;
	and.b64  	%rd8067, %rd8039, 4294967295;
	add.s64 	%rd8068, %rd8066, %rd8067;
	mad.lo.s64 	%rd8069, %rd1639, %rd1639, %rd8068;
	shr.u64 	%rd8070, %rd8069, 32;
	mul.lo.s64 	%rd8071, %rd1640, %rd1639;
	and.b64  	%rd8072, %rd8044, 4294967295;
	add.s64 	%rd8073, %rd8070, %rd8072;
	add.s64 	%rd8074, %rd8073, %rd8071;
	shr.u64 	%rd8075, %rd8074, 32;
	mul.lo.s64 	%rd8076, %rd1641, %rd1639;
	and.b64  	%rd8077, %rd8049, 4294967295;
	add.s64 	%rd8078, %rd8075, %rd8077;
	add.s64 	%rd8079, %rd8078, %rd8076;
	shr.u64 	%rd8080, %rd8079, 32;
	mul.lo.s64 	%rd8081, %rd1642, %rd1639;
	and.b64  	%rd8082, %rd8054, 4294967295;
	add.s64 	%rd8083, %rd8080, %rd8082;
	add.s64 	%rd8084, %rd8083, %rd8081;
	shr.u64 	%rd8085, %rd8084, 32;
	mul.lo.s64 	%rd8086, %rd1643, %rd1639;
	and.b64  	%rd8087, %rd8058, 4294967295;
	add.s64 	%rd8088, %rd8085, %rd8087;
	add.s64 	%rd8089, %rd8088, %rd8086;
	shr.u64 	%rd8090, %rd8089, 32;
	mul.lo.s64 	%rd8091, %rd1644, %rd1639;
	add.s64 	%rd8092, %rd8090, %rd8059;
	add.s64 	%rd8093, %rd8092, %rd8091;
	shr.u64 	%rd8094, %rd8093, 32;
	and.b64  	%rd8095, %rd8065, 4294967295;
	add.s64 	%rd8096, %rd8009, %rd8095;
	shr.u64 	%rd8097, %rd8096, 32;
	and.b64  	%rd8098, %rd8069, 4294967295;
	add.s64 	%rd8099, %rd8097, %rd8098;
	add.s64 	%rd8100, %rd8099, %rd8036;
	shr.u64 	%rd8101, %rd8100, 32;
	and.b64  	%rd8102, %rd8074, 4294967295;
	add.s64 	%rd8103, %rd8101, %rd8102;
	add.s64 	%rd8104, %rd8103, %rd8071;
	shr.u64 	%rd8105, %rd8104, 32;
	and.b64  	%rd8106, %rd8079, 4294967295;
	add.s64 	%rd8107, %rd8105, %rd8106;
	mad.lo.s64 	%rd8108, %rd1640, %rd1640, %rd8107;
	shr.u64 	%rd8109, %rd8108, 32;
	mul.lo.s64 	%rd8110, %rd1641, %rd1640;
	and.b64  	%rd8111, %rd8084, 4294967295;
	add.s64 	%rd8112, %rd8109, %rd8111;
	add.s64 	%rd8113, %rd8112, %rd8110;
	shr.u64 	%rd8114, %rd8113, 32;
	mul.lo.s64 	%rd8115, %rd1642, %rd1640;
	and.b64  	%rd8116, %rd8089, 4294967295;
	add.s64 	%rd8117, %rd8114, %rd8116;
	add.s64 	%rd8118, %rd8117, %rd8115;
	shr.u64 	%rd8119, %rd8118, 32;
	mul.lo.s64 	%rd8120, %rd1643, %rd1640;
	and.b64  	%rd8121, %rd8093, 4294967295;
	add.s64 	%rd8122, %rd8119, %rd8121;
	add.s64 	%rd8123, %rd8122, %rd8120;
	shr.u64 	%rd8124, %rd8123, 32;
	mul.lo.s64 	%rd8125, %rd1644, %rd1640;
	add.s64 	%rd8126, %rd8124, %rd8094;
	add.s64 	%rd8127, %rd8126, %rd8125;
	shr.u64 	%rd8128, %rd8127, 32;
	and.b64  	%rd8129, %rd8100, 4294967295;
	add.s64 	%rd8130, %rd8012, %rd8129;
	shr.u64 	%rd8131, %rd8130, 32;
	and.b64  	%rd8132, %rd8104, 4294967295;
	add.s64 	%rd8133, %rd8131, %rd8132;
	add.s64 	%rd8134, %rd8133, %rd8041;
	shr.u64 	%rd8135, %rd8134, 32;
	and.b64  	%rd8136, %rd8108, 4294967295;
	add.s64 	%rd8137, %rd8135, %rd8136;
	add.s64 	%rd8138, %rd8137, %rd8076;
	shr.u64 	%rd8139, %rd8138, 32;
	and.b64  	%rd8140, %rd8113, 4294967295;
	add.s64 	%rd8141, %rd8139, %rd8140;
	add.s64 	%rd8142, %rd8141, %rd8110;
	shr.u64 	%rd8143, %rd8142, 32;
	and.b64  	%rd8144, %rd8118, 4294967295;
	add.s64 	%rd8145, %rd8143, %rd8144;
	mad.lo.s64 	%rd8146, %rd1641, %rd1641, %rd8145;
	shr.u64 	%rd8147, %rd8146, 32;
	mul.lo.s64 	%rd8148, %rd1642, %rd1641;
	and.b64  	%rd8149, %rd8123, 4294967295;
	add.s64 	%rd8150, %rd8147, %rd8149;
	add.s64 	%rd8151, %rd8150, %rd8148;
	shr.u64 	%rd8152, %rd8151, 32;
	mul.lo.s64 	%rd8153, %rd1643, %rd1641;
	and.b64  	%rd8154, %rd8127, 4294967295;
	add.s64 	%rd8155, %rd8152, %rd8154;
	add.s64 	%rd8156, %rd8155, %rd8153;
	shr.u64 	%rd8157, %rd8156, 32;
	mul.lo.s64 	%rd8158, %rd1644, %rd1641;
	add.s64 	%rd8159, %rd8157, %rd8128;
	add.s64 	%rd8160, %rd8159, %rd8158;
	shr.u64 	%rd8161, %rd8160, 32;
	and.b64  	%rd8162, %rd8134, 4294967295;
	add.s64 	%rd8163, %rd8015, %rd8162;
	shr.u64 	%rd8164, %rd8163, 32;
	and.b64  	%rd8165, %rd8138, 4294967295;
	add.s64 	%rd8166, %rd8164, %rd8165;
	add.s64 	%rd8167, %rd8166, %rd8046;
	shr.u64 	%rd8168, %rd8167, 32;
	and.b64  	%rd8169, %rd8142, 4294967295;
	add.s64 	%rd8170, %rd8168, %rd8169;
	add.s64 	%rd8171, %rd8170, %rd8081;
	shr.u64 	%rd8172, %rd8171, 32;
	and.b64  	%rd8173, %rd8146, 4294967295;
	add.s64 	%rd8174, %rd8172, %rd8173;
	add.s64 	%rd8175, %rd8174, %rd8115;
	shr.u64 	%rd8176, %rd8175, 32;
	and.b64  	%rd8177, %rd8151, 4294967295;
	add.s64 	%rd8178, %rd8176, %rd8177;
	add.s64 	%rd8179, %rd8178, %rd8148;
	shr.u64 	%rd8180, %rd8179, 32;
	and.b64  	%rd8181, %rd8156, 4294967295;
	add.s64 	%rd8182, %rd8180, %rd8181;
	mad.lo.s64 	%rd8183, %rd1642, %rd1642, %rd8182;
	shr.u64 	%rd8184, %rd8183, 32;
	mul.lo.s64 	%rd8185, %rd1643, %rd1642;
	and.b64  	%rd8186, %rd8160, 4294967295;
	add.s64 	%rd8187, %rd8184, %rd8186;
	add.s64 	%rd8188, %rd8187, %rd8185;
	shr.u64 	%rd8189, %rd8188, 32;
	mul.lo.s64 	%rd8190, %rd1644, %rd1642;
	add.s64 	%rd8191, %rd8189, %rd8161;
	add.s64 	%rd8192, %rd8191, %rd8190;
	shr.u64 	%rd8193, %rd8192, 32;
	and.b64  	%rd8194, %rd8167, 4294967295;
	add.s64 	%rd8195, %rd8018, %rd8194;
	shr.u64 	%rd8196, %rd8195, 32;
	and.b64  	%rd8197, %rd8171, 4294967295;
	add.s64 	%rd8198, %rd8196, %rd8197;
	add.s64 	%rd8199, %rd8198, %rd8051;
	shr.u64 	%rd8200, %rd8199, 32;
	and.b64  	%rd8201, %rd8175, 4294967295;
	add.s64 	%rd8202, %rd8200, %rd8201;
	add.s64 	%rd8203, %rd8202, %rd8086;
	shr.u64 	%rd8204, %rd8203, 32;
	and.b64  	%rd8205, %rd8179, 4294967295;
	add.s64 	%rd8206, %rd8204, %rd8205;
	add.s64 	%rd8207, %rd8206, %rd8120;
	shr.u64 	%rd8208, %rd8207, 32;
	and.b64  	%rd8209, %rd8183, 4294967295;
	add.s64 	%rd8210, %rd8208, %rd8209;
	add.s64 	%rd8211, %rd8210, %rd8153;
	shr.u64 	%rd8212, %rd8211, 32;
	and.b64  	%rd8213, %rd8188, 4294967295;
	add.s64 	%rd8214, %rd8212, %rd8213;
	add.s64 	%rd8215, %rd8214, %rd8185;
	shr.u64 	%rd8216, %rd8215, 32;
	and.b64  	%rd8217, %rd8192, 4294967295;
	add.s64 	%rd8218, %rd8216, %rd8217;
	mad.lo.s64 	%rd8219, %rd1643, %rd1643, %rd8218;
	shr.u64 	%rd8220, %rd8219, 32;
	mul.lo.s64 	%rd8221, %rd1644, %rd1643;
	add.s64 	%rd8222, %rd8220, %rd8193;
	add.s64 	%rd8223, %rd8222, %rd8221;
	shr.u64 	%rd8224, %rd8223, 32;
	and.b64  	%rd8225, %rd8199, 4294967295;
	add.s64 	%rd8226, %rd8021, %rd8225;
	shr.u64 	%rd8227, %rd8226, 32;
	and.b64  	%rd8228, %rd8203, 4294967295;
	add.s64 	%rd8229, %rd8227, %rd8228;
	add.s64 	%rd8230, %rd8229, %rd8056;
	shr.u64 	%rd8231, %rd8230, 32;
	and.b64  	%rd8232, %rd8207, 4294967295;
	add.s64 	%rd8233, %rd8231, %rd8232;
	add.s64 	%rd8234, %rd8233, %rd8091;
	shr.u64 	%rd8235, %rd8234, 32;
	and.b64  	%rd8236, %rd8211, 4294967295;
	add.s64 	%rd8237, %rd8235, %rd8236;
	add.s64 	%rd8238, %rd8237, %rd8125;
	shr.u64 	%rd8239, %rd8238, 32;
	and.b64  	%rd8240, %rd8215, 4294967295;
	add.s64 	%rd8241, %rd8239, %rd8240;
	add.s64 	%rd8242, %rd8241, %rd8158;
	shr.u64 	%rd8243, %rd8242, 32;
	and.b64  	%rd8244, %rd8219, 4294967295;
	add.s64 	%rd8245, %rd8243, %rd8244;
	add.s64 	%rd8246, %rd8245, %rd8190;
	shr.u64 	%rd8247, %rd8246, 32;
	and.b64  	%rd8248, %rd8223, 4294967295;
	add.s64 	%rd8249, %rd8247, %rd8248;
	add.s64 	%rd8250, %rd8249, %rd8221;
	shr.u64 	%rd8251, %rd8250, 32;
	add.s64 	%rd8252, %rd8251, %rd8224;
	mad.lo.s64 	%rd8253, %rd1644, %rd1644, %rd8252;
	{ .reg .b32 tmp; mov.b64 {tmp, %r2353}, %rd8253; }
	mul.lo.s32 	%r2354, %r86, %r2352;
	cvt.u64.u32 	%rd8254, %r2354;
	and.b64  	%rd8255, %rd8001, 4294967295;
	mad.lo.s64 	%rd8256, %rd14, %rd8254, %rd8255;
	shr.u64 	%rd8257, %rd8256, 32;
	and.b64  	%rd8258, %rd8025, 4294967295;
	add.s64 	%rd8259, %rd8257, %rd8258;
	mad.lo.s64 	%rd8260, %rd15, %rd8254, %rd8259;
	cvt.u32.u64 	%r2355, %rd8260;
	shr.u64 	%rd8261, %rd8260, 32;
	and.b64  	%rd8262, %rd8061, 4294967295;
	add.s64 	%rd8263, %rd8261, %rd8262;
	mad.lo.s64 	%rd8264, %rd16, %rd8254, %rd8263;
	shr.u64 	%rd8265, %rd8264, 32;
	and.b64  	%rd8266, %rd8096, 4294967295;
	add.s64 	%rd8267, %rd8265, %rd8266;
	mad.lo.s64 	%rd8268, %rd17, %rd8254, %rd8267;
	shr.u64 	%rd8269, %rd8268, 32;
	and.b64  	%rd8270, %rd8130, 4294967295;
	add.s64 	%rd8271, %rd8269, %rd8270;
	mad.lo.s64 	%rd8272, %rd18, %rd8254, %rd8271;
	shr.u64 	%rd8273, %rd8272, 32;
	and.b64  	%rd8274, %rd8163, 4294967295;
	add.s64 	%rd8275, %rd8273, %rd8274;
	mad.lo.s64 	%rd8276, %rd19, %rd8254, %rd8275;
	shr.u64 	%rd8277, %rd8276, 32;
	and.b64  	%rd8278, %rd8195, 4294967295;
	add.s64 	%rd8279, %rd8277, %rd8278;
	mad.lo.s64 	%rd8280, %rd20, %rd8254, %rd8279;
	shr.u64 	%rd8281, %rd8280, 32;
	and.b64  	%rd8282, %rd8226, 4294967295;
	add.s64 	%rd8283, %rd8281, %rd8282;
	mad.lo.s64 	%rd8284, %rd21, %rd8254, %rd8283;
	shr.u64 	%rd8285, %rd8284, 32;
	and.b64  	%rd8286, %rd8230, 4294967295;
	add.s64 	%rd8287, %rd8285, %rd8286;
	shr.u64 	%rd8288, %rd8287, 32;
	and.b64  	%rd8289, %rd8234, 4294967295;
	add.s64 	%rd8290, %rd8288, %rd8289;
	shr.u64 	%rd8291, %rd8290, 32;
	and.b64  	%rd8292, %rd8238, 4294967295;
	add.s64 	%rd8293, %rd8291, %rd8292;
	shr.u64 	%rd8294, %rd8293, 32;
	and.b64  	%rd8295, %rd8242, 4294967295;
	add.s64 	%rd8296, %rd8294, %rd8295;
	shr.u64 	%rd8297, %rd8296, 32;
	and.b64  	%rd8298, %rd8246, 4294967295;
	add.s64 	%rd8299, %rd8297, %rd8298;
	shr.u64 	%rd8300, %rd8299, 32;
	and.b64  	%rd8301, %rd8250, 4294967295;
	add.s64 	%rd8302, %rd8300, %rd8301;
	shr.u64 	%rd8303, %rd8302, 32;
	and.b64  	%rd8304, %rd8253, 4294967295;
	add.s64 	%rd8305, %rd8303, %rd8304;
	{ .reg .b32 tmp; mov.b64 {tmp, %r2356}, %rd8305; }
	add.s32 	%r2357, %r2353, %r2356;
	mul.lo.s32 	%r2358, %r86, %r2355;
	cvt.u64.u32 	%rd8306, %r2358;
	and.b64  	%rd8307, %rd8260, 4294967295;
	mad.lo.s64 	%rd8308, %rd14, %rd8306, %rd8307;
	shr.u64 	%rd8309, %rd8308, 32;
	and.b64  	%rd8310, %rd8264, 4294967295;
	add.s64 	%rd8311, %rd8309, %rd8310;
	mad.lo.s64 	%rd8312, %rd15, %rd8306, %rd8311;
	cvt.u32.u64 	%r2359, %rd8312;
	shr.u64 	%rd8313, %rd8312, 32;
	and.b64  	%rd8314, %rd8268, 4294967295;
	add.s64 	%rd8315, %rd8313, %rd8314;
	mad.lo.s64 	%rd8316, %rd16, %rd8306, %rd8315;
	shr.u64 	%rd8317, %rd8316, 32;
	and.b64  	%rd8318, %rd8272, 4294967295;
	add.s64 	%rd8319, %rd8317, %rd8318;
	mad.lo.s64 	%rd8320, %rd17, %rd8306, %rd8319;
	shr.u64 	%rd8321, %rd8320, 32;
	and.b64  	%rd8322, %rd8276, 4294967295;
	add.s64 	%rd8323, %rd8321, %rd8322;
	mad.lo.s64 	%rd8324, %rd18, %rd8306, %rd8323;
	shr.u64 	%rd8325, %rd8324, 32;
	and.b64  	%rd8326, %rd8280, 4294967295;
	add.s64 	%rd8327, %rd8325, %rd8326;
	mad.lo.s64 	%rd8328, %rd19, %rd8306, %rd8327;
	shr.u64 	%rd8329, %rd8328, 32;
	and.b64  	%rd8330, %rd8284, 4294967295;
	add.s64 	%rd8331, %rd8329, %rd8330;
	mad.lo.s64 	%rd8332, %rd20, %rd8306, %rd8331;
	shr.u64 	%rd8333, %rd8332, 32;
	and.b64  	%rd8334, %rd8287, 4294967295;
	add.s64 	%rd8335, %rd8333, %rd8334;
	mad.lo.s64 	%rd8336, %rd21, %rd8306, %rd8335;
	shr.u64 	%rd8337, %rd8336, 32;
	and.b64  	%rd8338, %rd8290, 4294967295;
	add.s64 	%rd8339, %rd8337, %rd8338;
	shr.u64 	%rd8340, %rd8339, 32;
	and.b64  	%rd8341, %rd8293, 4294967295;
	add.s64 	%rd8342, %rd8340, %rd8341;
	shr.u64 	%rd8343, %rd8342, 32;
	and.b64  	%rd8344, %rd8296, 4294967295;
	add.s64 	%rd8345, %rd8343, %rd8344;
	shr.u64 	%rd8346, %rd8345, 32;
	and.b64  	%rd8347, %rd8299, 4294967295;
	add.s64 	%rd8348, %rd8346, %rd8347;
	shr.u64 	%rd8349, %rd8348, 32;
	and.b64  	%rd8350, %rd8302, 4294967295;
	add.s64 	%rd8351, %rd8349, %rd8350;
	shr.u64 	%rd8352, %rd8351, 32;
	and.b64  	%rd8353, %rd8305, 4294967295;
	add.s64 	%rd8354, %rd8352, %rd8353;
	{ .reg .b32 tmp; mov.b64 {tmp, %r2360}, %rd8354; }
	add.s32 	%r2361, %r2357, %r2360;
	mul.lo.s32 	%r2362, %r86, %r2359;
	cvt.u64.u32 	%rd8355, %r2362;
	and.b64  	%rd8356, %rd8312, 4294967295;
	mad.lo.s64 	%rd8357, %rd14, %rd8355, %rd8356;
	shr.u64 	%rd8358, %rd8357, 32;
	and.b64  	%rd8359, %rd8316, 4294967295;
	add.s64 	%rd8360, %rd8358, %rd8359;
	mad.lo.s64 	%rd8361, %rd15, %rd8355, %rd8360;
	cvt.u32.u64 	%r2363, %rd8361;
	shr.u64 	%rd8362, %rd8361, 32;
	and.b64  	%rd8363, %rd8320, 4294967295;
	add.s64 	%rd8364, %rd8362, %rd8363;
	mad.lo.s64 	%rd8365, %rd16, %rd8355, %rd8364;
	shr.u64 	%rd8366, %rd8365, 32;
	and.b64  	%rd8367, %rd8324, 4294967295;
	add.s64 	%rd8368, %rd8366, %rd8367;
	mad.lo.s64 	%rd8369, %rd17, %rd8355, %rd8368;
	shr.u64 	%rd8370, %rd8369, 32;
	and.b64  	%rd8371, %rd8328, 4294967295;
	add.s64 	%rd8372, %rd8370, %rd8371;
	mad.lo.s64 	%rd8373, %rd18, %rd8355, %rd8372;
	shr.u64 	%rd8374, %rd8373, 32;
	and.b64  	%rd8375, %rd8332, 4294967295;
	add.s64 	%rd8376, %rd8374, %rd8375;
	mad.lo.s64 	%rd8377, %rd19, %rd8355, %rd8376;
	shr.u64 	%rd8378, %rd8377, 32;
	and.b64  	%rd8379, %rd8336, 4294967295;
	add.s64 	%rd8380, %rd8378, %rd8379;
	mad.lo.s64 	%rd8381, %rd20, %rd8355, %rd8380;
	shr.u64 	%rd8382, %rd8381, 32;
	and.b64  	%rd8383, %rd8339, 4294967295;
	add.s64 	%rd8384, %rd8382, %rd8383;
	mad.lo.s64 	%rd8385, %rd21, %rd8355, %rd8384;
	shr.u64 	%rd8386, %rd8385, 32;
	and.b64  	%rd8387, %rd8342, 4294967295;
	add.s64 	%rd8388, %rd8386, %rd8387;
	shr.u64 	%rd8389, %rd8388, 32;
	and.b64  	%rd8390, %rd8345, 4294967295;
	add.s64 	%rd8391, %rd8389, %rd8390;
	shr.u64 	%rd8392, %rd8391, 32;
	and.b64  	%rd8393, %rd8348, 4294967295;
	add.s64 	%rd8394, %rd8392, %rd8393;
	shr.u64 	%rd8395, %rd8394, 32;
	and.b64  	%rd8396, %rd8351, 4294967295;
	add.s64 	%rd8397, %rd8395, %rd8396;
	shr.u64 	%rd8398, %rd8397, 32;
	and.b64  	%rd8399, %rd8354, 4294967295;
	add.s64 	%rd8400, %rd8398, %rd8399;
	{ .reg .b32 tmp; mov.b64 {tmp, %r2364}, %rd8400; }
	add.s32 	%r2365, %r2361, %r2364;
	mul.lo.s32 	%r2366, %r86, %r2363;
	cvt.u64.u32 	%rd8401, %r2366;
	and.b64  	%rd8402, %rd8361, 4294967295;
	mad.lo.s64 	%rd8403, %rd14, %rd8401, %rd8402;
	shr.u64 	%rd8404, %rd8403, 32;
	and.b64  	%rd8405, %rd8365, 4294967295;
	add.s64 	%rd8406, %rd8404, %rd8405;
	mad.lo.s64 	%rd8407, %rd15, %rd8401, %rd8406;
	cvt.u32.u64 	%r2367, %rd8407;
	shr.u64 	%rd8408, %rd8407, 32;
	and.b64  	%rd8409, %rd8369, 4294967295;
	add.s64 	%rd8410, %rd8408, %rd8409;
	mad.lo.s64 	%rd8411, %rd16, %rd8401, %rd8410;
	shr.u64 	%rd8412, %rd8411, 32;
	and.b64  	%rd8413, %rd8373, 4294967295;
	add.s64 	%rd8414, %rd8412, %rd8413;
	mad.lo.s64 	%rd8415, %rd17, %rd8401, %rd8414;
	shr.u64 	%rd8416, %rd8415, 32;
	and.b64  	%rd8417, %rd8377, 4294967295;
	add.s64 	%rd8418, %rd8416, %rd8417;
	mad.lo.s64 	%rd8419, %rd18, %rd8401, %rd8418;
	shr.u64 	%rd8420, %rd8419, 32;
	and.b64  	%rd8421, %rd8381, 4294967295;
	add.s64 	%rd8422, %rd8420, %rd8421;
	mad.lo.s64 	%rd8423, %rd19, %rd8401, %rd8422;
	shr.u64 	%rd8424, %rd8423, 32;
	and.b64  	%rd8425, %rd8385, 4294967295;
	add.s64 	%rd8426, %rd8424, %rd8425;
	mad.lo.s64 	%rd8427, %rd20, %rd8401, %rd8426;
	shr.u64 	%rd8428, %rd8427, 32;
	and.b64  	%rd8429, %rd8388, 4294967295;
	add.s64 	%rd8430, %rd8428, %rd8429;
	mad.lo.s64 	%rd8431, %rd21, %rd8401, %rd8430;
	shr.u64 	%rd8432, %rd8431, 32;
	and.b64  	%rd8433, %rd8391, 4294967295;
	add.s64 	%rd8434, %rd8432, %rd8433;
	shr.u64 	%rd8435, %rd8434, 32;
	and.b64  	%rd8436, %rd8394, 4294967295;
	add.s64 	%rd8437, %rd8435, %rd8436;
	shr.u64 	%rd8438, %rd8437, 32;
	and.b64  	%rd8439, %rd8397, 4294967295;
	add.s64 	%rd8440, %rd8438, %rd8439;
	shr.u64 	%rd8441, %rd8440, 32;
	and.b64  	%rd8442, %rd8400, 4294967295;
	add.s64 	%rd8443, %rd8441, %rd8442;
	{ .reg .b32 tmp; mov.b64 {tmp, %r2368}, %rd8443; }
	add.s32 	%r2369, %r2365, %r2368;
	mul.lo.s32 	%r2370, %r86, %r2367;
	cvt.u64.u32 	%rd8444, %r2370;
	and.b64  	%rd8445, %rd8407, 4294967295;
	mad.lo.s64 	%rd8446, %rd14, %rd8444, %rd8445;
	shr.u64 	%rd8447, %rd8446, 32;
	and.b64  	%rd8448, %rd8411, 4294967295;
	add.s64 	%rd8449, %rd8447, %rd8448;
	mad.lo.s64 	%rd8450, %rd15, %rd8444, %rd8449;
	cvt.u32.u64 	%r2371, %rd8450;
	shr.u64 	%rd8451, %rd8450, 32;
	and.b64  	%rd8452, %rd8415, 4294967295;
	add.s64 	%rd8453, %rd8451, %rd8452;
	mad.lo.s64 	%rd8454, %rd16, %rd8444, %rd8453;
	shr.u64 	%rd8455, %rd8454, 32;
	and.b64  	%rd8456, %rd8419, 4294967295;
	add.s64 	%rd8457, %rd8455, %rd8456;
	mad.lo.s64 	%rd8458, %rd17, %rd8444, %rd8457;
	shr.u64 	%rd8459, %rd8458, 32;
	and.b64  	%rd8460, %rd8423, 4294967295;
	add.s64 	%rd8461, %rd8459, %rd8460;
	mad.lo.s64 	%rd8462, %rd18, %rd8444, %rd8461;
	shr.u64 	%rd8463, %rd8462, 32;
	and.b64  	%rd8464, %rd8427, 4294967295;
	add.s64 	%rd8465, %rd8463, %rd8464;
	mad.lo.s64 	%rd8466, %rd19, %rd8444, %rd8465;
	shr.u64 	%rd8467, %rd8466, 32;
	and.b64  	%rd8468, %rd8431, 4294967295;
	add.s64 	%rd8469, %rd8467, %rd8468;
	mad.lo.s64 	%rd8470, %rd20, %rd8444, %rd8469;
	shr.u64 	%rd8471, %rd8470, 32;
	and.b64  	%rd8472, %rd8434, 4294967295;
	add.s64 	%rd8473, %rd8471, %rd8472;
	mad.lo.s64 	%rd8474, %rd21, %rd8444, %rd8473;
	shr.u64 	%rd8475, %rd8474, 32;
	and.b64  	%rd8476, %rd8437, 4294967295;
	add.s64 	%rd8477, %rd8475, %rd8476;
	shr.u64 	%rd8478, %rd8477, 32;
	and.b64  	%rd8479, %rd8440, 4294967295;
	add.s64 	%rd8480, %rd8478, %rd8479;
	shr.u64 	%rd8481, %rd8480, 32;
	and.b64  	%rd8482, %rd8443, 4294967295;
	add.s64 	%rd8483, %rd8481, %rd8482;
	{ .reg .b32 tmp; mov.b64 {tmp, %r2372}, %rd8483; }
	add.s32 	%r2373, %r2369, %r2372;
	mul.lo.s32 	%r2374, %r86, %r2371;
	cvt.u64.u32 	%rd8484, %r2374;
	and.b64  	%rd8485, %rd8450, 4294967295;
	mad.lo.s64 	%rd8486, %rd14, %rd8484, %rd8485;
	shr.u64 	%rd8487, %rd8486, 32;
	and.b64  	%rd8488, %rd8454, 4294967295;
	add.s64 	%rd8489, %rd8487, %rd8488;
	mad.lo.s64 	%rd8490, %rd15, %rd8484, %rd8489;
	cvt.u32.u64 	%r2375, %rd8490;
	shr.u64 	%rd8491, %rd8490, 32;
	and.b64  	%rd8492, %rd8458, 4294967295;
	add.s64 	%rd8493, %rd8491, %rd8492;
	mad.lo.s64 	%rd8494, %rd16, %rd8484, %rd8493;
	shr.u64 	%rd8495, %rd8494, 32;
	and.b64  	%rd8496, %rd8462, 4294967295;
	add.s64 	%rd8497, %rd8495, %rd8496;
	mad.lo.s64 	%rd8498, %rd17, %rd8484, %rd8497;
	shr.u64 	%rd8499, %rd8498, 32;
	and.b64  	%rd8500, %rd8466, 4294967295;
	add.s64 	%rd8501, %rd8499, %rd8500;
	mad.lo.s64 	%rd8502, %rd18, %rd8484, %rd8501;
	shr.u64 	%rd8503, %rd8502, 32;
	and.b64  	%rd8504, %rd8470, 4294967295;
	add.s64 	%rd8505, %rd8503, %rd8504;
	mad.lo.s64 	%rd8506, %rd19, %rd8484, %rd8505;
	shr.u64 	%rd8507, %rd8506, 32;
	and.b64  	%rd8508, %rd8474, 4294967295;
	add.s64 	%rd8509, %rd8507, %rd8508;
	mad.lo.s64 	%rd8510, %rd20, %rd8484, %rd8509;
	shr.u64 	%rd8511, %rd8510, 32;
	and.b64  	%rd8512, %rd8477, 4294967295;
	add.s64 	%rd8513, %rd8511, %rd8512;
	mad.lo.s64 	%rd8514, %rd21, %rd8484, %rd8513;
	shr.u64 	%rd8515, %rd8514, 32;
	and.b64  	%rd8516, %rd8480, 4294967295;
	add.s64 	%rd8517, %rd8515, %rd8516;
	shr.u64 	%rd8518, %rd8517, 32;
	and.b64  	%rd8519, %rd8483, 4294967295;
	add.s64 	%rd8520, %rd8518, %rd8519;
	{ .reg .b32 tmp; mov.b64 {tmp, %r2376}, %rd8520; }
	add.s32 	%r2377, %r2373, %r2376;
	mul.lo.s32 	%r2378, %r86, %r2375;
	cvt.u64.u32 	%rd8521, %r2378;
	and.b64  	%rd8522, %rd8490, 4294967295;
	mad.lo.s64 	%rd8523, %rd14, %rd8521, %rd8522;
	shr.u64 	%rd8524, %rd8523, 32;
	and.b64  	%rd8525, %rd8494, 4294967295;
	add.s64 	%rd8526, %rd8524, %rd8525;
	mad.lo.s64 	%rd8527, %rd15, %rd8521, %rd8526;
	cvt.u32.u64 	%r2379, %rd8527;
	shr.u64 	%rd8528, %rd8527, 32;
	and.b64  	%rd8529, %rd8498, 4294967295;
	add.s64 	%rd8530, %rd8528, %rd8529;
	mad.lo.s64 	%rd8531, %rd16, %rd8521, %rd8530;
	shr.u64 	%rd8532, %rd8531, 32;
	and.b64  	%rd8533, %rd8502, 4294967295;
	add.s64 	%rd8534, %rd8532, %rd8533;
	mad.lo.s64 	%rd8535, %rd17, %rd8521, %rd8534;
	shr.u64 	%rd8536, %rd8535, 32;
	and.b64  	%rd8537, %rd8506, 4294967295;
	add.s64 	%rd8538, %rd8536, %rd8537;
	mad.lo.s64 	%rd8539, %rd18, %rd8521, %rd8538;
	shr.u64 	%rd8540, %rd8539, 32;
	and.b64  	%rd8541, %rd8510, 4294967295;
	add.s64 	%rd8542, %rd8540, %rd8541;
	mad.lo.s64 	%rd8543, %rd19, %rd8521, %rd8542;
	shr.u64 	%rd8544, %rd8543, 32;
	and.b64  	%rd8545, %rd8514, 4294967295;
	add.s64 	%rd8546, %rd8544, %rd8545;
	mad.lo.s64 	%rd8547, %rd20, %rd8521, %rd8546;
	shr.u64 	%rd8548, %rd8547, 32;
	and.b64  	%rd8549, %rd8517, 4294967295;
	add.s64 	%rd8550, %rd8548, %rd8549;
	mad.lo.s64 	%rd8551, %rd21, %rd8521, %rd8550;
	shr.u64 	%rd8552, %rd8551, 32;
	and.b64  	%rd8553, %rd8520, 4294967295;
	add.s64 	%rd8554, %rd8552, %rd8553;
	{ .reg .b32 tmp; mov.b64 {tmp, %r2380}, %rd8554; }
	add.s32 	%r2381, %r2377, %r2380;
	mul.lo.s32 	%r2382, %r86, %r2379;
	cvt.u64.u32 	%rd8555, %r2382;
	and.b64  	%rd8556, %rd8527, 4294967295;
	mad.lo.s64 	%rd8557, %rd14, %rd8555, %rd8556;
	shr.u64 	%rd8558, %rd8557, 32;
	and.b64  	%rd8559, %rd8531, 4294967295;
	add.s64 	%rd8560, %rd8558, %rd8559;
	mad.lo.s64 	%rd47541, %rd15, %rd8555, %rd8560;
	shr.u64 	%rd8561, %rd47541, 32;
	and.b64  	%rd8562, %rd8535, 4294967295;
	add.s64 	%rd8563, %rd8561, %rd8562;
	mad.lo.s64 	%rd47542, %rd16, %rd8555, %rd8563;
	cvt.u32.u64 	%r916, %rd47542;
	shr.u64 	%rd8564, %rd47542, 32;
	and.b64  	%rd8565, %rd8539, 4294967295;
	add.s64 	%rd8566, %rd8564, %rd8565;
	mad.lo.s64 	%rd47543, %rd17, %rd8555, %rd8566;
	cvt.u32.u64 	%r917, %rd47543;
	shr.u64 	%rd8567, %rd47543, 32;
	and.b64  	%rd8568, %rd8543, 4294967295;
	add.s64 	%rd8569, %rd8567, %rd8568;
	mad.lo.s64 	%rd47544, %rd18, %rd8555, %rd8569;
	cvt.u32.u64 	%r918, %rd47544;
	shr.u64 	%rd8570, %rd47544, 32;
	and.b64  	%rd8571, %rd8547, 4294967295;
	add.s64 	%rd8572, %rd8570, %rd8571;
	mad.lo.s64 	%rd47545, %rd19, %rd8555, %rd8572;
	cvt.u32.u64 	%r919, %rd47545;
	shr.u64 	%rd8573, %rd47545, 32;
	and.b64  	%rd8574, %rd8551, 4294967295;
	add.s64 	%rd8575, %rd8573, %rd8574;
	mad.lo.s64 	%rd47546, %rd20, %rd8555, %rd8575;
	cvt.u32.u64 	%r920, %rd47546;
	shr.u64 	%rd8576, %rd47546, 32;
	and.b64  	%rd8577, %rd8554, 4294967295;
	add.s64 	%rd8578, %rd8576, %rd8577;
	mad.lo.s64 	%rd47547, %rd21, %rd8555, %rd8578;
	cvt.u32.u64 	%r921, %rd47547;
	{ .reg .b32 tmp; mov.b64 {tmp, %r2383}, %rd47547; }
	add.s32 	%r6575, %r2381, %r2383;
	setp.gt.u32 	%p209, %r6575, %r2351;
	@%p209 bra 	$L__BB4_979;
	cvt.u32.u64 	%r2384, %rd21;
	setp.lt.u32 	%p210, %r6575, %r2384;
	@%p210 bra 	$L__BB4_980;
	cvt.u32.u64 	%r2385, %rd20;
	setp.lt.u32 	%p211, %r2385, %r921;
	@%p211 bra 	$L__BB4_979;
	cvt.u32.u64 	%r2386, %rd20;
	setp.gt.u32 	%p212, %r2386, %r921;
	@%p212 bra 	$L__BB4_980;
	cvt.u32.u64 	%r2387, %rd19;
	setp.lt.u32 	%p213, %r2387, %r920;
	@%p213 bra 	$L__BB4_979;
	setp.gt.u32 	%p214, %r2387, %r920;
	@%p214 bra 	$L__BB4_980;
	cvt.u32.u64 	%r2389, %rd18;
	setp.lt.u32 	%p215, %r2389, %r919;
	@%p215 bra 	$L__BB4_979;
	setp.gt.u32 	%p216, %r2389, %r919;
	@%p216 bra 	$L__BB4_980;
	cvt.u32.u64 	%r2391, %rd17;
	setp.lt.u32 	%p217, %r2391, %r918;
	@%p217 bra 	$L__BB4_979;
	setp.gt.u32 	%p218, %r2391, %r918;
	@%p218 bra 	$L__BB4_980;
	cvt.u32.u64 	%r2393, %rd16;
	setp.lt.u32 	%p219, %r2393, %r917;
	@%p219 bra 	$L__BB4_979;
	setp.gt.u32 	%p220, %r2393, %r917;
	@%p220 bra 	$L__BB4_980;
	cvt.u32.u64 	%r2395, %rd15;
	setp.lt.u32 	%p221, %r2395, %r916;
	@%p221 bra 	$L__BB4_979;
	cvt.u32.u64 	%r2397, %rd14;
	setp.gt.u32 	%p222, %r2395, %r916;
	cvt.u32.u64 	%r2398, %rd47541;
	setp.gt.u32 	%p223, %r2397, %r2398;
	or.pred  	%p224, %p222, %p223;
	@%p224 bra 	$L__BB4_980;
$L__BB4_979:
	cvt.u32.u64 	%r2399, %rd21;
	and.b64  	%rd8580, %rd47541, 4294967295;
	sub.s64 	%rd47541, %rd8580, %rd14;
	shr.u64 	%rd8581, %rd47541, 63;
	and.b64  	%rd8582, %rd47542, 4294967295;
	add.s64 	%rd8583, %rd8581, %rd15;
	sub.s64 	%rd47542, %rd8582, %rd8583;
	shr.u64 	%rd8584, %rd47542, 63;
	and.b64  	%rd8585, %rd47543, 4294967295;
	add.s64 	%rd8586, %rd8584, %rd16;
	sub.s64 	%rd47543, %rd8585, %rd8586;
	shr.u64 	%rd8587, %rd47543, 63;
	and.b64  	%rd8588, %rd47544, 4294967295;
	add.s64 	%rd8589, %rd8587, %rd17;
	sub.s64 	%rd47544, %rd8588, %rd8589;
	shr.u64 	%rd8590, %rd47544, 63;
	and.b64  	%rd8591, %rd47545, 4294967295;
	add.s64 	%rd8592, %rd8590, %rd18;
	sub.s64 	%rd47545, %rd8591, %rd8592;
	shr.u64 	%rd8593, %rd47545, 63;
	and.b64  	%rd8594, %rd47546, 4294967295;
	add.s64 	%rd8595, %rd8593, %rd19;
	sub.s64 	%rd47546, %rd8594, %rd8595;
	shr.u64 	%rd8596, %rd47546, 63;
	and.b64  	%rd8597, %rd47547, 4294967295;
	add.s64 	%rd8598, %rd8596, %rd20;
	sub.s64 	%rd47547, %rd8597, %rd8598;
	shr.u64 	%rd8599, %rd47547, 63;
	cvt.u32.u64 	%r2400, %rd8599;
	add.s32 	%r2401, %r2399, %r2400;
	sub.s32 	%r6575, %r6575, %r2401;
$L__BB4_980:
	cvt.u32.u64 	%r2402, %rd21;
	and.b64  	%rd1781, %rd47541, 4294967295;
	mul.lo.s64 	%rd8600, %rd1781, %rd1550;
	cvt.u32.u64 	%r2403, %rd8600;
	shr.u64 	%rd8601, %rd8600, 32;
	and.b64  	%rd1782, %rd47542, 4294967295;
	mad.lo.s64 	%rd8602, %rd1782, %rd1550, %rd8601;
	shr.u64 	%rd8603, %rd8602, 32;
	and.b64  	%rd1783, %rd47543, 4294967295;
	mad.lo.s64 	%rd8604, %rd1783, %rd1550, %rd8603;
	shr.u64 	%rd8605, %rd8604, 32;
	and.b64  	%rd1784, %rd47544, 4294967295;
	mad.lo.s64 	%rd8606, %rd1784, %rd1550, %rd8605;
	shr.u64 	%rd8607, %rd8606, 32;
	and.b64  	%rd1785, %rd47545, 4294967295;
	mad.lo.s64 	%rd8608, %rd1785, %rd1550, %rd8607;
	shr.u64 	%rd8609, %rd8608, 32;
	and.b64  	%rd1786, %rd47546, 4294967295;
	mad.lo.s64 	%rd8610, %rd1786, %rd1550, %rd8609;
	shr.u64 	%rd8611, %rd8610, 32;
	and.b64  	%rd1787, %rd47547, 4294967295;
	mad.lo.s64 	%rd8612, %rd1787, %rd1550, %rd8611;
	shr.u64 	%rd8613, %rd8612, 32;
	cvt.u64.u32 	%rd1788, %r6575;
	mad.lo.s64 	%rd8614, %rd1788, %rd1550, %rd8613;
	shr.u64 	%rd8615, %rd8614, 32;
	and.b64  	%rd8616, %rd8602, 4294967295;
	mad.lo.s64 	%rd8617, %rd1781, %rd1559, %rd8616;
	shr.u64 	%rd8618, %rd8617, 32;
	and.b64  	%rd8619, %rd8604, 4294967295;
	add.s64 	%rd8620, %rd8618, %rd8619;
	mad.lo.s64 	%rd8621, %rd1782, %rd1559, %rd8620;
	shr.u64 	%rd8622, %rd8621, 32;
	and.b64  	%rd8623, %rd8606, 4294967295;
	add.s64 	%rd8624, %rd8622, %rd8623;
	mad.lo.s64 	%rd8625, %rd1783, %rd1559, %rd8624;
	shr.u64 	%rd8626, %rd8625, 32;
	and.b64  	%rd8627, %rd8608, 4294967295;
	add.s64 	%rd8628, %rd8626, %rd8627;
	mad.lo.s64 	%rd8629, %rd1784, %rd1559, %rd8628;
	shr.u64 	%rd8630, %rd8629, 32;
	and.b64  	%rd8631, %rd8610, 4294967295;
	add.s64 	%rd8632, %rd8630, %rd8631;
	mad.lo.s64 	%rd8633, %rd1785, %rd1559, %rd8632;
	shr.u64 	%rd8634, %rd8633, 32;
	and.b64  	%rd8635, %rd8612, 4294967295;
	add.s64 	%rd8636, %rd8634, %rd8635;
	mad.lo.s64 	%rd8637, %rd1786, %rd1559, %rd8636;
	shr.u64 	%rd8638, %rd8637, 32;
	and.b64  	%rd8639, %rd8614, 4294967295;
	add.s64 	%rd8640, %rd8638, %rd8639;
	mad.lo.s64 	%rd8641, %rd1787, %rd1559, %rd8640;
	shr.u64 	%rd8642, %rd8641, 32;
	add.s64 	%rd8643, %rd8642, %rd8615;
	mad.lo.s64 	%rd8644, %rd1788, %rd1559, %rd8643;
	shr.u64 	%rd8645, %rd8644, 32;
	and.b64  	%rd8646, %rd8621, 4294967295;
	mad.lo.s64 	%rd8647, %rd1781, %rd1560, %rd8646;
	shr.u64 	%rd8648, %rd8647, 32;
	and.b64  	%rd8649, %rd8625, 4294967295;
	add.s64 	%rd8650, %rd8648, %rd8649;
	mad.lo.s64 	%rd8651, %rd1782, %rd1560, %rd8650;
	shr.u64 	%rd8652, %rd8651, 32;
	and.b64  	%rd8653, %rd8629, 4294967295;
	add.s64 	%rd8654, %rd8652, %rd8653;
	mad.lo.s64 	%rd8655, %rd1783, %rd1560, %rd8654;
	shr.u64 	%rd8656, %rd8655, 32;
	and.b64  	%rd8657, %rd8633, 4294967295;
	add.s64 	%rd8658, %rd8656, %rd8657;
	mad.lo.s64 	%rd8659, %rd1784, %rd1560, %rd8658;
	shr.u64 	%rd8660, %rd8659, 32;
	and.b64  	%rd8661, %rd8637, 4294967295;
	add.s64 	%rd8662, %rd8660, %rd8661;
	mad.lo.s64 	%rd8663, %rd1785, %rd1560, %rd8662;
	shr.u64 	%rd8664, %rd8663, 32;
	and.b64  	%rd8665, %rd8641, 4294967295;
	add.s64 	%rd8666, %rd8664, %rd8665;
	mad.lo.s64 	%rd8667, %rd1786, %rd1560, %rd8666;
	shr.u64 	%rd8668, %rd8667, 32;
	and.b64  	%rd8669, %rd8644, 4294967295;
	add.s64 	%rd8670, %rd8668, %rd8669;
	mad.lo.s64 	%rd8671, %rd1787, %rd1560, %rd8670;
	shr.u64 	%rd8672, %rd8671, 32;
	add.s64 	%rd8673, %rd8672, %rd8645;
	mad.lo.s64 	%rd8674, %rd1788, %rd1560, %rd8673;
	shr.u64 	%rd8675, %rd8674, 32;
	and.b64  	%rd8676, %rd8651, 4294967295;
	mad.lo.s64 	%rd8677, %rd1781, %rd1561, %rd8676;
	shr.u64 	%rd8678, %rd8677, 32;
	and.b64  	%rd8679, %rd8655, 4294967295;
	add.s64 	%rd8680, %rd8678, %rd8679;
	mad.lo.s64 	%rd8681, %rd1782, %rd1561, %rd8680;
	shr.u64 	%rd8682, %rd8681, 32;
	and.b64  	%rd8683, %rd8659, 4294967295;
	add.s64 	%rd8684, %rd8682, %rd8683;
	mad.lo.s64 	%rd8685, %rd1783, %rd1561, %rd8684;
	shr.u64 	%rd8686, %rd8685, 32;
	and.b64  	%rd8687, %rd8663, 4294967295;
	add.s64 	%rd8688, %rd8686, %rd8687;
	mad.lo.s64 	%rd8689, %rd1784, %rd1561, %rd8688;
	shr.u64 	%rd8690, %rd8689, 32;
	and.b64  	%rd8691, %rd8667, 4294967295;
	add.s64 	%rd8692, %rd8690, %rd8691;
	mad.lo.s64 	%rd8693, %rd1785, %rd1561, %rd8692;
	shr.u64 	%rd8694, %rd8693, 32;
	and.b64  	%rd8695, %rd8671, 4294967295;
	add.s64 	%rd8696, %rd8694, %rd8695;
	mad.lo.s64 	%rd8697, %rd1786, %rd1561, %rd8696;
	shr.u64 	%rd8698, %rd8697, 32;
	and.b64  	%rd8699, %rd8674, 4294967295;
	add.s64 	%rd8700, %rd8698, %rd8699;
	mad.lo.s64 	%rd8701, %rd1787, %rd1561, %rd8700;
	shr.u64 	%rd8702, %rd8701, 32;
	add.s64 	%rd8703, %rd8702, %rd8675;
	mad.lo.s64 	%rd8704, %rd1788, %rd1561, %rd8703;
	shr.u64 	%rd8705, %rd8704, 32;
	and.b64  	%rd8706, %rd8681, 4294967295;
	mad.lo.s64 	%rd8707, %rd1781, %rd1562, %rd8706;
	shr.u64 	%rd8708, %rd8707, 32;
	and.b64  	%rd8709, %rd8685, 4294967295;
	add.s64 	%rd8710, %rd8708, %rd8709;
	mad.lo.s64 	%rd8711, %rd1782, %rd1562, %rd8710;
	shr.u64 	%rd8712, %rd8711, 32;
	and.b64  	%rd8713, %rd8689, 4294967295;
	add.s64 	%rd8714, %rd8712, %rd8713;
	mad.lo.s64 	%rd8715, %rd1783, %rd1562, %rd8714;
	shr.u64 	%rd8716, %rd8715, 32;
	and.b64  	%rd8717, %rd8693, 4294967295;
	add.s64 	%rd8718, %rd8716, %rd8717;
	mad.lo.s64 	%rd8719, %rd1784, %rd1562, %rd8718;
	shr.u64 	%rd8720, %rd8719, 32;
	and.b64  	%rd8721, %rd8697, 4294967295;
	add.s64 	%rd8722, %rd8720, %rd8721;
	mad.lo.s64 	%rd8723, %rd1785, %rd1562, %rd8722;
	shr.u64 	%rd8724, %rd8723, 32;
	and.b64  	%rd8725, %rd8701, 4294967295;
	add.s64 	%rd8726, %rd8724, %rd8725;
	mad.lo.s64 	%rd8727, %rd1786, %rd1562, %rd8726;
	shr.u64 	%rd8728, %rd8727, 32;
	and.b64  	%rd8729, %rd8704, 4294967295;
	add.s64 	%rd8730, %rd8728, %rd8729;
	mad.lo.s64 	%rd8731, %rd1787, %rd1562, %rd8730;
	shr.u64 	%rd8732, %rd8731, 32;
	add.s64 	%rd8733, %rd8732, %rd8705;
	mad.lo.s64 	%rd8734, %rd1788, %rd1562, %rd8733;
	shr.u64 	%rd8735, %rd8734, 32;
	and.b64  	%rd8736, %rd8711, 4294967295;
	mad.lo.s64 	%rd8737, %rd1781, %rd1563, %rd8736;
	shr.u64 	%rd8738, %rd8737, 32;
	and.b64  	%rd8739, %rd8715, 4294967295;
	add.s64 	%rd8740, %rd8738, %rd8739;
	mad.lo.s64 	%rd8741, %rd1782, %rd1563, %rd8740;
	shr.u64 	%rd8742, %rd8741, 32;
	and.b64  	%rd8743, %rd8719, 4294967295;
	add.s64 	%rd8744, %rd8742, %rd8743;
	mad.lo.s64 	%rd8745, %rd1783, %rd1563, %rd8744;
	shr.u64 	%rd8746, %rd8745, 32;
	and.b64  	%rd8747, %rd8723, 4294967295;
	add.s64 	%rd8748, %rd8746, %rd8747;
	mad.lo.s64 	%rd8749, %rd1784, %rd1563, %rd8748;
	shr.u64 	%rd8750, %rd8749, 32;
	and.b64  	%rd8751, %rd8727, 4294967295;
	add.s64 	%rd8752, %rd8750, %rd8751;
	mad.lo.s64 	%rd8753, %rd1785, %rd1563, %rd8752;
	shr.u64 	%rd8754, %rd8753, 32;
	and.b64  	%rd8755, %rd8731, 4294967295;
	add.s64 	%rd8756, %rd8754, %rd8755;
	mad.lo.s64 	%rd8757, %rd1786, %rd1563, %rd8756;
	shr.u64 	%rd8758, %rd8757, 32;
	and.b64  	%rd8759, %rd8734, 4294967295;
	add.s64 	%rd8760, %rd8758, %rd8759;
	mad.lo.s64 	%rd8761, %rd1787, %rd1563, %rd8760;
	shr.u64 	%rd8762, %rd8761, 32;
	add.s64 	%rd8763, %rd8762, %rd8735;
	mad.lo.s64 	%rd8764, %rd1788, %rd1563, %rd8763;
	shr.u64 	%rd8765, %rd8764, 32;
	and.b64  	%rd8766, %rd8741, 4294967295;
	mad.lo.s64 	%rd8767, %rd1781, %rd1564, %rd8766;
	shr.u64 	%rd8768, %rd8767, 32;
	and.b64  	%rd8769, %rd8745, 4294967295;
	add.s64 	%rd8770, %rd8768, %rd8769;
	mad.lo.s64 	%rd8771, %rd1782, %rd1564, %rd8770;
	shr.u64 	%rd8772, %rd8771, 32;
	and.b64  	%rd8773, %rd8749, 4294967295;
	add.s64 	%rd8774, %rd8772, %rd8773;
	mad.lo.s64 	%rd8775, %rd1783, %rd1564, %rd8774;
	shr.u64 	%rd8776, %rd8775, 32;
	and.b64  	%rd8777, %rd8753, 4294967295;
	add.s64 	%rd8778, %rd8776, %rd8777;
	mad.lo.s64 	%rd8779, %rd1784, %rd1564, %rd8778;
	shr.u64 	%rd8780, %rd8779, 32;
	and.b64  	%rd8781, %rd8757, 4294967295;
	add.s64 	%rd8782, %rd8780, %rd8781;
	mad.lo.s64 	%rd8783, %rd1785, %rd1564, %rd8782;
	shr.u64 	%rd8784, %rd8783, 32;
	and.b64  	%rd8785, %rd8761, 4294967295;
	add.s64 	%rd8786, %rd8784, %rd8785;
	mad.lo.s64 	%rd8787, %rd1786, %rd1564, %rd8786;
	shr.u64 	%rd8788, %rd8787, 32;
	and.b64  	%rd8789, %rd8764, 4294967295;
	add.s64 	%rd8790, %rd8788, %rd8789;
	mad.lo.s64 	%rd8791, %rd1787, %rd1564, %rd8790;
	shr.u64 	%rd8792, %rd8791, 32;
	add.s64 	%rd8793, %rd8792, %rd8765;
	mad.lo.s64 	%rd8794, %rd1788, %rd1564, %rd8793;
	shr.u64 	%rd8795, %rd8794, 32;
	and.b64  	%rd8796, %rd8771, 4294967295;
	mad.lo.s64 	%rd8797, %rd1781, %rd1565, %rd8796;
	shr.u64 	%rd8798, %rd8797, 32;
	and.b64  	%rd8799, %rd8775, 4294967295;
	add.s64 	%rd8800, %rd8798, %rd8799;
	mad.lo.s64 	%rd8801, %rd1782, %rd1565, %rd8800;
	shr.u64 	%rd8802, %rd8801, 32;
	and.b64  	%rd8803, %rd8779, 4294967295;
	add.s64 	%rd8804, %rd8802, %rd8803;
	mad.lo.s64 	%rd8805, %rd1783, %rd1565, %rd8804;
	shr.u64 	%rd8806, %rd8805, 32;
	and.b64  	%rd8807, %rd8783, 4294967295;
	add.s64 	%rd8808, %rd8806, %rd8807;
	mad.lo.s64 	%rd8809, %rd1784, %rd1565, %rd8808;
	shr.u64 	%rd8810, %rd8809, 32;
	and.b64  	%rd8811, %rd8787, 4294967295;
	add.s64 	%rd8812, %rd8810, %rd8811;
	mad.lo.s64 	%rd8813, %rd1785, %rd1565, %rd8812;
	shr.u64 	%rd8814, %rd8813, 32;
	and.b64  	%rd8815, %rd8791, 4294967295;
	add.s64 	%rd8816, %rd8814, %rd8815;
	mad.lo.s64 	%rd8817, %rd1786, %rd1565, %rd8816;
	shr.u64 	%rd8818, %rd8817, 32;
	and.b64  	%rd8819, %rd8794, 4294967295;
	add.s64 	%rd8820, %rd8818, %rd8819;
	mad.lo.s64 	%rd8821, %rd1787, %rd1565, %rd8820;
	shr.u64 	%rd8822, %rd8821, 32;
	add.s64 	%rd8823, %rd8822, %rd8795;
	mad.lo.s64 	%rd8824, %rd1788, %rd1565, %rd8823;
	{ .reg .b32 tmp; mov.b64 {tmp, %r2404}, %rd8824; }
	mul.lo.s32 	%r2405, %r86, %r2403;
	cvt.u64.u32 	%rd8825, %r2405;
	and.b64  	%rd8826, %rd8600, 4294967295;
	mad.lo.s64 	%rd8827, %rd14, %rd8825, %rd8826;
	shr.u64 	%rd8828, %rd8827, 32;
	and.b64  	%rd8829, %rd8617, 4294967295;
	add.s64 	%rd8830, %rd8828, %rd8829;
	mad.lo.s64 	%rd8831, %rd15, %rd8825, %rd8830;
	cvt.u32.u64 	%r2406, %rd8831;
	shr.u64 	%rd8832, %rd8831, 32;
	and.b64  	%rd8833, %rd8647, 4294967295;
	add.s64 	%rd8834, %rd8832, %rd8833;
	mad.lo.s64 	%rd8835, %rd16, %rd8825, %rd8834;
	shr.u64 	%rd8836, %rd8835, 32;
	and.b64  	%rd8837, %rd8677, 4294967295;
	add.s64 	%rd8838, %rd8836, %rd8837;
	mad.lo.s64 	%rd8839, %rd17, %rd8825, %rd8838;
	shr.u64 	%rd8840, %rd8839, 32;
	and.b64  	%rd8841, %rd8707, 4294967295;
	add.s64 	%rd8842, %rd8840, %rd8841;
	mad.lo.s64 	%rd8843, %rd18, %rd8825, %rd8842;
	shr.u64 	%rd8844, %rd8843, 32;
	and.b64  	%rd8845, %rd8737, 4294967295;
	add.s64 	%rd8846, %rd8844, %rd8845;
	mad.lo.s64 	%rd8847, %rd19, %rd8825, %rd8846;
	shr.u64 	%rd8848, %rd8847, 32;
	and.b64  	%rd8849, %rd8767, 4294967295;
	add.s64 	%rd8850, %rd8848, %rd8849;
	mad.lo.s64 	%rd8851, %rd20, %rd8825, %rd8850;
	shr.u64 	%rd8852, %rd8851, 32;
	and.b64  	%rd8853, %rd8797, 4294967295;
	add.s64 	%rd8854, %rd8852, %rd8853;
	mad.lo.s64 	%rd8855, %rd21, %rd8825, %rd8854;
	shr.u64 	%rd8856, %rd8855, 32;
	and.b64  	%rd8857, %rd8801, 4294967295;
	add.s64 	%rd8858, %rd8856, %rd8857;
	shr.u64 	%rd8859, %rd8858, 32;
	and.b64  	%rd8860, %rd8805, 4294967295;
	add.s64 	%rd8861, %rd8859, %rd8860;
	shr.u64 	%rd8862, %rd8861, 32;
	and.b64  	%rd8863, %rd8809, 4294967295;
	add.s64 	%rd8864, %rd8862, %rd8863;
	shr.u64 	%rd8865, %rd8864, 32;
	and.b64  	%rd8866, %rd8813, 4294967295;
	add.s64 	%rd8867, %rd8865, %rd8866;
	shr.u64 	%rd8868, %rd8867, 32;
	and.b64  	%rd8869, %rd8817, 4294967295;
	add.s64 	%rd8870, %rd8868, %rd8869;
	shr.u64 	%rd8871, %rd8870, 32;
	and.b64  	%rd8872, %rd8821, 4294967295;
	add.s64 	%rd8873, %rd8871, %rd8872;
	shr.u64 	%rd8874, %rd8873, 32;
	and.b64  	%rd8875, %rd8824, 4294967295;
	add.s64 	%rd8876, %rd8874, %rd8875;
	{ .reg .b32 tmp; mov.b64 {tmp, %r2407}, %rd8876; }
	add.s32 	%r2408, %r2404, %r2407;
	mul.lo.s32 	%r2409, %r86, %r2406;
	cvt.u64.u32 	%rd8877, %r2409;
	and.b64  	%rd8878, %rd8831, 4294967295;
	mad.lo.s64 	%rd8879, %rd14, %rd8877, %rd8878;
	shr.u64 	%rd8880, %rd8879, 32;
	and.b64  	%rd8881, %rd8835, 4294967295;
	add.s64 	%rd8882, %rd8880, %rd8881;
	mad.lo.s64 	%rd8883, %rd15, %rd8877, %rd8882;
	cvt.u32.u64 	%r2410, %rd8883;
	shr.u64 	%rd8884, %rd8883, 32;
	and.b64  	%rd8885, %rd8839, 4294967295;
	add.s64 	%rd8886, %rd8884, %rd8885;
	mad.lo.s64 	%rd8887, %rd16, %rd8877, %rd8886;
	shr.u64 	%rd8888, %rd8887, 32;
	and.b64  	%rd8889, %rd8843, 4294967295;
	add.s64 	%rd8890, %rd8888, %rd8889;
	mad.lo.s64 	%rd8891, %rd17, %rd8877, %rd8890;
	shr.u64 	%rd8892, %rd8891, 32;
	and.b64  	%rd8893, %rd8847, 4294967295;
	add.s64 	%rd8894, %rd8892, %rd8893;
	mad.lo.s64 	%rd8895, %rd18, %rd8877, %rd8894;
	shr.u64 	%rd8896, %rd8895, 32;
	and.b64  	%rd8897, %rd8851, 4294967295;
	add.s64 	%rd8898, %rd8896, %rd8897;
	mad.lo.s64 	%rd8899, %rd19, %rd8877, %rd8898;
	shr.u64 	%rd8900, %rd8899, 32;
	and.b64  	%rd8901, %rd8855, 4294967295;
	add.s64 	%rd8902, %rd8900, %rd8901;
	mad.lo.s64 	%rd8903, %rd20, %rd8877, %rd8902;
	shr.u64 	%rd8904, %rd8903, 32;
	and.b64  	%rd8905, %rd8858, 4294967295;
	add.s64 	%rd8906, %rd8904, %rd8905;
	mad.lo.s64 	%rd8907, %rd21, %rd8877, %rd8906;
	shr.u64 	%rd8908, %rd8907, 32;
	and.b64  	%rd8909, %rd8861, 4294967295;
	add.s64 	%rd8910, %rd8908, %rd8909;
	shr.u64 	%rd8911, %rd8910, 32;
	and.b64  	%rd8912, %rd8864, 4294967295;
	add.s64 	%rd8913, %rd8911, %rd8912;
	shr.u64 	%rd8914, %rd8913, 32;
	and.b64  	%rd8915, %rd8867, 4294967295;
	add.s64 	%rd8916, %rd8914, %rd8915;
	shr.u64 	%rd8917, %rd8916, 32;
	and.b64  	%rd8918, %rd8870, 4294967295;
	add.s64 	%rd8919, %rd8917, %rd8918;
	shr.u64 	%rd8920, %rd8919, 32;
	and.b64  	%rd8921, %rd8873, 4294967295;
	add.s64 	%rd8922, %rd8920, %rd8921;
	shr.u64 	%rd8923, %rd8922, 32;
	and.b64  	%rd8924, %rd8876, 4294967295;
	add.s64 	%rd8925, %rd8923, %rd8924;
	{ .reg .b32 tmp; mov.b64 {tmp, %r2411}, %rd8925; }
	add.s32 	%r2412, %r2408, %r2411;
	mul.lo.s32 	%r2413, %r86, %r2410;
	cvt.u64.u32 	%rd8926, %r2413;
	and.b64  	%rd8927, %rd8883, 4294967295;
	mad.lo.s64 	%rd8928, %rd14, %rd8926, %rd8927;
	shr.u64 	%rd8929, %rd8928, 32;
	and.b64  	%rd8930, %rd8887, 4294967295;
	add.s64 	%rd8931, %rd8929, %rd8930;
	mad.lo.s64 	%rd8932, %rd15, %rd8926, %rd8931;
	cvt.u32.u64 	%r2414, %rd8932;
	shr.u64 	%rd8933, %rd8932, 32;
	and.b64  	%rd8934, %rd8891, 4294967295;
	add.s64 	%rd8935, %rd8933, %rd8934;
	mad.lo.s64 	%rd8936, %rd16, %rd8926, %rd8935;
	shr.u64 	%rd8937, %rd8936, 32;
	and.b64  	%rd8938, %rd8895, 4294967295;
	add.s64 	%rd8939, %rd8937, %rd8938;
	mad.lo.s64 	%rd8940, %rd17, %rd8926, %rd8939;
	shr.u64 	%rd8941, %rd8940, 32;
	and.b64  	%rd8942, %rd8899, 4294967295;
	add.s64 	%rd8943, %rd8941, %rd8942;
	mad.lo.s64 	%rd8944, %rd18, %rd8926, %rd8943;
	shr.u64 	%rd8945, %rd8944, 32;
	and.b64  	%rd8946, %rd8903, 4294967295;
	add.s64 	%rd8947, %rd8945, %rd8946;
	mad.lo.s64 	%rd8948, %rd19, %rd8926, %rd8947;
	shr.u64 	%rd8949, %rd8948, 32;
	and.b64  	%rd8950, %rd8907, 4294967295;
	add.s64 	%rd8951, %rd8949, %rd8950;
	mad.lo.s64 	%rd8952, %rd20, %rd8926, %rd8951;
	shr.u64 	%rd8953, %rd8952, 32;
	and.b64  	%rd8954, %rd8910, 4294967295;
	add.s64 	%rd8955, %rd8953, %rd8954;
	mad.lo.s64 	%rd8956, %rd21, %rd8926, %rd8955;
	shr.u64 	%rd8957, %rd8956, 32;
	and.b64  	%rd8958, %rd8913, 4294967295;
	add.s64 	%rd8959, %rd8957, %rd8958;
	shr.u64 	%rd8960, %rd8959, 32;
	and.b64  	%rd8961, %rd8916, 4294967295;
	add.s64 	%rd8962, %rd8960, %rd8961;
	shr.u64 	%rd8963, %rd8962, 32;
	and.b64  	%rd8964, %rd8919, 4294967295;
	add.s64 	%rd8965, %rd8963, %rd8964;
	shr.u64 	%rd8966, %rd8965, 32;
	and.b64  	%rd8967, %rd8922, 4294967295;
	add.s64 	%rd8968, %rd8966, %rd8967;
	shr.u64 	%rd8969, %rd8968, 32;
	and.b64  	%rd8970, %rd8925, 4294967295;
	add.s64 	%rd8971, %rd8969, %rd8970;
	{ .reg .b32 tmp; mov.b64 {tmp, %r2415}, %rd8971; }
	add.s32 	%r2416, %r2412, %r2415;
	mul.lo.s32 	%r2417, %r86, %r2414;
	cvt.u64.u32 	%rd8972, %r2417;
	and.b64  	%rd8973, %rd8932, 4294967295;
	mad.lo.s64 	%rd8974, %rd14, %rd8972, %rd8973;
	shr.u64 	%rd8975, %rd8974, 32;
	and.b64  	%rd8976, %rd8936, 4294967295;
	add.s64 	%rd8977, %rd8975, %rd8976;
	mad.lo.s64 	%rd8978, %rd15, %rd8972, %rd8977;
	cvt.u32.u64 	%r2418, %rd8978;
	shr.u64 	%rd8979, %rd8978, 32;
	and.b64  	%rd8980, %rd8940, 4294967295;
	add.s64 	%rd8981, %rd8979, %rd8980;
	mad.lo.s64 	%rd8982, %rd16, %rd8972, %rd8981;
	shr.u64 	%rd8983, %rd8982, 32;
	and.b64  	%rd8984, %rd8944, 4294967295;
	add.s64 	%rd8985, %rd8983, %rd8984;
	mad.lo.s64 	%rd8986, %rd17, %rd8972, %rd8985;
	shr.u64 	%rd8987, %rd8986, 32;
	and.b64  	%rd8988, %rd8948, 4294967295;
	add.s64 	%rd8989, %rd8987, %rd8988;
	mad.lo.s64 	%rd8990, %rd18, %rd8972, %rd8989;
	shr.u64 	%rd8991, %rd8990, 32;
	and.b64  	%rd8992, %rd8952, 4294967295;
	add.s64 	%rd8993, %rd8991, %rd8992;
	mad.lo.s64 	%rd8994, %rd19, %rd8972, %rd8993;
	shr.u64 	%rd8995, %rd8994, 32;
	and.b64  	%rd8996, %rd8956, 4294967295;
	add.s64 	%rd8997, %rd8995, %rd8996;
	mad.lo.s64 	%rd8998, %rd20, %rd8972, %rd8997;
	shr.u64 	%rd8999, %rd8998, 32;
	and.b64  	%rd9000, %rd8959, 4294967295;
	add.s64 	%rd9001, %rd8999, %rd9000;
	mad.lo.s64 	%rd9002, %rd21, %rd8972, %rd9001;
	shr.u64 	%rd9003, %rd9002, 32;
	and.b64  	%rd9004, %rd8962, 4294967295;
	add.s64 	%rd9005, %rd9003, %rd9004;
	shr.u64 	%rd9006, %rd9005, 32;
	and.b64  	%rd9007, %rd8965, 4294967295;
	add.s64 	%rd9008, %rd9006, %rd9007;
	shr.u64 	%rd9009, %rd9008, 32;
	and.b64  	%rd9010, %rd8968, 4294967295;
	add.s64 	%rd9011, %rd9009, %rd9010;
	shr.u64 	%rd9012, %rd9011, 32;
	and.b64  	%rd9013, %rd8971, 4294967295;
	add.s64 	%rd9014, %rd9012, %rd9013;
	{ .reg .b32 tmp; mov.b64 {tmp, %r2419}, %rd9014; }
	add.s32 	%r2420, %r2416, %r2419;
	mul.lo.s32 	%r2421, %r86, %r2418;
	cvt.u64.u32 	%rd9015, %r2421;
	and.b64  	%rd9016, %rd8978, 4294967295;
	mad.lo.s64 	%rd9017, %rd14, %rd9015, %rd9016;
	shr.u64 	%rd9018, %rd9017, 32;
	and.b64  	%rd9019, %rd8982, 4294967295;
	add.s64 	%rd9020, %rd9018, %rd9019;
	mad.lo.s64 	%rd9021, %rd15, %rd9015, %rd9020;
	cvt.u32.u64 	%r2422, %rd9021;
	shr.u64 	%rd9022, %rd9021, 32;
	and.b64  	%rd9023, %rd8986, 4294967295;
	add.s64 	%rd9024, %rd9022, %rd9023;
	mad.lo.s64 	%rd9025, %rd16, %rd9015, %rd9024;
	shr.u64 	%rd9026, %rd9025, 32;
	and.b64  	%rd9027, %rd8990, 4294967295;
	add.s64 	%rd9028, %rd9026, %rd9027;
	mad.lo.s64 	%rd9029, %rd17, %rd9015, %rd9028;
	shr.u64 	%rd9030, %rd9029, 32;
	and.b64  	%rd9031, %rd8994, 4294967295;
	add.s64 	%rd9032, %rd9030, %rd9031;
	mad.lo.s64 	%rd9033, %rd18, %rd9015, %rd9032;
	shr.u64 	%rd9034, %rd9033, 32;
	and.b64  	%rd9035, %rd8998, 4294967295;
	add.s64 	%rd9036, %rd9034, %rd9035;
	mad.lo.s64 	%rd9037, %rd19, %rd9015, %rd9036;
	shr.u64 	%rd9038, %rd9037, 32;
	and.b64  	%rd9039, %rd9002, 4294967295;
	add.s64 	%rd9040, %rd9038, %rd9039;
	mad.lo.s64 	%rd9041, %rd20, %rd9015, %rd9040;
	shr.u64 	%rd9042, %rd9041, 32;
	and.b64  	%rd9043, %rd9005, 4294967295;
	add.s64 	%rd9044, %rd9042, %rd9043;
	mad.lo.s64 	%rd9045, %rd21, %rd9015, %rd9044;
	shr.u64 	%rd9046, %rd9045, 32;
	and.b64  	%rd9047, %rd9008, 4294967295;
	add.s64 	%rd9048, %rd9046, %rd9047;
	shr.u64 	%rd9049, %rd9048, 32;
	and.b64  	%rd9050, %rd9011, 4294967295;
	add.s64 	%rd9051, %rd9049, %rd9050;
	shr.u64 	%rd9052, %rd9051, 32;
	and.b64  	%rd9053, %rd9014, 4294967295;
	add.s64 	%rd9054, %rd9052, %rd9053;
	{ .reg .b32 tmp; mov.b64 {tmp, %r2423}, %rd9054; }
	add.s32 	%r2424, %r2420, %r2423;
	mul.lo.s32 	%r2425, %r86, %r2422;
	cvt.u64.u32 	%rd9055, %r2425;
	and.b64  	%rd9056, %rd9021, 4294967295;
	mad.lo.s64 	%rd9057, %rd14, %rd9055, %rd9056;
	shr.u64 	%rd9058, %rd9057, 32;
	and.b64  	%rd9059, %rd9025, 4294967295;
	add.s64 	%rd9060, %rd9058, %rd9059;
	mad.lo.s64 	%rd9061, %rd15, %rd9055, %rd9060;
	cvt.u32.u64 	%r2426, %rd9061;
	shr.u64 	%rd9062, %rd9061, 32;
	and.b64  	%rd9063, %rd9029, 4294967295;
	add.s64 	%rd9064, %rd9062, %rd9063;
	mad.lo.s64 	%rd9065, %rd16, %rd9055, %rd9064;
	shr.u64 	%rd9066, %rd9065, 32;
	and.b64  	%rd9067, %rd9033, 4294967295;
	add.s64 	%rd9068, %rd9066, %rd9067;
	mad.lo.s64 	%rd9069, %rd17, %rd9055, %rd9068;
	shr.u64 	%rd9070, %rd9069, 32;
	and.b64  	%rd9071, %rd9037, 4294967295;
	add.s64 	%rd9072, %rd9070, %rd9071;
	mad.lo.s64 	%rd9073, %rd18, %rd9055, %rd9072;
	shr.u64 	%rd9074, %rd9073, 32;
	and.b64  	%rd9075, %rd9041, 4294967295;
	add.s64 	%rd9076, %rd9074, %rd9075;
	mad.lo.s64 	%rd9077, %rd19, %rd9055, %rd9076;
	shr.u64 	%rd9078, %rd9077, 32;
	and.b64  	%rd9079, %rd9045, 4294967295;
	add.s64 	%rd9080, %rd9078, %rd9079;
	mad.lo.s64 	%rd9081, %rd20, %rd9055, %rd9080;
	shr.u64 	%rd9082, %rd9081, 32;
	and.b64  	%rd9083, %rd9048, 4294967295;
	add.s64 	%rd9084, %rd9082, %rd9083;
	mad.lo.s64 	%rd9085, %rd21, %rd9055, %rd9084;
	shr.u64 	%rd9086, %rd9085, 32;
	and.b64  	%rd9087, %rd9051, 4294967295;
	add.s64 	%rd9088, %rd9086, %rd9087;
	shr.u64 	%rd9089, %rd9088, 32;
	and.b64  	%rd9090, %rd9054, 4294967295;
	add.s64 	%rd9091, %rd9089, %rd9090;
	{ .reg .b32 tmp; mov.b64 {tmp, %r2427}, %rd9091; }
	add.s32 	%r2428, %r2424, %r2427;
	mul.lo.s32 	%r2429, %r86, %r2426;
	cvt.u64.u32 	%rd9092, %r2429;
	and.b64  	%rd9093, %rd9061, 4294967295;
	mad.lo.s64 	%rd9094, %rd14, %rd9092, %rd9093;
	shr.u64 	%rd9095, %rd9094, 32;
	and.b64  	%rd9096, %rd9065, 4294967295;
	add.s64 	%rd9097, %rd9095, %rd9096;
	mad.lo.s64 	%rd9098, %rd15, %rd9092, %rd9097;
	cvt.u32.u64 	%r2430, %rd9098;
	shr.u64 	%rd9099, %rd9098, 32;
	and.b64  	%rd9100, %rd9069, 4294967295;
	add.s64 	%rd9101, %rd9099, %rd9100;
	mad.lo.s64 	%rd9102, %rd16, %rd9092, %rd9101;
	shr.u64 	%rd9103, %rd9102, 32;
	and.b64  	%rd9104, %rd9073, 4294967295;
	add.s64 	%rd9105, %rd9103, %rd9104;
	mad.lo.s64 	%rd9106, %rd17, %rd9092, %rd9105;
	shr.u64 	%rd9107, %rd9106, 32;
	and.b64  	%rd9108, %rd9077, 4294967295;
	add.s64 	%rd9109, %rd9107, %rd9108;
	mad.lo.s64 	%rd9110, %rd18, %rd9092, %rd9109;
	shr.u64 	%rd9111, %rd9110, 32;
	and.b64  	%rd9112, %rd9081, 4294967295;
	add.s64 	%rd9113, %rd9111, %rd9112;
	mad.lo.s64 	%rd9114, %rd19, %rd9092, %rd9113;
	shr.u64 	%rd9115, %rd9114, 32;
	and.b64  	%rd9116, %rd9085, 4294967295;
	add.s64 	%rd9117, %rd9115, %rd9116;
	mad.lo.s64 	%rd9118, %rd20, %rd9092, %rd9117;
	shr.u64 	%rd9119, %rd9118, 32;
	and.b64  	%rd9120, %rd9088, 4294967295;
	add.s64 	%rd9121, %rd9119, %rd9120;
	mad.lo.s64 	%rd9122, %rd21, %rd9092, %rd9121;
	shr.u64 	%rd9123, %rd9122, 32;
	and.b64  	%rd9124, %rd9091, 4294967295;
	add.s64 	%rd9125, %rd9123, %rd9124;
	{ .reg .b32 tmp; mov.b64 {tmp, %r2431}, %rd9125; }
	add.s32 	%r2432, %r2428, %r2431;
	mul.lo.s32 	%r2433, %r86, %r2430;
	cvt.u64.u32 	%rd9126, %r2433;
	and.b64  	%rd9127, %rd9098, 4294967295;
	mad.lo.s64 	%rd9128, %rd14, %rd9126, %rd9127;
	shr.u64 	%rd9129, %rd9128, 32;
	and.b64  	%rd9130, %rd9102, 4294967295;
	add.s64 	%rd9131, %rd9129, %rd9130;
	mad.lo.s64 	%rd1789, %rd15, %rd9126, %rd9131;
	cvt.u32.u64 	%r6576, %rd1789;
	shr.u64 	%rd9132, %rd1789, 32;
	and.b64  	%rd9133, %rd9106, 4294967295;
	add.s64 	%rd9134, %rd9132, %rd9133;
	mad.lo.s64 	%rd47548, %rd16, %rd9126, %rd9134;
	cvt.u32.u64 	%r926, %rd47548;
	shr.u64 	%rd9135, %rd47548, 32;
	and.b64  	%rd9136, %rd9110, 4294967295;
	add.s64 	%rd9137, %rd9135, %rd9136;
	mad.lo.s64 	%rd47549, %rd17, %rd9126, %rd9137;
	cvt.u32.u64 	%r927, %rd47549;
	shr.u64 	%rd9138, %rd47549, 32;
	and.b64  	%rd9139, %rd9114, 4294967295;
	add.s64 	%rd9140, %rd9138, %rd9139;
	mad.lo.s64 	%rd47550, %rd18, %rd9126, %rd9140;
	cvt.u32.u64 	%r928, %rd47550;
	shr.u64 	%rd9141, %rd47550, 32;
	and.b64  	%rd9142, %rd9118, 4294967295;
	add.s64 	%rd9143, %rd9141, %rd9142;
	mad.lo.s64 	%rd47551, %rd19, %rd9126, %rd9143;
	cvt.u32.u64 	%r929, %rd47551;
	shr.u64 	%rd9144, %rd47551, 32;
	and.b64  	%rd9145, %rd9122, 4294967295;
	add.s64 	%rd9146, %rd9144, %rd9145;
	mad.lo.s64 	%rd47552, %rd20, %rd9126, %rd9146;
	cvt.u32.u64 	%r930, %rd47552;
	shr.u64 	%rd9147, %rd47552, 32;
	and.b64  	%rd9148, %rd9125, 4294967295;
	add.s64 	%rd9149, %rd9147, %rd9148;
	mad.lo.s64 	%rd47553, %rd21, %rd9126, %rd9149;
	cvt.u32.u64 	%r931, %rd47553;
	{ .reg .b32 tmp; mov.b64 {tmp, %r2434}, %rd47553; }
	add.s32 	%r6577, %r2432, %r2434;
	setp.gt.u32 	%p225, %r6577, %r2402;
	@%p225 bra 	$L__BB4_994;
	cvt.u32.u64 	%r2435, %rd21;
	setp.lt.u32 	%p226, %r6577, %r2435;
	@%p226 bra 	$L__BB4_995;
	cvt.u32.u64 	%r2436, %rd20;
	setp.lt.u32 	%p227, %r2436, %r931;
	@%p227 bra 	$L__BB4_994;
	cvt.u32.u64 	%r2437, %rd20;
	setp.gt.u32 	%p228, %r2437, %r931;
	@%p228 bra 	$L__BB4_995;
	cvt.u32.u64 	%r2438, %rd19;
	setp.lt.u32 	%p229, %r2438, %r930;
	@%p229 bra 	$L__BB4_994;
	cvt.u32.u64 	%r2439, %rd19;
	setp.gt.u32 	%p230, %r2439, %r930;
	@%p230 bra 	$L__BB4_995;
	cvt.u32.u64 	%r2440, %rd18;
	setp.lt.u32 	%p231, %r2440, %r929;
	@%p231 bra 	$L__BB4_994;
	cvt.u32.u64 	%r2441, %rd18;
	setp.gt.u32 	%p232, %r2441, %r929;
	@%p232 bra 	$L__BB4_995;
	cvt.u32.u64 	%r2442, %rd17;
	setp.lt.u32 	%p233, %r2442, %r928;
	@%p233 bra 	$L__BB4_994;
	cvt.u32.u64 	%r2443, %rd17;
	setp.gt.u32 	%p234, %r2443, %r928;
	@%p234 bra 	$L__BB4_995;
	cvt.u32.u64 	%r2444, %rd16;
	setp.lt.u32 	%p235, %r2444, %r927;
	@%p235 bra 	$L__BB4_994;
	cvt.u32.u64 	%r2445, %rd16;
	setp.gt.u32 	%p236, %r2445, %r927;
	@%p236 bra 	$L__BB4_995;
	cvt.u32.u64 	%r2446, %rd15;
	setp.lt.u32 	%p237, %r2446, %r926;
	@%p237 bra 	$L__BB4_994;
	cvt.u32.u64 	%r2447, %rd15;
	cvt.u32.u64 	%r2448, %rd14;
	setp.gt.u32 	%p238, %r2447, %r926;
	setp.gt.u32 	%p239, %r2448, %r6576;
	or.pred  	%p240, %p238, %p239;
	@%p240 bra 	$L__BB4_995;
$L__BB4_994:
	cvt.u32.u64 	%r2449, %rd21;
	and.b64  	%rd9151, %rd1789, 4294967295;
	sub.s64 	%rd9152, %rd9151, %rd14;
	shr.u64 	%rd9153, %rd9152, 63;
	cvt.u32.u64 	%r6576, %rd9152;
	and.b64  	%rd9154, %rd47548, 4294967295;
	add.s64 	%rd9155, %rd9153, %rd15;
	sub.s64 	%rd47548, %rd9154, %rd9155;
	shr.u64 	%rd9156, %rd47548, 63;
	and.b64  	%rd9157, %rd47549, 4294967295;
	add.s64 	%rd9158, %rd9156, %rd16;
	sub.s64 	%rd47549, %rd9157, %rd9158;
	shr.u64 	%rd9159, %rd47549, 63;
	and.b64  	%rd9160, %rd47550, 4294967295;
	add.s64 	%rd9161, %rd9159, %rd17;
	sub.s64 	%rd47550, %rd9160, %rd9161;
	shr.u64 	%rd9162, %rd47550, 63;
	and.b64  	%rd9163, %rd47551, 4294967295;
	add.s64 	%rd9164, %rd9162, %rd18;
	sub.s64 	%rd47551, %rd9163, %rd9164;
	shr.u64 	%rd9165, %rd47551, 63;
	and.b64  	%rd9166, %rd47552, 4294967295;
	add.s64 	%rd9167, %rd9165, %rd19;
	sub.s64 	%rd47552, %rd9166, %rd9167;
	shr.u64 	%rd9168, %rd47552, 63;
	and.b64  	%rd9169, %rd47553, 4294967295;
	add.s64 	%rd9170, %rd9168, %rd20;
	sub.s64 	%rd47553, %rd9169, %rd9170;
	shr.u64 	%rd9171, %rd47553, 63;
	cvt.u32.u64 	%r2450, %rd9171;
	add.s32 	%r2451, %r2449, %r2450;
	sub.s32 	%r6577, %r6577, %r2451;
$L__BB4_995:
	cvt.u32.u64 	%r2452, %rd21;
	shl.b32 	%r6578, %r6576, 1;
	shr.u32 	%r2453, %r6576, 31;
	cvt.u64.u32 	%rd9173, %r2453;
	shl.b64 	%rd9174, %rd47548, 1;
	and.b64  	%rd9175, %rd9174, 8589934590;
	or.b64  	%rd47554, %rd9175, %rd9173;
	cvt.u32.u64 	%r938, %rd47554;
	shr.u64 	%rd9176, %rd9175, 32;
	shl.b64 	%rd9177, %rd47549, 1;
	and.b64  	%rd9178, %rd9177, 8589934590;
	or.b64  	%rd47555, %rd9176, %rd9178;
	cvt.u32.u64 	%r939, %rd47555;
	shr.u64 	%rd9179, %rd9178, 32;
	shl.b64 	%rd9180, %rd47550, 1;
	and.b64  	%rd9181, %rd9180, 8589934590;
	or.b64  	%rd47556, %rd9179, %rd9181;
	cvt.u32.u64 	%r940, %rd47556;
	shr.u64 	%rd9182, %rd9181, 32;
	shl.b64 	%rd9183, %rd47551, 1;
	and.b64  	%rd9184, %rd9183, 8589934590;
	or.b64  	%rd47557, %rd9182, %rd9184;
	cvt.u32.u64 	%r941, %rd47557;
	shr.u64 	%rd9185, %rd9184, 32;
	shl.b64 	%rd9186, %rd47552, 1;
	and.b64  	%rd9187, %rd9186, 8589934590;
	or.b64  	%rd47558, %rd9185, %rd9187;
	cvt.u32.u64 	%r942, %rd47558;
	shr.u64 	%rd9188, %rd9187, 32;
	shl.b64 	%rd9189, %rd47553, 1;
	and.b64  	%rd9190, %rd9189, 8589934590;
	or.b64  	%rd47559, %rd9188, %rd9190;
	cvt.u32.u64 	%r943, %rd47559;
	shr.u64 	%rd9191, %rd9190, 32;
	mul.wide.u32 	%rd9192, %r6577, 2;
	add.s64 	%rd47560, %rd9191, %rd9192;
	cvt.u32.u64 	%r944, %rd47560;
	setp.gt.u64 	%p241, %rd47560, 4294967295;
	setp.lt.u32 	%p242, %r2452, %r944;
	or.pred  	%p243, %p241, %p242;
	@%p243 bra 	$L__BB4_1009;
	cvt.u32.u64 	%r2454, %rd21;
	setp.gt.u32 	%p244, %r2454, %r944;
	@%p244 bra 	$L__BB4_1010;
	cvt.u32.u64 	%r2455, %rd20;
	setp.lt.u32 	%p245, %r2455, %r943;
	@%p245 bra 	$L__BB4_1009;
	cvt.u32.u64 	%r2456, %rd20;
	setp.gt.u32 	%p246, %r2456, %r943;
	@%p246 bra 	$L__BB4_1010;
	cvt.u32.u64 	%r2457, %rd19;
	setp.lt.u32 	%p247, %r2457, %r942;
	@%p247 bra 	$L__BB4_1009;
	cvt.u32.u64 	%r2458, %rd19;
	setp.gt.u32 	%p248, %r2458, %r942;
	@%p248 bra 	$L__BB4_1010;
	cvt.u32.u64 	%r2459, %rd18;
	setp.lt.u32 	%p249, %r2459, %r941;
	@%p249 bra 	$L__BB4_1009;
	cvt.u32.u64 	%r2460, %rd18;
	setp.gt.u32 	%p250, %r2460, %r941;
	@%p250 bra 	$L__BB4_1010;
	cvt.u32.u64 	%r2461, %rd17;
	setp.lt.u32 	%p251, %r2461, %r940;
	@%p251 bra 	$L__BB4_1009;
	cvt.u32.u64 	%r2462, %rd17;
	setp.gt.u32 	%p252, %r2462, %r940;
	@%p252 bra 	$L__BB4_1010;
	cvt.u32.u64 	%r2463, %rd16;
	setp.lt.u32 	%p253, %r2463, %r939;
	@%p253 bra 	$L__BB4_1009;
	cvt.u32.u64 	%r2464, %rd16;
	setp.gt.u32 	%p254, %r2464, %r939;
	@%p254 bra 	$L__BB4_1010;
	cvt.u32.u64 	%r2465, %rd15;
	setp.lt.u32 	%p255, %r2465, %r938;
	@%p255 bra 	$L__BB4_1009;
	cvt.u32.u64 	%r2466, %rd15;
	cvt.u32.u64 	%r2467, %rd14;
	setp.gt.u32 	%p256, %r2466, %r938;
	setp.lt.u32 	%p257, %r6578, %r2467;
	or.pred  	%p258, %p256, %p257;
	@%p258 bra 	$L__BB4_1010;
$L__BB4_1009:
	cvt.u64.u32 	%rd9195, %r6578;
	sub.s64 	%rd9196, %rd9195, %rd14;
	shr.u64 	%rd9197, %rd9196, 63;
	cvt.u32.u64 	%r6578, %rd9196;
	and.b64  	%rd9198, %rd47554, 4294967295;
	add.s64 	%rd9199, %rd9197, %rd15;
	sub.s64 	%rd47554, %rd9198, %rd9199;
	shr.u64 	%rd9200, %rd47554, 63;
	and.b64  	%rd9201, %rd47555, 4294967295;
	add.s64 	%rd9202, %rd9200, %rd16;
	sub.s64 	%rd47555, %rd9201, %rd9202;
	shr.u64 	%rd9203, %rd47555, 63;
	and.b64  	%rd9204, %rd47556, 4294967295;
	add.s64 	%rd9205, %rd9203, %rd17;
	sub.s64 	%rd47556, %rd9204, %rd9205;
	shr.u64 	%rd9206, %rd47556, 63;
	and.b64  	%rd9207, %rd47557, 4294967295;
	add.s64 	%rd9208, %rd9206, %rd18;
	sub.s64 	%rd47557, %rd9207, %rd9208;
	shr.u64 	%rd9209, %rd47557, 63;
	and.b64  	%rd9210, %rd47558, 4294967295;
	add.s64 	%rd9211, %rd9209, %rd19;
	sub.s64 	%rd47558, %rd9210, %rd9211;
	shr.u64 	%rd9212, %rd47558, 63;
	and.b64  	%rd9213, %rd47559, 4294967295;
	add.s64 	%rd9214, %rd9212, %rd20;
	sub.s64 	%rd47559, %rd9213, %rd9214;
	shr.u64 	%rd9215, %rd47559, 63;
	and.b64  	%rd9216, %rd47560, 4294967295;
	add.s64 	%rd9217, %rd9215, %rd21;
	sub.s64 	%rd47560, %rd9216, %rd9217;
$L__BB4_1010:
	cvt.u32.u64 	%r2468, %rd21;
	shl.b32 	%r6579, %r6578, 1;
	shr.u32 	%r2469, %r6578, 31;
	cvt.u64.u32 	%rd9219, %r2469;
	shl.b64 	%rd9220, %rd47554, 1;
	and.b64  	%rd9221, %rd9220, 8589934590;
	or.b64  	%rd47561, %rd9221, %rd9219;
	cvt.u32.u64 	%r948, %rd47561;
	shr.u64 	%rd9222, %rd9221, 32;
	shl.b64 	%rd9223, %rd47555, 1;
	and.b64  	%rd9224, %rd9223, 8589934590;
	or.b64  	%rd47562, %rd9222, %rd9224;
	cvt.u32.u64 	%r949, %rd47562;
	shr.u64 	%rd9225, %rd9224, 32;
	shl.b64 	%rd9226, %rd47556, 1;
	and.b64  	%rd9227, %rd9226, 8589934590;
	or.b64  	%rd47563, %rd9225, %rd9227;
	cvt.u32.u64 	%r950, %rd47563;
	shr.u64 	%rd9228, %rd9227, 32;
	shl.b64 	%rd9229, %rd47557, 1;
	and.b64  	%rd9230, %rd9229, 8589934590;
	or.b64  	%rd47564, %rd9228, %rd9230;
	cvt.u32.u64 	%r951, %rd47564;
	shr.u64 	%rd9231, %rd9230, 32;
	shl.b64 	%rd9232, %rd47558, 1;
	and.b64  	%rd9233, %rd9232, 8589934590;
	or.b64  	%rd47565, %rd9231, %rd9233;
	cvt.u32.u64 	%r952, %rd47565;
	shr.u64 	%rd9234, %rd9233, 32;
	shl.b64 	%rd9235, %rd47559, 1;
	and.b64  	%rd9236, %rd9235, 8589934590;
	or.b64  	%rd47566, %rd9234, %rd9236;
	cvt.u32.u64 	%r953, %rd47566;
	shr.u64 	%rd9237, %rd9236, 32;
	shl.b64 	%rd9239, %rd47560, 1;
	and.b64  	%rd9240, %rd9239, 8589934590;
	or.b64  	%rd47567, %rd9237, %rd9240;
	cvt.u32.u64 	%r954, %rd47567;
	setp.gt.u64 	%p259, %rd47567, 4294967295;
	setp.lt.u32 	%p260, %r2468, %r954;
	or.pred  	%p261, %p259, %p260;
	@%p261 bra 	$L__BB4_1024;
	cvt.u32.u64 	%r2470, %rd21;
	setp.gt.u32 	%p262, %r2470, %r954;
	@%p262 bra 	$L__BB4_1025;
	cvt.u32.u64 	%r2471, %rd20;
	setp.lt.u32 	%p263, %r2471, %r953;
	@%p263 bra 	$L__BB4_1024;
	cvt.u32.u64 	%r2472, %rd20;
	setp.gt.u32 	%p264, %r2472, %r953;
	@%p264 bra 	$L__BB4_1025;
	cvt.u32.u64 	%r2473, %rd19;
	setp.lt.u32 	%p265, %r2473, %r952;
	@%p265 bra 	$L__BB4_1024;
	cvt.u32.u64 	%r2474, %rd19;
	setp.gt.u32 	%p266, %r2474, %r952;
	@%p266 bra 	$L__BB4_1025;
	cvt.u32.u64 	%r2475, %rd18;
	setp.lt.u32 	%p267, %r2475, %r951;
	@%p267 bra 	$L__BB4_1024;
	cvt.u32.u64 	%r2476, %rd18;
	setp.gt.u32 	%p268, %r2476, %r951;
	@%p268 bra 	$L__BB4_1025;
	cvt.u32.u64 	%r2477, %rd17;
	setp.lt.u32 	%p269, %r2477, %r950;
	@%p269 bra 	$L__BB4_1024;
	cvt.u32.u64 	%r2478, %rd17;
	setp.gt.u32 	%p270, %r2478, %r950;
	@%p270 bra 	$L__BB4_1025;
	cvt.u32.u64 	%r2479, %rd16;
	setp.lt.u32 	%p271, %r2479, %r949;
	@%p271 bra 	$L__BB4_1024;
	cvt.u32.u64 	%r2480, %rd16;
	setp.gt.u32 	%p272, %r2480, %r949;
	@%p272 bra 	$L__BB4_1025;
	cvt.u32.u64 	%r2481, %rd15;
	setp.lt.u32 	%p273, %r2481, %r948;
	@%p273 bra 	$L__BB4_1024;
	cvt.u32.u64 	%r2482, %rd15;
	cvt.u32.u64 	%r2483, %rd14;
	setp.gt.u32 	%p274, %r2482, %r948;
	setp.lt.u32 	%p275, %r6579, %r2483;
	or.pred  	%p276, %p274, %p275;
	@%p276 bra 	$L__BB4_1025;
$L__BB4_1024:
	cvt.u64.u32 	%rd9242, %r6579;
	sub.s64 	%rd9243, %rd9242, %rd14;
	shr.u64 	%rd9244, %rd9243, 63;
	cvt.u32.u64 	%r6579, %rd9243;
	and.b64  	%rd9245, %rd47561, 4294967295;
	add.s64 	%rd9246, %rd9244, %rd15;
	sub.s64 	%rd47561, %rd9245, %rd9246;
	shr.u64 	%rd9247, %rd47561, 63;
	and.b64  	%rd9248, %rd47562, 4294967295;
	add.s64 	%rd9249, %rd9247, %rd16;
	sub.s64 	%rd47562, %rd9248, %rd9249;
	shr.u64 	%rd9250, %rd47562, 63;
	and.b64  	%rd9251, %rd47563, 4294967295;
	add.s64 	%rd9252, %rd9250, %rd17;
	sub.s64 	%rd47563, %rd9251, %rd9252;
	shr.u64 	%rd9253, %rd47563, 63;
	and.b64  	%rd9254, %rd47564, 4294967295;
	add.s64 	%rd9255, %rd9253, %rd18;
	sub.s64 	%rd47564, %rd9254, %rd9255;
	shr.u64 	%rd9256, %rd47564, 63;
	and.b64  	%rd9257, %rd47565, 4294967295;
	add.s64 	%rd9258, %rd9256, %rd19;
	sub.s64 	%rd47565, %rd9257, %rd9258;
	shr.u64 	%rd9259, %rd47565, 63;
	and.b64  	%rd9260, %rd47566, 4294967295;
	add.s64 	%rd9261, %rd9259, %rd20;
	sub.s64 	%rd47566, %rd9260, %rd9261;
	shr.u64 	%rd9262, %rd47566, 63;
	and.b64  	%rd9263, %rd47567, 4294967295;
	add.s64 	%rd9264, %rd9262, %rd21;
	sub.s64 	%rd47567, %rd9263, %rd9264;
$L__BB4_1025:
	cvt.u32.u64 	%r2484, %rd21;
	mul.lo.s64 	%rd9265, %rd1781, %rd1781;
	cvt.u32.u64 	%r2485, %rd9265;
	shr.u64 	%rd9266, %rd9265, 32;
	mul.lo.s64 	%rd9267, %rd1782, %rd1781;
	add.s64 	%rd9268, %rd9266, %rd9267;
	shr.u64 	%rd9269, %rd9268, 32;
	mul.lo.s64 	%rd9270, %rd1783, %rd1781;
	add.s64 	%rd9271, %rd9269, %rd9270;
	shr.u64 	%rd9272, %rd9271, 32;
	mul.lo.s64 	%rd9273, %rd1784, %rd1781;
	add.s64 	%rd9274, %rd9272, %rd9273;
	shr.u64 	%rd9275, %rd9274, 32;
	mul.lo.s64 	%rd9276, %rd1785, %rd1781;
	add.s64 	%rd9277, %rd9275, %rd9276;
	shr.u64 	%rd9278, %rd9277, 32;
	mul.lo.s64 	%rd9279, %rd1786, %rd1781;
	add.s64 	%rd9280, %rd9278, %rd9279;
	shr.u64 	%rd9281, %rd9280, 32;
	mul.lo.s64 	%rd9282, %rd1787, %rd1781;
	add.s64 	%rd9283, %rd9281, %rd9282;
	shr.u64 	%rd9284, %rd9283, 32;
	mul.lo.s64 	%rd9285, %rd1781, %rd1788;
	add.s64 	%rd9286, %rd9284, %rd9285;
	shr.u64 	%rd9287, %rd9286, 32;
	and.b64  	%rd9288, %rd9268, 4294967295;
	add.s64 	%rd9289, %rd9267, %rd9288;
	shr.u64 	%rd9290, %rd9289, 32;
	and.b64  	%rd9291, %rd9271, 4294967295;
	add.s64 	%rd9292, %rd9290, %rd9291;
	mad.lo.s64 	%rd9293, %rd1782, %rd1782, %rd9292;
	shr.u64 	%rd9294, %rd9293, 32;
	mul.lo.s64 	%rd9295, %rd1783, %rd1782;
	and.b64  	%rd9296, %rd9274, 4294967295;
	add.s64 	%rd9297, %rd9294, %rd9296;
	add.s64 	%rd9298, %rd9297, %rd9295;
	shr.u64 	%rd9299, %rd9298, 32;
	mul.lo.s64 	%rd9300, %rd1784, %rd1782;
	and.b64  	%rd9301, %rd9277, 4294967295;
	add.s64 	%rd9302, %rd9299, %rd9301;
	add.s64 	%rd9303, %rd9302, %rd9300;
	shr.u64 	%rd9304, %rd9303, 32;
	mul.lo.s64 	%rd9305, %rd1785, %rd1782;
	and.b64  	%rd9306, %rd9280, 4294967295;
	add.s64 	%rd9307, %rd9304, %rd9306;
	add.s64 	%rd9308, %rd9307, %rd9305;
	shr.u64 	%rd9309, %rd9308, 32;
	mul.lo.s64 	%rd9310, %rd1786, %rd1782;
	and.b64  	%rd9311, %rd9283, 4294967295;
	add.s64 	%rd9312, %rd9309, %rd9311;
	add.s64 	%rd9313, %rd9312, %rd9310;
	shr.u64 	%rd9314, %rd9313, 32;
	mul.lo.s64 	%rd9315, %rd1787, %rd1782;
	and.b64  	%rd9316, %rd9286, 4294967295;
	add.s64 	%rd9317, %rd9314, %rd9316;
	add.s64 	%rd9318, %rd9317, %rd9315;
	shr.u64 	%rd9319, %rd9318, 32;
	mul.lo.s64 	%rd9320, %rd1782, %rd1788;
	add.s64 	%rd9321, %rd9319, %rd9287;
	add.s64 	%rd9322, %rd9321, %rd9320;
	shr.u64 	%rd9323, %rd9322, 32;
	and.b64  	%rd9324, %rd9293, 4294967295;
	add.s64 	%rd9325, %rd9270, %rd9324;
	shr.u64 	%rd9326, %rd9325, 32;
	and.b64  	%rd9327, %rd9298, 4294967295;
	add.s64 	%rd9328, %rd9326, %rd9327;
	add.s64 	%rd9329, %rd9328, %rd9295;
	shr.u64 	%rd9330, %rd9329, 32;
	and.b64  	%rd9331, %rd9303, 4294967295;
	add.s64 	%rd9332, %rd9330, %rd9331;
	mad.lo.s64 	%rd9333, %rd1783, %rd1783, %rd9332;
	shr.u64 	%rd9334, %rd9333, 32;
	mul.lo.s64 	%rd9335, %rd1784, %rd1783;
	and.b64  	%rd9336, %rd9308, 4294967295;
	add.s64 	%rd9337, %rd9334, %rd9336;
	add.s64 	%rd9338, %rd9337, %rd9335;
	shr.u64 	%rd9339, %rd9338, 32;
	mul.lo.s64 	%rd9340, %rd1785, %rd1783;
	and.b64  	%rd9341, %rd9313, 4294967295;
	add.s64 	%rd9342, %rd9339, %rd9341;
	add.s64 	%rd9343, %rd9342, %rd9340;
	shr.u64 	%rd9344, %rd9343, 32;
	mul.lo.s64 	%rd9345, %rd1786, %rd1783;
	and.b64  	%rd9346, %rd9318, 4294967295;
	add.s64 	%rd9347, %rd9344, %rd9346;
	add.s64 	%rd9348, %rd9347, %rd9345;
	shr.u64 	%rd9349, %rd9348, 32;
	mul.lo.s64 	%rd9350, %rd1787, %rd1783;
	and.b64  	%rd9351, %rd9322, 4294967295;
	add.s64 	%rd9352, %rd9349, %rd9351;
	add.s64 	%rd9353, %rd9352, %rd9350;
	shr.u64 	%rd9354, %rd9353, 32;
	mul.lo.s64 	%rd9355, %rd1783, %rd1788;
	add.s64 	%rd9356, %rd9354, %rd9323;
	add.s64 	%rd9357, %rd9356, %rd9355;
	shr.u64 	%rd9358, %rd9357, 32;
	and.b64  	%rd9359, %rd9329, 4294967295;
	add.s64 	%rd9360, %rd9273, %rd9359;
	shr.u64 	%rd9361, %rd9360, 32;
	and.b64  	%rd9362, %rd9333, 4294967295;
	add.s64 	%rd9363, %rd9361, %rd9362;
	add.s64 	%rd9364, %rd9363, %rd9300;
	shr.u64 	%rd9365, %rd9364, 32;
	and.b64  	%rd9366, %rd9338, 4294967295;
	add.s64 	%rd9367, %rd9365, %rd9366;
	add.s64 	%rd9368, %rd9367, %rd9335;
	shr.u64 	%rd9369, %rd9368, 32;
	and.b64  	%rd9370, %rd9343, 4294967295;
	add.s64 	%rd9371, %rd9369, %rd9370;
	mad.lo.s64 	%rd9372, %rd1784, %rd1784, %rd9371;
	shr.u64 	%rd9373, %rd9372, 32;
	mul.lo.s64 	%rd9374, %rd1785, %rd1784;
	and.b64  	%rd9375, %rd9348, 4294967295;
	add.s64 	%rd9376, %rd9373, %rd9375;
	add.s64 	%rd9377, %rd9376, %rd9374;
	shr.u64 	%rd9378, %rd9377, 32;
	mul.lo.s64 	%rd9379, %rd1786, %rd1784;
	and.b64  	%rd9380, %rd9353, 4294967295;
	add.s64 	%rd9381, %rd9378, %rd9380;
	add.s64 	%rd9382, %rd9381, %rd9379;
	shr.u64 	%rd9383, %rd9382, 32;
	mul.lo.s64 	%rd9384, %rd1787, %rd1784;
	and.b64  	%rd9385, %rd9357, 4294967295;
	add.s64 	%rd9386, %rd9383, %rd9385;
	add.s64 	%rd9387, %rd9386, %rd9384;
	shr.u64 	%rd9388, %rd9387, 32;
	mul.lo.s64 	%rd9389, %rd1784, %rd1788;
	add.s64 	%rd9390, %rd9388, %rd9358;
	add.s64 	%rd9391, %rd9390, %rd9389;
	shr.u64 	%rd9392, %rd9391, 32;
	and.b64  	%rd9393, %rd9364, 4294967295;
	add.s64 	%rd9394, %rd9276, %rd9393;
	shr.u64 	%rd9395, %rd9394, 32;
	and.b64  	%rd9396, %rd9368, 4294967295;
	add.s64 	%rd9397, %rd9395, %rd9396;
	add.s64 	%rd9398, %rd9397, %rd9305;
	shr.u64 	%rd9399, %rd9398, 32;
	and.b64  	%rd9400, %rd9372, 4294967295;
	add.s64 	%rd9401, %rd9399, %rd9400;
	add.s64 	%rd9402, %rd9401, %rd9340;
	shr.u64 	%rd9403, %rd9402, 32;
	and.b64  	%rd9404, %rd9377, 4294967295;
	add.s64 	%rd9405, %rd9403, %rd9404;
	add.s64 	%rd9406, %rd9405, %rd9374;
	shr.u64 	%rd9407, %rd9406, 32;
	and.b64  	%rd9408, %rd9382, 4294967295;
	add.s64 	%rd9409, %rd9407, %rd9408;
	mad.lo.s64 	%rd9410, %rd1785, %rd1785, %rd9409;
	shr.u64 	%rd9411, %rd9410, 32;
	mul.lo.s64 	%rd9412, %rd1786, %rd1785;
	and.b64  	%rd9413, %rd9387, 4294967295;
	add.s64 	%rd9414, %rd9411, %rd9413;
	add.s64 	%rd9415, %rd9414, %rd9412;
	shr.u64 	%rd9416, %rd9415, 32;
	mul.lo.s64 	%rd9417, %rd1787, %rd1785;
	and.b64  	%rd9418, %rd9391, 4294967295;
	add.s64 	%rd9419, %rd9416, %rd9418;
	add.s64 	%rd9420, %rd9419, %rd9417;
	shr.u64 	%rd9421, %rd9420, 32;
	mul.lo.s64 	%rd9422, %rd1785, %rd1788;
	add.s64 	%rd9423, %rd9421, %rd9392;
	add.s64 	%rd9424, %rd9423, %rd9422;
	shr.u64 	%rd9425, %rd9424, 32;
	and.b64  	%rd9426, %rd9398, 4294967295;
	add.s64 	%rd9427, %rd9279, %rd9426;
	shr.u64 	%rd9428, %rd9427, 32;
	and.b64  	%rd9429, %rd9402, 4294967295;
	add.s64 	%rd9430, %rd9428, %rd9429;
	add.s64 	%rd9431, %rd9430, %rd9310;
	shr.u64 	%rd9432, %rd9431, 32;
	and.b64  	%rd9433, %rd9406, 4294967295;
	add.s64 	%rd9434, %rd9432, %rd9433;
	add.s64 	%rd9435, %rd9434, %rd9345;
	shr.u64 	%rd9436, %rd9435, 32;
	and.b64  	%rd9437, %rd9410, 4294967295;
	add.s64 	%rd9438, %rd9436, %rd9437;
	add.s64 	%rd9439, %rd9438, %rd9379;
	shr.u64 	%rd9440, %rd9439, 32;
	and.b64  	%rd9441, %rd9415, 4294967295;
	add.s64 	%rd9442, %rd9440, %rd9441;
	add.s64 	%rd9443, %rd9442, %rd9412;
	shr.u64 	%rd9444, %rd9443, 32;
	and.b64  	%rd9445, %rd9420, 4294967295;
	add.s64 	%rd9446, %rd9444, %rd9445;
	mad.lo.s64 	%rd9447, %rd1786, %rd1786, %rd9446;
	shr.u64 	%rd9448, %rd9447, 32;
	mul.lo.s64 	%rd9449, %rd1787, %rd1786;
	and.b64  	%rd9450, %rd9424, 4294967295;
	add.s64 	%rd9451, %rd9448, %rd9450;
	add.s64 	%rd9452, %rd9451, %rd9449;
	shr.u64 	%rd9453, %rd9452, 32;
	mul.lo.s64 	%rd9454, %rd1786, %rd1788;
	add.s64 	%rd9455, %rd9453, %rd9425;
	add.s64 	%rd9456, %rd9455, %rd9454;
	shr.u64 	%rd9457, %rd9456, 32;
	and.b64  	%rd9458, %rd9431, 4294967295;
	add.s64 	%rd9459, %rd9282, %rd9458;
	shr.u64 	%rd9460, %rd9459, 32;
	and.b64  	%rd9461, %rd9435, 4294967295;
	add.s64 	%rd9462, %rd9460, %rd9461;
	add.s64 	%rd9463, %rd9462, %rd9315;
	shr.u64 	%rd9464, %rd9463, 32;
	and.b64  	%rd9465, %rd9439, 4294967295;
	add.s64 	%rd9466, %rd9464, %rd9465;
	add.s64 	%rd9467, %rd9466, %rd9350;
	shr.u64 	%rd9468, %rd9467, 32;
	and.b64  	%rd9469, %rd9443, 4294967295;
	add.s64 	%rd9470, %rd9468, %rd9469;
	add.s64 	%rd9471, %rd9470, %rd9384;
	shr.u64 	%rd9472, %rd9471, 32;
	and.b64  	%rd9473, %rd9447, 4294967295;
	add.s64 	%rd9474, %rd9472, %rd9473;
	add.s64 	%rd9475, %rd9474, %rd9417;
	shr.u64 	%rd9476, %rd9475, 32;
	and.b64  	%rd9477, %rd9452, 4294967295;
	add.s64 	%rd9478, %rd9476, %rd9477;
	add.s64 	%rd9479, %rd9478, %rd9449;
	shr.u64 	%rd9480, %rd9479, 32;
	and.b64  	%rd9481, %rd9456, 4294967295;
	add.s64 	%rd9482, %rd9480, %rd9481;
	mad.lo.s64 	%rd9483, %rd1787, %rd1787, %rd9482;
	shr.u64 	%rd9484, %rd9483, 32;
	mul.lo.s64 	%rd9485, %rd1787, %rd1788;
	add.s64 	%rd9486, %rd9484, %rd9457;
	add.s64 	%rd9487, %rd9486, %rd9485;
	shr.u64 	%rd9488, %rd9487, 32;
	and.b64  	%rd9489, %rd9463, 4294967295;
	add.s64 	%rd9490, %rd9285, %rd9489;
	shr.u64 	%rd9491, %rd9490, 32;
	and.b64  	%rd9492, %rd9467, 4294967295;
	add.s64 	%rd9493, %rd9491, %rd9492;
	add.s64 	%rd9494, %rd9493, %rd9320;
	shr.u64 	%rd9495, %rd9494, 32;
	and.b64  	%rd9496, %rd9471, 4294967295;
	add.s64 	%rd9497, %rd9495, %rd9496;
	add.s64 	%rd9498, %rd9497, %rd9355;
	shr.u64 	%rd9499, %rd9498, 32;
	and.b64  	%rd9500, %rd9475, 4294967295;
	add.s64 	%rd9501, %rd9499, %rd9500;
	add.s64 	%rd9502, %rd9501, %rd9389;
	shr.u64 	%rd9503, %rd9502, 32;
	and.b64  	%rd9504, %rd9479, 4294967295;
	add.s64 	%rd9505, %rd9503, %rd9504;
	add.s64 	%rd9506, %rd9505, %rd9422;
	shr.u64 	%rd9507, %rd9506, 32;
	and.b64  	%rd9508, %rd9483, 4294967295;
	add.s64 	%rd9509, %rd9507, %rd9508;
	add.s64 	%rd9510, %rd9509, %rd9454;
	shr.u64 	%rd9511, %rd9510, 32;
	and.b64  	%rd9512, %rd9487, 4294967295;
	add.s64 	%rd9513, %rd9511, %rd9512;
	add.s64 	%rd9514, %rd9513, %rd9485;
	shr.u64 	%rd9515, %rd9514, 32;
	add.s64 	%rd9516, %rd9515, %rd9488;
	mad.lo.s64 	%rd9517, %rd1788, %rd1788, %rd9516;
	{ .reg .b32 tmp; mov.b64 {tmp, %r2486}, %rd9517; }
	mul.lo.s32 	%r2487, %r86, %r2485;
	cvt.u64.u32 	%rd9518, %r2487;
	and.b64  	%rd9519, %rd9265, 4294967295;
	mad.lo.s64 	%rd9520, %rd14, %rd9518, %rd9519;
	shr.u64 	%rd9521, %rd9520, 32;
	and.b64  	%rd9522, %rd9289, 4294967295;
	add.s64 	%rd9523, %rd9521, %rd9522;
	mad.lo.s64 	%rd9524, %rd15, %rd9518, %rd9523;
	cvt.u32.u64 	%r2488, %rd9524;
	shr.u64 	%rd9525, %rd9524, 32;
	and.b64  	%rd9526, %rd9325, 4294967295;
	add.s64 	%rd9527, %rd9525, %rd9526;
	mad.lo.s64 	%rd9528, %rd16, %rd9518, %rd9527;
	shr.u64 	%rd9529, %rd9528, 32;
	and.b64  	%rd9530, %rd9360, 4294967295;
	add.s64 	%rd9531, %rd9529, %rd9530;
	mad.lo.s64 	%rd9532, %rd17, %rd9518, %rd9531;
	shr.u64 	%rd9533, %rd9532, 32;
	and.b64  	%rd9534, %rd9394, 4294967295;
	add.s64 	%rd9535, %rd9533, %rd9534;
	mad.lo.s64 	%rd9536, %rd18, %rd9518, %rd9535;
	shr.u64 	%rd9537, %rd9536, 32;
	and.b64  	%rd9538, %rd9427, 4294967295;
	add.s64 	%rd9539, %rd9537, %rd9538;
	mad.lo.s64 	%rd9540, %rd19, %rd9518, %rd9539;
	shr.u64 	%rd9541, %rd9540, 32;
	and.b64  	%rd9542, %rd9459, 4294967295;
	add.s64 	%rd9543, %rd9541, %rd9542;
	mad.lo.s64 	%rd9544, %rd20, %rd9518, %rd9543;
	shr.u64 	%rd9545, %rd9544, 32;
	and.b64  	%rd9546, %rd9490, 4294967295;
	add.s64 	%rd9547, %rd9545, %rd9546;
	mad.lo.s64 	%rd9548, %rd21, %rd9518, %rd9547;
	shr.u64 	%rd9549, %rd9548, 32;
	and.b64  	%rd9550, %rd9494, 4294967295;
	add.s64 	%rd9551, %rd9549, %rd9550;
	shr.u64 	%rd9552, %rd9551, 32;
	and.b64  	%rd9553, %rd9498, 4294967295;
	add.s64 	%rd9554, %rd9552, %rd9553;
	shr.u64 	%rd9555, %rd9554, 32;
	and.b64  	%rd9556, %rd9502, 4294967295;
	add.s64 	%rd9557, %rd9555, %rd9556;
	shr.u64 	%rd9558, %rd9557, 32;
	and.b64  	%rd9559, %rd9506, 4294967295;
	add.s64 	%rd9560, %rd9558, %rd9559;
	shr.u64 	%rd9561, %rd9560, 32;
	and.b64  	%rd9562, %rd9510, 4294967295;
	add.s64 	%rd9563, %rd9561, %rd9562;
	shr.u64 	%rd9564, %rd9563, 32;
	and.b64  	%rd9565, %rd9514, 4294967295;
	add.s64 	%rd9566, %rd9564, %rd9565;
	shr.u64 	%rd9567, %rd9566, 32;
	and.b64  	%rd9568, %rd9517, 4294967295;
	add.s64 	%rd9569, %rd9567, %rd9568;
	{ .reg .b32 tmp; mov.b64 {tmp, %r2489}, %rd9569; }
	add.s32 	%r2490, %r2486, %r2489;
	mul.lo.s32 	%r2491, %r86, %r2488;
	cvt.u64.u32 	%rd9570, %r2491;
	and.b64  	%rd9571, %rd9524, 4294967295;
	mad.lo.s64 	%rd9572, %rd14, %rd9570, %rd9571;
	shr.u64 	%rd9573, %rd9572, 32;
	and.b64  	%rd9574, %rd9528, 4294967295;
	add.s64 	%rd9575, %rd9573, %rd9574;
	mad.lo.s64 	%rd9576, %rd15, %rd9570, %rd9575;
	cvt.u32.u64 	%r2492, %rd9576;
	shr.u64 	%rd9577, %rd9576, 32;
	and.b64  	%rd9578, %rd9532, 4294967295;
	add.s64 	%rd9579, %rd9577, %rd9578;
	mad.lo.s64 	%rd9580, %rd16, %rd9570, %rd9579;
	shr.u64 	%rd9581, %rd9580, 32;
	and.b64  	%rd9582, %rd9536, 4294967295;
	add.s64 	%rd9583, %rd9581, %rd9582;
	mad.lo.s64 	%rd9584, %rd17, %rd9570, %rd9583;
	shr.u64 	%rd9585, %rd9584, 32;
	and.b64  	%rd9586, %rd9540, 4294967295;
	add.s64 	%rd9587, %rd9585, %rd9586;
	mad.lo.s64 	%rd9588, %rd18, %rd9570, %rd9587;
	shr.u64 	%rd9589, %rd9588, 32;
	and.b64  	%rd9590, %rd9544, 4294967295;
	add.s64 	%rd9591, %rd9589, %rd9590;
	mad.lo.s64 	%rd9592, %rd19, %rd9570, %rd9591;
	shr.u64 	%rd9593, %rd9592, 32;
	and.b64  	%rd9594, %rd9548, 4294967295;
	add.s64 	%rd9595, %rd9593, %rd9594;
	mad.lo.s64 	%rd9596, %rd20, %rd9570, %rd9595;
	shr.u64 	%rd9597, %rd9596, 32;
	and.b64  	%rd9598, %rd9551, 4294967295;
	add.s64 	%rd9599, %rd9597, %rd9598;
	mad.lo.s64 	%rd9600, %rd21, %rd9570, %rd9599;
	shr.u64 	%rd9601, %rd9600, 32;
	and.b64  	%rd9602, %rd9554, 4294967295;
	add.s64 	%rd9603, %rd9601, %rd9602;
	shr.u64 	%rd9604, %rd9603, 32;
	and.b64  	%rd9605, %rd9557, 4294967295;
	add.s64 	%rd9606, %rd9604, %rd9605;
	shr.u64 	%rd9607, %rd9606, 32;
	and.b64  	%rd9608, %rd9560, 4294967295;
	add.s64 	%rd9609, %rd9607, %rd9608;
	shr.u64 	%rd9610, %rd9609, 32;
	and.b64  	%rd9611, %rd9563, 4294967295;
	add.s64 	%rd9612, %rd9610, %rd9611;
	shr.u64 	%rd9613, %rd9612, 32;
	and.b64  	%rd9614, %rd9566, 4294967295;
	add.s64 	%rd9615, %rd9613, %rd9614;
	shr.u64 	%rd9616, %rd9615, 32;
	and.b64  	%rd9617, %rd9569, 4294967295;
	add.s64 	%rd9618, %rd9616, %rd9617;
	{ .reg .b32 tmp; mov.b64 {tmp, %r2493}, %rd9618; }
	add.s32 	%r2494, %r2490, %r2493;
	mul.lo.s32 	%r2495, %r86, %r2492;
	cvt.u64.u32 	%rd9619, %r2495;
	and.b64  	%rd9620, %rd9576, 4294967295;
	mad.lo.s64 	%rd9621, %rd14, %rd9619, %rd9620;
	shr.u64 	%rd9622, %rd9621, 32;
	and.b64  	%rd9623, %rd9580, 4294967295;
	add.s64 	%rd9624, %rd9622, %rd9623;
	mad.lo.s64 	%rd9625, %rd15, %rd9619, %rd9624;
	cvt.u32.u64 	%r2496, %rd9625;
	shr.u64 	%rd9626, %rd9625, 32;
	and.b64  	%rd9627, %rd9584, 4294967295;
	add.s64 	%rd9628, %rd9626, %rd9627;
	mad.lo.s64 	%rd9629, %rd16, %rd9619, %rd9628;
	shr.u64 	%rd9630, %rd9629, 32;
	and.b64  	%rd9631, %rd9588, 4294967295;
	add.s64 	%rd9632, %rd9630, %rd9631;
	mad.lo.s64 	%rd9633, %rd17, %rd9619, %rd9632;
	shr.u64 	%rd9634, %rd9633, 32;
	and.b64  	%rd9635, %rd9592, 4294967295;
	add.s64 	%rd9636, %rd9634, %rd9635;
	mad.lo.s64 	%rd9637, %rd18, %rd9619, %rd9636;
	shr.u64 	%rd9638, %rd9637, 32;
	and.b64  	%rd9639, %rd9596, 4294967295;
	add.s64 	%rd9640, %rd9638, %rd9639;
	mad.lo.s64 	%rd9641, %rd19, %rd9619, %rd9640;
	shr.u64 	%rd9642, %rd9641, 32;
	and.b64  	%rd9643, %rd9600, 4294967295;
	add.s64 	%rd9644, %rd9642, %rd9643;
	mad.lo.s64 	%rd9645, %rd20, %rd9619, %rd9644;
	shr.u64 	%rd9646, %rd9645, 32;
	and.b64  	%rd9647, %rd9603, 4294967295;
	add.s64 	%rd9648, %rd9646, %rd9647;
	mad.lo.s64 	%rd9649, %rd21, %rd9619, %rd9648;
	shr.u64 	%rd9650, %rd9649, 32;
	and.b64  	%rd9651, %rd9606, 4294967295;
	add.s64 	%rd9652, %rd9650, %rd9651;
	shr.u64 	%rd9653, %rd9652, 32;
	and.b64  	%rd9654, %rd9609, 4294967295;
	add.s64 	%rd9655, %rd9653, %rd9654;
	shr.u64 	%rd9656, %rd9655, 32;
	and.b64  	%rd9657, %rd9612, 4294967295;
	add.s64 	%rd9658, %rd9656, %rd9657;
	shr.u64 	%rd9659, %rd9658, 32;
	and.b64  	%rd9660, %rd9615, 4294967295;
	add.s64 	%rd9661, %rd9659, %rd9660;
	shr.u64 	%rd9662, %rd9661, 32;
	and.b64  	%rd9663, %rd9618, 4294967295;
	add.s64 	%rd9664, %rd9662, %rd9663;
	{ .reg .b32 tmp; mov.b64 {tmp, %r2497}, %rd9664; }
	add.s32 	%r2498, %r2494, %r2497;
	mul.lo.s32 	%r2499, %r86, %r2496;
	cvt.u64.u32 	%rd9665, %r2499;
	and.b64  	%rd9666, %rd9625, 4294967295;
	mad.lo.s64 	%rd9667, %rd14, %rd9665, %rd9666;
	shr.u64 	%rd9668, %rd9667, 32;
	and.b64  	%rd9669, %rd9629, 4294967295;
	add.s64 	%rd9670, %rd9668, %rd9669;
	mad.lo.s64 	%rd9671, %rd15, %rd9665, %rd9670;
	cvt.u32.u64 	%r2500, %rd9671;
	shr.u64 	%rd9672, %rd9671, 32;
	and.b64  	%rd9673, %rd9633, 4294967295;
	add.s64 	%rd9674, %rd9672, %rd9673;
	mad.lo.s64 	%rd9675, %rd16, %rd9665, %rd9674;
	shr.u64 	%rd9676, %rd9675, 32;
	and.b64  	%rd9677, %rd9637, 4294967295;
	add.s64 	%rd9678, %rd9676, %rd9677;
	mad.lo.s64 	%rd9679, %rd17, %rd9665, %rd9678;
	shr.u64 	%rd9680, %rd9679, 32;
	and.b64  	%rd9681, %rd9641, 4294967295;
	add.s64 	%rd9682, %rd9680, %rd9681;
	mad.lo.s64 	%rd9683, %rd18, %rd9665, %rd9682;
	shr.u64 	%rd9684, %rd9683, 32;
	and.b64  	%rd9685, %rd9645, 4294967295;
	add.s64 	%rd9686, %rd9684, %rd9685;
	mad.lo.s64 	%rd9687, %rd19, %rd9665, %rd9686;
	shr.u64 	%rd9688, %rd9687, 32;
	and.b64  	%rd9689, %rd9649, 4294967295;
	add.s64 	%rd9690, %rd9688, %rd9689;
	mad.lo.s64 	%rd9691, %rd20, %rd9665, %rd9690;
	shr.u64 	%rd9692, %rd9691, 32;
	and.b64  	%rd9693, %rd9652, 4294967295;
	add.s64 	%rd9694, %rd9692, %rd9693;
	mad.lo.s64 	%rd9695, %rd21, %rd9665, %rd9694;
	shr.u64 	%rd9696, %rd9695, 32;
	and.b64  	%rd9697, %rd9655, 4294967295;
	add.s64 	%rd9698, %rd9696, %rd9697;
	shr.u64 	%rd9699, %rd9698, 32;
	and.b64  	%rd9700, %rd9658, 4294967295;
	add.s64 	%rd9701, %rd9699, %rd9700;
	shr.u64 	%rd9702, %rd9701, 32;
	and.b64  	%rd9703, %rd9661, 4294967295;
	add.s64 	%rd9704, %rd9702, %rd9703;
	shr.u64 	%rd9705, %rd9704, 32;
	and.b64  	%rd9706, %rd9664, 4294967295;
	add.s64 	%rd9707, %rd9705, %rd9706;
	{ .reg .b32 tmp; mov.b64 {tmp, %r2501}, %rd9707; }
	add.s32 	%r2502, %r2498, %r2501;
	mul.lo.s32 	%r2503, %r86, %r2500;
	cvt.u64.u32 	%rd9708, %r2503;
	and.b64  	%rd9709, %rd9671, 4294967295;
	mad.lo.s64 	%rd9710, %rd14, %rd9708, %rd9709;
	shr.u64 	%rd9711, %rd9710, 32;
	and.b64  	%rd9712, %rd9675, 4294967295;
	add.s64 	%rd9713, %rd9711, %rd9712;
	mad.lo.s64 	%rd9714, %rd15, %rd9708, %rd9713;
	cvt.u32.u64 	%r2504, %rd9714;
	shr.u64 	%rd9715, %rd9714, 32;
	and.b64  	%rd9716, %rd9679, 4294967295;
	add.s64 	%rd9717, %rd9715, %rd9716;
	mad.lo.s64 	%rd9718, %rd16, %rd9708, %rd9717;
	shr.u64 	%rd9719, %rd9718, 32;
	and.b64  	%rd9720, %rd9683, 4294967295;
	add.s64 	%rd9721, %rd9719, %rd9720;
	mad.lo.s64 	%rd9722, %rd17, %rd9708, %rd9721;
	shr.u64 	%rd9723, %rd9722, 32;
	and.b64  	%rd9724, %rd9687, 4294967295;
	add.s64 	%rd9725, %rd9723, %rd9724;
	mad.lo.s64 	%rd9726, %rd18, %rd9708, %rd9725;
	shr.u64 	%rd9727, %rd9726, 32;
	and.b64  	%rd9728, %rd9691, 4294967295;
	add.s64 	%rd9729, %rd9727, %rd9728;
	mad.lo.s64 	%rd9730, %rd19, %rd9708, %rd9729;
	shr.u64 	%rd9731, %rd9730, 32;
	and.b64  	%rd9732, %rd9695, 4294967295;
	add.s64 	%rd9733, %rd9731, %rd9732;
	mad.lo.s64 	%rd9734, %rd20, %rd9708, %rd9733;
	shr.u64 	%rd9735, %rd9734, 32;
	and.b64  	%rd9736, %rd9698, 4294967295;
	add.s64 	%rd9737, %rd9735, %rd9736;
	mad.lo.s64 	%rd9738, %rd21, %rd9708, %rd9737;
	shr.u64 	%rd9739, %rd9738, 32;
	and.b64  	%rd9740, %rd9701, 4294967295;
	add.s64 	%rd9741, %rd9739, %rd9740;
	shr.u64 	%rd9742, %rd9741, 32;
	and.b64  	%rd9743, %rd9704, 4294967295;
	add.s64 	%rd9744, %rd9742, %rd9743;
	shr.u64 	%rd9745, %rd9744, 32;
	and.b64  	%rd9746, %rd9707, 4294967295;
	add.s64 	%rd9747, %rd9745, %rd9746;
	{ .reg .b32 tmp; mov.b64 {tmp, %r2505}, %rd9747; }
	add.s32 	%r2506, %r2502, %r2505;
	mul.lo.s32 	%r2507, %r86, %r2504;
	cvt.u64.u32 	%rd9748, %r2507;
	and.b64  	%rd9749, %rd9714, 4294967295;
	mad.lo.s64 	%rd9750, %rd14, %rd9748, %rd9749;
	shr.u64 	%rd9751, %rd9750, 32;
	and.b64  	%rd9752, %rd9718, 4294967295;
	add.s64 	%rd9753, %rd9751, %rd9752;
	mad.lo.s64 	%rd9754, %rd15, %rd9748, %rd9753;
	cvt.u32.u64 	%r2508, %rd9754;
	shr.u64 	%rd9755, %rd9754, 32;
	and.b64  	%rd9756, %rd9722, 4294967295;
	add.s64 	%rd9757, %rd9755, %rd9756;
	mad.lo.s64 	%rd9758, %rd16, %rd9748, %rd9757;
	shr.u64 	%rd9759, %rd9758, 32;
	and.b64  	%rd9760, %rd9726, 4294967295;
	add.s64 	%rd9761, %rd9759, %rd9760;
	mad.lo.s64 	%rd9762, %rd17, %rd9748, %rd9761;
	shr.u64 	%rd9763, %rd9762, 32;
	and.b64  	%rd9764, %rd9730, 4294967295;
	add.s64 	%rd9765, %rd9763, %rd9764;
	mad.lo.s64 	%rd9766, %rd18, %rd9748, %rd9765;
	shr.u64 	%rd9767, %rd9766, 32;
	and.b64  	%rd9768, %rd9734, 4294967295;
	add.s64 	%rd9769, %rd9767, %rd9768;
	mad.lo.s64 	%rd9770, %rd19, %rd9748, %rd9769;
	shr.u64 	%rd9771, %rd9770, 32;
	and.b64  	%rd9772, %rd9738, 4294967295;
	add.s64 	%rd9773, %rd9771, %rd9772;
	mad.lo.s64 	%rd9774, %rd20, %rd9748, %rd9773;
	shr.u64 	%rd9775, %rd9774, 32;
	and.b64  	%rd9776, %rd9741, 4294967295;
	add.s64 	%rd9777, %rd9775, %rd9776;
	mad.lo.s64 	%rd9778, %rd21, %rd9748, %rd9777;
	shr.u64 	%rd9779, %rd9778, 32;
	and.b64  	%rd9780, %rd9744, 4294967295;
	add.s64 	%rd9781, %rd9779, %rd9780;
	shr.u64 	%rd9782, %rd9781, 32;
	and.b64  	%rd9783, %rd9747, 4294967295;
	add.s64 	%rd9784, %rd9782, %rd9783;
	{ .reg .b32 tmp; mov.b64 {tmp, %r2509}, %rd9784; }
	add.s32 	%r2510, %r2506, %r2509;
	mul.lo.s32 	%r2511, %r86, %r2508;
	cvt.u64.u32 	%rd9785, %r2511;
	and.b64  	%rd9786, %rd9754, 4294967295;
	mad.lo.s64 	%rd9787, %rd14, %rd9785, %rd9786;
	shr.u64 	%rd9788, %rd9787, 32;
	and.b64  	%rd9789, %rd9758, 4294967295;
	add.s64 	%rd9790, %rd9788, %rd9789;
	mad.lo.s64 	%rd9791, %rd15, %rd9785, %rd9790;
	cvt.u32.u64 	%r2512, %rd9791;
	shr.u64 	%rd9792, %rd9791, 32;
	and.b64  	%rd9793, %rd9762, 4294967295;
	add.s64 	%rd9794, %rd9792, %rd9793;
	mad.lo.s64 	%rd9795, %rd16, %rd9785, %rd9794;
	shr.u64 	%rd9796, %rd9795, 32;
	and.b64  	%rd9797, %rd9766, 4294967295;
	add.s64 	%rd9798, %rd9796, %rd9797;
	mad.lo.s64 	%rd9799, %rd17, %rd9785, %rd9798;
	shr.u64 	%rd9800, %rd9799, 32;
	and.b64  	%rd9801, %rd9770, 4294967295;
	add.s64 	%rd9802, %rd9800, %rd9801;
	mad.lo.s64 	%rd9803, %rd18, %rd9785, %rd9802;
	shr.u64 	%rd9804, %rd9803, 32;
	and.b64  	%rd9805, %rd9774, 4294967295;
	add.s64 	%rd9806, %rd9804, %rd9805;
	mad.lo.s64 	%rd9807, %rd19, %rd9785, %rd9806;
	shr.u64 	%rd9808, %rd9807, 32;
	and.b64  	%rd9809, %rd9778, 4294967295;
	add.s64 	%rd9810, %rd9808, %rd9809;
	mad.lo.s64 	%rd9811, %rd20, %rd9785, %rd9810;
	shr.u64 	%rd9812, %rd9811, 32;
	and.b64  	%rd9813, %rd9781, 4294967295;
	add.s64 	%rd9814, %rd9812, %rd9813;
	mad.lo.s64 	%rd9815, %rd21, %rd9785, %rd9814;
	shr.u64 	%rd9816, %rd9815, 32;
	and.b64  	%rd9817, %rd9784, 4294967295;
	add.s64 	%rd9818, %rd9816, %rd9817;
	{ .reg .b32 tmp; mov.b64 {tmp, %r2513}, %rd9818; }
	add.s32 	%r2514, %r2510, %r2513;
	mul.lo.s32 	%r2515, %r86, %r2512;
	cvt.u64.u32 	%rd9819, %r2515;
	and.b64  	%rd9820, %rd9791, 4294967295;
	mad.lo.s64 	%rd9821, %rd14, %rd9819, %rd9820;
	shr.u64 	%rd9822, %rd9821, 32;
	and.b64  	%rd9823, %rd9795, 4294967295;
	add.s64 	%rd9824, %rd9822, %rd9823;
	mad.lo.s64 	%rd1850, %rd15, %rd9819, %rd9824;
	cvt.u32.u64 	%r6580, %rd1850;
	shr.u64 	%rd9825, %rd1850, 32;
	and.b64  	%rd9826, %rd9799, 4294967295;
	add.s64 	%rd9827, %rd9825, %rd9826;
	mad.lo.s64 	%rd47568, %rd16, %rd9819, %rd9827;
	cvt.u32.u64 	%r958, %rd47568;
	shr.u64 	%rd9828, %rd47568, 32;
	and.b64  	%rd9829, %rd9803, 4294967295;
	add.s64 	%rd9830, %rd9828, %rd9829;
	mad.lo.s64 	%rd47569, %rd17, %rd9819, %rd9830;
	cvt.u32.u64 	%r959, %rd47569;
	shr.u64 	%rd9831, %rd47569, 32;
	and.b64  	%rd9832, %rd9807, 4294967295;
	add.s64 	%rd9833, %rd9831, %rd9832;
	mad.lo.s64 	%rd47570, %rd18, %rd9819, %rd9833;
	cvt.u32.u64 	%r960, %rd47570;
	shr.u64 	%rd9834, %rd47570, 32;
	and.b64  	%rd9835, %rd9811, 4294967295;
	add.s64 	%rd9836, %rd9834, %rd9835;
	mad.lo.s64 	%rd47571, %rd19, %rd9819, %rd9836;
	cvt.u32.u64 	%r961, %rd47571;
	shr.u64 	%rd9837, %rd47571, 32;
	and.b64  	%rd9838, %rd9815, 4294967295;
	add.s64 	%rd9839, %rd9837, %rd9838;
	mad.lo.s64 	%rd47572, %rd20, %rd9819, %rd9839;
	cvt.u32.u64 	%r962, %rd47572;
	shr.u64 	%rd9840, %rd47572, 32;
	and.b64  	%rd9841, %rd9818, 4294967295;
	add.s64 	%rd9842, %rd9840, %rd9841;
	mad.lo.s64 	%rd47573, %rd21, %rd9819, %rd9842;
	cvt.u32.u64 	%r963, %rd47573;
	{ .reg .b32 tmp; mov.b64 {tmp, %r2516}, %rd47573; }
	add.s32 	%r6581, %r2514, %r2516;
	setp.gt.u32 	%p277, %r6581, %r2484;
	@%p277 bra 	$L__BB4_1039;
	cvt.u32.u64 	%r2517, %rd21;
	setp.lt.u32 	%p278, %r6581, %r2517;
	@%p278 bra 	$L__BB4_1040;
	cvt.u32.u64 	%r2518, %rd20;
	setp.lt.u32 	%p279, %r2518, %r963;
	@%p279 bra 	$L__BB4_1039;
	cvt.u32.u64 	%r2519, %rd20;
	setp.gt.u32 	%p280, %r2519, %r963;
	@%p280 bra 	$L__BB4_1040;
	cvt.u32.u64 	%r2520, %rd19;
	setp.lt.u32 	%p281, %r2520, %r962;
	@%p281 bra 	$L__BB4_1039;
	cvt.u32.u64 	%r2521, %rd19;
	setp.gt.u32 	%p282, %r2521, %r962;
	@%p282 bra 	$L__BB4_1040;
	cvt.u32.u64 	%r2522, %rd18;
	setp.lt.u32 	%p283, %r2522, %r961;
	@%p283 bra 	$L__BB4_1039;
	cvt.u32.u64 	%r2523, %rd18;
	setp.gt.u32 	%p284, %r2523, %r961;
	@%p284 bra 	$L__BB4_1040;
	cvt.u32.u64 	%r2524, %rd17;
	setp.lt.u32 	%p285, %r2524, %r960;
	@%p285 bra 	$L__BB4_1039;
	cvt.u32.u64 	%r2525, %rd17;
	setp.gt.u32 	%p286, %r2525, %r960;
	@%p286 bra 	$L__BB4_1040;
	cvt.u32.u64 	%r2526, %rd16;
	setp.lt.u32 	%p287, %r2526, %r959;
	@%p287 bra 	$L__BB4_1039;
	cvt.u32.u64 	%r2527, %rd16;
	setp.gt.u32 	%p288, %r2527, %r959;
	@%p288 bra 	$L__BB4_1040;
	cvt.u32.u64 	%r2528, %rd15;
	setp.lt.u32 	%p289, %r2528, %r958;
	@%p289 bra 	$L__BB4_1039;
	cvt.u32.u64 	%r2529, %rd15;
	cvt.u32.u64 	%r2530, %rd14;
	setp.gt.u32 	%p290, %r2529, %r958;
	setp.gt.u32 	%p291, %r2530, %r6580;
	or.pred  	%p292, %p290, %p291;
	@%p292 bra 	$L__BB4_1040;
$L__BB4_1039:
	cvt.u32.u64 	%r2531, %rd21;
	and.b64  	%rd9844, %rd1850, 4294967295;
	sub.s64 	%rd9845, %rd9844, %rd14;
	shr.u64 	%rd9846, %rd9845, 63;
	cvt.u32.u64 	%r6580, %rd9845;
	and.b64  	%rd9847, %rd47568, 4294967295;
	add.s64 	%rd9848, %rd9846, %rd15;
	sub.s64 	%rd47568, %rd9847, %rd9848;
	shr.u64 	%rd9849, %rd47568, 63;
	and.b64  	%rd9850, %rd47569, 4294967295;
	add.s64 	%rd9851, %rd9849, %rd16;
	sub.s64 	%rd47569, %rd9850, %rd9851;
	shr.u64 	%rd9852, %rd47569, 63;
	and.b64  	%rd9853, %rd47570, 4294967295;
	add.s64 	%rd9854, %rd9852, %rd17;
	sub.s64 	%rd47570, %rd9853, %rd9854;
	shr.u64 	%rd9855, %rd47570, 63;
	and.b64  	%rd9856, %rd47571, 4294967295;
	add.s64 	%rd9857, %rd9855, %rd18;
	sub.s64 	%rd47571, %rd9856, %rd9857;
	shr.u64 	%rd9858, %rd47571, 63;
	and.b64  	%rd9859, %rd47572, 4294967295;
	add.s64 	%rd9860, %rd9858, %rd19;
	sub.s64 	%rd47572, %rd9859, %rd9860;
	shr.u64 	%rd9861, %rd47572, 63;
	and.b64  	%rd9862, %rd47573, 4294967295;
	add.s64 	%rd9863, %rd9861, %rd20;
	sub.s64 	%rd47573, %rd9862, %rd9863;
	shr.u64 	%rd9864, %rd47573, 63;
	cvt.u32.u64 	%r2532, %rd9864;
	add.s32 	%r2533, %r2531, %r2532;
	sub.s32 	%r6581, %r6581, %r2533;
$L__BB4_1040:
	cvt.u32.u64 	%r2534, %rd21;
	shl.b32 	%r6582, %r6580, 1;
	shr.u32 	%r2535, %r6580, 31;
	cvt.u64.u32 	%rd9866, %r2535;
	shl.b64 	%rd9867, %rd47568, 1;
	and.b64  	%rd9868, %rd9867, 8589934590;
	or.b64  	%rd47574, %rd9868, %rd9866;
	cvt.u32.u64 	%r970, %rd47574;
	shr.u64 	%rd9869, %rd9868, 32;
	shl.b64 	%rd9870, %rd47569, 1;
	and.b64  	%rd9871, %rd9870, 8589934590;
	or.b64  	%rd47575, %rd9869, %rd9871;
	cvt.u32.u64 	%r971, %rd47575;
	shr.u64 	%rd9872, %rd9871, 32;
	shl.b64 	%rd9873, %rd47570, 1;
	and.b64  	%rd9874, %rd9873, 8589934590;
	or.b64  	%rd47576, %rd9872, %rd9874;
	cvt.u32.u64 	%r972, %rd47576;
	shr.u64 	%rd9875, %rd9874, 32;
	shl.b64 	%rd9876, %rd47571, 1;
	and.b64  	%rd9877, %rd9876, 8589934590;
	or.b64  	%rd47577, %rd9875, %rd9877;
	cvt.u32.u64 	%r973, %rd47577;
	shr.u64 	%rd9878, %rd9877, 32;
	shl.b64 	%rd9879, %rd47572, 1;
	and.b64  	%rd9880, %rd9879, 8589934590;
	or.b64  	%rd47578, %rd9878, %rd9880;
	cvt.u32.u64 	%r974, %rd47578;
	shr.u64 	%rd9881, %rd9880, 32;
	shl.b64 	%rd9882, %rd47573, 1;
	and.b64  	%rd9883, %rd9882, 8589934590;
	or.b64  	%rd47579, %rd9881, %rd9883;
	cvt.u32.u64 	%r975, %rd47579;
	shr.u64 	%rd9884, %rd9883, 32;
	mul.wide.u32 	%rd9885, %r6581, 2;
	add.s64 	%rd47580, %rd9884, %rd9885;
	cvt.u32.u64 	%r976, %rd47580;
	setp.gt.u64 	%p293, %rd47580, 4294967295;
	setp.lt.u32 	%p294, %r2534, %r976;
	or.pred  	%p295, %p293, %p294;
	@%p295 bra 	$L__BB4_1054;
	cvt.u32.u64 	%r2536, %rd21;
	setp.gt.u32 	%p296, %r2536, %r976;
	@%p296 bra 	$L__BB4_1055;
	cvt.u32.u64 	%r2537, %rd20;
	setp.lt.u32 	%p297, %r2537, %r975;
	@%p297 bra 	$L__BB4_1054;
	cvt.u32.u64 	%r2538, %rd20;
	setp.gt.u32 	%p298, %r2538, %r975;
	@%p298 bra 	$L__BB4_1055;
	cvt.u32.u64 	%r2539, %rd19;
	setp.lt.u32 	%p299, %r2539, %r974;
	@%p299 bra 	$L__BB4_1054;
	cvt.u32.u64 	%r2540, %rd19;
	setp.gt.u32 	%p300, %r2540, %r974;
	@%p300 bra 	$L__BB4_1055;
	cvt.u32.u64 	%r2541, %rd18;
	setp.lt.u32 	%p301, %r2541, %r973;
	@%p301 bra 	$L__BB4_1054;
	cvt.u32.u64 	%r2542, %rd18;
	setp.gt.u32 	%p302, %r2542, %r973;
	@%p302 bra 	$L__BB4_1055;
	cvt.u32.u64 	%r2543, %rd17;
	setp.lt.u32 	%p303, %r2543, %r972;
	@%p303 bra 	$L__BB4_1054;
	cvt.u32.u64 	%r2544, %rd17;
	setp.gt.u32 	%p304, %r2544, %r972;
	@%p304 bra 	$L__BB4_1055;
	cvt.u32.u64 	%r2545, %rd16;
	setp.lt.u32 	%p305, %r2545, %r971;
	@%p305 bra 	$L__BB4_1054;
	cvt.u32.u64 	%r2546, %rd16;
	setp.gt.u32 	%p306, %r2546, %r971;
	@%p306 bra 	$L__BB4_1055;
	cvt.u32.u64 	%r2547, %rd15;
	setp.lt.u32 	%p307, %r2547, %r970;
	@%p307 bra 	$L__BB4_1054;
	cvt.u32.u64 	%r2548, %rd15;
	cvt.u32.u64 	%r2549, %rd14;
	setp.gt.u32 	%p308, %r2548, %r970;
	setp.lt.u32 	%p309, %r6582, %r2549;
	or.pred  	%p310, %p308, %p309;
	@%p310 bra 	$L__BB4_1055;
$L__BB4_1054:
	cvt.u64.u32 	%rd9888, %r6582;
	sub.s64 	%rd9889, %rd9888, %rd14;
	shr.u64 	%rd9890, %rd9889, 63;
	cvt.u32.u64 	%r6582, %rd9889;
	and.b64  	%rd9891, %rd47574, 4294967295;
	add.s64 	%rd9892, %rd9890, %rd15;
	sub.s64 	%rd47574, %rd9891, %rd9892;
	shr.u64 	%rd9893, %rd47574, 63;
	and.b64  	%rd9894, %rd47575, 4294967295;
	add.s64 	%rd9895, %rd9893, %rd16;
	sub.s64 	%rd47575, %rd9894, %rd9895;
	shr.u64 	%rd9896, %rd47575, 63;
	and.b64  	%rd9897, %rd47576, 4294967295;
	add.s64 	%rd9898, %rd9896, %rd17;
	sub.s64 	%rd47576, %rd9897, %rd9898;
	shr.u64 	%rd9899, %rd47576, 63;
	and.b64  	%rd9900, %rd47577, 4294967295;
	add.s64 	%rd9901, %rd9899, %rd18;
	sub.s64 	%rd47577, %rd9900, %rd9901;
	shr.u64 	%rd9902, %rd47577, 63;
	and.b64  	%rd9903, %rd47578, 4294967295;
	add.s64 	%rd9904, %rd9902, %rd19;
	sub.s64 	%rd47578, %rd9903, %rd9904;
	shr.u64 	%rd9905, %rd47578, 63;
	and.b64  	%rd9906, %rd47579, 4294967295;
	add.s64 	%rd9907, %rd9905, %rd20;
	sub.s64 	%rd47579, %rd9906, %rd9907;
	shr.u64 	%rd9908, %rd47579, 63;
	and.b64  	%rd9909, %rd47580, 4294967295;
	add.s64 	%rd9910, %rd9908, %rd21;
	sub.s64 	%rd47580, %rd9909, %rd9910;
$L__BB4_1055:
	cvt.u32.u64 	%r2550, %rd21;
	shl.b32 	%r6583, %r6582, 1;
	shr.u32 	%r2551, %r6582, 31;
	cvt.u64.u32 	%rd9912, %r2551;
	shl.b64 	%rd9913, %rd47574, 1;
	and.b64  	%rd9914, %rd9913, 8589934590;
	or.b64  	%rd47581, %rd9914, %rd9912;
	cvt.u32.u64 	%r980, %rd47581;
	shr.u64 	%rd9915, %rd9914, 32;
	shl.b64 	%rd9916, %rd47575, 1;
	and.b64  	%rd9917, %rd9916, 8589934590;
	or.b64  	%rd47582, %rd9915, %rd9917;
	cvt.u32.u64 	%r981, %rd47582;
	shr.u64 	%rd9918, %rd9917, 32;
	shl.b64 	%rd9919, %rd47576, 1;
	and.b64  	%rd9920, %rd9919, 8589934590;
	or.b64  	%rd47583, %rd9918, %rd9920;
	cvt.u32.u64 	%r982, %rd47583;
	shr.u64 	%rd9921, %rd9920, 32;
	shl.b64 	%rd9922, %rd47577, 1;
	and.b64  	%rd9923, %rd9922, 8589934590;
	or.b64  	%rd47584, %rd9921, %rd9923;
	cvt.u32.u64 	%r983, %rd47584;
	shr.u64 	%rd9924, %rd9923, 32;
	shl.b64 	%rd9925, %rd47578, 1;
	and.b64  	%rd9926, %rd9925, 8589934590;
	or.b64  	%rd47585, %rd9924, %rd9926;
	cvt.u32.u64 	%r984, %rd47585;
	shr.u64 	%rd9927, %rd9926, 32;
	shl.b64 	%rd9928, %rd47579, 1;
	and.b64  	%rd9929, %rd9928, 8589934590;
	or.b64  	%rd47586, %rd9927, %rd9929;
	cvt.u32.u64 	%r985, %rd47586;
	shr.u64 	%rd9930, %rd9929, 32;
	shl.b64 	%rd9932, %rd47580, 1;
	and.b64  	%rd9933, %rd9932, 8589934590;
	or.b64  	%rd47587, %rd9930, %rd9933;
	cvt.u32.u64 	%r986, %rd47587;
	setp.gt.u64 	%p311, %rd47587, 4294967295;
	setp.lt.u32 	%p312, %r2550, %r986;
	or.pred  	%p313, %p311, %p312;
	@%p313 bra 	$L__BB4_1069;
	cvt.u32.u64 	%r2552, %rd21;
	setp.gt.u32 	%p314, %r2552, %r986;
	@%p314 bra 	$L__BB4_1070;
	cvt.u32.u64 	%r2553, %rd20;
	setp.lt.u32 	%p315, %r2553, %r985;
	@%p315 bra 	$L__BB4_1069;
	cvt.u32.u64 	%r2554, %rd20;
	setp.gt.u32 	%p316, %r2554, %r985;
	@%p316 bra 	$L__BB4_1070;
	cvt.u32.u64 	%r2555, %rd19;
	setp.lt.u32 	%p317, %r2555, %r984;
	@%p317 bra 	$L__BB4_1069;
	cvt.u32.u64 	%r2556, %rd19;
	setp.gt.u32 	%p318, %r2556, %r984;
	@%p318 bra 	$L__BB4_1070;
	cvt.u32.u64 	%r2557, %rd18;
	setp.lt.u32 	%p319, %r2557, %r983;
	@%p319 bra 	$L__BB4_1069;
	cvt.u32.u64 	%r2558, %rd18;
	setp.gt.u32 	%p320, %r2558, %r983;
	@%p320 bra 	$L__BB4_1070;
	cvt.u32.u64 	%r2559, %rd17;
	setp.lt.u32 	%p321, %r2559, %r982;
	@%p321 bra 	$L__BB4_1069;
	cvt.u32.u64 	%r2560, %rd17;
	setp.gt.u32 	%p322, %r2560, %r982;
	@%p322 bra 	$L__BB4_1070;
	cvt.u32.u64 	%r2561, %rd16;
	setp.lt.u32 	%p323, %r2561, %r981;
	@%p323 bra 	$L__BB4_1069;
	cvt.u32.u64 	%r2562, %rd16;
	setp.gt.u32 	%p324, %r2562, %r981;
	@%p324 bra 	$L__BB4_1070;
	cvt.u32.u64 	%r2563, %rd15;
	setp.lt.u32 	%p325, %r2563, %r980;
	@%p325 bra 	$L__BB4_1069;
	cvt.u32.u64 	%r2564, %rd15;
	cvt.u32.u64 	%r2565, %rd14;
	setp.gt.u32 	%p326, %r2564, %r980;
	setp.lt.u32 	%p327, %r6583, %r2565;
	or.pred  	%p328, %p326, %p327;
	@%p328 bra 	$L__BB4_1070;
$L__BB4_1069:
	cvt.u64.u32 	%rd9935, %r6583;
	sub.s64 	%rd9936, %rd9935, %rd14;
	shr.u64 	%rd9937, %rd9936, 63;
	cvt.u32.u64 	%r6583, %rd9936;
	and.b64  	%rd9938, %rd47581, 4294967295;
	add.s64 	%rd9939, %rd9937, %rd15;
	sub.s64 	%rd47581, %rd9938, %rd9939;
	shr.u64 	%rd9940, %rd47581, 63;
	and.b64  	%rd9941, %rd47582, 4294967295;
	add.s64 	%rd9942, %rd9940, %rd16;
	sub.s64 	%rd47582, %rd9941, %rd9942;
	shr.u64 	%rd9943, %rd47582, 63;
	and.b64  	%rd9944, %rd47583, 4294967295;
	add.s64 	%rd9945, %rd9943, %rd17;
	sub.s64 	%rd47583, %rd9944, %rd9945;
	shr.u64 	%rd9946, %rd47583, 63;
	and.b64  	%rd9947, %rd47584, 4294967295;
	add.s64 	%rd9948, %rd9946, %rd18;
	sub.s64 	%rd47584, %rd9947, %rd9948;
	shr.u64 	%rd9949, %rd47584, 63;
	and.b64  	%rd9950, %rd47585, 4294967295;
	add.s64 	%rd9951, %rd9949, %rd19;
	sub.s64 	%rd47585, %rd9950, %rd9951;
	shr.u64 	%rd9952, %rd47585, 63;
	and.b64  	%rd9953, %rd47586, 4294967295;
	add.s64 	%rd9954, %rd9952, %rd20;
	sub.s64 	%rd47586, %rd9953, %rd9954;
	shr.u64 	%rd9955, %rd47586, 63;
	and.b64  	%rd9956, %rd47587, 4294967295;
	add.s64 	%rd9957, %rd9955, %rd21;
	sub.s64 	%rd47587, %rd9956, %rd9957;
$L__BB4_1070:
	cvt.u32.u64 	%r2566, %rd21;
	shl.b32 	%r6584, %r6583, 1;
	shr.u32 	%r2567, %r6583, 31;
	cvt.u64.u32 	%rd9959, %r2567;
	shl.b64 	%rd9960, %rd47581, 1;
	and.b64  	%rd9961, %rd9960, 8589934590;
	or.b64  	%rd47588, %rd9961, %rd9959;
	cvt.u32.u64 	%r990, %rd47588;
	shr.u64 	%rd9962, %rd9961, 32;
	shl.b64 	%rd9963, %rd47582, 1;
	and.b64  	%rd9964, %rd9963, 8589934590;
	or.b64  	%rd47589, %rd9962, %rd9964;
	cvt.u32.u64 	%r991, %rd47589;
	shr.u64 	%rd9965, %rd9964, 32;
	shl.b64 	%rd9966, %rd47583, 1;
	and.b64  	%rd9967, %rd9966, 8589934590;
	or.b64  	%rd47590, %rd9965, %rd9967;
	cvt.u32.u64 	%r992, %rd47590;
	shr.u64 	%rd9968, %rd9967, 32;
	shl.b64 	%rd9969, %rd47584, 1;
	and.b64  	%rd9970, %rd9969, 8589934590;
	or.b64  	%rd47591, %rd9968, %rd9970;
	cvt.u32.u64 	%r993, %rd47591;
	shr.u64 	%rd9971, %rd9970, 32;
	shl.b64 	%rd9972, %rd47585, 1;
	and.b64  	%rd9973, %rd9972, 8589934590;
	or.b64  	%rd47592, %rd9971, %rd9973;
	cvt.u32.u64 	%r994, %rd47592;
	shr.u64 	%rd9974, %rd9973, 32;
	shl.b64 	%rd9975, %rd47586, 1;
	and.b64  	%rd9976, %rd9975, 8589934590;
	or.b64  	%rd47593, %rd9974, %rd9976;
	cvt.u32.u64 	%r995, %rd47593;
	shr.u64 	%rd9977, %rd9976, 32;
	shl.b64 	%rd9979, %rd47587, 1;
	and.b64  	%rd9980, %rd9979, 8589934590;
	or.b64  	%rd47594, %rd9977, %rd9980;
	cvt.u32.u64 	%r996, %rd47594;
	setp.gt.u64 	%p329, %rd47594, 4294967295;
	setp.lt.u32 	%p330, %r2566, %r996;
	or.pred  	%p331, %p329, %p330;
	@%p331 bra 	$L__BB4_1084;
	cvt.u32.u64 	%r2568, %rd21;
	setp.gt.u32 	%p332, %r2568, %r996;
	@%p332 bra 	$L__BB4_1085;
	cvt.u32.u64 	%r2569, %rd20;
	setp.lt.u32 	%p333, %r2569, %r995;
	@%p333 bra 	$L__BB4_1084;
	cvt.u32.u64 	%r2570, %rd20;
	setp.gt.u32 	%p334, %r2570, %r995;
	@%p334 bra 	$L__BB4_1085;
	cvt.u32.u64 	%r2571, %rd19;
	setp.lt.u32 	%p335, %r2571, %r994;
	@%p335 bra 	$L__BB4_1084;
	cvt.u32.u64 	%r2572, %rd19;
	setp.gt.u32 	%p336, %r2572, %r994;
	@%p336 bra 	$L__BB4_1085;
	cvt.u32.u64 	%r2573, %rd18;
	setp.lt.u32 	%p337, %r2573, %r993;
	@%p337 bra 	$L__BB4_1084;
	cvt.u32.u64 	%r2574, %rd18;
	setp.gt.u32 	%p338, %r2574, %r993;
	@%p338 bra 	$L__BB4_1085;
	cvt.u32.u64 	%r2575, %rd17;
	setp.lt.u32 	%p339, %r2575, %r992;
	@%p339 bra 	$L__BB4_1084;
	cvt.u32.u64 	%r2576, %rd17;
	setp.gt.u32 	%p340, %r2576, %r992;
	@%p340 bra 	$L__BB4_1085;
	cvt.u32.u64 	%r2577, %rd16;
	setp.lt.u32 	%p341, %r2577, %r991;
	@%p341 bra 	$L__BB4_1084;
	cvt.u32.u64 	%r2578, %rd16;
	setp.gt.u32 	%p342, %r2578, %r991;
	@%p342 bra 	$L__BB4_1085;
	cvt.u32.u64 	%r2579, %rd15;
	setp.lt.u32 	%p343, %r2579, %r990;
	@%p343 bra 	$L__BB4_1084;
	cvt.u32.u64 	%r2580, %rd15;
	cvt.u32.u64 	%r2581, %rd14;
	setp.gt.u32 	%p344, %r2580, %r990;
	setp.lt.u32 	%p345, %r6584, %r2581;
	or.pred  	%p346, %p344, %p345;
	@%p346 bra 	$L__BB4_1085;
$L__BB4_1084:
	cvt.u64.u32 	%rd9982, %r6584;
	sub.s64 	%rd9983, %rd9982, %rd14;
	shr.u64 	%rd9984, %rd9983, 63;
	cvt.u32.u64 	%r6584, %rd9983;
	and.b64  	%rd9985, %rd47588, 4294967295;
	add.s64 	%rd9986, %rd9984, %rd15;
	sub.s64 	%rd47588, %rd9985, %rd9986;
	shr.u64 	%rd9987, %rd47588, 63;
	and.b64  	%rd9988, %rd47589, 4294967295;
	add.s64 	%rd9989, %rd9987, %rd16;
	sub.s64 	%rd47589, %rd9988, %rd9989;
	shr.u64 	%rd9990, %rd47589, 63;
	and.b64  	%rd9991, %rd47590, 4294967295;
	add.s64 	%rd9992, %rd9990, %rd17;
	sub.s64 	%rd47590, %rd9991, %rd9992;
	shr.u64 	%rd9993, %rd47590, 63;
	and.b64  	%rd9994, %rd47591, 4294967295;
	add.s64 	%rd9995, %rd9993, %rd18;
	sub.s64 	%rd47591, %rd9994, %rd9995;
	shr.u64 	%rd9996, %rd47591, 63;
	and.b64  	%rd9997, %rd47592, 4294967295;
	add.s64 	%rd9998, %rd9996, %rd19;
	sub.s64 	%rd47592, %rd9997, %rd9998;
	shr.u64 	%rd9999, %rd47592, 63;
	and.b64  	%rd10000, %rd47593, 4294967295;
	add.s64 	%rd10001, %rd9999, %rd20;
	sub.s64 	%rd47593, %rd10000, %rd10001;
	shr.u64 	%rd10002, %rd47593, 63;
	and.b64  	%rd10003, %rd47594, 4294967295;
	add.s64 	%rd10004, %rd10002, %rd21;
	sub.s64 	%rd47594, %rd10003, %rd10004;
$L__BB4_1085:
	cvt.u32.u64 	%r2582, %rd21;
	mul.lo.s64 	%rd10005, %rd1550, %rd1550;
	cvt.u32.u64 	%r2583, %rd10005;
	shr.u64 	%rd10006, %rd10005, 32;
	mul.lo.s64 	%rd10007, %rd1559, %rd1550;
	add.s64 	%rd10008, %rd10006, %rd10007;
	shr.u64 	%rd10009, %rd10008, 32;
	mul.lo.s64 	%rd10010, %rd1560, %rd1550;
	add.s64 	%rd10011, %rd10009, %rd10010;
	shr.u64 	%rd10012, %rd10011, 32;
	mul.lo.s64 	%rd10013, %rd1561, %rd1550;
	add.s64 	%rd10014, %rd10012, %rd10013;
	shr.u64 	%rd10015, %rd10014, 32;
	mul.lo.s64 	%rd10016, %rd1562, %rd1550;
	add.s64 	%rd10017, %rd10015, %rd10016;
	shr.u64 	%rd10018, %rd10017, 32;
	mul.lo.s64 	%rd10019, %rd1563, %rd1550;
	add.s64 	%rd10020, %rd10018, %rd10019;
	shr.u64 	%rd10021, %rd10020, 32;
	mul.lo.s64 	%rd10022, %rd1564, %rd1550;
	add.s64 	%rd10023, %rd10021, %rd10022;
	shr.u64 	%rd10024, %rd10023, 32;
	mul.lo.s64 	%rd10025, %rd1565, %rd1550;
	add.s64 	%rd10026, %rd10024, %rd10025;
	shr.u64 	%rd10027, %rd10026, 32;
	and.b64  	%rd10028, %rd10008, 4294967295;
	add.s64 	%rd10029, %rd10007, %rd10028;
	shr.u64 	%rd10030, %rd10029, 32;
	and.b64  	%rd10031, %rd10011, 4294967295;
	add.s64 	%rd10032, %rd10030, %rd10031;
	mad.lo.s64 	%rd10033, %rd1559, %rd1559, %rd10032;
	shr.u64 	%rd10034, %rd10033, 32;
	mul.lo.s64 	%rd10035, %rd1560, %rd1559;
	and.b64  	%rd10036, %rd10014, 4294967295;
	add.s64 	%rd10037, %rd10034, %rd10036;
	add.s64 	%rd10038, %rd10037, %rd10035;
	shr.u64 	%rd10039, %rd10038, 32;
	mul.lo.s64 	%rd10040, %rd1561, %rd1559;
	and.b64  	%rd10041, %rd10017, 4294967295;
	add.s64 	%rd10042, %rd10039, %rd10041;
	add.s64 	%rd10043, %rd10042, %rd10040;
	shr.u64 	%rd10044, %rd10043, 32;
	mul.lo.s64 	%rd10045, %rd1562, %rd1559;
	and.b64  	%rd10046, %rd10020, 4294967295;
	add.s64 	%rd10047, %rd10044, %rd10046;
	add.s64 	%rd10048, %rd10047, %rd10045;
	shr.u64 	%rd10049, %rd10048, 32;
	mul.lo.s64 	%rd10050, %rd1563, %rd1559;
	and.b64  	%rd10051, %rd10023, 4294967295;
	add.s64 	%rd10052, %rd10049, %rd10051;
	add.s64 	%rd10053, %rd10052, %rd10050;
	shr.u64 	%rd10054, %rd10053, 32;
	mul.lo.s64 	%rd10055, %rd1564, %rd1559;
	and.b64  	%rd10056, %rd10026, 4294967295;
	add.s64 	%rd10057, %rd10054, %rd10056;
	add.s64 	%rd10058, %rd10057, %rd10055;
	shr.u64 	%rd10059, %rd10058, 32;
	mul.lo.s64 	%rd10060, %rd1565, %rd1559;
	add.s64 	%rd10061, %rd10059, %rd10027;
	add.s64 	%rd10062, %rd10061, %rd10060;
	shr.u64 	%rd10063, %rd10062, 32;
	and.b64  	%rd10064, %rd10033, 4294967295;
	add.s64 	%rd10065, %rd10010, %rd10064;
	shr.u64 	%rd10066, %rd10065, 32;
	and.b64  	%rd10067, %rd10038, 4294967295;
	add.s64 	%rd10068, %rd10066, %rd10067;
	add.s64 	%rd10069, %rd10068, %rd10035;
	shr.u64 	%rd10070, %rd10069, 32;
	and.b64  	%rd10071, %rd10043, 4294967295;
	add.s64 	%rd10072, %rd10070, %rd10071;
	mad.lo.s64 	%rd10073, %rd1560, %rd1560, %rd10072;
	shr.u64 	%rd10074, %rd10073, 32;
	mul.lo.s64 	%rd10075, %rd1561, %rd1560;
	and.b64  	%rd10076, %rd10048, 4294967295;
	add.s64 	%rd10077, %rd10074, %rd10076;
	add.s64 	%rd10078, %rd10077, %rd10075;
	shr.u64 	%rd10079, %rd10078, 32;
	mul.lo.s64 	%rd10080, %rd1562, %rd1560;
	and.b64  	%rd10081, %rd10053, 4294967295;
	add.s64 	%rd10082, %rd10079, %rd10081;
	add.s64 	%rd10083, %rd10082, %rd10080;
	shr.u64 	%rd10084, %rd10083, 32;
	mul.lo.s64 	%rd10085, %rd1563, %rd1560;
	and.b64  	%rd10086, %rd10058, 4294967295;
	add.s64 	%rd10087, %rd10084, %rd10086;
	add.s64 	%rd10088, %rd10087, %rd10085;
	shr.u64 	%rd10089, %rd10088, 32;
	mul.lo.s64 	%rd10090, %rd1564, %rd1560;
	and.b64  	%rd10091, %rd10062, 4294967295;
	add.s64 	%rd10092, %rd10089, %rd10091;
	add.s64 	%rd10093, %rd10092, %rd10090;
	shr.u64 	%rd10094, %rd10093, 32;
	mul.lo.s64 	%rd10095, %rd1565, %rd1560;
	add.s64 	%rd10096, %rd10094, %rd10063;
	add.s64 	%rd10097, %rd10096, %rd10095;
	shr.u64 	%rd10098, %rd10097, 32;
	and.b64  	%rd10099, %rd10069, 4294967295;
	add.s64 	%rd10100, %rd10013, %rd10099;
	shr.u64 	%rd10101, %rd10100, 32;
	and.b64  	%rd10102, %rd10073, 4294967295;
	add.s64 	%rd10103, %rd10101, %rd10102;
	add.s64 	%rd10104, %rd10103, %rd10040;
	shr.u64 	%rd10105, %rd10104, 32;
	and.b64  	%rd10106, %rd10078, 4294967295;
	add.s64 	%rd10107, %rd10105, %rd10106;
	add.s64 	%rd10108, %rd10107, %rd10075;
	shr.u64 	%rd10109, %rd10108, 32;
	and.b64  	%rd10110, %rd10083, 4294967295;
	add.s64 	%rd10111, %rd10109, %rd10110;
	mad.lo.s64 	%rd10112, %rd1561, %rd1561, %rd10111;
	shr.u64 	%rd10113, %rd10112, 32;
	mul.lo.s64 	%rd10114, %rd1562, %rd1561;
	and.b64  	%rd10115, %rd10088, 4294967295;
	add.s64 	%rd10116, %rd10113, %rd10115;
	add.s64 	%rd10117, %rd10116, %rd10114;
	shr.u64 	%rd10118, %rd10117, 32;
	mul.lo.s64 	%rd10119, %rd1563, %rd1561;
	and.b64  	%rd10120, %rd10093, 4294967295;
	add.s64 	%rd10121, %rd10118, %rd10120;
	add.s64 	%rd10122, %rd10121, %rd10119;
	shr.u64 	%rd10123, %rd10122, 32;
	mul.lo.s64 	%rd10124, %rd1564, %rd1561;
	and.b64  	%rd10125, %rd10097, 4294967295;
	add.s64 	%rd10126, %rd10123, %rd10125;
	add.s64 	%rd10127, %rd10126, %rd10124;
	shr.u64 	%rd10128, %rd10127, 32;
	mul.lo.s64 	%rd10129, %rd1565, %rd1561;
	add.s64 	%rd10130, %rd10128, %rd10098;
	add.s64 	%rd10131, %rd10130, %rd10129;
	shr.u64 	%rd10132, %rd10131, 32;
	and.b64  	%rd10133, %rd10104, 4294967295;
	add.s64 	%rd10134, %rd10016, %rd10133;
	shr.u64 	%rd10135, %rd10134, 32;
	and.b64  	%rd10136, %rd10108, 4294967295;
	add.s64 	%rd10137, %rd10135, %rd10136;
	add.s64 	%rd10138, %rd10137, %rd10045;
	shr.u64 	%rd10139, %rd10138, 32;
	and.b64  	%rd10140, %rd10112, 4294967295;
	add.s64 	%rd10141, %rd10139, %rd10140;
	add.s64 	%rd10142, %rd10141, %rd10080;
	shr.u64 	%rd10143, %rd10142, 32;
	and.b64  	%rd10144, %rd10117, 4294967295;
	add.s64 	%rd10145, %rd10143, %rd10144;
	add.s64 	%rd10146, %rd10145, %rd10114;
	shr.u64 	%rd10147, %rd10146, 32;
	and.b64  	%rd10148, %rd10122, 4294967295;
	add.s64 	%rd10149, %rd10147, %rd10148;
	mad.lo.s64 	%rd10150, %rd1562, %rd1562, %rd10149;
	shr.u64 	%rd10151, %rd10150, 32;
	mul.lo.s64 	%rd10152, %rd1563, %rd1562;
	and.b64  	%rd10153, %rd10127, 4294967295;
	add.s64 	%rd10154, %rd10151, %rd10153;
	add.s64 	%rd10155, %rd10154, %rd10152;
	shr.u64 	%rd10156, %rd10155, 32;
	mul.lo.s64 	%rd10157, %rd1564, %rd1562;
	and.b64  	%rd10158, %rd10131, 4294967295;
	add.s64 	%rd10159, %rd10156, %rd10158;
	add.s64 	%rd10160, %rd10159, %rd10157;
	shr.u64 	%rd10161, %rd10160, 32;
	mul.lo.s64 	%rd10162, %rd1565, %rd1562;
	add.s64 	%rd10163, %rd10161, %rd10132;
	add.s64 	%rd10164, %rd10163, %rd10162;
	shr.u64 	%rd10165, %rd10164, 32;
	and.b64  	%rd10166, %rd10138, 4294967295;
	add.s64 	%rd10167, %rd10019, %rd10166;
	shr.u64 	%rd10168, %rd10167, 32;
	and.b64  	%rd10169, %rd10142, 4294967295;
	add.s64 	%rd10170, %rd10168, %rd10169;
	add.s64 	%rd10171, %rd10170, %rd10050;
	shr.u64 	%rd10172, %rd10171, 32;
	and.b64  	%rd10173, %rd10146, 4294967295;
	add.s64 	%rd10174, %rd10172, %rd10173;
	add.s64 	%rd10175, %rd10174, %rd10085;
	shr.u64 	%rd10176, %rd10175, 32;
	and.b64  	%rd10177, %rd10150, 4294967295;
	add.s64 	%rd10178, %rd10176, %rd10177;
	add.s64 	%rd10179, %rd10178, %rd10119;
	shr.u64 	%rd10180, %rd10179, 32;
	and.b64  	%rd10181, %rd10155, 4294967295;
	add.s64 	%rd10182, %rd10180, %rd10181;
	add.s64 	%rd10183, %rd10182, %rd10152;
	shr.u64 	%rd10184, %rd10183, 32;
	and.b64  	%rd10185, %rd10160, 4294967295;
	add.s64 	%rd10186, %rd10184, %rd10185;
	mad.lo.s64 	%rd10187, %rd1563, %rd1563, %rd10186;
	shr.u64 	%rd10188, %rd10187, 32;
	mul.lo.s64 	%rd10189, %rd1564, %rd1563;
	and.b64  	%rd10190, %rd10164, 4294967295;
	add.s64 	%rd10191, %rd10188, %rd10190;
	add.s64 	%rd10192, %rd10191, %rd10189;
	shr.u64 	%rd10193, %rd10192, 32;
	mul.lo.s64 	%rd10194, %rd1565, %rd1563;
	add.s64 	%rd10195, %rd10193, %rd10165;
	add.s64 	%rd10196, %rd10195, %rd10194;
	shr.u64 	%rd10197, %rd10196, 32;
	and.b64  	%rd10198, %rd10171, 4294967295;
	add.s64 	%rd10199, %rd10022, %rd10198;
	shr.u64 	%rd10200, %rd10199, 32;
	and.b64  	%rd10201, %rd10175, 4294967295;
	add.s64 	%rd10202, %rd10200, %rd10201;
	add.s64 	%rd10203, %rd10202, %rd10055;
	shr.u64 	%rd10204, %rd10203, 32;
	and.b64  	%rd10205, %rd10179, 4294967295;
	add.s64 	%rd10206, %rd10204, %rd10205;
	add.s64 	%rd10207, %rd10206, %rd10090;
	shr.u64 	%rd10208, %rd10207, 32;
	and.b64  	%rd10209, %rd10183, 4294967295;
	add.s64 	%rd10210, %rd10208, %rd10209;
	add.s64 	%rd10211, %rd10210, %rd10124;
	shr.u64 	%rd10212, %rd10211, 32;
	and.b64  	%rd10213, %rd10187, 4294967295;
	add.s64 	%rd10214, %rd10212, %rd10213;
	add.s64 	%rd10215, %rd10214, %rd10157;
	shr.u64 	%rd10216, %rd10215, 32;
	and.b64  	%rd10217, %rd10192, 4294967295;
	add.s64 	%rd10218, %rd10216, %rd10217;
	add.s64 	%rd10219, %rd10218, %rd10189;
	shr.u64 	%rd10220, %rd10219, 32;
	and.b64  	%rd10221, %rd10196, 4294967295;
	add.s64 	%rd10222, %rd10220, %rd10221;
	mad.lo.s64 	%rd10223, %rd1564, %rd1564, %rd10222;
	shr.u64 	%rd10224, %rd10223, 32;
	mul.lo.s64 	%rd10225, %rd1565, %rd1564;
	add.s64 	%rd10226, %rd10224, %rd10197;
	add.s64 	%rd10227, %rd10226, %rd10225;
	shr.u64 	%rd10228, %rd10227, 32;
	and.b64  	%rd10229, %rd10203, 4294967295;
	add.s64 	%rd10230, %rd10025, %rd10229;
	shr.u64 	%rd10231, %rd10230, 32;
	and.b64  	%rd10232, %rd10207, 4294967295;
	add.s64 	%rd10233, %rd10231, %rd10232;
	add.s64 	%rd10234, %rd10233, %rd10060;
	shr.u64 	%rd10235, %rd10234, 32;
	and.b64  	%rd10236, %rd10211, 4294967295;
	add.s64 	%rd10237, %rd10235, %rd10236;
	add.s64 	%rd10238, %rd10237, %rd10095;
	shr.u64 	%rd10239, %rd10238, 32;
	and.b64  	%rd10240, %rd10215, 4294967295;
	add.s64 	%rd10241, %rd10239, %rd10240;
	add.s64 	%rd10242, %rd10241, %rd10129;
	shr.u64 	%rd10243, %rd10242, 32;
	and.b64  	%rd10244, %rd10219, 4294967295;
	add.s64 	%rd10245, %rd10243, %rd10244;
	add.s64 	%rd10246, %rd10245, %rd10162;
	shr.u64 	%rd10247, %rd10246, 32;
	and.b64  	%rd10248, %rd10223, 4294967295;
	add.s64 	%rd10249, %rd10247, %rd10248;
	add.s64 	%rd10250, %rd10249, %rd10194;
	shr.u64 	%rd10251, %rd10250, 32;
	and.b64  	%rd10252, %rd10227, 4294967295;
	add.s64 	%rd10253, %rd10251, %rd10252;
	add.s64 	%rd10254, %rd10253, %rd10225;
	shr.u64 	%rd10255, %rd10254, 32;
	add.s64 	%rd10256, %rd10255, %rd10228;
	mad.lo.s64 	%rd10257, %rd1565, %rd1565, %rd10256;
	{ .reg .b32 tmp; mov.b64 {tmp, %r2584}, %rd10257; }
	mul.lo.s32 	%r2585, %r86, %r2583;
	cvt.u64.u32 	%rd10258, %r2585;
	and.b64  	%rd10259, %rd10005, 4294967295;
	mad.lo.s64 	%rd10260, %rd14, %rd10258, %rd10259;
	shr.u64 	%rd10261, %rd10260, 32;
	and.b64  	%rd10262, %rd10029, 4294967295;
	add.s64 	%rd10263, %rd10261, %rd10262;
	mad.lo.s64 	%rd10264, %rd15, %rd10258, %rd10263;
	cvt.u32.u64 	%r2586, %rd10264;
	shr.u64 	%rd10265, %rd10264, 32;
	and.b64  	%rd10266, %rd10065, 4294967295;
	add.s64 	%rd10267, %rd10265, %rd10266;
	mad.lo.s64 	%rd10268, %rd16, %rd10258, %rd10267;
	shr.u64 	%rd10269, %rd10268, 32;
	and.b64  	%rd10270, %rd10100, 4294967295;
	add.s64 	%rd10271, %rd10269, %rd10270;
	mad.lo.s64 	%rd10272, %rd17, %rd10258, %rd10271;
	shr.u64 	%rd10273, %rd10272, 32;
	and.b64  	%rd10274, %rd10134, 4294967295;
	add.s64 	%rd10275, %rd10273, %rd10274;
	mad.lo.s64 	%rd10276, %rd18, %rd10258, %rd10275;
	shr.u64 	%rd10277, %rd10276, 32;
	and.b64  	%rd10278, %rd10167, 4294967295;
	add.s64 	%rd10279, %rd10277, %rd10278;
	mad.lo.s64 	%rd10280, %rd19, %rd10258, %rd10279;
	shr.u64 	%rd10281, %rd10280, 32;
	and.b64  	%rd10282, %rd10199, 4294967295;
	add.s64 	%rd10283, %rd10281, %rd10282;
	mad.lo.s64 	%rd10284, %rd20, %rd10258, %rd10283;
	shr.u64 	%rd10285, %rd10284, 32;
	and.b64  	%rd10286, %rd10230, 4294967295;
	add.s64 	%rd10287, %rd10285, %rd10286;
	mad.lo.s64 	%rd10288, %rd21, %rd10258, %rd10287;
	shr.u64 	%rd10289, %rd10288, 32;
	and.b64  	%rd10290, %rd10234, 4294967295;
	add.s64 	%rd10291, %rd10289, %rd10290;
	shr.u64 	%rd10292, %rd10291, 32;
	and.b64  	%rd10293, %rd10238, 4294967295;
	add.s64 	%rd10294, %rd10292, %rd10293;
	shr.u64 	%rd10295, %rd10294, 32;
	and.b64  	%rd10296, %rd10242, 4294967295;
	add.s64 	%rd10297, %rd10295, %rd10296;
	shr.u64 	%rd10298, %rd10297, 32;
	and.b64  	%rd10299, %rd10246, 4294967295;
	add.s64 	%rd10300, %rd10298, %rd10299;
	shr.u64 	%rd10301, %rd10300, 32;
	and.b64  	%rd10302, %rd10250, 4294967295;
	add.s64 	%rd10303, %rd10301, %rd10302;
	shr.u64 	%rd10304, %rd10303, 32;
	and.b64  	%rd10305, %rd10254, 4294967295;
	add.s64 	%rd10306, %rd10304, %rd10305;
	shr.u64 	%rd10307, %rd10306, 32;
	and.b64  	%rd10308, %rd10257, 4294967295;
	add.s64 	%rd10309, %rd10307, %rd10308;
	{ .reg .b32 tmp; mov.b64 {tmp, %r2587}, %rd10309; }
	add.s32 	%r2588, %r2584, %r2587;
	mul.lo.s32 	%r2589, %r86, %r2586;
	cvt.u64.u32 	%rd10310, %r2589;
	and.b64  	%rd10311, %rd10264, 4294967295;
	mad.lo.s64 	%rd10312, %rd14, %rd10310, %rd10311;
	shr.u64 	%rd10313, %rd10312, 32;
	and.b64  	%rd10314, %rd10268, 4294967295;
	add.s64 	%rd10315, %rd10313, %rd10314;
	mad.lo.s64 	%rd10316, %rd15, %rd10310, %rd10315;
	cvt.u32.u64 	%r2590, %rd10316;
	shr.u64 	%rd10317, %rd10316, 32;
	and.b64  	%rd10318, %rd10272, 4294967295;
	add.s64 	%rd10319, %rd10317, %rd10318;
	mad.lo.s64 	%rd10320, %rd16, %rd10310, %rd10319;
	shr.u64 	%rd10321, %rd10320, 32;
	and.b64  	%rd10322, %rd10276, 4294967295;
	add.s64 	%rd10323, %rd10321, %rd10322;
	mad.lo.s64 	%rd10324, %rd17, %rd10310, %rd10323;
	shr.u64 	%rd10325, %rd10324, 32;
	and.b64  	%rd10326, %rd10280, 4294967295;
	add.s64 	%rd10327, %rd10325, %rd10326;
	mad.lo.s64 	%rd10328, %rd18, %rd10310, %rd10327;
	shr.u64 	%rd10329, %rd10328, 32;
	and.b64  	%rd10330, %rd10284, 4294967295;
	add.s64 	%rd10331, %rd10329, %rd10330;
	mad.lo.s64 	%rd10332, %rd19, %rd10310, %rd10331;
	shr.u64 	%rd10333, %rd10332, 32;
	and.b64  	%rd10334, %rd10288, 4294967295;
	add.s64 	%rd10335, %rd10333, %rd10334;
	mad.lo.s64 	%rd10336, %rd20, %rd10310, %rd10335;
	shr.u64 	%rd10337, %rd10336, 32;
	and.b64  	%rd10338, %rd10291, 4294967295;
	add.s64 	%rd10339, %rd10337, %rd10338;
	mad.lo.s64 	%rd10340, %rd21, %rd10310, %rd10339;
	shr.u64 	%rd10341, %rd10340, 32;
	and.b64  	%rd10342, %rd10294, 4294967295;
	add.s64 	%rd10343, %rd10341, %rd10342;
	shr.u64 	%rd10344, %rd10343, 32;
	and.b64  	%rd10345, %rd10297, 4294967295;
	add.s64 	%rd10346, %rd10344, %rd10345;
	shr.u64 	%rd10347, %rd10346, 32;
	and.b64  	%rd10348, %rd10300, 4294967295;
	add.s64 	%rd10349, %rd10347, %rd10348;
	shr.u64 	%rd10350, %rd10349, 32;
	and.b64  	%rd10351, %rd10303, 4294967295;
	add.s64 	%rd10352, %rd10350, %rd10351;
	shr.u64 	%rd10353, %rd10352, 32;
	and.b64  	%rd10354, %rd10306, 4294967295;
	add.s64 	%rd10355, %rd10353, %rd10354;
	shr.u64 	%rd10356, %rd10355, 32;
	and.b64  	%rd10357, %rd10309, 4294967295;
	add.s64 	%rd10358, %rd10356, %rd10357;
	{ .reg .b32 tmp; mov.b64 {tmp, %r2591}, %rd10358; }
	add.s32 	%r2592, %r2588, %r2591;
	mul.lo.s32 	%r2593, %r86, %r2590;
	cvt.u64.u32 	%rd10359, %r2593;
	and.b64  	%rd10360, %rd10316, 4294967295;
	mad.lo.s64 	%rd10361, %rd14, %rd10359, %rd10360;
	shr.u64 	%rd10362, %rd10361, 32;
	and.b64  	%rd10363, %rd10320, 4294967295;
	add.s64 	%rd10364, %rd10362, %rd10363;
	mad.lo.s64 	%rd10365, %rd15, %rd10359, %rd10364;
	cvt.u32.u64 	%r2594, %rd10365;
	shr.u64 	%rd10366, %rd10365, 32;
	and.b64  	%rd10367, %rd10324, 4294967295;
	add.s64 	%rd10368, %rd10366, %rd10367;
	mad.lo.s64 	%rd10369, %rd16, %rd10359, %rd10368;
	shr.u64 	%rd10370, %rd10369, 32;
	and.b64  	%rd10371, %rd10328, 4294967295;
	add.s64 	%rd10372, %rd10370, %rd10371;
	mad.lo.s64 	%rd10373, %rd17, %rd10359, %rd10372;
	shr.u64 	%rd10374, %rd10373, 32;
	and.b64  	%rd10375, %rd10332, 4294967295;
	add.s64 	%rd10376, %rd10374, %rd10375;
	mad.lo.s64 	%rd10377, %rd18, %rd10359, %rd10376;
	shr.u64 	%rd10378, %rd10377, 32;
	and.b64  	%rd10379, %rd10336, 4294967295;
	add.s64 	%rd10380, %rd10378, %rd10379;
	mad.lo.s64 	%rd10381, %rd19, %rd10359, %rd10380;
	shr.u64 	%rd10382, %rd10381, 32;
	and.b64  	%rd10383, %rd10340, 4294967295;
	add.s64 	%rd10384, %rd10382, %rd10383;
	mad.lo.s64 	%rd10385, %rd20, %rd10359, %rd10384;
	shr.u64 	%rd10386, %rd10385, 32;
	and.b64  	%rd10387, %rd10343, 4294967295;
	add.s64 	%rd10388, %rd10386, %rd10387;
	mad.lo.s64 	%rd10389, %rd21, %rd10359, %rd10388;
	shr.u64 	%rd10390, %rd10389, 32;
	and.b64  	%rd10391, %rd10346, 4294967295;
	add.s64 	%rd10392, %rd10390, %rd10391;
	shr.u64 	%rd10393, %rd10392, 32;
	and.b64  	%rd10394, %rd10349, 4294967295;
	add.s64 	%rd10395, %rd10393, %rd10394;
	shr.u64 	%rd10396, %rd10395, 32;
	and.b64  	%rd10397, %rd10352, 4294967295;
	add.s64 	%rd10398, %rd10396, %rd10397;
	shr.u64 	%rd10399, %rd10398, 32;
	and.b64  	%rd10400, %rd10355, 4294967295;
	add.s64 	%rd10401, %rd10399, %rd10400;
	shr.u64 	%rd10402, %rd10401, 32;
	and.b64  	%rd10403, %rd10358, 4294967295;
	add.s64 	%rd10404, %rd10402, %rd10403;
	{ .reg .b32 tmp; mov.b64 {tmp, %r2595}, %rd10404; }
	add.s32 	%r2596, %r2592, %r2595;
	mul.lo.s32 	%r2597, %r86, %r2594;
	cvt.u64.u32 	%rd10405, %r2597;
	and.b64  	%rd10406, %rd10365, 4294967295;
	mad.lo.s64 	%rd10407, %rd14, %rd10405, %rd10406;
	shr.u64 	%rd10408, %rd10407, 32;
	and.b64  	%rd10409, %rd10369, 4294967295;
	add.s64 	%rd10410, %rd10408, %rd10409;
	mad.lo.s64 	%rd10411, %rd15, %rd10405, %rd10410;
	cvt.u32.u64 	%r2598, %rd10411;
	shr.u64 	%rd10412, %rd10411, 32;
	and.b64  	%rd10413, %rd10373, 4294967295;
	add.s64 	%rd10414, %rd10412, %rd10413;
	mad.lo.s64 	%rd10415, %rd16, %rd10405, %rd10414;
	shr.u64 	%rd10416, %rd10415, 32;
	and.b64  	%rd10417, %rd10377, 4294967295;
	add.s64 	%rd10418, %rd10416, %rd10417;
	mad.lo.s64 	%rd10419, %rd17, %rd10405, %rd10418;
	shr.u64 	%rd10420, %rd10419, 32;
	and.b64  	%rd10421, %rd10381, 4294967295;
	add.s64 	%rd10422, %rd10420, %rd10421;
	mad.lo.s64 	%rd10423, %rd18, %rd10405, %rd10422;
	shr.u64 	%rd10424, %rd10423, 32;
	and.b64  	%rd10425, %rd10385, 4294967295;
	add.s64 	%rd10426, %rd10424, %rd10425;
	mad.lo.s64 	%rd10427, %rd19, %rd10405, %rd10426;
	shr.u64 	%rd10428, %rd10427, 32;
	and.b64  	%rd10429, %rd10389, 4294967295;
	add.s64 	%rd10430, %rd10428, %rd10429;
	mad.lo.s64 	%rd10431, %rd20, %rd10405, %rd10430;
	shr.u64 	%rd10432, %rd10431, 32;
	and.b64  	%rd10433, %rd10392, 4294967295;
	add.s64 	%rd10434, %rd10432, %rd10433;
	mad.lo.s64 	%rd10435, %rd21, %rd10405, %rd10434;
	shr.u64 	%rd10436, %rd10435, 32;
	and.b64  	%rd10437, %rd10395, 4294967295;
	add.s64 	%rd10438, %rd10436, %rd10437;
	shr.u64 	%rd10439, %rd10438, 32;
	and.b64  	%rd10440, %rd10398, 4294967295;
	add.s64 	%rd10441, %rd10439, %rd10440;
	shr.u64 	%rd10442, %rd10441, 32;
	and.b64  	%rd10443, %rd10401, 4294967295;
	add.s64 	%rd10444, %rd10442, %rd10443;
	shr.u64 	%rd10445, %rd10444, 32;
	and.b64  	%rd10446, %rd10404, 4294967295;
	add.s64 	%rd10447, %rd10445, %rd10446;
	{ .reg .b32 tmp; mov.b64 {tmp, %r2599}, %rd10447; }
	add.s32 	%r2600, %r2596, %r2599;
	mul.lo.s32 	%r2601, %r86, %r2598;
	cvt.u64.u32 	%rd10448, %r2601;
	and.b64  	%rd10449, %rd10411, 4294967295;
	mad.lo.s64 	%rd10450, %rd14, %rd10448, %rd10449;
	shr.u64 	%rd10451, %rd10450, 32;
	and.b64  	%rd10452, %rd10415, 4294967295;
	add.s64 	%rd10453, %rd10451, %rd10452;
	mad.lo.s64 	%rd10454, %rd15, %rd10448, %rd10453;
	cvt.u32.u64 	%r2602, %rd10454;
	shr.u64 	%rd10455, %rd10454, 32;
	and.b64  	%rd10456, %rd10419, 4294967295;
	add.s64 	%rd10457, %rd10455, %rd10456;
	mad.lo.s64 	%rd10458, %rd16, %rd10448, %rd10457;
	shr.u64 	%rd10459, %rd10458, 32;
	and.b64  	%rd10460, %rd10423, 4294967295;
	add.s64 	%rd10461, %rd10459, %rd10460;
	mad.lo.s64 	%rd10462, %rd17, %rd10448, %rd10461;
	shr.u64 	%rd10463, %rd10462, 32;
	and.b64  	%rd10464, %rd10427, 4294967295;
	add.s64 	%rd10465, %rd10463, %rd10464;
	mad.lo.s64 	%rd10466, %rd18, %rd10448, %rd10465;
	shr.u64 	%rd10467, %rd10466, 32;
	and.b64  	%rd10468, %rd10431, 4294967295;
	add.s64 	%rd10469, %rd10467, %rd10468;
	mad.lo.s64 	%rd10470, %rd19, %rd10448, %rd10469;
	shr.u64 	%rd10471, %rd10470, 32;
	and.b64  	%rd10472, %rd10435, 4294967295;
	add.s64 	%rd10473, %rd10471, %rd10472;
	mad.lo.s64 	%rd10474, %rd20, %rd10448, %rd10473;
	shr.u64 	%rd10475, %rd10474, 32;
	and.b64  	%rd10476, %rd10438, 4294967295;
	add.s64 	%rd10477, %rd10475, %rd10476;
	mad.lo.s64 	%rd10478, %rd21, %rd10448, %rd10477;
	shr.u64 	%rd10479, %rd10478, 32;
	and.b64  	%rd10480, %rd10441, 4294967295;
	add.s64 	%rd10481, %rd10479, %rd10480;
	shr.u64 	%rd10482, %rd10481, 32;
	and.b64  	%rd10483, %rd10444, 4294967295;
	add.s64 	%rd10484, %rd10482, %rd10483;
	shr.u64 	%rd10485, %rd10484, 32;
	and.b64  	%rd10486, %rd10447, 4294967295;
	add.s64 	%rd10487, %rd10485, %rd10486;
	{ .reg .b32 tmp; mov.b64 {tmp, %r2603}, %rd10487; }
	add.s32 	%r2604, %r2600, %r2603;
	mul.lo.s32 	%r2605, %r86, %r2602;
	cvt.u64.u32 	%rd10488, %r2605;
	and.b64  	%rd10489, %rd10454, 4294967295;
	mad.lo.s64 	%rd10490, %rd14, %rd10488, %rd10489;
	shr.u64 	%rd10491, %rd10490, 32;
	and.b64  	%rd10492, %rd10458, 4294967295;
	add.s64 	%rd10493, %rd10491, %rd10492;
	mad.lo.s64 	%rd10494, %rd15, %rd10488, %rd10493;
	cvt.u32.u64 	%r2606, %rd10494;
	shr.u64 	%rd10495, %rd10494, 32;
	and.b64  	%rd10496, %rd10462, 4294967295;
	add.s64 	%rd10497, %rd10495, %rd10496;
	mad.lo.s64 	%rd10498, %rd16, %rd10488, %rd10497;
	shr.u64 	%rd10499, %rd10498, 32;
	and.b64  	%rd10500, %rd10466, 4294967295;
	add.s64 	%rd10501, %rd10499, %rd10500;
	mad.lo.s64 	%rd10502, %rd17, %rd10488, %rd10501;
	shr.u64 	%rd10503, %rd10502, 32;
	and.b64  	%rd10504, %rd10470, 4294967295;
	add.s64 	%rd10505, %rd10503, %rd10504;
	mad.lo.s64 	%rd10506, %rd18, %rd10488, %rd10505;
	shr.u64 	%rd10507, %rd10506, 32;
	and.b64  	%rd10508, %rd10474, 4294967295;
	add.s64 	%rd10509, %rd10507, %rd10508;
	mad.lo.s64 	%rd10510, %rd19, %rd10488, %rd10509;
	shr.u64 	%rd10511, %rd10510, 32;
	and.b64  	%rd10512, %rd10478, 4294967295;
	add.s64 	%rd10513, %rd10511, %rd10512;
	mad.lo.s64 	%rd10514, %rd20, %rd10488, %rd10513;
	shr.u64 	%rd10515, %rd10514, 32;
	and.b64  	%rd10516, %rd10481, 4294967295;
	add.s64 	%rd10517, %rd10515, %rd10516;
	mad.lo.s64 	%rd10518, %rd21, %rd10488, %rd10517;
	shr.u64 	%rd10519, %rd10518, 32;
	and.b64  	%rd10520, %rd10484, 4294967295;
	add.s64 	%rd10521, %rd10519, %rd10520;
	shr.u64 	%rd10522, %rd10521, 32;
	and.b64  	%rd10523, %rd10487, 4294967295;
	add.s64 	%rd10524, %rd10522, %rd10523;
	{ .reg .b32 tmp; mov.b64 {tmp, %r2607}, %rd10524; }
	add.s32 	%r2608, %r2604, %r2607;
	mul.lo.s32 	%r2609, %r86, %r2606;
	cvt.u64.u32 	%rd10525, %r2609;
	and.b64  	%rd10526, %rd10494, 4294967295;
	mad.lo.s64 	%rd10527, %rd14, %rd10525, %rd10526;
	shr.u64 	%rd10528, %rd10527, 32;
	and.b64  	%rd10529, %rd10498, 4294967295;
	add.s64 	%rd10530, %rd10528, %rd10529;
	mad.lo.s64 	%rd10531, %rd15, %rd10525, %rd10530;
	cvt.u32.u64 	%r2610, %rd10531;
	shr.u64 	%rd10532, %rd10531, 32;
	and.b64  	%rd10533, %rd10502, 4294967295;
	add.s64 	%rd10534, %rd10532, %rd10533;
	mad.lo.s64 	%rd10535, %rd16, %rd10525, %rd10534;
	shr.u64 	%rd10536, %rd10535, 32;
	and.b64  	%rd10537, %rd10506, 4294967295;
	add.s64 	%rd10538, %rd10536, %rd10537;
	mad.lo.s64 	%rd10539, %rd17, %rd10525, %rd10538;
	shr.u64 	%rd10540, %rd10539, 32;
	and.b64  	%rd10541, %rd10510, 4294967295;
	add.s64 	%rd10542, %rd10540, %rd10541;
	mad.lo.s64 	%rd10543, %rd18, %rd10525, %rd10542;
	shr.u64 	%rd10544, %rd10543, 32;
	and.b64  	%rd10545, %rd10514, 4294967295;
	add.s64 	%rd10546, %rd10544, %rd10545;
	mad.lo.s64 	%rd10547, %rd19, %rd10525, %rd10546;
	shr.u64 	%rd10548, %rd10547, 32;
	and.b64  	%rd10549, %rd10518, 4294967295;
	add.s64 	%rd10550, %rd10548, %rd10549;
	mad.lo.s64 	%rd10551, %rd20, %rd10525, %rd10550;
	shr.u64 	%rd10552, %rd10551, 32;
	and.b64  	%rd10553, %rd10521, 4294967295;
	add.s64 	%rd10554, %rd10552, %rd10553;
	mad.lo.s64 	%rd10555, %rd21, %rd10525, %rd10554;
	shr.u64 	%rd10556, %rd10555, 32;
	and.b64  	%rd10557, %rd10524, 4294967295;
	add.s64 	%rd10558, %rd10556, %rd10557;
	{ .reg .b32 tmp; mov.b64 {tmp, %r2611}, %rd10558; }
	add.s32 	%r2612, %r2608, %r2611;
	mul.lo.s32 	%r2613, %r86, %r2610;
	cvt.u64.u32 	%rd10559, %r2613;
	and.b64  	%rd10560, %rd10531, 4294967295;
	mad.lo.s64 	%rd10561, %rd14, %rd10559, %rd10560;
	shr.u64 	%rd10562, %rd10561, 32;
	and.b64  	%rd10563, %rd10535, 4294967295;
	add.s64 	%rd10564, %rd10562, %rd10563;
	mad.lo.s64 	%rd1932, %rd15, %rd10559, %rd10564;
	cvt.u32.u64 	%r6585, %rd1932;
	shr.u64 	%rd10565, %rd1932, 32;
	and.b64  	%rd10566, %rd10539, 4294967295;
	add.s64 	%rd10567, %rd10565, %rd10566;
	mad.lo.s64 	%rd47595, %rd16, %rd10559, %rd10567;
	cvt.u32.u64 	%r1000, %rd47595;
	shr.u64 	%rd10568, %rd47595, 32;
	and.b64  	%rd10569, %rd10543, 4294967295;
	add.s64 	%rd10570, %rd10568, %rd10569;
	mad.lo.s64 	%rd47596, %rd17, %rd10559, %rd10570;
	cvt.u32.u64 	%r1001, %rd47596;
	shr.u64 	%rd10571, %rd47596, 32;
	and.b64  	%rd10572, %rd10547, 4294967295;
	add.s64 	%rd10573, %rd10571, %rd10572;
	mad.lo.s64 	%rd47597, %rd18, %rd10559, %rd10573;
	cvt.u32.u64 	%r1002, %rd47597;
	shr.u64 	%rd10574, %rd47597, 32;
	and.b64  	%rd10575, %rd10551, 4294967295;
	add.s64 	%rd10576, %rd10574, %rd10575;
	mad.lo.s64 	%rd47598, %rd19, %rd10559, %rd10576;
	cvt.u32.u64 	%r1003, %rd47598;
	shr.u64 	%rd10577, %rd47598, 32;
	and.b64  	%rd10578, %rd10555, 4294967295;
	add.s64 	%rd10579, %rd10577, %rd10578;
	mad.lo.s64 	%rd47599, %rd20, %rd10559, %rd10579;
	cvt.u32.u64 	%r1004, %rd47599;
	shr.u64 	%rd10580, %rd47599, 32;
	and.b64  	%rd10581, %rd10558, 4294967295;
	add.s64 	%rd10582, %rd10580, %rd10581;
	mad.lo.s64 	%rd47600, %rd21, %rd10559, %rd10582;
	cvt.u32.u64 	%r1005, %rd47600;
	{ .reg .b32 tmp; mov.b64 {tmp, %r2614}, %rd47600; }
	add.s32 	%r6586, %r2612, %r2614;
	setp.gt.u32 	%p347, %r6586, %r2582;
	@%p347 bra 	$L__BB4_1099;
	cvt.u32.u64 	%r2615, %rd21;
	setp.lt.u32 	%p348, %r6586, %r2615;
	@%p348 bra 	$L__BB4_1100;
	cvt.u32.u64 	%r2616, %rd20;
	setp.lt.u32 	%p349, %r2616, %r1005;
	@%p349 bra 	$L__BB4_1099;
	cvt.u32.u64 	%r2617, %rd20;
	setp.gt.u32 	%p350, %r2617, %r1005;
	@%p350 bra 	$L__BB4_1100;
	cvt.u32.u64 	%r2618, %rd19;
	setp.lt.u32 	%p351, %r2618, %r1004;
	@%p351 bra 	$L__BB4_1099;
	cvt.u32.u64 	%r2619, %rd19;
	setp.gt.u32 	%p352, %r2619, %r1004;
	@%p352 bra 	$L__BB4_1100;
	cvt.u32.u64 	%r2620, %rd18;
	setp.lt.u32 	%p353, %r2620, %r1003;
	@%p353 bra 	$L__BB4_1099;
	cvt.u32.u64 	%r2621, %rd18;
	setp.gt.u32 	%p354, %r2621, %r1003;
	@%p354 bra 	$L__BB4_1100;
	cvt.u32.u64 	%r2622, %rd17;
	setp.lt.u32 	%p355, %r2622, %r1002;
	@%p355 bra 	$L__BB4_1099;
	cvt.u32.u64 	%r2623, %rd17;
	setp.gt.u32 	%p356, %r2623, %r1002;
	@%p356 bra 	$L__BB4_1100;
	cvt.u32.u64 	%r2624, %rd16;
	setp.lt.u32 	%p357, %r2624, %r1001;
	@%p357 bra 	$L__BB4_1099;
	cvt.u32.u64 	%r2625, %rd16;
	setp.gt.u32 	%p358, %r2625, %r1001;
	@%p358 bra 	$L__BB4_1100;
	cvt.u32.u64 	%r2626, %rd15;
	setp.lt.u32 	%p359, %r2626, %r1000;
	@%p359 bra 	$L__BB4_1099;
	cvt.u32.u64 	%r2627, %rd15;
	cvt.u32.u64 	%r2628, %rd14;
	setp.gt.u32 	%p360, %r2627, %r1000;
	setp.gt.u32 	%p361, %r2628, %r6585;
	or.pred  	%p362, %p360, %p361;
	@%p362 bra 	$L__BB4_1100;
$L__BB4_1099:
	cvt.u32.u64 	%r2629, %rd21;
	and.b64  	%rd10584, %rd1932, 4294967295;
	sub.s64 	%rd10585, %rd10584, %rd14;
	shr.u64 	%rd10586, %rd10585, 63;
	cvt.u32.u64 	%r6585, %rd10585;
	and.b64  	%rd10587, %rd47595, 4294967295;
	add.s64 	%rd10588, %rd10586, %rd15;
	sub.s64 	%rd47595, %rd10587, %rd10588;
	shr.u64 	%rd10589, %rd47595, 63;
	and.b64  	%rd10590, %rd47596, 4294967295;
	add.s64 	%rd10591, %rd10589, %rd16;
	sub.s64 	%rd47596, %rd10590, %rd10591;
	shr.u64 	%rd10592, %rd47596, 63;
	and.b64  	%rd10593, %rd47597, 4294967295;
	add.s64 	%rd10594, %rd10592, %rd17;
	sub.s64 	%rd47597, %rd10593, %rd10594;
	shr.u64 	%rd10595, %rd47597, 63;
	and.b64  	%rd10596, %rd47598, 4294967295;
	add.s64 	%rd10597, %rd10595, %rd18;
	sub.s64 	%rd47598, %rd10596, %rd10597;
	shr.u64 	%rd10598, %rd47598, 63;
	and.b64  	%rd10599, %rd47599, 4294967295;
	add.s64 	%rd10600, %rd10598, %rd19;
	sub.s64 	%rd47599, %rd10599, %rd10600;
	shr.u64 	%rd10601, %rd47599, 63;
	and.b64  	%rd10602, %rd47600, 4294967295;
	add.s64 	%rd10603, %rd10601, %rd20;
	sub.s64 	%rd47600, %rd10602, %rd10603;
	shr.u64 	%rd10604, %rd47600, 63;
	cvt.u32.u64 	%r2630, %rd10604;
	add.s32 	%r2631, %r2629, %r2630;
	sub.s32 	%r6586, %r6586, %r2631;
$L__BB4_1100:
	cvt.u32.u64 	%r2632, %rd21;
	shl.b32 	%r6587, %r6585, 1;
	shr.u32 	%r2633, %r6585, 31;
	cvt.u64.u32 	%rd10606, %r2633;
	and.b64  	%rd1951, %rd47595, 4294967295;
	shl.b64 	%rd10607, %rd47595, 1;
	and.b64  	%rd10608, %rd10607, 8589934590;
	or.b64  	%rd47601, %rd10608, %rd10606;
	cvt.u32.u64 	%r1012, %rd47601;
	shr.u64 	%rd10609, %rd10608, 32;
	and.b64  	%rd1953, %rd47596, 4294967295;
	shl.b64 	%rd10610, %rd47596, 1;
	and.b64  	%rd10611, %rd10610, 8589934590;
	or.b64  	%rd47602, %rd10609, %rd10611;
	cvt.u32.u64 	%r1013, %rd47602;
	shr.u64 	%rd10612, %rd10611, 32;
	and.b64  	%rd1955, %rd47597, 4294967295;
	shl.b64 	%rd10613, %rd47597, 1;
	and.b64  	%rd10614, %rd10613, 8589934590;
	or.b64  	%rd47603, %rd10612, %rd10614;
	cvt.u32.u64 	%r1014, %rd47603;
	shr.u64 	%rd10615, %rd10614, 32;
	and.b64  	%rd1957, %rd47598, 4294967295;
	shl.b64 	%rd10616, %rd47598, 1;
	and.b64  	%rd10617, %rd10616, 8589934590;
	or.b64  	%rd47604, %rd10615, %rd10617;
	cvt.u32.u64 	%r1015, %rd47604;
	shr.u64 	%rd10618, %rd10617, 32;
	and.b64  	%rd1959, %rd47599, 4294967295;
	shl.b64 	%rd10619, %rd47599, 1;
	and.b64  	%rd10620, %rd10619, 8589934590;
	or.b64  	%rd47605, %rd10618, %rd10620;
	cvt.u32.u64 	%r1016, %rd47605;
	shr.u64 	%rd10621, %rd10620, 32;
	and.b64  	%rd1961, %rd47600, 4294967295;
	shl.b64 	%rd10622, %rd47600, 1;
	and.b64  	%rd10623, %rd10622, 8589934590;
	or.b64  	%rd47606, %rd10621, %rd10623;
	cvt.u32.u64 	%r1017, %rd47606;
	shr.u64 	%rd10624, %rd10623, 32;
	cvt.u64.u32 	%rd1963, %r6586;
	mul.wide.u32 	%rd10625, %r6586, 2;
	add.s64 	%rd47607, %rd10624, %rd10625;
	cvt.u32.u64 	%r1018, %rd47607;
	setp.gt.u64 	%p363, %rd47607, 4294967295;
	setp.lt.u32 	%p364, %r2632, %r1018;
	or.pred  	%p365, %p363, %p364;
	@%p365 bra 	$L__BB4_1114;
	cvt.u32.u64 	%r2634, %rd21;
	setp.gt.u32 	%p366, %r2634, %r1018;
	@%p366 bra 	$L__BB4_1115;
	cvt.u32.u64 	%r2635, %rd20;
	setp.lt.u32 	%p367, %r2635, %r1017;
	@%p367 bra 	$L__BB4_1114;
	cvt.u32.u64 	%r2636, %rd20;
	setp.gt.u32 	%p368, %r2636, %r1017;
	@%p368 bra 	$L__BB4_1115;
	cvt.u32.u64 	%r2637, %rd19;
	setp.lt.u32 	%p369, %r2637, %r1016;
	@%p369 bra 	$L__BB4_1114;
	cvt.u32.u64 	%r2638, %rd19;
	setp.gt.u32 	%p370, %r2638, %r1016;
	@%p370 bra 	$L__BB4_1115;
	cvt.u32.u64 	%r2639, %rd18;
	setp.lt.u32 	%p371, %r2639, %r1015;
	@%p371 bra 	$L__BB4_1114;
	cvt.u32.u64 	%r2640, %rd18;
	setp.gt.u32 	%p372, %r2640, %r1015;
	@%p372 bra 	$L__BB4_1115;
	cvt.u32.u64 	%r2641, %rd17;
	setp.lt.u32 	%p373, %r2641, %r1014;
	@%p373 bra 	$L__BB4_1114;
	cvt.u32.u64 	%r2642, %rd17;
	setp.gt.u32 	%p374, %r2642, %r1014;
	@%p374 bra 	$L__BB4_1115;
	cvt.u32.u64 	%r2643, %rd16;
	setp.lt.u32 	%p375, %r2643, %r1013;
	@%p375 bra 	$L__BB4_1114;
	cvt.u32.u64 	%r2644, %rd16;
	setp.gt.u32 	%p376, %r2644, %r1013;
	@%p376 bra 	$L__BB4_1115;
	cvt.u32.u64 	%r2645, %rd15;
	setp.lt.u32 	%p377, %r2645, %r1012;
	@%p377 bra 	$L__BB4_1114;
	cvt.u32.u64 	%r2646, %rd15;
	cvt.u32.u64 	%r2647, %rd14;
	setp.gt.u32 	%p378, %r2646, %r1012;
	setp.lt.u32 	%p379, %r6587, %r2647;
	or.pred  	%p380, %p378, %p379;
	@%p380 bra 	$L__BB4_1115;
$L__BB4_1114:
	cvt.u64.u32 	%rd10628, %r6587;
	sub.s64 	%rd10629, %rd10628, %rd14;
	shr.u64 	%rd10630, %rd10629, 63;
	cvt.u32.u64 	%r6587, %rd10629;
	and.b64  	%rd10631, %rd47601, 4294967295;
	add.s64 	%rd10632, %rd10630, %rd15;
	sub.s64 	%rd47601, %rd10631, %rd10632;
	shr.u64 	%rd10633, %rd47601, 63;
	and.b64  	%rd10634, %rd47602, 4294967295;
	add.s64 	%rd10635, %rd10633, %rd16;
	sub.s64 	%rd47602, %rd10634, %rd10635;
	shr.u64 	%rd10636, %rd47602, 63;
	and.b64  	%rd10637, %rd47603, 4294967295;
	add.s64 	%rd10638, %rd10636, %rd17;
	sub.s64 	%rd47603, %rd10637, %rd10638;
	shr.u64 	%rd10639, %rd47603, 63;
	and.b64  	%rd10640, %rd47604, 4294967295;
	add.s64 	%rd10641, %rd10639, %rd18;
	sub.s64 	%rd47604, %rd10640, %rd10641;
	shr.u64 	%rd10642, %rd47604, 63;
	and.b64  	%rd10643, %rd47605, 4294967295;
	add.s64 	%rd10644, %rd10642, %rd19;
	sub.s64 	%rd47605, %rd10643, %rd10644;
	shr.u64 	%rd10645, %rd47605, 63;
	and.b64  	%rd10646, %rd47606, 4294967295;
	add.s64 	%rd10647, %rd10645, %rd20;
	sub.s64 	%rd47606, %rd10646, %rd10647;
	shr.u64 	%rd10648, %rd47606, 63;
	and.b64  	%rd10649, %rd47607, 4294967295;
	add.s64 	%rd10650, %rd10648, %rd21;
	sub.s64 	%rd47607, %rd10649, %rd10650;
$L__BB4_1115:
	cvt.u32.u64 	%r2648, %rd21;
	add.s32 	%r6588, %r6587, %r6585;
	setp.lt.u32 	%p381, %r6588, %r6587;
	selp.u64 	%rd10652, 1, 0, %p381;
	and.b64  	%rd10653, %rd47601, 4294967295;
	add.s64 	%rd10654, %rd10653, %rd10652;
	add.s64 	%rd47608, %rd10654, %rd1951;
	cvt.u32.u64 	%r1022, %rd47608;
	shr.u64 	%rd10655, %rd47608, 32;
	and.b64  	%rd10656, %rd47602, 4294967295;
	add.s64 	%rd10657, %rd10655, %rd10656;
	add.s64 	%rd47609, %rd10657, %rd1953;
	cvt.u32.u64 	%r1023, %rd47609;
	shr.u64 	%rd10658, %rd47609, 32;
	and.b64  	%rd10659, %rd47603, 4294967295;
	add.s64 	%rd10660, %rd10658, %rd10659;
	add.s64 	%rd47610, %rd10660, %rd1955;
	cvt.u32.u64 	%r1024, %rd47610;
	shr.u64 	%rd10661, %rd47610, 32;
	and.b64  	%rd10662, %rd47604, 4294967295;
	add.s64 	%rd10663, %rd10661, %rd10662;
	add.s64 	%rd47611, %rd10663, %rd1957;
	cvt.u32.u64 	%r1025, %rd47611;
	shr.u64 	%rd10664, %rd47611, 32;
	and.b64  	%rd10665, %rd47605, 4294967295;
	add.s64 	%rd10666, %rd10664, %rd10665;
	add.s64 	%rd47612, %rd10666, %rd1959;
	cvt.u32.u64 	%r1026, %rd47612;
	shr.u64 	%rd10667, %rd47612, 32;
	and.b64  	%rd10668, %rd47606, 4294967295;
	add.s64 	%rd10669, %rd10667, %rd10668;
	add.s64 	%rd47613, %rd10669, %rd1961;
	cvt.u32.u64 	%r1027, %rd47613;
	shr.u64 	%rd10670, %rd47613, 32;
	and.b64  	%rd10671, %rd47607, 4294967295;
	add.s64 	%rd10672, %rd10670, %rd10671;
	add.s64 	%rd47614, %rd10672, %rd1963;
	cvt.u32.u64 	%r1028, %rd47614;
	setp.gt.u64 	%p382, %rd47614, 4294967295;
	setp.lt.u32 	%p383, %r2648, %r1028;
	or.pred  	%p384, %p382, %p383;
	@%p384 bra 	$L__BB4_1129;
	cvt.u32.u64 	%r2649, %rd21;
	setp.gt.u32 	%p385, %r2649, %r1028;
	@%p385 bra 	$L__BB4_1130;
	cvt.u32.u64 	%r2650, %rd20;
	setp.lt.u32 	%p386, %r2650, %r1027;
	@%p386 bra 	$L__BB4_1129;
	cvt.u32.u64 	%r2651, %rd20;
	setp.gt.u32 	%p387, %r2651, %r1027;
	@%p387 bra 	$L__BB4_1130;
	cvt.u32.u64 	%r2652, %rd19;
	setp.lt.u32 	%p388, %r2652, %r1026;
	@%p388 bra 	$L__BB4_1129;
	cvt.u32.u64 	%r2653, %rd19;
	setp.gt.u32 	%p389, %r2653, %r1026;
	@%p389 bra 	$L__BB4_1130;
	cvt.u32.u64 	%r2654, %rd18;
	setp.lt.u32 	%p390, %r2654, %r1025;
	@%p390 bra 	$L__BB4_1129;
	cvt.u32.u64 	%r2655, %rd18;
	setp.gt.u32 	%p391, %r2655, %r1025;
	@%p391 bra 	$L__BB4_1130;
	cvt.u32.u64 	%r2656, %rd17;
	setp.lt.u32 	%p392, %r2656, %r1024;
	@%p392 bra 	$L__BB4_1129;
	cvt.u32.u64 	%r2657, %rd17;
	setp.gt.u32 	%p393, %r2657, %r1024;
	@%p393 bra 	$L__BB4_1130;
	cvt.u32.u64 	%r2658, %rd16;
	setp.lt.u32 	%p394, %r2658, %r1023;
	@%p394 bra 	$L__BB4_1129;
	cvt.u32.u64 	%r2659, %rd16;
	setp.gt.u32 	%p395, %r2659, %r1023;
	@%p395 bra 	$L__BB4_1130;
	cvt.u32.u64 	%r2660, %rd15;
	setp.lt.u32 	%p396, %r2660, %r1022;
	@%p396 bra 	$L__BB4_1129;
	cvt.u32.u64 	%r2661, %rd15;
	cvt.u32.u64 	%r2662, %rd14;
	setp.gt.u32 	%p397, %r2661, %r1022;
	setp.lt.u32 	%p398, %r6588, %r2662;
	or.pred  	%p399, %p397, %p398;
	@%p399 bra 	$L__BB4_1130;
$L__BB4_1129:
	cvt.u64.u32 	%rd10675, %r6588;
	sub.s64 	%rd10676, %rd10675, %rd14;
	shr.u64 	%rd10677, %rd10676, 63;
	cvt.u32.u64 	%r6588, %rd10676;
	and.b64  	%rd10678, %rd47608, 4294967295;
	add.s64 	%rd10679, %rd10677, %rd15;
	sub.s64 	%rd47608, %rd10678, %rd10679;
	shr.u64 	%rd10680, %rd47608, 63;
	and.b64  	%rd10681, %rd47609, 4294967295;
	add.s64 	%rd10682, %rd10680, %rd16;
	sub.s64 	%rd47609, %rd10681, %rd10682;
	shr.u64 	%rd10683, %rd47609, 63;
	and.b64  	%rd10684, %rd47610, 4294967295;
	add.s64 	%rd10685, %rd10683, %rd17;
	sub.s64 	%rd47610, %rd10684, %rd10685;
	shr.u64 	%rd10686, %rd47610, 63;
	and.b64  	%rd10687, %rd47611, 4294967295;
	add.s64 	%rd10688, %rd10686, %rd18;
	sub.s64 	%rd47611, %rd10687, %rd10688;
	shr.u64 	%rd10689, %rd47611, 63;
	and.b64  	%rd10690, %rd47612, 4294967295;
	add.s64 	%rd10691, %rd10689, %rd19;
	sub.s64 	%rd47612, %rd10690, %rd10691;
	shr.u64 	%rd10692, %rd47612, 63;
	and.b64  	%rd10693, %rd47613, 4294967295;
	add.s64 	%rd10694, %rd10692, %rd20;
	sub.s64 	%rd47613, %rd10693, %rd10694;
	shr.u64 	%rd10695, %rd47613, 63;
	and.b64  	%rd10696, %rd47614, 4294967295;
	add.s64 	%rd10697, %rd10695, %rd21;
	sub.s64 	%rd47614, %rd10696, %rd10697;
$L__BB4_1130:
	cvt.u32.u64 	%r2663, %rd21;
	cvt.u64.u32 	%rd2000, %r6588;
	mul.wide.u32 	%rd10698, %r6588, %r6588;
	cvt.u32.u64 	%r2664, %rd10698;
	shr.u64 	%rd10699, %rd10698, 32;
	and.b64  	%rd2001, %rd47608, 4294967295;
	mul.lo.s64 	%rd10700, %rd2001, %rd2000;
	add.s64 	%rd10701, %rd10699, %rd10700;
	shr.u64 	%rd10702, %rd10701, 32;
	and.b64  	%rd2002, %rd47609, 4294967295;
	mul.lo.s64 	%rd10703, %rd2002, %rd2000;
	add.s64 	%rd10704, %rd10702, %rd10703;
	shr.u64 	%rd10705, %rd10704, 32;
	and.b64  	%rd2003, %rd47610, 4294967295;
	mul.lo.s64 	%rd10706, %rd2003, %rd2000;
	add.s64 	%rd10707, %rd10705, %rd10706;
	shr.u64 	%rd10708, %rd10707, 32;
	and.b64  	%rd2004, %rd47611, 4294967295;
	mul.lo.s64 	%rd10709, %rd2004, %rd2000;
	add.s64 	%rd10710, %rd10708, %rd10709;
	shr.u64 	%rd10711, %rd10710, 32;
	and.b64  	%rd2005, %rd47612, 4294967295;
	mul.lo.s64 	%rd10712, %rd2005, %rd2000;
	add.s64 	%rd10713, %rd10711, %rd10712;
	shr.u64 	%rd10714, %rd10713, 32;
	and.b64  	%rd2006, %rd47613, 4294967295;
	mul.lo.s64 	%rd10715, %rd2006, %rd2000;
	add.s64 	%rd10716, %rd10714, %rd10715;
	shr.u64 	%rd10717, %rd10716, 32;
	and.b64  	%rd2007, %rd47614, 4294967295;
	mul.lo.s64 	%rd10718, %rd2007, %rd2000;
	add.s64 	%rd10719, %rd10717, %rd10718;
	shr.u64 	%rd10720, %rd10719, 32;
	and.b64  	%rd10721, %rd10701, 4294967295;
	add.s64 	%rd10722, %rd10700, %rd10721;
	shr.u64 	%rd10723, %rd10722, 32;
	and.b64  	%rd10724, %rd10704, 4294967295;
	add.s64 	%rd10725, %rd10723, %rd10724;
	mad.lo.s64 	%rd10726, %rd2001, %rd2001, %rd10725;
	shr.u64 	%rd10727, %rd10726, 32;
	mul.lo.s64 	%rd10728, %rd2002, %rd2001;
	and.b64  	%rd10729, %rd10707, 4294967295;
	add.s64 	%rd10730, %rd10727, %rd10729;
	add.s64 	%rd10731, %rd10730, %rd10728;
	shr.u64 	%rd10732, %rd10731, 32;
	mul.lo.s64 	%rd10733, %rd2003, %rd2001;
	and.b64  	%rd10734, %rd10710, 4294967295;
	add.s64 	%rd10735, %rd10732, %rd10734;
	add.s64 	%rd10736, %rd10735, %rd10733;
	shr.u64 	%rd10737, %rd10736, 32;
	mul.lo.s64 	%rd10738, %rd2004, %rd2001;
	and.b64  	%rd10739, %rd10713, 4294967295;
	add.s64 	%rd10740, %rd10737, %rd10739;
	add.s64 	%rd10741, %rd10740, %rd10738;
	shr.u64 	%rd10742, %rd10741, 32;
	mul.lo.s64 	%rd10743, %rd2005, %rd2001;
	and.b64  	%rd10744, %rd10716, 4294967295;
	add.s64 	%rd10745, %rd10742, %rd10744;
	add.s64 	%rd10746, %rd10745, %rd10743;
	shr.u64 	%rd10747, %rd10746, 32;
	mul.lo.s64 	%rd10748, %rd2006, %rd2001;
	and.b64  	%rd10749, %rd10719, 4294967295;
	add.s64 	%rd10750, %rd10747, %rd10749;
	add.s64 	%rd10751, %rd10750, %rd10748;
	shr.u64 	%rd10752, %rd10751, 32;
	mul.lo.s64 	%rd10753, %rd2007, %rd2001;
	add.s64 	%rd10754, %rd10752, %rd10720;
	add.s64 	%rd10755, %rd10754, %rd10753;
	shr.u64 	%rd10756, %rd10755, 32;
	and.b64  	%rd10757, %rd10726, 4294967295;
	add.s64 	%rd10758, %rd10703, %rd10757;
	shr.u64 	%rd10759, %rd10758, 32;
	and.b64  	%rd10760, %rd10731, 4294967295;
	add.s64 	%rd10761, %rd10759, %rd10760;
	add.s64 	%rd10762, %rd10761, %rd10728;
	shr.u64 	%rd10763, %rd10762, 32;
	and.b64  	%rd10764, %rd10736, 4294967295;
	add.s64 	%rd10765, %rd10763, %rd10764;
	mad.lo.s64 	%rd10766, %rd2002, %rd2002, %rd10765;
	shr.u64 	%rd10767, %rd10766, 32;
	mul.lo.s64 	%rd10768, %rd2003, %rd2002;
	and.b64  	%rd10769, %rd10741, 4294967295;
	add.s64 	%rd10770, %rd10767, %rd10769;
	add.s64 	%rd10771, %rd10770, %rd10768;
	shr.u64 	%rd10772, %rd10771, 32;
	mul.lo.s64 	%rd10773, %rd2004, %rd2002;
	and.b64  	%rd10774, %rd10746, 4294967295;
	add.s64 	%rd10775, %rd10772, %rd10774;
	add.s64 	%rd10776, %rd10775, %rd10773;
	shr.u64 	%rd10777, %rd10776, 32;
	mul.lo.s64 	%rd10778, %rd2005, %rd2002;
	and.b64  	%rd10779, %rd10751, 4294967295;
	add.s64 	%rd10780, %rd10777, %rd10779;
	add.s64 	%rd10781, %rd10780, %rd10778;
	shr.u64 	%rd10782, %rd10781, 32;
	mul.lo.s64 	%rd10783, %rd2006, %rd2002;
	and.b64  	%rd10784, %rd10755, 4294967295;
	add.s64 	%rd10785, %rd10782, %rd10784;
	add.s64 	%rd10786, %rd10785, %rd10783;
	shr.u64 	%rd10787, %rd10786, 32;
	mul.lo.s64 	%rd10788, %rd2007, %rd2002;
	add.s64 	%rd10789, %rd10787, %rd10756;
	add.s64 	%rd10790, %rd10789, %rd10788;
	shr.u64 	%rd10791, %rd10790, 32;
	and.b64  	%rd10792, %rd10762, 4294967295;
	add.s64 	%rd10793, %rd10706, %rd10792;
	shr.u64 	%rd10794, %rd10793, 32;
	and.b64  	%rd10795, %rd10766, 4294967295;
	add.s64 	%rd10796, %rd10794, %rd10795;
	add.s64 	%rd10797, %rd10796, %rd10733;
	shr.u64 	%rd10798, %rd10797, 32;
	and.b64  	%rd10799, %rd10771, 4294967295;
	add.s64 	%rd10800, %rd10798, %rd10799;
	add.s64 	%rd10801, %rd10800, %rd10768;
	shr.u64 	%rd10802, %rd10801, 32;
	and.b64  	%rd10803, %rd10776, 4294967295;
	add.s64 	%rd10804, %rd10802, %rd10803;
	mad.lo.s64 	%rd10805, %rd2003, %rd2003, %rd10804;
	shr.u64 	%rd10806, %rd10805, 32;
	mul.lo.s64 	%rd10807, %rd2004, %rd2003;
	and.b64  	%rd10808, %rd10781, 4294967295;
	add.s64 	%rd10809, %rd10806, %rd10808;
	add.s64 	%rd10810, %rd10809, %rd10807;
	shr.u64 	%rd10811, %rd10810, 32;
	mul.lo.s64 	%rd10812, %rd2005, %rd2003;
	and.b64  	%rd10813, %rd10786, 4294967295;
	add.s64 	%rd10814, %rd10811, %rd10813;
	add.s64 	%rd10815, %rd10814, %rd10812;
	shr.u64 	%rd10816, %rd10815, 32;
	mul.lo.s64 	%rd10817, %rd2006, %rd2003;
	and.b64  	%rd10818, %rd10790, 4294967295;
	add.s64 	%rd10819, %rd10816, %rd10818;
	add.s64 	%rd10820, %rd10819, %rd10817;
	shr.u64 	%rd10821, %rd10820, 32;
	mul.lo.s64 	%rd10822, %rd2007, %rd2003;
	add.s64 	%rd10823, %rd10821, %rd10791;
	add.s64 	%rd10824, %rd10823, %rd10822;
	shr.u64 	%rd10825, %rd10824, 32;
	and.b64  	%rd10826, %rd10797, 4294967295;
	add.s64 	%rd10827, %rd10709, %rd10826;
	shr.u64 	%rd10828, %rd10827, 32;
	and.b64  	%rd10829, %rd10801, 4294967295;
	add.s64 	%rd10830, %rd10828, %rd10829;
	add.s64 	%rd10831, %rd10830, %rd10738;
	shr.u64 	%rd10832, %rd10831, 32;
	and.b64  	%rd10833, %rd10805, 4294967295;
	add.s64 	%rd10834, %rd10832, %rd10833;
	add.s64 	%rd10835, %rd10834, %rd10773;
	shr.u64 	%rd10836, %rd10835, 32;
	and.b64  	%rd10837, %rd10810, 4294967295;
	add.s64 	%rd10838, %rd10836, %rd10837;
	add.s64 	%rd10839, %rd10838, %rd10807;
	shr.u64 	%rd10840, %rd10839, 32;
	and.b64  	%rd10841, %rd10815, 4294967295;
	add.s64 	%rd10842, %rd10840, %rd10841;
	mad.lo.s64 	%rd10843, %rd2004, %rd2004, %rd10842;
	shr.u64 	%rd10844, %rd10843, 32;
	mul.lo.s64 	%rd10845, %rd2005, %rd2004;
	and.b64  	%rd10846, %rd10820, 4294967295;
	add.s64 	%rd10847, %rd10844, %rd10846;
	add.s64 	%rd10848, %rd10847, %rd10845;
	shr.u64 	%rd10849, %rd10848, 32;
	mul.lo.s64 	%rd10850, %rd2006, %rd2004;
	and.b64  	%rd10851, %rd10824, 4294967295;
	add.s64 	%rd10852, %rd10849, %rd10851;
	add.s64 	%rd10853, %rd10852, %rd10850;
	shr.u64 	%rd10854, %rd10853, 32;
	mul.lo.s64 	%rd10855, %rd2007, %rd2004;
	add.s64 	%rd10856, %rd10854, %rd10825;
	add.s64 	%rd10857, %rd10856, %rd10855;
	shr.u64 	%rd10858, %rd10857, 32;
	and.b64  	%rd10859, %rd10831, 4294967295;
	add.s64 	%rd10860, %rd10712, %rd10859;
	shr.u64 	%rd10861, %rd10860, 32;
	and.b64  	%rd10862, %rd10835, 4294967295;
	add.s64 	%rd10863, %rd10861, %rd10862;
	add.s64 	%rd10864, %rd10863, %rd10743;
	shr.u64 	%rd10865, %rd10864, 32;
	and.b64  	%rd10866, %rd10839, 4294967295;
	add.s64 	%rd10867, %rd10865, %rd10866;
	add.s64 	%rd10868, %rd10867, %rd10778;
	shr.u64 	%rd10869, %rd10868, 32;
	and.b64  	%rd10870, %rd10843, 4294967295;
	add.s64 	%rd10871, %rd10869, %rd10870;
	add.s64 	%rd10872, %rd10871, %rd10812;
	shr.u64 	%rd10873, %rd10872, 32;
	and.b64  	%rd10874, %rd10848, 4294967295;
	add.s64 	%rd10875, %rd10873, %rd10874;
	add.s64 	%rd10876, %rd10875, %rd10845;
	shr.u64 	%rd10877, %rd10876, 32;
	and.b64  	%rd10878, %rd10853, 4294967295;
	add.s64 	%rd10879, %rd10877, %rd10878;
	mad.lo.s64 	%rd10880, %rd2005, %rd2005, %rd10879;
	shr.u64 	%rd10881, %rd10880, 32;
	mul.lo.s64 	%rd10882, %rd2006, %rd2005;
	and.b64  	%rd10883, %rd10857, 4294967295;
	add.s64 	%rd10884, %rd10881, %rd10883;
	add.s64 	%rd10885, %rd10884, %rd10882;
	shr.u64 	%rd10886, %rd10885, 32;
	mul.lo.s64 	%rd10887, %rd2007, %rd2005;
	add.s64 	%rd10888, %rd10886, %rd10858;
	add.s64 	%rd10889, %rd10888, %rd10887;
	shr.u64 	%rd10890, %rd10889, 32;
	and.b64  	%rd10891, %rd10864, 4294967295;
	add.s64 	%rd10892, %rd10715, %rd10891;
	shr.u64 	%rd10893, %rd10892, 32;
	and.b64  	%rd10894, %rd10868, 4294967295;
	add.s64 	%rd10895, %rd10893, %rd10894;
	add.s64 	%rd10896, %rd10895, %rd10748;
	shr.u64 	%rd10897, %rd10896, 32;
	and.b64  	%rd10898, %rd10872, 4294967295;
	add.s64 	%rd10899, %rd10897, %rd10898;
	add.s64 	%rd10900, %rd10899, %rd10783;
	shr.u64 	%rd10901, %rd10900, 32;
	and.b64  	%rd10902, %rd10876, 4294967295;
	add.s64 	%rd10903, %rd10901, %rd10902;
	add.s64 	%rd10904, %rd10903, %rd10817;
	shr.u64 	%rd10905, %rd10904, 32;
	and.b64  	%rd10906, %rd10880, 4294967295;
	add.s64 	%rd10907, %rd10905, %rd10906;
	add.s64 	%rd10908, %rd10907, %rd10850;
	shr.u64 	%rd10909, %rd10908, 32;
	and.b64  	%rd10910, %rd10885, 4294967295;
	add.s64 	%rd10911, %rd10909, %rd10910;
	add.s64 	%rd10912, %rd10911, %rd10882;
	shr.u64 	%rd10913, %rd10912, 32;
	and.b64  	%rd10914, %rd10889, 4294967295;
	add.s64 	%rd10915, %rd10913, %rd10914;
	mad.lo.s64 	%rd10916, %rd2006, %rd2006, %rd10915;
	shr.u64 	%rd10917, %rd10916, 32;
	mul.lo.s64 	%rd10918, %rd2007, %rd2006;
	add.s64 	%rd10919, %rd10917, %rd10890;
	add.s64 	%rd10920, %rd10919, %rd10918;
	shr.u64 	%rd10921, %rd10920, 32;
	and.b64  	%rd10922, %rd10896, 4294967295;
	add.s64 	%rd10923, %rd10718, %rd10922;
	shr.u64 	%rd10924, %rd10923, 32;
	and.b64  	%rd10925, %rd10900, 4294967295;
	add.s64 	%rd10926, %rd10924, %rd10925;
	add.s64 	%rd10927, %rd10926, %rd10753;
	shr.u64 	%rd10928, %rd10927, 32;
	and.b64  	%rd10929, %rd10904, 4294967295;
	add.s64 	%rd10930, %rd10928, %rd10929;
	add.s64 	%rd10931, %rd10930, %rd10788;
	shr.u64 	%rd10932, %rd10931, 32;
	and.b64  	%rd10933, %rd10908, 4294967295;
	add.s64 	%rd10934, %rd10932, %rd10933;
	add.s64 	%rd10935, %rd10934, %rd10822;
	shr.u64 	%rd10936, %rd10935, 32;
	and.b64  	%rd10937, %rd10912, 4294967295;
	add.s64 	%rd10938, %rd10936, %rd10937;
	add.s64 	%rd10939, %rd10938, %rd10855;
	shr.u64 	%rd10940, %rd10939, 32;
	and.b64  	%rd10941, %rd10916, 4294967295;
	add.s64 	%rd10942, %rd10940, %rd10941;
	add.s64 	%rd10943, %rd10942, %rd10887;
	shr.u64 	%rd10944, %rd10943, 32;
	and.b64  	%rd10945, %rd10920, 4294967295;
	add.s64 	%rd10946, %rd10944, %rd10945;
	add.s64 	%rd10947, %rd10946, %rd10918;
	shr.u64 	%rd10948, %rd10947, 32;
	add.s64 	%rd10949, %rd10948, %rd10921;
	mad.lo.s64 	%rd10950, %rd2007, %rd2007, %rd10949;
	{ .reg .b32 tmp; mov.b64 {tmp, %r2665}, %rd10950; }
	mul.lo.s32 	%r2666, %r86, %r2664;
	cvt.u64.u32 	%rd10951, %r2666;
	and.b64  	%rd10952, %rd10698, 4294967293;
	mad.lo.s64 	%rd10953, %rd14, %rd10951, %rd10952;
	shr.u64 	%rd10954, %rd10953, 32;
	and.b64  	%rd10955, %rd10722, 4294967295;
	add.s64 	%rd10956, %rd10954, %rd10955;
	mad.lo.s64 	%rd10957, %rd15, %rd10951, %rd10956;
	cvt.u32.u64 	%r2667, %rd10957;
	shr.u64 	%rd10958, %rd10957, 32;
	and.b64  	%rd10959, %rd10758, 4294967295;
	add.s64 	%rd10960, %rd10958, %rd10959;
	mad.lo.s64 	%rd10961, %rd16, %rd10951, %rd10960;
	shr.u64 	%rd10962, %rd10961, 32;
	and.b64  	%rd10963, %rd10793, 4294967295;
	add.s64 	%rd10964, %rd10962, %rd10963;
	mad.lo.s64 	%rd10965, %rd17, %rd10951, %rd10964;
	shr.u64 	%rd10966, %rd10965, 32;
	and.b64  	%rd10967, %rd10827, 4294967295;
	add.s64 	%rd10968, %rd10966, %rd10967;
	mad.lo.s64 	%rd10969, %rd18, %rd10951, %rd10968;
	shr.u64 	%rd10970, %rd10969, 32;
	and.b64  	%rd10971, %rd10860, 4294967295;
	add.s64 	%rd10972, %rd10970, %rd10971;
	mad.lo.s64 	%rd10973, %rd19, %rd10951, %rd10972;
	shr.u64 	%rd10974, %rd10973, 32;
	and.b64  	%rd10975, %rd10892, 4294967295;
	add.s64 	%rd10976, %rd10974, %rd10975;
	mad.lo.s64 	%rd10977, %rd20, %rd10951, %rd10976;
	shr.u64 	%rd10978, %rd10977, 32;
	and.b64  	%rd10979, %rd10923, 4294967295;
	add.s64 	%rd10980, %rd10978, %rd10979;
	mad.lo.s64 	%rd10981, %rd21, %rd10951, %rd10980;
	shr.u64 	%rd10982, %rd10981, 32;
	and.b64  	%rd10983, %rd10927, 4294967295;
	add.s64 	%rd10984, %rd10982, %rd10983;
	shr.u64 	%rd10985, %rd10984, 32;
	and.b64  	%rd10986, %rd10931, 4294967295;
	add.s64 	%rd10987, %rd10985, %rd10986;
	shr.u64 	%rd10988, %rd10987, 32;
	and.b64  	%rd10989, %rd10935, 4294967295;
	add.s64 	%rd10990, %rd10988, %rd10989;
	shr.u64 	%rd10991, %rd10990, 32;
	and.b64  	%rd10992, %rd10939, 4294967295;
	add.s64 	%rd10993, %rd10991, %rd10992;
	shr.u64 	%rd10994, %rd10993, 32;
	and.b64  	%rd10995, %rd10943, 4294967295;
	add.s64 	%rd10996, %rd10994, %rd10995;
	shr.u64 	%rd10997, %rd10996, 32;
	and.b64  	%rd10998, %rd10947, 4294967295;
	add.s64 	%rd10999, %rd10997, %rd10998;
	shr.u64 	%rd11000, %rd10999, 32;
	and.b64  	%rd11001, %rd10950, 4294967295;
	add.s64 	%rd11002, %rd11000, %rd11001;
	{ .reg .b32 tmp; mov.b64 {tmp, %r2668}, %rd11002; }
	add.s32 	%r2669, %r2665, %r2668;
	mul.lo.s32 	%r2670, %r86, %r2667;
	cvt.u64.u32 	%rd11003, %r2670;
	and.b64  	%rd11004, %rd10957, 4294967295;
	mad.lo.s64 	%rd11005, %rd14, %rd11003, %rd11004;
	shr.u64 	%rd11006, %rd11005, 32;
	and.b64  	%rd11007, %rd10961, 4294967295;
	add.s64 	%rd11008, %rd11006, %rd11007;
	mad.lo.s64 	%rd11009, %rd15, %rd11003, %rd11008;
	cvt.u32.u64 	%r2671, %rd11009;
	shr.u64 	%rd11010, %rd11009, 32;
	and.b64  	%rd11011, %rd10965, 4294967295;
	add.s64 	%rd11012, %rd11010, %rd11011;
	mad.lo.s64 	%rd11013, %rd16, %rd11003, %rd11012;
	shr.u64 	%rd11014, %rd11013, 32;
	and.b64  	%rd11015, %rd10969, 4294967295;
	add.s64 	%rd11016, %rd11014, %rd11015;
	mad.lo.s64 	%rd11017, %rd17, %rd11003, %rd11016;
	shr.u64 	%rd11018, %rd11017, 32;
	and.b64  	%rd11019, %rd10973, 4294967295;
	add.s64 	%rd11020, %rd11018, %rd11019;
	mad.lo.s64 	%rd11021, %rd18, %rd11003, %rd11020;
	shr.u64 	%rd11022, %rd11021, 32;
	and.b64  	%rd11023, %rd10977, 4294967295;
	add.s64 	%rd11024, %rd11022, %rd11023;
	mad.lo.s64 	%rd11025, %rd19, %rd11003, %rd11024;
	shr.u64 	%rd11026, %rd11025, 32;
	and.b64  	%rd11027, %rd10981, 4294967295;
	add.s64 	%rd11028, %rd11026, %rd11027;
	mad.lo.s64 	%rd11029, %rd20, %rd11003, %rd11028;
	shr.u64 	%rd11030, %rd11029, 32;
	and.b64  	%rd11031, %rd10984, 4294967295;
	add.s64 	%rd11032, %rd11030, %rd11031;
	mad.lo.s64 	%rd11033, %rd21, %rd11003, %rd11032;
	shr.u64 	%rd11034, %rd11033, 32;
	and.b64  	%rd11035, %rd10987, 4294967295;
	add.s64 	%rd11036, %rd11034, %rd11035;
	shr.u64 	%rd11037, %rd11036, 32;
	and.b64  	%rd11038, %rd10990, 4294967295;
	add.s64 	%rd11039, %rd11037, %rd11038;
	shr.u64 	%rd11040, %rd11039, 32;
	and.b64  	%rd11041, %rd10993, 4294967295;
	add.s64 	%rd11042, %rd11040, %rd11041;
	shr.u64 	%rd11043, %rd11042, 32;
	and.b64  	%rd11044, %rd10996, 4294967295;
	add.s64 	%rd11045, %rd11043, %rd11044;
	shr.u64 	%rd11046, %rd11045, 32;
	and.b64  	%rd11047, %rd10999, 4294967295;
	add.s64 	%rd11048, %rd11046, %rd11047;
	shr.u64 	%rd11049, %rd11048, 32;
	and.b64  	%rd11050, %rd11002, 4294967295;
	add.s64 	%rd11051, %rd11049, %rd11050;
	{ .reg .b32 tmp; mov.b64 {tmp, %r2672}, %rd11051; }
	add.s32 	%r2673, %r2669, %r2672;
	mul.lo.s32 	%r2674, %r86, %r2671;
	cvt.u64.u32 	%rd11052, %r2674;
	and.b64  	%rd11053, %rd11009, 4294967295;
	mad.lo.s64 	%rd11054, %rd14, %rd11052, %rd11053;
	shr.u64 	%rd11055, %rd11054, 32;
	and.b64  	%rd11056, %rd11013, 4294967295;
	add.s64 	%rd11057, %rd11055, %rd11056;
	mad.lo.s64 	%rd11058, %rd15, %rd11052, %rd11057;
	cvt.u32.u64 	%r2675, %rd11058;
	shr.u64 	%rd11059, %rd11058, 32;
	and.b64  	%rd11060, %rd11017, 4294967295;
	add.s64 	%rd11061, %rd11059, %rd11060;
	mad.lo.s64 	%rd11062, %rd16, %rd11052, %rd11061;
	shr.u64 	%rd11063, %rd11062, 32;
	and.b64  	%rd11064, %rd11021, 4294967295;
	add.s64 	%rd11065, %rd11063, %rd11064;
	mad.lo.s64 	%rd11066, %rd17, %rd11052, %rd11065;
	shr.u64 	%rd11067, %rd11066, 32;
	and.b64  	%rd11068, %rd11025, 4294967295;
	add.s64 	%rd11069, %rd11067, %rd11068;
	mad.lo.s64 	%rd11070, %rd18, %rd11052, %rd11069;
	shr.u64 	%rd11071, %rd11070, 32;
	and.b64  	%rd11072, %rd11029, 4294967295;
	add.s64 	%rd11073, %rd11071, %rd11072;
	mad.lo.s64 	%rd11074, %rd19, %rd11052, %rd11073;
	shr.u64 	%rd11075, %rd11074, 32;
	and.b64  	%rd11076, %rd11033, 4294967295;
	add.s64 	%rd11077, %rd11075, %rd11076;
	mad.lo.s64 	%rd11078, %rd20, %rd11052, %rd11077;
	shr.u64 	%rd11079, %rd11078, 32;
	and.b64  	%rd11080, %rd11036, 4294967295;
	add.s64 	%rd11081, %rd11079, %rd11080;
	mad.lo.s64 	%rd11082, %rd21, %rd11052, %rd11081;
	shr.u64 	%rd11083, %rd11082, 32;
	and.b64  	%rd11084, %rd11039, 4294967295;
	add.s64 	%rd11085, %rd11083, %rd11084;
	shr.u64 	%rd11086, %rd11085, 32;
	and.b64  	%rd11087, %rd11042, 4294967295;
	add.s64 	%rd11088, %rd11086, %rd11087;
	shr.u64 	%rd11089, %rd11088, 32;
	and.b64  	%rd11090, %rd11045, 4294967295;
	add.s64 	%rd11091, %rd11089, %rd11090;
	shr.u64 	%rd11092, %rd11091, 32;
	and.b64  	%rd11093, %rd11048, 4294967295;
	add.s64 	%rd11094, %rd11092, %rd11093;
	shr.u64 	%rd11095, %rd11094, 32;
	and.b64  	%rd11096, %rd11051, 4294967295;
	add.s64 	%rd11097, %rd11095, %rd11096;
	{ .reg .b32 tmp; mov.b64 {tmp, %r2676}, %rd11097; }
	add.s32 	%r2677, %r2673, %r2676;
	mul.lo.s32 	%r2678, %r86, %r2675;
	cvt.u64.u32 	%rd11098, %r2678;
	and.b64  	%rd11099, %rd11058, 4294967295;
	mad.lo.s64 	%rd11100, %rd14, %rd11098, %rd11099;
	shr.u64 	%rd11101, %rd11100, 32;
	and.b64  	%rd11102, %rd11062, 4294967295;
	add.s64 	%rd11103, %rd11101, %rd11102;
	mad.lo.s64 	%rd11104, %rd15, %rd11098, %rd11103;
	cvt.u32.u64 	%r2679, %rd11104;
	shr.u64 	%rd11105, %rd11104, 32;
	and.b64  	%rd11106, %rd11066, 4294967295;
	add.s64 	%rd11107, %rd11105, %rd11106;
	mad.lo.s64 	%rd11108, %rd16, %rd11098, %rd11107;
	shr.u64 	%rd11109, %rd11108, 32;
	and.b64  	%rd11110, %rd11070, 4294967295;
	add.s64 	%rd11111, %rd11109, %rd11110;
	mad.lo.s64 	%rd11112, %rd17, %rd11098, %rd11111;
	shr.u64 	%rd11113, %rd11112, 32;
	and.b64  	%rd11114, %rd11074, 4294967295;
	add.s64 	%rd11115, %rd11113, %rd11114;
	mad.lo.s64 	%rd11116, %rd18, %rd11098, %rd11115;
	shr.u64 	%rd11117, %rd11116, 32;
	and.b64  	%rd11118, %rd11078, 4294967295;
	add.s64 	%rd11119, %rd11117, %rd11118;
	mad.lo.s64 	%rd11120, %rd19, %rd11098, %rd11119;
	shr.u64 	%rd11121, %rd11120, 32;
	and.b64  	%rd11122, %rd11082, 4294967295;
	add.s64 	%rd11123, %rd11121, %rd11122;
	mad.lo.s64 	%rd11124, %rd20, %rd11098, %rd11123;
	shr.u64 	%rd11125, %rd11124, 32;
	and.b64  	%rd11126, %rd11085, 4294967295;
	add.s64 	%rd11127, %rd11125, %rd11126;
	mad.lo.s64 	%rd11128, %rd21, %rd11098, %rd11127;
	shr.u64 	%rd11129, %rd11128, 32;
	and.b64  	%rd11130, %rd11088, 4294967295;
	add.s64 	%rd11131, %rd11129, %rd11130;
	shr.u64 	%rd11132, %rd11131, 32;
	and.b64  	%rd11133, %rd11091, 4294967295;
	add.s64 	%rd11134, %rd11132, %rd11133;
	shr.u64 	%rd11135, %rd11134, 32;
	and.b64  	%rd11136, %rd11094, 4294967295;
	add.s64 	%rd11137, %rd11135, %rd11136;
	shr.u64 	%rd11138, %rd11137, 32;
	and.b64  	%rd11139, %rd11097, 4294967295;
	add.s64 	%rd11140, %rd11138, %rd11139;
	{ .reg .b32 tmp; mov.b64 {tmp, %r2680}, %rd11140; }
	add.s32 	%r2681, %r2677, %r2680;
	mul.lo.s32 	%r2682, %r86, %r2679;
	cvt.u64.u32 	%rd11141, %r2682;
	and.b64  	%rd11142, %rd11104, 4294967295;
	mad.lo.s64 	%rd11143, %rd14, %rd11141, %rd11142;
	shr.u64 	%rd11144, %rd11143, 32;
	and.b64  	%rd11145, %rd11108, 4294967295;
	add.s64 	%rd11146, %rd11144, %rd11145;
	mad.lo.s64 	%rd11147, %rd15, %rd11141, %rd11146;
	cvt.u32.u64 	%r2683, %rd11147;
	shr.u64 	%rd11148, %rd11147, 32;
	and.b64  	%rd11149, %rd11112, 4294967295;
	add.s64 	%rd11150, %rd11148, %rd11149;
	mad.lo.s64 	%rd11151, %rd16, %rd11141, %rd11150;
	shr.u64 	%rd11152, %rd11151, 32;
	and.b64  	%rd11153, %rd11116, 4294967295;
	add.s64 	%rd11154, %rd11152, %rd11153;
	mad.lo.s64 	%rd11155, %rd17, %rd11141, %rd11154;
	shr.u64 	%rd11156, %rd11155, 32;
	and.b64  	%rd11157, %rd11120, 4294967295;
	add.s64 	%rd11158, %rd11156, %rd11157;
	mad.lo.s64 	%rd11159, %rd18, %rd11141, %rd11158;
	shr.u64 	%rd11160, %rd11159, 32;
	and.b64  	%rd11161, %rd11124, 4294967295;
	add.s64 	%rd11162, %rd11160, %rd11161;
	mad.lo.s64 	%rd11163, %rd19, %rd11141, %rd11162;
	shr.u64 	%rd11164, %rd11163, 32;
	and.b64  	%rd11165, %rd11128, 4294967295;
	add.s64 	%rd11166, %rd11164, %rd11165;
	mad.lo.s64 	%rd11167, %rd20, %rd11141, %rd11166;
	shr.u64 	%rd11168, %rd11167, 32;
	and.b64  	%rd11169, %rd11131, 4294967295;
	add.s64 	%rd11170, %rd11168, %rd11169;
	mad.lo.s64 	%rd11171, %rd21, %rd11141, %rd11170;
	shr.u64 	%rd11172, %rd11171, 32;
	and.b64  	%rd11173, %rd11134, 4294967295;
	add.s64 	%rd11174, %rd11172, %rd11173;
	shr.u64 	%rd11175, %rd11174, 32;
	and.b64  	%rd11176, %rd11137, 4294967295;
	add.s64 	%rd11177, %rd11175, %rd11176;
	shr.u64 	%rd11178, %rd11177, 32;
	and.b64  	%rd11179, %rd11140, 4294967295;
	add.s64 	%rd11180, %rd11178, %rd11179;
	{ .reg .b32 tmp; mov.b64 {tmp, %r2684}, %rd11180; }
	add.s32 	%r2685, %r2681, %r2684;
	mul.lo.s32 	%r2686, %r86, %r2683;
	cvt.u64.u32 	%rd11181, %r2686;
	and.b64  	%rd11182, %rd11147, 4294967295;
	mad.lo.s64 	%rd11183, %rd14, %rd11181, %rd11182;
	shr.u64 	%rd11184, %rd11183, 32;
	and.b64  	%rd11185, %rd11151, 4294967295;
	add.s64 	%rd11186, %rd11184, %rd11185;
	mad.lo.s64 	%rd11187, %rd15, %rd11181, %rd11186;
	cvt.u32.u64 	%r2687, %rd11187;
	shr.u64 	%rd11188, %rd11187, 32;
	and.b64  	%rd11189, %rd11155, 4294967295;
	add.s64 	%rd11190, %rd11188, %rd11189;
	mad.lo.s64 	%rd11191, %rd16, %rd11181, %rd11190;
	shr.u64 	%rd11192, %rd11191, 32;
	and.b64  	%rd11193, %rd11159, 4294967295;
	add.s64 	%rd11194, %rd11192, %rd11193;
	mad.lo.s64 	%rd11195, %rd17, %rd11181, %rd11194;
	shr.u64 	%rd11196, %rd11195, 32;
	and.b64  	%rd11197, %rd11163, 4294967295;
	add.s64 	%rd11198, %rd11196, %rd11197;
	mad.lo.s64 	%rd11199, %rd18, %rd11181, %rd11198;
	shr.u64 	%rd11200, %rd11199, 32;
	and.b64  	%rd11201, %rd11167, 4294967295;
	add.s64 	%rd11202, %rd11200, %rd11201;
	mad.lo.s64 	%rd11203, %rd19, %rd11181, %rd11202;
	shr.u64 	%rd11204, %rd11203, 32;
	and.b64  	%rd11205, %rd11171, 4294967295;
	add.s64 	%rd11206, %rd11204, %rd11205;
	mad.lo.s64 	%rd11207, %rd20, %rd11181, %rd11206;
	shr.u64 	%rd11208, %rd11207, 32;
	and.b64  	%rd11209, %rd11174, 4294967295;
	add.s64 	%rd11210, %rd11208, %rd11209;
	mad.lo.s64 	%rd11211, %rd21, %rd11181, %rd11210;
	shr.u64 	%rd11212, %rd11211, 32;
	and.b64  	%rd11213, %rd11177, 4294967295;
	add.s64 	%rd11214, %rd11212, %rd11213;
	shr.u64 	%rd11215, %rd11214, 32;
	and.b64  	%rd11216, %rd11180, 4294967295;
	add.s64 	%rd11217, %rd11215, %rd11216;
	{ .reg .b32 tmp; mov.b64 {tmp, %r2688}, %rd11217; }
	add.s32 	%r2689, %r2685, %r2688;
	mul.lo.s32 	%r2690, %r86, %r2687;
	cvt.u64.u32 	%rd11218, %r2690;
	and.b64  	%rd11219, %rd11187, 4294967295;
	mad.lo.s64 	%rd11220, %rd14, %rd11218, %rd11219;
	shr.u64 	%rd11221, %rd11220, 32;
	and.b64  	%rd11222, %rd11191, 4294967295;
	add.s64 	%rd11223, %rd11221, %rd11222;
	mad.lo.s64 	%rd11224, %rd15, %rd11218, %rd11223;
	cvt.u32.u64 	%r2691, %rd11224;
	shr.u64 	%rd11225, %rd11224, 32;
	and.b64  	%rd11226, %rd11195, 4294967295;
	add.s64 	%rd11227, %rd11225, %rd11226;
	mad.lo.s64 	%rd11228, %rd16, %rd11218, %rd11227;
	shr.u64 	%rd11229, %rd11228, 32;
	and.b64  	%rd11230, %rd11199, 4294967295;
	add.s64 	%rd11231, %rd11229, %rd11230;
	mad.lo.s64 	%rd11232, %rd17, %rd11218, %rd11231;
	shr.u64 	%rd11233, %rd11232, 32;
	and.b64  	%rd11234, %rd11203, 4294967295;
	add.s64 	%rd11235, %rd11233, %rd11234;
	mad.lo.s64 	%rd11236, %rd18, %rd11218, %rd11235;
	shr.u64 	%rd11237, %rd11236, 32;
	and.b64  	%rd11238, %rd11207, 4294967295;
	add.s64 	%rd11239, %rd11237, %rd11238;
	mad.lo.s64 	%rd11240, %rd19, %rd11218, %rd11239;
	shr.u64 	%rd11241, %rd11240, 32;
	and.b64  	%rd11242, %rd11211, 4294967295;
	add.s64 	%rd11243, %rd11241, %rd11242;
	mad.lo.s64 	%rd11244, %rd20, %rd11218, %rd11243;
	shr.u64 	%rd11245, %rd11244, 32;
	and.b64  	%rd11246, %rd11214, 4294967295;
	add.s64 	%rd11247, %rd11245, %rd11246;
	mad.lo.s64 	%rd11248, %rd21, %rd11218, %rd11247;
	shr.u64 	%rd11249, %rd11248, 32;
	and.b64  	%rd11250, %rd11217, 4294967295;
	add.s64 	%rd11251, %rd11249, %rd11250;
	{ .reg .b32 tmp; mov.b64 {tmp, %r2692}, %rd11251; }
	add.s32 	%r2693, %r2689, %r2692;
	mul.lo.s32 	%r2694, %r86, %r2691;
	cvt.u64.u32 	%rd11252, %r2694;
	and.b64  	%rd11253, %rd11224, 4294967295;
	mad.lo.s64 	%rd11254, %rd14, %rd11252, %rd11253;
	shr.u64 	%rd11255, %rd11254, 32;
	and.b64  	%rd11256, %rd11228, 4294967295;
	add.s64 	%rd11257, %rd11255, %rd11256;
	mad.lo.s64 	%rd47621, %rd15, %rd11252, %rd11257;
	shr.u64 	%rd11258, %rd47621, 32;
	and.b64  	%rd11259, %rd11232, 4294967295;
	add.s64 	%rd11260, %rd11258, %rd11259;
	mad.lo.s64 	%rd47620, %rd16, %rd11252, %rd11260;
	cvt.u32.u64 	%r1031, %rd47620;
	shr.u64 	%rd11261, %rd47620, 32;
	and.b64  	%rd11262, %rd11236, 4294967295;
	add.s64 	%rd11263, %rd11261, %rd11262;
	mad.lo.s64 	%rd47619, %rd17, %rd11252, %rd11263;
	cvt.u32.u64 	%r1032, %rd47619;
	shr.u64 	%rd11264, %rd47619, 32;
	and.b64  	%rd11265, %rd11240, 4294967295;
	add.s64 	%rd11266, %rd11264, %rd11265;
	mad.lo.s64 	%rd47618, %rd18, %rd11252, %rd11266;
	cvt.u32.u64 	%r1033, %rd47618;
	shr.u64 	%rd11267, %rd47618, 32;
	and.b64  	%rd11268, %rd11244, 4294967295;
	add.s64 	%rd11269, %rd11267, %rd11268;
	mad.lo.s64 	%rd47617, %rd19, %rd11252, %rd11269;
	cvt.u32.u64 	%r1034, %rd47617;
	shr.u64 	%rd11270, %rd47617, 32;
	and.b64  	%rd11271, %rd11248, 4294967295;
	add.s64 	%rd11272, %rd11270, %rd11271;
	mad.lo.s64 	%rd47616, %rd20, %rd11252, %rd11272;
	cvt.u32.u64 	%r1035, %rd47616;
	shr.u64 	%rd11273, %rd47616, 32;
	and.b64  	%rd11274, %rd11251, 4294967295;
	add.s64 	%rd11275, %rd11273, %rd11274;
	mad.lo.s64 	%rd47615, %rd21, %rd11252, %rd11275;
	cvt.u32.u64 	%r1036, %rd47615;
	{ .reg .b32 tmp; mov.b64 {tmp, %r2695}, %rd47615; }
	add.s32 	%r6589, %r2693, %r2695;
	setp.gt.u32 	%p400, %r6589, %r2663;
	@%p400 bra 	$L__BB4_1144;
	cvt.u32.u64 	%r2696, %rd21;
	setp.lt.u32 	%p401, %r6589, %r2696;
	@%p401 bra 	$L__BB4_1145;
	cvt.u32.u64 	%r2697, %rd20;
	setp.lt.u32 	%p402, %r2697, %r1036;
	@%p402 bra 	$L__BB4_1144;
	cvt.u32.u64 	%r2698, %rd20;
	setp.gt.u32 	%p403, %r2698, %r1036;
	@%p403 bra 	$L__BB4_1145;
	cvt.u32.u64 	%r2699, %rd19;
	setp.lt.u32 	%p404, %r2699, %r1035;
	@%p404 bra 	$L__BB4_1144;
	cvt.u32.u64 	%r2700, %rd19;
	setp.gt.u32 	%p405, %r2700, %r1035;
	@%p405 bra 	$L__BB4_1145;
	cvt.u32.u64 	%r2701, %rd18;
	setp.lt.u32 	%p406, %r2701, %r1034;
	@%p406 bra 	$L__BB4_1144;
	cvt.u32.u64 	%r2702, %rd18;
	setp.gt.u32 	%p407, %r2702, %r1034;
	@%p407 bra 	$L__BB4_1145;
	cvt.u32.u64 	%r2703, %rd17;
	setp.lt.u32 	%p408, %r2703, %r1033;
	@%p408 bra 	$L__BB4_1144;
	cvt.u32.u64 	%r2704, %rd17;
	setp.gt.u32 	%p409, %r2704, %r1033;
	@%p409 bra 	$L__BB4_1145;
	cvt.u32.u64 	%r2705, %rd16;
	setp.lt.u32 	%p410, %r2705, %r1032;
	@%p410 bra 	$L__BB4_1144;
	cvt.u32.u64 	%r2706, %rd16;
	setp.gt.u32 	%p411, %r2706, %r1032;
	@%p411 bra 	$L__BB4_1145;
	cvt.u32.u64 	%r2707, %rd15;
	setp.lt.u32 	%p412, %r2707, %r1031;
	@%p412 bra 	$L__BB4_1144;
	cvt.u32.u64 	%r2708, %rd15;
	cvt.u32.u64 	%r2709, %rd14;
	setp.gt.u32 	%p413, %r2708, %r1031;
	cvt.u32.u64 	%r2710, %rd47621;
	setp.gt.u32 	%p414, %r2709, %r2710;
	or.pred  	%p415, %p413, %p414;
	@%p415 bra 	$L__BB4_1145;
$L__BB4_1144:
	cvt.u32.u64 	%r2711, %rd21;
	and.b64  	%rd11277, %rd47621, 4294967295;
	sub.s64 	%rd47621, %rd11277, %rd14;
	shr.u64 	%rd11278, %rd47621, 63;
	and.b64  	%rd11279, %rd47620, 4294967295;
	add.s64 	%rd11280, %rd11278, %rd15;
	sub.s64 	%rd47620, %rd11279, %rd11280;
	shr.u64 	%rd11281, %rd47620, 63;
	and.b64  	%rd11282, %rd47619, 4294967295;
	add.s64 	%rd11283, %rd11281, %rd16;
	sub.s64 	%rd47619, %rd11282, %rd11283;
	shr.u64 	%rd11284, %rd47619, 63;
	and.b64  	%rd11285, %rd47618, 4294967295;
	add.s64 	%rd11286, %rd11284, %rd17;
	sub.s64 	%rd47618, %rd11285, %rd11286;
	shr.u64 	%rd11287, %rd47618, 63;
	and.b64  	%rd11288, %rd47617, 4294967295;
	add.s64 	%rd11289, %rd11287, %rd18;
	sub.s64 	%rd47617, %rd11288, %rd11289;
	shr.u64 	%rd11290, %rd47617, 63;
	and.b64  	%rd11291, %rd47616, 4294967295;
	add.s64 	%rd11292, %rd11290, %rd19;
	sub.s64 	%rd47616, %rd11291, %rd11292;
	shr.u64 	%rd11293, %rd47616, 63;
	and.b64  	%rd11294, %rd47615, 4294967295;
	add.s64 	%rd11295, %rd11293, %rd20;
	sub.s64 	%rd47615, %rd11294, %rd11295;
	shr.u64 	%rd11296, %rd47615, 63;
	cvt.u32.u64 	%r2712, %rd11296;
	add.s32 	%r2713, %r2711, %r2712;
	sub.s32 	%r6589, %r6589, %r2713;
$L__BB4_1145:
	and.b64  	%rd11297, %rd47621, 4294967295;
	cvt.u64.u32 	%rd2029, %r6579;
	sub.s64 	%rd11298, %rd11297, %rd2029;
	shr.u64 	%rd11299, %rd11298, 63;
	cvt.u32.u64 	%r6591, %rd11298;
	and.b64  	%rd11300, %rd47620, 4294967295;
	and.b64  	%rd2030, %rd47561, 4294967295;
	add.s64 	%rd11301, %rd11299, %rd2030;
	sub.s64 	%rd47627, %rd11300, %rd11301;
	shr.u64 	%rd11302, %rd47627, 63;
	and.b64  	%rd11303, %rd47619, 4294967295;
	and.b64  	%rd2032, %rd47562, 4294967295;
	add.s64 	%rd11304, %rd11302, %rd2032;
	sub.s64 	%rd47626, %rd11303, %rd11304;
	shr.u64 	%rd11305, %rd47626, 63;
	and.b64  	%rd11306, %rd47618, 4294967295;
	and.b64  	%rd2034, %rd47563, 4294967295;
	add.s64 	%rd11307, %rd11305, %rd2034;
	sub.s64 	%rd47625, %rd11306, %rd11307;
	shr.u64 	%rd11308, %rd47625, 63;
	and.b64  	%rd11309, %rd47617, 4294967295;
	and.b64  	%rd2036, %rd47564, 4294967295;
	add.s64 	%rd11310, %rd11308, %rd2036;
	sub.s64 	%rd47624, %rd11309, %rd11310;
	shr.u64 	%rd11311, %rd47624, 63;
	and.b64  	%rd11312, %rd47616, 4294967295;
	and.b64  	%rd2038, %rd47565, 4294967295;
	add.s64 	%rd11313, %rd11311, %rd2038;
	sub.s64 	%rd47623, %rd11312, %rd11313;
	shr.u64 	%rd11314, %rd47623, 63;
	and.b64  	%rd11315, %rd47615, 4294967295;
	and.b64  	%rd2040, %rd47566, 4294967295;
	add.s64 	%rd11316, %rd11314, %rd2040;
	sub.s64 	%rd47622, %rd11315, %rd11316;
	shr.u64 	%rd11317, %rd47622, 63;
	cvt.u64.u32 	%rd11318, %r6589;
	and.b64  	%rd2042, %rd47567, 4294967295;
	add.s64 	%rd11319, %rd11317, %rd2042;
	sub.s64 	%rd11320, %rd11318, %rd11319;
	setp.gt.s64 	%p416, %rd11320, -1;
	cvt.u32.u64 	%r6590, %rd11320;
	@%p416 bra 	$L__BB4_1147;
	cvt.u32.u64 	%r2714, %rd21;
	cvt.u32.u64 	%r2715, %rd14;
	add.s32 	%r6591, %r2715, %r6591;
	setp.lt.u32 	%p417, %r6591, %r2715;
	selp.u64 	%rd11321, 1, 0, %p417;
	and.b64  	%rd11322, %rd47627, 4294967295;
	add.s64 	%rd11323, %rd11322, %rd11321;
	add.s64 	%rd47627, %rd11323, %rd15;
	shr.u64 	%rd11324, %rd47627, 32;
	and.b64  	%rd11325, %rd47626, 4294967295;
	add.s64 	%rd11326, %rd11324, %rd11325;
	add.s64 	%rd47626, %rd11326, %rd16;
	shr.u64 	%rd11327, %rd47626, 32;
	and.b64  	%rd11328, %rd47625, 4294967295;
	add.s64 	%rd11329, %rd11327, %rd11328;
	add.s64 	%rd47625, %rd11329, %rd17;
	shr.u64 	%rd11330, %rd47625, 32;
	and.b64  	%rd11331, %rd47624, 4294967295;
	add.s64 	%rd11332, %rd11330, %rd11331;
	add.s64 	%rd47624, %rd11332, %rd18;
	shr.u64 	%rd11333, %rd47624, 32;
	and.b64  	%rd11334, %rd47623, 4294967295;
	add.s64 	%rd11335, %rd11333, %rd11334;
	add.s64 	%rd47623, %rd11335, %rd19;
	shr.u64 	%rd11336, %rd47623, 32;
	and.b64  	%rd11337, %rd47622, 4294967295;
	add.s64 	%rd11338, %rd11336, %rd11337;
	add.s64 	%rd47622, %rd11338, %rd20;
	{ .reg .b32 tmp; mov.b64 {tmp, %r2716}, %rd47622; }
	add.s32 	%r2717, %r6590, %r2716;
	add.s32 	%r6590, %r2717, %r2714;
$L__BB4_1147:
	cvt.u64.u32 	%rd11339, %r6591;
	sub.s64 	%rd11340, %rd11339, %rd2029;
	shr.u64 	%rd11341, %rd11340, 63;
	cvt.u32.u64 	%r6651, %rd11340;
	and.b64  	%rd11342, %rd47627, 4294967295;
	add.s64 	%rd11343, %rd11341, %rd2030;
	sub.s64 	%rd47633, %rd11342, %rd11343;
	shr.u64 	%rd11344, %rd47633, 63;
	and.b64  	%rd11345, %rd47626, 4294967295;
	add.s64 	%rd11346, %rd11344, %rd2032;
	sub.s64 	%rd47632, %rd11345, %rd11346;
	shr.u64 	%rd11347, %rd47632, 63;
	and.b64  	%rd11348, %rd47625, 4294967295;
	add.s64 	%rd11349, %rd11347, %rd2034;
	sub.s64 	%rd47631, %rd11348, %rd11349;
	shr.u64 	%rd11350, %rd47631, 63;
	and.b64  	%rd11351, %rd47624, 4294967295;
	add.s64 	%rd11352, %rd11350, %rd2036;
	sub.s64 	%rd47630, %rd11351, %rd11352;
	shr.u64 	%rd11353, %rd47630, 63;
	and.b64  	%rd11354, %rd47623, 4294967295;
	add.s64 	%rd11355, %rd11353, %rd2038;
	sub.s64 	%rd47629, %rd11354, %rd11355;
	shr.u64 	%rd11356, %rd47629, 63;
	and.b64  	%rd11357, %rd47622, 4294967295;
	add.s64 	%rd11358, %rd11356, %rd2040;
	sub.s64 	%rd47628, %rd11357, %rd11358;
	shr.u64 	%rd11359, %rd47628, 63;
	cvt.u64.u32 	%rd11360, %r6590;
	add.s64 	%rd11361, %rd11359, %rd2042;
	sub.s64 	%rd11362, %rd11360, %rd11361;
	setp.gt.s64 	%p418, %rd11362, -1;
	cvt.u32.u64 	%r6644, %rd11362;
	@%p418 bra 	$L__BB4_1149;
	cvt.u32.u64 	%r2718, %rd21;
	cvt.u32.u64 	%r2719, %rd14;
	add.s32 	%r6651, %r2719, %r6651;
	setp.lt.u32 	%p419, %r6651, %r2719;
	selp.u64 	%rd11363, 1, 0, %p419;
	and.b64  	%rd11364, %rd47633, 4294967295;
	add.s64 	%rd11365, %rd11364, %rd11363;
	add.s64 	%rd47633, %rd11365, %rd15;
	shr.u64 	%rd11366, %rd47633, 32;
	and.b64  	%rd11367, %rd47632, 4294967295;
	add.s64 	%rd11368, %rd11366, %rd11367;
	add.s64 	%rd47632, %rd11368, %rd16;
	shr.u64 	%rd11369, %rd47632, 32;
	and.b64  	%rd11370, %rd47631, 4294967295;
	add.s64 	%rd11371, %rd11369, %rd11370;
	add.s64 	%rd47631, %rd11371, %rd17;
	shr.u64 	%rd11372, %rd47631, 32;
	and.b64  	%rd11373, %rd47630, 4294967295;
	add.s64 	%rd11374, %rd11372, %rd11373;
	add.s64 	%rd47630, %rd11374, %rd18;
	shr.u64 	%rd11375, %rd47630, 32;
	and.b64  	%rd11376, %rd47629, 4294967295;
	add.s64 	%rd11377, %rd11375, %rd11376;
	add.s64 	%rd47629, %rd11377, %rd19;
	shr.u64 	%rd11378, %rd47629, 32;
	and.b64  	%rd11379, %rd47628, 4294967295;
	add.s64 	%rd11380, %rd11378, %rd11379;
	add.s64 	%rd47628, %rd11380, %rd20;
	{ .reg .b32 tmp; mov.b64 {tmp, %r2720}, %rd47628; }
	add.s32 	%r2721, %r6644, %r2720;
	add.s32 	%r6644, %r2721, %r2718;
$L__BB4_1149:
	cvt.u32.u64 	%r6650, %rd47633;
	cvt.u32.u64 	%r6649, %rd47632;
	cvt.u32.u64 	%r6648, %rd47631;
	cvt.u32.u64 	%r6647, %rd47630;
	cvt.u32.u64 	%r6646, %rd47629;
	cvt.u32.u64 	%r6645, %rd47628;
	cvt.u64.u32 	%rd11381, %r6651;
	sub.s64 	%rd11382, %rd2029, %rd11381;
	shr.u64 	%rd11383, %rd11382, 63;
	cvt.u32.u64 	%r6594, %rd11382;
	and.b64  	%rd11384, %rd47633, 4294967295;
	add.s64 	%rd11385, %rd11383, %rd11384;
	sub.s64 	%rd47634, %rd2030, %rd11385;
	shr.u64 	%rd11386, %rd47634, 63;
	and.b64  	%rd11387, %rd47632, 4294967295;
	add.s64 	%rd11388, %rd11386, %rd11387;
	sub.s64 	%rd47635, %rd2032, %rd11388;
	shr.u64 	%rd11389, %rd47635, 63;
	and.b64  	%rd11390, %rd47631, 4294967295;
	add.s64 	%rd11391, %rd11389, %rd11390;
	sub.s64 	%rd47636, %rd2034, %rd11391;
	shr.u64 	%rd11392, %rd47636, 63;
	and.b64  	%rd11393, %rd47630, 4294967295;
	add.s64 	%rd11394, %rd11392, %rd11393;
	sub.s64 	%rd47637, %rd2036, %rd11394;
	shr.u64 	%rd11395, %rd47637, 63;
	and.b64  	%rd11396, %rd47629, 4294967295;
	add.s64 	%rd11397, %rd11395, %rd11396;
	sub.s64 	%rd47638, %rd2038, %rd11397;
	shr.u64 	%rd11398, %rd47638, 63;
	and.b64  	%rd11399, %rd47628, 4294967295;
	add.s64 	%rd11400, %rd11398, %rd11399;
	sub.s64 	%rd47639, %rd2040, %rd11400;
	shr.u64 	%rd11401, %rd47639, 63;
	cvt.u64.u32 	%rd11402, %r6644;
	add.s64 	%rd11403, %rd11401, %rd11402;
	sub.s64 	%rd11404, %rd2042, %rd11403;
	setp.gt.s64 	%p420, %rd11404, -1;
	cvt.u32.u64 	%r6595, %rd11404;
	@%p420 bra 	$L__BB4_1151;
	cvt.u32.u64 	%r2722, %rd21;
	cvt.u32.u64 	%r2723, %rd14;
	add.s32 	%r6594, %r2723, %r6594;
	setp.lt.u32 	%p421, %r6594, %r2723;
	selp.u64 	%rd11405, 1, 0, %p421;
	and.b64  	%rd11406, %rd47634, 4294967295;
	add.s64 	%rd11407, %rd11406, %rd11405;
	add.s64 	%rd47634, %rd11407, %rd15;
	shr.u64 	%rd11408, %rd47634, 32;
	and.b64  	%rd11409, %rd47635, 4294967295;
	add.s64 	%rd11410, %rd11408, %rd11409;
	add.s64 	%rd47635, %rd11410, %rd16;
	shr.u64 	%rd11411, %rd47635, 32;
	and.b64  	%rd11412, %rd47636, 4294967295;
	add.s64 	%rd11413, %rd11411, %rd11412;
	add.s64 	%rd47636, %rd11413, %rd17;
	shr.u64 	%rd11414, %rd47636, 32;
	and.b64  	%rd11415, %rd47637, 4294967295;
	add.s64 	%rd11416, %rd11414, %rd11415;
	add.s64 	%rd47637, %rd11416, %rd18;
	shr.u64 	%rd11417, %rd47637, 32;
	and.b64  	%rd11418, %rd47638, 4294967295;
	add.s64 	%rd11419, %rd11417, %rd11418;
	add.s64 	%rd47638, %rd11419, %rd19;
	shr.u64 	%rd11420, %rd47638, 32;
	and.b64  	%rd11421, %rd47639, 4294967295;
	add.s64 	%rd11422, %rd11420, %rd11421;
	add.s64 	%rd47639, %rd11422, %rd20;
	{ .reg .b32 tmp; mov.b64 {tmp, %r2724}, %rd47639; }
	add.s32 	%r2725, %r6595, %r2724;
	add.s32 	%r6595, %r2725, %r2722;
$L__BB4_1151:
	cvt.u32.u64 	%r2726, %rd21;
	cvt.u64.u32 	%rd11423, %r6594;
	mul.lo.s64 	%rd11424, %rd11423, %rd2000;
	cvt.u32.u64 	%r2727, %rd11424;
	shr.u64 	%rd11425, %rd11424, 32;
	and.b64  	%rd11426, %rd47634, 4294967295;
	mad.lo.s64 	%rd11427, %rd11426, %rd2000, %rd11425;
	shr.u64 	%rd11428, %rd11427, 32;
	and.b64  	%rd11429, %rd47635, 4294967295;
	mad.lo.s64 	%rd11430, %rd11429, %rd2000, %rd11428;
	shr.u64 	%rd11431, %rd11430, 32;
	and.b64  	%rd11432, %rd47636, 4294967295;
	mad.lo.s64 	%rd11433, %rd11432, %rd2000, %rd11431;
	shr.u64 	%rd11434, %rd11433, 32;
	and.b64  	%rd11435, %rd47637, 4294967295;
	mad.lo.s64 	%rd11436, %rd11435, %rd2000, %rd11434;
	shr.u64 	%rd11437, %rd11436, 32;
	and.b64  	%rd11438, %rd47638, 4294967295;
	mad.lo.s64 	%rd11439, %rd11438, %rd2000, %rd11437;
	shr.u64 	%rd11440, %rd11439, 32;
	and.b64  	%rd11441, %rd47639, 4294967295;
	mad.lo.s64 	%rd11442, %rd11441, %rd2000, %rd11440;
	shr.u64 	%rd11443, %rd11442, 32;
	cvt.u64.u32 	%rd11444, %r6595;
	mad.lo.s64 	%rd11445, %rd11444, %rd2000, %rd11443;
	shr.u64 	%rd11446, %rd11445, 32;
	and.b64  	%rd11447, %rd11427, 4294967295;
	mad.lo.s64 	%rd11448, %rd2001, %rd11423, %rd11447;
	shr.u64 	%rd11449, %rd11448, 32;
	and.b64  	%rd11450, %rd11430, 4294967295;
	add.s64 	%rd11451, %rd11449, %rd11450;
	mad.lo.s64 	%rd11452, %rd11426, %rd2001, %rd11451;
	shr.u64 	%rd11453, %rd11452, 32;
	and.b64  	%rd11454, %rd11433, 4294967295;
	add.s64 	%rd11455, %rd11453, %rd11454;
	mad.lo.s64 	%rd11456, %rd11429, %rd2001, %rd11455;
	shr.u64 	%rd11457, %rd11456, 32;
	and.b64  	%rd11458, %rd11436, 4294967295;
	add.s64 	%rd11459, %rd11457, %rd11458;
	mad.lo.s64 	%rd11460, %rd11432, %rd2001, %rd11459;
	shr.u64 	%rd11461, %rd11460, 32;
	and.b64  	%rd11462, %rd11439, 4294967295;
	add.s64 	%rd11463, %rd11461, %rd11462;
	mad.lo.s64 	%rd11464, %rd11435, %rd2001, %rd11463;
	shr.u64 	%rd11465, %rd11464, 32;
	and.b64  	%rd11466, %rd11442, 4294967295;
	add.s64 	%rd11467, %rd11465, %rd11466;
	mad.lo.s64 	%rd11468, %rd11438, %rd2001, %rd11467;
	shr.u64 	%rd11469, %rd11468, 32;
	and.b64  	%rd11470, %rd11445, 4294967295;
	add.s64 	%rd11471, %rd11469, %rd11470;
	mad.lo.s64 	%rd11472, %rd11441, %rd2001, %rd11471;
	shr.u64 	%rd11473, %rd11472, 32;
	add.s64 	%rd11474, %rd11473, %rd11446;
	mad.lo.s64 	%rd11475, %rd2001, %rd11444, %rd11474;
	shr.u64 	%rd11476, %rd11475, 32;
	and.b64  	%rd11477, %rd11452, 4294967295;
	mad.lo.s64 	%rd11478, %rd2002, %rd11423, %rd11477;
	shr.u64 	%rd11479, %rd11478, 32;
	and.b64  	%rd11480, %rd11456, 4294967295;
	add.s64 	%rd11481, %rd11479, %rd11480;
	mad.lo.s64 	%rd11482, %rd11426, %rd2002, %rd11481;
	shr.u64 	%rd11483, %rd11482, 32;
	and.b64  	%rd11484, %rd11460, 4294967295;
	add.s64 	%rd11485, %rd11483, %rd11484;
	mad.lo.s64 	%rd11486, %rd11429, %rd2002, %rd11485;
	shr.u64 	%rd11487, %rd11486, 32;
	and.b64  	%rd11488, %rd11464, 4294967295;
	add.s64 	%rd11489, %rd11487, %rd11488;
	mad.lo.s64 	%rd11490, %rd11432, %rd2002, %rd11489;
	shr.u64 	%rd11491, %rd11490, 32;
	and.b64  	%rd11492, %rd11468, 4294967295;
	add.s64 	%rd11493, %rd11491, %rd11492;
	mad.lo.s64 	%rd11494, %rd11435, %rd2002, %rd11493;
	shr.u64 	%rd11495, %rd11494, 32;
	and.b64  	%rd11496, %rd11472, 4294967295;
	add.s64 	%rd11497, %rd11495, %rd11496;
	mad.lo.s64 	%rd11498, %rd11438, %rd2002, %rd11497;
	shr.u64 	%rd11499, %rd11498, 32;
	and.b64  	%rd11500, %rd11475, 4294967295;
	add.s64 	%rd11501, %rd11499, %rd11500;
	mad.lo.s64 	%rd11502, %rd11441, %rd2002, %rd11501;
	shr.u64 	%rd11503, %rd11502, 32;
	add.s64 	%rd11504, %rd11503, %rd11476;
	mad.lo.s64 	%rd11505, %rd2002, %rd11444, %rd11504;
	shr.u64 	%rd11506, %rd11505, 32;
	and.b64  	%rd11507, %rd11482, 4294967295;
	mad.lo.s64 	%rd11508, %rd2003, %rd11423, %rd11507;
	shr.u64 	%rd11509, %rd11508, 32;
	and.b64  	%rd11510, %rd11486, 4294967295;
	add.s64 	%rd11511, %rd11509, %rd11510;
	mad.lo.s64 	%rd11512, %rd11426, %rd2003, %rd11511;
	shr.u64 	%rd11513, %rd11512, 32;
	and.b64  	%rd11514, %rd11490, 4294967295;
	add.s64 	%rd11515, %rd11513, %rd11514;
	mad.lo.s64 	%rd11516, %rd11429, %rd2003, %rd11515;
	shr.u64 	%rd11517, %rd11516, 32;
	and.b64  	%rd11518, %rd11494, 4294967295;
	add.s64 	%rd11519, %rd11517, %rd11518;
	mad.lo.s64 	%rd11520, %rd11432, %rd2003, %rd11519;
	shr.u64 	%rd11521, %rd11520, 32;
	and.b64  	%rd11522, %rd11498, 4294967295;
	add.s64 	%rd11523, %rd11521, %rd11522;
	mad.lo.s64 	%rd11524, %rd11435, %rd2003, %rd11523;
	shr.u64 	%rd11525, %rd11524, 32;
	and.b64  	%rd11526, %rd11502, 4294967295;
	add.s64 	%rd11527, %rd11525, %rd11526;
	mad.lo.s64 	%rd11528, %rd11438, %rd2003, %rd11527;
	shr.u64 	%rd11529, %rd11528, 32;
	and.b64  	%rd11530, %rd11505, 4294967295;
	add.s64 	%rd11531, %rd11529, %rd11530;
	mad.lo.s64 	%rd11532, %rd11441, %rd2003, %rd11531;
	shr.u64 	%rd11533, %rd11532, 32;
	add.s64 	%rd11534, %rd11533, %rd11506;
	mad.lo.s64 	%rd11535, %rd2003, %rd11444, %rd11534;
	shr.u64 	%rd11536, %rd11535, 32;
	and.b64  	%rd11537, %rd11512, 4294967295;
	mad.lo.s64 	%rd11538, %rd2004, %rd11423, %rd11537;
	shr.u64 	%rd11539, %rd11538, 32;
	and.b64  	%rd11540, %rd11516, 4294967295;
	add.s64 	%rd11541, %rd11539, %rd11540;
	mad.lo.s64 	%rd11542, %rd11426, %rd2004, %rd11541;
	shr.u64 	%rd11543, %rd11542, 32;
	and.b64  	%rd11544, %rd11520, 4294967295;
	add.s64 	%rd11545, %rd11543, %rd11544;
	mad.lo.s64 	%rd11546, %rd11429, %rd2004, %rd11545;
	shr.u64 	%rd11547, %rd11546, 32;
	and.b64  	%rd11548, %rd11524, 4294967295;
	add.s64 	%rd11549, %rd11547, %rd11548;
	mad.lo.s64 	%rd11550, %rd11432, %rd2004, %rd11549;
	shr.u64 	%rd11551, %rd11550, 32;
	and.b64  	%rd11552, %rd11528, 4294967295;
	add.s64 	%rd11553, %rd11551, %rd11552;
	mad.lo.s64 	%rd11554, %rd11435, %rd2004, %rd11553;
	shr.u64 	%rd11555, %rd11554, 32;
	and.b64  	%rd11556, %rd11532, 4294967295;
	add.s64 	%rd11557, %rd11555, %rd11556;
	mad.lo.s64 	%rd11558, %rd11438, %rd2004, %rd11557;
	shr.u64 	%rd11559, %rd11558, 32;
	and.b64  	%rd11560, %rd11535, 4294967295;
	add.s64 	%rd11561, %rd11559, %rd11560;
	mad.lo.s64 	%rd11562, %rd11441, %rd2004, %rd11561;
	shr.u64 	%rd11563, %rd11562, 32;
	add.s64 	%rd11564, %rd11563, %rd11536;
	mad.lo.s64 	%rd11565, %rd2004, %rd11444, %rd11564;
	shr.u64 	%rd11566, %rd11565, 32;
	and.b64  	%rd11567, %rd11542, 4294967295;
	mad.lo.s64 	%rd11568, %rd2005, %rd11423, %rd11567;
	shr.u64 	%rd11569, %rd11568, 32;
	and.b64  	%rd11570, %rd11546, 4294967295;
	add.s64 	%rd11571, %rd11569, %rd11570;
	mad.lo.s64 	%rd11572, %rd11426, %rd2005, %rd11571;
	shr.u64 	%rd11573, %rd11572, 32;
	and.b64  	%rd11574, %rd11550, 4294967295;
	add.s64 	%rd11575, %rd11573, %rd11574;
	mad.lo.s64 	%rd11576, %rd11429, %rd2005, %rd11575;
	shr.u64 	%rd11577, %rd11576, 32;
	and.b64  	%rd11578, %rd11554, 4294967295;
	add.s64 	%rd11579, %rd11577, %rd11578;
	mad.lo.s64 	%rd11580, %rd11432, %rd2005, %rd11579;
	shr.u64 	%rd11581, %rd11580, 32;
	and.b64  	%rd11582, %rd11558, 4294967295;
	add.s64 	%rd11583, %rd11581, %rd11582;
	mad.lo.s64 	%rd11584, %rd11435, %rd2005, %rd11583;
	shr.u64 	%rd11585, %rd11584, 32;
	and.b64  	%rd11586, %rd11562, 4294967295;
	add.s64 	%rd11587, %rd11585, %rd11586;
	mad.lo.s64 	%rd11588, %rd11438, %rd2005, %rd11587;
	shr.u64 	%rd11589, %rd11588, 32;
	and.b64  	%rd11590, %rd11565, 4294967295;
	add.s64 	%rd11591, %rd11589, %rd11590;
	mad.lo.s64 	%rd11592, %rd11441, %rd2005, %rd11591;
	shr.u64 	%rd11593, %rd11592, 32;
	add.s64 	%rd11594, %rd11593, %rd11566;
	mad.lo.s64 	%rd11595, %rd2005, %rd11444, %rd11594;
	shr.u64 	%rd11596, %rd11595, 32;
	and.b64  	%rd11597, %rd11572, 4294967295;
	mad.lo.s64 	%rd11598, %rd2006, %rd11423, %rd11597;
	shr.u64 	%rd11599, %rd11598, 32;
	and.b64  	%rd11600, %rd11576, 4294967295;
	add.s64 	%rd11601, %rd11599, %rd11600;
	mad.lo.s64 	%rd11602, %rd11426, %rd2006, %rd11601;
	shr.u64 	%rd11603, %rd11602, 32;
	and.b64  	%rd11604, %rd11580, 4294967295;
	add.s64 	%rd11605, %rd11603, %rd11604;
	mad.lo.s64 	%rd11606, %rd11429, %rd2006, %rd11605;
	shr.u64 	%rd11607, %rd11606, 32;
	and.b64  	%rd11608, %rd11584, 4294967295;
	add.s64 	%rd11609, %rd11607, %rd11608;
	mad.lo.s64 	%rd11610, %rd11432, %rd2006, %rd11609;
	shr.u64 	%rd11611, %rd11610, 32;
	and.b64  	%rd11612, %rd11588, 4294967295;
	add.s64 	%rd11613, %rd11611, %rd11612;
	mad.lo.s64 	%rd11614, %rd11435, %rd2006, %rd11613;
	shr.u64 	%rd11615, %rd11614, 32;
	and.b64  	%rd11616, %rd11592, 4294967295;
	add.s64 	%rd11617, %rd11615, %rd11616;
	mad.lo.s64 	%rd11618, %rd11438, %rd2006, %rd11617;
	shr.u64 	%rd11619, %rd11618, 32;
	and.b64  	%rd11620, %rd11595, 4294967295;
	add.s64 	%rd11621, %rd11619, %rd11620;
	mad.lo.s64 	%rd11622, %rd11441, %rd2006, %rd11621;
	shr.u64 	%rd11623, %rd11622, 32;
	add.s64 	%rd11624, %rd11623, %rd11596;
	mad.lo.s64 	%rd11625, %rd2006, %rd11444, %rd11624;
	shr.u64 	%rd11626, %rd11625, 32;
	and.b64  	%rd11627, %rd11602, 4294967295;
	mad.lo.s64 	%rd11628, %rd2007, %rd11423, %rd11627;
	shr.u64 	%rd11629, %rd11628, 32;
	and.b64  	%rd11630, %rd11606, 4294967295;
	add.s64 	%rd11631, %rd11629, %rd11630;
	mad.lo.s64 	%rd11632, %rd11426, %rd2007, %rd11631;
	shr.u64 	%rd11633, %rd11632, 32;
	and.b64  	%rd11634, %rd11610, 4294967295;
	add.s64 	%rd11635, %rd11633, %rd11634;
	mad.lo.s64 	%rd11636, %rd11429, %rd2007, %rd11635;
	shr.u64 	%rd11637, %rd11636, 32;
	and.b64  	%rd11638, %rd11614, 4294967295;
	add.s64 	%rd11639, %rd11637, %rd11638;
	mad.lo.s64 	%rd11640, %rd11432, %rd2007, %rd11639;
	shr.u64 	%rd11641, %rd11640, 32;
	and.b64  	%rd11642, %rd11618, 4294967295;
	add.s64 	%rd11643, %rd11641, %rd11642;
	mad.lo.s64 	%rd11644, %rd11435, %rd2007, %rd11643;
	shr.u64 	%rd11645, %rd11644, 32;
	and.b64  	%rd11646, %rd11622, 4294967295;
	add.s64 	%rd11647, %rd11645, %rd11646;
	mad.lo.s64 	%rd11648, %rd11438, %rd2007, %rd11647;
	shr.u64 	%rd11649, %rd11648, 32;
	and.b64  	%rd11650, %rd11625, 4294967295;
	add.s64 	%rd11651, %rd11649, %rd11650;
	mad.lo.s64 	%rd11652, %rd11441, %rd2007, %rd11651;
	shr.u64 	%rd11653, %rd11652, 32;
	add.s64 	%rd11654, %rd11653, %rd11626;
	mad.lo.s64 	%rd11655, %rd2007, %rd11444, %rd11654;
	{ .reg .b32 tmp; mov.b64 {tmp, %r2728}, %rd11655; }
	mul.lo.s32 	%r2729, %r86, %r2727;
	cvt.u64.u32 	%rd11656, %r2729;
	and.b64  	%rd11657, %rd11424, 4294967295;
	mad.lo.s64 	%rd11658, %rd14, %rd11656, %rd11657;
	shr.u64 	%rd11659, %rd11658, 32;
	and.b64  	%rd11660, %rd11448, 4294967295;
	add.s64 	%rd11661, %rd11659, %rd11660;
	mad.lo.s64 	%rd11662, %rd15, %rd11656, %rd11661;
	cvt.u32.u64 	%r2730, %rd11662;
	shr.u64 	%rd11663, %rd11662, 32;
	and.b64  	%rd11664, %rd11478, 4294967295;
	add.s64 	%rd11665, %rd11663, %rd11664;
	mad.lo.s64 	%rd11666, %rd16, %rd11656, %rd11665;
	shr.u64 	%rd11667, %rd11666, 32;
	and.b64  	%rd11668, %rd11508, 4294967295;
	add.s64 	%rd11669, %rd11667, %rd11668;
	mad.lo.s64 	%rd11670, %rd17, %rd11656, %rd11669;
	shr.u64 	%rd11671, %rd11670, 32;
	and.b64  	%rd11672, %rd11538, 4294967295;
	add.s64 	%rd11673, %rd11671, %rd11672;
	mad.lo.s64 	%rd11674, %rd18, %rd11656, %rd11673;
	shr.u64 	%rd11675, %rd11674, 32;
	and.b64  	%rd11676, %rd11568, 4294967295;
	add.s64 	%rd11677, %rd11675, %rd11676;
	mad.lo.s64 	%rd11678, %rd19, %rd11656, %rd11677;
	shr.u64 	%rd11679, %rd11678, 32;
	and.b64  	%rd11680, %rd11598, 4294967295;
	add.s64 	%rd11681, %rd11679, %rd11680;
	mad.lo.s64 	%rd11682, %rd20, %rd11656, %rd11681;
	shr.u64 	%rd11683, %rd11682, 32;
	and.b64  	%rd11684, %rd11628, 4294967295;
	add.s64 	%rd11685, %rd11683, %rd11684;
	mad.lo.s64 	%rd11686, %rd21, %rd11656, %rd11685;
	shr.u64 	%rd11687, %rd11686, 32;
	and.b64  	%rd11688, %rd11632, 4294967295;
	add.s64 	%rd11689, %rd11687, %rd11688;
	shr.u64 	%rd11690, %rd11689, 32;
	and.b64  	%rd11691, %rd11636, 4294967295;
	add.s64 	%rd11692, %rd11690, %rd11691;
	shr.u64 	%rd11693, %rd11692, 32;
	and.b64  	%rd11694, %rd11640, 4294967295;
	add.s64 	%rd11695, %rd11693, %rd11694;
	shr.u64 	%rd11696, %rd11695, 32;
	and.b64  	%rd11697, %rd11644, 4294967295;
	add.s64 	%rd11698, %rd11696, %rd11697;
	shr.u64 	%rd11699, %rd11698, 32;
	and.b64  	%rd11700, %rd11648, 4294967295;
	add.s64 	%rd11701, %rd11699, %rd11700;
	shr.u64 	%rd11702, %rd11701, 32;
	and.b64  	%rd11703, %rd11652, 4294967295;
	add.s64 	%rd11704, %rd11702, %rd11703;
	shr.u64 	%rd11705, %rd11704, 32;
	and.b64  	%rd11706, %rd11655, 4294967295;
	add.s64 	%rd11707, %rd11705, %rd11706;
	{ .reg .b32 tmp; mov.b64 {tmp, %r2731}, %rd11707; }
	add.s32 	%r2732, %r2728, %r2731;
	mul.lo.s32 	%r2733, %r86, %r2730;
	cvt.u64.u32 	%rd11708, %r2733;
	and.b64  	%rd11709, %rd11662, 4294967295;
	mad.lo.s64 	%rd11710, %rd14, %rd11708, %rd11709;
	shr.u64 	%rd11711, %rd11710, 32;
	and.b64  	%rd11712, %rd11666, 4294967295;
	add.s64 	%rd11713, %rd11711, %rd11712;
	mad.lo.s64 	%rd11714, %rd15, %rd11708, %rd11713;
	cvt.u32.u64 	%r2734, %rd11714;
	shr.u64 	%rd11715, %rd11714, 32;
	and.b64  	%rd11716, %rd11670, 4294967295;
	add.s64 	%rd11717, %rd11715, %rd11716;
	mad.lo.s64 	%rd11718, %rd16, %rd11708, %rd11717;
	shr.u64 	%rd11719, %rd11718, 32;
	and.b64  	%rd11720, %rd11674, 4294967295;
	add.s64 	%rd11721, %rd11719, %rd11720;
	mad.lo.s64 	%rd11722, %rd17, %rd11708, %rd11721;
	shr.u64 	%rd11723, %rd11722, 32;
	and.b64  	%rd11724, %rd11678, 4294967295;
	add.s64 	%rd11725, %rd11723, %rd11724;
	mad.lo.s64 	%rd11726, %rd18, %rd11708, %rd11725;
	shr.u64 	%rd11727, %rd11726, 32;
	and.b64  	%rd11728, %rd11682, 4294967295;
	add.s64 	%rd11729, %rd11727, %rd11728;
	mad.lo.s64 	%rd11730, %rd19, %rd11708, %rd11729;
	shr.u64 	%rd11731, %rd11730, 32;
	and.b64  	%rd11732, %rd11686, 4294967295;
	add.s64 	%rd11733, %rd11731, %rd11732;
	mad.lo.s64 	%rd11734, %rd20, %rd11708, %rd11733;
	shr.u64 	%rd11735, %rd11734, 32;
	and.b64  	%rd11736, %rd11689, 4294967295;
	add.s64 	%rd11737, %rd11735, %rd11736;
	mad.lo.s64 	%rd11738, %rd21, %rd11708, %rd11737;
	shr.u64 	%rd11739, %rd11738, 32;
	and.b64  	%rd11740, %rd11692, 4294967295;
	add.s64 	%rd11741, %rd11739, %rd11740;
	shr.u64 	%rd11742, %rd11741, 32;
	and.b64  	%rd11743, %rd11695, 4294967295;
	add.s64 	%rd11744, %rd11742, %rd11743;
	shr.u64 	%rd11745, %rd11744, 32;
	and.b64  	%rd11746, %rd11698, 4294967295;
	add.s64 	%rd11747, %rd11745, %rd11746;
	shr.u64 	%rd11748, %rd11747, 32;
	and.b64  	%rd11749, %rd11701, 4294967295;
	add.s64 	%rd11750, %rd11748, %rd11749;
	shr.u64 	%rd11751, %rd11750, 32;
	and.b64  	%rd11752, %rd11704, 4294967295;
	add.s64 	%rd11753, %rd11751, %rd11752;
	shr.u64 	%rd11754, %rd11753, 32;
	and.b64  	%rd11755, %rd11707, 4294967295;
	add.s64 	%rd11756, %rd11754, %rd11755;
	{ .reg .b32 tmp; mov.b64 {tmp, %r2735}, %rd11756; }
	add.s32 	%r2736, %r2732, %r2735;
	mul.lo.s32 	%r2737, %r86, %r2734;
	cvt.u64.u32 	%rd11757, %r2737;
	and.b64  	%rd11758, %rd11714, 4294967295;
	mad.lo.s64 	%rd11759, %rd14, %rd11757, %rd11758;
	shr.u64 	%rd11760, %rd11759, 32;
	and.b64  	%rd11761, %rd11718, 4294967295;
	add.s64 	%rd11762, %rd11760, %rd11761;
	mad.lo.s64 	%rd11763, %rd15, %rd11757, %rd11762;
	cvt.u32.u64 	%r2738, %rd11763;
	shr.u64 	%rd11764, %rd11763, 32;
	and.b64  	%rd11765, %rd11722, 4294967295;
	add.s64 	%rd11766, %rd11764, %rd11765;
	mad.lo.s64 	%rd11767, %rd16, %rd11757, %rd11766;
	shr.u64 	%rd11768, %rd11767, 32;
	and.b64  	%rd11769, %rd11726, 4294967295;
	add.s64 	%rd11770, %rd11768, %rd11769;
	mad.lo.s64 	%rd11771, %rd17, %rd11757, %rd11770;
	shr.u64 	%rd11772, %rd11771, 32;
	and.b64  	%rd11773, %rd11730, 4294967295;
	add.s64 	%rd11774, %rd11772, %rd11773;
	mad.lo.s64 	%rd11775, %rd18, %rd11757, %rd11774;
	shr.u64 	%rd11776, %rd11775, 32;
	and.b64  	%rd11777, %rd11734, 4294967295;
	add.s64 	%rd11778, %rd11776, %rd11777;
	mad.lo.s64 	%rd11779, %rd19, %rd11757, %rd11778;
	shr.u64 	%rd11780, %rd11779, 32;
	and.b64  	%rd11781, %rd11738, 4294967295;
	add.s64 	%rd11782, %rd11780, %rd11781;
	mad.lo.s64 	%rd11783, %rd20, %rd11757, %rd11782;
	shr.u64 	%rd11784, %rd11783, 32;
	and.b64  	%rd11785, %rd11741, 4294967295;
	add.s64 	%rd11786, %rd11784, %rd11785;
	mad.lo.s64 	%rd11787, %rd21, %rd11757, %rd11786;
	shr.u64 	%rd11788, %rd11787, 32;
	and.b64  	%rd11789, %rd11744, 4294967295;
	add.s64 	%rd11790, %rd11788, %rd11789;
	shr.u64 	%rd11791, %rd11790, 32;
	and.b64  	%rd11792, %rd11747, 4294967295;
	add.s64 	%rd11793, %rd11791, %rd11792;
	shr.u64 	%rd11794, %rd11793, 32;
	and.b64  	%rd11795, %rd11750, 4294967295;
	add.s64 	%rd11796, %rd11794, %rd11795;
	shr.u64 	%rd11797, %rd11796, 32;
	and.b64  	%rd11798, %rd11753, 4294967295;
	add.s64 	%rd11799, %rd11797, %rd11798;
	shr.u64 	%rd11800, %rd11799, 32;
	and.b64  	%rd11801, %rd11756, 4294967295;
	add.s64 	%rd11802, %rd11800, %rd11801;
	{ .reg .b32 tmp; mov.b64 {tmp, %r2739}, %rd11802; }
	add.s32 	%r2740, %r2736, %r2739;
	mul.lo.s32 	%r2741, %r86, %r2738;
	cvt.u64.u32 	%rd11803, %r2741;
	and.b64  	%rd11804, %rd11763, 4294967295;
	mad.lo.s64 	%rd11805, %rd14, %rd11803, %rd11804;
	shr.u64 	%rd11806, %rd11805, 32;
	and.b64  	%rd11807, %rd11767, 4294967295;
	add.s64 	%rd11808, %rd11806, %rd11807;
	mad.lo.s64 	%rd11809, %rd15, %rd11803, %rd11808;
	cvt.u32.u64 	%r2742, %rd11809;
	shr.u64 	%rd11810, %rd11809, 32;
	and.b64  	%rd11811, %rd11771, 4294967295;
	add.s64 	%rd11812, %rd11810, %rd11811;
	mad.lo.s64 	%rd11813, %rd16, %rd11803, %rd11812;
	shr.u64 	%rd11814, %rd11813, 32;
	and.b64  	%rd11815, %rd11775, 4294967295;
	add.s64 	%rd11816, %rd11814, %rd11815;
	mad.lo.s64 	%rd11817, %rd17, %rd11803, %rd11816;
	shr.u64 	%rd11818, %rd11817, 32;
	and.b64  	%rd11819, %rd11779, 4294967295;
	add.s64 	%rd11820, %rd11818, %rd11819;
	mad.lo.s64 	%rd11821, %rd18, %rd11803, %rd11820;
	shr.u64 	%rd11822, %rd11821, 32;
	and.b64  	%rd11823, %rd11783, 4294967295;
	add.s64 	%rd11824, %rd11822, %rd11823;
	mad.lo.s64 	%rd11825, %rd19, %rd11803, %rd11824;
	shr.u64 	%rd11826, %rd11825, 32;
	and.b64  	%rd11827, %rd11787, 4294967295;
	add.s64 	%rd11828, %rd11826, %rd11827;
	mad.lo.s64 	%rd11829, %rd20, %rd11803, %rd11828;
	shr.u64 	%rd11830, %rd11829, 32;
	and.b64  	%rd11831, %rd11790, 4294967295;
	add.s64 	%rd11832, %rd11830, %rd11831;
	mad.lo.s64 	%rd11833, %rd21, %rd11803, %rd11832;
	shr.u64 	%rd11834, %rd11833, 32;
	and.b64  	%rd11835, %rd11793, 4294967295;
	add.s64 	%rd11836, %rd11834, %rd11835;
	shr.u64 	%rd11837, %rd11836, 32;
	and.b64  	%rd11838, %rd11796, 4294967295;
	add.s64 	%rd11839, %rd11837, %rd11838;
	shr.u64 	%rd11840, %rd11839, 32;
	and.b64  	%rd11841, %rd11799, 4294967295;
	add.s64 	%rd11842, %rd11840, %rd11841;
	shr.u64 	%rd11843, %rd11842, 32;
	and.b64  	%rd11844, %rd11802, 4294967295;
	add.s64 	%rd11845, %rd11843, %rd11844;
	{ .reg .b32 tmp; mov.b64 {tmp, %r2743}, %rd11845; }
	add.s32 	%r2744, %r2740, %r2743;
	mul.lo.s32 	%r2745, %r86, %r2742;
	cvt.u64.u32 	%rd11846, %r2745;
	and.b64  	%rd11847, %rd11809, 4294967295;
	mad.lo.s64 	%rd11848, %rd14, %rd11846, %rd11847;
	shr.u64 	%rd11849, %rd11848, 32;
	and.b64  	%rd11850, %rd11813, 4294967295;
	add.s64 	%rd11851, %rd11849, %rd11850;
	mad.lo.s64 	%rd11852, %rd15, %rd11846, %rd11851;
	cvt.u32.u64 	%r2746, %rd11852;
	shr.u64 	%rd11853, %rd11852, 32;
	and.b64  	%rd11854, %rd11817, 4294967295;
	add.s64 	%rd11855, %rd11853, %rd11854;
	mad.lo.s64 	%rd11856, %rd16, %rd11846, %rd11855;
	shr.u64 	%rd11857, %rd11856, 32;
	and.b64  	%rd11858, %rd11821, 4294967295;
	add.s64 	%rd11859, %rd11857, %rd11858;
	mad.lo.s64 	%rd11860, %rd17, %rd11846, %rd11859;
	shr.u64 	%rd11861, %rd11860, 32;
	and.b64  	%rd11862, %rd11825, 4294967295;
	add.s64 	%rd11863, %rd11861, %rd11862;
	mad.lo.s64 	%rd11864, %rd18, %rd11846, %rd11863;
	shr.u64 	%rd11865, %rd11864, 32;
	and.b64  	%rd11866, %rd11829, 4294967295;
	add.s64 	%rd11867, %rd11865, %rd11866;
	mad.lo.s64 	%rd11868, %rd19, %rd11846, %rd11867;
	shr.u64 	%rd11869, %rd11868, 32;
	and.b64  	%rd11870, %rd11833, 4294967295;
	add.s64 	%rd11871, %rd11869, %rd11870;
	mad.lo.s64 	%rd11872, %rd20, %rd11846, %rd11871;
	shr.u64 	%rd11873, %rd11872, 32;
	and.b64  	%rd11874, %rd11836, 4294967295;
	add.s64 	%rd11875, %rd11873, %rd11874;
	mad.lo.s64 	%rd11876, %rd21, %rd11846, %rd11875;
	shr.u64 	%rd11877, %rd11876, 32;
	and.b64  	%rd11878, %rd11839, 4294967295;
	add.s64 	%rd11879, %rd11877, %rd11878;
	shr.u64 	%rd11880, %rd11879, 32;
	and.b64  	%rd11881, %rd11842, 4294967295;
	add.s64 	%rd11882, %rd11880, %rd11881;
	shr.u64 	%rd11883, %rd11882, 32;
	and.b64  	%rd11884, %rd11845, 4294967295;
	add.s64 	%rd11885, %rd11883, %rd11884;
	{ .reg .b32 tmp; mov.b64 {tmp, %r2747}, %rd11885; }
	add.s32 	%r2748, %r2744, %r2747;
	mul.lo.s32 	%r2749, %r86, %r2746;
	cvt.u64.u32 	%rd11886, %r2749;
	and.b64  	%rd11887, %rd11852, 4294967295;
	mad.lo.s64 	%rd11888, %rd14, %rd11886, %rd11887;
	shr.u64 	%rd11889, %rd11888, 32;
	and.b64  	%rd11890, %rd11856, 4294967295;
	add.s64 	%rd11891, %rd11889, %rd11890;
	mad.lo.s64 	%rd11892, %rd15, %rd11886, %rd11891;
	cvt.u32.u64 	%r2750, %rd11892;
	shr.u64 	%rd11893, %rd11892, 32;
	and.b64  	%rd11894, %rd11860, 4294967295;
	add.s64 	%rd11895, %rd11893, %rd11894;
	mad.lo.s64 	%rd11896, %rd16, %rd11886, %rd11895;
	shr.u64 	%rd11897, %rd11896, 32;
	and.b64  	%rd11898, %rd11864, 4294967295;
	add.s64 	%rd11899, %rd11897, %rd11898;
	mad.lo.s64 	%rd11900, %rd17, %rd11886, %rd11899;
	shr.u64 	%rd11901, %rd11900, 32;
	and.b64  	%rd11902, %rd11868, 4294967295;
	add.s64 	%rd11903, %rd11901, %rd11902;
	mad.lo.s64 	%rd11904, %rd18, %rd11886, %rd11903;
	shr.u64 	%rd11905, %rd11904, 32;
	and.b64  	%rd11906, %rd11872, 4294967295;
	add.s64 	%rd11907, %rd11905, %rd11906;
	mad.lo.s64 	%rd11908, %rd19, %rd11886, %rd11907;
	shr.u64 	%rd11909, %rd11908, 32;
	and.b64  	%rd11910, %rd11876, 4294967295;
	add.s64 	%rd11911, %rd11909, %rd11910;
	mad.lo.s64 	%rd11912, %rd20, %rd11886, %rd11911;
	shr.u64 	%rd11913, %rd11912, 32;
	and.b64  	%rd11914, %rd11879, 4294967295;
	add.s64 	%rd11915, %rd11913, %rd11914;
	mad.lo.s64 	%rd11916, %rd21, %rd11886, %rd11915;
	shr.u64 	%rd11917, %rd11916, 32;
	and.b64  	%rd11918, %rd11882, 4294967295;
	add.s64 	%rd11919, %rd11917, %rd11918;
	shr.u64 	%rd11920, %rd11919, 32;
	and.b64  	%rd11921, %rd11885, 4294967295;
	add.s64 	%rd11922, %rd11920, %rd11921;
	{ .reg .b32 tmp; mov.b64 {tmp, %r2751}, %rd11922; }
	add.s32 	%r2752, %r2748, %r2751;
	mul.lo.s32 	%r2753, %r86, %r2750;
	cvt.u64.u32 	%rd11923, %r2753;
	and.b64  	%rd11924, %rd11892, 4294967295;
	mad.lo.s64 	%rd11925, %rd14, %rd11923, %rd11924;
	shr.u64 	%rd11926, %rd11925, 32;
	and.b64  	%rd11927, %rd11896, 4294967295;
	add.s64 	%rd11928, %rd11926, %rd11927;
	mad.lo.s64 	%rd11929, %rd15, %rd11923, %rd11928;
	cvt.u32.u64 	%r2754, %rd11929;
	shr.u64 	%rd11930, %rd11929, 32;
	and.b64  	%rd11931, %rd11900, 4294967295;
	add.s64 	%rd11932, %rd11930, %rd11931;
	mad.lo.s64 	%rd11933, %rd16, %rd11923, %rd11932;
	shr.u64 	%rd11934, %rd11933, 32;
	and.b64  	%rd11935, %rd11904, 4294967295;
	add.s64 	%rd11936, %rd11934, %rd11935;
	mad.lo.s64 	%rd11937, %rd17, %rd11923, %rd11936;
	shr.u64 	%rd11938, %rd11937, 32;
	and.b64  	%rd11939, %rd11908, 4294967295;
	add.s64 	%rd11940, %rd11938, %rd11939;
	mad.lo.s64 	%rd11941, %rd18, %rd11923, %rd11940;
	shr.u64 	%rd11942, %rd11941, 32;
	and.b64  	%rd11943, %rd11912, 4294967295;
	add.s64 	%rd11944, %rd11942, %rd11943;
	mad.lo.s64 	%rd11945, %rd19, %rd11923, %rd11944;
	shr.u64 	%rd11946, %rd11945, 32;
	and.b64  	%rd11947, %rd11916, 4294967295;
	add.s64 	%rd11948, %rd11946, %rd11947;
	mad.lo.s64 	%rd11949, %rd20, %rd11923, %rd11948;
	shr.u64 	%rd11950, %rd11949, 32;
	and.b64  	%rd11951, %rd11919, 4294967295;
	add.s64 	%rd11952, %rd11950, %rd11951;
	mad.lo.s64 	%rd11953, %rd21, %rd11923, %rd11952;
	shr.u64 	%rd11954, %rd11953, 32;
	and.b64  	%rd11955, %rd11922, 4294967295;
	add.s64 	%rd11956, %rd11954, %rd11955;
	{ .reg .b32 tmp; mov.b64 {tmp, %r2755}, %rd11956; }
	add.s32 	%r2756, %r2752, %r2755;
	mul.lo.s32 	%r2757, %r86, %r2754;
	cvt.u64.u32 	%rd11957, %r2757;
	and.b64  	%rd11958, %rd11929, 4294967295;
	mad.lo.s64 	%rd11959, %rd14, %rd11957, %rd11958;
	shr.u64 	%rd11960, %rd11959, 32;
	and.b64  	%rd11961, %rd11933, 4294967295;
	add.s64 	%rd11962, %rd11960, %rd11961;
	mad.lo.s64 	%rd47646, %rd15, %rd11957, %rd11962;
	shr.u64 	%rd11963, %rd47646, 32;
	and.b64  	%rd11964, %rd11937, 4294967295;
	add.s64 	%rd11965, %rd11963, %rd11964;
	mad.lo.s64 	%rd47645, %rd16, %rd11957, %rd11965;
	cvt.u32.u64 	%r1064, %rd47645;
	shr.u64 	%rd11966, %rd47645, 32;
	and.b64  	%rd11967, %rd11941, 4294967295;
	add.s64 	%rd11968, %rd11966, %rd11967;
	mad.lo.s64 	%rd47644, %rd17, %rd11957, %rd11968;
	cvt.u32.u64 	%r1065, %rd47644;
	shr.u64 	%rd11969, %rd47644, 32;
	and.b64  	%rd11970, %rd11945, 4294967295;
	add.s64 	%rd11971, %rd11969, %rd11970;
	mad.lo.s64 	%rd47643, %rd18, %rd11957, %rd11971;
	cvt.u32.u64 	%r1066, %rd47643;
	shr.u64 	%rd11972, %rd47643, 32;
	and.b64  	%rd11973, %rd11949, 4294967295;
	add.s64 	%rd11974, %rd11972, %rd11973;
	mad.lo.s64 	%rd47642, %rd19, %rd11957, %rd11974;
	cvt.u32.u64 	%r1067, %rd47642;
	shr.u64 	%rd11975, %rd47642, 32;
	and.b64  	%rd11976, %rd11953, 4294967295;
	add.s64 	%rd11977, %rd11975, %rd11976;
	mad.lo.s64 	%rd47641, %rd20, %rd11957, %rd11977;
	cvt.u32.u64 	%r1068, %rd47641;
	shr.u64 	%rd11978, %rd47641, 32;
	and.b64  	%rd11979, %rd11956, 4294967295;
	add.s64 	%rd11980, %rd11978, %rd11979;
	mad.lo.s64 	%rd47640, %rd21, %rd11957, %rd11980;
	cvt.u32.u64 	%r1069, %rd47640;
	{ .reg .b32 tmp; mov.b64 {tmp, %r2758}, %rd47640; }
	add.s32 	%r6596, %r2756, %r2758;
	setp.gt.u32 	%p422, %r6596, %r2726;
	@%p422 bra 	$L__BB4_1165;
	cvt.u32.u64 	%r2759, %rd21;
	setp.lt.u32 	%p423, %r6596, %r2759;
	@%p423 bra 	$L__BB4_1166;
	cvt.u32.u64 	%r2760, %rd20;
	setp.lt.u32 	%p424, %r2760, %r1069;
	@%p424 bra 	$L__BB4_1165;
	cvt.u32.u64 	%r2761, %rd20;
	setp.gt.u32 	%p425, %r2761, %r1069;
	@%p425 bra 	$L__BB4_1166;
	cvt.u32.u64 	%r2762, %rd19;
	setp.lt.u32 	%p426, %r2762, %r1068;
	@%p426 bra 	$L__BB4_1165;
	cvt.u32.u64 	%r2763, %rd19;
	setp.gt.u32 	%p427, %r2763, %r1068;
	@%p427 bra 	$L__BB4_1166;
	cvt.u32.u64 	%r2764, %rd18;
	setp.lt.u32 	%p428, %r2764, %r1067;
	@%p428 bra 	$L__BB4_1165;
	cvt.u32.u64 	%r2765, %rd18;
	setp.gt.u32 	%p429, %r2765, %r1067;
	@%p429 bra 	$L__BB4_1166;
	cvt.u32.u64 	%r2766, %rd17;
	setp.lt.u32 	%p430, %r2766, %r1066;
	@%p430 bra 	$L__BB4_1165;
	cvt.u32.u64 	%r2767, %rd17;
	setp.gt.u32 	%p431, %r2767, %r1066;
	@%p431 bra 	$L__BB4_1166;
	cvt.u32.u64 	%r2768, %rd16;
	setp.lt.u32 	%p432, %r2768, %r1065;
	@%p432 bra 	$L__BB4_1165;
	cvt.u32.u64 	%r2769, %rd16;
	setp.gt.u32 	%p433, %r2769, %r1065;
	@%p433 bra 	$L__BB4_1166;
	cvt.u32.u64 	%r2770, %rd15;
	setp.lt.u32 	%p434, %r2770, %r1064;
	@%p434 bra 	$L__BB4_1165;
	cvt.u32.u64 	%r2771, %rd14;
	cvt.u32.u64 	%r2772, %rd15;
	setp.gt.u32 	%p435, %r2772, %r1064;
	cvt.u32.u64 	%r2773, %rd47646;
	setp.gt.u32 	%p436, %r2771, %r2773;
	or.pred  	%p437, %p435, %p436;
	@%p437 bra 	$L__BB4_1166;
$L__BB4_1165:
	cvt.u32.u64 	%r2774, %rd21;
	and.b64  	%rd11982, %rd47646, 4294967295;
	sub.s64 	%rd47646, %rd11982, %rd14;
	shr.u64 	%rd11983, %rd47646, 63;
	and.b64  	%rd11984, %rd47645, 4294967295;
	add.s64 	%rd11985, %rd11983, %rd15;
	sub.s64 	%rd47645, %rd11984, %rd11985;
	shr.u64 	%rd11986, %rd47645, 63;
	and.b64  	%rd11987, %rd47644, 4294967295;
	add.s64 	%rd11988, %rd11986, %rd16;
	sub.s64 	%rd47644, %rd11987, %rd11988;
	shr.u64 	%rd11989, %rd47644, 63;
	and.b64  	%rd11990, %rd47643, 4294967295;
	add.s64 	%rd11991, %rd11989, %rd17;
	sub.s64 	%rd47643, %rd11990, %rd11991;
	shr.u64 	%rd11992, %rd47643, 63;
	and.b64  	%rd11993, %rd47642, 4294967295;
	add.s64 	%rd11994, %rd11992, %rd18;
	sub.s64 	%rd47642, %rd11993, %rd11994;
	shr.u64 	%rd11995, %rd47642, 63;
	and.b64  	%rd11996, %rd47641, 4294967295;
	add.s64 	%rd11997, %rd11995, %rd19;
	sub.s64 	%rd47641, %rd11996, %rd11997;
	shr.u64 	%rd11998, %rd47641, 63;
	and.b64  	%rd11999, %rd47640, 4294967295;
	add.s64 	%rd12000, %rd11998, %rd20;
	sub.s64 	%rd47640, %rd11999, %rd12000;
	shr.u64 	%rd12001, %rd47640, 63;
	cvt.u32.u64 	%r2775, %rd12001;
	add.s32 	%r2776, %r2774, %r2775;
	sub.s32 	%r6596, %r6596, %r2776;
$L__BB4_1166:
	and.b64  	%rd12002, %rd47646, 4294967295;
	cvt.u64.u32 	%rd12003, %r6584;
	sub.s64 	%rd12004, %rd12002, %rd12003;
	shr.u64 	%rd12005, %rd12004, 63;
	cvt.u32.u64 	%r6643, %rd12004;
	and.b64  	%rd12006, %rd47645, 4294967295;
	and.b64  	%rd12007, %rd47588, 4294967295;
	add.s64 	%rd12008, %rd12005, %rd12007;
	sub.s64 	%rd47652, %rd12006, %rd12008;
	shr.u64 	%rd12009, %rd47652, 63;
	and.b64  	%rd12010, %rd47644, 4294967295;
	and.b64  	%rd12011, %rd47589, 4294967295;
	add.s64 	%rd12012, %rd12009, %rd12011;
	sub.s64 	%rd47651, %rd12010, %rd12012;
	shr.u64 	%rd12013, %rd47651, 63;
	and.b64  	%rd12014, %rd47643, 4294967295;
	and.b64  	%rd12015, %rd47590, 4294967295;
	add.s64 	%rd12016, %rd12013, %rd12015;
	sub.s64 	%rd47650, %rd12014, %rd12016;
	shr.u64 	%rd12017, %rd47650, 63;
	and.b64  	%rd12018, %rd47642, 4294967295;
	and.b64  	%rd12019, %rd47591, 4294967295;
	add.s64 	%rd12020, %rd12017, %rd12019;
	sub.s64 	%rd47649, %rd12018, %rd12020;
	shr.u64 	%rd12021, %rd47649, 63;
	and.b64  	%rd12022, %rd47641, 4294967295;
	and.b64  	%rd12023, %rd47592, 4294967295;
	add.s64 	%rd12024, %rd12021, %rd12023;
	sub.s64 	%rd47648, %rd12022, %rd12024;
	shr.u64 	%rd12025, %rd47648, 63;
	and.b64  	%rd12026, %rd47640, 4294967295;
	and.b64  	%rd12027, %rd47593, 4294967295;
	add.s64 	%rd12028, %rd12025, %rd12027;
	sub.s64 	%rd47647, %rd12026, %rd12028;
	shr.u64 	%rd12029, %rd47647, 63;
	cvt.u64.u32 	%rd12030, %r6596;
	and.b64  	%rd12031, %rd47594, 4294967295;
	add.s64 	%rd12032, %rd12029, %rd12031;
	sub.s64 	%rd12033, %rd12030, %rd12032;
	setp.gt.s64 	%p438, %rd12033, -1;
	cvt.u32.u64 	%r6636, %rd12033;
	@%p438 bra 	$L__BB4_1168;
	cvt.u32.u64 	%r2777, %rd21;
	cvt.u32.u64 	%r2778, %rd14;
	add.s32 	%r6643, %r2778, %r6643;
	setp.lt.u32 	%p439, %r6643, %r2778;
	selp.u64 	%rd12034, 1, 0, %p439;
	and.b64  	%rd12035, %rd47652, 4294967295;
	add.s64 	%rd12036, %rd12035, %rd12034;
	add.s64 	%rd47652, %rd12036, %rd15;
	shr.u64 	%rd12037, %rd47652, 32;
	and.b64  	%rd12038, %rd47651, 4294967295;
	add.s64 	%rd12039, %rd12037, %rd12038;
	add.s64 	%rd47651, %rd12039, %rd16;
	shr.u64 	%rd12040, %rd47651, 32;
	and.b64  	%rd12041, %rd47650, 4294967295;
	add.s64 	%rd12042, %rd12040, %rd12041;
	add.s64 	%rd47650, %rd12042, %rd17;
	shr.u64 	%rd12043, %rd47650, 32;
	and.b64  	%rd12044, %rd47649, 4294967295;
	add.s64 	%rd12045, %rd12043, %rd12044;
	add.s64 	%rd47649, %rd12045, %rd18;
	shr.u64 	%rd12046, %rd47649, 32;
	and.b64  	%rd12047, %rd47648, 4294967295;
	add.s64 	%rd12048, %rd12046, %rd12047;
	add.s64 	%rd47648, %rd12048, %rd19;
	shr.u64 	%rd12049, %rd47648, 32;
	and.b64  	%rd12050, %rd47647, 4294967295;
	add.s64 	%rd12051, %rd12049, %rd12050;
	add.s64 	%rd47647, %rd12051, %rd20;
	{ .reg .b32 tmp; mov.b64 {tmp, %r2779}, %rd47647; }
	add.s32 	%r2780, %r6636, %r2779;
	add.s32 	%r6636, %r2780, %r2777;
$L__BB4_1168:
	cvt.u32.u64 	%r2781, %rd21;
	cvt.u32.u64 	%r6642, %rd47652;
	cvt.u32.u64 	%r6641, %rd47651;
	cvt.u32.u64 	%r6640, %rd47650;
	cvt.u32.u64 	%r6639, %rd47649;
	cvt.u32.u64 	%r6638, %rd47648;
	cvt.u32.u64 	%r6637, %rd47647;
	mul.lo.s64 	%rd12052, %rd1492, %rd1637;
	cvt.u32.u64 	%r2782, %rd12052;
	shr.u64 	%rd12053, %rd12052, 32;
	mad.lo.s64 	%rd12054, %rd1493, %rd1637, %rd12053;
	shr.u64 	%rd12055, %rd12054, 32;
	mad.lo.s64 	%rd12056, %rd1494, %rd1637, %rd12055;
	shr.u64 	%rd12057, %rd12056, 32;
	mad.lo.s64 	%rd12058, %rd1495, %rd1637, %rd12057;
	shr.u64 	%rd12059, %rd12058, 32;
	mad.lo.s64 	%rd12060, %rd1496, %rd1637, %rd12059;
	shr.u64 	%rd12061, %rd12060, 32;
	mad.lo.s64 	%rd12062, %rd1497, %rd1637, %rd12061;
	shr.u64 	%rd12063, %rd12062, 32;
	mad.lo.s64 	%rd12064, %rd1498, %rd1637, %rd12063;
	shr.u64 	%rd12065, %rd12064, 32;
	mad.lo.s64 	%rd12066, %rd1499, %rd1637, %rd12065;
	shr.u64 	%rd12067, %rd12066, 32;
	and.b64  	%rd12068, %rd12054, 4294967295;
	mad.lo.s64 	%rd12069, %rd1492, %rd1638, %rd12068;
	shr.u64 	%rd12070, %rd12069, 32;
	and.b64  	%rd12071, %rd12056, 4294967295;
	add.s64 	%rd12072, %rd12070, %rd12071;
	mad.lo.s64 	%rd12073, %rd1493, %rd1638, %rd12072;
	shr.u64 	%rd12074, %rd12073, 32;
	and.b64  	%rd12075, %rd12058, 4294967295;
	add.s64 	%rd12076, %rd12074, %rd12075;
	mad.lo.s64 	%rd12077, %rd1494, %rd1638, %rd12076;
	shr.u64 	%rd12078, %rd12077, 32;
	and.b64  	%rd12079, %rd12060, 4294967295;
	add.s64 	%rd12080, %rd12078, %rd12079;
	mad.lo.s64 	%rd12081, %rd1495, %rd1638, %rd12080;
	shr.u64 	%rd12082, %rd12081, 32;
	and.b64  	%rd12083, %rd12062, 4294967295;
	add.s64 	%rd12084, %rd12082, %rd12083;
	mad.lo.s64 	%rd12085, %rd1496, %rd1638, %rd12084;
	shr.u64 	%rd12086, %rd12085, 32;
	and.b64  	%rd12087, %rd12064, 4294967295;
	add.s64 	%rd12088, %rd12086, %rd12087;
	mad.lo.s64 	%rd12089, %rd1497, %rd1638, %rd12088;
	shr.u64 	%rd12090, %rd12089, 32;
	and.b64  	%rd12091, %rd12066, 4294967295;
	add.s64 	%rd12092, %rd12090, %rd12091;
	mad.lo.s64 	%rd12093, %rd1498, %rd1638, %rd12092;
	shr.u64 	%rd12094, %rd12093, 32;
	add.s64 	%rd12095, %rd12094, %rd12067;
	mad.lo.s64 	%rd12096, %rd1499, %rd1638, %rd12095;
	shr.u64 	%rd12097, %rd12096, 32;
	and.b64  	%rd12098, %rd12073, 4294967295;
	mad.lo.s64 	%rd12099, %rd1492, %rd1639, %rd12098;
	shr.u64 	%rd12100, %rd12099, 32;
	and.b64  	%rd12101, %rd12077, 4294967295;
	add.s64 	%rd12102, %rd12100, %rd12101;
	mad.lo.s64 	%rd12103, %rd1493, %rd1639, %rd12102;
	shr.u64 	%rd12104, %rd12103, 32;
	and.b64  	%rd12105, %rd12081, 4294967295;
	add.s64 	%rd12106, %rd12104, %rd12105;
	mad.lo.s64 	%rd12107, %rd1494, %rd1639, %rd12106;
	shr.u64 	%rd12108, %rd12107, 32;
	and.b64  	%rd12109, %rd12085, 4294967295;
	add.s64 	%rd12110, %rd12108, %rd12109;
	mad.lo.s64 	%rd12111, %rd1495, %rd1639, %rd12110;
	shr.u64 	%rd12112, %rd12111, 32;
	and.b64  	%rd12113, %rd12089, 4294967295;
	add.s64 	%rd12114, %rd12112, %rd12113;
	mad.lo.s64 	%rd12115, %rd1496, %rd1639, %rd12114;
	shr.u64 	%rd12116, %rd12115, 32;
	and.b64  	%rd12117, %rd12093, 4294967295;
	add.s64 	%rd12118, %rd12116, %rd12117;
	mad.lo.s64 	%rd12119, %rd1497, %rd1639, %rd12118;
	shr.u64 	%rd12120, %rd12119, 32;
	and.b64  	%rd12121, %rd12096, 4294967295;
	add.s64 	%rd12122, %rd12120, %rd12121;
	mad.lo.s64 	%rd12123, %rd1498, %rd1639, %rd12122;
	shr.u64 	%rd12124, %rd12123, 32;
	add.s64 	%rd12125, %rd12124, %rd12097;
	mad.lo.s64 	%rd12126, %rd1499, %rd1639, %rd12125;
	shr.u64 	%rd12127, %rd12126, 32;
	and.b64  	%rd12128, %rd12103, 4294967295;
	mad.lo.s64 	%rd12129, %rd1492, %rd1640, %rd12128;
	shr.u64 	%rd12130, %rd12129, 32;
	and.b64  	%rd12131, %rd12107, 4294967295;
	add.s64 	%rd12132, %rd12130, %rd12131;
	mad.lo.s64 	%rd12133, %rd1493, %rd1640, %rd12132;
	shr.u64 	%rd12134, %rd12133, 32;
	and.b64  	%rd12135, %rd12111, 4294967295;
	add.s64 	%rd12136, %rd12134, %rd12135;
	mad.lo.s64 	%rd12137, %rd1494, %rd1640, %rd12136;
	shr.u64 	%rd12138, %rd12137, 32;
	and.b64  	%rd12139, %rd12115, 4294967295;
	add.s64 	%rd12140, %rd12138, %rd12139;
	mad.lo.s64 	%rd12141, %rd1495, %rd1640, %rd12140;
	shr.u64 	%rd12142, %rd12141, 32;
	and.b64  	%rd12143, %rd12119, 4294967295;
	add.s64 	%rd12144, %rd12142, %rd12143;
	mad.lo.s64 	%rd12145, %rd1496, %rd1640, %rd12144;
	shr.u64 	%rd12146, %rd12145, 32;
	and.b64  	%rd12147, %rd12123, 4294967295;
	add.s64 	%rd12148, %rd12146, %rd12147;
	mad.lo.s64 	%rd12149, %rd1497, %rd1640, %rd12148;
	shr.u64 	%rd12150, %rd12149, 32;
	and.b64  	%rd12151, %rd12126, 4294967295;
	add.s64 	%rd12152, %rd12150, %rd12151;
	mad.lo.s64 	%rd12153, %rd1498, %rd1640, %rd12152;
	shr.u64 	%rd12154, %rd12153, 32;
	add.s64 	%rd12155, %rd12154, %rd12127;
	mad.lo.s64 	%rd12156, %rd1499, %rd1640, %rd12155;
	shr.u64 	%rd12157, %rd12156, 32;
	and.b64  	%rd12158, %rd12133, 4294967295;
	mad.lo.s64 	%rd12159, %rd1492, %rd1641, %rd12158;
	shr.u64 	%rd12160, %rd12159, 32;
	and.b64  	%rd12161, %rd12137, 4294967295;
	add.s64 	%rd12162, %rd12160, %rd12161;
	mad.lo.s64 	%rd12163, %rd1493, %rd1641, %rd12162;
	shr.u64 	%rd12164, %rd12163, 32;
	and.b64  	%rd12165, %rd12141, 4294967295;
	add.s64 	%rd12166, %rd12164, %rd12165;
	mad.lo.s64 	%rd12167, %rd1494, %rd1641, %rd12166;
	shr.u64 	%rd12168, %rd12167, 32;
	and.b64  	%rd12169, %rd12145, 4294967295;
	add.s64 	%rd12170, %rd12168, %rd12169;
	mad.lo.s64 	%rd12171, %rd1495, %rd1641, %rd12170;
	shr.u64 	%rd12172, %rd12171, 32;
	and.b64  	%rd12173, %rd12149, 4294967295;
	add.s64 	%rd12174, %rd12172, %rd12173;
	mad.lo.s64 	%rd12175, %rd1496, %rd1641, %rd12174;
	shr.u64 	%rd12176, %rd12175, 32;
	and.b64  	%rd12177, %rd12153, 4294967295;
	add.s64 	%rd12178, %rd12176, %rd12177;
	mad.lo.s64 	%rd12179, %rd1497, %rd1641, %rd12178;
	shr.u64 	%rd12180, %rd12179, 32;
	and.b64  	%rd12181, %rd12156, 4294967295;
	add.s64 	%rd12182, %rd12180, %rd12181;
	mad.lo.s64 	%rd12183, %rd1498, %rd1641, %rd12182;
	shr.u64 	%rd12184, %rd12183, 32;
	add.s64 	%rd12185, %rd12184, %rd12157;
	mad.lo.s64 	%rd12186, %rd1499, %rd1641, %rd12185;
	shr.u64 	%rd12187, %rd12186, 32;
	and.b64  	%rd12188, %rd12163, 4294967295;
	mad.lo.s64 	%rd12189, %rd1492, %rd1642, %rd12188;
	shr.u64 	%rd12190, %rd12189, 32;
	and.b64  	%rd12191, %rd12167, 4294967295;
	add.s64 	%rd12192, %rd12190, %rd12191;
	mad.lo.s64 	%rd12193, %rd1493, %rd1642, %rd12192;
	shr.u64 	%rd12194, %rd12193, 32;
	and.b64  	%rd12195, %rd12171, 4294967295;
	add.s64 	%rd12196, %rd12194, %rd12195;
	mad.lo.s64 	%rd12197, %rd1494, %rd1642, %rd12196;
	shr.u64 	%rd12198, %rd12197, 32;
	and.b64  	%rd12199, %rd12175, 4294967295;
	add.s64 	%rd12200, %rd12198, %rd12199;
	mad.lo.s64 	%rd12201, %rd1495, %rd1642, %rd12200;
	shr.u64 	%rd12202, %rd12201, 32;
	and.b64  	%rd12203, %rd12179, 4294967295;
	add.s64 	%rd12204, %rd12202, %rd12203;
	mad.lo.s64 	%rd12205, %rd1496, %rd1642, %rd12204;
	shr.u64 	%rd12206, %rd12205, 32;
	and.b64  	%rd12207, %rd12183, 4294967295;
	add.s64 	%rd12208, %rd12206, %rd12207;
	mad.lo.s64 	%rd12209, %rd1497, %rd1642, %rd12208;
	shr.u64 	%rd12210, %rd12209, 32;
	and.b64  	%rd12211, %rd12186, 4294967295;
	add.s64 	%rd12212, %rd12210, %rd12211;
	mad.lo.s64 	%rd12213, %rd1498, %rd1642, %rd12212;
	shr.u64 	%rd12214, %rd12213, 32;
	add.s64 	%rd12215, %rd12214, %rd12187;
	mad.lo.s64 	%rd12216, %rd1499, %rd1642, %rd12215;
	shr.u64 	%rd12217, %rd12216, 32;
	and.b64  	%rd12218, %rd12193, 4294967295;
	mad.lo.s64 	%rd12219, %rd1492, %rd1643, %rd12218;
	shr.u64 	%rd12220, %rd12219, 32;
	and.b64  	%rd12221, %rd12197, 4294967295;
	add.s64 	%rd12222, %rd12220, %rd12221;
	mad.lo.s64 	%rd12223, %rd1493, %rd1643, %rd12222;
	shr.u64 	%rd12224, %rd12223, 32;
	and.b64  	%rd12225, %rd12201, 4294967295;
	add.s64 	%rd12226, %rd12224, %rd12225;
	mad.lo.s64 	%rd12227, %rd1494, %rd1643, %rd12226;
	shr.u64 	%rd12228, %rd12227, 32;
	and.b64  	%rd12229, %rd12205, 4294967295;
	add.s64 	%rd12230, %rd12228, %rd12229;
	mad.lo.s64 	%rd12231, %rd1495, %rd1643, %rd12230;
	shr.u64 	%rd12232, %rd12231, 32;
	and.b64  	%rd12233, %rd12209, 4294967295;
	add.s64 	%rd12234, %rd12232, %rd12233;
	mad.lo.s64 	%rd12235, %rd1496, %rd1643, %rd12234;
	shr.u64 	%rd12236, %rd12235, 32;
	and.b64  	%rd12237, %rd12213, 4294967295;
	add.s64 	%rd12238, %rd12236, %rd12237;
	mad.lo.s64 	%rd12239, %rd1497, %rd1643, %rd12238;
	shr.u64 	%rd12240, %rd12239, 32;
	and.b64  	%rd12241, %rd12216, 4294967295;
	add.s64 	%rd12242, %rd12240, %rd12241;
	mad.lo.s64 	%rd12243, %rd1498, %rd1643, %rd12242;
	shr.u64 	%rd12244, %rd12243, 32;
	add.s64 	%rd12245, %rd12244, %rd12217;
	mad.lo.s64 	%rd12246, %rd1499, %rd1643, %rd12245;
	shr.u64 	%rd12247, %rd12246, 32;
	and.b64  	%rd12248, %rd12223, 4294967295;
	mad.lo.s64 	%rd12249, %rd1492, %rd1644, %rd12248;
	shr.u64 	%rd12250, %rd12249, 32;
	and.b64  	%rd12251, %rd12227, 4294967295;
	add.s64 	%rd12252, %rd12250, %rd12251;
	mad.lo.s64 	%rd12253, %rd1493, %rd1644, %rd12252;
	shr.u64 	%rd12254, %rd12253, 32;
	and.b64  	%rd12255, %rd12231, 4294967295;
	add.s64 	%rd12256, %rd12254, %rd12255;
	mad.lo.s64 	%rd12257, %rd1494, %rd1644, %rd12256;
	shr.u64 	%rd12258, %rd12257, 32;
	and.b64  	%rd12259, %rd12235, 4294967295;
	add.s64 	%rd12260, %rd12258, %rd12259;
	mad.lo.s64 	%rd12261, %rd1495, %rd1644, %rd12260;
	shr.u64 	%rd12262, %rd12261, 32;
	and.b64  	%rd12263, %rd12239, 4294967295;
	add.s64 	%rd12264, %rd12262, %rd12263;
	mad.lo.s64 	%rd12265, %rd1496, %rd1644, %rd12264;
	shr.u64 	%rd12266, %rd12265, 32;
	and.b64  	%rd12267, %rd12243, 4294967295;
	add.s64 	%rd12268, %rd12266, %rd12267;
	mad.lo.s64 	%rd12269, %rd1497, %rd1644, %rd12268;
	shr.u64 	%rd12270, %rd12269, 32;
	and.b64  	%rd12271, %rd12246, 4294967295;
	add.s64 	%rd12272, %rd12270, %rd12271;
	mad.lo.s64 	%rd12273, %rd1498, %rd1644, %rd12272;
	shr.u64 	%rd12274, %rd12273, 32;
	add.s64 	%rd12275, %rd12274, %rd12247;
	mad.lo.s64 	%rd12276, %rd1499, %rd1644, %rd12275;
	{ .reg .b32 tmp; mov.b64 {tmp, %r2783}, %rd12276; }
	mul.lo.s32 	%r2784, %r86, %r2782;
	cvt.u64.u32 	%rd12277, %r2784;
	and.b64  	%rd12278, %rd12052, 4294967295;
	mad.lo.s64 	%rd12279, %rd14, %rd12277, %rd12278;
	shr.u64 	%rd12280, %rd12279, 32;
	and.b64  	%rd12281, %rd12069, 4294967295;
	add.s64 	%rd12282, %rd12280, %rd12281;
	mad.lo.s64 	%rd12283, %rd15, %rd12277, %rd12282;
	cvt.u32.u64 	%r2785, %rd12283;
	shr.u64 	%rd12284, %rd12283, 32;
	and.b64  	%rd12285, %rd12099, 4294967295;
	add.s64 	%rd12286, %rd12284, %rd12285;
	mad.lo.s64 	%rd12287, %rd16, %rd12277, %rd12286;
	shr.u64 	%rd12288, %rd12287, 32;
	and.b64  	%rd12289, %rd12129, 4294967295;
	add.s64 	%rd12290, %rd12288, %rd12289;
	mad.lo.s64 	%rd12291, %rd17, %rd12277, %rd12290;
	shr.u64 	%rd12292, %rd12291, 32;
	and.b64  	%rd12293, %rd12159, 4294967295;
	add.s64 	%rd12294, %rd12292, %rd12293;
	mad.lo.s64 	%rd12295, %rd18, %rd12277, %rd12294;
	shr.u64 	%rd12296, %rd12295, 32;
	and.b64  	%rd12297, %rd12189, 4294967295;
	add.s64 	%rd12298, %rd12296, %rd12297;
	mad.lo.s64 	%rd12299, %rd19, %rd12277, %rd12298;
	shr.u64 	%rd12300, %rd12299, 32;
	and.b64  	%rd12301, %rd12219, 4294967295;
	add.s64 	%rd12302, %rd12300, %rd12301;
	mad.lo.s64 	%rd12303, %rd20, %rd12277, %rd12302;
	shr.u64 	%rd12304, %rd12303, 32;
	and.b64  	%rd12305, %rd12249, 4294967295;
	add.s64 	%rd12306, %rd12304, %rd12305;
	mad.lo.s64 	%rd12307, %rd21, %rd12277, %rd12306;
	shr.u64 	%rd12308, %rd12307, 32;
	and.b64  	%rd12309, %rd12253, 4294967295;
	add.s64 	%rd12310, %rd12308, %rd12309;
	shr.u64 	%rd12311, %rd12310, 32;
	and.b64  	%rd12312, %rd12257, 4294967295;
	add.s64 	%rd12313, %rd12311, %rd12312;
	shr.u64 	%rd12314, %rd12313, 32;
	and.b64  	%rd12315, %rd12261, 4294967295;
	add.s64 	%rd12316, %rd12314, %rd12315;
	shr.u64 	%rd12317, %rd12316, 32;
	and.b64  	%rd12318, %rd12265, 4294967295;
	add.s64 	%rd12319, %rd12317, %rd12318;
	shr.u64 	%rd12320, %rd12319, 32;
	and.b64  	%rd12321, %rd12269, 4294967295;
	add.s64 	%rd12322, %rd12320, %rd12321;
	shr.u64 	%rd12323, %rd12322, 32;
	and.b64  	%rd12324, %rd12273, 4294967295;
	add.s64 	%rd12325, %rd12323, %rd12324;
	shr.u64 	%rd12326, %rd12325, 32;
	and.b64  	%rd12327, %rd12276, 4294967295;
	add.s64 	%rd12328, %rd12326, %rd12327;
	{ .reg .b32 tmp; mov.b64 {tmp, %r2786}, %rd12328; }
	add.s32 	%r2787, %r2783, %r2786;
	mul.lo.s32 	%r2788, %r86, %r2785;
	cvt.u64.u32 	%rd12329, %r2788;
	and.b64  	%rd12330, %rd12283, 4294967295;
	mad.lo.s64 	%rd12331, %rd14, %rd12329, %rd12330;
	shr.u64 	%rd12332, %rd12331, 32;
	and.b64  	%rd12333, %rd12287, 4294967295;
	add.s64 	%rd12334, %rd12332, %rd12333;
	mad.lo.s64 	%rd12335, %rd15, %rd12329, %rd12334;
	cvt.u32.u64 	%r2789, %rd12335;
	shr.u64 	%rd12336, %rd12335, 32;
	and.b64  	%rd12337, %rd12291, 4294967295;
	add.s64 	%rd12338, %rd12336, %rd12337;
	mad.lo.s64 	%rd12339, %rd16, %rd12329, %rd12338;
	shr.u64 	%rd12340, %rd12339, 32;
	and.b64  	%rd12341, %rd12295, 4294967295;
	add.s64 	%rd12342, %rd12340, %rd12341;
	mad.lo.s64 	%rd12343, %rd17, %rd12329, %rd12342;
	shr.u64 	%rd12344, %rd12343, 32;
	and.b64  	%rd12345, %rd12299, 4294967295;
	add.s64 	%rd12346, %rd12344, %rd12345;
	mad.lo.s64 	%rd12347, %rd18, %rd12329, %rd12346;
	shr.u64 	%rd12348, %rd12347, 32;
	and.b64  	%rd12349, %rd12303, 4294967295;
	add.s64 	%rd12350, %rd12348, %rd12349;
	mad.lo.s64 	%rd12351, %rd19, %rd12329, %rd12350;
	shr.u64 	%rd12352, %rd12351, 32;
	and.b64  	%rd12353, %rd12307, 4294967295;
	add.s64 	%rd12354, %rd12352, %rd12353;
	mad.lo.s64 	%rd12355, %rd20, %rd12329, %rd12354;
	shr.u64 	%rd12356, %rd12355, 32;
	and.b64  	%rd12357, %rd12310, 4294967295;
	add.s64 	%rd12358, %rd12356, %rd12357;
	mad.lo.s64 	%rd12359, %rd21, %rd12329, %rd12358;
	shr.u64 	%rd12360, %rd12359, 32;
	and.b64  	%rd12361, %rd12313, 4294967295;
	add.s64 	%rd12362, %rd12360, %rd12361;
	shr.u64 	%rd12363, %rd12362, 32;
	and.b64  	%rd12364, %rd12316, 4294967295;
	add.s64 	%rd12365, %rd12363, %rd12364;
	shr.u64 	%rd12366, %rd12365, 32;
	and.b64  	%rd12367, %rd12319, 4294967295;
	add.s64 	%rd12368, %rd12366, %rd12367;
	shr.u64 	%rd12369, %rd12368, 32;
	and.b64  	%rd12370, %rd12322, 4294967295;
	add.s64 	%rd12371, %rd12369, %rd12370;
	shr.u64 	%rd12372, %rd12371, 32;
	and.b64  	%rd12373, %rd12325, 4294967295;
	add.s64 	%rd12374, %rd12372, %rd12373;
	shr.u64 	%rd12375, %rd12374, 32;
	and.b64  	%rd12376, %rd12328, 4294967295;
	add.s64 	%rd12377, %rd12375, %rd12376;
	{ .reg .b32 tmp; mov.b64 {tmp, %r2790}, %rd12377; }
	add.s32 	%r2791, %r2787, %r2790;
	mul.lo.s32 	%r2792, %r86, %r2789;
	cvt.u64.u32 	%rd12378, %r2792;
	and.b64  	%rd12379, %rd12335, 4294967295;
	mad.lo.s64 	%rd12380, %rd14, %rd12378, %rd12379;
	shr.u64 	%rd12381, %rd12380, 32;
	and.b64  	%rd12382, %rd12339, 4294967295;
	add.s64 	%rd12383, %rd12381, %rd12382;
	mad.lo.s64 	%rd12384, %rd15, %rd12378, %rd12383;
	cvt.u32.u64 	%r2793, %rd12384;
	shr.u64 	%rd12385, %rd12384, 32;
	and.b64  	%rd12386, %rd12343, 4294967295;
	add.s64 	%rd12387, %rd12385, %rd12386;
	mad.lo.s64 	%rd12388, %rd16, %rd12378, %rd12387;
	shr.u64 	%rd12389, %rd12388, 32;
	and.b64  	%rd12390, %rd12347, 4294967295;
	add.s64 	%rd12391, %rd12389, %rd12390;
	mad.lo.s64 	%rd12392, %rd17, %rd12378, %rd12391;
	shr.u64 	%rd12393, %rd12392, 32;
	and.b64  	%rd12394, %rd12351, 4294967295;
	add.s64 	%rd12395, %rd12393, %rd12394;
	mad.lo.s64 	%rd12396, %rd18, %rd12378, %rd12395;
	shr.u64 	%rd12397, %rd12396, 32;
	and.b64  	%rd12398, %rd12355, 4294967295;
	add.s64 	%rd12399, %rd12397, %rd12398;
	mad.lo.s64 	%rd12400, %rd19, %rd12378, %rd12399;
	shr.u64 	%rd12401, %rd12400, 32;
	and.b64  	%rd12402, %rd12359, 4294967295;
	add.s64 	%rd12403, %rd12401, %rd12402;
	mad.lo.s64 	%rd12404, %rd20, %rd12378, %rd12403;
	shr.u64 	%rd12405, %rd12404, 32;
	and.b64  	%rd12406, %rd12362, 4294967295;
	add.s64 	%rd12407, %rd12405, %rd12406;
	mad.lo.s64 	%rd12408, %rd21, %rd12378, %rd12407;
	shr.u64 	%rd12409, %rd12408, 32;
	and.b64  	%rd12410, %rd12365, 4294967295;
	add.s64 	%rd12411, %rd12409, %rd12410;
	shr.u64 	%rd12412, %rd12411, 32;
	and.b64  	%rd12413, %rd12368, 4294967295;
	add.s64 	%rd12414, %rd12412, %rd12413;
	shr.u64 	%rd12415, %rd12414, 32;
	and.b64  	%rd12416, %rd12371, 4294967295;
	add.s64 	%rd12417, %rd12415, %rd12416;
	shr.u64 	%rd12418, %rd12417, 32;
	and.b64  	%rd12419, %rd12374, 4294967295;
	add.s64 	%rd12420, %rd12418, %rd12419;
	shr.u64 	%rd12421, %rd12420, 32;
	and.b64  	%rd12422, %rd12377, 4294967295;
	add.s64 	%rd12423, %rd12421, %rd12422;
	{ .reg .b32 tmp; mov.b64 {tmp, %r2794}, %rd12423; }
	add.s32 	%r2795, %r2791, %r2794;
	mul.lo.s32 	%r2796, %r86, %r2793;
	cvt.u64.u32 	%rd12424, %r2796;
	and.b64  	%rd12425, %rd12384, 4294967295;
	mad.lo.s64 	%rd12426, %rd14, %rd12424, %rd12425;
	shr.u64 	%rd12427, %rd12426, 32;
	and.b64  	%rd12428, %rd12388, 4294967295;
	add.s64 	%rd12429, %rd12427, %rd12428;
	mad.lo.s64 	%rd12430, %rd15, %rd12424, %rd12429;
	cvt.u32.u64 	%r2797, %rd12430;
	shr.u64 	%rd12431, %rd12430, 32;
	and.b64  	%rd12432, %rd12392, 4294967295;
	add.s64 	%rd12433, %rd12431, %rd12432;
	mad.lo.s64 	%rd12434, %rd16, %rd12424, %rd12433;
	shr.u64 	%rd12435, %rd12434, 32;
	and.b64  	%rd12436, %rd12396, 4294967295;
	add.s64 	%rd12437, %rd12435, %rd12436;
	mad.lo.s64 	%rd12438, %rd17, %rd12424, %rd12437;
	shr.u64 	%rd12439, %rd12438, 32;
	and.b64  	%rd12440, %rd12400, 4294967295;
	add.s64 	%rd12441, %rd12439, %rd12440;
	mad.lo.s64 	%rd12442, %rd18, %rd12424, %rd12441;
	shr.u64 	%rd12443, %rd12442, 32;
	and.b64  	%rd12444, %rd12404, 4294967295;
	add.s64 	%rd12445, %rd12443, %rd12444;
	mad.lo.s64 	%rd12446, %rd19, %rd12424, %rd12445;
	shr.u64 	%rd12447, %rd12446, 32;
	and.b64  	%rd12448, %rd12408, 4294967295;
	add.s64 	%rd12449, %rd12447, %rd12448;
	mad.lo.s64 	%rd12450, %rd20, %rd12424, %rd12449;
	shr.u64 	%rd12451, %rd12450, 32;
	and.b64  	%rd12452, %rd12411, 4294967295;
	add.s64 	%rd12453, %rd12451, %rd12452;
	mad.lo.s64 	%rd12454, %rd21, %rd12424, %rd12453;
	shr.u64 	%rd12455, %rd12454, 32;
	and.b64  	%rd12456, %rd12414, 4294967295;
	add.s64 	%rd12457, %rd12455, %rd12456;
	shr.u64 	%rd12458, %rd12457, 32;
	and.b64  	%rd12459, %rd12417, 4294967295;
	add.s64 	%rd12460, %rd12458, %rd12459;
	shr.u64 	%rd12461, %rd12460, 32;
	and.b64  	%rd12462, %rd12420, 4294967295;
	add.s64 	%rd12463, %rd12461, %rd12462;
	shr.u64 	%rd12464, %rd12463, 32;
	and.b64  	%rd12465, %rd12423, 4294967295;
	add.s64 	%rd12466, %rd12464, %rd12465;
	{ .reg .b32 tmp; mov.b64 {tmp, %r2798}, %rd12466; }
	add.s32 	%r2799, %r2795, %r2798;
	mul.lo.s32 	%r2800, %r86, %r2797;
	cvt.u64.u32 	%rd12467, %r2800;
	and.b64  	%rd12468, %rd12430, 4294967295;
	mad.lo.s64 	%rd12469, %rd14, %rd12467, %rd12468;
	shr.u64 	%rd12470, %rd12469, 32;
	and.b64  	%rd12471, %rd12434, 4294967295;
	add.s64 	%rd12472, %rd12470, %rd12471;
	mad.lo.s64 	%rd12473, %rd15, %rd12467, %rd12472;
	cvt.u32.u64 	%r2801, %rd12473;
	shr.u64 	%rd12474, %rd12473, 32;
	and.b64  	%rd12475, %rd12438, 4294967295;
	add.s64 	%rd12476, %rd12474, %rd12475;
	mad.lo.s64 	%rd12477, %rd16, %rd12467, %rd12476;
	shr.u64 	%rd12478, %rd12477, 32;
	and.b64  	%rd12479, %rd12442, 4294967295;
	add.s64 	%rd12480, %rd12478, %rd12479;
	mad.lo.s64 	%rd12481, %rd17, %rd12467, %rd12480;
	shr.u64 	%rd12482, %rd12481, 32;
	and.b64  	%rd12483, %rd12446, 4294967295;
	add.s64 	%rd12484, %rd12482, %rd12483;
	mad.lo.s64 	%rd12485, %rd18, %rd12467, %rd12484;
	shr.u64 	%rd12486, %rd12485, 32;
	and.b64  	%rd12487, %rd12450, 4294967295;
	add.s64 	%rd12488, %rd12486, %rd12487;
	mad.lo.s64 	%rd12489, %rd19, %rd12467, %rd12488;
	shr.u64 	%rd12490, %rd12489, 32;
	and.b64  	%rd12491, %rd12454, 4294967295;
	add.s64 	%rd12492, %rd12490, %rd12491;
	mad.lo.s64 	%rd12493, %rd20, %rd12467, %rd12492;
	shr.u64 	%rd12494, %rd12493, 32;
	and.b64  	%rd12495, %rd12457, 4294967295;
	add.s64 	%rd12496, %rd12494, %rd12495;
	mad.lo.s64 	%rd12497, %rd21, %rd12467, %rd12496;
	shr.u64 	%rd12498, %rd12497, 32;
	and.b64  	%rd12499, %rd12460, 4294967295;
	add.s64 	%rd12500, %rd12498, %rd12499;
	shr.u64 	%rd12501, %rd12500, 32;
	and.b64  	%rd12502, %rd12463, 4294967295;
	add.s64 	%rd12503, %rd12501, %rd12502;
	shr.u64 	%rd12504, %rd12503, 32;
	and.b64  	%rd12505, %rd12466, 4294967295;
	add.s64 	%rd12506, %rd12504, %rd12505;
	{ .reg .b32 tmp; mov.b64 {tmp, %r2802}, %rd12506; }
	add.s32 	%r2803, %r2799, %r2802;
	mul.lo.s32 	%r2804, %r86, %r2801;
	cvt.u64.u32 	%rd12507, %r2804;
	and.b64  	%rd12508, %rd12473, 4294967295;
	mad.lo.s64 	%rd12509, %rd14, %rd12507, %rd12508;
	shr.u64 	%rd12510, %rd12509, 32;
	and.b64  	%rd12511, %rd12477, 4294967295;
	add.s64 	%rd12512, %rd12510, %rd12511;
	mad.lo.s64 	%rd12513, %rd15, %rd12507, %rd12512;
	cvt.u32.u64 	%r2805, %rd12513;
	shr.u64 	%rd12514, %rd12513, 32;
	and.b64  	%rd12515, %rd12481, 4294967295;
	add.s64 	%rd12516, %rd12514, %rd12515;
	mad.lo.s64 	%rd12517, %rd16, %rd12507, %rd12516;
	shr.u64 	%rd12518, %rd12517, 32;
	and.b64  	%rd12519, %rd12485, 4294967295;
	add.s64 	%rd12520, %rd12518, %rd12519;
	mad.lo.s64 	%rd12521, %rd17, %rd12507, %rd12520;
	shr.u64 	%rd12522, %rd12521, 32;
	and.b64  	%rd12523, %rd12489, 4294967295;
	add.s64 	%rd12524, %rd12522, %rd12523;
	mad.lo.s64 	%rd12525, %rd18, %rd12507, %rd12524;
	shr.u64 	%rd12526, %rd12525, 32;
	and.b64  	%rd12527, %rd12493, 4294967295;
	add.s64 	%rd12528, %rd12526, %rd12527;
	mad.lo.s64 	%rd12529, %rd19, %rd12507, %rd12528;
	shr.u64 	%rd12530, %rd12529, 32;
	and.b64  	%rd12531, %rd12497, 4294967295;
	add.s64 	%rd12532, %rd12530, %rd12531;
	mad.lo.s64 	%rd12533, %rd20, %rd12507, %rd12532;
	shr.u64 	%rd12534, %rd12533, 32;
	and.b64  	%rd12535, %rd12500, 4294967295;
	add.s64 	%rd12536, %rd12534, %rd12535;
	mad.lo.s64 	%rd12537, %rd21, %rd12507, %rd12536;
	shr.u64 	%rd12538, %rd12537, 32;
	and.b64  	%rd12539, %rd12503, 4294967295;
	add.s64 	%rd12540, %rd12538, %rd12539;
	shr.u64 	%rd12541, %rd12540, 32;
	and.b64  	%rd12542, %rd12506, 4294967295;
	add.s64 	%rd12543, %rd12541, %rd12542;
	{ .reg .b32 tmp; mov.b64 {tmp, %r2806}, %rd12543; }
	add.s32 	%r2807, %r2803, %r2806;
	mul.lo.s32 	%r2808, %r86, %r2805;
	cvt.u64.u32 	%rd12544, %r2808;
	and.b64  	%rd12545, %rd12513, 4294967295;
	mad.lo.s64 	%rd12546, %rd14, %rd12544, %rd12545;
	shr.u64 	%rd12547, %rd12546, 32;
	and.b64  	%rd12548, %rd12517, 4294967295;
	add.s64 	%rd12549, %rd12547, %rd12548;
	mad.lo.s64 	%rd12550, %rd15, %rd12544, %rd12549;
	cvt.u32.u64 	%r2809, %rd12550;
	shr.u64 	%rd12551, %rd12550, 32;
	and.b64  	%rd12552, %rd12521, 4294967295;
	add.s64 	%rd12553, %rd12551, %rd12552;
	mad.lo.s64 	%rd12554, %rd16, %rd12544, %rd12553;
	shr.u64 	%rd12555, %rd12554, 32;
	and.b64  	%rd12556, %rd12525, 4294967295;
	add.s64 	%rd12557, %rd12555, %rd12556;
	mad.lo.s64 	%rd12558, %rd17, %rd12544, %rd12557;
	shr.u64 	%rd12559, %rd12558, 32;
	and.b64  	%rd12560, %rd12529, 4294967295;
	add.s64 	%rd12561, %rd12559, %rd12560;
	mad.lo.s64 	%rd12562, %rd18, %rd12544, %rd12561;
	shr.u64 	%rd12563, %rd12562, 32;
	and.b64  	%rd12564, %rd12533, 4294967295;
	add.s64 	%rd12565, %rd12563, %rd12564;
	mad.lo.s64 	%rd12566, %rd19, %rd12544, %rd12565;
	shr.u64 	%rd12567, %rd12566, 32;
	and.b64  	%rd12568, %rd12537, 4294967295;
	add.s64 	%rd12569, %rd12567, %rd12568;
	mad.lo.s64 	%rd12570, %rd20, %rd12544, %rd12569;
	shr.u64 	%rd12571, %rd12570, 32;
	and.b64  	%rd12572, %rd12540, 4294967295;
	add.s64 	%rd12573, %rd12571, %rd12572;
	mad.lo.s64 	%rd12574, %rd21, %rd12544, %rd12573;
	shr.u64 	%rd12575, %rd12574, 32;
	and.b64  	%rd12576, %rd12543, 4294967295;
	add.s64 	%rd12577, %rd12575, %rd12576;
	{ .reg .b32 tmp; mov.b64 {tmp, %r2810}, %rd12577; }
	add.s32 	%r2811, %r2807, %r2810;
	mul.lo.s32 	%r2812, %r86, %r2809;
	cvt.u64.u32 	%rd12578, %r2812;
	and.b64  	%rd12579, %rd12550, 4294967295;
	mad.lo.s64 	%rd12580, %rd14, %rd12578, %rd12579;
	shr.u64 	%rd12581, %rd12580, 32;
	and.b64  	%rd12582, %rd12554, 4294967295;
	add.s64 	%rd12583, %rd12581, %rd12582;
	mad.lo.s64 	%rd2130, %rd15, %rd12578, %rd12583;
	cvt.u32.u64 	%r6600, %rd2130;
	shr.u64 	%rd12584, %rd2130, 32;
	and.b64  	%rd12585, %rd12558, 4294967295;
	add.s64 	%rd12586, %rd12584, %rd12585;
	mad.lo.s64 	%rd47658, %rd16, %rd12578, %rd12586;
	cvt.u32.u64 	%r1086, %rd47658;
	shr.u64 	%rd12587, %rd47658, 32;
	and.b64  	%rd12588, %rd12562, 4294967295;
	add.s64 	%rd12589, %rd12587, %rd12588;
	mad.lo.s64 	%rd47657, %rd17, %rd12578, %rd12589;
	cvt.u32.u64 	%r1087, %rd47657;
	shr.u64 	%rd12590, %rd47657, 32;
	and.b64  	%rd12591, %rd12566, 4294967295;
	add.s64 	%rd12592, %rd12590, %rd12591;
	mad.lo.s64 	%rd47656, %rd18, %rd12578, %rd12592;
	cvt.u32.u64 	%r1088, %rd47656;
	shr.u64 	%rd12593, %rd47656, 32;
	and.b64  	%rd12594, %rd12570, 4294967295;
	add.s64 	%rd12595, %rd12593, %rd12594;
	mad.lo.s64 	%rd47655, %rd19, %rd12578, %rd12595;
	cvt.u32.u64 	%r1089, %rd47655;
	shr.u64 	%rd12596, %rd47655, 32;
	and.b64  	%rd12597, %rd12574, 4294967295;
	add.s64 	%rd12598, %rd12596, %rd12597;
	mad.lo.s64 	%rd47654, %rd20, %rd12578, %rd12598;
	cvt.u32.u64 	%r1090, %rd47654;
	shr.u64 	%rd12599, %rd47654, 32;
	and.b64  	%rd12600, %rd12577, 4294967295;
	add.s64 	%rd12601, %rd12599, %rd12600;
	mad.lo.s64 	%rd47653, %rd21, %rd12578, %rd12601;
	cvt.u32.u64 	%r1091, %rd47653;
	{ .reg .b32 tmp; mov.b64 {tmp, %r2813}, %rd47653; }
	add.s32 	%r6599, %r2811, %r2813;
	setp.gt.u32 	%p440, %r6599, %r2781;
	@%p440 bra 	$L__BB4_1182;
	setp.lt.u32 	%p441, %r6599, %r2781;
	@%p441 bra 	$L__BB4_1183;
	cvt.u32.u64 	%r2815, %rd20;
	setp.lt.u32 	%p442, %r2815, %r1091;
	@%p442 bra 	$L__BB4_1182;
	setp.gt.u32 	%p443, %r2815, %r1091;
	@%p443 bra 	$L__BB4_1183;
	cvt.u32.u64 	%r2817, %rd19;
	setp.lt.u32 	%p444, %r2817, %r1090;
	@%p444 bra 	$L__BB4_1182;
	setp.gt.u32 	%p445, %r2817, %r1090;
	@%p445 bra 	$L__BB4_1183;
	cvt.u32.u64 	%r2819, %rd18;
	setp.lt.u32 	%p446, %r2819, %r1089;
	@%p446 bra 	$L__BB4_1182;
	setp.gt.u32 	%p447, %r2819, %r1089;
	@%p447 bra 	$L__BB4_1183;
	cvt.u32.u64 	%r2821, %rd17;
	setp.lt.u32 	%p448, %r2821, %r1088;
	@%p448 bra 	$L__BB4_1182;
	setp.gt.u32 	%p449, %r2821, %r1088;
	@%p449 bra 	$L__BB4_1183;
	cvt.u32.u64 	%r2823, %rd16;
	setp.lt.u32 	%p450, %r2823, %r1087;
	@%p450 bra 	$L__BB4_1182;
	setp.gt.u32 	%p451, %r2823, %r1087;
	@%p451 bra 	$L__BB4_1183;
	cvt.u32.u64 	%r2825, %rd15;
	setp.lt.u32 	%p452, %r2825, %r1086;
	@%p452 bra 	$L__BB4_1182;
	cvt.u32.u64 	%r2826, %rd14;
	setp.gt.u32 	%p453, %r2825, %r1086;
	setp.gt.u32 	%p454, %r2826, %r6600;
	or.pred  	%p455, %p453, %p454;
	@%p455 bra 	$L__BB4_1183;
$L__BB4_1182:
	and.b64  	%rd12603, %rd2130, 4294967295;
	sub.s64 	%rd12604, %rd12603, %rd14;
	shr.u64 	%rd12605, %rd12604, 63;
	cvt.u32.u64 	%r6600, %rd12604;
	and.b64  	%rd12606, %rd47658, 4294967295;
	add.s64 	%rd12607, %rd12605, %rd15;
	sub.s64 	%rd47658, %rd12606, %rd12607;
	shr.u64 	%rd12608, %rd47658, 63;
	and.b64  	%rd12609, %rd47657, 4294967295;
	add.s64 	%rd12610, %rd12608, %rd16;
	sub.s64 	%rd47657, %rd12609, %rd12610;
	shr.u64 	%rd12611, %rd47657, 63;
	and.b64  	%rd12612, %rd47656, 4294967295;
	add.s64 	%rd12613, %rd12611, %rd17;
	sub.s64 	%rd47656, %rd12612, %rd12613;
	shr.u64 	%rd12614, %rd47656, 63;
	and.b64  	%rd12615, %rd47655, 4294967295;
	add.s64 	%rd12616, %rd12614, %rd18;
	sub.s64 	%rd47655, %rd12615, %rd12616;
	shr.u64 	%rd12617, %rd47655, 63;
	and.b64  	%rd12618, %rd47654, 4294967295;
	add.s64 	%rd12619, %rd12617, %rd19;
	sub.s64 	%rd47654, %rd12618, %rd12619;
	shr.u64 	%rd12620, %rd47654, 63;
	and.b64  	%rd12621, %rd47653, 4294967295;
	add.s64 	%rd12622, %rd12620, %rd20;
	sub.s64 	%rd47653, %rd12621, %rd12622;
	shr.u64 	%rd12623, %rd47653, 63;
	cvt.u32.u64 	%r2829, %rd12623;
	add.s32 	%r2830, %r2781, %r2829;
	sub.s32 	%r6599, %r6599, %r2830;
$L__BB4_1183:
	shl.b32 	%r6635, %r6600, 1;
	shr.u32 	%r2832, %r6600, 31;
	cvt.u64.u32 	%rd12625, %r2832;
	shl.b64 	%rd12626, %rd47658, 1;
	and.b64  	%rd12627, %rd12626, 8589934590;
	or.b64  	%rd2149, %rd12627, %rd12625;
	cvt.u32.u64 	%r6634, %rd2149;
	shr.u64 	%rd12628, %rd12627, 32;
	shl.b64 	%rd12629, %rd47657, 1;
	and.b64  	%rd12630, %rd12629, 8589934590;
	or.b64  	%rd2150, %rd12628, %rd12630;
	cvt.u32.u64 	%r6633, %rd2150;
	shr.u64 	%rd12631, %rd12630, 32;
	shl.b64 	%rd12632, %rd47656, 1;
	and.b64  	%rd12633, %rd12632, 8589934590;
	or.b64  	%rd2151, %rd12631, %rd12633;
	cvt.u32.u64 	%r6632, %rd2151;
	shr.u64 	%rd12634, %rd12633, 32;
	shl.b64 	%rd12635, %rd47655, 1;
	and.b64  	%rd12636, %rd12635, 8589934590;
	or.b64  	%rd2152, %rd12634, %rd12636;
	cvt.u32.u64 	%r6631, %rd2152;
	shr.u64 	%rd12637, %rd12636, 32;
	shl.b64 	%rd12638, %rd47654, 1;
	and.b64  	%rd12639, %rd12638, 8589934590;
	or.b64  	%rd2153, %rd12637, %rd12639;
	cvt.u32.u64 	%r6630, %rd2153;
	shr.u64 	%rd12640, %rd12639, 32;
	shl.b64 	%rd12641, %rd47653, 1;
	and.b64  	%rd12642, %rd12641, 8589934590;
	or.b64  	%rd2154, %rd12640, %rd12642;
	cvt.u32.u64 	%r6629, %rd2154;
	shr.u64 	%rd12643, %rd12642, 32;
	mul.wide.u32 	%rd12644, %r6599, 2;
	add.s64 	%rd2155, %rd12643, %rd12644;
	cvt.u32.u64 	%r6628, %rd2155;
	setp.gt.u64 	%p456, %rd2155, 4294967295;
	setp.lt.u32 	%p457, %r2781, %r6628;
	or.pred  	%p458, %p456, %p457;
	@%p458 bra 	$L__BB4_1197;
	setp.gt.u32 	%p459, %r2781, %r6628;
	mov.b32 	%r6627, 0;
	@%p459 bra 	$L__BB4_1392;
	cvt.u32.u64 	%r2835, %rd20;
	setp.lt.u32 	%p460, %r2835, %r6629;
	@%p460 bra 	$L__BB4_1197;
	setp.gt.u32 	%p461, %r2835, %r6629;
	@%p461 bra 	$L__BB4_1392;
	cvt.u32.u64 	%r2838, %rd19;
	setp.lt.u32 	%p462, %r2838, %r6630;
	@%p462 bra 	$L__BB4_1197;
	setp.gt.u32 	%p463, %r2838, %r6630;
	@%p463 bra 	$L__BB4_1392;
	cvt.u32.u64 	%r2841, %rd18;
	setp.lt.u32 	%p464, %r2841, %r6631;
	@%p464 bra 	$L__BB4_1197;
	setp.gt.u32 	%p465, %r2841, %r6631;
	@%p465 bra 	$L__BB4_1392;
	cvt.u32.u64 	%r2844, %rd17;
	setp.lt.u32 	%p466, %r2844, %r6632;
	@%p466 bra 	$L__BB4_1197;
	setp.gt.u32 	%p467, %r2844, %r6632;
	@%p467 bra 	$L__BB4_1392;
	cvt.u32.u64 	%r2847, %rd16;
	setp.lt.u32 	%p468, %r2847, %r6633;
	@%p468 bra 	$L__BB4_1197;
	setp.gt.u32 	%p469, %r2847, %r6633;
	@%p469 bra 	$L__BB4_1392;
	cvt.u32.u64 	%r2850, %rd15;
	setp.lt.u32 	%p470, %r2850, %r6634;
	@%p470 bra 	$L__BB4_1197;
	cvt.u32.u64 	%r2852, %rd14;
	setp.gt.u32 	%p471, %r2850, %r6634;
	setp.lt.u32 	%p472, %r6635, %r2852;
	or.pred  	%p473, %p471, %p472;
	@%p473 bra 	$L__BB4_1392;
$L__BB4_1197:
	cvt.u64.u32 	%rd12647, %r6635;
	sub.s64 	%rd12648, %rd12647, %rd14;
	shr.u64 	%rd12649, %rd12648, 63;
	cvt.u32.u64 	%r6635, %rd12648;
	and.b64  	%rd12650, %rd2149, 4294967295;
	add.s64 	%rd12651, %rd12649, %rd15;
	sub.s64 	%rd12652, %rd12650, %rd12651;
	shr.u64 	%rd12653, %rd12652, 63;
	cvt.u32.u64 	%r6634, %rd12652;
	and.b64  	%rd12654, %rd2150, 4294967295;
	add.s64 	%rd12655, %rd12653, %rd16;
	sub.s64 	%rd12656, %rd12654, %rd12655;
	shr.u64 	%rd12657, %rd12656, 63;
	cvt.u32.u64 	%r6633, %rd12656;
	and.b64  	%rd12658, %rd2151, 4294967295;
	add.s64 	%rd12659, %rd12657, %rd17;
	sub.s64 	%rd12660, %rd12658, %rd12659;
	shr.u64 	%rd12661, %rd12660, 63;
	cvt.u32.u64 	%r6632, %rd12660;
	and.b64  	%rd12662, %rd2152, 4294967295;
	add.s64 	%rd12663, %rd12661, %rd18;
	sub.s64 	%rd12664, %rd12662, %rd12663;
	shr.u64 	%rd12665, %rd12664, 63;
	cvt.u32.u64 	%r6631, %rd12664;
	and.b64  	%rd12666, %rd2153, 4294967295;
	add.s64 	%rd12667, %rd12665, %rd19;
	sub.s64 	%rd12668, %rd12666, %rd12667;
	shr.u64 	%rd12669, %rd12668, 63;
	cvt.u32.u64 	%r6630, %rd12668;
	and.b64  	%rd12670, %rd2154, 4294967295;
	add.s64 	%rd12671, %rd12669, %rd20;
	sub.s64 	%rd12672, %rd12670, %rd12671;
	shr.u64 	%rd12673, %rd12672, 63;
	cvt.u32.u64 	%r6629, %rd12672;
	cvt.u32.u64 	%r2855, %rd12673;
	add.s32 	%r2857, %r2855, %r2781;
	cvt.u32.u64 	%r2858, %rd2155;
	sub.s32 	%r6628, %r2858, %r2857;
	mov.b32 	%r6627, 0;
	bra.uni 	$L__BB4_1392;
$L__BB4_1198:
	cvt.u32.u64 	%r2862, %rd20;
	setp.lt.u32 	%p478, %r2862, %r1119;
	@%p478 bra 	$L__BB4_1210;
	cvt.u32.u64 	%r2863, %rd20;
	setp.gt.u32 	%p479, %r2863, %r1119;
	@%p479 bra 	$L__BB4_1213;
	cvt.u32.u64 	%r2864, %rd19;
	setp.lt.u32 	%p480, %r2864, %r1118;
	@%p480 bra 	$L__BB4_1210;
	cvt.u32.u64 	%r2865, %rd19;
	setp.gt.u32 	%p481, %r2865, %r1118;
	@%p481 bra 	$L__BB4_1213;
	cvt.u32.u64 	%r2866, %rd18;
	setp.lt.u32 	%p482, %r2866, %r1117;
	@%p482 bra 	$L__BB4_1210;
	cvt.u32.u64 	%r2867, %rd18;
	setp.gt.u32 	%p483, %r2867, %r1117;
	@%p483 bra 	$L__BB4_1213;
	cvt.u32.u64 	%r2868, %rd17;
	setp.lt.u32 	%p484, %r2868, %r1116;
	@%p484 bra 	$L__BB4_1210;
	cvt.u32.u64 	%r2869, %rd17;
	setp.gt.u32 	%p485, %r2869, %r1116;
	@%p485 bra 	$L__BB4_1213;
	cvt.u32.u64 	%r2870, %rd16;
	setp.lt.u32 	%p486, %r2870, %r1115;
	@%p486 bra 	$L__BB4_1210;
	cvt.u32.u64 	%r2871, %rd16;
	setp.gt.u32 	%p487, %r2871, %r1115;
	@%p487 bra 	$L__BB4_1213;
	cvt.u32.u64 	%r2872, %rd15;
	setp.lt.u32 	%p488, %r2872, %r1114;
	@%p488 bra 	$L__BB4_1210;
	cvt.u32.u64 	%r2873, %rd15;
	cvt.u32.u64 	%r2874, %rd14;
	setp.gt.u32 	%p489, %r2873, %r1114;
	setp.lt.u32 	%p490, %r6601, %r2874;
	or.pred  	%p491, %p489, %p490;
	@%p491 bra 	$L__BB4_1213;
$L__BB4_1210:
	cvt.u64.u32 	%rd12697, %r6601;
	sub.s64 	%rd12698, %rd12697, %rd14;
	shr.u64 	%rd12699, %rd12698, 63;
	cvt.u32.u64 	%r6601, %rd12698;
	and.b64  	%rd12700, %rd47659, 4294967295;
	add.s64 	%rd12701, %rd12699, %rd15;
	sub.s64 	%rd47659, %rd12700, %rd12701;
	shr.u64 	%rd12702, %rd47659, 63;
	and.b64  	%rd12703, %rd47660, 4294967295;
	add.s64 	%rd12704, %rd12702, %rd16;
	sub.s64 	%rd47660, %rd12703, %rd12704;
	shr.u64 	%rd12705, %rd47660, 63;
	and.b64  	%rd12706, %rd47661, 4294967295;
	add.s64 	%rd12707, %rd12705, %rd17;
	sub.s64 	%rd47661, %rd12706, %rd12707;
	shr.u64 	%rd12708, %rd47661, 63;
	and.b64  	%rd12709, %rd47662, 4294967295;
	add.s64 	%rd12710, %rd12708, %rd18;
	sub.s64 	%rd47662, %rd12709, %rd12710;
	shr.u64 	%rd12711, %rd47662, 63;
	and.b64  	%rd12712, %rd47663, 4294967295;
	add.s64 	%rd12713, %rd12711, %rd19;
	sub.s64 	%rd47663, %rd12712, %rd12713;
	shr.u64 	%rd12714, %rd47663, 63;
	and.b64  	%rd12715, %rd47664, 4294967295;
	add.s64 	%rd12716, %rd12714, %rd20;
	sub.s64 	%rd47664, %rd12715, %rd12716;
	shr.u64 	%rd12717, %rd47664, 63;
	and.b64  	%rd12718, %rd47665, 4294967295;
	add.s64 	%rd12719, %rd12717, %rd21;
	sub.s64 	%rd47665, %rd12718, %rd12719;
	bra.uni 	$L__BB4_1213;
$L__BB4_1211:
	cvt.u32.u64 	%r2859, %rd21;
	shl.b32 	%r6601, %r6571, 1;
	shr.u32 	%r2860, %r6571, 31;
	cvt.u64.u32 	%rd12675, %r2860;
	and.b64  	%rd2156, %rd47529, 4294967295;
	shl.b64 	%rd12676, %rd47529, 1;
	and.b64  	%rd12677, %rd12676, 8589934590;
	or.b64  	%rd47659, %rd12677, %rd12675;
	cvt.u32.u64 	%r1114, %rd47659;
	shr.u64 	%rd12678, %rd12677, 32;
	and.b64  	%rd2158, %rd47530, 4294967295;
	shl.b64 	%rd12679, %rd47530, 1;
	and.b64  	%rd12680, %rd12679, 8589934590;
	or.b64  	%rd47660, %rd12678, %rd12680;
	cvt.u32.u64 	%r1115, %rd47660;
	shr.u64 	%rd12681, %rd12680, 32;
	and.b64  	%rd2160, %rd47531, 4294967295;
	shl.b64 	%rd12682, %rd47531, 1;
	and.b64  	%rd12683, %rd12682, 8589934590;
	or.b64  	%rd47661, %rd12681, %rd12683;
	cvt.u32.u64 	%r1116, %rd47661;
	shr.u64 	%rd12684, %rd12683, 32;
	and.b64  	%rd2162, %rd47532, 4294967295;
	shl.b64 	%rd12685, %rd47532, 1;
	and.b64  	%rd12686, %rd12685, 8589934590;
	or.b64  	%rd47662, %rd12684, %rd12686;
	cvt.u32.u64 	%r1117, %rd47662;
	shr.u64 	%rd12687, %rd12686, 32;
	and.b64  	%rd2164, %rd47533, 4294967295;
	shl.b64 	%rd12688, %rd47533, 1;
	and.b64  	%rd12689, %rd12688, 8589934590;
	or.b64  	%rd47663, %rd12687, %rd12689;
	cvt.u32.u64 	%r1118, %rd47663;
	shr.u64 	%rd12690, %rd12689, 32;
	and.b64  	%rd2166, %rd47534, 4294967295;
	shl.b64 	%rd12691, %rd47534, 1;
	and.b64  	%rd12692, %rd12691, 8589934590;
	or.b64  	%rd47664, %rd12690, %rd12692;
	cvt.u32.u64 	%r1119, %rd47664;
	shr.u64 	%rd12693, %rd12692, 32;
	cvt.u64.u32 	%rd2168, %r6572;
	mul.wide.u32 	%rd12694, %r6572, 2;
	add.s64 	%rd47665, %rd12693, %rd12694;
	cvt.u32.u64 	%r1120, %rd47665;
	setp.gt.u64 	%p474, %rd47665, 4294967295;
	setp.lt.u32 	%p475, %r2859, %r1120;
	or.pred  	%p476, %p474, %p475;
	@%p476 bra 	$L__BB4_1210;
	cvt.u32.u64 	%r2861, %rd21;
	setp.gt.u32 	%p477, %r2861, %r1120;
	@%p477 bra 	$L__BB4_1213;
	bra.uni 	$L__BB4_1198;
$L__BB4_1213:
	cvt.u32.u64 	%r2875, %rd21;
	cvt.u64.u32 	%rd12720, %r6601;
	mul.wide.u32 	%rd12721, %r6601, %r6601;
	cvt.u32.u64 	%r2876, %rd12721;
	shr.u64 	%rd12722, %rd12721, 32;
	and.b64  	%rd12723, %rd47659, 4294967295;
	mul.lo.s64 	%rd12724, %rd12723, %rd12720;
	add.s64 	%rd12725, %rd12722, %rd12724;
	shr.u64 	%rd12726, %rd12725, 32;
	and.b64  	%rd12727, %rd47660, 4294967295;
	mul.lo.s64 	%rd12728, %rd12727, %rd12720;
	add.s64 	%rd12729, %rd12726, %rd12728;
	shr.u64 	%rd12730, %rd12729, 32;
	and.b64  	%rd12731, %rd47661, 4294967295;
	mul.lo.s64 	%rd12732, %rd12731, %rd12720;
	add.s64 	%rd12733, %rd12730, %rd12732;
	shr.u64 	%rd12734, %rd12733, 32;
	and.b64  	%rd12735, %rd47662, 4294967295;
	mul.lo.s64 	%rd12736, %rd12735, %rd12720;
	add.s64 	%rd12737, %rd12734, %rd12736;
	shr.u64 	%rd12738, %rd12737, 32;
	and.b64  	%rd12739, %rd47663, 4294967295;
	mul.lo.s64 	%rd12740, %rd12739, %rd12720;
	add.s64 	%rd12741, %rd12738, %rd12740;
	shr.u64 	%rd12742, %rd12741, 32;
	and.b64  	%rd12743, %rd47664, 4294967295;
	mul.lo.s64 	%rd12744, %rd12743, %rd12720;
	add.s64 	%rd12745, %rd12742, %rd12744;
	shr.u64 	%rd12746, %rd12745, 32;
	and.b64  	%rd12747, %rd47665, 4294967295;
	mul.lo.s64 	%rd12748, %rd12747, %rd12720;
	add.s64 	%rd12749, %rd12746, %rd12748;
	shr.u64 	%rd12750, %rd12749, 32;
	and.b64  	%rd12751, %rd12725, 4294967295;
	add.s64 	%rd12752, %rd12724, %rd12751;
	shr.u64 	%rd12753, %rd12752, 32;
	and.b64  	%rd12754, %rd12729, 4294967295;
	add.s64 	%rd12755, %rd12753, %rd12754;
	mad.lo.s64 	%rd12756, %rd12723, %rd12723, %rd12755;
	shr.u64 	%rd12757, %rd12756, 32;
	mul.lo.s64 	%rd12758, %rd12727, %rd12723;
	and.b64  	%rd12759, %rd12733, 4294967295;
	add.s64 	%rd12760, %rd12757, %rd12759;
	add.s64 	%rd12761, %rd12760, %rd12758;
	shr.u64 	%rd12762, %rd12761, 32;
	mul.lo.s64 	%rd12763, %rd12731, %rd12723;
	and.b64  	%rd12764, %rd12737, 4294967295;
	add.s64 	%rd12765, %rd12762, %rd12764;
	add.s64 	%rd12766, %rd12765, %rd12763;
	shr.u64 	%rd12767, %rd12766, 32;
	mul.lo.s64 	%rd12768, %rd12735, %rd12723;
	and.b64  	%rd12769, %rd12741, 4294967295;
	add.s64 	%rd12770, %rd12767, %rd12769;
	add.s64 	%rd12771, %rd12770, %rd12768;
	shr.u64 	%rd12772, %rd12771, 32;
	mul.lo.s64 	%rd12773, %rd12739, %rd12723;
	and.b64  	%rd12774, %rd12745, 4294967295;
	add.s64 	%rd12775, %rd12772, %rd12774;
	add.s64 	%rd12776, %rd12775, %rd12773;
	shr.u64 	%rd12777, %rd12776, 32;
	mul.lo.s64 	%rd12778, %rd12743, %rd12723;
	and.b64  	%rd12779, %rd12749, 4294967295;
	add.s64 	%rd12780, %rd12777, %rd12779;
	add.s64 	%rd12781, %rd12780, %rd12778;
	shr.u64 	%rd12782, %rd12781, 32;
	mul.lo.s64 	%rd12783, %rd12747, %rd12723;
	add.s64 	%rd12784, %rd12782, %rd12750;
	add.s64 	%rd12785, %rd12784, %rd12783;
	shr.u64 	%rd12786, %rd12785, 32;
	and.b64  	%rd12787, %rd12756, 4294967295;
	add.s64 	%rd12788, %rd12728, %rd12787;
	shr.u64 	%rd12789, %rd12788, 32;
	and.b64  	%rd12790, %rd12761, 4294967295;
	add.s64 	%rd12791, %rd12789, %rd12790;
	add.s64 	%rd12792, %rd12791, %rd12758;
	shr.u64 	%rd12793, %rd12792, 32;
	and.b64  	%rd12794, %rd12766, 4294967295;
	add.s64 	%rd12795, %rd12793, %rd12794;
	mad.lo.s64 	%rd12796, %rd12727, %rd12727, %rd12795;
	shr.u64 	%rd12797, %rd12796, 32;
	mul.lo.s64 	%rd12798, %rd12731, %rd12727;
	and.b64  	%rd12799, %rd12771, 4294967295;
	add.s64 	%rd12800, %rd12797, %rd12799;
	add.s64 	%rd12801, %rd12800, %rd12798;
	shr.u64 	%rd12802, %rd12801, 32;
	mul.lo.s64 	%rd12803, %rd12735, %rd12727;
	and.b64  	%rd12804, %rd12776, 4294967295;
	add.s64 	%rd12805, %rd12802, %rd12804;
	add.s64 	%rd12806, %rd12805, %rd12803;
	shr.u64 	%rd12807, %rd12806, 32;
	mul.lo.s64 	%rd12808, %rd12739, %rd12727;
	and.b64  	%rd12809, %rd12781, 4294967295;
	add.s64 	%rd12810, %rd12807, %rd12809;
	add.s64 	%rd12811, %rd12810, %rd12808;
	shr.u64 	%rd12812, %rd12811, 32;
	mul.lo.s64 	%rd12813, %rd12743, %rd12727;
	and.b64  	%rd12814, %rd12785, 4294967295;
	add.s64 	%rd12815, %rd12812, %rd12814;
	add.s64 	%rd12816, %rd12815, %rd12813;
	shr.u64 	%rd12817, %rd12816, 32;
	mul.lo.s64 	%rd12818, %rd12747, %rd12727;
	add.s64 	%rd12819, %rd12817, %rd12786;
	add.s64 	%rd12820, %rd12819, %rd12818;
	shr.u64 	%rd12821, %rd12820, 32;
	and.b64  	%rd12822, %rd12792, 4294967295;
	add.s64 	%rd12823, %rd12732, %rd12822;
	shr.u64 	%rd12824, %rd12823, 32;
	and.b64  	%rd12825, %rd12796, 4294967295;
	add.s64 	%rd12826, %rd12824, %rd12825;
	add.s64 	%rd12827, %rd12826, %rd12763;
	shr.u64 	%rd12828, %rd12827, 32;
	and.b64  	%rd12829, %rd12801, 4294967295;
	add.s64 	%rd12830, %rd12828, %rd12829;
	add.s64 	%rd12831, %rd12830, %rd12798;
	shr.u64 	%rd12832, %rd12831, 32;
	and.b64  	%rd12833, %rd12806, 4294967295;
	add.s64 	%rd12834, %rd12832, %rd12833;
	mad.lo.s64 	%rd12835, %rd12731, %rd12731, %rd12834;
	shr.u64 	%rd12836, %rd12835, 32;
	mul.lo.s64 	%rd12837, %rd12735, %rd12731;
	and.b64  	%rd12838, %rd12811, 4294967295;
	add.s64 	%rd12839, %rd12836, %rd12838;
	add.s64 	%rd12840, %rd12839, %rd12837;
	shr.u64 	%rd12841, %rd12840, 32;
	mul.lo.s64 	%rd12842, %rd12739, %rd12731;
	and.b64  	%rd12843, %rd12816, 4294967295;
	add.s64 	%rd12844, %rd12841, %rd12843;
	add.s64 	%rd12845, %rd12844, %rd12842;
	shr.u64 	%rd12846, %rd12845, 32;
	mul.lo.s64 	%rd12847, %rd12743, %rd12731;
	and.b64  	%rd12848, %rd12820, 4294967295;
	add.s64 	%rd12849, %rd12846, %rd12848;
	add.s64 	%rd12850, %rd12849, %rd12847;
	shr.u64 	%rd12851, %rd12850, 32;
	mul.lo.s64 	%rd12852, %rd12747, %rd12731;
	add.s64 	%rd12853, %rd12851, %rd12821;
	add.s64 	%rd12854, %rd12853, %rd12852;
	shr.u64 	%rd12855, %rd12854, 32;
	and.b64  	%rd12856, %rd12827, 4294967295;
	add.s64 	%rd12857, %rd12736, %rd12856;
	shr.u64 	%rd12858, %rd12857, 32;
	and.b64  	%rd12859, %rd12831, 4294967295;
	add.s64 	%rd12860, %rd12858, %rd12859;
	add.s64 	%rd12861, %rd12860, %rd12768;
	shr.u64 	%rd12862, %rd12861, 32;
	and.b64  	%rd12863, %rd12835, 4294967295;
	add.s64 	%rd12864, %rd12862, %rd12863;
	add.s64 	%rd12865, %rd12864, %rd12803;
	shr.u64 	%rd12866, %rd12865, 32;
	and.b64  	%rd12867, %rd12840, 4294967295;
	add.s64 	%rd12868, %rd12866, %rd12867;
	add.s64 	%rd12869, %rd12868, %rd12837;
	shr.u64 	%rd12870, %rd12869, 32;
	and.b64  	%rd12871, %rd12845, 4294967295;
	add.s64 	%rd12872, %rd12870, %rd12871;
	mad.lo.s64 	%rd12873, %rd12735, %rd12735, %rd12872;
	shr.u64 	%rd12874, %rd12873, 32;
	mul.lo.s64 	%rd12875, %rd12739, %rd12735;
	and.b64  	%rd12876, %rd12850, 4294967295;
	add.s64 	%rd12877, %rd12874, %rd12876;
	add.s64 	%rd12878, %rd12877, %rd12875;
	shr.u64 	%rd12879, %rd12878, 32;
	mul.lo.s64 	%rd12880, %rd12743, %rd12735;
	and.b64  	%rd12881, %rd12854, 4294967295;
	add.s64 	%rd12882, %rd12879, %rd12881;
	add.s64 	%rd12883, %rd12882, %rd12880;
	shr.u64 	%rd12884, %rd12883, 32;
	mul.lo.s64 	%rd12885, %rd12747, %rd12735;
	add.s64 	%rd12886, %rd12884, %rd12855;
	add.s64 	%rd12887, %rd12886, %rd12885;
	shr.u64 	%rd12888, %rd12887, 32;
	and.b64  	%rd12889, %rd12861, 4294967295;
	add.s64 	%rd12890, %rd12740, %rd12889;
	shr.u64 	%rd12891, %rd12890, 32;
	and.b64  	%rd12892, %rd12865, 4294967295;
	add.s64 	%rd12893, %rd12891, %rd12892;
	add.s64 	%rd12894, %rd12893, %rd12773;
	shr.u64 	%rd12895, %rd12894, 32;
	and.b64  	%rd12896, %rd12869, 4294967295;
	add.s64 	%rd12897, %rd12895, %rd12896;
	add.s64 	%rd12898, %rd12897, %rd12808;
	shr.u64 	%rd12899, %rd12898, 32;
	and.b64  	%rd12900, %rd12873, 4294967295;
	add.s64 	%rd12901, %rd12899, %rd12900;
	add.s64 	%rd12902, %rd12901, %rd12842;
	shr.u64 	%rd12903, %rd12902, 32;
	and.b64  	%rd12904, %rd12878, 4294967295;
	add.s64 	%rd12905, %rd12903, %rd12904;
	add.s64 	%rd12906, %rd12905, %rd12875;
	shr.u64 	%rd12907, %rd12906, 32;
	and.b64  	%rd12908, %rd12883, 4294967295;
	add.s64 	%rd12909, %rd12907, %rd12908;
	mad.lo.s64 	%rd12910, %rd12739, %rd12739, %rd12909;
	shr.u64 	%rd12911, %rd12910, 32;
	mul.lo.s64 	%rd12912, %rd12743, %rd12739;
	and.b64  	%rd12913, %rd12887, 4294967295;
	add.s64 	%rd12914, %rd12911, %rd12913;
	add.s64 	%rd12915, %rd12914, %rd12912;
	shr.u64 	%rd12916, %rd12915, 32;
	mul.lo.s64 	%rd12917, %rd12747, %rd12739;
	add.s64 	%rd12918, %rd12916, %rd12888;
	add.s64 	%rd12919, %rd12918, %rd12917;
	shr.u64 	%rd12920, %rd12919, 32;
	and.b64  	%rd12921, %rd12894, 4294967295;
	add.s64 	%rd12922, %rd12744, %rd12921;
	shr.u64 	%rd12923, %rd12922, 32;
	and.b64  	%rd12924, %rd12898, 4294967295;
	add.s64 	%rd12925, %rd12923, %rd12924;
	add.s64 	%rd12926, %rd12925, %rd12778;
	shr.u64 	%rd12927, %rd12926, 32;
	and.b64  	%rd12928, %rd12902, 4294967295;
	add.s64 	%rd12929, %rd12927, %rd12928;
	add.s64 	%rd12930, %rd12929, %rd12813;
	shr.u64 	%rd12931, %rd12930, 32;
	and.b64  	%rd12932, %rd12906, 4294967295;
	add.s64 	%rd12933, %rd12931, %rd12932;
	add.s64 	%rd12934, %rd12933, %rd12847;
	shr.u64 	%rd12935, %rd12934, 32;
	and.b64  	%rd12936, %rd12910, 4294967295;
	add.s64 	%rd12937, %rd12935, %rd12936;
	add.s64 	%rd12938, %rd12937, %rd12880;
	shr.u64 	%rd12939, %rd12938, 32;
	and.b64  	%rd12940, %rd12915, 4294967295;
	add.s64 	%rd12941, %rd12939, %rd12940;
	add.s64 	%rd12942, %rd12941, %rd12912;
	shr.u64 	%rd12943, %rd12942, 32;
	and.b64  	%rd12944, %rd12919, 4294967295;
	add.s64 	%rd12945, %rd12943, %rd12944;
	mad.lo.s64 	%rd12946, %rd12743, %rd12743, %rd12945;
	shr.u64 	%rd12947, %rd12946, 32;
	mul.lo.s64 	%rd12948, %rd12747, %rd12743;
	add.s64 	%rd12949, %rd12947, %rd12920;
	add.s64 	%rd12950, %rd12949, %rd12948;
	shr.u64 	%rd12951, %rd12950, 32;
	and.b64  	%rd12952, %rd12926, 4294967295;
	add.s64 	%rd12953, %rd12748, %rd12952;
	shr.u64 	%rd12954, %rd12953, 32;
	and.b64  	%rd12955, %rd12930, 4294967295;
	add.s64 	%rd12956, %rd12954, %rd12955;
	add.s64 	%rd12957, %rd12956, %rd12783;
	shr.u64 	%rd12958, %rd12957, 32;
	and.b64  	%rd12959, %rd12934, 4294967295;
	add.s64 	%rd12960, %rd12958, %rd12959;
	add.s64 	%rd12961, %rd12960, %rd12818;
	shr.u64 	%rd12962, %rd12961, 32;
	and.b64  	%rd12963, %rd12938, 4294967295;
	add.s64 	%rd12964, %rd12962, %rd12963;
	add.s64 	%rd12965, %rd12964, %rd12852;
	shr.u64 	%rd12966, %rd12965, 32;
	and.b64  	%rd12967, %rd12942, 4294967295;
	add.s64 	%rd12968, %rd12966, %rd12967;
	add.s64 	%rd12969, %rd12968, %rd12885;
	shr.u64 	%rd12970, %rd12969, 32;
	and.b64  	%rd12971, %rd12946, 4294967295;
	add.s64 	%rd12972, %rd12970, %rd12971;
	add.s64 	%rd12973, %rd12972, %rd12917;
	shr.u64 	%rd12974, %rd12973, 32;
	and.b64  	%rd12975, %rd12950, 4294967295;
	add.s64 	%rd12976, %rd12974, %rd12975;
	add.s64 	%rd12977, %rd12976, %rd12948;
	shr.u64 	%rd12978, %rd12977, 32;
	add.s64 	%rd12979, %rd12978, %rd12951;
	mad.lo.s64 	%rd12980, %rd12747, %rd12747, %rd12979;
	{ .reg .b32 tmp; mov.b64 {tmp, %r2877}, %rd12980; }
	mul.lo.s32 	%r2878, %r86, %r2876;
	cvt.u64.u32 	%rd12981, %r2878;
	and.b64  	%rd12982, %rd12721, 4294967293;
	mad.lo.s64 	%rd12983, %rd14, %rd12981, %rd12982;
	shr.u64 	%rd12984, %rd12983, 32;
	and.b64  	%rd12985, %rd12752, 4294967295;
	add.s64 	%rd12986, %rd12984, %rd12985;
	mad.lo.s64 	%rd12987, %rd15, %rd12981, %rd12986;
	cvt.u32.u64 	%r2879, %rd12987;
	shr.u64 	%rd12988, %rd12987, 32;
	and.b64  	%rd12989, %rd12788, 4294967295;
	add.s64 	%rd12990, %rd12988, %rd12989;
	mad.lo.s64 	%rd12991, %rd16, %rd12981, %rd12990;
	shr.u64 	%rd12992, %rd12991, 32;
	and.b64  	%rd12993, %rd12823, 4294967295;
	add.s64 	%rd12994, %rd12992, %rd12993;
	mad.lo.s64 	%rd12995, %rd17, %rd12981, %rd12994;
	shr.u64 	%rd12996, %rd12995, 32;
	and.b64  	%rd12997, %rd12857, 4294967295;
	add.s64 	%rd12998, %rd12996, %rd12997;
	mad.lo.s64 	%rd12999, %rd18, %rd12981, %rd12998;
	shr.u64 	%rd13000, %rd12999, 32;
	and.b64  	%rd13001, %rd12890, 4294967295;
	add.s64 	%rd13002, %rd13000, %rd13001;
	mad.lo.s64 	%rd13003, %rd19, %rd12981, %rd13002;
	shr.u64 	%rd13004, %rd13003, 32;
	and.b64  	%rd13005, %rd12922, 4294967295;
	add.s64 	%rd13006, %rd13004, %rd13005;
	mad.lo.s64 	%rd13007, %rd20, %rd12981, %rd13006;
	shr.u64 	%rd13008, %rd13007, 32;
	and.b64  	%rd13009, %rd12953, 4294967295;
	add.s64 	%rd13010, %rd13008, %rd13009;
	mad.lo.s64 	%rd13011, %rd21, %rd12981, %rd13010;
	shr.u64 	%rd13012, %rd13011, 32;
	and.b64  	%rd13013, %rd12957, 4294967295;
	add.s64 	%rd13014, %rd13012, %rd13013;
	shr.u64 	%rd13015, %rd13014, 32;
	and.b64  	%rd13016, %rd12961, 4294967295;
	add.s64 	%rd13017, %rd13015, %rd13016;
	shr.u64 	%rd13018, %rd13017, 32;
	and.b64  	%rd13019, %rd12965, 4294967295;
	add.s64 	%rd13020, %rd13018, %rd13019;
	shr.u64 	%rd13021, %rd13020, 32;
	and.b64  	%rd13022, %rd12969, 4294967295;
	add.s64 	%rd13023, %rd13021, %rd13022;
	shr.u64 	%rd13024, %rd13023, 32;
	and.b64  	%rd13025, %rd12973, 4294967295;
	add.s64 	%rd13026, %rd13024, %rd13025;
	shr.u64 	%rd13027, %rd13026, 32;
	and.b64  	%rd13028, %rd12977, 4294967295;
	add.s64 	%rd13029, %rd13027, %rd13028;
	shr.u64 	%rd13030, %rd13029, 32;
	and.b64  	%rd13031, %rd12980, 4294967295;
	add.s64 	%rd13032, %rd13030, %rd13031;
	{ .reg .b32 tmp; mov.b64 {tmp, %r2880}, %rd13032; }
	add.s32 	%r2881, %r2877, %r2880;
	mul.lo.s32 	%r2882, %r86, %r2879;
	cvt.u64.u32 	%rd13033, %r2882;
	and.b64  	%rd13034, %rd12987, 4294967295;
	mad.lo.s64 	%rd13035, %rd14, %rd13033, %rd13034;
	shr.u64 	%rd13036, %rd13035, 32;
	and.b64  	%rd13037, %rd12991, 4294967295;
	add.s64 	%rd13038, %rd13036, %rd13037;
	mad.lo.s64 	%rd13039, %rd15, %rd13033, %rd13038;
	cvt.u32.u64 	%r2883, %rd13039;
	shr.u64 	%rd13040, %rd13039, 32;
	and.b64  	%rd13041, %rd12995, 4294967295;
	add.s64 	%rd13042, %rd13040, %rd13041;
	mad.lo.s64 	%rd13043, %rd16, %rd13033, %rd13042;
	shr.u64 	%rd13044, %rd13043, 32;
	and.b64  	%rd13045, %rd12999, 4294967295;
	add.s64 	%rd13046, %rd13044, %rd13045;
	mad.lo.s64 	%rd13047, %rd17, %rd13033, %rd13046;
	shr.u64 	%rd13048, %rd13047, 32;
	and.b64  	%rd13049, %rd13003, 4294967295;
	add.s64 	%rd13050, %rd13048, %rd13049;
	mad.lo.s64 	%rd13051, %rd18, %rd13033, %rd13050;
	shr.u64 	%rd13052, %rd13051, 32;
	and.b64  	%rd13053, %rd13007, 4294967295;
	add.s64 	%rd13054, %rd13052, %rd13053;
	mad.lo.s64 	%rd13055, %rd19, %rd13033, %rd13054;
	shr.u64 	%rd13056, %rd13055, 32;
	and.b64  	%rd13057, %rd13011, 4294967295;
	add.s64 	%rd13058, %rd13056, %rd13057;
	mad.lo.s64 	%rd13059, %rd20, %rd13033, %rd13058;
	shr.u64 	%rd13060, %rd13059, 32;
	and.b64  	%rd13061, %rd13014, 4294967295;
	add.s64 	%rd13062, %rd13060, %rd13061;
	mad.lo.s64 	%rd13063, %rd21, %rd13033, %rd13062;
	shr.u64 	%rd13064, %rd13063, 32;
	and.b64  	%rd13065, %rd13017, 4294967295;
	add.s64 	%rd13066, %rd13064, %rd13065;
	shr.u64 	%rd13067, %rd13066, 32;
	and.b64  	%rd13068, %rd13020, 4294967295;
	add.s64 	%rd13069, %rd13067, %rd13068;
	shr.u64 	%rd13070, %rd13069, 32;
	and.b64  	%rd13071, %rd13023, 4294967295;
	add.s64 	%rd13072, %rd13070, %rd13071;
	shr.u64 	%rd13073, %rd13072, 32;
	and.b64  	%rd13074, %rd13026, 4294967295;
	add.s64 	%rd13075, %rd13073, %rd13074;
	shr.u64 	%rd13076, %rd13075, 32;
	and.b64  	%rd13077, %rd13029, 4294967295;
	add.s64 	%rd13078, %rd13076, %rd13077;
	shr.u64 	%rd13079, %rd13078, 32;
	and.b64  	%rd13080, %rd13032, 4294967295;
	add.s64 	%rd13081, %rd13079, %rd13080;
	{ .reg .b32 tmp; mov.b64 {tmp, %r2884}, %rd13081; }
	add.s32 	%r2885, %r2881, %r2884;
	mul.lo.s32 	%r2886, %r86, %r2883;
	cvt.u64.u32 	%rd13082, %r2886;
	and.b64  	%rd13083, %rd13039, 4294967295;
	mad.lo.s64 	%rd13084, %rd14, %rd13082, %rd13083;
	shr.u64 	%rd13085, %rd13084, 32;
	and.b64  	%rd13086, %rd13043, 4294967295;
	add.s64 	%rd13087, %rd13085, %rd13086;
	mad.lo.s64 	%rd13088, %rd15, %rd13082, %rd13087;
	cvt.u32.u64 	%r2887, %rd13088;
	shr.u64 	%rd13089, %rd13088, 32;
	and.b64  	%rd13090, %rd13047, 4294967295;
	add.s64 	%rd13091, %rd13089, %rd13090;
	mad.lo.s64 	%rd13092, %rd16, %rd13082, %rd13091;
	shr.u64 	%rd13093, %rd13092, 32;
	and.b64  	%rd13094, %rd13051, 4294967295;
	add.s64 	%rd13095, %rd13093, %rd13094;
	mad.lo.s64 	%rd13096, %rd17, %rd13082, %rd13095;
	shr.u64 	%rd13097, %rd13096, 32;
	and.b64  	%rd13098, %rd13055, 4294967295;
	add.s64 	%rd13099, %rd13097, %rd13098;
	mad.lo.s64 	%rd13100, %rd18, %rd13082, %rd13099;
	shr.u64 	%rd13101, %rd13100, 32;
	and.b64  	%rd13102, %rd13059, 4294967295;
	add.s64 	%rd13103, %rd13101, %rd13102;
	mad.lo.s64 	%rd13104, %rd19, %rd13082, %rd13103;
	shr.u64 	%rd13105, %rd13104, 32;
	and.b64  	%rd13106, %rd13063, 4294967295;
	add.s64 	%rd13107, %rd13105, %rd13106;
	mad.lo.s64 	%rd13108, %rd20, %rd13082, %rd13107;
	shr.u64 	%rd13109, %rd13108, 32;
	and.b64  	%rd13110, %rd13066, 4294967295;
	add.s64 	%rd13111, %rd13109, %rd13110;
	mad.lo.s64 	%rd13112, %rd21, %rd13082, %rd13111;
	shr.u64 	%rd13113, %rd13112, 32;
	and.b64  	%rd13114, %rd13069, 4294967295;
	add.s64 	%rd13115, %rd13113, %rd13114;
	shr.u64 	%rd13116, %rd13115, 32;
	and.b64  	%rd13117, %rd13072, 4294967295;
	add.s64 	%rd13118, %rd13116, %rd13117;
	shr.u64 	%rd13119, %rd13118, 32;
	and.b64  	%rd13120, %rd13075, 4294967295;
	add.s64 	%rd13121, %rd13119, %rd13120;
	shr.u64 	%rd13122, %rd13121, 32;
	and.b64  	%rd13123, %rd13078, 4294967295;
	add.s64 	%rd13124, %rd13122, %rd13123;
	shr.u64 	%rd13125, %rd13124, 32;
	and.b64  	%rd13126, %rd13081, 4294967295;
	add.s64 	%rd13127, %rd13125, %rd13126;
	{ .reg .b32 tmp; mov.b64 {tmp, %r2888}, %rd13127; }
	add.s32 	%r2889, %r2885, %r2888;
	mul.lo.s32 	%r2890, %r86, %r2887;
	cvt.u64.u32 	%rd13128, %r2890;
	and.b64  	%rd13129, %rd13088, 4294967295;
	mad.lo.s64 	%rd13130, %rd14, %rd13128, %rd13129;
	shr.u64 	%rd13131, %rd13130, 32;
	and.b64  	%rd13132, %rd13092, 4294967295;
	add.s64 	%rd13133, %rd13131, %rd13132;
	mad.lo.s64 	%rd13134, %rd15, %rd13128, %rd13133;
	cvt.u32.u64 	%r2891, %rd13134;
	shr.u64 	%rd13135, %rd13134, 32;
	and.b64  	%rd13136, %rd13096, 4294967295;
	add.s64 	%rd13137, %rd13135, %rd13136;
	mad.lo.s64 	%rd13138, %rd16, %rd13128, %rd13137;
	shr.u64 	%rd13139, %rd13138, 32;
	and.b64  	%rd13140, %rd13100, 4294967295;
	add.s64 	%rd13141, %rd13139, %rd13140;
	mad.lo.s64 	%rd13142, %rd17, %rd13128, %rd13141;
	shr.u64 	%rd13143, %rd13142, 32;
	and.b64  	%rd13144, %rd13104, 4294967295;
	add.s64 	%rd13145, %rd13143, %rd13144;
	mad.lo.s64 	%rd13146, %rd18, %rd13128, %rd13145;
	shr.u64 	%rd13147, %rd13146, 32;
	and.b64  	%rd13148, %rd13108, 4294967295;
	add.s64 	%rd13149, %rd13147, %rd13148;
	mad.lo.s64 	%rd13150, %rd19, %rd13128, %rd13149;
	shr.u64 	%rd13151, %rd13150, 32;
	and.b64  	%rd13152, %rd13112, 4294967295;
	add.s64 	%rd13153, %rd13151, %rd13152;
	mad.lo.s64 	%rd13154, %rd20, %rd13128, %rd13153;
	shr.u64 	%rd13155, %rd13154, 32;
	and.b64  	%rd13156, %rd13115, 4294967295;
	add.s64 	%rd13157, %rd13155, %rd13156;
	mad.lo.s64 	%rd13158, %rd21, %rd13128, %rd13157;
	shr.u64 	%rd13159, %rd13158, 32;
	and.b64  	%rd13160, %rd13118, 4294967295;
	add.s64 	%rd13161, %rd13159, %rd13160;
	shr.u64 	%rd13162, %rd13161, 32;
	and.b64  	%rd13163, %rd13121, 4294967295;
	add.s64 	%rd13164, %rd13162, %rd13163;
	shr.u64 	%rd13165, %rd13164, 32;
	and.b64  	%rd13166, %rd13124, 4294967295;
	add.s64 	%rd13167, %rd13165, %rd13166;
	shr.u64 	%rd13168, %rd13167, 32;
	and.b64  	%rd13169, %rd13127, 4294967295;
	add.s64 	%rd13170, %rd13168, %rd13169;
	{ .reg .b32 tmp; mov.b64 {tmp, %r2892}, %rd13170; }
	add.s32 	%r2893, %r2889, %r2892;
	mul.lo.s32 	%r2894, %r86, %r2891;
	cvt.u64.u32 	%rd13171, %r2894;
	and.b64  	%rd13172, %rd13134, 4294967295;
	mad.lo.s64 	%rd13173, %rd14, %rd13171, %rd13172;
	shr.u64 	%rd13174, %rd13173, 32;
	and.b64  	%rd13175, %rd13138, 4294967295;
	add.s64 	%rd13176, %rd13174, %rd13175;
	mad.lo.s64 	%rd13177, %rd15, %rd13171, %rd13176;
	cvt.u32.u64 	%r2895, %rd13177;
	shr.u64 	%rd13178, %rd13177, 32;
	and.b64  	%rd13179, %rd13142, 4294967295;
	add.s64 	%rd13180, %rd13178, %rd13179;
	mad.lo.s64 	%rd13181, %rd16, %rd13171, %rd13180;
	shr.u64 	%rd13182, %rd13181, 32;
	and.b64  	%rd13183, %rd13146, 4294967295;
	add.s64 	%rd13184, %rd13182, %rd13183;
	mad.lo.s64 	%rd13185, %rd17, %rd13171, %rd13184;
	shr.u64 	%rd13186, %rd13185, 32;
	and.b64  	%rd13187, %rd13150, 4294967295;
	add.s64 	%rd13188, %rd13186, %rd13187;
	mad.lo.s64 	%rd13189, %rd18, %rd13171, %rd13188;
	shr.u64 	%rd13190, %rd13189, 32;
	and.b64  	%rd13191, %rd13154, 4294967295;
	add.s64 	%rd13192, %rd13190, %rd13191;
	mad.lo.s64 	%rd13193, %rd19, %rd13171, %rd13192;
	shr.u64 	%rd13194, %rd13193, 32;
	and.b64  	%rd13195, %rd13158, 4294967295;
	add.s64 	%rd13196, %rd13194, %rd13195;
	mad.lo.s64 	%rd13197, %rd20, %rd13171, %rd13196;
	shr.u64 	%rd13198, %rd13197, 32;
	and.b64  	%rd13199, %rd13161, 4294967295;
	add.s64 	%rd13200, %rd13198, %rd13199;
	mad.lo.s64 	%rd13201, %rd21, %rd13171, %rd13200;
	shr.u64 	%rd13202, %rd13201, 32;
	and.b64  	%rd13203, %rd13164, 4294967295;
	add.s64 	%rd13204, %rd13202, %rd13203;
	shr.u64 	%rd13205, %rd13204, 32;
	and.b64  	%rd13206, %rd13167, 4294967295;
	add.s64 	%rd13207, %rd13205, %rd13206;
	shr.u64 	%rd13208, %rd13207, 32;
	and.b64  	%rd13209, %rd13170, 4294967295;
	add.s64 	%rd13210, %rd13208, %rd13209;
	{ .reg .b32 tmp; mov.b64 {tmp, %r2896}, %rd13210; }
	add.s32 	%r2897, %r2893, %r2896;
	mul.lo.s32 	%r2898, %r86, %r2895;
	cvt.u64.u32 	%rd13211, %r2898;
	and.b64  	%rd13212, %rd13177, 4294967295;
	mad.lo.s64 	%rd13213, %rd14, %rd13211, %rd13212;
	shr.u64 	%rd13214, %rd13213, 32;
	and.b64  	%rd13215, %rd13181, 4294967295;
	add.s64 	%rd13216, %rd13214, %rd13215;
	mad.lo.s64 	%rd13217, %rd15, %rd13211, %rd13216;
	cvt.u32.u64 	%r2899, %rd13217;
	shr.u64 	%rd13218, %rd13217, 32;
	and.b64  	%rd13219, %rd13185, 4294967295;
	add.s64 	%rd13220, %rd13218, %rd13219;
	mad.lo.s64 	%rd13221, %rd16, %rd13211, %rd13220;
	shr.u64 	%rd13222, %rd13221, 32;
	and.b64  	%rd13223, %rd13189, 4294967295;
	add.s64 	%rd13224, %rd13222, %rd13223;
	mad.lo.s64 	%rd13225, %rd17, %rd13211, %rd13224;
	shr.u64 	%rd13226, %rd13225, 32;
	and.b64  	%rd13227, %rd13193, 4294967295;
	add.s64 	%rd13228, %rd13226, %rd13227;
	mad.lo.s64 	%rd13229, %rd18, %rd13211, %rd13228;
	shr.u64 	%rd13230, %rd13229, 32;
	and.b64  	%rd13231, %rd13197, 4294967295;
	add.s64 	%rd13232, %rd13230, %rd13231;
	mad.lo.s64 	%rd13233, %rd19, %rd13211, %rd13232;
	shr.u64 	%rd13234, %rd13233, 32;
	and.b64  	%rd13235, %rd13201, 4294967295;
	add.s64 	%rd13236, %rd13234, %rd13235;
	mad.lo.s64 	%rd13237, %rd20, %rd13211, %rd13236;
	shr.u64 	%rd13238, %rd13237, 32;
	and.b64  	%rd13239, %rd13204, 4294967295;
	add.s64 	%rd13240, %rd13238, %rd13239;
	mad.lo.s64 	%rd13241, %rd21, %rd13211, %rd13240;
	shr.u64 	%rd13242, %rd13241, 32;
	and.b64  	%rd13243, %rd13207, 4294967295;
	add.s64 	%rd13244, %rd13242, %rd13243;
	shr.u64 	%rd13245, %rd13244, 32;
	and.b64  	%rd13246, %rd13210, 4294967295;
	add.s64 	%rd13247, %rd13245, %rd13246;
	{ .reg .b32 tmp; mov.b64 {tmp, %r2900}, %rd13247; }
	add.s32 	%r2901, %r2897, %r2900;
	mul.lo.s32 	%r2902, %r86, %r2899;
	cvt.u64.u32 	%rd13248, %r2902;
	and.b64  	%rd13249, %rd13217, 4294967295;
	mad.lo.s64 	%rd13250, %rd14, %rd13248, %rd13249;
	shr.u64 	%rd13251, %rd13250, 32;
	and.b64  	%rd13252, %rd13221, 4294967295;
	add.s64 	%rd13253, %rd13251, %rd13252;
	mad.lo.s64 	%rd13254, %rd15, %rd13248, %rd13253;
	cvt.u32.u64 	%r2903, %rd13254;
	shr.u64 	%rd13255, %rd13254, 32;
	and.b64  	%rd13256, %rd13225, 4294967295;
	add.s64 	%rd13257, %rd13255, %rd13256;
	mad.lo.s64 	%rd13258, %rd16, %rd13248, %rd13257;
	shr.u64 	%rd13259, %rd13258, 32;
	and.b64  	%rd13260, %rd13229, 4294967295;
	add.s64 	%rd13261, %rd13259, %rd13260;
	mad.lo.s64 	%rd13262, %rd17, %rd13248, %rd13261;
	shr.u64 	%rd13263, %rd13262, 32;
	and.b64  	%rd13264, %rd13233, 4294967295;
	add.s64 	%rd13265, %rd13263, %rd13264;
	mad.lo.s64 	%rd13266, %rd18, %rd13248, %rd13265;
	shr.u64 	%rd13267, %rd13266, 32;
	and.b64  	%rd13268, %rd13237, 4294967295;
	add.s64 	%rd13269, %rd13267, %rd13268;
	mad.lo.s64 	%rd13270, %rd19, %rd13248, %rd13269;
	shr.u64 	%rd13271, %rd13270, 32;
	and.b64  	%rd13272, %rd13241, 4294967295;
	add.s64 	%rd13273, %rd13271, %rd13272;
	mad.lo.s64 	%rd13274, %rd20, %rd13248, %rd13273;
	shr.u64 	%rd13275, %rd13274, 32;
	and.b64  	%rd13276, %rd13244, 4294967295;
	add.s64 	%rd13277, %rd13275, %rd13276;
	mad.lo.s64 	%rd13278, %rd21, %rd13248, %rd13277;
	shr.u64 	%rd13279, %rd13278, 32;
	and.b64  	%rd13280, %rd13247, 4294967295;
	add.s64 	%rd13281, %rd13279, %rd13280;
	{ .reg .b32 tmp; mov.b64 {tmp, %r2904}, %rd13281; }
	add.s32 	%r2905, %r2901, %r2904;
	mul.lo.s32 	%r2906, %r86, %r2903;
	cvt.u64.u32 	%rd13282, %r2906;
	and.b64  	%rd13283, %rd13254, 4294967295;
	mad.lo.s64 	%rd13284, %rd14, %rd13282, %rd13283;
	shr.u64 	%rd13285, %rd13284, 32;
	and.b64  	%rd13286, %rd13258, 4294967295;
	add.s64 	%rd13287, %rd13285, %rd13286;
	mad.lo.s64 	%rd47666, %rd15, %rd13282, %rd13287;
	shr.u64 	%rd13288, %rd47666, 32;
	and.b64  	%rd13289, %rd13262, 4294967295;
	add.s64 	%rd13290, %rd13288, %rd13289;
	mad.lo.s64 	%rd47667, %rd16, %rd13282, %rd13290;
	cvt.u32.u64 	%r1123, %rd47667;
	shr.u64 	%rd13291, %rd47667, 32;
	and.b64  	%rd13292, %rd13266, 4294967295;
	add.s64 	%rd13293, %rd13291, %rd13292;
	mad.lo.s64 	%rd47668, %rd17, %rd13282, %rd13293;
	cvt.u32.u64 	%r1124, %rd47668;
	shr.u64 	%rd13294, %rd47668, 32;
	and.b64  	%rd13295, %rd13270, 4294967295;
	add.s64 	%rd13296, %rd13294, %rd13295;
	mad.lo.s64 	%rd47669, %rd18, %rd13282, %rd13296;
	cvt.u32.u64 	%r1125, %rd47669;
	shr.u64 	%rd13297, %rd47669, 32;
	and.b64  	%rd13298, %rd13274, 4294967295;
	add.s64 	%rd13299, %rd13297, %rd13298;
	mad.lo.s64 	%rd47670, %rd19, %rd13282, %rd13299;
	cvt.u32.u64 	%r1126, %rd47670;
	shr.u64 	%rd13300, %rd47670, 32;
	and.b64  	%rd13301, %rd13278, 4294967295;
	add.s64 	%rd13302, %rd13300, %rd13301;
	mad.lo.s64 	%rd47671, %rd20, %rd13282, %rd13302;
	cvt.u32.u64 	%r1127, %rd47671;
	shr.u64 	%rd13303, %rd47671, 32;
	and.b64  	%rd13304, %rd13281, 4294967295;
	add.s64 	%rd13305, %rd13303, %rd13304;
	mad.lo.s64 	%rd47672, %rd21, %rd13282, %rd13305;
	cvt.u32.u64 	%r1128, %rd47672;
	{ .reg .b32 tmp; mov.b64 {tmp, %r2907}, %rd47672; }
	add.s32 	%r6602, %r2905, %r2907;
	setp.gt.u32 	%p492, %r6602, %r2875;
	@%p492 bra 	$L__BB4_1227;
	cvt.u32.u64 	%r2908, %rd21;
	setp.lt.u32 	%p493, %r6602, %r2908;
	@%p493 bra 	$L__BB4_1228;
	cvt.u32.u64 	%r2909, %rd20;
	setp.lt.u32 	%p494, %r2909, %r1128;
	@%p494 bra 	$L__BB4_1227;
	cvt.u32.u64 	%r2910, %rd20;
	setp.gt.u32 	%p495, %r2910, %r1128;
	@%p495 bra 	$L__BB4_1228;
	cvt.u32.u64 	%r2911, %rd19;
	setp.lt.u32 	%p496, %r2911, %r1127;
	@%p496 bra 	$L__BB4_1227;
	cvt.u32.u64 	%r2912, %rd19;
	setp.gt.u32 	%p497, %r2912, %r1127;
	@%p497 bra 	$L__BB4_1228;
	cvt.u32.u64 	%r2913, %rd18;
	setp.lt.u32 	%p498, %r2913, %r1126;
	@%p498 bra 	$L__BB4_1227;
	cvt.u32.u64 	%r2914, %rd18;
	setp.gt.u32 	%p499, %r2914, %r1126;
	@%p499 bra 	$L__BB4_1228;
	cvt.u32.u64 	%r2915, %rd17;
	setp.lt.u32 	%p500, %r2915, %r1125;
	@%p500 bra 	$L__BB4_1227;
	cvt.u32.u64 	%r2916, %rd17;
	setp.gt.u32 	%p501, %r2916, %r1125;
	@%p501 bra 	$L__BB4_1228;
	cvt.u32.u64 	%r2917, %rd16;
	setp.lt.u32 	%p502, %r2917, %r1124;
	@%p502 bra 	$L__BB4_1227;
	cvt.u32.u64 	%r2918, %rd16;
	setp.gt.u32 	%p503, %r2918, %r1124;
	@%p503 bra 	$L__BB4_1228;
	cvt.u32.u64 	%r2919, %rd15;
	setp.lt.u32 	%p504, %r2919, %r1123;
	@%p504 bra 	$L__BB4_1227;
	cvt.u32.u64 	%r2920, %rd15;
	cvt.u32.u64 	%r2921, %rd14;
	setp.gt.u32 	%p505, %r2920, %r1123;
	cvt.u32.u64 	%r2922, %rd47666;
	setp.gt.u32 	%p506, %r2921, %r2922;
	or.pred  	%p507, %p505, %p506;
	@%p507 bra 	$L__BB4_1228;
$L__BB4_1227:
	cvt.u32.u64 	%r2923, %rd21;
	and.b64  	%rd13307, %rd47666, 4294967295;
	sub.s64 	%rd47666, %rd13307, %rd14;
	shr.u64 	%rd13308, %rd47666, 63;
	and.b64  	%rd13309, %rd47667, 4294967295;
	add.s64 	%rd13310, %rd13308, %rd15;
	sub.s64 	%rd47667, %rd13309, %rd13310;
	shr.u64 	%rd13311, %rd47667, 63;
	and.b64  	%rd13312, %rd47668, 4294967295;
	add.s64 	%rd13313, %rd13311, %rd16;
	sub.s64 	%rd47668, %rd13312, %rd13313;
	shr.u64 	%rd13314, %rd47668, 63;
	and.b64  	%rd13315, %rd47669, 4294967295;
	add.s64 	%rd13316, %rd13314, %rd17;
	sub.s64 	%rd47669, %rd13315, %rd13316;
	shr.u64 	%rd13317, %rd47669, 63;
	and.b64  	%rd13318, %rd47670, 4294967295;
	add.s64 	%rd13319, %rd13317, %rd18;
	sub.s64 	%rd47670, %rd13318, %rd13319;
	shr.u64 	%rd13320, %rd47670, 63;
	and.b64  	%rd13321, %rd47671, 4294967295;
	add.s64 	%rd13322, %rd13320, %rd19;
	sub.s64 	%rd47671, %rd13321, %rd13322;
	shr.u64 	%rd13323, %rd47671, 63;
	and.b64  	%rd13324, %rd47672, 4294967295;
	add.s64 	%rd13325, %rd13323, %rd20;
	sub.s64 	%rd47672, %rd13324, %rd13325;
	shr.u64 	%rd13326, %rd47672, 63;
	cvt.u32.u64 	%r2924, %rd13326;
	add.s32 	%r2925, %r2923, %r2924;
	sub.s32 	%r6602, %r6602, %r2925;
$L__BB4_1228:
	cvt.u32.u64 	%r2926, %rd21;
	cvt.u64.u32 	%rd2205, %r6571;
	and.b64  	%rd2206, %rd47666, 4294967295;
	mul.lo.s64 	%rd13327, %rd2206, %rd2205;
	cvt.u32.u64 	%r2927, %rd13327;
	shr.u64 	%rd13328, %rd13327, 32;
	and.b64  	%rd2207, %rd47667, 4294967295;
	mad.lo.s64 	%rd13329, %rd2207, %rd2205, %rd13328;
	shr.u64 	%rd13330, %rd13329, 32;
	and.b64  	%rd2208, %rd47668, 4294967295;
	mad.lo.s64 	%rd13331, %rd2208, %rd2205, %rd13330;
	shr.u64 	%rd13332, %rd13331, 32;
	and.b64  	%rd2209, %rd47669, 4294967295;
	mad.lo.s64 	%rd13333, %rd2209, %rd2205, %rd13332;
	shr.u64 	%rd13334, %rd13333, 32;
	and.b64  	%rd2210, %rd47670, 4294967295;
	mad.lo.s64 	%rd13335, %rd2210, %rd2205, %rd13334;
	shr.u64 	%rd13336, %rd13335, 32;
	and.b64  	%rd2211, %rd47671, 4294967295;
	mad.lo.s64 	%rd13337, %rd2211, %rd2205, %rd13336;
	shr.u64 	%rd13338, %rd13337, 32;
	and.b64  	%rd2212, %rd47672, 4294967295;
	mad.lo.s64 	%rd13339, %rd2212, %rd2205, %rd13338;
	shr.u64 	%rd13340, %rd13339, 32;
	cvt.u64.u32 	%rd2213, %r6602;
	mul.wide.u32 	%rd13341, %r6602, %r6571;
	add.s64 	%rd13342, %rd13340, %rd13341;
	shr.u64 	%rd13343, %rd13342, 32;
	and.b64  	%rd13344, %rd13329, 4294967295;
	mad.lo.s64 	%rd13345, %rd2156, %rd2206, %rd13344;
	shr.u64 	%rd13346, %rd13345, 32;
	and.b64  	%rd13347, %rd13331, 4294967295;
	add.s64 	%rd13348, %rd13346, %rd13347;
	mad.lo.s64 	%rd13349, %rd2156, %rd2207, %rd13348;
	shr.u64 	%rd13350, %rd13349, 32;
	and.b64  	%rd13351, %rd13333, 4294967295;
	add.s64 	%rd13352, %rd13350, %rd13351;
	mad.lo.s64 	%rd13353, %rd2156, %rd2208, %rd13352;
	shr.u64 	%rd13354, %rd13353, 32;
	and.b64  	%rd13355, %rd13335, 4294967295;
	add.s64 	%rd13356, %rd13354, %rd13355;
	mad.lo.s64 	%rd13357, %rd2156, %rd2209, %rd13356;
	shr.u64 	%rd13358, %rd13357, 32;
	and.b64  	%rd13359, %rd13337, 4294967295;
	add.s64 	%rd13360, %rd13358, %rd13359;
	mad.lo.s64 	%rd13361, %rd2156, %rd2210, %rd13360;
	shr.u64 	%rd13362, %rd13361, 32;
	and.b64  	%rd13363, %rd13339, 4294967295;
	add.s64 	%rd13364, %rd13362, %rd13363;
	mad.lo.s64 	%rd13365, %rd2156, %rd2211, %rd13364;
	shr.u64 	%rd13366, %rd13365, 32;
	and.b64  	%rd13367, %rd13342, 4294967295;
	add.s64 	%rd13368, %rd13366, %rd13367;
	mad.lo.s64 	%rd13369, %rd2156, %rd2212, %rd13368;
	shr.u64 	%rd13370, %rd13369, 32;
	add.s64 	%rd13371, %rd13370, %rd13343;
	mad.lo.s64 	%rd13372, %rd2156, %rd2213, %rd13371;
	shr.u64 	%rd13373, %rd13372, 32;
	and.b64  	%rd13374, %rd13349, 4294967295;
	mad.lo.s64 	%rd13375, %rd2158, %rd2206, %rd13374;
	shr.u64 	%rd13376, %rd13375, 32;
	and.b64  	%rd13377, %rd13353, 4294967295;
	add.s64 	%rd13378, %rd13376, %rd13377;
	mad.lo.s64 	%rd13379, %rd2158, %rd2207, %rd13378;
	shr.u64 	%rd13380, %rd13379, 32;
	and.b64  	%rd13381, %rd13357, 4294967295;
	add.s64 	%rd13382, %rd13380, %rd13381;
	mad.lo.s64 	%rd13383, %rd2158, %rd2208, %rd13382;
	shr.u64 	%rd13384, %rd13383, 32;
	and.b64  	%rd13385, %rd13361, 4294967295;
	add.s64 	%rd13386, %rd13384, %rd13385;
	mad.lo.s64 	%rd13387, %rd2158, %rd2209, %rd13386;
	shr.u64 	%rd13388, %rd13387, 32;
	and.b64  	%rd13389, %rd13365, 4294967295;
	add.s64 	%rd13390, %rd13388, %rd13389;
	mad.lo.s64 	%rd13391, %rd2158, %rd2210, %rd13390;
	shr.u64 	%rd13392, %rd13391, 32;
	and.b64  	%rd13393, %rd13369, 4294967295;
	add.s64 	%rd13394, %rd13392, %rd13393;
	mad.lo.s64 	%rd13395, %rd2158, %rd2211, %rd13394;
	shr.u64 	%rd13396, %rd13395, 32;
	and.b64  	%rd13397, %rd13372, 4294967295;
	add.s64 	%rd13398, %rd13396, %rd13397;
	mad.lo.s64 	%rd13399, %rd2158, %rd2212, %rd13398;
	shr.u64 	%rd13400, %rd13399, 32;
	add.s64 	%rd13401, %rd13400, %rd13373;
	mad.lo.s64 	%rd13402, %rd2158, %rd2213, %rd13401;
	shr.u64 	%rd13403, %rd13402, 32;
	and.b64  	%rd13404, %rd13379, 4294967295;
	mad.lo.s64 	%rd13405, %rd2160, %rd2206, %rd13404;
	shr.u64 	%rd13406, %rd13405, 32;
	and.b64  	%rd13407, %rd13383, 4294967295;
	add.s64 	%rd13408, %rd13406, %rd13407;
	mad.lo.s64 	%rd13409, %rd2160, %rd2207, %rd13408;
	shr.u64 	%rd13410, %rd13409, 32;
	and.b64  	%rd13411, %rd13387, 4294967295;
	add.s64 	%rd13412, %rd13410, %rd13411;
	mad.lo.s64 	%rd13413, %rd2160, %rd2208, %rd13412;
	shr.u64 	%rd13414, %rd13413, 32;
	and.b64  	%rd13415, %rd13391, 4294967295;
	add.s64 	%rd13416, %rd13414, %rd13415;
	mad.lo.s64 	%rd13417, %rd2160, %rd2209, %rd13416;
	shr.u64 	%rd13418, %rd13417, 32;
	and.b64  	%rd13419, %rd13395, 4294967295;
	add.s64 	%rd13420, %rd13418, %rd13419;
	mad.lo.s64 	%rd13421, %rd2160, %rd2210, %rd13420;
	shr.u64 	%rd13422, %rd13421, 32;
	and.b64  	%rd13423, %rd13399, 4294967295;
	add.s64 	%rd13424, %rd13422, %rd13423;
	mad.lo.s64 	%rd13425, %rd2160, %rd2211, %rd13424;
	shr.u64 	%rd13426, %rd13425, 32;
	and.b64  	%rd13427, %rd13402, 4294967295;
	add.s64 	%rd13428, %rd13426, %rd13427;
	mad.lo.s64 	%rd13429, %rd2160, %rd2212, %rd13428;
	shr.u64 	%rd13430, %rd13429, 32;
	add.s64 	%rd13431, %rd13430, %rd13403;
	mad.lo.s64 	%rd13432, %rd2160, %rd2213, %rd13431;
	shr.u64 	%rd13433, %rd13432, 32;
	and.b64  	%rd13434, %rd13409, 4294967295;
	mad.lo.s64 	%rd13435, %rd2162, %rd2206, %rd13434;
	shr.u64 	%rd13436, %rd13435, 32;
	and.b64  	%rd13437, %rd13413, 4294967295;
	add.s64 	%rd13438, %rd13436, %rd13437;
	mad.lo.s64 	%rd13439, %rd2162, %rd2207, %rd13438;
	shr.u64 	%rd13440, %rd13439, 32;
	and.b64  	%rd13441, %rd13417, 4294967295;
	add.s64 	%rd13442, %rd13440, %rd13441;
	mad.lo.s64 	%rd13443, %rd2162, %rd2208, %rd13442;
	shr.u64 	%rd13444, %rd13443, 32;
	and.b64  	%rd13445, %rd13421, 4294967295;
	add.s64 	%rd13446, %rd13444, %rd13445;
	mad.lo.s64 	%rd13447, %rd2162, %rd2209, %rd13446;
	shr.u64 	%rd13448, %rd13447, 32;
	and.b64  	%rd13449, %rd13425, 4294967295;
	add.s64 	%rd13450, %rd13448, %rd13449;
	mad.lo.s64 	%rd13451, %rd2162, %rd2210, %rd13450;
	shr.u64 	%rd13452, %rd13451, 32;
	and.b64  	%rd13453, %rd13429, 4294967295;
	add.s64 	%rd13454, %rd13452, %rd13453;
	mad.lo.s64 	%rd13455, %rd2162, %rd2211, %rd13454;
	shr.u64 	%rd13456, %rd13455, 32;
	and.b64  	%rd13457, %rd13432, 4294967295;
	add.s64 	%rd13458, %rd13456, %rd13457;
	mad.lo.s64 	%rd13459, %rd2162, %rd2212, %rd13458;
	shr.u64 	%rd13460, %rd13459, 32;
	add.s64 	%rd13461, %rd13460, %rd13433;
	mad.lo.s64 	%rd13462, %rd2162, %rd2213, %rd13461;
	shr.u64 	%rd13463, %rd13462, 32;
	and.b64  	%rd13464, %rd13439, 4294967295;
	mad.lo.s64 	%rd13465, %rd2164, %rd2206, %rd13464;
	shr.u64 	%rd13466, %rd13465, 32;
	and.b64  	%rd13467, %rd13443, 4294967295;
	add.s64 	%rd13468, %rd13466, %rd13467;
	mad.lo.s64 	%rd13469, %rd2164, %rd2207, %rd13468;
	shr.u64 	%rd13470, %rd13469, 32;
	and.b64  	%rd13471, %rd13447, 4294967295;
	add.s64 	%rd13472, %rd13470, %rd13471;
	mad.lo.s64 	%rd13473, %rd2164, %rd2208, %rd13472;
	shr.u64 	%rd13474, %rd13473, 32;
	and.b64  	%rd13475, %rd13451, 4294967295;
	add.s64 	%rd13476, %rd13474, %rd13475;
	mad.lo.s64 	%rd13477, %rd2164, %rd2209, %rd13476;
	shr.u64 	%rd13478, %rd13477, 32;
	and.b64  	%rd13479, %rd13455, 4294967295;
	add.s64 	%rd13480, %rd13478, %rd13479;
	mad.lo.s64 	%rd13481, %rd2164, %rd2210, %rd13480;
	shr.u64 	%rd13482, %rd13481, 32;
	and.b64  	%rd13483, %rd13459, 4294967295;
	add.s64 	%rd13484, %rd13482, %rd13483;
	mad.lo.s64 	%rd13485, %rd2164, %rd2211, %rd13484;
	shr.u64 	%rd13486, %rd13485, 32;
	and.b64  	%rd13487, %rd13462, 4294967295;
	add.s64 	%rd13488, %rd13486, %rd13487;
	mad.lo.s64 	%rd13489, %rd2164, %rd2212, %rd13488;
	shr.u64 	%rd13490, %rd13489, 32;
	add.s64 	%rd13491, %rd13490, %rd13463;
	mad.lo.s64 	%rd13492, %rd2164, %rd2213, %rd13491;
	shr.u64 	%rd13493, %rd13492, 32;
	and.b64  	%rd13494, %rd13469, 4294967295;
	mad.lo.s64 	%rd13495, %rd2166, %rd2206, %rd13494;
	shr.u64 	%rd13496, %rd13495, 32;
	and.b64  	%rd13497, %rd13473, 4294967295;
	add.s64 	%rd13498, %rd13496, %rd13497;
	mad.lo.s64 	%rd13499, %rd2166, %rd2207, %rd13498;
	shr.u64 	%rd13500, %rd13499, 32;
	and.b64  	%rd13501, %rd13477, 4294967295;
	add.s64 	%rd13502, %rd13500, %rd13501;
	mad.lo.s64 	%rd13503, %rd2166, %rd2208, %rd13502;
	shr.u64 	%rd13504, %rd13503, 32;
	and.b64  	%rd13505, %rd13481, 4294967295;
	add.s64 	%rd13506, %rd13504, %rd13505;
	mad.lo.s64 	%rd13507, %rd2166, %rd2209, %rd13506;
	shr.u64 	%rd13508, %rd13507, 32;
	and.b64  	%rd13509, %rd13485, 4294967295;
	add.s64 	%rd13510, %rd13508, %rd13509;
	mad.lo.s64 	%rd13511, %rd2166, %rd2210, %rd13510;
	shr.u64 	%rd13512, %rd13511, 32;
	and.b64  	%rd13513, %rd13489, 4294967295;
	add.s64 	%rd13514, %rd13512, %rd13513;
	mad.lo.s64 	%rd13515, %rd2166, %rd2211, %rd13514;
	shr.u64 	%rd13516, %rd13515, 32;
	and.b64  	%rd13517, %rd13492, 4294967295;
	add.s64 	%rd13518, %rd13516, %rd13517;
	mad.lo.s64 	%rd13519, %rd2166, %rd2212, %rd13518;
	shr.u64 	%rd13520, %rd13519, 32;
	add.s64 	%rd13521, %rd13520, %rd13493;
	mad.lo.s64 	%rd13522, %rd2166, %rd2213, %rd13521;
	shr.u64 	%rd13523, %rd13522, 32;
	and.b64  	%rd13524, %rd13499, 4294967295;
	mad.lo.s64 	%rd13525, %rd2206, %rd2168, %rd13524;
	shr.u64 	%rd13526, %rd13525, 32;
	and.b64  	%rd13527, %rd13503, 4294967295;
	add.s64 	%rd13528, %rd13526, %rd13527;
	mad.lo.s64 	%rd13529, %rd2207, %rd2168, %rd13528;
	shr.u64 	%rd13530, %rd13529, 32;
	and.b64  	%rd13531, %rd13507, 4294967295;
	add.s64 	%rd13532, %rd13530, %rd13531;
	mad.lo.s64 	%rd13533, %rd2208, %rd2168, %rd13532;
	shr.u64 	%rd13534, %rd13533, 32;
	and.b64  	%rd13535, %rd13511, 4294967295;
	add.s64 	%rd13536, %rd13534, %rd13535;
	mad.lo.s64 	%rd13537, %rd2209, %rd2168, %rd13536;
	shr.u64 	%rd13538, %rd13537, 32;
	and.b64  	%rd13539, %rd13515, 4294967295;
	add.s64 	%rd13540, %rd13538, %rd13539;
	mad.lo.s64 	%rd13541, %rd2210, %rd2168, %rd13540;
	shr.u64 	%rd13542, %rd13541, 32;
	and.b64  	%rd13543, %rd13519, 4294967295;
	add.s64 	%rd13544, %rd13542, %rd13543;
	mad.lo.s64 	%rd13545, %rd2211, %rd2168, %rd13544;
	shr.u64 	%rd13546, %rd13545, 32;
	and.b64  	%rd13547, %rd13522, 4294967295;
	add.s64 	%rd13548, %rd13546, %rd13547;
	mad.lo.s64 	%rd13549, %rd2212, %rd2168, %rd13548;
	shr.u64 	%rd13550, %rd13549, 32;
	add.s64 	%rd13551, %rd13550, %rd13523;
	mad.lo.s64 	%rd13552, %rd2213, %rd2168, %rd13551;
	{ .reg .b32 tmp; mov.b64 {tmp, %r2928}, %rd13552; }
	mul.lo.s32 	%r2929, %r86, %r2927;
	cvt.u64.u32 	%rd13553, %r2929;
	and.b64  	%rd13554, %rd13327, 4294967295;
	mad.lo.s64 	%rd13555, %rd14, %rd13553, %rd13554;
	shr.u64 	%rd13556, %rd13555, 32;
	and.b64  	%rd13557, %rd13345, 4294967295;
	add.s64 	%rd13558, %rd13556, %rd13557;
	mad.lo.s64 	%rd13559, %rd15, %rd13553, %rd13558;
	cvt.u32.u64 	%r2930, %rd13559;
	shr.u64 	%rd13560, %rd13559, 32;
	and.b64  	%rd13561, %rd13375, 4294967295;
	add.s64 	%rd13562, %rd13560, %rd13561;
	mad.lo.s64 	%rd13563, %rd16, %rd13553, %rd13562;
	shr.u64 	%rd13564, %rd13563, 32;
	and.b64  	%rd13565, %rd13405, 4294967295;
	add.s64 	%rd13566, %rd13564, %rd13565;
	mad.lo.s64 	%rd13567, %rd17, %rd13553, %rd13566;
	shr.u64 	%rd13568, %rd13567, 32;
	and.b64  	%rd13569, %rd13435, 4294967295;
	add.s64 	%rd13570, %rd13568, %rd13569;
	mad.lo.s64 	%rd13571, %rd18, %rd13553, %rd13570;
	shr.u64 	%rd13572, %rd13571, 32;
	and.b64  	%rd13573, %rd13465, 4294967295;
	add.s64 	%rd13574, %rd13572, %rd13573;
	mad.lo.s64 	%rd13575, %rd19, %rd13553, %rd13574;
	shr.u64 	%rd13576, %rd13575, 32;
	and.b64  	%rd13577, %rd13495, 4294967295;
	add.s64 	%rd13578, %rd13576, %rd13577;
	mad.lo.s64 	%rd13579, %rd20, %rd13553, %rd13578;
	shr.u64 	%rd13580, %rd13579, 32;
	and.b64  	%rd13581, %rd13525, 4294967295;
	add.s64 	%rd13582, %rd13580, %rd13581;
	mad.lo.s64 	%rd13583, %rd21, %rd13553, %rd13582;
	shr.u64 	%rd13584, %rd13583, 32;
	and.b64  	%rd13585, %rd13529, 4294967295;
	add.s64 	%rd13586, %rd13584, %rd13585;
	shr.u64 	%rd13587, %rd13586, 32;
	and.b64  	%rd13588, %rd13533, 4294967295;
	add.s64 	%rd13589, %rd13587, %rd13588;
	shr.u64 	%rd13590, %rd13589, 32;
	and.b64  	%rd13591, %rd13537, 4294967295;
	add.s64 	%rd13592, %rd13590, %rd13591;
	shr.u64 	%rd13593, %rd13592, 32;
	and.b64  	%rd13594, %rd13541, 4294967295;
	add.s64 	%rd13595, %rd13593, %rd13594;
	shr.u64 	%rd13596, %rd13595, 32;
	and.b64  	%rd13597, %rd13545, 4294967295;
	add.s64 	%rd13598, %rd13596, %rd13597;
	shr.u64 	%rd13599, %rd13598, 32;
	and.b64  	%rd13600, %rd13549, 4294967295;
	add.s64 	%rd13601, %rd13599, %rd13600;
	shr.u64 	%rd13602, %rd13601, 32;
	and.b64  	%rd13603, %rd13552, 4294967295;
	add.s64 	%rd13604, %rd13602, %rd13603;
	{ .reg .b32 tmp; mov.b64 {tmp, %r2931}, %rd13604; }
	add.s32 	%r2932, %r2928, %r2931;
	mul.lo.s32 	%r2933, %r86, %r2930;
	cvt.u64.u32 	%rd13605, %r2933;
	and.b64  	%rd13606, %rd13559, 4294967295;
	mad.lo.s64 	%rd13607, %rd14, %rd13605, %rd13606;
	shr.u64 	%rd13608, %rd13607, 32;
	and.b64  	%rd13609, %rd13563, 4294967295;
	add.s64 	%rd13610, %rd13608, %rd13609;
	mad.lo.s64 	%rd13611, %rd15, %rd13605, %rd13610;
	cvt.u32.u64 	%r2934, %rd13611;
	shr.u64 	%rd13612, %rd13611, 32;
	and.b64  	%rd13613, %rd13567, 4294967295;
	add.s64 	%rd13614, %rd13612, %rd13613;
	mad.lo.s64 	%rd13615, %rd16, %rd13605, %rd13614;
	shr.u64 	%rd13616, %rd13615, 32;
	and.b64  	%rd13617, %rd13571, 4294967295;
	add.s64 	%rd13618, %rd13616, %rd13617;
	mad.lo.s64 	%rd13619, %rd17, %rd13605, %rd13618;
	shr.u64 	%rd13620, %rd13619, 32;
	and.b64  	%rd13621, %rd13575, 4294967295;
	add.s64 	%rd13622, %rd13620, %rd13621;
	mad.lo.s64 	%rd13623, %rd18, %rd13605, %rd13622;
	shr.u64 	%rd13624, %rd13623, 32;
	and.b64  	%rd13625, %rd13579, 4294967295;
	add.s64 	%rd13626, %rd13624, %rd13625;
	mad.lo.s64 	%rd13627, %rd19, %rd13605, %rd13626;
	shr.u64 	%rd13628, %rd13627, 32;
	and.b64  	%rd13629, %rd13583, 4294967295;
	add.s64 	%rd13630, %rd13628, %rd13629;
	mad.lo.s64 	%rd13631, %rd20, %rd13605, %rd13630;
	shr.u64 	%rd13632, %rd13631, 32;
	and.b64  	%rd13633, %rd13586, 4294967295;
	add.s64 	%rd13634, %rd13632, %rd13633;
	mad.lo.s64 	%rd13635, %rd21, %rd13605, %rd13634;
	shr.u64 	%rd13636, %rd13635, 32;
	and.b64  	%rd13637, %rd13589, 4294967295;
	add.s64 	%rd13638, %rd13636, %rd13637;
	shr.u64 	%rd13639, %rd13638, 32;
	and.b64  	%rd13640, %rd13592, 4294967295;
	add.s64 	%rd13641, %rd13639, %rd13640;
	shr.u64 	%rd13642, %rd13641, 32;
	and.b64  	%rd13643, %rd13595, 4294967295;
	add.s64 	%rd13644, %rd13642, %rd13643;
	shr.u64 	%rd13645, %rd13644, 32;
	and.b64  	%rd13646, %rd13598, 4294967295;
	add.s64 	%rd13647, %rd13645, %rd13646;
	shr.u64 	%rd13648, %rd13647, 32;
	and.b64  	%rd13649, %rd13601, 4294967295;
	add.s64 	%rd13650, %rd13648, %rd13649;
	shr.u64 	%rd13651, %rd13650, 32;
	and.b64  	%rd13652, %rd13604, 4294967295;
	add.s64 	%rd13653, %rd13651, %rd13652;
	{ .reg .b32 tmp; mov.b64 {tmp, %r2935}, %rd13653; }
	add.s32 	%r2936, %r2932, %r2935;
	mul.lo.s32 	%r2937, %r86, %r2934;
	cvt.u64.u32 	%rd13654, %r2937;
	and.b64  	%rd13655, %rd13611, 4294967295;
	mad.lo.s64 	%rd13656, %rd14, %rd13654, %rd13655;
	shr.u64 	%rd13657, %rd13656, 32;
	and.b64  	%rd13658, %rd13615, 4294967295;
	add.s64 	%rd13659, %rd13657, %rd13658;
	mad.lo.s64 	%rd13660, %rd15, %rd13654, %rd13659;
	cvt.u32.u64 	%r2938, %rd13660;
	shr.u64 	%rd13661, %rd13660, 32;
	and.b64  	%rd13662, %rd13619, 4294967295;
	add.s64 	%rd13663, %rd13661, %rd13662;
	mad.lo.s64 	%rd13664, %rd16, %rd13654, %rd13663;
	shr.u64 	%rd13665, %rd13664, 32;
	and.b64  	%rd13666, %rd13623, 4294967295;
	add.s64 	%rd13667, %rd13665, %rd13666;
	mad.lo.s64 	%rd13668, %rd17, %rd13654, %rd13667;
	shr.u64 	%rd13669, %rd13668, 32;
	and.b64  	%rd13670, %rd13627, 4294967295;
	add.s64 	%rd13671, %rd13669, %rd13670;
	mad.lo.s64 	%rd13672, %rd18, %rd13654, %rd13671;
	shr.u64 	%rd13673, %rd13672, 32;
	and.b64  	%rd13674, %rd13631, 4294967295;
	add.s64 	%rd13675, %rd13673, %rd13674;
	mad.lo.s64 	%rd13676, %rd19, %rd13654, %rd13675;
	shr.u64 	%rd13677, %rd13676, 32;
	and.b64  	%rd13678, %rd13635, 4294967295;
	add.s64 	%rd13679, %rd13677, %rd13678;
	mad.lo.s64 	%rd13680, %rd20, %rd13654, %rd13679;
	shr.u64 	%rd13681, %rd13680, 32;
	and.b64  	%rd13682, %rd13638, 4294967295;
	add.s64 	%rd13683, %rd13681, %rd13682;
	mad.lo.s64 	%rd13684, %rd21, %rd13654, %rd13683;
	shr.u64 	%rd13685, %rd13684, 32;
	and.b64  	%rd13686, %rd13641, 4294967295;
	add.s64 	%rd13687, %rd13685, %rd13686;
	shr.u64 	%rd13688, %rd13687, 32;
	and.b64  	%rd13689, %rd13644, 4294967295;
	add.s64 	%rd13690, %rd13688, %rd13689;
	shr.u64 	%rd13691, %rd13690, 32;
	and.b64  	%rd13692, %rd13647, 4294967295;
	add.s64 	%rd13693, %rd13691, %rd13692;
	shr.u64 	%rd13694, %rd13693, 32;
	and.b64  	%rd13695, %rd13650, 4294967295;
	add.s64 	%rd13696, %rd13694, %rd13695;
	shr.u64 	%rd13697, %rd13696, 32;
	and.b64  	%rd13698, %rd13653, 4294967295;
	add.s64 	%rd13699, %rd13697, %rd13698;
	{ .reg .b32 tmp; mov.b64 {tmp, %r2939}, %rd13699; }
	add.s32 	%r2940, %r2936, %r2939;
	mul.lo.s32 	%r2941, %r86, %r2938;
	cvt.u64.u32 	%rd13700, %r2941;
	and.b64  	%rd13701, %rd13660, 4294967295;
	mad.lo.s64 	%rd13702, %rd14, %rd13700, %rd13701;
	shr.u64 	%rd13703, %rd13702, 32;
	and.b64  	%rd13704, %rd13664, 4294967295;
	add.s64 	%rd13705, %rd13703, %rd13704;
	mad.lo.s64 	%rd13706, %rd15, %rd13700, %rd13705;
	cvt.u32.u64 	%r2942, %rd13706;
	shr.u64 	%rd13707, %rd13706, 32;
	and.b64  	%rd13708, %rd13668, 4294967295;
	add.s64 	%rd13709, %rd13707, %rd13708;
	mad.lo.s64 	%rd13710, %rd16, %rd13700, %rd13709;
	shr.u64 	%rd13711, %rd13710, 32;
	and.b64  	%rd13712, %rd13672, 4294967295;
	add.s64 	%rd13713, %rd13711, %rd13712;
	mad.lo.s64 	%rd13714, %rd17, %rd13700, %rd13713;
	shr.u64 	%rd13715, %rd13714, 32;
	and.b64  	%rd13716, %rd13676, 4294967295;
	add.s64 	%rd13717, %rd13715, %rd13716;
	mad.lo.s64 	%rd13718, %rd18, %rd13700, %rd13717;
	shr.u64 	%rd13719, %rd13718, 32;
	and.b64  	%rd13720, %rd13680, 4294967295;
	add.s64 	%rd13721, %rd13719, %rd13720;
	mad.lo.s64 	%rd13722, %rd19, %rd13700, %rd13721;
	shr.u64 	%rd13723, %rd13722, 32;
	and.b64  	%rd13724, %rd13684, 4294967295;
	add.s64 	%rd13725, %rd13723, %rd13724;
	mad.lo.s64 	%rd13726, %rd20, %rd13700, %rd13725;
	shr.u64 	%rd13727, %rd13726, 32;
	and.b64  	%rd13728, %rd13687, 4294967295;
	add.s64 	%rd13729, %rd13727, %rd13728;
	mad.lo.s64 	%rd13730, %rd21, %rd13700, %rd13729;
	shr.u64 	%rd13731, %rd13730, 32;
	and.b64  	%rd13732, %rd13690, 4294967295;
	add.s64 	%rd13733, %rd13731, %rd13732;
	shr.u64 	%rd13734, %rd13733, 32;
	and.b64  	%rd13735, %rd13693, 4294967295;
	add.s64 	%rd13736, %rd13734, %rd13735;
	shr.u64 	%rd13737, %rd13736, 32;
	and.b64  	%rd13738, %rd13696, 4294967295;
	add.s64 	%rd13739, %rd13737, %rd13738;
	shr.u64 	%rd13740, %rd13739, 32;
	and.b64  	%rd13741, %rd13699, 4294967295;
	add.s64 	%rd13742, %rd13740, %rd13741;
	{ .reg .b32 tmp; mov.b64 {tmp, %r2943}, %rd13742; }
	add.s32 	%r2944, %r2940, %r2943;
	mul.lo.s32 	%r2945, %r86, %r2942;
	cvt.u64.u32 	%rd13743, %r2945;
	and.b64  	%rd13744, %rd13706, 4294967295;
	mad.lo.s64 	%rd13745, %rd14, %rd13743, %rd13744;
	shr.u64 	%rd13746, %rd13745, 32;
	and.b64  	%rd13747, %rd13710, 4294967295;
	add.s64 	%rd13748, %rd13746, %rd13747;
	mad.lo.s64 	%rd13749, %rd15, %rd13743, %rd13748;
	cvt.u32.u64 	%r2946, %rd13749;
	shr.u64 	%rd13750, %rd13749, 32;
	and.b64  	%rd13751, %rd13714, 4294967295;
	add.s64 	%rd13752, %rd13750, %rd13751;
	mad.lo.s64 	%rd13753, %rd16, %rd13743, %rd13752;
	shr.u64 	%rd13754, %rd13753, 32;
	and.b64  	%rd13755, %rd13718, 4294967295;
	add.s64 	%rd13756, %rd13754, %rd13755;
	mad.lo.s64 	%rd13757, %rd17, %rd13743, %rd13756;
	shr.u64 	%rd13758, %rd13757, 32;
	and.b64  	%rd13759, %rd13722, 4294967295;
	add.s64 	%rd13760, %rd13758, %rd13759;
	mad.lo.s64 	%rd13761, %rd18, %rd13743, %rd13760;
	shr.u64 	%rd13762, %rd13761, 32;
	and.b64  	%rd13763, %rd13726, 4294967295;
	add.s64 	%rd13764, %rd13762, %rd13763;
	mad.lo.s64 	%rd13765, %rd19, %rd13743, %rd13764;
	shr.u64 	%rd13766, %rd13765, 32;
	and.b64  	%rd13767, %rd13730, 4294967295;
	add.s64 	%rd13768, %rd13766, %rd13767;
	mad.lo.s64 	%rd13769, %rd20, %rd13743, %rd13768;
	shr.u64 	%rd13770, %rd13769, 32;
	and.b64  	%rd13771, %rd13733, 4294967295;
	add.s64 	%rd13772, %rd13770, %rd13771;
	mad.lo.s64 	%rd13773, %rd21, %rd13743, %rd13772;
	shr.u64 	%rd13774, %rd13773, 32;
	and.b64  	%rd13775, %rd13736, 4294967295;
	add.s64 	%rd13776, %rd13774, %rd13775;
	shr.u64 	%rd13777, %rd13776, 32;
	and.b64  	%rd13778, %rd13739, 4294967295;
	add.s64 	%rd13779, %rd13777, %rd13778;
	shr.u64 	%rd13780, %rd13779, 32;
	and.b64  	%rd13781, %rd13742, 4294967295;
	add.s64 	%rd13782, %rd13780, %rd13781;
	{ .reg .b32 tmp; mov.b64 {tmp, %r2947}, %rd13782; }
	add.s32 	%r2948, %r2944, %r2947;
	mul.lo.s32 	%r2949, %r86, %r2946;
	cvt.u64.u32 	%rd13783, %r2949;
	and.b64  	%rd13784, %rd13749, 4294967295;
	mad.lo.s64 	%rd13785, %rd14, %rd13783, %rd13784;
	shr.u64 	%rd13786, %rd13785, 32;
	and.b64  	%rd13787, %rd13753, 4294967295;
	add.s64 	%rd13788, %rd13786, %rd13787;
	mad.lo.s64 	%rd13789, %rd15, %rd13783, %rd13788;
	cvt.u32.u64 	%r2950, %rd13789;
	shr.u64 	%rd13790, %rd13789, 32;
	and.b64  	%rd13791, %rd13757, 4294967295;
	add.s64 	%rd13792, %rd13790, %rd13791;
	mad.lo.s64 	%rd13793, %rd16, %rd13783, %rd13792;
	shr.u64 	%rd13794, %rd13793, 32;
	and.b64  	%rd13795, %rd13761, 4294967295;
	add.s64 	%rd13796, %rd13794, %rd13795;
	mad.lo.s64 	%rd13797, %rd17, %rd13783, %rd13796;
	shr.u64 	%rd13798, %rd13797, 32;
	and.b64  	%rd13799, %rd13765, 4294967295;
	add.s64 	%rd13800, %rd13798, %rd13799;
	mad.lo.s64 	%rd13801, %rd18, %rd13783, %rd13800;
	shr.u64 	%rd13802, %rd13801, 32;
	and.b64  	%rd13803, %rd13769, 4294967295;
	add.s64 	%rd13804, %rd13802, %rd13803;
	mad.lo.s64 	%rd13805, %rd19, %rd13783, %rd13804;
	shr.u64 	%rd13806, %rd13805, 32;
	and.b64  	%rd13807, %rd13773, 4294967295;
	add.s64 	%rd13808, %rd13806, %rd13807;
	mad.lo.s64 	%rd13809, %rd20, %rd13783, %rd13808;
	shr.u64 	%rd13810, %rd13809, 32;
	and.b64  	%rd13811, %rd13776, 4294967295;
	add.s64 	%rd13812, %rd13810, %rd13811;
	mad.lo.s64 	%rd13813, %rd21, %rd13783, %rd13812;
	shr.u64 	%rd13814, %rd13813, 32;
	and.b64  	%rd13815, %rd13779, 4294967295;
	add.s64 	%rd13816, %rd13814, %rd13815;
	shr.u64 	%rd13817, %rd13816, 32;
	and.b64  	%rd13818, %rd13782, 4294967295;
	add.s64 	%rd13819, %rd13817, %rd13818;
	{ .reg .b32 tmp; mov.b64 {tmp, %r2951}, %rd13819; }
	add.s32 	%r2952, %r2948, %r2951;
	mul.lo.s32 	%r2953, %r86, %r2950;
	cvt.u64.u32 	%rd13820, %r2953;
	and.b64  	%rd13821, %rd13789, 4294967295;
	mad.lo.s64 	%rd13822, %rd14, %rd13820, %rd13821;
	shr.u64 	%rd13823, %rd13822, 32;
	and.b64  	%rd13824, %rd13793, 4294967295;
	add.s64 	%rd13825, %rd13823, %rd13824;
	mad.lo.s64 	%rd13826, %rd15, %rd13820, %rd13825;
	cvt.u32.u64 	%r2954, %rd13826;
	shr.u64 	%rd13827, %rd13826, 32;
	and.b64  	%rd13828, %rd13797, 4294967295;
	add.s64 	%rd13829, %rd13827, %rd13828;
	mad.lo.s64 	%rd13830, %rd16, %rd13820, %rd13829;
	shr.u64 	%rd13831, %rd13830, 32;
	and.b64  	%rd13832, %rd13801, 4294967295;
	add.s64 	%rd13833, %rd13831, %rd13832;
	mad.lo.s64 	%rd13834, %rd17, %rd13820, %rd13833;
	shr.u64 	%rd13835, %rd13834, 32;
	and.b64  	%rd13836, %rd13805, 4294967295;
	add.s64 	%rd13837, %rd13835, %rd13836;
	mad.lo.s64 	%rd13838, %rd18, %rd13820, %rd13837;
	shr.u64 	%rd13839, %rd13838, 32;
	and.b64  	%rd13840, %rd13809, 4294967295;
	add.s64 	%rd13841, %rd13839, %rd13840;
	mad.lo.s64 	%rd13842, %rd19, %rd13820, %rd13841;
	shr.u64 	%rd13843, %rd13842, 32;
	and.b64  	%rd13844, %rd13813, 4294967295;
	add.s64 	%rd13845, %rd13843, %rd13844;
	mad.lo.s64 	%rd13846, %rd20, %rd13820, %rd13845;
	shr.u64 	%rd13847, %rd13846, 32;
	and.b64  	%rd13848, %rd13816, 4294967295;
	add.s64 	%rd13849, %rd13847, %rd13848;
	mad.lo.s64 	%rd13850, %rd21, %rd13820, %rd13849;
	shr.u64 	%rd13851, %rd13850, 32;
	and.b64  	%rd13852, %rd13819, 4294967295;
	add.s64 	%rd13853, %rd13851, %rd13852;
	{ .reg .b32 tmp; mov.b64 {tmp, %r2955}, %rd13853; }
	add.s32 	%r2956, %r2952, %r2955;
	mul.lo.s32 	%r2957, %r86, %r2954;
	cvt.u64.u32 	%rd13854, %r2957;
	and.b64  	%rd13855, %rd13826, 4294967295;
	mad.lo.s64 	%rd13856, %rd14, %rd13854, %rd13855;
	shr.u64 	%rd13857, %rd13856, 32;
	and.b64  	%rd13858, %rd13830, 4294967295;
	add.s64 	%rd13859, %rd13857, %rd13858;
	mad.lo.s64 	%rd47673, %rd15, %rd13854, %rd13859;
	shr.u64 	%rd13860, %rd47673, 32;
	and.b64  	%rd13861, %rd13834, 4294967295;
	add.s64 	%rd13862, %rd13860, %rd13861;
	mad.lo.s64 	%rd47674, %rd16, %rd13854, %rd13862;
	cvt.u32.u64 	%r1132, %rd47674;
	shr.u64 	%rd13863, %rd47674, 32;
	and.b64  	%rd13864, %rd13838, 4294967295;
	add.s64 	%rd13865, %rd13863, %rd13864;
	mad.lo.s64 	%rd47675, %rd17, %rd13854, %rd13865;
	cvt.u32.u64 	%r1133, %rd47675;
	shr.u64 	%rd13866, %rd47675, 32;
	and.b64  	%rd13867, %rd13842, 4294967295;
	add.s64 	%rd13868, %rd13866, %rd13867;
	mad.lo.s64 	%rd47676, %rd18, %rd13854, %rd13868;
	cvt.u32.u64 	%r1134, %rd47676;
	shr.u64 	%rd13869, %rd47676, 32;
	and.b64  	%rd13870, %rd13846, 4294967295;
	add.s64 	%rd13871, %rd13869, %rd13870;
	mad.lo.s64 	%rd47677, %rd19, %rd13854, %rd13871;
	cvt.u32.u64 	%r1135, %rd47677;
	shr.u64 	%rd13872, %rd47677, 32;
	and.b64  	%rd13873, %rd13850, 4294967295;
	add.s64 	%rd13874, %rd13872, %rd13873;
	mad.lo.s64 	%rd47678, %rd20, %rd13854, %rd13874;
	cvt.u32.u64 	%r1136, %rd47678;
	shr.u64 	%rd13875, %rd47678, 32;
	and.b64  	%rd13876, %rd13853, 4294967295;
	add.s64 	%rd13877, %rd13875, %rd13876;
	mad.lo.s64 	%rd47679, %rd21, %rd13854, %rd13877;
	cvt.u32.u64 	%r1137, %rd47679;
	{ .reg .b32 tmp; mov.b64 {tmp, %r2958}, %rd47679; }
	add.s32 	%r6603, %r2956, %r2958;
	setp.gt.u32 	%p508, %r6603, %r2926;
	@%p508 bra 	$L__BB4_1242;
	cvt.u32.u64 	%r2959, %rd21;
	setp.lt.u32 	%p509, %r6603, %r2959;
	@%p509 bra 	$L__BB4_1243;
	cvt.u32.u64 	%r2960, %rd20;
	setp.lt.u32 	%p510, %r2960, %r1137;
	@%p510 bra 	$L__BB4_1242;
	cvt.u32.u64 	%r2961, %rd20;
	setp.gt.u32 	%p511, %r2961, %r1137;
	@%p511 bra 	$L__BB4_1243;
	cvt.u32.u64 	%r2962, %rd19;
	setp.lt.u32 	%p512, %r2962, %r1136;
	@%p512 bra 	$L__BB4_1242;
	cvt.u32.u64 	%r2963, %rd19;
	setp.gt.u32 	%p513, %r2963, %r1136;
	@%p513 bra 	$L__BB4_1243;
	cvt.u32.u64 	%r2964, %rd18;
	setp.lt.u32 	%p514, %r2964, %r1135;
	@%p514 bra 	$L__BB4_1242;
	cvt.u32.u64 	%r2965, %rd18;
	setp.gt.u32 	%p515, %r2965, %r1135;
	@%p515 bra 	$L__BB4_1243;
	cvt.u32.u64 	%r2966, %rd17;
	setp.lt.u32 	%p516, %r2966, %r1134;
	@%p516 bra 	$L__BB4_1242;
	cvt.u32.u64 	%r2967, %rd17;
	setp.gt.u32 	%p517, %r2967, %r1134;
	@%p517 bra 	$L__BB4_1243;
	cvt.u32.u64 	%r2968, %rd16;
	setp.lt.u32 	%p518, %r2968, %r1133;
	@%p518 bra 	$L__BB4_1242;
	cvt.u32.u64 	%r2969, %rd16;
	setp.gt.u32 	%p519, %r2969, %r1133;
	@%p519 bra 	$L__BB4_1243;
	cvt.u32.u64 	%r2970, %rd15;
	setp.lt.u32 	%p520, %r2970, %r1132;
	@%p520 bra 	$L__BB4_1242;
	cvt.u32.u64 	%r2971, %rd15;
	cvt.u32.u64 	%r2972, %rd14;
	setp.gt.u32 	%p521, %r2971, %r1132;
	cvt.u32.u64 	%r2973, %rd47673;
	setp.gt.u32 	%p522, %r2972, %r2973;
	or.pred  	%p523, %p521, %p522;
	@%p523 bra 	$L__BB4_1243;
$L__BB4_1242:
	cvt.u32.u64 	%r2974, %rd21;
	and.b64  	%rd13879, %rd47673, 4294967295;
	sub.s64 	%rd47673, %rd13879, %rd14;
	shr.u64 	%rd13880, %rd47673, 63;
	and.b64  	%rd13881, %rd47674, 4294967295;
	add.s64 	%rd13882, %rd13880, %rd15;
	sub.s64 	%rd47674, %rd13881, %rd13882;
	shr.u64 	%rd13883, %rd47674, 63;
	and.b64  	%rd13884, %rd47675, 4294967295;
	add.s64 	%rd13885, %rd13883, %rd16;
	sub.s64 	%rd47675, %rd13884, %rd13885;
	shr.u64 	%rd13886, %rd47675, 63;
	and.b64  	%rd13887, %rd47676, 4294967295;
	add.s64 	%rd13888, %rd13886, %rd17;
	sub.s64 	%rd47676, %rd13887, %rd13888;
	shr.u64 	%rd13889, %rd47676, 63;
	and.b64  	%rd13890, %rd47677, 4294967295;
	add.s64 	%rd13891, %rd13889, %rd18;
	sub.s64 	%rd47677, %rd13890, %rd13891;
	shr.u64 	%rd13892, %rd47677, 63;
	and.b64  	%rd13893, %rd47678, 4294967295;
	add.s64 	%rd13894, %rd13892, %rd19;
	sub.s64 	%rd47678, %rd13893, %rd13894;
	shr.u64 	%rd13895, %rd47678, 63;
	and.b64  	%rd13896, %rd47679, 4294967295;
	add.s64 	%rd13897, %rd13895, %rd20;
	sub.s64 	%rd47679, %rd13896, %rd13897;
	shr.u64 	%rd13898, %rd47679, 63;
	cvt.u32.u64 	%r2975, %rd13898;
	add.s32 	%r2976, %r2974, %r2975;
	sub.s32 	%r6603, %r6603, %r2976;
$L__BB4_1243:
	cvt.u32.u64 	%r2977, %rd21;
	mul.lo.s64 	%rd13899, %rd2206, %rd1708;
	cvt.u32.u64 	%r2978, %rd13899;
	shr.u64 	%rd13900, %rd13899, 32;
	mad.lo.s64 	%rd13901, %rd2207, %rd1708, %rd13900;
	shr.u64 	%rd13902, %rd13901, 32;
	mad.lo.s64 	%rd13903, %rd2208, %rd1708, %rd13902;
	shr.u64 	%rd13904, %rd13903, 32;
	mad.lo.s64 	%rd13905, %rd2209, %rd1708, %rd13904;
	shr.u64 	%rd13906, %rd13905, 32;
	mad.lo.s64 	%rd13907, %rd2210, %rd1708, %rd13906;
	shr.u64 	%rd13908, %rd13907, 32;
	mad.lo.s64 	%rd13909, %rd2211, %rd1708, %rd13908;
	shr.u64 	%rd13910, %rd13909, 32;
	mad.lo.s64 	%rd13911, %rd2212, %rd1708, %rd13910;
	shr.u64 	%rd13912, %rd13911, 32;
	mad.lo.s64 	%rd13913, %rd1708, %rd2213, %rd13912;
	shr.u64 	%rd13914, %rd13913, 32;
	and.b64  	%rd13915, %rd13901, 4294967295;
	mad.lo.s64 	%rd13916, %rd2206, %rd1709, %rd13915;
	shr.u64 	%rd13917, %rd13916, 32;
	and.b64  	%rd13918, %rd13903, 4294967295;
	add.s64 	%rd13919, %rd13917, %rd13918;
	mad.lo.s64 	%rd13920, %rd2207, %rd1709, %rd13919;
	shr.u64 	%rd13921, %rd13920, 32;
	and.b64  	%rd13922, %rd13905, 4294967295;
	add.s64 	%rd13923, %rd13921, %rd13922;
	mad.lo.s64 	%rd13924, %rd2208, %rd1709, %rd13923;
	shr.u64 	%rd13925, %rd13924, 32;
	and.b64  	%rd13926, %rd13907, 4294967295;
	add.s64 	%rd13927, %rd13925, %rd13926;
	mad.lo.s64 	%rd13928, %rd2209, %rd1709, %rd13927;
	shr.u64 	%rd13929, %rd13928, 32;
	and.b64  	%rd13930, %rd13909, 4294967295;
	add.s64 	%rd13931, %rd13929, %rd13930;
	mad.lo.s64 	%rd13932, %rd2210, %rd1709, %rd13931;
	shr.u64 	%rd13933, %rd13932, 32;
	and.b64  	%rd13934, %rd13911, 4294967295;
	add.s64 	%rd13935, %rd13933, %rd13934;
	mad.lo.s64 	%rd13936, %rd2211, %rd1709, %rd13935;
	shr.u64 	%rd13937, %rd13936, 32;
	and.b64  	%rd13938, %rd13913, 4294967295;
	add.s64 	%rd13939, %rd13937, %rd13938;
	mad.lo.s64 	%rd13940, %rd2212, %rd1709, %rd13939;
	shr.u64 	%rd13941, %rd13940, 32;
	add.s64 	%rd13942, %rd13941, %rd13914;
	mad.lo.s64 	%rd13943, %rd1709, %rd2213, %rd13942;
	shr.u64 	%rd13944, %rd13943, 32;
	and.b64  	%rd13945, %rd13920, 4294967295;
	mad.lo.s64 	%rd13946, %rd2206, %rd1711, %rd13945;
	shr.u64 	%rd13947, %rd13946, 32;
	and.b64  	%rd13948, %rd13924, 4294967295;
	add.s64 	%rd13949, %rd13947, %rd13948;
	mad.lo.s64 	%rd13950, %rd2207, %rd1711, %rd13949;
	shr.u64 	%rd13951, %rd13950, 32;
	and.b64  	%rd13952, %rd13928, 4294967295;
	add.s64 	%rd13953, %rd13951, %rd13952;
	mad.lo.s64 	%rd13954, %rd2208, %rd1711, %rd13953;
	shr.u64 	%rd13955, %rd13954, 32;
	and.b64  	%rd13956, %rd13932, 4294967295;
	add.s64 	%rd13957, %rd13955, %rd13956;
	mad.lo.s64 	%rd13958, %rd2209, %rd1711, %rd13957;
	shr.u64 	%rd13959, %rd13958, 32;
	and.b64  	%rd13960, %rd13936, 4294967295;
	add.s64 	%rd13961, %rd13959, %rd13960;
	mad.lo.s64 	%rd13962, %rd2210, %rd1711, %rd13961;
	shr.u64 	%rd13963, %rd13962, 32;
	and.b64  	%rd13964, %rd13940, 4294967295;
	add.s64 	%rd13965, %rd13963, %rd13964;
	mad.lo.s64 	%rd13966, %rd2211, %rd1711, %rd13965;
	shr.u64 	%rd13967, %rd13966, 32;
	and.b64  	%rd13968, %rd13943, 4294967295;
	add.s64 	%rd13969, %rd13967, %rd13968;
	mad.lo.s64 	%rd13970, %rd2212, %rd1711, %rd13969;
	shr.u64 	%rd13971, %rd13970, 32;
	add.s64 	%rd13972, %rd13971, %rd13944;
	mad.lo.s64 	%rd13973, %rd1711, %rd2213, %rd13972;
	shr.u64 	%rd13974, %rd13973, 32;
	and.b64  	%rd13975, %rd13950, 4294967295;
	mad.lo.s64 	%rd13976, %rd2206, %rd1713, %rd13975;
	shr.u64 	%rd13977, %rd13976, 32;
	and.b64  	%rd13978, %rd13954, 4294967295;
	add.s64 	%rd13979, %rd13977, %rd13978;
	mad.lo.s64 	%rd13980, %rd2207, %rd1713, %rd13979;
	shr.u64 	%rd13981, %rd13980, 32;
	and.b64  	%rd13982, %rd13958, 4294967295;
	add.s64 	%rd13983, %rd13981, %rd13982;
	mad.lo.s64 	%rd13984, %rd2208, %rd1713, %rd13983;
	shr.u64 	%rd13985, %rd13984, 32;
	and.b64  	%rd13986, %rd13962, 4294967295;
	add.s64 	%rd13987, %rd13985, %rd13986;
	mad.lo.s64 	%rd13988, %rd2209, %rd1713, %rd13987;
	shr.u64 	%rd13989, %rd13988, 32;
	and.b64  	%rd13990, %rd13966, 4294967295;
	add.s64 	%rd13991, %rd13989, %rd13990;
	mad.lo.s64 	%rd13992, %rd2210, %rd1713, %rd13991;
	shr.u64 	%rd13993, %rd13992, 32;
	and.b64  	%rd13994, %rd13970, 4294967295;
	add.s64 	%rd13995, %rd13993, %rd13994;
	mad.lo.s64 	%rd13996, %rd2211, %rd1713, %rd13995;
	shr.u64 	%rd13997, %rd13996, 32;
	and.b64  	%rd13998, %rd13973, 4294967295;
	add.s64 	%rd13999, %rd13997, %rd13998;
	mad.lo.s64 	%rd14000, %rd2212, %rd1713, %rd13999;
	shr.u64 	%rd14001, %rd14000, 32;
	add.s64 	%rd14002, %rd14001, %rd13974;
	mad.lo.s64 	%rd14003, %rd1713, %rd2213, %rd14002;
	shr.u64 	%rd14004, %rd14003, 32;
	and.b64  	%rd14005, %rd13980, 4294967295;
	mad.lo.s64 	%rd14006, %rd2206, %rd1715, %rd14005;
	shr.u64 	%rd14007, %rd14006, 32;
	and.b64  	%rd14008, %rd13984, 4294967295;
	add.s64 	%rd14009, %rd14007, %rd14008;
	mad.lo.s64 	%rd14010, %rd2207, %rd1715, %rd14009;
	shr.u64 	%rd14011, %rd14010, 32;
	and.b64  	%rd14012, %rd13988, 4294967295;
	add.s64 	%rd14013, %rd14011, %rd14012;
	mad.lo.s64 	%rd14014, %rd2208, %rd1715, %rd14013;
	shr.u64 	%rd14015, %rd14014, 32;
	and.b64  	%rd14016, %rd13992, 4294967295;
	add.s64 	%rd14017, %rd14015, %rd14016;
	mad.lo.s64 	%rd14018, %rd2209, %rd1715, %rd14017;
	shr.u64 	%rd14019, %rd14018, 32;
	and.b64  	%rd14020, %rd13996, 4294967295;
	add.s64 	%rd14021, %rd14019, %rd14020;
	mad.lo.s64 	%rd14022, %rd2210, %rd1715, %rd14021;
	shr.u64 	%rd14023, %rd14022, 32;
	and.b64  	%rd14024, %rd14000, 4294967295;
	add.s64 	%rd14025, %rd14023, %rd14024;
	mad.lo.s64 	%rd14026, %rd2211, %rd1715, %rd14025;
	shr.u64 	%rd14027, %rd14026, 32;
	and.b64  	%rd14028, %rd14003, 4294967295;
	add.s64 	%rd14029, %rd14027, %rd14028;
	mad.lo.s64 	%rd14030, %rd2212, %rd1715, %rd14029;
	shr.u64 	%rd14031, %rd14030, 32;
	add.s64 	%rd14032, %rd14031, %rd14004;
	mad.lo.s64 	%rd14033, %rd1715, %rd2213, %rd14032;
	shr.u64 	%rd14034, %rd14033, 32;
	and.b64  	%rd14035, %rd14010, 4294967295;
	mad.lo.s64 	%rd14036, %rd2206, %rd1717, %rd14035;
	shr.u64 	%rd14037, %rd14036, 32;
	and.b64  	%rd14038, %rd14014, 4294967295;
	add.s64 	%rd14039, %rd14037, %rd14038;
	mad.lo.s64 	%rd14040, %rd2207, %rd1717, %rd14039;
	shr.u64 	%rd14041, %rd14040, 32;
	and.b64  	%rd14042, %rd14018, 4294967295;
	add.s64 	%rd14043, %rd14041, %rd14042;
	mad.lo.s64 	%rd14044, %rd2208, %rd1717, %rd14043;
	shr.u64 	%rd14045, %rd14044, 32;
	and.b64  	%rd14046, %rd14022, 4294967295;
	add.s64 	%rd14047, %rd14045, %rd14046;
	mad.lo.s64 	%rd14048, %rd2209, %rd1717, %rd14047;
	shr.u64 	%rd14049, %rd14048, 32;
	and.b64  	%rd14050, %rd14026, 4294967295;
	add.s64 	%rd14051, %rd14049, %rd14050;
	mad.lo.s64 	%rd14052, %rd2210, %rd1717, %rd14051;
	shr.u64 	%rd14053, %rd14052, 32;
	and.b64  	%rd14054, %rd14030, 4294967295;
	add.s64 	%rd14055, %rd14053, %rd14054;
	mad.lo.s64 	%rd14056, %rd2211, %rd1717, %rd14055;
	shr.u64 	%rd14057, %rd14056, 32;
	and.b64  	%rd14058, %rd14033, 4294967295;
	add.s64 	%rd14059, %rd14057, %rd14058;
	mad.lo.s64 	%rd14060, %rd2212, %rd1717, %rd14059;
	shr.u64 	%rd14061, %rd14060, 32;
	add.s64 	%rd14062, %rd14061, %rd14034;
	mad.lo.s64 	%rd14063, %rd1717, %rd2213, %rd14062;
	shr.u64 	%rd14064, %rd14063, 32;
	and.b64  	%rd14065, %rd14040, 4294967295;
	mad.lo.s64 	%rd14066, %rd2206, %rd1719, %rd14065;
	shr.u64 	%rd14067, %rd14066, 32;
	and.b64  	%rd14068, %rd14044, 4294967295;
	add.s64 	%rd14069, %rd14067, %rd14068;
	mad.lo.s64 	%rd14070, %rd2207, %rd1719, %rd14069;
	shr.u64 	%rd14071, %rd14070, 32;
	and.b64  	%rd14072, %rd14048, 4294967295;
	add.s64 	%rd14073, %rd14071, %rd14072;
	mad.lo.s64 	%rd14074, %rd2208, %rd1719, %rd14073;
	shr.u64 	%rd14075, %rd14074, 32;
	and.b64  	%rd14076, %rd14052, 4294967295;
	add.s64 	%rd14077, %rd14075, %rd14076;
	mad.lo.s64 	%rd14078, %rd2209, %rd1719, %rd14077;
	shr.u64 	%rd14079, %rd14078, 32;
	and.b64  	%rd14080, %rd14056, 4294967295;
	add.s64 	%rd14081, %rd14079, %rd14080;
	mad.lo.s64 	%rd14082, %rd2210, %rd1719, %rd14081;
	shr.u64 	%rd14083, %rd14082, 32;
	and.b64  	%rd14084, %rd14060, 4294967295;
	add.s64 	%rd14085, %rd14083, %rd14084;
	mad.lo.s64 	%rd14086, %rd2211, %rd1719, %rd14085;
	shr.u64 	%rd14087, %rd14086, 32;
	and.b64  	%rd14088, %rd14063, 4294967295;
	add.s64 	%rd14089, %rd14087, %rd14088;
	mad.lo.s64 	%rd14090, %rd2212, %rd1719, %rd14089;
	shr.u64 	%rd14091, %rd14090, 32;
	add.s64 	%rd14092, %rd14091, %rd14064;
	mad.lo.s64 	%rd14093, %rd1719, %rd2213, %rd14092;
	shr.u64 	%rd14094, %rd14093, 32;
	and.b64  	%rd14095, %rd14070, 4294967295;
	mad.lo.s64 	%rd14096, %rd2206, %rd1721, %rd14095;
	shr.u64 	%rd14097, %rd14096, 32;
	and.b64  	%rd14098, %rd14074, 4294967295;
	add.s64 	%rd14099, %rd14097, %rd14098;
	mad.lo.s64 	%rd14100, %rd2207, %rd1721, %rd14099;
	shr.u64 	%rd14101, %rd14100, 32;
	and.b64  	%rd14102, %rd14078, 4294967295;
	add.s64 	%rd14103, %rd14101, %rd14102;
	mad.lo.s64 	%rd14104, %rd2208, %rd1721, %rd14103;
	shr.u64 	%rd14105, %rd14104, 32;
	and.b64  	%rd14106, %rd14082, 4294967295;
	add.s64 	%rd14107, %rd14105, %rd14106;
	mad.lo.s64 	%rd14108, %rd2209, %rd1721, %rd14107;
	shr.u64 	%rd14109, %rd14108, 32;
	and.b64  	%rd14110, %rd14086, 4294967295;
	add.s64 	%rd14111, %rd14109, %rd14110;
	mad.lo.s64 	%rd14112, %rd2210, %rd1721, %rd14111;
	shr.u64 	%rd14113, %rd14112, 32;
	and.b64  	%rd14114, %rd14090, 4294967295;
	add.s64 	%rd14115, %rd14113, %rd14114;
	mad.lo.s64 	%rd14116, %rd2211, %rd1721, %rd14115;
	shr.u64 	%rd14117, %rd14116, 32;
	and.b64  	%rd14118, %rd14093, 4294967295;
	add.s64 	%rd14119, %rd14117, %rd14118;
	mad.lo.s64 	%rd14120, %rd2212, %rd1721, %rd14119;
	shr.u64 	%rd14121, %rd14120, 32;
	add.s64 	%rd14122, %rd14121, %rd14094;
	mad.lo.s64 	%rd14123, %rd2213, %rd1721, %rd14122;
	{ .reg .b32 tmp; mov.b64 {tmp, %r2979}, %rd14123; }
	mul.lo.s32 	%r2980, %r86, %r2978;
	cvt.u64.u32 	%rd14124, %r2980;
	and.b64  	%rd14125, %rd13899, 4294967295;
	mad.lo.s64 	%rd14126, %rd14, %rd14124, %rd14125;
	shr.u64 	%rd14127, %rd14126, 32;
	and.b64  	%rd14128, %rd13916, 4294967295;
	add.s64 	%rd14129, %rd14127, %rd14128;
	mad.lo.s64 	%rd14130, %rd15, %rd14124, %rd14129;
	cvt.u32.u64 	%r2981, %rd14130;
	shr.u64 	%rd14131, %rd14130, 32;
	and.b64  	%rd14132, %rd13946, 4294967295;
	add.s64 	%rd14133, %rd14131, %rd14132;
	mad.lo.s64 	%rd14134, %rd16, %rd14124, %rd14133;
	shr.u64 	%rd14135, %rd14134, 32;
	and.b64  	%rd14136, %rd13976, 4294967295;
	add.s64 	%rd14137, %rd14135, %rd14136;
	mad.lo.s64 	%rd14138, %rd17, %rd14124, %rd14137;
	shr.u64 	%rd14139, %rd14138, 32;
	and.b64  	%rd14140, %rd14006, 4294967295;
	add.s64 	%rd14141, %rd14139, %rd14140;
	mad.lo.s64 	%rd14142, %rd18, %rd14124, %rd14141;
	shr.u64 	%rd14143, %rd14142, 32;
	and.b64  	%rd14144, %rd14036, 4294967295;
	add.s64 	%rd14145, %rd14143, %rd14144;
	mad.lo.s64 	%rd14146, %rd19, %rd14124, %rd14145;
	shr.u64 	%rd14147, %rd14146, 32;
	and.b64  	%rd14148, %rd14066, 4294967295;
	add.s64 	%rd14149, %rd14147, %rd14148;
	mad.lo.s64 	%rd14150, %rd20, %rd14124, %rd14149;
	shr.u64 	%rd14151, %rd14150, 32;
	and.b64  	%rd14152, %rd14096, 4294967295;
	add.s64 	%rd14153, %rd14151, %rd14152;
	mad.lo.s64 	%rd14154, %rd21, %rd14124, %rd14153;
	shr.u64 	%rd14155, %rd14154, 32;
	and.b64  	%rd14156, %rd14100, 4294967295;
	add.s64 	%rd14157, %rd14155, %rd14156;
	shr.u64 	%rd14158, %rd14157, 32;
	and.b64  	%rd14159, %rd14104, 4294967295;
	add.s64 	%rd14160, %rd14158, %rd14159;
	shr.u64 	%rd14161, %rd14160, 32;
	and.b64  	%rd14162, %rd14108, 4294967295;
	add.s64 	%rd14163, %rd14161, %rd14162;
	shr.u64 	%rd14164, %rd14163, 32;
	and.b64  	%rd14165, %rd14112, 4294967295;
	add.s64 	%rd14166, %rd14164, %rd14165;
	shr.u64 	%rd14167, %rd14166, 32;
	and.b64  	%rd14168, %rd14116, 4294967295;
	add.s64 	%rd14169, %rd14167, %rd14168;
	shr.u64 	%rd14170, %rd14169, 32;
	and.b64  	%rd14171, %rd14120, 4294967295;
	add.s64 	%rd14172, %rd14170, %rd14171;
	shr.u64 	%rd14173, %rd14172, 32;
	and.b64  	%rd14174, %rd14123, 4294967295;
	add.s64 	%rd14175, %rd14173, %rd14174;
	{ .reg .b32 tmp; mov.b64 {tmp, %r2982}, %rd14175; }
	add.s32 	%r2983, %r2979, %r2982;
	mul.lo.s32 	%r2984, %r86, %r2981;
	cvt.u64.u32 	%rd14176, %r2984;
	and.b64  	%rd14177, %rd14130, 4294967295;
	mad.lo.s64 	%rd14178, %rd14, %rd14176, %rd14177;
	shr.u64 	%rd14179, %rd14178, 32;
	and.b64  	%rd14180, %rd14134, 4294967295;
	add.s64 	%rd14181, %rd14179, %rd14180;
	mad.lo.s64 	%rd14182, %rd15, %rd14176, %rd14181;
	cvt.u32.u64 	%r2985, %rd14182;
	shr.u64 	%rd14183, %rd14182, 32;
	and.b64  	%rd14184, %rd14138, 4294967295;
	add.s64 	%rd14185, %rd14183, %rd14184;
	mad.lo.s64 	%rd14186, %rd16, %rd14176, %rd14185;
	shr.u64 	%rd14187, %rd14186, 32;
	and.b64  	%rd14188, %rd14142, 4294967295;
	add.s64 	%rd14189, %rd14187, %rd14188;
	mad.lo.s64 	%rd14190, %rd17, %rd14176, %rd14189;
	shr.u64 	%rd14191, %rd14190, 32;
	and.b64  	%rd14192, %rd14146, 4294967295;
	add.s64 	%rd14193, %rd14191, %rd14192;
	mad.lo.s64 	%rd14194, %rd18, %rd14176, %rd14193;
	shr.u64 	%rd14195, %rd14194, 32;
	and.b64  	%rd14196, %rd14150, 4294967295;
	add.s64 	%rd14197, %rd14195, %rd14196;
	mad.lo.s64 	%rd14198, %rd19, %rd14176, %rd14197;
	shr.u64 	%rd14199, %rd14198, 32;
	and.b64  	%rd14200, %rd14154, 4294967295;
	add.s64 	%rd14201, %rd14199, %rd14200;
	mad.lo.s64 	%rd14202, %rd20, %rd14176, %rd14201;
	shr.u64 	%rd14203, %rd14202, 32;
	and.b64  	%rd14204, %rd14157, 4294967295;
	add.s64 	%rd14205, %rd14203, %rd14204;
	mad.lo.s64 	%rd14206, %rd21, %rd14176, %rd14205;
	shr.u64 	%rd14207, %rd14206, 32;
	and.b64  	%rd14208, %rd14160, 4294967295;
	add.s64 	%rd14209, %rd14207, %rd14208;
	shr.u64 	%rd14210, %rd14209, 32;
	and.b64  	%rd14211, %rd14163, 4294967295;
	add.s64 	%rd14212, %rd14210, %rd14211;
	shr.u64 	%rd14213, %rd14212, 32;
	and.b64  	%rd14214, %rd14166, 4294967295;
	add.s64 	%rd14215, %rd14213, %rd14214;
	shr.u64 	%rd14216, %rd14215, 32;
	and.b64  	%rd14217, %rd14169, 4294967295;
	add.s64 	%rd14218, %rd14216, %rd14217;
	shr.u64 	%rd14219, %rd14218, 32;
	and.b64  	%rd14220, %rd14172, 4294967295;
	add.s64 	%rd14221, %rd14219, %rd14220;
	shr.u64 	%rd14222, %rd14221, 32;
	and.b64  	%rd14223, %rd14175, 4294967295;
	add.s64 	%rd14224, %rd14222, %rd14223;
	{ .reg .b32 tmp; mov.b64 {tmp, %r2986}, %rd14224; }
	add.s32 	%r2987, %r2983, %r2986;
	mul.lo.s32 	%r2988, %r86, %r2985;
	cvt.u64.u32 	%rd14225, %r2988;
	and.b64  	%rd14226, %rd14182, 4294967295;
	mad.lo.s64 	%rd14227, %rd14, %rd14225, %rd14226;
	shr.u64 	%rd14228, %rd14227, 32;
	and.b64  	%rd14229, %rd14186, 4294967295;
	add.s64 	%rd14230, %rd14228, %rd14229;
	mad.lo.s64 	%rd14231, %rd15, %rd14225, %rd14230;
	cvt.u32.u64 	%r2989, %rd14231;
	shr.u64 	%rd14232, %rd14231, 32;
	and.b64  	%rd14233, %rd14190, 4294967295;
	add.s64 	%rd14234, %rd14232, %rd14233;
	mad.lo.s64 	%rd14235, %rd16, %rd14225, %rd14234;
	shr.u64 	%rd14236, %rd14235, 32;
	and.b64  	%rd14237, %rd14194, 4294967295;
	add.s64 	%rd14238, %rd14236, %rd14237;
	mad.lo.s64 	%rd14239, %rd17, %rd14225, %rd14238;
	shr.u64 	%rd14240, %rd14239, 32;
	and.b64  	%rd14241, %rd14198, 4294967295;
	add.s64 	%rd14242, %rd14240, %rd14241;
	mad.lo.s64 	%rd14243, %rd18, %rd14225, %rd14242;
	shr.u64 	%rd14244, %rd14243, 32;
	and.b64  	%rd14245, %rd14202, 4294967295;
	add.s64 	%rd14246, %rd14244, %rd14245;
	mad.lo.s64 	%rd14247, %rd19, %rd14225, %rd14246;
	shr.u64 	%rd14248, %rd14247, 32;
	and.b64  	%rd14249, %rd14206, 4294967295;
	add.s64 	%rd14250, %rd14248, %rd14249;
	mad.lo.s64 	%rd14251, %rd20, %rd14225, %rd14250;
	shr.u64 	%rd14252, %rd14251, 32;
	and.b64  	%rd14253, %rd14209, 4294967295;
	add.s64 	%rd14254, %rd14252, %rd14253;
	mad.lo.s64 	%rd14255, %rd21, %rd14225, %rd14254;
	shr.u64 	%rd14256, %rd14255, 32;
	and.b64  	%rd14257, %rd14212, 4294967295;
	add.s64 	%rd14258, %rd14256, %rd14257;
	shr.u64 	%rd14259, %rd14258, 32;
	and.b64  	%rd14260, %rd14215, 4294967295;
	add.s64 	%rd14261, %rd14259, %rd14260;
	shr.u64 	%rd14262, %rd14261, 32;
	and.b64  	%rd14263, %rd14218, 4294967295;
	add.s64 	%rd14264, %rd14262, %rd14263;
	shr.u64 	%rd14265, %rd14264, 32;
	and.b64  	%rd14266, %rd14221, 4294967295;
	add.s64 	%rd14267, %rd14265, %rd14266;
	shr.u64 	%rd14268, %rd14267, 32;
	and.b64  	%rd14269, %rd14224, 4294967295;
	add.s64 	%rd14270, %rd14268, %rd14269;
	{ .reg .b32 tmp; mov.b64 {tmp, %r2990}, %rd14270; }
	add.s32 	%r2991, %r2987, %r2990;
	mul.lo.s32 	%r2992, %r86, %r2989;
	cvt.u64.u32 	%rd14271, %r2992;
	and.b64  	%rd14272, %rd14231, 4294967295;
	mad.lo.s64 	%rd14273, %rd14, %rd14271, %rd14272;
	shr.u64 	%rd14274, %rd14273, 32;
	and.b64  	%rd14275, %rd14235, 4294967295;
	add.s64 	%rd14276, %rd14274, %rd14275;
	mad.lo.s64 	%rd14277, %rd15, %rd14271, %rd14276;
	cvt.u32.u64 	%r2993, %rd14277;
	shr.u64 	%rd14278, %rd14277, 32;
	and.b64  	%rd14279, %rd14239, 4294967295;
	add.s64 	%rd14280, %rd14278, %rd14279;
	mad.lo.s64 	%rd14281, %rd16, %rd14271, %rd14280;
	shr.u64 	%rd14282, %rd14281, 32;
	and.b64  	%rd14283, %rd14243, 4294967295;
	add.s64 	%rd14284, %rd14282, %rd14283;
	mad.lo.s64 	%rd14285, %rd17, %rd14271, %rd14284;
	shr.u64 	%rd14286, %rd14285, 32;
	and.b64  	%rd14287, %rd14247, 4294967295;
	add.s64 	%rd14288, %rd14286, %rd14287;
	mad.lo.s64 	%rd14289, %rd18, %rd14271, %rd14288;
	shr.u64 	%rd14290, %rd14289, 32;
	and.b64  	%rd14291, %rd14251, 4294967295;
	add.s64 	%rd14292, %rd14290, %rd14291;
	mad.lo.s64 	%rd14293, %rd19, %rd14271, %rd14292;
	shr.u64 	%rd14294, %rd14293, 32;
	and.b64  	%rd14295, %rd14255, 4294967295;
	add.s64 	%rd14296, %rd14294, %rd14295;
	mad.lo.s64 	%rd14297, %rd20, %rd14271, %rd14296;
	shr.u64 	%rd14298, %rd14297, 32;
	and.b64  	%rd14299, %rd14258, 4294967295;
	add.s64 	%rd14300, %rd14298, %rd14299;
	mad.lo.s64 	%rd14301, %rd21, %rd14271, %rd14300;
	shr.u64 	%rd14302, %rd14301, 32;
	and.b64  	%rd14303, %rd14261, 4294967295;
	add.s64 	%rd14304, %rd14302, %rd14303;
	shr.u64 	%rd14305, %rd14304, 32;
	and.b64  	%rd14306, %rd14264, 4294967295;
	add.s64 	%rd14307, %rd14305, %rd14306;
	shr.u64 	%rd14308, %rd14307, 32;
	and.b64  	%rd14309, %rd14267, 4294967295;
	add.s64 	%rd14310, %rd14308, %rd14309;
	shr.u64 	%rd14311, %rd14310, 32;
	and.b64  	%rd14312, %rd14270, 4294967295;
	add.s64 	%rd14313, %rd14311, %rd14312;
	{ .reg .b32 tmp; mov.b64 {tmp, %r2994}, %rd14313; }
	add.s32 	%r2995, %r2991, %r2994;
	mul.lo.s32 	%r2996, %r86, %r2993;
	cvt.u64.u32 	%rd14314, %r2996;
	and.b64  	%rd14315, %rd14277, 4294967295;
	mad.lo.s64 	%rd14316, %rd14, %rd14314, %rd14315;
	shr.u64 	%rd14317, %rd14316, 32;
	and.b64  	%rd14318, %rd14281, 4294967295;
	add.s64 	%rd14319, %rd14317, %rd14318;
	mad.lo.s64 	%rd14320, %rd15, %rd14314, %rd14319;
	cvt.u32.u64 	%r2997, %rd14320;
	shr.u64 	%rd14321, %rd14320, 32;
	and.b64  	%rd14322, %rd14285, 4294967295;
	add.s64 	%rd14323, %rd14321, %rd14322;
	mad.lo.s64 	%rd14324, %rd16, %rd14314, %rd14323;
	shr.u64 	%rd14325, %rd14324, 32;
	and.b64  	%rd14326, %rd14289, 4294967295;
	add.s64 	%rd14327, %rd14325, %rd14326;
	mad.lo.s64 	%rd14328, %rd17, %rd14314, %rd14327;
	shr.u64 	%rd14329, %rd14328, 32;
	and.b64  	%rd14330, %rd14293, 4294967295;
	add.s64 	%rd14331, %rd14329, %rd14330;
	mad.lo.s64 	%rd14332, %rd18, %rd14314, %rd14331;
	shr.u64 	%rd14333, %rd14332, 32;
	and.b64  	%rd14334, %rd14297, 4294967295;
	add.s64 	%rd14335, %rd14333, %rd14334;
	mad.lo.s64 	%rd14336, %rd19, %rd14314, %rd14335;
	shr.u64 	%rd14337, %rd14336, 32;
	and.b64  	%rd14338, %rd14301, 4294967295;
	add.s64 	%rd14339, %rd14337, %rd14338;
	mad.lo.s64 	%rd14340, %rd20, %rd14314, %rd14339;
	shr.u64 	%rd14341, %rd14340, 32;
	and.b64  	%rd14342, %rd14304, 4294967295;
	add.s64 	%rd14343, %rd14341, %rd14342;
	mad.lo.s64 	%rd14344, %rd21, %rd14314, %rd14343;
	shr.u64 	%rd14345, %rd14344, 32;
	and.b64  	%rd14346, %rd14307, 4294967295;
	add.s64 	%rd14347, %rd14345, %rd14346;
	shr.u64 	%rd14348, %rd14347, 32;
	and.b64  	%rd14349, %rd14310, 4294967295;
	add.s64 	%rd14350, %rd14348, %rd14349;
	shr.u64 	%rd14351, %rd14350, 32;
	and.b64  	%rd14352, %rd14313, 4294967295;
	add.s64 	%rd14353, %rd14351, %rd14352;
	{ .reg .b32 tmp; mov.b64 {tmp, %r2998}, %rd14353; }
	add.s32 	%r2999, %r2995, %r2998;
	mul.lo.s32 	%r3000, %r86, %r2997;
	cvt.u64.u32 	%rd14354, %r3000;
	and.b64  	%rd14355, %rd14320, 4294967295;
	mad.lo.s64 	%rd14356, %rd14, %rd14354, %rd14355;
	shr.u64 	%rd14357, %rd14356, 32;
	and.b64  	%rd14358, %rd14324, 4294967295;
	add.s64 	%rd14359, %rd14357, %rd14358;
	mad.lo.s64 	%rd14360, %rd15, %rd14354, %rd14359;
	cvt.u32.u64 	%r3001, %rd14360;
	shr.u64 	%rd14361, %rd14360, 32;
	and.b64  	%rd14362, %rd14328, 4294967295;
	add.s64 	%rd14363, %rd14361, %rd14362;
	mad.lo.s64 	%rd14364, %rd16, %rd14354, %rd14363;
	shr.u64 	%rd14365, %rd14364, 32;
	and.b64  	%rd14366, %rd14332, 4294967295;
	add.s64 	%rd14367, %rd14365, %rd14366;
	mad.lo.s64 	%rd14368, %rd17, %rd14354, %rd14367;
	shr.u64 	%rd14369, %rd14368, 32;
	and.b64  	%rd14370, %rd14336, 4294967295;
	add.s64 	%rd14371, %rd14369, %rd14370;
	mad.lo.s64 	%rd14372, %rd18, %rd14354, %rd14371;
	shr.u64 	%rd14373, %rd14372, 32;
	and.b64  	%rd14374, %rd14340, 4294967295;
	add.s64 	%rd14375, %rd14373, %rd14374;
	mad.lo.s64 	%rd14376, %rd19, %rd14354, %rd14375;
	shr.u64 	%rd14377, %rd14376, 32;
	and.b64  	%rd14378, %rd14344, 4294967295;
	add.s64 	%rd14379, %rd14377, %rd14378;
	mad.lo.s64 	%rd14380, %rd20, %rd14354, %rd14379;
	shr.u64 	%rd14381, %rd14380, 32;
	and.b64  	%rd14382, %rd14347, 4294967295;
	add.s64 	%rd14383, %rd14381, %rd14382;
	mad.lo.s64 	%rd14384, %rd21, %rd14354, %rd14383;
	shr.u64 	%rd14385, %rd14384, 32;
	and.b64  	%rd14386, %rd14350, 4294967295;
	add.s64 	%rd14387, %rd14385, %rd14386;
	shr.u64 	%rd14388, %rd14387, 32;
	and.b64  	%rd14389, %rd14353, 4294967295;
	add.s64 	%rd14390, %rd14388, %rd14389;
	{ .reg .b32 tmp; mov.b64 {tmp, %r3002}, %rd14390; }
	add.s32 	%r3003, %r2999, %r3002;
	mul.lo.s32 	%r3004, %r86, %r3001;
	cvt.u64.u32 	%rd14391, %r3004;
	and.b64  	%rd14392, %rd14360, 4294967295;
	mad.lo.s64 	%rd14393, %rd14, %rd14391, %rd14392;
	shr.u64 	%rd14394, %rd14393, 32;
	and.b64  	%rd14395, %rd14364, 4294967295;
	add.s64 	%rd14396, %rd14394, %rd14395;
	mad.lo.s64 	%rd14397, %rd15, %rd14391, %rd14396;
	cvt.u32.u64 	%r3005, %rd14397;
	shr.u64 	%rd14398, %rd14397, 32;
	and.b64  	%rd14399, %rd14368, 4294967295;
	add.s64 	%rd14400, %rd14398, %rd14399;
	mad.lo.s64 	%rd14401, %rd16, %rd14391, %rd14400;
	shr.u64 	%rd14402, %rd14401, 32;
	and.b64  	%rd14403, %rd14372, 4294967295;
	add.s64 	%rd14404, %rd14402, %rd14403;
	mad.lo.s64 	%rd14405, %rd17, %rd14391, %rd14404;
	shr.u64 	%rd14406, %rd14405, 32;
	and.b64  	%rd14407, %rd14376, 4294967295;
	add.s64 	%rd14408, %rd14406, %rd14407;
	mad.lo.s64 	%rd14409, %rd18, %rd14391, %rd14408;
	shr.u64 	%rd14410, %rd14409, 32;
	and.b64  	%rd14411, %rd14380, 4294967295;
	add.s64 	%rd14412, %rd14410, %rd14411;
	mad.lo.s64 	%rd14413, %rd19, %rd14391, %rd14412;
	shr.u64 	%rd14414, %rd14413, 32;
	and.b64  	%rd14415, %rd14384, 4294967295;
	add.s64 	%rd14416, %rd14414, %rd14415;
	mad.lo.s64 	%rd14417, %rd20, %rd14391, %rd14416;
	shr.u64 	%rd14418, %rd14417, 32;
	and.b64  	%rd14419, %rd14387, 4294967295;
	add.s64 	%rd14420, %rd14418, %rd14419;
	mad.lo.s64 	%rd14421, %rd21, %rd14391, %rd14420;
	shr.u64 	%rd14422, %rd14421, 32;
	and.b64  	%rd14423, %rd14390, 4294967295;
	add.s64 	%rd14424, %rd14422, %rd14423;
	{ .reg .b32 tmp; mov.b64 {tmp, %r3006}, %rd14424; }
	add.s32 	%r3007, %r3003, %r3006;
	mul.lo.s32 	%r3008, %r86, %r3005;
	cvt.u64.u32 	%rd14425, %r3008;
	and.b64  	%rd14426, %rd14397, 4294967295;
	mad.lo.s64 	%rd14427, %rd14, %rd14425, %rd14426;
	shr.u64 	%rd14428, %rd14427, 32;
	and.b64  	%rd14429, %rd14401, 4294967295;
	add.s64 	%rd14430, %rd14428, %rd14429;
	mad.lo.s64 	%rd47680, %rd15, %rd14425, %rd14430;
	shr.u64 	%rd14431, %rd47680, 32;
	and.b64  	%rd14432, %rd14405, 4294967295;
	add.s64 	%rd14433, %rd14431, %rd14432;
	mad.lo.s64 	%rd47681, %rd16, %rd14425, %rd14433;
	cvt.u32.u64 	%r1141, %rd47681;
	shr.u64 	%rd14434, %rd47681, 32;
	and.b64  	%rd14435, %rd14409, 4294967295;
	add.s64 	%rd14436, %rd14434, %rd14435;
	mad.lo.s64 	%rd47682, %rd17, %rd14425, %rd14436;
	cvt.u32.u64 	%r1142, %rd47682;
	shr.u64 	%rd14437, %rd47682, 32;
	and.b64  	%rd14438, %rd14413, 4294967295;
	add.s64 	%rd14439, %rd14437, %rd14438;
	mad.lo.s64 	%rd47683, %rd18, %rd14425, %rd14439;
	cvt.u32.u64 	%r1143, %rd47683;
	shr.u64 	%rd14440, %rd47683, 32;
	and.b64  	%rd14441, %rd14417, 4294967295;
	add.s64 	%rd14442, %rd14440, %rd14441;
	mad.lo.s64 	%rd47684, %rd19, %rd14425, %rd14442;
	cvt.u32.u64 	%r1144, %rd47684;
	shr.u64 	%rd14443, %rd47684, 32;
	and.b64  	%rd14444, %rd14421, 4294967295;
	add.s64 	%rd14445, %rd14443, %rd14444;
	mad.lo.s64 	%rd47685, %rd20, %rd14425, %rd14445;
	cvt.u32.u64 	%r1145, %rd47685;
	shr.u64 	%rd14446, %rd47685, 32;
	and.b64  	%rd14447, %rd14424, 4294967295;
	add.s64 	%rd14448, %rd14446, %rd14447;
	mad.lo.s64 	%rd47686, %rd21, %rd14425, %rd14448;
	cvt.u32.u64 	%r1146, %rd47686;
	{ .reg .b32 tmp; mov.b64 {tmp, %r3009}, %rd47686; }
	add.s32 	%r6604, %r3007, %r3009;
	setp.gt.u32 	%p524, %r6604, %r2977;
	@%p524 bra 	$L__BB4_1257;
	cvt.u32.u64 	%r3010, %rd21;
	setp.lt.u32 	%p525, %r6604, %r3010;
	@%p525 bra 	$L__BB4_1258;
	cvt.u32.u64 	%r3011, %rd20;
	setp.lt.u32 	%p526, %r3011, %r1146;
	@%p526 bra 	$L__BB4_1257;
	cvt.u32.u64 	%r3012, %rd20;
	setp.gt.u32 	%p527, %r3012, %r1146;
	@%p527 bra 	$L__BB4_1258;
	cvt.u32.u64 	%r3013, %rd19;
	setp.lt.u32 	%p528, %r3013, %r1145;
	@%p528 bra 	$L__BB4_1257;
	cvt.u32.u64 	%r3014, %rd19;
	setp.gt.u32 	%p529, %r3014, %r1145;
	@%p529 bra 	$L__BB4_1258;
	cvt.u32.u64 	%r3015, %rd18;
	setp.lt.u32 	%p530, %r3015, %r1144;
	@%p530 bra 	$L__BB4_1257;
	cvt.u32.u64 	%r3016, %rd18;
	setp.gt.u32 	%p531, %r3016, %r1144;
	@%p531 bra 	$L__BB4_1258;
	cvt.u32.u64 	%r3017, %rd17;
	setp.lt.u32 	%p532, %r3017, %r1143;
	@%p532 bra 	$L__BB4_1257;
	cvt.u32.u64 	%r3018, %rd17;
	setp.gt.u32 	%p533, %r3018, %r1143;
	@%p533 bra 	$L__BB4_1258;
	cvt.u32.u64 	%r3019, %rd16;
	setp.lt.u32 	%p534, %r3019, %r1142;
	@%p534 bra 	$L__BB4_1257;
	cvt.u32.u64 	%r3020, %rd16;
	setp.gt.u32 	%p535, %r3020, %r1142;
	@%p535 bra 	$L__BB4_1258;
	cvt.u32.u64 	%r3021, %rd15;
	setp.lt.u32 	%p536, %r3021, %r1141;
	@%p536 bra 	$L__BB4_1257;
	cvt.u32.u64 	%r3022, %rd15;
	cvt.u32.u64 	%r3023, %rd14;
	setp.gt.u32 	%p537, %r3022, %r1141;
	cvt.u32.u64 	%r3024, %rd47680;
	setp.gt.u32 	%p538, %r3023, %r3024;
	or.pred  	%p539, %p537, %p538;
	@%p539 bra 	$L__BB4_1258;
$L__BB4_1257:
	cvt.u32.u64 	%r3025, %rd21;
	and.b64  	%rd14450, %rd47680, 4294967295;
	sub.s64 	%rd47680, %rd14450, %rd14;
	shr.u64 	%rd14451, %rd47680, 63;
	and.b64  	%rd14452, %rd47681, 4294967295;
	add.s64 	%rd14453, %rd14451, %rd15;
	sub.s64 	%rd47681, %rd14452, %rd14453;
	shr.u64 	%rd14454, %rd47681, 63;
	and.b64  	%rd14455, %rd47682, 4294967295;
	add.s64 	%rd14456, %rd14454, %rd16;
	sub.s64 	%rd47682, %rd14455, %rd14456;
	shr.u64 	%rd14457, %rd47682, 63;
	and.b64  	%rd14458, %rd47683, 4294967295;
	add.s64 	%rd14459, %rd14457, %rd17;
	sub.s64 	%rd47683, %rd14458, %rd14459;
	shr.u64 	%rd14460, %rd47683, 63;
	and.b64  	%rd14461, %rd47684, 4294967295;
	add.s64 	%rd14462, %rd14460, %rd18;
	sub.s64 	%rd47684, %rd14461, %rd14462;
	shr.u64 	%rd14463, %rd47684, 63;
	and.b64  	%rd14464, %rd47685, 4294967295;
	add.s64 	%rd14465, %rd14463, %rd19;
	sub.s64 	%rd47685, %rd14464, %rd14465;
	shr.u64 	%rd14466, %rd47685, 63;
	and.b64  	%rd14467, %rd47686, 4294967295;
	add.s64 	%rd14468, %rd14466, %rd20;
	sub.s64 	%rd47686, %rd14467, %rd14468;
	shr.u64 	%rd14469, %rd47686, 63;
	cvt.u32.u64 	%r3026, %rd14469;
	add.s32 	%r3027, %r3025, %r3026;
	sub.s32 	%r6604, %r6604, %r3027;
$L__BB4_1258:
	cvt.u32.u64 	%r3028, %rd21;
	shl.b32 	%r6605, %r6573, 1;
	shr.u32 	%r3029, %r6573, 31;
	cvt.u64.u32 	%rd14471, %r3029;
	shl.b64 	%rd14472, %rd47535, 1;
	and.b64  	%rd14473, %rd14472, 8589934590;
	or.b64  	%rd47687, %rd14473, %rd14471;
	cvt.u32.u64 	%r1151, %rd47687;
	shr.u64 	%rd14474, %rd14473, 32;
	shl.b64 	%rd14475, %rd47536, 1;
	and.b64  	%rd14476, %rd14475, 8589934590;
	or.b64  	%rd47688, %rd14474, %rd14476;
	cvt.u32.u64 	%r1152, %rd47688;
	shr.u64 	%rd14477, %rd14476, 32;
	shl.b64 	%rd14478, %rd47537, 1;
	and.b64  	%rd14479, %rd14478, 8589934590;
	or.b64  	%rd47689, %rd14477, %rd14479;
	cvt.u32.u64 	%r1153, %rd47689;
	shr.u64 	%rd14480, %rd14479, 32;
	shl.b64 	%rd14481, %rd47538, 1;
	and.b64  	%rd14482, %rd14481, 8589934590;
	or.b64  	%rd47690, %rd14480, %rd14482;
	cvt.u32.u64 	%r1154, %rd47690;
	shr.u64 	%rd14483, %rd14482, 32;
	shl.b64 	%rd14484, %rd47539, 1;
	and.b64  	%rd14485, %rd14484, 8589934590;
	or.b64  	%rd47691, %rd14483, %rd14485;
	cvt.u32.u64 	%r1155, %rd47691;
	shr.u64 	%rd14486, %rd14485, 32;
	shl.b64 	%rd14487, %rd47540, 1;
	and.b64  	%rd14488, %rd14487, 8589934590;
	or.b64  	%rd47692, %rd14486, %rd14488;
	cvt.u32.u64 	%r1156, %rd47692;
	shr.u64 	%rd14489, %rd14488, 32;
	mul.wide.u32 	%rd14490, %r6574, 2;
	add.s64 	%rd47693, %rd14489, %rd14490;
	cvt.u32.u64 	%r1157, %rd47693;
	setp.gt.u64 	%p540, %rd47693, 4294967295;
	setp.lt.u32 	%p541, %r3028, %r1157;
	or.pred  	%p542, %p540, %p541;
	@%p542 bra 	$L__BB4_1272;
	cvt.u32.u64 	%r3030, %rd21;
	setp.gt.u32 	%p543, %r3030, %r1157;
	@%p543 bra 	$L__BB4_1273;
	cvt.u32.u64 	%r3031, %rd20;
	setp.lt.u32 	%p544, %r3031, %r1156;
	@%p544 bra 	$L__BB4_1272;
	cvt.u32.u64 	%r3032, %rd20;
	setp.gt.u32 	%p545, %r3032, %r1156;
	@%p545 bra 	$L__BB4_1273;
	cvt.u32.u64 	%r3033, %rd19;
	setp.lt.u32 	%p546, %r3033, %r1155;
	@%p546 bra 	$L__BB4_1272;
	cvt.u32.u64 	%r3034, %rd19;
	setp.gt.u32 	%p547, %r3034, %r1155;
	@%p547 bra 	$L__BB4_1273;
	cvt.u32.u64 	%r3035, %rd18;
	setp.lt.u32 	%p548, %r3035, %r1154;
	@%p548 bra 	$L__BB4_1272;
	cvt.u32.u64 	%r3036, %rd18;
	setp.gt.u32 	%p549, %r3036, %r1154;
	@%p549 bra 	$L__BB4_1273;
	cvt.u32.u64 	%r3037, %rd17;
	setp.lt.u32 	%p550, %r3037, %r1153;
	@%p550 bra 	$L__BB4_1272;
	cvt.u32.u64 	%r3038, %rd17;
	setp.gt.u32 	%p551, %r3038, %r1153;
	@%p551 bra 	$L__BB4_1273;
	cvt.u32.u64 	%r3039, %rd16;
	setp.lt.u32 	%p552, %r3039, %r1152;
	@%p552 bra 	$L__BB4_1272;
	cvt.u32.u64 	%r3040, %rd16;
	setp.gt.u32 	%p553, %r3040, %r1152;
	@%p553 bra 	$L__BB4_1273;
	cvt.u32.u64 	%r3041, %rd15;
	setp.lt.u32 	%p554, %r3041, %r1151;
	@%p554 bra 	$L__BB4_1272;
	cvt.u32.u64 	%r3042, %rd15;
	cvt.u32.u64 	%r3043, %rd14;
	setp.gt.u32 	%p555, %r3042, %r1151;
	setp.lt.u32 	%p556, %r6605, %r3043;
	or.pred  	%p557, %p555, %p556;
	@%p557 bra 	$L__BB4_1273;
$L__BB4_1272:
	cvt.u64.u32 	%rd14493, %r6605;
	sub.s64 	%rd14494, %rd14493, %rd14;
	shr.u64 	%rd14495, %rd14494, 63;
	cvt.u32.u64 	%r6605, %rd14494;
	and.b64  	%rd14496, %rd47687, 4294967295;
	add.s64 	%rd14497, %rd14495, %rd15;
	sub.s64 	%rd47687, %rd14496, %rd14497;
	shr.u64 	%rd14498, %rd47687, 63;
	and.b64  	%rd14499, %rd47688, 4294967295;
	add.s64 	%rd14500, %rd14498, %rd16;
	sub.s64 	%rd47688, %rd14499, %rd14500;
	shr.u64 	%rd14501, %rd47688, 63;
	and.b64  	%rd14502, %rd47689, 4294967295;
	add.s64 	%rd14503, %rd14501, %rd17;
	sub.s64 	%rd47689, %rd14502, %rd14503;
	shr.u64 	%rd14504, %rd47689, 63;
	and.b64  	%rd14505, %rd47690, 4294967295;
	add.s64 	%rd14506, %rd14504, %rd18;
	sub.s64 	%rd47690, %rd14505, %rd14506;
	shr.u64 	%rd14507, %rd47690, 63;
	and.b64  	%rd14508, %rd47691, 4294967295;
	add.s64 	%rd14509, %rd14507, %rd19;
	sub.s64 	%rd47691, %rd14508, %rd14509;
	shr.u64 	%rd14510, %rd47691, 63;
	and.b64  	%rd14511, %rd47692, 4294967295;
	add.s64 	%rd14512, %rd14510, %rd20;
	sub.s64 	%rd47692, %rd14511, %rd14512;
	shr.u64 	%rd14513, %rd47692, 63;
	and.b64  	%rd14514, %rd47693, 4294967295;
	add.s64 	%rd14515, %rd14513, %rd21;
	sub.s64 	%rd47693, %rd14514, %rd14515;
$L__BB4_1273:
	cvt.u32.u64 	%r3044, %rd21;
	cvt.u64.u32 	%rd2277, %r6605;
	mul.wide.u32 	%rd14516, %r6605, %r6605;
	cvt.u32.u64 	%r3045, %rd14516;
	shr.u64 	%rd14517, %rd14516, 32;
	and.b64  	%rd2278, %rd47687, 4294967295;
	mul.lo.s64 	%rd14518, %rd2278, %rd2277;
	add.s64 	%rd14519, %rd14517, %rd14518;
	shr.u64 	%rd14520, %rd14519, 32;
	and.b64  	%rd2279, %rd47688, 4294967295;
	mul.lo.s64 	%rd14521, %rd2279, %rd2277;
	add.s64 	%rd14522, %rd14520, %rd14521;
	shr.u64 	%rd14523, %rd14522, 32;
	and.b64  	%rd2280, %rd47689, 4294967295;
	mul.lo.s64 	%rd14524, %rd2280, %rd2277;
	add.s64 	%rd14525, %rd14523, %rd14524;
	shr.u64 	%rd14526, %rd14525, 32;
	and.b64  	%rd2281, %rd47690, 4294967295;
	mul.lo.s64 	%rd14527, %rd2281, %rd2277;
	add.s64 	%rd14528, %rd14526, %rd14527;
	shr.u64 	%rd14529, %rd14528, 32;
	and.b64  	%rd2282, %rd47691, 4294967295;
	mul.lo.s64 	%rd14530, %rd2282, %rd2277;
	add.s64 	%rd14531, %rd14529, %rd14530;
	shr.u64 	%rd14532, %rd14531, 32;
	and.b64  	%rd2283, %rd47692, 4294967295;
	mul.lo.s64 	%rd14533, %rd2283, %rd2277;
	add.s64 	%rd14534, %rd14532, %rd14533;
	shr.u64 	%rd14535, %rd14534, 32;
	and.b64  	%rd2284, %rd47693, 4294967295;
	mul.lo.s64 	%rd14536, %rd2284, %rd2277;
	add.s64 	%rd14537, %rd14535, %rd14536;
	shr.u64 	%rd14538, %rd14537, 32;
	and.b64  	%rd14539, %rd14519, 4294967295;
	add.s64 	%rd14540, %rd14518, %rd14539;
	shr.u64 	%rd14541, %rd14540, 32;
	and.b64  	%rd14542, %rd14522, 4294967295;
	add.s64 	%rd14543, %rd14541, %rd14542;
	mad.lo.s64 	%rd14544, %rd2278, %rd2278, %rd14543;
	shr.u64 	%rd14545, %rd14544, 32;
	mul.lo.s64 	%rd14546, %rd2279, %rd2278;
	and.b64  	%rd14547, %rd14525, 4294967295;
	add.s64 	%rd14548, %rd14545, %rd14547;
	add.s64 	%rd14549, %rd14548, %rd14546;
	shr.u64 	%rd14550, %rd14549, 32;
	mul.lo.s64 	%rd14551, %rd2280, %rd2278;
	and.b64  	%rd14552, %rd14528, 4294967295;
	add.s64 	%rd14553, %rd14550, %rd14552;
	add.s64 	%rd14554, %rd14553, %rd14551;
	shr.u64 	%rd14555, %rd14554, 32;
	mul.lo.s64 	%rd14556, %rd2281, %rd2278;
	and.b64  	%rd14557, %rd14531, 4294967295;
	add.s64 	%rd14558, %rd14555, %rd14557;
	add.s64 	%rd14559, %rd14558, %rd14556;
	shr.u64 	%rd14560, %rd14559, 32;
	mul.lo.s64 	%rd14561, %rd2282, %rd2278;
	and.b64  	%rd14562, %rd14534, 4294967295;
	add.s64 	%rd14563, %rd14560, %rd14562;
	add.s64 	%rd14564, %rd14563, %rd14561;
	shr.u64 	%rd14565, %rd14564, 32;
	mul.lo.s64 	%rd14566, %rd2283, %rd2278;
	and.b64  	%rd14567, %rd14537, 4294967295;
	add.s64 	%rd14568, %rd14565, %rd14567;
	add.s64 	%rd14569, %rd14568, %rd14566;
	shr.u64 	%rd14570, %rd14569, 32;
	mul.lo.s64 	%rd14571, %rd2284, %rd2278;
	add.s64 	%rd14572, %rd14570, %rd14538;
	add.s64 	%rd14573, %rd14572, %rd14571;
	shr.u64 	%rd14574, %rd14573, 32;
	and.b64  	%rd14575, %rd14544, 4294967295;
	add.s64 	%rd14576, %rd14521, %rd14575;
	shr.u64 	%rd14577, %rd14576, 32;
	and.b64  	%rd14578, %rd14549, 4294967295;
	add.s64 	%rd14579, %rd14577, %rd14578;
	add.s64 	%rd14580, %rd14579, %rd14546;
	shr.u64 	%rd14581, %rd14580, 32;
	and.b64  	%rd14582, %rd14554, 4294967295;
	add.s64 	%rd14583, %rd14581, %rd14582;
	mad.lo.s64 	%rd14584, %rd2279, %rd2279, %rd14583;
	shr.u64 	%rd14585, %rd14584, 32;
	mul.lo.s64 	%rd14586, %rd2280, %rd2279;
	and.b64  	%rd14587, %rd14559, 4294967295;
	add.s64 	%rd14588, %rd14585, %rd14587;
	add.s64 	%rd14589, %rd14588, %rd14586;
	shr.u64 	%rd14590, %rd14589, 32;
	mul.lo.s64 	%rd14591, %rd2281, %rd2279;
	and.b64  	%rd14592, %rd14564, 4294967295;
	add.s64 	%rd14593, %rd14590, %rd14592;
	add.s64 	%rd14594, %rd14593, %rd14591;
	shr.u64 	%rd14595, %rd14594, 32;
	mul.lo.s64 	%rd14596, %rd2282, %rd2279;
	and.b64  	%rd14597, %rd14569, 4294967295;
	add.s64 	%rd14598, %rd14595, %rd14597;
	add.s64 	%rd14599, %rd14598, %rd14596;
	shr.u64 	%rd14600, %rd14599, 32;
	mul.lo.s64 	%rd14601, %rd2283, %rd2279;
	and.b64  	%rd14602, %rd14573, 4294967295;
	add.s64 	%rd14603, %rd14600, %rd14602;
	add.s64 	%rd14604, %rd14603, %rd14601;
	shr.u64 	%rd14605, %rd14604, 32;
	mul.lo.s64 	%rd14606, %rd2284, %rd2279;
	add.s64 	%rd14607, %rd14605, %rd14574;
	add.s64 	%rd14608, %rd14607, %rd14606;
	shr.u64 	%rd14609, %rd14608, 32;
	and.b64  	%rd14610, %rd14580, 4294967295;
	add.s64 	%rd14611, %rd14524, %rd14610;
	shr.u64 	%rd14612, %rd14611, 32;
	and.b64  	%rd14613, %rd14584, 4294967295;
	add.s64 	%rd14614, %rd14612, %rd14613;
	add.s64 	%rd14615, %rd14614, %rd14551;
	shr.u64 	%rd14616, %rd14615, 32;
	and.b64  	%rd14617, %rd14589, 4294967295;
	add.s64 	%rd14618, %rd14616, %rd14617;
	add.s64 	%rd14619, %rd14618, %rd14586;
	shr.u64 	%rd14620, %rd14619, 32;
	and.b64  	%rd14621, %rd14594, 4294967295;
	add.s64 	%rd14622, %rd14620, %rd14621;
	mad.lo.s64 	%rd14623, %rd2280, %rd2280, %rd14622;
	shr.u64 	%rd14624, %rd14623, 32;
	mul.lo.s64 	%rd14625, %rd2281, %rd2280;
	and.b64  	%rd14626, %rd14599, 4294967295;
	add.s64 	%rd14627, %rd14624, %rd14626;
	add.s64 	%rd14628, %rd14627, %rd14625;
	shr.u64 	%rd14629, %rd14628, 32;
	mul.lo.s64 	%rd14630, %rd2282, %rd2280;
	and.b64  	%rd14631, %rd14604, 4294967295;
	add.s64 	%rd14632, %rd14629, %rd14631;
	add.s64 	%rd14633, %rd14632, %rd14630;
	shr.u64 	%rd14634, %rd14633, 32;
	mul.lo.s64 	%rd14635, %rd2283, %rd2280;
	and.b64  	%rd14636, %rd14608, 4294967295;
	add.s64 	%rd14637, %rd14634, %rd14636;
	add.s64 	%rd14638, %rd14637, %rd14635;
	shr.u64 	%rd14639, %rd14638, 32;
	mul.lo.s64 	%rd14640, %rd2284, %rd2280;
	add.s64 	%rd14641, %rd14639, %rd14609;
	add.s64 	%rd14642, %rd14641, %rd14640;
	shr.u64 	%rd14643, %rd14642, 32;
	and.b64  	%rd14644, %rd14615, 4294967295;
	add.s64 	%rd14645, %rd14527, %rd14644;
	shr.u64 	%rd14646, %rd14645, 32;
	and.b64  	%rd14647, %rd14619, 4294967295;
	add.s64 	%rd14648, %rd14646, %rd14647;
	add.s64 	%rd14649, %rd14648, %rd14556;
	shr.u64 	%rd14650, %rd14649, 32;
	and.b64  	%rd14651, %rd14623, 4294967295;
	add.s64 	%rd14652, %rd14650, %rd14651;
	add.s64 	%rd14653, %rd14652, %rd14591;
	shr.u64 	%rd14654, %rd14653, 32;
	and.b64  	%rd14655, %rd14628, 4294967295;
	add.s64 	%rd14656, %rd14654, %rd14655;
	add.s64 	%rd14657, %rd14656, %rd14625;
	shr.u64 	%rd14658, %rd14657, 32;
	and.b64  	%rd14659, %rd14633, 4294967295;
	add.s64 	%rd14660, %rd14658, %rd14659;
	mad.lo.s64 	%rd14661, %rd2281, %rd2281, %rd14660;
	shr.u64 	%rd14662, %rd14661, 32;
	mul.lo.s64 	%rd14663, %rd2282, %rd2281;
	and.b64  	%rd14664, %rd14638, 4294967295;
	add.s64 	%rd14665, %rd14662, %rd14664;
	add.s64 	%rd14666, %rd14665, %rd14663;
	shr.u64 	%rd14667, %rd14666, 32;
	mul.lo.s64 	%rd14668, %rd2283, %rd2281;
	and.b64  	%rd14669, %rd14642, 4294967295;
	add.s64 	%rd14670, %rd14667, %rd14669;
	add.s64 	%rd14671, %rd14670, %rd14668;
	shr.u64 	%rd14672, %rd14671, 32;
	mul.lo.s64 	%rd14673, %rd2284, %rd2281;
	add.s64 	%rd14674, %rd14672, %rd14643;
	add.s64 	%rd14675, %rd14674, %rd14673;
	shr.u64 	%rd14676, %rd14675, 32;
	and.b64  	%rd14677, %rd14649, 4294967295;
	add.s64 	%rd14678, %rd14530, %rd14677;
	shr.u64 	%rd14679, %rd14678, 32;
	and.b64  	%rd14680, %rd14653, 4294967295;
	add.s64 	%rd14681, %rd14679, %rd14680;
	add.s64 	%rd14682, %rd14681, %rd14561;
	shr.u64 	%rd14683, %rd14682, 32;
	and.b64  	%rd14684, %rd14657, 4294967295;
	add.s64 	%rd14685, %rd14683, %rd14684;
	add.s64 	%rd14686, %rd14685, %rd14596;
	shr.u64 	%rd14687, %rd14686, 32;
	and.b64  	%rd14688, %rd14661, 4294967295;
	add.s64 	%rd14689, %rd14687, %rd14688;
	add.s64 	%rd14690, %rd14689, %rd14630;
	shr.u64 	%rd14691, %rd14690, 32;
	and.b64  	%rd14692, %rd14666, 4294967295;
	add.s64 	%rd14693, %rd14691, %rd14692;
	add.s64 	%rd14694, %rd14693, %rd14663;
	shr.u64 	%rd14695, %rd14694, 32;
	and.b64  	%rd14696, %rd14671, 4294967295;
	add.s64 	%rd14697, %rd14695, %rd14696;
	mad.lo.s64 	%rd14698, %rd2282, %rd2282, %rd14697;
	shr.u64 	%rd14699, %rd14698, 32;
	mul.lo.s64 	%rd14700, %rd2283, %rd2282;
	and.b64  	%rd14701, %rd14675, 4294967295;
	add.s64 	%rd14702, %rd14699, %rd14701;
	add.s64 	%rd14703, %rd14702, %rd14700;
	shr.u64 	%rd14704, %rd14703, 32;
	mul.lo.s64 	%rd14705, %rd2284, %rd2282;
	add.s64 	%rd14706, %rd14704, %rd14676;
	add.s64 	%rd14707, %rd14706, %rd14705;
	shr.u64 	%rd14708, %rd14707, 32;
	and.b64  	%rd14709, %rd14682, 4294967295;
	add.s64 	%rd14710, %rd14533, %rd14709;
	shr.u64 	%rd14711, %rd14710, 32;
	and.b64  	%rd14712, %rd14686, 4294967295;
	add.s64 	%rd14713, %rd14711, %rd14712;
	add.s64 	%rd14714, %rd14713, %rd14566;
	shr.u64 	%rd14715, %rd14714, 32;
	and.b64  	%rd14716, %rd14690, 4294967295;
	add.s64 	%rd14717, %rd14715, %rd14716;
	add.s64 	%rd14718, %rd14717, %rd14601;
	shr.u64 	%rd14719, %rd14718, 32;
	and.b64  	%rd14720, %rd14694, 4294967295;
	add.s64 	%rd14721, %rd14719, %rd14720;
	add.s64 	%rd14722, %rd14721, %rd14635;
	shr.u64 	%rd14723, %rd14722, 32;
	and.b64  	%rd14724, %rd14698, 4294967295;
	add.s64 	%rd14725, %rd14723, %rd14724;
	add.s64 	%rd14726, %rd14725, %rd14668;
	shr.u64 	%rd14727, %rd14726, 32;
	and.b64  	%rd14728, %rd14703, 4294967295;
	add.s64 	%rd14729, %rd14727, %rd14728;
	add.s64 	%rd14730, %rd14729, %rd14700;
	shr.u64 	%rd14731, %rd14730, 32;
	and.b64  	%rd14732, %rd14707, 4294967295;
	add.s64 	%rd14733, %rd14731, %rd14732;
	mad.lo.s64 	%rd14734, %rd2283, %rd2283, %rd14733;
	shr.u64 	%rd14735, %rd14734, 32;
	mul.lo.s64 	%rd14736, %rd2284, %rd2283;
	add.s64 	%rd14737, %rd14735, %rd14708;
	add.s64 	%rd14738, %rd14737, %rd14736;
	shr.u64 	%rd14739, %rd14738, 32;
	and.b64  	%rd14740, %rd14714, 4294967295;
	add.s64 	%rd14741, %rd14536, %rd14740;
	shr.u64 	%rd14742, %rd14741, 32;
	and.b64  	%rd14743, %rd14718, 4294967295;
	add.s64 	%rd14744, %rd14742, %rd14743;
	add.s64 	%rd14745, %rd14744, %rd14571;
	shr.u64 	%rd14746, %rd14745, 32;
	and.b64  	%rd14747, %rd14722, 4294967295;
	add.s64 	%rd14748, %rd14746, %rd14747;
	add.s64 	%rd14749, %rd14748, %rd14606;
	shr.u64 	%rd14750, %rd14749, 32;
	and.b64  	%rd14751, %rd14726, 4294967295;
	add.s64 	%rd14752, %rd14750, %rd14751;
	add.s64 	%rd14753, %rd14752, %rd14640;
	shr.u64 	%rd14754, %rd14753, 32;
	and.b64  	%rd14755, %rd14730, 4294967295;
	add.s64 	%rd14756, %rd14754, %rd14755;
	add.s64 	%rd14757, %rd14756, %rd14673;
	shr.u64 	%rd14758, %rd14757, 32;
	and.b64  	%rd14759, %rd14734, 4294967295;
	add.s64 	%rd14760, %rd14758, %rd14759;
	add.s64 	%rd14761, %rd14760, %rd14705;
	shr.u64 	%rd14762, %rd14761, 32;
	and.b64  	%rd14763, %rd14738, 4294967295;
	add.s64 	%rd14764, %rd14762, %rd14763;
	add.s64 	%rd14765, %rd14764, %rd14736;
	shr.u64 	%rd14766, %rd14765, 32;
	add.s64 	%rd14767, %rd14766, %rd14739;
	mad.lo.s64 	%rd14768, %rd2284, %rd2284, %rd14767;
	{ .reg .b32 tmp; mov.b64 {tmp, %r3046}, %rd14768; }
	mul.lo.s32 	%r3047, %r86, %r3045;
	cvt.u64.u32 	%rd14769, %r3047;
	and.b64  	%rd14770, %rd14516, 4294967293;
	mad.lo.s64 	%rd14771, %rd14, %rd14769, %rd14770;
	shr.u64 	%rd14772, %rd14771, 32;
	and.b64  	%rd14773, %rd14540, 4294967295;
	add.s64 	%rd14774, %rd14772, %rd14773;
	mad.lo.s64 	%rd14775, %rd15, %rd14769, %rd14774;
	cvt.u32.u64 	%r3048, %rd14775;
	shr.u64 	%rd14776, %rd14775, 32;
	and.b64  	%rd14777, %rd14576, 4294967295;
	add.s64 	%rd14778, %rd14776, %rd14777;
	mad.lo.s64 	%rd14779, %rd16, %rd14769, %rd14778;
	shr.u64 	%rd14780, %rd14779, 32;
	and.b64  	%rd14781, %rd14611, 4294967295;
	add.s64 	%rd14782, %rd14780, %rd14781;
	mad.lo.s64 	%rd14783, %rd17, %rd14769, %rd14782;
	shr.u64 	%rd14784, %rd14783, 32;
	and.b64  	%rd14785, %rd14645, 4294967295;
	add.s64 	%rd14786, %rd14784, %rd14785;
	mad.lo.s64 	%rd14787, %rd18, %rd14769, %rd14786;
	shr.u64 	%rd14788, %rd14787, 32;
	and.b64  	%rd14789, %rd14678, 4294967295;
	add.s64 	%rd14790, %rd14788, %rd14789;
	mad.lo.s64 	%rd14791, %rd19, %rd14769, %rd14790;
	shr.u64 	%rd14792, %rd14791, 32;
	and.b64  	%rd14793, %rd14710, 4294967295;
	add.s64 	%rd14794, %rd14792, %rd14793;
	mad.lo.s64 	%rd14795, %rd20, %rd14769, %rd14794;
	shr.u64 	%rd14796, %rd14795, 32;
	and.b64  	%rd14797, %rd14741, 4294967295;
	add.s64 	%rd14798, %rd14796, %rd14797;
	mad.lo.s64 	%rd14799, %rd21, %rd14769, %rd14798;
	shr.u64 	%rd14800, %rd14799, 32;
	and.b64  	%rd14801, %rd14745, 4294967295;
	add.s64 	%rd14802, %rd14800, %rd14801;
	shr.u64 	%rd14803, %rd14802, 32;
	and.b64  	%rd14804, %rd14749, 4294967295;
	add.s64 	%rd14805, %rd14803, %rd14804;
	shr.u64 	%rd14806, %rd14805, 32;
	and.b64  	%rd14807, %rd14753, 4294967295;
	add.s64 	%rd14808, %rd14806, %rd14807;
	shr.u64 	%rd14809, %rd14808, 32;
	and.b64  	%rd14810, %rd14757, 4294967295;
	add.s64 	%rd14811, %rd14809, %rd14810;
	shr.u64 	%rd14812, %rd14811, 32;
	and.b64  	%rd14813, %rd14761, 4294967295;
	add.s64 	%rd14814, %rd14812, %rd14813;
	shr.u64 	%rd14815, %rd14814, 32;
	and.b64  	%rd14816, %rd14765, 4294967295;
	add.s64 	%rd14817, %rd14815, %rd14816;
	shr.u64 	%rd14818, %rd14817, 32;
	and.b64  	%rd14819, %rd14768, 4294967295;
	add.s64 	%rd14820, %rd14818, %rd14819;
	{ .reg .b32 tmp; mov.b64 {tmp, %r3049}, %rd14820; }
	add.s32 	%r3050, %r3046, %r3049;
	mul.lo.s32 	%r3051, %r86, %r3048;
	cvt.u64.u32 	%rd14821, %r3051;
	and.b64  	%rd14822, %rd14775, 4294967295;
	mad.lo.s64 	%rd14823, %rd14, %rd14821, %rd14822;
	shr.u64 	%rd14824, %rd14823, 32;
	and.b64  	%rd14825, %rd14779, 4294967295;
	add.s64 	%rd14826, %rd14824, %rd14825;
	mad.lo.s64 	%rd14827, %rd15, %rd14821, %rd14826;
	cvt.u32.u64 	%r3052, %rd14827;
	shr.u64 	%rd14828, %rd14827, 32;
	and.b64  	%rd14829, %rd14783, 4294967295;
	add.s64 	%rd14830, %rd14828, %rd14829;
	mad.lo.s64 	%rd14831, %rd16, %rd14821, %rd14830;
	shr.u64 	%rd14832, %rd14831, 32;
	and.b64  	%rd14833, %rd14787, 4294967295;
	add.s64 	%rd14834, %rd14832, %rd14833;
	mad.lo.s64 	%rd14835, %rd17, %rd14821, %rd14834;
	shr.u64 	%rd14836, %rd14835, 32;
	and.b64  	%rd14837, %rd14791, 4294967295;
	add.s64 	%rd14838, %rd14836, %rd14837;
	mad.lo.s64 	%rd14839, %rd18, %rd14821, %rd14838;
	shr.u64 	%rd14840, %rd14839, 32;
	and.b64  	%rd14841, %rd14795, 4294967295;
	add.s64 	%rd14842, %rd14840, %rd14841;
	mad.lo.s64 	%rd14843, %rd19, %rd14821, %rd14842;
	shr.u64 	%rd14844, %rd14843, 32;
	and.b64  	%rd14845, %rd14799, 4294967295;
	add.s64 	%rd14846, %rd14844, %rd14845;
	mad.lo.s64 	%rd14847, %rd20, %rd14821, %rd14846;
	shr.u64 	%rd14848, %rd14847, 32;
	and.b64  	%rd14849, %rd14802, 4294967295;
	add.s64 	%rd14850, %rd14848, %rd14849;
	mad.lo.s64 	%rd14851, %rd21, %rd14821, %rd14850;
	shr.u64 	%rd14852, %rd14851, 32;
	and.b64  	%rd14853, %rd14805, 4294967295;
	add.s64 	%rd14854, %rd14852, %rd14853;
	shr.u64 	%rd14855, %rd14854, 32;
	and.b64  	%rd14856, %rd14808, 4294967295;
	add.s64 	%rd14857, %rd14855, %rd14856;
	shr.u64 	%rd14858, %rd14857, 32;
	and.b64  	%rd14859, %rd14811, 4294967295;
	add.s64 	%rd14860, %rd14858, %rd14859;
	shr.u64 	%rd14861, %rd14860, 32;
	and.b64  	%rd14862, %rd14814, 4294967295;
	add.s64 	%rd14863, %rd14861, %rd14862;
	shr.u64 	%rd14864, %rd14863, 32;
	and.b64  	%rd14865, %rd14817, 4294967295;
	add.s64 	%rd14866, %rd14864, %rd14865;
	shr.u64 	%rd14867, %rd14866, 32;
	and.b64  	%rd14868, %rd14820, 4294967295;
	add.s64 	%rd14869, %rd14867, %rd14868;
	{ .reg .b32 tmp; mov.b64 {tmp, %r3053}, %rd14869; }
	add.s32 	%r3054, %r3050, %r3053;
	mul.lo.s32 	%r3055, %r86, %r3052;
	cvt.u64.u32 	%rd14870, %r3055;
	and.b64  	%rd14871, %rd14827, 4294967295;
	mad.lo.s64 	%rd14872, %rd14, %rd14870, %rd14871;
	shr.u64 	%rd14873, %rd14872, 32;
	and.b64  	%rd14874, %rd14831, 4294967295;
	add.s64 	%rd14875, %rd14873, %rd14874;
	mad.lo.s64 	%rd14876, %rd15, %rd14870, %rd14875;
	cvt.u32.u64 	%r3056, %rd14876;
	shr.u64 	%rd14877, %rd14876, 32;
	and.b64  	%rd14878, %rd14835, 4294967295;
	add.s64 	%rd14879, %rd14877, %rd14878;
	mad.lo.s64 	%rd14880, %rd16, %rd14870, %rd14879;
	shr.u64 	%rd14881, %rd14880, 32;
	and.b64  	%rd14882, %rd14839, 4294967295;
	add.s64 	%rd14883, %rd14881, %rd14882;
	mad.lo.s64 	%rd14884, %rd17, %rd14870, %rd14883;
	shr.u64 	%rd14885, %rd14884, 32;
	and.b64  	%rd14886, %rd14843, 4294967295;
	add.s64 	%rd14887, %rd14885, %rd14886;
	mad.lo.s64 	%rd14888, %rd18, %rd14870, %rd14887;
	shr.u64 	%rd14889, %rd14888, 32;
	and.b64  	%rd14890, %rd14847, 4294967295;
	add.s64 	%rd14891, %rd14889, %rd14890;
	mad.lo.s64 	%rd14892, %rd19, %rd14870, %rd14891;
	shr.u64 	%rd14893, %rd14892, 32;
	and.b64  	%rd14894, %rd14851, 4294967295;
	add.s64 	%rd14895, %rd14893, %rd14894;
	mad.lo.s64 	%rd14896, %rd20, %rd14870, %rd14895;
	shr.u64 	%rd14897, %rd14896, 32;
	and.b64  	%rd14898, %rd14854, 4294967295;
	add.s64 	%rd14899, %rd14897, %rd14898;
	mad.lo.s64 	%rd14900, %rd21, %rd14870, %rd14899;
	shr.u64 	%rd14901, %rd14900, 32;
	and.b64  	%rd14902, %rd14857, 4294967295;
	add.s64 	%rd14903, %rd14901, %rd14902;
	shr.u64 	%rd14904, %rd14903, 32;
	and.b64  	%rd14905, %rd14860, 4294967295;
	add.s64 	%rd14906, %rd14904, %rd14905;
	shr.u64 	%rd14907, %rd14906, 32;
	and.b64  	%rd14908, %rd14863, 4294967295;
	add.s64 	%rd14909, %rd14907, %rd14908;
	shr.u64 	%rd14910, %rd14909, 32;
	and.b64  	%rd14911, %rd14866, 4294967295;
	add.s64 	%rd14912, %rd14910, %rd14911;
	shr.u64 	%rd14913, %rd14912, 32;
	and.b64  	%rd14914, %rd14869, 4294967295;
	add.s64 	%rd14915, %rd14913, %rd14914;
	{ .reg .b32 tmp; mov.b64 {tmp, %r3057}, %rd14915; }
	add.s32 	%r3058, %r3054, %r3057;
	mul.lo.s32 	%r3059, %r86, %r3056;
	cvt.u64.u32 	%rd14916, %r3059;
	and.b64  	%rd14917, %rd14876, 4294967295;
	mad.lo.s64 	%rd14918, %rd14, %rd14916, %rd14917;
	shr.u64 	%rd14919, %rd14918, 32;
	and.b64  	%rd14920, %rd14880, 4294967295;
	add.s64 	%rd14921, %rd14919, %rd14920;
	mad.lo.s64 	%rd14922, %rd15, %rd14916, %rd14921;
	cvt.u32.u64 	%r3060, %rd14922;
	shr.u64 	%rd14923, %rd14922, 32;
	and.b64  	%rd14924, %rd14884, 4294967295;
	add.s64 	%rd14925, %rd14923, %rd14924;
	mad.lo.s64 	%rd14926, %rd16, %rd14916, %rd14925;
	shr.u64 	%rd14927, %rd14926, 32;
	and.b64  	%rd14928, %rd14888, 4294967295;
	add.s64 	%rd14929, %rd14927, %rd14928;
	mad.lo.s64 	%rd14930, %rd17, %rd14916, %rd14929;
	shr.u64 	%rd14931, %rd14930, 32;
	and.b64  	%rd14932, %rd14892, 4294967295;
	add.s64 	%rd14933, %rd14931, %rd14932;
	mad.lo.s64 	%rd14934, %rd18, %rd14916, %rd14933;
	shr.u64 	%rd14935, %rd14934, 32;
	and.b64  	%rd14936, %rd14896, 4294967295;
	add.s64 	%rd14937, %rd14935, %rd14936;
	mad.lo.s64 	%rd14938, %rd19, %rd14916, %rd14937;
	shr.u64 	%rd14939, %rd14938, 32;
	and.b64  	%rd14940, %rd14900, 4294967295;
	add.s64 	%rd14941, %rd14939, %rd14940;
	mad.lo.s64 	%rd14942, %rd20, %rd14916, %rd14941;
	shr.u64 	%rd14943, %rd14942, 32;
	and.b64  	%rd14944, %rd14903, 4294967295;
	add.s64 	%rd14945, %rd14943, %rd14944;
	mad.lo.s64 	%rd14946, %rd21, %rd14916, %rd14945;
	shr.u64 	%rd14947, %rd14946, 32;
	and.b64  	%rd14948, %rd14906, 4294967295;
	add.s64 	%rd14949, %rd14947, %rd14948;
	shr.u64 	%rd14950, %rd14949, 32;
	and.b64  	%rd14951, %rd14909, 4294967295;
	add.s64 	%rd14952, %rd14950, %rd14951;
	shr.u64 	%rd14953, %rd14952, 32;
	and.b64  	%rd14954, %rd14912, 4294967295;
	add.s64 	%rd14955, %rd14953, %rd14954;
	shr.u64 	%rd14956, %rd14955, 32;
	and.b64  	%rd14957, %rd14915, 4294967295;
	add.s64 	%rd14958, %rd14956, %rd14957;
	{ .reg .b32 tmp; mov.b64 {tmp, %r3061}, %rd14958; }
	add.s32 	%r3062, %r3058, %r3061;
	mul.lo.s32 	%r3063, %r86, %r3060;
	cvt.u64.u32 	%rd14959, %r3063;
	and.b64  	%rd14960, %rd14922, 4294967295;
	mad.lo.s64 	%rd14961, %rd14, %rd14959, %rd14960;
	shr.u64 	%rd14962, %rd14961, 32;
	and.b64  	%rd14963, %rd14926, 4294967295;
	add.s64 	%rd14964, %rd14962, %rd14963;
	mad.lo.s64 	%rd14965, %rd15, %rd14959, %rd14964;
	cvt.u32.u64 	%r3064, %rd14965;
	shr.u64 	%rd14966, %rd14965, 32;
	and.b64  	%rd14967, %rd14930, 4294967295;
	add.s64 	%rd14968, %rd14966, %rd14967;
	mad.lo.s64 	%rd14969, %rd16, %rd14959, %rd14968;
	shr.u64 	%rd14970, %rd14969, 32;
	and.b64  	%rd14971, %rd14934, 4294967295;
	add.s64 	%rd14972, %rd14970, %rd14971;
	mad.lo.s64 	%rd14973, %rd17, %rd14959, %rd14972;
	shr.u64 	%rd14974, %rd14973, 32;
	and.b64  	%rd14975, %rd14938, 4294967295;
	add.s64 	%rd14976, %rd14974, %rd14975;
	mad.lo.s64 	%rd14977, %rd18, %rd14959, %rd14976;
	shr.u64 	%rd14978, %rd14977, 32;
	and.b64  	%rd14979, %rd14942, 4294967295;
	add.s64 	%rd14980, %rd14978, %rd14979;
	mad.lo.s64 	%rd14981, %rd19, %rd14959, %rd14980;
	shr.u64 	%rd14982, %rd14981, 32;
	and.b64  	%rd14983, %rd14946, 4294967295;
	add.s64 	%rd14984, %rd14982, %rd14983;
	mad.lo.s64 	%rd14985, %rd20, %rd14959, %rd14984;
	shr.u64 	%rd14986, %rd14985, 32;
	and.b64  	%rd14987, %rd14949, 4294967295;
	add.s64 	%rd14988, %rd14986, %rd14987;
	mad.lo.s64 	%rd14989, %rd21, %rd14959, %rd14988;
	shr.u64 	%rd14990, %rd14989, 32;
	and.b64  	%rd14991, %rd14952, 4294967295;
	add.s64 	%rd14992, %rd14990, %rd14991;
	shr.u64 	%rd14993, %rd14992, 32;
	and.b64  	%rd14994, %rd14955, 4294967295;
	add.s64 	%rd14995, %rd14993, %rd14994;
	shr.u64 	%rd14996, %rd14995, 32;
	and.b64  	%rd14997, %rd14958, 4294967295;
	add.s64 	%rd14998, %rd14996, %rd14997;
	{ .reg .b32 tmp; mov.b64 {tmp, %r3065}, %rd14998; }
	add.s32 	%r3066, %r3062, %r3065;
	mul.lo.s32 	%r3067, %r86, %r3064;
	cvt.u64.u32 	%rd14999, %r3067;
	and.b64  	%rd15000, %rd14965, 4294967295;
	mad.lo.s64 	%rd15001, %rd14, %rd14999, %rd15000;
	shr.u64 	%rd15002, %rd15001, 32;
	and.b64  	%rd15003, %rd14969, 4294967295;
	add.s64 	%rd15004, %rd15002, %rd15003;
	mad.lo.s64 	%rd15005, %rd15, %rd14999, %rd15004;
	cvt.u32.u64 	%r3068, %rd15005;
	shr.u64 	%rd15006, %rd15005, 32;
	and.b64  	%rd15007, %rd14973, 4294967295;
	add.s64 	%rd15008, %rd15006, %rd15007;
	mad.lo.s64 	%rd15009, %rd16, %rd14999, %rd15008;
	shr.u64 	%rd15010, %rd15009, 32;
	and.b64  	%rd15011, %rd14977, 4294967295;
	add.s64 	%rd15012, %rd15010, %rd15011;
	mad.lo.s64 	%rd15013, %rd17, %rd14999, %rd15012;
	shr.u64 	%rd15014, %rd15013, 32;
	and.b64  	%rd15015, %rd14981, 4294967295;
	add.s64 	%rd15016, %rd15014, %rd15015;
	mad.lo.s64 	%rd15017, %rd18, %rd14999, %rd15016;
	shr.u64 	%rd15018, %rd15017, 32;
	and.b64  	%rd15019, %rd14985, 4294967295;
	add.s64 	%rd15020, %rd15018, %rd15019;
	mad.lo.s64 	%rd15021, %rd19, %rd14999, %rd15020;
	shr.u64 	%rd15022, %rd15021, 32;
	and.b64  	%rd15023, %rd14989, 4294967295;
	add.s64 	%rd15024, %rd15022, %rd15023;
	mad.lo.s64 	%rd15025, %rd20, %rd14999, %rd15024;
	shr.u64 	%rd15026, %rd15025, 32;
	and.b64  	%rd15027, %rd14992, 4294967295;
	add.s64 	%rd15028, %rd15026, %rd15027;
	mad.lo.s64 	%rd15029, %rd21, %rd14999, %rd15028;
	shr.u64 	%rd15030, %rd15029, 32;
	and.b64  	%rd15031, %rd14995, 4294967295;
	add.s64 	%rd15032, %rd15030, %rd15031;
	shr.u64 	%rd15033, %rd15032, 32;
	and.b64  	%rd15034, %rd14998, 4294967295;
	add.s64 	%rd15035, %rd15033, %rd15034;
	{ .reg .b32 tmp; mov.b64 {tmp, %r3069}, %rd15035; }
	add.s32 	%r3070, %r3066, %r3069;
	mul.lo.s32 	%r3071, %r86, %r3068;
	cvt.u64.u32 	%rd15036, %r3071;
	and.b64  	%rd15037, %rd15005, 4294967295;
	mad.lo.s64 	%rd15038, %rd14, %rd15036, %rd15037;
	shr.u64 	%rd15039, %rd15038, 32;
	and.b64  	%rd15040, %rd15009, 4294967295;
	add.s64 	%rd15041, %rd15039, %rd15040;
	mad.lo.s64 	%rd15042, %rd15, %rd15036, %rd15041;
	cvt.u32.u64 	%r3072, %rd15042;
	shr.u64 	%rd15043, %rd15042, 32;
	and.b64  	%rd15044, %rd15013, 4294967295;
	add.s64 	%rd15045, %rd15043, %rd15044;
	mad.lo.s64 	%rd15046, %rd16, %rd15036, %rd15045;
	shr.u64 	%rd15047, %rd15046, 32;
	and.b64  	%rd15048, %rd15017, 4294967295;
	add.s64 	%rd15049, %rd15047, %rd15048;
	mad.lo.s64 	%rd15050, %rd17, %rd15036, %rd15049;
	shr.u64 	%rd15051, %rd15050, 32;
	and.b64  	%rd15052, %rd15021, 4294967295;
	add.s64 	%rd15053, %rd15051, %rd15052;
	mad.lo.s64 	%rd15054, %rd18, %rd15036, %rd15053;
	shr.u64 	%rd15055, %rd15054, 32;
	and.b64  	%rd15056, %rd15025, 4294967295;
	add.s64 	%rd15057, %rd15055, %rd15056;
	mad.lo.s64 	%rd15058, %rd19, %rd15036, %rd15057;
	shr.u64 	%rd15059, %rd15058, 32;
	and.b64  	%rd15060, %rd15029, 4294967295;
	add.s64 	%rd15061, %rd15059, %rd15060;
	mad.lo.s64 	%rd15062, %rd20, %rd15036, %rd15061;
	shr.u64 	%rd15063, %rd15062, 32;
	and.b64  	%rd15064, %rd15032, 4294967295;
	add.s64 	%rd15065, %rd15063, %rd15064;
	mad.lo.s64 	%rd15066, %rd21, %rd15036, %rd15065;
	shr.u64 	%rd15067, %rd15066, 32;
	and.b64  	%rd15068, %rd15035, 4294967295;
	add.s64 	%rd15069, %rd15067, %rd15068;
	{ .reg .b32 tmp; mov.b64 {tmp, %r3073}, %rd15069; }
	add.s32 	%r3074, %r3070, %r3073;
	mul.lo.s32 	%r3075, %r86, %r3072;
	cvt.u64.u32 	%rd15070, %r3075;
	and.b64  	%rd15071, %rd15042, 4294967295;
	mad.lo.s64 	%rd15072, %rd14, %rd15070, %rd15071;
	shr.u64 	%rd15073, %rd15072, 32;
	and.b64  	%rd15074, %rd15046, 4294967295;
	add.s64 	%rd15075, %rd15073, %rd15074;
	mad.lo.s64 	%rd47700, %rd15, %rd15070, %rd15075;
	shr.u64 	%rd15076, %rd47700, 32;
	and.b64  	%rd15077, %rd15050, 4294967295;
	add.s64 	%rd15078, %rd15076, %rd15077;
	mad.lo.s64 	%rd47699, %rd16, %rd15070, %rd15078;
	cvt.u32.u64 	%r1160, %rd47699;
	shr.u64 	%rd15079, %rd47699, 32;
	and.b64  	%rd15080, %rd15054, 4294967295;
	add.s64 	%rd15081, %rd15079, %rd15080;
	mad.lo.s64 	%rd47698, %rd17, %rd15070, %rd15081;
	cvt.u32.u64 	%r1161, %rd47698;
	shr.u64 	%rd15082, %rd47698, 32;
	and.b64  	%rd15083, %rd15058, 4294967295;
	add.s64 	%rd15084, %rd15082, %rd15083;
	mad.lo.s64 	%rd47697, %rd18, %rd15070, %rd15084;
	cvt.u32.u64 	%r1162, %rd47697;
	shr.u64 	%rd15085, %rd47697, 32;
	and.b64  	%rd15086, %rd15062, 4294967295;
	add.s64 	%rd15087, %rd15085, %rd15086;
	mad.lo.s64 	%rd47696, %rd19, %rd15070, %rd15087;
	cvt.u32.u64 	%r1163, %rd47696;
	shr.u64 	%rd15088, %rd47696, 32;
	and.b64  	%rd15089, %rd15066, 4294967295;
	add.s64 	%rd15090, %rd15088, %rd15089;
	mad.lo.s64 	%rd47695, %rd20, %rd15070, %rd15090;
	cvt.u32.u64 	%r1164, %rd47695;
	shr.u64 	%rd15091, %rd47695, 32;
	and.b64  	%rd15092, %rd15069, 4294967295;
	add.s64 	%rd15093, %rd15091, %rd15092;
	mad.lo.s64 	%rd47694, %rd21, %rd15070, %rd15093;
	cvt.u32.u64 	%r1165, %rd47694;
	{ .reg .b32 tmp; mov.b64 {tmp, %r3076}, %rd47694; }
	add.s32 	%r6606, %r3074, %r3076;
	setp.gt.u32 	%p558, %r6606, %r3044;
	@%p558 bra 	$L__BB4_1287;
	cvt.u32.u64 	%r3077, %rd21;
	setp.lt.u32 	%p559, %r6606, %r3077;
	@%p559 bra 	$L__BB4_1288;
	cvt.u32.u64 	%r3078, %rd20;
	setp.lt.u32 	%p560, %r3078, %r1165;
	@%p560 bra 	$L__BB4_1287;
	cvt.u32.u64 	%r3079, %rd20;
	setp.gt.u32 	%p561, %r3079, %r1165;
	@%p561 bra 	$L__BB4_1288;
	cvt.u32.u64 	%r3080, %rd19;
	setp.lt.u32 	%p562, %r3080, %r1164;
	@%p562 bra 	$L__BB4_1287;
	cvt.u32.u64 	%r3081, %rd19;
	setp.gt.u32 	%p563, %r3081, %r1164;
	@%p563 bra 	$L__BB4_1288;
	cvt.u32.u64 	%r3082, %rd18;
	setp.lt.u32 	%p564, %r3082, %r1163;
	@%p564 bra 	$L__BB4_1287;
	cvt.u32.u64 	%r3083, %rd18;
	setp.gt.u32 	%p565, %r3083, %r1163;
	@%p565 bra 	$L__BB4_1288;
	cvt.u32.u64 	%r3084, %rd17;
	setp.lt.u32 	%p566, %r3084, %r1162;
	@%p566 bra 	$L__BB4_1287;
	cvt.u32.u64 	%r3085, %rd17;
	setp.gt.u32 	%p567, %r3085, %r1162;
	@%p567 bra 	$L__BB4_1288;
	cvt.u32.u64 	%r3086, %rd16;
	setp.lt.u32 	%p568, %r3086, %r1161;
	@%p568 bra 	$L__BB4_1287;
	cvt.u32.u64 	%r3087, %rd16;
	setp.gt.u32 	%p569, %r3087, %r1161;
	@%p569 bra 	$L__BB4_1288;
	cvt.u32.u64 	%r3088, %rd15;
	setp.lt.u32 	%p570, %r3088, %r1160;
	@%p570 bra 	$L__BB4_1287;
	cvt.u32.u64 	%r3089, %rd15;
	cvt.u32.u64 	%r3090, %rd14;
	setp.gt.u32 	%p571, %r3089, %r1160;
	cvt.u32.u64 	%r3091, %rd47700;
	setp.gt.u32 	%p572, %r3090, %r3091;
	or.pred  	%p573, %p571, %p572;
	@%p573 bra 	$L__BB4_1288;
$L__BB4_1287:
	cvt.u32.u64 	%r3092, %rd21;
	and.b64  	%rd15095, %rd47700, 4294967295;
	sub.s64 	%rd47700, %rd15095, %rd14;
	shr.u64 	%rd15096, %rd47700, 63;
	and.b64  	%rd15097, %rd47699, 4294967295;
	add.s64 	%rd15098, %rd15096, %rd15;
	sub.s64 	%rd47699, %rd15097, %rd15098;
	shr.u64 	%rd15099, %rd47699, 63;
	and.b64  	%rd15100, %rd47698, 4294967295;
	add.s64 	%rd15101, %rd15099, %rd16;
	sub.s64 	%rd47698, %rd15100, %rd15101;
	shr.u64 	%rd15102, %rd47698, 63;
	and.b64  	%rd15103, %rd47697, 4294967295;
	add.s64 	%rd15104, %rd15102, %rd17;
	sub.s64 	%rd47697, %rd15103, %rd15104;
	shr.u64 	%rd15105, %rd47697, 63;
	and.b64  	%rd15106, %rd47696, 4294967295;
	add.s64 	%rd15107, %rd15105, %rd18;
	sub.s64 	%rd47696, %rd15106, %rd15107;
	shr.u64 	%rd15108, %rd47696, 63;
	and.b64  	%rd15109, %rd47695, 4294967295;
	add.s64 	%rd15110, %rd15108, %rd19;
	sub.s64 	%rd47695, %rd15109, %rd15110;
	shr.u64 	%rd15111, %rd47695, 63;
	and.b64  	%rd15112, %rd47694, 4294967295;
	add.s64 	%rd15113, %rd15111, %rd20;
	sub.s64 	%rd47694, %rd15112, %rd15113;
	shr.u64 	%rd15114, %rd47694, 63;
	cvt.u32.u64 	%r3093, %rd15114;
	add.s32 	%r3094, %r3092, %r3093;
	sub.s32 	%r6606, %r6606, %r3094;
$L__BB4_1288:
	and.b64  	%rd15115, %rd47700, 4294967295;
	and.b64  	%rd2306, %rd47673, 4294967295;
	sub.s64 	%rd15116, %rd15115, %rd2306;
	shr.u64 	%rd15117, %rd15116, 63;
	cvt.u32.u64 	%r6608, %rd15116;
	and.b64  	%rd15118, %rd47699, 4294967295;
	and.b64  	%rd2307, %rd47674, 4294967295;
	add.s64 	%rd15119, %rd15117, %rd2307;
	sub.s64 	%rd47706, %rd15118, %rd15119;
	shr.u64 	%rd15120, %rd47706, 63;
	and.b64  	%rd15121, %rd47698, 4294967295;
	and.b64  	%rd2309, %rd47675, 4294967295;
	add.s64 	%rd15122, %rd15120, %rd2309;
	sub.s64 	%rd47705, %rd15121, %rd15122;
	shr.u64 	%rd15123, %rd47705, 63;
	and.b64  	%rd15124, %rd47697, 4294967295;
	and.b64  	%rd2311, %rd47676, 4294967295;
	add.s64 	%rd15125, %rd15123, %rd2311;
	sub.s64 	%rd47704, %rd15124, %rd15125;
	shr.u64 	%rd15126, %rd47704, 63;
	and.b64  	%rd15127, %rd47696, 4294967295;
	and.b64  	%rd2313, %rd47677, 4294967295;
	add.s64 	%rd15128, %rd15126, %rd2313;
	sub.s64 	%rd47703, %rd15127, %rd15128;
	shr.u64 	%rd15129, %rd47703, 63;
	and.b64  	%rd15130, %rd47695, 4294967295;
	and.b64  	%rd2315, %rd47678, 4294967295;
	add.s64 	%rd15131, %rd15129, %rd2315;
	sub.s64 	%rd47702, %rd15130, %rd15131;
	shr.u64 	%rd15132, %rd47702, 63;
	and.b64  	%rd15133, %rd47694, 4294967295;
	and.b64  	%rd2317, %rd47679, 4294967295;
	add.s64 	%rd15134, %rd15132, %rd2317;
	sub.s64 	%rd47701, %rd15133, %rd15134;
	shr.u64 	%rd15135, %rd47701, 63;
	cvt.u64.u32 	%rd15136, %r6606;
	cvt.u64.u32 	%rd2319, %r6603;
	add.s64 	%rd15137, %rd15135, %rd2319;
	sub.s64 	%rd15138, %rd15136, %rd15137;
	setp.gt.s64 	%p574, %rd15138, -1;
	cvt.u32.u64 	%r6607, %rd15138;
	@%p574 bra 	$L__BB4_1290;
	cvt.u32.u64 	%r3095, %rd21;
	cvt.u32.u64 	%r3096, %rd14;
	add.s32 	%r6608, %r3096, %r6608;
	setp.lt.u32 	%p575, %r6608, %r3096;
	selp.u64 	%rd15139, 1, 0, %p575;
	and.b64  	%rd15140, %rd47706, 4294967295;
	add.s64 	%rd15141, %rd15140, %rd15139;
	add.s64 	%rd47706, %rd15141, %rd15;
	shr.u64 	%rd15142, %rd47706, 32;
	and.b64  	%rd15143, %rd47705, 4294967295;
	add.s64 	%rd15144, %rd15142, %rd15143;
	add.s64 	%rd47705, %rd15144, %rd16;
	shr.u64 	%rd15145, %rd47705, 32;
	and.b64  	%rd15146, %rd47704, 4294967295;
	add.s64 	%rd15147, %rd15145, %rd15146;
	add.s64 	%rd47704, %rd15147, %rd17;
	shr.u64 	%rd15148, %rd47704, 32;
	and.b64  	%rd15149, %rd47703, 4294967295;
	add.s64 	%rd15150, %rd15148, %rd15149;
	add.s64 	%rd47703, %rd15150, %rd18;
	shr.u64 	%rd15151, %rd47703, 32;
	and.b64  	%rd15152, %rd47702, 4294967295;
	add.s64 	%rd15153, %rd15151, %rd15152;
	add.s64 	%rd47702, %rd15153, %rd19;
	shr.u64 	%rd15154, %rd47702, 32;
	and.b64  	%rd15155, %rd47701, 4294967295;
	add.s64 	%rd15156, %rd15154, %rd15155;
	add.s64 	%rd47701, %rd15156, %rd20;
	{ .reg .b32 tmp; mov.b64 {tmp, %r3097}, %rd47701; }
	add.s32 	%r3098, %r6607, %r3097;
	add.s32 	%r6607, %r3098, %r3095;
$L__BB4_1290:
	cvt.u64.u32 	%rd15157, %r6608;
	and.b64  	%rd2332, %rd47680, 4294967295;
	sub.s64 	%rd15158, %rd15157, %rd2332;
	shr.u64 	%rd15159, %rd15158, 63;
	cvt.u32.u64 	%r6610, %rd15158;
	and.b64  	%rd15160, %rd47706, 4294967295;
	and.b64  	%rd2333, %rd47681, 4294967295;
	add.s64 	%rd15161, %rd15159, %rd2333;
	sub.s64 	%rd47712, %rd15160, %rd15161;
	shr.u64 	%rd15162, %rd47712, 63;
	and.b64  	%rd15163, %rd47705, 4294967295;
	and.b64  	%rd2335, %rd47682, 4294967295;
	add.s64 	%rd15164, %rd15162, %rd2335;
	sub.s64 	%rd47711, %rd15163, %rd15164;
	shr.u64 	%rd15165, %rd47711, 63;
	and.b64  	%rd15166, %rd47704, 4294967295;
	and.b64  	%rd2337, %rd47683, 4294967295;
	add.s64 	%rd15167, %rd15165, %rd2337;
	sub.s64 	%rd47710, %rd15166, %rd15167;
	shr.u64 	%rd15168, %rd47710, 63;
	and.b64  	%rd15169, %rd47703, 4294967295;
	and.b64  	%rd2339, %rd47684, 4294967295;
	add.s64 	%rd15170, %rd15168, %rd2339;
	sub.s64 	%rd47709, %rd15169, %rd15170;
	shr.u64 	%rd15171, %rd47709, 63;
	and.b64  	%rd15172, %rd47702, 4294967295;
	and.b64  	%rd2341, %rd47685, 4294967295;
	add.s64 	%rd15173, %rd15171, %rd2341;
	sub.s64 	%rd47708, %rd15172, %rd15173;
	shr.u64 	%rd15174, %rd47708, 63;
	and.b64  	%rd15175, %rd47701, 4294967295;
	and.b64  	%rd2343, %rd47686, 4294967295;
	add.s64 	%rd15176, %rd15174, %rd2343;
	sub.s64 	%rd47707, %rd15175, %rd15176;
	shr.u64 	%rd15177, %rd47707, 63;
	cvt.u64.u32 	%rd15178, %r6607;
	cvt.u64.u32 	%rd2345, %r6604;
	add.s64 	%rd15179, %rd15177, %rd2345;
	sub.s64 	%rd15180, %rd15178, %rd15179;
	setp.gt.s64 	%p576, %rd15180, -1;
	cvt.u32.u64 	%r6609, %rd15180;
	@%p576 bra 	$L__BB4_1292;
	cvt.u32.u64 	%r3099, %rd21;
	cvt.u32.u64 	%r3100, %rd14;
	add.s32 	%r6610, %r3100, %r6610;
	setp.lt.u32 	%p577, %r6610, %r3100;
	selp.u64 	%rd15181, 1, 0, %p577;
	and.b64  	%rd15182, %rd47712, 4294967295;
	add.s64 	%rd15183, %rd15182, %rd15181;
	add.s64 	%rd47712, %rd15183, %rd15;
	shr.u64 	%rd15184, %rd47712, 32;
	and.b64  	%rd15185, %rd47711, 4294967295;
	add.s64 	%rd15186, %rd15184, %rd15185;
	add.s64 	%rd47711, %rd15186, %rd16;
	shr.u64 	%rd15187, %rd47711, 32;
	and.b64  	%rd15188, %rd47710, 4294967295;
	add.s64 	%rd15189, %rd15187, %rd15188;
	add.s64 	%rd47710, %rd15189, %rd17;
	shr.u64 	%rd15190, %rd47710, 32;
	and.b64  	%rd15191, %rd47709, 4294967295;
	add.s64 	%rd15192, %rd15190, %rd15191;
	add.s64 	%rd47709, %rd15192, %rd18;
	shr.u64 	%rd15193, %rd47709, 32;
	and.b64  	%rd15194, %rd47708, 4294967295;
	add.s64 	%rd15195, %rd15193, %rd15194;
	add.s64 	%rd47708, %rd15195, %rd19;
	shr.u64 	%rd15196, %rd47708, 32;
	and.b64  	%rd15197, %rd47707, 4294967295;
	add.s64 	%rd15198, %rd15196, %rd15197;
	add.s64 	%rd47707, %rd15198, %rd20;
	{ .reg .b32 tmp; mov.b64 {tmp, %r3101}, %rd47707; }
	add.s32 	%r3102, %r6609, %r3101;
	add.s32 	%r6609, %r3102, %r3099;
$L__BB4_1292:
	cvt.u64.u32 	%rd15199, %r6610;
	sub.s64 	%rd15200, %rd15199, %rd2332;
	shr.u64 	%rd15201, %rd15200, 63;
	cvt.u32.u64 	%r6651, %rd15200;
	and.b64  	%rd15202, %rd47712, 4294967295;
	add.s64 	%rd15203, %rd15201, %rd2333;
	sub.s64 	%rd47718, %rd15202, %rd15203;
	shr.u64 	%rd15204, %rd47718, 63;
	and.b64  	%rd15205, %rd47711, 4294967295;
	add.s64 	%rd15206, %rd15204, %rd2335;
	sub.s64 	%rd47717, %rd15205, %rd15206;
	shr.u64 	%rd15207, %rd47717, 63;
	and.b64  	%rd15208, %rd47710, 4294967295;
	add.s64 	%rd15209, %rd15207, %rd2337;
	sub.s64 	%rd47716, %rd15208, %rd15209;
	shr.u64 	%rd15210, %rd47716, 63;
	and.b64  	%rd15211, %rd47709, 4294967295;
	add.s64 	%rd15212, %rd15210, %rd2339;
	sub.s64 	%rd47715, %rd15211, %rd15212;
	shr.u64 	%rd15213, %rd47715, 63;
	and.b64  	%rd15214, %rd47708, 4294967295;
	add.s64 	%rd15215, %rd15213, %rd2341;
	sub.s64 	%rd47714, %rd15214, %rd15215;
	shr.u64 	%rd15216, %rd47714, 63;
	and.b64  	%rd15217, %rd47707, 4294967295;
	add.s64 	%rd15218, %rd15216, %rd2343;
	sub.s64 	%rd47713, %rd15217, %rd15218;
	shr.u64 	%rd15219, %rd47713, 63;
	cvt.u64.u32 	%rd15220, %r6609;
	add.s64 	%rd15221, %rd15219, %rd2345;
	sub.s64 	%rd15222, %rd15220, %rd15221;
	setp.gt.s64 	%p578, %rd15222, -1;
	cvt.u32.u64 	%r6644, %rd15222;
	@%p578 bra 	$L__BB4_1294;
	cvt.u32.u64 	%r3103, %rd21;
	cvt.u32.u64 	%r3104, %rd14;
	add.s32 	%r6651, %r3104, %r6651;
	setp.lt.u32 	%p579, %r6651, %r3104;
	selp.u64 	%rd15223, 1, 0, %p579;
	and.b64  	%rd15224, %rd47718, 4294967295;
	add.s64 	%rd15225, %rd15224, %rd15223;
	add.s64 	%rd47718, %rd15225, %rd15;
	shr.u64 	%rd15226, %rd47718, 32;
	and.b64  	%rd15227, %rd47717, 4294967295;
	add.s64 	%rd15228, %rd15226, %rd15227;
	add.s64 	%rd47717, %rd15228, %rd16;
	shr.u64 	%rd15229, %rd47717, 32;
	and.b64  	%rd15230, %rd47716, 4294967295;
	add.s64 	%rd15231, %rd15229, %rd15230;
	add.s64 	%rd47716, %rd15231, %rd17;
	shr.u64 	%rd15232, %rd47716, 32;
	and.b64  	%rd15233, %rd47715, 4294967295;
	add.s64 	%rd15234, %rd15232, %rd15233;
	add.s64 	%rd47715, %rd15234, %rd18;
	shr.u64 	%rd15235, %rd47715, 32;
	and.b64  	%rd15236, %rd47714, 4294967295;
	add.s64 	%rd15237, %rd15235, %rd15236;
	add.s64 	%rd47714, %rd15237, %rd19;
	shr.u64 	%rd15238, %rd47714, 32;
	and.b64  	%rd15239, %rd47713, 4294967295;
	add.s64 	%rd15240, %rd15238, %rd15239;
	add.s64 	%rd47713, %rd15240, %rd20;
	{ .reg .b32 tmp; mov.b64 {tmp, %r3105}, %rd47713; }
	add.s32 	%r3106, %r6644, %r3105;
	add.s32 	%r6644, %r3106, %r3103;
$L__BB4_1294:
	cvt.u32.u64 	%r6650, %rd47718;
	cvt.u32.u64 	%r6649, %rd47717;
	cvt.u32.u64 	%r6648, %rd47716;
	cvt.u32.u64 	%r6647, %rd47715;
	cvt.u32.u64 	%r6646, %rd47714;
	cvt.u32.u64 	%r6645, %rd47713;
	cvt.u64.u32 	%rd15241, %r6651;
	sub.s64 	%rd15242, %rd2332, %rd15241;
	shr.u64 	%rd15243, %rd15242, 63;
	cvt.u32.u64 	%r6613, %rd15242;
	and.b64  	%rd15244, %rd47718, 4294967295;
	add.s64 	%rd15245, %rd15243, %rd15244;
	sub.s64 	%rd47719, %rd2333, %rd15245;
	shr.u64 	%rd15246, %rd47719, 63;
	and.b64  	%rd15247, %rd47717, 4294967295;
	add.s64 	%rd15248, %rd15246, %rd15247;
	sub.s64 	%rd47720, %rd2335, %rd15248;
	shr.u64 	%rd15249, %rd47720, 63;
	and.b64  	%rd15250, %rd47716, 4294967295;
	add.s64 	%rd15251, %rd15249, %rd15250;
	sub.s64 	%rd47721, %rd2337, %rd15251;
	shr.u64 	%rd15252, %rd47721, 63;
	and.b64  	%rd15253, %rd47715, 4294967295;
	add.s64 	%rd15254, %rd15252, %rd15253;
	sub.s64 	%rd47722, %rd2339, %rd15254;
	shr.u64 	%rd15255, %rd47722, 63;
	and.b64  	%rd15256, %rd47714, 4294967295;
	add.s64 	%rd15257, %rd15255, %rd15256;
	sub.s64 	%rd47723, %rd2341, %rd15257;
	shr.u64 	%rd15258, %rd47723, 63;
	and.b64  	%rd15259, %rd47713, 4294967295;
	add.s64 	%rd15260, %rd15258, %rd15259;
	sub.s64 	%rd47724, %rd2343, %rd15260;
	shr.u64 	%rd15261, %rd47724, 63;
	cvt.u64.u32 	%rd15262, %r6644;
	add.s64 	%rd15263, %rd15261, %rd15262;
	sub.s64 	%rd15264, %rd2345, %rd15263;
	setp.gt.s64 	%p580, %rd15264, -1;
	cvt.u32.u64 	%r6614, %rd15264;
	@%p580 bra 	$L__BB4_1296;
	cvt.u32.u64 	%r3107, %rd21;
	cvt.u32.u64 	%r3108, %rd14;
	add.s32 	%r6613, %r3108, %r6613;
	setp.lt.u32 	%p581, %r6613, %r3108;
	selp.u64 	%rd15265, 1, 0, %p581;
	and.b64  	%rd15266, %rd47719, 4294967295;
	add.s64 	%rd15267, %rd15266, %rd15265;
	add.s64 	%rd47719, %rd15267, %rd15;
	shr.u64 	%rd15268, %rd47719, 32;
	and.b64  	%rd15269, %rd47720, 4294967295;
	add.s64 	%rd15270, %rd15268, %rd15269;
	add.s64 	%rd47720, %rd15270, %rd16;
	shr.u64 	%rd15271, %rd47720, 32;
	and.b64  	%rd15272, %rd47721, 4294967295;
	add.s64 	%rd15273, %rd15271, %rd15272;
	add.s64 	%rd47721, %rd15273, %rd17;
	shr.u64 	%rd15274, %rd47721, 32;
	and.b64  	%rd15275, %rd47722, 4294967295;
	add.s64 	%rd15276, %rd15274, %rd15275;
	add.s64 	%rd47722, %rd15276, %rd18;
	shr.u64 	%rd15277, %rd47722, 32;
	and.b64  	%rd15278, %rd47723, 4294967295;
	add.s64 	%rd15279, %rd15277, %rd15278;
	add.s64 	%rd47723, %rd15279, %rd19;
	shr.u64 	%rd15280, %rd47723, 32;
	and.b64  	%rd15281, %rd47724, 4294967295;
	add.s64 	%rd15282, %rd15280, %rd15281;
	add.s64 	%rd47724, %rd15282, %rd20;
	{ .reg .b32 tmp; mov.b64 {tmp, %r3109}, %rd47724; }
	add.s32 	%r3110, %r6614, %r3109;
	add.s32 	%r6614, %r3110, %r3107;
$L__BB4_1296:
	cvt.u32.u64 	%r3111, %rd21;
	cvt.u64.u32 	%rd15283, %r6613;
	mul.lo.s64 	%rd15284, %rd15283, %rd2277;
	cvt.u32.u64 	%r3112, %rd15284;
	shr.u64 	%rd15285, %rd15284, 32;
	and.b64  	%rd15286, %rd47719, 4294967295;
	mad.lo.s64 	%rd15287, %rd15286, %rd2277, %rd15285;
	shr.u64 	%rd15288, %rd15287, 32;
	and.b64  	%rd15289, %rd47720, 4294967295;
	mad.lo.s64 	%rd15290, %rd15289, %rd2277, %rd15288;
	shr.u64 	%rd15291, %rd15290, 32;
	and.b64  	%rd15292, %rd47721, 4294967295;
	mad.lo.s64 	%rd15293, %rd15292, %rd2277, %rd15291;
	shr.u64 	%rd15294, %rd15293, 32;
	and.b64  	%rd15295, %rd47722, 4294967295;
	mad.lo.s64 	%rd15296, %rd15295, %rd2277, %rd15294;
	shr.u64 	%rd15297, %rd15296, 32;
	and.b64  	%rd15298, %rd47723, 4294967295;
	mad.lo.s64 	%rd15299, %rd15298, %rd2277, %rd15297;
	shr.u64 	%rd15300, %rd15299, 32;
	and.b64  	%rd15301, %rd47724, 4294967295;
	mad.lo.s64 	%rd15302, %rd15301, %rd2277, %rd15300;
	shr.u64 	%rd15303, %rd15302, 32;
	cvt.u64.u32 	%rd15304, %r6614;
	mad.lo.s64 	%rd15305, %rd15304, %rd2277, %rd15303;
	shr.u64 	%rd15306, %rd15305, 32;
	and.b64  	%rd15307, %rd15287, 4294967295;
	mad.lo.s64 	%rd15308, %rd2278, %rd15283, %rd15307;
	shr.u64 	%rd15309, %rd15308, 32;
	and.b64  	%rd15310, %rd15290, 4294967295;
	add.s64 	%rd15311, %rd15309, %rd15310;
	mad.lo.s64 	%rd15312, %rd15286, %rd2278, %rd15311;
	shr.u64 	%rd15313, %rd15312, 32;
	and.b64  	%rd15314, %rd15293, 4294967295;
	add.s64 	%rd15315, %rd15313, %rd15314;
	mad.lo.s64 	%rd15316, %rd15289, %rd2278, %rd15315;
	shr.u64 	%rd15317, %rd15316, 32;
	and.b64  	%rd15318, %rd15296, 4294967295;
	add.s64 	%rd15319, %rd15317, %rd15318;
	mad.lo.s64 	%rd15320, %rd15292, %rd2278, %rd15319;
	shr.u64 	%rd15321, %rd15320, 32;
	and.b64  	%rd15322, %rd15299, 4294967295;
	add.s64 	%rd15323, %rd15321, %rd15322;
	mad.lo.s64 	%rd15324, %rd15295, %rd2278, %rd15323;
	shr.u64 	%rd15325, %rd15324, 32;
	and.b64  	%rd15326, %rd15302, 4294967295;
	add.s64 	%rd15327, %rd15325, %rd15326;
	mad.lo.s64 	%rd15328, %rd15298, %rd2278, %rd15327;
	shr.u64 	%rd15329, %rd15328, 32;
	and.b64  	%rd15330, %rd15305, 4294967295;
	add.s64 	%rd15331, %rd15329, %rd15330;
	mad.lo.s64 	%rd15332, %rd15301, %rd2278, %rd15331;
	shr.u64 	%rd15333, %rd15332, 32;
	add.s64 	%rd15334, %rd15333, %rd15306;
	mad.lo.s64 	%rd15335, %rd2278, %rd15304, %rd15334;
	shr.u64 	%rd15336, %rd15335, 32;
	and.b64  	%rd15337, %rd15312, 4294967295;
	mad.lo.s64 	%rd15338, %rd2279, %rd15283, %rd15337;
	shr.u64 	%rd15339, %rd15338, 32;
	and.b64  	%rd15340, %rd15316, 4294967295;
	add.s64 	%rd15341, %rd15339, %rd15340;
	mad.lo.s64 	%rd15342, %rd15286, %rd2279, %rd15341;
	shr.u64 	%rd15343, %rd15342, 32;
	and.b64  	%rd15344, %rd15320, 4294967295;
	add.s64 	%rd15345, %rd15343, %rd15344;
	mad.lo.s64 	%rd15346, %rd15289, %rd2279, %rd15345;
	shr.u64 	%rd15347, %rd15346, 32;
	and.b64  	%rd15348, %rd15324, 4294967295;
	add.s64 	%rd15349, %rd15347, %rd15348;
	mad.lo.s64 	%rd15350, %rd15292, %rd2279, %rd15349;
	shr.u64 	%rd15351, %rd15350, 32;
	and.b64  	%rd15352, %rd15328, 4294967295;
	add.s64 	%rd15353, %rd15351, %rd15352;
	mad.lo.s64 	%rd15354, %rd15295, %rd2279, %rd15353;
	shr.u64 	%rd15355, %rd15354, 32;
	and.b64  	%rd15356, %rd15332, 4294967295;
	add.s64 	%rd15357, %rd15355, %rd15356;
	mad.lo.s64 	%rd15358, %rd15298, %rd2279, %rd15357;
	shr.u64 	%rd15359, %rd15358, 32;
	and.b64  	%rd15360, %rd15335, 4294967295;
	add.s64 	%rd15361, %rd15359, %rd15360;
	mad.lo.s64 	%rd15362, %rd15301, %rd2279, %rd15361;
	shr.u64 	%rd15363, %rd15362, 32;
	add.s64 	%rd15364, %rd15363, %rd15336;
	mad.lo.s64 	%rd15365, %rd2279, %rd15304, %rd15364;
	shr.u64 	%rd15366, %rd15365, 32;
	and.b64  	%rd15367, %rd15342, 4294967295;
	mad.lo.s64 	%rd15368, %rd2280, %rd15283, %rd15367;
	shr.u64 	%rd15369, %rd15368, 32;
	and.b64  	%rd15370, %rd15346, 4294967295;
	add.s64 	%rd15371, %rd15369, %rd15370;
	mad.lo.s64 	%rd15372, %rd15286, %rd2280, %rd15371;
	shr.u64 	%rd15373, %rd15372, 32;
	and.b64  	%rd15374, %rd15350, 4294967295;
	add.s64 	%rd15375, %rd15373, %rd15374;
	mad.lo.s64 	%rd15376, %rd15289, %rd2280, %rd15375;
	shr.u64 	%rd15377, %rd15376, 32;
	and.b64  	%rd15378, %rd15354, 4294967295;
	add.s64 	%rd15379, %rd15377, %rd15378;
	mad.lo.s64 	%rd15380, %rd15292, %rd2280, %rd15379;
	shr.u64 	%rd15381, %rd15380, 32;
	and.b64  	%rd15382, %rd15358, 4294967295;
	add.s64 	%rd15383, %rd15381, %rd15382;
	mad.lo.s64 	%rd15384, %rd15295, %rd2280, %rd15383;
	shr.u64 	%rd15385, %rd15384, 32;
	and.b64  	%rd15386, %rd15362, 4294967295;
	add.s64 	%rd15387, %rd15385, %rd15386;
	mad.lo.s64 	%rd15388, %rd15298, %rd2280, %rd15387;
	shr.u64 	%rd15389, %rd15388, 32;
	and.b64  	%rd15390, %rd15365, 4294967295;
	add.s64 	%rd15391, %rd15389, %rd15390;
	mad.lo.s64 	%rd15392, %rd15301, %rd2280, %rd15391;
	shr.u64 	%rd15393, %rd15392, 32;
	add.s64 	%rd15394, %rd15393, %rd15366;
	mad.lo.s64 	%rd15395, %rd2280, %rd15304, %rd15394;
	shr.u64 	%rd15396, %rd15395, 32;
	and.b64  	%rd15397, %rd15372, 4294967295;
	mad.lo.s64 	%rd15398, %rd2281, %rd15283, %rd15397;
	shr.u64 	%rd15399, %rd15398, 32;
	and.b64  	%rd15400, %rd15376, 4294967295;
	add.s64 	%rd15401, %rd15399, %rd15400;
	mad.lo.s64 	%rd15402, %rd15286, %rd2281, %rd15401;
	shr.u64 	%rd15403, %rd15402, 32;
	and.b64  	%rd15404, %rd15380, 4294967295;
	add.s64 	%rd15405, %rd15403, %rd15404;
	mad.lo.s64 	%rd15406, %rd15289, %rd2281, %rd15405;
	shr.u64 	%rd15407, %rd15406, 32;
	and.b64  	%rd15408, %rd15384, 4294967295;
	add.s64 	%rd15409, %rd15407, %rd15408;
	mad.lo.s64 	%rd15410, %rd15292, %rd2281, %rd15409;
	shr.u64 	%rd15411, %rd15410, 32;
	and.b64  	%rd15412, %rd15388, 4294967295;
	add.s64 	%rd15413, %rd15411, %rd15412;
	mad.lo.s64 	%rd15414, %rd15295, %rd2281, %rd15413;
	shr.u64 	%rd15415, %rd15414, 32;
	and.b64  	%rd15416, %rd15392, 4294967295;
	add.s64 	%rd15417, %rd15415, %rd15416;
	mad.lo.s64 	%rd15418, %rd15298, %rd2281, %rd15417;
	shr.u64 	%rd15419, %rd15418, 32;
	and.b64  	%rd15420, %rd15395, 4294967295;
	add.s64 	%rd15421, %rd15419, %rd15420;
	mad.lo.s64 	%rd15422, %rd15301, %rd2281, %rd15421;
	shr.u64 	%rd15423, %rd15422, 32;
	add.s64 	%rd15424, %rd15423, %rd15396;
	mad.lo.s64 	%rd15425, %rd2281, %rd15304, %rd15424;
	shr.u64 	%rd15426, %rd15425, 32;
	and.b64  	%rd15427, %rd15402, 4294967295;
	mad.lo.s64 	%rd15428, %rd2282, %rd15283, %rd15427;
	shr.u64 	%rd15429, %rd15428, 32;
	and.b64  	%rd15430, %rd15406, 4294967295;
	add.s64 	%rd15431, %rd15429, %rd15430;
	mad.lo.s64 	%rd15432, %rd15286, %rd2282, %rd15431;
	shr.u64 	%rd15433, %rd15432, 32;
	and.b64  	%rd15434, %rd15410, 4294967295;
	add.s64 	%rd15435, %rd15433, %rd15434;
	mad.lo.s64 	%rd15436, %rd15289, %rd2282, %rd15435;
	shr.u64 	%rd15437, %rd15436, 32;
	and.b64  	%rd15438, %rd15414, 4294967295;
	add.s64 	%rd15439, %rd15437, %rd15438;
	mad.lo.s64 	%rd15440, %rd15292, %rd2282, %rd15439;
	shr.u64 	%rd15441, %rd15440, 32;
	and.b64  	%rd15442, %rd15418, 4294967295;
	add.s64 	%rd15443, %rd15441, %rd15442;
	mad.lo.s64 	%rd15444, %rd15295, %rd2282, %rd15443;
	shr.u64 	%rd15445, %rd15444, 32;
	and.b64  	%rd15446, %rd15422, 4294967295;
	add.s64 	%rd15447, %rd15445, %rd15446;
	mad.lo.s64 	%rd15448, %rd15298, %rd2282, %rd15447;
	shr.u64 	%rd15449, %rd15448, 32;
	and.b64  	%rd15450, %rd15425, 4294967295;
	add.s64 	%rd15451, %rd15449, %rd15450;
	mad.lo.s64 	%rd15452, %rd15301, %rd2282, %rd15451;
	shr.u64 	%rd15453, %rd15452, 32;
	add.s64 	%rd15454, %rd15453, %rd15426;
	mad.lo.s64 	%rd15455, %rd2282, %rd15304, %rd15454;
	shr.u64 	%rd15456, %rd15455, 32;
	and.b64  	%rd15457, %rd15432, 4294967295;
	mad.lo.s64 	%rd15458, %rd2283, %rd15283, %rd15457;
	shr.u64 	%rd15459, %rd15458, 32;
	and.b64  	%rd15460, %rd15436, 4294967295;
	add.s64 	%rd15461, %rd15459, %rd15460;
	mad.lo.s64 	%rd15462, %rd15286, %rd2283, %rd15461;
	shr.u64 	%rd15463, %rd15462, 32;
	and.b64  	%rd15464, %rd15440, 4294967295;
	add.s64 	%rd15465, %rd15463, %rd15464;
	mad.lo.s64 	%rd15466, %rd15289, %rd2283, %rd15465;
	shr.u64 	%rd15467, %rd15466, 32;
	and.b64  	%rd15468, %rd15444, 4294967295;
	add.s64 	%rd15469, %rd15467, %rd15468;
	mad.lo.s64 	%rd15470, %rd15292, %rd2283, %rd15469;
	shr.u64 	%rd15471, %rd15470, 32;
	and.b64  	%rd15472, %rd15448, 4294967295;
	add.s64 	%rd15473, %rd15471, %rd15472;
	mad.lo.s64 	%rd15474, %rd15295, %rd2283, %rd15473;
	shr.u64 	%rd15475, %rd15474, 32;
	and.b64  	%rd15476, %rd15452, 4294967295;
	add.s64 	%rd15477, %rd15475, %rd15476;
	mad.lo.s64 	%rd15478, %rd15298, %rd2283, %rd15477;
	shr.u64 	%rd15479, %rd15478, 32;
	and.b64  	%rd15480, %rd15455, 4294967295;
	add.s64 	%rd15481, %rd15479, %rd15480;
	mad.lo.s64 	%rd15482, %rd15301, %rd2283, %rd15481;
	shr.u64 	%rd15483, %rd15482, 32;
	add.s64 	%rd15484, %rd15483, %rd15456;
	mad.lo.s64 	%rd15485, %rd2283, %rd15304, %rd15484;
	shr.u64 	%rd15486, %rd15485, 32;
	and.b64  	%rd15487, %rd15462, 4294967295;
	mad.lo.s64 	%rd15488, %rd2284, %rd15283, %rd15487;
	shr.u64 	%rd15489, %rd15488, 32;
	and.b64  	%rd15490, %rd15466, 4294967295;
	add.s64 	%rd15491, %rd15489, %rd15490;
	mad.lo.s64 	%rd15492, %rd15286, %rd2284, %rd15491;
	shr.u64 	%rd15493, %rd15492, 32;
	and.b64  	%rd15494, %rd15470, 4294967295;
	add.s64 	%rd15495, %rd15493, %rd15494;
	mad.lo.s64 	%rd15496, %rd15289, %rd2284, %rd15495;
	shr.u64 	%rd15497, %rd15496, 32;
	and.b64  	%rd15498, %rd15474, 4294967295;
	add.s64 	%rd15499, %rd15497, %rd15498;
	mad.lo.s64 	%rd15500, %rd15292, %rd2284, %rd15499;
	shr.u64 	%rd15501, %rd15500, 32;
	and.b64  	%rd15502, %rd15478, 4294967295;
	add.s64 	%rd15503, %rd15501, %rd15502;
	mad.lo.s64 	%rd15504, %rd15295, %rd2284, %rd15503;
	shr.u64 	%rd15505, %rd15504, 32;
	and.b64  	%rd15506, %rd15482, 4294967295;
	add.s64 	%rd15507, %rd15505, %rd15506;
	mad.lo.s64 	%rd15508, %rd15298, %rd2284, %rd15507;
	shr.u64 	%rd15509, %rd15508, 32;
	and.b64  	%rd15510, %rd15485, 4294967295;
	add.s64 	%rd15511, %rd15509, %rd15510;
	mad.lo.s64 	%rd15512, %rd15301, %rd2284, %rd15511;
	shr.u64 	%rd15513, %rd15512, 32;
	add.s64 	%rd15514, %rd15513, %rd15486;
	mad.lo.s64 	%rd15515, %rd2284, %rd15304, %rd15514;
	{ .reg .b32 tmp; mov.b64 {tmp, %r3113}, %rd15515; }
	mul.lo.s32 	%r3114, %r86, %r3112;
	cvt.u64.u32 	%rd15516, %r3114;
	and.b64  	%rd15517, %rd15284, 4294967295;
	mad.lo.s64 	%rd15518, %rd14, %rd15516, %rd15517;
	shr.u64 	%rd15519, %rd15518, 32;
	and.b64  	%rd15520, %rd15308, 4294967295;
	add.s64 	%rd15521, %rd15519, %rd15520;
	mad.lo.s64 	%rd15522, %rd15, %rd15516, %rd15521;
	cvt.u32.u64 	%r3115, %rd15522;
	shr.u64 	%rd15523, %rd15522, 32;
	and.b64  	%rd15524, %rd15338, 4294967295;
	add.s64 	%rd15525, %rd15523, %rd15524;
	mad.lo.s64 	%rd15526, %rd16, %rd15516, %rd15525;
	shr.u64 	%rd15527, %rd15526, 32;
	and.b64  	%rd15528, %rd15368, 4294967295;
	add.s64 	%rd15529, %rd15527, %rd15528;
	mad.lo.s64 	%rd15530, %rd17, %rd15516, %rd15529;
	shr.u64 	%rd15531, %rd15530, 32;
	and.b64  	%rd15532, %rd15398, 4294967295;
	add.s64 	%rd15533, %rd15531, %rd15532;
	mad.lo.s64 	%rd15534, %rd18, %rd15516, %rd15533;
	shr.u64 	%rd15535, %rd15534, 32;
	and.b64  	%rd15536, %rd15428, 4294967295;
	add.s64 	%rd15537, %rd15535, %rd15536;
	mad.lo.s64 	%rd15538, %rd19, %rd15516, %rd15537;
	shr.u64 	%rd15539, %rd15538, 32;
	and.b64  	%rd15540, %rd15458, 4294967295;
	add.s64 	%rd15541, %rd15539, %rd15540;
	mad.lo.s64 	%rd15542, %rd20, %rd15516, %rd15541;
	shr.u64 	%rd15543, %rd15542, 32;
	and.b64  	%rd15544, %rd15488, 4294967295;
	add.s64 	%rd15545, %rd15543, %rd15544;
	mad.lo.s64 	%rd15546, %rd21, %rd15516, %rd15545;
	shr.u64 	%rd15547, %rd15546, 32;
	and.b64  	%rd15548, %rd15492, 4294967295;
	add.s64 	%rd15549, %rd15547, %rd15548;
	shr.u64 	%rd15550, %rd15549, 32;
	and.b64  	%rd15551, %rd15496, 4294967295;
	add.s64 	%rd15552, %rd15550, %rd15551;
	shr.u64 	%rd15553, %rd15552, 32;
	and.b64  	%rd15554, %rd15500, 4294967295;
	add.s64 	%rd15555, %rd15553, %rd15554;
	shr.u64 	%rd15556, %rd15555, 32;
	and.b64  	%rd15557, %rd15504, 4294967295;
	add.s64 	%rd15558, %rd15556, %rd15557;
	shr.u64 	%rd15559, %rd15558, 32;
	and.b64  	%rd15560, %rd15508, 4294967295;
	add.s64 	%rd15561, %rd15559, %rd15560;
	shr.u64 	%rd15562, %rd15561, 32;
	and.b64  	%rd15563, %rd15512, 4294967295;
	add.s64 	%rd15564, %rd15562, %rd15563;
	shr.u64 	%rd15565, %rd15564, 32;
	and.b64  	%rd15566, %rd15515, 4294967295;
	add.s64 	%rd15567, %rd15565, %rd15566;
	{ .reg .b32 tmp; mov.b64 {tmp, %r3116}, %rd15567; }
	add.s32 	%r3117, %r3113, %r3116;
	mul.lo.s32 	%r3118, %r86, %r3115;
	cvt.u64.u32 	%rd15568, %r3118;
	and.b64  	%rd15569, %rd15522, 4294967295;
	mad.lo.s64 	%rd15570, %rd14, %rd15568, %rd15569;
	shr.u64 	%rd15571, %rd15570, 32;
	and.b64  	%rd15572, %rd15526, 4294967295;
	add.s64 	%rd15573, %rd15571, %rd15572;
	mad.lo.s64 	%rd15574, %rd15, %rd15568, %rd15573;
	cvt.u32.u64 	%r3119, %rd15574;
	shr.u64 	%rd15575, %rd15574, 32;
	and.b64  	%rd15576, %rd15530, 4294967295;
	add.s64 	%rd15577, %rd15575, %rd15576;
	mad.lo.s64 	%rd15578, %rd16, %rd15568, %rd15577;
	shr.u64 	%rd15579, %rd15578, 32;
	and.b64  	%rd15580, %rd15534, 4294967295;
	add.s64 	%rd15581, %rd15579, %rd15580;
	mad.lo.s64 	%rd15582, %rd17, %rd15568, %rd15581;
	shr.u64 	%rd15583, %rd15582, 32;
	and.b64  	%rd15584, %rd15538, 4294967295;
	add.s64 	%rd15585, %rd15583, %rd15584;
	mad.lo.s64 	%rd15586, %rd18, %rd15568, %rd15585;
	shr.u64 	%rd15587, %rd15586, 32;
	and.b64  	%rd15588, %rd15542, 4294967295;
	add.s64 	%rd15589, %rd15587, %rd15588;
	mad.lo.s64 	%rd15590, %rd19, %rd15568, %rd15589;
	shr.u64 	%rd15591, %rd15590, 32;
	and.b64  	%rd15592, %rd15546, 4294967295;
	add.s64 	%rd15593, %rd15591, %rd15592;
	mad.lo.s64 	%rd15594, %rd20, %rd15568, %rd15593;
	shr.u64 	%rd15595, %rd15594, 32;
	and.b64  	%rd15596, %rd15549, 4294967295;
	add.s64 	%rd15597, %rd15595, %rd15596;
	mad.lo.s64 	%rd15598, %rd21, %rd15568, %rd15597;
	shr.u64 	%rd15599, %rd15598, 32;
	and.b64  	%rd15600, %rd15552, 4294967295;
	add.s64 	%rd15601, %rd15599, %rd15600;
	shr.u64 	%rd15602, %rd15601, 32;
	and.b64  	%rd15603, %rd15555, 4294967295;
	add.s64 	%rd15604, %rd15602, %rd15603;
	shr.u64 	%rd15605, %rd15604, 32;
	and.b64  	%rd15606, %rd15558, 4294967295;
	add.s64 	%rd15607, %rd15605, %rd15606;
	shr.u64 	%rd15608, %rd15607, 32;
	and.b64  	%rd15609, %rd15561, 4294967295;
	add.s64 	%rd15610, %rd15608, %rd15609;
	shr.u64 	%rd15611, %rd15610, 32;
	and.b64  	%rd15612, %rd15564, 4294967295;
	add.s64 	%rd15613, %rd15611, %rd15612;
	shr.u64 	%rd15614, %rd15613, 32;
	and.b64  	%rd15615, %rd15567, 4294967295;
	add.s64 	%rd15616, %rd15614, %rd15615;
	{ .reg .b32 tmp; mov.b64 {tmp, %r3120}, %rd15616; }
	add.s32 	%r3121, %r3117, %r3120;
	mul.lo.s32 	%r3122, %r86, %r3119;
	cvt.u64.u32 	%rd15617, %r3122;
	and.b64  	%rd15618, %rd15574, 4294967295;
	mad.lo.s64 	%rd15619, %rd14, %rd15617, %rd15618;
	shr.u64 	%rd15620, %rd15619, 32;
	and.b64  	%rd15621, %rd15578, 4294967295;
	add.s64 	%rd15622, %rd15620, %rd15621;
	mad.lo.s64 	%rd15623, %rd15, %rd15617, %rd15622;
	cvt.u32.u64 	%r3123, %rd15623;
	shr.u64 	%rd15624, %rd15623, 32;
	and.b64  	%rd15625, %rd15582, 4294967295;
	add.s64 	%rd15626, %rd15624, %rd15625;
	mad.lo.s64 	%rd15627, %rd16, %rd15617, %rd15626;
	shr.u64 	%rd15628, %rd15627, 32;
	and.b64  	%rd15629, %rd15586, 4294967295;
	add.s64 	%rd15630, %rd15628, %rd15629;
	mad.lo.s64 	%rd15631, %rd17, %rd15617, %rd15630;
	shr.u64 	%rd15632, %rd15631, 32;
	and.b64  	%rd15633, %rd15590, 4294967295;
	add.s64 	%rd15634, %rd15632, %rd15633;
	mad.lo.s64 	%rd15635, %rd18, %rd15617, %rd15634;
	shr.u64 	%rd15636, %rd15635, 32;
	and.b64  	%rd15637, %rd15594, 4294967295;
	add.s64 	%rd15638, %rd15636, %rd15637;
	mad.lo.s64 	%rd15639, %rd19, %rd15617, %rd15638;
	shr.u64 	%rd15640, %rd15639, 32;
	and.b64  	%rd15641, %rd15598, 4294967295;
	add.s64 	%rd15642, %rd15640, %rd15641;
	mad.lo.s64 	%rd15643, %rd20, %rd15617, %rd15642;
	shr.u64 	%rd15644, %rd15643, 32;
	and.b64  	%rd15645, %rd15601, 4294967295;
	add.s64 	%rd15646, %rd15644, %rd15645;
	mad.lo.s64 	%rd15647, %rd21, %rd15617, %rd15646;
	shr.u64 	%rd15648, %rd15647, 32;
	and.b64  	%rd15649, %rd15604, 4294967295;
	add.s64 	%rd15650, %rd15648, %rd15649;
	shr.u64 	%rd15651, %rd15650, 32;
	and.b64  	%rd15652, %rd15607, 4294967295;
	add.s64 	%rd15653, %rd15651, %rd15652;
	shr.u64 	%rd15654, %rd15653, 32;
	and.b64  	%rd15655, %rd15610, 4294967295;
	add.s64 	%rd15656, %rd15654, %rd15655;
	shr.u64 	%rd15657, %rd15656, 32;
	and.b64  	%rd15658, %rd15613, 4294967295;
	add.s64 	%rd15659, %rd15657, %rd15658;
	shr.u64 	%rd15660, %rd15659, 32;
	and.b64  	%rd15661, %rd15616, 4294967295;
	add.s64 	%rd15662, %rd15660, %rd15661;
	{ .reg .b32 tmp; mov.b64 {tmp, %r3124}, %rd15662; }
	add.s32 	%r3125, %r3121, %r3124;
	mul.lo.s32 	%r3126, %r86, %r3123;
	cvt.u64.u32 	%rd15663, %r3126;
	and.b64  	%rd15664, %rd15623, 4294967295;
	mad.lo.s64 	%rd15665, %rd14, %rd15663, %rd15664;
	shr.u64 	%rd15666, %rd15665, 32;
	and.b64  	%rd15667, %rd15627, 4294967295;
	add.s64 	%rd15668, %rd15666, %rd15667;
	mad.lo.s64 	%rd15669, %rd15, %rd15663, %rd15668;
	cvt.u32.u64 	%r3127, %rd15669;
	shr.u64 	%rd15670, %rd15669, 32;
	and.b64  	%rd15671, %rd15631, 4294967295;
	add.s64 	%rd15672, %rd15670, %rd15671;
	mad.lo.s64 	%rd15673, %rd16, %rd15663, %rd15672;
	shr.u64 	%rd15674, %rd15673, 32;
	and.b64  	%rd15675, %rd15635, 4294967295;
	add.s64 	%rd15676, %rd15674, %rd15675;
	mad.lo.s64 	%rd15677, %rd17, %rd15663, %rd15676;
	shr.u64 	%rd15678, %rd15677, 32;
	and.b64  	%rd15679, %rd15639, 4294967295;
	add.s64 	%rd15680, %rd15678, %rd15679;
	mad.lo.s64 	%rd15681, %rd18, %rd15663, %rd15680;
	shr.u64 	%rd15682, %rd15681, 32;
	and.b64  	%rd15683, %rd15643, 4294967295;
	add.s64 	%rd15684, %rd15682, %rd15683;
	mad.lo.s64 	%rd15685, %rd19, %rd15663, %rd15684;
	shr.u64 	%rd15686, %rd15685, 32;
	and.b64  	%rd15687, %rd15647, 4294967295;
	add.s64 	%rd15688, %rd15686, %rd15687;
	mad.lo.s64 	%rd15689, %rd20, %rd15663, %rd15688;
	shr.u64 	%rd15690, %rd15689, 32;
	and.b64  	%rd15691, %rd15650, 4294967295;
	add.s64 	%rd15692, %rd15690, %rd15691;
	mad.lo.s64 	%rd15693, %rd21, %rd15663, %rd15692;
	shr.u64 	%rd15694, %rd15693, 32;
	and.b64  	%rd15695, %rd15653, 4294967295;
	add.s64 	%rd15696, %rd15694, %rd15695;
	shr.u64 	%rd15697, %rd15696, 32;
	and.b64  	%rd15698, %rd15656, 4294967295;
	add.s64 	%rd15699, %rd15697, %rd15698;
	shr.u64 	%rd15700, %rd15699, 32;
	and.b64  	%rd15701, %rd15659, 4294967295;
	add.s64 	%rd15702, %rd15700, %rd15701;
	shr.u64 	%rd15703, %rd15702, 32;
	and.b64  	%rd15704, %rd15662, 4294967295;
	add.s64 	%rd15705, %rd15703, %rd15704;
	{ .reg .b32 tmp; mov.b64 {tmp, %r3128}, %rd15705; }
	add.s32 	%r3129, %r3125, %r3128;
	mul.lo.s32 	%r3130, %r86, %r3127;
	cvt.u64.u32 	%rd15706, %r3130;
	and.b64  	%rd15707, %rd15669, 4294967295;
	mad.lo.s64 	%rd15708, %rd14, %rd15706, %rd15707;
	shr.u64 	%rd15709, %rd15708, 32;
	and.b64  	%rd15710, %rd15673, 4294967295;
	add.s64 	%rd15711, %rd15709, %rd15710;
	mad.lo.s64 	%rd15712, %rd15, %rd15706, %rd15711;
	cvt.u32.u64 	%r3131, %rd15712;
	shr.u64 	%rd15713, %rd15712, 32;
	and.b64  	%rd15714, %rd15677, 4294967295;
	add.s64 	%rd15715, %rd15713, %rd15714;
	mad.lo.s64 	%rd15716, %rd16, %rd15706, %rd15715;
	shr.u64 	%rd15717, %rd15716, 32;
	and.b64  	%rd15718, %rd15681, 4294967295;
	add.s64 	%rd15719, %rd15717, %rd15718;
	mad.lo.s64 	%rd15720, %rd17, %rd15706, %rd15719;
	shr.u64 	%rd15721, %rd15720, 32;
	and.b64  	%rd15722, %rd15685, 4294967295;
	add.s64 	%rd15723, %rd15721, %rd15722;
	mad.lo.s64 	%rd15724, %rd18, %rd15706, %rd15723;
	shr.u64 	%rd15725, %rd15724, 32;
	and.b64  	%rd15726, %rd15689, 4294967295;
	add.s64 	%rd15727, %rd15725, %rd15726;
	mad.lo.s64 	%rd15728, %rd19, %rd15706, %rd15727;
	shr.u64 	%rd15729, %rd15728, 32;
	and.b64  	%rd15730, %rd15693, 4294967295;
	add.s64 	%rd15731, %rd15729, %rd15730;
	mad.lo.s64 	%rd15732, %rd20, %rd15706, %rd15731;
	shr.u64 	%rd15733, %rd15732, 32;
	and.b64  	%rd15734, %rd15696, 4294967295;
	add.s64 	%rd15735, %rd15733, %rd15734;
	mad.lo.s64 	%rd15736, %rd21, %rd15706, %rd15735;
	shr.u64 	%rd15737, %rd15736, 32;
	and.b64  	%rd15738, %rd15699, 4294967295;
	add.s64 	%rd15739, %rd15737, %rd15738;
	shr.u64 	%rd15740, %rd15739, 32;
	and.b64  	%rd15741, %rd15702, 4294967295;
	add.s64 	%rd15742, %rd15740, %rd15741;
	shr.u64 	%rd15743, %rd15742, 32;
	and.b64  	%rd15744, %rd15705, 4294967295;
	add.s64 	%rd15745, %rd15743, %rd15744;
	{ .reg .b32 tmp; mov.b64 {tmp, %r3132}, %rd15745; }
	add.s32 	%r3133, %r3129, %r3132;
	mul.lo.s32 	%r3134, %r86, %r3131;
	cvt.u64.u32 	%rd15746, %r3134;
	and.b64  	%rd15747, %rd15712, 4294967295;
	mad.lo.s64 	%rd15748, %rd14, %rd15746, %rd15747;
	shr.u64 	%rd15749, %rd15748, 32;
	and.b64  	%rd15750, %rd15716, 4294967295;
	add.s64 	%rd15751, %rd15749, %rd15750;
	mad.lo.s64 	%rd15752, %rd15, %rd15746, %rd15751;
	cvt.u32.u64 	%r3135, %rd15752;
	shr.u64 	%rd15753, %rd15752, 32;
	and.b64  	%rd15754, %rd15720, 4294967295;
	add.s64 	%rd15755, %rd15753, %rd15754;
	mad.lo.s64 	%rd15756, %rd16, %rd15746, %rd15755;
	shr.u64 	%rd15757, %rd15756, 32;
	and.b64  	%rd15758, %rd15724, 4294967295;
	add.s64 	%rd15759, %rd15757, %rd15758;
	mad.lo.s64 	%rd15760, %rd17, %rd15746, %rd15759;
	shr.u64 	%rd15761, %rd15760, 32;
	and.b64  	%rd15762, %rd15728, 4294967295;
	add.s64 	%rd15763, %rd15761, %rd15762;
	mad.lo.s64 	%rd15764, %rd18, %rd15746, %rd15763;
	shr.u64 	%rd15765, %rd15764, 32;
	and.b64  	%rd15766, %rd15732, 4294967295;
	add.s64 	%rd15767, %rd15765, %rd15766;
	mad.lo.s64 	%rd15768, %rd19, %rd15746, %rd15767;
	shr.u64 	%rd15769, %rd15768, 32;
	and.b64  	%rd15770, %rd15736, 4294967295;
	add.s64 	%rd15771, %rd15769, %rd15770;
	mad.lo.s64 	%rd15772, %rd20, %rd15746, %rd15771;
	shr.u64 	%rd15773, %rd15772, 32;
	and.b64  	%rd15774, %rd15739, 4294967295;
	add.s64 	%rd15775, %rd15773, %rd15774;
	mad.lo.s64 	%rd15776, %rd21, %rd15746, %rd15775;
	shr.u64 	%rd15777, %rd15776, 32;
	and.b64  	%rd15778, %rd15742, 4294967295;
	add.s64 	%rd15779, %rd15777, %rd15778;
	shr.u64 	%rd15780, %rd15779, 32;
	and.b64  	%rd15781, %rd15745, 4294967295;
	add.s64 	%rd15782, %rd15780, %rd15781;
	{ .reg .b32 tmp; mov.b64 {tmp, %r3136}, %rd15782; }
	add.s32 	%r3137, %r3133, %r3136;
	mul.lo.s32 	%r3138, %r86, %r3135;
	cvt.u64.u32 	%rd15783, %r3138;
	and.b64  	%rd15784, %rd15752, 4294967295;
	mad.lo.s64 	%rd15785, %rd14, %rd15783, %rd15784;
	shr.u64 	%rd15786, %rd15785, 32;
	and.b64  	%rd15787, %rd15756, 4294967295;
	add.s64 	%rd15788, %rd15786, %rd15787;
	mad.lo.s64 	%rd15789, %rd15, %rd15783, %rd15788;
	cvt.u32.u64 	%r3139, %rd15789;
	shr.u64 	%rd15790, %rd15789, 32;
	and.b64  	%rd15791, %rd15760, 4294967295;
	add.s64 	%rd15792, %rd15790, %rd15791;
	mad.lo.s64 	%rd15793, %rd16, %rd15783, %rd15792;
	shr.u64 	%rd15794, %rd15793, 32;
	and.b64  	%rd15795, %rd15764, 4294967295;
	add.s64 	%rd15796, %rd15794, %rd15795;
	mad.lo.s64 	%rd15797, %rd17, %rd15783, %rd15796;
	shr.u64 	%rd15798, %rd15797, 32;
	and.b64  	%rd15799, %rd15768, 4294967295;
	add.s64 	%rd15800, %rd15798, %rd15799;
	mad.lo.s64 	%rd15801, %rd18, %rd15783, %rd15800;
	shr.u64 	%rd15802, %rd15801, 32;
	and.b64  	%rd15803, %rd15772, 4294967295;
	add.s64 	%rd15804, %rd15802, %rd15803;
	mad.lo.s64 	%rd15805, %rd19, %rd15783, %rd15804;
	shr.u64 	%rd15806, %rd15805, 32;
	and.b64  	%rd15807, %rd15776, 4294967295;
	add.s64 	%rd15808, %rd15806, %rd15807;
	mad.lo.s64 	%rd15809, %rd20, %rd15783, %rd15808;
	shr.u64 	%rd15810, %rd15809, 32;
	and.b64  	%rd15811, %rd15779, 4294967295;
	add.s64 	%rd15812, %rd15810, %rd15811;
	mad.lo.s64 	%rd15813, %rd21, %rd15783, %rd15812;
	shr.u64 	%rd15814, %rd15813, 32;
	and.b64  	%rd15815, %rd15782, 4294967295;
	add.s64 	%rd15816, %rd15814, %rd15815;
	{ .reg .b32 tmp; mov.b64 {tmp, %r3140}, %rd15816; }
	add.s32 	%r3141, %r3137, %r3140;
	mul.lo.s32 	%r3142, %r86, %r3139;
	cvt.u64.u32 	%rd15817, %r3142;
	and.b64  	%rd15818, %rd15789, 4294967295;
	mad.lo.s64 	%rd15819, %rd14, %rd15817, %rd15818;
	shr.u64 	%rd15820, %rd15819, 32;
	and.b64  	%rd15821, %rd15793, 4294967295;
	add.s64 	%rd15822, %rd15820, %rd15821;
	mad.lo.s64 	%rd47731, %rd15, %rd15817, %rd15822;
	shr.u64 	%rd15823, %rd47731, 32;
	and.b64  	%rd15824, %rd15797, 4294967295;
	add.s64 	%rd15825, %rd15823, %rd15824;
	mad.lo.s64 	%rd47730, %rd16, %rd15817, %rd15825;
	cvt.u32.u64 	%r1199, %rd47730;
	shr.u64 	%rd15826, %rd47730, 32;
	and.b64  	%rd15827, %rd15801, 4294967295;
	add.s64 	%rd15828, %rd15826, %rd15827;
	mad.lo.s64 	%rd47729, %rd17, %rd15817, %rd15828;
	cvt.u32.u64 	%r1200, %rd47729;
	shr.u64 	%rd15829, %rd47729, 32;
	and.b64  	%rd15830, %rd15805, 4294967295;
	add.s64 	%rd15831, %rd15829, %rd15830;
	mad.lo.s64 	%rd47728, %rd18, %rd15817, %rd15831;
	cvt.u32.u64 	%r1201, %rd47728;
	shr.u64 	%rd15832, %rd47728, 32;
	and.b64  	%rd15833, %rd15809, 4294967295;
	add.s64 	%rd15834, %rd15832, %rd15833;
	mad.lo.s64 	%rd47727, %rd19, %rd15817, %rd15834;
	cvt.u32.u64 	%r1202, %rd47727;
	shr.u64 	%rd15835, %rd47727, 32;
	and.b64  	%rd15836, %rd15813, 4294967295;
	add.s64 	%rd15837, %rd15835, %rd15836;
	mad.lo.s64 	%rd47726, %rd20, %rd15817, %rd15837;
	cvt.u32.u64 	%r1203, %rd47726;
	shr.u64 	%rd15838, %rd47726, 32;
	and.b64  	%rd15839, %rd15816, 4294967295;
	add.s64 	%rd15840, %rd15838, %rd15839;
	mad.lo.s64 	%rd47725, %rd21, %rd15817, %rd15840;
	cvt.u32.u64 	%r1204, %rd47725;
	{ .reg .b32 tmp; mov.b64 {tmp, %r3143}, %rd47725; }
	add.s32 	%r6615, %r3141, %r3143;
	setp.gt.u32 	%p582, %r6615, %r3111;
	@%p582 bra 	$L__BB4_1310;
	cvt.u32.u64 	%r3144, %rd21;
	setp.lt.u32 	%p583, %r6615, %r3144;
	@%p583 bra 	$L__BB4_1311;
	cvt.u32.u64 	%r3145, %rd20;
	setp.lt.u32 	%p584, %r3145, %r1204;
	@%p584 bra 	$L__BB4_1310;
	cvt.u32.u64 	%r3146, %rd20;
	setp.gt.u32 	%p585, %r3146, %r1204;
	@%p585 bra 	$L__BB4_1311;
	cvt.u32.u64 	%r3147, %rd19;
	setp.lt.u32 	%p586, %r3147, %r1203;
	@%p586 bra 	$L__BB4_1310;
	cvt.u32.u64 	%r3148, %rd19;
	setp.gt.u32 	%p587, %r3148, %r1203;
	@%p587 bra 	$L__BB4_1311;
	cvt.u32.u64 	%r3149, %rd18;
	setp.lt.u32 	%p588, %r3149, %r1202;
	@%p588 bra 	$L__BB4_1310;
	cvt.u32.u64 	%r3150, %rd18;
	setp.gt.u32 	%p589, %r3150, %r1202;
	@%p589 bra 	$L__BB4_1311;
	cvt.u32.u64 	%r3151, %rd17;
	setp.lt.u32 	%p590, %r3151, %r1201;
	@%p590 bra 	$L__BB4_1310;
	cvt.u32.u64 	%r3152, %rd17;
	setp.gt.u32 	%p591, %r3152, %r1201;
	@%p591 bra 	$L__BB4_1311;
	cvt.u32.u64 	%r3153, %rd16;
	setp.lt.u32 	%p592, %r3153, %r1200;
	@%p592 bra 	$L__BB4_1310;
	cvt.u32.u64 	%r3154, %rd16;
	setp.gt.u32 	%p593, %r3154, %r1200;
	@%p593 bra 	$L__BB4_1311;
	cvt.u32.u64 	%r3155, %rd15;
	setp.lt.u32 	%p594, %r3155, %r1199;
	@%p594 bra 	$L__BB4_1310;
	cvt.u32.u64 	%r3156, %rd14;
	cvt.u32.u64 	%r3157, %rd15;
	setp.gt.u32 	%p595, %r3157, %r1199;
	cvt.u32.u64 	%r3158, %rd47731;
	setp.gt.u32 	%p596, %r3156, %r3158;
	or.pred  	%p597, %p595, %p596;
	@%p597 bra 	$L__BB4_1311;
$L__BB4_1310:
	cvt.u32.u64 	%r3159, %rd21;
	and.b64  	%rd15842, %rd47731, 4294967295;
	sub.s64 	%rd47731, %rd15842, %rd14;
	shr.u64 	%rd15843, %rd47731, 63;
	and.b64  	%rd15844, %rd47730, 4294967295;
	add.s64 	%rd15845, %rd15843, %rd15;
	sub.s64 	%rd47730, %rd15844, %rd15845;
	shr.u64 	%rd15846, %rd47730, 63;
	and.b64  	%rd15847, %rd47729, 4294967295;
	add.s64 	%rd15848, %rd15846, %rd16;
	sub.s64 	%rd47729, %rd15847, %rd15848;
	shr.u64 	%rd15849, %rd47729, 63;
	and.b64  	%rd15850, %rd47728, 4294967295;
	add.s64 	%rd15851, %rd15849, %rd17;
	sub.s64 	%rd47728, %rd15850, %rd15851;
	shr.u64 	%rd15852, %rd47728, 63;
	and.b64  	%rd15853, %rd47727, 4294967295;
	add.s64 	%rd15854, %rd15852, %rd18;
	sub.s64 	%rd47727, %rd15853, %rd15854;
	shr.u64 	%rd15855, %rd47727, 63;
	and.b64  	%rd15856, %rd47726, 4294967295;
	add.s64 	%rd15857, %rd15855, %rd19;
	sub.s64 	%rd47726, %rd15856, %rd15857;
	shr.u64 	%rd15858, %rd47726, 63;
	and.b64  	%rd15859, %rd47725, 4294967295;
	add.s64 	%rd15860, %rd15858, %rd20;
	sub.s64 	%rd47725, %rd15859, %rd15860;
	shr.u64 	%rd15861, %rd47725, 63;
	cvt.u32.u64 	%r3160, %rd15861;
	add.s32 	%r3161, %r3159, %r3160;
	sub.s32 	%r6615, %r6615, %r3161;
$L__BB4_1311:
	cvt.u32.u64 	%r3162, %rd21;
	mul.lo.s64 	%rd15862, %rd2306, %rd1734;
	cvt.u32.u64 	%r3163, %rd15862;
	shr.u64 	%rd15863, %rd15862, 32;
	mad.lo.s64 	%rd15864, %rd2307, %rd1734, %rd15863;
	shr.u64 	%rd15865, %rd15864, 32;
	mad.lo.s64 	%rd15866, %rd2309, %rd1734, %rd15865;
	shr.u64 	%rd15867, %rd15866, 32;
	mad.lo.s64 	%rd15868, %rd2311, %rd1734, %rd15867;
	shr.u64 	%rd15869, %rd15868, 32;
	mad.lo.s64 	%rd15870, %rd2313, %rd1734, %rd15869;
	shr.u64 	%rd15871, %rd15870, 32;
	mad.lo.s64 	%rd15872, %rd2315, %rd1734, %rd15871;
	shr.u64 	%rd15873, %rd15872, 32;
	mad.lo.s64 	%rd15874, %rd2317, %rd1734, %rd15873;
	shr.u64 	%rd15875, %rd15874, 32;
	mad.lo.s64 	%rd15876, %rd1734, %rd2319, %rd15875;
	shr.u64 	%rd15877, %rd15876, 32;
	and.b64  	%rd15878, %rd15864, 4294967295;
	mad.lo.s64 	%rd15879, %rd2306, %rd1735, %rd15878;
	shr.u64 	%rd15880, %rd15879, 32;
	and.b64  	%rd15881, %rd15866, 4294967295;
	add.s64 	%rd15882, %rd15880, %rd15881;
	mad.lo.s64 	%rd15883, %rd2307, %rd1735, %rd15882;
	shr.u64 	%rd15884, %rd15883, 32;
	and.b64  	%rd15885, %rd15868, 4294967295;
	add.s64 	%rd15886, %rd15884, %rd15885;
	mad.lo.s64 	%rd15887, %rd2309, %rd1735, %rd15886;
	shr.u64 	%rd15888, %rd15887, 32;
	and.b64  	%rd15889, %rd15870, 4294967295;
	add.s64 	%rd15890, %rd15888, %rd15889;
	mad.lo.s64 	%rd15891, %rd2311, %rd1735, %rd15890;
	shr.u64 	%rd15892, %rd15891, 32;
	and.b64  	%rd15893, %rd15872, 4294967295;
	add.s64 	%rd15894, %rd15892, %rd15893;
	mad.lo.s64 	%rd15895, %rd2313, %rd1735, %rd15894;
	shr.u64 	%rd15896, %rd15895, 32;
	and.b64  	%rd15897, %rd15874, 4294967295;
	add.s64 	%rd15898, %rd15896, %rd15897;
	mad.lo.s64 	%rd15899, %rd2315, %rd1735, %rd15898;
	shr.u64 	%rd15900, %rd15899, 32;
	and.b64  	%rd15901, %rd15876, 4294967295;
	add.s64 	%rd15902, %rd15900, %rd15901;
	mad.lo.s64 	%rd15903, %rd2317, %rd1735, %rd15902;
	shr.u64 	%rd15904, %rd15903, 32;
	add.s64 	%rd15905, %rd15904, %rd15877;
	mad.lo.s64 	%rd15906, %rd1735, %rd2319, %rd15905;
	shr.u64 	%rd15907, %rd15906, 32;
	and.b64  	%rd15908, %rd15883, 4294967295;
	mad.lo.s64 	%rd15909, %rd2306, %rd1737, %rd15908;
	shr.u64 	%rd15910, %rd15909, 32;
	and.b64  	%rd15911, %rd15887, 4294967295;
	add.s64 	%rd15912, %rd15910, %rd15911;
	mad.lo.s64 	%rd15913, %rd2307, %rd1737, %rd15912;
	shr.u64 	%rd15914, %rd15913, 32;
	and.b64  	%rd15915, %rd15891, 4294967295;
	add.s64 	%rd15916, %rd15914, %rd15915;
	mad.lo.s64 	%rd15917, %rd2309, %rd1737, %rd15916;
	shr.u64 	%rd15918, %rd15917, 32;
	and.b64  	%rd15919, %rd15895, 4294967295;
	add.s64 	%rd15920, %rd15918, %rd15919;
	mad.lo.s64 	%rd15921, %rd2311, %rd1737, %rd15920;
	shr.u64 	%rd15922, %rd15921, 32;
	and.b64  	%rd15923, %rd15899, 4294967295;
	add.s64 	%rd15924, %rd15922, %rd15923;
	mad.lo.s64 	%rd15925, %rd2313, %rd1737, %rd15924;
	shr.u64 	%rd15926, %rd15925, 32;
	and.b64  	%rd15927, %rd15903, 4294967295;
	add.s64 	%rd15928, %rd15926, %rd15927;
	mad.lo.s64 	%rd15929, %rd2315, %rd1737, %rd15928;
	shr.u64 	%rd15930, %rd15929, 32;
	and.b64  	%rd15931, %rd15906, 4294967295;
	add.s64 	%rd15932, %rd15930, %rd15931;
	mad.lo.s64 	%rd15933, %rd2317, %rd1737, %rd15932;
	shr.u64 	%rd15934, %rd15933, 32;
	add.s64 	%rd15935, %rd15934, %rd15907;
	mad.lo.s64 	%rd15936, %rd1737, %rd2319, %rd15935;
	shr.u64 	%rd15937, %rd15936, 32;
	and.b64  	%rd15938, %rd15913, 4294967295;
	mad.lo.s64 	%rd15939, %rd2306, %rd1739, %rd15938;
	shr.u64 	%rd15940, %rd15939, 32;
	and.b64  	%rd15941, %rd15917, 4294967295;
	add.s64 	%rd15942, %rd15940, %rd15941;
	mad.lo.s64 	%rd15943, %rd2307, %rd1739, %rd15942;
	shr.u64 	%rd15944, %rd15943, 32;
	and.b64  	%rd15945, %rd15921, 4294967295;
	add.s64 	%rd15946, %rd15944, %rd15945;
	mad.lo.s64 	%rd15947, %rd2309, %rd1739, %rd15946;
	shr.u64 	%rd15948, %rd15947, 32;
	and.b64  	%rd15949, %rd15925, 4294967295;
	add.s64 	%rd15950, %rd15948, %rd15949;
	mad.lo.s64 	%rd15951, %rd2311, %rd1739, %rd15950;
	shr.u64 	%rd15952, %rd15951, 32;
	and.b64  	%rd15953, %rd15929, 4294967295;
	add.s64 	%rd15954, %rd15952, %rd15953;
	mad.lo.s64 	%rd15955, %rd2313, %rd1739, %rd15954;
	shr.u64 	%rd15956, %rd15955, 32;
	and.b64  	%rd15957, %rd15933, 4294967295;
	add.s64 	%rd15958, %rd15956, %rd15957;
	mad.lo.s64 	%rd15959, %rd2315, %rd1739, %rd15958;
	shr.u64 	%rd15960, %rd15959, 32;
	and.b64  	%rd15961, %rd15936, 4294967295;
	add.s64 	%rd15962, %rd15960, %rd15961;
	mad.lo.s64 	%rd15963, %rd2317, %rd1739, %rd15962;
	shr.u64 	%rd15964, %rd15963, 32;
	add.s64 	%rd15965, %rd15964, %rd15937;
	mad.lo.s64 	%rd15966, %rd1739, %rd2319, %rd15965;
	shr.u64 	%rd15967, %rd15966, 32;
	and.b64  	%rd15968, %rd15943, 4294967295;
	mad.lo.s64 	%rd15969, %rd2306, %rd1741, %rd15968;
	shr.u64 	%rd15970, %rd15969, 32;
	and.b64  	%rd15971, %rd15947, 4294967295;
	add.s64 	%rd15972, %rd15970, %rd15971;
	mad.lo.s64 	%rd15973, %rd2307, %rd1741, %rd15972;
	shr.u64 	%rd15974, %rd15973, 32;
	and.b64  	%rd15975, %rd15951, 4294967295;
	add.s64 	%rd15976, %rd15974, %rd15975;
	mad.lo.s64 	%rd15977, %rd2309, %rd1741, %rd15976;
	shr.u64 	%rd15978, %rd15977, 32;
	and.b64  	%rd15979, %rd15955, 4294967295;
	add.s64 	%rd15980, %rd15978, %rd15979;
	mad.lo.s64 	%rd15981, %rd2311, %rd1741, %rd15980;
	shr.u64 	%rd15982, %rd15981, 32;
	and.b64  	%rd15983, %rd15959, 4294967295;
	add.s64 	%rd15984, %rd15982, %rd15983;
	mad.lo.s64 	%rd15985, %rd2313, %rd1741, %rd15984;
	shr.u64 	%rd15986, %rd15985, 32;
	and.b64  	%rd15987, %rd15963, 4294967295;
	add.s64 	%rd15988, %rd15986, %rd15987;
	mad.lo.s64 	%rd15989, %rd2315, %rd1741, %rd15988;
	shr.u64 	%rd15990, %rd15989, 32;
	and.b64  	%rd15991, %rd15966, 4294967295;
	add.s64 	%rd15992, %rd15990, %rd15991;
	mad.lo.s64 	%rd15993, %rd2317, %rd1741, %rd15992;
	shr.u64 	%rd15994, %rd15993, 32;
	add.s64 	%rd15995, %rd15994, %rd15967;
	mad.lo.s64 	%rd15996, %rd1741, %rd2319, %rd15995;
	shr.u64 	%rd15997, %rd15996, 32;
	and.b64  	%rd15998, %rd15973, 4294967295;
	mad.lo.s64 	%rd15999, %rd2306, %rd1743, %rd15998;
	shr.u64 	%rd16000, %rd15999, 32;
	and.b64  	%rd16001, %rd15977, 4294967295;
	add.s64 	%rd16002, %rd16000, %rd16001;
	mad.lo.s64 	%rd16003, %rd2307, %rd1743, %rd16002;
	shr.u64 	%rd16004, %rd16003, 32;
	and.b64  	%rd16005, %rd15981, 4294967295;
	add.s64 	%rd16006, %rd16004, %rd16005;
	mad.lo.s64 	%rd16007, %rd2309, %rd1743, %rd16006;
	shr.u64 	%rd16008, %rd16007, 32;
	and.b64  	%rd16009, %rd15985, 4294967295;
	add.s64 	%rd16010, %rd16008, %rd16009;
	mad.lo.s64 	%rd16011, %rd2311, %rd1743, %rd16010;
	shr.u64 	%rd16012, %rd16011, 32;
	and.b64  	%rd16013, %rd15989, 4294967295;
	add.s64 	%rd16014, %rd16012, %rd16013;
	mad.lo.s64 	%rd16015, %rd2313, %rd1743, %rd16014;
	shr.u64 	%rd16016, %rd16015, 32;
	and.b64  	%rd16017, %rd15993, 4294967295;
	add.s64 	%rd16018, %rd16016, %rd16017;
	mad.lo.s64 	%rd16019, %rd2315, %rd1743, %rd16018;
	shr.u64 	%rd16020, %rd16019, 32;
	and.b64  	%rd16021, %rd15996, 4294967295;
	add.s64 	%rd16022, %rd16020, %rd16021;
	mad.lo.s64 	%rd16023, %rd2317, %rd1743, %rd16022;
	shr.u64 	%rd16024, %rd16023, 32;
	add.s64 	%rd16025, %rd16024, %rd15997;
	mad.lo.s64 	%rd16026, %rd1743, %rd2319, %rd16025;
	shr.u64 	%rd16027, %rd16026, 32;
	and.b64  	%rd16028, %rd16003, 4294967295;
	mad.lo.s64 	%rd16029, %rd2306, %rd1745, %rd16028;
	shr.u64 	%rd16030, %rd16029, 32;
	and.b64  	%rd16031, %rd16007, 4294967295;
	add.s64 	%rd16032, %rd16030, %rd16031;
	mad.lo.s64 	%rd16033, %rd2307, %rd1745, %rd16032;
	shr.u64 	%rd16034, %rd16033, 32;
	and.b64  	%rd16035, %rd16011, 4294967295;
	add.s64 	%rd16036, %rd16034, %rd16035;
	mad.lo.s64 	%rd16037, %rd2309, %rd1745, %rd16036;
	shr.u64 	%rd16038, %rd16037, 32;
	and.b64  	%rd16039, %rd16015, 4294967295;
	add.s64 	%rd16040, %rd16038, %rd16039;
	mad.lo.s64 	%rd16041, %rd2311, %rd1745, %rd16040;
	shr.u64 	%rd16042, %rd16041, 32;
	and.b64  	%rd16043, %rd16019, 4294967295;
	add.s64 	%rd16044, %rd16042, %rd16043;
	mad.lo.s64 	%rd16045, %rd2313, %rd1745, %rd16044;
	shr.u64 	%rd16046, %rd16045, 32;
	and.b64  	%rd16047, %rd16023, 4294967295;
	add.s64 	%rd16048, %rd16046, %rd16047;
	mad.lo.s64 	%rd16049, %rd2315, %rd1745, %rd16048;
	shr.u64 	%rd16050, %rd16049, 32;
	and.b64  	%rd16051, %rd16026, 4294967295;
	add.s64 	%rd16052, %rd16050, %rd16051;
	mad.lo.s64 	%rd16053, %rd2317, %rd1745, %rd16052;
	shr.u64 	%rd16054, %rd16053, 32;
	add.s64 	%rd16055, %rd16054, %rd16027;
	mad.lo.s64 	%rd16056, %rd1745, %rd2319, %rd16055;
	shr.u64 	%rd16057, %rd16056, 32;
	and.b64  	%rd16058, %rd16033, 4294967295;
	mad.lo.s64 	%rd16059, %rd2306, %rd1747, %rd16058;
	shr.u64 	%rd16060, %rd16059, 32;
	and.b64  	%rd16061, %rd16037, 4294967295;
	add.s64 	%rd16062, %rd16060, %rd16061;
	mad.lo.s64 	%rd16063, %rd2307, %rd1747, %rd16062;
	shr.u64 	%rd16064, %rd16063, 32;
	and.b64  	%rd16065, %rd16041, 4294967295;
	add.s64 	%rd16066, %rd16064, %rd16065;
	mad.lo.s64 	%rd16067, %rd2309, %rd1747, %rd16066;
	shr.u64 	%rd16068, %rd16067, 32;
	and.b64  	%rd16069, %rd16045, 4294967295;
	add.s64 	%rd16070, %rd16068, %rd16069;
	mad.lo.s64 	%rd16071, %rd2311, %rd1747, %rd16070;
	shr.u64 	%rd16072, %rd16071, 32;
	and.b64  	%rd16073, %rd16049, 4294967295;
	add.s64 	%rd16074, %rd16072, %rd16073;
	mad.lo.s64 	%rd16075, %rd2313, %rd1747, %rd16074;
	shr.u64 	%rd16076, %rd16075, 32;
	and.b64  	%rd16077, %rd16053, 4294967295;
	add.s64 	%rd16078, %rd16076, %rd16077;
	mad.lo.s64 	%rd16079, %rd2315, %rd1747, %rd16078;
	shr.u64 	%rd16080, %rd16079, 32;
	and.b64  	%rd16081, %rd16056, 4294967295;
	add.s64 	%rd16082, %rd16080, %rd16081;
	mad.lo.s64 	%rd16083, %rd2317, %rd1747, %rd16082;
	shr.u64 	%rd16084, %rd16083, 32;
	add.s64 	%rd16085, %rd16084, %rd16057;
	mad.lo.s64 	%rd16086, %rd2319, %rd1747, %rd16085;
	{ .reg .b32 tmp; mov.b64 {tmp, %r3164}, %rd16086; }
	mul.lo.s32 	%r3165, %r86, %r3163;
	cvt.u64.u32 	%rd16087, %r3165;
	and.b64  	%rd16088, %rd15862, 4294967295;
	mad.lo.s64 	%rd16089, %rd14, %rd16087, %rd16088;
	shr.u64 	%rd16090, %rd16089, 32;
	and.b64  	%rd16091, %rd15879, 4294967295;
	add.s64 	%rd16092, %rd16090, %rd16091;
	mad.lo.s64 	%rd16093, %rd15, %rd16087, %rd16092;
	cvt.u32.u64 	%r3166, %rd16093;
	shr.u64 	%rd16094, %rd16093, 32;
	and.b64  	%rd16095, %rd15909, 4294967295;
	add.s64 	%rd16096, %rd16094, %rd16095;
	mad.lo.s64 	%rd16097, %rd16, %rd16087, %rd16096;
	shr.u64 	%rd16098, %rd16097, 32;
	and.b64  	%rd16099, %rd15939, 4294967295;
	add.s64 	%rd16100, %rd16098, %rd16099;
	mad.lo.s64 	%rd16101, %rd17, %rd16087, %rd16100;
	shr.u64 	%rd16102, %rd16101, 32;
	and.b64  	%rd16103, %rd15969, 4294967295;
	add.s64 	%rd16104, %rd16102, %rd16103;
	mad.lo.s64 	%rd16105, %rd18, %rd16087, %rd16104;
	shr.u64 	%rd16106, %rd16105, 32;
	and.b64  	%rd16107, %rd15999, 4294967295;
	add.s64 	%rd16108, %rd16106, %rd16107;
	mad.lo.s64 	%rd16109, %rd19, %rd16087, %rd16108;
	shr.u64 	%rd16110, %rd16109, 32;
	and.b64  	%rd16111, %rd16029, 4294967295;
	add.s64 	%rd16112, %rd16110, %rd16111;
	mad.lo.s64 	%rd16113, %rd20, %rd16087, %rd16112;
	shr.u64 	%rd16114, %rd16113, 32;
	and.b64  	%rd16115, %rd16059, 4294967295;
	add.s64 	%rd16116, %rd16114, %rd16115;
	mad.lo.s64 	%rd16117, %rd21, %rd16087, %rd16116;
	shr.u64 	%rd16118, %rd16117, 32;
	and.b64  	%rd16119, %rd16063, 4294967295;
	add.s64 	%rd16120, %rd16118, %rd16119;
	shr.u64 	%rd16121, %rd16120, 32;
	and.b64  	%rd16122, %rd16067, 4294967295;
	add.s64 	%rd16123, %rd16121, %rd16122;
	shr.u64 	%rd16124, %rd16123, 32;
	and.b64  	%rd16125, %rd16071, 4294967295;
	add.s64 	%rd16126, %rd16124, %rd16125;
	shr.u64 	%rd16127, %rd16126, 32;
	and.b64  	%rd16128, %rd16075, 4294967295;
	add.s64 	%rd16129, %rd16127, %rd16128;
	shr.u64 	%rd16130, %rd16129, 32;
	and.b64  	%rd16131, %rd16079, 4294967295;
	add.s64 	%rd16132, %rd16130, %rd16131;
	shr.u64 	%rd16133, %rd16132, 32;
	and.b64  	%rd16134, %rd16083, 4294967295;
	add.s64 	%rd16135, %rd16133, %rd16134;
	shr.u64 	%rd16136, %rd16135, 32;
	and.b64  	%rd16137, %rd16086, 4294967295;
	add.s64 	%rd16138, %rd16136, %rd16137;
	{ .reg .b32 tmp; mov.b64 {tmp, %r3167}, %rd16138; }
	add.s32 	%r3168, %r3164, %r3167;
	mul.lo.s32 	%r3169, %r86, %r3166;
	cvt.u64.u32 	%rd16139, %r3169;
	and.b64  	%rd16140, %rd16093, 4294967295;
	mad.lo.s64 	%rd16141, %rd14, %rd16139, %rd16140;
	shr.u64 	%rd16142, %rd16141, 32;
	and.b64  	%rd16143, %rd16097, 4294967295;
	add.s64 	%rd16144, %rd16142, %rd16143;
	mad.lo.s64 	%rd16145, %rd15, %rd16139, %rd16144;
	cvt.u32.u64 	%r3170, %rd16145;
	shr.u64 	%rd16146, %rd16145, 32;
	and.b64  	%rd16147, %rd16101, 4294967295;
	add.s64 	%rd16148, %rd16146, %rd16147;
	mad.lo.s64 	%rd16149, %rd16, %rd16139, %rd16148;
	shr.u64 	%rd16150, %rd16149, 32;
	and.b64  	%rd16151, %rd16105, 4294967295;
	add.s64 	%rd16152, %rd16150, %rd16151;
	mad.lo.s64 	%rd16153, %rd17, %rd16139, %rd16152;
	shr.u64 	%rd16154, %rd16153, 32;
	and.b64  	%rd16155, %rd16109, 4294967295;
	add.s64 	%rd16156, %rd16154, %rd16155;
	mad.lo.s64 	%rd16157, %rd18, %rd16139, %rd16156;
	shr.u64 	%rd16158, %rd16157, 32;
	and.b64  	%rd16159, %rd16113, 4294967295;
	add.s64 	%rd16160, %rd16158, %rd16159;
	mad.lo.s64 	%rd16161, %rd19, %rd16139, %rd16160;
	shr.u64 	%rd16162, %rd16161, 32;
	and.b64  	%rd16163, %rd16117, 4294967295;
	add.s64 	%rd16164, %rd16162, %rd16163;
	mad.lo.s64 	%rd16165, %rd20, %rd16139, %rd16164;
	shr.u64 	%rd16166, %rd16165, 32;
	and.b64  	%rd16167, %rd16120, 4294967295;
	add.s64 	%rd16168, %rd16166, %rd16167;
	mad.lo.s64 	%rd16169, %rd21, %rd16139, %rd16168;
	shr.u64 	%rd16170, %rd16169, 32;
	and.b64  	%rd16171, %rd16123, 4294967295;
	add.s64 	%rd16172, %rd16170, %rd16171;
	shr.u64 	%rd16173, %rd16172, 32;
	and.b64  	%rd16174, %rd16126, 4294967295;
	add.s64 	%rd16175, %rd16173, %rd16174;
	shr.u64 	%rd16176, %rd16175, 32;
	and.b64  	%rd16177, %rd16129, 4294967295;
	add.s64 	%rd16178, %rd16176, %rd16177;
	shr.u64 	%rd16179, %rd16178, 32;
	and.b64  	%rd16180, %rd16132, 4294967295;
	add.s64 	%rd16181, %rd16179, %rd16180;
	shr.u64 	%rd16182, %rd16181, 32;
	and.b64  	%rd16183, %rd16135, 4294967295;
	add.s64 	%rd16184, %rd16182, %rd16183;
	shr.u64 	%rd16185, %rd16184, 32;
	and.b64  	%rd16186, %rd16138, 4294967295;
	add.s64 	%rd16187, %rd16185, %rd16186;
	{ .reg .b32 tmp; mov.b64 {tmp, %r3171}, %rd16187; }
	add.s32 	%r3172, %r3168, %r3171;
	mul.lo.s32 	%r3173, %r86, %r3170;
	cvt.u64.u32 	%rd16188, %r3173;
	and.b64  	%rd16189, %rd16145, 4294967295;
	mad.lo.s64 	%rd16190, %rd14, %rd16188, %rd16189;
	shr.u64 	%rd16191, %rd16190, 32;
	and.b64  	%rd16192, %rd16149, 4294967295;
	add.s64 	%rd16193, %rd16191, %rd16192;
	mad.lo.s64 	%rd16194, %rd15, %rd16188, %rd16193;
	cvt.u32.u64 	%r3174, %rd16194;
	shr.u64 	%rd16195, %rd16194, 32;
	and.b64  	%rd16196, %rd16153, 4294967295;
	add.s64 	%rd16197, %rd16195, %rd16196;
	mad.lo.s64 	%rd16198, %rd16, %rd16188, %rd16197;
	shr.u64 	%rd16199, %rd16198, 32;
	and.b64  	%rd16200, %rd16157, 4294967295;
	add.s64 	%rd16201, %rd16199, %rd16200;
	mad.lo.s64 	%rd16202, %rd17, %rd16188, %rd16201;
	shr.u64 	%rd16203, %rd16202, 32;
	and.b64  	%rd16204, %rd16161, 4294967295;
	add.s64 	%rd16205, %rd16203, %rd16204;
	mad.lo.s64 	%rd16206, %rd18, %rd16188, %rd16205;
	shr.u64 	%rd16207, %rd16206, 32;
	and.b64  	%rd16208, %rd16165, 4294967295;
	add.s64 	%rd16209, %rd16207, %rd16208;
	mad.lo.s64 	%rd16210, %rd19, %rd16188, %rd16209;
	shr.u64 	%rd16211, %rd16210, 32;
	and.b64  	%rd16212, %rd16169, 4294967295;
	add.s64 	%rd16213, %rd16211, %rd16212;
	mad.lo.s64 	%rd16214, %rd20, %rd16188, %rd16213;
	shr.u64 	%rd16215, %rd16214, 32;
	and.b64  	%rd16216, %rd16172, 4294967295;
	add.s64 	%rd16217, %rd16215, %rd16216;
	mad.lo.s64 	%rd16218, %rd21, %rd16188, %rd16217;
	shr.u64 	%rd16219, %rd16218, 32;
	and.b64  	%rd16220, %rd16175, 4294967295;
	add.s64 	%rd16221, %rd16219, %rd16220;
	shr.u64 	%rd16222, %rd16221, 32;
	and.b64  	%rd16223, %rd16178, 4294967295;
	add.s64 	%rd16224, %rd16222, %rd16223;
	shr.u64 	%rd16225, %rd16224, 32;
	and.b64  	%rd16226, %rd16181, 4294967295;
	add.s64 	%rd16227, %rd16225, %rd16226;
	shr.u64 	%rd16228, %rd16227, 32;
	and.b64  	%rd16229, %rd16184, 4294967295;
	add.s64 	%rd16230, %rd16228, %rd16229;
	shr.u64 	%rd16231, %rd16230, 32;
	and.b64  	%rd16232, %rd16187, 4294967295;
	add.s64 	%rd16233, %rd16231, %rd16232;
	{ .reg .b32 tmp; mov.b64 {tmp, %r3175}, %rd16233; }
	add.s32 	%r3176, %r3172, %r3175;
	mul.lo.s32 	%r3177, %r86, %r3174;
	cvt.u64.u32 	%rd16234, %r3177;
	and.b64  	%rd16235, %rd16194, 4294967295;
	mad.lo.s64 	%rd16236, %rd14, %rd16234, %rd16235;
	shr.u64 	%rd16237, %rd16236, 32;
	and.b64  	%rd16238, %rd16198, 4294967295;
	add.s64 	%rd16239, %rd16237, %rd16238;
	mad.lo.s64 	%rd16240, %rd15, %rd16234, %rd16239;
	cvt.u32.u64 	%r3178, %rd16240;
	shr.u64 	%rd16241, %rd16240, 32;
	and.b64  	%rd16242, %rd16202, 4294967295;
	add.s64 	%rd16243, %rd16241, %rd16242;
	mad.lo.s64 	%rd16244, %rd16, %rd16234, %rd16243;
	shr.u64 	%rd16245, %rd16244, 32;
	and.b64  	%rd16246, %rd16206, 4294967295;
	add.s64 	%rd16247, %rd16245, %rd16246;
	mad.lo.s64 	%rd16248, %rd17, %rd16234, %rd16247;
	shr.u64 	%rd16249, %rd16248, 32;
	and.b64  	%rd16250, %rd16210, 4294967295;
	add.s64 	%rd16251, %rd16249, %rd16250;
	mad.lo.s64 	%rd16252, %rd18, %rd16234, %rd16251;
	shr.u64 	%rd16253, %rd16252, 32;
	and.b64  	%rd16254, %rd16214, 4294967295;
	add.s64 	%rd16255, %rd16253, %rd16254;
	mad.lo.s64 	%rd16256, %rd19, %rd16234, %rd16255;
	shr.u64 	%rd16257, %rd16256, 32;
	and.b64  	%rd16258, %rd16218, 4294967295;
	add.s64 	%rd16259, %rd16257, %rd16258;
	mad.lo.s64 	%rd16260, %rd20, %rd16234, %rd16259;
	shr.u64 	%rd16261, %rd16260, 32;
	and.b64  	%rd16262, %rd16221, 4294967295;
	add.s64 	%rd16263, %rd16261, %rd16262;
	mad.lo.s64 	%rd16264, %rd21, %rd16234, %rd16263;
	shr.u64 	%rd16265, %rd16264, 32;
	and.b64  	%rd16266, %rd16224, 4294967295;
	add.s64 	%rd16267, %rd16265, %rd16266;
	shr.u64 	%rd16268, %rd16267, 32;
	and.b64  	%rd16269, %rd16227, 4294967295;
	add.s64 	%rd16270, %rd16268, %rd16269;
	shr.u64 	%rd16271, %rd16270, 32;
	and.b64  	%rd16272, %rd16230, 4294967295;
	add.s64 	%rd16273, %rd16271, %rd16272;
	shr.u64 	%rd16274, %rd16273, 32;
	and.b64  	%rd16275, %rd16233, 4294967295;
	add.s64 	%rd16276, %rd16274, %rd16275;
	{ .reg .b32 tmp; mov.b64 {tmp, %r3179}, %rd16276; }
	add.s32 	%r3180, %r3176, %r3179;
	mul.lo.s32 	%r3181, %r86, %r3178;
	cvt.u64.u32 	%rd16277, %r3181;
	and.b64  	%rd16278, %rd16240, 4294967295;
	mad.lo.s64 	%rd16279, %rd14, %rd16277, %rd16278;
	shr.u64 	%rd16280, %rd16279, 32;
	and.b64  	%rd16281, %rd16244, 4294967295;
	add.s64 	%rd16282, %rd16280, %rd16281;
	mad.lo.s64 	%rd16283, %rd15, %rd16277, %rd16282;
	cvt.u32.u64 	%r3182, %rd16283;
	shr.u64 	%rd16284, %rd16283, 32;
	and.b64  	%rd16285, %rd16248, 4294967295;
	add.s64 	%rd16286, %rd16284, %rd16285;
	mad.lo.s64 	%rd16287, %rd16, %rd16277, %rd16286;
	shr.u64 	%rd16288, %rd16287, 32;
	and.b64  	%rd16289, %rd16252, 4294967295;
	add.s64 	%rd16290, %rd16288, %rd16289;
	mad.lo.s64 	%rd16291, %rd17, %rd16277, %rd16290;
	shr.u64 	%rd16292, %rd16291, 32;
	and.b64  	%rd16293, %rd16256, 4294967295;
	add.s64 	%rd16294, %rd16292, %rd16293;
	mad.lo.s64 	%rd16295, %rd18, %rd16277, %rd16294;
	shr.u64 	%rd16296, %rd16295, 32;
	and.b64  	%rd16297, %rd16260, 4294967295;
	add.s64 	%rd16298, %rd16296, %rd16297;
	mad.lo.s64 	%rd16299, %rd19, %rd16277, %rd16298;
	shr.u64 	%rd16300, %rd16299, 32;
	and.b64  	%rd16301, %rd16264, 4294967295;
	add.s64 	%rd16302, %rd16300, %rd16301;
	mad.lo.s64 	%rd16303, %rd20, %rd16277, %rd16302;
	shr.u64 	%rd16304, %rd16303, 32;
	and.b64  	%rd16305, %rd16267, 4294967295;
	add.s64 	%rd16306, %rd16304, %rd16305;
	mad.lo.s64 	%rd16307, %rd21, %rd16277, %rd16306;
	shr.u64 	%rd16308, %rd16307, 32;
	and.b64  	%rd16309, %rd16270, 4294967295;
	add.s64 	%rd16310, %rd16308, %rd16309;
	shr.u64 	%rd16311, %rd16310, 32;
	and.b64  	%rd16312, %rd16273, 4294967295;
	add.s64 	%rd16313, %rd16311, %rd16312;
	shr.u64 	%rd16314, %rd16313, 32;
	and.b64  	%rd16315, %rd16276, 4294967295;
	add.s64 	%rd16316, %rd16314, %rd16315;
	{ .reg .b32 tmp; mov.b64 {tmp, %r3183}, %rd16316; }
	add.s32 	%r3184, %r3180, %r3183;
	mul.lo.s32 	%r3185, %r86, %r3182;
	cvt.u64.u32 	%rd16317, %r3185;
	and.b64  	%rd16318, %rd16283, 4294967295;
	mad.lo.s64 	%rd16319, %rd14, %rd16317, %rd16318;
	shr.u64 	%rd16320, %rd16319, 32;
	and.b64  	%rd16321, %rd16287, 4294967295;
	add.s64 	%rd16322, %rd16320, %rd16321;
	mad.lo.s64 	%rd16323, %rd15, %rd16317, %rd16322;
	cvt.u32.u64 	%r3186, %rd16323;
	shr.u64 	%rd16324, %rd16323, 32;
	and.b64  	%rd16325, %rd16291, 4294967295;
	add.s64 	%rd16326, %rd16324, %rd16325;
	mad.lo.s64 	%rd16327, %rd16, %rd16317, %rd16326;
	shr.u64 	%rd16328, %rd16327, 32;
	and.b64  	%rd16329, %rd16295, 4294967295;
	add.s64 	%rd16330, %rd16328, %rd16329;
	mad.lo.s64 	%rd16331, %rd17, %rd16317, %rd16330;
	shr.u64 	%rd16332, %rd16331, 32;
	and.b64  	%rd16333, %rd16299, 4294967295;
	add.s64 	%rd16334, %rd16332, %rd16333;
	mad.lo.s64 	%rd16335, %rd18, %rd16317, %rd16334;
	shr.u64 	%rd16336, %rd16335, 32;
	and.b64  	%rd16337, %rd16303, 4294967295;
	add.s64 	%rd16338, %rd16336, %rd16337;
	mad.lo.s64 	%rd16339, %rd19, %rd16317, %rd16338;
	shr.u64 	%rd16340, %rd16339, 32;
	and.b64  	%rd16341, %rd16307, 4294967295;
	add.s64 	%rd16342, %rd16340, %rd16341;
	mad.lo.s64 	%rd16343, %rd20, %rd16317, %rd16342;
	shr.u64 	%rd16344, %rd16343, 32;
	and.b64  	%rd16345, %rd16310, 4294967295;
	add.s64 	%rd16346, %rd16344, %rd16345;
	mad.lo.s64 	%rd16347, %rd21, %rd16317, %rd16346;
	shr.u64 	%rd16348, %rd16347, 32;
	and.b64  	%rd16349, %rd16313, 4294967295;
	add.s64 	%rd16350, %rd16348, %rd16349;
	shr.u64 	%rd16351, %rd16350, 32;
	and.b64  	%rd16352, %rd16316, 4294967295;
	add.s64 	%rd16353, %rd16351, %rd16352;
	{ .reg .b32 tmp; mov.b64 {tmp, %r3187}, %rd16353; }
	add.s32 	%r3188, %r3184, %r3187;
	mul.lo.s32 	%r3189, %r86, %r3186;
	cvt.u64.u32 	%rd16354, %r3189;
	and.b64  	%rd16355, %rd16323, 4294967295;
	mad.lo.s64 	%rd16356, %rd14, %rd16354, %rd16355;
	shr.u64 	%rd16357, %rd16356, 32;
	and.b64  	%rd16358, %rd16327, 4294967295;
	add.s64 	%rd16359, %rd16357, %rd16358;
	mad.lo.s64 	%rd16360, %rd15, %rd16354, %rd16359;
	cvt.u32.u64 	%r3190, %rd16360;
	shr.u64 	%rd16361, %rd16360, 32;
	and.b64  	%rd16362, %rd16331, 4294967295;
	add.s64 	%rd16363, %rd16361, %rd16362;
	mad.lo.s64 	%rd16364, %rd16, %rd16354, %rd16363;
	shr.u64 	%rd16365, %rd16364, 32;
	and.b64  	%rd16366, %rd16335, 4294967295;
	add.s64 	%rd16367, %rd16365, %rd16366;
	mad.lo.s64 	%rd16368, %rd17, %rd16354, %rd16367;
	shr.u64 	%rd16369, %rd16368, 32;
	and.b64  	%rd16370, %rd16339, 4294967295;
	add.s64 	%rd16371, %rd16369, %rd16370;
	mad.lo.s64 	%rd16372, %rd18, %rd16354, %rd16371;
	shr.u64 	%rd16373, %rd16372, 32;
	and.b64  	%rd16374, %rd16343, 4294967295;
	add.s64 	%rd16375, %rd16373, %rd16374;
	mad.lo.s64 	%rd16376, %rd19, %rd16354, %rd16375;
	shr.u64 	%rd16377, %rd16376, 32;
	and.b64  	%rd16378, %rd16347, 4294967295;
	add.s64 	%rd16379, %rd16377, %rd16378;
	mad.lo.s64 	%rd16380, %rd20, %rd16354, %rd16379;
	shr.u64 	%rd16381, %rd16380, 32;
	and.b64  	%rd16382, %rd16350, 4294967295;
	add.s64 	%rd16383, %rd16381, %rd16382;
	mad.lo.s64 	%rd16384, %rd21, %rd16354, %rd16383;
	shr.u64 	%rd16385, %rd16384, 32;
	and.b64  	%rd16386, %rd16353, 4294967295;
	add.s64 	%rd16387, %rd16385, %rd16386;
	{ .reg .b32 tmp; mov.b64 {tmp, %r3191}, %rd16387; }
	add.s32 	%r3192, %r3188, %r3191;
	mul.lo.s32 	%r3193, %r86, %r3190;
	cvt.u64.u32 	%rd16388, %r3193;
	and.b64  	%rd16389, %rd16360, 4294967295;
	mad.lo.s64 	%rd16390, %rd14, %rd16388, %rd16389;
	shr.u64 	%rd16391, %rd16390, 32;
	and.b64  	%rd16392, %rd16364, 4294967295;
	add.s64 	%rd16393, %rd16391, %rd16392;
	mad.lo.s64 	%rd2415, %rd15, %rd16388, %rd16393;
	cvt.u32.u64 	%r6616, %rd2415;
	shr.u64 	%rd16394, %rd2415, 32;
	and.b64  	%rd16395, %rd16368, 4294967295;
	add.s64 	%rd16396, %rd16394, %rd16395;
	mad.lo.s64 	%rd47732, %rd16, %rd16388, %rd16396;
	cvt.u32.u64 	%r1209, %rd47732;
	shr.u64 	%rd16397, %rd47732, 32;
	and.b64  	%rd16398, %rd16372, 4294967295;
	add.s64 	%rd16399, %rd16397, %rd16398;
	mad.lo.s64 	%rd47733, %rd17, %rd16388, %rd16399;
	cvt.u32.u64 	%r1210, %rd47733;
	shr.u64 	%rd16400, %rd47733, 32;
	and.b64  	%rd16401, %rd16376, 4294967295;
	add.s64 	%rd16402, %rd16400, %rd16401;
	mad.lo.s64 	%rd47734, %rd18, %rd16388, %rd16402;
	cvt.u32.u64 	%r1211, %rd47734;
	shr.u64 	%rd16403, %rd47734, 32;
	and.b64  	%rd16404, %rd16380, 4294967295;
	add.s64 	%rd16405, %rd16403, %rd16404;
	mad.lo.s64 	%rd47735, %rd19, %rd16388, %rd16405;
	cvt.u32.u64 	%r1212, %rd47735;
	shr.u64 	%rd16406, %rd47735, 32;
	and.b64  	%rd16407, %rd16384, 4294967295;
	add.s64 	%rd16408, %rd16406, %rd16407;
	mad.lo.s64 	%rd47736, %rd20, %rd16388, %rd16408;
	cvt.u32.u64 	%r1213, %rd47736;
	shr.u64 	%rd16409, %rd47736, 32;
	and.b64  	%rd16410, %rd16387, 4294967295;
	add.s64 	%rd16411, %rd16409, %rd16410;
	mad.lo.s64 	%rd47737, %rd21, %rd16388, %rd16411;
	cvt.u32.u64 	%r1214, %rd47737;
	{ .reg .b32 tmp; mov.b64 {tmp, %r3194}, %rd47737; }
	add.s32 	%r6617, %r3192, %r3194;
	setp.gt.u32 	%p598, %r6617, %r3162;
	@%p598 bra 	$L__BB4_1325;
	cvt.u32.u64 	%r3195, %rd21;
	setp.lt.u32 	%p599, %r6617, %r3195;
	@%p599 bra 	$L__BB4_1326;
	cvt.u32.u64 	%r3196, %rd20;
	setp.lt.u32 	%p600, %r3196, %r1214;
	@%p600 bra 	$L__BB4_1325;
	cvt.u32.u64 	%r3197, %rd20;
	setp.gt.u32 	%p601, %r3197, %r1214;
	@%p601 bra 	$L__BB4_1326;
	cvt.u32.u64 	%r3198, %rd19;
	setp.lt.u32 	%p602, %r3198, %r1213;
	@%p602 bra 	$L__BB4_1325;
	cvt.u32.u64 	%r3199, %rd19;
	setp.gt.u32 	%p603, %r3199, %r1213;
	@%p603 bra 	$L__BB4_1326;
	cvt.u32.u64 	%r3200, %rd18;
	setp.lt.u32 	%p604, %r3200, %r1212;
	@%p604 bra 	$L__BB4_1325;
	cvt.u32.u64 	%r3201, %rd18;
	setp.gt.u32 	%p605, %r3201, %r1212;
	@%p605 bra 	$L__BB4_1326;
	cvt.u32.u64 	%r3202, %rd17;
	setp.lt.u32 	%p606, %r3202, %r1211;
	@%p606 bra 	$L__BB4_1325;
	cvt.u32.u64 	%r3203, %rd17;
	setp.gt.u32 	%p607, %r3203, %r1211;
	@%p607 bra 	$L__BB4_1326;
	cvt.u32.u64 	%r3204, %rd16;
	setp.lt.u32 	%p608, %r3204, %r1210;
	@%p608 bra 	$L__BB4_1325;
	cvt.u32.u64 	%r3205, %rd16;
	setp.gt.u32 	%p609, %r3205, %r1210;
	@%p609 bra 	$L__BB4_1326;
	cvt.u32.u64 	%r3206, %rd15;
	setp.lt.u32 	%p610, %r3206, %r1209;
	@%p610 bra 	$L__BB4_1325;
	cvt.u32.u64 	%r3207, %rd14;
	cvt.u32.u64 	%r3208, %rd15;
	setp.gt.u32 	%p611, %r3208, %r1209;
	setp.gt.u32 	%p612, %r3207, %r6616;
	or.pred  	%p613, %p611, %p612;
	@%p613 bra 	$L__BB4_1326;
$L__BB4_1325:
	cvt.u32.u64 	%r3209, %rd21;
	and.b64  	%rd16413, %rd2415, 4294967295;
	sub.s64 	%rd16414, %rd16413, %rd14;
	shr.u64 	%rd16415, %rd16414, 63;
	cvt.u32.u64 	%r6616, %rd16414;
	and.b64  	%rd16416, %rd47732, 4294967295;
	add.s64 	%rd16417, %rd16415, %rd15;
	sub.s64 	%rd47732, %rd16416, %rd16417;
	shr.u64 	%rd16418, %rd47732, 63;
	and.b64  	%rd16419, %rd47733, 4294967295;
	add.s64 	%rd16420, %rd16418, %rd16;
	sub.s64 	%rd47733, %rd16419, %rd16420;
	shr.u64 	%rd16421, %rd47733, 63;
	and.b64  	%rd16422, %rd47734, 4294967295;
	add.s64 	%rd16423, %rd16421, %rd17;
	sub.s64 	%rd47734, %rd16422, %rd16423;
	shr.u64 	%rd16424, %rd47734, 63;
	and.b64  	%rd16425, %rd47735, 4294967295;
	add.s64 	%rd16426, %rd16424, %rd18;
	sub.s64 	%rd47735, %rd16425, %rd16426;
	shr.u64 	%rd16427, %rd47735, 63;
	and.b64  	%rd16428, %rd47736, 4294967295;
	add.s64 	%rd16429, %rd16427, %rd19;
	sub.s64 	%rd47736, %rd16428, %rd16429;
	shr.u64 	%rd16430, %rd47736, 63;
	and.b64  	%rd16431, %rd47737, 4294967295;
	add.s64 	%rd16432, %rd16430, %rd20;
	sub.s64 	%rd47737, %rd16431, %rd16432;
	shr.u64 	%rd16433, %rd47737, 63;
	cvt.u32.u64 	%r3210, %rd16433;
	add.s32 	%r3211, %r3209, %r3210;
	sub.s32 	%r6617, %r6617, %r3211;
$L__BB4_1326:
	cvt.u32.u64 	%r3212, %rd21;
	shl.b32 	%r6618, %r6616, 1;
	shr.u32 	%r3213, %r6616, 31;
	cvt.u64.u32 	%rd16435, %r3213;
	shl.b64 	%rd16436, %rd47732, 1;
	and.b64  	%rd16437, %rd16436, 8589934590;
	or.b64  	%rd47738, %rd16437, %rd16435;
	cvt.u32.u64 	%r1221, %rd47738;
	shr.u64 	%rd16438, %rd16437, 32;
	shl.b64 	%rd16439, %rd47733, 1;
	and.b64  	%rd16440, %rd16439, 8589934590;
	or.b64  	%rd47739, %rd16438, %rd16440;
	cvt.u32.u64 	%r1222, %rd47739;
	shr.u64 	%rd16441, %rd16440, 32;
	shl.b64 	%rd16442, %rd47734, 1;
	and.b64  	%rd16443, %rd16442, 8589934590;
	or.b64  	%rd47740, %rd16441, %rd16443;
	cvt.u32.u64 	%r1223, %rd47740;
	shr.u64 	%rd16444, %rd16443, 32;
	shl.b64 	%rd16445, %rd47735, 1;
	and.b64  	%rd16446, %rd16445, 8589934590;
	or.b64  	%rd47741, %rd16444, %rd16446;
	cvt.u32.u64 	%r1224, %rd47741;
	shr.u64 	%rd16447, %rd16446, 32;
	shl.b64 	%rd16448, %rd47736, 1;
	and.b64  	%rd16449, %rd16448, 8589934590;
	or.b64  	%rd47742, %rd16447, %rd16449;
	cvt.u32.u64 	%r1225, %rd47742;
	shr.u64 	%rd16450, %rd16449, 32;
	shl.b64 	%rd16451, %rd47737, 1;
	and.b64  	%rd16452, %rd16451, 8589934590;
	or.b64  	%rd47743, %rd16450, %rd16452;
	cvt.u32.u64 	%r1226, %rd47743;
	shr.u64 	%rd16453, %rd16452, 32;
	mul.wide.u32 	%rd16454, %r6617, 2;
	add.s64 	%rd47744, %rd16453, %rd16454;
	cvt.u32.u64 	%r1227, %rd47744;
	setp.gt.u64 	%p614, %rd47744, 4294967295;
	setp.lt.u32 	%p615, %r3212, %r1227;
	or.pred  	%p616, %p614, %p615;
	@%p616 bra 	$L__BB4_1340;
	cvt.u32.u64 	%r3214, %rd21;
	setp.gt.u32 	%p617, %r3214, %r1227;
	@%p617 bra 	$L__BB4_1341;
	cvt.u32.u64 	%r3215, %rd20;
	setp.lt.u32 	%p618, %r3215, %r1226;
	@%p618 bra 	$L__BB4_1340;
	cvt.u32.u64 	%r3216, %rd20;
	setp.gt.u32 	%p619, %r3216, %r1226;
	@%p619 bra 	$L__BB4_1341;
	cvt.u32.u64 	%r3217, %rd19;
	setp.lt.u32 	%p620, %r3217, %r1225;
	@%p620 bra 	$L__BB4_1340;
	cvt.u32.u64 	%r3218, %rd19;
	setp.gt.u32 	%p621, %r3218, %r1225;
	@%p621 bra 	$L__BB4_1341;
	cvt.u32.u64 	%r3219, %rd18;
	setp.lt.u32 	%p622, %r3219, %r1224;
	@%p622 bra 	$L__BB4_1340;
	cvt.u32.u64 	%r3220, %rd18;
	setp.gt.u32 	%p623, %r3220, %r1224;
	@%p623 bra 	$L__BB4_1341;
	cvt.u32.u64 	%r3221, %rd17;
	setp.lt.u32 	%p624, %r3221, %r1223;
	@%p624 bra 	$L__BB4_1340;
	cvt.u32.u64 	%r3222, %rd17;
	setp.gt.u32 	%p625, %r3222, %r1223;
	@%p625 bra 	$L__BB4_1341;
	cvt.u32.u64 	%r3223, %rd16;
	setp.lt.u32 	%p626, %r3223, %r1222;
	@%p626 bra 	$L__BB4_1340;
	cvt.u32.u64 	%r3224, %rd16;
	setp.gt.u32 	%p627, %r3224, %r1222;
	@%p627 bra 	$L__BB4_1341;
	cvt.u32.u64 	%r3225, %rd15;
	setp.lt.u32 	%p628, %r3225, %r1221;
	@%p628 bra 	$L__BB4_1340;
	cvt.u32.u64 	%r3226, %rd14;
	cvt.u32.u64 	%r3227, %rd15;
	setp.gt.u32 	%p629, %r3227, %r1221;
	setp.lt.u32 	%p630, %r6618, %r3226;
	or.pred  	%p631, %p629, %p630;
	@%p631 bra 	$L__BB4_1341;
$L__BB4_1340:
	cvt.u64.u32 	%rd16457, %r6618;
	sub.s64 	%rd16458, %rd16457, %rd14;
	shr.u64 	%rd16459, %rd16458, 63;
	cvt.u32.u64 	%r6618, %rd16458;
	and.b64  	%rd16460, %rd47738, 4294967295;
	add.s64 	%rd16461, %rd16459, %rd15;
	sub.s64 	%rd47738, %rd16460, %rd16461;
	shr.u64 	%rd16462, %rd47738, 63;
	and.b64  	%rd16463, %rd47739, 4294967295;
	add.s64 	%rd16464, %rd16462, %rd16;
	sub.s64 	%rd47739, %rd16463, %rd16464;
	shr.u64 	%rd16465, %rd47739, 63;
	and.b64  	%rd16466, %rd47740, 4294967295;
	add.s64 	%rd16467, %rd16465, %rd17;
	sub.s64 	%rd47740, %rd16466, %rd16467;
	shr.u64 	%rd16468, %rd47740, 63;
	and.b64  	%rd16469, %rd47741, 4294967295;
	add.s64 	%rd16470, %rd16468, %rd18;
	sub.s64 	%rd47741, %rd16469, %rd16470;
	shr.u64 	%rd16471, %rd47741, 63;
	and.b64  	%rd16472, %rd47742, 4294967295;
	add.s64 	%rd16473, %rd16471, %rd19;
	sub.s64 	%rd47742, %rd16472, %rd16473;
	shr.u64 	%rd16474, %rd47742, 63;
	and.b64  	%rd16475, %rd47743, 4294967295;
	add.s64 	%rd16476, %rd16474, %rd20;
	sub.s64 	%rd47743, %rd16475, %rd16476;
	shr.u64 	%rd16477, %rd47743, 63;
	and.b64  	%rd16478, %rd47744, 4294967295;
	add.s64 	%rd16479, %rd16477, %rd21;
	sub.s64 	%rd47744, %rd16478, %rd16479;
$L__BB4_1341:
	and.b64  	%rd16480, %rd47731, 4294967295;
	cvt.u64.u32 	%rd16481, %r6618;
	sub.s64 	%rd16482, %rd16480, %rd16481;
	shr.u64 	%rd16483, %rd16482, 63;
	cvt.u32.u64 	%r6643, %rd16482;
	and.b64  	%rd16484, %rd47730, 4294967295;
	and.b64  	%rd16485, %rd47738, 4294967295;
	add.s64 	%rd16486, %rd16483, %rd16485;
	sub.s64 	%rd47750, %rd16484, %rd16486;
	shr.u64 	%rd16487, %rd47750, 63;
	and.b64  	%rd16488, %rd47729, 4294967295;
	and.b64  	%rd16489, %rd47739, 4294967295;
	add.s64 	%rd16490, %rd16487, %rd16489;
	sub.s64 	%rd47749, %rd16488, %rd16490;
	shr.u64 	%rd16491, %rd47749, 63;
	and.b64  	%rd16492, %rd47728, 4294967295;
	and.b64  	%rd16493, %rd47740, 4294967295;
	add.s64 	%rd16494, %rd16491, %rd16493;
	sub.s64 	%rd47748, %rd16492, %rd16494;
	shr.u64 	%rd16495, %rd47748, 63;
	and.b64  	%rd16496, %rd47727, 4294967295;
	and.b64  	%rd16497, %rd47741, 4294967295;
	add.s64 	%rd16498, %rd16495, %rd16497;
	sub.s64 	%rd47747, %rd16496, %rd16498;
	shr.u64 	%rd16499, %rd47747, 63;
	and.b64  	%rd16500, %rd47726, 4294967295;
	and.b64  	%rd16501, %rd47742, 4294967295;
	add.s64 	%rd16502, %rd16499, %rd16501;
	sub.s64 	%rd47746, %rd16500, %rd16502;
	shr.u64 	%rd16503, %rd47746, 63;
	and.b64  	%rd16504, %rd47725, 4294967295;
	and.b64  	%rd16505, %rd47743, 4294967295;
	add.s64 	%rd16506, %rd16503, %rd16505;
	sub.s64 	%rd47745, %rd16504, %rd16506;
	shr.u64 	%rd16507, %rd47745, 63;
	cvt.u64.u32 	%rd16508, %r6615;
	and.b64  	%rd16509, %rd47744, 4294967295;
	add.s64 	%rd16510, %rd16507, %rd16509;
	sub.s64 	%rd16511, %rd16508, %rd16510;
	setp.gt.s64 	%p632, %rd16511, -1;
	cvt.u32.u64 	%r6636, %rd16511;
	@%p632 bra 	$L__BB4_1343;
	cvt.u32.u64 	%r3228, %rd21;
	cvt.u32.u64 	%r3229, %rd14;
	add.s32 	%r6643, %r3229, %r6643;
	setp.lt.u32 	%p633, %r6643, %r3229;
	selp.u64 	%rd16512, 1, 0, %p633;
	and.b64  	%rd16513, %rd47750, 4294967295;
	add.s64 	%rd16514, %rd16513, %rd16512;
	add.s64 	%rd47750, %rd16514, %rd15;
	shr.u64 	%rd16515, %rd47750, 32;
	and.b64  	%rd16516, %rd47749, 4294967295;
	add.s64 	%rd16517, %rd16515, %rd16516;
	add.s64 	%rd47749, %rd16517, %rd16;
	shr.u64 	%rd16518, %rd47749, 32;
	and.b64  	%rd16519, %rd47748, 4294967295;
	add.s64 	%rd16520, %rd16518, %rd16519;
	add.s64 	%rd47748, %rd16520, %rd17;
	shr.u64 	%rd16521, %rd47748, 32;
	and.b64  	%rd16522, %rd47747, 4294967295;
	add.s64 	%rd16523, %rd16521, %rd16522;
	add.s64 	%rd47747, %rd16523, %rd18;
	shr.u64 	%rd16524, %rd47747, 32;
	and.b64  	%rd16525, %rd47746, 4294967295;
	add.s64 	%rd16526, %rd16524, %rd16525;
	add.s64 	%rd47746, %rd16526, %rd19;
	shr.u64 	%rd16527, %rd47746, 32;
	and.b64  	%rd16528, %rd47745, 4294967295;
	add.s64 	%rd16529, %rd16527, %rd16528;
	add.s64 	%rd47745, %rd16529, %rd20;
	{ .reg .b32 tmp; mov.b64 {tmp, %r3230}, %rd47745; }
	add.s32 	%r3231, %r6636, %r3230;
	add.s32 	%r6636, %r3231, %r3228;
$L__BB4_1343:
	cvt.u32.u64 	%r3232, %rd21;
	cvt.u32.u64 	%r6642, %rd47750;
	cvt.u32.u64 	%r6641, %rd47749;
	cvt.u32.u64 	%r6640, %rd47748;
	cvt.u32.u64 	%r6639, %rd47747;
	cvt.u32.u64 	%r6638, %rd47746;
	cvt.u32.u64 	%r6637, %rd47745;
	add.s32 	%r6621, %r96, %r121;
	setp.lt.u32 	%p634, %r6621, %r96;
	selp.u64 	%rd16531, 1, 0, %p634;
	add.s64 	%rd16532, %rd16531, %rd1493;
	add.s64 	%rd47751, %rd16532, %rd1522;
	cvt.u32.u64 	%r1243, %rd47751;
	shr.u64 	%rd16533, %rd47751, 32;
	add.s64 	%rd16534, %rd16533, %rd1494;
	add.s64 	%rd47752, %rd16534, %rd1523;
	cvt.u32.u64 	%r1244, %rd47752;
	shr.u64 	%rd16535, %rd47752, 32;
	add.s64 	%rd16536, %rd16535, %rd1495;
	add.s64 	%rd47753, %rd16536, %rd1524;
	cvt.u32.u64 	%r1245, %rd47753;
	shr.u64 	%rd16537, %rd47753, 32;
	add.s64 	%rd16538, %rd16537, %rd1496;
	add.s64 	%rd47754, %rd16538, %rd1525;
	cvt.u32.u64 	%r1246, %rd47754;
	shr.u64 	%rd16539, %rd47754, 32;
	add.s64 	%rd16540, %rd16539, %rd1497;
	cvt.u64.u32 	%rd16541, %r116;
	add.s64 	%rd47755, %rd16540, %rd16541;
	cvt.u32.u64 	%r1247, %rd47755;
	shr.u64 	%rd16542, %rd47755, 32;
	add.s64 	%rd16543, %rd16542, %rd1498;
	add.s64 	%rd47756, %rd16543, %rd1527;
	cvt.u32.u64 	%r1248, %rd47756;
	shr.u64 	%rd16544, %rd47756, 32;
	add.s64 	%rd16545, %rd16544, %rd1499;
	cvt.u64.u32 	%rd16547, %r114;
	add.s64 	%rd47757, %rd16545, %rd16547;
	cvt.u32.u64 	%r1249, %rd47757;
	setp.gt.u64 	%p635, %rd47757, 4294967295;
	setp.lt.u32 	%p636, %r3232, %r1249;
	or.pred  	%p637, %p635, %p636;
	@%p637 bra 	$L__BB4_1357;
	cvt.u32.u64 	%r3233, %rd21;
	setp.gt.u32 	%p638, %r3233, %r1249;
	@%p638 bra 	$L__BB4_1358;
	cvt.u32.u64 	%r3234, %rd20;
	setp.lt.u32 	%p639, %r3234, %r1248;
	@%p639 bra 	$L__BB4_1357;
	cvt.u32.u64 	%r3235, %rd20;
	setp.gt.u32 	%p640, %r3235, %r1248;
	@%p640 bra 	$L__BB4_1358;
	cvt.u32.u64 	%r3236, %rd19;
	setp.lt.u32 	%p641, %r3236, %r1247;
	@%p641 bra 	$L__BB4_1357;
	cvt.u32.u64 	%r3237, %rd19;
	setp.gt.u32 	%p642, %r3237, %r1247;
	@%p642 bra 	$L__BB4_1358;
	cvt.u32.u64 	%r3238, %rd18;
	setp.lt.u32 	%p643, %r3238, %r1246;
	@%p643 bra 	$L__BB4_1357;
	cvt.u32.u64 	%r3239, %rd18;
	setp.gt.u32 	%p644, %r3239, %r1246;
	@%p644 bra 	$L__BB4_1358;
	cvt.u32.u64 	%r3240, %rd17;
	setp.lt.u32 	%p645, %r3240, %r1245;
	@%p645 bra 	$L__BB4_1357;
	cvt.u32.u64 	%r3241, %rd17;
	setp.gt.u32 	%p646, %r3241, %r1245;
	@%p646 bra 	$L__BB4_1358;
	cvt.u32.u64 	%r3242, %rd16;
	setp.lt.u32 	%p647, %r3242, %r1244;
	@%p647 bra 	$L__BB4_1357;
	cvt.u32.u64 	%r3243, %rd16;
	setp.gt.u32 	%p648, %r3243, %r1244;
	@%p648 bra 	$L__BB4_1358;
	cvt.u32.u64 	%r3244, %rd15;
	setp.lt.u32 	%p649, %r3244, %r1243;
	@%p649 bra 	$L__BB4_1357;
	cvt.u32.u64 	%r3245, %rd14;
	cvt.u32.u64 	%r3246, %rd15;
	setp.gt.u32 	%p650, %r3246, %r1243;
	setp.lt.u32 	%p651, %r6621, %r3245;
	or.pred  	%p652, %p650, %p651;
	@%p652 bra 	$L__BB4_1358;
$L__BB4_1357:
	cvt.u64.u32 	%rd16549, %r6621;
	sub.s64 	%rd16550, %rd16549, %rd14;
	shr.u64 	%rd16551, %rd16550, 63;
	cvt.u32.u64 	%r6621, %rd16550;
	and.b64  	%rd16552, %rd47751, 4294967295;
	add.s64 	%rd16553, %rd16551, %rd15;
	sub.s64 	%rd47751, %rd16552, %rd16553;
	shr.u64 	%rd16554, %rd47751, 63;
	and.b64  	%rd16555, %rd47752, 4294967295;
	add.s64 	%rd16556, %rd16554, %rd16;
	sub.s64 	%rd47752, %rd16555, %rd16556;
	shr.u64 	%rd16557, %rd47752, 63;
	and.b64  	%rd16558, %rd47753, 4294967295;
	add.s64 	%rd16559, %rd16557, %rd17;
	sub.s64 	%rd47753, %rd16558, %rd16559;
	shr.u64 	%rd16560, %rd47753, 63;
	and.b64  	%rd16561, %rd47754, 4294967295;
	add.s64 	%rd16562, %rd16560, %rd18;
	sub.s64 	%rd47754, %rd16561, %rd16562;
	shr.u64 	%rd16563, %rd47754, 63;
	and.b64  	%rd16564, %rd47755, 4294967295;
	add.s64 	%rd16565, %rd16563, %rd19;
	sub.s64 	%rd47755, %rd16564, %rd16565;
	shr.u64 	%rd16566, %rd47755, 63;
	and.b64  	%rd16567, %rd47756, 4294967295;
	add.s64 	%rd16568, %rd16566, %rd20;
	sub.s64 	%rd47756, %rd16567, %rd16568;
	shr.u64 	%rd16569, %rd47756, 63;
	and.b64  	%rd16570, %rd47757, 4294967295;
	add.s64 	%rd16571, %rd16569, %rd21;
	sub.s64 	%rd47757, %rd16570, %rd16571;
$L__BB4_1358:
	cvt.u32.u64 	%r3247, %rd21;
	cvt.u64.u32 	%rd16572, %r6621;
	mul.wide.u32 	%rd16573, %r6621, %r6621;
	cvt.u32.u64 	%r3248, %rd16573;
	shr.u64 	%rd16574, %rd16573, 32;
	and.b64  	%rd16575, %rd47751, 4294967295;
	mul.lo.s64 	%rd16576, %rd16575, %rd16572;
	add.s64 	%rd16577, %rd16574, %rd16576;
	shr.u64 	%rd16578, %rd16577, 32;
	and.b64  	%rd16579, %rd47752, 4294967295;
	mul.lo.s64 	%rd16580, %rd16579, %rd16572;
	add.s64 	%rd16581, %rd16578, %rd16580;
	shr.u64 	%rd16582, %rd16581, 32;
	and.b64  	%rd16583, %rd47753, 4294967295;
	mul.lo.s64 	%rd16584, %rd16583, %rd16572;
	add.s64 	%rd16585, %rd16582, %rd16584;
	shr.u64 	%rd16586, %rd16585, 32;
	and.b64  	%rd16587, %rd47754, 4294967295;
	mul.lo.s64 	%rd16588, %rd16587, %rd16572;
	add.s64 	%rd16589, %rd16586, %rd16588;
	shr.u64 	%rd16590, %rd16589, 32;
	and.b64  	%rd16591, %rd47755, 4294967295;
	mul.lo.s64 	%rd16592, %rd16591, %rd16572;
	add.s64 	%rd16593, %rd16590, %rd16592;
	shr.u64 	%rd16594, %rd16593, 32;
	and.b64  	%rd16595, %rd47756, 4294967295;
	mul.lo.s64 	%rd16596, %rd16595, %rd16572;
	add.s64 	%rd16597, %rd16594, %rd16596;
	shr.u64 	%rd16598, %rd16597, 32;
	and.b64  	%rd16599, %rd47757, 4294967295;
	mul.lo.s64 	%rd16600, %rd16599, %rd16572;
	add.s64 	%rd16601, %rd16598, %rd16600;
	shr.u64 	%rd16602, %rd16601, 32;
	and.b64  	%rd16603, %rd16577, 4294967295;
	add.s64 	%rd16604, %rd16576, %rd16603;
	shr.u64 	%rd16605, %rd16604, 32;
	and.b64  	%rd16606, %rd16581, 4294967295;
	add.s64 	%rd16607, %rd16605, %rd16606;
	mad.lo.s64 	%rd16608, %rd16575, %rd16575, %rd16607;
	shr.u64 	%rd16609, %rd16608, 32;
	mul.lo.s64 	%rd16610, %rd16579, %rd16575;
	and.b64  	%rd16611, %rd16585, 4294967295;
	add.s64 	%rd16612, %rd16609, %rd16611;
	add.s64 	%rd16613, %rd16612, %rd16610;
	shr.u64 	%rd16614, %rd16613, 32;
	mul.lo.s64 	%rd16615, %rd16583, %rd16575;
	and.b64  	%rd16616, %rd16589, 4294967295;
	add.s64 	%rd16617, %rd16614, %rd16616;
	add.s64 	%rd16618, %rd16617, %rd16615;
	shr.u64 	%rd16619, %rd16618, 32;
	mul.lo.s64 	%rd16620, %rd16587, %rd16575;
	and.b64  	%rd16621, %rd16593, 4294967295;
	add.s64 	%rd16622, %rd16619, %rd16621;
	add.s64 	%rd16623, %rd16622, %rd16620;
	shr.u64 	%rd16624, %rd16623, 32;
	mul.lo.s64 	%rd16625, %rd16591, %rd16575;
	and.b64  	%rd16626, %rd16597, 4294967295;
	add.s64 	%rd16627, %rd16624, %rd16626;
	add.s64 	%rd16628, %rd16627, %rd16625;
	shr.u64 	%rd16629, %rd16628, 32;
	mul.lo.s64 	%rd16630, %rd16595, %rd16575;
	and.b64  	%rd16631, %rd16601, 4294967295;
	add.s64 	%rd16632, %rd16629, %rd16631;
	add.s64 	%rd16633, %rd16632, %rd16630;
	shr.u64 	%rd16634, %rd16633, 32;
	mul.lo.s64 	%rd16635, %rd16599, %rd16575;
	add.s64 	%rd16636, %rd16634, %rd16602;
	add.s64 	%rd16637, %rd16636, %rd16635;
	shr.u64 	%rd16638, %rd16637, 32;
	and.b64  	%rd16639, %rd16608, 4294967295;
	add.s64 	%rd16640, %rd16580, %rd16639;
	shr.u64 	%rd16641, %rd16640, 32;
	and.b64  	%rd16642, %rd16613, 4294967295;
	add.s64 	%rd16643, %rd16641, %rd16642;
	add.s64 	%rd16644, %rd16643, %rd16610;
	shr.u64 	%rd16645, %rd16644, 32;
	and.b64  	%rd16646, %rd16618, 4294967295;
	add.s64 	%rd16647, %rd16645, %rd16646;
	mad.lo.s64 	%rd16648, %rd16579, %rd16579, %rd16647;
	shr.u64 	%rd16649, %rd16648, 32;
	mul.lo.s64 	%rd16650, %rd16583, %rd16579;
	and.b64  	%rd16651, %rd16623, 4294967295;
	add.s64 	%rd16652, %rd16649, %rd16651;
	add.s64 	%rd16653, %rd16652, %rd16650;
	shr.u64 	%rd16654, %rd16653, 32;
	mul.lo.s64 	%rd16655, %rd16587, %rd16579;
	and.b64  	%rd16656, %rd16628, 4294967295;
	add.s64 	%rd16657, %rd16654, %rd16656;
	add.s64 	%rd16658, %rd16657, %rd16655;
	shr.u64 	%rd16659, %rd16658, 32;
	mul.lo.s64 	%rd16660, %rd16591, %rd16579;
	and.b64  	%rd16661, %rd16633, 4294967295;
	add.s64 	%rd16662, %rd16659, %rd16661;
	add.s64 	%rd16663, %rd16662, %rd16660;
	shr.u64 	%rd16664, %rd16663, 32;
	mul.lo.s64 	%rd16665, %rd16595, %rd16579;
	and.b64  	%rd16666, %rd16637, 4294967295;
	add.s64 	%rd16667, %rd16664, %rd16666;
	add.s64 	%rd16668, %rd16667, %rd16665;
	shr.u64 	%rd16669, %rd16668, 32;
	mul.lo.s64 	%rd16670, %rd16599, %rd16579;
	add.s64 	%rd16671, %rd16669, %rd16638;
	add.s64 	%rd16672, %rd16671, %rd16670;
	shr.u64 	%rd16673, %rd16672, 32;
	and.b64  	%rd16674, %rd16644, 4294967295;
	add.s64 	%rd16675, %rd16584, %rd16674;
	shr.u64 	%rd16676, %rd16675, 32;
	and.b64  	%rd16677, %rd16648, 4294967295;
	add.s64 	%rd16678, %rd16676, %rd16677;
	add.s64 	%rd16679, %rd16678, %rd16615;
	shr.u64 	%rd16680, %rd16679, 32;
	and.b64  	%rd16681, %rd16653, 4294967295;
	add.s64 	%rd16682, %rd16680, %rd16681;
	add.s64 	%rd16683, %rd16682, %rd16650;
	shr.u64 	%rd16684, %rd16683, 32;
	and.b64  	%rd16685, %rd16658, 4294967295;
	add.s64 	%rd16686, %rd16684, %rd16685;
	mad.lo.s64 	%rd16687, %rd16583, %rd16583, %rd16686;
	shr.u64 	%rd16688, %rd16687, 32;
	mul.lo.s64 	%rd16689, %rd16587, %rd16583;
	and.b64  	%rd16690, %rd16663, 4294967295;
	add.s64 	%rd16691, %rd16688, %rd16690;
	add.s64 	%rd16692, %rd16691, %rd16689;
	shr.u64 	%rd16693, %rd16692, 32;
	mul.lo.s64 	%rd16694, %rd16591, %rd16583;
	and.b64  	%rd16695, %rd16668, 4294967295;
	add.s64 	%rd16696, %rd16693, %rd16695;
	add.s64 	%rd16697, %rd16696, %rd16694;
	shr.u64 	%rd16698, %rd16697, 32;
	mul.lo.s64 	%rd16699, %rd16595, %rd16583;
	and.b64  	%rd16700, %rd16672, 4294967295;
	add.s64 	%rd16701, %rd16698, %rd16700;
	add.s64 	%rd16702, %rd16701, %rd16699;
	shr.u64 	%rd16703, %rd16702, 32;
	mul.lo.s64 	%rd16704, %rd16599, %rd16583;
	add.s64 	%rd16705, %rd16703, %rd16673;
	add.s64 	%rd16706, %rd16705, %rd16704;
	shr.u64 	%rd16707, %rd16706, 32;
	and.b64  	%rd16708, %rd16679, 4294967295;
	add.s64 	%rd16709, %rd16588, %rd16708;
	shr.u64 	%rd16710, %rd16709, 32;
	and.b64  	%rd16711, %rd16683, 4294967295;
	add.s64 	%rd16712, %rd16710, %rd16711;
	add.s64 	%rd16713, %rd16712, %rd16620;
	shr.u64 	%rd16714, %rd16713, 32;
	and.b64  	%rd16715, %rd16687, 4294967295;
	add.s64 	%rd16716, %rd16714, %rd16715;
	add.s64 	%rd16717, %rd16716, %rd16655;
	shr.u64 	%rd16718, %rd16717, 32;
	and.b64  	%rd16719, %rd16692, 4294967295;
	add.s64 	%rd16720, %rd16718, %rd16719;
	add.s64 	%rd16721, %rd16720, %rd16689;
	shr.u64 	%rd16722, %rd16721, 32;
	and.b64  	%rd16723, %rd16697, 4294967295;
	add.s64 	%rd16724, %rd16722, %rd16723;
	mad.lo.s64 	%rd16725, %rd16587, %rd16587, %rd16724;
	shr.u64 	%rd16726, %rd16725, 32;
	mul.lo.s64 	%rd16727, %rd16591, %rd16587;
	and.b64  	%rd16728, %rd16702, 4294967295;
	add.s64 	%rd16729, %rd16726, %rd16728;
	add.s64 	%rd16730, %rd16729, %rd16727;
	shr.u64 	%rd16731, %rd16730, 32;
	mul.lo.s64 	%rd16732, %rd16595, %rd16587;
	and.b64  	%rd16733, %rd16706, 4294967295;
	add.s64 	%rd16734, %rd16731, %rd16733;
	add.s64 	%rd16735, %rd16734, %rd16732;
	shr.u64 	%rd16736, %rd16735, 32;
	mul.lo.s64 	%rd16737, %rd16599, %rd16587;
	add.s64 	%rd16738, %rd16736, %rd16707;
	add.s64 	%rd16739, %rd16738, %rd16737;
	shr.u64 	%rd16740, %rd16739, 32;
	and.b64  	%rd16741, %rd16713, 4294967295;
	add.s64 	%rd16742, %rd16592, %rd16741;
	shr.u64 	%rd16743, %rd16742, 32;
	and.b64  	%rd16744, %rd16717, 4294967295;
	add.s64 	%rd16745, %rd16743, %rd16744;
	add.s64 	%rd16746, %rd16745, %rd16625;
	shr.u64 	%rd16747, %rd16746, 32;
	and.b64  	%rd16748, %rd16721, 4294967295;
	add.s64 	%rd16749, %rd16747, %rd16748;
	add.s64 	%rd16750, %rd16749, %rd16660;
	shr.u64 	%rd16751, %rd16750, 32;
	and.b64  	%rd16752, %rd16725, 4294967295;
	add.s64 	%rd16753, %rd16751, %rd16752;
	add.s64 	%rd16754, %rd16753, %rd16694;
	shr.u64 	%rd16755, %rd16754, 32;
	and.b64  	%rd16756, %rd16730, 4294967295;
	add.s64 	%rd16757, %rd16755, %rd16756;
	add.s64 	%rd16758, %rd16757, %rd16727;
	shr.u64 	%rd16759, %rd16758, 32;
	and.b64  	%rd16760, %rd16735, 4294967295;
	add.s64 	%rd16761, %rd16759, %rd16760;
	mad.lo.s64 	%rd16762, %rd16591, %rd16591, %rd16761;
	shr.u64 	%rd16763, %rd16762, 32;
	mul.lo.s64 	%rd16764, %rd16595, %rd16591;
	and.b64  	%rd16765, %rd16739, 4294967295;
	add.s64 	%rd16766, %rd16763, %rd16765;
	add.s64 	%rd16767, %rd16766, %rd16764;
	shr.u64 	%rd16768, %rd16767, 32;
	mul.lo.s64 	%rd16769, %rd16599, %rd16591;
	add.s64 	%rd16770, %rd16768, %rd16740;
	add.s64 	%rd16771, %rd16770, %rd16769;
	shr.u64 	%rd16772, %rd16771, 32;
	and.b64  	%rd16773, %rd16746, 4294967295;
	add.s64 	%rd16774, %rd16596, %rd16773;
	shr.u64 	%rd16775, %rd16774, 32;
	and.b64  	%rd16776, %rd16750, 4294967295;
	add.s64 	%rd16777, %rd16775, %rd16776;
	add.s64 	%rd16778, %rd16777, %rd16630;
	shr.u64 	%rd16779, %rd16778, 32;
	and.b64  	%rd16780, %rd16754, 4294967295;
	add.s64 	%rd16781, %rd16779, %rd16780;
	add.s64 	%rd16782, %rd16781, %rd16665;
	shr.u64 	%rd16783, %rd16782, 32;
	and.b64  	%rd16784, %rd16758, 4294967295;
	add.s64 	%rd16785, %rd16783, %rd16784;
	add.s64 	%rd16786, %rd16785, %rd16699;
	shr.u64 	%rd16787, %rd16786, 32;
	and.b64  	%rd16788, %rd16762, 4294967295;
	add.s64 	%rd16789, %rd16787, %rd16788;
	add.s64 	%rd16790, %rd16789, %rd16732;
	shr.u64 	%rd16791, %rd16790, 32;
	and.b64  	%rd16792, %rd16767, 4294967295;
	add.s64 	%rd16793, %rd16791, %rd16792;
	add.s64 	%rd16794, %rd16793, %rd16764;
	shr.u64 	%rd16795, %rd16794, 32;
	and.b64  	%rd16796, %rd16771, 4294967295;
	add.s64 	%rd16797, %rd16795, %rd16796;
	mad.lo.s64 	%rd16798, %rd16595, %rd16595, %rd16797;
	shr.u64 	%rd16799, %rd16798, 32;
	mul.lo.s64 	%rd16800, %rd16599, %rd16595;
	add.s64 	%rd16801, %rd16799, %rd16772;
	add.s64 	%rd16802, %rd16801, %rd16800;
	shr.u64 	%rd16803, %rd16802, 32;
	and.b64  	%rd16804, %rd16778, 4294967295;
	add.s64 	%rd16805, %rd16600, %rd16804;
	shr.u64 	%rd16806, %rd16805, 32;
	and.b64  	%rd16807, %rd16782, 4294967295;
	add.s64 	%rd16808, %rd16806, %rd16807;
	add.s64 	%rd16809, %rd16808, %rd16635;
	shr.u64 	%rd16810, %rd16809, 32;
	and.b64  	%rd16811, %rd16786, 4294967295;
	add.s64 	%rd16812, %rd16810, %rd16811;
	add.s64 	%rd16813, %rd16812, %rd16670;
	shr.u64 	%rd16814, %rd16813, 32;
	and.b64  	%rd16815, %rd16790, 4294967295;
	add.s64 	%rd16816, %rd16814, %rd16815;
	add.s64 	%rd16817, %rd16816, %rd16704;
	shr.u64 	%rd16818, %rd16817, 32;
	and.b64  	%rd16819, %rd16794, 4294967295;
	add.s64 	%rd16820, %rd16818, %rd16819;
	add.s64 	%rd16821, %rd16820, %rd16737;
	shr.u64 	%rd16822, %rd16821, 32;
	and.b64  	%rd16823, %rd16798, 4294967295;
	add.s64 	%rd16824, %rd16822, %rd16823;
	add.s64 	%rd16825, %rd16824, %rd16769;
	shr.u64 	%rd16826, %rd16825, 32;
	and.b64  	%rd16827, %rd16802, 4294967295;
	add.s64 	%rd16828, %rd16826, %rd16827;
	add.s64 	%rd16829, %rd16828, %rd16800;
	shr.u64 	%rd16830, %rd16829, 32;
	add.s64 	%rd16831, %rd16830, %rd16803;
	mad.lo.s64 	%rd16832, %rd16599, %rd16599, %rd16831;
	{ .reg .b32 tmp; mov.b64 {tmp, %r3249}, %rd16832; }
	mul.lo.s32 	%r3250, %r86, %r3248;
	cvt.u64.u32 	%rd16833, %r3250;
	and.b64  	%rd16834, %rd16573, 4294967293;
	mad.lo.s64 	%rd16835, %rd14, %rd16833, %rd16834;
	shr.u64 	%rd16836, %rd16835, 32;
	and.b64  	%rd16837, %rd16604, 4294967295;
	add.s64 	%rd16838, %rd16836, %rd16837;
	mad.lo.s64 	%rd16839, %rd15, %rd16833, %rd16838;
	cvt.u32.u64 	%r3251, %rd16839;
	shr.u64 	%rd16840, %rd16839, 32;
	and.b64  	%rd16841, %rd16640, 4294967295;
	add.s64 	%rd16842, %rd16840, %rd16841;
	mad.lo.s64 	%rd16843, %rd16, %rd16833, %rd16842;
	shr.u64 	%rd16844, %rd16843, 32;
	and.b64  	%rd16845, %rd16675, 4294967295;
	add.s64 	%rd16846, %rd16844, %rd16845;
	mad.lo.s64 	%rd16847, %rd17, %rd16833, %rd16846;
	shr.u64 	%rd16848, %rd16847, 32;
	and.b64  	%rd16849, %rd16709, 4294967295;
	add.s64 	%rd16850, %rd16848, %rd16849;
	mad.lo.s64 	%rd16851, %rd18, %rd16833, %rd16850;
	shr.u64 	%rd16852, %rd16851, 32;
	and.b64  	%rd16853, %rd16742, 4294967295;
	add.s64 	%rd16854, %rd16852, %rd16853;
	mad.lo.s64 	%rd16855, %rd19, %rd16833, %rd16854;
	shr.u64 	%rd16856, %rd16855, 32;
	and.b64  	%rd16857, %rd16774, 4294967295;
	add.s64 	%rd16858, %rd16856, %rd16857;
	mad.lo.s64 	%rd16859, %rd20, %rd16833, %rd16858;
	shr.u64 	%rd16860, %rd16859, 32;
	and.b64  	%rd16861, %rd16805, 4294967295;
	add.s64 	%rd16862, %rd16860, %rd16861;
	mad.lo.s64 	%rd16863, %rd21, %rd16833, %rd16862;
	shr.u64 	%rd16864, %rd16863, 32;
	and.b64  	%rd16865, %rd16809, 4294967295;
	add.s64 	%rd16866, %rd16864, %rd16865;
	shr.u64 	%rd16867, %rd16866, 32;
	and.b64  	%rd16868, %rd16813, 4294967295;
	add.s64 	%rd16869, %rd16867, %rd16868;
	shr.u64 	%rd16870, %rd16869, 32;
	and.b64  	%rd16871, %rd16817, 4294967295;
	add.s64 	%rd16872, %rd16870, %rd16871;
	shr.u64 	%rd16873, %rd16872, 32;
	and.b64  	%rd16874, %rd16821, 4294967295;
	add.s64 	%rd16875, %rd16873, %rd16874;
	shr.u64 	%rd16876, %rd16875, 32;
	and.b64  	%rd16877, %rd16825, 4294967295;
	add.s64 	%rd16878, %rd16876, %rd16877;
	shr.u64 	%rd16879, %rd16878, 32;
	and.b64  	%rd16880, %rd16829, 4294967295;
	add.s64 	%rd16881, %rd16879, %rd16880;
	shr.u64 	%rd16882, %rd16881, 32;
	and.b64  	%rd16883, %rd16832, 4294967295;
	add.s64 	%rd16884, %rd16882, %rd16883;
	{ .reg .b32 tmp; mov.b64 {tmp, %r3252}, %rd16884; }
	add.s32 	%r3253, %r3249, %r3252;
	mul.lo.s32 	%r3254, %r86, %r3251;
	cvt.u64.u32 	%rd16885, %r3254;
	and.b64  	%rd16886, %rd16839, 4294967295;
	mad.lo.s64 	%rd16887, %rd14, %rd16885, %rd16886;
	shr.u64 	%rd16888, %rd16887, 32;
	and.b64  	%rd16889, %rd16843, 4294967295;
	add.s64 	%rd16890, %rd16888, %rd16889;
	mad.lo.s64 	%rd16891, %rd15, %rd16885, %rd16890;
	cvt.u32.u64 	%r3255, %rd16891;
	shr.u64 	%rd16892, %rd16891, 32;
	and.b64  	%rd16893, %rd16847, 4294967295;
	add.s64 	%rd16894, %rd16892, %rd16893;
	mad.lo.s64 	%rd16895, %rd16, %rd16885, %rd16894;
	shr.u64 	%rd16896, %rd16895, 32;
	and.b64  	%rd16897, %rd16851, 4294967295;
	add.s64 	%rd16898, %rd16896, %rd16897;
	mad.lo.s64 	%rd16899, %rd17, %rd16885, %rd16898;
	shr.u64 	%rd16900, %rd16899, 32;
	and.b64  	%rd16901, %rd16855, 4294967295;
	add.s64 	%rd16902, %rd16900, %rd16901;
	mad.lo.s64 	%rd16903, %rd18, %rd16885, %rd16902;
	shr.u64 	%rd16904, %rd16903, 32;
	and.b64  	%rd16905, %rd16859, 4294967295;
	add.s64 	%rd16906, %rd16904, %rd16905;
	mad.lo.s64 	%rd16907, %rd19, %rd16885, %rd16906;
	shr.u64 	%rd16908, %rd16907, 32;
	and.b64  	%rd16909, %rd16863, 4294967295;
	add.s64 	%rd16910, %rd16908, %rd16909;
	mad.lo.s64 	%rd16911, %rd20, %rd16885, %rd16910;
	shr.u64 	%rd16912, %rd16911, 32;
	and.b64  	%rd16913, %rd16866, 4294967295;
	add.s64 	%rd16914, %rd16912, %rd16913;
	mad.lo.s64 	%rd16915, %rd21, %rd16885, %rd16914;
	shr.u64 	%rd16916, %rd16915, 32;
	and.b64  	%rd16917, %rd16869, 4294967295;
	add.s64 	%rd16918, %rd16916, %rd16917;
	shr.u64 	%rd16919, %rd16918, 32;
	and.b64  	%rd16920, %rd16872, 4294967295;
	add.s64 	%rd16921, %rd16919, %rd16920;
	shr.u64 	%rd16922, %rd16921, 32;
	and.b64  	%rd16923, %rd16875, 4294967295;
	add.s64 	%rd16924, %rd16922, %rd16923;
	shr.u64 	%rd16925, %rd16924, 32;
	and.b64  	%rd16926, %rd16878, 4294967295;
	add.s64 	%rd16927, %rd16925, %rd16926;
	shr.u64 	%rd16928, %rd16927, 32;
	and.b64  	%rd16929, %rd16881, 4294967295;
	add.s64 	%rd16930, %rd16928, %rd16929;
	shr.u64 	%rd16931, %rd16930, 32;
	and.b64  	%rd16932, %rd16884, 4294967295;
	add.s64 	%rd16933, %rd16931, %rd16932;
	{ .reg .b32 tmp; mov.b64 {tmp, %r3256}, %rd16933; }
	add.s32 	%r3257, %r3253, %r3256;
	mul.lo.s32 	%r3258, %r86, %r3255;
	cvt.u64.u32 	%rd16934, %r3258;
	and.b64  	%rd16935, %rd16891, 4294967295;
	mad.lo.s64 	%rd16936, %rd14, %rd16934, %rd16935;
	shr.u64 	%rd16937, %rd16936, 32;
	and.b64  	%rd16938, %rd16895, 4294967295;
	add.s64 	%rd16939, %rd16937, %rd16938;
	mad.lo.s64 	%rd16940, %rd15, %rd16934, %rd16939;
	cvt.u32.u64 	%r3259, %rd16940;
	shr.u64 	%rd16941, %rd16940, 32;
	and.b64  	%rd16942, %rd16899, 4294967295;
	add.s64 	%rd16943, %rd16941, %rd16942;
	mad.lo.s64 	%rd16944, %rd16, %rd16934, %rd16943;
	shr.u64 	%rd16945, %rd16944, 32;
	and.b64  	%rd16946, %rd16903, 4294967295;
	add.s64 	%rd16947, %rd16945, %rd16946;
	mad.lo.s64 	%rd16948, %rd17, %rd16934, %rd16947;
	shr.u64 	%rd16949, %rd16948, 32;
	and.b64  	%rd16950, %rd16907, 4294967295;
	add.s64 	%rd16951, %rd16949, %rd16950;
	mad.lo.s64 	%rd16952, %rd18, %rd16934, %rd16951;
	shr.u64 	%rd16953, %rd16952, 32;
	and.b64  	%rd16954, %rd16911, 4294967295;
	add.s64 	%rd16955, %rd16953, %rd16954;
	mad.lo.s64 	%rd16956, %rd19, %rd16934, %rd16955;
	shr.u64 	%rd16957, %rd16956, 32;
	and.b64  	%rd16958, %rd16915, 4294967295;
	add.s64 	%rd16959, %rd16957, %rd16958;
	mad.lo.s64 	%rd16960, %rd20, %rd16934, %rd16959;
	shr.u64 	%rd16961, %rd16960, 32;
	and.b64  	%rd16962, %rd16918, 4294967295;
	add.s64 	%rd16963, %rd16961, %rd16962;
	mad.lo.s64 	%rd16964, %rd21, %rd16934, %rd16963;
	shr.u64 	%rd16965, %rd16964, 32;
	and.b64  	%rd16966, %rd16921, 4294967295;
	add.s64 	%rd16967, %rd16965, %rd16966;
	shr.u64 	%rd16968, %rd16967, 32;
	and.b64  	%rd16969, %rd16924, 4294967295;
	add.s64 	%rd16970, %rd16968, %rd16969;
	shr.u64 	%rd16971, %rd16970, 32;
	and.b64  	%rd16972, %rd16927, 4294967295;
	add.s64 	%rd16973, %rd16971, %rd16972;
	shr.u64 	%rd16974, %rd16973, 32;
	and.b64  	%rd16975, %rd16930, 4294967295;
	add.s64 	%rd16976, %rd16974, %rd16975;
	shr.u64 	%rd16977, %rd16976, 32;
	and.b64  	%rd16978, %rd16933, 4294967295;
	add.s64 	%rd16979, %rd16977, %rd16978;
	{ .reg .b32 tmp; mov.b64 {tmp, %r3260}, %rd16979; }
	add.s32 	%r3261, %r3257, %r3260;
	mul.lo.s32 	%r3262, %r86, %r3259;
	cvt.u64.u32 	%rd16980, %r3262;
	and.b64  	%rd16981, %rd16940, 4294967295;
	mad.lo.s64 	%rd16982, %rd14, %rd16980, %rd16981;
	shr.u64 	%rd16983, %rd16982, 32;
	and.b64  	%rd16984, %rd16944, 4294967295;
	add.s64 	%rd16985, %rd16983, %rd16984;
	mad.lo.s64 	%rd16986, %rd15, %rd16980, %rd16985;
	cvt.u32.u64 	%r3263, %rd16986;
	shr.u64 	%rd16987, %rd16986, 32;
	and.b64  	%rd16988, %rd16948, 4294967295;
	add.s64 	%rd16989, %rd16987, %rd16988;
	mad.lo.s64 	%rd16990, %rd16, %rd16980, %rd16989;
	shr.u64 	%rd16991, %rd16990, 32;
	and.b64  	%rd16992, %rd16952, 4294967295;
	add.s64 	%rd16993, %rd16991, %rd16992;
	mad.lo.s64 	%rd16994, %rd17, %rd16980, %rd16993;
	shr.u64 	%rd16995, %rd16994, 32;
	and.b64  	%rd16996, %rd16956, 4294967295;
	add.s64 	%rd16997, %rd16995, %rd16996;
	mad.lo.s64 	%rd16998, %rd18, %rd16980, %rd16997;
	shr.u64 	%rd16999, %rd16998, 32;
	and.b64  	%rd17000, %rd16960, 4294967295;
	add.s64 	%rd17001, %rd16999, %rd17000;
	mad.lo.s64 	%rd17002, %rd19, %rd16980, %rd17001;
	shr.u64 	%rd17003, %rd17002, 32;
	and.b64  	%rd17004, %rd16964, 4294967295;
	add.s64 	%rd17005, %rd17003, %rd17004;
	mad.lo.s64 	%rd17006, %rd20, %rd16980, %rd17005;
	shr.u64 	%rd17007, %rd17006, 32;
	and.b64  	%rd17008, %rd16967, 4294967295;
	add.s64 	%rd17009, %rd17007, %rd17008;
	mad.lo.s64 	%rd17010, %rd21, %rd16980, %rd17009;
	shr.u64 	%rd17011, %rd17010, 32;
	and.b64  	%rd17012, %rd16970, 4294967295;
	add.s64 	%rd17013, %rd17011, %rd17012;
	shr.u64 	%rd17014, %rd17013, 32;
	and.b64  	%rd17015, %rd16973, 4294967295;
	add.s64 	%rd17016, %rd17014, %rd17015;
	shr.u64 	%rd17017, %rd17016, 32;
	and.b64  	%rd17018, %rd16976, 4294967295;
	add.s64 	%rd17019, %rd17017, %rd17018;
	shr.u64 	%rd17020, %rd17019, 32;
	and.b64  	%rd17021, %rd16979, 4294967295;
	add.s64 	%rd17022, %rd17020, %rd17021;
	{ .reg .b32 tmp; mov.b64 {tmp, %r3264}, %rd17022; }
	add.s32 	%r3265, %r3261, %r3264;
	mul.lo.s32 	%r3266, %r86, %r3263;
	cvt.u64.u32 	%rd17023, %r3266;
	and.b64  	%rd17024, %rd16986, 4294967295;
	mad.lo.s64 	%rd17025, %rd14, %rd17023, %rd17024;
	shr.u64 	%rd17026, %rd17025, 32;
	and.b64  	%rd17027, %rd16990, 4294967295;
	add.s64 	%rd17028, %rd17026, %rd17027;
	mad.lo.s64 	%rd17029, %rd15, %rd17023, %rd17028;
	cvt.u32.u64 	%r3267, %rd17029;
	shr.u64 	%rd17030, %rd17029, 32;
	and.b64  	%rd17031, %rd16994, 4294967295;
	add.s64 	%rd17032, %rd17030, %rd17031;
	mad.lo.s64 	%rd17033, %rd16, %rd17023, %rd17032;
	shr.u64 	%rd17034, %rd17033, 32;
	and.b64  	%rd17035, %rd16998, 4294967295;
	add.s64 	%rd17036, %rd17034, %rd17035;
	mad.lo.s64 	%rd17037, %rd17, %rd17023, %rd17036;
	shr.u64 	%rd17038, %rd17037, 32;
	and.b64  	%rd17039, %rd17002, 4294967295;
	add.s64 	%rd17040, %rd17038, %rd17039;
	mad.lo.s64 	%rd17041, %rd18, %rd17023, %rd17040;
	shr.u64 	%rd17042, %rd17041, 32;
	and.b64  	%rd17043, %rd17006, 4294967295;
	add.s64 	%rd17044, %rd17042, %rd17043;
	mad.lo.s64 	%rd17045, %rd19, %rd17023, %rd17044;
	shr.u64 	%rd17046, %rd17045, 32;
	and.b64  	%rd17047, %rd17010, 4294967295;
	add.s64 	%rd17048, %rd17046, %rd17047;
	mad.lo.s64 	%rd17049, %rd20, %rd17023, %rd17048;
	shr.u64 	%rd17050, %rd17049, 32;
	and.b64  	%rd17051, %rd17013, 4294967295;
	add.s64 	%rd17052, %rd17050, %rd17051;
	mad.lo.s64 	%rd17053, %rd21, %rd17023, %rd17052;
	shr.u64 	%rd17054, %rd17053, 32;
	and.b64  	%rd17055, %rd17016, 4294967295;
	add.s64 	%rd17056, %rd17054, %rd17055;
	shr.u64 	%rd17057, %rd17056, 32;
	and.b64  	%rd17058, %rd17019, 4294967295;
	add.s64 	%rd17059, %rd17057, %rd17058;
	shr.u64 	%rd17060, %rd17059, 32;
	and.b64  	%rd17061, %rd17022, 4294967295;
	add.s64 	%rd17062, %rd17060, %rd17061;
	{ .reg .b32 tmp; mov.b64 {tmp, %r3268}, %rd17062; }
	add.s32 	%r3269, %r3265, %r3268;
	mul.lo.s32 	%r3270, %r86, %r3267;
	cvt.u64.u32 	%rd17063, %r3270;
	and.b64  	%rd17064, %rd17029, 4294967295;
	mad.lo.s64 	%rd17065, %rd14, %rd17063, %rd17064;
	shr.u64 	%rd17066, %rd17065, 32;
	and.b64  	%rd17067, %rd17033, 4294967295;
	add.s64 	%rd17068, %rd17066, %rd17067;
	mad.lo.s64 	%rd17069, %rd15, %rd17063, %rd17068;
	cvt.u32.u64 	%r3271, %rd17069;
	shr.u64 	%rd17070, %rd17069, 32;
	and.b64  	%rd17071, %rd17037, 4294967295;
	add.s64 	%rd17072, %rd17070, %rd17071;
	mad.lo.s64 	%rd17073, %rd16, %rd17063, %rd17072;
	shr.u64 	%rd17074, %rd17073, 32;
	and.b64  	%rd17075, %rd17041, 4294967295;
	add.s64 	%rd17076, %rd17074, %rd17075;
	mad.lo.s64 	%rd17077, %rd17, %rd17063, %rd17076;
	shr.u64 	%rd17078, %rd17077, 32;
	and.b64  	%rd17079, %rd17045, 4294967295;
	add.s64 	%rd17080, %rd17078, %rd17079;
	mad.lo.s64 	%rd17081, %rd18, %rd17063, %rd17080;
	shr.u64 	%rd17082, %rd17081, 32;
	and.b64  	%rd17083, %rd17049, 4294967295;
	add.s64 	%rd17084, %rd17082, %rd17083;
	mad.lo.s64 	%rd17085, %rd19, %rd17063, %rd17084;
	shr.u64 	%rd17086, %rd17085, 32;
	and.b64  	%rd17087, %rd17053, 4294967295;
	add.s64 	%rd17088, %rd17086, %rd17087;
	mad.lo.s64 	%rd17089, %rd20, %rd17063, %rd17088;
	shr.u64 	%rd17090, %rd17089, 32;
	and.b64  	%rd17091, %rd17056, 4294967295;
	add.s64 	%rd17092, %rd17090, %rd17091;
	mad.lo.s64 	%rd17093, %rd21, %rd17063, %rd17092;
	shr.u64 	%rd17094, %rd17093, 32;
	and.b64  	%rd17095, %rd17059, 4294967295;
	add.s64 	%rd17096, %rd17094, %rd17095;
	shr.u64 	%rd17097, %rd17096, 32;
	and.b64  	%rd17098, %rd17062, 4294967295;
	add.s64 	%rd17099, %rd17097, %rd17098;
	{ .reg .b32 tmp; mov.b64 {tmp, %r3272}, %rd17099; }
	add.s32 	%r3273, %r3269, %r3272;
	mul.lo.s32 	%r3274, %r86, %r3271;
	cvt.u64.u32 	%rd17100, %r3274;
	and.b64  	%rd17101, %rd17069, 4294967295;
	mad.lo.s64 	%rd17102, %rd14, %rd17100, %rd17101;
	shr.u64 	%rd17103, %rd17102, 32;
	and.b64  	%rd17104, %rd17073, 4294967295;
	add.s64 	%rd17105, %rd17103, %rd17104;
	mad.lo.s64 	%rd17106, %rd15, %rd17100, %rd17105;
	cvt.u32.u64 	%r3275, %rd17106;
	shr.u64 	%rd17107, %rd17106, 32;
	and.b64  	%rd17108, %rd17077, 4294967295;
	add.s64 	%rd17109, %rd17107, %rd17108;
	mad.lo.s64 	%rd17110, %rd16, %rd17100, %rd17109;
	shr.u64 	%rd17111, %rd17110, 32;
	and.b64  	%rd17112, %rd17081, 4294967295;
	add.s64 	%rd17113, %rd17111, %rd17112;
	mad.lo.s64 	%rd17114, %rd17, %rd17100, %rd17113;
	shr.u64 	%rd17115, %rd17114, 32;
	and.b64  	%rd17116, %rd17085, 4294967295;
	add.s64 	%rd17117, %rd17115, %rd17116;
	mad.lo.s64 	%rd17118, %rd18, %rd17100, %rd17117;
	shr.u64 	%rd17119, %rd17118, 32;
	and.b64  	%rd17120, %rd17089, 4294967295;
	add.s64 	%rd17121, %rd17119, %rd17120;
	mad.lo.s64 	%rd17122, %rd19, %rd17100, %rd17121;
	shr.u64 	%rd17123, %rd17122, 32;
	and.b64  	%rd17124, %rd17093, 4294967295;
	add.s64 	%rd17125, %rd17123, %rd17124;
	mad.lo.s64 	%rd17126, %rd20, %rd17100, %rd17125;
	shr.u64 	%rd17127, %rd17126, 32;
	and.b64  	%rd17128, %rd17096, 4294967295;
	add.s64 	%rd17129, %rd17127, %rd17128;
	mad.lo.s64 	%rd17130, %rd21, %rd17100, %rd17129;
	shr.u64 	%rd17131, %rd17130, 32;
	and.b64  	%rd17132, %rd17099, 4294967295;
	add.s64 	%rd17133, %rd17131, %rd17132;
	{ .reg .b32 tmp; mov.b64 {tmp, %r3276}, %rd17133; }
	add.s32 	%r3277, %r3273, %r3276;
	mul.lo.s32 	%r3278, %r86, %r3275;
	cvt.u64.u32 	%rd17134, %r3278;
	and.b64  	%rd17135, %rd17106, 4294967295;
	mad.lo.s64 	%rd17136, %rd14, %rd17134, %rd17135;
	shr.u64 	%rd17137, %rd17136, 32;
	and.b64  	%rd17138, %rd17110, 4294967295;
	add.s64 	%rd17139, %rd17137, %rd17138;
	mad.lo.s64 	%rd47758, %rd15, %rd17134, %rd17139;
	shr.u64 	%rd17140, %rd47758, 32;
	and.b64  	%rd17141, %rd17114, 4294967295;
	add.s64 	%rd17142, %rd17140, %rd17141;
	mad.lo.s64 	%rd47759, %rd16, %rd17134, %rd17142;
	cvt.u32.u64 	%r1252, %rd47759;
	shr.u64 	%rd17143, %rd47759, 32;
	and.b64  	%rd17144, %rd17118, 4294967295;
	add.s64 	%rd17145, %rd17143, %rd17144;
	mad.lo.s64 	%rd47760, %rd17, %rd17134, %rd17145;
	cvt.u32.u64 	%r1253, %rd47760;
	shr.u64 	%rd17146, %rd47760, 32;
	and.b64  	%rd17147, %rd17122, 4294967295;
	add.s64 	%rd17148, %rd17146, %rd17147;
	mad.lo.s64 	%rd47761, %rd18, %rd17134, %rd17148;
	cvt.u32.u64 	%r1254, %rd47761;
	shr.u64 	%rd17149, %rd47761, 32;
	and.b64  	%rd17150, %rd17126, 4294967295;
	add.s64 	%rd17151, %rd17149, %rd17150;
	mad.lo.s64 	%rd47762, %rd19, %rd17134, %rd17151;
	cvt.u32.u64 	%r1255, %rd47762;
	shr.u64 	%rd17152, %rd47762, 32;
	and.b64  	%rd17153, %rd17130, 4294967295;
	add.s64 	%rd17154, %rd17152, %rd17153;
	mad.lo.s64 	%rd47763, %rd20, %rd17134, %rd17154;
	cvt.u32.u64 	%r1256, %rd47763;
	shr.u64 	%rd17155, %rd47763, 32;
	and.b64  	%rd17156, %rd17133, 4294967295;
	add.s64 	%rd17157, %rd17155, %rd17156;
	mad.lo.s64 	%rd47764, %rd21, %rd17134, %rd17157;
	cvt.u32.u64 	%r1257, %rd47764;
	{ .reg .b32 tmp; mov.b64 {tmp, %r3279}, %rd47764; }
	add.s32 	%r6622, %r3277, %r3279;
	setp.gt.u32 	%p653, %r6622, %r3247;
	@%p653 bra 	$L__BB4_1372;
	cvt.u32.u64 	%r3280, %rd21;
	setp.lt.u32 	%p654, %r6622, %r3280;
	@%p654 bra 	$L__BB4_1373;
	cvt.u32.u64 	%r3281, %rd20;
	setp.lt.u32 	%p655, %r3281, %r1257;
	@%p655 bra 	$L__BB4_1372;
	cvt.u32.u64 	%r3282, %rd20;
	setp.gt.u32 	%p656, %r3282, %r1257;
	@%p656 bra 	$L__BB4_1373;
	cvt.u32.u64 	%r3283, %rd19;
	setp.lt.u32 	%p657, %r3283, %r1256;
	@%p657 bra 	$L__BB4_1372;
	cvt.u32.u64 	%r3284, %rd19;
	setp.gt.u32 	%p658, %r3284, %r1256;
	@%p658 bra 	$L__BB4_1373;
	cvt.u32.u64 	%r3285, %rd18;
	setp.lt.u32 	%p659, %r3285, %r1255;
	@%p659 bra 	$L__BB4_1372;
	cvt.u32.u64 	%r3286, %rd18;
	setp.gt.u32 	%p660, %r3286, %r1255;
	@%p660 bra 	$L__BB4_1373;
	cvt.u32.u64 	%r3287, %rd17;
	setp.lt.u32 	%p661, %r3287, %r1254;
	@%p661 bra 	$L__BB4_1372;
	cvt.u32.u64 	%r3288, %rd17;
	setp.gt.u32 	%p662, %r3288, %r1254;
	@%p662 bra 	$L__BB4_1373;
	cvt.u32.u64 	%r3289, %rd16;
	setp.lt.u32 	%p663, %r3289, %r1253;
	@%p663 bra 	$L__BB4_1372;
	cvt.u32.u64 	%r3290, %rd16;
	setp.gt.u32 	%p664, %r3290, %r1253;
	@%p664 bra 	$L__BB4_1373;
	cvt.u32.u64 	%r3291, %rd15;
	setp.lt.u32 	%p665, %r3291, %r1252;
	@%p665 bra 	$L__BB4_1372;
	cvt.u32.u64 	%r3292, %rd14;
	cvt.u32.u64 	%r3293, %rd15;
	setp.gt.u32 	%p666, %r3293, %r1252;
	cvt.u32.u64 	%r3294, %rd47758;
	setp.gt.u32 	%p667, %r3292, %r3294;
	or.pred  	%p668, %p666, %p667;
	@%p668 bra 	$L__BB4_1373;
$L__BB4_1372:
	cvt.u32.u64 	%r3295, %rd21;
	and.b64  	%rd17159, %rd47758, 4294967295;
	sub.s64 	%rd47758, %rd17159, %rd14;
	shr.u64 	%rd17160, %rd47758, 63;
	and.b64  	%rd17161, %rd47759, 4294967295;
	add.s64 	%rd17162, %rd17160, %rd15;
	sub.s64 	%rd47759, %rd17161, %rd17162;
	shr.u64 	%rd17163, %rd47759, 63;
	and.b64  	%rd17164, %rd47760, 4294967295;
	add.s64 	%rd17165, %rd17163, %rd16;
	sub.s64 	%rd47760, %rd17164, %rd17165;
	shr.u64 	%rd17166, %rd47760, 63;
	and.b64  	%rd17167, %rd47761, 4294967295;
	add.s64 	%rd17168, %rd17166, %rd17;
	sub.s64 	%rd47761, %rd17167, %rd17168;
	shr.u64 	%rd17169, %rd47761, 63;
	and.b64  	%rd17170, %rd47762, 4294967295;
	add.s64 	%rd17171, %rd17169, %rd18;
	sub.s64 	%rd47762, %rd17170, %rd17171;
	shr.u64 	%rd17172, %rd47762, 63;
	and.b64  	%rd17173, %rd47763, 4294967295;
	add.s64 	%rd17174, %rd17172, %rd19;
	sub.s64 	%rd47763, %rd17173, %rd17174;
	shr.u64 	%rd17175, %rd47763, 63;
	and.b64  	%rd17176, %rd47764, 4294967295;
	add.s64 	%rd17177, %rd17175, %rd20;
	sub.s64 	%rd47764, %rd17176, %rd17177;
	shr.u64 	%rd17178, %rd47764, 63;
	cvt.u32.u64 	%r3296, %rd17178;
	add.s32 	%r3297, %r3295, %r3296;
	sub.s32 	%r6622, %r6622, %r3297;
$L__BB4_1373:
	and.b64  	%rd17179, %rd47758, 4294967295;
	sub.s64 	%rd17180, %rd17179, %rd1587;
	shr.u64 	%rd17181, %rd17180, 63;
	cvt.u32.u64 	%r6623, %rd17180;
	and.b64  	%rd17182, %rd47759, 4294967295;
	add.s64 	%rd17183, %rd17181, %rd1588;
	sub.s64 	%rd47765, %rd17182, %rd17183;
	shr.u64 	%rd17184, %rd47765, 63;
	and.b64  	%rd17185, %rd47760, 4294967295;
	add.s64 	%rd17186, %rd17184, %rd1589;
	sub.s64 	%rd47766, %rd17185, %rd17186;
	shr.u64 	%rd17187, %rd47766, 63;
	and.b64  	%rd17188, %rd47761, 4294967295;
	add.s64 	%rd17189, %rd17187, %rd1590;
	sub.s64 	%rd47767, %rd17188, %rd17189;
	shr.u64 	%rd17190, %rd47767, 63;
	and.b64  	%rd17191, %rd47762, 4294967295;
	add.s64 	%rd17192, %rd17190, %rd1591;
	sub.s64 	%rd47768, %rd17191, %rd17192;
	shr.u64 	%rd17193, %rd47768, 63;
	and.b64  	%rd17194, %rd47763, 4294967295;
	add.s64 	%rd17195, %rd17193, %rd1592;
	sub.s64 	%rd47769, %rd17194, %rd17195;
	shr.u64 	%rd17196, %rd47769, 63;
	and.b64  	%rd17197, %rd47764, 4294967295;
	add.s64 	%rd17198, %rd17196, %rd1593;
	sub.s64 	%rd47770, %rd17197, %rd17198;
	shr.u64 	%rd17199, %rd47770, 63;
	cvt.u64.u32 	%rd17200, %r6622;
	add.s64 	%rd17201, %rd17199, %rd1594;
	sub.s64 	%rd17202, %rd17200, %rd17201;
	setp.gt.s64 	%p669, %rd17202, -1;
	cvt.u32.u64 	%r6624, %rd17202;
	@%p669 bra 	$L__BB4_1375;
	cvt.u32.u64 	%r3298, %rd21;
	cvt.u32.u64 	%r3299, %rd14;
	add.s32 	%r6623, %r3299, %r6623;
	setp.lt.u32 	%p670, %r6623, %r3299;
	selp.u64 	%rd17203, 1, 0, %p670;
	and.b64  	%rd17204, %rd47765, 4294967295;
	add.s64 	%rd17205, %rd17204, %rd17203;
	add.s64 	%rd47765, %rd17205, %rd15;
	shr.u64 	%rd17206, %rd47765, 32;
	and.b64  	%rd17207, %rd47766, 4294967295;
	add.s64 	%rd17208, %rd17206, %rd17207;
	add.s64 	%rd47766, %rd17208, %rd16;
	shr.u64 	%rd17209, %rd47766, 32;
	and.b64  	%rd17210, %rd47767, 4294967295;
	add.s64 	%rd17211, %rd17209, %rd17210;
	add.s64 	%rd47767, %rd17211, %rd17;
	shr.u64 	%rd17212, %rd47767, 32;
	and.b64  	%rd17213, %rd47768, 4294967295;
	add.s64 	%rd17214, %rd17212, %rd17213;
	add.s64 	%rd47768, %rd17214, %rd18;
	shr.u64 	%rd17215, %rd47768, 32;
	and.b64  	%rd17216, %rd47769, 4294967295;
	add.s64 	%rd17217, %rd17215, %rd17216;
	add.s64 	%rd47769, %rd17217, %rd19;
	shr.u64 	%rd17218, %rd47769, 32;
	and.b64  	%rd17219, %rd47770, 4294967295;
	add.s64 	%rd17220, %rd17218, %rd17219;
	add.s64 	%rd47770, %rd17220, %rd20;
	{ .reg .b32 tmp; mov.b64 {tmp, %r3300}, %rd47770; }
	add.s32 	%r3301, %r6624, %r3300;
	add.s32 	%r6624, %r3301, %r3298;
$L__BB4_1375:
	cvt.u64.u32 	%rd17221, %r6623;
	sub.s64 	%rd17222, %rd17221, %rd1551;
	shr.u64 	%rd17223, %rd17222, 63;
	cvt.u32.u64 	%r6625, %rd17222;
	and.b64  	%rd17224, %rd47765, 4294967295;
	add.s64 	%rd17225, %rd17223, %rd1552;
	sub.s64 	%rd47771, %rd17224, %rd17225;
	shr.u64 	%rd17226, %rd47771, 63;
	and.b64  	%rd17227, %rd47766, 4294967295;
	add.s64 	%rd17228, %rd17226, %rd1553;
	sub.s64 	%rd47772, %rd17227, %rd17228;
	shr.u64 	%rd17229, %rd47772, 63;
	and.b64  	%rd17230, %rd47767, 4294967295;
	add.s64 	%rd17231, %rd17229, %rd1554;
	sub.s64 	%rd47773, %rd17230, %rd17231;
	shr.u64 	%rd17232, %rd47773, 63;
	and.b64  	%rd17233, %rd47768, 4294967295;
	add.s64 	%rd17234, %rd17232, %rd1555;
	sub.s64 	%rd47774, %rd17233, %rd17234;
	shr.u64 	%rd17235, %rd47774, 63;
	and.b64  	%rd17236, %rd47769, 4294967295;
	add.s64 	%rd17237, %rd17235, %rd1556;
	sub.s64 	%rd47775, %rd17236, %rd17237;
	shr.u64 	%rd17238, %rd47775, 63;
	and.b64  	%rd17239, %rd47770, 4294967295;
	add.s64 	%rd17240, %rd17238, %rd1557;
	sub.s64 	%rd47776, %rd17239, %rd17240;
	shr.u64 	%rd17241, %rd47776, 63;
	cvt.u64.u32 	%rd17242, %r6624;
	add.s64 	%rd17243, %rd17241, %rd1558;
	sub.s64 	%rd17244, %rd17242, %rd17243;
	setp.gt.s64 	%p671, %rd17244, -1;
	cvt.u32.u64 	%r6626, %rd17244;
	@%p671 bra 	$L__BB4_1377;
	cvt.u32.u64 	%r3302, %rd21;
	cvt.u32.u64 	%r3303, %rd14;
	add.s32 	%r6625, %r3303, %r6625;
	setp.lt.u32 	%p672, %r6625, %r3303;
	selp.u64 	%rd17245, 1, 0, %p672;
	and.b64  	%rd17246, %rd47771, 4294967295;
	add.s64 	%rd17247, %rd17246, %rd17245;
	add.s64 	%rd47771, %rd17247, %rd15;
	shr.u64 	%rd17248, %rd47771, 32;
	and.b64  	%rd17249, %rd47772, 4294967295;
	add.s64 	%rd17250, %rd17248, %rd17249;
	add.s64 	%rd47772, %rd17250, %rd16;
	shr.u64 	%rd17251, %rd47772, 32;
	and.b64  	%rd17252, %rd47773, 4294967295;
	add.s64 	%rd17253, %rd17251, %rd17252;
	add.s64 	%rd47773, %rd17253, %rd17;
	shr.u64 	%rd17254, %rd47773, 32;
	and.b64  	%rd17255, %rd47774, 4294967295;
	add.s64 	%rd17256, %rd17254, %rd17255;
	add.s64 	%rd47774, %rd17256, %rd18;
	shr.u64 	%rd17257, %rd47774, 32;
	and.b64  	%rd17258, %rd47775, 4294967295;
	add.s64 	%rd17259, %rd17257, %rd17258;
	add.s64 	%rd47775, %rd17259, %rd19;
	shr.u64 	%rd17260, %rd47775, 32;
	and.b64  	%rd17261, %rd47776, 4294967295;
	add.s64 	%rd17262, %rd17260, %rd17261;
	add.s64 	%rd47776, %rd17262, %rd20;
	{ .reg .b32 tmp; mov.b64 {tmp, %r3304}, %rd47776; }
	add.s32 	%r3305, %r6626, %r3304;
	add.s32 	%r6626, %r3305, %r3302;
$L__BB4_1377:
	cvt.u32.u64 	%r3306, %rd21;
	cvt.u64.u32 	%rd17263, %r6625;
	mul.lo.s64 	%rd17264, %rd2205, %rd17263;
	cvt.u32.u64 	%r3307, %rd17264;
	shr.u64 	%rd17265, %rd17264, 32;
	mad.lo.s64 	%rd17266, %rd2156, %rd17263, %rd17265;
	shr.u64 	%rd17267, %rd17266, 32;
	mad.lo.s64 	%rd17268, %rd2158, %rd17263, %rd17267;
	shr.u64 	%rd17269, %rd17268, 32;
	mad.lo.s64 	%rd17270, %rd2160, %rd17263, %rd17269;
	shr.u64 	%rd17271, %rd17270, 32;
	mad.lo.s64 	%rd17272, %rd2162, %rd17263, %rd17271;
	shr.u64 	%rd17273, %rd17272, 32;
	mad.lo.s64 	%rd17274, %rd2164, %rd17263, %rd17273;
	shr.u64 	%rd17275, %rd17274, 32;
	mad.lo.s64 	%rd17276, %rd2166, %rd17263, %rd17275;
	shr.u64 	%rd17277, %rd17276, 32;
	mad.lo.s64 	%rd17278, %rd2168, %rd17263, %rd17277;
	shr.u64 	%rd17279, %rd17278, 32;
	and.b64  	%rd17280, %rd47771, 4294967295;
	and.b64  	%rd17281, %rd17266, 4294967295;
	mad.lo.s64 	%rd17282, %rd17280, %rd2205, %rd17281;
	shr.u64 	%rd17283, %rd17282, 32;
	and.b64  	%rd17284, %rd17268, 4294967295;
	add.s64 	%rd17285, %rd17283, %rd17284;
	mad.lo.s64 	%rd17286, %rd2156, %rd17280, %rd17285;
	shr.u64 	%rd17287, %rd17286, 32;
	and.b64  	%rd17288, %rd17270, 4294967295;
	add.s64 	%rd17289, %rd17287, %rd17288;
	mad.lo.s64 	%rd17290, %rd2158, %rd17280, %rd17289;
	shr.u64 	%rd17291, %rd17290, 32;
	and.b64  	%rd17292, %rd17272, 4294967295;
	add.s64 	%rd17293, %rd17291, %rd17292;
	mad.lo.s64 	%rd17294, %rd2160, %rd17280, %rd17293;
	shr.u64 	%rd17295, %rd17294, 32;
	and.b64  	%rd17296, %rd17274, 4294967295;
	add.s64 	%rd17297, %rd17295, %rd17296;
	mad.lo.s64 	%rd17298, %rd2162, %rd17280, %rd17297;
	shr.u64 	%rd17299, %rd17298, 32;
	and.b64  	%rd17300, %rd17276, 4294967295;
	add.s64 	%rd17301, %rd17299, %rd17300;
	mad.lo.s64 	%rd17302, %rd2164, %rd17280, %rd17301;
	shr.u64 	%rd17303, %rd17302, 32;
	and.b64  	%rd17304, %rd17278, 4294967295;
	add.s64 	%rd17305, %rd17303, %rd17304;
	mad.lo.s64 	%rd17306, %rd2166, %rd17280, %rd17305;
	shr.u64 	%rd17307, %rd17306, 32;
	add.s64 	%rd17308, %rd17307, %rd17279;
	mad.lo.s64 	%rd17309, %rd17280, %rd2168, %rd17308;
	shr.u64 	%rd17310, %rd17309, 32;
	and.b64  	%rd17311, %rd47772, 4294967295;
	and.b64  	%rd17312, %rd17286, 4294967295;
	mad.lo.s64 	%rd17313, %rd17311, %rd2205, %rd17312;
	shr.u64 	%rd17314, %rd17313, 32;
	and.b64  	%rd17315, %rd17290, 4294967295;
	add.s64 	%rd17316, %rd17314, %rd17315;
	mad.lo.s64 	%rd17317, %rd2156, %rd17311, %rd17316;
	shr.u64 	%rd17318, %rd17317, 32;
	and.b64  	%rd17319, %rd17294, 4294967295;
	add.s64 	%rd17320, %rd17318, %rd17319;
	mad.lo.s64 	%rd17321, %rd2158, %rd17311, %rd17320;
	shr.u64 	%rd17322, %rd17321, 32;
	and.b64  	%rd17323, %rd17298, 4294967295;
	add.s64 	%rd17324, %rd17322, %rd17323;
	mad.lo.s64 	%rd17325, %rd2160, %rd17311, %rd17324;
	shr.u64 	%rd17326, %rd17325, 32;
	and.b64  	%rd17327, %rd17302, 4294967295;
	add.s64 	%rd17328, %rd17326, %rd17327;
	mad.lo.s64 	%rd17329, %rd2162, %rd17311, %rd17328;
	shr.u64 	%rd17330, %rd17329, 32;
	and.b64  	%rd17331, %rd17306, 4294967295;
	add.s64 	%rd17332, %rd17330, %rd17331;
	mad.lo.s64 	%rd17333, %rd2164, %rd17311, %rd17332;
	shr.u64 	%rd17334, %rd17333, 32;
	and.b64  	%rd17335, %rd17309, 4294967295;
	add.s64 	%rd17336, %rd17334, %rd17335;
	mad.lo.s64 	%rd17337, %rd2166, %rd17311, %rd17336;
	shr.u64 	%rd17338, %rd17337, 32;
	add.s64 	%rd17339, %rd17338, %rd17310;
	mad.lo.s64 	%rd17340, %rd17311, %rd2168, %rd17339;
	shr.u64 	%rd17341, %rd17340, 32;
	and.b64  	%rd17342, %rd47773, 4294967295;
	and.b64  	%rd17343, %rd17317, 4294967295;
	mad.lo.s64 	%rd17344, %rd17342, %rd2205, %rd17343;
	shr.u64 	%rd17345, %rd17344, 32;
	and.b64  	%rd17346, %rd17321, 4294967295;
	add.s64 	%rd17347, %rd17345, %rd17346;
	mad.lo.s64 	%rd17348, %rd2156, %rd17342, %rd17347;
	shr.u64 	%rd17349, %rd17348, 32;
	and.b64  	%rd17350, %rd17325, 4294967295;
	add.s64 	%rd17351, %rd17349, %rd17350;
	mad.lo.s64 	%rd17352, %rd2158, %rd17342, %rd17351;
	shr.u64 	%rd17353, %rd17352, 32;
	and.b64  	%rd17354, %rd17329, 4294967295;
	add.s64 	%rd17355, %rd17353, %rd17354;
	mad.lo.s64 	%rd17356, %rd2160, %rd17342, %rd17355;
	shr.u64 	%rd17357, %rd17356, 32;
	and.b64  	%rd17358, %rd17333, 4294967295;
	add.s64 	%rd17359, %rd17357, %rd17358;
	mad.lo.s64 	%rd17360, %rd2162, %rd17342, %rd17359;
	shr.u64 	%rd17361, %rd17360, 32;
	and.b64  	%rd17362, %rd17337, 4294967295;
	add.s64 	%rd17363, %rd17361, %rd17362;
	mad.lo.s64 	%rd17364, %rd2164, %rd17342, %rd17363;
	shr.u64 	%rd17365, %rd17364, 32;
	and.b64  	%rd17366, %rd17340, 4294967295;
	add.s64 	%rd17367, %rd17365, %rd17366;
	mad.lo.s64 	%rd17368, %rd2166, %rd17342, %rd17367;
	shr.u64 	%rd17369, %rd17368, 32;
	add.s64 	%rd17370, %rd17369, %rd17341;
	mad.lo.s64 	%rd17371, %rd17342, %rd2168, %rd17370;
	shr.u64 	%rd17372, %rd17371, 32;
	and.b64  	%rd17373, %rd47774, 4294967295;
	and.b64  	%rd17374, %rd17348, 4294967295;
	mad.lo.s64 	%rd17375, %rd17373, %rd2205, %rd17374;
	shr.u64 	%rd17376, %rd17375, 32;
	and.b64  	%rd17377, %rd17352, 4294967295;
	add.s64 	%rd17378, %rd17376, %rd17377;
	mad.lo.s64 	%rd17379, %rd2156, %rd17373, %rd17378;
	shr.u64 	%rd17380, %rd17379, 32;
	and.b64  	%rd17381, %rd17356, 4294967295;
	add.s64 	%rd17382, %rd17380, %rd17381;
	mad.lo.s64 	%rd17383, %rd2158, %rd17373, %rd17382;
	shr.u64 	%rd17384, %rd17383, 32;
	and.b64  	%rd17385, %rd17360, 4294967295;
	add.s64 	%rd17386, %rd17384, %rd17385;
	mad.lo.s64 	%rd17387, %rd2160, %rd17373, %rd17386;
	shr.u64 	%rd17388, %rd17387, 32;
	and.b64  	%rd17389, %rd17364, 4294967295;
	add.s64 	%rd17390, %rd17388, %rd17389;
	mad.lo.s64 	%rd17391, %rd2162, %rd17373, %rd17390;
	shr.u64 	%rd17392, %rd17391, 32;
	and.b64  	%rd17393, %rd17368, 4294967295;
	add.s64 	%rd17394, %rd17392, %rd17393;
	mad.lo.s64 	%rd17395, %rd2164, %rd17373, %rd17394;
	shr.u64 	%rd17396, %rd17395, 32;
	and.b64  	%rd17397, %rd17371, 4294967295;
	add.s64 	%rd17398, %rd17396, %rd17397;
	mad.lo.s64 	%rd17399, %rd2166, %rd17373, %rd17398;
	shr.u64 	%rd17400, %rd17399, 32;
	add.s64 	%rd17401, %rd17400, %rd17372;
	mad.lo.s64 	%rd17402, %rd17373, %rd2168, %rd17401;
	shr.u64 	%rd17403, %rd17402, 32;
	and.b64  	%rd17404, %rd47775, 4294967295;
	and.b64  	%rd17405, %rd17379, 4294967295;
	mad.lo.s64 	%rd17406, %rd17404, %rd2205, %rd17405;
	shr.u64 	%rd17407, %rd17406, 32;
	and.b64  	%rd17408, %rd17383, 4294967295;
	add.s64 	%rd17409, %rd17407, %rd17408;
	mad.lo.s64 	%rd17410, %rd2156, %rd17404, %rd17409;
	shr.u64 	%rd17411, %rd17410, 32;
	and.b64  	%rd17412, %rd17387, 4294967295;
	add.s64 	%rd17413, %rd17411, %rd17412;
	mad.lo.s64 	%rd17414, %rd2158, %rd17404, %rd17413;
	shr.u64 	%rd17415, %rd17414, 32;
	and.b64  	%rd17416, %rd17391, 4294967295;
	add.s64 	%rd17417, %rd17415, %rd17416;
	mad.lo.s64 	%rd17418, %rd2160, %rd17404, %rd17417;
	shr.u64 	%rd17419, %rd17418, 32;
	and.b64  	%rd17420, %rd17395, 4294967295;
	add.s64 	%rd17421, %rd17419, %rd17420;
	mad.lo.s64 	%rd17422, %rd2162, %rd17404, %rd17421;
	shr.u64 	%rd17423, %rd17422, 32;
	and.b64  	%rd17424, %rd17399, 4294967295;
	add.s64 	%rd17425, %rd17423, %rd17424;
	mad.lo.s64 	%rd17426, %rd2164, %rd17404, %rd17425;
	shr.u64 	%rd17427, %rd17426, 32;
	and.b64  	%rd17428, %rd17402, 4294967295;
	add.s64 	%rd17429, %rd17427, %rd17428;
	mad.lo.s64 	%rd17430, %rd2166, %rd17404, %rd17429;
	shr.u64 	%rd17431, %rd17430, 32;
	add.s64 	%rd17432, %rd17431, %rd17403;
	mad.lo.s64 	%rd17433, %rd17404, %rd2168, %rd17432;
	shr.u64 	%rd17434, %rd17433, 32;
	and.b64  	%rd17435, %rd47776, 4294967295;
	and.b64  	%rd17436, %rd17410, 4294967295;
	mad.lo.s64 	%rd17437, %rd17435, %rd2205, %rd17436;
	shr.u64 	%rd17438, %rd17437, 32;
	and.b64  	%rd17439, %rd17414, 4294967295;
	add.s64 	%rd17440, %rd17438, %rd17439;
	mad.lo.s64 	%rd17441, %rd2156, %rd17435, %rd17440;
	shr.u64 	%rd17442, %rd17441, 32;
	and.b64  	%rd17443, %rd17418, 4294967295;
	add.s64 	%rd17444, %rd17442, %rd17443;
	mad.lo.s64 	%rd17445, %rd2158, %rd17435, %rd17444;
	shr.u64 	%rd17446, %rd17445, 32;
	and.b64  	%rd17447, %rd17422, 4294967295;
	add.s64 	%rd17448, %rd17446, %rd17447;
	mad.lo.s64 	%rd17449, %rd2160, %rd17435, %rd17448;
	shr.u64 	%rd17450, %rd17449, 32;
	and.b64  	%rd17451, %rd17426, 4294967295;
	add.s64 	%rd17452, %rd17450, %rd17451;
	mad.lo.s64 	%rd17453, %rd2162, %rd17435, %rd17452;
	shr.u64 	%rd17454, %rd17453, 32;
	and.b64  	%rd17455, %rd17430, 4294967295;
	add.s64 	%rd17456, %rd17454, %rd17455;
	mad.lo.s64 	%rd17457, %rd2164, %rd17435, %rd17456;
	shr.u64 	%rd17458, %rd17457, 32;
	and.b64  	%rd17459, %rd17433, 4294967295;
	add.s64 	%rd17460, %rd17458, %rd17459;
	mad.lo.s64 	%rd17461, %rd2166, %rd17435, %rd17460;
	shr.u64 	%rd17462, %rd17461, 32;
	add.s64 	%rd17463, %rd17462, %rd17434;
	mad.lo.s64 	%rd17464, %rd17435, %rd2168, %rd17463;
	shr.u64 	%rd17465, %rd17464, 32;
	cvt.u64.u32 	%rd17466, %r6626;
	and.b64  	%rd17467, %rd17441, 4294967295;
	mad.lo.s64 	%rd17468, %rd2205, %rd17466, %rd17467;
	shr.u64 	%rd17469, %rd17468, 32;
	and.b64  	%rd17470, %rd17445, 4294967295;
	add.s64 	%rd17471, %rd17469, %rd17470;
	mad.lo.s64 	%rd17472, %rd2156, %rd17466, %rd17471;
	shr.u64 	%rd17473, %rd17472, 32;
	and.b64  	%rd17474, %rd17449, 4294967295;
	add.s64 	%rd17475, %rd17473, %rd17474;
	mad.lo.s64 	%rd17476, %rd2158, %rd17466, %rd17475;
	shr.u64 	%rd17477, %rd17476, 32;
	and.b64  	%rd17478, %rd17453, 4294967295;
	add.s64 	%rd17479, %rd17477, %rd17478;
	mad.lo.s64 	%rd17480, %rd2160, %rd17466, %rd17479;
	shr.u64 	%rd17481, %rd17480, 32;
	and.b64  	%rd17482, %rd17457, 4294967295;
	add.s64 	%rd17483, %rd17481, %rd17482;
	mad.lo.s64 	%rd17484, %rd2162, %rd17466, %rd17483;
	shr.u64 	%rd17485, %rd17484, 32;
	and.b64  	%rd17486, %rd17461, 4294967295;
	add.s64 	%rd17487, %rd17485, %rd17486;
	mad.lo.s64 	%rd17488, %rd2164, %rd17466, %rd17487;
	shr.u64 	%rd17489, %rd17488, 32;
	and.b64  	%rd17490, %rd17464, 4294967295;
	add.s64 	%rd17491, %rd17489, %rd17490;
	mad.lo.s64 	%rd17492, %rd2166, %rd17466, %rd17491;
	shr.u64 	%rd17493, %rd17492, 32;
	add.s64 	%rd17494, %rd17493, %rd17465;
	mad.lo.s64 	%rd17495, %rd2168, %rd17466, %rd17494;
	{ .reg .b32 tmp; mov.b64 {tmp, %r3308}, %rd17495; }
	mul.lo.s32 	%r3309, %r86, %r3307;
	cvt.u64.u32 	%rd17496, %r3309;
	and.b64  	%rd17497, %rd17264, 4294967295;
	mad.lo.s64 	%rd17498, %rd14, %rd17496, %rd17497;
	shr.u64 	%rd17499, %rd17498, 32;
	and.b64  	%rd17500, %rd17282, 4294967295;
	add.s64 	%rd17501, %rd17499, %rd17500;
	mad.lo.s64 	%rd17502, %rd15, %rd17496, %rd17501;
	cvt.u32.u64 	%r3310, %rd17502;
	shr.u64 	%rd17503, %rd17502, 32;
	and.b64  	%rd17504, %rd17313, 4294967295;
	add.s64 	%rd17505, %rd17503, %rd17504;
	mad.lo.s64 	%rd17506, %rd16, %rd17496, %rd17505;
	shr.u64 	%rd17507, %rd17506, 32;
	and.b64  	%rd17508, %rd17344, 4294967295;
	add.s64 	%rd17509, %rd17507, %rd17508;
	mad.lo.s64 	%rd17510, %rd17, %rd17496, %rd17509;
	shr.u64 	%rd17511, %rd17510, 32;
	and.b64  	%rd17512, %rd17375, 4294967295;
	add.s64 	%rd17513, %rd17511, %rd17512;
	mad.lo.s64 	%rd17514, %rd18, %rd17496, %rd17513;
	shr.u64 	%rd17515, %rd17514, 32;
	and.b64  	%rd17516, %rd17406, 4294967295;
	add.s64 	%rd17517, %rd17515, %rd17516;
	mad.lo.s64 	%rd17518, %rd19, %rd17496, %rd17517;
	shr.u64 	%rd17519, %rd17518, 32;
	and.b64  	%rd17520, %rd17437, 4294967295;
	add.s64 	%rd17521, %rd17519, %rd17520;
	mad.lo.s64 	%rd17522, %rd20, %rd17496, %rd17521;
	shr.u64 	%rd17523, %rd17522, 32;
	and.b64  	%rd17524, %rd17468, 4294967295;
	add.s64 	%rd17525, %rd17523, %rd17524;
	mad.lo.s64 	%rd17526, %rd21, %rd17496, %rd17525;
	shr.u64 	%rd17527, %rd17526, 32;
	and.b64  	%rd17528, %rd17472, 4294967295;
	add.s64 	%rd17529, %rd17527, %rd17528;
	shr.u64 	%rd17530, %rd17529, 32;
	and.b64  	%rd17531, %rd17476, 4294967295;
	add.s64 	%rd17532, %rd17530, %rd17531;
	shr.u64 	%rd17533, %rd17532, 32;
	and.b64  	%rd17534, %rd17480, 4294967295;
	add.s64 	%rd17535, %rd17533, %rd17534;
	shr.u64 	%rd17536, %rd17535, 32;
	and.b64  	%rd17537, %rd17484, 4294967295;
	add.s64 	%rd17538, %rd17536, %rd17537;
	shr.u64 	%rd17539, %rd17538, 32;
	and.b64  	%rd17540, %rd17488, 4294967295;
	add.s64 	%rd17541, %rd17539, %rd17540;
	shr.u64 	%rd17542, %rd17541, 32;
	and.b64  	%rd17543, %rd17492, 4294967295;
	add.s64 	%rd17544, %rd17542, %rd17543;
	shr.u64 	%rd17545, %rd17544, 32;
	and.b64  	%rd17546, %rd17495, 4294967295;
	add.s64 	%rd17547, %rd17545, %rd17546;
	{ .reg .b32 tmp; mov.b64 {tmp, %r3311}, %rd17547; }
	add.s32 	%r3312, %r3308, %r3311;
	mul.lo.s32 	%r3313, %r86, %r3310;
	cvt.u64.u32 	%rd17548, %r3313;
	and.b64  	%rd17549, %rd17502, 4294967295;
	mad.lo.s64 	%rd17550, %rd14, %rd17548, %rd17549;
	shr.u64 	%rd17551, %rd17550, 32;
	and.b64  	%rd17552, %rd17506, 4294967295;
	add.s64 	%rd17553, %rd17551, %rd17552;
	mad.lo.s64 	%rd17554, %rd15, %rd17548, %rd17553;
	cvt.u32.u64 	%r3314, %rd17554;
	shr.u64 	%rd17555, %rd17554, 32;
	and.b64  	%rd17556, %rd17510, 4294967295;
	add.s64 	%rd17557, %rd17555, %rd17556;
	mad.lo.s64 	%rd17558, %rd16, %rd17548, %rd17557;
	shr.u64 	%rd17559, %rd17558, 32;
	and.b64  	%rd17560, %rd17514, 4294967295;
	add.s64 	%rd17561, %rd17559, %rd17560;
	mad.lo.s64 	%rd17562, %rd17, %rd17548, %rd17561;
	shr.u64 	%rd17563, %rd17562, 32;
	and.b64  	%rd17564, %rd17518, 4294967295;
	add.s64 	%rd17565, %rd17563, %rd17564;
	mad.lo.s64 	%rd17566, %rd18, %rd17548, %rd17565;
	shr.u64 	%rd17567, %rd17566, 32;
	and.b64  	%rd17568, %rd17522, 4294967295;
	add.s64 	%rd17569, %rd17567, %rd17568;
	mad.lo.s64 	%rd17570, %rd19, %rd17548, %rd17569;
	shr.u64 	%rd17571, %rd17570, 32;
	and.b64  	%rd17572, %rd17526, 4294967295;
	add.s64 	%rd17573, %rd17571, %rd17572;
	mad.lo.s64 	%rd17574, %rd20, %rd17548, %rd17573;
	shr.u64 	%rd17575, %rd17574, 32;
	and.b64  	%rd17576, %rd17529, 4294967295;
	add.s64 	%rd17577, %rd17575, %rd17576;
	mad.lo.s64 	%rd17578, %rd21, %rd17548, %rd17577;
	shr.u64 	%rd17579, %rd17578, 32;
	and.b64  	%rd17580, %rd17532, 4294967295;
	add.s64 	%rd17581, %rd17579, %rd17580;
	shr.u64 	%rd17582, %rd17581, 32;
	and.b64  	%rd17583, %rd17535, 4294967295;
	add.s64 	%rd17584, %rd17582, %rd17583;
	shr.u64 	%rd17585, %rd17584, 32;
	and.b64  	%rd17586, %rd17538, 4294967295;
	add.s64 	%rd17587, %rd17585, %rd17586;
	shr.u64 	%rd17588, %rd17587, 32;
	and.b64  	%rd17589, %rd17541, 4294967295;
	add.s64 	%rd17590, %rd17588, %rd17589;
	shr.u64 	%rd17591, %rd17590, 32;
	and.b64  	%rd17592, %rd17544, 4294967295;
	add.s64 	%rd17593, %rd17591, %rd17592;
	shr.u64 	%rd17594, %rd17593, 32;
	and.b64  	%rd17595, %rd17547, 4294967295;
	add.s64 	%rd17596, %rd17594, %rd17595;
	{ .reg .b32 tmp; mov.b64 {tmp, %r3315}, %rd17596; }
	add.s32 	%r3316, %r3312, %r3315;
	mul.lo.s32 	%r3317, %r86, %r3314;
	cvt.u64.u32 	%rd17597, %r3317;
	and.b64  	%rd17598, %rd17554, 4294967295;
	mad.lo.s64 	%rd17599, %rd14, %rd17597, %rd17598;
	shr.u64 	%rd17600, %rd17599, 32;
	and.b64  	%rd17601, %rd17558, 4294967295;
	add.s64 	%rd17602, %rd17600, %rd17601;
	mad.lo.s64 	%rd17603, %rd15, %rd17597, %rd17602;
	cvt.u32.u64 	%r3318, %rd17603;
	shr.u64 	%rd17604, %rd17603, 32;
	and.b64  	%rd17605, %rd17562, 4294967295;
	add.s64 	%rd17606, %rd17604, %rd17605;
	mad.lo.s64 	%rd17607, %rd16, %rd17597, %rd17606;
	shr.u64 	%rd17608, %rd17607, 32;
	and.b64  	%rd17609, %rd17566, 4294967295;
	add.s64 	%rd17610, %rd17608, %rd17609;
	mad.lo.s64 	%rd17611, %rd17, %rd17597, %rd17610;
	shr.u64 	%rd17612, %rd17611, 32;
	and.b64  	%rd17613, %rd17570, 4294967295;
	add.s64 	%rd17614, %rd17612, %rd17613;
	mad.lo.s64 	%rd17615, %rd18, %rd17597, %rd17614;
	shr.u64 	%rd17616, %rd17615, 32;
	and.b64  	%rd17617, %rd17574, 4294967295;
	add.s64 	%rd17618, %rd17616, %rd17617;
	mad.lo.s64 	%rd17619, %rd19, %rd17597, %rd17618;
	shr.u64 	%rd17620, %rd17619, 32;
	and.b64  	%rd17621, %rd17578, 4294967295;
	add.s64 	%rd17622, %rd17620, %rd17621;
	mad.lo.s64 	%rd17623, %rd20, %rd17597, %rd17622;
	shr.u64 	%rd17624, %rd17623, 32;
	and.b64  	%rd17625, %rd17581, 4294967295;
	add.s64 	%rd17626, %rd17624, %rd17625;
	mad.lo.s64 	%rd17627, %rd21, %rd17597, %rd17626;
	shr.u64 	%rd17628, %rd17627, 32;
	and.b64  	%rd17629, %rd17584, 4294967295;
	add.s64 	%rd17630, %rd17628, %rd17629;
	shr.u64 	%rd17631, %rd17630, 32;
	and.b64  	%rd17632, %rd17587, 4294967295;
	add.s64 	%rd17633, %rd17631, %rd17632;
	shr.u64 	%rd17634, %rd17633, 32;
	and.b64  	%rd17635, %rd17590, 4294967295;
	add.s64 	%rd17636, %rd17634, %rd17635;
	shr.u64 	%rd17637, %rd17636, 32;
	and.b64  	%rd17638, %rd17593, 4294967295;
	add.s64 	%rd17639, %rd17637, %rd17638;
	shr.u64 	%rd17640, %rd17639, 32;
	and.b64  	%rd17641, %rd17596, 4294967295;
	add.s64 	%rd17642, %rd17640, %rd17641;
	{ .reg .b32 tmp; mov.b64 {tmp, %r3319}, %rd17642; }
	add.s32 	%r3320, %r3316, %r3319;
	mul.lo.s32 	%r3321, %r86, %r3318;
	cvt.u64.u32 	%rd17643, %r3321;
	and.b64  	%rd17644, %rd17603, 4294967295;
	mad.lo.s64 	%rd17645, %rd14, %rd17643, %rd17644;
	shr.u64 	%rd17646, %rd17645, 32;
	and.b64  	%rd17647, %rd17607, 4294967295;
	add.s64 	%rd17648, %rd17646, %rd17647;
	mad.lo.s64 	%rd17649, %rd15, %rd17643, %rd17648;
	cvt.u32.u64 	%r3322, %rd17649;
	shr.u64 	%rd17650, %rd17649, 32;
	and.b64  	%rd17651, %rd17611, 4294967295;
	add.s64 	%rd17652, %rd17650, %rd17651;
	mad.lo.s64 	%rd17653, %rd16, %rd17643, %rd17652;
	shr.u64 	%rd17654, %rd17653, 32;
	and.b64  	%rd17655, %rd17615, 4294967295;
	add.s64 	%rd17656, %rd17654, %rd17655;
	mad.lo.s64 	%rd17657, %rd17, %rd17643, %rd17656;
	shr.u64 	%rd17658, %rd17657, 32;
	and.b64  	%rd17659, %rd17619, 4294967295;
	add.s64 	%rd17660, %rd17658, %rd17659;
	mad.lo.s64 	%rd17661, %rd18, %rd17643, %rd17660;
	shr.u64 	%rd17662, %rd17661, 32;
	and.b64  	%rd17663, %rd17623, 4294967295;
	add.s64 	%rd17664, %rd17662, %rd17663;
	mad.lo.s64 	%rd17665, %rd19, %rd17643, %rd17664;
	shr.u64 	%rd17666, %rd17665, 32;
	and.b64  	%rd17667, %rd17627, 4294967295;
	add.s64 	%rd17668, %rd17666, %rd17667;
	mad.lo.s64 	%rd17669, %rd20, %rd17643, %rd17668;
	shr.u64 	%rd17670, %rd17669, 32;
	and.b64  	%rd17671, %rd17630, 4294967295;
	add.s64 	%rd17672, %rd17670, %rd17671;
	mad.lo.s64 	%rd17673, %rd21, %rd17643, %rd17672;
	shr.u64 	%rd17674, %rd17673, 32;
	and.b64  	%rd17675, %rd17633, 4294967295;
	add.s64 	%rd17676, %rd17674, %rd17675;
	shr.u64 	%rd17677, %rd17676, 32;
	and.b64  	%rd17678, %rd17636, 4294967295;
	add.s64 	%rd17679, %rd17677, %rd17678;
	shr.u64 	%rd17680, %rd17679, 32;
	and.b64  	%rd17681, %rd17639, 4294967295;
	add.s64 	%rd17682, %rd17680, %rd17681;
	shr.u64 	%rd17683, %rd17682, 32;
	and.b64  	%rd17684, %rd17642, 4294967295;
	add.s64 	%rd17685, %rd17683, %rd17684;
	{ .reg .b32 tmp; mov.b64 {tmp, %r3323}, %rd17685; }
	add.s32 	%r3324, %r3320, %r3323;
	mul.lo.s32 	%r3325, %r86, %r3322;
	cvt.u64.u32 	%rd17686, %r3325;
	and.b64  	%rd17687, %rd17649, 4294967295;
	mad.lo.s64 	%rd17688, %rd14, %rd17686, %rd17687;
	shr.u64 	%rd17689, %rd17688, 32;
	and.b64  	%rd17690, %rd17653, 4294967295;
	add.s64 	%rd17691, %rd17689, %rd17690;
	mad.lo.s64 	%rd17692, %rd15, %rd17686, %rd17691;
	cvt.u32.u64 	%r3326, %rd17692;
	shr.u64 	%rd17693, %rd17692, 32;
	and.b64  	%rd17694, %rd17657, 4294967295;
	add.s64 	%rd17695, %rd17693, %rd17694;
	mad.lo.s64 	%rd17696, %rd16, %rd17686, %rd17695;
	shr.u64 	%rd17697, %rd17696, 32;
	and.b64  	%rd17698, %rd17661, 4294967295;
	add.s64 	%rd17699, %rd17697, %rd17698;
	mad.lo.s64 	%rd17700, %rd17, %rd17686, %rd17699;
	shr.u64 	%rd17701, %rd17700, 32;
	and.b64  	%rd17702, %rd17665, 4294967295;
	add.s64 	%rd17703, %rd17701, %rd17702;
	mad.lo.s64 	%rd17704, %rd18, %rd17686, %rd17703;
	shr.u64 	%rd17705, %rd17704, 32;
	and.b64  	%rd17706, %rd17669, 4294967295;
	add.s64 	%rd17707, %rd17705, %rd17706;
	mad.lo.s64 	%rd17708, %rd19, %rd17686, %rd17707;
	shr.u64 	%rd17709, %rd17708, 32;
	and.b64  	%rd17710, %rd17673, 4294967295;
	add.s64 	%rd17711, %rd17709, %rd17710;
	mad.lo.s64 	%rd17712, %rd20, %rd17686, %rd17711;
	shr.u64 	%rd17713, %rd17712, 32;
	and.b64  	%rd17714, %rd17676, 4294967295;
	add.s64 	%rd17715, %rd17713, %rd17714;
	mad.lo.s64 	%rd17716, %rd21, %rd17686, %rd17715;
	shr.u64 	%rd17717, %rd17716, 32;
	and.b64  	%rd17718, %rd17679, 4294967295;
	add.s64 	%rd17719, %rd17717, %rd17718;
	shr.u64 	%rd17720, %rd17719, 32;
	and.b64  	%rd17721, %rd17682, 4294967295;
	add.s64 	%rd17722, %rd17720, %rd17721;
	shr.u64 	%rd17723, %rd17722, 32;
	and.b64  	%rd17724, %rd17685, 4294967295;
	add.s64 	%rd17725, %rd17723, %rd17724;
	{ .reg .b32 tmp; mov.b64 {tmp, %r3327}, %rd17725; }
	add.s32 	%r3328, %r3324, %r3327;
	mul.lo.s32 	%r3329, %r86, %r3326;
	cvt.u64.u32 	%rd17726, %r3329;
	and.b64  	%rd17727, %rd17692, 4294967295;
	mad.lo.s64 	%rd17728, %rd14, %rd17726, %rd17727;
	shr.u64 	%rd17729, %rd17728, 32;
	and.b64  	%rd17730, %rd17696, 4294967295;
	add.s64 	%rd17731, %rd17729, %rd17730;
	mad.lo.s64 	%rd17732, %rd15, %rd17726, %rd17731;
	cvt.u32.u64 	%r3330, %rd17732;
	shr.u64 	%rd17733, %rd17732, 32;
	and.b64  	%rd17734, %rd17700, 4294967295;
	add.s64 	%rd17735, %rd17733, %rd17734;
	mad.lo.s64 	%rd17736, %rd16, %rd17726, %rd17735;
	shr.u64 	%rd17737, %rd17736, 32;
	and.b64  	%rd17738, %rd17704, 4294967295;
	add.s64 	%rd17739, %rd17737, %rd17738;
	mad.lo.s64 	%rd17740, %rd17, %rd17726, %rd17739;
	shr.u64 	%rd17741, %rd17740, 32;
	and.b64  	%rd17742, %rd17708, 4294967295;
	add.s64 	%rd17743, %rd17741, %rd17742;
	mad.lo.s64 	%rd17744, %rd18, %rd17726, %rd17743;
	shr.u64 	%rd17745, %rd17744, 32;
	and.b64  	%rd17746, %rd17712, 4294967295;
	add.s64 	%rd17747, %rd17745, %rd17746;
	mad.lo.s64 	%rd17748, %rd19, %rd17726, %rd17747;
	shr.u64 	%rd17749, %rd17748, 32;
	and.b64  	%rd17750, %rd17716, 4294967295;
	add.s64 	%rd17751, %rd17749, %rd17750;
	mad.lo.s64 	%rd17752, %rd20, %rd17726, %rd17751;
	shr.u64 	%rd17753, %rd17752, 32;
	and.b64  	%rd17754, %rd17719, 4294967295;
	add.s64 	%rd17755, %rd17753, %rd17754;
	mad.lo.s64 	%rd17756, %rd21, %rd17726, %rd17755;
	shr.u64 	%rd17757, %rd17756, 32;
	and.b64  	%rd17758, %rd17722, 4294967295;
	add.s64 	%rd17759, %rd17757, %rd17758;
	shr.u64 	%rd17760, %rd17759, 32;
	and.b64  	%rd17761, %rd17725, 4294967295;
	add.s64 	%rd17762, %rd17760, %rd17761;
	{ .reg .b32 tmp; mov.b64 {tmp, %r3331}, %rd17762; }
	add.s32 	%r3332, %r3328, %r3331;
	mul.lo.s32 	%r3333, %r86, %r3330;
	cvt.u64.u32 	%rd17763, %r3333;
	and.b64  	%rd17764, %rd17732, 4294967295;
	mad.lo.s64 	%rd17765, %rd14, %rd17763, %rd17764;
	shr.u64 	%rd17766, %rd17765, 32;
	and.b64  	%rd17767, %rd17736, 4294967295;
	add.s64 	%rd17768, %rd17766, %rd17767;
	mad.lo.s64 	%rd17769, %rd15, %rd17763, %rd17768;
	cvt.u32.u64 	%r3334, %rd17769;
	shr.u64 	%rd17770, %rd17769, 32;
	and.b64  	%rd17771, %rd17740, 4294967295;
	add.s64 	%rd17772, %rd17770, %rd17771;
	mad.lo.s64 	%rd17773, %rd16, %rd17763, %rd17772;
	shr.u64 	%rd17774, %rd17773, 32;
	and.b64  	%rd17775, %rd17744, 4294967295;
	add.s64 	%rd17776, %rd17774, %rd17775;
	mad.lo.s64 	%rd17777, %rd17, %rd17763, %rd17776;
	shr.u64 	%rd17778, %rd17777, 32;
	and.b64  	%rd17779, %rd17748, 4294967295;
	add.s64 	%rd17780, %rd17778, %rd17779;
	mad.lo.s64 	%rd17781, %rd18, %rd17763, %rd17780;
	shr.u64 	%rd17782, %rd17781, 32;
	and.b64  	%rd17783, %rd17752, 4294967295;
	add.s64 	%rd17784, %rd17782, %rd17783;
	mad.lo.s64 	%rd17785, %rd19, %rd17763, %rd17784;
	shr.u64 	%rd17786, %rd17785, 32;
	and.b64  	%rd17787, %rd17756, 4294967295;
	add.s64 	%rd17788, %rd17786, %rd17787;
	mad.lo.s64 	%rd17789, %rd20, %rd17763, %rd17788;
	shr.u64 	%rd17790, %rd17789, 32;
	and.b64  	%rd17791, %rd17759, 4294967295;
	add.s64 	%rd17792, %rd17790, %rd17791;
	mad.lo.s64 	%rd17793, %rd21, %rd17763, %rd17792;
	shr.u64 	%rd17794, %rd17793, 32;
	and.b64  	%rd17795, %rd17762, 4294967295;
	add.s64 	%rd17796, %rd17794, %rd17795;
	{ .reg .b32 tmp; mov.b64 {tmp, %r3335}, %rd17796; }
	add.s32 	%r3336, %r3332, %r3335;
	mul.lo.s32 	%r3337, %r86, %r3334;
	cvt.u64.u32 	%rd17797, %r3337;
	and.b64  	%rd17798, %rd17769, 4294967295;
	mad.lo.s64 	%rd17799, %rd14, %rd17797, %rd17798;
	shr.u64 	%rd17800, %rd17799, 32;
	and.b64  	%rd17801, %rd17773, 4294967295;
	add.s64 	%rd17802, %rd17800, %rd17801;
	mad.lo.s64 	%rd2551, %rd15, %rd17797, %rd17802;
	cvt.u32.u64 	%r6635, %rd2551;
	shr.u64 	%rd17803, %rd2551, 32;
	and.b64  	%rd17804, %rd17777, 4294967295;
	add.s64 	%rd17805, %rd17803, %rd17804;
	mad.lo.s64 	%rd2552, %rd16, %rd17797, %rd17805;
	cvt.u32.u64 	%r6634, %rd2552;
	shr.u64 	%rd17806, %rd2552, 32;
	and.b64  	%rd17807, %rd17781, 4294967295;
	add.s64 	%rd17808, %rd17806, %rd17807;
	mad.lo.s64 	%rd2553, %rd17, %rd17797, %rd17808;
	cvt.u32.u64 	%r6633, %rd2553;
	shr.u64 	%rd17809, %rd2553, 32;
	and.b64  	%rd17810, %rd17785, 4294967295;
	add.s64 	%rd17811, %rd17809, %rd17810;
	mad.lo.s64 	%rd2554, %rd18, %rd17797, %rd17811;
	cvt.u32.u64 	%r6632, %rd2554;
	shr.u64 	%rd17812, %rd2554, 32;
	and.b64  	%rd17813, %rd17789, 4294967295;
	add.s64 	%rd17814, %rd17812, %rd17813;
	mad.lo.s64 	%rd2555, %rd19, %rd17797, %rd17814;
	cvt.u32.u64 	%r6631, %rd2555;
	shr.u64 	%rd17815, %rd2555, 32;
	and.b64  	%rd17816, %rd17793, 4294967295;
	add.s64 	%rd17817, %rd17815, %rd17816;
	mad.lo.s64 	%rd2556, %rd20, %rd17797, %rd17817;
	cvt.u32.u64 	%r6630, %rd2556;
	shr.u64 	%rd17818, %rd2556, 32;
	and.b64  	%rd17819, %rd17796, 4294967295;
	add.s64 	%rd17820, %rd17818, %rd17819;
	mad.lo.s64 	%rd2557, %rd21, %rd17797, %rd17820;
	cvt.u32.u64 	%r6629, %rd2557;
	{ .reg .b32 tmp; mov.b64 {tmp, %r3338}, %rd2557; }
	add.s32 	%r6628, %r3336, %r3338;
	setp.gt.u32 	%p673, %r6628, %r3306;
	@%p673 bra 	$L__BB4_1391;
	setp.lt.u32 	%p674, %r6628, %r3306;
	@%p674 bra 	$L__BB4_1392;
	cvt.u32.u64 	%r3341, %rd20;
	setp.lt.u32 	%p675, %r3341, %r6629;
	@%p675 bra 	$L__BB4_1391;
	setp.gt.u32 	%p676, %r3341, %r6629;
	@%p676 bra 	$L__BB4_1392;
	cvt.u32.u64 	%r3344, %rd19;
	setp.lt.u32 	%p677, %r3344, %r6630;
	@%p677 bra 	$L__BB4_1391;
	setp.gt.u32 	%p678, %r3344, %r6630;
	@%p678 bra 	$L__BB4_1392;
	cvt.u32.u64 	%r3347, %rd18;
	setp.lt.u32 	%p679, %r3347, %r6631;
	@%p679 bra 	$L__BB4_1391;
	setp.gt.u32 	%p680, %r3347, %r6631;
	@%p680 bra 	$L__BB4_1392;
	cvt.u32.u64 	%r3350, %rd17;
	setp.lt.u32 	%p681, %r3350, %r6632;
	@%p681 bra 	$L__BB4_1391;
	setp.gt.u32 	%p682, %r3350, %r6632;
	@%p682 bra 	$L__BB4_1392;
	cvt.u32.u64 	%r3353, %rd16;
	setp.lt.u32 	%p683, %r3353, %r6633;
	@%p683 bra 	$L__BB4_1391;
	setp.gt.u32 	%p684, %r3353, %r6633;
	@%p684 bra 	$L__BB4_1392;
	cvt.u32.u64 	%r3356, %rd15;
	setp.lt.u32 	%p685, %r3356, %r6634;
	@%p685 bra 	$L__BB4_1391;
	cvt.u32.u64 	%r3358, %rd14;
	setp.gt.u32 	%p686, %r3356, %r6634;
	setp.gt.u32 	%p687, %r3358, %r6635;
	or.pred  	%p688, %p686, %p687;
	@%p688 bra 	$L__BB4_1392;
$L__BB4_1391:
	and.b64  	%rd17822, %rd2551, 4294967295;
	sub.s64 	%rd17823, %rd17822, %rd14;
	shr.u64 	%rd17824, %rd17823, 63;
	cvt.u32.u64 	%r6635, %rd17823;
	and.b64  	%rd17825, %rd2552, 4294967295;
	add.s64 	%rd17826, %rd17824, %rd15;
	sub.s64 	%rd17827, %rd17825, %rd17826;
	shr.u64 	%rd17828, %rd17827, 63;
	cvt.u32.u64 	%r6634, %rd17827;
	and.b64  	%rd17829, %rd2553, 4294967295;
	add.s64 	%rd17830, %rd17828, %rd16;
	sub.s64 	%rd17831, %rd17829, %rd17830;
	shr.u64 	%rd17832, %rd17831, 63;
	cvt.u32.u64 	%r6633, %rd17831;
	and.b64  	%rd17833, %rd2554, 4294967295;
	add.s64 	%rd17834, %rd17832, %rd17;
	sub.s64 	%rd17835, %rd17833, %rd17834;
	shr.u64 	%rd17836, %rd17835, 63;
	cvt.u32.u64 	%r6632, %rd17835;
	and.b64  	%rd17837, %rd2555, 4294967295;
	add.s64 	%rd17838, %rd17836, %rd18;
	sub.s64 	%rd17839, %rd17837, %rd17838;
	shr.u64 	%rd17840, %rd17839, 63;
	cvt.u32.u64 	%r6631, %rd17839;
	and.b64  	%rd17841, %rd2556, 4294967295;
	add.s64 	%rd17842, %rd17840, %rd19;
	sub.s64 	%rd17843, %rd17841, %rd17842;
	shr.u64 	%rd17844, %rd17843, 63;
	cvt.u32.u64 	%r6630, %rd17843;
	and.b64  	%rd17845, %rd2557, 4294967295;
	add.s64 	%rd17846, %rd17844, %rd20;
	sub.s64 	%rd17847, %rd17845, %rd17846;
	shr.u64 	%rd17848, %rd17847, 63;
	cvt.u32.u64 	%r6629, %rd17847;
	cvt.u32.u64 	%r3362, %rd17848;
	add.s32 	%r3363, %r3306, %r3362;
	sub.s32 	%r6628, %r6628, %r3363;
$L__BB4_1392:
	setp.ne.s32 	%p689, %r6512, 0;
	mov.b32 	%r6513, 0;
	mov.b32 	%r6512, 1;
	mov.u32 	%r6514, %r6513;
	mov.u32 	%r6515, %r6513;
	mov.u32 	%r6516, %r6513;
	mov.u32 	%r6517, %r6513;
	mov.u32 	%r6518, %r6513;
	mov.u32 	%r6519, %r6513;
	mov.u32 	%r6520, %r6513;
	mov.u32 	%r6521, %r6736;
	mov.u32 	%r6522, %r6737;
	mov.u32 	%r6523, %r6738;
	mov.u32 	%r6524, %r6739;
	mov.u32 	%r6525, %r6740;
	mov.u32 	%r6526, %r6741;
	mov.u32 	%r6527, %r6742;
	mov.u32 	%r6528, %r6743;
	mov.u32 	%r6529, %r6736;
	mov.u32 	%r6530, %r6737;
	mov.u32 	%r6531, %r6738;
	mov.u32 	%r6532, %r6739;
	mov.u32 	%r6533, %r6740;
	mov.u32 	%r6534, %r6741;
	mov.u32 	%r6535, %r6742;
	mov.u32 	%r6536, %r6743;
	@%p689 bra 	$L__BB4_1628;
	or.b32  	%r3368, %r121, %r120;
	or.b32  	%r3369, %r3368, %r119;
	or.b32  	%r3370, %r3369, %r118;
	or.b32  	%r3371, %r3370, %r117;
	or.b32  	%r3372, %r3371, %r116;
	or.b32  	%r3373, %r3372, %r115;
	or.b32  	%r3374, %r3373, %r114;
	setp.eq.s32 	%p690, %r3374, 0;
	mov.u32 	%r6521, %r6736;
	mov.u32 	%r6522, %r6737;
	mov.u32 	%r6523, %r6738;
	mov.u32 	%r6524, %r6739;
	mov.u32 	%r6525, %r6740;
	mov.u32 	%r6526, %r6741;
	mov.u32 	%r6527, %r6742;
	mov.u32 	%r6528, %r6743;
	mov.u32 	%r6529, %r6736;
	mov.u32 	%r6530, %r6737;
	mov.u32 	%r6531, %r6738;
	mov.u32 	%r6532, %r6739;
	mov.u32 	%r6533, %r6740;
	mov.u32 	%r6534, %r6741;
	mov.u32 	%r6535, %r6742;
	mov.u32 	%r6536, %r6743;
	@%p690 bra 	$L__BB4_1628;
	or.b32  	%r3377, %r129, %r128;
	or.b32  	%r3378, %r3377, %r127;
	or.b32  	%r3379, %r3378, %r126;
	or.b32  	%r3380, %r3379, %r125;
	or.b32  	%r3381, %r3380, %r124;
	or.b32  	%r3382, %r3381, %r123;
	or.b32  	%r3383, %r3382, %r122;
	setp.eq.s32 	%p691, %r3383, 0;
	mov.u32 	%r6514, %r6513;
	mov.u32 	%r6515, %r6513;
	mov.u32 	%r6516, %r6513;
	mov.u32 	%r6517, %r6513;
	mov.u32 	%r6518, %r6513;
	mov.u32 	%r6519, %r6513;
	mov.u32 	%r6520, %r6513;
	mov.u32 	%r6521, %r6736;
	mov.u32 	%r6522, %r6737;
	mov.u32 	%r6523, %r6738;
	mov.u32 	%r6524, %r6739;
	mov.u32 	%r6525, %r6740;
	mov.u32 	%r6526, %r6741;
	mov.u32 	%r6527, %r6742;
	mov.u32 	%r6528, %r6743;
	mov.u32 	%r6529, %r6736;
	mov.u32 	%r6530, %r6737;
	mov.u32 	%r6531, %r6738;
	mov.u32 	%r6532, %r6739;
	mov.u32 	%r6533, %r6740;
	mov.u32 	%r6534, %r6741;
	mov.u32 	%r6535, %r6742;
	mov.u32 	%r6536, %r6743;
	@%p691 bra 	$L__BB4_1628;
	cvt.u32.u64 	%r3384, %rd21;
	mul.wide.u32 	%rd17849, %r129, %r129;
	cvt.u32.u64 	%r3385, %rd17849;
	shr.u64 	%rd17850, %rd17849, 32;
	mul.wide.u32 	%rd17851, %r128, %r129;
	add.s64 	%rd17852, %rd17850, %rd17851;
	shr.u64 	%rd17853, %rd17852, 32;
	mul.wide.u32 	%rd17854, %r127, %r129;
	add.s64 	%rd17855, %rd17853, %rd17854;
	shr.u64 	%rd17856, %rd17855, 32;
	mul.wide.u32 	%rd17857, %r126, %r129;
	add.s64 	%rd17858, %rd17856, %rd17857;
	shr.u64 	%rd17859, %rd17858, 32;
	mul.wide.u32 	%rd17860, %r125, %r129;
	add.s64 	%rd17861, %rd17859, %rd17860;
	shr.u64 	%rd17862, %rd17861, 32;
	mul.wide.u32 	%rd17863, %r124, %r129;
	add.s64 	%rd17864, %rd17862, %rd17863;
	shr.u64 	%rd17865, %rd17864, 32;
	mul.wide.u32 	%rd17866, %r123, %r129;
	add.s64 	%rd17867, %rd17865, %rd17866;
	shr.u64 	%rd17868, %rd17867, 32;
	mul.wide.u32 	%rd17869, %r122, %r129;
	add.s64 	%rd17870, %rd17868, %rd17869;
	shr.u64 	%rd17871, %rd17870, 32;
	and.b64  	%rd17872, %rd17852, 4294967295;
	add.s64 	%rd17873, %rd17851, %rd17872;
	shr.u64 	%rd17874, %rd17873, 32;
	mul.wide.u32 	%rd17875, %r128, %r128;
	and.b64  	%rd17876, %rd17855, 4294967295;
	add.s64 	%rd17877, %rd17874, %rd17876;
	add.s64 	%rd17878, %rd17877, %rd17875;
	shr.u64 	%rd17879, %rd17878, 32;
	mul.wide.u32 	%rd17880, %r127, %r128;
	and.b64  	%rd17881, %rd17858, 4294967295;
	add.s64 	%rd17882, %rd17879, %rd17881;
	add.s64 	%rd17883, %rd17882, %rd17880;
	shr.u64 	%rd17884, %rd17883, 32;
	mul.wide.u32 	%rd17885, %r126, %r128;
	and.b64  	%rd17886, %rd17861, 4294967295;
	add.s64 	%rd17887, %rd17884, %rd17886;
	add.s64 	%rd17888, %rd17887, %rd17885;
	shr.u64 	%rd17889, %rd17888, 32;
	mul.wide.u32 	%rd17890, %r125, %r128;
	and.b64  	%rd17891, %rd17864, 4294967295;
	add.s64 	%rd17892, %rd17889, %rd17891;
	add.s64 	%rd17893, %rd17892, %rd17890;
	shr.u64 	%rd17894, %rd17893, 32;
	mul.wide.u32 	%rd17895, %r124, %r128;
	and.b64  	%rd17896, %rd17867, 4294967295;
	add.s64 	%rd17897, %rd17894, %rd17896;
	add.s64 	%rd17898, %rd17897, %rd17895;
	shr.u64 	%rd17899, %rd17898, 32;
	mul.wide.u32 	%rd17900, %r123, %r128;
	and.b64  	%rd17901, %rd17870, 4294967295;
	add.s64 	%rd17902, %rd17899, %rd17901;
	add.s64 	%rd17903, %rd17902, %rd17900;
	shr.u64 	%rd17904, %rd17903, 32;
	mul.wide.u32 	%rd17905, %r122, %r128;
	add.s64 	%rd17906, %rd17904, %rd17871;
	add.s64 	%rd17907, %rd17906, %rd17905;
	shr.u64 	%rd17908, %rd17907, 32;
	and.b64  	%rd17909, %rd17878, 4294967295;
	add.s64 	%rd17910, %rd17854, %rd17909;
	shr.u64 	%rd17911, %rd17910, 32;
	and.b64  	%rd17912, %rd17883, 4294967295;
	add.s64 	%rd17913, %rd17911, %rd17912;
	add.s64 	%rd17914, %rd17913, %rd17880;
	shr.u64 	%rd17915, %rd17914, 32;
	mul.wide.u32 	%rd17916, %r127, %r127;
	and.b64  	%rd17917, %rd17888, 4294967295;
	add.s64 	%rd17918, %rd17915, %rd17917;
	add.s64 	%rd17919, %rd17918, %rd17916;
	shr.u64 	%rd17920, %rd17919, 32;
	mul.wide.u32 	%rd17921, %r126, %r127;
	and.b64  	%rd17922, %rd17893, 4294967295;
	add.s64 	%rd17923, %rd17920, %rd17922;
	add.s64 	%rd17924, %rd17923, %rd17921;
	shr.u64 	%rd17925, %rd17924, 32;
	mul.wide.u32 	%rd17926, %r125, %r127;
	and.b64  	%rd17927, %rd17898, 4294967295;
	add.s64 	%rd17928, %rd17925, %rd17927;
	add.s64 	%rd17929, %rd17928, %rd17926;
	shr.u64 	%rd17930, %rd17929, 32;
	mul.wide.u32 	%rd17931, %r124, %r127;
	and.b64  	%rd17932, %rd17903, 4294967295;
	add.s64 	%rd17933, %rd17930, %rd17932;
	add.s64 	%rd17934, %rd17933, %rd17931;
	shr.u64 	%rd17935, %rd17934, 32;
	mul.wide.u32 	%rd17936, %r123, %r127;
	and.b64  	%rd17937, %rd17907, 4294967295;
	add.s64 	%rd17938, %rd17935, %rd17937;
	add.s64 	%rd17939, %rd17938, %rd17936;
	shr.u64 	%rd17940, %rd17939, 32;
	mul.wide.u32 	%rd17941, %r122, %r127;
	add.s64 	%rd17942, %rd17940, %rd17908;
	add.s64 	%rd17943, %rd17942, %rd17941;
	shr.u64 	%rd17944, %rd17943, 32;
	and.b64  	%rd17945, %rd17914, 4294967295;
	add.s64 	%rd17946, %rd17857, %rd17945;
	shr.u64 	%rd17947, %rd17946, 32;
	and.b64  	%rd17948, %rd17919, 4294967295;
	add.s64 	%rd17949, %rd17947, %rd17948;
	add.s64 	%rd17950, %rd17949, %rd17885;
	shr.u64 	%rd17951, %rd17950, 32;
	and.b64  	%rd17952, %rd17924, 4294967295;
	add.s64 	%rd17953, %rd17951, %rd17952;
	add.s64 	%rd17954, %rd17953, %rd17921;
	shr.u64 	%rd17955, %rd17954, 32;
	mul.wide.u32 	%rd17956, %r126, %r126;
	and.b64  	%rd17957, %rd17929, 4294967295;
	add.s64 	%rd17958, %rd17955, %rd17957;
	add.s64 	%rd17959, %rd17958, %rd17956;
	shr.u64 	%rd17960, %rd17959, 32;
	mul.wide.u32 	%rd17961, %r125, %r126;
	and.b64  	%rd17962, %rd17934, 4294967295;
	add.s64 	%rd17963, %rd17960, %rd17962;
	add.s64 	%rd17964, %rd17963, %rd17961;
	shr.u64 	%rd17965, %rd17964, 32;
	mul.wide.u32 	%rd17966, %r124, %r126;
	and.b64  	%rd17967, %rd17939, 4294967295;
	add.s64 	%rd17968, %rd17965, %rd17967;
	add.s64 	%rd17969, %rd17968, %rd17966;
	shr.u64 	%rd17970, %rd17969, 32;
	mul.wide.u32 	%rd17971, %r123, %r126;
	and.b64  	%rd17972, %rd17943, 4294967295;
	add.s64 	%rd17973, %rd17970, %rd17972;
	add.s64 	%rd17974, %rd17973, %rd17971;
	shr.u64 	%rd17975, %rd17974, 32;
	mul.wide.u32 	%rd17976, %r122, %r126;
	add.s64 	%rd17977, %rd17975, %rd17944;
	add.s64 	%rd17978, %rd17977, %rd17976;
	shr.u64 	%rd17979, %rd17978, 32;
	and.b64  	%rd17980, %rd17950, 4294967295;
	add.s64 	%rd17981, %rd17860, %rd17980;
	shr.u64 	%rd17982, %rd17981, 32;
	and.b64  	%rd17983, %rd17954, 4294967295;
	add.s64 	%rd17984, %rd17982, %rd17983;
	add.s64 	%rd17985, %rd17984, %rd17890;
	shr.u64 	%rd17986, %rd17985, 32;
	and.b64  	%rd17987, %rd17959, 4294967295;
	add.s64 	%rd17988, %rd17986, %rd17987;
	add.s64 	%rd17989, %rd17988, %rd17926;
	shr.u64 	%rd17990, %rd17989, 32;
	and.b64  	%rd17991, %rd17964, 4294967295;
	add.s64 	%rd17992, %rd17990, %rd17991;
	add.s64 	%rd17993, %rd17992, %rd17961;
	shr.u64 	%rd17994, %rd17993, 32;
	mul.wide.u32 	%rd17995, %r125, %r125;
	and.b64  	%rd17996, %rd17969, 4294967295;
	add.s64 	%rd17997, %rd17994, %rd17996;
	add.s64 	%rd17998, %rd17997, %rd17995;
	shr.u64 	%rd17999, %rd17998, 32;
	mul.wide.u32 	%rd18000, %r124, %r125;
	and.b64  	%rd18001, %rd17974, 4294967295;
	add.s64 	%rd18002, %rd17999, %rd18001;
	add.s64 	%rd18003, %rd18002, %rd18000;
	shr.u64 	%rd18004, %rd18003, 32;
	mul.wide.u32 	%rd18005, %r123, %r125;
	and.b64  	%rd18006, %rd17978, 4294967295;
	add.s64 	%rd18007, %rd18004, %rd18006;
	add.s64 	%rd18008, %rd18007, %rd18005;
	shr.u64 	%rd18009, %rd18008, 32;
	mul.wide.u32 	%rd18010, %r122, %r125;
	add.s64 	%rd18011, %rd18009, %rd17979;
	add.s64 	%rd18012, %rd18011, %rd18010;
	shr.u64 	%rd18013, %rd18012, 32;
	and.b64  	%rd18014, %rd17985, 4294967295;
	add.s64 	%rd18015, %rd17863, %rd18014;
	shr.u64 	%rd18016, %rd18015, 32;
	and.b64  	%rd18017, %rd17989, 4294967295;
	add.s64 	%rd18018, %rd18016, %rd18017;
	add.s64 	%rd18019, %rd18018, %rd17895;
	shr.u64 	%rd18020, %rd18019, 32;
	and.b64  	%rd18021, %rd17993, 4294967295;
	add.s64 	%rd18022, %rd18020, %rd18021;
	add.s64 	%rd18023, %rd18022, %rd17931;
	shr.u64 	%rd18024, %rd18023, 32;
	and.b64  	%rd18025, %rd17998, 4294967295;
	add.s64 	%rd18026, %rd18024, %rd18025;
	add.s64 	%rd18027, %rd18026, %rd17966;
	shr.u64 	%rd18028, %rd18027, 32;
	and.b64  	%rd18029, %rd18003, 4294967295;
	add.s64 	%rd18030, %rd18028, %rd18029;
	add.s64 	%rd18031, %rd18030, %rd18000;
	shr.u64 	%rd18032, %rd18031, 32;
	mul.wide.u32 	%rd18033, %r124, %r124;
	and.b64  	%rd18034, %rd18008, 4294967295;
	add.s64 	%rd18035, %rd18032, %rd18034;
	add.s64 	%rd18036, %rd18035, %rd18033;
	shr.u64 	%rd18037, %rd18036, 32;
	mul.wide.u32 	%rd18038, %r123, %r124;
	and.b64  	%rd18039, %rd18012, 4294967295;
	add.s64 	%rd18040, %rd18037, %rd18039;
	add.s64 	%rd18041, %rd18040, %rd18038;
	shr.u64 	%rd18042, %rd18041, 32;
	mul.wide.u32 	%rd18043, %r122, %r124;
	add.s64 	%rd18044, %rd18042, %rd18013;
	add.s64 	%rd18045, %rd18044, %rd18043;
	shr.u64 	%rd18046, %rd18045, 32;
	and.b64  	%rd18047, %rd18019, 4294967295;
	add.s64 	%rd18048, %rd17866, %rd18047;
	shr.u64 	%rd18049, %rd18048, 32;
	and.b64  	%rd18050, %rd18023, 4294967295;
	add.s64 	%rd18051, %rd18049, %rd18050;
	add.s64 	%rd18052, %rd18051, %rd17900;
	shr.u64 	%rd18053, %rd18052, 32;
	and.b64  	%rd18054, %rd18027, 4294967295;
	add.s64 	%rd18055, %rd18053, %rd18054;
	add.s64 	%rd18056, %rd18055, %rd17936;
	shr.u64 	%rd18057, %rd18056, 32;
	and.b64  	%rd18058, %rd18031, 4294967295;
	add.s64 	%rd18059, %rd18057, %rd18058;
	add.s64 	%rd18060, %rd18059, %rd17971;
	shr.u64 	%rd18061, %rd18060, 32;
	and.b64  	%rd18062, %rd18036, 4294967295;
	add.s64 	%rd18063, %rd18061, %rd18062;
	add.s64 	%rd18064, %rd18063, %rd18005;
	shr.u64 	%rd18065, %rd18064, 32;
	and.b64  	%rd18066, %rd18041, 4294967295;
	add.s64 	%rd18067, %rd18065, %rd18066;
	add.s64 	%rd18068, %rd18067, %rd18038;
	shr.u64 	%rd18069, %rd18068, 32;
	mul.wide.u32 	%rd18070, %r123, %r123;
	and.b64  	%rd18071, %rd18045, 4294967295;
	add.s64 	%rd18072, %rd18069, %rd18071;
	add.s64 	%rd18073, %rd18072, %rd18070;
	shr.u64 	%rd18074, %rd18073, 32;
	mul.wide.u32 	%rd18075, %r122, %r123;
	add.s64 	%rd18076, %rd18074, %rd18046;
	add.s64 	%rd18077, %rd18076, %rd18075;
	shr.u64 	%rd18078, %rd18077, 32;
	and.b64  	%rd18079, %rd18052, 4294967295;
	add.s64 	%rd18080, %rd17869, %rd18079;
	shr.u64 	%rd18081, %rd18080, 32;
	and.b64  	%rd18082, %rd18056, 4294967295;
	add.s64 	%rd18083, %rd18081, %rd18082;
	add.s64 	%rd18084, %rd18083, %rd17905;
	shr.u64 	%rd18085, %rd18084, 32;
	and.b64  	%rd18086, %rd18060, 4294967295;
	add.s64 	%rd18087, %rd18085, %rd18086;
	add.s64 	%rd18088, %rd18087, %rd17941;
	shr.u64 	%rd18089, %rd18088, 32;
	and.b64  	%rd18090, %rd18064, 4294967295;
	add.s64 	%rd18091, %rd18089, %rd18090;
	add.s64 	%rd18092, %rd18091, %rd17976;
	shr.u64 	%rd18093, %rd18092, 32;
	and.b64  	%rd18094, %rd18068, 4294967295;
	add.s64 	%rd18095, %rd18093, %rd18094;
	add.s64 	%rd18096, %rd18095, %rd18010;
	shr.u64 	%rd18097, %rd18096, 32;
	and.b64  	%rd18098, %rd18073, 4294967295;
	add.s64 	%rd18099, %rd18097, %rd18098;
	add.s64 	%rd18100, %rd18099, %rd18043;
	shr.u64 	%rd18101, %rd18100, 32;
	and.b64  	%rd18102, %rd18077, 4294967295;
	add.s64 	%rd18103, %rd18101, %rd18102;
	add.s64 	%rd18104, %rd18103, %rd18075;
	shr.u64 	%rd18105, %rd18104, 32;
	mul.wide.u32 	%rd18106, %r122, %r122;
	add.s64 	%rd18107, %rd18105, %rd18078;
	add.s64 	%rd18108, %rd18107, %rd18106;
	{ .reg .b32 tmp; mov.b64 {tmp, %r3386}, %rd18108; }
	mul.lo.s32 	%r3387, %r86, %r3385;
	cvt.u64.u32 	%rd18109, %r3387;
	and.b64  	%rd18110, %rd17849, 4294967293;
	mad.lo.s64 	%rd18111, %rd14, %rd18109, %rd18110;
	shr.u64 	%rd18112, %rd18111, 32;
	and.b64  	%rd18113, %rd17873, 4294967295;
	add.s64 	%rd18114, %rd18112, %rd18113;
	mad.lo.s64 	%rd18115, %rd15, %rd18109, %rd18114;
	cvt.u32.u64 	%r3388, %rd18115;
	shr.u64 	%rd18116, %rd18115, 32;
	and.b64  	%rd18117, %rd17910, 4294967295;
	add.s64 	%rd18118, %rd18116, %rd18117;
	mad.lo.s64 	%rd18119, %rd16, %rd18109, %rd18118;
	shr.u64 	%rd18120, %rd18119, 32;
	and.b64  	%rd18121, %rd17946, 4294967295;
	add.s64 	%rd18122, %rd18120, %rd18121;
	mad.lo.s64 	%rd18123, %rd17, %rd18109, %rd18122;
	shr.u64 	%rd18124, %rd18123, 32;
	and.b64  	%rd18125, %rd17981, 4294967295;
	add.s64 	%rd18126, %rd18124, %rd18125;
	mad.lo.s64 	%rd18127, %rd18, %rd18109, %rd18126;
	shr.u64 	%rd18128, %rd18127, 32;
	and.b64  	%rd18129, %rd18015, 4294967295;
	add.s64 	%rd18130, %rd18128, %rd18129;
	mad.lo.s64 	%rd18131, %rd19, %rd18109, %rd18130;
	shr.u64 	%rd18132, %rd18131, 32;
	and.b64  	%rd18133, %rd18048, 4294967295;
	add.s64 	%rd18134, %rd18132, %rd18133;
	mad.lo.s64 	%rd18135, %rd20, %rd18109, %rd18134;
	shr.u64 	%rd18136, %rd18135, 32;
	and.b64  	%rd18137, %rd18080, 4294967295;
	add.s64 	%rd18138, %rd18136, %rd18137;
	mad.lo.s64 	%rd18139, %rd21, %rd18109, %rd18138;
	shr.u64 	%rd18140, %rd18139, 32;
	and.b64  	%rd18141, %rd18084, 4294967295;
	add.s64 	%rd18142, %rd18140, %rd18141;
	shr.u64 	%rd18143, %rd18142, 32;
	and.b64  	%rd18144, %rd18088, 4294967295;
	add.s64 	%rd18145, %rd18143, %rd18144;
	shr.u64 	%rd18146, %rd18145, 32;
	and.b64  	%rd18147, %rd18092, 4294967295;
	add.s64 	%rd18148, %rd18146, %rd18147;
	shr.u64 	%rd18149, %rd18148, 32;
	and.b64  	%rd18150, %rd18096, 4294967295;
	add.s64 	%rd18151, %rd18149, %rd18150;
	shr.u64 	%rd18152, %rd18151, 32;
	and.b64  	%rd18153, %rd18100, 4294967295;
	add.s64 	%rd18154, %rd18152, %rd18153;
	shr.u64 	%rd18155, %rd18154, 32;
	and.b64  	%rd18156, %rd18104, 4294967295;
	add.s64 	%rd18157, %rd18155, %rd18156;
	shr.u64 	%rd18158, %rd18157, 32;
	and.b64  	%rd18159, %rd18108, 4294967295;
	add.s64 	%rd18160, %rd18158, %rd18159;
	{ .reg .b32 tmp; mov.b64 {tmp, %r3389}, %rd18160; }
	add.s32 	%r3390, %r3386, %r3389;
	mul.lo.s32 	%r3391, %r86, %r3388;
	cvt.u64.u32 	%rd18161, %r3391;
	and.b64  	%rd18162, %rd18115, 4294967295;
	mad.lo.s64 	%rd18163, %rd14, %rd18161, %rd18162;
	shr.u64 	%rd18164, %rd18163, 32;
	and.b64  	%rd18165, %rd18119, 4294967295;
	add.s64 	%rd18166, %rd18164, %rd18165;
	mad.lo.s64 	%rd18167, %rd15, %rd18161, %rd18166;
	cvt.u32.u64 	%r3392, %rd18167;
	shr.u64 	%rd18168, %rd18167, 32;
	and.b64  	%rd18169, %rd18123, 4294967295;
	add.s64 	%rd18170, %rd18168, %rd18169;
	mad.lo.s64 	%rd18171, %rd16, %rd18161, %rd18170;
	shr.u64 	%rd18172, %rd18171, 32;
	and.b64  	%rd18173, %rd18127, 4294967295;
	add.s64 	%rd18174, %rd18172, %rd18173;
	mad.lo.s64 	%rd18175, %rd17, %rd18161, %rd18174;
	shr.u64 	%rd18176, %rd18175, 32;
	and.b64  	%rd18177, %rd18131, 4294967295;
	add.s64 	%rd18178, %rd18176, %rd18177;
	mad.lo.s64 	%rd18179, %rd18, %rd18161, %rd18178;
	shr.u64 	%rd18180, %rd18179, 32;
	and.b64  	%rd18181, %rd18135, 4294967295;
	add.s64 	%rd18182, %rd18180, %rd18181;
	mad.lo.s64 	%rd18183, %rd19, %rd18161, %rd18182;
	shr.u64 	%rd18184, %rd18183, 32;
	and.b64  	%rd18185, %rd18139, 4294967295;
	add.s64 	%rd18186, %rd18184, %rd18185;
	mad.lo.s64 	%rd18187, %rd20, %rd18161, %rd18186;
	shr.u64 	%rd18188, %rd18187, 32;
	and.b64  	%rd18189, %rd18142, 4294967295;
	add.s64 	%rd18190, %rd18188, %rd18189;
	mad.lo.s64 	%rd18191, %rd21, %rd18161, %rd18190;
	shr.u64 	%rd18192, %rd18191, 32;
	and.b64  	%rd18193, %rd18145, 4294967295;
	add.s64 	%rd18194, %rd18192, %rd18193;
	shr.u64 	%rd18195, %rd18194, 32;
	and.b64  	%rd18196, %rd18148, 4294967295;
	add.s64 	%rd18197, %rd18195, %rd18196;
	shr.u64 	%rd18198, %rd18197, 32;
	and.b64  	%rd18199, %rd18151, 4294967295;
	add.s64 	%rd18200, %rd18198, %rd18199;
	shr.u64 	%rd18201, %rd18200, 32;
	and.b64  	%rd18202, %rd18154, 4294967295;
	add.s64 	%rd18203, %rd18201, %rd18202;
	shr.u64 	%rd18204, %rd18203, 32;
	and.b64  	%rd18205, %rd18157, 4294967295;
	add.s64 	%rd18206, %rd18204, %rd18205;
	shr.u64 	%rd18207, %rd18206, 32;
	and.b64  	%rd18208, %rd18160, 4294967295;
	add.s64 	%rd18209, %rd18207, %rd18208;
	{ .reg .b32 tmp; mov.b64 {tmp, %r3393}, %rd18209; }
	add.s32 	%r3394, %r3390, %r3393;
	mul.lo.s32 	%r3395, %r86, %r3392;
	cvt.u64.u32 	%rd18210, %r3395;
	and.b64  	%rd18211, %rd18167, 4294967295;
	mad.lo.s64 	%rd18212, %rd14, %rd18210, %rd18211;
	shr.u64 	%rd18213, %rd18212, 32;
	and.b64  	%rd18214, %rd18171, 4294967295;
	add.s64 	%rd18215, %rd18213, %rd18214;
	mad.lo.s64 	%rd18216, %rd15, %rd18210, %rd18215;
	cvt.u32.u64 	%r3396, %rd18216;
	shr.u64 	%rd18217, %rd18216, 32;
	and.b64  	%rd18218, %rd18175, 4294967295;
	add.s64 	%rd18219, %rd18217, %rd18218;
	mad.lo.s64 	%rd18220, %rd16, %rd18210, %rd18219;
	shr.u64 	%rd18221, %rd18220, 32;
	and.b64  	%rd18222, %rd18179, 4294967295;
	add.s64 	%rd18223, %rd18221, %rd18222;
	mad.lo.s64 	%rd18224, %rd17, %rd18210, %rd18223;
	shr.u64 	%rd18225, %rd18224, 32;
	and.b64  	%rd18226, %rd18183, 4294967295;
	add.s64 	%rd18227, %rd18225, %rd18226;
	mad.lo.s64 	%rd18228, %rd18, %rd18210, %rd18227;
	shr.u64 	%rd18229, %rd18228, 32;
	and.b64  	%rd18230, %rd18187, 4294967295;
	add.s64 	%rd18231, %rd18229, %rd18230;
	mad.lo.s64 	%rd18232, %rd19, %rd18210, %rd18231;
	shr.u64 	%rd18233, %rd18232, 32;
	and.b64  	%rd18234, %rd18191, 4294967295;
	add.s64 	%rd18235, %rd18233, %rd18234;
	mad.lo.s64 	%rd18236, %rd20, %rd18210, %rd18235;
	shr.u64 	%rd18237, %rd18236, 32;
	and.b64  	%rd18238, %rd18194, 4294967295;
	add.s64 	%rd18239, %rd18237, %rd18238;
	mad.lo.s64 	%rd18240, %rd21, %rd18210, %rd18239;
	shr.u64 	%rd18241, %rd18240, 32;
	and.b64  	%rd18242, %rd18197, 4294967295;
	add.s64 	%rd18243, %rd18241, %rd18242;
	shr.u64 	%rd18244, %rd18243, 32;
	and.b64  	%rd18245, %rd18200, 4294967295;
	add.s64 	%rd18246, %rd18244, %rd18245;
	shr.u64 	%rd18247, %rd18246, 32;
	and.b64  	%rd18248, %rd18203, 4294967295;
	add.s64 	%rd18249, %rd18247, %rd18248;
	shr.u64 	%rd18250, %rd18249, 32;
	and.b64  	%rd18251, %rd18206, 4294967295;
	add.s64 	%rd18252, %rd18250, %rd18251;
	shr.u64 	%rd18253, %rd18252, 32;
	and.b64  	%rd18254, %rd18209, 4294967295;
	add.s64 	%rd18255, %rd18253, %rd18254;
	{ .reg .b32 tmp; mov.b64 {tmp, %r3397}, %rd18255; }
	add.s32 	%r3398, %r3394, %r3397;
	mul.lo.s32 	%r3399, %r86, %r3396;
	cvt.u64.u32 	%rd18256, %r3399;
	and.b64  	%rd18257, %rd18216, 4294967295;
	mad.lo.s64 	%rd18258, %rd14, %rd18256, %rd18257;
	shr.u64 	%rd18259, %rd18258, 32;
	and.b64  	%rd18260, %rd18220, 4294967295;
	add.s64 	%rd18261, %rd18259, %rd18260;
	mad.lo.s64 	%rd18262, %rd15, %rd18256, %rd18261;
	cvt.u32.u64 	%r3400, %rd18262;
	shr.u64 	%rd18263, %rd18262, 32;
	and.b64  	%rd18264, %rd18224, 4294967295;
	add.s64 	%rd18265, %rd18263, %rd18264;
	mad.lo.s64 	%rd18266, %rd16, %rd18256, %rd18265;
	shr.u64 	%rd18267, %rd18266, 32;
	and.b64  	%rd18268, %rd18228, 4294967295;
	add.s64 	%rd18269, %rd18267, %rd18268;
	mad.lo.s64 	%rd18270, %rd17, %rd18256, %rd18269;
	shr.u64 	%rd18271, %rd18270, 32;
	and.b64  	%rd18272, %rd18232, 4294967295;
	add.s64 	%rd18273, %rd18271, %rd18272;
	mad.lo.s64 	%rd18274, %rd18, %rd18256, %rd18273;
	shr.u64 	%rd18275, %rd18274, 32;
	and.b64  	%rd18276, %rd18236, 4294967295;
	add.s64 	%rd18277, %rd18275, %rd18276;
	mad.lo.s64 	%rd18278, %rd19, %rd18256, %rd18277;
	shr.u64 	%rd18279, %rd18278, 32;
	and.b64  	%rd18280, %rd18240, 4294967295;
	add.s64 	%rd18281, %rd18279, %rd18280;
	mad.lo.s64 	%rd18282, %rd20, %rd18256, %rd18281;
	shr.u64 	%rd18283, %rd18282, 32;
	and.b64  	%rd18284, %rd18243, 4294967295;
	add.s64 	%rd18285, %rd18283, %rd18284;
	mad.lo.s64 	%rd18286, %rd21, %rd18256, %rd18285;
	shr.u64 	%rd18287, %rd18286, 32;
	and.b64  	%rd18288, %rd18246, 4294967295;
	add.s64 	%rd18289, %rd18287, %rd18288;
	shr.u64 	%rd18290, %rd18289, 32;
	and.b64  	%rd18291, %rd18249, 4294967295;
	add.s64 	%rd18292, %rd18290, %rd18291;
	shr.u64 	%rd18293, %rd18292, 32;
	and.b64  	%rd18294, %rd18252, 4294967295;
	add.s64 	%rd18295, %rd18293, %rd18294;
	shr.u64 	%rd18296, %rd18295, 32;
	and.b64  	%rd18297, %rd18255, 4294967295;
	add.s64 	%rd18298, %rd18296, %rd18297;
	{ .reg .b32 tmp; mov.b64 {tmp, %r3401}, %rd18298; }
	add.s32 	%r3402, %r3398, %r3401;
	mul.lo.s32 	%r3403, %r86, %r3400;
	cvt.u64.u32 	%rd18299, %r3403;
	and.b64  	%rd18300, %rd18262, 4294967295;
	mad.lo.s64 	%rd18301, %rd14, %rd18299, %rd18300;
	shr.u64 	%rd18302, %rd18301, 32;
	and.b64  	%rd18303, %rd18266, 4294967295;
	add.s64 	%rd18304, %rd18302, %rd18303;
	mad.lo.s64 	%rd18305, %rd15, %rd18299, %rd18304;
	cvt.u32.u64 	%r3404, %rd18305;
	shr.u64 	%rd18306, %rd18305, 32;
	and.b64  	%rd18307, %rd18270, 4294967295;
	add.s64 	%rd18308, %rd18306, %rd18307;
	mad.lo.s64 	%rd18309, %rd16, %rd18299, %rd18308;
	shr.u64 	%rd18310, %rd18309, 32;
	and.b64  	%rd18311, %rd18274, 4294967295;
	add.s64 	%rd18312, %rd18310, %rd18311;
	mad.lo.s64 	%rd18313, %rd17, %rd18299, %rd18312;
	shr.u64 	%rd18314, %rd18313, 32;
	and.b64  	%rd18315, %rd18278, 4294967295;
	add.s64 	%rd18316, %rd18314, %rd18315;
	mad.lo.s64 	%rd18317, %rd18, %rd18299, %rd18316;
	shr.u64 	%rd18318, %rd18317, 32;
	and.b64  	%rd18319, %rd18282, 4294967295;
	add.s64 	%rd18320, %rd18318, %rd18319;
	mad.lo.s64 	%rd18321, %rd19, %rd18299, %rd18320;
	shr.u64 	%rd18322, %rd18321, 32;
	and.b64  	%rd18323, %rd18286, 4294967295;
	add.s64 	%rd18324, %rd18322, %rd18323;
	mad.lo.s64 	%rd18325, %rd20, %rd18299, %rd18324;
	shr.u64 	%rd18326, %rd18325, 32;
	and.b64  	%rd18327, %rd18289, 4294967295;
	add.s64 	%rd18328, %rd18326, %rd18327;
	mad.lo.s64 	%rd18329, %rd21, %rd18299, %rd18328;
	shr.u64 	%rd18330, %rd18329, 32;
	and.b64  	%rd18331, %rd18292, 4294967295;
	add.s64 	%rd18332, %rd18330, %rd18331;
	shr.u64 	%rd18333, %rd18332, 32;
	and.b64  	%rd18334, %rd18295, 4294967295;
	add.s64 	%rd18335, %rd18333, %rd18334;
	shr.u64 	%rd18336, %rd18335, 32;
	and.b64  	%rd18337, %rd18298, 4294967295;
	add.s64 	%rd18338, %rd18336, %rd18337;
	{ .reg .b32 tmp; mov.b64 {tmp, %r3405}, %rd18338; }
	add.s32 	%r3406, %r3402, %r3405;
	mul.lo.s32 	%r3407, %r86, %r3404;
	cvt.u64.u32 	%rd18339, %r3407;
	and.b64  	%rd18340, %rd18305, 4294967295;
	mad.lo.s64 	%rd18341, %rd14, %rd18339, %rd18340;
	shr.u64 	%rd18342, %rd18341, 32;
	and.b64  	%rd18343, %rd18309, 4294967295;
	add.s64 	%rd18344, %rd18342, %rd18343;
	mad.lo.s64 	%rd18345, %rd15, %rd18339, %rd18344;
	cvt.u32.u64 	%r3408, %rd18345;
	shr.u64 	%rd18346, %rd18345, 32;
	and.b64  	%rd18347, %rd18313, 4294967295;
	add.s64 	%rd18348, %rd18346, %rd18347;
	mad.lo.s64 	%rd18349, %rd16, %rd18339, %rd18348;
	shr.u64 	%rd18350, %rd18349, 32;
	and.b64  	%rd18351, %rd18317, 4294967295;
	add.s64 	%rd18352, %rd18350, %rd18351;
	mad.lo.s64 	%rd18353, %rd17, %rd18339, %rd18352;
	shr.u64 	%rd18354, %rd18353, 32;
	and.b64  	%rd18355, %rd18321, 4294967295;
	add.s64 	%rd18356, %rd18354, %rd18355;
	mad.lo.s64 	%rd18357, %rd18, %rd18339, %rd18356;
	shr.u64 	%rd18358, %rd18357, 32;
	and.b64  	%rd18359, %rd18325, 4294967295;
	add.s64 	%rd18360, %rd18358, %rd18359;
	mad.lo.s64 	%rd18361, %rd19, %rd18339, %rd18360;
	shr.u64 	%rd18362, %rd18361, 32;
	and.b64  	%rd18363, %rd18329, 4294967295;
	add.s64 	%rd18364, %rd18362, %rd18363;
	mad.lo.s64 	%rd18365, %rd20, %rd18339, %rd18364;
	shr.u64 	%rd18366, %rd18365, 32;
	and.b64  	%rd18367, %rd18332, 4294967295;
	add.s64 	%rd18368, %rd18366, %rd18367;
	mad.lo.s64 	%rd18369, %rd21, %rd18339, %rd18368;
	shr.u64 	%rd18370, %rd18369, 32;
	and.b64  	%rd18371, %rd18335, 4294967295;
	add.s64 	%rd18372, %rd18370, %rd18371;
	shr.u64 	%rd18373, %rd18372, 32;
	and.b64  	%rd18374, %rd18338, 4294967295;
	add.s64 	%rd18375, %rd18373, %rd18374;
	{ .reg .b32 tmp; mov.b64 {tmp, %r3409}, %rd18375; }
	add.s32 	%r3410, %r3406, %r3409;
	mul.lo.s32 	%r3411, %r86, %r3408;
	cvt.u64.u32 	%rd18376, %r3411;
	and.b64  	%rd18377, %rd18345, 4294967295;
	mad.lo.s64 	%rd18378, %rd14, %rd18376, %rd18377;
	shr.u64 	%rd18379, %rd18378, 32;
	and.b64  	%rd18380, %rd18349, 4294967295;
	add.s64 	%rd18381, %rd18379, %rd18380;
	mad.lo.s64 	%rd18382, %rd15, %rd18376, %rd18381;
	cvt.u32.u64 	%r3412, %rd18382;
	shr.u64 	%rd18383, %rd18382, 32;
	and.b64  	%rd18384, %rd18353, 4294967295;
	add.s64 	%rd18385, %rd18383, %rd18384;
	mad.lo.s64 	%rd18386, %rd16, %rd18376, %rd18385;
	shr.u64 	%rd18387, %rd18386, 32;
	and.b64  	%rd18388, %rd18357, 4294967295;
	add.s64 	%rd18389, %rd18387, %rd18388;
	mad.lo.s64 	%rd18390, %rd17, %rd18376, %rd18389;
	shr.u64 	%rd18391, %rd18390, 32;
	and.b64  	%rd18392, %rd18361, 4294967295;
	add.s64 	%rd18393, %rd18391, %rd18392;
	mad.lo.s64 	%rd18394, %rd18, %rd18376, %rd18393;
	shr.u64 	%rd18395, %rd18394, 32;
	and.b64  	%rd18396, %rd18365, 4294967295;
	add.s64 	%rd18397, %rd18395, %rd18396;
	mad.lo.s64 	%rd18398, %rd19, %rd18376, %rd18397;
	shr.u64 	%rd18399, %rd18398, 32;
	and.b64  	%rd18400, %rd18369, 4294967295;
	add.s64 	%rd18401, %rd18399, %rd18400;
	mad.lo.s64 	%rd18402, %rd20, %rd18376, %rd18401;
	shr.u64 	%rd18403, %rd18402, 32;
	and.b64  	%rd18404, %rd18372, 4294967295;
	add.s64 	%rd18405, %rd18403, %rd18404;
	mad.lo.s64 	%rd18406, %rd21, %rd18376, %rd18405;
	shr.u64 	%rd18407, %rd18406, 32;
	and.b64  	%rd18408, %rd18375, 4294967295;
	add.s64 	%rd18409, %rd18407, %rd18408;
	{ .reg .b32 tmp; mov.b64 {tmp, %r3413}, %rd18409; }
	add.s32 	%r3414, %r3410, %r3413;
	mul.lo.s32 	%r3415, %r86, %r3412;
	cvt.u64.u32 	%rd18410, %r3415;
	and.b64  	%rd18411, %rd18382, 4294967295;
	mad.lo.s64 	%rd18412, %rd14, %rd18410, %rd18411;
	shr.u64 	%rd18413, %rd18412, 32;
	and.b64  	%rd18414, %rd18386, 4294967295;
	add.s64 	%rd18415, %rd18413, %rd18414;
	mad.lo.s64 	%rd47777, %rd15, %rd18410, %rd18415;
	shr.u64 	%rd18416, %rd47777, 32;
	and.b64  	%rd18417, %rd18390, 4294967295;
	add.s64 	%rd18418, %rd18416, %rd18417;
	mad.lo.s64 	%rd47778, %rd16, %rd18410, %rd18418;
	cvt.u32.u64 	%r1314, %rd47778;
	shr.u64 	%rd18419, %rd47778, 32;
	and.b64  	%rd18420, %rd18394, 4294967295;
	add.s64 	%rd18421, %rd18419, %rd18420;
	mad.lo.s64 	%rd47779, %rd17, %rd18410, %rd18421;
	cvt.u32.u64 	%r1315, %rd47779;
	shr.u64 	%rd18422, %rd47779, 32;
	and.b64  	%rd18423, %rd18398, 4294967295;
	add.s64 	%rd18424, %rd18422, %rd18423;
	mad.lo.s64 	%rd47780, %rd18, %rd18410, %rd18424;
	cvt.u32.u64 	%r1316, %rd47780;
	shr.u64 	%rd18425, %rd47780, 32;
	and.b64  	%rd18426, %rd18402, 4294967295;
	add.s64 	%rd18427, %rd18425, %rd18426;
	mad.lo.s64 	%rd47781, %rd19, %rd18410, %rd18427;
	cvt.u32.u64 	%r1317, %rd47781;
	shr.u64 	%rd18428, %rd47781, 32;
	and.b64  	%rd18429, %rd18406, 4294967295;
	add.s64 	%rd18430, %rd18428, %rd18429;
	mad.lo.s64 	%rd47782, %rd20, %rd18410, %rd18430;
	cvt.u32.u64 	%r1318, %rd47782;
	shr.u64 	%rd18431, %rd47782, 32;
	and.b64  	%rd18432, %rd18409, 4294967295;
	add.s64 	%rd18433, %rd18431, %rd18432;
	mad.lo.s64 	%rd47783, %rd21, %rd18410, %rd18433;
	cvt.u32.u64 	%r1319, %rd47783;
	{ .reg .b32 tmp; mov.b64 {tmp, %r3416}, %rd47783; }
	add.s32 	%r6652, %r3414, %r3416;
	setp.gt.u32 	%p692, %r6652, %r3384;
	@%p692 bra 	$L__BB4_1409;
	setp.lt.u32 	%p693, %r6652, %r3384;
	@%p693 bra 	$L__BB4_1410;
	cvt.u32.u64 	%r3418, %rd20;
	setp.lt.u32 	%p694, %r3418, %r1319;
	@%p694 bra 	$L__BB4_1409;
	setp.gt.u32 	%p695, %r3418, %r1319;
	@%p695 bra 	$L__BB4_1410;
	cvt.u32.u64 	%r3420, %rd19;
	setp.lt.u32 	%p696, %r3420, %r1318;
	@%p696 bra 	$L__BB4_1409;
	setp.gt.u32 	%p697, %r3420, %r1318;
	@%p697 bra 	$L__BB4_1410;
	cvt.u32.u64 	%r3422, %rd18;
	setp.lt.u32 	%p698, %r3422, %r1317;
	@%p698 bra 	$L__BB4_1409;
	setp.gt.u32 	%p699, %r3422, %r1317;
	@%p699 bra 	$L__BB4_1410;
	cvt.u32.u64 	%r3424, %rd17;
	setp.lt.u32 	%p700, %r3424, %r1316;
	@%p700 bra 	$L__BB4_1409;
	setp.gt.u32 	%p701, %r3424, %r1316;
	@%p701 bra 	$L__BB4_1410;
	cvt.u32.u64 	%r3426, %rd16;
	setp.lt.u32 	%p702, %r3426, %r1315;
	@%p702 bra 	$L__BB4_1409;
	setp.gt.u32 	%p703, %r3426, %r1315;
	@%p703 bra 	$L__BB4_1410;
	cvt.u32.u64 	%r3428, %rd15;
	setp.lt.u32 	%p704, %r3428, %r1314;
	@%p704 bra 	$L__BB4_1409;
	cvt.u32.u64 	%r3430, %rd14;
	setp.gt.u32 	%p705, %r3428, %r1314;
	cvt.u32.u64 	%r3431, %rd47777;
	setp.gt.u32 	%p706, %r3430, %r3431;
	or.pred  	%p707, %p705, %p706;
	@%p707 bra 	$L__BB4_1410;
$L__BB4_1409:
	and.b64  	%rd18435, %rd47777, 4294967295;
	sub.s64 	%rd47777, %rd18435, %rd14;
	shr.u64 	%rd18436, %rd47777, 63;
	and.b64  	%rd18437, %rd47778, 4294967295;
	add.s64 	%rd18438, %rd18436, %rd15;
	sub.s64 	%rd47778, %rd18437, %rd18438;
	shr.u64 	%rd18439, %rd47778, 63;
	and.b64  	%rd18440, %rd47779, 4294967295;
	add.s64 	%rd18441, %rd18439, %rd16;
	sub.s64 	%rd47779, %rd18440, %rd18441;
	shr.u64 	%rd18442, %rd47779, 63;
	and.b64  	%rd18443, %rd47780, 4294967295;
	add.s64 	%rd18444, %rd18442, %rd17;
	sub.s64 	%rd47780, %rd18443, %rd18444;
	shr.u64 	%rd18445, %rd47780, 63;
	and.b64  	%rd18446, %rd47781, 4294967295;
	add.s64 	%rd18447, %rd18445, %rd18;
	sub.s64 	%rd47781, %rd18446, %rd18447;
	shr.u64 	%rd18448, %rd47781, 63;
	and.b64  	%rd18449, %rd47782, 4294967295;
	add.s64 	%rd18450, %rd18448, %rd19;
	sub.s64 	%rd47782, %rd18449, %rd18450;
	shr.u64 	%rd18451, %rd47782, 63;
	and.b64  	%rd18452, %rd47783, 4294967295;
	add.s64 	%rd18453, %rd18451, %rd20;
	sub.s64 	%rd47783, %rd18452, %rd18453;
	shr.u64 	%rd18454, %rd47783, 63;
	cvt.u32.u64 	%r3433, %rd18454;
	add.s32 	%r3434, %r3384, %r3433;
	sub.s32 	%r6652, %r6652, %r3434;
$L__BB4_1410:
	cvt.u32.u64 	%r3435, %rd21;
	cvt.u64.u32 	%rd2579, %r137;
	and.b64  	%rd2580, %rd47777, 4294967295;
	mul.lo.s64 	%rd18455, %rd2580, %rd2579;
	cvt.u32.u64 	%r3436, %rd18455;
	shr.u64 	%rd18456, %rd18455, 32;
	and.b64  	%rd2581, %rd47778, 4294967295;
	mad.lo.s64 	%rd18457, %rd2581, %rd2579, %rd18456;
	shr.u64 	%rd18458, %rd18457, 32;
	and.b64  	%rd2582, %rd47779, 4294967295;
	mad.lo.s64 	%rd18459, %rd2582, %rd2579, %rd18458;
	shr.u64 	%rd18460, %rd18459, 32;
	and.b64  	%rd2583, %rd47780, 4294967295;
	mad.lo.s64 	%rd18461, %rd2583, %rd2579, %rd18460;
	shr.u64 	%rd18462, %rd18461, 32;
	and.b64  	%rd2584, %rd47781, 4294967295;
	mad.lo.s64 	%rd18463, %rd2584, %rd2579, %rd18462;
	shr.u64 	%rd18464, %rd18463, 32;
	and.b64  	%rd2585, %rd47782, 4294967295;
	mad.lo.s64 	%rd18465, %rd2585, %rd2579, %rd18464;
	shr.u64 	%rd18466, %rd18465, 32;
	and.b64  	%rd2586, %rd47783, 4294967295;
	mad.lo.s64 	%rd18467, %rd2586, %rd2579, %rd18466;
	shr.u64 	%rd18468, %rd18467, 32;
	cvt.u64.u32 	%rd2587, %r6652;
	mul.wide.u32 	%rd18469, %r6652, %r137;
	add.s64 	%rd18470, %rd18468, %rd18469;
	shr.u64 	%rd18471, %rd18470, 32;
	cvt.u64.u32 	%rd2588, %r136;
	and.b64  	%rd18472, %rd18457, 4294967295;
	mad.lo.s64 	%rd18473, %rd2580, %rd2588, %rd18472;
	shr.u64 	%rd18474, %rd18473, 32;
	and.b64  	%rd18475, %rd18459, 4294967295;
	add.s64 	%rd18476, %rd18474, %rd18475;
	mad.lo.s64 	%rd18477, %rd2581, %rd2588, %rd18476;
	shr.u64 	%rd18478, %rd18477, 32;
	and.b64  	%rd18479, %rd18461, 4294967295;
	add.s64 	%rd18480, %rd18478, %rd18479;
	mad.lo.s64 	%rd18481, %rd2582, %rd2588, %rd18480;
	shr.u64 	%rd18482, %rd18481, 32;
	and.b64  	%rd18483, %rd18463, 4294967295;
	add.s64 	%rd18484, %rd18482, %rd18483;
	mad.lo.s64 	%rd18485, %rd2583, %rd2588, %rd18484;
	shr.u64 	%rd18486, %rd18485, 32;
	and.b64  	%rd18487, %rd18465, 4294967295;
	add.s64 	%rd18488, %rd18486, %rd18487;
	mad.lo.s64 	%rd18489, %rd2584, %rd2588, %rd18488;
	shr.u64 	%rd18490, %rd18489, 32;
	and.b64  	%rd18491, %rd18467, 4294967295;
	add.s64 	%rd18492, %rd18490, %rd18491;
	mad.lo.s64 	%rd18493, %rd2585, %rd2588, %rd18492;
	shr.u64 	%rd18494, %rd18493, 32;
	and.b64  	%rd18495, %rd18470, 4294967295;
	add.s64 	%rd18496, %rd18494, %rd18495;
	mad.lo.s64 	%rd18497, %rd2586, %rd2588, %rd18496;
	shr.u64 	%rd18498, %rd18497, 32;
	mul.wide.u32 	%rd18499, %r6652, %r136;
	add.s64 	%rd18500, %rd18498, %rd18471;
	add.s64 	%rd18501, %rd18500, %rd18499;
	shr.u64 	%rd18502, %rd18501, 32;
	cvt.u64.u32 	%rd2589, %r135;
	and.b64  	%rd18503, %rd18477, 4294967295;
	mad.lo.s64 	%rd18504, %rd2580, %rd2589, %rd18503;
	shr.u64 	%rd18505, %rd18504, 32;
	and.b64  	%rd18506, %rd18481, 4294967295;
	add.s64 	%rd18507, %rd18505, %rd18506;
	mad.lo.s64 	%rd18508, %rd2581, %rd2589, %rd18507;
	shr.u64 	%rd18509, %rd18508, 32;
	and.b64  	%rd18510, %rd18485, 4294967295;
	add.s64 	%rd18511, %rd18509, %rd18510;
	mad.lo.s64 	%rd18512, %rd2582, %rd2589, %rd18511;
	shr.u64 	%rd18513, %rd18512, 32;
	and.b64  	%rd18514, %rd18489, 4294967295;
	add.s64 	%rd18515, %rd18513, %rd18514;
	mad.lo.s64 	%rd18516, %rd2583, %rd2589, %rd18515;
	shr.u64 	%rd18517, %rd18516, 32;
	and.b64  	%rd18518, %rd18493, 4294967295;
	add.s64 	%rd18519, %rd18517, %rd18518;
	mad.lo.s64 	%rd18520, %rd2584, %rd2589, %rd18519;
	shr.u64 	%rd18521, %rd18520, 32;
	and.b64  	%rd18522, %rd18497, 4294967295;
	add.s64 	%rd18523, %rd18521, %rd18522;
	mad.lo.s64 	%rd18524, %rd2585, %rd2589, %rd18523;
	shr.u64 	%rd18525, %rd18524, 32;
	and.b64  	%rd18526, %rd18501, 4294967295;
	add.s64 	%rd18527, %rd18525, %rd18526;
	mad.lo.s64 	%rd18528, %rd2586, %rd2589, %rd18527;
	shr.u64 	%rd18529, %rd18528, 32;
	mul.wide.u32 	%rd18530, %r6652, %r135;
	add.s64 	%rd18531, %rd18529, %rd18502;
	add.s64 	%rd18532, %rd18531, %rd18530;
	shr.u64 	%rd18533, %rd18532, 32;
	cvt.u64.u32 	%rd2590, %r134;
	and.b64  	%rd18534, %rd18508, 4294967295;
	mad.lo.s64 	%rd18535, %rd2580, %rd2590, %rd18534;
	shr.u64 	%rd18536, %rd18535, 32;
	and.b64  	%rd18537, %rd18512, 4294967295;
	add.s64 	%rd18538, %rd18536, %rd18537;
	mad.lo.s64 	%rd18539, %rd2581, %rd2590, %rd18538;
	shr.u64 	%rd18540, %rd18539, 32;
	and.b64  	%rd18541, %rd18516, 4294967295;
	add.s64 	%rd18542, %rd18540, %rd18541;
	mad.lo.s64 	%rd18543, %rd2582, %rd2590, %rd18542;
	shr.u64 	%rd18544, %rd18543, 32;
	and.b64  	%rd18545, %rd18520, 4294967295;
	add.s64 	%rd18546, %rd18544, %rd18545;
	mad.lo.s64 	%rd18547, %rd2583, %rd2590, %rd18546;
	shr.u64 	%rd18548, %rd18547, 32;
	and.b64  	%rd18549, %rd18524, 4294967295;
	add.s64 	%rd18550, %rd18548, %rd18549;
	mad.lo.s64 	%rd18551, %rd2584, %rd2590, %rd18550;
	shr.u64 	%rd18552, %rd18551, 32;
	and.b64  	%rd18553, %rd18528, 4294967295;
	add.s64 	%rd18554, %rd18552, %rd18553;
	mad.lo.s64 	%rd18555, %rd2585, %rd2590, %rd18554;
	shr.u64 	%rd18556, %rd18555, 32;
	and.b64  	%rd18557, %rd18532, 4294967295;
	add.s64 	%rd18558, %rd18556, %rd18557;
	mad.lo.s64 	%rd18559, %rd2586, %rd2590, %rd18558;
	shr.u64 	%rd18560, %rd18559, 32;
	mul.wide.u32 	%rd18561, %r6652, %r134;
	add.s64 	%rd18562, %rd18560, %rd18533;
	add.s64 	%rd18563, %rd18562, %rd18561;
	shr.u64 	%rd18564, %rd18563, 32;
	cvt.u64.u32 	%rd2591, %r133;
	and.b64  	%rd18565, %rd18539, 4294967295;
	mad.lo.s64 	%rd18566, %rd2580, %rd2591, %rd18565;
	shr.u64 	%rd18567, %rd18566, 32;
	and.b64  	%rd18568, %rd18543, 4294967295;
	add.s64 	%rd18569, %rd18567, %rd18568;
	mad.lo.s64 	%rd18570, %rd2581, %rd2591, %rd18569;
	shr.u64 	%rd18571, %rd18570, 32;
	and.b64  	%rd18572, %rd18547, 4294967295;
	add.s64 	%rd18573, %rd18571, %rd18572;
	mad.lo.s64 	%rd18574, %rd2582, %rd2591, %rd18573;
	shr.u64 	%rd18575, %rd18574, 32;
	and.b64  	%rd18576, %rd18551, 4294967295;
	add.s64 	%rd18577, %rd18575, %rd18576;
	mad.lo.s64 	%rd18578, %rd2583, %rd2591, %rd18577;
	shr.u64 	%rd18579, %rd18578, 32;
	and.b64  	%rd18580, %rd18555, 4294967295;
	add.s64 	%rd18581, %rd18579, %rd18580;
	mad.lo.s64 	%rd18582, %rd2584, %rd2591, %rd18581;
	shr.u64 	%rd18583, %rd18582, 32;
	and.b64  	%rd18584, %rd18559, 4294967295;
	add.s64 	%rd18585, %rd18583, %rd18584;
	mad.lo.s64 	%rd18586, %rd2585, %rd2591, %rd18585;
	shr.u64 	%rd18587, %rd18586, 32;
	and.b64  	%rd18588, %rd18563, 4294967295;
	add.s64 	%rd18589, %rd18587, %rd18588;
	mad.lo.s64 	%rd18590, %rd2586, %rd2591, %rd18589;
	shr.u64 	%rd18591, %rd18590, 32;
	mul.wide.u32 	%rd18592, %r6652, %r133;
	add.s64 	%rd18593, %rd18591, %rd18564;
	add.s64 	%rd18594, %rd18593, %rd18592;
	shr.u64 	%rd18595, %rd18594, 32;
	cvt.u64.u32 	%rd2592, %r132;
	and.b64  	%rd18596, %rd18570, 4294967295;
	mad.lo.s64 	%rd18597, %rd2580, %rd2592, %rd18596;
	shr.u64 	%rd18598, %rd18597, 32;
	and.b64  	%rd18599, %rd18574, 4294967295;
	add.s64 	%rd18600, %rd18598, %rd18599;
	mad.lo.s64 	%rd18601, %rd2581, %rd2592, %rd18600;
	shr.u64 	%rd18602, %rd18601, 32;
	and.b64  	%rd18603, %rd18578, 4294967295;
	add.s64 	%rd18604, %rd18602, %rd18603;
	mad.lo.s64 	%rd18605, %rd2582, %rd2592, %rd18604;
	shr.u64 	%rd18606, %rd18605, 32;
	and.b64  	%rd18607, %rd18582, 4294967295;
	add.s64 	%rd18608, %rd18606, %rd18607;
	mad.lo.s64 	%rd18609, %rd2583, %rd2592, %rd18608;
	shr.u64 	%rd18610, %rd18609, 32;
	and.b64  	%rd18611, %rd18586, 4294967295;
	add.s64 	%rd18612, %rd18610, %rd18611;
	mad.lo.s64 	%rd18613, %rd2584, %rd2592, %rd18612;
	shr.u64 	%rd18614, %rd18613, 32;
	and.b64  	%rd18615, %rd18590, 4294967295;
	add.s64 	%rd18616, %rd18614, %rd18615;
	mad.lo.s64 	%rd18617, %rd2585, %rd2592, %rd18616;
	shr.u64 	%rd18618, %rd18617, 32;
	and.b64  	%rd18619, %rd18594, 4294967295;
	add.s64 	%rd18620, %rd18618, %rd18619;
	mad.lo.s64 	%rd18621, %rd2586, %rd2592, %rd18620;
	shr.u64 	%rd18622, %rd18621, 32;
	mul.wide.u32 	%rd18623, %r6652, %r132;
	add.s64 	%rd18624, %rd18622, %rd18595;
	add.s64 	%rd18625, %rd18624, %rd18623;
	shr.u64 	%rd18626, %rd18625, 32;
	cvt.u64.u32 	%rd2593, %r131;
	and.b64  	%rd18627, %rd18601, 4294967295;
	mad.lo.s64 	%rd18628, %rd2580, %rd2593, %rd18627;
	shr.u64 	%rd18629, %rd18628, 32;
	and.b64  	%rd18630, %rd18605, 4294967295;
	add.s64 	%rd18631, %rd18629, %rd18630;
	mad.lo.s64 	%rd18632, %rd2581, %rd2593, %rd18631;
	shr.u64 	%rd18633, %rd18632, 32;
	and.b64  	%rd18634, %rd18609, 4294967295;
	add.s64 	%rd18635, %rd18633, %rd18634;
	mad.lo.s64 	%rd18636, %rd2582, %rd2593, %rd18635;
	shr.u64 	%rd18637, %rd18636, 32;
	and.b64  	%rd18638, %rd18613, 4294967295;
	add.s64 	%rd18639, %rd18637, %rd18638;
	mad.lo.s64 	%rd18640, %rd2583, %rd2593, %rd18639;
	shr.u64 	%rd18641, %rd18640, 32;
	and.b64  	%rd18642, %rd18617, 4294967295;
	add.s64 	%rd18643, %rd18641, %rd18642;
	mad.lo.s64 	%rd18644, %rd2584, %rd2593, %rd18643;
	shr.u64 	%rd18645, %rd18644, 32;
	and.b64  	%rd18646, %rd18621, 4294967295;
	add.s64 	%rd18647, %rd18645, %rd18646;
	mad.lo.s64 	%rd18648, %rd2585, %rd2593, %rd18647;
	shr.u64 	%rd18649, %rd18648, 32;
	and.b64  	%rd18650, %rd18625, 4294967295;
	add.s64 	%rd18651, %rd18649, %rd18650;
	mad.lo.s64 	%rd18652, %rd2586, %rd2593, %rd18651;
	shr.u64 	%rd18653, %rd18652, 32;
	mul.wide.u32 	%rd18654, %r6652, %r131;
	add.s64 	%rd18655, %rd18653, %rd18626;
	add.s64 	%rd18656, %rd18655, %rd18654;
	shr.u64 	%rd18657, %rd18656, 32;
	cvt.u64.u32 	%rd2594, %r130;
	and.b64  	%rd18658, %rd18632, 4294967295;
	mad.lo.s64 	%rd18659, %rd2580, %rd2594, %rd18658;
	shr.u64 	%rd18660, %rd18659, 32;
	and.b64  	%rd18661, %rd18636, 4294967295;
	add.s64 	%rd18662, %rd18660, %rd18661;
	mad.lo.s64 	%rd18663, %rd2581, %rd2594, %rd18662;
	shr.u64 	%rd18664, %rd18663, 32;
	and.b64  	%rd18665, %rd18640, 4294967295;
	add.s64 	%rd18666, %rd18664, %rd18665;
	mad.lo.s64 	%rd18667, %rd2582, %rd2594, %rd18666;
	shr.u64 	%rd18668, %rd18667, 32;
	and.b64  	%rd18669, %rd18644, 4294967295;
	add.s64 	%rd18670, %rd18668, %rd18669;
	mad.lo.s64 	%rd18671, %rd2583, %rd2594, %rd18670;
	shr.u64 	%rd18672, %rd18671, 32;
	and.b64  	%rd18673, %rd18648, 4294967295;
	add.s64 	%rd18674, %rd18672, %rd18673;
	mad.lo.s64 	%rd18675, %rd2584, %rd2594, %rd18674;
	shr.u64 	%rd18676, %rd18675, 32;
	and.b64  	%rd18677, %rd18652, 4294967295;
	add.s64 	%rd18678, %rd18676, %rd18677;
	mad.lo.s64 	%rd18679, %rd2585, %rd2594, %rd18678;
	shr.u64 	%rd18680, %rd18679, 32;
	and.b64  	%rd18681, %rd18656, 4294967295;
	add.s64 	%rd18682, %rd18680, %rd18681;
	mad.lo.s64 	%rd18683, %rd2586, %rd2594, %rd18682;
	shr.u64 	%rd18684, %rd18683, 32;
	mul.wide.u32 	%rd18685, %r6652, %r130;
	add.s64 	%rd18686, %rd18684, %rd18657;
	add.s64 	%rd18687, %rd18686, %rd18685;
	{ .reg .b32 tmp; mov.b64 {tmp, %r3437}, %rd18687; }
	mul.lo.s32 	%r3438, %r86, %r3436;
	cvt.u64.u32 	%rd18688, %r3438;
	and.b64  	%rd18689, %rd18455, 4294967295;
	mad.lo.s64 	%rd18690, %rd14, %rd18688, %rd18689;
	shr.u64 	%rd18691, %rd18690, 32;
	and.b64  	%rd18692, %rd18473, 4294967295;
	add.s64 	%rd18693, %rd18691, %rd18692;
	mad.lo.s64 	%rd18694, %rd15, %rd18688, %rd18693;
	cvt.u32.u64 	%r3439, %rd18694;
	shr.u64 	%rd18695, %rd18694, 32;
	and.b64  	%rd18696, %rd18504, 4294967295;
	add.s64 	%rd18697, %rd18695, %rd18696;
	mad.lo.s64 	%rd18698, %rd16, %rd18688, %rd18697;
	shr.u64 	%rd18699, %rd18698, 32;
	and.b64  	%rd18700, %rd18535, 4294967295;
	add.s64 	%rd18701, %rd18699, %rd18700;
	mad.lo.s64 	%rd18702, %rd17, %rd18688, %rd18701;
	shr.u64 	%rd18703, %rd18702, 32;
	and.b64  	%rd18704, %rd18566, 4294967295;
	add.s64 	%rd18705, %rd18703, %rd18704;
	mad.lo.s64 	%rd18706, %rd18, %rd18688, %rd18705;
	shr.u64 	%rd18707, %rd18706, 32;
	and.b64  	%rd18708, %rd18597, 4294967295;
	add.s64 	%rd18709, %rd18707, %rd18708;
	mad.lo.s64 	%rd18710, %rd19, %rd18688, %rd18709;
	shr.u64 	%rd18711, %rd18710, 32;
	and.b64  	%rd18712, %rd18628, 4294967295;
	add.s64 	%rd18713, %rd18711, %rd18712;
	mad.lo.s64 	%rd18714, %rd20, %rd18688, %rd18713;
	shr.u64 	%rd18715, %rd18714, 32;
	and.b64  	%rd18716, %rd18659, 4294967295;
	add.s64 	%rd18717, %rd18715, %rd18716;
	mad.lo.s64 	%rd18718, %rd21, %rd18688, %rd18717;
	shr.u64 	%rd18719, %rd18718, 32;
	and.b64  	%rd18720, %rd18663, 4294967295;
	add.s64 	%rd18721, %rd18719, %rd18720;
	shr.u64 	%rd18722, %rd18721, 32;
	and.b64  	%rd18723, %rd18667, 4294967295;
	add.s64 	%rd18724, %rd18722, %rd18723;
	shr.u64 	%rd18725, %rd18724, 32;
	and.b64  	%rd18726, %rd18671, 4294967295;
	add.s64 	%rd18727, %rd18725, %rd18726;
	shr.u64 	%rd18728, %rd18727, 32;
	and.b64  	%rd18729, %rd18675, 4294967295;
	add.s64 	%rd18730, %rd18728, %rd18729;
	shr.u64 	%rd18731, %rd18730, 32;
	and.b64  	%rd18732, %rd18679, 4294967295;
	add.s64 	%rd18733, %rd18731, %rd18732;
	shr.u64 	%rd18734, %rd18733, 32;
	and.b64  	%rd18735, %rd18683, 4294967295;
	add.s64 	%rd18736, %rd18734, %rd18735;
	shr.u64 	%rd18737, %rd18736, 32;
	and.b64  	%rd18738, %rd18687, 4294967295;
	add.s64 	%rd18739, %rd18737, %rd18738;
	{ .reg .b32 tmp; mov.b64 {tmp, %r3440}, %rd18739; }
	add.s32 	%r3441, %r3437, %r3440;
	mul.lo.s32 	%r3442, %r86, %r3439;
	cvt.u64.u32 	%rd18740, %r3442;
	and.b64  	%rd18741, %rd18694, 4294967295;
	mad.lo.s64 	%rd18742, %rd14, %rd18740, %rd18741;
	shr.u64 	%rd18743, %rd18742, 32;
	and.b64  	%rd18744, %rd18698, 4294967295;
	add.s64 	%rd18745, %rd18743, %rd18744;
	mad.lo.s64 	%rd18746, %rd15, %rd18740, %rd18745;
	cvt.u32.u64 	%r3443, %rd18746;
	shr.u64 	%rd18747, %rd18746, 32;
	and.b64  	%rd18748, %rd18702, 4294967295;
	add.s64 	%rd18749, %rd18747, %rd18748;
	mad.lo.s64 	%rd18750, %rd16, %rd18740, %rd18749;
	shr.u64 	%rd18751, %rd18750, 32;
	and.b64  	%rd18752, %rd18706, 4294967295;
	add.s64 	%rd18753, %rd18751, %rd18752;
	mad.lo.s64 	%rd18754, %rd17, %rd18740, %rd18753;
	shr.u64 	%rd18755, %rd18754, 32;
	and.b64  	%rd18756, %rd18710, 4294967295;
	add.s64 	%rd18757, %rd18755, %rd18756;
	mad.lo.s64 	%rd18758, %rd18, %rd18740, %rd18757;
	shr.u64 	%rd18759, %rd18758, 32;
	and.b64  	%rd18760, %rd18714, 4294967295;
	add.s64 	%rd18761, %rd18759, %rd18760;
	mad.lo.s64 	%rd18762, %rd19, %rd18740, %rd18761;
	shr.u64 	%rd18763, %rd18762, 32;
	and.b64  	%rd18764, %rd18718, 4294967295;
	add.s64 	%rd18765, %rd18763, %rd18764;
	mad.lo.s64 	%rd18766, %rd20, %rd18740, %rd18765;
	shr.u64 	%rd18767, %rd18766, 32;
	and.b64  	%rd18768, %rd18721, 4294967295;
	add.s64 	%rd18769, %rd18767, %rd18768;
	mad.lo.s64 	%rd18770, %rd21, %rd18740, %rd18769;
	shr.u64 	%rd18771, %rd18770, 32;
	and.b64  	%rd18772, %rd18724, 4294967295;
	add.s64 	%rd18773, %rd18771, %rd18772;
	shr.u64 	%rd18774, %rd18773, 32;
	and.b64  	%rd18775, %rd18727, 4294967295;
	add.s64 	%rd18776, %rd18774, %rd18775;
	shr.u64 	%rd18777, %rd18776, 32;
	and.b64  	%rd18778, %rd18730, 4294967295;
	add.s64 	%rd18779, %rd18777, %rd18778;
	shr.u64 	%rd18780, %rd18779, 32;
	and.b64  	%rd18781, %rd18733, 4294967295;
	add.s64 	%rd18782, %rd18780, %rd18781;
	shr.u64 	%rd18783, %rd18782, 32;
	and.b64  	%rd18784, %rd18736, 4294967295;
	add.s64 	%rd18785, %rd18783, %rd18784;
	shr.u64 	%rd18786, %rd18785, 32;
	and.b64  	%rd18787, %rd18739, 4294967295;
	add.s64 	%rd18788, %rd18786, %rd18787;
	{ .reg .b32 tmp; mov.b64 {tmp, %r3444}, %rd18788; }
	add.s32 	%r3445, %r3441, %r3444;
	mul.lo.s32 	%r3446, %r86, %r3443;
	cvt.u64.u32 	%rd18789, %r3446;
	and.b64  	%rd18790, %rd18746, 4294967295;
	mad.lo.s64 	%rd18791, %rd14, %rd18789, %rd18790;
	shr.u64 	%rd18792, %rd18791, 32;
	and.b64  	%rd18793, %rd18750, 4294967295;
	add.s64 	%rd18794, %rd18792, %rd18793;
	mad.lo.s64 	%rd18795, %rd15, %rd18789, %rd18794;
	cvt.u32.u64 	%r3447, %rd18795;
	shr.u64 	%rd18796, %rd18795, 32;
	and.b64  	%rd18797, %rd18754, 4294967295;
	add.s64 	%rd18798, %rd18796, %rd18797;
	mad.lo.s64 	%rd18799, %rd16, %rd18789, %rd18798;
	shr.u64 	%rd18800, %rd18799, 32;
	and.b64  	%rd18801, %rd18758, 4294967295;
	add.s64 	%rd18802, %rd18800, %rd18801;
	mad.lo.s64 	%rd18803, %rd17, %rd18789, %rd18802;
	shr.u64 	%rd18804, %rd18803, 32;
	and.b64  	%rd18805, %rd18762, 4294967295;
	add.s64 	%rd18806, %rd18804, %rd18805;
	mad.lo.s64 	%rd18807, %rd18, %rd18789, %rd18806;
	shr.u64 	%rd18808, %rd18807, 32;
	and.b64  	%rd18809, %rd18766, 4294967295;
	add.s64 	%rd18810, %rd18808, %rd18809;
	mad.lo.s64 	%rd18811, %rd19, %rd18789, %rd18810;
	shr.u64 	%rd18812, %rd18811, 32;
	and.b64  	%rd18813, %rd18770, 4294967295;
	add.s64 	%rd18814, %rd18812, %rd18813;
	mad.lo.s64 	%rd18815, %rd20, %rd18789, %rd18814;
	shr.u64 	%rd18816, %rd18815, 32;
	and.b64  	%rd18817, %rd18773, 4294967295;
	add.s64 	%rd18818, %rd18816, %rd18817;
	mad.lo.s64 	%rd18819, %rd21, %rd18789, %rd18818;
	shr.u64 	%rd18820, %rd18819, 32;
	and.b64  	%rd18821, %rd18776, 4294967295;
	add.s64 	%rd18822, %rd18820, %rd18821;
	shr.u64 	%rd18823, %rd18822, 32;
	and.b64  	%rd18824, %rd18779, 4294967295;
	add.s64 	%rd18825, %rd18823, %rd18824;
	shr.u64 	%rd18826, %rd18825, 32;
	and.b64  	%rd18827, %rd18782, 4294967295;
	add.s64 	%rd18828, %rd18826, %rd18827;
	shr.u64 	%rd18829, %rd18828, 32;
	and.b64  	%rd18830, %rd18785, 4294967295;
	add.s64 	%rd18831, %rd18829, %rd18830;
	shr.u64 	%rd18832, %rd18831, 32;
	and.b64  	%rd18833, %rd18788, 4294967295;
	add.s64 	%rd18834, %rd18832, %rd18833;
	{ .reg .b32 tmp; mov.b64 {tmp, %r3448}, %rd18834; }
	add.s32 	%r3449, %r3445, %r3448;
	mul.lo.s32 	%r3450, %r86, %r3447;
	cvt.u64.u32 	%rd18835, %r3450;
	and.b64  	%rd18836, %rd18795, 4294967295;
	mad.lo.s64 	%rd18837, %rd14, %rd18835, %rd18836;
	shr.u64 	%rd18838, %rd18837, 32;
	and.b64  	%rd18839, %rd18799, 4294967295;
	add.s64 	%rd18840, %rd18838, %rd18839;
	mad.lo.s64 	%rd18841, %rd15, %rd18835, %rd18840;
	cvt.u32.u64 	%r3451, %rd18841;
	shr.u64 	%rd18842, %rd18841, 32;
	and.b64  	%rd18843, %rd18803, 4294967295;
	add.s64 	%rd18844, %rd18842, %rd18843;
	mad.lo.s64 	%rd18845, %rd16, %rd18835, %rd18844;
	shr.u64 	%rd18846, %rd18845, 32;
	and.b64  	%rd18847, %rd18807, 4294967295;
	add.s64 	%rd18848, %rd18846, %rd18847;
	mad.lo.s64 	%rd18849, %rd17, %rd18835, %rd18848;
	shr.u64 	%rd18850, %rd18849, 32;
	and.b64  	%rd18851, %rd18811, 4294967295;
	add.s64 	%rd18852, %rd18850, %rd18851;
	mad.lo.s64 	%rd18853, %rd18, %rd18835, %rd18852;
	shr.u64 	%rd18854, %rd18853, 32;
	and.b64  	%rd18855, %rd18815, 4294967295;
	add.s64 	%rd18856, %rd18854, %rd18855;
	mad.lo.s64 	%rd18857, %rd19, %rd18835, %rd18856;
	shr.u64 	%rd18858, %rd18857, 32;
	and.b64  	%rd18859, %rd18819, 4294967295;
	add.s64 	%rd18860, %rd18858, %rd18859;
	mad.lo.s64 	%rd18861, %rd20, %rd18835, %rd18860;
	shr.u64 	%rd18862, %rd18861, 32;
	and.b64  	%rd18863, %rd18822, 4294967295;
	add.s64 	%rd18864, %rd18862, %rd18863;
	mad.lo.s64 	%rd18865, %rd21, %rd18835, %rd18864;
	shr.u64 	%rd18866, %rd18865, 32;
	and.b64  	%rd18867, %rd18825, 4294967295;
	add.s64 	%rd18868, %rd18866, %rd18867;
	shr.u64 	%rd18869, %rd18868, 32;
	and.b64  	%rd18870, %rd18828, 4294967295;
	add.s64 	%rd18871, %rd18869, %rd18870;
	shr.u64 	%rd18872, %rd18871, 32;
	and.b64  	%rd18873, %rd18831, 4294967295;
	add.s64 	%rd18874, %rd18872, %rd18873;
	shr.u64 	%rd18875, %rd18874, 32;
	and.b64  	%rd18876, %rd18834, 4294967295;
	add.s64 	%rd18877, %rd18875, %rd18876;
	{ .reg .b32 tmp; mov.b64 {tmp, %r3452}, %rd18877; }
	add.s32 	%r3453, %r3449, %r3452;
	mul.lo.s32 	%r3454, %r86, %r3451;
	cvt.u64.u32 	%rd18878, %r3454;
	and.b64  	%rd18879, %rd18841, 4294967295;
	mad.lo.s64 	%rd18880, %rd14, %rd18878, %rd18879;
	shr.u64 	%rd18881, %rd18880, 32;
	and.b64  	%rd18882, %rd18845, 4294967295;
	add.s64 	%rd18883, %rd18881, %rd18882;
	mad.lo.s64 	%rd18884, %rd15, %rd18878, %rd18883;
	cvt.u32.u64 	%r3455, %rd18884;
	shr.u64 	%rd18885, %rd18884, 32;
	and.b64  	%rd18886, %rd18849, 4294967295;
	add.s64 	%rd18887, %rd18885, %rd18886;
	mad.lo.s64 	%rd18888, %rd16, %rd18878, %rd18887;
	shr.u64 	%rd18889, %rd18888, 32;
	and.b64  	%rd18890, %rd18853, 4294967295;
	add.s64 	%rd18891, %rd18889, %rd18890;
	mad.lo.s64 	%rd18892, %rd17, %rd18878, %rd18891;
	shr.u64 	%rd18893, %rd18892, 32;
	and.b64  	%rd18894, %rd18857, 4294967295;
	add.s64 	%rd18895, %rd18893, %rd18894;
	mad.lo.s64 	%rd18896, %rd18, %rd18878, %rd18895;
	shr.u64 	%rd18897, %rd18896, 32;
	and.b64  	%rd18898, %rd18861, 4294967295;
	add.s64 	%rd18899, %rd18897, %rd18898;
	mad.lo.s64 	%rd18900, %rd19, %rd18878, %rd18899;
	shr.u64 	%rd18901, %rd18900, 32;
	and.b64  	%rd18902, %rd18865, 4294967295;
	add.s64 	%rd18903, %rd18901, %rd18902;
	mad.lo.s64 	%rd18904, %rd20, %rd18878, %rd18903;
	shr.u64 	%rd18905, %rd18904, 32;
	and.b64  	%rd18906, %rd18868, 4294967295;
	add.s64 	%rd18907, %rd18905, %rd18906;
	mad.lo.s64 	%rd18908, %rd21, %rd18878, %rd18907;
	shr.u64 	%rd18909, %rd18908, 32;
	and.b64  	%rd18910, %rd18871, 4294967295;
	add.s64 	%rd18911, %rd18909, %rd18910;
	shr.u64 	%rd18912, %rd18911, 32;
	and.b64  	%rd18913, %rd18874, 4294967295;
	add.s64 	%rd18914, %rd18912, %rd18913;
	shr.u64 	%rd18915, %rd18914, 32;
	and.b64  	%rd18916, %rd18877, 4294967295;
	add.s64 	%rd18917, %rd18915, %rd18916;
	{ .reg .b32 tmp; mov.b64 {tmp, %r3456}, %rd18917; }
	add.s32 	%r3457, %r3453, %r3456;
	mul.lo.s32 	%r3458, %r86, %r3455;
	cvt.u64.u32 	%rd18918, %r3458;
	and.b64  	%rd18919, %rd18884, 4294967295;
	mad.lo.s64 	%rd18920, %rd14, %rd18918, %rd18919;
	shr.u64 	%rd18921, %rd18920, 32;
	and.b64  	%rd18922, %rd18888, 4294967295;
	add.s64 	%rd18923, %rd18921, %rd18922;
	mad.lo.s64 	%rd18924, %rd15, %rd18918, %rd18923;
	cvt.u32.u64 	%r3459, %rd18924;
	shr.u64 	%rd18925, %rd18924, 32;
	and.b64  	%rd18926, %rd18892, 4294967295;
	add.s64 	%rd18927, %rd18925, %rd18926;
	mad.lo.s64 	%rd18928, %rd16, %rd18918, %rd18927;
	shr.u64 	%rd18929, %rd18928, 32;
	and.b64  	%rd18930, %rd18896, 4294967295;
	add.s64 	%rd18931, %rd18929, %rd18930;
	mad.lo.s64 	%rd18932, %rd17, %rd18918, %rd18931;
	shr.u64 	%rd18933, %rd18932, 32;
	and.b64  	%rd18934, %rd18900, 4294967295;
	add.s64 	%rd18935, %rd18933, %rd18934;
	mad.lo.s64 	%rd18936, %rd18, %rd18918, %rd18935;
	shr.u64 	%rd18937, %rd18936, 32;
	and.b64  	%rd18938, %rd18904, 4294967295;
	add.s64 	%rd18939, %rd18937, %rd18938;
	mad.lo.s64 	%rd18940, %rd19, %rd18918, %rd18939;
	shr.u64 	%rd18941, %rd18940, 32;
	and.b64  	%rd18942, %rd18908, 4294967295;
	add.s64 	%rd18943, %rd18941, %rd18942;
	mad.lo.s64 	%rd18944, %rd20, %rd18918, %rd18943;
	shr.u64 	%rd18945, %rd18944, 32;
	and.b64  	%rd18946, %rd18911, 4294967295;
	add.s64 	%rd18947, %rd18945, %rd18946;
	mad.lo.s64 	%rd18948, %rd21, %rd18918, %rd18947;
	shr.u64 	%rd18949, %rd18948, 32;
	and.b64  	%rd18950, %rd18914, 4294967295;
	add.s64 	%rd18951, %rd18949, %rd18950;
	shr.u64 	%rd18952, %rd18951, 32;
	and.b64  	%rd18953, %rd18917, 4294967295;
	add.s64 	%rd18954, %rd18952, %rd18953;
	{ .reg .b32 tmp; mov.b64 {tmp, %r3460}, %rd18954; }
	add.s32 	%r3461, %r3457, %r3460;
	mul.lo.s32 	%r3462, %r86, %r3459;
	cvt.u64.u32 	%rd18955, %r3462;
	and.b64  	%rd18956, %rd18924, 4294967295;
	mad.lo.s64 	%rd18957, %rd14, %rd18955, %rd18956;
	shr.u64 	%rd18958, %rd18957, 32;
	and.b64  	%rd18959, %rd18928, 4294967295;
	add.s64 	%rd18960, %rd18958, %rd18959;
	mad.lo.s64 	%rd18961, %rd15, %rd18955, %rd18960;
	cvt.u32.u64 	%r3463, %rd18961;
	shr.u64 	%rd18962, %rd18961, 32;
	and.b64  	%rd18963, %rd18932, 4294967295;
	add.s64 	%rd18964, %rd18962, %rd18963;
	mad.lo.s64 	%rd18965, %rd16, %rd18955, %rd18964;
	shr.u64 	%rd18966, %rd18965, 32;
	and.b64  	%rd18967, %rd18936, 4294967295;
	add.s64 	%rd18968, %rd18966, %rd18967;
	mad.lo.s64 	%rd18969, %rd17, %rd18955, %rd18968;
	shr.u64 	%rd18970, %rd18969, 32;
	and.b64  	%rd18971, %rd18940, 4294967295;
	add.s64 	%rd18972, %rd18970, %rd18971;
	mad.lo.s64 	%rd18973, %rd18, %rd18955, %rd18972;
	shr.u64 	%rd18974, %rd18973, 32;
	and.b64  	%rd18975, %rd18944, 4294967295;
	add.s64 	%rd18976, %rd18974, %rd18975;
	mad.lo.s64 	%rd18977, %rd19, %rd18955, %rd18976;
	shr.u64 	%rd18978, %rd18977, 32;
	and.b64  	%rd18979, %rd18948, 4294967295;
	add.s64 	%rd18980, %rd18978, %rd18979;
	mad.lo.s64 	%rd18981, %rd20, %rd18955, %rd18980;
	shr.u64 	%rd18982, %rd18981, 32;
	and.b64  	%rd18983, %rd18951, 4294967295;
	add.s64 	%rd18984, %rd18982, %rd18983;
	mad.lo.s64 	%rd18985, %rd21, %rd18955, %rd18984;
	shr.u64 	%rd18986, %rd18985, 32;
	and.b64  	%rd18987, %rd18954, 4294967295;
	add.s64 	%rd18988, %rd18986, %rd18987;
	{ .reg .b32 tmp; mov.b64 {tmp, %r3464}, %rd18988; }
	add.s32 	%r3465, %r3461, %r3464;
	mul.lo.s32 	%r3466, %r86, %r3463;
	cvt.u64.u32 	%rd18989, %r3466;
	and.b64  	%rd18990, %rd18961, 4294967295;
	mad.lo.s64 	%rd18991, %rd14, %rd18989, %rd18990;
	shr.u64 	%rd18992, %rd18991, 32;
	and.b64  	%rd18993, %rd18965, 4294967295;
	add.s64 	%rd18994, %rd18992, %rd18993;
	mad.lo.s64 	%rd2595, %rd15, %rd18989, %rd18994;
	cvt.u32.u64 	%r6653, %rd2595;
	shr.u64 	%rd18995, %rd2595, 32;
	and.b64  	%rd18996, %rd18969, 4294967295;
	add.s64 	%rd18997, %rd18995, %rd18996;
	mad.lo.s64 	%rd47784, %rd16, %rd18989, %rd18997;
	cvt.u32.u64 	%r1324, %rd47784;
	shr.u64 	%rd18998, %rd47784, 32;
	and.b64  	%rd18999, %rd18973, 4294967295;
	add.s64 	%rd19000, %rd18998, %rd18999;
	mad.lo.s64 	%rd47785, %rd17, %rd18989, %rd19000;
	cvt.u32.u64 	%r1325, %rd47785;
	shr.u64 	%rd19001, %rd47785, 32;
	and.b64  	%rd19002, %rd18977, 4294967295;
	add.s64 	%rd19003, %rd19001, %rd19002;
	mad.lo.s64 	%rd47786, %rd18, %rd18989, %rd19003;
	cvt.u32.u64 	%r1326, %rd47786;
	shr.u64 	%rd19004, %rd47786, 32;
	and.b64  	%rd19005, %rd18981, 4294967295;
	add.s64 	%rd19006, %rd19004, %rd19005;
	mad.lo.s64 	%rd47787, %rd19, %rd18989, %rd19006;
	cvt.u32.u64 	%r1327, %rd47787;
	shr.u64 	%rd19007, %rd47787, 32;
	and.b64  	%rd19008, %rd18985, 4294967295;
	add.s64 	%rd19009, %rd19007, %rd19008;
	mad.lo.s64 	%rd47788, %rd20, %rd18989, %rd19009;
	cvt.u32.u64 	%r1328, %rd47788;
	shr.u64 	%rd19010, %rd47788, 32;
	and.b64  	%rd19011, %rd18988, 4294967295;
	add.s64 	%rd19012, %rd19010, %rd19011;
	mad.lo.s64 	%rd47789, %rd21, %rd18989, %rd19012;
	cvt.u32.u64 	%r1329, %rd47789;
	{ .reg .b32 tmp; mov.b64 {tmp, %r3467}, %rd47789; }
	add.s32 	%r6654, %r3465, %r3467;
	setp.gt.u32 	%p708, %r6654, %r3435;
	@%p708 bra 	$L__BB4_1424;
	setp.lt.u32 	%p709, %r6654, %r3435;
	@%p709 bra 	$L__BB4_1425;
	cvt.u32.u64 	%r3469, %rd20;
	setp.lt.u32 	%p710, %r3469, %r1329;
	@%p710 bra 	$L__BB4_1424;
	setp.gt.u32 	%p711, %r3469, %r1329;
	@%p711 bra 	$L__BB4_1425;
	cvt.u32.u64 	%r3471, %rd19;
	setp.lt.u32 	%p712, %r3471, %r1328;
	@%p712 bra 	$L__BB4_1424;
	setp.gt.u32 	%p713, %r3471, %r1328;
	@%p713 bra 	$L__BB4_1425;
	cvt.u32.u64 	%r3473, %rd18;
	setp.lt.u32 	%p714, %r3473, %r1327;
	@%p714 bra 	$L__BB4_1424;
	setp.gt.u32 	%p715, %r3473, %r1327;
	@%p715 bra 	$L__BB4_1425;
	cvt.u32.u64 	%r3475, %rd17;
	setp.lt.u32 	%p716, %r3475, %r1326;
	@%p716 bra 	$L__BB4_1424;
	setp.gt.u32 	%p717, %r3475, %r1326;
	@%p717 bra 	$L__BB4_1425;
	cvt.u32.u64 	%r3477, %rd16;
	setp.lt.u32 	%p718, %r3477, %r1325;
	@%p718 bra 	$L__BB4_1424;
	setp.gt.u32 	%p719, %r3477, %r1325;
	@%p719 bra 	$L__BB4_1425;
	cvt.u32.u64 	%r3479, %rd15;
	setp.lt.u32 	%p720, %r3479, %r1324;
	@%p720 bra 	$L__BB4_1424;
	cvt.u32.u64 	%r3481, %rd14;
	setp.gt.u32 	%p721, %r3479, %r1324;
	setp.gt.u32 	%p722, %r3481, %r6653;
	or.pred  	%p723, %p721, %p722;
	@%p723 bra 	$L__BB4_1425;
$L__BB4_1424:
	and.b64  	%rd19014, %rd2595, 4294967295;
	sub.s64 	%rd19015, %rd19014, %rd14;
	shr.u64 	%rd19016, %rd19015, 63;
	cvt.u32.u64 	%r6653, %rd19015;
	and.b64  	%rd19017, %rd47784, 4294967295;
	add.s64 	%rd19018, %rd19016, %rd15;
	sub.s64 	%rd47784, %rd19017, %rd19018;
	shr.u64 	%rd19019, %rd47784, 63;
	and.b64  	%rd19020, %rd47785, 4294967295;
	add.s64 	%rd19021, %rd19019, %rd16;
	sub.s64 	%rd47785, %rd19020, %rd19021;
	shr.u64 	%rd19022, %rd47785, 63;
	and.b64  	%rd19023, %rd47786, 4294967295;
	add.s64 	%rd19024, %rd19022, %rd17;
	sub.s64 	%rd47786, %rd19023, %rd19024;
	shr.u64 	%rd19025, %rd47786, 63;
	and.b64  	%rd19026, %rd47787, 4294967295;
	add.s64 	%rd19027, %rd19025, %rd18;
	sub.s64 	%rd47787, %rd19026, %rd19027;
	shr.u64 	%rd19028, %rd47787, 63;
	and.b64  	%rd19029, %rd47788, 4294967295;
	add.s64 	%rd19030, %rd19028, %rd19;
	sub.s64 	%rd47788, %rd19029, %rd19030;
	shr.u64 	%rd19031, %rd47788, 63;
	and.b64  	%rd19032, %rd47789, 4294967295;
	add.s64 	%rd19033, %rd19031, %rd20;
	sub.s64 	%rd47789, %rd19032, %rd19033;
	shr.u64 	%rd19034, %rd47789, 63;
	cvt.u32.u64 	%r3483, %rd19034;
	add.s32 	%r3484, %r3435, %r3483;
	sub.s32 	%r6654, %r6654, %r3484;
$L__BB4_1425:
	shl.b32 	%r6655, %r6653, 1;
	shr.u32 	%r3486, %r6653, 31;
	cvt.u64.u32 	%rd19036, %r3486;
	shl.b64 	%rd19037, %rd47784, 1;
	and.b64  	%rd19038, %rd19037, 8589934590;
	or.b64  	%rd47790, %rd19038, %rd19036;
	cvt.u32.u64 	%r1336, %rd47790;
	shr.u64 	%rd19039, %rd19038, 32;
	shl.b64 	%rd19040, %rd47785, 1;
	and.b64  	%rd19041, %rd19040, 8589934590;
	or.b64  	%rd47791, %rd19039, %rd19041;
	cvt.u32.u64 	%r1337, %rd47791;
	shr.u64 	%rd19042, %rd19041, 32;
	shl.b64 	%rd19043, %rd47786, 1;
	and.b64  	%rd19044, %rd19043, 8589934590;
	or.b64  	%rd47792, %rd19042, %rd19044;
	cvt.u32.u64 	%r1338, %rd47792;
	shr.u64 	%rd19045, %rd19044, 32;
	shl.b64 	%rd19046, %rd47787, 1;
	and.b64  	%rd19047, %rd19046, 8589934590;
	or.b64  	%rd47793, %rd19045, %rd19047;
	cvt.u32.u64 	%r1339, %rd47793;
	shr.u64 	%rd19048, %rd19047, 32;
	shl.b64 	%rd19049, %rd47788, 1;
	and.b64  	%rd19050, %rd19049, 8589934590;
	or.b64  	%rd47794, %rd19048, %rd19050;
	cvt.u32.u64 	%r1340, %rd47794;
	shr.u64 	%rd19051, %rd19050, 32;
	shl.b64 	%rd19052, %rd47789, 1;
	and.b64  	%rd19053, %rd19052, 8589934590;
	or.b64  	%rd47795, %rd19051, %rd19053;
	cvt.u32.u64 	%r1341, %rd47795;
	shr.u64 	%rd19054, %rd19053, 32;
	mul.wide.u32 	%rd19055, %r6654, 2;
	add.s64 	%rd47796, %rd19054, %rd19055;
	cvt.u32.u64 	%r1342, %rd47796;
	setp.gt.u64 	%p724, %rd47796, 4294967295;
	setp.lt.u32 	%p725, %r3435, %r1342;
	or.pred  	%p726, %p724, %p725;
	@%p726 bra 	$L__BB4_1439;
	setp.gt.u32 	%p727, %r3435, %r1342;
	@%p727 bra 	$L__BB4_1440;
	cvt.u32.u64 	%r3488, %rd20;
	setp.lt.u32 	%p728, %r3488, %r1341;
	@%p728 bra 	$L__BB4_1439;
	setp.gt.u32 	%p729, %r3488, %r1341;
	@%p729 bra 	$L__BB4_1440;
	cvt.u32.u64 	%r3490, %rd19;
	setp.lt.u32 	%p730, %r3490, %r1340;
	@%p730 bra 	$L__BB4_1439;
	setp.gt.u32 	%p731, %r3490, %r1340;
	@%p731 bra 	$L__BB4_1440;
	cvt.u32.u64 	%r3492, %rd18;
	setp.lt.u32 	%p732, %r3492, %r1339;
	@%p732 bra 	$L__BB4_1439;
	setp.gt.u32 	%p733, %r3492, %r1339;
	@%p733 bra 	$L__BB4_1440;
	cvt.u32.u64 	%r3494, %rd17;
	setp.lt.u32 	%p734, %r3494, %r1338;
	@%p734 bra 	$L__BB4_1439;
	setp.gt.u32 	%p735, %r3494, %r1338;
	@%p735 bra 	$L__BB4_1440;
	cvt.u32.u64 	%r3496, %rd16;
	setp.lt.u32 	%p736, %r3496, %r1337;
	@%p736 bra 	$L__BB4_1439;
	setp.gt.u32 	%p737, %r3496, %r1337;
	@%p737 bra 	$L__BB4_1440;
	cvt.u32.u64 	%r3498, %rd15;
	setp.lt.u32 	%p738, %r3498, %r1336;
	@%p738 bra 	$L__BB4_1439;
	cvt.u32.u64 	%r3500, %rd14;
	setp.gt.u32 	%p739, %r3498, %r1336;
	setp.lt.u32 	%p740, %r6655, %r3500;
	or.pred  	%p741, %p739, %p740;
	@%p741 bra 	$L__BB4_1440;
$L__BB4_1439:
	cvt.u64.u32 	%rd19058, %r6655;
	sub.s64 	%rd19059, %rd19058, %rd14;
	shr.u64 	%rd19060, %rd19059, 63;
	cvt.u32.u64 	%r6655, %rd19059;
	and.b64  	%rd19061, %rd47790, 4294967295;
	add.s64 	%rd19062, %rd19060, %rd15;
	sub.s64 	%rd47790, %rd19061, %rd19062;
	shr.u64 	%rd19063, %rd47790, 63;
	and.b64  	%rd19064, %rd47791, 4294967295;
	add.s64 	%rd19065, %rd19063, %rd16;
	sub.s64 	%rd47791, %rd19064, %rd19065;
	shr.u64 	%rd19066, %rd47791, 63;
	and.b64  	%rd19067, %rd47792, 4294967295;
	add.s64 	%rd19068, %rd19066, %rd17;
	sub.s64 	%rd47792, %rd19067, %rd19068;
	shr.u64 	%rd19069, %rd47792, 63;
	and.b64  	%rd19070, %rd47793, 4294967295;
	add.s64 	%rd19071, %rd19069, %rd18;
	sub.s64 	%rd47793, %rd19070, %rd19071;
	shr.u64 	%rd19072, %rd47793, 63;
	and.b64  	%rd19073, %rd47794, 4294967295;
	add.s64 	%rd19074, %rd19072, %rd19;
	sub.s64 	%rd47794, %rd19073, %rd19074;
	shr.u64 	%rd19075, %rd47794, 63;
	and.b64  	%rd19076, %rd47795, 4294967295;
	add.s64 	%rd19077, %rd19075, %rd20;
	sub.s64 	%rd47795, %rd19076, %rd19077;
	shr.u64 	%rd19078, %rd47795, 63;
	and.b64  	%rd19079, %rd47796, 4294967295;
	add.s64 	%rd19080, %rd19078, %rd21;
	sub.s64 	%rd47796, %rd19079, %rd19080;
$L__BB4_1440:
	shl.b32 	%r6656, %r6655, 1;
	shr.u32 	%r3502, %r6655, 31;
	cvt.u64.u32 	%rd19082, %r3502;
	shl.b64 	%rd19083, %rd47790, 1;
	and.b64  	%rd19084, %rd19083, 8589934590;
	or.b64  	%rd47797, %rd19084, %rd19082;
	cvt.u32.u64 	%r1346, %rd47797;
	shr.u64 	%rd19085, %rd19084, 32;
	shl.b64 	%rd19086, %rd47791, 1;
	and.b64  	%rd19087, %rd19086, 8589934590;
	or.b64  	%rd47798, %rd19085, %rd19087;
	cvt.u32.u64 	%r1347, %rd47798;
	shr.u64 	%rd19088, %rd19087, 32;
	shl.b64 	%rd19089, %rd47792, 1;
	and.b64  	%rd19090, %rd19089, 8589934590;
	or.b64  	%rd47799, %rd19088, %rd19090;
	cvt.u32.u64 	%r1348, %rd47799;
	shr.u64 	%rd19091, %rd19090, 32;
	shl.b64 	%rd19092, %rd47793, 1;
	and.b64  	%rd19093, %rd19092, 8589934590;
	or.b64  	%rd47800, %rd19091, %rd19093;
	cvt.u32.u64 	%r1349, %rd47800;
	shr.u64 	%rd19094, %rd19093, 32;
	shl.b64 	%rd19095, %rd47794, 1;
	and.b64  	%rd19096, %rd19095, 8589934590;
	or.b64  	%rd47801, %rd19094, %rd19096;
	cvt.u32.u64 	%r1350, %rd47801;
	shr.u64 	%rd19097, %rd19096, 32;
	shl.b64 	%rd19098, %rd47795, 1;
	and.b64  	%rd19099, %rd19098, 8589934590;
	or.b64  	%rd47802, %rd19097, %rd19099;
	cvt.u32.u64 	%r1351, %rd47802;
	shr.u64 	%rd19100, %rd19099, 32;
	shl.b64 	%rd19102, %rd47796, 1;
	and.b64  	%rd19103, %rd19102, 8589934590;
	or.b64  	%rd47803, %rd19100, %rd19103;
	cvt.u32.u64 	%r1352, %rd47803;
	setp.gt.u64 	%p742, %rd47803, 4294967295;
	setp.lt.u32 	%p743, %r3435, %r1352;
	or.pred  	%p744, %p742, %p743;
	@%p744 bra 	$L__BB4_1454;
	setp.gt.u32 	%p745, %r3435, %r1352;
	@%p745 bra 	$L__BB4_1455;
	cvt.u32.u64 	%r3504, %rd20;
	setp.lt.u32 	%p746, %r3504, %r1351;
	@%p746 bra 	$L__BB4_1454;
	setp.gt.u32 	%p747, %r3504, %r1351;
	@%p747 bra 	$L__BB4_1455;
	cvt.u32.u64 	%r3506, %rd19;
	setp.lt.u32 	%p748, %r3506, %r1350;
	@%p748 bra 	$L__BB4_1454;
	setp.gt.u32 	%p749, %r3506, %r1350;
	@%p749 bra 	$L__BB4_1455;
	cvt.u32.u64 	%r3508, %rd18;
	setp.lt.u32 	%p750, %r3508, %r1349;
	@%p750 bra 	$L__BB4_1454;
	setp.gt.u32 	%p751, %r3508, %r1349;
	@%p751 bra 	$L__BB4_1455;
	cvt.u32.u64 	%r3510, %rd17;
	setp.lt.u32 	%p752, %r3510, %r1348;
	@%p752 bra 	$L__BB4_1454;
	setp.gt.u32 	%p753, %r3510, %r1348;
	@%p753 bra 	$L__BB4_1455;
	cvt.u32.u64 	%r3512, %rd16;
	setp.lt.u32 	%p754, %r3512, %r1347;
	@%p754 bra 	$L__BB4_1454;
	setp.gt.u32 	%p755, %r3512, %r1347;
	@%p755 bra 	$L__BB4_1455;
	cvt.u32.u64 	%r3514, %rd15;
	setp.lt.u32 	%p756, %r3514, %r1346;
	@%p756 bra 	$L__BB4_1454;
	cvt.u32.u64 	%r3516, %rd14;
	setp.gt.u32 	%p757, %r3514, %r1346;
	setp.lt.u32 	%p758, %r6656, %r3516;
	or.pred  	%p759, %p757, %p758;
	@%p759 bra 	$L__BB4_1455;
$L__BB4_1454:
	cvt.u64.u32 	%rd19105, %r6656;
	sub.s64 	%rd19106, %rd19105, %rd14;
	shr.u64 	%rd19107, %rd19106, 63;
	cvt.u32.u64 	%r6656, %rd19106;
	and.b64  	%rd19108, %rd47797, 4294967295;
	add.s64 	%rd19109, %rd19107, %rd15;
	sub.s64 	%rd47797, %rd19108, %rd19109;
	shr.u64 	%rd19110, %rd47797, 63;
	and.b64  	%rd19111, %rd47798, 4294967295;
	add.s64 	%rd19112, %rd19110, %rd16;
	sub.s64 	%rd47798, %rd19111, %rd19112;
	shr.u64 	%rd19113, %rd47798, 63;
	and.b64  	%rd19114, %rd47799, 4294967295;
	add.s64 	%rd19115, %rd19113, %rd17;
	sub.s64 	%rd47799, %rd19114, %rd19115;
	shr.u64 	%rd19116, %rd47799, 63;
	and.b64  	%rd19117, %rd47800, 4294967295;
	add.s64 	%rd19118, %rd19116, %rd18;
	sub.s64 	%rd47800, %rd19117, %rd19118;
	shr.u64 	%rd19119, %rd47800, 63;
	and.b64  	%rd19120, %rd47801, 4294967295;
	add.s64 	%rd19121, %rd19119, %rd19;
	sub.s64 	%rd47801, %rd19120, %rd19121;
	shr.u64 	%rd19122, %rd47801, 63;
	and.b64  	%rd19123, %rd47802, 4294967295;
	add.s64 	%rd19124, %rd19122, %rd20;
	sub.s64 	%rd47802, %rd19123, %rd19124;
	shr.u64 	%rd19125, %rd47802, 63;
	and.b64  	%rd19126, %rd47803, 4294967295;
	add.s64 	%rd19127, %rd19125, %rd21;
	sub.s64 	%rd47803, %rd19126, %rd19127;
$L__BB4_1455:
	cvt.u32.u64 	%r3517, %rd21;
	mul.lo.s64 	%rd19128, %rd2580, %rd2580;
	cvt.u32.u64 	%r3518, %rd19128;
	shr.u64 	%rd19129, %rd19128, 32;
	mul.lo.s64 	%rd19130, %rd2581, %rd2580;
	add.s64 	%rd19131, %rd19129, %rd19130;
	shr.u64 	%rd19132, %rd19131, 32;
	mul.lo.s64 	%rd19133, %rd2582, %rd2580;
	add.s64 	%rd19134, %rd19132, %rd19133;
	shr.u64 	%rd19135, %rd19134, 32;
	mul.lo.s64 	%rd19136, %rd2583, %rd2580;
	add.s64 	%rd19137, %rd19135, %rd19136;
	shr.u64 	%rd19138, %rd19137, 32;
	mul.lo.s64 	%rd19139, %rd2584, %rd2580;
	add.s64 	%rd19140, %rd19138, %rd19139;
	shr.u64 	%rd19141, %rd19140, 32;
	mul.lo.s64 	%rd19142, %rd2585, %rd2580;
	add.s64 	%rd19143, %rd19141, %rd19142;
	shr.u64 	%rd19144, %rd19143, 32;
	mul.lo.s64 	%rd19145, %rd2586, %rd2580;
	add.s64 	%rd19146, %rd19144, %rd19145;
	shr.u64 	%rd19147, %rd19146, 32;
	mul.lo.s64 	%rd19148, %rd2580, %rd2587;
	add.s64 	%rd19149, %rd19147, %rd19148;
	shr.u64 	%rd19150, %rd19149, 32;
	and.b64  	%rd19151, %rd19131, 4294967295;
	add.s64 	%rd19152, %rd19130, %rd19151;
	shr.u64 	%rd19153, %rd19152, 32;
	and.b64  	%rd19154, %rd19134, 4294967295;
	add.s64 	%rd19155, %rd19153, %rd19154;
	mad.lo.s64 	%rd19156, %rd2581, %rd2581, %rd19155;
	shr.u64 	%rd19157, %rd19156, 32;
	mul.lo.s64 	%rd19158, %rd2582, %rd2581;
	and.b64  	%rd19159, %rd19137, 4294967295;
	add.s64 	%rd19160, %rd19157, %rd19159;
	add.s64 	%rd19161, %rd19160, %rd19158;
	shr.u64 	%rd19162, %rd19161, 32;
	mul.lo.s64 	%rd19163, %rd2583, %rd2581;
	and.b64  	%rd19164, %rd19140, 4294967295;
	add.s64 	%rd19165, %rd19162, %rd19164;
	add.s64 	%rd19166, %rd19165, %rd19163;
	shr.u64 	%rd19167, %rd19166, 32;
	mul.lo.s64 	%rd19168, %rd2584, %rd2581;
	and.b64  	%rd19169, %rd19143, 4294967295;
	add.s64 	%rd19170, %rd19167, %rd19169;
	add.s64 	%rd19171, %rd19170, %rd19168;
	shr.u64 	%rd19172, %rd19171, 32;
	mul.lo.s64 	%rd19173, %rd2585, %rd2581;
	and.b64  	%rd19174, %rd19146, 4294967295;
	add.s64 	%rd19175, %rd19172, %rd19174;
	add.s64 	%rd19176, %rd19175, %rd19173;
	shr.u64 	%rd19177, %rd19176, 32;
	mul.lo.s64 	%rd19178, %rd2586, %rd2581;
	and.b64  	%rd19179, %rd19149, 4294967295;
	add.s64 	%rd19180, %rd19177, %rd19179;
	add.s64 	%rd19181, %rd19180, %rd19178;
	shr.u64 	%rd19182, %rd19181, 32;
	mul.lo.s64 	%rd19183, %rd2581, %rd2587;
	add.s64 	%rd19184, %rd19182, %rd19150;
	add.s64 	%rd19185, %rd19184, %rd19183;
	shr.u64 	%rd19186, %rd19185, 32;
	and.b64  	%rd19187, %rd19156, 4294967295;
	add.s64 	%rd19188, %rd19133, %rd19187;
	shr.u64 	%rd19189, %rd19188, 32;
	and.b64  	%rd19190, %rd19161, 4294967295;
	add.s64 	%rd19191, %rd19189, %rd19190;
	add.s64 	%rd19192, %rd19191, %rd19158;
	shr.u64 	%rd19193, %rd19192, 32;
	and.b64  	%rd19194, %rd19166, 4294967295;
	add.s64 	%rd19195, %rd19193, %rd19194;
	mad.lo.s64 	%rd19196, %rd2582, %rd2582, %rd19195;
	shr.u64 	%rd19197, %rd19196, 32;
	mul.lo.s64 	%rd19198, %rd2583, %rd2582;
	and.b64  	%rd19199, %rd19171, 4294967295;
	add.s64 	%rd19200, %rd19197, %rd19199;
	add.s64 	%rd19201, %rd19200, %rd19198;
	shr.u64 	%rd19202, %rd19201, 32;
	mul.lo.s64 	%rd19203, %rd2584, %rd2582;
	and.b64  	%rd19204, %rd19176, 4294967295;
	add.s64 	%rd19205, %rd19202, %rd19204;
	add.s64 	%rd19206, %rd19205, %rd19203;
	shr.u64 	%rd19207, %rd19206, 32;
	mul.lo.s64 	%rd19208, %rd2585, %rd2582;
	and.b64  	%rd19209, %rd19181, 4294967295;
	add.s64 	%rd19210, %rd19207, %rd19209;
	add.s64 	%rd19211, %rd19210, %rd19208;
	shr.u64 	%rd19212, %rd19211, 32;
	mul.lo.s64 	%rd19213, %rd2586, %rd2582;
	and.b64  	%rd19214, %rd19185, 4294967295;
	add.s64 	%rd19215, %rd19212, %rd19214;
	add.s64 	%rd19216, %rd19215, %rd19213;
	shr.u64 	%rd19217, %rd19216, 32;
	mul.lo.s64 	%rd19218, %rd2582, %rd2587;
	add.s64 	%rd19219, %rd19217, %rd19186;
	add.s64 	%rd19220, %rd19219, %rd19218;
	shr.u64 	%rd19221, %rd19220, 32;
	and.b64  	%rd19222, %rd19192, 4294967295;
	add.s64 	%rd19223, %rd19136, %rd19222;
	shr.u64 	%rd19224, %rd19223, 32;
	and.b64  	%rd19225, %rd19196, 4294967295;
	add.s64 	%rd19226, %rd19224, %rd19225;
	add.s64 	%rd19227, %rd19226, %rd19163;
	shr.u64 	%rd19228, %rd19227, 32;
	and.b64  	%rd19229, %rd19201, 4294967295;
	add.s64 	%rd19230, %rd19228, %rd19229;
	add.s64 	%rd19231, %rd19230, %rd19198;
	shr.u64 	%rd19232, %rd19231, 32;
	and.b64  	%rd19233, %rd19206, 4294967295;
	add.s64 	%rd19234, %rd19232, %rd19233;
	mad.lo.s64 	%rd19235, %rd2583, %rd2583, %rd19234;
	shr.u64 	%rd19236, %rd19235, 32;
	mul.lo.s64 	%rd19237, %rd2584, %rd2583;
	and.b64  	%rd19238, %rd19211, 4294967295;
	add.s64 	%rd19239, %rd19236, %rd19238;
	add.s64 	%rd19240, %rd19239, %rd19237;
	shr.u64 	%rd19241, %rd19240, 32;
	mul.lo.s64 	%rd19242, %rd2585, %rd2583;
	and.b64  	%rd19243, %rd19216, 4294967295;
	add.s64 	%rd19244, %rd19241, %rd19243;
	add.s64 	%rd19245, %rd19244, %rd19242;
	shr.u64 	%rd19246, %rd19245, 32;
	mul.lo.s64 	%rd19247, %rd2586, %rd2583;
	and.b64  	%rd19248, %rd19220, 4294967295;
	add.s64 	%rd19249, %rd19246, %rd19248;
	add.s64 	%rd19250, %rd19249, %rd19247;
	shr.u64 	%rd19251, %rd19250, 32;
	mul.lo.s64 	%rd19252, %rd2583, %rd2587;
	add.s64 	%rd19253, %rd19251, %rd19221;
	add.s64 	%rd19254, %rd19253, %rd19252;
	shr.u64 	%rd19255, %rd19254, 32;
	and.b64  	%rd19256, %rd19227, 4294967295;
	add.s64 	%rd19257, %rd19139, %rd19256;
	shr.u64 	%rd19258, %rd19257, 32;
	and.b64  	%rd19259, %rd19231, 4294967295;
	add.s64 	%rd19260, %rd19258, %rd19259;
	add.s64 	%rd19261, %rd19260, %rd19168;
	shr.u64 	%rd19262, %rd19261, 32;
	and.b64  	%rd19263, %rd19235, 4294967295;
	add.s64 	%rd19264, %rd19262, %rd19263;
	add.s64 	%rd19265, %rd19264, %rd19203;
	shr.u64 	%rd19266, %rd19265, 32;
	and.b64  	%rd19267, %rd19240, 4294967295;
	add.s64 	%rd19268, %rd19266, %rd19267;
	add.s64 	%rd19269, %rd19268, %rd19237;
	shr.u64 	%rd19270, %rd19269, 32;
	and.b64  	%rd19271, %rd19245, 4294967295;
	add.s64 	%rd19272, %rd19270, %rd19271;
	mad.lo.s64 	%rd19273, %rd2584, %rd2584, %rd19272;
	shr.u64 	%rd19274, %rd19273, 32;
	mul.lo.s64 	%rd19275, %rd2585, %rd2584;
	and.b64  	%rd19276, %rd19250, 4294967295;
	add.s64 	%rd19277, %rd19274, %rd19276;
	add.s64 	%rd19278, %rd19277, %rd19275;
	shr.u64 	%rd19279, %rd19278, 32;
	mul.lo.s64 	%rd19280, %rd2586, %rd2584;
	and.b64  	%rd19281, %rd19254, 4294967295;
	add.s64 	%rd19282, %rd19279, %rd19281;
	add.s64 	%rd19283, %rd19282, %rd19280;
	shr.u64 	%rd19284, %rd19283, 32;
	mul.lo.s64 	%rd19285, %rd2584, %rd2587;
	add.s64 	%rd19286, %rd19284, %rd19255;
	add.s64 	%rd19287, %rd19286, %rd19285;
	shr.u64 	%rd19288, %rd19287, 32;
	and.b64  	%rd19289, %rd19261, 4294967295;
	add.s64 	%rd19290, %rd19142, %rd19289;
	shr.u64 	%rd19291, %rd19290, 32;
	and.b64  	%rd19292, %rd19265, 4294967295;
	add.s64 	%rd19293, %rd19291, %rd19292;
	add.s64 	%rd19294, %rd19293, %rd19173;
	shr.u64 	%rd19295, %rd19294, 32;
	and.b64  	%rd19296, %rd19269, 4294967295;
	add.s64 	%rd19297, %rd19295, %rd19296;
	add.s64 	%rd19298, %rd19297, %rd19208;
	shr.u64 	%rd19299, %rd19298, 32;
	and.b64  	%rd19300, %rd19273, 4294967295;
	add.s64 	%rd19301, %rd19299, %rd19300;
	add.s64 	%rd19302, %rd19301, %rd19242;
	shr.u64 	%rd19303, %rd19302, 32;
	and.b64  	%rd19304, %rd19278, 4294967295;
	add.s64 	%rd19305, %rd19303, %rd19304;
	add.s64 	%rd19306, %rd19305, %rd19275;
	shr.u64 	%rd19307, %rd19306, 32;
	and.b64  	%rd19308, %rd19283, 4294967295;
	add.s64 	%rd19309, %rd19307, %rd19308;
	mad.lo.s64 	%rd19310, %rd2585, %rd2585, %rd19309;
	shr.u64 	%rd19311, %rd19310, 32;
	mul.lo.s64 	%rd19312, %rd2586, %rd2585;
	and.b64  	%rd19313, %rd19287, 4294967295;
	add.s64 	%rd19314, %rd19311, %rd19313;
	add.s64 	%rd19315, %rd19314, %rd19312;
	shr.u64 	%rd19316, %rd19315, 32;
	mul.lo.s64 	%rd19317, %rd2585, %rd2587;
	add.s64 	%rd19318, %rd19316, %rd19288;
	add.s64 	%rd19319, %rd19318, %rd19317;
	shr.u64 	%rd19320, %rd19319, 32;
	and.b64  	%rd19321, %rd19294, 4294967295;
	add.s64 	%rd19322, %rd19145, %rd19321;
	shr.u64 	%rd19323, %rd19322, 32;
	and.b64  	%rd19324, %rd19298, 4294967295;
	add.s64 	%rd19325, %rd19323, %rd19324;
	add.s64 	%rd19326, %rd19325, %rd19178;
	shr.u64 	%rd19327, %rd19326, 32;
	and.b64  	%rd19328, %rd19302, 4294967295;
	add.s64 	%rd19329, %rd19327, %rd19328;
	add.s64 	%rd19330, %rd19329, %rd19213;
	shr.u64 	%rd19331, %rd19330, 32;
	and.b64  	%rd19332, %rd19306, 4294967295;
	add.s64 	%rd19333, %rd19331, %rd19332;
	add.s64 	%rd19334, %rd19333, %rd19247;
	shr.u64 	%rd19335, %rd19334, 32;
	and.b64  	%rd19336, %rd19310, 4294967295;
	add.s64 	%rd19337, %rd19335, %rd19336;
	add.s64 	%rd19338, %rd19337, %rd19280;
	shr.u64 	%rd19339, %rd19338, 32;
	and.b64  	%rd19340, %rd19315, 4294967295;
	add.s64 	%rd19341, %rd19339, %rd19340;
	add.s64 	%rd19342, %rd19341, %rd19312;
	shr.u64 	%rd19343, %rd19342, 32;
	and.b64  	%rd19344, %rd19319, 4294967295;
	add.s64 	%rd19345, %rd19343, %rd19344;
	mad.lo.s64 	%rd19346, %rd2586, %rd2586, %rd19345;
	shr.u64 	%rd19347, %rd19346, 32;
	mul.lo.s64 	%rd19348, %rd2586, %rd2587;
	add.s64 	%rd19349, %rd19347, %rd19320;
	add.s64 	%rd19350, %rd19349, %rd19348;
	shr.u64 	%rd19351, %rd19350, 32;
	and.b64  	%rd19352, %rd19326, 4294967295;
	add.s64 	%rd19353, %rd19148, %rd19352;
	shr.u64 	%rd19354, %rd19353, 32;
	and.b64  	%rd19355, %rd19330, 4294967295;
	add.s64 	%rd19356, %rd19354, %rd19355;
	add.s64 	%rd19357, %rd19356, %rd19183;
	shr.u64 	%rd19358, %rd19357, 32;
	and.b64  	%rd19359, %rd19334, 4294967295;
	add.s64 	%rd19360, %rd19358, %rd19359;
	add.s64 	%rd19361, %rd19360, %rd19218;
	shr.u64 	%rd19362, %rd19361, 32;
	and.b64  	%rd19363, %rd19338, 4294967295;
	add.s64 	%rd19364, %rd19362, %rd19363;
	add.s64 	%rd19365, %rd19364, %rd19252;
	shr.u64 	%rd19366, %rd19365, 32;
	and.b64  	%rd19367, %rd19342, 4294967295;
	add.s64 	%rd19368, %rd19366, %rd19367;
	add.s64 	%rd19369, %rd19368, %rd19285;
	shr.u64 	%rd19370, %rd19369, 32;
	and.b64  	%rd19371, %rd19346, 4294967295;
	add.s64 	%rd19372, %rd19370, %rd19371;
	add.s64 	%rd19373, %rd19372, %rd19317;
	shr.u64 	%rd19374, %rd19373, 32;
	and.b64  	%rd19375, %rd19350, 4294967295;
	add.s64 	%rd19376, %rd19374, %rd19375;
	add.s64 	%rd19377, %rd19376, %rd19348;
	shr.u64 	%rd19378, %rd19377, 32;
	add.s64 	%rd19379, %rd19378, %rd19351;
	mad.lo.s64 	%rd19380, %rd2587, %rd2587, %rd19379;
	{ .reg .b32 tmp; mov.b64 {tmp, %r3519}, %rd19380; }
	mul.lo.s32 	%r3520, %r86, %r3518;
	cvt.u64.u32 	%rd19381, %r3520;
	and.b64  	%rd19382, %rd19128, 4294967295;
	mad.lo.s64 	%rd19383, %rd14, %rd19381, %rd19382;
	shr.u64 	%rd19384, %rd19383, 32;
	and.b64  	%rd19385, %rd19152, 4294967295;
	add.s64 	%rd19386, %rd19384, %rd19385;
	mad.lo.s64 	%rd19387, %rd15, %rd19381, %rd19386;
	cvt.u32.u64 	%r3521, %rd19387;
	shr.u64 	%rd19388, %rd19387, 32;
	and.b64  	%rd19389, %rd19188, 4294967295;
	add.s64 	%rd19390, %rd19388, %rd19389;
	mad.lo.s64 	%rd19391, %rd16, %rd19381, %rd19390;
	shr.u64 	%rd19392, %rd19391, 32;
	and.b64  	%rd19393, %rd19223, 4294967295;
	add.s64 	%rd19394, %rd19392, %rd19393;
	mad.lo.s64 	%rd19395, %rd17, %rd19381, %rd19394;
	shr.u64 	%rd19396, %rd19395, 32;
	and.b64  	%rd19397, %rd19257, 4294967295;
	add.s64 	%rd19398, %rd19396, %rd19397;
	mad.lo.s64 	%rd19399, %rd18, %rd19381, %rd19398;
	shr.u64 	%rd19400, %rd19399, 32;
	and.b64  	%rd19401, %rd19290, 4294967295;
	add.s64 	%rd19402, %rd19400, %rd19401;
	mad.lo.s64 	%rd19403, %rd19, %rd19381, %rd19402;
	shr.u64 	%rd19404, %rd19403, 32;
	and.b64  	%rd19405, %rd19322, 4294967295;
	add.s64 	%rd19406, %rd19404, %rd19405;
	mad.lo.s64 	%rd19407, %rd20, %rd19381, %rd19406;
	shr.u64 	%rd19408, %rd19407, 32;
	and.b64  	%rd19409, %rd19353, 4294967295;
	add.s64 	%rd19410, %rd19408, %rd19409;
	mad.lo.s64 	%rd19411, %rd21, %rd19381, %rd19410;
	shr.u64 	%rd19412, %rd19411, 32;
	and.b64  	%rd19413, %rd19357, 4294967295;
	add.s64 	%rd19414, %rd19412, %rd19413;
	shr.u64 	%rd19415, %rd19414, 32;
	and.b64  	%rd19416, %rd19361, 4294967295;
	add.s64 	%rd19417, %rd19415, %rd19416;
	shr.u64 	%rd19418, %rd19417, 32;
	and.b64  	%rd19419, %rd19365, 4294967295;
	add.s64 	%rd19420, %rd19418, %rd19419;
	shr.u64 	%rd19421, %rd19420, 32;
	and.b64  	%rd19422, %rd19369, 4294967295;
	add.s64 	%rd19423, %rd19421, %rd19422;
	shr.u64 	%rd19424, %rd19423, 32;
	and.b64  	%rd19425, %rd19373, 4294967295;
	add.s64 	%rd19426, %rd19424, %rd19425;
	shr.u64 	%rd19427, %rd19426, 32;
	and.b64  	%rd19428, %rd19377, 4294967295;
	add.s64 	%rd19429, %rd19427, %rd19428;
	shr.u64 	%rd19430, %rd19429, 32;
	and.b64  	%rd19431, %rd19380, 4294967295;
	add.s64 	%rd19432, %rd19430, %rd19431;
	{ .reg .b32 tmp; mov.b64 {tmp, %r3522}, %rd19432; }
	add.s32 	%r3523, %r3519, %r3522;
	mul.lo.s32 	%r3524, %r86, %r3521;
	cvt.u64.u32 	%rd19433, %r3524;
	and.b64  	%rd19434, %rd19387, 4294967295;
	mad.lo.s64 	%rd19435, %rd14, %rd19433, %rd19434;
	shr.u64 	%rd19436, %rd19435, 32;
	and.b64  	%rd19437, %rd19391, 4294967295;
	add.s64 	%rd19438, %rd19436, %rd19437;
	mad.lo.s64 	%rd19439, %rd15, %rd19433, %rd19438;
	cvt.u32.u64 	%r3525, %rd19439;
	shr.u64 	%rd19440, %rd19439, 32;
	and.b64  	%rd19441, %rd19395, 4294967295;
	add.s64 	%rd19442, %rd19440, %rd19441;
	mad.lo.s64 	%rd19443, %rd16, %rd19433, %rd19442;
	shr.u64 	%rd19444, %rd19443, 32;
	and.b64  	%rd19445, %rd19399, 4294967295;
	add.s64 	%rd19446, %rd19444, %rd19445;
	mad.lo.s64 	%rd19447, %rd17, %rd19433, %rd19446;
	shr.u64 	%rd19448, %rd19447, 32;
	and.b64  	%rd19449, %rd19403, 4294967295;
	add.s64 	%rd19450, %rd19448, %rd19449;
	mad.lo.s64 	%rd19451, %rd18, %rd19433, %rd19450;
	shr.u64 	%rd19452, %rd19451, 32;
	and.b64  	%rd19453, %rd19407, 4294967295;
	add.s64 	%rd19454, %rd19452, %rd19453;
	mad.lo.s64 	%rd19455, %rd19, %rd19433, %rd19454;
	shr.u64 	%rd19456, %rd19455, 32;
	and.b64  	%rd19457, %rd19411, 4294967295;
	add.s64 	%rd19458, %rd19456, %rd19457;
	mad.lo.s64 	%rd19459, %rd20, %rd19433, %rd19458;
	shr.u64 	%rd19460, %rd19459, 32;
	and.b64  	%rd19461, %rd19414, 4294967295;
	add.s64 	%rd19462, %rd19460, %rd19461;
	mad.lo.s64 	%rd19463, %rd21, %rd19433, %rd19462;
	shr.u64 	%rd19464, %rd19463, 32;
	and.b64  	%rd19465, %rd19417, 4294967295;
	add.s64 	%rd19466, %rd19464, %rd19465;
	shr.u64 	%rd19467, %rd19466, 32;
	and.b64  	%rd19468, %rd19420, 4294967295;
	add.s64 	%rd19469, %rd19467, %rd19468;
	shr.u64 	%rd19470, %rd19469, 32;
	and.b64  	%rd19471, %rd19423, 4294967295;
	add.s64 	%rd19472, %rd19470, %rd19471;
	shr.u64 	%rd19473, %rd19472, 32;
	and.b64  	%rd19474, %rd19426, 4294967295;
	add.s64 	%rd19475, %rd19473, %rd19474;
	shr.u64 	%rd19476, %rd19475, 32;
	and.b64  	%rd19477, %rd19429, 4294967295;
	add.s64 	%rd19478, %rd19476, %rd19477;
	shr.u64 	%rd19479, %rd19478, 32;
	and.b64  	%rd19480, %rd19432, 4294967295;
	add.s64 	%rd19481, %rd19479, %rd19480;
	{ .reg .b32 tmp; mov.b64 {tmp, %r3526}, %rd19481; }
	add.s32 	%r3527, %r3523, %r3526;
	mul.lo.s32 	%r3528, %r86, %r3525;
	cvt.u64.u32 	%rd19482, %r3528;
	and.b64  	%rd19483, %rd19439, 4294967295;
	mad.lo.s64 	%rd19484, %rd14, %rd19482, %rd19483;
	shr.u64 	%rd19485, %rd19484, 32;
	and.b64  	%rd19486, %rd19443, 4294967295;
	add.s64 	%rd19487, %rd19485, %rd19486;
	mad.lo.s64 	%rd19488, %rd15, %rd19482, %rd19487;
	cvt.u32.u64 	%r3529, %rd19488;
	shr.u64 	%rd19489, %rd19488, 32;
	and.b64  	%rd19490, %rd19447, 4294967295;
	add.s64 	%rd19491, %rd19489, %rd19490;
	mad.lo.s64 	%rd19492, %rd16, %rd19482, %rd19491;
	shr.u64 	%rd19493, %rd19492, 32;
	and.b64  	%rd19494, %rd19451, 4294967295;
	add.s64 	%rd19495, %rd19493, %rd19494;
	mad.lo.s64 	%rd19496, %rd17, %rd19482, %rd19495;
	shr.u64 	%rd19497, %rd19496, 32;
	and.b64  	%rd19498, %rd19455, 4294967295;
	add.s64 	%rd19499, %rd19497, %rd19498;
	mad.lo.s64 	%rd19500, %rd18, %rd19482, %rd19499;
	shr.u64 	%rd19501, %rd19500, 32;
	and.b64  	%rd19502, %rd19459, 4294967295;
	add.s64 	%rd19503, %rd19501, %rd19502;
	mad.lo.s64 	%rd19504, %rd19, %rd19482, %rd19503;
	shr.u64 	%rd19505, %rd19504, 32;
	and.b64  	%rd19506, %rd19463, 4294967295;
	add.s64 	%rd19507, %rd19505, %rd19506;
	mad.lo.s64 	%rd19508, %rd20, %rd19482, %rd19507;
	shr.u64 	%rd19509, %rd19508, 32;
	and.b64  	%rd19510, %rd19466, 4294967295;
	add.s64 	%rd19511, %rd19509, %rd19510;
	mad.lo.s64 	%rd19512, %rd21, %rd19482, %rd19511;
	shr.u64 	%rd19513, %rd19512, 32;
	and.b64  	%rd19514, %rd19469, 4294967295;
	add.s64 	%rd19515, %rd19513, %rd19514;
	shr.u64 	%rd19516, %rd19515, 32;
	and.b64  	%rd19517, %rd19472, 4294967295;
	add.s64 	%rd19518, %rd19516, %rd19517;
	shr.u64 	%rd19519, %rd19518, 32;
	and.b64  	%rd19520, %rd19475, 4294967295;
	add.s64 	%rd19521, %rd19519, %rd19520;
	shr.u64 	%rd19522, %rd19521, 32;
	and.b64  	%rd19523, %rd19478, 4294967295;
	add.s64 	%rd19524, %rd19522, %rd19523;
	shr.u64 	%rd19525, %rd19524, 32;
	and.b64  	%rd19526, %rd19481, 4294967295;
	add.s64 	%rd19527, %rd19525, %rd19526;
	{ .reg .b32 tmp; mov.b64 {tmp, %r3530}, %rd19527; }
	add.s32 	%r3531, %r3527, %r3530;
	mul.lo.s32 	%r3532, %r86, %r3529;
	cvt.u64.u32 	%rd19528, %r3532;
	and.b64  	%rd19529, %rd19488, 4294967295;
	mad.lo.s64 	%rd19530, %rd14, %rd19528, %rd19529;
	shr.u64 	%rd19531, %rd19530, 32;
	and.b64  	%rd19532, %rd19492, 4294967295;
	add.s64 	%rd19533, %rd19531, %rd19532;
	mad.lo.s64 	%rd19534, %rd15, %rd19528, %rd19533;
	cvt.u32.u64 	%r3533, %rd19534;
	shr.u64 	%rd19535, %rd19534, 32;
	and.b64  	%rd19536, %rd19496, 4294967295;
	add.s64 	%rd19537, %rd19535, %rd19536;
	mad.lo.s64 	%rd19538, %rd16, %rd19528, %rd19537;
	shr.u64 	%rd19539, %rd19538, 32;
	and.b64  	%rd19540, %rd19500, 4294967295;
	add.s64 	%rd19541, %rd19539, %rd19540;
	mad.lo.s64 	%rd19542, %rd17, %rd19528, %rd19541;
	shr.u64 	%rd19543, %rd19542, 32;
	and.b64  	%rd19544, %rd19504, 4294967295;
	add.s64 	%rd19545, %rd19543, %rd19544;
	mad.lo.s64 	%rd19546, %rd18, %rd19528, %rd19545;
	shr.u64 	%rd19547, %rd19546, 32;
	and.b64  	%rd19548, %rd19508, 4294967295;
	add.s64 	%rd19549, %rd19547, %rd19548;
	mad.lo.s64 	%rd19550, %rd19, %rd19528, %rd19549;
	shr.u64 	%rd19551, %rd19550, 32;
	and.b64  	%rd19552, %rd19512, 4294967295;
	add.s64 	%rd19553, %rd19551, %rd19552;
	mad.lo.s64 	%rd19554, %rd20, %rd19528, %rd19553;
	shr.u64 	%rd19555, %rd19554, 32;
	and.b64  	%rd19556, %rd19515, 4294967295;
	add.s64 	%rd19557, %rd19555, %rd19556;
	mad.lo.s64 	%rd19558, %rd21, %rd19528, %rd19557;
	shr.u64 	%rd19559, %rd19558, 32;
	and.b64  	%rd19560, %rd19518, 4294967295;
	add.s64 	%rd19561, %rd19559, %rd19560;
	shr.u64 	%rd19562, %rd19561, 32;
	and.b64  	%rd19563, %rd19521, 4294967295;
	add.s64 	%rd19564, %rd19562, %rd19563;
	shr.u64 	%rd19565, %rd19564, 32;
	and.b64  	%rd19566, %rd19524, 4294967295;
	add.s64 	%rd19567, %rd19565, %rd19566;
	shr.u64 	%rd19568, %rd19567, 32;
	and.b64  	%rd19569, %rd19527, 4294967295;
	add.s64 	%rd19570, %rd19568, %rd19569;
	{ .reg .b32 tmp; mov.b64 {tmp, %r3534}, %rd19570; }
	add.s32 	%r3535, %r3531, %r3534;
	mul.lo.s32 	%r3536, %r86, %r3533;
	cvt.u64.u32 	%rd19571, %r3536;
	and.b64  	%rd19572, %rd19534, 4294967295;
	mad.lo.s64 	%rd19573, %rd14, %rd19571, %rd19572;
	shr.u64 	%rd19574, %rd19573, 32;
	and.b64  	%rd19575, %rd19538, 4294967295;
	add.s64 	%rd19576, %rd19574, %rd19575;
	mad.lo.s64 	%rd19577, %rd15, %rd19571, %rd19576;
	cvt.u32.u64 	%r3537, %rd19577;
	shr.u64 	%rd19578, %rd19577, 32;
	and.b64  	%rd19579, %rd19542, 4294967295;
	add.s64 	%rd19580, %rd19578, %rd19579;
	mad.lo.s64 	%rd19581, %rd16, %rd19571, %rd19580;
	shr.u64 	%rd19582, %rd19581, 32;
	and.b64  	%rd19583, %rd19546, 4294967295;
	add.s64 	%rd19584, %rd19582, %rd19583;
	mad.lo.s64 	%rd19585, %rd17, %rd19571, %rd19584;
	shr.u64 	%rd19586, %rd19585, 32;
	and.b64  	%rd19587, %rd19550, 4294967295;
	add.s64 	%rd19588, %rd19586, %rd19587;
	mad.lo.s64 	%rd19589, %rd18, %rd19571, %rd19588;
	shr.u64 	%rd19590, %rd19589, 32;
	and.b64  	%rd19591, %rd19554, 4294967295;
	add.s64 	%rd19592, %rd19590, %rd19591;
	mad.lo.s64 	%rd19593, %rd19, %rd19571, %rd19592;
	shr.u64 	%rd19594, %rd19593, 32;
	and.b64  	%rd19595, %rd19558, 4294967295;
	add.s64 	%rd19596, %rd19594, %rd19595;
	mad.lo.s64 	%rd19597, %rd20, %rd19571, %rd19596;
	shr.u64 	%rd19598, %rd19597, 32;
	and.b64  	%rd19599, %rd19561, 4294967295;
	add.s64 	%rd19600, %rd19598, %rd19599;
	mad.lo.s64 	%rd19601, %rd21, %rd19571, %rd19600;
	shr.u64 	%rd19602, %rd19601, 32;
	and.b64  	%rd19603, %rd19564, 4294967295;
	add.s64 	%rd19604, %rd19602, %rd19603;
	shr.u64 	%rd19605, %rd19604, 32;
	and.b64  	%rd19606, %rd19567, 4294967295;
	add.s64 	%rd19607, %rd19605, %rd19606;
	shr.u64 	%rd19608, %rd19607, 32;
	and.b64  	%rd19609, %rd19570, 4294967295;
	add.s64 	%rd19610, %rd19608, %rd19609;
	{ .reg .b32 tmp; mov.b64 {tmp, %r3538}, %rd19610; }
	add.s32 	%r3539, %r3535, %r3538;
	mul.lo.s32 	%r3540, %r86, %r3537;
	cvt.u64.u32 	%rd19611, %r3540;
	and.b64  	%rd19612, %rd19577, 4294967295;
	mad.lo.s64 	%rd19613, %rd14, %rd19611, %rd19612;
	shr.u64 	%rd19614, %rd19613, 32;
	and.b64  	%rd19615, %rd19581, 4294967295;
	add.s64 	%rd19616, %rd19614, %rd19615;
	mad.lo.s64 	%rd19617, %rd15, %rd19611, %rd19616;
	cvt.u32.u64 	%r3541, %rd19617;
	shr.u64 	%rd19618, %rd19617, 32;
	and.b64  	%rd19619, %rd19585, 4294967295;
	add.s64 	%rd19620, %rd19618, %rd19619;
	mad.lo.s64 	%rd19621, %rd16, %rd19611, %rd19620;
	shr.u64 	%rd19622, %rd19621, 32;
	and.b64  	%rd19623, %rd19589, 4294967295;
	add.s64 	%rd19624, %rd19622, %rd19623;
	mad.lo.s64 	%rd19625, %rd17, %rd19611, %rd19624;
	shr.u64 	%rd19626, %rd19625, 32;
	and.b64  	%rd19627, %rd19593, 4294967295;
	add.s64 	%rd19628, %rd19626, %rd19627;
	mad.lo.s64 	%rd19629, %rd18, %rd19611, %rd19628;
	shr.u64 	%rd19630, %rd19629, 32;
	and.b64  	%rd19631, %rd19597, 4294967295;
	add.s64 	%rd19632, %rd19630, %rd19631;
	mad.lo.s64 	%rd19633, %rd19, %rd19611, %rd19632;
	shr.u64 	%rd19634, %rd19633, 32;
	and.b64  	%rd19635, %rd19601, 4294967295;
	add.s64 	%rd19636, %rd19634, %rd19635;
	mad.lo.s64 	%rd19637, %rd20, %rd19611, %rd19636;
	shr.u64 	%rd19638, %rd19637, 32;
	and.b64  	%rd19639, %rd19604, 4294967295;
	add.s64 	%rd19640, %rd19638, %rd19639;
	mad.lo.s64 	%rd19641, %rd21, %rd19611, %rd19640;
	shr.u64 	%rd19642, %rd19641, 32;
	and.b64  	%rd19643, %rd19607, 4294967295;
	add.s64 	%rd19644, %rd19642, %rd19643;
	shr.u64 	%rd19645, %rd19644, 32;
	and.b64  	%rd19646, %rd19610, 4294967295;
	add.s64 	%rd19647, %rd19645, %rd19646;
	{ .reg .b32 tmp; mov.b64 {tmp, %r3542}, %rd19647; }
	add.s32 	%r3543, %r3539, %r3542;
	mul.lo.s32 	%r3544, %r86, %r3541;
	cvt.u64.u32 	%rd19648, %r3544;
	and.b64  	%rd19649, %rd19617, 4294967295;
	mad.lo.s64 	%rd19650, %rd14, %rd19648, %rd19649;
	shr.u64 	%rd19651, %rd19650, 32;
	and.b64  	%rd19652, %rd19621, 4294967295;
	add.s64 	%rd19653, %rd19651, %rd19652;
	mad.lo.s64 	%rd19654, %rd15, %rd19648, %rd19653;
	cvt.u32.u64 	%r3545, %rd19654;
	shr.u64 	%rd19655, %rd19654, 32;
	and.b64  	%rd19656, %rd19625, 4294967295;
	add.s64 	%rd19657, %rd19655, %rd19656;
	mad.lo.s64 	%rd19658, %rd16, %rd19648, %rd19657;
	shr.u64 	%rd19659, %rd19658, 32;
	and.b64  	%rd19660, %rd19629, 4294967295;
	add.s64 	%rd19661, %rd19659, %rd19660;
	mad.lo.s64 	%rd19662, %rd17, %rd19648, %rd19661;
	shr.u64 	%rd19663, %rd19662, 32;
	and.b64  	%rd19664, %rd19633, 4294967295;
	add.s64 	%rd19665, %rd19663, %rd19664;
	mad.lo.s64 	%rd19666, %rd18, %rd19648, %rd19665;
	shr.u64 	%rd19667, %rd19666, 32;
	and.b64  	%rd19668, %rd19637, 4294967295;
	add.s64 	%rd19669, %rd19667, %rd19668;
	mad.lo.s64 	%rd19670, %rd19, %rd19648, %rd19669;
	shr.u64 	%rd19671, %rd19670, 32;
	and.b64  	%rd19672, %rd19641, 4294967295;
	add.s64 	%rd19673, %rd19671, %rd19672;
	mad.lo.s64 	%rd19674, %rd20, %rd19648, %rd19673;
	shr.u64 	%rd19675, %rd19674, 32;
	and.b64  	%rd19676, %rd19644, 4294967295;
	add.s64 	%rd19677, %rd19675, %rd19676;
	mad.lo.s64 	%rd19678, %rd21, %rd19648, %rd19677;
	shr.u64 	%rd19679, %rd19678, 32;
	and.b64  	%rd19680, %rd19647, 4294967295;
	add.s64 	%rd19681, %rd19679, %rd19680;
	{ .reg .b32 tmp; mov.b64 {tmp, %r3546}, %rd19681; }
	add.s32 	%r3547, %r3543, %r3546;
	mul.lo.s32 	%r3548, %r86, %r3545;
	cvt.u64.u32 	%rd19682, %r3548;
	and.b64  	%rd19683, %rd19654, 4294967295;
	mad.lo.s64 	%rd19684, %rd14, %rd19682, %rd19683;
	shr.u64 	%rd19685, %rd19684, 32;
	and.b64  	%rd19686, %rd19658, 4294967295;
	add.s64 	%rd19687, %rd19685, %rd19686;
	mad.lo.s64 	%rd2656, %rd15, %rd19682, %rd19687;
	cvt.u32.u64 	%r6657, %rd2656;
	shr.u64 	%rd19688, %rd2656, 32;
	and.b64  	%rd19689, %rd19662, 4294967295;
	add.s64 	%rd19690, %rd19688, %rd19689;
	mad.lo.s64 	%rd47804, %rd16, %rd19682, %rd19690;
	cvt.u32.u64 	%r1356, %rd47804;
	shr.u64 	%rd19691, %rd47804, 32;
	and.b64  	%rd19692, %rd19666, 4294967295;
	add.s64 	%rd19693, %rd19691, %rd19692;
	mad.lo.s64 	%rd47805, %rd17, %rd19682, %rd19693;
	cvt.u32.u64 	%r1357, %rd47805;
	shr.u64 	%rd19694, %rd47805, 32;
	and.b64  	%rd19695, %rd19670, 4294967295;
	add.s64 	%rd19696, %rd19694, %rd19695;
	mad.lo.s64 	%rd47806, %rd18, %rd19682, %rd19696;
	cvt.u32.u64 	%r1358, %rd47806;
	shr.u64 	%rd19697, %rd47806, 32;
	and.b64  	%rd19698, %rd19674, 4294967295;
	add.s64 	%rd19699, %rd19697, %rd19698;
	mad.lo.s64 	%rd47807, %rd19, %rd19682, %rd19699;
	cvt.u32.u64 	%r1359, %rd47807;
	shr.u64 	%rd19700, %rd47807, 32;
	and.b64  	%rd19701, %rd19678, 4294967295;
	add.s64 	%rd19702, %rd19700, %rd19701;
	mad.lo.s64 	%rd47808, %rd20, %rd19682, %rd19702;
	cvt.u32.u64 	%r1360, %rd47808;
	shr.u64 	%rd19703, %rd47808, 32;
	and.b64  	%rd19704, %rd19681, 4294967295;
	add.s64 	%rd19705, %rd19703, %rd19704;
	mad.lo.s64 	%rd47809, %rd21, %rd19682, %rd19705;
	cvt.u32.u64 	%r1361, %rd47809;
	{ .reg .b32 tmp; mov.b64 {tmp, %r3549}, %rd47809; }
	add.s32 	%r6658, %r3547, %r3549;
	setp.gt.u32 	%p760, %r6658, %r3517;
	@%p760 bra 	$L__BB4_1469;
	setp.lt.u32 	%p761, %r6658, %r3517;
	@%p761 bra 	$L__BB4_1470;
	cvt.u32.u64 	%r3551, %rd20;
	setp.lt.u32 	%p762, %r3551, %r1361;
	@%p762 bra 	$L__BB4_1469;
	setp.gt.u32 	%p763, %r3551, %r1361;
	@%p763 bra 	$L__BB4_1470;
	cvt.u32.u64 	%r3553, %rd19;
	setp.lt.u32 	%p764, %r3553, %r1360;
	@%p764 bra 	$L__BB4_1469;
	setp.gt.u32 	%p765, %r3553, %r1360;
	@%p765 bra 	$L__BB4_1470;
	cvt.u32.u64 	%r3555, %rd18;
	setp.lt.u32 	%p766, %r3555, %r1359;
	@%p766 bra 	$L__BB4_1469;
	setp.gt.u32 	%p767, %r3555, %r1359;
	@%p767 bra 	$L__BB4_1470;
	cvt.u32.u64 	%r3557, %rd17;
	setp.lt.u32 	%p768, %r3557, %r1358;
	@%p768 bra 	$L__BB4_1469;
	setp.gt.u32 	%p769, %r3557, %r1358;
	@%p769 bra 	$L__BB4_1470;
	cvt.u32.u64 	%r3559, %rd16;
	setp.lt.u32 	%p770, %r3559, %r1357;
	@%p770 bra 	$L__BB4_1469;
	setp.gt.u32 	%p771, %r3559, %r1357;
	@%p771 bra 	$L__BB4_1470;
	cvt.u32.u64 	%r3561, %rd15;
	setp.lt.u32 	%p772, %r3561, %r1356;
	@%p772 bra 	$L__BB4_1469;
	cvt.u32.u64 	%r3563, %rd14;
	setp.gt.u32 	%p773, %r3561, %r1356;
	setp.gt.u32 	%p774, %r3563, %r6657;
	or.pred  	%p775, %p773, %p774;
	@%p775 bra 	$L__BB4_1470;
$L__BB4_1469:
	and.b64  	%rd19707, %rd2656, 4294967295;
	sub.s64 	%rd19708, %rd19707, %rd14;
	shr.u64 	%rd19709, %rd19708, 63;
	cvt.u32.u64 	%r6657, %rd19708;
	and.b64  	%rd19710, %rd47804, 4294967295;
	add.s64 	%rd19711, %rd19709, %rd15;
	sub.s64 	%rd47804, %rd19710, %rd19711;
	shr.u64 	%rd19712, %rd47804, 63;
	and.b64  	%rd19713, %rd47805, 4294967295;
	add.s64 	%rd19714, %rd19712, %rd16;
	sub.s64 	%rd47805, %rd19713, %rd19714;
	shr.u64 	%rd19715, %rd47805, 63;
	and.b64  	%rd19716, %rd47806, 4294967295;
	add.s64 	%rd19717, %rd19715, %rd17;
	sub.s64 	%rd47806, %rd19716, %rd19717;
	shr.u64 	%rd19718, %rd47806, 63;
	and.b64  	%rd19719, %rd47807, 4294967295;
	add.s64 	%rd19720, %rd19718, %rd18;
	sub.s64 	%rd47807, %rd19719, %rd19720;
	shr.u64 	%rd19721, %rd47807, 63;
	and.b64  	%rd19722, %rd47808, 4294967295;
	add.s64 	%rd19723, %rd19721, %rd19;
	sub.s64 	%rd47808, %rd19722, %rd19723;
	shr.u64 	%rd19724, %rd47808, 63;
	and.b64  	%rd19725, %rd47809, 4294967295;
	add.s64 	%rd19726, %rd19724, %rd20;
	sub.s64 	%rd47809, %rd19725, %rd19726;
	shr.u64 	%rd19727, %rd47809, 63;
	cvt.u32.u64 	%r3565, %rd19727;
	add.s32 	%r3566, %r3517, %r3565;
	sub.s32 	%r6658, %r6658, %r3566;
$L__BB4_1470:
	shl.b32 	%r6659, %r6657, 1;
	shr.u32 	%r3568, %r6657, 31;
	cvt.u64.u32 	%rd19729, %r3568;
	shl.b64 	%rd19730, %rd47804, 1;
	and.b64  	%rd19731, %rd19730, 8589934590;
	or.b64  	%rd47810, %rd19731, %rd19729;
	cvt.u32.u64 	%r1368, %rd47810;
	shr.u64 	%rd19732, %rd19731, 32;
	shl.b64 	%rd19733, %rd47805, 1;
	and.b64  	%rd19734, %rd19733, 8589934590;
	or.b64  	%rd47811, %rd19732, %rd19734;
	cvt.u32.u64 	%r1369, %rd47811;
	shr.u64 	%rd19735, %rd19734, 32;
	shl.b64 	%rd19736, %rd47806, 1;
	and.b64  	%rd19737, %rd19736, 8589934590;
	or.b64  	%rd47812, %rd19735, %rd19737;
	cvt.u32.u64 	%r1370, %rd47812;
	shr.u64 	%rd19738, %rd19737, 32;
	shl.b64 	%rd19739, %rd47807, 1;
	and.b64  	%rd19740, %rd19739, 8589934590;
	or.b64  	%rd47813, %rd19738, %rd19740;
	cvt.u32.u64 	%r1371, %rd47813;
	shr.u64 	%rd19741, %rd19740, 32;
	shl.b64 	%rd19742, %rd47808, 1;
	and.b64  	%rd19743, %rd19742, 8589934590;
	or.b64  	%rd47814, %rd19741, %rd19743;
	cvt.u32.u64 	%r1372, %rd47814;
	shr.u64 	%rd19744, %rd19743, 32;
	shl.b64 	%rd19745, %rd47809, 1;
	and.b64  	%rd19746, %rd19745, 8589934590;
	or.b64  	%rd47815, %rd19744, %rd19746;
	cvt.u32.u64 	%r1373, %rd47815;
	shr.u64 	%rd19747, %rd19746, 32;
	mul.wide.u32 	%rd19748, %r6658, 2;
	add.s64 	%rd47816, %rd19747, %rd19748;
	cvt.u32.u64 	%r1374, %rd47816;
	setp.gt.u64 	%p776, %rd47816, 4294967295;
	setp.lt.u32 	%p777, %r3517, %r1374;
	or.pred  	%p778, %p776, %p777;
	@%p778 bra 	$L__BB4_1484;
	setp.gt.u32 	%p779, %r3517, %r1374;
	@%p779 bra 	$L__BB4_1485;
	cvt.u32.u64 	%r3570, %rd20;
	setp.lt.u32 	%p780, %r3570, %r1373;
	@%p780 bra 	$L__BB4_1484;
	setp.gt.u32 	%p781, %r3570, %r1373;
	@%p781 bra 	$L__BB4_1485;
	cvt.u32.u64 	%r3572, %rd19;
	setp.lt.u32 	%p782, %r3572, %r1372;
	@%p782 bra 	$L__BB4_1484;
	setp.gt.u32 	%p783, %r3572, %r1372;
	@%p783 bra 	$L__BB4_1485;
	cvt.u32.u64 	%r3574, %rd18;
	setp.lt.u32 	%p784, %r3574, %r1371;
	@%p784 bra 	$L__BB4_1484;
	setp.gt.u32 	%p785, %r3574, %r1371;
	@%p785 bra 	$L__BB4_1485;
	cvt.u32.u64 	%r3576, %rd17;
	setp.lt.u32 	%p786, %r3576, %r1370;
	@%p786 bra 	$L__BB4_1484;
	setp.gt.u32 	%p787, %r3576, %r1370;
	@%p787 bra 	$L__BB4_1485;
	cvt.u32.u64 	%r3578, %rd16;
	setp.lt.u32 	%p788, %r3578, %r1369;
	@%p788 bra 	$L__BB4_1484;
	setp.gt.u32 	%p789, %r3578, %r1369;
	@%p789 bra 	$L__BB4_1485;
	cvt.u32.u64 	%r3580, %rd15;
	setp.lt.u32 	%p790, %r3580, %r1368;
	@%p790 bra 	$L__BB4_1484;
	cvt.u32.u64 	%r3582, %rd14;
	setp.gt.u32 	%p791, %r3580, %r1368;
	setp.lt.u32 	%p792, %r6659, %r3582;
	or.pred  	%p793, %p791, %p792;
	@%p793 bra 	$L__BB4_1485;
$L__BB4_1484:
	cvt.u64.u32 	%rd19751, %r6659;
	sub.s64 	%rd19752, %rd19751, %rd14;
	shr.u64 	%rd19753, %rd19752, 63;
	cvt.u32.u64 	%r6659, %rd19752;
	and.b64  	%rd19754, %rd47810, 4294967295;
	add.s64 	%rd19755, %rd19753, %rd15;
	sub.s64 	%rd47810, %rd19754, %rd19755;
	shr.u64 	%rd19756, %rd47810, 63;
	and.b64  	%rd19757, %rd47811, 4294967295;
	add.s64 	%rd19758, %rd19756, %rd16;
	sub.s64 	%rd47811, %rd19757, %rd19758;
	shr.u64 	%rd19759, %rd47811, 63;
	and.b64  	%rd19760, %rd47812, 4294967295;
	add.s64 	%rd19761, %rd19759, %rd17;
	sub.s64 	%rd47812, %rd19760, %rd19761;
	shr.u64 	%rd19762, %rd47812, 63;
	and.b64  	%rd19763, %rd47813, 4294967295;
	add.s64 	%rd19764, %rd19762, %rd18;
	sub.s64 	%rd47813, %rd19763, %rd19764;
	shr.u64 	%rd19765, %rd47813, 63;
	and.b64  	%rd19766, %rd47814, 4294967295;
	add.s64 	%rd19767, %rd19765, %rd19;
	sub.s64 	%rd47814, %rd19766, %rd19767;
	shr.u64 	%rd19768, %rd47814, 63;
	and.b64  	%rd19769, %rd47815, 4294967295;
	add.s64 	%rd19770, %rd19768, %rd20;
	sub.s64 	%rd47815, %rd19769, %rd19770;
	shr.u64 	%rd19771, %rd47815, 63;
	and.b64  	%rd19772, %rd47816, 4294967295;
	add.s64 	%rd19773, %rd19771, %rd21;
	sub.s64 	%rd47816, %rd19772, %rd19773;
$L__BB4_1485:
	shl.b32 	%r6660, %r6659, 1;
	shr.u32 	%r3584, %r6659, 31;
	cvt.u64.u32 	%rd19775, %r3584;
	shl.b64 	%rd19776, %rd47810, 1;
	and.b64  	%rd19777, %rd19776, 8589934590;
	or.b64  	%rd47817, %rd19777, %rd19775;
	cvt.u32.u64 	%r1378, %rd47817;
	shr.u64 	%rd19778, %rd19777, 32;
	shl.b64 	%rd19779, %rd47811, 1;
	and.b64  	%rd19780, %rd19779, 8589934590;
	or.b64  	%rd47818, %rd19778, %rd19780;
	cvt.u32.u64 	%r1379, %rd47818;
	shr.u64 	%rd19781, %rd19780, 32;
	shl.b64 	%rd19782, %rd47812, 1;
	and.b64  	%rd19783, %rd19782, 8589934590;
	or.b64  	%rd47819, %rd19781, %rd19783;
	cvt.u32.u64 	%r1380, %rd47819;
	shr.u64 	%rd19784, %rd19783, 32;
	shl.b64 	%rd19785, %rd47813, 1;
	and.b64  	%rd19786, %rd19785, 8589934590;
	or.b64  	%rd47820, %rd19784, %rd19786;
	cvt.u32.u64 	%r1381, %rd47820;
	shr.u64 	%rd19787, %rd19786, 32;
	shl.b64 	%rd19788, %rd47814, 1;
	and.b64  	%rd19789, %rd19788, 8589934590;
	or.b64  	%rd47821, %rd19787, %rd19789;
	cvt.u32.u64 	%r1382, %rd47821;
	shr.u64 	%rd19790, %rd19789, 32;
	shl.b64 	%rd19791, %rd47815, 1;
	and.b64  	%rd19792, %rd19791, 8589934590;
	or.b64  	%rd47822, %rd19790, %rd19792;
	cvt.u32.u64 	%r1383, %rd47822;
	shr.u64 	%rd19793, %rd19792, 32;
	shl.b64 	%rd19795, %rd47816, 1;
	and.b64  	%rd19796, %rd19795, 8589934590;
	or.b64  	%rd47823, %rd19793, %rd19796;
	cvt.u32.u64 	%r1384, %rd47823;
	setp.gt.u64 	%p794, %rd47823, 4294967295;
	setp.lt.u32 	%p795, %r3517, %r1384;
	or.pred  	%p796, %p794, %p795;
	@%p796 bra 	$L__BB4_1499;
	setp.gt.u32 	%p797, %r3517, %r1384;
	@%p797 bra 	$L__BB4_1500;
	cvt.u32.u64 	%r3586, %rd20;
	setp.lt.u32 	%p798, %r3586, %r1383;
	@%p798 bra 	$L__BB4_1499;
	setp.gt.u32 	%p799, %r3586, %r1383;
	@%p799 bra 	$L__BB4_1500;
	cvt.u32.u64 	%r3588, %rd19;
	setp.lt.u32 	%p800, %r3588, %r1382;
	@%p800 bra 	$L__BB4_1499;
	setp.gt.u32 	%p801, %r3588, %r1382;
	@%p801 bra 	$L__BB4_1500;
	cvt.u32.u64 	%r3590, %rd18;
	setp.lt.u32 	%p802, %r3590, %r1381;
	@%p802 bra 	$L__BB4_1499;
	setp.gt.u32 	%p803, %r3590, %r1381;
	@%p803 bra 	$L__BB4_1500;
	cvt.u32.u64 	%r3592, %rd17;
	setp.lt.u32 	%p804, %r3592, %r1380;
	@%p804 bra 	$L__BB4_1499;
	setp.gt.u32 	%p805, %r3592, %r1380;
	@%p805 bra 	$L__BB4_1500;
	cvt.u32.u64 	%r3594, %rd16;
	setp.lt.u32 	%p806, %r3594, %r1379;
	@%p806 bra 	$L__BB4_1499;
	setp.gt.u32 	%p807, %r3594, %r1379;
	@%p807 bra 	$L__BB4_1500;
	cvt.u32.u64 	%r3596, %rd15;
	setp.lt.u32 	%p808, %r3596, %r1378;
	@%p808 bra 	$L__BB4_1499;
	cvt.u32.u64 	%r3598, %rd14;
	setp.gt.u32 	%p809, %r3596, %r1378;
	setp.lt.u32 	%p810, %r6660, %r3598;
	or.pred  	%p811, %p809, %p810;
	@%p811 bra 	$L__BB4_1500;
$L__BB4_1499:
	cvt.u64.u32 	%rd19798, %r6660;
	sub.s64 	%rd19799, %rd19798, %rd14;
	shr.u64 	%rd19800, %rd19799, 63;
	cvt.u32.u64 	%r6660, %rd19799;
	and.b64  	%rd19801, %rd47817, 4294967295;
	add.s64 	%rd19802, %rd19800, %rd15;
	sub.s64 	%rd47817, %rd19801, %rd19802;
	shr.u64 	%rd19803, %rd47817, 63;
	and.b64  	%rd19804, %rd47818, 4294967295;
	add.s64 	%rd19805, %rd19803, %rd16;
	sub.s64 	%rd47818, %rd19804, %rd19805;
	shr.u64 	%rd19806, %rd47818, 63;
	and.b64  	%rd19807, %rd47819, 4294967295;
	add.s64 	%rd19808, %rd19806, %rd17;
	sub.s64 	%rd47819, %rd19807, %rd19808;
	shr.u64 	%rd19809, %rd47819, 63;
	and.b64  	%rd19810, %rd47820, 4294967295;
	add.s64 	%rd19811, %rd19809, %rd18;
	sub.s64 	%rd47820, %rd19810, %rd19811;
	shr.u64 	%rd19812, %rd47820, 63;
	and.b64  	%rd19813, %rd47821, 4294967295;
	add.s64 	%rd19814, %rd19812, %rd19;
	sub.s64 	%rd47821, %rd19813, %rd19814;
	shr.u64 	%rd19815, %rd47821, 63;
	and.b64  	%rd19816, %rd47822, 4294967295;
	add.s64 	%rd19817, %rd19815, %rd20;
	sub.s64 	%rd47822, %rd19816, %rd19817;
	shr.u64 	%rd19818, %rd47822, 63;
	and.b64  	%rd19819, %rd47823, 4294967295;
	add.s64 	%rd19820, %rd19818, %rd21;
	sub.s64 	%rd47823, %rd19819, %rd19820;
$L__BB4_1500:
	shl.b32 	%r6661, %r6660, 1;
	shr.u32 	%r3600, %r6660, 31;
	cvt.u64.u32 	%rd19822, %r3600;
	shl.b64 	%rd19823, %rd47817, 1;
	and.b64  	%rd19824, %rd19823, 8589934590;
	or.b64  	%rd47824, %rd19824, %rd19822;
	cvt.u32.u64 	%r1388, %rd47824;
	shr.u64 	%rd19825, %rd19824, 32;
	shl.b64 	%rd19826, %rd47818, 1;
	and.b64  	%rd19827, %rd19826, 8589934590;
	or.b64  	%rd47825, %rd19825, %rd19827;
	cvt.u32.u64 	%r1389, %rd47825;
	shr.u64 	%rd19828, %rd19827, 32;
	shl.b64 	%rd19829, %rd47819, 1;
	and.b64  	%rd19830, %rd19829, 8589934590;
	or.b64  	%rd47826, %rd19828, %rd19830;
	cvt.u32.u64 	%r1390, %rd47826;
	shr.u64 	%rd19831, %rd19830, 32;
	shl.b64 	%rd19832, %rd47820, 1;
	and.b64  	%rd19833, %rd19832, 8589934590;
	or.b64  	%rd47827, %rd19831, %rd19833;
	cvt.u32.u64 	%r1391, %rd47827;
	shr.u64 	%rd19834, %rd19833, 32;
	shl.b64 	%rd19835, %rd47821, 1;
	and.b64  	%rd19836, %rd19835, 8589934590;
	or.b64  	%rd47828, %rd19834, %rd19836;
	cvt.u32.u64 	%r1392, %rd47828;
	shr.u64 	%rd19837, %rd19836, 32;
	shl.b64 	%rd19838, %rd47822, 1;
	and.b64  	%rd19839, %rd19838, 8589934590;
	or.b64  	%rd47829, %rd19837, %rd19839;
	cvt.u32.u64 	%r1393, %rd47829;
	shr.u64 	%rd19840, %rd19839, 32;
	shl.b64 	%rd19842, %rd47823, 1;
	and.b64  	%rd19843, %rd19842, 8589934590;
	or.b64  	%rd47830, %rd19840, %rd19843;
	cvt.u32.u64 	%r1394, %rd47830;
	setp.gt.u64 	%p812, %rd47830, 4294967295;
	setp.lt.u32 	%p813, %r3517, %r1394;
	or.pred  	%p814, %p812, %p813;
	@%p814 bra 	$L__BB4_1514;
	setp.gt.u32 	%p815, %r3517, %r1394;
	@%p815 bra 	$L__BB4_1515;
	cvt.u32.u64 	%r3602, %rd20;
	setp.lt.u32 	%p816, %r3602, %r1393;
	@%p816 bra 	$L__BB4_1514;
	setp.gt.u32 	%p817, %r3602, %r1393;
	@%p817 bra 	$L__BB4_1515;
	cvt.u32.u64 	%r3604, %rd19;
	setp.lt.u32 	%p818, %r3604, %r1392;
	@%p818 bra 	$L__BB4_1514;
	setp.gt.u32 	%p819, %r3604, %r1392;
	@%p819 bra 	$L__BB4_1515;
	cvt.u32.u64 	%r3606, %rd18;
	setp.lt.u32 	%p820, %r3606, %r1391;
	@%p820 bra 	$L__BB4_1514;
	setp.gt.u32 	%p821, %r3606, %r1391;
	@%p821 bra 	$L__BB4_1515;
	cvt.u32.u64 	%r3608, %rd17;
	setp.lt.u32 	%p822, %r3608, %r1390;
	@%p822 bra 	$L__BB4_1514;
	setp.gt.u32 	%p823, %r3608, %r1390;
	@%p823 bra 	$L__BB4_1515;
	cvt.u32.u64 	%r3610, %rd16;
	setp.lt.u32 	%p824, %r3610, %r1389;
	@%p824 bra 	$L__BB4_1514;
	setp.gt.u32 	%p825, %r3610, %r1389;
	@%p825 bra 	$L__BB4_1515;
	cvt.u32.u64 	%r3612, %rd15;
	setp.lt.u32 	%p826, %r3612, %r1388;
	@%p826 bra 	$L__BB4_1514;
	cvt.u32.u64 	%r3614, %rd14;
	setp.gt.u32 	%p827, %r3612, %r1388;
	setp.lt.u32 	%p828, %r6661, %r3614;
	or.pred  	%p829, %p827, %p828;
	@%p829 bra 	$L__BB4_1515;
$L__BB4_1514:
	cvt.u64.u32 	%rd19845, %r6661;
	sub.s64 	%rd19846, %rd19845, %rd14;
	shr.u64 	%rd19847, %rd19846, 63;
	cvt.u32.u64 	%r6661, %rd19846;
	and.b64  	%rd19848, %rd47824, 4294967295;
	add.s64 	%rd19849, %rd19847, %rd15;
	sub.s64 	%rd47824, %rd19848, %rd19849;
	shr.u64 	%rd19850, %rd47824, 63;
	and.b64  	%rd19851, %rd47825, 4294967295;
	add.s64 	%rd19852, %rd19850, %rd16;
	sub.s64 	%rd47825, %rd19851, %rd19852;
	shr.u64 	%rd19853, %rd47825, 63;
	and.b64  	%rd19854, %rd47826, 4294967295;
	add.s64 	%rd19855, %rd19853, %rd17;
	sub.s64 	%rd47826, %rd19854, %rd19855;
	shr.u64 	%rd19856, %rd47826, 63;
	and.b64  	%rd19857, %rd47827, 4294967295;
	add.s64 	%rd19858, %rd19856, %rd18;
	sub.s64 	%rd47827, %rd19857, %rd19858;
	shr.u64 	%rd19859, %rd47827, 63;
	and.b64  	%rd19860, %rd47828, 4294967295;
	add.s64 	%rd19861, %rd19859, %rd19;
	sub.s64 	%rd47828, %rd19860, %rd19861;
	shr.u64 	%rd19862, %rd47828, 63;
	and.b64  	%rd19863, %rd47829, 4294967295;
	add.s64 	%rd19864, %rd19862, %rd20;
	sub.s64 	%rd47829, %rd19863, %rd19864;
	shr.u64 	%rd19865, %rd47829, 63;
	and.b64  	%rd19866, %rd47830, 4294967295;
	add.s64 	%rd19867, %rd19865, %rd21;
	sub.s64 	%rd47830, %rd19866, %rd19867;
$L__BB4_1515:
	cvt.u32.u64 	%r3615, %rd21;
	mul.lo.s64 	%rd19868, %rd2579, %rd2579;
	cvt.u32.u64 	%r3616, %rd19868;
	shr.u64 	%rd19869, %rd19868, 32;
	mul.lo.s64 	%rd19870, %rd2588, %rd2579;
	add.s64 	%rd19871, %rd19869, %rd19870;
	shr.u64 	%rd19872, %rd19871, 32;
	mul.lo.s64 	%rd19873, %rd2589, %rd2579;
	add.s64 	%rd19874, %rd19872, %rd19873;
	shr.u64 	%rd19875, %rd19874, 32;
	mul.lo.s64 	%rd19876, %rd2590, %rd2579;
	add.s64 	%rd19877, %rd19875, %rd19876;
	shr.u64 	%rd19878, %rd19877, 32;
	mul.lo.s64 	%rd19879, %rd2591, %rd2579;
	add.s64 	%rd19880, %rd19878, %rd19879;
	shr.u64 	%rd19881, %rd19880, 32;
	mul.lo.s64 	%rd19882, %rd2592, %rd2579;
	add.s64 	%rd19883, %rd19881, %rd19882;
	shr.u64 	%rd19884, %rd19883, 32;
	mul.lo.s64 	%rd19885, %rd2593, %rd2579;
	add.s64 	%rd19886, %rd19884, %rd19885;
	shr.u64 	%rd19887, %rd19886, 32;
	mul.lo.s64 	%rd19888, %rd2594, %rd2579;
	add.s64 	%rd19889, %rd19887, %rd19888;
	shr.u64 	%rd19890, %rd19889, 32;
	and.b64  	%rd19891, %rd19871, 4294967295;
	add.s64 	%rd19892, %rd19870, %rd19891;
	shr.u64 	%rd19893, %rd19892, 32;
	and.b64  	%rd19894, %rd19874, 4294967295;
	add.s64 	%rd19895, %rd19893, %rd19894;
	mad.lo.s64 	%rd19896, %rd2588, %rd2588, %rd19895;
	shr.u64 	%rd19897, %rd19896, 32;
	mul.lo.s64 	%rd19898, %rd2589, %rd2588;
	and.b64  	%rd19899, %rd19877, 4294967295;
	add.s64 	%rd19900, %rd19897, %rd19899;
	add.s64 	%rd19901, %rd19900, %rd19898;
	shr.u64 	%rd19902, %rd19901, 32;
	mul.lo.s64 	%rd19903, %rd2590, %rd2588;
	and.b64  	%rd19904, %rd19880, 4294967295;
	add.s64 	%rd19905, %rd19902, %rd19904;
	add.s64 	%rd19906, %rd19905, %rd19903;
	shr.u64 	%rd19907, %rd19906, 32;
	mul.lo.s64 	%rd19908, %rd2591, %rd2588;
	and.b64  	%rd19909, %rd19883, 4294967295;
	add.s64 	%rd19910, %rd19907, %rd19909;
	add.s64 	%rd19911, %rd19910, %rd19908;
	shr.u64 	%rd19912, %rd19911, 32;
	mul.lo.s64 	%rd19913, %rd2592, %rd2588;
	and.b64  	%rd19914, %rd19886, 4294967295;
	add.s64 	%rd19915, %rd19912, %rd19914;
	add.s64 	%rd19916, %rd19915, %rd19913;
	shr.u64 	%rd19917, %rd19916, 32;
	mul.lo.s64 	%rd19918, %rd2593, %rd2588;
	and.b64  	%rd19919, %rd19889, 4294967295;
	add.s64 	%rd19920, %rd19917, %rd19919;
	add.s64 	%rd19921, %rd19920, %rd19918;
	shr.u64 	%rd19922, %rd19921, 32;
	mul.lo.s64 	%rd19923, %rd2594, %rd2588;
	add.s64 	%rd19924, %rd19922, %rd19890;
	add.s64 	%rd19925, %rd19924, %rd19923;
	shr.u64 	%rd19926, %rd19925, 32;
	and.b64  	%rd19927, %rd19896, 4294967295;
	add.s64 	%rd19928, %rd19873, %rd19927;
	shr.u64 	%rd19929, %rd19928, 32;
	and.b64  	%rd19930, %rd19901, 4294967295;
	add.s64 	%rd19931, %rd19929, %rd19930;
	add.s64 	%rd19932, %rd19931, %rd19898;
	shr.u64 	%rd19933, %rd19932, 32;
	and.b64  	%rd19934, %rd19906, 4294967295;
	add.s64 	%rd19935, %rd19933, %rd19934;
	mad.lo.s64 	%rd19936, %rd2589, %rd2589, %rd19935;
	shr.u64 	%rd19937, %rd19936, 32;
	mul.lo.s64 	%rd19938, %rd2590, %rd2589;
	and.b64  	%rd19939, %rd19911, 4294967295;
	add.s64 	%rd19940, %rd19937, %rd19939;
	add.s64 	%rd19941, %rd19940, %rd19938;
	shr.u64 	%rd19942, %rd19941, 32;
	mul.lo.s64 	%rd19943, %rd2591, %rd2589;
	and.b64  	%rd19944, %rd19916, 4294967295;
	add.s64 	%rd19945, %rd19942, %rd19944;
	add.s64 	%rd19946, %rd19945, %rd19943;
	shr.u64 	%rd19947, %rd19946, 32;
	mul.lo.s64 	%rd19948, %rd2592, %rd2589;
	and.b64  	%rd19949, %rd19921, 4294967295;
	add.s64 	%rd19950, %rd19947, %rd19949;
	add.s64 	%rd19951, %rd19950, %rd19948;
	shr.u64 	%rd19952, %rd19951, 32;
	mul.lo.s64 	%rd19953, %rd2593, %rd2589;
	and.b64  	%rd19954, %rd19925, 4294967295;
	add.s64 	%rd19955, %rd19952, %rd19954;
	add.s64 	%rd19956, %rd19955, %rd19953;
	shr.u64 	%rd19957, %rd19956, 32;
	mul.lo.s64 	%rd19958, %rd2594, %rd2589;
	add.s64 	%rd19959, %rd19957, %rd19926;
	add.s64 	%rd19960, %rd19959, %rd19958;
	shr.u64 	%rd19961, %rd19960, 32;
	and.b64  	%rd19962, %rd19932, 4294967295;
	add.s64 	%rd19963, %rd19876, %rd19962;
	shr.u64 	%rd19964, %rd19963, 32;
	and.b64  	%rd19965, %rd19936, 4294967295;
	add.s64 	%rd19966, %rd19964, %rd19965;
	add.s64 	%rd19967, %rd19966, %rd19903;
	shr.u64 	%rd19968, %rd19967, 32;
	and.b64  	%rd19969, %rd19941, 4294967295;
	add.s64 	%rd19970, %rd19968, %rd19969;
	add.s64 	%rd19971, %rd19970, %rd19938;
	shr.u64 	%rd19972, %rd19971, 32;
	and.b64  	%rd19973, %rd19946, 4294967295;
	add.s64 	%rd19974, %rd19972, %rd19973;
	mad.lo.s64 	%rd19975, %rd2590, %rd2590, %rd19974;
	shr.u64 	%rd19976, %rd19975, 32;
	mul.lo.s64 	%rd19977, %rd2591, %rd2590;
	and.b64  	%rd19978, %rd19951, 4294967295;
	add.s64 	%rd19979, %rd19976, %rd19978;
	add.s64 	%rd19980, %rd19979, %rd19977;
	shr.u64 	%rd19981, %rd19980, 32;
	mul.lo.s64 	%rd19982, %rd2592, %rd2590;
	and.b64  	%rd19983, %rd19956, 4294967295;
	add.s64 	%rd19984, %rd19981, %rd19983;
	add.s64 	%rd19985, %rd19984, %rd19982;
	shr.u64 	%rd19986, %rd19985, 32;
	mul.lo.s64 	%rd19987, %rd2593, %rd2590;
	and.b64  	%rd19988, %rd19960, 4294967295;
	add.s64 	%rd19989, %rd19986, %rd19988;
	add.s64 	%rd19990, %rd19989, %rd19987;
	shr.u64 	%rd19991, %rd19990, 32;
	mul.lo.s64 	%rd19992, %rd2594, %rd2590;
	add.s64 	%rd19993, %rd19991, %rd19961;
	add.s64 	%rd19994, %rd19993, %rd19992;
	shr.u64 	%rd19995, %rd19994, 32;
	and.b64  	%rd19996, %rd19967, 4294967295;
	add.s64 	%rd19997, %rd19879, %rd19996;
	shr.u64 	%rd19998, %rd19997, 32;
	and.b64  	%rd19999, %rd19971, 4294967295;
	add.s64 	%rd20000, %rd19998, %rd19999;
	add.s64 	%rd20001, %rd20000, %rd19908;
	shr.u64 	%rd20002, %rd20001, 32;
	and.b64  	%rd20003, %rd19975, 4294967295;
	add.s64 	%rd20004, %rd20002, %rd20003;
	add.s64 	%rd20005, %rd20004, %rd19943;
	shr.u64 	%rd20006, %rd20005, 32;
	and.b64  	%rd20007, %rd19980, 4294967295;
	add.s64 	%rd20008, %rd20006, %rd20007;
	add.s64 	%rd20009, %rd20008, %rd19977;
	shr.u64 	%rd20010, %rd20009, 32;
	and.b64  	%rd20011, %rd19985, 4294967295;
	add.s64 	%rd20012, %rd20010, %rd20011;
	mad.lo.s64 	%rd20013, %rd2591, %rd2591, %rd20012;
	shr.u64 	%rd20014, %rd20013, 32;
	mul.lo.s64 	%rd20015, %rd2592, %rd2591;
	and.b64  	%rd20016, %rd19990, 4294967295;
	add.s64 	%rd20017, %rd20014, %rd20016;
	add.s64 	%rd20018, %rd20017, %rd20015;
	shr.u64 	%rd20019, %rd20018, 32;
	mul.lo.s64 	%rd20020, %rd2593, %rd2591;
	and.b64  	%rd20021, %rd19994, 4294967295;
	add.s64 	%rd20022, %rd20019, %rd20021;
	add.s64 	%rd20023, %rd20022, %rd20020;
	shr.u64 	%rd20024, %rd20023, 32;
	mul.lo.s64 	%rd20025, %rd2594, %rd2591;
	add.s64 	%rd20026, %rd20024, %rd19995;
	add.s64 	%rd20027, %rd20026, %rd20025;
	shr.u64 	%rd20028, %rd20027, 32;
	and.b64  	%rd20029, %rd20001, 4294967295;
	add.s64 	%rd20030, %rd19882, %rd20029;
	shr.u64 	%rd20031, %rd20030, 32;
	and.b64  	%rd20032, %rd20005, 4294967295;
	add.s64 	%rd20033, %rd20031, %rd20032;
	add.s64 	%rd20034, %rd20033, %rd19913;
	shr.u64 	%rd20035, %rd20034, 32;
	and.b64  	%rd20036, %rd20009, 4294967295;
	add.s64 	%rd20037, %rd20035, %rd20036;
	add.s64 	%rd20038, %rd20037, %rd19948;
	shr.u64 	%rd20039, %rd20038, 32;
	and.b64  	%rd20040, %rd20013, 4294967295;
	add.s64 	%rd20041, %rd20039, %rd20040;
	add.s64 	%rd20042, %rd20041, %rd19982;
	shr.u64 	%rd20043, %rd20042, 32;
	and.b64  	%rd20044, %rd20018, 4294967295;
	add.s64 	%rd20045, %rd20043, %rd20044;
	add.s64 	%rd20046, %rd20045, %rd20015;
	shr.u64 	%rd20047, %rd20046, 32;
	and.b64  	%rd20048, %rd20023, 4294967295;
	add.s64 	%rd20049, %rd20047, %rd20048;
	mad.lo.s64 	%rd20050, %rd2592, %rd2592, %rd20049;
	shr.u64 	%rd20051, %rd20050, 32;
	mul.lo.s64 	%rd20052, %rd2593, %rd2592;
	and.b64  	%rd20053, %rd20027, 4294967295;
	add.s64 	%rd20054, %rd20051, %rd20053;
	add.s64 	%rd20055, %rd20054, %rd20052;
	shr.u64 	%rd20056, %rd20055, 32;
	mul.lo.s64 	%rd20057, %rd2594, %rd2592;
	add.s64 	%rd20058, %rd20056, %rd20028;
	add.s64 	%rd20059, %rd20058, %rd20057;
	shr.u64 	%rd20060, %rd20059, 32;
	and.b64  	%rd20061, %rd20034, 4294967295;
	add.s64 	%rd20062, %rd19885, %rd20061;
	shr.u64 	%rd20063, %rd20062, 32;
	and.b64  	%rd20064, %rd20038, 4294967295;
	add.s64 	%rd20065, %rd20063, %rd20064;
	add.s64 	%rd20066, %rd20065, %rd19918;
	shr.u64 	%rd20067, %rd20066, 32;
	and.b64  	%rd20068, %rd20042, 4294967295;
	add.s64 	%rd20069, %rd20067, %rd20068;
	add.s64 	%rd20070, %rd20069, %rd19953;
	shr.u64 	%rd20071, %rd20070, 32;
	and.b64  	%rd20072, %rd20046, 4294967295;
	add.s64 	%rd20073, %rd20071, %rd20072;
	add.s64 	%rd20074, %rd20073, %rd19987;
	shr.u64 	%rd20075, %rd20074, 32;
	and.b64  	%rd20076, %rd20050, 4294967295;
	add.s64 	%rd20077, %rd20075, %rd20076;
	add.s64 	%rd20078, %rd20077, %rd20020;
	shr.u64 	%rd20079, %rd20078, 32;
	and.b64  	%rd20080, %rd20055, 4294967295;
	add.s64 	%rd20081, %rd20079, %rd20080;
	add.s64 	%rd20082, %rd20081, %rd20052;
	shr.u64 	%rd20083, %rd20082, 32;
	and.b64  	%rd20084, %rd20059, 4294967295;
	add.s64 	%rd20085, %rd20083, %rd20084;
	mad.lo.s64 	%rd20086, %rd2593, %rd2593, %rd20085;
	shr.u64 	%rd20087, %rd20086, 32;
	mul.lo.s64 	%rd20088, %rd2594, %rd2593;
	add.s64 	%rd20089, %rd20087, %rd20060;
	add.s64 	%rd20090, %rd20089, %rd20088;
	shr.u64 	%rd20091, %rd20090, 32;
	and.b64  	%rd20092, %rd20066, 4294967295;
	add.s64 	%rd20093, %rd19888, %rd20092;
	shr.u64 	%rd20094, %rd20093, 32;
	and.b64  	%rd20095, %rd20070, 4294967295;
	add.s64 	%rd20096, %rd20094, %rd20095;
	add.s64 	%rd20097, %rd20096, %rd19923;
	shr.u64 	%rd20098, %rd20097, 32;
	and.b64  	%rd20099, %rd20074, 4294967295;
	add.s64 	%rd20100, %rd20098, %rd20099;
	add.s64 	%rd20101, %rd20100, %rd19958;
	shr.u64 	%rd20102, %rd20101, 32;
	and.b64  	%rd20103, %rd20078, 4294967295;
	add.s64 	%rd20104, %rd20102, %rd20103;
	add.s64 	%rd20105, %rd20104, %rd19992;
	shr.u64 	%rd20106, %rd20105, 32;
	and.b64  	%rd20107, %rd20082, 4294967295;
	add.s64 	%rd20108, %rd20106, %rd20107;
	add.s64 	%rd20109, %rd20108, %rd20025;
	shr.u64 	%rd20110, %rd20109, 32;
	and.b64  	%rd20111, %rd20086, 4294967295;
	add.s64 	%rd20112, %rd20110, %rd20111;
	add.s64 	%rd20113, %rd20112, %rd20057;
	shr.u64 	%rd20114, %rd20113, 32;
	and.b64  	%rd20115, %rd20090, 4294967295;
	add.s64 	%rd20116, %rd20114, %rd20115;
	add.s64 	%rd20117, %rd20116, %rd20088;
	shr.u64 	%rd20118, %rd20117, 32;
	add.s64 	%rd20119, %rd20118, %rd20091;
	mad.lo.s64 	%rd20120, %rd2594, %rd2594, %rd20119;
	{ .reg .b32 tmp; mov.b64 {tmp, %r3617}, %rd20120; }
	mul.lo.s32 	%r3618, %r86, %r3616;
	cvt.u64.u32 	%rd20121, %r3618;
	and.b64  	%rd20122, %rd19868, 4294967295;
	mad.lo.s64 	%rd20123, %rd14, %rd20121, %rd20122;
	shr.u64 	%rd20124, %rd20123, 32;
	and.b64  	%rd20125, %rd19892, 4294967295;
	add.s64 	%rd20126, %rd20124, %rd20125;
	mad.lo.s64 	%rd20127, %rd15, %rd20121, %rd20126;
	cvt.u32.u64 	%r3619, %rd20127;
	shr.u64 	%rd20128, %rd20127, 32;
	and.b64  	%rd20129, %rd19928, 4294967295;
	add.s64 	%rd20130, %rd20128, %rd20129;
	mad.lo.s64 	%rd20131, %rd16, %rd20121, %rd20130;
	shr.u64 	%rd20132, %rd20131, 32;
	and.b64  	%rd20133, %rd19963, 4294967295;
	add.s64 	%rd20134, %rd20132, %rd20133;
	mad.lo.s64 	%rd20135, %rd17, %rd20121, %rd20134;
	shr.u64 	%rd20136, %rd20135, 32;
	and.b64  	%rd20137, %rd19997, 4294967295;
	add.s64 	%rd20138, %rd20136, %rd20137;
	mad.lo.s64 	%rd20139, %rd18, %rd20121, %rd20138;
	shr.u64 	%rd20140, %rd20139, 32;
	and.b64  	%rd20141, %rd20030, 4294967295;
	add.s64 	%rd20142, %rd20140, %rd20141;
	mad.lo.s64 	%rd20143, %rd19, %rd20121, %rd20142;
	shr.u64 	%rd20144, %rd20143, 32;
	and.b64  	%rd20145, %rd20062, 4294967295;
	add.s64 	%rd20146, %rd20144, %rd20145;
	mad.lo.s64 	%rd20147, %rd20, %rd20121, %rd20146;
	shr.u64 	%rd20148, %rd20147, 32;
	and.b64  	%rd20149, %rd20093, 4294967295;
	add.s64 	%rd20150, %rd20148, %rd20149;
	mad.lo.s64 	%rd20151, %rd21, %rd20121, %rd20150;
	shr.u64 	%rd20152, %rd20151, 32;
	and.b64  	%rd20153, %rd20097, 4294967295;
	add.s64 	%rd20154, %rd20152, %rd20153;
	shr.u64 	%rd20155, %rd20154, 32;
	and.b64  	%rd20156, %rd20101, 4294967295;
	add.s64 	%rd20157, %rd20155, %rd20156;
	shr.u64 	%rd20158, %rd20157, 32;
	and.b64  	%rd20159, %rd20105, 4294967295;
	add.s64 	%rd20160, %rd20158, %rd20159;
	shr.u64 	%rd20161, %rd20160, 32;
	and.b64  	%rd20162, %rd20109, 4294967295;
	add.s64 	%rd20163, %rd20161, %rd20162;
	shr.u64 	%rd20164, %rd20163, 32;
	and.b64  	%rd20165, %rd20113, 4294967295;
	add.s64 	%rd20166, %rd20164, %rd20165;
	shr.u64 	%rd20167, %rd20166, 32;
	and.b64  	%rd20168, %rd20117, 4294967295;
	add.s64 	%rd20169, %rd20167, %rd20168;
	shr.u64 	%rd20170, %rd20169, 32;
	and.b64  	%rd20171, %rd20120, 4294967295;
	add.s64 	%rd20172, %rd20170, %rd20171;
	{ .reg .b32 tmp; mov.b64 {tmp, %r3620}, %rd20172; }
	add.s32 	%r3621, %r3617, %r3620;
	mul.lo.s32 	%r3622, %r86, %r3619;
	cvt.u64.u32 	%rd20173, %r3622;
	and.b64  	%rd20174, %rd20127, 4294967295;
	mad.lo.s64 	%rd20175, %rd14, %rd20173, %rd20174;
	shr.u64 	%rd20176, %rd20175, 32;
	and.b64  	%rd20177, %rd20131, 4294967295;
	add.s64 	%rd20178, %rd20176, %rd20177;
	mad.lo.s64 	%rd20179, %rd15, %rd20173, %rd20178;
	cvt.u32.u64 	%r3623, %rd20179;
	shr.u64 	%rd20180, %rd20179, 32;
	and.b64  	%rd20181, %rd20135, 4294967295;
	add.s64 	%rd20182, %rd20180, %rd20181;
	mad.lo.s64 	%rd20183, %rd16, %rd20173, %rd20182;
	shr.u64 	%rd20184, %rd20183, 32;
	and.b64  	%rd20185, %rd20139, 4294967295;
	add.s64 	%rd20186, %rd20184, %rd20185;
	mad.lo.s64 	%rd20187, %rd17, %rd20173, %rd20186;
	shr.u64 	%rd20188, %rd20187, 32;
	and.b64  	%rd20189, %rd20143, 4294967295;
	add.s64 	%rd20190, %rd20188, %rd20189;
	mad.lo.s64 	%rd20191, %rd18, %rd20173, %rd20190;
	shr.u64 	%rd20192, %rd20191, 32;
	and.b64  	%rd20193, %rd20147, 4294967295;
	add.s64 	%rd20194, %rd20192, %rd20193;
	mad.lo.s64 	%rd20195, %rd19, %rd20173, %rd20194;
	shr.u64 	%rd20196, %rd20195, 32;
	and.b64  	%rd20197, %rd20151, 4294967295;
	add.s64 	%rd20198, %rd20196, %rd20197;
	mad.lo.s64 	%rd20199, %rd20, %rd20173, %rd20198;
	shr.u64 	%rd20200, %rd20199, 32;
	and.b64  	%rd20201, %rd20154, 4294967295;
	add.s64 	%rd20202, %rd20200, %rd20201;
	mad.lo.s64 	%rd20203, %rd21, %rd20173, %rd20202;
	shr.u64 	%rd20204, %rd20203, 32;
	and.b64  	%rd20205, %rd20157, 4294967295;
	add.s64 	%rd20206, %rd20204, %rd20205;
	shr.u64 	%rd20207, %rd20206, 32;
	and.b64  	%rd20208, %rd20160, 4294967295;
	add.s64 	%rd20209, %rd20207, %rd20208;
	shr.u64 	%rd20210, %rd20209, 32;
	and.b64  	%rd20211, %rd20163, 4294967295;
	add.s64 	%rd20212, %rd20210, %rd20211;
	shr.u64 	%rd20213, %rd20212, 32;
	and.b64  	%rd20214, %rd20166, 4294967295;
	add.s64 	%rd20215, %rd20213, %rd20214;
	shr.u64 	%rd20216, %rd20215, 32;
	and.b64  	%rd20217, %rd20169, 4294967295;
	add.s64 	%rd20218, %rd20216, %rd20217;
	shr.u64 	%rd20219, %rd20218, 32;
	and.b64  	%rd20220, %rd20172, 4294967295;
	add.s64 	%rd20221, %rd20219, %rd20220;
	{ .reg .b32 tmp; mov.b64 {tmp, %r3624}, %rd20221; }
	add.s32 	%r3625, %r3621, %r3624;
	mul.lo.s32 	%r3626, %r86, %r3623;
	cvt.u64.u32 	%rd20222, %r3626;
	and.b64  	%rd20223, %rd20179, 4294967295;
	mad.lo.s64 	%rd20224, %rd14, %rd20222, %rd20223;
	shr.u64 	%rd20225, %rd20224, 32;
	and.b64  	%rd20226, %rd20183, 4294967295;
	add.s64 	%rd20227, %rd20225, %rd20226;
	mad.lo.s64 	%rd20228, %rd15, %rd20222, %rd20227;
	cvt.u32.u64 	%r3627, %rd20228;
	shr.u64 	%rd20229, %rd20228, 32;
	and.b64  	%rd20230, %rd20187, 4294967295;
	add.s64 	%rd20231, %rd20229, %rd20230;
	mad.lo.s64 	%rd20232, %rd16, %rd20222, %rd20231;
	shr.u64 	%rd20233, %rd20232, 32;
	and.b64  	%rd20234, %rd20191, 4294967295;
	add.s64 	%rd20235, %rd20233, %rd20234;
	mad.lo.s64 	%rd20236, %rd17, %rd20222, %rd20235;
	shr.u64 	%rd20237, %rd20236, 32;
	and.b64  	%rd20238, %rd20195, 4294967295;
	add.s64 	%rd20239, %rd20237, %rd20238;
	mad.lo.s64 	%rd20240, %rd18, %rd20222, %rd20239;
	shr.u64 	%rd20241, %rd20240, 32;
	and.b64  	%rd20242, %rd20199, 4294967295;
	add.s64 	%rd20243, %rd20241, %rd20242;
	mad.lo.s64 	%rd20244, %rd19, %rd20222, %rd20243;
	shr.u64 	%rd20245, %rd20244, 32;
	and.b64  	%rd20246, %rd20203, 4294967295;
	add.s64 	%rd20247, %rd20245, %rd20246;
	mad.lo.s64 	%rd20248, %rd20, %rd20222, %rd20247;
	shr.u64 	%rd20249, %rd20248, 32;
	and.b64  	%rd20250, %rd20206, 4294967295;
	add.s64 	%rd20251, %rd20249, %rd20250;
	mad.lo.s64 	%rd20252, %rd21, %rd20222, %rd20251;
	shr.u64 	%rd20253, %rd20252, 32;
	and.b64  	%rd20254, %rd20209, 4294967295;
	add.s64 	%rd20255, %rd20253, %rd20254;
	shr.u64 	%rd20256, %rd20255, 32;
	and.b64  	%rd20257, %rd20212, 4294967295;
	add.s64 	%rd20258, %rd20256, %rd20257;
	shr.u64 	%rd20259, %rd20258, 32;
	and.b64  	%rd20260, %rd20215, 4294967295;
	add.s64 	%rd20261, %rd20259, %rd20260;
	shr.u64 	%rd20262, %rd20261, 32;
	and.b64  	%rd20263, %rd20218, 4294967295;
	add.s64 	%rd20264, %rd20262, %rd20263;
	shr.u64 	%rd20265, %rd20264, 32;
	and.b64  	%rd20266, %rd20221, 4294967295;
	add.s64 	%rd20267, %rd20265, %rd20266;
	{ .reg .b32 tmp; mov.b64 {tmp, %r3628}, %rd20267; }
	add.s32 	%r3629, %r3625, %r3628;
	mul.lo.s32 	%r3630, %r86, %r3627;
	cvt.u64.u32 	%rd20268, %r3630;
	and.b64  	%rd20269, %rd20228, 4294967295;
	mad.lo.s64 	%rd20270, %rd14, %rd20268, %rd20269;
	shr.u64 	%rd20271, %rd20270, 32;
	and.b64  	%rd20272, %rd20232, 4294967295;
	add.s64 	%rd20273, %rd20271, %rd20272;
	mad.lo.s64 	%rd20274, %rd15, %rd20268, %rd20273;
	cvt.u32.u64 	%r3631, %rd20274;
	shr.u64 	%rd20275, %rd20274, 32;
	and.b64  	%rd20276, %rd20236, 4294967295;
	add.s64 	%rd20277, %rd20275, %rd20276;
	mad.lo.s64 	%rd20278, %rd16, %rd20268, %rd20277;
	shr.u64 	%rd20279, %rd20278, 32;
	and.b64  	%rd20280, %rd20240, 4294967295;
	add.s64 	%rd20281, %rd20279, %rd20280;
	mad.lo.s64 	%rd20282, %rd17, %rd20268, %rd20281;
	shr.u64 	%rd20283, %rd20282, 32;
	and.b64  	%rd20284, %rd20244, 4294967295;
	add.s64 	%rd20285, %rd20283, %rd20284;
	mad.lo.s64 	%rd20286, %rd18, %rd20268, %rd20285;
	shr.u64 	%rd20287, %rd20286, 32;
	and.b64  	%rd20288, %rd20248, 4294967295;
	add.s64 	%rd20289, %rd20287, %rd20288;
	mad.lo.s64 	%rd20290, %rd19, %rd20268, %rd20289;
	shr.u64 	%rd20291, %rd20290, 32;
	and.b64  	%rd20292, %rd20252, 4294967295;
	add.s64 	%rd20293, %rd20291, %rd20292;
	mad.lo.s64 	%rd20294, %rd20, %rd20268, %rd20293;
	shr.u64 	%rd20295, %rd20294, 32;
	and.b64  	%rd20296, %rd20255, 4294967295;
	add.s64 	%rd20297, %rd20295, %rd20296;
	mad.lo.s64 	%rd20298, %rd21, %rd20268, %rd20297;
	shr.u64 	%rd20299, %rd20298, 32;
	and.b64  	%rd20300, %rd20258, 4294967295;
	add.s64 	%rd20301, %rd20299, %rd20300;
	shr.u64 	%rd20302, %rd20301, 32;
	and.b64  	%rd20303, %rd20261, 4294967295;
	add.s64 	%rd20304, %rd20302, %rd20303;
	shr.u64 	%rd20305, %rd20304, 32;
	and.b64  	%rd20306, %rd20264, 4294967295;
	add.s64 	%rd20307, %rd20305, %rd20306;
	shr.u64 	%rd20308, %rd20307, 32;
	and.b64  	%rd20309, %rd20267, 4294967295;
	add.s64 	%rd20310, %rd20308, %rd20309;
	{ .reg .b32 tmp; mov.b64 {tmp, %r3632}, %rd20310; }
	add.s32 	%r3633, %r3629, %r3632;
	mul.lo.s32 	%r3634, %r86, %r3631;
	cvt.u64.u32 	%rd20311, %r3634;
	and.b64  	%rd20312, %rd20274, 4294967295;
	mad.lo.s64 	%rd20313, %rd14, %rd20311, %rd20312;
	shr.u64 	%rd20314, %rd20313, 32;
	and.b64  	%rd20315, %rd20278, 4294967295;
	add.s64 	%rd20316, %rd20314, %rd20315;
	mad.lo.s64 	%rd20317, %rd15, %rd20311, %rd20316;
	cvt.u32.u64 	%r3635, %rd20317;
	shr.u64 	%rd20318, %rd20317, 32;
	and.b64  	%rd20319, %rd20282, 4294967295;
	add.s64 	%rd20320, %rd20318, %rd20319;
	mad.lo.s64 	%rd20321, %rd16, %rd20311, %rd20320;
	shr.u64 	%rd20322, %rd20321, 32;
	and.b64  	%rd20323, %rd20286, 4294967295;
	add.s64 	%rd20324, %rd20322, %rd20323;
	mad.lo.s64 	%rd20325, %rd17, %rd20311, %rd20324;
	shr.u64 	%rd20326, %rd20325, 32;
	and.b64  	%rd20327, %rd20290, 4294967295;
	add.s64 	%rd20328, %rd20326, %rd20327;
	mad.lo.s64 	%rd20329, %rd18, %rd20311, %rd20328;
	shr.u64 	%rd20330, %rd20329, 32;
	and.b64  	%rd20331, %rd20294, 4294967295;
	add.s64 	%rd20332, %rd20330, %rd20331;
	mad.lo.s64 	%rd20333, %rd19, %rd20311, %rd20332;
	shr.u64 	%rd20334, %rd20333, 32;
	and.b64  	%rd20335, %rd20298, 4294967295;
	add.s64 	%rd20336, %rd20334, %rd20335;
	mad.lo.s64 	%rd20337, %rd20, %rd20311, %rd20336;
	shr.u64 	%rd20338, %rd20337, 32;
	and.b64  	%rd20339, %rd20301, 4294967295;
	add.s64 	%rd20340, %rd20338, %rd20339;
	mad.lo.s64 	%rd20341, %rd21, %rd20311, %rd20340;
	shr.u64 	%rd20342, %rd20341, 32;
	and.b64  	%rd20343, %rd20304, 4294967295;
	add.s64 	%rd20344, %rd20342, %rd20343;
	shr.u64 	%rd20345, %rd20344, 32;
	and.b64  	%rd20346, %rd20307, 4294967295;
	add.s64 	%rd20347, %rd20345, %rd20346;
	shr.u64 	%rd20348, %rd20347, 32;
	and.b64  	%rd20349, %rd20310, 4294967295;
	add.s64 	%rd20350, %rd20348, %rd20349;
	{ .reg .b32 tmp; mov.b64 {tmp, %r3636}, %rd20350; }
	add.s32 	%r3637, %r3633, %r3636;
	mul.lo.s32 	%r3638, %r86, %r3635;
	cvt.u64.u32 	%rd20351, %r3638;
	and.b64  	%rd20352, %rd20317, 4294967295;
	mad.lo.s64 	%rd20353, %rd14, %rd20351, %rd20352;
	shr.u64 	%rd20354, %rd20353, 32;
	and.b64  	%rd20355, %rd20321, 4294967295;
	add.s64 	%rd20356, %rd20354, %rd20355;
	mad.lo.s64 	%rd20357, %rd15, %rd20351, %rd20356;
	cvt.u32.u64 	%r3639, %rd20357;
	shr.u64 	%rd20358, %rd20357, 32;
	and.b64  	%rd20359, %rd20325, 4294967295;
	add.s64 	%rd20360, %rd20358, %rd20359;
	mad.lo.s64 	%rd20361, %rd16, %rd20351, %rd20360;
	shr.u64 	%rd20362, %rd20361, 32;
	and.b64  	%rd20363, %rd20329, 4294967295;
	add.s64 	%rd20364, %rd20362, %rd20363;
	mad.lo.s64 	%rd20365, %rd17, %rd20351, %rd20364;
	shr.u64 	%rd20366, %rd20365, 32;
	and.b64  	%rd20367, %rd20333, 4294967295;
	add.s64 	%rd20368, %rd20366, %rd20367;
	mad.lo.s64 	%rd20369, %rd18, %rd20351, %rd20368;
	shr.u64 	%rd20370, %rd20369, 32;
	and.b64  	%rd20371, %rd20337, 4294967295;
	add.s64 	%rd20372, %rd20370, %rd20371;
	mad.lo.s64 	%rd20373, %rd19, %rd20351, %rd20372;
	shr.u64 	%rd20374, %rd20373, 32;
	and.b64  	%rd20375, %rd20341, 4294967295;
	add.s64 	%rd20376, %rd20374, %rd20375;
	mad.lo.s64 	%rd20377, %rd20, %rd20351, %rd20376;
	shr.u64 	%rd20378, %rd20377, 32;
	and.b64  	%rd20379, %rd20344, 4294967295;
	add.s64 	%rd20380, %rd20378, %rd20379;
	mad.lo.s64 	%rd20381, %rd21, %rd20351, %rd20380;
	shr.u64 	%rd20382, %rd20381, 32;
	and.b64  	%rd20383, %rd20347, 4294967295;
	add.s64 	%rd20384, %rd20382, %rd20383;
	shr.u64 	%rd20385, %rd20384, 32;
	and.b64  	%rd20386, %rd20350, 4294967295;
	add.s64 	%rd20387, %rd20385, %rd20386;
	{ .reg .b32 tmp; mov.b64 {tmp, %r3640}, %rd20387; }
	add.s32 	%r3641, %r3637, %r3640;
	mul.lo.s32 	%r3642, %r86, %r3639;
	cvt.u64.u32 	%rd20388, %r3642;
	and.b64  	%rd20389, %rd20357, 4294967295;
	mad.lo.s64 	%rd20390, %rd14, %rd20388, %rd20389;
	shr.u64 	%rd20391, %rd20390, 32;
	and.b64  	%rd20392, %rd20361, 4294967295;
	add.s64 	%rd20393, %rd20391, %rd20392;
	mad.lo.s64 	%rd20394, %rd15, %rd20388, %rd20393;
	cvt.u32.u64 	%r3643, %rd20394;
	shr.u64 	%rd20395, %rd20394, 32;
	and.b64  	%rd20396, %rd20365, 4294967295;
	add.s64 	%rd20397, %rd20395, %rd20396;
	mad.lo.s64 	%rd20398, %rd16, %rd20388, %rd20397;
	shr.u64 	%rd20399, %rd20398, 32;
	and.b64  	%rd20400, %rd20369, 4294967295;
	add.s64 	%rd20401, %rd20399, %rd20400;
	mad.lo.s64 	%rd20402, %rd17, %rd20388, %rd20401;
	shr.u64 	%rd20403, %rd20402, 32;
	and.b64  	%rd20404, %rd20373, 4294967295;
	add.s64 	%rd20405, %rd20403, %rd20404;
	mad.lo.s64 	%rd20406, %rd18, %rd20388, %rd20405;
	shr.u64 	%rd20407, %rd20406, 32;
	and.b64  	%rd20408, %rd20377, 4294967295;
	add.s64 	%rd20409, %rd20407, %rd20408;
	mad.lo.s64 	%rd20410, %rd19, %rd20388, %rd20409;
	shr.u64 	%rd20411, %rd20410, 32;
	and.b64  	%rd20412, %rd20381, 4294967295;
	add.s64 	%rd20413, %rd20411, %rd20412;
	mad.lo.s64 	%rd20414, %rd20, %rd20388, %rd20413;
	shr.u64 	%rd20415, %rd20414, 32;
	and.b64  	%rd20416, %rd20384, 4294967295;
	add.s64 	%rd20417, %rd20415, %rd20416;
	mad.lo.s64 	%rd20418, %rd21, %rd20388, %rd20417;
	shr.u64 	%rd20419, %rd20418, 32;
	and.b64  	%rd20420, %rd20387, 4294967295;
	add.s64 	%rd20421, %rd20419, %rd20420;
	{ .reg .b32 tmp; mov.b64 {tmp, %r3644}, %rd20421; }
	add.s32 	%r3645, %r3641, %r3644;
	mul.lo.s32 	%r3646, %r86, %r3643;
	cvt.u64.u32 	%rd20422, %r3646;
	and.b64  	%rd20423, %rd20394, 4294967295;
	mad.lo.s64 	%rd20424, %rd14, %rd20422, %rd20423;
	shr.u64 	%rd20425, %rd20424, 32;
	and.b64  	%rd20426, %rd20398, 4294967295;
	add.s64 	%rd20427, %rd20425, %rd20426;
	mad.lo.s64 	%rd2738, %rd15, %rd20422, %rd20427;
	cvt.u32.u64 	%r6662, %rd2738;
	shr.u64 	%rd20428, %rd2738, 32;
	and.b64  	%rd20429, %rd20402, 4294967295;
	add.s64 	%rd20430, %rd20428, %rd20429;
	mad.lo.s64 	%rd47831, %rd16, %rd20422, %rd20430;
	cvt.u32.u64 	%r1398, %rd47831;
	shr.u64 	%rd20431, %rd47831, 32;
	and.b64  	%rd20432, %rd20406, 4294967295;
	add.s64 	%rd20433, %rd20431, %rd20432;
	mad.lo.s64 	%rd47832, %rd17, %rd20422, %rd20433;
	cvt.u32.u64 	%r1399, %rd47832;
	shr.u64 	%rd20434, %rd47832, 32;
	and.b64  	%rd20435, %rd20410, 4294967295;
	add.s64 	%rd20436, %rd20434, %rd20435;
	mad.lo.s64 	%rd47833, %rd18, %rd20422, %rd20436;
	cvt.u32.u64 	%r1400, %rd47833;
	shr.u64 	%rd20437, %rd47833, 32;
	and.b64  	%rd20438, %rd20414, 4294967295;
	add.s64 	%rd20439, %rd20437, %rd20438;
	mad.lo.s64 	%rd47834, %rd19, %rd20422, %rd20439;
	cvt.u32.u64 	%r1401, %rd47834;
	shr.u64 	%rd20440, %rd47834, 32;
	and.b64  	%rd20441, %rd20418, 4294967295;
	add.s64 	%rd20442, %rd20440, %rd20441;
	mad.lo.s64 	%rd47835, %rd20, %rd20422, %rd20442;
	cvt.u32.u64 	%r1402, %rd47835;
	shr.u64 	%rd20443, %rd47835, 32;
	and.b64  	%rd20444, %rd20421, 4294967295;
	add.s64 	%rd20445, %rd20443, %rd20444;
	mad.lo.s64 	%rd47836, %rd21, %rd20422, %rd20445;
	cvt.u32.u64 	%r1403, %rd47836;
	{ .reg .b32 tmp; mov.b64 {tmp, %r3647}, %rd47836; }
	add.s32 	%r6663, %r3645, %r3647;
	setp.gt.u32 	%p830, %r6663, %r3615;
	@%p830 bra 	$L__BB4_1529;
	setp.lt.u32 	%p831, %r6663, %r3615;
	@%p831 bra 	$L__BB4_1530;
	cvt.u32.u64 	%r3649, %rd20;
	setp.lt.u32 	%p832, %r3649, %r1403;
	@%p832 bra 	$L__BB4_1529;
	setp.gt.u32 	%p833, %r3649, %r1403;
	@%p833 bra 	$L__BB4_1530;
	cvt.u32.u64 	%r3651, %rd19;
	setp.lt.u32 	%p834, %r3651, %r1402;
	@%p834 bra 	$L__BB4_1529;
	setp.gt.u32 	%p835, %r3651, %r1402;
	@%p835 bra 	$L__BB4_1530;
	cvt.u32.u64 	%r3653, %rd18;
	setp.lt.u32 	%p836, %r3653, %r1401;
	@%p836 bra 	$L__BB4_1529;
	setp.gt.u32 	%p837, %r3653, %r1401;
	@%p837 bra 	$L__BB4_1530;
	cvt.u32.u64 	%r3655, %rd17;
	setp.lt.u32 	%p838, %r3655, %r1400;
	@%p838 bra 	$L__BB4_1529;
	setp.gt.u32 	%p839, %r3655, %r1400;
	@%p839 bra 	$L__BB4_1530;
	cvt.u32.u64 	%r3657, %rd16;
	setp.lt.u32 	%p840, %r3657, %r1399;
	@%p840 bra 	$L__BB4_1529;
	setp.gt.u32 	%p841, %r3657, %r1399;
	@%p841 bra 	$L__BB4_1530;
	cvt.u32.u64 	%r3659, %rd15;
	setp.lt.u32 	%p842, %r3659, %r1398;
	@%p842 bra 	$L__BB4_1529;
	cvt.u32.u64 	%r3661, %rd14;
	setp.gt.u32 	%p843, %r3659, %r1398;
	setp.gt.u32 	%p844, %r3661, %r6662;
	or.pred  	%p845, %p843, %p844;
	@%p845 bra 	$L__BB4_1530;
$L__BB4_1529:
	and.b64  	%rd20447, %rd2738, 4294967295;
	sub.s64 	%rd20448, %rd20447, %rd14;
	shr.u64 	%rd20449, %rd20448, 63;
	cvt.u32.u64 	%r6662, %rd20448;
	and.b64  	%rd20450, %rd47831, 4294967295;
	add.s64 	%rd20451, %rd20449, %rd15;
	sub.s64 	%rd47831, %rd20450, %rd20451;
	shr.u64 	%rd20452, %rd47831, 63;
	and.b64  	%rd20453, %rd47832, 4294967295;
	add.s64 	%rd20454, %rd20452, %rd16;
	sub.s64 	%rd47832, %rd20453, %rd20454;
	shr.u64 	%rd20455, %rd47832, 63;
	and.b64  	%rd20456, %rd47833, 4294967295;
	add.s64 	%rd20457, %rd20455, %rd17;
	sub.s64 	%rd47833, %rd20456, %rd20457;
	shr.u64 	%rd20458, %rd47833, 63;
	and.b64  	%rd20459, %rd47834, 4294967295;
	add.s64 	%rd20460, %rd20458, %rd18;
	sub.s64 	%rd47834, %rd20459, %rd20460;
	shr.u64 	%rd20461, %rd47834, 63;
	and.b64  	%rd20462, %rd47835, 4294967295;
	add.s64 	%rd20463, %rd20461, %rd19;
	sub.s64 	%rd47835, %rd20462, %rd20463;
	shr.u64 	%rd20464, %rd47835, 63;
	and.b64  	%rd20465, %rd47836, 4294967295;
	add.s64 	%rd20466, %rd20464, %rd20;
	sub.s64 	%rd47836, %rd20465, %rd20466;
	shr.u64 	%rd20467, %rd47836, 63;
	cvt.u32.u64 	%r3663, %rd20467;
	add.s32 	%r3664, %r3615, %r3663;
	sub.s32 	%r6663, %r6663, %r3664;
$L__BB4_1530:
	cvt.u32.u64 	%r3665, %rd21;
	shl.b32 	%r6664, %r6662, 1;
	shr.u32 	%r3666, %r6662, 31;
	cvt.u64.u32 	%rd20469, %r3666;
	and.b64  	%rd2757, %rd47831, 4294967295;
	shl.b64 	%rd20470, %rd47831, 1;
	and.b64  	%rd20471, %rd20470, 8589934590;
	or.b64  	%rd47837, %rd20471, %rd20469;
	cvt.u32.u64 	%r1410, %rd47837;
	shr.u64 	%rd20472, %rd20471, 32;
	and.b64  	%rd2759, %rd47832, 4294967295;
	shl.b64 	%rd20473, %rd47832, 1;
	and.b64  	%rd20474, %rd20473, 8589934590;
	or.b64  	%rd47838, %rd20472, %rd20474;
	cvt.u32.u64 	%r1411, %rd47838;
	shr.u64 	%rd20475, %rd20474, 32;
	and.b64  	%rd2761, %rd47833, 4294967295;
	shl.b64 	%rd20476, %rd47833, 1;
	and.b64  	%rd20477, %rd20476, 8589934590;
	or.b64  	%rd47839, %rd20475, %rd20477;
	cvt.u32.u64 	%r1412, %rd47839;
	shr.u64 	%rd20478, %rd20477, 32;
	and.b64  	%rd2763, %rd47834, 4294967295;
	shl.b64 	%rd20479, %rd47834, 1;
	and.b64  	%rd20480, %rd20479, 8589934590;
	or.b64  	%rd47840, %rd20478, %rd20480;
	cvt.u32.u64 	%r1413, %rd47840;
	shr.u64 	%rd20481, %rd20480, 32;
	and.b64  	%rd2765, %rd47835, 4294967295;
	shl.b64 	%rd20482, %rd47835, 1;
	and.b64  	%rd20483, %rd20482, 8589934590;
	or.b64  	%rd47841, %rd20481, %rd20483;
	cvt.u32.u64 	%r1414, %rd47841;
	shr.u64 	%rd20484, %rd20483, 32;
	and.b64  	%rd2767, %rd47836, 4294967295;
	shl.b64 	%rd20485, %rd47836, 1;
	and.b64  	%rd20486, %rd20485, 8589934590;
	or.b64  	%rd47842, %rd20484, %rd20486;
	cvt.u32.u64 	%r1415, %rd47842;
	shr.u64 	%rd20487, %rd20486, 32;
	cvt.u64.u32 	%rd2769, %r6663;
	mul.wide.u32 	%rd20488, %r6663, 2;
	add.s64 	%rd47843, %rd20487, %rd20488;
	cvt.u32.u64 	%r1416, %rd47843;
	setp.gt.u64 	%p846, %rd47843, 4294967295;
	setp.lt.u32 	%p847, %r3665, %r1416;
	or.pred  	%p848, %p846, %p847;
	@%p848 bra 	$L__BB4_1544;
	cvt.u32.u64 	%r3667, %rd21;
	setp.gt.u32 	%p849, %r3667, %r1416;
	@%p849 bra 	$L__BB4_1545;
	cvt.u32.u64 	%r3668, %rd20;
	setp.lt.u32 	%p850, %r3668, %r1415;
	@%p850 bra 	$L__BB4_1544;
	cvt.u32.u64 	%r3669, %rd20;
	setp.gt.u32 	%p851, %r3669, %r1415;
	@%p851 bra 	$L__BB4_1545;
	cvt.u32.u64 	%r3670, %rd19;
	setp.lt.u32 	%p852, %r3670, %r1414;
	@%p852 bra 	$L__BB4_1544;
	cvt.u32.u64 	%r3671, %rd19;
	setp.gt.u32 	%p853, %r3671, %r1414;
	@%p853 bra 	$L__BB4_1545;
	cvt.u32.u64 	%r3672, %rd18;
	setp.lt.u32 	%p854, %r3672, %r1413;
	@%p854 bra 	$L__BB4_1544;
	cvt.u32.u64 	%r3673, %rd18;
	setp.gt.u32 	%p855, %r3673, %r1413;
	@%p855 bra 	$L__BB4_1545;
	cvt.u32.u64 	%r3674, %rd17;
	setp.lt.u32 	%p856, %r3674, %r1412;
	@%p856 bra 	$L__BB4_1544;
	cvt.u32.u64 	%r3675, %rd17;
	setp.gt.u32 	%p857, %r3675, %r1412;
	@%p857 bra 	$L__BB4_1545;
	cvt.u32.u64 	%r3676, %rd16;
	setp.lt.u32 	%p858, %r3676, %r1411;
	@%p858 bra 	$L__BB4_1544;
	cvt.u32.u64 	%r3677, %rd16;
	setp.gt.u32 	%p859, %r3677, %r1411;
	@%p859 bra 	$L__BB4_1545;
	cvt.u32.u64 	%r3678, %rd15;
	setp.lt.u32 	%p860, %r3678, %r1410;
	@%p860 bra 	$L__BB4_1544;
	cvt.u32.u64 	%r3679, %rd15;
	cvt.u32.u64 	%r3680, %rd14;
	setp.gt.u32 	%p861, %r3679, %r1410;
	setp.lt.u32 	%p862, %r6664, %r3680;
	or.pred  	%p863, %p861, %p862;
	@%p863 bra 	$L__BB4_1545;
$L__BB4_1544:
	cvt.u64.u32 	%rd20491, %r6664;
	sub.s64 	%rd20492, %rd20491, %rd14;
	shr.u64 	%rd20493, %rd20492, 63;
	cvt.u32.u64 	%r6664, %rd20492;
	and.b64  	%rd20494, %rd47837, 4294967295;
	add.s64 	%rd20495, %rd20493, %rd15;
	sub.s64 	%rd47837, %rd20494, %rd20495;
	shr.u64 	%rd20496, %rd47837, 63;
	and.b64  	%rd20497, %rd47838, 4294967295;
	add.s64 	%rd20498, %rd20496, %rd16;
	sub.s64 	%rd47838, %rd20497, %rd20498;
	shr.u64 	%rd20499, %rd47838, 63;
	and.b64  	%rd20500, %rd47839, 4294967295;
	add.s64 	%rd20501, %rd20499, %rd17;
	sub.s64 	%rd47839, %rd20500, %rd20501;
	shr.u64 	%rd20502, %rd47839, 63;
	and.b64  	%rd20503, %rd47840, 4294967295;
	add.s64 	%rd20504, %rd20502, %rd18;
	sub.s64 	%rd47840, %rd20503, %rd20504;
	shr.u64 	%rd20505, %rd47840, 63;
	and.b64  	%rd20506, %rd47841, 4294967295;
	add.s64 	%rd20507, %rd20505, %rd19;
	sub.s64 	%rd47841, %rd20506, %rd20507;
	shr.u64 	%rd20508, %rd47841, 63;
	and.b64  	%rd20509, %rd47842, 4294967295;
	add.s64 	%rd20510, %rd20508, %rd20;
	sub.s64 	%rd47842, %rd20509, %rd20510;
	shr.u64 	%rd20511, %rd47842, 63;
	and.b64  	%rd20512, %rd47843, 4294967295;
	add.s64 	%rd20513, %rd20511, %rd21;
	sub.s64 	%rd47843, %rd20512, %rd20513;
$L__BB4_1545:
	cvt.u32.u64 	%r3681, %rd21;
	add.s32 	%r6665, %r6664, %r6662;
	setp.lt.u32 	%p864, %r6665, %r6664;
	selp.u64 	%rd20515, 1, 0, %p864;
	and.b64  	%rd20516, %rd47837, 4294967295;
	add.s64 	%rd20517, %rd20516, %rd20515;
	add.s64 	%rd47844, %rd20517, %rd2757;
	cvt.u32.u64 	%r1420, %rd47844;
	shr.u64 	%rd20518, %rd47844, 32;
	and.b64  	%rd20519, %rd47838, 4294967295;
	add.s64 	%rd20520, %rd20518, %rd20519;
	add.s64 	%rd47845, %rd20520, %rd2759;
	cvt.u32.u64 	%r1421, %rd47845;
	shr.u64 	%rd20521, %rd47845, 32;
	and.b64  	%rd20522, %rd47839, 4294967295;
	add.s64 	%rd20523, %rd20521, %rd20522;
	add.s64 	%rd47846, %rd20523, %rd2761;
	cvt.u32.u64 	%r1422, %rd47846;
	shr.u64 	%rd20524, %rd47846, 32;
	and.b64  	%rd20525, %rd47840, 4294967295;
	add.s64 	%rd20526, %rd20524, %rd20525;
	add.s64 	%rd47847, %rd20526, %rd2763;
	cvt.u32.u64 	%r1423, %rd47847;
	shr.u64 	%rd20527, %rd47847, 32;
	and.b64  	%rd20528, %rd47841, 4294967295;
	add.s64 	%rd20529, %rd20527, %rd20528;
	add.s64 	%rd47848, %rd20529, %rd2765;
	cvt.u32.u64 	%r1424, %rd47848;
	shr.u64 	%rd20530, %rd47848, 32;
	and.b64  	%rd20531, %rd47842, 4294967295;
	add.s64 	%rd20532, %rd20530, %rd20531;
	add.s64 	%rd47849, %rd20532, %rd2767;
	cvt.u32.u64 	%r1425, %rd47849;
	shr.u64 	%rd20533, %rd47849, 32;
	and.b64  	%rd20534, %rd47843, 4294967295;
	add.s64 	%rd20535, %rd20533, %rd20534;
	add.s64 	%rd47850, %rd20535, %rd2769;
	cvt.u32.u64 	%r1426, %rd47850;
	setp.gt.u64 	%p865, %rd47850, 4294967295;
	setp.lt.u32 	%p866, %r3681, %r1426;
	or.pred  	%p867, %p865, %p866;
	@%p867 bra 	$L__BB4_1559;
	setp.gt.u32 	%p868, %r3681, %r1426;
	@%p868 bra 	$L__BB4_1560;
	cvt.u32.u64 	%r3683, %rd20;
	setp.lt.u32 	%p869, %r3683, %r1425;
	@%p869 bra 	$L__BB4_1559;
	setp.gt.u32 	%p870, %r3683, %r1425;
	@%p870 bra 	$L__BB4_1560;
	cvt.u32.u64 	%r3685, %rd19;
	setp.lt.u32 	%p871, %r3685, %r1424;
	@%p871 bra 	$L__BB4_1559;
	setp.gt.u32 	%p872, %r3685, %r1424;
	@%p872 bra 	$L__BB4_1560;
	cvt.u32.u64 	%r3687, %rd18;
	setp.lt.u32 	%p873, %r3687, %r1423;
	@%p873 bra 	$L__BB4_1559;
	setp.gt.u32 	%p874, %r3687, %r1423;
	@%p874 bra 	$L__BB4_1560;
	cvt.u32.u64 	%r3689, %rd17;
	setp.lt.u32 	%p875, %r3689, %r1422;
	@%p875 bra 	$L__BB4_1559;
	setp.gt.u32 	%p876, %r3689, %r1422;
	@%p876 bra 	$L__BB4_1560;
	cvt.u32.u64 	%r3691, %rd16;
	setp.lt.u32 	%p877, %r3691, %r1421;
	@%p877 bra 	$L__BB4_1559;
	setp.gt.u32 	%p878, %r3691, %r1421;
	@%p878 bra 	$L__BB4_1560;
	cvt.u32.u64 	%r3693, %rd15;
	setp.lt.u32 	%p879, %r3693, %r1420;
	@%p879 bra 	$L__BB4_1559;
	cvt.u32.u64 	%r3695, %rd14;
	setp.gt.u32 	%p880, %r3693, %r1420;
	setp.lt.u32 	%p881, %r6665, %r3695;
	or.pred  	%p882, %p880, %p881;
	@%p882 bra 	$L__BB4_1560;
$L__BB4_1559:
	cvt.u64.u32 	%rd20538, %r6665;
	sub.s64 	%rd20539, %rd20538, %rd14;
	shr.u64 	%rd20540, %rd20539, 63;
	cvt.u32.u64 	%r6665, %rd20539;
	and.b64  	%rd20541, %rd47844, 4294967295;
	add.s64 	%rd20542, %rd20540, %rd15;
	sub.s64 	%rd47844, %rd20541, %rd20542;
	shr.u64 	%rd20543, %rd47844, 63;
	and.b64  	%rd20544, %rd47845, 4294967295;
	add.s64 	%rd20545, %rd20543, %rd16;
	sub.s64 	%rd47845, %rd20544, %rd20545;
	shr.u64 	%rd20546, %rd47845, 63;
	and.b64  	%rd20547, %rd47846, 4294967295;
	add.s64 	%rd20548, %rd20546, %rd17;
	sub.s64 	%rd47846, %rd20547, %rd20548;
	shr.u64 	%rd20549, %rd47846, 63;
	and.b64  	%rd20550, %rd47847, 4294967295;
	add.s64 	%rd20551, %rd20549, %rd18;
	sub.s64 	%rd47847, %rd20550, %rd20551;
	shr.u64 	%rd20552, %rd47847, 63;
	and.b64  	%rd20553, %rd47848, 4294967295;
	add.s64 	%rd20554, %rd20552, %rd19;
	sub.s64 	%rd47848, %rd20553, %rd20554;
	shr.u64 	%rd20555, %rd47848, 63;
	and.b64  	%rd20556, %rd47849, 4294967295;
	add.s64 	%rd20557, %rd20555, %rd20;
	sub.s64 	%rd47849, %rd20556, %rd20557;
	shr.u64 	%rd20558, %rd47849, 63;
	and.b64  	%rd20559, %rd47850, 4294967295;
	add.s64 	%rd20560, %rd20558, %rd21;
	sub.s64 	%rd47850, %rd20559, %rd20560;
$L__BB4_1560:
	cvt.u32.u64 	%r3696, %rd21;
	cvt.u64.u32 	%rd2806, %r6665;
	mul.wide.u32 	%rd20561, %r6665, %r6665;
	cvt.u32.u64 	%r3697, %rd20561;
	shr.u64 	%rd20562, %rd20561, 32;
	and.b64  	%rd2807, %rd47844, 4294967295;
	mul.lo.s64 	%rd20563, %rd2807, %rd2806;
	add.s64 	%rd20564, %rd20562, %rd20563;
	shr.u64 	%rd20565, %rd20564, 32;
	and.b64  	%rd2808, %rd47845, 4294967295;
	mul.lo.s64 	%rd20566, %rd2808, %rd2806;
	add.s64 	%rd20567, %rd20565, %rd20566;
	shr.u64 	%rd20568, %rd20567, 32;
	and.b64  	%rd2809, %rd47846, 4294967295;
	mul.lo.s64 	%rd20569, %rd2809, %rd2806;
	add.s64 	%rd20570, %rd20568, %rd20569;
	shr.u64 	%rd20571, %rd20570, 32;
	and.b64  	%rd2810, %rd47847, 4294967295;
	mul.lo.s64 	%rd20572, %rd2810, %rd2806;
	add.s64 	%rd20573, %rd20571, %rd20572;
	shr.u64 	%rd20574, %rd20573, 32;
	and.b64  	%rd2811, %rd47848, 4294967295;
	mul.lo.s64 	%rd20575, %rd2811, %rd2806;
	add.s64 	%rd20576, %rd20574, %rd20575;
	shr.u64 	%rd20577, %rd20576, 32;
	and.b64  	%rd2812, %rd47849, 4294967295;
	mul.lo.s64 	%rd20578, %rd2812, %rd2806;
	add.s64 	%rd20579, %rd20577, %rd20578;
	shr.u64 	%rd20580, %rd20579, 32;
	and.b64  	%rd2813, %rd47850, 4294967295;
	mul.lo.s64 	%rd20581, %rd2813, %rd2806;
	add.s64 	%rd20582, %rd20580, %rd20581;
	shr.u64 	%rd20583, %rd20582, 32;
	and.b64  	%rd20584, %rd20564, 4294967295;
	add.s64 	%rd20585, %rd20563, %rd20584;
	shr.u64 	%rd20586, %rd20585, 32;
	and.b64  	%rd20587, %rd20567, 4294967295;
	add.s64 	%rd20588, %rd20586, %rd20587;
	mad.lo.s64 	%rd20589, %rd2807, %rd2807, %rd20588;
	shr.u64 	%rd20590, %rd20589, 32;
	mul.lo.s64 	%rd20591, %rd2808, %rd2807;
	and.b64  	%rd20592, %rd20570, 4294967295;
	add.s64 	%rd20593, %rd20590, %rd20592;
	add.s64 	%rd20594, %rd20593, %rd20591;
	shr.u64 	%rd20595, %rd20594, 32;
	mul.lo.s64 	%rd20596, %rd2809, %rd2807;
	and.b64  	%rd20597, %rd20573, 4294967295;
	add.s64 	%rd20598, %rd20595, %rd20597;
	add.s64 	%rd20599, %rd20598, %rd20596;
	shr.u64 	%rd20600, %rd20599, 32;
	mul.lo.s64 	%rd20601, %rd2810, %rd2807;
	and.b64  	%rd20602, %rd20576, 4294967295;
	add.s64 	%rd20603, %rd20600, %rd20602;
	add.s64 	%rd20604, %rd20603, %rd20601;
	shr.u64 	%rd20605, %rd20604, 32;
	mul.lo.s64 	%rd20606, %rd2811, %rd2807;
	and.b64  	%rd20607, %rd20579, 4294967295;
	add.s64 	%rd20608, %rd20605, %rd20607;
	add.s64 	%rd20609, %rd20608, %rd20606;
	shr.u64 	%rd20610, %rd20609, 32;
	mul.lo.s64 	%rd20611, %rd2812, %rd2807;
	and.b64  	%rd20612, %rd20582, 4294967295;
	add.s64 	%rd20613, %rd20610, %rd20612;
	add.s64 	%rd20614, %rd20613, %rd20611;
	shr.u64 	%rd20615, %rd20614, 32;
	mul.lo.s64 	%rd20616, %rd2813, %rd2807;
	add.s64 	%rd20617, %rd20615, %rd20583;
	add.s64 	%rd20618, %rd20617, %rd20616;
	shr.u64 	%rd20619, %rd20618, 32;
	and.b64  	%rd20620, %rd20589, 4294967295;
	add.s64 	%rd20621, %rd20566, %rd20620;
	shr.u64 	%rd20622, %rd20621, 32;
	and.b64  	%rd20623, %rd20594, 4294967295;
	add.s64 	%rd20624, %rd20622, %rd20623;
	add.s64 	%rd20625, %rd20624, %rd20591;
	shr.u64 	%rd20626, %rd20625, 32;
	and.b64  	%rd20627, %rd20599, 4294967295;
	add.s64 	%rd20628, %rd20626, %rd20627;
	mad.lo.s64 	%rd20629, %rd2808, %rd2808, %rd20628;
	shr.u64 	%rd20630, %rd20629, 32;
	mul.lo.s64 	%rd20631, %rd2809, %rd2808;
	and.b64  	%rd20632, %rd20604, 4294967295;
	add.s64 	%rd20633, %rd20630, %rd20632;
	add.s64 	%rd20634, %rd20633, %rd20631;
	shr.u64 	%rd20635, %rd20634, 32;
	mul.lo.s64 	%rd20636, %rd2810, %rd2808;
	and.b64  	%rd20637, %rd20609, 4294967295;
	add.s64 	%rd20638, %rd20635, %rd20637;
	add.s64 	%rd20639, %rd20638, %rd20636;
	shr.u64 	%rd20640, %rd20639, 32;
	mul.lo.s64 	%rd20641, %rd2811, %rd2808;
	and.b64  	%rd20642, %rd20614, 4294967295;
	add.s64 	%rd20643, %rd20640, %rd20642;
	add.s64 	%rd20644, %rd20643, %rd20641;
	shr.u64 	%rd20645, %rd20644, 32;
	mul.lo.s64 	%rd20646, %rd2812, %rd2808;
	and.b64  	%rd20647, %rd20618, 4294967295;
	add.s64 	%rd20648, %rd20645, %rd20647;
	add.s64 	%rd20649, %rd20648, %rd20646;
	shr.u64 	%rd20650, %rd20649, 32;
	mul.lo.s64 	%rd20651, %rd2813, %rd2808;
	add.s64 	%rd20652, %rd20650, %rd20619;
	add.s64 	%rd20653, %rd20652, %rd20651;
	shr.u64 	%rd20654, %rd20653, 32;
	and.b64  	%rd20655, %rd20625, 4294967295;
	add.s64 	%rd20656, %rd20569, %rd20655;
	shr.u64 	%rd20657, %rd20656, 32;
	and.b64  	%rd20658, %rd20629, 4294967295;
	add.s64 	%rd20659, %rd20657, %rd20658;
	add.s64 	%rd20660, %rd20659, %rd20596;
	shr.u64 	%rd20661, %rd20660, 32;
	and.b64  	%rd20662, %rd20634, 4294967295;
	add.s64 	%rd20663, %rd20661, %rd20662;
	add.s64 	%rd20664, %rd20663, %rd20631;
	shr.u64 	%rd20665, %rd20664, 32;
	and.b64  	%rd20666, %rd20639, 4294967295;
	add.s64 	%rd20667, %rd20665, %rd20666;
	mad.lo.s64 	%rd20668, %rd2809, %rd2809, %rd20667;
	shr.u64 	%rd20669, %rd20668, 32;
	mul.lo.s64 	%rd20670, %rd2810, %rd2809;
	and.b64  	%rd20671, %rd20644, 4294967295;
	add.s64 	%rd20672, %rd20669, %rd20671;
	add.s64 	%rd20673, %rd20672, %rd20670;
	shr.u64 	%rd20674, %rd20673, 32;
	mul.lo.s64 	%rd20675, %rd2811, %rd2809;
	and.b64  	%rd20676, %rd20649, 4294967295;
	add.s64 	%rd20677, %rd20674, %rd20676;
	add.s64 	%rd20678, %rd20677, %rd20675;
	shr.u64 	%rd20679, %rd20678, 32;
	mul.lo.s64 	%rd20680, %rd2812, %rd2809;
	and.b64  	%rd20681, %rd20653, 4294967295;
	add.s64 	%rd20682, %rd20679, %rd20681;
	add.s64 	%rd20683, %rd20682, %rd20680;
	shr.u64 	%rd20684, %rd20683, 32;
	mul.lo.s64 	%rd20685, %rd2813, %rd2809;
	add.s64 	%rd20686, %rd20684, %rd20654;
	add.s64 	%rd20687, %rd20686, %rd20685;
	shr.u64 	%rd20688, %rd20687, 32;
	and.b64  	%rd20689, %rd20660, 4294967295;
	add.s64 	%rd20690, %rd20572, %rd20689;
	shr.u64 	%rd20691, %rd20690, 32;
	and.b64  	%rd20692, %rd20664, 4294967295;
	add.s64 	%rd20693, %rd20691, %rd20692;
	add.s64 	%rd20694, %rd20693, %rd20601;
	shr.u64 	%rd20695, %rd20694, 32;
	and.b64  	%rd20696, %rd20668, 4294967295;
	add.s64 	%rd20697, %rd20695, %rd20696;
	add.s64 	%rd20698, %rd20697, %rd20636;
	shr.u64 	%rd20699, %rd20698, 32;
	and.b64  	%rd20700, %rd20673, 4294967295;
	add.s64 	%rd20701, %rd20699, %rd20700;
	add.s64 	%rd20702, %rd20701, %rd20670;
	shr.u64 	%rd20703, %rd20702, 32;
	and.b64  	%rd20704, %rd20678, 4294967295;
	add.s64 	%rd20705, %rd20703, %rd20704;
	mad.lo.s64 	%rd20706, %rd2810, %rd2810, %rd20705;
	shr.u64 	%rd20707, %rd20706, 32;
	mul.lo.s64 	%rd20708, %rd2811, %rd2810;
	and.b64  	%rd20709, %rd20683, 4294967295;
	add.s64 	%rd20710, %rd20707, %rd20709;
	add.s64 	%rd20711, %rd20710, %rd20708;
	shr.u64 	%rd20712, %rd20711, 32;
	mul.lo.s64 	%rd20713, %rd2812, %rd2810;
	and.b64  	%rd20714, %rd20687, 4294967295;
	add.s64 	%rd20715, %rd20712, %rd20714;
	add.s64 	%rd20716, %rd20715, %rd20713;
	shr.u64 	%rd20717, %rd20716, 32;
	mul.lo.s64 	%rd20718, %rd2813, %rd2810;
	add.s64 	%rd20719, %rd20717, %rd20688;
	add.s64 	%rd20720, %rd20719, %rd20718;
	shr.u64 	%rd20721, %rd20720, 32;
	and.b64  	%rd20722, %rd20694, 4294967295;
	add.s64 	%rd20723, %rd20575, %rd20722;
	shr.u64 	%rd20724, %rd20723, 32;
	and.b64  	%rd20725, %rd20698, 4294967295;
	add.s64 	%rd20726, %rd20724, %rd20725;
	add.s64 	%rd20727, %rd20726, %rd20606;
	shr.u64 	%rd20728, %rd20727, 32;
	and.b64  	%rd20729, %rd20702, 4294967295;
	add.s64 	%rd20730, %rd20728, %rd20729;
	add.s64 	%rd20731, %rd20730, %rd20641;
	shr.u64 	%rd20732, %rd20731, 32;
	and.b64  	%rd20733, %rd20706, 4294967295;
	add.s64 	%rd20734, %rd20732, %rd20733;
	add.s64 	%rd20735, %rd20734, %rd20675;
	shr.u64 	%rd20736, %rd20735, 32;
	and.b64  	%rd20737, %rd20711, 4294967295;
	add.s64 	%rd20738, %rd20736, %rd20737;
	add.s64 	%rd20739, %rd20738, %rd20708;
	shr.u64 	%rd20740, %rd20739, 32;
	and.b64  	%rd20741, %rd20716, 4294967295;
	add.s64 	%rd20742, %rd20740, %rd20741;
	mad.lo.s64 	%rd20743, %rd2811, %rd2811, %rd20742;
	shr.u64 	%rd20744, %rd20743, 32;
	mul.lo.s64 	%rd20745, %rd2812, %rd2811;
	and.b64  	%rd20746, %rd20720, 4294967295;
	add.s64 	%rd20747, %rd20744, %rd20746;
	add.s64 	%rd20748, %rd20747, %rd20745;
	shr.u64 	%rd20749, %rd20748, 32;
	mul.lo.s64 	%rd20750, %rd2813, %rd2811;
	add.s64 	%rd20751, %rd20749, %rd20721;
	add.s64 	%rd20752, %rd20751, %rd20750;
	shr.u64 	%rd20753, %rd20752, 32;
	and.b64  	%rd20754, %rd20727, 4294967295;
	add.s64 	%rd20755, %rd20578, %rd20754;
	shr.u64 	%rd20756, %rd20755, 32;
	and.b64  	%rd20757, %rd20731, 4294967295;
	add.s64 	%rd20758, %rd20756, %rd20757;
	add.s64 	%rd20759, %rd20758, %rd20611;
	shr.u64 	%rd20760, %rd20759, 32;
	and.b64  	%rd20761, %rd20735, 4294967295;
	add.s64 	%rd20762, %rd20760, %rd20761;
	add.s64 	%rd20763, %rd20762, %rd20646;
	shr.u64 	%rd20764, %rd20763, 32;
	and.b64  	%rd20765, %rd20739, 4294967295;
	add.s64 	%rd20766, %rd20764, %rd20765;
	add.s64 	%rd20767, %rd20766, %rd20680;
	shr.u64 	%rd20768, %rd20767, 32;
	and.b64  	%rd20769, %rd20743, 4294967295;
	add.s64 	%rd20770, %rd20768, %rd20769;
	add.s64 	%rd20771, %rd20770, %rd20713;
	shr.u64 	%rd20772, %rd20771, 32;
	and.b64  	%rd20773, %rd20748, 4294967295;
	add.s64 	%rd20774, %rd20772, %rd20773;
	add.s64 	%rd20775, %rd20774, %rd20745;
	shr.u64 	%rd20776, %rd20775, 32;
	and.b64  	%rd20777, %rd20752, 4294967295;
	add.s64 	%rd20778, %rd20776, %rd20777;
	mad.lo.s64 	%rd20779, %rd2812, %rd2812, %rd20778;
	shr.u64 	%rd20780, %rd20779, 32;
	mul.lo.s64 	%rd20781, %rd2813, %rd2812;
	add.s64 	%rd20782, %rd20780, %rd20753;
	add.s64 	%rd20783, %rd20782, %rd20781;
	shr.u64 	%rd20784, %rd20783, 32;
	and.b64  	%rd20785, %rd20759, 4294967295;
	add.s64 	%rd20786, %rd20581, %rd20785;
	shr.u64 	%rd20787, %rd20786, 32;
	and.b64  	%rd20788, %rd20763, 4294967295;
	add.s64 	%rd20789, %rd20787, %rd20788;
	add.s64 	%rd20790, %rd20789, %rd20616;
	shr.u64 	%rd20791, %rd20790, 32;
	and.b64  	%rd20792, %rd20767, 4294967295;
	add.s64 	%rd20793, %rd20791, %rd20792;
	add.s64 	%rd20794, %rd20793, %rd20651;
	shr.u64 	%rd20795, %rd20794, 32;
	and.b64  	%rd20796, %rd20771, 4294967295;
	add.s64 	%rd20797, %rd20795, %rd20796;
	add.s64 	%rd20798, %rd20797, %rd20685;
	shr.u64 	%rd20799, %rd20798, 32;
	and.b64  	%rd20800, %rd20775, 4294967295;
	add.s64 	%rd20801, %rd20799, %rd20800;
	add.s64 	%rd20802, %rd20801, %rd20718;
	shr.u64 	%rd20803, %rd20802, 32;
	and.b64  	%rd20804, %rd20779, 4294967295;
	add.s64 	%rd20805, %rd20803, %rd20804;
	add.s64 	%rd20806, %rd20805, %rd20750;
	shr.u64 	%rd20807, %rd20806, 32;
	and.b64  	%rd20808, %rd20783, 4294967295;
	add.s64 	%rd20809, %rd20807, %rd20808;
	add.s64 	%rd20810, %rd20809, %rd20781;
	shr.u64 	%rd20811, %rd20810, 32;
	add.s64 	%rd20812, %rd20811, %rd20784;
	mad.lo.s64 	%rd20813, %rd2813, %rd2813, %rd20812;
	{ .reg .b32 tmp; mov.b64 {tmp, %r3698}, %rd20813; }
	mul.lo.s32 	%r3699, %r86, %r3697;
	cvt.u64.u32 	%rd20814, %r3699;
	and.b64  	%rd20815, %rd20561, 4294967293;
	mad.lo.s64 	%rd20816, %rd14, %rd20814, %rd20815;
	shr.u64 	%rd20817, %rd20816, 32;
	and.b64  	%rd20818, %rd20585, 4294967295;
	add.s64 	%rd20819, %rd20817, %rd20818;
	mad.lo.s64 	%rd20820, %rd15, %rd20814, %rd20819;
	cvt.u32.u64 	%r3700, %rd20820;
	shr.u64 	%rd20821, %rd20820, 32;
	and.b64  	%rd20822, %rd20621, 4294967295;
	add.s64 	%rd20823, %rd20821, %rd20822;
	mad.lo.s64 	%rd20824, %rd16, %rd20814, %rd20823;
	shr.u64 	%rd20825, %rd20824, 32;
	and.b64  	%rd20826, %rd20656, 4294967295;
	add.s64 	%rd20827, %rd20825, %rd20826;
	mad.lo.s64 	%rd20828, %rd17, %rd20814, %rd20827;
	shr.u64 	%rd20829, %rd20828, 32;
	and.b64  	%rd20830, %rd20690, 4294967295;
	add.s64 	%rd20831, %rd20829, %rd20830;
	mad.lo.s64 	%rd20832, %rd18, %rd20814, %rd20831;
	shr.u64 	%rd20833, %rd20832, 32;
	and.b64  	%rd20834, %rd20723, 4294967295;
	add.s64 	%rd20835, %rd20833, %rd20834;
	mad.lo.s64 	%rd20836, %rd19, %rd20814, %rd20835;
	shr.u64 	%rd20837, %rd20836, 32;
	and.b64  	%rd20838, %rd20755, 4294967295;
	add.s64 	%rd20839, %rd20837, %rd20838;
	mad.lo.s64 	%rd20840, %rd20, %rd20814, %rd20839;
	shr.u64 	%rd20841, %rd20840, 32;
	and.b64  	%rd20842, %rd20786, 4294967295;
	add.s64 	%rd20843, %rd20841, %rd20842;
	mad.lo.s64 	%rd20844, %rd21, %rd20814, %rd20843;
	shr.u64 	%rd20845, %rd20844, 32;
	and.b64  	%rd20846, %rd20790, 4294967295;
	add.s64 	%rd20847, %rd20845, %rd20846;
	shr.u64 	%rd20848, %rd20847, 32;
	and.b64  	%rd20849, %rd20794, 4294967295;
	add.s64 	%rd20850, %rd20848, %rd20849;
	shr.u64 	%rd20851, %rd20850, 32;
	and.b64  	%rd20852, %rd20798, 4294967295;
	add.s64 	%rd20853, %rd20851, %rd20852;
	shr.u64 	%rd20854, %rd20853, 32;
	and.b64  	%rd20855, %rd20802, 4294967295;
	add.s64 	%rd20856, %rd20854, %rd20855;
	shr.u64 	%rd20857, %rd20856, 32;
	and.b64  	%rd20858, %rd20806, 4294967295;
	add.s64 	%rd20859, %rd20857, %rd20858;
	shr.u64 	%rd20860, %rd20859, 32;
	and.b64  	%rd20861, %rd20810, 4294967295;
	add.s64 	%rd20862, %rd20860, %rd20861;
	shr.u64 	%rd20863, %rd20862, 32;
	and.b64  	%rd20864, %rd20813, 4294967295;
	add.s64 	%rd20865, %rd20863, %rd20864;
	{ .reg .b32 tmp; mov.b64 {tmp, %r3701}, %rd20865; }
	add.s32 	%r3702, %r3698, %r3701;
	mul.lo.s32 	%r3703, %r86, %r3700;
	cvt.u64.u32 	%rd20866, %r3703;
	and.b64  	%rd20867, %rd20820, 4294967295;
	mad.lo.s64 	%rd20868, %rd14, %rd20866, %rd20867;
	shr.u64 	%rd20869, %rd20868, 32;
	and.b64  	%rd20870, %rd20824, 4294967295;
	add.s64 	%rd20871, %rd20869, %rd20870;
	mad.lo.s64 	%rd20872, %rd15, %rd20866, %rd20871;
	cvt.u32.u64 	%r3704, %rd20872;
	shr.u64 	%rd20873, %rd20872, 32;
	and.b64  	%rd20874, %rd20828, 4294967295;
	add.s64 	%rd20875, %rd20873, %rd20874;
	mad.lo.s64 	%rd20876, %rd16, %rd20866, %rd20875;
	shr.u64 	%rd20877, %rd20876, 32;
	and.b64  	%rd20878, %rd20832, 4294967295;
	add.s64 	%rd20879, %rd20877, %rd20878;
	mad.lo.s64 	%rd20880, %rd17, %rd20866, %rd20879;
	shr.u64 	%rd20881, %rd20880, 32;
	and.b64  	%rd20882, %rd20836, 4294967295;
	add.s64 	%rd20883, %rd20881, %rd20882;
	mad.lo.s64 	%rd20884, %rd18, %rd20866, %rd20883;
	shr.u64 	%rd20885, %rd20884, 32;
	and.b64  	%rd20886, %rd20840, 4294967295;
	add.s64 	%rd20887, %rd20885, %rd20886;
	mad.lo.s64 	%rd20888, %rd19, %rd20866, %rd20887;
	shr.u64 	%rd20889, %rd20888, 32;
	and.b64  	%rd20890, %rd20844, 4294967295;
	add.s64 	%rd20891, %rd20889, %rd20890;
	mad.lo.s64 	%rd20892, %rd20, %rd20866, %rd20891;
	shr.u64 	%rd20893, %rd20892, 32;
	and.b64  	%rd20894, %rd20847, 4294967295;
	add.s64 	%rd20895, %rd20893, %rd20894;
	mad.lo.s64 	%rd20896, %rd21, %rd20866, %rd20895;
	shr.u64 	%rd20897, %rd20896, 32;
	and.b64  	%rd20898, %rd20850, 4294967295;
	add.s64 	%rd20899, %rd20897, %rd20898;
	shr.u64 	%rd20900, %rd20899, 32;
	and.b64  	%rd20901, %rd20853, 4294967295;
	add.s64 	%rd20902, %rd20900, %rd20901;
	shr.u64 	%rd20903, %rd20902, 32;
	and.b64  	%rd20904, %rd20856, 4294967295;
	add.s64 	%rd20905, %rd20903, %rd20904;
	shr.u64 	%rd20906, %rd20905, 32;
	and.b64  	%rd20907, %rd20859, 4294967295;
	add.s64 	%rd20908, %rd20906, %rd20907;
	shr.u64 	%rd20909, %rd20908, 32;
	and.b64  	%rd20910, %rd20862, 4294967295;
	add.s64 	%rd20911, %rd20909, %rd20910;
	shr.u64 	%rd20912, %rd20911, 32;
	and.b64  	%rd20913, %rd20865, 4294967295;
	add.s64 	%rd20914, %rd20912, %rd20913;
	{ .reg .b32 tmp; mov.b64 {tmp, %r3705}, %rd20914; }
	add.s32 	%r3706, %r3702, %r3705;
	mul.lo.s32 	%r3707, %r86, %r3704;
	cvt.u64.u32 	%rd20915, %r3707;
	and.b64  	%rd20916, %rd20872, 4294967295;
	mad.lo.s64 	%rd20917, %rd14, %rd20915, %rd20916;
	shr.u64 	%rd20918, %rd20917, 32;
	and.b64  	%rd20919, %rd20876, 4294967295;
	add.s64 	%rd20920, %rd20918, %rd20919;
	mad.lo.s64 	%rd20921, %rd15, %rd20915, %rd20920;
	cvt.u32.u64 	%r3708, %rd20921;
	shr.u64 	%rd20922, %rd20921, 32;
	and.b64  	%rd20923, %rd20880, 4294967295;
	add.s64 	%rd20924, %rd20922, %rd20923;
	mad.lo.s64 	%rd20925, %rd16, %rd20915, %rd20924;
	shr.u64 	%rd20926, %rd20925, 32;
	and.b64  	%rd20927, %rd20884, 4294967295;
	add.s64 	%rd20928, %rd20926, %rd20927;
	mad.lo.s64 	%rd20929, %rd17, %rd20915, %rd20928;
	shr.u64 	%rd20930, %rd20929, 32;
	and.b64  	%rd20931, %rd20888, 4294967295;
	add.s64 	%rd20932, %rd20930, %rd20931;
	mad.lo.s64 	%rd20933, %rd18, %rd20915, %rd20932;
	shr.u64 	%rd20934, %rd20933, 32;
	and.b64  	%rd20935, %rd20892, 4294967295;
	add.s64 	%rd20936, %rd20934, %rd20935;
	mad.lo.s64 	%rd20937, %rd19, %rd20915, %rd20936;
	shr.u64 	%rd20938, %rd20937, 32;
	and.b64  	%rd20939, %rd20896, 4294967295;
	add.s64 	%rd20940, %rd20938, %rd20939;
	mad.lo.s64 	%rd20941, %rd20, %rd20915, %rd20940;
	shr.u64 	%rd20942, %rd20941, 32;
	and.b64  	%rd20943, %rd20899, 4294967295;
	add.s64 	%rd20944, %rd20942, %rd20943;
	mad.lo.s64 	%rd20945, %rd21, %rd20915, %rd20944;
	shr.u64 	%rd20946, %rd20945, 32;
	and.b64  	%rd20947, %rd20902, 4294967295;
	add.s64 	%rd20948, %rd20946, %rd20947;
	shr.u64 	%rd20949, %rd20948, 32;
	and.b64  	%rd20950, %rd20905, 4294967295;
	add.s64 	%rd20951, %rd20949, %rd20950;
	shr.u64 	%rd20952, %rd20951, 32;
	and.b64  	%rd20953, %rd20908, 4294967295;
	add.s64 	%rd20954, %rd20952, %rd20953;
	shr.u64 	%rd20955, %rd20954, 32;
	and.b64  	%rd20956, %rd20911, 4294967295;
	add.s64 	%rd20957, %rd20955, %rd20956;
	shr.u64 	%rd20958, %rd20957, 32;
	and.b64  	%rd20959, %rd20914, 4294967295;
	add.s64 	%rd20960, %rd20958, %rd20959;
	{ .reg .b32 tmp; mov.b64 {tmp, %r3709}, %rd20960; }
	add.s32 	%r3710, %r3706, %r3709;
	mul.lo.s32 	%r3711, %r86, %r3708;
	cvt.u64.u32 	%rd20961, %r3711;
	and.b64  	%rd20962, %rd20921, 4294967295;
	mad.lo.s64 	%rd20963, %rd14, %rd20961, %rd20962;
	shr.u64 	%rd20964, %rd20963, 32;
	and.b64  	%rd20965, %rd20925, 4294967295;
	add.s64 	%rd20966, %rd20964, %rd20965;
	mad.lo.s64 	%rd20967, %rd15, %rd20961, %rd20966;
	cvt.u32.u64 	%r3712, %rd20967;
	shr.u64 	%rd20968, %rd20967, 32;
	and.b64  	%rd20969, %rd20929, 4294967295;
	add.s64 	%rd20970, %rd20968, %rd20969;
	mad.lo.s64 	%rd20971, %rd16, %rd20961, %rd20970;
	shr.u64 	%rd20972, %rd20971, 32;
	and.b64  	%rd20973, %rd20933, 4294967295;
	add.s64 	%rd20974, %rd20972, %rd20973;
	mad.lo.s64 	%rd20975, %rd17, %rd20961, %rd20974;
	shr.u64 	%rd20976, %rd20975, 32;
	and.b64  	%rd20977, %rd20937, 4294967295;
	add.s64 	%rd20978, %rd20976, %rd20977;
	mad.lo.s64 	%rd20979, %rd18, %rd20961, %rd20978;
	shr.u64 	%rd20980, %rd20979, 32;
	and.b64  	%rd20981, %rd20941, 4294967295;
	add.s64 	%rd20982, %rd20980, %rd20981;
	mad.lo.s64 	%rd20983, %rd19, %rd20961, %rd20982;
	shr.u64 	%rd20984, %rd20983, 32;
	and.b64  	%rd20985, %rd20945, 4294967295;
	add.s64 	%rd20986, %rd20984, %rd20985;
	mad.lo.s64 	%rd20987, %rd20, %rd20961, %rd20986;
	shr.u64 	%rd20988, %rd20987, 32;
	and.b64  	%rd20989, %rd20948, 4294967295;
	add.s64 	%rd20990, %rd20988, %rd20989;
	mad.lo.s64 	%rd20991, %rd21, %rd20961, %rd20990;
	shr.u64 	%rd20992, %rd20991, 32;
	and.b64  	%rd20993, %rd20951, 4294967295;
	add.s64 	%rd20994, %rd20992, %rd20993;
	shr.u64 	%rd20995, %rd20994, 32;
	and.b64  	%rd20996, %rd20954, 4294967295;
	add.s64 	%rd20997, %rd20995, %rd20996;
	shr.u64 	%rd20998, %rd20997, 32;
	and.b64  	%rd20999, %rd20957, 4294967295;
	add.s64 	%rd21000, %rd20998, %rd20999;
	shr.u64 	%rd21001, %rd21000, 32;
	and.b64  	%rd21002, %rd20960, 4294967295;
	add.s64 	%rd21003, %rd21001, %rd21002;
	{ .reg .b32 tmp; mov.b64 {tmp, %r3713}, %rd21003; }
	add.s32 	%r3714, %r3710, %r3713;
	mul.lo.s32 	%r3715, %r86, %r3712;
	cvt.u64.u32 	%rd21004, %r3715;
	and.b64  	%rd21005, %rd20967, 4294967295;
	mad.lo.s64 	%rd21006, %rd14, %rd21004, %rd21005;
	shr.u64 	%rd21007, %rd21006, 32;
	and.b64  	%rd21008, %rd20971, 4294967295;
	add.s64 	%rd21009, %rd21007, %rd21008;
	mad.lo.s64 	%rd21010, %rd15, %rd21004, %rd21009;
	cvt.u32.u64 	%r3716, %rd21010;
	shr.u64 	%rd21011, %rd21010, 32;
	and.b64  	%rd21012, %rd20975, 4294967295;
	add.s64 	%rd21013, %rd21011, %rd21012;
	mad.lo.s64 	%rd21014, %rd16, %rd21004, %rd21013;
	shr.u64 	%rd21015, %rd21014, 32;
	and.b64  	%rd21016, %rd20979, 4294967295;
	add.s64 	%rd21017, %rd21015, %rd21016;
	mad.lo.s64 	%rd21018, %rd17, %rd21004, %rd21017;
	shr.u64 	%rd21019, %rd21018, 32;
	and.b64  	%rd21020, %rd20983, 4294967295;
	add.s64 	%rd21021, %rd21019, %rd21020;
	mad.lo.s64 	%rd21022, %rd18, %rd21004, %rd21021;
	shr.u64 	%rd21023, %rd21022, 32;
	and.b64  	%rd21024, %rd20987, 4294967295;
	add.s64 	%rd21025, %rd21023, %rd21024;
	mad.lo.s64 	%rd21026, %rd19, %rd21004, %rd21025;
	shr.u64 	%rd21027, %rd21026, 32;
	and.b64  	%rd21028, %rd20991, 4294967295;
	add.s64 	%rd21029, %rd21027, %rd21028;
	mad.lo.s64 	%rd21030, %rd20, %rd21004, %rd21029;
	shr.u64 	%rd21031, %rd21030, 32;
	and.b64  	%rd21032, %rd20994, 4294967295;
	add.s64 	%rd21033, %rd21031, %rd21032;
	mad.lo.s64 	%rd21034, %rd21, %rd21004, %rd21033;
	shr.u64 	%rd21035, %rd21034, 32;
	and.b64  	%rd21036, %rd20997, 4294967295;
	add.s64 	%rd21037, %rd21035, %rd21036;
	shr.u64 	%rd21038, %rd21037, 32;
	and.b64  	%rd21039, %rd21000, 4294967295;
	add.s64 	%rd21040, %rd21038, %rd21039;
	shr.u64 	%rd21041, %rd21040, 32;
	and.b64  	%rd21042, %rd21003, 4294967295;
	add.s64 	%rd21043, %rd21041, %rd21042;
	{ .reg .b32 tmp; mov.b64 {tmp, %r3717}, %rd21043; }
	add.s32 	%r3718, %r3714, %r3717;
	mul.lo.s32 	%r3719, %r86, %r3716;
	cvt.u64.u32 	%rd21044, %r3719;
	and.b64  	%rd21045, %rd21010, 4294967295;
	mad.lo.s64 	%rd21046, %rd14, %rd21044, %rd21045;
	shr.u64 	%rd21047, %rd21046, 32;
	and.b64  	%rd21048, %rd21014, 4294967295;
	add.s64 	%rd21049, %rd21047, %rd21048;
	mad.lo.s64 	%rd21050, %rd15, %rd21044, %rd21049;
	cvt.u32.u64 	%r3720, %rd21050;
	shr.u64 	%rd21051, %rd21050, 32;
	and.b64  	%rd21052, %rd21018, 4294967295;
	add.s64 	%rd21053, %rd21051, %rd21052;
	mad.lo.s64 	%rd21054, %rd16, %rd21044, %rd21053;
	shr.u64 	%rd21055, %rd21054, 32;
	and.b64  	%rd21056, %rd21022, 4294967295;
	add.s64 	%rd21057, %rd21055, %rd21056;
	mad.lo.s64 	%rd21058, %rd17, %rd21044, %rd21057;
	shr.u64 	%rd21059, %rd21058, 32;
	and.b64  	%rd21060, %rd21026, 4294967295;
	add.s64 	%rd21061, %rd21059, %rd21060;
	mad.lo.s64 	%rd21062, %rd18, %rd21044, %rd21061;
	shr.u64 	%rd21063, %rd21062, 32;
	and.b64  	%rd21064, %rd21030, 4294967295;
	add.s64 	%rd21065, %rd21063, %rd21064;
	mad.lo.s64 	%rd21066, %rd19, %rd21044, %rd21065;
	shr.u64 	%rd21067, %rd21066, 32;
	and.b64  	%rd21068, %rd21034, 4294967295;
	add.s64 	%rd21069, %rd21067, %rd21068;
	mad.lo.s64 	%rd21070, %rd20, %rd21044, %rd21069;
	shr.u64 	%rd21071, %rd21070, 32;
	and.b64  	%rd21072, %rd21037, 4294967295;
	add.s64 	%rd21073, %rd21071, %rd21072;
	mad.lo.s64 	%rd21074, %rd21, %rd21044, %rd21073;
	shr.u64 	%rd21075, %rd21074, 32;
	and.b64  	%rd21076, %rd21040, 4294967295;
	add.s64 	%rd21077, %rd21075, %rd21076;
	shr.u64 	%rd21078, %rd21077, 32;
	and.b64  	%rd21079, %rd21043, 4294967295;
	add.s64 	%rd21080, %rd21078, %rd21079;
	{ .reg .b32 tmp; mov.b64 {tmp, %r3721}, %rd21080; }
	add.s32 	%r3722, %r3718, %r3721;
	mul.lo.s32 	%r3723, %r86, %r3720;
	cvt.u64.u32 	%rd21081, %r3723;
	and.b64  	%rd21082, %rd21050, 4294967295;
	mad.lo.s64 	%rd21083, %rd14, %rd21081, %rd21082;
	shr.u64 	%rd21084, %rd21083, 32;
	and.b64  	%rd21085, %rd21054, 4294967295;
	add.s64 	%rd21086, %rd21084, %rd21085;
	mad.lo.s64 	%rd21087, %rd15, %rd21081, %rd21086;
	cvt.u32.u64 	%r3724, %rd21087;
	shr.u64 	%rd21088, %rd21087, 32;
	and.b64  	%rd21089, %rd21058, 4294967295;
	add.s64 	%rd21090, %rd21088, %rd21089;
	mad.lo.s64 	%rd21091, %rd16, %rd21081, %rd21090;
	shr.u64 	%rd21092, %rd21091, 32;
	and.b64  	%rd21093, %rd21062, 4294967295;
	add.s64 	%rd21094, %rd21092, %rd21093;
	mad.lo.s64 	%rd21095, %rd17, %rd21081, %rd21094;
	shr.u64 	%rd21096, %rd21095, 32;
	and.b64  	%rd21097, %rd21066, 4294967295;
	add.s64 	%rd21098, %rd21096, %rd21097;
	mad.lo.s64 	%rd21099, %rd18, %rd21081, %rd21098;
	shr.u64 	%rd21100, %rd21099, 32;
	and.b64  	%rd21101, %rd21070, 4294967295;
	add.s64 	%rd21102, %rd21100, %rd21101;
	mad.lo.s64 	%rd21103, %rd19, %rd21081, %rd21102;
	shr.u64 	%rd21104, %rd21103, 32;
	and.b64  	%rd21105, %rd21074, 4294967295;
	add.s64 	%rd21106, %rd21104, %rd21105;
	mad.lo.s64 	%rd21107, %rd20, %rd21081, %rd21106;
	shr.u64 	%rd21108, %rd21107, 32;
	and.b64  	%rd21109, %rd21077, 4294967295;
	add.s64 	%rd21110, %rd21108, %rd21109;
	mad.lo.s64 	%rd21111, %rd21, %rd21081, %rd21110;
	shr.u64 	%rd21112, %rd21111, 32;
	and.b64  	%rd21113, %rd21080, 4294967295;
	add.s64 	%rd21114, %rd21112, %rd21113;
	{ .reg .b32 tmp; mov.b64 {tmp, %r3725}, %rd21114; }
	add.s32 	%r3726, %r3722, %r3725;
	mul.lo.s32 	%r3727, %r86, %r3724;
	cvt.u64.u32 	%rd21115, %r3727;
	and.b64  	%rd21116, %rd21087, 4294967295;
	mad.lo.s64 	%rd21117, %rd14, %rd21115, %rd21116;
	shr.u64 	%rd21118, %rd21117, 32;
	and.b64  	%rd21119, %rd21091, 4294967295;
	add.s64 	%rd21120, %rd21118, %rd21119;
	mad.lo.s64 	%rd47857, %rd15, %rd21115, %rd21120;
	shr.u64 	%rd21121, %rd47857, 32;
	and.b64  	%rd21122, %rd21095, 4294967295;
	add.s64 	%rd21123, %rd21121, %rd21122;
	mad.lo.s64 	%rd47856, %rd16, %rd21115, %rd21123;
	cvt.u32.u64 	%r1429, %rd47856;
	shr.u64 	%rd21124, %rd47856, 32;
	and.b64  	%rd21125, %rd21099, 4294967295;
	add.s64 	%rd21126, %rd21124, %rd21125;
	mad.lo.s64 	%rd47855, %rd17, %rd21115, %rd21126;
	cvt.u32.u64 	%r1430, %rd47855;
	shr.u64 	%rd21127, %rd47855, 32;
	and.b64  	%rd21128, %rd21103, 4294967295;
	add.s64 	%rd21129, %rd21127, %rd21128;
	mad.lo.s64 	%rd47854, %rd18, %rd21115, %rd21129;
	cvt.u32.u64 	%r1431, %rd47854;
	shr.u64 	%rd21130, %rd47854, 32;
	and.b64  	%rd21131, %rd21107, 4294967295;
	add.s64 	%rd21132, %rd21130, %rd21131;
	mad.lo.s64 	%rd47853, %rd19, %rd21115, %rd21132;
	cvt.u32.u64 	%r1432, %rd47853;
	shr.u64 	%rd21133, %rd47853, 32;
	and.b64  	%rd21134, %rd21111, 4294967295;
	add.s64 	%rd21135, %rd21133, %rd21134;
	mad.lo.s64 	%rd47852, %rd20, %rd21115, %rd21135;
	cvt.u32.u64 	%r1433, %rd47852;
	shr.u64 	%rd21136, %rd47852, 32;
	and.b64  	%rd21137, %rd21114, 4294967295;
	add.s64 	%rd21138, %rd21136, %rd21137;
	mad.lo.s64 	%rd47851, %rd21, %rd21115, %rd21138;
	cvt.u32.u64 	%r1434, %rd47851;
	{ .reg .b32 tmp; mov.b64 {tmp, %r3728}, %rd47851; }
	add.s32 	%r6666, %r3726, %r3728;
	setp.gt.u32 	%p883, %r6666, %r3696;
	@%p883 bra 	$L__BB4_1574;
	cvt.u32.u64 	%r3729, %rd21;
	setp.lt.u32 	%p884, %r6666, %r3729;
	@%p884 bra 	$L__BB4_1575;
	cvt.u32.u64 	%r3730, %rd20;
	setp.lt.u32 	%p885, %r3730, %r1434;
	@%p885 bra 	$L__BB4_1574;
	cvt.u32.u64 	%r3731, %rd20;
	setp.gt.u32 	%p886, %r3731, %r1434;
	@%p886 bra 	$L__BB4_1575;
	cvt.u32.u64 	%r3732, %rd19;
	setp.lt.u32 	%p887, %r3732, %r1433;
	@%p887 bra 	$L__BB4_1574;
	cvt.u32.u64 	%r3733, %rd19;
	setp.gt.u32 	%p888, %r3733, %r1433;
	@%p888 bra 	$L__BB4_1575;
	cvt.u32.u64 	%r3734, %rd18;
	setp.lt.u32 	%p889, %r3734, %r1432;
	@%p889 bra 	$L__BB4_1574;
	cvt.u32.u64 	%r3735, %rd18;
	setp.gt.u32 	%p890, %r3735, %r1432;
	@%p890 bra 	$L__BB4_1575;
	cvt.u32.u64 	%r3736, %rd17;
	setp.lt.u32 	%p891, %r3736, %r1431;
	@%p891 bra 	$L__BB4_1574;
	cvt.u32.u64 	%r3737, %rd17;
	setp.gt.u32 	%p892, %r3737, %r1431;
	@%p892 bra 	$L__BB4_1575;
	cvt.u32.u64 	%r3738, %rd16;
	setp.lt.u32 	%p893, %r3738, %r1430;
	@%p893 bra 	$L__BB4_1574;
	cvt.u32.u64 	%r3739, %rd16;
	setp.gt.u32 	%p894, %r3739, %r1430;
	@%p894 bra 	$L__BB4_1575;
	cvt.u32.u64 	%r3740, %rd15;
	setp.lt.u32 	%p895, %r3740, %r1429;
	@%p895 bra 	$L__BB4_1574;
	cvt.u32.u64 	%r3741, %rd15;
	cvt.u32.u64 	%r3742, %rd14;
	setp.gt.u32 	%p896, %r3741, %r1429;
	cvt.u32.u64 	%r3743, %rd47857;
	setp.gt.u32 	%p897, %r3742, %r3743;
	or.pred  	%p898, %p896, %p897;
	@%p898 bra 	$L__BB4_1575;
$L__BB4_1574:
	cvt.u32.u64 	%r3744, %rd21;
	and.b64  	%rd21140, %rd47857, 4294967295;
	sub.s64 	%rd47857, %rd21140, %rd14;
	shr.u64 	%rd21141, %rd47857, 63;
	and.b64  	%rd21142, %rd47856, 4294967295;
	add.s64 	%rd21143, %rd21141, %rd15;
	sub.s64 	%rd47856, %rd21142, %rd21143;
	shr.u64 	%rd21144, %rd47856, 63;
	and.b64  	%rd21145, %rd47855, 4294967295;
	add.s64 	%rd21146, %rd21144, %rd16;
	sub.s64 	%rd47855, %rd21145, %rd21146;
	shr.u64 	%rd21147, %rd47855, 63;
	and.b64  	%rd21148, %rd47854, 4294967295;
	add.s64 	%rd21149, %rd21147, %rd17;
	sub.s64 	%rd47854, %rd21148, %rd21149;
	shr.u64 	%rd21150, %rd47854, 63;
	and.b64  	%rd21151, %rd47853, 4294967295;
	add.s64 	%rd21152, %rd21150, %rd18;
	sub.s64 	%rd47853, %rd21151, %rd21152;
	shr.u64 	%rd21153, %rd47853, 63;
	and.b64  	%rd21154, %rd47852, 4294967295;
	add.s64 	%rd21155, %rd21153, %rd19;
	sub.s64 	%rd47852, %rd21154, %rd21155;
	shr.u64 	%rd21156, %rd47852, 63;
	and.b64  	%rd21157, %rd47851, 4294967295;
	add.s64 	%rd21158, %rd21156, %rd20;
	sub.s64 	%rd47851, %rd21157, %rd21158;
	shr.u64 	%rd21159, %rd47851, 63;
	cvt.u32.u64 	%r3745, %rd21159;
	add.s32 	%r3746, %r3744, %r3745;
	sub.s32 	%r6666, %r6666, %r3746;
$L__BB4_1575:
	and.b64  	%rd21160, %rd47857, 4294967295;
	cvt.u64.u32 	%rd2835, %r6656;
	sub.s64 	%rd21161, %rd21160, %rd2835;
	shr.u64 	%rd21162, %rd21161, 63;
	cvt.u32.u64 	%r6668, %rd21161;
	and.b64  	%rd21163, %rd47856, 4294967295;
	and.b64  	%rd2836, %rd47797, 4294967295;
	add.s64 	%rd21164, %rd21162, %rd2836;
	sub.s64 	%rd47863, %rd21163, %rd21164;
	shr.u64 	%rd21165, %rd47863, 63;
	and.b64  	%rd21166, %rd47855, 4294967295;
	and.b64  	%rd2838, %rd47798, 4294967295;
	add.s64 	%rd21167, %rd21165, %rd2838;
	sub.s64 	%rd47862, %rd21166, %rd21167;
	shr.u64 	%rd21168, %rd47862, 63;
	and.b64  	%rd21169, %rd47854, 4294967295;
	and.b64  	%rd2840, %rd47799, 4294967295;
	add.s64 	%rd21170, %rd21168, %rd2840;
	sub.s64 	%rd47861, %rd21169, %rd21170;
	shr.u64 	%rd21171, %rd47861, 63;
	and.b64  	%rd21172, %rd47853, 4294967295;
	and.b64  	%rd2842, %rd47800, 4294967295;
	add.s64 	%rd21173, %rd21171, %rd2842;
	sub.s64 	%rd47860, %rd21172, %rd21173;
	shr.u64 	%rd21174, %rd47860, 63;
	and.b64  	%rd21175, %rd47852, 4294967295;
	and.b64  	%rd2844, %rd47801, 4294967295;
	add.s64 	%rd21176, %rd21174, %rd2844;
	sub.s64 	%rd47859, %rd21175, %rd21176;
	shr.u64 	%rd21177, %rd47859, 63;
	and.b64  	%rd21178, %rd47851, 4294967295;
	and.b64  	%rd2846, %rd47802, 4294967295;
	add.s64 	%rd21179, %rd21177, %rd2846;
	sub.s64 	%rd47858, %rd21178, %rd21179;
	shr.u64 	%rd21180, %rd47858, 63;
	cvt.u64.u32 	%rd21181, %r6666;
	and.b64  	%rd2848, %rd47803, 4294967295;
	add.s64 	%rd21182, %rd21180, %rd2848;
	sub.s64 	%rd21183, %rd21181, %rd21182;
	setp.gt.s64 	%p899, %rd21183, -1;
	cvt.u32.u64 	%r6667, %rd21183;
	@%p899 bra 	$L__BB4_1577;
	cvt.u32.u64 	%r3747, %rd21;
	cvt.u32.u64 	%r3748, %rd14;
	add.s32 	%r6668, %r3748, %r6668;
	setp.lt.u32 	%p900, %r6668, %r3748;
	selp.u64 	%rd21184, 1, 0, %p900;
	and.b64  	%rd21185, %rd47863, 4294967295;
	add.s64 	%rd21186, %rd21185, %rd21184;
	add.s64 	%rd47863, %rd21186, %rd15;
	shr.u64 	%rd21187, %rd47863, 32;
	and.b64  	%rd21188, %rd47862, 4294967295;
	add.s64 	%rd21189, %rd21187, %rd21188;
	add.s64 	%rd47862, %rd21189, %rd16;
	shr.u64 	%rd21190, %rd47862, 32;
	and.b64  	%rd21191, %rd47861, 4294967295;
	add.s64 	%rd21192, %rd21190, %rd21191;
	add.s64 	%rd47861, %rd21192, %rd17;
	shr.u64 	%rd21193, %rd47861, 32;
	and.b64  	%rd21194, %rd47860, 4294967295;
	add.s64 	%rd21195, %rd21193, %rd21194;
	add.s64 	%rd47860, %rd21195, %rd18;
	shr.u64 	%rd21196, %rd47860, 32;
	and.b64  	%rd21197, %rd47859, 4294967295;
	add.s64 	%rd21198, %rd21196, %rd21197;
	add.s64 	%rd47859, %rd21198, %rd19;
	shr.u64 	%rd21199, %rd47859, 32;
	and.b64  	%rd21200, %rd47858, 4294967295;
	add.s64 	%rd21201, %rd21199, %rd21200;
	add.s64 	%rd47858, %rd21201, %rd20;
	{ .reg .b32 tmp; mov.b64 {tmp, %r3749}, %rd47858; }
	add.s32 	%r3750, %r6667, %r3749;
	add.s32 	%r6667, %r3750, %r3747;
$L__BB4_1577:
	cvt.u64.u32 	%rd21202, %r6668;
	sub.s64 	%rd21203, %rd21202, %rd2835;
	shr.u64 	%rd21204, %rd21203, 63;
	cvt.u32.u64 	%r6536, %rd21203;
	and.b64  	%rd21205, %rd47863, 4294967295;
	add.s64 	%rd21206, %rd21204, %rd2836;
	sub.s64 	%rd47869, %rd21205, %rd21206;
	shr.u64 	%rd21207, %rd47869, 63;
	and.b64  	%rd21208, %rd47862, 4294967295;
	add.s64 	%rd21209, %rd21207, %rd2838;
	sub.s64 	%rd47868, %rd21208, %rd21209;
	shr.u64 	%rd21210, %rd47868, 63;
	and.b64  	%rd21211, %rd47861, 4294967295;
	add.s64 	%rd21212, %rd21210, %rd2840;
	sub.s64 	%rd47867, %rd21211, %rd21212;
	shr.u64 	%rd21213, %rd47867, 63;
	and.b64  	%rd21214, %rd47860, 4294967295;
	add.s64 	%rd21215, %rd21213, %rd2842;
	sub.s64 	%rd47866, %rd21214, %rd21215;
	shr.u64 	%rd21216, %rd47866, 63;
	and.b64  	%rd21217, %rd47859, 4294967295;
	add.s64 	%rd21218, %rd21216, %rd2844;
	sub.s64 	%rd47865, %rd21217, %rd21218;
	shr.u64 	%rd21219, %rd47865, 63;
	and.b64  	%rd21220, %rd47858, 4294967295;
	add.s64 	%rd21221, %rd21219, %rd2846;
	sub.s64 	%rd47864, %rd21220, %rd21221;
	shr.u64 	%rd21222, %rd47864, 63;
	cvt.u64.u32 	%rd21223, %r6667;
	add.s64 	%rd21224, %rd21222, %rd2848;
	sub.s64 	%rd21225, %rd21223, %rd21224;
	setp.gt.s64 	%p901, %rd21225, -1;
	cvt.u32.u64 	%r6529, %rd21225;
	@%p901 bra 	$L__BB4_1579;
	cvt.u32.u64 	%r3751, %rd21;
	cvt.u32.u64 	%r3752, %rd14;
	add.s32 	%r6536, %r3752, %r6536;
	setp.lt.u32 	%p902, %r6536, %r3752;
	selp.u64 	%rd21226, 1, 0, %p902;
	and.b64  	%rd21227, %rd47869, 4294967295;
	add.s64 	%rd21228, %rd21227, %rd21226;
	add.s64 	%rd47869, %rd21228, %rd15;
	shr.u64 	%rd21229, %rd47869, 32;
	and.b64  	%rd21230, %rd47868, 4294967295;
	add.s64 	%rd21231, %rd21229, %rd21230;
	add.s64 	%rd47868, %rd21231, %rd16;
	shr.u64 	%rd21232, %rd47868, 32;
	and.b64  	%rd21233, %rd47867, 4294967295;
	add.s64 	%rd21234, %rd21232, %rd21233;
	add.s64 	%rd47867, %rd21234, %rd17;
	shr.u64 	%rd21235, %rd47867, 32;
	and.b64  	%rd21236, %rd47866, 4294967295;
	add.s64 	%rd21237, %rd21235, %rd21236;
	add.s64 	%rd47866, %rd21237, %rd18;
	shr.u64 	%rd21238, %rd47866, 32;
	and.b64  	%rd21239, %rd47865, 4294967295;
	add.s64 	%rd21240, %rd21238, %rd21239;
	add.s64 	%rd47865, %rd21240, %rd19;
	shr.u64 	%rd21241, %rd47865, 32;
	and.b64  	%rd21242, %rd47864, 4294967295;
	add.s64 	%rd21243, %rd21241, %rd21242;
	add.s64 	%rd47864, %rd21243, %rd20;
	{ .reg .b32 tmp; mov.b64 {tmp, %r3753}, %rd47864; }
	add.s32 	%r3754, %r6529, %r3753;
	add.s32 	%r6529, %r3754, %r3751;
$L__BB4_1579:
	cvt.u32.u64 	%r6535, %rd47869;
	cvt.u32.u64 	%r6534, %rd47868;
	cvt.u32.u64 	%r6533, %rd47867;
	cvt.u32.u64 	%r6532, %rd47866;
	cvt.u32.u64 	%r6531, %rd47865;
	cvt.u32.u64 	%r6530, %rd47864;
	cvt.u64.u32 	%rd21244, %r6536;
	sub.s64 	%rd21245, %rd2835, %rd21244;
	shr.u64 	%rd21246, %rd21245, 63;
	cvt.u32.u64 	%r6671, %rd21245;
	and.b64  	%rd21247, %rd47869, 4294967295;
	add.s64 	%rd21248, %rd21246, %rd21247;
	sub.s64 	%rd47870, %rd2836, %rd21248;
	shr.u64 	%rd21249, %rd47870, 63;
	and.b64  	%rd21250, %rd47868, 4294967295;
	add.s64 	%rd21251, %rd21249, %rd21250;
	sub.s64 	%rd47871, %rd2838, %rd21251;
	shr.u64 	%rd21252, %rd47871, 63;
	and.b64  	%rd21253, %rd47867, 4294967295;
	add.s64 	%rd21254, %rd21252, %rd21253;
	sub.s64 	%rd47872, %rd2840, %rd21254;
	shr.u64 	%rd21255, %rd47872, 63;
	and.b64  	%rd21256, %rd47866, 4294967295;
	add.s64 	%rd21257, %rd21255, %rd21256;
	sub.s64 	%rd47873, %rd2842, %rd21257;
	shr.u64 	%rd21258, %rd47873, 63;
	and.b64  	%rd21259, %rd47865, 4294967295;
	add.s64 	%rd21260, %rd21258, %rd21259;
	sub.s64 	%rd47874, %rd2844, %rd21260;
	shr.u64 	%rd21261, %rd47874, 63;
	and.b64  	%rd21262, %rd47864, 4294967295;
	add.s64 	%rd21263, %rd21261, %rd21262;
	sub.s64 	%rd47875, %rd2846, %rd21263;
	shr.u64 	%rd21264, %rd47875, 63;
	cvt.u64.u32 	%rd21265, %r6529;
	add.s64 	%rd21266, %rd21264, %rd21265;
	sub.s64 	%rd21267, %rd2848, %rd21266;
	setp.gt.s64 	%p903, %rd21267, -1;
	cvt.u32.u64 	%r6672, %rd21267;
	@%p903 bra 	$L__BB4_1581;
	cvt.u32.u64 	%r3755, %rd21;
	cvt.u32.u64 	%r3756, %rd14;
	add.s32 	%r6671, %r3756, %r6671;
	setp.lt.u32 	%p904, %r6671, %r3756;
	selp.u64 	%rd21268, 1, 0, %p904;
	and.b64  	%rd21269, %rd47870, 4294967295;
	add.s64 	%rd21270, %rd21269, %rd21268;
	add.s64 	%rd47870, %rd21270, %rd15;
	shr.u64 	%rd21271, %rd47870, 32;
	and.b64  	%rd21272, %rd47871, 4294967295;
	add.s64 	%rd21273, %rd21271, %rd21272;
	add.s64 	%rd47871, %rd21273, %rd16;
	shr.u64 	%rd21274, %rd47871, 32;
	and.b64  	%rd21275, %rd47872, 4294967295;
	add.s64 	%rd21276, %rd21274, %rd21275;
	add.s64 	%rd47872, %rd21276, %rd17;
	shr.u64 	%rd21277, %rd47872, 32;
	and.b64  	%rd21278, %rd47873, 4294967295;
	add.s64 	%rd21279, %rd21277, %rd21278;
	add.s64 	%rd47873, %rd21279, %rd18;
	shr.u64 	%rd21280, %rd47873, 32;
	and.b64  	%rd21281, %rd47874, 4294967295;
	add.s64 	%rd21282, %rd21280, %rd21281;
	add.s64 	%rd47874, %rd21282, %rd19;
	shr.u64 	%rd21283, %rd47874, 32;
	and.b64  	%rd21284, %rd47875, 4294967295;
	add.s64 	%rd21285, %rd21283, %rd21284;
	add.s64 	%rd47875, %rd21285, %rd20;
	{ .reg .b32 tmp; mov.b64 {tmp, %r3757}, %rd47875; }
	add.s32 	%r3758, %r6672, %r3757;
	add.s32 	%r6672, %r3758, %r3755;
$L__BB4_1581:
	cvt.u32.u64 	%r3759, %rd21;
	cvt.u64.u32 	%rd21286, %r6671;
	mul.lo.s64 	%rd21287, %rd21286, %rd2806;
	cvt.u32.u64 	%r3760, %rd21287;
	shr.u64 	%rd21288, %rd21287, 32;
	and.b64  	%rd21289, %rd47870, 4294967295;
	mad.lo.s64 	%rd21290, %rd21289, %rd2806, %rd21288;
	shr.u64 	%rd21291, %rd21290, 32;
	and.b64  	%rd21292, %rd47871, 4294967295;
	mad.lo.s64 	%rd21293, %rd21292, %rd2806, %rd21291;
	shr.u64 	%rd21294, %rd21293, 32;
	and.b64  	%rd21295, %rd47872, 4294967295;
	mad.lo.s64 	%rd21296, %rd21295, %rd2806, %rd21294;
	shr.u64 	%rd21297, %rd21296, 32;
	and.b64  	%rd21298, %rd47873, 4294967295;
	mad.lo.s64 	%rd21299, %rd21298, %rd2806, %rd21297;
	shr.u64 	%rd21300, %rd21299, 32;
	and.b64  	%rd21301, %rd47874, 4294967295;
	mad.lo.s64 	%rd21302, %rd21301, %rd2806, %rd21300;
	shr.u64 	%rd21303, %rd21302, 32;
	and.b64  	%rd21304, %rd47875, 4294967295;
	mad.lo.s64 	%rd21305, %rd21304, %rd2806, %rd21303;
	shr.u64 	%rd21306, %rd21305, 32;
	cvt.u64.u32 	%rd21307, %r6672;
	mad.lo.s64 	%rd21308, %rd21307, %rd2806, %rd21306;
	shr.u64 	%rd21309, %rd21308, 32;
	and.b64  	%rd21310, %rd21290, 4294967295;
	mad.lo.s64 	%rd21311, %rd2807, %rd21286, %rd21310;
	shr.u64 	%rd21312, %rd21311, 32;
	and.b64  	%rd21313, %rd21293, 4294967295;
	add.s64 	%rd21314, %rd21312, %rd21313;
	mad.lo.s64 	%rd21315, %rd21289, %rd2807, %rd21314;
	shr.u64 	%rd21316, %rd21315, 32;
	and.b64  	%rd21317, %rd21296, 4294967295;
	add.s64 	%rd21318, %rd21316, %rd21317;
	mad.lo.s64 	%rd21319, %rd21292, %rd2807, %rd21318;
	shr.u64 	%rd21320, %rd21319, 32;
	and.b64  	%rd21321, %rd21299, 4294967295;
	add.s64 	%rd21322, %rd21320, %rd21321;
	mad.lo.s64 	%rd21323, %rd21295, %rd2807, %rd21322;
	shr.u64 	%rd21324, %rd21323, 32;
	and.b64  	%rd21325, %rd21302, 4294967295;
	add.s64 	%rd21326, %rd21324, %rd21325;
	mad.lo.s64 	%rd21327, %rd21298, %rd2807, %rd21326;
	shr.u64 	%rd21328, %rd21327, 32;
	and.b64  	%rd21329, %rd21305, 4294967295;
	add.s64 	%rd21330, %rd21328, %rd21329;
	mad.lo.s64 	%rd21331, %rd21301, %rd2807, %rd21330;
	shr.u64 	%rd21332, %rd21331, 32;
	and.b64  	%rd21333, %rd21308, 4294967295;
	add.s64 	%rd21334, %rd21332, %rd21333;
	mad.lo.s64 	%rd21335, %rd21304, %rd2807, %rd21334;
	shr.u64 	%rd21336, %rd21335, 32;
	add.s64 	%rd21337, %rd21336, %rd21309;
	mad.lo.s64 	%rd21338, %rd2807, %rd21307, %rd21337;
	shr.u64 	%rd21339, %rd21338, 32;
	and.b64  	%rd21340, %rd21315, 4294967295;
	mad.lo.s64 	%rd21341, %rd2808, %rd21286, %rd21340;
	shr.u64 	%rd21342, %rd21341, 32;
	and.b64  	%rd21343, %rd21319, 4294967295;
	add.s64 	%rd21344, %rd21342, %rd21343;
	mad.lo.s64 	%rd21345, %rd21289, %rd2808, %rd21344;
	shr.u64 	%rd21346, %rd21345, 32;
	and.b64  	%rd21347, %rd21323, 4294967295;
	add.s64 	%rd21348, %rd21346, %rd21347;
	mad.lo.s64 	%rd21349, %rd21292, %rd2808, %rd21348;
	shr.u64 	%rd21350, %rd21349, 32;
	and.b64  	%rd21351, %rd21327, 4294967295;
	add.s64 	%rd21352, %rd21350, %rd21351;
	mad.lo.s64 	%rd21353, %rd21295, %rd2808, %rd21352;
	shr.u64 	%rd21354, %rd21353, 32;
	and.b64  	%rd21355, %rd21331, 4294967295;
	add.s64 	%rd21356, %rd21354, %rd21355;
	mad.lo.s64 	%rd21357, %rd21298, %rd2808, %rd21356;
	shr.u64 	%rd21358, %rd21357, 32;
	and.b64  	%rd21359, %rd21335, 4294967295;
	add.s64 	%rd21360, %rd21358, %rd21359;
	mad.lo.s64 	%rd21361, %rd21301, %rd2808, %rd21360;
	shr.u64 	%rd21362, %rd21361, 32;
	and.b64  	%rd21363, %rd21338, 4294967295;
	add.s64 	%rd21364, %rd21362, %rd21363;
	mad.lo.s64 	%rd21365, %rd21304, %rd2808, %rd21364;
	shr.u64 	%rd21366, %rd21365, 32;
	add.s64 	%rd21367, %rd21366, %rd21339;
	mad.lo.s64 	%rd21368, %rd2808, %rd21307, %rd21367;
	shr.u64 	%rd21369, %rd21368, 32;
	and.b64  	%rd21370, %rd21345, 4294967295;
	mad.lo.s64 	%rd21371, %rd2809, %rd21286, %rd21370;
	shr.u64 	%rd21372, %rd21371, 32;
	and.b64  	%rd21373, %rd21349, 4294967295;
	add.s64 	%rd21374, %rd21372, %rd21373;
	mad.lo.s64 	%rd21375, %rd21289, %rd2809, %rd21374;
	shr.u64 	%rd21376, %rd21375, 32;
	and.b64  	%rd21377, %rd21353, 4294967295;
	add.s64 	%rd21378, %rd21376, %rd21377;
	mad.lo.s64 	%rd21379, %rd21292, %rd2809, %rd21378;
	shr.u64 	%rd21380, %rd21379, 32;
	and.b64  	%rd21381, %rd21357, 4294967295;
	add.s64 	%rd21382, %rd21380, %rd21381;
	mad.lo.s64 	%rd21383, %rd21295, %rd2809, %rd21382;
	shr.u64 	%rd21384, %rd21383, 32;
	and.b64  	%rd21385, %rd21361, 4294967295;
	add.s64 	%rd21386, %rd21384, %rd21385;
	mad.lo.s64 	%rd21387, %rd21298, %rd2809, %rd21386;
	shr.u64 	%rd21388, %rd21387, 32;
	and.b64  	%rd21389, %rd21365, 4294967295;
	add.s64 	%rd21390, %rd21388, %rd21389;
	mad.lo.s64 	%rd21391, %rd21301, %rd2809, %rd21390;
	shr.u64 	%rd21392, %rd21391, 32;
	and.b64  	%rd21393, %rd21368, 4294967295;
	add.s64 	%rd21394, %rd21392, %rd21393;
	mad.lo.s64 	%rd21395, %rd21304, %rd2809, %rd21394;
	shr.u64 	%rd21396, %rd21395, 32;
	add.s64 	%rd21397, %rd21396, %rd21369;
	mad.lo.s64 	%rd21398, %rd2809, %rd21307, %rd21397;
	shr.u64 	%rd21399, %rd21398, 32;
	and.b64  	%rd21400, %rd21375, 4294967295;
	mad.lo.s64 	%rd21401, %rd2810, %rd21286, %rd21400;
	shr.u64 	%rd21402, %rd21401, 32;
	and.b64  	%rd21403, %rd21379, 4294967295;
	add.s64 	%rd21404, %rd21402, %rd21403;
	mad.lo.s64 	%rd21405, %rd21289, %rd2810, %rd21404;
	shr.u64 	%rd21406, %rd21405, 32;
	and.b64  	%rd21407, %rd21383, 4294967295;
	add.s64 	%rd21408, %rd21406, %rd21407;
	mad.lo.s64 	%rd21409, %rd21292, %rd2810, %rd21408;
	shr.u64 	%rd21410, %rd21409, 32;
	and.b64  	%rd21411, %rd21387, 4294967295;
	add.s64 	%rd21412, %rd21410, %rd21411;
	mad.lo.s64 	%rd21413, %rd21295, %rd2810, %rd21412;
	shr.u64 	%rd21414, %rd21413, 32;
	and.b64  	%rd21415, %rd21391, 4294967295;
	add.s64 	%rd21416, %rd21414, %rd21415;
	mad.lo.s64 	%rd21417, %rd21298, %rd2810, %rd21416;
	shr.u64 	%rd21418, %rd21417, 32;
	and.b64  	%rd21419, %rd21395, 4294967295;
	add.s64 	%rd21420, %rd21418, %rd21419;
	mad.lo.s64 	%rd21421, %rd21301, %rd2810, %rd21420;
	shr.u64 	%rd21422, %rd21421, 32;
	and.b64  	%rd21423, %rd21398, 4294967295;
	add.s64 	%rd21424, %rd21422, %rd21423;
	mad.lo.s64 	%rd21425, %rd21304, %rd2810, %rd21424;
	shr.u64 	%rd21426, %rd21425, 32;
	add.s64 	%rd21427, %rd21426, %rd21399;
	mad.lo.s64 	%rd21428, %rd2810, %rd21307, %rd21427;
	shr.u64 	%rd21429, %rd21428, 32;
	and.b64  	%rd21430, %rd21405, 4294967295;
	mad.lo.s64 	%rd21431, %rd2811, %rd21286, %rd21430;
	shr.u64 	%rd21432, %rd21431, 32;
	and.b64  	%rd21433, %rd21409, 4294967295;
	add.s64 	%rd21434, %rd21432, %rd21433;
	mad.lo.s64 	%rd21435, %rd21289, %rd2811, %rd21434;
	shr.u64 	%rd21436, %rd21435, 32;
	and.b64  	%rd21437, %rd21413, 4294967295;
	add.s64 	%rd21438, %rd21436, %rd21437;
	mad.lo.s64 	%rd21439, %rd21292, %rd2811, %rd21438;
	shr.u64 	%rd21440, %rd21439, 32;
	and.b64  	%rd21441, %rd21417, 4294967295;
	add.s64 	%rd21442, %rd21440, %rd21441;
	mad.lo.s64 	%rd21443, %rd21295, %rd2811, %rd21442;
	shr.u64 	%rd21444, %rd21443, 32;
	and.b64  	%rd21445, %rd21421, 4294967295;
	add.s64 	%rd21446, %rd21444, %rd21445;
	mad.lo.s64 	%rd21447, %rd21298, %rd2811, %rd21446;
	shr.u64 	%rd21448, %rd21447, 32;
	and.b64  	%rd21449, %rd21425, 4294967295;
	add.s64 	%rd21450, %rd21448, %rd21449;
	mad.lo.s64 	%rd21451, %rd21301, %rd2811, %rd21450;
	shr.u64 	%rd21452, %rd21451, 32;
	and.b64  	%rd21453, %rd21428, 4294967295;
	add.s64 	%rd21454, %rd21452, %rd21453;
	mad.lo.s64 	%rd21455, %rd21304, %rd2811, %rd21454;
	shr.u64 	%rd21456, %rd21455, 32;
	add.s64 	%rd21457, %rd21456, %rd21429;
	mad.lo.s64 	%rd21458, %rd2811, %rd21307, %rd21457;
	shr.u64 	%rd21459, %rd21458, 32;
	and.b64  	%rd21460, %rd21435, 4294967295;
	mad.lo.s64 	%rd21461, %rd2812, %rd21286, %rd21460;
	shr.u64 	%rd21462, %rd21461, 32;
	and.b64  	%rd21463, %rd21439, 4294967295;
	add.s64 	%rd21464, %rd21462, %rd21463;
	mad.lo.s64 	%rd21465, %rd21289, %rd2812, %rd21464;
	shr.u64 	%rd21466, %rd21465, 32;
	and.b64  	%rd21467, %rd21443, 4294967295;
	add.s64 	%rd21468, %rd21466, %rd21467;
	mad.lo.s64 	%rd21469, %rd21292, %rd2812, %rd21468;
	shr.u64 	%rd21470, %rd21469, 32;
	and.b64  	%rd21471, %rd21447, 4294967295;
	add.s64 	%rd21472, %rd21470, %rd21471;
	mad.lo.s64 	%rd21473, %rd21295, %rd2812, %rd21472;
	shr.u64 	%rd21474, %rd21473, 32;
	and.b64  	%rd21475, %rd21451, 4294967295;
	add.s64 	%rd21476, %rd21474, %rd21475;
	mad.lo.s64 	%rd21477, %rd21298, %rd2812, %rd21476;
	shr.u64 	%rd21478, %rd21477, 32;
	and.b64  	%rd21479, %rd21455, 4294967295;
	add.s64 	%rd21480, %rd21478, %rd21479;
	mad.lo.s64 	%rd21481, %rd21301, %rd2812, %rd21480;
	shr.u64 	%rd21482, %rd21481, 32;
	and.b64  	%rd21483, %rd21458, 4294967295;
	add.s64 	%rd21484, %rd21482, %rd21483;
	mad.lo.s64 	%rd21485, %rd21304, %rd2812, %rd21484;
	shr.u64 	%rd21486, %rd21485, 32;
	add.s64 	%rd21487, %rd21486, %rd21459;
	mad.lo.s64 	%rd21488, %rd2812, %rd21307, %rd21487;
	shr.u64 	%rd21489, %rd21488, 32;
	and.b64  	%rd21490, %rd21465, 4294967295;
	mad.lo.s64 	%rd21491, %rd2813, %rd21286, %rd21490;
	shr.u64 	%rd21492, %rd21491, 32;
	and.b64  	%rd21493, %rd21469, 4294967295;
	add.s64 	%rd21494, %rd21492, %rd21493;
	mad.lo.s64 	%rd21495, %rd21289, %rd2813, %rd21494;
	shr.u64 	%rd21496, %rd21495, 32;
	and.b64  	%rd21497, %rd21473, 4294967295;
	add.s64 	%rd21498, %rd21496, %rd21497;
	mad.lo.s64 	%rd21499, %rd21292, %rd2813, %rd21498;
	shr.u64 	%rd21500, %rd21499, 32;
	and.b64  	%rd21501, %rd21477, 4294967295;
	add.s64 	%rd21502, %rd21500, %rd21501;
	mad.lo.s64 	%rd21503, %rd21295, %rd2813, %rd21502;
	shr.u64 	%rd21504, %rd21503, 32;
	and.b64  	%rd21505, %rd21481, 4294967295;
	add.s64 	%rd21506, %rd21504, %rd21505;
	mad.lo.s64 	%rd21507, %rd21298, %rd2813, %rd21506;
	shr.u64 	%rd21508, %rd21507, 32;
	and.b64  	%rd21509, %rd21485, 4294967295;
	add.s64 	%rd21510, %rd21508, %rd21509;
	mad.lo.s64 	%rd21511, %rd21301, %rd2813, %rd21510;
	shr.u64 	%rd21512, %rd21511, 32;
	and.b64  	%rd21513, %rd21488, 4294967295;
	add.s64 	%rd21514, %rd21512, %rd21513;
	mad.lo.s64 	%rd21515, %rd21304, %rd2813, %rd21514;
	shr.u64 	%rd21516, %rd21515, 32;
	add.s64 	%rd21517, %rd21516, %rd21489;
	mad.lo.s64 	%rd21518, %rd2813, %rd21307, %rd21517;
	{ .reg .b32 tmp; mov.b64 {tmp, %r3761}, %rd21518; }
	mul.lo.s32 	%r3762, %r86, %r3760;
	cvt.u64.u32 	%rd21519, %r3762;
	and.b64  	%rd21520, %rd21287, 4294967295;
	mad.lo.s64 	%rd21521, %rd14, %rd21519, %rd21520;
	shr.u64 	%rd21522, %rd21521, 32;
	and.b64  	%rd21523, %rd21311, 4294967295;
	add.s64 	%rd21524, %rd21522, %rd21523;
	mad.lo.s64 	%rd21525, %rd15, %rd21519, %rd21524;
	cvt.u32.u64 	%r3763, %rd21525;
	shr.u64 	%rd21526, %rd21525, 32;
	and.b64  	%rd21527, %rd21341, 4294967295;
	add.s64 	%rd21528, %rd21526, %rd21527;
	mad.lo.s64 	%rd21529, %rd16, %rd21519, %rd21528;
	shr.u64 	%rd21530, %rd21529, 32;
	and.b64  	%rd21531, %rd21371, 4294967295;
	add.s64 	%rd21532, %rd21530, %rd21531;
	mad.lo.s64 	%rd21533, %rd17, %rd21519, %rd21532;
	shr.u64 	%rd21534, %rd21533, 32;
	and.b64  	%rd21535, %rd21401, 4294967295;
	add.s64 	%rd21536, %rd21534, %rd21535;
	mad.lo.s64 	%rd21537, %rd18, %rd21519, %rd21536;
	shr.u64 	%rd21538, %rd21537, 32;
	and.b64  	%rd21539, %rd21431, 4294967295;
	add.s64 	%rd21540, %rd21538, %rd21539;
	mad.lo.s64 	%rd21541, %rd19, %rd21519, %rd21540;
	shr.u64 	%rd21542, %rd21541, 32;
	and.b64  	%rd21543, %rd21461, 4294967295;
	add.s64 	%rd21544, %rd21542, %rd21543;
	mad.lo.s64 	%rd21545, %rd20, %rd21519, %rd21544;
	shr.u64 	%rd21546, %rd21545, 32;
	and.b64  	%rd21547, %rd21491, 4294967295;
	add.s64 	%rd21548, %rd21546, %rd21547;
	mad.lo.s64 	%rd21549, %rd21, %rd21519, %rd21548;
	shr.u64 	%rd21550, %rd21549, 32;
	and.b64  	%rd21551, %rd21495, 4294967295;
	add.s64 	%rd21552, %rd21550, %rd21551;
	shr.u64 	%rd21553, %rd21552, 32;
	and.b64  	%rd21554, %rd21499, 4294967295;
	add.s64 	%rd21555, %rd21553, %rd21554;
	shr.u64 	%rd21556, %rd21555, 32;
	and.b64  	%rd21557, %rd21503, 4294967295;
	add.s64 	%rd21558, %rd21556, %rd21557;
	shr.u64 	%rd21559, %rd21558, 32;
	and.b64  	%rd21560, %rd21507, 4294967295;
	add.s64 	%rd21561, %rd21559, %rd21560;
	shr.u64 	%rd21562, %rd21561, 32;
	and.b64  	%rd21563, %rd21511, 4294967295;
	add.s64 	%rd21564, %rd21562, %rd21563;
	shr.u64 	%rd21565, %rd21564, 32;
	and.b64  	%rd21566, %rd21515, 4294967295;
	add.s64 	%rd21567, %rd21565, %rd21566;
	shr.u64 	%rd21568, %rd21567, 32;
	and.b64  	%rd21569, %rd21518, 4294967295;
	add.s64 	%rd21570, %rd21568, %rd21569;
	{ .reg .b32 tmp; mov.b64 {tmp, %r3764}, %rd21570; }
	add.s32 	%r3765, %r3761, %r3764;
	mul.lo.s32 	%r3766, %r86, %r3763;
	cvt.u64.u32 	%rd21571, %r3766;
	and.b64  	%rd21572, %rd21525, 4294967295;
	mad.lo.s64 	%rd21573, %rd14, %rd21571, %rd21572;
	shr.u64 	%rd21574, %rd21573, 32;
	and.b64  	%rd21575, %rd21529, 4294967295;
	add.s64 	%rd21576, %rd21574, %rd21575;
	mad.lo.s64 	%rd21577, %rd15, %rd21571, %rd21576;
	cvt.u32.u64 	%r3767, %rd21577;
	shr.u64 	%rd21578, %rd21577, 32;
	and.b64  	%rd21579, %rd21533, 4294967295;
	add.s64 	%rd21580, %rd21578, %rd21579;
	mad.lo.s64 	%rd21581, %rd16, %rd21571, %rd21580;
	shr.u64 	%rd21582, %rd21581, 32;
	and.b64  	%rd21583, %rd21537, 4294967295;
	add.s64 	%rd21584, %rd21582, %rd21583;
	mad.lo.s64 	%rd21585, %rd17, %rd21571, %rd21584;
	shr.u64 	%rd21586, %rd21585, 32;
	and.b64  	%rd21587, %rd21541, 4294967295;
	add.s64 	%rd21588, %rd21586, %rd21587;
	mad.lo.s64 	%rd21589, %rd18, %rd21571, %rd21588;
	shr.u64 	%rd21590, %rd21589, 32;
	and.b64  	%rd21591, %rd21545, 4294967295;
	add.s64 	%rd21592, %rd21590, %rd21591;
	mad.lo.s64 	%rd21593, %rd19, %rd21571, %rd21592;
	shr.u64 	%rd21594, %rd21593, 32;
	and.b64  	%rd21595, %rd21549, 4294967295;
	add.s64 	%rd21596, %rd21594, %rd21595;
	mad.lo.s64 	%rd21597, %rd20, %rd21571, %rd21596;
	shr.u64 	%rd21598, %rd21597, 32;
	and.b64  	%rd21599, %rd21552, 4294967295;
	add.s64 	%rd21600, %rd21598, %rd21599;
	mad.lo.s64 	%rd21601, %rd21, %rd21571, %rd21600;
	shr.u64 	%rd21602, %rd21601, 32;
	and.b64  	%rd21603, %rd21555, 4294967295;
	add.s64 	%rd21604, %rd21602, %rd21603;
	shr.u64 	%rd21605, %rd21604, 32;
	and.b64  	%rd21606, %rd21558, 4294967295;
	add.s64 	%rd21607, %rd21605, %rd21606;
	shr.u64 	%rd21608, %rd21607, 32;
	and.b64  	%rd21609, %rd21561, 4294967295;
	add.s64 	%rd21610, %rd21608, %rd21609;
	shr.u64 	%rd21611, %rd21610, 32;
	and.b64  	%rd21612, %rd21564, 4294967295;
	add.s64 	%rd21613, %rd21611, %rd21612;
	shr.u64 	%rd21614, %rd21613, 32;
	and.b64  	%rd21615, %rd21567, 4294967295;
	add.s64 	%rd21616, %rd21614, %rd21615;
	shr.u64 	%rd21617, %rd21616, 32;
	and.b64  	%rd21618, %rd21570, 4294967295;
	add.s64 	%rd21619, %rd21617, %rd21618;
	{ .reg .b32 tmp; mov.b64 {tmp, %r3768}, %rd21619; }
	add.s32 	%r3769, %r3765, %r3768;
	mul.lo.s32 	%r3770, %r86, %r3767;
	cvt.u64.u32 	%rd21620, %r3770;
	and.b64  	%rd21621, %rd21577, 4294967295;
	mad.lo.s64 	%rd21622, %rd14, %rd21620, %rd21621;
	shr.u64 	%rd21623, %rd21622, 32;
	and.b64  	%rd21624, %rd21581, 4294967295;
	add.s64 	%rd21625, %rd21623, %rd21624;
	mad.lo.s64 	%rd21626, %rd15, %rd21620, %rd21625;
	cvt.u32.u64 	%r3771, %rd21626;
	shr.u64 	%rd21627, %rd21626, 32;
	and.b64  	%rd21628, %rd21585, 4294967295;
	add.s64 	%rd21629, %rd21627, %rd21628;
	mad.lo.s64 	%rd21630, %rd16, %rd21620, %rd21629;
	shr.u64 	%rd21631, %rd21630, 32;
	and.b64  	%rd21632, %rd21589, 4294967295;
	add.s64 	%rd21633, %rd21631, %rd21632;
	mad.lo.s64 	%rd21634, %rd17, %rd21620, %rd21633;
	shr.u64 	%rd21635, %rd21634, 32;
	and.b64  	%rd21636, %rd21593, 4294967295;
	add.s64 	%rd21637, %rd21635, %rd21636;
	mad.lo.s64 	%rd21638, %rd18, %rd21620, %rd21637;
	shr.u64 	%rd21639, %rd21638, 32;
	and.b64  	%rd21640, %rd21597, 4294967295;
	add.s64 	%rd21641, %rd21639, %rd21640;
	mad.lo.s64 	%rd21642, %rd19, %rd21620, %rd21641;
	shr.u64 	%rd21643, %rd21642, 32;
	and.b64  	%rd21644, %rd21601, 4294967295;
	add.s64 	%rd21645, %rd21643, %rd21644;
	mad.lo.s64 	%rd21646, %rd20, %rd21620, %rd21645;
	shr.u64 	%rd21647, %rd21646, 32;
	and.b64  	%rd21648, %rd21604, 4294967295;
	add.s64 	%rd21649, %rd21647, %rd21648;
	mad.lo.s64 	%rd21650, %rd21, %rd21620, %rd21649;
	shr.u64 	%rd21651, %rd21650, 32;
	and.b64  	%rd21652, %rd21607, 4294967295;
	add.s64 	%rd21653, %rd21651, %rd21652;
	shr.u64 	%rd21654, %rd21653, 32;
	and.b64  	%rd21655, %rd21610, 4294967295;
	add.s64 	%rd21656, %rd21654, %rd21655;
	shr.u64 	%rd21657, %rd21656, 32;
	and.b64  	%rd21658, %rd21613, 4294967295;
	add.s64 	%rd21659, %rd21657, %rd21658;
	shr.u64 	%rd21660, %rd21659, 32;
	and.b64  	%rd21661, %rd21616, 4294967295;
	add.s64 	%rd21662, %rd21660, %rd21661;
	shr.u64 	%rd21663, %rd21662, 32;
	and.b64  	%rd21664, %rd21619, 4294967295;
	add.s64 	%rd21665, %rd21663, %rd21664;
	{ .reg .b32 tmp; mov.b64 {tmp, %r3772}, %rd21665; }
	add.s32 	%r3773, %r3769, %r3772;
	mul.lo.s32 	%r3774, %r86, %r3771;
	cvt.u64.u32 	%rd21666, %r3774;
	and.b64  	%rd21667, %rd21626, 4294967295;
	mad.lo.s64 	%rd21668, %rd14, %rd21666, %rd21667;
	shr.u64 	%rd21669, %rd21668, 32;
	and.b64  	%rd21670, %rd21630, 4294967295;
	add.s64 	%rd21671, %rd21669, %rd21670;
	mad.lo.s64 	%rd21672, %rd15, %rd21666, %rd21671;
	cvt.u32.u64 	%r3775, %rd21672;
	shr.u64 	%rd21673, %rd21672, 32;
	and.b64  	%rd21674, %rd21634, 4294967295;
	add.s64 	%rd21675, %rd21673, %rd21674;
	mad.lo.s64 	%rd21676, %rd16, %rd21666, %rd21675;
	shr.u64 	%rd21677, %rd21676, 32;
	and.b64  	%rd21678, %rd21638, 4294967295;
	add.s64 	%rd21679, %rd21677, %rd21678;
	mad.lo.s64 	%rd21680, %rd17, %rd21666, %rd21679;
	shr.u64 	%rd21681, %rd21680, 32;
	and.b64  	%rd21682, %rd21642, 4294967295;
	add.s64 	%rd21683, %rd21681, %rd21682;
	mad.lo.s64 	%rd21684, %rd18, %rd21666, %rd21683;
	shr.u64 	%rd21685, %rd21684, 32;
	and.b64  	%rd21686, %rd21646, 4294967295;
	add.s64 	%rd21687, %rd21685, %rd21686;
	mad.lo.s64 	%rd21688, %rd19, %rd21666, %rd21687;
	shr.u64 	%rd21689, %rd21688, 32;
	and.b64  	%rd21690, %rd21650, 4294967295;
	add.s64 	%rd21691, %rd21689, %rd21690;
	mad.lo.s64 	%rd21692, %rd20, %rd21666, %rd21691;
	shr.u64 	%rd21693, %rd21692, 32;
	and.b64  	%rd21694, %rd21653, 4294967295;
	add.s64 	%rd21695, %rd21693, %rd21694;
	mad.lo.s64 	%rd21696, %rd21, %rd21666, %rd21695;
	shr.u64 	%rd21697, %rd21696, 32;
	and.b64  	%rd21698, %rd21656, 4294967295;
	add.s64 	%rd21699, %rd21697, %rd21698;
	shr.u64 	%rd21700, %rd21699, 32;
	and.b64  	%rd21701, %rd21659, 4294967295;
	add.s64 	%rd21702, %rd21700, %rd21701;
	shr.u64 	%rd21703, %rd21702, 32;
	and.b64  	%rd21704, %rd21662, 4294967295;
	add.s64 	%rd21705, %rd21703, %rd21704;
	shr.u64 	%rd21706, %rd21705, 32;
	and.b64  	%rd21707, %rd21665, 4294967295;
	add.s64 	%rd21708, %rd21706, %rd21707;
	{ .reg .b32 tmp; mov.b64 {tmp, %r3776}, %rd21708; }
	add.s32 	%r3777, %r3773, %r3776;
	mul.lo.s32 	%r3778, %r86, %r3775;
	cvt.u64.u32 	%rd21709, %r3778;
	and.b64  	%rd21710, %rd21672, 4294967295;
	mad.lo.s64 	%rd21711, %rd14, %rd21709, %rd21710;
	shr.u64 	%rd21712, %rd21711, 32;
	and.b64  	%rd21713, %rd21676, 4294967295;
	add.s64 	%rd21714, %rd21712, %rd21713;
	mad.lo.s64 	%rd21715, %rd15, %rd21709, %rd21714;
	cvt.u32.u64 	%r3779, %rd21715;
	shr.u64 	%rd21716, %rd21715, 32;
	and.b64  	%rd21717, %rd21680, 4294967295;
	add.s64 	%rd21718, %rd21716, %rd21717;
	mad.lo.s64 	%rd21719, %rd16, %rd21709, %rd21718;
	shr.u64 	%rd21720, %rd21719, 32;
	and.b64  	%rd21721, %rd21684, 4294967295;
	add.s64 	%rd21722, %rd21720, %rd21721;
	mad.lo.s64 	%rd21723, %rd17, %rd21709, %rd21722;
	shr.u64 	%rd21724, %rd21723, 32;
	and.b64  	%rd21725, %rd21688, 4294967295;
	add.s64 	%rd21726, %rd21724, %rd21725;
	mad.lo.s64 	%rd21727, %rd18, %rd21709, %rd21726;
	shr.u64 	%rd21728, %rd21727, 32;
	and.b64  	%rd21729, %rd21692, 4294967295;
	add.s64 	%rd21730, %rd21728, %rd21729;
	mad.lo.s64 	%rd21731, %rd19, %rd21709, %rd21730;
	shr.u64 	%rd21732, %rd21731, 32;
	and.b64  	%rd21733, %rd21696, 4294967295;
	add.s64 	%rd21734, %rd21732, %rd21733;
	mad.lo.s64 	%rd21735, %rd20, %rd21709, %rd21734;
	shr.u64 	%rd21736, %rd21735, 32;
	and.b64  	%rd21737, %rd21699, 4294967295;
	add.s64 	%rd21738, %rd21736, %rd21737;
	mad.lo.s64 	%rd21739, %rd21, %rd21709, %rd21738;
	shr.u64 	%rd21740, %rd21739, 32;
	and.b64  	%rd21741, %rd21702, 4294967295;
	add.s64 	%rd21742, %rd21740, %rd21741;
	shr.u64 	%rd21743, %rd21742, 32;
	and.b64  	%rd21744, %rd21705, 4294967295;
	add.s64 	%rd21745, %rd21743, %rd21744;
	shr.u64 	%rd21746, %rd21745, 32;
	and.b64  	%rd21747, %rd21708, 4294967295;
	add.s64 	%rd21748, %rd21746, %rd21747;
	{ .reg .b32 tmp; mov.b64 {tmp, %r3780}, %rd21748; }
	add.s32 	%r3781, %r3777, %r3780;
	mul.lo.s32 	%r3782, %r86, %r3779;
	cvt.u64.u32 	%rd21749, %r3782;
	and.b64  	%rd21750, %rd21715, 4294967295;
	mad.lo.s64 	%rd21751, %rd14, %rd21749, %rd21750;
	shr.u64 	%rd21752, %rd21751, 32;
	and.b64  	%rd21753, %rd21719, 4294967295;
	add.s64 	%rd21754, %rd21752, %rd21753;
	mad.lo.s64 	%rd21755, %rd15, %rd21749, %rd21754;
	cvt.u32.u64 	%r3783, %rd21755;
	shr.u64 	%rd21756, %rd21755, 32;
	and.b64  	%rd21757, %rd21723, 4294967295;
	add.s64 	%rd21758, %rd21756, %rd21757;
	mad.lo.s64 	%rd21759, %rd16, %rd21749, %rd21758;
	shr.u64 	%rd21760, %rd21759, 32;
	and.b64  	%rd21761, %rd21727, 4294967295;
	add.s64 	%rd21762, %rd21760, %rd21761;
	mad.lo.s64 	%rd21763, %rd17, %rd21749, %rd21762;
	shr.u64 	%rd21764, %rd21763, 32;
	and.b64  	%rd21765, %rd21731, 4294967295;
	add.s64 	%rd21766, %rd21764, %rd21765;
	mad.lo.s64 	%rd21767, %rd18, %rd21749, %rd21766;
	shr.u64 	%rd21768, %rd21767, 32;
	and.b64  	%rd21769, %rd21735, 4294967295;
	add.s64 	%rd21770, %rd21768, %rd21769;
	mad.lo.s64 	%rd21771, %rd19, %rd21749, %rd21770;
	shr.u64 	%rd21772, %rd21771, 32;
	and.b64  	%rd21773, %rd21739, 4294967295;
	add.s64 	%rd21774, %rd21772, %rd21773;
	mad.lo.s64 	%rd21775, %rd20, %rd21749, %rd21774;
	shr.u64 	%rd21776, %rd21775, 32;
	and.b64  	%rd21777, %rd21742, 4294967295;
	add.s64 	%rd21778, %rd21776, %rd21777;
	mad.lo.s64 	%rd21779, %rd21, %rd21749, %rd21778;
	shr.u64 	%rd21780, %rd21779, 32;
	and.b64  	%rd21781, %rd21745, 4294967295;
	add.s64 	%rd21782, %rd21780, %rd21781;
	shr.u64 	%rd21783, %rd21782, 32;
	and.b64  	%rd21784, %rd21748, 4294967295;
	add.s64 	%rd21785, %rd21783, %rd21784;
	{ .reg .b32 tmp; mov.b64 {tmp, %r3784}, %rd21785; }
	add.s32 	%r3785, %r3781, %r3784;
	mul.lo.s32 	%r3786, %r86, %r3783;
	cvt.u64.u32 	%rd21786, %r3786;
	and.b64  	%rd21787, %rd21755, 4294967295;
	mad.lo.s64 	%rd21788, %rd14, %rd21786, %rd21787;
	shr.u64 	%rd21789, %rd21788, 32;
	and.b64  	%rd21790, %rd21759, 4294967295;
	add.s64 	%rd21791, %rd21789, %rd21790;
	mad.lo.s64 	%rd21792, %rd15, %rd21786, %rd21791;
	cvt.u32.u64 	%r3787, %rd21792;
	shr.u64 	%rd21793, %rd21792, 32;
	and.b64  	%rd21794, %rd21763, 4294967295;
	add.s64 	%rd21795, %rd21793, %rd21794;
	mad.lo.s64 	%rd21796, %rd16, %rd21786, %rd21795;
	shr.u64 	%rd21797, %rd21796, 32;
	and.b64  	%rd21798, %rd21767, 4294967295;
	add.s64 	%rd21799, %rd21797, %rd21798;
	mad.lo.s64 	%rd21800, %rd17, %rd21786, %rd21799;
	shr.u64 	%rd21801, %rd21800, 32;
	and.b64  	%rd21802, %rd21771, 4294967295;
	add.s64 	%rd21803, %rd21801, %rd21802;
	mad.lo.s64 	%rd21804, %rd18, %rd21786, %rd21803;
	shr.u64 	%rd21805, %rd21804, 32;
	and.b64  	%rd21806, %rd21775, 4294967295;
	add.s64 	%rd21807, %rd21805, %rd21806;
	mad.lo.s64 	%rd21808, %rd19, %rd21786, %rd21807;
	shr.u64 	%rd21809, %rd21808, 32;
	and.b64  	%rd21810, %rd21779, 4294967295;
	add.s64 	%rd21811, %rd21809, %rd21810;
	mad.lo.s64 	%rd21812, %rd20, %rd21786, %rd21811;
	shr.u64 	%rd21813, %rd21812, 32;
	and.b64  	%rd21814, %rd21782, 4294967295;
	add.s64 	%rd21815, %rd21813, %rd21814;
	mad.lo.s64 	%rd21816, %rd21, %rd21786, %rd21815;
	shr.u64 	%rd21817, %rd21816, 32;
	and.b64  	%rd21818, %rd21785, 4294967295;
	add.s64 	%rd21819, %rd21817, %rd21818;
	{ .reg .b32 tmp; mov.b64 {tmp, %r3788}, %rd21819; }
	add.s32 	%r3789, %r3785, %r3788;
	mul.lo.s32 	%r3790, %r86, %r3787;
	cvt.u64.u32 	%rd21820, %r3790;
	and.b64  	%rd21821, %rd21792, 4294967295;
	mad.lo.s64 	%rd21822, %rd14, %rd21820, %rd21821;
	shr.u64 	%rd21823, %rd21822, 32;
	and.b64  	%rd21824, %rd21796, 4294967295;
	add.s64 	%rd21825, %rd21823, %rd21824;
	mad.lo.s64 	%rd47882, %rd15, %rd21820, %rd21825;
	shr.u64 	%rd21826, %rd47882, 32;
	and.b64  	%rd21827, %rd21800, 4294967295;
	add.s64 	%rd21828, %rd21826, %rd21827;
	mad.lo.s64 	%rd47881, %rd16, %rd21820, %rd21828;
	cvt.u32.u64 	%r1462, %rd47881;
	shr.u64 	%rd21829, %rd47881, 32;
	and.b64  	%rd21830, %rd21804, 4294967295;
	add.s64 	%rd21831, %rd21829, %rd21830;
	mad.lo.s64 	%rd47880, %rd17, %rd21820, %rd21831;
	cvt.u32.u64 	%r1463, %rd47880;
	shr.u64 	%rd21832, %rd47880, 32;
	and.b64  	%rd21833, %rd21808, 4294967295;
	add.s64 	%rd21834, %rd21832, %rd21833;
	mad.lo.s64 	%rd47879, %rd18, %rd21820, %rd21834;
	cvt.u32.u64 	%r1464, %rd47879;
	shr.u64 	%rd21835, %rd47879, 32;
	and.b64  	%rd21836, %rd21812, 4294967295;
	add.s64 	%rd21837, %rd21835, %rd21836;
	mad.lo.s64 	%rd47878, %rd19, %rd21820, %rd21837;
	cvt.u32.u64 	%r1465, %rd47878;
	shr.u64 	%rd21838, %rd47878, 32;
	and.b64  	%rd21839, %rd21816, 4294967295;
	add.s64 	%rd21840, %rd21838, %rd21839;
	mad.lo.s64 	%rd47877, %rd20, %rd21820, %rd21840;
	cvt.u32.u64 	%r1466, %rd47877;
	shr.u64 	%rd21841, %rd47877, 32;
	and.b64  	%rd21842, %rd21819, 4294967295;
	add.s64 	%rd21843, %rd21841, %rd21842;
	mad.lo.s64 	%rd47876, %rd21, %rd21820, %rd21843;
	cvt.u32.u64 	%r1467, %rd47876;
	{ .reg .b32 tmp; mov.b64 {tmp, %r3791}, %rd47876; }
	add.s32 	%r6673, %r3789, %r3791;
	setp.gt.u32 	%p905, %r6673, %r3759;
	@%p905 bra 	$L__BB4_1595;
	setp.lt.u32 	%p906, %r6673, %r3759;
	@%p906 bra 	$L__BB4_1596;
	cvt.u32.u64 	%r3793, %rd20;
	setp.lt.u32 	%p907, %r3793, %r1467;
	@%p907 bra 	$L__BB4_1595;
	setp.gt.u32 	%p908, %r3793, %r1467;
	@%p908 bra 	$L__BB4_1596;
	cvt.u32.u64 	%r3795, %rd19;
	setp.lt.u32 	%p909, %r3795, %r1466;
	@%p909 bra 	$L__BB4_1595;
	setp.gt.u32 	%p910, %r3795, %r1466;
	@%p910 bra 	$L__BB4_1596;
	cvt.u32.u64 	%r3797, %rd18;
	setp.lt.u32 	%p911, %r3797, %r1465;
	@%p911 bra 	$L__BB4_1595;
	setp.gt.u32 	%p912, %r3797, %r1465;
	@%p912 bra 	$L__BB4_1596;
	cvt.u32.u64 	%r3799, %rd17;
	setp.lt.u32 	%p913, %r3799, %r1464;
	@%p913 bra 	$L__BB4_1595;
	setp.gt.u32 	%p914, %r3799, %r1464;
	@%p914 bra 	$L__BB4_1596;
	cvt.u32.u64 	%r3801, %rd16;
	setp.lt.u32 	%p915, %r3801, %r1463;
	@%p915 bra 	$L__BB4_1595;
	setp.gt.u32 	%p916, %r3801, %r1463;
	@%p916 bra 	$L__BB4_1596;
	cvt.u32.u64 	%r3803, %rd15;
	setp.lt.u32 	%p917, %r3803, %r1462;
	@%p917 bra 	$L__BB4_1595;
	cvt.u32.u64 	%r3804, %rd14;
	setp.gt.u32 	%p918, %r3803, %r1462;
	cvt.u32.u64 	%r3806, %rd47882;
	setp.gt.u32 	%p919, %r3804, %r3806;
	or.pred  	%p920, %p918, %p919;
	@%p920 bra 	$L__BB4_1596;
$L__BB4_1595:
	and.b64  	%rd21845, %rd47882, 4294967295;
	sub.s64 	%rd47882, %rd21845, %rd14;
	shr.u64 	%rd21846, %rd47882, 63;
	and.b64  	%rd21847, %rd47881, 4294967295;
	add.s64 	%rd21848, %rd21846, %rd15;
	sub.s64 	%rd47881, %rd21847, %rd21848;
	shr.u64 	%rd21849, %rd47881, 63;
	and.b64  	%rd21850, %rd47880, 4294967295;
	add.s64 	%rd21851, %rd21849, %rd16;
	sub.s64 	%rd47880, %rd21850, %rd21851;
	shr.u64 	%rd21852, %rd47880, 63;
	and.b64  	%rd21853, %rd47879, 4294967295;
	add.s64 	%rd21854, %rd21852, %rd17;
	sub.s64 	%rd47879, %rd21853, %rd21854;
	shr.u64 	%rd21855, %rd47879, 63;
	and.b64  	%rd21856, %rd47878, 4294967295;
	add.s64 	%rd21857, %rd21855, %rd18;
	sub.s64 	%rd47878, %rd21856, %rd21857;
	shr.u64 	%rd21858, %rd47878, 63;
	and.b64  	%rd21859, %rd47877, 4294967295;
	add.s64 	%rd21860, %rd21858, %rd19;
	sub.s64 	%rd47877, %rd21859, %rd21860;
	shr.u64 	%rd21861, %rd47877, 63;
	and.b64  	%rd21862, %rd47876, 4294967295;
	add.s64 	%rd21863, %rd21861, %rd20;
	sub.s64 	%rd47876, %rd21862, %rd21863;
	shr.u64 	%rd21864, %rd47876, 63;
	cvt.u32.u64 	%r3808, %rd21864;
	add.s32 	%r3809, %r3759, %r3808;
	sub.s32 	%r6673, %r6673, %r3809;
$L__BB4_1596:
	and.b64  	%rd21865, %rd47882, 4294967295;
	cvt.u64.u32 	%rd21866, %r6661;
	sub.s64 	%rd21867, %rd21865, %rd21866;
	shr.u64 	%rd21868, %rd21867, 63;
	cvt.u32.u64 	%r6528, %rd21867;
	and.b64  	%rd21869, %rd47881, 4294967295;
	and.b64  	%rd21870, %rd47824, 4294967295;
	add.s64 	%rd21871, %rd21868, %rd21870;
	sub.s64 	%rd47888, %rd21869, %rd21871;
	shr.u64 	%rd21872, %rd47888, 63;
	and.b64  	%rd21873, %rd47880, 4294967295;
	and.b64  	%rd21874, %rd47825, 4294967295;
	add.s64 	%rd21875, %rd21872, %rd21874;
	sub.s64 	%rd47887, %rd21873, %rd21875;
	shr.u64 	%rd21876, %rd47887, 63;
	and.b64  	%rd21877, %rd47879, 4294967295;
	and.b64  	%rd21878, %rd47826, 4294967295;
	add.s64 	%rd21879, %rd21876, %rd21878;
	sub.s64 	%rd47886, %rd21877, %rd21879;
	shr.u64 	%rd21880, %rd47886, 63;
	and.b64  	%rd21881, %rd47878, 4294967295;
	and.b64  	%rd21882, %rd47827, 4294967295;
	add.s64 	%rd21883, %rd21880, %rd21882;
	sub.s64 	%rd47885, %rd21881, %rd21883;
	shr.u64 	%rd21884, %rd47885, 63;
	and.b64  	%rd21885, %rd47877, 4294967295;
	and.b64  	%rd21886, %rd47828, 4294967295;
	add.s64 	%rd21887, %rd21884, %rd21886;
	sub.s64 	%rd47884, %rd21885, %rd21887;
	shr.u64 	%rd21888, %rd47884, 63;
	and.b64  	%rd21889, %rd47876, 4294967295;
	and.b64  	%rd21890, %rd47829, 4294967295;
	add.s64 	%rd21891, %rd21888, %rd21890;
	sub.s64 	%rd47883, %rd21889, %rd21891;
	shr.u64 	%rd21892, %rd47883, 63;
	cvt.u64.u32 	%rd21893, %r6673;
	and.b64  	%rd21894, %rd47830, 4294967295;
	add.s64 	%rd21895, %rd21892, %rd21894;
	sub.s64 	%rd21896, %rd21893, %rd21895;
	setp.gt.s64 	%p921, %rd21896, -1;
	cvt.u32.u64 	%r6521, %rd21896;
	@%p921 bra 	$L__BB4_1598;
	cvt.u32.u64 	%r3811, %rd14;
	add.s32 	%r6528, %r3811, %r6528;
	setp.lt.u32 	%p922, %r6528, %r3811;
	selp.u64 	%rd21897, 1, 0, %p922;
	and.b64  	%rd21898, %rd47888, 4294967295;
	add.s64 	%rd21899, %rd21898, %rd21897;
	add.s64 	%rd47888, %rd21899, %rd15;
	shr.u64 	%rd21900, %rd47888, 32;
	and.b64  	%rd21901, %rd47887, 4294967295;
	add.s64 	%rd21902, %rd21900, %rd21901;
	add.s64 	%rd47887, %rd21902, %rd16;
	shr.u64 	%rd21903, %rd47887, 32;
	and.b64  	%rd21904, %rd47886, 4294967295;
	add.s64 	%rd21905, %rd21903, %rd21904;
	add.s64 	%rd47886, %rd21905, %rd17;
	shr.u64 	%rd21906, %rd47886, 32;
	and.b64  	%rd21907, %rd47885, 4294967295;
	add.s64 	%rd21908, %rd21906, %rd21907;
	add.s64 	%rd47885, %rd21908, %rd18;
	shr.u64 	%rd21909, %rd47885, 32;
	and.b64  	%rd21910, %rd47884, 4294967295;
	add.s64 	%rd21911, %rd21909, %rd21910;
	add.s64 	%rd47884, %rd21911, %rd19;
	shr.u64 	%rd21912, %rd47884, 32;
	and.b64  	%rd21913, %rd47883, 4294967295;
	add.s64 	%rd21914, %rd21912, %rd21913;
	add.s64 	%rd47883, %rd21914, %rd20;
	{ .reg .b32 tmp; mov.b64 {tmp, %r3812}, %rd47883; }
	add.s32 	%r3813, %r6521, %r3812;
	add.s32 	%r6521, %r3813, %r3759;
$L__BB4_1598:
	cvt.u32.u64 	%r3814, %rd21;
	cvt.u32.u64 	%r6527, %rd47888;
	cvt.u32.u64 	%r6526, %rd47887;
	cvt.u32.u64 	%r6525, %rd47886;
	cvt.u32.u64 	%r6524, %rd47885;
	cvt.u32.u64 	%r6523, %rd47884;
	cvt.u32.u64 	%r6522, %rd47883;
	cvt.u64.u32 	%rd21915, %r121;
	mul.wide.u32 	%rd21916, %r121, %r6528;
	cvt.u32.u64 	%r3815, %rd21916;
	shr.u64 	%rd21917, %rd21916, 32;
	cvt.u64.u32 	%rd21918, %r120;
	mul.wide.u32 	%rd21919, %r120, %r6528;
	add.s64 	%rd21920, %rd21917, %rd21919;
	shr.u64 	%rd21921, %rd21920, 32;
	cvt.u64.u32 	%rd21922, %r119;
	mul.wide.u32 	%rd21923, %r119, %r6528;
	add.s64 	%rd21924, %rd21921, %rd21923;
	shr.u64 	%rd21925, %rd21924, 32;
	cvt.u64.u32 	%rd21926, %r118;
	mul.wide.u32 	%rd21927, %r118, %r6528;
	add.s64 	%rd21928, %rd21925, %rd21927;
	shr.u64 	%rd21929, %rd21928, 32;
	cvt.u64.u32 	%rd21930, %r117;
	mul.wide.u32 	%rd21931, %r117, %r6528;
	add.s64 	%rd21932, %rd21929, %rd21931;
	shr.u64 	%rd21933, %rd21932, 32;
	cvt.u64.u32 	%rd21934, %r116;
	mul.wide.u32 	%rd21935, %r116, %r6528;
	add.s64 	%rd21936, %rd21933, %rd21935;
	shr.u64 	%rd21937, %rd21936, 32;
	cvt.u64.u32 	%rd21938, %r115;
	mul.wide.u32 	%rd21939, %r115, %r6528;
	add.s64 	%rd21940, %rd21937, %rd21939;
	shr.u64 	%rd21941, %rd21940, 32;
	cvt.u64.u32 	%rd21942, %r114;
	mul.wide.u32 	%rd21943, %r114, %r6528;
	add.s64 	%rd21944, %rd21941, %rd21943;
	shr.u64 	%rd21945, %rd21944, 32;
	and.b64  	%rd21946, %rd47888, 4294967295;
	and.b64  	%rd21947, %rd21920, 4294967295;
	mad.lo.s64 	%rd21948, %rd21946, %rd21915, %rd21947;
	shr.u64 	%rd21949, %rd21948, 32;
	and.b64  	%rd21950, %rd21924, 4294967295;
	add.s64 	%rd21951, %rd21949, %rd21950;
	mad.lo.s64 	%rd21952, %rd21946, %rd21918, %rd21951;
	shr.u64 	%rd21953, %rd21952, 32;
	and.b64  	%rd21954, %rd21928, 4294967295;
	add.s64 	%rd21955, %rd21953, %rd21954;
	mad.lo.s64 	%rd21956, %rd21946, %rd21922, %rd21955;
	shr.u64 	%rd21957, %rd21956, 32;
	and.b64  	%rd21958, %rd21932, 4294967295;
	add.s64 	%rd21959, %rd21957, %rd21958;
	mad.lo.s64 	%rd21960, %rd21946, %rd21926, %rd21959;
	shr.u64 	%rd21961, %rd21960, 32;
	and.b64  	%rd21962, %rd21936, 4294967295;
	add.s64 	%rd21963, %rd21961, %rd21962;
	mad.lo.s64 	%rd21964, %rd21946, %rd21930, %rd21963;
	shr.u64 	%rd21965, %rd21964, 32;
	and.b64  	%rd21966, %rd21940, 4294967295;
	add.s64 	%rd21967, %rd21965, %rd21966;
	mad.lo.s64 	%rd21968, %rd21946, %rd21934, %rd21967;
	shr.u64 	%rd21969, %rd21968, 32;
	and.b64  	%rd21970, %rd21944, 4294967295;
	add.s64 	%rd21971, %rd21969, %rd21970;
	mad.lo.s64 	%rd21972, %rd21946, %rd21938, %rd21971;
	shr.u64 	%rd21973, %rd21972, 32;
	add.s64 	%rd21974, %rd21973, %rd21945;
	mad.lo.s64 	%rd21975, %rd21946, %rd21942, %rd21974;
	shr.u64 	%rd21976, %rd21975, 32;
	and.b64  	%rd21977, %rd47887, 4294967295;
	and.b64  	%rd21978, %rd21952, 4294967295;
	mad.lo.s64 	%rd21979, %rd21977, %rd21915, %rd21978;
	shr.u64 	%rd21980, %rd21979, 32;
	and.b64  	%rd21981, %rd21956, 4294967295;
	add.s64 	%rd21982, %rd21980, %rd21981;
	mad.lo.s64 	%rd21983, %rd21977, %rd21918, %rd21982;
	shr.u64 	%rd21984, %rd21983, 32;
	and.b64  	%rd21985, %rd21960, 4294967295;
	add.s64 	%rd21986, %rd21984, %rd21985;
	mad.lo.s64 	%rd21987, %rd21977, %rd21922, %rd21986;
	shr.u64 	%rd21988, %rd21987, 32;
	and.b64  	%rd21989, %rd21964, 4294967295;
	add.s64 	%rd21990, %rd21988, %rd21989;
	mad.lo.s64 	%rd21991, %rd21977, %rd21926, %rd21990;
	shr.u64 	%rd21992, %rd21991, 32;
	and.b64  	%rd21993, %rd21968, 4294967295;
	add.s64 	%rd21994, %rd21992, %rd21993;
	mad.lo.s64 	%rd21995, %rd21977, %rd21930, %rd21994;
	shr.u64 	%rd21996, %rd21995, 32;
	and.b64  	%rd21997, %rd21972, 4294967295;
	add.s64 	%rd21998, %rd21996, %rd21997;
	mad.lo.s64 	%rd21999, %rd21977, %rd21934, %rd21998;
	shr.u64 	%rd22000, %rd21999, 32;
	and.b64  	%rd22001, %rd21975, 4294967295;
	add.s64 	%rd22002, %rd22000, %rd22001;
	mad.lo.s64 	%rd22003, %rd21977, %rd21938, %rd22002;
	shr.u64 	%rd22004, %rd22003, 32;
	add.s64 	%rd22005, %rd22004, %rd21976;
	mad.lo.s64 	%rd22006, %rd21977, %rd21942, %rd22005;
	shr.u64 	%rd22007, %rd22006, 32;
	and.b64  	%rd22008, %rd47886, 4294967295;
	and.b64  	%rd22009, %rd21983, 4294967295;
	mad.lo.s64 	%rd22010, %rd22008, %rd21915, %rd22009;
	shr.u64 	%rd22011, %rd22010, 32;
	and.b64  	%rd22012, %rd21987, 4294967295;
	add.s64 	%rd22013, %rd22011, %rd22012;
	mad.lo.s64 	%rd22014, %rd22008, %rd21918, %rd22013;
	shr.u64 	%rd22015, %rd22014, 32;
	and.b64  	%rd22016, %rd21991, 4294967295;
	add.s64 	%rd22017, %rd22015, %rd22016;
	mad.lo.s64 	%rd22018, %rd22008, %rd21922, %rd22017;
	shr.u64 	%rd22019, %rd22018, 32;
	and.b64  	%rd22020, %rd21995, 4294967295;
	add.s64 	%rd22021, %rd22019, %rd22020;
	mad.lo.s64 	%rd22022, %rd22008, %rd21926, %rd22021;
	shr.u64 	%rd22023, %rd22022, 32;
	and.b64  	%rd22024, %rd21999, 4294967295;
	add.s64 	%rd22025, %rd22023, %rd22024;
	mad.lo.s64 	%rd22026, %rd22008, %rd21930, %rd22025;
	shr.u64 	%rd22027, %rd22026, 32;
	and.b64  	%rd22028, %rd22003, 4294967295;
	add.s64 	%rd22029, %rd22027, %rd22028;
	mad.lo.s64 	%rd22030, %rd22008, %rd21934, %rd22029;
	shr.u64 	%rd22031, %rd22030, 32;
	and.b64  	%rd22032, %rd22006, 4294967295;
	add.s64 	%rd22033, %rd22031, %rd22032;
	mad.lo.s64 	%rd22034, %rd22008, %rd21938, %rd22033;
	shr.u64 	%rd22035, %rd22034, 32;
	add.s64 	%rd22036, %rd22035, %rd22007;
	mad.lo.s64 	%rd22037, %rd22008, %rd21942, %rd22036;
	shr.u64 	%rd22038, %rd22037, 32;
	and.b64  	%rd22039, %rd47885, 4294967295;
	and.b64  	%rd22040, %rd22014, 4294967295;
	mad.lo.s64 	%rd22041, %rd22039, %rd21915, %rd22040;
	shr.u64 	%rd22042, %rd22041, 32;
	and.b64  	%rd22043, %rd22018, 4294967295;
	add.s64 	%rd22044, %rd22042, %rd22043;
	mad.lo.s64 	%rd22045, %rd22039, %rd21918, %rd22044;
	shr.u64 	%rd22046, %rd22045, 32;
	and.b64  	%rd22047, %rd22022, 4294967295;
	add.s64 	%rd22048, %rd22046, %rd22047;
	mad.lo.s64 	%rd22049, %rd22039, %rd21922, %rd22048;
	shr.u64 	%rd22050, %rd22049, 32;
	and.b64  	%rd22051, %rd22026, 4294967295;
	add.s64 	%rd22052, %rd22050, %rd22051;
	mad.lo.s64 	%rd22053, %rd22039, %rd21926, %rd22052;
	shr.u64 	%rd22054, %rd22053, 32;
	and.b64  	%rd22055, %rd22030, 4294967295;
	add.s64 	%rd22056, %rd22054, %rd22055;
	mad.lo.s64 	%rd22057, %rd22039, %rd21930, %rd22056;
	shr.u64 	%rd22058, %rd22057, 32;
	and.b64  	%rd22059, %rd22034, 4294967295;
	add.s64 	%rd22060, %rd22058, %rd22059;
	mad.lo.s64 	%rd22061, %rd22039, %rd21934, %rd22060;
	shr.u64 	%rd22062, %rd22061, 32;
	and.b64  	%rd22063, %rd22037, 4294967295;
	add.s64 	%rd22064, %rd22062, %rd22063;
	mad.lo.s64 	%rd22065, %rd22039, %rd21938, %rd22064;
	shr.u64 	%rd22066, %rd22065, 32;
	add.s64 	%rd22067, %rd22066, %rd22038;
	mad.lo.s64 	%rd22068, %rd22039, %rd21942, %rd22067;
	shr.u64 	%rd22069, %rd22068, 32;
	and.b64  	%rd22070, %rd47884, 4294967295;
	and.b64  	%rd22071, %rd22045, 4294967295;
	mad.lo.s64 	%rd22072, %rd22070, %rd21915, %rd22071;
	shr.u64 	%rd22073, %rd22072, 32;
	and.b64  	%rd22074, %rd22049, 4294967295;
	add.s64 	%rd22075, %rd22073, %rd22074;
	mad.lo.s64 	%rd22076, %rd22070, %rd21918, %rd22075;
	shr.u64 	%rd22077, %rd22076, 32;
	and.b64  	%rd22078, %rd22053, 4294967295;
	add.s64 	%rd22079, %rd22077, %rd22078;
	mad.lo.s64 	%rd22080, %rd22070, %rd21922, %rd22079;
	shr.u64 	%rd22081, %rd22080, 32;
	and.b64  	%rd22082, %rd22057, 4294967295;
	add.s64 	%rd22083, %rd22081, %rd22082;
	mad.lo.s64 	%rd22084, %rd22070, %rd21926, %rd22083;
	shr.u64 	%rd22085, %rd22084, 32;
	and.b64  	%rd22086, %rd22061, 4294967295;
	add.s64 	%rd22087, %rd22085, %rd22086;
	mad.lo.s64 	%rd22088, %rd22070, %rd21930, %rd22087;
	shr.u64 	%rd22089, %rd22088, 32;
	and.b64  	%rd22090, %rd22065, 4294967295;
	add.s64 	%rd22091, %rd22089, %rd22090;
	mad.lo.s64 	%rd22092, %rd22070, %rd21934, %rd22091;
	shr.u64 	%rd22093, %rd22092, 32;
	and.b64  	%rd22094, %rd22068, 4294967295;
	add.s64 	%rd22095, %rd22093, %rd22094;
	mad.lo.s64 	%rd22096, %rd22070, %rd21938, %rd22095;
	shr.u64 	%rd22097, %rd22096, 32;
	add.s64 	%rd22098, %rd22097, %rd22069;
	mad.lo.s64 	%rd22099, %rd22070, %rd21942, %rd22098;
	shr.u64 	%rd22100, %rd22099, 32;
	and.b64  	%rd22101, %rd47883, 4294967295;
	and.b64  	%rd22102, %rd22076, 4294967295;
	mad.lo.s64 	%rd22103, %rd22101, %rd21915, %rd22102;
	shr.u64 	%rd22104, %rd22103, 32;
	and.b64  	%rd22105, %rd22080, 4294967295;
	add.s64 	%rd22106, %rd22104, %rd22105;
	mad.lo.s64 	%rd22107, %rd22101, %rd21918, %rd22106;
	shr.u64 	%rd22108, %rd22107, 32;
	and.b64  	%rd22109, %rd22084, 4294967295;
	add.s64 	%rd22110, %rd22108, %rd22109;
	mad.lo.s64 	%rd22111, %rd22101, %rd21922, %rd22110;
	shr.u64 	%rd22112, %rd22111, 32;
	and.b64  	%rd22113, %rd22088, 4294967295;
	add.s64 	%rd22114, %rd22112, %rd22113;
	mad.lo.s64 	%rd22115, %rd22101, %rd21926, %rd22114;
	shr.u64 	%rd22116, %rd22115, 32;
	and.b64  	%rd22117, %rd22092, 4294967295;
	add.s64 	%rd22118, %rd22116, %rd22117;
	mad.lo.s64 	%rd22119, %rd22101, %rd21930, %rd22118;
	shr.u64 	%rd22120, %rd22119, 32;
	and.b64  	%rd22121, %rd22096, 4294967295;
	add.s64 	%rd22122, %rd22120, %rd22121;
	mad.lo.s64 	%rd22123, %rd22101, %rd21934, %rd22122;
	shr.u64 	%rd22124, %rd22123, 32;
	and.b64  	%rd22125, %rd22099, 4294967295;
	add.s64 	%rd22126, %rd22124, %rd22125;
	mad.lo.s64 	%rd22127, %rd22101, %rd21938, %rd22126;
	shr.u64 	%rd22128, %rd22127, 32;
	add.s64 	%rd22129, %rd22128, %rd22100;
	mad.lo.s64 	%rd22130, %rd22101, %rd21942, %rd22129;
	shr.u64 	%rd22131, %rd22130, 32;
	mul.wide.u32 	%rd22132, %r121, %r6521;
	and.b64  	%rd22133, %rd22107, 4294967295;
	add.s64 	%rd22134, %rd22132, %rd22133;
	shr.u64 	%rd22135, %rd22134, 32;
	mul.wide.u32 	%rd22136, %r120, %r6521;
	and.b64  	%rd22137, %rd22111, 4294967295;
	add.s64 	%rd22138, %rd22135, %rd22137;
	add.s64 	%rd22139, %rd22138, %rd22136;
	shr.u64 	%rd22140, %rd22139, 32;
	mul.wide.u32 	%rd22141, %r119, %r6521;
	and.b64  	%rd22142, %rd22115, 4294967295;
	add.s64 	%rd22143, %rd22140, %rd22142;
	add.s64 	%rd22144, %rd22143, %rd22141;
	shr.u64 	%rd22145, %rd22144, 32;
	mul.wide.u32 	%rd22146, %r118, %r6521;
	and.b64  	%rd22147, %rd22119, 4294967295;
	add.s64 	%rd22148, %rd22145, %rd22147;
	add.s64 	%rd22149, %rd22148, %rd22146;
	shr.u64 	%rd22150, %rd22149, 32;
	mul.wide.u32 	%rd22151, %r117, %r6521;
	and.b64  	%rd22152, %rd22123, 4294967295;
	add.s64 	%rd22153, %rd22150, %rd22152;
	add.s64 	%rd22154, %rd22153, %rd22151;
	shr.u64 	%rd22155, %rd22154, 32;
	mul.wide.u32 	%rd22156, %r116, %r6521;
	and.b64  	%rd22157, %rd22127, 4294967295;
	add.s64 	%rd22158, %rd22155, %rd22157;
	add.s64 	%rd22159, %rd22158, %rd22156;
	shr.u64 	%rd22160, %rd22159, 32;
	mul.wide.u32 	%rd22161, %r115, %r6521;
	and.b64  	%rd22162, %rd22130, 4294967295;
	add.s64 	%rd22163, %rd22160, %rd22162;
	add.s64 	%rd22164, %rd22163, %rd22161;
	shr.u64 	%rd22165, %rd22164, 32;
	mul.wide.u32 	%rd22166, %r114, %r6521;
	add.s64 	%rd22167, %rd22165, %rd22131;
	add.s64 	%rd22168, %rd22167, %rd22166;
	{ .reg .b32 tmp; mov.b64 {tmp, %r3816}, %rd22168; }
	mul.lo.s32 	%r3817, %r86, %r3815;
	cvt.u64.u32 	%rd22169, %r3817;
	and.b64  	%rd22170, %rd21916, 4294967295;
	mad.lo.s64 	%rd22171, %rd14, %rd22169, %rd22170;
	shr.u64 	%rd22172, %rd22171, 32;
	and.b64  	%rd22173, %rd21948, 4294967295;
	add.s64 	%rd22174, %rd22172, %rd22173;
	mad.lo.s64 	%rd22175, %rd15, %rd22169, %rd22174;
	cvt.u32.u64 	%r3818, %rd22175;
	shr.u64 	%rd22176, %rd22175, 32;
	and.b64  	%rd22177, %rd21979, 4294967295;
	add.s64 	%rd22178, %rd22176, %rd22177;
	mad.lo.s64 	%rd22179, %rd16, %rd22169, %rd22178;
	shr.u64 	%rd22180, %rd22179, 32;
	and.b64  	%rd22181, %rd22010, 4294967295;
	add.s64 	%rd22182, %rd22180, %rd22181;
	mad.lo.s64 	%rd22183, %rd17, %rd22169, %rd22182;
	shr.u64 	%rd22184, %rd22183, 32;
	and.b64  	%rd22185, %rd22041, 4294967295;
	add.s64 	%rd22186, %rd22184, %rd22185;
	mad.lo.s64 	%rd22187, %rd18, %rd22169, %rd22186;
	shr.u64 	%rd22188, %rd22187, 32;
	and.b64  	%rd22189, %rd22072, 4294967295;
	add.s64 	%rd22190, %rd22188, %rd22189;
	mad.lo.s64 	%rd22191, %rd19, %rd22169, %rd22190;
	shr.u64 	%rd22192, %rd22191, 32;
	and.b64  	%rd22193, %rd22103, 4294967295;
	add.s64 	%rd22194, %rd22192, %rd22193;
	mad.lo.s64 	%rd22195, %rd20, %rd22169, %rd22194;
	shr.u64 	%rd22196, %rd22195, 32;
	and.b64  	%rd22197, %rd22134, 4294967295;
	add.s64 	%rd22198, %rd22196, %rd22197;
	mad.lo.s64 	%rd22199, %rd21, %rd22169, %rd22198;
	shr.u64 	%rd22200, %rd22199, 32;
	and.b64  	%rd22201, %rd22139, 4294967295;
	add.s64 	%rd22202, %rd22200, %rd22201;
	shr.u64 	%rd22203, %rd22202, 32;
	and.b64  	%rd22204, %rd22144, 4294967295;
	add.s64 	%rd22205, %rd22203, %rd22204;
	shr.u64 	%rd22206, %rd22205, 32;
	and.b64  	%rd22207, %rd22149, 4294967295;
	add.s64 	%rd22208, %rd22206, %rd22207;
	shr.u64 	%rd22209, %rd22208, 32;
	and.b64  	%rd22210, %rd22154, 4294967295;
	add.s64 	%rd22211, %rd22209, %rd22210;
	shr.u64 	%rd22212, %rd22211, 32;
	and.b64  	%rd22213, %rd22159, 4294967295;
	add.s64 	%rd22214, %rd22212, %rd22213;
	shr.u64 	%rd22215, %rd22214, 32;
	and.b64  	%rd22216, %rd22164, 4294967295;
	add.s64 	%rd22217, %rd22215, %rd22216;
	shr.u64 	%rd22218, %rd22217, 32;
	and.b64  	%rd22219, %rd22168, 4294967295;
	add.s64 	%rd22220, %rd22218, %rd22219;
	{ .reg .b32 tmp; mov.b64 {tmp, %r3819}, %rd22220; }
	add.s32 	%r3820, %r3816, %r3819;
	mul.lo.s32 	%r3821, %r86, %r3818;
	cvt.u64.u32 	%rd22221, %r3821;
	and.b64  	%rd22222, %rd22175, 4294967295;
	mad.lo.s64 	%rd22223, %rd14, %rd22221, %rd22222;
	shr.u64 	%rd22224, %rd22223, 32;
	and.b64  	%rd22225, %rd22179, 4294967295;
	add.s64 	%rd22226, %rd22224, %rd22225;
	mad.lo.s64 	%rd22227, %rd15, %rd22221, %rd22226;
	cvt.u32.u64 	%r3822, %rd22227;
	shr.u64 	%rd22228, %rd22227, 32;
	and.b64  	%rd22229, %rd22183, 4294967295;
	add.s64 	%rd22230, %rd22228, %rd22229;
	mad.lo.s64 	%rd22231, %rd16, %rd22221, %rd22230;
	shr.u64 	%rd22232, %rd22231, 32;
	and.b64  	%rd22233, %rd22187, 4294967295;
	add.s64 	%rd22234, %rd22232, %rd22233;
	mad.lo.s64 	%rd22235, %rd17, %rd22221, %rd22234;
	shr.u64 	%rd22236, %rd22235, 32;
	and.b64  	%rd22237, %rd22191, 4294967295;
	add.s64 	%rd22238, %rd22236, %rd22237;
	mad.lo.s64 	%rd22239, %rd18, %rd22221, %rd22238;
	shr.u64 	%rd22240, %rd22239, 32;
	and.b64  	%rd22241, %rd22195, 4294967295;
	add.s64 	%rd22242, %rd22240, %rd22241;
	mad.lo.s64 	%rd22243, %rd19, %rd22221, %rd22242;
	shr.u64 	%rd22244, %rd22243, 32;
	and.b64  	%rd22245, %rd22199, 4294967295;
	add.s64 	%rd22246, %rd22244, %rd22245;
	mad.lo.s64 	%rd22247, %rd20, %rd22221, %rd22246;
	shr.u64 	%rd22248, %rd22247, 32;
	and.b64  	%rd22249, %rd22202, 4294967295;
	add.s64 	%rd22250, %rd22248, %rd22249;
	mad.lo.s64 	%rd22251, %rd21, %rd22221, %rd22250;
	shr.u64 	%rd22252, %rd22251, 32;
	and.b64  	%rd22253, %rd22205, 4294967295;
	add.s64 	%rd22254, %rd22252, %rd22253;
	shr.u64 	%rd22255, %rd22254, 32;
	and.b64  	%rd22256, %rd22208, 4294967295;
	add.s64 	%rd22257, %rd22255, %rd22256;
	shr.u64 	%rd22258, %rd22257, 32;
	and.b64  	%rd22259, %rd22211, 4294967295;
	add.s64 	%rd22260, %rd22258, %rd22259;
	shr.u64 	%rd22261, %rd22260, 32;
	and.b64  	%rd22262, %rd22214, 4294967295;
	add.s64 	%rd22263, %rd22261, %rd22262;
	shr.u64 	%rd22264, %rd22263, 32;
	and.b64  	%rd22265, %rd22217, 4294967295;
	add.s64 	%rd22266, %rd22264, %rd22265;
	shr.u64 	%rd22267, %rd22266, 32;
	and.b64  	%rd22268, %rd22220, 4294967295;
	add.s64 	%rd22269, %rd22267, %rd22268;
	{ .reg .b32 tmp; mov.b64 {tmp, %r3823}, %rd22269; }
	add.s32 	%r3824, %r3820, %r3823;
	mul.lo.s32 	%r3825, %r86, %r3822;
	cvt.u64.u32 	%rd22270, %r3825;
	and.b64  	%rd22271, %rd22227, 4294967295;
	mad.lo.s64 	%rd22272, %rd14, %rd22270, %rd22271;
	shr.u64 	%rd22273, %rd22272, 32;
	and.b64  	%rd22274, %rd22231, 4294967295;
	add.s64 	%rd22275, %rd22273, %rd22274;
	mad.lo.s64 	%rd22276, %rd15, %rd22270, %rd22275;
	cvt.u32.u64 	%r3826, %rd22276;
	shr.u64 	%rd22277, %rd22276, 32;
	and.b64  	%rd22278, %rd22235, 4294967295;
	add.s64 	%rd22279, %rd22277, %rd22278;
	mad.lo.s64 	%rd22280, %rd16, %rd22270, %rd22279;
	shr.u64 	%rd22281, %rd22280, 32;
	and.b64  	%rd22282, %rd22239, 4294967295;
	add.s64 	%rd22283, %rd22281, %rd22282;
	mad.lo.s64 	%rd22284, %rd17, %rd22270, %rd22283;
	shr.u64 	%rd22285, %rd22284, 32;
	and.b64  	%rd22286, %rd22243, 4294967295;
	add.s64 	%rd22287, %rd22285, %rd22286;
	mad.lo.s64 	%rd22288, %rd18, %rd22270, %rd22287;
	shr.u64 	%rd22289, %rd22288, 32;
	and.b64  	%rd22290, %rd22247, 4294967295;
	add.s64 	%rd22291, %rd22289, %rd22290;
	mad.lo.s64 	%rd22292, %rd19, %rd22270, %rd22291;
	shr.u64 	%rd22293, %rd22292, 32;
	and.b64  	%rd22294, %rd22251, 4294967295;
	add.s64 	%rd22295, %rd22293, %rd22294;
	mad.lo.s64 	%rd22296, %rd20, %rd22270, %rd22295;
	shr.u64 	%rd22297, %rd22296, 32;
	and.b64  	%rd22298, %rd22254, 4294967295;
	add.s64 	%rd22299, %rd22297, %rd22298;
	mad.lo.s64 	%rd22300, %rd21, %rd22270, %rd22299;
	shr.u64 	%rd22301, %rd22300, 32;
	and.b64  	%rd22302, %rd22257, 4294967295;
	add.s64 	%rd22303, %rd22301, %rd22302;
	shr.u64 	%rd22304, %rd22303, 32;
	and.b64  	%rd22305, %rd22260, 4294967295;
	add.s64 	%rd22306, %rd22304, %rd22305;
	shr.u64 	%rd22307, %rd22306, 32;
	and.b64  	%rd22308, %rd22263, 4294967295;
	add.s64 	%rd22309, %rd22307, %rd22308;
	shr.u64 	%rd22310, %rd22309, 32;
	and.b64  	%rd22311, %rd22266, 4294967295;
	add.s64 	%rd22312, %rd22310, %rd22311;
	shr.u64 	%rd22313, %rd22312, 32;
	and.b64  	%rd22314, %rd22269, 4294967295;
	add.s64 	%rd22315, %rd22313, %rd22314;
	{ .reg .b32 tmp; mov.b64 {tmp, %r3827}, %rd22315; }
	add.s32 	%r3828, %r3824, %r3827;
	mul.lo.s32 	%r3829, %r86, %r3826;
	cvt.u64.u32 	%rd22316, %r3829;
	and.b64  	%rd22317, %rd22276, 4294967295;
	mad.lo.s64 	%rd22318, %rd14, %rd22316, %rd22317;
	shr.u64 	%rd22319, %rd22318, 32;
	and.b64  	%rd22320, %rd22280, 4294967295;
	add.s64 	%rd22321, %rd22319, %rd22320;
	mad.lo.s64 	%rd22322, %rd15, %rd22316, %rd22321;
	cvt.u32.u64 	%r3830, %rd22322;
	shr.u64 	%rd22323, %rd22322, 32;
	and.b64  	%rd22324, %rd22284, 4294967295;
	add.s64 	%rd22325, %rd22323, %rd22324;
	mad.lo.s64 	%rd22326, %rd16, %rd22316, %rd22325;
	shr.u64 	%rd22327, %rd22326, 32;
	and.b64  	%rd22328, %rd22288, 4294967295;
	add.s64 	%rd22329, %rd22327, %rd22328;
	mad.lo.s64 	%rd22330, %rd17, %rd22316, %rd22329;
	shr.u64 	%rd22331, %rd22330, 32;
	and.b64  	%rd22332, %rd22292, 4294967295;
	add.s64 	%rd22333, %rd22331, %rd22332;
	mad.lo.s64 	%rd22334, %rd18, %rd22316, %rd22333;
	shr.u64 	%rd22335, %rd22334, 32;
	and.b64  	%rd22336, %rd22296, 4294967295;
	add.s64 	%rd22337, %rd22335, %rd22336;
	mad.lo.s64 	%rd22338, %rd19, %rd22316, %rd22337;
	shr.u64 	%rd22339, %rd22338, 32;
	and.b64  	%rd22340, %rd22300, 4294967295;
	add.s64 	%rd22341, %rd22339, %rd22340;
	mad.lo.s64 	%rd22342, %rd20, %rd22316, %rd22341;
	shr.u64 	%rd22343, %rd22342, 32;
	and.b64  	%rd22344, %rd22303, 4294967295;
	add.s64 	%rd22345, %rd22343, %rd22344;
	mad.lo.s64 	%rd22346, %rd21, %rd22316, %rd22345;
	shr.u64 	%rd22347, %rd22346, 32;
	and.b64  	%rd22348, %rd22306, 4294967295;
	add.s64 	%rd22349, %rd22347, %rd22348;
	shr.u64 	%rd22350, %rd22349, 32;
	and.b64  	%rd22351, %rd22309, 4294967295;
	add.s64 	%rd22352, %rd22350, %rd22351;
	shr.u64 	%rd22353, %rd22352, 32;
	and.b64  	%rd22354, %rd22312, 4294967295;
	add.s64 	%rd22355, %rd22353, %rd22354;
	shr.u64 	%rd22356, %rd22355, 32;
	and.b64  	%rd22357, %rd22315, 4294967295;
	add.s64 	%rd22358, %rd22356, %rd22357;
	{ .reg .b32 tmp; mov.b64 {tmp, %r3831}, %rd22358; }
	add.s32 	%r3832, %r3828, %r3831;
	mul.lo.s32 	%r3833, %r86, %r3830;
	cvt.u64.u32 	%rd22359, %r3833;
	and.b64  	%rd22360, %rd22322, 4294967295;
	mad.lo.s64 	%rd22361, %rd14, %rd22359, %rd22360;
	shr.u64 	%rd22362, %rd22361, 32;
	and.b64  	%rd22363, %rd22326, 4294967295;
	add.s64 	%rd22364, %rd22362, %rd22363;
	mad.lo.s64 	%rd22365, %rd15, %rd22359, %rd22364;
	cvt.u32.u64 	%r3834, %rd22365;
	shr.u64 	%rd22366, %rd22365, 32;
	and.b64  	%rd22367, %rd22330, 4294967295;
	add.s64 	%rd22368, %rd22366, %rd22367;
	mad.lo.s64 	%rd22369, %rd16, %rd22359, %rd22368;
	shr.u64 	%rd22370, %rd22369, 32;
	and.b64  	%rd22371, %rd22334, 4294967295;
	add.s64 	%rd22372, %rd22370, %rd22371;
	mad.lo.s64 	%rd22373, %rd17, %rd22359, %rd22372;
	shr.u64 	%rd22374, %rd22373, 32;
	and.b64  	%rd22375, %rd22338, 4294967295;
	add.s64 	%rd22376, %rd22374, %rd22375;
	mad.lo.s64 	%rd22377, %rd18, %rd22359, %rd22376;
	shr.u64 	%rd22378, %rd22377, 32;
	and.b64  	%rd22379, %rd22342, 4294967295;
	add.s64 	%rd22380, %rd22378, %rd22379;
	mad.lo.s64 	%rd22381, %rd19, %rd22359, %rd22380;
	shr.u64 	%rd22382, %rd22381, 32;
	and.b64  	%rd22383, %rd22346, 4294967295;
	add.s64 	%rd22384, %rd22382, %rd22383;
	mad.lo.s64 	%rd22385, %rd20, %rd22359, %rd22384;
	shr.u64 	%rd22386, %rd22385, 32;
	and.b64  	%rd22387, %rd22349, 4294967295;
	add.s64 	%rd22388, %rd22386, %rd22387;
	mad.lo.s64 	%rd22389, %rd21, %rd22359, %rd22388;
	shr.u64 	%rd22390, %rd22389, 32;
	and.b64  	%rd22391, %rd22352, 4294967295;
	add.s64 	%rd22392, %rd22390, %rd22391;
	shr.u64 	%rd22393, %rd22392, 32;
	and.b64  	%rd22394, %rd22355, 4294967295;
	add.s64 	%rd22395, %rd22393, %rd22394;
	shr.u64 	%rd22396, %rd22395, 32;
	and.b64  	%rd22397, %rd22358, 4294967295;
	add.s64 	%rd22398, %rd22396, %rd22397;
	{ .reg .b32 tmp; mov.b64 {tmp, %r3835}, %rd22398; }
	add.s32 	%r3836, %r3832, %r3835;
	mul.lo.s32 	%r3837, %r86, %r3834;
	cvt.u64.u32 	%rd22399, %r3837;
	and.b64  	%rd22400, %rd22365, 4294967295;
	mad.lo.s64 	%rd22401, %rd14, %rd22399, %rd22400;
	shr.u64 	%rd22402, %rd22401, 32;
	and.b64  	%rd22403, %rd22369, 4294967295;
	add.s64 	%rd22404, %rd22402, %rd22403;
	mad.lo.s64 	%rd22405, %rd15, %rd22399, %rd22404;
	cvt.u32.u64 	%r3838, %rd22405;
	shr.u64 	%rd22406, %rd22405, 32;
	and.b64  	%rd22407, %rd22373, 4294967295;
	add.s64 	%rd22408, %rd22406, %rd22407;
	mad.lo.s64 	%rd22409, %rd16, %rd22399, %rd22408;
	shr.u64 	%rd22410, %rd22409, 32;
	and.b64  	%rd22411, %rd22377, 4294967295;
	add.s64 	%rd22412, %rd22410, %rd22411;
	mad.lo.s64 	%rd22413, %rd17, %rd22399, %rd22412;
	shr.u64 	%rd22414, %rd22413, 32;
	and.b64  	%rd22415, %rd22381, 4294967295;
	add.s64 	%rd22416, %rd22414, %rd22415;
	mad.lo.s64 	%rd22417, %rd18, %rd22399, %rd22416;
	shr.u64 	%rd22418, %rd22417, 32;
	and.b64  	%rd22419, %rd22385, 4294967295;
	add.s64 	%rd22420, %rd22418, %rd22419;
	mad.lo.s64 	%rd22421, %rd19, %rd22399, %rd22420;
	shr.u64 	%rd22422, %rd22421, 32;
	and.b64  	%rd22423, %rd22389, 4294967295;
	add.s64 	%rd22424, %rd22422, %rd22423;
	mad.lo.s64 	%rd22425, %rd20, %rd22399, %rd22424;
	shr.u64 	%rd22426, %rd22425, 32;
	and.b64  	%rd22427, %rd22392, 4294967295;
	add.s64 	%rd22428, %rd22426, %rd22427;
	mad.lo.s64 	%rd22429, %rd21, %rd22399, %rd22428;
	shr.u64 	%rd22430, %rd22429, 32;
	and.b64  	%rd22431, %rd22395, 4294967295;
	add.s64 	%rd22432, %rd22430, %rd22431;
	shr.u64 	%rd22433, %rd22432, 32;
	and.b64  	%rd22434, %rd22398, 4294967295;
	add.s64 	%rd22435, %rd22433, %rd22434;
	{ .reg .b32 tmp; mov.b64 {tmp, %r3839}, %rd22435; }
	add.s32 	%r3840, %r3836, %r3839;
	mul.lo.s32 	%r3841, %r86, %r3838;
	cvt.u64.u32 	%rd22436, %r3841;
	and.b64  	%rd22437, %rd22405, 4294967295;
	mad.lo.s64 	%rd22438, %rd14, %rd22436, %rd22437;
	shr.u64 	%rd22439, %rd22438, 32;
	and.b64  	%rd22440, %rd22409, 4294967295;
	add.s64 	%rd22441, %rd22439, %rd22440;
	mad.lo.s64 	%rd22442, %rd15, %rd22436, %rd22441;
	cvt.u32.u64 	%r3842, %rd22442;
	shr.u64 	%rd22443, %rd22442, 32;
	and.b64  	%rd22444, %rd22413, 4294967295;
	add.s64 	%rd22445, %rd22443, %rd22444;
	mad.lo.s64 	%rd22446, %rd16, %rd22436, %rd22445;
	shr.u64 	%rd22447, %rd22446, 32;
	and.b64  	%rd22448, %rd22417, 4294967295;
	add.s64 	%rd22449, %rd22447, %rd22448;
	mad.lo.s64 	%rd22450, %rd17, %rd22436, %rd22449;
	shr.u64 	%rd22451, %rd22450, 32;
	and.b64  	%rd22452, %rd22421, 4294967295;
	add.s64 	%rd22453, %rd22451, %rd22452;
	mad.lo.s64 	%rd22454, %rd18, %rd22436, %rd22453;
	shr.u64 	%rd22455, %rd22454, 32;
	and.b64  	%rd22456, %rd22425, 4294967295;
	add.s64 	%rd22457, %rd22455, %rd22456;
	mad.lo.s64 	%rd22458, %rd19, %rd22436, %rd22457;
	shr.u64 	%rd22459, %rd22458, 32;
	and.b64  	%rd22460, %rd22429, 4294967295;
	add.s64 	%rd22461, %rd22459, %rd22460;
	mad.lo.s64 	%rd22462, %rd20, %rd22436, %rd22461;
	shr.u64 	%rd22463, %rd22462, 32;
	and.b64  	%rd22464, %rd22432, 4294967295;
	add.s64 	%rd22465, %rd22463, %rd22464;
	mad.lo.s64 	%rd22466, %rd21, %rd22436, %rd22465;
	shr.u64 	%rd22467, %rd22466, 32;
	and.b64  	%rd22468, %rd22435, 4294967295;
	add.s64 	%rd22469, %rd22467, %rd22468;
	{ .reg .b32 tmp; mov.b64 {tmp, %r3843}, %rd22469; }
	add.s32 	%r3844, %r3840, %r3843;
	mul.lo.s32 	%r3845, %r86, %r3842;
	cvt.u64.u32 	%rd22470, %r3845;
	and.b64  	%rd22471, %rd22442, 4294967295;
	mad.lo.s64 	%rd22472, %rd14, %rd22470, %rd22471;
	shr.u64 	%rd22473, %rd22472, 32;
	and.b64  	%rd22474, %rd22446, 4294967295;
	add.s64 	%rd22475, %rd22473, %rd22474;
	mad.lo.s64 	%rd2936, %rd15, %rd22470, %rd22475;
	cvt.u32.u64 	%r6677, %rd2936;
	shr.u64 	%rd22476, %rd2936, 32;
	and.b64  	%rd22477, %rd22450, 4294967295;
	add.s64 	%rd22478, %rd22476, %rd22477;
	mad.lo.s64 	%rd47894, %rd16, %rd22470, %rd22478;
	cvt.u32.u64 	%r1484, %rd47894;
	shr.u64 	%rd22479, %rd47894, 32;
	and.b64  	%rd22480, %rd22454, 4294967295;
	add.s64 	%rd22481, %rd22479, %rd22480;
	mad.lo.s64 	%rd47893, %rd17, %rd22470, %rd22481;
	cvt.u32.u64 	%r1485, %rd47893;
	shr.u64 	%rd22482, %rd47893, 32;
	and.b64  	%rd22483, %rd22458, 4294967295;
	add.s64 	%rd22484, %rd22482, %rd22483;
	mad.lo.s64 	%rd47892, %rd18, %rd22470, %rd22484;
	cvt.u32.u64 	%r1486, %rd47892;
	shr.u64 	%rd22485, %rd47892, 32;
	and.b64  	%rd22486, %rd22462, 4294967295;
	add.s64 	%rd22487, %rd22485, %rd22486;
	mad.lo.s64 	%rd47891, %rd19, %rd22470, %rd22487;
	cvt.u32.u64 	%r1487, %rd47891;
	shr.u64 	%rd22488, %rd47891, 32;
	and.b64  	%rd22489, %rd22466, 4294967295;
	add.s64 	%rd22490, %rd22488, %rd22489;
	mad.lo.s64 	%rd47890, %rd20, %rd22470, %rd22490;
	cvt.u32.u64 	%r1488, %rd47890;
	shr.u64 	%rd22491, %rd47890, 32;
	and.b64  	%rd22492, %rd22469, 4294967295;
	add.s64 	%rd22493, %rd22491, %rd22492;
	mad.lo.s64 	%rd47889, %rd21, %rd22470, %rd22493;
	cvt.u32.u64 	%r1489, %rd47889;
	{ .reg .b32 tmp; mov.b64 {tmp, %r3846}, %rd47889; }
	add.s32 	%r6676, %r3844, %r3846;
	setp.gt.u32 	%p923, %r6676, %r3814;
	@%p923 bra 	$L__BB4_1612;
	setp.lt.u32 	%p924, %r6676, %r3814;
	@%p924 bra 	$L__BB4_1613;
	cvt.u32.u64 	%r3848, %rd20;
	setp.lt.u32 	%p925, %r3848, %r1489;
	@%p925 bra 	$L__BB4_1612;
	setp.gt.u32 	%p926, %r3848, %r1489;
	@%p926 bra 	$L__BB4_1613;
	cvt.u32.u64 	%r3850, %rd19;
	setp.lt.u32 	%p927, %r3850, %r1488;
	@%p927 bra 	$L__BB4_1612;
	setp.gt.u32 	%p928, %r3850, %r1488;
	@%p928 bra 	$L__BB4_1613;
	cvt.u32.u64 	%r3852, %rd18;
	setp.lt.u32 	%p929, %r3852, %r1487;
	@%p929 bra 	$L__BB4_1612;
	setp.gt.u32 	%p930, %r3852, %r1487;
	@%p930 bra 	$L__BB4_1613;
	cvt.u32.u64 	%r3854, %rd17;
	setp.lt.u32 	%p931, %r3854, %r1486;
	@%p931 bra 	$L__BB4_1612;
	setp.gt.u32 	%p932, %r3854, %r1486;
	@%p932 bra 	$L__BB4_1613;
	cvt.u32.u64 	%r3856, %rd16;
	setp.lt.u32 	%p933, %r3856, %r1485;
	@%p933 bra 	$L__BB4_1612;
	setp.gt.u32 	%p934, %r3856, %r1485;
	@%p934 bra 	$L__BB4_1613;
	cvt.u32.u64 	%r3858, %rd15;
	setp.lt.u32 	%p935, %r3858, %r1484;
	@%p935 bra 	$L__BB4_1612;
	cvt.u32.u64 	%r3859, %rd14;
	setp.gt.u32 	%p936, %r3858, %r1484;
	setp.gt.u32 	%p937, %r3859, %r6677;
	or.pred  	%p938, %p936, %p937;
	@%p938 bra 	$L__BB4_1613;
$L__BB4_1612:
	and.b64  	%rd22495, %rd2936, 4294967295;
	sub.s64 	%rd22496, %rd22495, %rd14;
	shr.u64 	%rd22497, %rd22496, 63;
	cvt.u32.u64 	%r6677, %rd22496;
	and.b64  	%rd22498, %rd47894, 4294967295;
	add.s64 	%rd22499, %rd22497, %rd15;
	sub.s64 	%rd47894, %rd22498, %rd22499;
	shr.u64 	%rd22500, %rd47894, 63;
	and.b64  	%rd22501, %rd47893, 4294967295;
	add.s64 	%rd22502, %rd22500, %rd16;
	sub.s64 	%rd47893, %rd22501, %rd22502;
	shr.u64 	%rd22503, %rd47893, 63;
	and.b64  	%rd22504, %rd47892, 4294967295;
	add.s64 	%rd22505, %rd22503, %rd17;
	sub.s64 	%rd47892, %rd22504, %rd22505;
	shr.u64 	%rd22506, %rd47892, 63;
	and.b64  	%rd22507, %rd47891, 4294967295;
	add.s64 	%rd22508, %rd22506, %rd18;
	sub.s64 	%rd47891, %rd22507, %rd22508;
	shr.u64 	%rd22509, %rd47891, 63;
	and.b64  	%rd22510, %rd47890, 4294967295;
	add.s64 	%rd22511, %rd22509, %rd19;
	sub.s64 	%rd47890, %rd22510, %rd22511;
	shr.u64 	%rd22512, %rd47890, 63;
	and.b64  	%rd22513, %rd47889, 4294967295;
	add.s64 	%rd22514, %rd22512, %rd20;
	sub.s64 	%rd47889, %rd22513, %rd22514;
	shr.u64 	%rd22515, %rd47889, 63;
	cvt.u32.u64 	%r3862, %rd22515;
	add.s32 	%r3863, %r3814, %r3862;
	sub.s32 	%r6676, %r6676, %r3863;
$L__BB4_1613:
	shl.b32 	%r6520, %r6677, 1;
	shr.u32 	%r3865, %r6677, 31;
	cvt.u64.u32 	%rd22517, %r3865;
	shl.b64 	%rd22518, %rd47894, 1;
	and.b64  	%rd22519, %rd22518, 8589934590;
	or.b64  	%rd2955, %rd22519, %rd22517;
	cvt.u32.u64 	%r6519, %rd2955;
	shr.u64 	%rd22520, %rd22519, 32;
	shl.b64 	%rd22521, %rd47893, 1;
	and.b64  	%rd22522, %rd22521, 8589934590;
	or.b64  	%rd2956, %rd22520, %rd22522;
	cvt.u32.u64 	%r6518, %rd2956;
	shr.u64 	%rd22523, %rd22522, 32;
	shl.b64 	%rd22524, %rd47892, 1;
	and.b64  	%rd22525, %rd22524, 8589934590;
	or.b64  	%rd2957, %rd22523, %rd22525;
	cvt.u32.u64 	%r6517, %rd2957;
	shr.u64 	%rd22526, %rd22525, 32;
	shl.b64 	%rd22527, %rd47891, 1;
	and.b64  	%rd22528, %rd22527, 8589934590;
	or.b64  	%rd2958, %rd22526, %rd22528;
	cvt.u32.u64 	%r6516, %rd2958;
	shr.u64 	%rd22529, %rd22528, 32;
	shl.b64 	%rd22530, %rd47890, 1;
	and.b64  	%rd22531, %rd22530, 8589934590;
	or.b64  	%rd2959, %rd22529, %rd22531;
	cvt.u32.u64 	%r6515, %rd2959;
	shr.u64 	%rd22532, %rd22531, 32;
	shl.b64 	%rd22533, %rd47889, 1;
	and.b64  	%rd22534, %rd22533, 8589934590;
	or.b64  	%rd2960, %rd22532, %rd22534;
	cvt.u32.u64 	%r6514, %rd2960;
	shr.u64 	%rd22535, %rd22534, 32;
	mul.wide.u32 	%rd22536, %r6676, 2;
	add.s64 	%rd2961, %rd22535, %rd22536;
	cvt.u32.u64 	%r6513, %rd2961;
	setp.gt.u64 	%p939, %rd2961, 4294967295;
	setp.lt.u32 	%p940, %r3814, %r6513;
	or.pred  	%p941, %p939, %p940;
	@%p941 bra 	$L__BB4_1627;
	setp.gt.u32 	%p942, %r3814, %r6513;
	mov.b32 	%r6512, 0;
	@%p942 bra 	$L__BB4_1628;
	cvt.u32.u64 	%r3868, %rd20;
	setp.lt.u32 	%p943, %r3868, %r6514;
	@%p943 bra 	$L__BB4_1627;
	setp.gt.u32 	%p944, %r3868, %r6514;
	@%p944 bra 	$L__BB4_1628;
	cvt.u32.u64 	%r3871, %rd19;
	setp.lt.u32 	%p945, %r3871, %r6515;
	@%p945 bra 	$L__BB4_1627;
	setp.gt.u32 	%p946, %r3871, %r6515;
	@%p946 bra 	$L__BB4_1628;
	cvt.u32.u64 	%r3874, %rd18;
	setp.lt.u32 	%p947, %r3874, %r6516;
	@%p947 bra 	$L__BB4_1627;
	setp.gt.u32 	%p948, %r3874, %r6516;
	@%p948 bra 	$L__BB4_1628;
	cvt.u32.u64 	%r3877, %rd17;
	setp.lt.u32 	%p949, %r3877, %r6517;
	@%p949 bra 	$L__BB4_1627;
	setp.gt.u32 	%p950, %r3877, %r6517;
	@%p950 bra 	$L__BB4_1628;
	cvt.u32.u64 	%r3880, %rd16;
	setp.lt.u32 	%p951, %r3880, %r6518;
	@%p951 bra 	$L__BB4_1627;
	setp.gt.u32 	%p952, %r3880, %r6518;
	@%p952 bra 	$L__BB4_1628;
	cvt.u32.u64 	%r3883, %rd15;
	setp.lt.u32 	%p953, %r3883, %r6519;
	@%p953 bra 	$L__BB4_1627;
	cvt.u32.u64 	%r3885, %rd14;
	setp.gt.u32 	%p954, %r3883, %r6519;
	setp.lt.u32 	%p955, %r6520, %r3885;
	or.pred  	%p956, %p954, %p955;
	@%p956 bra 	$L__BB4_1628;
$L__BB4_1627:
	cvt.u64.u32 	%rd22539, %r6520;
	sub.s64 	%rd22540, %rd22539, %rd14;
	shr.u64 	%rd22541, %rd22540, 63;
	cvt.u32.u64 	%r6520, %rd22540;
	and.b64  	%rd22542, %rd2955, 4294967295;
	add.s64 	%rd22543, %rd22541, %rd15;
	sub.s64 	%rd22544, %rd22542, %rd22543;
	shr.u64 	%rd22545, %rd22544, 63;
	cvt.u32.u64 	%r6519, %rd22544;
	and.b64  	%rd22546, %rd2956, 4294967295;
	add.s64 	%rd22547, %rd22545, %rd16;
	sub.s64 	%rd22548, %rd22546, %rd22547;
	shr.u64 	%rd22549, %rd22548, 63;
	cvt.u32.u64 	%r6518, %rd22548;
	and.b64  	%rd22550, %rd2957, 4294967295;
	add.s64 	%rd22551, %rd22549, %rd17;
	sub.s64 	%rd22552, %rd22550, %rd22551;
	shr.u64 	%rd22553, %rd22552, 63;
	cvt.u32.u64 	%r6517, %rd22552;
	and.b64  	%rd22554, %rd2958, 4294967295;
	add.s64 	%rd22555, %rd22553, %rd18;
	sub.s64 	%rd22556, %rd22554, %rd22555;
	shr.u64 	%rd22557, %rd22556, 63;
	cvt.u32.u64 	%r6516, %rd22556;
	and.b64  	%rd22558, %rd2959, 4294967295;
	add.s64 	%rd22559, %rd22557, %rd19;
	sub.s64 	%rd22560, %rd22558, %rd22559;
	shr.u64 	%rd22561, %rd22560, 63;
	cvt.u32.u64 	%r6515, %rd22560;
	and.b64  	%rd22562, %rd2960, 4294967295;
	add.s64 	%rd22563, %rd22561, %rd20;
	sub.s64 	%rd22564, %rd22562, %rd22563;
	shr.u64 	%rd22565, %rd22564, 63;
	cvt.u32.u64 	%r6514, %rd22564;
	cvt.u32.u64 	%r3888, %rd22565;
	add.s32 	%r3890, %r3888, %r3814;
	cvt.u32.u64 	%r3891, %rd2961;
	sub.s32 	%r6513, %r3891, %r3890;
	mov.b32 	%r6512, 0;
$L__BB4_1628:
	add.s32 	%r6396, %r138, -1;
	setp.gt.s32 	%p1874, %r138, 0;
	@%p1874 bra 	$L__BB4_35;
	setp.eq.s32 	%p2041, %r6627, 0;
	mov.u32 	%r6736, %r6636;
	mov.u32 	%r6737, %r6637;
	mov.u32 	%r6738, %r6638;
	mov.u32 	%r6739, %r6639;
	mov.u32 	%r6740, %r6640;
	mov.u32 	%r6741, %r6641;
	mov.u32 	%r6742, %r6642;
	mov.u32 	%r6743, %r6643;
$L__BB4_1630:
	not.pred 	%p1875, %p2041;
	@%p1875 bra 	$L__BB4_1632;
	or.b32  	%r5897, %r6635, %r6634;
	or.b32  	%r5898, %r5897, %r6633;
	or.b32  	%r5899, %r5898, %r6632;
	or.b32  	%r5900, %r5899, %r6631;
	or.b32  	%r5901, %r5900, %r6630;
	or.b32  	%r5902, %r5901, %r6629;
	or.b32  	%r5903, %r5902, %r6628;
	setp.ne.s32 	%p1876, %r5903, 0;
	@%p1876 bra 	$L__BB4_1646;
$L__BB4_1632:
	mov.b32 	%r6360, 0;
	st.global.u32 	[%rd1], %r6360;
	st.global.u32 	[%rd1+4], %r6360;
	st.global.u32 	[%rd1+8], %r6360;
	st.global.u32 	[%rd1+12], %r6360;
	st.global.u32 	[%rd1+16], %r6360;
	st.global.u32 	[%rd1+20], %r6360;
	st.global.u32 	[%rd1+24], %r6360;
	st.global.u32 	[%rd1+28], %r6360;
	st.global.u32 	[%rd1+32], %r6360;
	st.global.u32 	[%rd1+36], %r6360;
	st.global.u32 	[%rd1+40], %r6360;
	st.global.u32 	[%rd1+44], %r6360;
	st.global.u32 	[%rd1+48], %r6360;
	st.global.u32 	[%rd1+52], %r6360;
	st.global.u32 	[%rd1+56], %r6360;
	st.global.u32 	[%rd1+60], %r6360;
	mov.b32 	%r6361, 1;
	st.global.u32 	[%rd1+64], %r6361;
	bra.uni 	$L__BB4_1789;
$L__BB4_1633:
	cvt.u32.u64 	%r5926, %rd2968;
	setp.lt.u32 	%p1879, %r5926, %r6753;
	@%p1879 bra 	$L__BB4_1645;
	setp.gt.u32 	%p1880, %r5926, %r6753;
	@%p1880 bra 	$L__BB4_1648;
	cvt.u32.u64 	%r5928, %rd2967;
	setp.lt.u32 	%p1881, %r5928, %r6754;
	@%p1881 bra 	$L__BB4_1645;
	setp.gt.u32 	%p1882, %r5928, %r6754;
	@%p1882 bra 	$L__BB4_1648;
	cvt.u32.u64 	%r5930, %rd2966;
	setp.lt.u32 	%p1883, %r5930, %r6755;
	@%p1883 bra 	$L__BB4_1645;
	setp.gt.u32 	%p1884, %r5930, %r6755;
	@%p1884 bra 	$L__BB4_1648;
	cvt.u32.u64 	%r5932, %rd2965;
	setp.lt.u32 	%p1885, %r5932, %r6756;
	@%p1885 bra 	$L__BB4_1645;
	setp.gt.u32 	%p1886, %r5932, %r6756;
	@%p1886 bra 	$L__BB4_1648;
	cvt.u32.u64 	%r5934, %rd2964;
	setp.lt.u32 	%p1887, %r5934, %r6757;
	@%p1887 bra 	$L__BB4_1645;
	setp.gt.u32 	%p1888, %r5934, %r6757;
	@%p1888 bra 	$L__BB4_1648;
	cvt.u32.u64 	%r5936, %rd2963;
	setp.lt.u32 	%p1889, %r5936, %r6758;
	@%p1889 bra 	$L__BB4_1645;
	cvt.u32.u64 	%r5938, %rd2962;
	setp.gt.u32 	%p1890, %r5936, %r6758;
	setp.gt.u32 	%p1891, %r5938, %r6759;
	or.pred  	%p1892, %p1890, %p1891;
	@%p1892 bra 	$L__BB4_1648;
$L__BB4_1645:
	and.b64  	%rd42225, %rd2969, 4294967295;
	sub.s64 	%rd42226, %rd42225, %rd2962;
	shr.u64 	%rd42227, %rd42226, 63;
	cvt.u32.u64 	%r6759, %rd42226;
	and.b64  	%rd42228, %rd2970, 4294967295;
	add.s64 	%rd42229, %rd42227, %rd2963;
	sub.s64 	%rd42230, %rd42228, %rd42229;
	shr.u64 	%rd42231, %rd42230, 63;
	cvt.u32.u64 	%r6758, %rd42230;
	and.b64  	%rd42232, %rd2971, 4294967295;
	add.s64 	%rd42233, %rd42231, %rd2964;
	sub.s64 	%rd42234, %rd42232, %rd42233;
	shr.u64 	%rd42235, %rd42234, 63;
	cvt.u32.u64 	%r6757, %rd42234;
	and.b64  	%rd42236, %rd2972, 4294967295;
	add.s64 	%rd42237, %rd42235, %rd2965;
	sub.s64 	%rd42238, %rd42236, %rd42237;
	shr.u64 	%rd42239, %rd42238, 63;
	cvt.u32.u64 	%r6756, %rd42238;
	and.b64  	%rd42240, %rd2973, 4294967295;
	add.s64 	%rd42241, %rd42239, %rd2966;
	sub.s64 	%rd42242, %rd42240, %rd42241;
	shr.u64 	%rd42243, %rd42242, 63;
	cvt.u32.u64 	%r6755, %rd42242;
	and.b64  	%rd42244, %rd2974, 4294967295;
	add.s64 	%rd42245, %rd42243, %rd2967;
	sub.s64 	%rd42246, %rd42244, %rd42245;
	shr.u64 	%rd42247, %rd42246, 63;
	cvt.u32.u64 	%r6754, %rd42246;
	and.b64  	%rd42248, %rd2975, 4294967295;
	add.s64 	%rd42249, %rd42247, %rd2968;
	sub.s64 	%rd42250, %rd42248, %rd42249;
	shr.u64 	%rd42251, %rd42250, 63;
	cvt.u32.u64 	%r6753, %rd42250;
	cvt.u32.u64 	%r5939, %rd42251;
	add.s32 	%r5940, %r1587, %r5939;
	sub.s32 	%r6752, %r6752, %r5940;
	bra.uni 	$L__BB4_1648;
$L__BB4_1646:
	ld.const.u32 	%r1586, [MU_P];
	mul.lo.s32 	%r5904, %r1586, %r6635;
	ld.const.u32 	%r5905, [P_CONST];
	cvt.u64.u32 	%rd2962, %r5905;
	mul.wide.u32 	%rd41927, %r5905, %r5904;
	cvt.u64.u32 	%rd41928, %r6635;
	add.s64 	%rd41929, %rd41927, %rd41928;
	shr.u64 	%rd41930, %rd41929, 32;
	ld.const.u32 	%r5906, [P_CONST+4];
	cvt.u64.u32 	%rd2963, %r5906;
	mul.wide.u32 	%rd41931, %r5906, %r5904;
	cvt.u64.u32 	%rd41932, %r6634;
	add.s64 	%rd41933, %rd41930, %rd41932;
	add.s64 	%rd41934, %rd41933, %rd41931;
	cvt.u32.u64 	%r5907, %rd41934;
	shr.u64 	%rd41935, %rd41934, 32;
	ld.const.u32 	%r5908, [P_CONST+8];
	cvt.u64.u32 	%rd2964, %r5908;
	mul.wide.u32 	%rd41936, %r5908, %r5904;
	cvt.u64.u32 	%rd41937, %r6633;
	add.s64 	%rd41938, %rd41935, %rd41937;
	add.s64 	%rd41939, %rd41938, %rd41936;
	shr.u64 	%rd41940, %rd41939, 32;
	ld.const.u32 	%r5909, [P_CONST+12];
	cvt.u64.u32 	%rd2965, %r5909;
	mul.wide.u32 	%rd41941, %r5909, %r5904;
	cvt.u64.u32 	%rd41942, %r6632;
	add.s64 	%rd41943, %rd41940, %rd41942;
	add.s64 	%rd41944, %rd41943, %rd41941;
	shr.u64 	%rd41945, %rd41944, 32;
	ld.const.u32 	%r5910, [P_CONST+16];
	cvt.u64.u32 	%rd2966, %r5910;
	mul.wide.u32 	%rd41946, %r5910, %r5904;
	cvt.u64.u32 	%rd41947, %r6631;
	add.s64 	%rd41948, %rd41945, %rd41947;
	add.s64 	%rd41949, %rd41948, %rd41946;
	shr.u64 	%rd41950, %rd41949, 32;
	ld.const.u32 	%r5911, [P_CONST+20];
	cvt.u64.u32 	%rd2967, %r5911;
	mul.wide.u32 	%rd41951, %r5911, %r5904;
	cvt.u64.u32 	%rd41952, %r6630;
	add.s64 	%rd41953, %rd41950, %rd41952;
	add.s64 	%rd41954, %rd41953, %rd41951;
	shr.u64 	%rd41955, %rd41954, 32;
	ld.const.u32 	%r5912, [P_CONST+24];
	cvt.u64.u32 	%rd2968, %r5912;
	mul.wide.u32 	%rd41956, %r5912, %r5904;
	cvt.u64.u32 	%rd41957, %r6629;
	add.s64 	%rd41958, %rd41955, %rd41957;
	add.s64 	%rd41959, %rd41958, %rd41956;
	shr.u64 	%rd41960, %rd41959, 32;
	ld.const.u32 	%r1587, [P_CONST+28];
	mul.wide.u32 	%rd41961, %r1587, %r5904;
	cvt.u64.u32 	%rd41962, %r6628;
	add.s64 	%rd41963, %rd41960, %rd41962;
	add.s64 	%rd41964, %rd41963, %rd41961;
	shr.u64 	%rd41965, %rd41964, 32;
	mul.lo.s32 	%r5913, %r1586, %r5907;
	mul.wide.u32 	%rd41966, %r5905, %r5913;
	and.b64  	%rd41967, %rd41934, 4294967295;
	add.s64 	%rd41968, %rd41966, %rd41967;
	shr.u64 	%rd41969, %rd41968, 32;
	mul.wide.u32 	%rd41970, %r5906, %r5913;
	and.b64  	%rd41971, %rd41939, 4294967295;
	add.s64 	%rd41972, %rd41969, %rd41971;
	add.s64 	%rd41973, %rd41972, %rd41970;
	cvt.u32.u64 	%r5914, %rd41973;
	shr.u64 	%rd41974, %rd41973, 32;
	mul.wide.u32 	%rd41975, %r5908, %r5913;
	and.b64  	%rd41976, %rd41944, 4294967295;
	add.s64 	%rd41977, %rd41974, %rd41976;
	add.s64 	%rd41978, %rd41977, %rd41975;
	shr.u64 	%rd41979, %rd41978, 32;
	mul.wide.u32 	%rd41980, %r5909, %r5913;
	and.b64  	%rd41981, %rd41949, 4294967295;
	add.s64 	%rd41982, %rd41979, %rd41981;
	add.s64 	%rd41983, %rd41982, %rd41980;
	shr.u64 	%rd41984, %rd41983, 32;
	mul.wide.u32 	%rd41985, %r5910, %r5913;
	and.b64  	%rd41986, %rd41954, 4294967295;
	add.s64 	%rd41987, %rd41984, %rd41986;
	add.s64 	%rd41988, %rd41987, %rd41985;
	shr.u64 	%rd41989, %rd41988, 32;
	mul.wide.u32 	%rd41990, %r5911, %r5913;
	and.b64  	%rd41991, %rd41959, 4294967295;
	add.s64 	%rd41992, %rd41989, %rd41991;
	add.s64 	%rd41993, %rd41992, %rd41990;
	shr.u64 	%rd41994, %rd41993, 32;
	mul.wide.u32 	%rd41995, %r5912, %r5913;
	and.b64  	%rd41996, %rd41964, 4294967295;
	add.s64 	%rd41997, %rd41994, %rd41996;
	add.s64 	%rd41998, %rd41997, %rd41995;
	shr.u64 	%rd41999, %rd41998, 32;
	mul.wide.u32 	%rd42000, %r1587, %r5913;
	add.s64 	%rd42001, %rd41999, %rd41965;
	add.s64 	%rd42002, %rd42001, %rd42000;
	shr.u64 	%rd42003, %rd42002, 32;
	mul.lo.s32 	%r5915, %r1586, %r5914;
	mul.wide.u32 	%rd42004, %r5905, %r5915;
	and.b64  	%rd42005, %rd41973, 4294967295;
	add.s64 	%rd42006, %rd42004, %rd42005;
	shr.u64 	%rd42007, %rd42006, 32;
	mul.wide.u32 	%rd42008, %r5906, %r5915;
	and.b64  	%rd42009, %rd41978, 4294967295;
	add.s64 	%rd42010, %rd42007, %rd42009;
	add.s64 	%rd42011, %rd42010, %rd42008;
	cvt.u32.u64 	%r5916, %rd42011;
	shr.u64 	%rd42012, %rd42011, 32;
	mul.wide.u32 	%rd42013, %r5908, %r5915;
	and.b64  	%rd42014, %rd41983, 4294967295;
	add.s64 	%rd42015, %rd42012, %rd42014;
	add.s64 	%rd42016, %rd42015, %rd42013;
	shr.u64 	%rd42017, %rd42016, 32;
	mul.wide.u32 	%rd42018, %r5909, %r5915;
	and.b64  	%rd42019, %rd41988, 4294967295;
	add.s64 	%rd42020, %rd42017, %rd42019;
	add.s64 	%rd42021, %rd42020, %rd42018;
	shr.u64 	%rd42022, %rd42021, 32;
	mul.wide.u32 	%rd42023, %r5910, %r5915;
	and.b64  	%rd42024, %rd41993, 4294967295;
	add.s64 	%rd42025, %rd42022, %rd42024;
	add.s64 	%rd42026, %rd42025, %rd42023;
	shr.u64 	%rd42027, %rd42026, 32;
	mul.wide.u32 	%rd42028, %r5911, %r5915;
	and.b64  	%rd42029, %rd41998, 4294967295;
	add.s64 	%rd42030, %rd42027, %rd42029;
	add.s64 	%rd42031, %rd42030, %rd42028;
	shr.u64 	%rd42032, %rd42031, 32;
	mul.wide.u32 	%rd42033, %r5912, %r5915;
	and.b64  	%rd42034, %rd42002, 4294967295;
	add.s64 	%rd42035, %rd42032, %rd42034;
	add.s64 	%rd42036, %rd42035, %rd42033;
	shr.u64 	%rd42037, %rd42036, 32;
	mul.wide.u32 	%rd42038, %r1587, %r5915;
	add.s64 	%rd42039, %rd42037, %rd42003;
	add.s64 	%rd42040, %rd42039, %rd42038;
	shr.u64 	%rd42041, %rd42040, 32;
	mul.lo.s32 	%r5917, %r1586, %r5916;
	mul.wide.u32 	%rd42042, %r5905, %r5917;
	and.b64  	%rd42043, %rd42011, 4294967295;
	add.s64 	%rd42044, %rd42042, %rd42043;
	shr.u64 	%rd42045, %rd42044, 32;
	mul.wide.u32 	%rd42046, %r5906, %r5917;
	and.b64  	%rd42047, %rd42016, 4294967295;
	add.s64 	%rd42048, %rd42045, %rd42047;
	add.s64 	%rd42049, %rd42048, %rd42046;
	cvt.u32.u64 	%r5918, %rd42049;
	shr.u64 	%rd42050, %rd42049, 32;
	mul.wide.u32 	%rd42051, %r5908, %r5917;
	and.b64  	%rd42052, %rd42021, 4294967295;
	add.s64 	%rd42053, %rd42050, %rd42052;
	add.s64 	%rd42054, %rd42053, %rd42051;
	shr.u64 	%rd42055, %rd42054, 32;
	mul.wide.u32 	%rd42056, %r5909, %r5917;
	and.b64  	%rd42057, %rd42026, 4294967295;
	add.s64 	%rd42058, %rd42055, %rd42057;
	add.s64 	%rd42059, %rd42058, %rd42056;
	shr.u64 	%rd42060, %rd42059, 32;
	mul.wide.u32 	%rd42061, %r5910, %r5917;
	and.b64  	%rd42062, %rd42031, 4294967295;
	add.s64 	%rd42063, %rd42060, %rd42062;
	add.s64 	%rd42064, %rd42063, %rd42061;
	shr.u64 	%rd42065, %rd42064, 32;
	mul.wide.u32 	%rd42066, %r5911, %r5917;
	and.b64  	%rd42067, %rd42036, 4294967295;
	add.s64 	%rd42068, %rd42065, %rd42067;
	add.s64 	%rd42069, %rd42068, %rd42066;
	shr.u64 	%rd42070, %rd42069, 32;
	mul.wide.u32 	%rd42071, %r5912, %r5917;
	and.b64  	%rd42072, %rd42040, 4294967295;
	add.s64 	%rd42073, %rd42070, %rd42072;
	add.s64 	%rd42074, %rd42073, %rd42071;
	shr.u64 	%rd42075, %rd42074, 32;
	mul.wide.u32 	%rd42076, %r1587, %r5917;
	add.s64 	%rd42077, %rd42075, %rd42041;
	add.s64 	%rd42078, %rd42077, %rd42076;
	shr.u64 	%rd42079, %rd42078, 32;
	mul.lo.s32 	%r5919, %r1586, %r5918;
	mul.wide.u32 	%rd42080, %r5905, %r5919;
	and.b64  	%rd42081, %rd42049, 4294967295;
	add.s64 	%rd42082, %rd42080, %rd42081;
	shr.u64 	%rd42083, %rd42082, 32;
	mul.wide.u32 	%rd42084, %r5906, %r5919;
	and.b64  	%rd42085, %rd42054, 4294967295;
	add.s64 	%rd42086, %rd42083, %rd42085;
	add.s64 	%rd42087, %rd42086, %rd42084;
	cvt.u32.u64 	%r5920, %rd42087;
	shr.u64 	%rd42088, %rd42087, 32;
	mul.wide.u32 	%rd42089, %r5908, %r5919;
	and.b64  	%rd42090, %rd42059, 4294967295;
	add.s64 	%rd42091, %rd42088, %rd42090;
	add.s64 	%rd42092, %rd42091, %rd42089;
	shr.u64 	%rd42093, %rd42092, 32;
	mul.wide.u32 	%rd42094, %r5909, %r5919;
	and.b64  	%rd42095, %rd42064, 4294967295;
	add.s64 	%rd42096, %rd42093, %rd42095;
	add.s64 	%rd42097, %rd42096, %rd42094;
	shr.u64 	%rd42098, %rd42097, 32;
	mul.wide.u32 	%rd42099, %r5910, %r5919;
	and.b64  	%rd42100, %rd42069, 4294967295;
	add.s64 	%rd42101, %rd42098, %rd42100;
	add.s64 	%rd42102, %rd42101, %rd42099;
	shr.u64 	%rd42103, %rd42102, 32;
	mul.wide.u32 	%rd42104, %r5911, %r5919;
	and.b64  	%rd42105, %rd42074, 4294967295;
	add.s64 	%rd42106, %rd42103, %rd42105;
	add.s64 	%rd42107, %rd42106, %rd42104;
	shr.u64 	%rd42108, %rd42107, 32;
	mul.wide.u32 	%rd42109, %r5912, %r5919;
	and.b64  	%rd42110, %rd42078, 4294967295;
	add.s64 	%rd42111, %rd42108, %rd42110;
	add.s64 	%rd42112, %rd42111, %rd42109;
	shr.u64 	%rd42113, %rd42112, 32;
	mul.wide.u32 	%rd42114, %r1587, %r5919;
	add.s64 	%rd42115, %rd42113, %rd42079;
	add.s64 	%rd42116, %rd42115, %rd42114;
	shr.u64 	%rd42117, %rd42116, 32;
	mul.lo.s32 	%r5921, %r1586, %r5920;
	mul.wide.u32 	%rd42118, %r5905, %r5921;
	and.b64  	%rd42119, %rd42087, 4294967295;
	add.s64 	%rd42120, %rd42118, %rd42119;
	shr.u64 	%rd42121, %rd42120, 32;
	mul.wide.u32 	%rd42122, %r5906, %r5921;
	and.b64  	%rd42123, %rd42092, 4294967295;
	add.s64 	%rd42124, %rd42121, %rd42123;
	add.s64 	%rd42125, %rd42124, %rd42122;
	cvt.u32.u64 	%r5922, %rd42125;
	shr.u64 	%rd42126, %rd42125, 32;
	mul.wide.u32 	%rd42127, %r5908, %r5921;
	and.b64  	%rd42128, %rd42097, 4294967295;
	add.s64 	%rd42129, %rd42126, %rd42128;
	add.s64 	%rd42130, %rd42129, %rd42127;
	shr.u64 	%rd42131, %rd42130, 32;
	mul.wide.u32 	%rd42132, %r5909, %r5921;
	and.b64  	%rd42133, %rd42102, 4294967295;
	add.s64 	%rd42134, %rd42131, %rd42133;
	add.s64 	%rd42135, %rd42134, %rd42132;
	shr.u64 	%rd42136, %rd42135, 32;
	mul.wide.u32 	%rd42137, %r5910, %r5921;
	and.b64  	%rd42138, %rd42107, 4294967295;
	add.s64 	%rd42139, %rd42136, %rd42138;
	add.s64 	%rd42140, %rd42139, %rd42137;
	shr.u64 	%rd42141, %rd42140, 32;
	mul.wide.u32 	%rd42142, %r5911, %r5921;
	and.b64  	%rd42143, %rd42112, 4294967295;
	add.s64 	%rd42144, %rd42141, %rd42143;
	add.s64 	%rd42145, %rd42144, %rd42142;
	shr.u64 	%rd42146, %rd42145, 32;
	mul.wide.u32 	%rd42147, %r5912, %r5921;
	and.b64  	%rd42148, %rd42116, 4294967295;
	add.s64 	%rd42149, %rd42146, %rd42148;
	add.s64 	%rd42150, %rd42149, %rd42147;
	shr.u64 	%rd42151, %rd42150, 32;
	mul.wide.u32 	%rd42152, %r1587, %r5921;
	add.s64 	%rd42153, %rd42151, %rd42117;
	add.s64 	%rd42154, %rd42153, %rd42152;
	shr.u64 	%rd42155, %rd42154, 32;
	mul.lo.s32 	%r5923, %r1586, %r5922;
	mul.wide.u32 	%rd42156, %r5905, %r5923;
	and.b64  	%rd42157, %rd42125, 4294967295;
	add.s64 	%rd42158, %rd42156, %rd42157;
	shr.u64 	%rd42159, %rd42158, 32;
	mul.wide.u32 	%rd42160, %r5906, %r5923;
	and.b64  	%rd42161, %rd42130, 4294967295;
	add.s64 	%rd42162, %rd42159, %rd42161;
	add.s64 	%rd42163, %rd42162, %rd42160;
	cvt.u32.u64 	%r5924, %rd42163;
	shr.u64 	%rd42164, %rd42163, 32;
	mul.wide.u32 	%rd42165, %r5908, %r5923;
	and.b64  	%rd42166, %rd42135, 4294967295;
	add.s64 	%rd42167, %rd42164, %rd42166;
	add.s64 	%rd42168, %rd42167, %rd42165;
	shr.u64 	%rd42169, %rd42168, 32;
	mul.wide.u32 	%rd42170, %r5909, %r5923;
	and.b64  	%rd42171, %rd42140, 4294967295;
	add.s64 	%rd42172, %rd42169, %rd42171;
	add.s64 	%rd42173, %rd42172, %rd42170;
	shr.u64 	%rd42174, %rd42173, 32;
	mul.wide.u32 	%rd42175, %r5910, %r5923;
	and.b64  	%rd42176, %rd42145, 4294967295;
	add.s64 	%rd42177, %rd42174, %rd42176;
	add.s64 	%rd42178, %rd42177, %rd42175;
	shr.u64 	%rd42179, %rd42178, 32;
	mul.wide.u32 	%rd42180, %r5911, %r5923;
	and.b64  	%rd42181, %rd42150, 4294967295;
	add.s64 	%rd42182, %rd42179, %rd42181;
	add.s64 	%rd42183, %rd42182, %rd42180;
	shr.u64 	%rd42184, %rd42183, 32;
	mul.wide.u32 	%rd42185, %r5912, %r5923;
	and.b64  	%rd42186, %rd42154, 4294967295;
	add.s64 	%rd42187, %rd42184, %rd42186;
	add.s64 	%rd42188, %rd42187, %rd42185;
	shr.u64 	%rd42189, %rd42188, 32;
	mul.wide.u32 	%rd42190, %r1587, %r5923;
	add.s64 	%rd42191, %rd42189, %rd42155;
	add.s64 	%rd42192, %rd42191, %rd42190;
	shr.u64 	%rd42193, %rd42192, 32;
	mul.lo.s32 	%r5925, %r1586, %r5924;
	mul.wide.u32 	%rd42194, %r5905, %r5925;
	and.b64  	%rd42195, %rd42163, 4294967295;
	add.s64 	%rd42196, %rd42194, %rd42195;
	shr.u64 	%rd42197, %rd42196, 32;
	mul.wide.u32 	%rd42198, %r5906, %r5925;
	and.b64  	%rd42199, %rd42168, 4294967295;
	add.s64 	%rd42200, %rd42197, %rd42199;
	add.s64 	%rd2969, %rd42200, %rd42198;
	cvt.u32.u64 	%r6759, %rd2969;
	shr.u64 	%rd42201, %rd2969, 32;
	mul.wide.u32 	%rd42202, %r5908, %r5925;
	and.b64  	%rd42203, %rd42173, 4294967295;
	add.s64 	%rd42204, %rd42201, %rd42203;
	add.s64 	%rd2970, %rd42204, %rd42202;
	cvt.u32.u64 	%r6758, %rd2970;
	shr.u64 	%rd42205, %rd2970, 32;
	mul.wide.u32 	%rd42206, %r5909, %r5925;
	and.b64  	%rd42207, %rd42178, 4294967295;
	add.s64 	%rd42208, %rd42205, %rd42207;
	add.s64 	%rd2971, %rd42208, %rd42206;
	cvt.u32.u64 	%r6757, %rd2971;
	shr.u64 	%rd42209, %rd2971, 32;
	mul.wide.u32 	%rd42210, %r5910, %r5925;
	and.b64  	%rd42211, %rd42183, 4294967295;
	add.s64 	%rd42212, %rd42209, %rd42211;
	add.s64 	%rd2972, %rd42212, %rd42210;
	cvt.u32.u64 	%r6756, %rd2972;
	shr.u64 	%rd42213, %rd2972, 32;
	mul.wide.u32 	%rd42214, %r5911, %r5925;
	and.b64  	%rd42215, %rd42188, 4294967295;
	add.s64 	%rd42216, %rd42213, %rd42215;
	add.s64 	%rd2973, %rd42216, %rd42214;
	cvt.u32.u64 	%r6755, %rd2973;
	shr.u64 	%rd42217, %rd2973, 32;
	mul.wide.u32 	%rd42218, %r5912, %r5925;
	and.b64  	%rd42219, %rd42192, 4294967295;
	add.s64 	%rd42220, %rd42217, %rd42219;
	add.s64 	%rd2974, %rd42220, %rd42218;
	cvt.u32.u64 	%r6754, %rd2974;
	shr.u64 	%rd42221, %rd2974, 32;
	mul.wide.u32 	%rd42222, %r1587, %r5925;
	add.s64 	%rd42223, %rd42221, %rd42193;
	add.s64 	%rd2975, %rd42223, %rd42222;
	cvt.u32.u64 	%r6753, %rd2975;
	{ .reg .b32 tmp; mov.b64 {tmp, %r6752}, %rd2975; }
	setp.lt.u32 	%p1877, %r1587, %r6752;
	@%p1877 bra 	$L__BB4_1645;
	setp.gt.u32 	%p1878, %r1587, %r6752;
	@%p1878 bra 	$L__BB4_1648;
	bra.uni 	$L__BB4_1633;
$L__BB4_1648:
	or.b32  	%r5941, %r6759, %r6758;
	or.b32  	%r5942, %r5941, %r6757;
	or.b32  	%r5943, %r5942, %r6756;
	or.b32  	%r5944, %r5943, %r6755;
	or.b32  	%r5945, %r5944, %r6754;
	or.b32  	%r5946, %r5945, %r6753;
	or.b32  	%r5947, %r5946, %r6752;
	setp.eq.s32 	%p1893, %r5947, 0;
	mov.b64 	%rd47902, 0;
	mov.u64 	%rd47903, %rd47902;
	mov.u64 	%rd47904, %rd47902;
	mov.u64 	%rd47905, %rd47902;
	mov.u64 	%rd47906, %rd47902;
	mov.u64 	%rd47907, %rd47902;
	mov.u64 	%rd47908, %rd47902;
	mov.u64 	%rd47909, %rd47902;
	@%p1893 bra 	$L__BB4_1698;
	mov.b32 	%r5948, -1;
	mov.b32 	%r5949, -2;
	mov.b32 	%r5950, -979;
	st.local.v4.u32 	[%rd5], {%r5950, %r5949, %r5948, %r5948};
	st.local.v4.u32 	[%rd5+16], {%r5948, %r5948, %r5948, %r5948};
	ld.const.u32 	%r5951, [R2_MOD_P];
	mul.wide.u32 	%rd42253, %r5951, %r6759;
	cvt.u32.u64 	%r5952, %rd42253;
	shr.u64 	%rd42254, %rd42253, 32;
	ld.const.u32 	%r5953, [R2_MOD_P+4];
	mul.wide.u32 	%rd42255, %r5953, %r6759;
	add.s64 	%rd42256, %rd42254, %rd42255;
	shr.u64 	%rd42257, %rd42256, 32;
	ld.const.u32 	%r5954, [R2_MOD_P+8];
	mul.wide.u32 	%rd42258, %r5954, %r6759;
	add.s64 	%rd42259, %rd42257, %rd42258;
	shr.u64 	%rd42260, %rd42259, 32;
	ld.const.u32 	%r5955, [R2_MOD_P+12];
	mul.wide.u32 	%rd42261, %r5955, %r6759;
	add.s64 	%rd42262, %rd42260, %rd42261;
	shr.u64 	%rd42263, %rd42262, 32;
	ld.const.u32 	%r5956, [R2_MOD_P+16];
	mul.wide.u32 	%rd42264, %r5956, %r6759;
	add.s64 	%rd42265, %rd42263, %rd42264;
	shr.u64 	%rd42266, %rd42265, 32;
	ld.const.u32 	%r5957, [R2_MOD_P+20];
	mul.wide.u32 	%rd42267, %r5957, %r6759;
	add.s64 	%rd42268, %rd42266, %rd42267;
	shr.u64 	%rd42269, %rd42268, 32;
	ld.const.u32 	%r5958, [R2_MOD_P+24];
	mul.wide.u32 	%rd42270, %r5958, %r6759;
	add.s64 	%rd42271, %rd42269, %rd42270;
	shr.u64 	%rd42272, %rd42271, 32;
	ld.const.u32 	%r5959, [R2_MOD_P+28];
	mul.wide.u32 	%rd42273, %r5959, %r6759;
	add.s64 	%rd42274, %rd42272, %rd42273;
	shr.u64 	%rd42275, %rd42274, 32;
	mul.wide.u32 	%rd42276, %r5951, %r6758;
	and.b64  	%rd42277, %rd42256, 4294967295;
	add.s64 	%rd42278, %rd42276, %rd42277;
	shr.u64 	%rd42279, %rd42278, 32;
	mul.wide.u32 	%rd42280, %r5953, %r6758;
	and.b64  	%rd42281, %rd42259, 4294967295;
	add.s64 	%rd42282, %rd42279, %rd42281;
	add.s64 	%rd42283, %rd42282, %rd42280;
	shr.u64 	%rd42284, %rd42283, 32;
	mul.wide.u32 	%rd42285, %r5954, %r6758;
	and.b64  	%rd42286, %rd42262, 4294967295;
	add.s64 	%rd42287, %rd42284, %rd42286;
	add.s64 	%rd42288, %rd42287, %rd42285;
	shr.u64 	%rd42289, %rd42288, 32;
	mul.wide.u32 	%rd42290, %r5955, %r6758;
	and.b64  	%rd42291, %rd42265, 4294967295;
	add.s64 	%rd42292, %rd42289, %rd42291;
	add.s64 	%rd42293, %rd42292, %rd42290;
	shr.u64 	%rd42294, %rd42293, 32;
	mul.wide.u32 	%rd42295, %r5956, %r6758;
	and.b64  	%rd42296, %rd42268, 4294967295;
	add.s64 	%rd42297, %rd42294, %rd42296;
	add.s64 	%rd42298, %rd42297, %rd42295;
	shr.u64 	%rd42299, %rd42298, 32;
	mul.wide.u32 	%rd42300, %r5957, %r6758;
	and.b64  	%rd42301, %rd42271, 4294967295;
	add.s64 	%rd42302, %rd42299, %rd42301;
	add.s64 	%rd42303, %rd42302, %rd42300;
	shr.u64 	%rd42304, %rd42303, 32;
	mul.wide.u32 	%rd42305, %r5958, %r6758;
	and.b64  	%rd42306, %rd42274, 4294967295;
	add.s64 	%rd42307, %rd42304, %rd42306;
	add.s64 	%rd42308, %rd42307, %rd42305;
	shr.u64 	%rd42309, %rd42308, 32;
	mul.wide.u32 	%rd42310, %r5959, %r6758;
	add.s64 	%rd42311, %rd42309, %rd42275;
	add.s64 	%rd42312, %rd42311, %rd42310;
	shr.u64 	%rd42313, %rd42312, 32;
	mul.wide.u32 	%rd42314, %r5951, %r6757;
	and.b64  	%rd42315, %rd42283, 4294967295;
	add.s64 	%rd42316, %rd42314, %rd42315;
	shr.u64 	%rd42317, %rd42316, 32;
	mul.wide.u32 	%rd42318, %r5953, %r6757;
	and.b64  	%rd42319, %rd42288, 4294967295;
	add.s64 	%rd42320, %rd42317, %rd42319;
	add.s64 	%rd42321, %rd42320, %rd42318;
	shr.u64 	%rd42322, %rd42321, 32;
	mul.wide.u32 	%rd42323, %r5954, %r6757;
	and.b64  	%rd42324, %rd42293, 4294967295;
	add.s64 	%rd42325, %rd42322, %rd42324;
	add.s64 	%rd42326, %rd42325, %rd42323;
	shr.u64 	%rd42327, %rd42326, 32;
	mul.wide.u32 	%rd42328, %r5955, %r6757;
	and.b64  	%rd42329, %rd42298, 4294967295;
	add.s64 	%rd42330, %rd42327, %rd42329;
	add.s64 	%rd42331, %rd42330, %rd42328;
	shr.u64 	%rd42332, %rd42331, 32;
	mul.wide.u32 	%rd42333, %r5956, %r6757;
	and.b64  	%rd42334, %rd42303, 4294967295;
	add.s64 	%rd42335, %rd42332, %rd42334;
	add.s64 	%rd42336, %rd42335, %rd42333;
	shr.u64 	%rd42337, %rd42336, 32;
	mul.wide.u32 	%rd42338, %r5957, %r6757;
	and.b64  	%rd42339, %rd42308, 4294967295;
	add.s64 	%rd42340, %rd42337, %rd42339;
	add.s64 	%rd42341, %rd42340, %rd42338;
	shr.u64 	%rd42342, %rd42341, 32;
	mul.wide.u32 	%rd42343, %r5958, %r6757;
	and.b64  	%rd42344, %rd42312, 4294967295;
	add.s64 	%rd42345, %rd42342, %rd42344;
	add.s64 	%rd42346, %rd42345, %rd42343;
	shr.u64 	%rd42347, %rd42346, 32;
	mul.wide.u32 	%rd42348, %r5959, %r6757;
	add.s64 	%rd42349, %rd42347, %rd42313;
	add.s64 	%rd42350, %rd42349, %rd42348;
	shr.u64 	%rd42351, %rd42350, 32;
	mul.wide.u32 	%rd42352, %r5951, %r6756;
	and.b64  	%rd42353, %rd42321, 4294967295;
	add.s64 	%rd42354, %rd42352, %rd42353;
	shr.u64 	%rd42355, %rd42354, 32;
	mul.wide.u32 	%rd42356, %r5953, %r6756;
	and.b64  	%rd42357, %rd42326, 4294967295;
	add.s64 	%rd42358, %rd42355, %rd42357;
	add.s64 	%rd42359, %rd42358, %rd42356;
	shr.u64 	%rd42360, %rd42359, 32;
	mul.wide.u32 	%rd42361, %r5954, %r6756;
	and.b64  	%rd42362, %rd42331, 4294967295;
	add.s64 	%rd42363, %rd42360, %rd42362;
	add.s64 	%rd42364, %rd42363, %rd42361;
	shr.u64 	%rd42365, %rd42364, 32;
	mul.wide.u32 	%rd42366, %r5955, %r6756;
	and.b64  	%rd42367, %rd42336, 4294967295;
	add.s64 	%rd42368, %rd42365, %rd42367;
	add.s64 	%rd42369, %rd42368, %rd42366;
	shr.u64 	%rd42370, %rd42369, 32;
	mul.wide.u32 	%rd42371, %r5956, %r6756;
	and.b64  	%rd42372, %rd42341, 4294967295;
	add.s64 	%rd42373, %rd42370, %rd42372;
	add.s64 	%rd42374, %rd42373, %rd42371;
	shr.u64 	%rd42375, %rd42374, 32;
	mul.wide.u32 	%rd42376, %r5957, %r6756;
	and.b64  	%rd42377, %rd42346, 4294967295;
	add.s64 	%rd42378, %rd42375, %rd42377;
	add.s64 	%rd42379, %rd42378, %rd42376;
	shr.u64 	%rd42380, %rd42379, 32;
	mul.wide.u32 	%rd42381, %r5958, %r6756;
	and.b64  	%rd42382, %rd42350, 4294967295;
	add.s64 	%rd42383, %rd42380, %rd42382;
	add.s64 	%rd42384, %rd42383, %rd42381;
	shr.u64 	%rd42385, %rd42384, 32;
	mul.wide.u32 	%rd42386, %r5959, %r6756;
	add.s64 	%rd42387, %rd42385, %rd42351;
	add.s64 	%rd42388, %rd42387, %rd42386;
	shr.u64 	%rd42389, %rd42388, 32;
	mul.wide.u32 	%rd42390, %r5951, %r6755;
	and.b64  	%rd42391, %rd42359, 4294967295;
	add.s64 	%rd42392, %rd42390, %rd42391;
	shr.u64 	%rd42393, %rd42392, 32;
	mul.wide.u32 	%rd42394, %r5953, %r6755;
	and.b64  	%rd42395, %rd42364, 4294967295;
	add.s64 	%rd42396, %rd42393, %rd42395;
	add.s64 	%rd42397, %rd42396, %rd42394;
	shr.u64 	%rd42398, %rd42397, 32;
	mul.wide.u32 	%rd42399, %r5954, %r6755;
	and.b64  	%rd42400, %rd42369, 4294967295;
	add.s64 	%rd42401, %rd42398, %rd42400;
	add.s64 	%rd42402, %rd42401, %rd42399;
	shr.u64 	%rd42403, %rd42402, 32;
	mul.wide.u32 	%rd42404, %r5955, %r6755;
	and.b64  	%rd42405, %rd42374, 4294967295;
	add.s64 	%rd42406, %rd42403, %rd42405;
	add.s64 	%rd42407, %rd42406, %rd42404;
	shr.u64 	%rd42408, %rd42407, 32;
	mul.wide.u32 	%rd42409, %r5956, %r6755;
	and.b64  	%rd42410, %rd42379, 4294967295;
	add.s64 	%rd42411, %rd42408, %rd42410;
	add.s64 	%rd42412, %rd42411, %rd42409;
	shr.u64 	%rd42413, %rd42412, 32;
	mul.wide.u32 	%rd42414, %r5957, %r6755;
	and.b64  	%rd42415, %rd42384, 4294967295;
	add.s64 	%rd42416, %rd42413, %rd42415;
	add.s64 	%rd42417, %rd42416, %rd42414;
	shr.u64 	%rd42418, %rd42417, 32;
	mul.wide.u32 	%rd42419, %r5958, %r6755;
	and.b64  	%rd42420, %rd42388, 4294967295;
	add.s64 	%rd42421, %rd42418, %rd42420;
	add.s64 	%rd42422, %rd42421, %rd42419;
	shr.u64 	%rd42423, %rd42422, 32;
	mul.wide.u32 	%rd42424, %r5959, %r6755;
	add.s64 	%rd42425, %rd42423, %rd42389;
	add.s64 	%rd42426, %rd42425, %rd42424;
	shr.u64 	%rd42427, %rd42426, 32;
	mul.wide.u32 	%rd42428, %r5951, %r6754;
	and.b64  	%rd42429, %rd42397, 4294967295;
	add.s64 	%rd42430, %rd42428, %rd42429;
	shr.u64 	%rd42431, %rd42430, 32;
	mul.wide.u32 	%rd42432, %r5953, %r6754;
	and.b64  	%rd42433, %rd42402, 4294967295;
	add.s64 	%rd42434, %rd42431, %rd42433;
	add.s64 	%rd42435, %rd42434, %rd42432;
	shr.u64 	%rd42436, %rd42435, 32;
	mul.wide.u32 	%rd42437, %r5954, %r6754;
	and.b64  	%rd42438, %rd42407, 4294967295;
	add.s64 	%rd42439, %rd42436, %rd42438;
	add.s64 	%rd42440, %rd42439, %rd42437;
	shr.u64 	%rd42441, %rd42440, 32;
	mul.wide.u32 	%rd42442, %r5955, %r6754;
	and.b64  	%rd42443, %rd42412, 4294967295;
	add.s64 	%rd42444, %rd42441, %rd42443;
	add.s64 	%rd42445, %rd42444, %rd42442;
	shr.u64 	%rd42446, %rd42445, 32;
	mul.wide.u32 	%rd42447, %r5956, %r6754;
	and.b64  	%rd42448, %rd42417, 4294967295;
	add.s64 	%rd42449, %rd42446, %rd42448;
	add.s64 	%rd42450, %rd42449, %rd42447;
	shr.u64 	%rd42451, %rd42450, 32;
	mul.wide.u32 	%rd42452, %r5957, %r6754;
	and.b64  	%rd42453, %rd42422, 4294967295;
	add.s64 	%rd42454, %rd42451, %rd42453;
	add.s64 	%rd42455, %rd42454, %rd42452;
	shr.u64 	%rd42456, %rd42455, 32;
	mul.wide.u32 	%rd42457, %r5958, %r6754;
	and.b64  	%rd42458, %rd42426, 4294967295;
	add.s64 	%rd42459, %rd42456, %rd42458;
	add.s64 	%rd42460, %rd42459, %rd42457;
	shr.u64 	%rd42461, %rd42460, 32;
	mul.wide.u32 	%rd42462, %r5959, %r6754;
	add.s64 	%rd42463, %rd42461, %rd42427;
	add.s64 	%rd42464, %rd42463, %rd42462;
	shr.u64 	%rd42465, %rd42464, 32;
	mul.wide.u32 	%rd42466, %r5951, %r6753;
	and.b64  	%rd42467, %rd42435, 4294967295;
	add.s64 	%rd42468, %rd42466, %rd42467;
	shr.u64 	%rd42469, %rd42468, 32;
	mul.wide.u32 	%rd42470, %r5953, %r6753;
	and.b64  	%rd42471, %rd42440, 4294967295;
	add.s64 	%rd42472, %rd42469, %rd42471;
	add.s64 	%rd42473, %rd42472, %rd42470;
	shr.u64 	%rd42474, %rd42473, 32;
	mul.wide.u32 	%rd42475, %r5954, %r6753;
	and.b64  	%rd42476, %rd42445, 4294967295;
	add.s64 	%rd42477, %rd42474, %rd42476;
	add.s64 	%rd42478, %rd42477, %rd42475;
	shr.u64 	%rd42479, %rd42478, 32;
	mul.wide.u32 	%rd42480, %r5955, %r6753;
	and.b64  	%rd42481, %rd42450, 4294967295;
	add.s64 	%rd42482, %rd42479, %rd42481;
	add.s64 	%rd42483, %rd42482, %rd42480;
	shr.u64 	%rd42484, %rd42483, 32;
	mul.wide.u32 	%rd42485, %r5956, %r6753;
	and.b64  	%rd42486, %rd42455, 4294967295;
	add.s64 	%rd42487, %rd42484, %rd42486;
	add.s64 	%rd42488, %rd42487, %rd42485;
	shr.u64 	%rd42489, %rd42488, 32;
	mul.wide.u32 	%rd42490, %r5957, %r6753;
	and.b64  	%rd42491, %rd42460, 4294967295;
	add.s64 	%rd42492, %rd42489, %rd42491;
	add.s64 	%rd42493, %rd42492, %rd42490;
	shr.u64 	%rd42494, %rd42493, 32;
	mul.wide.u32 	%rd42495, %r5958, %r6753;
	and.b64  	%rd42496, %rd42464, 4294967295;
	add.s64 	%rd42497, %rd42494, %rd42496;
	add.s64 	%rd42498, %rd42497, %rd42495;
	shr.u64 	%rd42499, %rd42498, 32;
	mul.wide.u32 	%rd42500, %r5959, %r6753;
	add.s64 	%rd42501, %rd42499, %rd42465;
	add.s64 	%rd42502, %rd42501, %rd42500;
	shr.u64 	%rd42503, %rd42502, 32;
	mul.wide.u32 	%rd42504, %r5951, %r6752;
	and.b64  	%rd42505, %rd42473, 4294967295;
	add.s64 	%rd42506, %rd42504, %rd42505;
	shr.u64 	%rd42507, %rd42506, 32;
	mul.wide.u32 	%rd42508, %r5953, %r6752;
	and.b64  	%rd42509, %rd42478, 4294967295;
	add.s64 	%rd42510, %rd42507, %rd42509;
	add.s64 	%rd42511, %rd42510, %rd42508;
	shr.u64 	%rd42512, %rd42511, 32;
	mul.wide.u32 	%rd42513, %r5954, %r6752;
	and.b64  	%rd42514, %rd42483, 4294967295;
	add.s64 	%rd42515, %rd42512, %rd42514;
	add.s64 	%rd42516, %rd42515, %rd42513;
	shr.u64 	%rd42517, %rd42516, 32;
	mul.wide.u32 	%rd42518, %r5955, %r6752;
	and.b64  	%rd42519, %rd42488, 4294967295;
	add.s64 	%rd42520, %rd42517, %rd42519;
	add.s64 	%rd42521, %rd42520, %rd42518;
	shr.u64 	%rd42522, %rd42521, 32;
	mul.wide.u32 	%rd42523, %r5956, %r6752;
	and.b64  	%rd42524, %rd42493, 4294967295;
	add.s64 	%rd42525, %rd42522, %rd42524;
	add.s64 	%rd42526, %rd42525, %rd42523;
	shr.u64 	%rd42527, %rd42526, 32;
	mul.wide.u32 	%rd42528, %r5957, %r6752;
	and.b64  	%rd42529, %rd42498, 4294967295;
	add.s64 	%rd42530, %rd42527, %rd42529;
	add.s64 	%rd42531, %rd42530, %rd42528;
	shr.u64 	%rd42532, %rd42531, 32;
	mul.wide.u32 	%rd42533, %r5958, %r6752;
	and.b64  	%rd42534, %rd42502, 4294967295;
	add.s64 	%rd42535, %rd42532, %rd42534;
	add.s64 	%rd42536, %rd42535, %rd42533;
	shr.u64 	%rd42537, %rd42536, 32;
	mul.wide.u32 	%rd42538, %r5959, %r6752;
	add.s64 	%rd42539, %rd42537, %rd42503;
	add.s64 	%rd42540, %rd42539, %rd42538;
	{ .reg .b32 tmp; mov.b64 {tmp, %r5960}, %rd42540; }
	mul.lo.s32 	%r5961, %r1586, %r5952;
	cvt.u64.u32 	%rd42541, %r5961;
	and.b64  	%rd42542, %rd42253, 4294967295;
	mad.lo.s64 	%rd42543, %rd2962, %rd42541, %rd42542;
	shr.u64 	%rd42544, %rd42543, 32;
	and.b64  	%rd42545, %rd42278, 4294967295;
	add.s64 	%rd42546, %rd42544, %rd42545;
	mad.lo.s64 	%rd42547, %rd2963, %rd42541, %rd42546;
	cvt.u32.u64 	%r5962, %rd42547;
	shr.u64 	%rd42548, %rd42547, 32;
	and.b64  	%rd42549, %rd42316, 4294967295;
	add.s64 	%rd42550, %rd42548, %rd42549;
	mad.lo.s64 	%rd42551, %rd2964, %rd42541, %rd42550;
	shr.u64 	%rd42552, %rd42551, 32;
	and.b64  	%rd42553, %rd42354, 4294967295;
	add.s64 	%rd42554, %rd42552, %rd42553;
	mad.lo.s64 	%rd42555, %rd2965, %rd42541, %rd42554;
	shr.u64 	%rd42556, %rd42555, 32;
	and.b64  	%rd42557, %rd42392, 4294967295;
	add.s64 	%rd42558, %rd42556, %rd42557;
	mad.lo.s64 	%rd42559, %rd2966, %rd42541, %rd42558;
	shr.u64 	%rd42560, %rd42559, 32;
	and.b64  	%rd42561, %rd42430, 4294967295;
	add.s64 	%rd42562, %rd42560, %rd42561;
	mad.lo.s64 	%rd42563, %rd2967, %rd42541, %rd42562;
	shr.u64 	%rd42564, %rd42563, 32;
	and.b64  	%rd42565, %rd42468, 4294967295;
	add.s64 	%rd42566, %rd42564, %rd42565;
	mad.lo.s64 	%rd42567, %rd2968, %rd42541, %rd42566;
	shr.u64 	%rd42568, %rd42567, 32;
	mul.wide.u32 	%rd42569, %r1587, %r5961;
	and.b64  	%rd42570, %rd42506, 4294967295;
	add.s64 	%rd42571, %rd42568, %rd42570;
	add.s64 	%rd42572, %rd42571, %rd42569;
	shr.u64 	%rd42573, %rd42572, 32;
	and.b64  	%rd42574, %rd42511, 4294967295;
	add.s64 	%rd42575, %rd42573, %rd42574;
	shr.u64 	%rd42576, %rd42575, 32;
	and.b64  	%rd42577, %rd42516, 4294967295;
	add.s64 	%rd42578, %rd42576, %rd42577;
	shr.u64 	%rd42579, %rd42578, 32;
	and.b64  	%rd42580, %rd42521, 4294967295;
	add.s64 	%rd42581, %rd42579, %rd42580;
	shr.u64 	%rd42582, %rd42581, 32;
	and.b64  	%rd42583, %rd42526, 4294967295;
	add.s64 	%rd42584, %rd42582, %rd42583;
	shr.u64 	%rd42585, %rd42584, 32;
	and.b64  	%rd42586, %rd42531, 4294967295;
	add.s64 	%rd42587, %rd42585, %rd42586;
	shr.u64 	%rd42588, %rd42587, 32;
	and.b64  	%rd42589, %rd42536, 4294967295;
	add.s64 	%rd42590, %rd42588, %rd42589;
	shr.u64 	%rd42591, %rd42590, 32;
	and.b64  	%rd42592, %rd42540, 4294967295;
	add.s64 	%rd42593, %rd42591, %rd42592;
	{ .reg .b32 tmp; mov.b64 {tmp, %r5963}, %rd42593; }
	add.s32 	%r5964, %r5960, %r5963;
	mul.lo.s32 	%r5965, %r1586, %r5962;
	cvt.u64.u32 	%rd42594, %r5965;
	and.b64  	%rd42595, %rd42547, 4294967295;
	mad.lo.s64 	%rd42596, %rd2962, %rd42594, %rd42595;
	shr.u64 	%rd42597, %rd42596, 32;
	and.b64  	%rd42598, %rd42551, 4294967295;
	add.s64 	%rd42599, %rd42597, %rd42598;
	mad.lo.s64 	%rd42600, %rd2963, %rd42594, %rd42599;
	cvt.u32.u64 	%r5966, %rd42600;
	shr.u64 	%rd42601, %rd42600, 32;
	and.b64  	%rd42602, %rd42555, 4294967295;
	add.s64 	%rd42603, %rd42601, %rd42602;
	mad.lo.s64 	%rd42604, %rd2964, %rd42594, %rd42603;
	shr.u64 	%rd42605, %rd42604, 32;
	and.b64  	%rd42606, %rd42559, 4294967295;
	add.s64 	%rd42607, %rd42605, %rd42606;
	mad.lo.s64 	%rd42608, %rd2965, %rd42594, %rd42607;
	shr.u64 	%rd42609, %rd42608, 32;
	and.b64  	%rd42610, %rd42563, 4294967295;
	add.s64 	%rd42611, %rd42609, %rd42610;
	mad.lo.s64 	%rd42612, %rd2966, %rd42594, %rd42611;
	shr.u64 	%rd42613, %rd42612, 32;
	and.b64  	%rd42614, %rd42567, 4294967295;
	add.s64 	%rd42615, %rd42613, %rd42614;
	mad.lo.s64 	%rd42616, %rd2967, %rd42594, %rd42615;
	shr.u64 	%rd42617, %rd42616, 32;
	and.b64  	%rd42618, %rd42572, 4294967295;
	add.s64 	%rd42619, %rd42617, %rd42618;
	mad.lo.s64 	%rd42620, %rd2968, %rd42594, %rd42619;
	shr.u64 	%rd42621, %rd42620, 32;
	mul.wide.u32 	%rd42622, %r1587, %r5965;
	and.b64  	%rd42623, %rd42575, 4294967295;
	add.s64 	%rd42624, %rd42621, %rd42623;
	add.s64 	%rd42625, %rd42624, %rd42622;
	shr.u64 	%rd42626, %rd42625, 32;
	and.b64  	%rd42627, %rd42578, 4294967295;
	add.s64 	%rd42628, %rd42626, %rd42627;
	shr.u64 	%rd42629, %rd42628, 32;
	and.b64  	%rd42630, %rd42581, 4294967295;
	add.s64 	%rd42631, %rd42629, %rd42630;
	shr.u64 	%rd42632, %rd42631, 32;
	and.b64  	%rd42633, %rd42584, 4294967295;
	add.s64 	%rd42634, %rd42632, %rd42633;
	shr.u64 	%rd42635, %rd42634, 32;
	and.b64  	%rd42636, %rd42587, 4294967295;
	add.s64 	%rd42637, %rd42635, %rd42636;
	shr.u64 	%rd42638, %rd42637, 32;
	and.b64  	%rd42639, %rd42590, 4294967295;
	add.s64 	%rd42640, %rd42638, %rd42639;
	shr.u64 	%rd42641, %rd42640, 32;
	and.b64  	%rd42642, %rd42593, 4294967295;
	add.s64 	%rd42643, %rd42641, %rd42642;
	{ .reg .b32 tmp; mov.b64 {tmp, %r5967}, %rd42643; }
	add.s32 	%r5968, %r5964, %r5967;
	mul.lo.s32 	%r5969, %r1586, %r5966;
	cvt.u64.u32 	%rd42644, %r5969;
	and.b64  	%rd42645, %rd42600, 4294967295;
	mad.lo.s64 	%rd42646, %rd2962, %rd42644, %rd42645;
	shr.u64 	%rd42647, %rd42646, 32;
	and.b64  	%rd42648, %rd42604, 4294967295;
	add.s64 	%rd42649, %rd42647, %rd42648;
	mad.lo.s64 	%rd42650, %rd2963, %rd42644, %rd42649;
	cvt.u32.u64 	%r5970, %rd42650;
	shr.u64 	%rd42651, %rd42650, 32;
	and.b64  	%rd42652, %rd42608, 4294967295;
	add.s64 	%rd42653, %rd42651, %rd42652;
	mad.lo.s64 	%rd42654, %rd2964, %rd42644, %rd42653;
	shr.u64 	%rd42655, %rd42654, 32;
	and.b64  	%rd42656, %rd42612, 4294967295;
	add.s64 	%rd42657, %rd42655, %rd42656;
	mad.lo.s64 	%rd42658, %rd2965, %rd42644, %rd42657;
	shr.u64 	%rd42659, %rd42658, 32;
	and.b64  	%rd42660, %rd42616, 4294967295;
	add.s64 	%rd42661, %rd42659, %rd42660;
	mad.lo.s64 	%rd42662, %rd2966, %rd42644, %rd42661;
	shr.u64 	%rd42663, %rd42662, 32;
	and.b64  	%rd42664, %rd42620, 4294967295;
	add.s64 	%rd42665, %rd42663, %rd42664;
	mad.lo.s64 	%rd42666, %rd2967, %rd42644, %rd42665;
	shr.u64 	%rd42667, %rd42666, 32;
	and.b64  	%rd42668, %rd42625, 4294967295;
	add.s64 	%rd42669, %rd42667, %rd42668;
	mad.lo.s64 	%rd42670, %rd2968, %rd42644, %rd42669;
	shr.u64 	%rd42671, %rd42670, 32;
	mul.wide.u32 	%rd42672, %r1587, %r5969;
	and.b64  	%rd42673, %rd42628, 4294967295;
	add.s64 	%rd42674, %rd42671, %rd42673;
	add.s64 	%rd42675, %rd42674, %rd42672;
	shr.u64 	%rd42676, %rd42675, 32;
	and.b64  	%rd42677, %rd42631, 4294967295;
	add.s64 	%rd42678, %rd42676, %rd42677;
	shr.u64 	%rd42679, %rd42678, 32;
	and.b64  	%rd42680, %rd42634, 4294967295;
	add.s64 	%rd42681, %rd42679, %rd42680;
	shr.u64 	%rd42682, %rd42681, 32;
	and.b64  	%rd42683, %rd42637, 4294967295;
	add.s64 	%rd42684, %rd42682, %rd42683;
	shr.u64 	%rd42685, %rd42684, 32;
	and.b64  	%rd42686, %rd42640, 4294967295;
	add.s64 	%rd42687, %rd42685, %rd42686;
	shr.u64 	%rd42688, %rd42687, 32;
	and.b64  	%rd42689, %rd42643, 4294967295;
	add.s64 	%rd42690, %rd42688, %rd42689;
	{ .reg .b32 tmp; mov.b64 {tmp, %r5971}, %rd42690; }
	add.s32 	%r5972, %r5968, %r5971;
	mul.lo.s32 	%r5973, %r1586, %r5970;
	cvt.u64.u32 	%rd42691, %r5973;
	and.b64  	%rd42692, %rd42650, 4294967295;
	mad.lo.s64 	%rd42693, %rd2962, %rd42691, %rd42692;
	shr.u64 	%rd42694, %rd42693, 32;
	and.b64  	%rd42695, %rd42654, 4294967295;
	add.s64 	%rd42696, %rd42694, %rd42695;
	mad.lo.s64 	%rd42697, %rd2963, %rd42691, %rd42696;
	cvt.u32.u64 	%r5974, %rd42697;
	shr.u64 	%rd42698, %rd42697, 32;
	and.b64  	%rd42699, %rd42658, 4294967295;
	add.s64 	%rd42700, %rd42698, %rd42699;
	mad.lo.s64 	%rd42701, %rd2964, %rd42691, %rd42700;
	shr.u64 	%rd42702, %rd42701, 32;
	and.b64  	%rd42703, %rd42662, 4294967295;
	add.s64 	%rd42704, %rd42702, %rd42703;
	mad.lo.s64 	%rd42705, %rd2965, %rd42691, %rd42704;
	shr.u64 	%rd42706, %rd42705, 32;
	and.b64  	%rd42707, %rd42666, 4294967295;
	add.s64 	%rd42708, %rd42706, %rd42707;
	mad.lo.s64 	%rd42709, %rd2966, %rd42691, %rd42708;
	shr.u64 	%rd42710, %rd42709, 32;
	and.b64  	%rd42711, %rd42670, 4294967295;
	add.s64 	%rd42712, %rd42710, %rd42711;
	mad.lo.s64 	%rd42713, %rd2967, %rd42691, %rd42712;
	shr.u64 	%rd42714, %rd42713, 32;
	and.b64  	%rd42715, %rd42675, 4294967295;
	add.s64 	%rd42716, %rd42714, %rd42715;
	mad.lo.s64 	%rd42717, %rd2968, %rd42691, %rd42716;
	shr.u64 	%rd42718, %rd42717, 32;
	mul.wide.u32 	%rd42719, %r1587, %r5973;
	and.b64  	%rd42720, %rd42678, 4294967295;
	add.s64 	%rd42721, %rd42718, %rd42720;
	add.s64 	%rd42722, %rd42721, %rd42719;
	shr.u64 	%rd42723, %rd42722, 32;
	and.b64  	%rd42724, %rd42681, 4294967295;
	add.s64 	%rd42725, %rd42723, %rd42724;
	shr.u64 	%rd42726, %rd42725, 32;
	and.b64  	%rd42727, %rd42684, 4294967295;
	add.s64 	%rd42728, %rd42726, %rd42727;
	shr.u64 	%rd42729, %rd42728, 32;
	and.b64  	%rd42730, %rd42687, 4294967295;
	add.s64 	%rd42731, %rd42729, %rd42730;
	shr.u64 	%rd42732, %rd42731, 32;
	and.b64  	%rd42733, %rd42690, 4294967295;
	add.s64 	%rd42734, %rd42732, %rd42733;
	{ .reg .b32 tmp; mov.b64 {tmp, %r5975}, %rd42734; }
	add.s32 	%r5976, %r5972, %r5975;
	mul.lo.s32 	%r5977, %r1586, %r5974;
	cvt.u64.u32 	%rd42735, %r5977;
	and.b64  	%rd42736, %rd42697, 4294967295;
	mad.lo.s64 	%rd42737, %rd2962, %rd42735, %rd42736;
	shr.u64 	%rd42738, %rd42737, 32;
	and.b64  	%rd42739, %rd42701, 4294967295;
	add.s64 	%rd42740, %rd42738, %rd42739;
	mad.lo.s64 	%rd42741, %rd2963, %rd42735, %rd42740;
	cvt.u32.u64 	%r5978, %rd42741;
	shr.u64 	%rd42742, %rd42741, 32;
	and.b64  	%rd42743, %rd42705, 4294967295;
	add.s64 	%rd42744, %rd42742, %rd42743;
	mad.lo.s64 	%rd42745, %rd2964, %rd42735, %rd42744;
	shr.u64 	%rd42746, %rd42745, 32;
	and.b64  	%rd42747, %rd42709, 4294967295;
	add.s64 	%rd42748, %rd42746, %rd42747;
	mad.lo.s64 	%rd42749, %rd2965, %rd42735, %rd42748;
	shr.u64 	%rd42750, %rd42749, 32;
	and.b64  	%rd42751, %rd42713, 4294967295;
	add.s64 	%rd42752, %rd42750, %rd42751;
	mad.lo.s64 	%rd42753, %rd2966, %rd42735, %rd42752;
	shr.u64 	%rd42754, %rd42753, 32;
	and.b64  	%rd42755, %rd42717, 4294967295;
	add.s64 	%rd42756, %rd42754, %rd42755;
	mad.lo.s64 	%rd42757, %rd2967, %rd42735, %rd42756;
	shr.u64 	%rd42758, %rd42757, 32;
	and.b64  	%rd42759, %rd42722, 4294967295;
	add.s64 	%rd42760, %rd42758, %rd42759;
	mad.lo.s64 	%rd42761, %rd2968, %rd42735, %rd42760;
	shr.u64 	%rd42762, %rd42761, 32;
	mul.wide.u32 	%rd42763, %r1587, %r5977;
	and.b64  	%rd42764, %rd42725, 4294967295;
	add.s64 	%rd42765, %rd42762, %rd42764;
	add.s64 	%rd42766, %rd42765, %rd42763;
	shr.u64 	%rd42767, %rd42766, 32;
	and.b64  	%rd42768, %rd42728, 4294967295;
	add.s64 	%rd42769, %rd42767, %rd42768;
	shr.u64 	%rd42770, %rd42769, 32;
	and.b64  	%rd42771, %rd42731, 4294967295;
	add.s64 	%rd42772, %rd42770, %rd42771;
	shr.u64 	%rd42773, %rd42772, 32;
	and.b64  	%rd42774, %rd42734, 4294967295;
	add.s64 	%rd42775, %rd42773, %rd42774;
	{ .reg .b32 tmp; mov.b64 {tmp, %r5979}, %rd42775; }
	add.s32 	%r5980, %r5976, %r5979;
	mul.lo.s32 	%r5981, %r1586, %r5978;
	cvt.u64.u32 	%rd42776, %r5981;
	and.b64  	%rd42777, %rd42741, 4294967295;
	mad.lo.s64 	%rd42778, %rd2962, %rd42776, %rd42777;
	shr.u64 	%rd42779, %rd42778, 32;
	and.b64  	%rd42780, %rd42745, 4294967295;
	add.s64 	%rd42781, %rd42779, %rd42780;
	mad.lo.s64 	%rd42782, %rd2963, %rd42776, %rd42781;
	cvt.u32.u64 	%r5982, %rd42782;
	shr.u64 	%rd42783, %rd42782, 32;
	and.b64  	%rd42784, %rd42749, 4294967295;
	add.s64 	%rd42785, %rd42783, %rd42784;
	mad.lo.s64 	%rd42786, %rd2964, %rd42776, %rd42785;
	shr.u64 	%rd42787, %rd42786, 32;
	and.b64  	%rd42788, %rd42753, 4294967295;
	add.s64 	%rd42789, %rd42787, %rd42788;
	mad.lo.s64 	%rd42790, %rd2965, %rd42776, %rd42789;
	shr.u64 	%rd42791, %rd42790, 32;
	and.b64  	%rd42792, %rd42757, 4294967295;
	add.s64 	%rd42793, %rd42791, %rd42792;
	mad.lo.s64 	%rd42794, %rd2966, %rd42776, %rd42793;
	shr.u64 	%rd42795, %rd42794, 32;
	and.b64  	%rd42796, %rd42761, 4294967295;
	add.s64 	%rd42797, %rd42795, %rd42796;
	mad.lo.s64 	%rd42798, %rd2967, %rd42776, %rd42797;
	shr.u64 	%rd42799, %rd42798, 32;
	and.b64  	%rd42800, %rd42766, 4294967295;
	add.s64 	%rd42801, %rd42799, %rd42800;
	mad.lo.s64 	%rd42802, %rd2968, %rd42776, %rd42801;
	shr.u64 	%rd42803, %rd42802, 32;
	mul.wide.u32 	%rd42804, %r1587, %r5981;
	and.b64  	%rd42805, %rd42769, 4294967295;
	add.s64 	%rd42806, %rd42803, %rd42805;
	add.s64 	%rd42807, %rd42806, %rd42804;
	shr.u64 	%rd42808, %rd42807, 32;
	and.b64  	%rd42809, %rd42772, 4294967295;
	add.s64 	%rd42810, %rd42808, %rd42809;
	shr.u64 	%rd42811, %rd42810, 32;
	and.b64  	%rd42812, %rd42775, 4294967295;
	add.s64 	%rd42813, %rd42811, %rd42812;
	{ .reg .b32 tmp; mov.b64 {tmp, %r5983}, %rd42813; }
	add.s32 	%r5984, %r5980, %r5983;
	mul.lo.s32 	%r5985, %r1586, %r5982;
	cvt.u64.u32 	%rd42814, %r5985;
	and.b64  	%rd42815, %rd42782, 4294967295;
	mad.lo.s64 	%rd42816, %rd2962, %rd42814, %rd42815;
	shr.u64 	%rd42817, %rd42816, 32;
	and.b64  	%rd42818, %rd42786, 4294967295;
	add.s64 	%rd42819, %rd42817, %rd42818;
	mad.lo.s64 	%rd42820, %rd2963, %rd42814, %rd42819;
	cvt.u32.u64 	%r5986, %rd42820;
	shr.u64 	%rd42821, %rd42820, 32;
	and.b64  	%rd42822, %rd42790, 4294967295;
	add.s64 	%rd42823, %rd42821, %rd42822;
	mad.lo.s64 	%rd42824, %rd2964, %rd42814, %rd42823;
	shr.u64 	%rd42825, %rd42824, 32;
	and.b64  	%rd42826, %rd42794, 4294967295;
	add.s64 	%rd42827, %rd42825, %rd42826;
	mad.lo.s64 	%rd42828, %rd2965, %rd42814, %rd42827;
	shr.u64 	%rd42829, %rd42828, 32;
	and.b64  	%rd42830, %rd42798, 4294967295;
	add.s64 	%rd42831, %rd42829, %rd42830;
	mad.lo.s64 	%rd42832, %rd2966, %rd42814, %rd42831;
	shr.u64 	%rd42833, %rd42832, 32;
	and.b64  	%rd42834, %rd42802, 4294967295;
	add.s64 	%rd42835, %rd42833, %rd42834;
	mad.lo.s64 	%rd42836, %rd2967, %rd42814, %rd42835;
	shr.u64 	%rd42837, %rd42836, 32;
	and.b64  	%rd42838, %rd42807, 4294967295;
	add.s64 	%rd42839, %rd42837, %rd42838;
	mad.lo.s64 	%rd42840, %rd2968, %rd42814, %rd42839;
	shr.u64 	%rd42841, %rd42840, 32;
	mul.wide.u32 	%rd42842, %r1587, %r5985;
	and.b64  	%rd42843, %rd42810, 4294967295;
	add.s64 	%rd42844, %rd42841, %rd42843;
	add.s64 	%rd42845, %rd42844, %rd42842;
	shr.u64 	%rd42846, %rd42845, 32;
	and.b64  	%rd42847, %rd42813, 4294967295;
	add.s64 	%rd42848, %rd42846, %rd42847;
	{ .reg .b32 tmp; mov.b64 {tmp, %r5987}, %rd42848; }
	add.s32 	%r5988, %r5984, %r5987;
	mul.lo.s32 	%r5989, %r1586, %r5986;
	cvt.u64.u32 	%rd42849, %r5989;
	and.b64  	%rd42850, %rd42820, 4294967295;
	mad.lo.s64 	%rd42851, %rd2962, %rd42849, %rd42850;
	shr.u64 	%rd42852, %rd42851, 32;
	and.b64  	%rd42853, %rd42824, 4294967295;
	add.s64 	%rd42854, %rd42852, %rd42853;
	mad.lo.s64 	%rd47901, %rd2963, %rd42849, %rd42854;
	shr.u64 	%rd42855, %rd47901, 32;
	and.b64  	%rd42856, %rd42828, 4294967295;
	add.s64 	%rd42857, %rd42855, %rd42856;
	mad.lo.s64 	%rd47900, %rd2964, %rd42849, %rd42857;
	cvt.u32.u64 	%r1612, %rd47900;
	shr.u64 	%rd42858, %rd47900, 32;
	and.b64  	%rd42859, %rd42832, 4294967295;
	add.s64 	%rd42860, %rd42858, %rd42859;
	mad.lo.s64 	%rd47899, %rd2965, %rd42849, %rd42860;
	cvt.u32.u64 	%r1613, %rd47899;
	shr.u64 	%rd42861, %rd47899, 32;
	and.b64  	%rd42862, %rd42836, 4294967295;
	add.s64 	%rd42863, %rd42861, %rd42862;
	mad.lo.s64 	%rd47898, %rd2966, %rd42849, %rd42863;
	cvt.u32.u64 	%r1614, %rd47898;
	shr.u64 	%rd42864, %rd47898, 32;
	and.b64  	%rd42865, %rd42840, 4294967295;
	add.s64 	%rd42866, %rd42864, %rd42865;
	mad.lo.s64 	%rd47897, %rd2967, %rd42849, %rd42866;
	cvt.u32.u64 	%r1615, %rd47897;
	shr.u64 	%rd42867, %rd47897, 32;
	and.b64  	%rd42868, %rd42845, 4294967295;
	add.s64 	%rd42869, %rd42867, %rd42868;
	mad.lo.s64 	%rd47896, %rd2968, %rd42849, %rd42869;
	cvt.u32.u64 	%r1616, %rd47896;
	shr.u64 	%rd42870, %rd47896, 32;
	mul.wide.u32 	%rd42871, %r1587, %r5989;
	and.b64  	%rd42872, %rd42848, 4294967295;
	add.s64 	%rd42873, %rd42870, %rd42872;
	add.s64 	%rd47895, %rd42873, %rd42871;
	cvt.u32.u64 	%r1617, %rd47895;
	{ .reg .b32 tmp; mov.b64 {tmp, %r5990}, %rd47895; }
	add.s32 	%r6760, %r5988, %r5990;
	setp.gt.u32 	%p1894, %r6760, %r1587;
	@%p1894 bra 	$L__BB4_1663;
	setp.lt.u32 	%p1895, %r6760, %r1587;
	@%p1895 bra 	$L__BB4_1664;
	cvt.u32.u64 	%r5991, %rd2968;
	setp.lt.u32 	%p1896, %r5991, %r1617;
	@%p1896 bra 	$L__BB4_1663;
	setp.gt.u32 	%p1897, %r5991, %r1617;
	@%p1897 bra 	$L__BB4_1664;
	cvt.u32.u64 	%r5993, %rd2967;
	setp.lt.u32 	%p1898, %r5993, %r1616;
	@%p1898 bra 	$L__BB4_1663;
	setp.gt.u32 	%p1899, %r5993, %r1616;
	@%p1899 bra 	$L__BB4_1664;
	cvt.u32.u64 	%r5995, %rd2966;
	setp.lt.u32 	%p1900, %r5995, %r1615;
	@%p1900 bra 	$L__BB4_1663;
	setp.gt.u32 	%p1901, %r5995, %r1615;
	@%p1901 bra 	$L__BB4_1664;
	cvt.u32.u64 	%r5997, %rd2965;
	setp.lt.u32 	%p1902, %r5997, %r1614;
	@%p1902 bra 	$L__BB4_1663;
	setp.gt.u32 	%p1903, %r5997, %r1614;
	@%p1903 bra 	$L__BB4_1664;
	cvt.u32.u64 	%r5999, %rd2964;
	setp.lt.u32 	%p1904, %r5999, %r1613;
	@%p1904 bra 	$L__BB4_1663;
	setp.gt.u32 	%p1905, %r5999, %r1613;
	@%p1905 bra 	$L__BB4_1664;
	cvt.u32.u64 	%r6001, %rd2963;
	setp.lt.u32 	%p1906, %r6001, %r1612;
	@%p1906 bra 	$L__BB4_1663;
	cvt.u32.u64 	%r6003, %rd2962;
	setp.gt.u32 	%p1907, %r6001, %r1612;
	cvt.u32.u64 	%r6004, %rd47901;
	setp.gt.u32 	%p1908, %r6003, %r6004;
	or.pred  	%p1909, %p1907, %p1908;
	@%p1909 bra 	$L__BB4_1664;
$L__BB4_1663:
	and.b64  	%rd42875, %rd47901, 4294967295;
	sub.s64 	%rd47901, %rd42875, %rd2962;
	shr.u64 	%rd42876, %rd47901, 63;
	and.b64  	%rd42877, %rd47900, 4294967295;
	add.s64 	%rd42878, %rd42876, %rd2963;
	sub.s64 	%rd47900, %rd42877, %rd42878;
	shr.u64 	%rd42879, %rd47900, 63;
	and.b64  	%rd42880, %rd47899, 4294967295;
	add.s64 	%rd42881, %rd42879, %rd2964;
	sub.s64 	%rd47899, %rd42880, %rd42881;
	shr.u64 	%rd42882, %rd47899, 63;
	and.b64  	%rd42883, %rd47898, 4294967295;
	add.s64 	%rd42884, %rd42882, %rd2965;
	sub.s64 	%rd47898, %rd42883, %rd42884;
	shr.u64 	%rd42885, %rd47898, 63;
	and.b64  	%rd42886, %rd47897, 4294967295;
	add.s64 	%rd42887, %rd42885, %rd2966;
	sub.s64 	%rd47897, %rd42886, %rd42887;
	shr.u64 	%rd42888, %rd47897, 63;
	and.b64  	%rd42889, %rd47896, 4294967295;
	add.s64 	%rd42890, %rd42888, %rd2967;
	sub.s64 	%rd47896, %rd42889, %rd42890;
	shr.u64 	%rd42891, %rd47896, 63;
	and.b64  	%rd42892, %rd47895, 4294967295;
	add.s64 	%rd42893, %rd42891, %rd2968;
	sub.s64 	%rd47895, %rd42892, %rd42893;
	shr.u64 	%rd42894, %rd47895, 63;
	cvt.u32.u64 	%r6005, %rd42894;
	add.s32 	%r6006, %r1587, %r6005;
	sub.s32 	%r6760, %r6760, %r6006;
$L__BB4_1664:
	ld.const.u32 	%r6785, [ONE_MONT];
	ld.const.u32 	%r6784, [ONE_MONT+4];
	ld.const.u32 	%r6783, [ONE_MONT+8];
	ld.const.u32 	%r6782, [ONE_MONT+12];
	ld.const.u32 	%r6781, [ONE_MONT+16];
	ld.const.u32 	%r6780, [ONE_MONT+20];
	ld.const.u32 	%r6779, [ONE_MONT+24];
	ld.const.u32 	%r6778, [ONE_MONT+28];
	and.b64  	%rd2997, %rd47901, 4294967295;
	and.b64  	%rd2998, %rd47900, 4294967295;
	and.b64  	%rd2999, %rd47899, 4294967295;
	and.b64  	%rd3000, %rd47898, 4294967295;
	and.b64  	%rd3001, %rd47897, 4294967295;
	and.b64  	%rd3002, %rd47896, 4294967295;
	and.b64  	%rd3003, %rd47895, 4294967295;
	mov.b32 	%r6769, 255;
$L__BB4_1665:
	mul.wide.u32 	%rd42895, %r6785, %r6785;
	cvt.u32.u64 	%r6008, %rd42895;
	shr.u64 	%rd42896, %rd42895, 32;
	mul.wide.u32 	%rd42897, %r6784, %r6785;
	add.s64 	%rd42898, %rd42896, %rd42897;
	shr.u64 	%rd42899, %rd42898, 32;
	mul.wide.u32 	%rd42900, %r6783, %r6785;
	add.s64 	%rd42901, %rd42899, %rd42900;
	shr.u64 	%rd42902, %rd42901, 32;
	mul.wide.u32 	%rd42903, %r6782, %r6785;
	add.s64 	%rd42904, %rd42902, %rd42903;
	shr.u64 	%rd42905, %rd42904, 32;
	mul.wide.u32 	%rd42906, %r6781, %r6785;
	add.s64 	%rd42907, %rd42905, %rd42906;
	shr.u64 	%rd42908, %rd42907, 32;
	mul.wide.u32 	%rd42909, %r6780, %r6785;
	add.s64 	%rd42910, %rd42908, %rd42909;
	shr.u64 	%rd42911, %rd42910, 32;
	mul.wide.u32 	%rd42912, %r6779, %r6785;
	add.s64 	%rd42913, %rd42911, %rd42912;
	shr.u64 	%rd42914, %rd42913, 32;
	mul.wide.u32 	%rd42915, %r6778, %r6785;
	add.s64 	%rd42916, %rd42914, %rd42915;
	shr.u64 	%rd42917, %rd42916, 32;
	and.b64  	%rd42918, %rd42898, 4294967295;
	add.s64 	%rd42919, %rd42897, %rd42918;
	shr.u64 	%rd42920, %rd42919, 32;
	mul.wide.u32 	%rd42921, %r6784, %r6784;
	and.b64  	%rd42922, %rd42901, 4294967295;
	add.s64 	%rd42923, %rd42920, %rd42922;
	add.s64 	%rd42924, %rd42923, %rd42921;
	shr.u64 	%rd42925, %rd42924, 32;
	mul.wide.u32 	%rd42926, %r6783, %r6784;
	and.b64  	%rd42927, %rd42904, 4294967295;
	add.s64 	%rd42928, %rd42925, %rd42927;
	add.s64 	%rd42929, %rd42928, %rd42926;
	shr.u64 	%rd42930, %rd42929, 32;
	mul.wide.u32 	%rd42931, %r6782, %r6784;
	and.b64  	%rd42932, %rd42907, 4294967295;
	add.s64 	%rd42933, %rd42930, %rd42932;
	add.s64 	%rd42934, %rd42933, %rd42931;
	shr.u64 	%rd42935, %rd42934, 32;
	mul.wide.u32 	%rd42936, %r6781, %r6784;
	and.b64  	%rd42937, %rd42910, 4294967295;
	add.s64 	%rd42938, %rd42935, %rd42937;
	add.s64 	%rd42939, %rd42938, %rd42936;
	shr.u64 	%rd42940, %rd42939, 32;
	mul.wide.u32 	%rd42941, %r6780, %r6784;
	and.b64  	%rd42942, %rd42913, 4294967295;
	add.s64 	%rd42943, %rd42940, %rd42942;
	add.s64 	%rd42944, %rd42943, %rd42941;
	shr.u64 	%rd42945, %rd42944, 32;
	mul.wide.u32 	%rd42946, %r6779, %r6784;
	and.b64  	%rd42947, %rd42916, 4294967295;
	add.s64 	%rd42948, %rd42945, %rd42947;
	add.s64 	%rd42949, %rd42948, %rd42946;
	shr.u64 	%rd42950, %rd42949, 32;
	mul.wide.u32 	%rd42951, %r6778, %r6784;
	add.s64 	%rd42952, %rd42950, %rd42917;
	add.s64 	%rd42953, %rd42952, %rd42951;
	shr.u64 	%rd42954, %rd42953, 32;
	and.b64  	%rd42955, %rd42924, 4294967295;
	add.s64 	%rd42956, %rd42900, %rd42955;
	shr.u64 	%rd42957, %rd42956, 32;
	and.b64  	%rd42958, %rd42929, 4294967295;
	add.s64 	%rd42959, %rd42957, %rd42958;
	add.s64 	%rd42960, %rd42959, %rd42926;
	shr.u64 	%rd42961, %rd42960, 32;
	mul.wide.u32 	%rd42962, %r6783, %r6783;
	and.b64  	%rd42963, %rd42934, 4294967295;
	add.s64 	%rd42964, %rd42961, %rd42963;
	add.s64 	%rd42965, %rd42964, %rd42962;
	shr.u64 	%rd42966, %rd42965, 32;
	mul.wide.u32 	%rd42967, %r6782, %r6783;
	and.b64  	%rd42968, %rd42939, 4294967295;
	add.s64 	%rd42969, %rd42966, %rd42968;
	add.s64 	%rd42970, %rd42969, %rd42967;
	shr.u64 	%rd42971, %rd42970, 32;
	mul.wide.u32 	%rd42972, %r6781, %r6783;
	and.b64  	%rd42973, %rd42944, 4294967295;
	add.s64 	%rd42974, %rd42971, %rd42973;
	add.s64 	%rd42975, %rd42974, %rd42972;
	shr.u64 	%rd42976, %rd42975, 32;
	mul.wide.u32 	%rd42977, %r6780, %r6783;
	and.b64  	%rd42978, %rd42949, 4294967295;
	add.s64 	%rd42979, %rd42976, %rd42978;
	add.s64 	%rd42980, %rd42979, %rd42977;
	shr.u64 	%rd42981, %rd42980, 32;
	mul.wide.u32 	%rd42982, %r6779, %r6783;
	and.b64  	%rd42983, %rd42953, 4294967295;
	add.s64 	%rd42984, %rd42981, %rd42983;
	add.s64 	%rd42985, %rd42984, %rd42982;
	shr.u64 	%rd42986, %rd42985, 32;
	mul.wide.u32 	%rd42987, %r6778, %r6783;
	add.s64 	%rd42988, %rd42986, %rd42954;
	add.s64 	%rd42989, %rd42988, %rd42987;
	shr.u64 	%rd42990, %rd42989, 32;
	and.b64  	%rd42991, %rd42960, 4294967295;
	add.s64 	%rd42992, %rd42903, %rd42991;
	shr.u64 	%rd42993, %rd42992, 32;
	and.b64  	%rd42994, %rd42965, 4294967295;
	add.s64 	%rd42995, %rd42993, %rd42994;
	add.s64 	%rd42996, %rd42995, %rd42931;
	shr.u64 	%rd42997, %rd42996, 32;
	and.b64  	%rd42998, %rd42970, 4294967295;
	add.s64 	%rd42999, %rd42997, %rd42998;
	add.s64 	%rd43000, %rd42999, %rd42967;
	shr.u64 	%rd43001, %rd43000, 32;
	mul.wide.u32 	%rd43002, %r6782, %r6782;
	and.b64  	%rd43003, %rd42975, 4294967295;
	add.s64 	%rd43004, %rd43001, %rd43003;
	add.s64 	%rd43005, %rd43004, %rd43002;
	shr.u64 	%rd43006, %rd43005, 32;
	mul.wide.u32 	%rd43007, %r6781, %r6782;
	and.b64  	%rd43008, %rd42980, 4294967295;
	add.s64 	%rd43009, %rd43006, %rd43008;
	add.s64 	%rd43010, %rd43009, %rd43007;
	shr.u64 	%rd43011, %rd43010, 32;
	mul.wide.u32 	%rd43012, %r6780, %r6782;
	and.b64  	%rd43013, %rd42985, 4294967295;
	add.s64 	%rd43014, %rd43011, %rd43013;
	add.s64 	%rd43015, %rd43014, %rd43012;
	shr.u64 	%rd43016, %rd43015, 32;
	mul.wide.u32 	%rd43017, %r6779, %r6782;
	and.b64  	%rd43018, %rd42989, 4294967295;
	add.s64 	%rd43019, %rd43016, %rd43018;
	add.s64 	%rd43020, %rd43019, %rd43017;
	shr.u64 	%rd43021, %rd43020, 32;
	mul.wide.u32 	%rd43022, %r6778, %r6782;
	add.s64 	%rd43023, %rd43021, %rd42990;
	add.s64 	%rd43024, %rd43023, %rd43022;
	shr.u64 	%rd43025, %rd43024, 32;
	and.b64  	%rd43026, %rd42996, 4294967295;
	add.s64 	%rd43027, %rd42906, %rd43026;
	shr.u64 	%rd43028, %rd43027, 32;
	and.b64  	%rd43029, %rd43000, 4294967295;
	add.s64 	%rd43030, %rd43028, %rd43029;
	add.s64 	%rd43031, %rd43030, %rd42936;
	shr.u64 	%rd43032, %rd43031, 32;
	and.b64  	%rd43033, %rd43005, 4294967295;
	add.s64 	%rd43034, %rd43032, %rd43033;
	add.s64 	%rd43035, %rd43034, %rd42972;
	shr.u64 	%rd43036, %rd43035, 32;
	and.b64  	%rd43037, %rd43010, 4294967295;
	add.s64 	%rd43038, %rd43036, %rd43037;
	add.s64 	%rd43039, %rd43038, %rd43007;
	shr.u64 	%rd43040, %rd43039, 32;
	mul.wide.u32 	%rd43041, %r6781, %r6781;
	and.b64  	%rd43042, %rd43015, 4294967295;
	add.s64 	%rd43043, %rd43040, %rd43042;
	add.s64 	%rd43044, %rd43043, %rd43041;
	shr.u64 	%rd43045, %rd43044, 32;
	mul.wide.u32 	%rd43046, %r6780, %r6781;
	and.b64  	%rd43047, %rd43020, 4294967295;
	add.s64 	%rd43048, %rd43045, %rd43047;
	add.s64 	%rd43049, %rd43048, %rd43046;
	shr.u64 	%rd43050, %rd43049, 32;
	mul.wide.u32 	%rd43051, %r6779, %r6781;
	and.b64  	%rd43052, %rd43024, 4294967295;
	add.s64 	%rd43053, %rd43050, %rd43052;
	add.s64 	%rd43054, %rd43053, %rd43051;
	shr.u64 	%rd43055, %rd43054, 32;
	mul.wide.u32 	%rd43056, %r6778, %r6781;
	add.s64 	%rd43057, %rd43055, %rd43025;
	add.s64 	%rd43058, %rd43057, %rd43056;
	shr.u64 	%rd43059, %rd43058, 32;
	and.b64  	%rd43060, %rd43031, 4294967295;
	add.s64 	%rd43061, %rd42909, %rd43060;
	shr.u64 	%rd43062, %rd43061, 32;
	and.b64  	%rd43063, %rd43035, 4294967295;
	add.s64 	%rd43064, %rd43062, %rd43063;
	add.s64 	%rd43065, %rd43064, %rd42941;
	shr.u64 	%rd43066, %rd43065, 32;
	and.b64  	%rd43067, %rd43039, 4294967295;
	add.s64 	%rd43068, %rd43066, %rd43067;
	add.s64 	%rd43069, %rd43068, %rd42977;
	shr.u64 	%rd43070, %rd43069, 32;
	and.b64  	%rd43071, %rd43044, 4294967295;
	add.s64 	%rd43072, %rd43070, %rd43071;
	add.s64 	%rd43073, %rd43072, %rd43012;
	shr.u64 	%rd43074, %rd43073, 32;
	and.b64  	%rd43075, %rd43049, 4294967295;
	add.s64 	%rd43076, %rd43074, %rd43075;
	add.s64 	%rd43077, %rd43076, %rd43046;
	shr.u64 	%rd43078, %rd43077, 32;
	mul.wide.u32 	%rd43079, %r6780, %r6780;
	and.b64  	%rd43080, %rd43054, 4294967295;
	add.s64 	%rd43081, %rd43078, %rd43080;
	add.s64 	%rd43082, %rd43081, %rd43079;
	shr.u64 	%rd43083, %rd43082, 32;
	mul.wide.u32 	%rd43084, %r6779, %r6780;
	and.b64  	%rd43085, %rd43058, 4294967295;
	add.s64 	%rd43086, %rd43083, %rd43085;
	add.s64 	%rd43087, %rd43086, %rd43084;
	shr.u64 	%rd43088, %rd43087, 32;
	mul.wide.u32 	%rd43089, %r6778, %r6780;
	add.s64 	%rd43090, %rd43088, %rd43059;
	add.s64 	%rd43091, %rd43090, %rd43089;
	shr.u64 	%rd43092, %rd43091, 32;
	and.b64  	%rd43093, %rd43065, 4294967295;
	add.s64 	%rd43094, %rd42912, %rd43093;
	shr.u64 	%rd43095, %rd43094, 32;
	and.b64  	%rd43096, %rd43069, 4294967295;
	add.s64 	%rd43097, %rd43095, %rd43096;
	add.s64 	%rd43098, %rd43097, %rd42946;
	shr.u64 	%rd43099, %rd43098, 32;
	and.b64  	%rd43100, %rd43073, 4294967295;
	add.s64 	%rd43101, %rd43099, %rd43100;
	add.s64 	%rd43102, %rd43101, %rd42982;
	shr.u64 	%rd43103, %rd43102, 32;
	and.b64  	%rd43104, %rd43077, 4294967295;
	add.s64 	%rd43105, %rd43103, %rd43104;
	add.s64 	%rd43106, %rd43105, %rd43017;
	shr.u64 	%rd43107, %rd43106, 32;
	and.b64  	%rd43108, %rd43082, 4294967295;
	add.s64 	%rd43109, %rd43107, %rd43108;
	add.s64 	%rd43110, %rd43109, %rd43051;
	shr.u64 	%rd43111, %rd43110, 32;
	and.b64  	%rd43112, %rd43087, 4294967295;
	add.s64 	%rd43113, %rd43111, %rd43112;
	add.s64 	%rd43114, %rd43113, %rd43084;
	shr.u64 	%rd43115, %rd43114, 32;
	mul.wide.u32 	%rd43116, %r6779, %r6779;
	and.b64  	%rd43117, %rd43091, 4294967295;
	add.s64 	%rd43118, %rd43115, %rd43117;
	add.s64 	%rd43119, %rd43118, %rd43116;
	shr.u64 	%rd43120, %rd43119, 32;
	mul.wide.u32 	%rd43121, %r6778, %r6779;
	add.s64 	%rd43122, %rd43120, %rd43092;
	add.s64 	%rd43123, %rd43122, %rd43121;
	shr.u64 	%rd43124, %rd43123, 32;
	and.b64  	%rd43125, %rd43098, 4294967295;
	add.s64 	%rd43126, %rd42915, %rd43125;
	shr.u64 	%rd43127, %rd43126, 32;
	and.b64  	%rd43128, %rd43102, 4294967295;
	add.s64 	%rd43129, %rd43127, %rd43128;
	add.s64 	%rd43130, %rd43129, %rd42951;
	shr.u64 	%rd43131, %rd43130, 32;
	and.b64  	%rd43132, %rd43106, 4294967295;
	add.s64 	%rd43133, %rd43131, %rd43132;
	add.s64 	%rd43134, %rd43133, %rd42987;
	shr.u64 	%rd43135, %rd43134, 32;
	and.b64  	%rd43136, %rd43110, 4294967295;
	add.s64 	%rd43137, %rd43135, %rd43136;
	add.s64 	%rd43138, %rd43137, %rd43022;
	shr.u64 	%rd43139, %rd43138, 32;
	and.b64  	%rd43140, %rd43114, 4294967295;
	add.s64 	%rd43141, %rd43139, %rd43140;
	add.s64 	%rd43142, %rd43141, %rd43056;
	shr.u64 	%rd43143, %rd43142, 32;
	and.b64  	%rd43144, %rd43119, 4294967295;
	add.s64 	%rd43145, %rd43143, %rd43144;
	add.s64 	%rd43146, %rd43145, %rd43089;
	shr.u64 	%rd43147, %rd43146, 32;
	and.b64  	%rd43148, %rd43123, 4294967295;
	add.s64 	%rd43149, %rd43147, %rd43148;
	add.s64 	%rd43150, %rd43149, %rd43121;
	shr.u64 	%rd43151, %rd43150, 32;
	mul.wide.u32 	%rd43152, %r6778, %r6778;
	add.s64 	%rd43153, %rd43151, %rd43124;
	add.s64 	%rd43154, %rd43153, %rd43152;
	{ .reg .b32 tmp; mov.b64 {tmp, %r6009}, %rd43154; }
	mul.lo.s32 	%r6010, %r1586, %r6008;
	cvt.u64.u32 	%rd43155, %r6010;
	and.b64  	%rd43156, %rd42895, 4294967293;
	mad.lo.s64 	%rd43157, %rd2962, %rd43155, %rd43156;
	shr.u64 	%rd43158, %rd43157, 32;
	and.b64  	%rd43159, %rd42919, 4294967295;
	add.s64 	%rd43160, %rd43158, %rd43159;
	mad.lo.s64 	%rd43161, %rd2963, %rd43155, %rd43160;
	cvt.u32.u64 	%r6011, %rd43161;
	shr.u64 	%rd43162, %rd43161, 32;
	and.b64  	%rd43163, %rd42956, 4294967295;
	add.s64 	%rd43164, %rd43162, %rd43163;
	mad.lo.s64 	%rd43165, %rd2964, %rd43155, %rd43164;
	shr.u64 	%rd43166, %rd43165, 32;
	and.b64  	%rd43167, %rd42992, 4294967295;
	add.s64 	%rd43168, %rd43166, %rd43167;
	mad.lo.s64 	%rd43169, %rd2965, %rd43155, %rd43168;
	shr.u64 	%rd43170, %rd43169, 32;
	and.b64  	%rd43171, %rd43027, 4294967295;
	add.s64 	%rd43172, %rd43170, %rd43171;
	mad.lo.s64 	%rd43173, %rd2966, %rd43155, %rd43172;
	shr.u64 	%rd43174, %rd43173, 32;
	and.b64  	%rd43175, %rd43061, 4294967295;
	add.s64 	%rd43176, %rd43174, %rd43175;
	mad.lo.s64 	%rd43177, %rd2967, %rd43155, %rd43176;
	shr.u64 	%rd43178, %rd43177, 32;
	and.b64  	%rd43179, %rd43094, 4294967295;
	add.s64 	%rd43180, %rd43178, %rd43179;
	mad.lo.s64 	%rd43181, %rd2968, %rd43155, %rd43180;
	shr.u64 	%rd43182, %rd43181, 32;
	mul.wide.u32 	%rd43183, %r1587, %r6010;
	and.b64  	%rd43184, %rd43126, 4294967295;
	add.s64 	%rd43185, %rd43182, %rd43184;
	add.s64 	%rd43186, %rd43185, %rd43183;
	shr.u64 	%rd43187, %rd43186, 32;
	and.b64  	%rd43188, %rd43130, 4294967295;
	add.s64 	%rd43189, %rd43187, %rd43188;
	shr.u64 	%rd43190, %rd43189, 32;
	and.b64  	%rd43191, %rd43134, 4294967295;
	add.s64 	%rd43192, %rd43190, %rd43191;
	shr.u64 	%rd43193, %rd43192, 32;
	and.b64  	%rd43194, %rd43138, 4294967295;
	add.s64 	%rd43195, %rd43193, %rd43194;
	shr.u64 	%rd43196, %rd43195, 32;
	and.b64  	%rd43197, %rd43142, 4294967295;
	add.s64 	%rd43198, %rd43196, %rd43197;
	shr.u64 	%rd43199, %rd43198, 32;
	and.b64  	%rd43200, %rd43146, 4294967295;
	add.s64 	%rd43201, %rd43199, %rd43200;
	shr.u64 	%rd43202, %rd43201, 32;
	and.b64  	%rd43203, %rd43150, 4294967295;
	add.s64 	%rd43204, %rd43202, %rd43203;
	shr.u64 	%rd43205, %rd43204, 32;
	and.b64  	%rd43206, %rd43154, 4294967295;
	add.s64 	%rd43207, %rd43205, %rd43206;
	{ .reg .b32 tmp; mov.b64 {tmp, %r6012}, %rd43207; }
	add.s32 	%r6013, %r6009, %r6012;
	mul.lo.s32 	%r6014, %r1586, %r6011;
	cvt.u64.u32 	%rd43208, %r6014;
	and.b64  	%rd43209, %rd43161, 4294967295;
	mad.lo.s64 	%rd43210, %rd2962, %rd43208, %rd43209;
	shr.u64 	%rd43211, %rd43210, 32;
	and.b64  	%rd43212, %rd43165, 4294967295;
	add.s64 	%rd43213, %rd43211, %rd43212;
	mad.lo.s64 	%rd43214, %rd2963, %rd43208, %rd43213;
	cvt.u32.u64 	%r6015, %rd43214;
	shr.u64 	%rd43215, %rd43214, 32;
	and.b64  	%rd43216, %rd43169, 4294967295;
	add.s64 	%rd43217, %rd43215, %rd43216;
	mad.lo.s64 	%rd43218, %rd2964, %rd43208, %rd43217;
	shr.u64 	%rd43219, %rd43218, 32;
	and.b64  	%rd43220, %rd43173, 4294967295;
	add.s64 	%rd43221, %rd43219, %rd43220;
	mad.lo.s64 	%rd43222, %rd2965, %rd43208, %rd43221;
	shr.u64 	%rd43223, %rd43222, 32;
	and.b64  	%rd43224, %rd43177, 4294967295;
	add.s64 	%rd43225, %rd43223, %rd43224;
	mad.lo.s64 	%rd43226, %rd2966, %rd43208, %rd43225;
	shr.u64 	%rd43227, %rd43226, 32;
	and.b64  	%rd43228, %rd43181, 4294967295;
	add.s64 	%rd43229, %rd43227, %rd43228;
	mad.lo.s64 	%rd43230, %rd2967, %rd43208, %rd43229;
	shr.u64 	%rd43231, %rd43230, 32;
	and.b64  	%rd43232, %rd43186, 4294967295;
	add.s64 	%rd43233, %rd43231, %rd43232;
	mad.lo.s64 	%rd43234, %rd2968, %rd43208, %rd43233;
	shr.u64 	%rd43235, %rd43234, 32;
	mul.wide.u32 	%rd43236, %r1587, %r6014;
	and.b64  	%rd43237, %rd43189, 4294967295;
	add.s64 	%rd43238, %rd43235, %rd43237;
	add.s64 	%rd43239, %rd43238, %rd43236;
	shr.u64 	%rd43240, %rd43239, 32;
	and.b64  	%rd43241, %rd43192, 4294967295;
	add.s64 	%rd43242, %rd43240, %rd43241;
	shr.u64 	%rd43243, %rd43242, 32;
	and.b64  	%rd43244, %rd43195, 4294967295;
	add.s64 	%rd43245, %rd43243, %rd43244;
	shr.u64 	%rd43246, %rd43245, 32;
	and.b64  	%rd43247, %rd43198, 4294967295;
	add.s64 	%rd43248, %rd43246, %rd43247;
	shr.u64 	%rd43249, %rd43248, 32;
	and.b64  	%rd43250, %rd43201, 4294967295;
	add.s64 	%rd43251, %rd43249, %rd43250;
	shr.u64 	%rd43252, %rd43251, 32;
	and.b64  	%rd43253, %rd43204, 4294967295;
	add.s64 	%rd43254, %rd43252, %rd43253;
	shr.u64 	%rd43255, %rd43254, 32;
	and.b64  	%rd43256, %rd43207, 4294967295;
	add.s64 	%rd43257, %rd43255, %rd43256;
	{ .reg .b32 tmp; mov.b64 {tmp, %r6016}, %rd43257; }
	add.s32 	%r6017, %r6013, %r6016;
	mul.lo.s32 	%r6018, %r1586, %r6015;
	cvt.u64.u32 	%rd43258, %r6018;
	and.b64  	%rd43259, %rd43214, 4294967295;
	mad.lo.s64 	%rd43260, %rd2962, %rd43258, %rd43259;
	shr.u64 	%rd43261, %rd43260, 32;
	and.b64  	%rd43262, %rd43218, 4294967295;
	add.s64 	%rd43263, %rd43261, %rd43262;
	mad.lo.s64 	%rd43264, %rd2963, %rd43258, %rd43263;
	cvt.u32.u64 	%r6019, %rd43264;
	shr.u64 	%rd43265, %rd43264, 32;
	and.b64  	%rd43266, %rd43222, 4294967295;
	add.s64 	%rd43267, %rd43265, %rd43266;
	mad.lo.s64 	%rd43268, %rd2964, %rd43258, %rd43267;
	shr.u64 	%rd43269, %rd43268, 32;
	and.b64  	%rd43270, %rd43226, 4294967295;
	add.s64 	%rd43271, %rd43269, %rd43270;
	mad.lo.s64 	%rd43272, %rd2965, %rd43258, %rd43271;
	shr.u64 	%rd43273, %rd43272, 32;
	and.b64  	%rd43274, %rd43230, 4294967295;
	add.s64 	%rd43275, %rd43273, %rd43274;
	mad.lo.s64 	%rd43276, %rd2966, %rd43258, %rd43275;
	shr.u64 	%rd43277, %rd43276, 32;
	and.b64  	%rd43278, %rd43234, 4294967295;
	add.s64 	%rd43279, %rd43277, %rd43278;
	mad.lo.s64 	%rd43280, %rd2967, %rd43258, %rd43279;
	shr.u64 	%rd43281, %rd43280, 32;
	and.b64  	%rd43282, %rd43239, 4294967295;
	add.s64 	%rd43283, %rd43281, %rd43282;
	mad.lo.s64 	%rd43284, %rd2968, %rd43258, %rd43283;
	shr.u64 	%rd43285, %rd43284, 32;
	mul.wide.u32 	%rd43286, %r1587, %r6018;
	and.b64  	%rd43287, %rd43242, 4294967295;
	add.s64 	%rd43288, %rd43285, %rd43287;
	add.s64 	%rd43289, %rd43288, %rd43286;
	shr.u64 	%rd43290, %rd43289, 32;
	and.b64  	%rd43291, %rd43245, 4294967295;
	add.s64 	%rd43292, %rd43290, %rd43291;
	shr.u64 	%rd43293, %rd43292, 32;
	and.b64  	%rd43294, %rd43248, 4294967295;
	add.s64 	%rd43295, %rd43293, %rd43294;
	shr.u64 	%rd43296, %rd43295, 32;
	and.b64  	%rd43297, %rd43251, 4294967295;
	add.s64 	%rd43298, %rd43296, %rd43297;
	shr.u64 	%rd43299, %rd43298, 32;
	and.b64  	%rd43300, %rd43254, 4294967295;
	add.s64 	%rd43301, %rd43299, %rd43300;
	shr.u64 	%rd43302, %rd43301, 32;
	and.b64  	%rd43303, %rd43257, 4294967295;
	add.s64 	%rd43304, %rd43302, %rd43303;
	{ .reg .b32 tmp; mov.b64 {tmp, %r6020}, %rd43304; }
	add.s32 	%r6021, %r6017, %r6020;
	mul.lo.s32 	%r6022, %r1586, %r6019;
	cvt.u64.u32 	%rd43305, %r6022;
	and.b64  	%rd43306, %rd43264, 4294967295;
	mad.lo.s64 	%rd43307, %rd2962, %rd43305, %rd43306;
	shr.u64 	%rd43308, %rd43307, 32;
	and.b64  	%rd43309, %rd43268, 4294967295;
	add.s64 	%rd43310, %rd43308, %rd43309;
	mad.lo.s64 	%rd43311, %rd2963, %rd43305, %rd43310;
	cvt.u32.u64 	%r6023, %rd43311;
	shr.u64 	%rd43312, %rd43311, 32;
	and.b64  	%rd43313, %rd43272, 4294967295;
	add.s64 	%rd43314, %rd43312, %rd43313;
	mad.lo.s64 	%rd43315, %rd2964, %rd43305, %rd43314;
	shr.u64 	%rd43316, %rd43315, 32;
	and.b64  	%rd43317, %rd43276, 4294967295;
	add.s64 	%rd43318, %rd43316, %rd43317;
	mad.lo.s64 	%rd43319, %rd2965, %rd43305, %rd43318;
	shr.u64 	%rd43320, %rd43319, 32;
	and.b64  	%rd43321, %rd43280, 4294967295;
	add.s64 	%rd43322, %rd43320, %rd43321;
	mad.lo.s64 	%rd43323, %rd2966, %rd43305, %rd43322;
	shr.u64 	%rd43324, %rd43323, 32;
	and.b64  	%rd43325, %rd43284, 4294967295;
	add.s64 	%rd43326, %rd43324, %rd43325;
	mad.lo.s64 	%rd43327, %rd2967, %rd43305, %rd43326;
	shr.u64 	%rd43328, %rd43327, 32;
	and.b64  	%rd43329, %rd43289, 4294967295;
	add.s64 	%rd43330, %rd43328, %rd43329;
	mad.lo.s64 	%rd43331, %rd2968, %rd43305, %rd43330;
	shr.u64 	%rd43332, %rd43331, 32;
	mul.wide.u32 	%rd43333, %r1587, %r6022;
	and.b64  	%rd43334, %rd43292, 4294967295;
	add.s64 	%rd43335, %rd43332, %rd43334;
	add.s64 	%rd43336, %rd43335, %rd43333;
	shr.u64 	%rd43337, %rd43336, 32;
	and.b64  	%rd43338, %rd43295, 4294967295;
	add.s64 	%rd43339, %rd43337, %rd43338;
	shr.u64 	%rd43340, %rd43339, 32;
	and.b64  	%rd43341, %rd43298, 4294967295;
	add.s64 	%rd43342, %rd43340, %rd43341;
	shr.u64 	%rd43343, %rd43342, 32;
	and.b64  	%rd43344, %rd43301, 4294967295;
	add.s64 	%rd43345, %rd43343, %rd43344;
	shr.u64 	%rd43346, %rd43345, 32;
	and.b64  	%rd43347, %rd43304, 4294967295;
	add.s64 	%rd43348, %rd43346, %rd43347;
	{ .reg .b32 tmp; mov.b64 {tmp, %r6024}, %rd43348; }
	add.s32 	%r6025, %r6021, %r6024;
	mul.lo.s32 	%r6026, %r1586, %r6023;
	cvt.u64.u32 	%rd43349, %r6026;
	and.b64  	%rd43350, %rd43311, 4294967295;
	mad.lo.s64 	%rd43351, %rd2962, %rd43349, %rd43350;
	shr.u64 	%rd43352, %rd43351, 32;
	and.b64  	%rd43353, %rd43315, 4294967295;
	add.s64 	%rd43354, %rd43352, %rd43353;
	mad.lo.s64 	%rd43355, %rd2963, %rd43349, %rd43354;
	cvt.u32.u64 	%r6027, %rd43355;
	shr.u64 	%rd43356, %rd43355, 32;
	and.b64  	%rd43357, %rd43319, 4294967295;
	add.s64 	%rd43358, %rd43356, %rd43357;
	mad.lo.s64 	%rd43359, %rd2964, %rd43349, %rd43358;
	shr.u64 	%rd43360, %rd43359, 32;
	and.b64  	%rd43361, %rd43323, 4294967295;
	add.s64 	%rd43362, %rd43360, %rd43361;
	mad.lo.s64 	%rd43363, %rd2965, %rd43349, %rd43362;
	shr.u64 	%rd43364, %rd43363, 32;
	and.b64  	%rd43365, %rd43327, 4294967295;
	add.s64 	%rd43366, %rd43364, %rd43365;
	mad.lo.s64 	%rd43367, %rd2966, %rd43349, %rd43366;
	shr.u64 	%rd43368, %rd43367, 32;
	and.b64  	%rd43369, %rd43331, 4294967295;
	add.s64 	%rd43370, %rd43368, %rd43369;
	mad.lo.s64 	%rd43371, %rd2967, %rd43349, %rd43370;
	shr.u64 	%rd43372, %rd43371, 32;
	and.b64  	%rd43373, %rd43336, 4294967295;
	add.s64 	%rd43374, %rd43372, %rd43373;
	mad.lo.s64 	%rd43375, %rd2968, %rd43349, %rd43374;
	shr.u64 	%rd43376, %rd43375, 32;
	mul.wide.u32 	%rd43377, %r1587, %r6026;
	and.b64  	%rd43378, %rd43339, 4294967295;
	add.s64 	%rd43379, %rd43376, %rd43378;
	add.s64 	%rd43380, %rd43379, %rd43377;
	shr.u64 	%rd43381, %rd43380, 32;
	and.b64  	%rd43382, %rd43342, 4294967295;
	add.s64 	%rd43383, %rd43381, %rd43382;
	shr.u64 	%rd43384, %rd43383, 32;
	and.b64  	%rd43385, %rd43345, 4294967295;
	add.s64 	%rd43386, %rd43384, %rd43385;
	shr.u64 	%rd43387, %rd43386, 32;
	and.b64  	%rd43388, %rd43348, 4294967295;
	add.s64 	%rd43389, %rd43387, %rd43388;
	{ .reg .b32 tmp; mov.b64 {tmp, %r6028}, %rd43389; }
	add.s32 	%r6029, %r6025, %r6028;
	mul.lo.s32 	%r6030, %r1586, %r6027;
	cvt.u64.u32 	%rd43390, %r6030;
	and.b64  	%rd43391, %rd43355, 4294967295;
	mad.lo.s64 	%rd43392, %rd2962, %rd43390, %rd43391;
	shr.u64 	%rd43393, %rd43392, 32;
	and.b64  	%rd43394, %rd43359, 4294967295;
	add.s64 	%rd43395, %rd43393, %rd43394;
	mad.lo.s64 	%rd43396, %rd2963, %rd43390, %rd43395;
	cvt.u32.u64 	%r6031, %rd43396;
	shr.u64 	%rd43397, %rd43396, 32;
	and.b64  	%rd43398, %rd43363, 4294967295;
	add.s64 	%rd43399, %rd43397, %rd43398;
	mad.lo.s64 	%rd43400, %rd2964, %rd43390, %rd43399;
	shr.u64 	%rd43401, %rd43400, 32;
	and.b64  	%rd43402, %rd43367, 4294967295;
	add.s64 	%rd43403, %rd43401, %rd43402;
	mad.lo.s64 	%rd43404, %rd2965, %rd43390, %rd43403;
	shr.u64 	%rd43405, %rd43404, 32;
	and.b64  	%rd43406, %rd43371, 4294967295;
	add.s64 	%rd43407, %rd43405, %rd43406;
	mad.lo.s64 	%rd43408, %rd2966, %rd43390, %rd43407;
	shr.u64 	%rd43409, %rd43408, 32;
	and.b64  	%rd43410, %rd43375, 4294967295;
	add.s64 	%rd43411, %rd43409, %rd43410;
	mad.lo.s64 	%rd43412, %rd2967, %rd43390, %rd43411;
	shr.u64 	%rd43413, %rd43412, 32;
	and.b64  	%rd43414, %rd43380, 4294967295;
	add.s64 	%rd43415, %rd43413, %rd43414;
	mad.lo.s64 	%rd43416, %rd2968, %rd43390, %rd43415;
	shr.u64 	%rd43417, %rd43416, 32;
	mul.wide.u32 	%rd43418, %r1587, %r6030;
	and.b64  	%rd43419, %rd43383, 4294967295;
	add.s64 	%rd43420, %rd43417, %rd43419;
	add.s64 	%rd43421, %rd43420, %rd43418;
	shr.u64 	%rd43422, %rd43421, 32;
	and.b64  	%rd43423, %rd43386, 4294967295;
	add.s64 	%rd43424, %rd43422, %rd43423;
	shr.u64 	%rd43425, %rd43424, 32;
	and.b64  	%rd43426, %rd43389, 4294967295;
	add.s64 	%rd43427, %rd43425, %rd43426;
	{ .reg .b32 tmp; mov.b64 {tmp, %r6032}, %rd43427; }
	add.s32 	%r6033, %r6029, %r6032;
	mul.lo.s32 	%r6034, %r1586, %r6031;
	cvt.u64.u32 	%rd43428, %r6034;
	and.b64  	%rd43429, %rd43396, 4294967295;
	mad.lo.s64 	%rd43430, %rd2962, %rd43428, %rd43429;
	shr.u64 	%rd43431, %rd43430, 32;
	and.b64  	%rd43432, %rd43400, 4294967295;
	add.s64 	%rd43433, %rd43431, %rd43432;
	mad.lo.s64 	%rd43434, %rd2963, %rd43428, %rd43433;
	cvt.u32.u64 	%r6035, %rd43434;
	shr.u64 	%rd43435, %rd43434, 32;
	and.b64  	%rd43436, %rd43404, 4294967295;
	add.s64 	%rd43437, %rd43435, %rd43436;
	mad.lo.s64 	%rd43438, %rd2964, %rd43428, %rd43437;
	shr.u64 	%rd43439, %rd43438, 32;
	and.b64  	%rd43440, %rd43408, 4294967295;
	add.s64 	%rd43441, %rd43439, %rd43440;
	mad.lo.s64 	%rd43442, %rd2965, %rd43428, %rd43441;
	shr.u64 	%rd43443, %rd43442, 32;
	and.b64  	%rd43444, %rd43412, 4294967295;
	add.s64 	%rd43445, %rd43443, %rd43444;
	mad.lo.s64 	%rd43446, %rd2966, %rd43428, %rd43445;
	shr.u64 	%rd43447, %rd43446, 32;
	and.b64  	%rd43448, %rd43416, 4294967295;
	add.s64 	%rd43449, %rd43447, %rd43448;
	mad.lo.s64 	%rd43450, %rd2967, %rd43428, %rd43449;
	shr.u64 	%rd43451, %rd43450, 32;
	and.b64  	%rd43452, %rd43421, 4294967295;
	add.s64 	%rd43453, %rd43451, %rd43452;
	mad.lo.s64 	%rd43454, %rd2968, %rd43428, %rd43453;
	shr.u64 	%rd43455, %rd43454, 32;
	mul.wide.u32 	%rd43456, %r1587, %r6034;
	and.b64  	%rd43457, %rd43424, 4294967295;
	add.s64 	%rd43458, %rd43455, %rd43457;
	add.s64 	%rd43459, %rd43458, %rd43456;
	shr.u64 	%rd43460, %rd43459, 32;
	and.b64  	%rd43461, %rd43427, 4294967295;
	add.s64 	%rd43462, %rd43460, %rd43461;
	{ .reg .b32 tmp; mov.b64 {tmp, %r6036}, %rd43462; }
	add.s32 	%r6037, %r6033, %r6036;
	mul.lo.s32 	%r6038, %r1586, %r6035;
	cvt.u64.u32 	%rd43463, %r6038;
	and.b64  	%rd43464, %rd43434, 4294967295;
	mad.lo.s64 	%rd43465, %rd2962, %rd43463, %rd43464;
	shr.u64 	%rd43466, %rd43465, 32;
	and.b64  	%rd43467, %rd43438, 4294967295;
	add.s64 	%rd43468, %rd43466, %rd43467;
	mad.lo.s64 	%rd3004, %rd2963, %rd43463, %rd43468;
	cvt.u32.u64 	%r6785, %rd3004;
	shr.u64 	%rd43469, %rd3004, 32;
	and.b64  	%rd43470, %rd43442, 4294967295;
	add.s64 	%rd43471, %rd43469, %rd43470;
	mad.lo.s64 	%rd3005, %rd2964, %rd43463, %rd43471;
	cvt.u32.u64 	%r6784, %rd3005;
	shr.u64 	%rd43472, %rd3005, 32;
	and.b64  	%rd43473, %rd43446, 4294967295;
	add.s64 	%rd43474, %rd43472, %rd43473;
	mad.lo.s64 	%rd3006, %rd2965, %rd43463, %rd43474;
	cvt.u32.u64 	%r6783, %rd3006;
	shr.u64 	%rd43475, %rd3006, 32;
	and.b64  	%rd43476, %rd43450, 4294967295;
	add.s64 	%rd43477, %rd43475, %rd43476;
	mad.lo.s64 	%rd3007, %rd2966, %rd43463, %rd43477;
	cvt.u32.u64 	%r6782, %rd3007;
	shr.u64 	%rd43478, %rd3007, 32;
	and.b64  	%rd43479, %rd43454, 4294967295;
	add.s64 	%rd43480, %rd43478, %rd43479;
	mad.lo.s64 	%rd3008, %rd2967, %rd43463, %rd43480;
	cvt.u32.u64 	%r6781, %rd3008;
	shr.u64 	%rd43481, %rd3008, 32;
	and.b64  	%rd43482, %rd43459, 4294967295;
	add.s64 	%rd43483, %rd43481, %rd43482;
	mad.lo.s64 	%rd3009, %rd2968, %rd43463, %rd43483;
	cvt.u32.u64 	%r6780, %rd3009;
	shr.u64 	%rd43484, %rd3009, 32;
	mul.wide.u32 	%rd43485, %r1587, %r6038;
	and.b64  	%rd43486, %rd43462, 4294967295;
	add.s64 	%rd43487, %rd43484, %rd43486;
	add.s64 	%rd3010, %rd43487, %rd43485;
	cvt.u32.u64 	%r6779, %rd3010;
	{ .reg .b32 tmp; mov.b64 {tmp, %r6039}, %rd3010; }
	add.s32 	%r6778, %r6037, %r6039;
	setp.gt.u32 	%p1910, %r6778, %r1587;
	@%p1910 bra 	$L__BB4_1679;
	setp.lt.u32 	%p1911, %r6778, %r1587;
	@%p1911 bra 	$L__BB4_1680;
	cvt.u32.u64 	%r6040, %rd2968;
	setp.lt.u32 	%p1912, %r6040, %r6779;
	@%p1912 bra 	$L__BB4_1679;
	setp.gt.u32 	%p1913, %r6040, %r6779;
	@%p1913 bra 	$L__BB4_1680;
	cvt.u32.u64 	%r6042, %rd2967;
	setp.lt.u32 	%p1914, %r6042, %r6780;
	@%p1914 bra 	$L__BB4_1679;
	setp.gt.u32 	%p1915, %r6042, %r6780;
	@%p1915 bra 	$L__BB4_1680;
	cvt.u32.u64 	%r6044, %rd2966;
	setp.lt.u32 	%p1916, %r6044, %r6781;
	@%p1916 bra 	$L__BB4_1679;
	setp.gt.u32 	%p1917, %r6044, %r6781;
	@%p1917 bra 	$L__BB4_1680;
	cvt.u32.u64 	%r6046, %rd2965;
	setp.lt.u32 	%p1918, %r6046, %r6782;
	@%p1918 bra 	$L__BB4_1679;
	setp.gt.u32 	%p1919, %r6046, %r6782;
	@%p1919 bra 	$L__BB4_1680;
	cvt.u32.u64 	%r6048, %rd2964;
	setp.lt.u32 	%p1920, %r6048, %r6783;
	@%p1920 bra 	$L__BB4_1679;
	setp.gt.u32 	%p1921, %r6048, %r6783;
	@%p1921 bra 	$L__BB4_1680;
	cvt.u32.u64 	%r6050, %rd2963;
	setp.lt.u32 	%p1922, %r6050, %r6784;
	@%p1922 bra 	$L__BB4_1679;
	cvt.u32.u64 	%r6051, %rd2962;
	setp.gt.u32 	%p1923, %r6050, %r6784;
	setp.gt.u32 	%p1924, %r6051, %r6785;
	or.pred  	%p1925, %p1923, %p1924;
	@%p1925 bra 	$L__BB4_1680;
$L__BB4_1679:
	and.b64  	%rd43489, %rd3004, 4294967295;
	sub.s64 	%rd43490, %rd43489, %rd2962;
	shr.u64 	%rd43491, %rd43490, 63;
	cvt.u32.u64 	%r6785, %rd43490;
	and.b64  	%rd43492, %rd3005, 4294967295;
	add.s64 	%rd43493, %rd43491, %rd2963;
	sub.s64 	%rd43494, %rd43492, %rd43493;
	shr.u64 	%rd43495, %rd43494, 63;
	cvt.u32.u64 	%r6784, %rd43494;
	and.b64  	%rd43496, %rd3006, 4294967295;
	add.s64 	%rd43497, %rd43495, %rd2964;
	sub.s64 	%rd43498, %rd43496, %rd43497;
	shr.u64 	%rd43499, %rd43498, 63;
	cvt.u32.u64 	%r6783, %rd43498;
	and.b64  	%rd43500, %rd3007, 4294967295;
	add.s64 	%rd43501, %rd43499, %rd2965;
	sub.s64 	%rd43502, %rd43500, %rd43501;
	shr.u64 	%rd43503, %rd43502, 63;
	cvt.u32.u64 	%r6782, %rd43502;
	and.b64  	%rd43504, %rd3008, 4294967295;
	add.s64 	%rd43505, %rd43503, %rd2966;
	sub.s64 	%rd43506, %rd43504, %rd43505;
	shr.u64 	%rd43507, %rd43506, 63;
	cvt.u32.u64 	%r6781, %rd43506;
	and.b64  	%rd43508, %rd3009, 4294967295;
	add.s64 	%rd43509, %rd43507, %rd2967;
	sub.s64 	%rd43510, %rd43508, %rd43509;
	shr.u64 	%rd43511, %rd43510, 63;
	cvt.u32.u64 	%r6780, %rd43510;
	and.b64  	%rd43512, %rd3010, 4294967295;
	add.s64 	%rd43513, %rd43511, %rd2968;
	sub.s64 	%rd43514, %rd43512, %rd43513;
	shr.u64 	%rd43515, %rd43514, 63;
	cvt.u32.u64 	%r6779, %rd43514;
	cvt.u32.u64 	%r6053, %rd43515;
	add.s32 	%r6054, %r1587, %r6053;
	sub.s32 	%r6778, %r6778, %r6054;
$L__BB4_1680:
	shr.u32 	%r6055, %r6769, 5;
	and.b32  	%r6056, %r6769, 31;
	mul.wide.u32 	%rd43516, %r6055, 4;
	add.s64 	%rd43517, %rd5, %rd43516;
	ld.local.u32 	%r6057, [%rd43517];
	shr.u32 	%r6058, %r6057, %r6056;
	and.b32  	%r6059, %r6058, 1;
	setp.eq.b32 	%p1926, %r6059, 1;
	not.pred 	%p1927, %p1926;
	@%p1927 bra 	$L__BB4_1696;
	cvt.u64.u32 	%rd43518, %r6785;
	mul.lo.s64 	%rd43519, %rd2997, %rd43518;
	cvt.u32.u64 	%r6060, %rd43519;
	shr.u64 	%rd43520, %rd43519, 32;
	mad.lo.s64 	%rd43521, %rd2998, %rd43518, %rd43520;
	shr.u64 	%rd43522, %rd43521, 32;
	mad.lo.s64 	%rd43523, %rd2999, %rd43518, %rd43522;
	shr.u64 	%rd43524, %rd43523, 32;
	mad.lo.s64 	%rd43525, %rd3000, %rd43518, %rd43524;
	shr.u64 	%rd43526, %rd43525, 32;
	mad.lo.s64 	%rd43527, %rd3001, %rd43518, %rd43526;
	shr.u64 	%rd43528, %rd43527, 32;
	mad.lo.s64 	%rd43529, %rd3002, %rd43518, %rd43528;
	shr.u64 	%rd43530, %rd43529, 32;
	mad.lo.s64 	%rd43531, %rd3003, %rd43518, %rd43530;
	shr.u64 	%rd43532, %rd43531, 32;
	mul.wide.u32 	%rd43533, %r6760, %r6785;
	add.s64 	%rd43534, %rd43532, %rd43533;
	shr.u64 	%rd43535, %rd43534, 32;
	cvt.u64.u32 	%rd43536, %r6784;
	and.b64  	%rd43537, %rd43521, 4294967295;
	mad.lo.s64 	%rd43538, %rd2997, %rd43536, %rd43537;
	shr.u64 	%rd43539, %rd43538, 32;
	and.b64  	%rd43540, %rd43523, 4294967295;
	add.s64 	%rd43541, %rd43539, %rd43540;
	mad.lo.s64 	%rd43542, %rd2998, %rd43536, %rd43541;
	shr.u64 	%rd43543, %rd43542, 32;
	and.b64  	%rd43544, %rd43525, 4294967295;
	add.s64 	%rd43545, %rd43543, %rd43544;
	mad.lo.s64 	%rd43546, %rd2999, %rd43536, %rd43545;
	shr.u64 	%rd43547, %rd43546, 32;
	and.b64  	%rd43548, %rd43527, 4294967295;
	add.s64 	%rd43549, %rd43547, %rd43548;
	mad.lo.s64 	%rd43550, %rd3000, %rd43536, %rd43549;
	shr.u64 	%rd43551, %rd43550, 32;
	and.b64  	%rd43552, %rd43529, 4294967295;
	add.s64 	%rd43553, %rd43551, %rd43552;
	mad.lo.s64 	%rd43554, %rd3001, %rd43536, %rd43553;
	shr.u64 	%rd43555, %rd43554, 32;
	and.b64  	%rd43556, %rd43531, 4294967295;
	add.s64 	%rd43557, %rd43555, %rd43556;
	mad.lo.s64 	%rd43558, %rd3002, %rd43536, %rd43557;
	shr.u64 	%rd43559, %rd43558, 32;
	and.b64  	%rd43560, %rd43534, 4294967295;
	add.s64 	%rd43561, %rd43559, %rd43560;
	mad.lo.s64 	%rd43562, %rd3003, %rd43536, %rd43561;
	shr.u64 	%rd43563, %rd43562, 32;
	mul.wide.u32 	%rd43564, %r6760, %r6784;
	add.s64 	%rd43565, %rd43563, %rd43535;
	add.s64 	%rd43566, %rd43565, %rd43564;
	shr.u64 	%rd43567, %rd43566, 32;
	cvt.u64.u32 	%rd43568, %r6783;
	and.b64  	%rd43569, %rd43542, 4294967295;
	mad.lo.s64 	%rd43570, %rd2997, %rd43568, %rd43569;
	shr.u64 	%rd43571, %rd43570, 32;
	and.b64  	%rd43572, %rd43546, 4294967295;
	add.s64 	%rd43573, %rd43571, %rd43572;
	mad.lo.s64 	%rd43574, %rd2998, %rd43568, %rd43573;
	shr.u64 	%rd43575, %rd43574, 32;
	and.b64  	%rd43576, %rd43550, 4294967295;
	add.s64 	%rd43577, %rd43575, %rd43576;
	mad.lo.s64 	%rd43578, %rd2999, %rd43568, %rd43577;
	shr.u64 	%rd43579, %rd43578, 32;
	and.b64  	%rd43580, %rd43554, 4294967295;
	add.s64 	%rd43581, %rd43579, %rd43580;
	mad.lo.s64 	%rd43582, %rd3000, %rd43568, %rd43581;
	shr.u64 	%rd43583, %rd43582, 32;
	and.b64  	%rd43584, %rd43558, 4294967295;
	add.s64 	%rd43585, %rd43583, %rd43584;
	mad.lo.s64 	%rd43586, %rd3001, %rd43568, %rd43585;
	shr.u64 	%rd43587, %rd43586, 32;
	and.b64  	%rd43588, %rd43562, 4294967295;
	add.s64 	%rd43589, %rd43587, %rd43588;
	mad.lo.s64 	%rd43590, %rd3002, %rd43568, %rd43589;
	shr.u64 	%rd43591, %rd43590, 32;
	and.b64  	%rd43592, %rd43566, 4294967295;
	add.s64 	%rd43593, %rd43591, %rd43592;
	mad.lo.s64 	%rd43594, %rd3003, %rd43568, %rd43593;
	shr.u64 	%rd43595, %rd43594, 32;
	mul.wide.u32 	%rd43596, %r6760, %r6783;
	add.s64 	%rd43597, %rd43595, %rd43567;
	add.s64 	%rd43598, %rd43597, %rd43596;
	shr.u64 	%rd43599, %rd43598, 32;
	cvt.u64.u32 	%rd43600, %r6782;
	and.b64  	%rd43601, %rd43574, 4294967295;
	mad.lo.s64 	%rd43602, %rd2997, %rd43600, %rd43601;
	shr.u64 	%rd43603, %rd43602, 32;
	and.b64  	%rd43604, %rd43578, 4294967295;
	add.s64 	%rd43605, %rd43603, %rd43604;
	mad.lo.s64 	%rd43606, %rd2998, %rd43600, %rd43605;
	shr.u64 	%rd43607, %rd43606, 32;
	and.b64  	%rd43608, %rd43582, 4294967295;
	add.s64 	%rd43609, %rd43607, %rd43608;
	mad.lo.s64 	%rd43610, %rd2999, %rd43600, %rd43609;
	shr.u64 	%rd43611, %rd43610, 32;
	and.b64  	%rd43612, %rd43586, 4294967295;
	add.s64 	%rd43613, %rd43611, %rd43612;
	mad.lo.s64 	%rd43614, %rd3000, %rd43600, %rd43613;
	shr.u64 	%rd43615, %rd43614, 32;
	and.b64  	%rd43616, %rd43590, 4294967295;
	add.s64 	%rd43617, %rd43615, %rd43616;
	mad.lo.s64 	%rd43618, %rd3001, %rd43600, %rd43617;
	shr.u64 	%rd43619, %rd43618, 32;
	and.b64  	%rd43620, %rd43594, 4294967295;
	add.s64 	%rd43621, %rd43619, %rd43620;
	mad.lo.s64 	%rd43622, %rd3002, %rd43600, %rd43621;
	shr.u64 	%rd43623, %rd43622, 32;
	and.b64  	%rd43624, %rd43598, 4294967295;
	add.s64 	%rd43625, %rd43623, %rd43624;
	mad.lo.s64 	%rd43626, %rd3003, %rd43600, %rd43625;
	shr.u64 	%rd43627, %rd43626, 32;
	mul.wide.u32 	%rd43628, %r6760, %r6782;
	add.s64 	%rd43629, %rd43627, %rd43599;
	add.s64 	%rd43630, %rd43629, %rd43628;
	shr.u64 	%rd43631, %rd43630, 32;
	cvt.u64.u32 	%rd43632, %r6781;
	and.b64  	%rd43633, %rd43606, 4294967295;
	mad.lo.s64 	%rd43634, %rd2997, %rd43632, %rd43633;
	shr.u64 	%rd43635, %rd43634, 32;
	and.b64  	%rd43636, %rd43610, 4294967295;
	add.s64 	%rd43637, %rd43635, %rd43636;
	mad.lo.s64 	%rd43638, %rd2998, %rd43632, %rd43637;
	shr.u64 	%rd43639, %rd43638, 32;
	and.b64  	%rd43640, %rd43614, 4294967295;
	add.s64 	%rd43641, %rd43639, %rd43640;
	mad.lo.s64 	%rd43642, %rd2999, %rd43632, %rd43641;
	shr.u64 	%rd43643, %rd43642, 32;
	and.b64  	%rd43644, %rd43618, 4294967295;
	add.s64 	%rd43645, %rd43643, %rd43644;
	mad.lo.s64 	%rd43646, %rd3000, %rd43632, %rd43645;
	shr.u64 	%rd43647, %rd43646, 32;
	and.b64  	%rd43648, %rd43622, 4294967295;
	add.s64 	%rd43649, %rd43647, %rd43648;
	mad.lo.s64 	%rd43650, %rd3001, %rd43632, %rd43649;
	shr.u64 	%rd43651, %rd43650, 32;
	and.b64  	%rd43652, %rd43626, 4294967295;
	add.s64 	%rd43653, %rd43651, %rd43652;
	mad.lo.s64 	%rd43654, %rd3002, %rd43632, %rd43653;
	shr.u64 	%rd43655, %rd43654, 32;
	and.b64  	%rd43656, %rd43630, 4294967295;
	add.s64 	%rd43657, %rd43655, %rd43656;
	mad.lo.s64 	%rd43658, %rd3003, %rd43632, %rd43657;
	shr.u64 	%rd43659, %rd43658, 32;
	mul.wide.u32 	%rd43660, %r6760, %r6781;
	add.s64 	%rd43661, %rd43659, %rd43631;
	add.s64 	%rd43662, %rd43661, %rd43660;
	shr.u64 	%rd43663, %rd43662, 32;
	cvt.u64.u32 	%rd43664, %r6780;
	and.b64  	%rd43665, %rd43638, 4294967295;
	mad.lo.s64 	%rd43666, %rd2997, %rd43664, %rd43665;
	shr.u64 	%rd43667, %rd43666, 32;
	and.b64  	%rd43668, %rd43642, 4294967295;
	add.s64 	%rd43669, %rd43667, %rd43668;
	mad.lo.s64 	%rd43670, %rd2998, %rd43664, %rd43669;
	shr.u64 	%rd43671, %rd43670, 32;
	and.b64  	%rd43672, %rd43646, 4294967295;
	add.s64 	%rd43673, %rd43671, %rd43672;
	mad.lo.s64 	%rd43674, %rd2999, %rd43664, %rd43673;
	shr.u64 	%rd43675, %rd43674, 32;
	and.b64  	%rd43676, %rd43650, 4294967295;
	add.s64 	%rd43677, %rd43675, %rd43676;
	mad.lo.s64 	%rd43678, %rd3000, %rd43664, %rd43677;
	shr.u64 	%rd43679, %rd43678, 32;
	and.b64  	%rd43680, %rd43654, 4294967295;
	add.s64 	%rd43681, %rd43679, %rd43680;
	mad.lo.s64 	%rd43682, %rd3001, %rd43664, %rd43681;
	shr.u64 	%rd43683, %rd43682, 32;
	and.b64  	%rd43684, %rd43658, 4294967295;
	add.s64 	%rd43685, %rd43683, %rd43684;
	mad.lo.s64 	%rd43686, %rd3002, %rd43664, %rd43685;
	shr.u64 	%rd43687, %rd43686, 32;
	and.b64  	%rd43688, %rd43662, 4294967295;
	add.s64 	%rd43689, %rd43687, %rd43688;
	mad.lo.s64 	%rd43690, %rd3003, %rd43664, %rd43689;
	shr.u64 	%rd43691, %rd43690, 32;
	mul.wide.u32 	%rd43692, %r6760, %r6780;
	add.s64 	%rd43693, %rd43691, %rd43663;
	add.s64 	%rd43694, %rd43693, %rd43692;
	shr.u64 	%rd43695, %rd43694, 32;
	cvt.u64.u32 	%rd43696, %r6779;
	and.b64  	%rd43697, %rd43670, 4294967295;
	mad.lo.s64 	%rd43698, %rd2997, %rd43696, %rd43697;
	shr.u64 	%rd43699, %rd43698, 32;
	and.b64  	%rd43700, %rd43674, 4294967295;
	add.s64 	%rd43701, %rd43699, %rd43700;
	mad.lo.s64 	%rd43702, %rd2998, %rd43696, %rd43701;
	shr.u64 	%rd43703, %rd43702, 32;
	and.b64  	%rd43704, %rd43678, 4294967295;
	add.s64 	%rd43705, %rd43703, %rd43704;
	mad.lo.s64 	%rd43706, %rd2999, %rd43696, %rd43705;
	shr.u64 	%rd43707, %rd43706, 32;
	and.b64  	%rd43708, %rd43682, 4294967295;
	add.s64 	%rd43709, %rd43707, %rd43708;
	mad.lo.s64 	%rd43710, %rd3000, %rd43696, %rd43709;
	shr.u64 	%rd43711, %rd43710, 32;
	and.b64  	%rd43712, %rd43686, 4294967295;
	add.s64 	%rd43713, %rd43711, %rd43712;
	mad.lo.s64 	%rd43714, %rd3001, %rd43696, %rd43713;
	shr.u64 	%rd43715, %rd43714, 32;
	and.b64  	%rd43716, %rd43690, 4294967295;
	add.s64 	%rd43717, %rd43715, %rd43716;
	mad.lo.s64 	%rd43718, %rd3002, %rd43696, %rd43717;
	shr.u64 	%rd43719, %rd43718, 32;
	and.b64  	%rd43720, %rd43694, 4294967295;
	add.s64 	%rd43721, %rd43719, %rd43720;
	mad.lo.s64 	%rd43722, %rd3003, %rd43696, %rd43721;
	shr.u64 	%rd43723, %rd43722, 32;
	mul.wide.u32 	%rd43724, %r6760, %r6779;
	add.s64 	%rd43725, %rd43723, %rd43695;
	add.s64 	%rd43726, %rd43725, %rd43724;
	shr.u64 	%rd43727, %rd43726, 32;
	cvt.u64.u32 	%rd43728, %r6778;
	and.b64  	%rd43729, %rd43702, 4294967295;
	mad.lo.s64 	%rd43730, %rd2997, %rd43728, %rd43729;
	shr.u64 	%rd43731, %rd43730, 32;
	and.b64  	%rd43732, %rd43706, 4294967295;
	add.s64 	%rd43733, %rd43731, %rd43732;
	mad.lo.s64 	%rd43734, %rd2998, %rd43728, %rd43733;
	shr.u64 	%rd43735, %rd43734, 32;
	and.b64  	%rd43736, %rd43710, 4294967295;
	add.s64 	%rd43737, %rd43735, %rd43736;
	mad.lo.s64 	%rd43738, %rd2999, %rd43728, %rd43737;
	shr.u64 	%rd43739, %rd43738, 32;
	and.b64  	%rd43740, %rd43714, 4294967295;
	add.s64 	%rd43741, %rd43739, %rd43740;
	mad.lo.s64 	%rd43742, %rd3000, %rd43728, %rd43741;
	shr.u64 	%rd43743, %rd43742, 32;
	and.b64  	%rd43744, %rd43718, 4294967295;
	add.s64 	%rd43745, %rd43743, %rd43744;
	mad.lo.s64 	%rd43746, %rd3001, %rd43728, %rd43745;
	shr.u64 	%rd43747, %rd43746, 32;
	and.b64  	%rd43748, %rd43722, 4294967295;
	add.s64 	%rd43749, %rd43747, %rd43748;
	mad.lo.s64 	%rd43750, %rd3002, %rd43728, %rd43749;
	shr.u64 	%rd43751, %rd43750, 32;
	and.b64  	%rd43752, %rd43726, 4294967295;
	add.s64 	%rd43753, %rd43751, %rd43752;
	mad.lo.s64 	%rd43754, %rd3003, %rd43728, %rd43753;
	shr.u64 	%rd43755, %rd43754, 32;
	mul.wide.u32 	%rd43756, %r6760, %r6778;
	add.s64 	%rd43757, %rd43755, %rd43727;
	add.s64 	%rd43758, %rd43757, %rd43756;
	{ .reg .b32 tmp; mov.b64 {tmp, %r6061}, %rd43758; }
	mul.lo.s32 	%r6062, %r1586, %r6060;
	cvt.u64.u32 	%rd43759, %r6062;
	and.b64  	%rd43760, %rd43519, 4294967295;
	mad.lo.s64 	%rd43761, %rd2962, %rd43759, %rd43760;
	shr.u64 	%rd43762, %rd43761, 32;
	and.b64  	%rd43763, %rd43538, 4294967295;
	add.s64 	%rd43764, %rd43762, %rd43763;
	mad.lo.s64 	%rd43765, %rd2963, %rd43759, %rd43764;
	cvt.u32.u64 	%r6063, %rd43765;
	shr.u64 	%rd43766, %rd43765, 32;
	and.b64  	%rd43767, %rd43570, 4294967295;
	add.s64 	%rd43768, %rd43766, %rd43767;
	mad.lo.s64 	%rd43769, %rd2964, %rd43759, %rd43768;
	shr.u64 	%rd43770, %rd43769, 32;
	and.b64  	%rd43771, %rd43602, 4294967295;
	add.s64 	%rd43772, %rd43770, %rd43771;
	mad.lo.s64 	%rd43773, %rd2965, %rd43759, %rd43772;
	shr.u64 	%rd43774, %rd43773, 32;
	and.b64  	%rd43775, %rd43634, 4294967295;
	add.s64 	%rd43776, %rd43774, %rd43775;
	mad.lo.s64 	%rd43777, %rd2966, %rd43759, %rd43776;
	shr.u64 	%rd43778, %rd43777, 32;
	and.b64  	%rd43779, %rd43666, 4294967295;
	add.s64 	%rd43780, %rd43778, %rd43779;
	mad.lo.s64 	%rd43781, %rd2967, %rd43759, %rd43780;
	shr.u64 	%rd43782, %rd43781, 32;
	and.b64  	%rd43783, %rd43698, 4294967295;
	add.s64 	%rd43784, %rd43782, %rd43783;
	mad.lo.s64 	%rd43785, %rd2968, %rd43759, %rd43784;
	shr.u64 	%rd43786, %rd43785, 32;
	mul.wide.u32 	%rd43787, %r1587, %r6062;
	and.b64  	%rd43788, %rd43730, 4294967295;
	add.s64 	%rd43789, %rd43786, %rd43788;
	add.s64 	%rd43790, %rd43789, %rd43787;
	shr.u64 	%rd43791, %rd43790, 32;
	and.b64  	%rd43792, %rd43734, 4294967295;
	add.s64 	%rd43793, %rd43791, %rd43792;
	shr.u64 	%rd43794, %rd43793, 32;
	and.b64  	%rd43795, %rd43738, 4294967295;
	add.s64 	%rd43796, %rd43794, %rd43795;
	shr.u64 	%rd43797, %rd43796, 32;
	and.b64  	%rd43798, %rd43742, 4294967295;
	add.s64 	%rd43799, %rd43797, %rd43798;
	shr.u64 	%rd43800, %rd43799, 32;
	and.b64  	%rd43801, %rd43746, 4294967295;
	add.s64 	%rd43802, %rd43800, %rd43801;
	shr.u64 	%rd43803, %rd43802, 32;
	and.b64  	%rd43804, %rd43750, 4294967295;
	add.s64 	%rd43805, %rd43803, %rd43804;
	shr.u64 	%rd43806, %rd43805, 32;
	and.b64  	%rd43807, %rd43754, 4294967295;
	add.s64 	%rd43808, %rd43806, %rd43807;
	shr.u64 	%rd43809, %rd43808, 32;
	and.b64  	%rd43810, %rd43758, 4294967295;
	add.s64 	%rd43811, %rd43809, %rd43810;
	{ .reg .b32 tmp; mov.b64 {tmp, %r6064}, %rd43811; }
	add.s32 	%r6065, %r6061, %r6064;
	mul.lo.s32 	%r6066, %r1586, %r6063;
	cvt.u64.u32 	%rd43812, %r6066;
	and.b64  	%rd43813, %rd43765, 4294967295;
	mad.lo.s64 	%rd43814, %rd2962, %rd43812, %rd43813;
	shr.u64 	%rd43815, %rd43814, 32;
	and.b64  	%rd43816, %rd43769, 4294967295;
	add.s64 	%rd43817, %rd43815, %rd43816;
	mad.lo.s64 	%rd43818, %rd2963, %rd43812, %rd43817;
	cvt.u32.u64 	%r6067, %rd43818;
	shr.u64 	%rd43819, %rd43818, 32;
	and.b64  	%rd43820, %rd43773, 4294967295;
	add.s64 	%rd43821, %rd43819, %rd43820;
	mad.lo.s64 	%rd43822, %rd2964, %rd43812, %rd43821;
	shr.u64 	%rd43823, %rd43822, 32;
	and.b64  	%rd43824, %rd43777, 4294967295;
	add.s64 	%rd43825, %rd43823, %rd43824;
	mad.lo.s64 	%rd43826, %rd2965, %rd43812, %rd43825;
	shr.u64 	%rd43827, %rd43826, 32;
	and.b64  	%rd43828, %rd43781, 4294967295;
	add.s64 	%rd43829, %rd43827, %rd43828;
	mad.lo.s64 	%rd43830, %rd2966, %rd43812, %rd43829;
	shr.u64 	%rd43831, %rd43830, 32;
	and.b64  	%rd43832, %rd43785, 4294967295;
	add.s64 	%rd43833, %rd43831, %rd43832;
	mad.lo.s64 	%rd43834, %rd2967, %rd43812, %rd43833;
	shr.u64 	%rd43835, %rd43834, 32;
	and.b64  	%rd43836, %rd43790, 4294967295;
	add.s64 	%rd43837, %rd43835, %rd43836;
	mad.lo.s64 	%rd43838, %rd2968, %rd43812, %rd43837;
	shr.u64 	%rd43839, %rd43838, 32;
	mul.wide.u32 	%rd43840, %r1587, %r6066;
	and.b64  	%rd43841, %rd43793, 4294967295;
	add.s64 	%rd43842, %rd43839, %rd43841;
	add.s64 	%rd43843, %rd43842, %rd43840;
	shr.u64 	%rd43844, %rd43843, 32;
	and.b64  	%rd43845, %rd43796, 4294967295;
	add.s64 	%rd43846, %rd43844, %rd43845;
	shr.u64 	%rd43847, %rd43846, 32;
	and.b64  	%rd43848, %rd43799, 4294967295;
	add.s64 	%rd43849, %rd43847, %rd43848;
	shr.u64 	%rd43850, %rd43849, 32;
	and.b64  	%rd43851, %rd43802, 4294967295;
	add.s64 	%rd43852, %rd43850, %rd43851;
	shr.u64 	%rd43853, %rd43852, 32;
	and.b64  	%rd43854, %rd43805, 4294967295;
	add.s64 	%rd43855, %rd43853, %rd43854;
	shr.u64 	%rd43856, %rd43855, 32;
	and.b64  	%rd43857, %rd43808, 4294967295;
	add.s64 	%rd43858, %rd43856, %rd43857;
	shr.u64 	%rd43859, %rd43858, 32;
	and.b64  	%rd43860, %rd43811, 4294967295;
	add.s64 	%rd43861, %rd43859, %rd43860;
	{ .reg .b32 tmp; mov.b64 {tmp, %r6068}, %rd43861; }
	add.s32 	%r6069, %r6065, %r6068;
	mul.lo.s32 	%r6070, %r1586, %r6067;
	cvt.u64.u32 	%rd43862, %r6070;
	and.b64  	%rd43863, %rd43818, 4294967295;
	mad.lo.s64 	%rd43864, %rd2962, %rd43862, %rd43863;
	shr.u64 	%rd43865, %rd43864, 32;
	and.b64  	%rd43866, %rd43822, 4294967295;
	add.s64 	%rd43867, %rd43865, %rd43866;
	mad.lo.s64 	%rd43868, %rd2963, %rd43862, %rd43867;
	cvt.u32.u64 	%r6071, %rd43868;
	shr.u64 	%rd43869, %rd43868, 32;
	and.b64  	%rd43870, %rd43826, 4294967295;
	add.s64 	%rd43871, %rd43869, %rd43870;
	mad.lo.s64 	%rd43872, %rd2964, %rd43862, %rd43871;
	shr.u64 	%rd43873, %rd43872, 32;
	and.b64  	%rd43874, %rd43830, 4294967295;
	add.s64 	%rd43875, %rd43873, %rd43874;
	mad.lo.s64 	%rd43876, %rd2965, %rd43862, %rd43875;
	shr.u64 	%rd43877, %rd43876, 32;
	and.b64  	%rd43878, %rd43834, 4294967295;
	add.s64 	%rd43879, %rd43877, %rd43878;
	mad.lo.s64 	%rd43880, %rd2966, %rd43862, %rd43879;
	shr.u64 	%rd43881, %rd43880, 32;
	and.b64  	%rd43882, %rd43838, 4294967295;
	add.s64 	%rd43883, %rd43881, %rd43882;
	mad.lo.s64 	%rd43884, %rd2967, %rd43862, %rd43883;
	shr.u64 	%rd43885, %rd43884, 32;
	and.b64  	%rd43886, %rd43843, 4294967295;
	add.s64 	%rd43887, %rd43885, %rd43886;
	mad.lo.s64 	%rd43888, %rd2968, %rd43862, %rd43887;
	shr.u64 	%rd43889, %rd43888, 32;
	mul.wide.u32 	%rd43890, %r1587, %r6070;
	and.b64  	%rd43891, %rd43846, 4294967295;
	add.s64 	%rd43892, %rd43889, %rd43891;
	add.s64 	%rd43893, %rd43892, %rd43890;
	shr.u64 	%rd43894, %rd43893, 32;
	and.b64  	%rd43895, %rd43849, 4294967295;
	add.s64 	%rd43896, %rd43894, %rd43895;
	shr.u64 	%rd43897, %rd43896, 32;
	and.b64  	%rd43898, %rd43852, 4294967295;
	add.s64 	%rd43899, %rd43897, %rd43898;
	shr.u64 	%rd43900, %rd43899, 32;
	and.b64  	%rd43901, %rd43855, 4294967295;
	add.s64 	%rd43902, %rd43900, %rd43901;
	shr.u64 	%rd43903, %rd43902, 32;
	and.b64  	%rd43904, %rd43858, 4294967295;
	add.s64 	%rd43905, %rd43903, %rd43904;
	shr.u64 	%rd43906, %rd43905, 32;
	and.b64  	%rd43907, %rd43861, 4294967295;
	add.s64 	%rd43908, %rd43906, %rd43907;
	{ .reg .b32 tmp; mov.b64 {tmp, %r6072}, %rd43908; }
	add.s32 	%r6073, %r6069, %r6072;
	mul.lo.s32 	%r6074, %r1586, %r6071;
	cvt.u64.u32 	%rd43909, %r6074;
	and.b64  	%rd43910, %rd43868, 4294967295;
	mad.lo.s64 	%rd43911, %rd2962, %rd43909, %rd43910;
	shr.u64 	%rd43912, %rd43911, 32;
	and.b64  	%rd43913, %rd43872, 4294967295;
	add.s64 	%rd43914, %rd43912, %rd43913;
	mad.lo.s64 	%rd43915, %rd2963, %rd43909, %rd43914;
	cvt.u32.u64 	%r6075, %rd43915;
	shr.u64 	%rd43916, %rd43915, 32;
	and.b64  	%rd43917, %rd43876, 4294967295;
	add.s64 	%rd43918, %rd43916, %rd43917;
	mad.lo.s64 	%rd43919, %rd2964, %rd43909, %rd43918;
	shr.u64 	%rd43920, %rd43919, 32;
	and.b64  	%rd43921, %rd43880, 4294967295;
	add.s64 	%rd43922, %rd43920, %rd43921;
	mad.lo.s64 	%rd43923, %rd2965, %rd43909, %rd43922;
	shr.u64 	%rd43924, %rd43923, 32;
	and.b64  	%rd43925, %rd43884, 4294967295;
	add.s64 	%rd43926, %rd43924, %rd43925;
	mad.lo.s64 	%rd43927, %rd2966, %rd43909, %rd43926;
	shr.u64 	%rd43928, %rd43927, 32;
	and.b64  	%rd43929, %rd43888, 4294967295;
	add.s64 	%rd43930, %rd43928, %rd43929;
	mad.lo.s64 	%rd43931, %rd2967, %rd43909, %rd43930;
	shr.u64 	%rd43932, %rd43931, 32;
	and.b64  	%rd43933, %rd43893, 4294967295;
	add.s64 	%rd43934, %rd43932, %rd43933;
	mad.lo.s64 	%rd43935, %rd2968, %rd43909, %rd43934;
	shr.u64 	%rd43936, %rd43935, 32;
	mul.wide.u32 	%rd43937, %r1587, %r6074;
	and.b64  	%rd43938, %rd43896, 4294967295;
	add.s64 	%rd43939, %rd43936, %rd43938;
	add.s64 	%rd43940, %rd43939, %rd43937;
	shr.u64 	%rd43941, %rd43940, 32;
	and.b64  	%rd43942, %rd43899, 4294967295;
	add.s64 	%rd43943, %rd43941, %rd43942;
	shr.u64 	%rd43944, %rd43943, 32;
	and.b64  	%rd43945, %rd43902, 4294967295;
	add.s64 	%rd43946, %rd43944, %rd43945;
	shr.u64 	%rd43947, %rd43946, 32;
	and.b64  	%rd43948, %rd43905, 4294967295;
	add.s64 	%rd43949, %rd43947, %rd43948;
	shr.u64 	%rd43950, %rd43949, 32;
	and.b64  	%rd43951, %rd43908, 4294967295;
	add.s64 	%rd43952, %rd43950, %rd43951;
	{ .reg .b32 tmp; mov.b64 {tmp, %r6076}, %rd43952; }
	add.s32 	%r6077, %r6073, %r6076;
	mul.lo.s32 	%r6078, %r1586, %r6075;
	cvt.u64.u32 	%rd43953, %r6078;
	and.b64  	%rd43954, %rd43915, 4294967295;
	mad.lo.s64 	%rd43955, %rd2962, %rd43953, %rd43954;
	shr.u64 	%rd43956, %rd43955, 32;
	and.b64  	%rd43957, %rd43919, 4294967295;
	add.s64 	%rd43958, %rd43956, %rd43957;
	mad.lo.s64 	%rd43959, %rd2963, %rd43953, %rd43958;
	cvt.u32.u64 	%r6079, %rd43959;
	shr.u64 	%rd43960, %rd43959, 32;
	and.b64  	%rd43961, %rd43923, 4294967295;
	add.s64 	%rd43962, %rd43960, %rd43961;
	mad.lo.s64 	%rd43963, %rd2964, %rd43953, %rd43962;
	shr.u64 	%rd43964, %rd43963, 32;
	and.b64  	%rd43965, %rd43927, 4294967295;
	add.s64 	%rd43966, %rd43964, %rd43965;
	mad.lo.s64 	%rd43967, %rd2965, %rd43953, %rd43966;
	shr.u64 	%rd43968, %rd43967, 32;
	and.b64  	%rd43969, %rd43931, 4294967295;
	add.s64 	%rd43970, %rd43968, %rd43969;
	mad.lo.s64 	%rd43971, %rd2966, %rd43953, %rd43970;
	shr.u64 	%rd43972, %rd43971, 32;
	and.b64  	%rd43973, %rd43935, 4294967295;
	add.s64 	%rd43974, %rd43972, %rd43973;
	mad.lo.s64 	%rd43975, %rd2967, %rd43953, %rd43974;
	shr.u64 	%rd43976, %rd43975, 32;
	and.b64  	%rd43977, %rd43940, 4294967295;
	add.s64 	%rd43978, %rd43976, %rd43977;
	mad.lo.s64 	%rd43979, %rd2968, %rd43953, %rd43978;
	shr.u64 	%rd43980, %rd43979, 32;
	mul.wide.u32 	%rd43981, %r1587, %r6078;
	and.b64  	%rd43982, %rd43943, 4294967295;
	add.s64 	%rd43983, %rd43980, %rd43982;
	add.s64 	%rd43984, %rd43983, %rd43981;
	shr.u64 	%rd43985, %rd43984, 32;
	and.b64  	%rd43986, %rd43946, 4294967295;
	add.s64 	%rd43987, %rd43985, %rd43986;
	shr.u64 	%rd43988, %rd43987, 32;
	and.b64  	%rd43989, %rd43949, 4294967295;
	add.s64 	%rd43990, %rd43988, %rd43989;
	shr.u64 	%rd43991, %rd43990, 32;
	and.b64  	%rd43992, %rd43952, 4294967295;
	add.s64 	%rd43993, %rd43991, %rd43992;
	{ .reg .b32 tmp; mov.b64 {tmp, %r6080}, %rd43993; }
	add.s32 	%r6081, %r6077, %r6080;
	mul.lo.s32 	%r6082, %r1586, %r6079;
	cvt.u64.u32 	%rd43994, %r6082;
	and.b64  	%rd43995, %rd43959, 4294967295;
	mad.lo.s64 	%rd43996, %rd2962, %rd43994, %rd43995;
	shr.u64 	%rd43997, %rd43996, 32;
	and.b64  	%rd43998, %rd43963, 4294967295;
	add.s64 	%rd43999, %rd43997, %rd43998;
	mad.lo.s64 	%rd44000, %rd2963, %rd43994, %rd43999;
	cvt.u32.u64 	%r6083, %rd44000;
	shr.u64 	%rd44001, %rd44000, 32;
	and.b64  	%rd44002, %rd43967, 4294967295;
	add.s64 	%rd44003, %rd44001, %rd44002;
	mad.lo.s64 	%rd44004, %rd2964, %rd43994, %rd44003;
	shr.u64 	%rd44005, %rd44004, 32;
	and.b64  	%rd44006, %rd43971, 4294967295;
	add.s64 	%rd44007, %rd44005, %rd44006;
	mad.lo.s64 	%rd44008, %rd2965, %rd43994, %rd44007;
	shr.u64 	%rd44009, %rd44008, 32;
	and.b64  	%rd44010, %rd43975, 4294967295;
	add.s64 	%rd44011, %rd44009, %rd44010;
	mad.lo.s64 	%rd44012, %rd2966, %rd43994, %rd44011;
	shr.u64 	%rd44013, %rd44012, 32;
	and.b64  	%rd44014, %rd43979, 4294967295;
	add.s64 	%rd44015, %rd44013, %rd44014;
	mad.lo.s64 	%rd44016, %rd2967, %rd43994, %rd44015;
	shr.u64 	%rd44017, %rd44016, 32;
	and.b64  	%rd44018, %rd43984, 4294967295;
	add.s64 	%rd44019, %rd44017, %rd44018;
	mad.lo.s64 	%rd44020, %rd2968, %rd43994, %rd44019;
	shr.u64 	%rd44021, %rd44020, 32;
	mul.wide.u32 	%rd44022, %r1587, %r6082;
	and.b64  	%rd44023, %rd43987, 4294967295;
	add.s64 	%rd44024, %rd44021, %rd44023;
	add.s64 	%rd44025, %rd44024, %rd44022;
	shr.u64 	%rd44026, %rd44025, 32;
	and.b64  	%rd44027, %rd43990, 4294967295;
	add.s64 	%rd44028, %rd44026, %rd44027;
	shr.u64 	%rd44029, %rd44028, 32;
	and.b64  	%rd44030, %rd43993, 4294967295;
	add.s64 	%rd44031, %rd44029, %rd44030;
	{ .reg .b32 tmp; mov.b64 {tmp, %r6084}, %rd44031; }
	add.s32 	%r6085, %r6081, %r6084;
	mul.lo.s32 	%r6086, %r1586, %r6083;
	cvt.u64.u32 	%rd44032, %r6086;
	and.b64  	%rd44033, %rd44000, 4294967295;
	mad.lo.s64 	%rd44034, %rd2962, %rd44032, %rd44033;
	shr.u64 	%rd44035, %rd44034, 32;
	and.b64  	%rd44036, %rd44004, 4294967295;
	add.s64 	%rd44037, %rd44035, %rd44036;
	mad.lo.s64 	%rd44038, %rd2963, %rd44032, %rd44037;
	cvt.u32.u64 	%r6087, %rd44038;
	shr.u64 	%rd44039, %rd44038, 32;
	and.b64  	%rd44040, %rd44008, 4294967295;
	add.s64 	%rd44041, %rd44039, %rd44040;
	mad.lo.s64 	%rd44042, %rd2964, %rd44032, %rd44041;
	shr.u64 	%rd44043, %rd44042, 32;
	and.b64  	%rd44044, %rd44012, 4294967295;
	add.s64 	%rd44045, %rd44043, %rd44044;
	mad.lo.s64 	%rd44046, %rd2965, %rd44032, %rd44045;
	shr.u64 	%rd44047, %rd44046, 32;
	and.b64  	%rd44048, %rd44016, 4294967295;
	add.s64 	%rd44049, %rd44047, %rd44048;
	mad.lo.s64 	%rd44050, %rd2966, %rd44032, %rd44049;
	shr.u64 	%rd44051, %rd44050, 32;
	and.b64  	%rd44052, %rd44020, 4294967295;
	add.s64 	%rd44053, %rd44051, %rd44052;
	mad.lo.s64 	%rd44054, %rd2967, %rd44032, %rd44053;
	shr.u64 	%rd44055, %rd44054, 32;
	and.b64  	%rd44056, %rd44025, 4294967295;
	add.s64 	%rd44057, %rd44055, %rd44056;
	mad.lo.s64 	%rd44058, %rd2968, %rd44032, %rd44057;
	shr.u64 	%rd44059, %rd44058, 32;
	mul.wide.u32 	%rd44060, %r1587, %r6086;
	and.b64  	%rd44061, %rd44028, 4294967295;
	add.s64 	%rd44062, %rd44059, %rd44061;
	add.s64 	%rd44063, %rd44062, %rd44060;
	shr.u64 	%rd44064, %rd44063, 32;
	and.b64  	%rd44065, %rd44031, 4294967295;
	add.s64 	%rd44066, %rd44064, %rd44065;
	{ .reg .b32 tmp; mov.b64 {tmp, %r6088}, %rd44066; }
	add.s32 	%r6089, %r6085, %r6088;
	mul.lo.s32 	%r6090, %r1586, %r6087;
	cvt.u64.u32 	%rd44067, %r6090;
	and.b64  	%rd44068, %rd44038, 4294967295;
	mad.lo.s64 	%rd44069, %rd2962, %rd44067, %rd44068;
	shr.u64 	%rd44070, %rd44069, 32;
	and.b64  	%rd44071, %rd44042, 4294967295;
	add.s64 	%rd44072, %rd44070, %rd44071;
	mad.lo.s64 	%rd3011, %rd2963, %rd44067, %rd44072;
	cvt.u32.u64 	%r6785, %rd3011;
	shr.u64 	%rd44073, %rd3011, 32;
	and.b64  	%rd44074, %rd44046, 4294967295;
	add.s64 	%rd44075, %rd44073, %rd44074;
	mad.lo.s64 	%rd3012, %rd2964, %rd44067, %rd44075;
	cvt.u32.u64 	%r6784, %rd3012;
	shr.u64 	%rd44076, %rd3012, 32;
	and.b64  	%rd44077, %rd44050, 4294967295;
	add.s64 	%rd44078, %rd44076, %rd44077;
	mad.lo.s64 	%rd3013, %rd2965, %rd44067, %rd44078;
	cvt.u32.u64 	%r6783, %rd3013;
	shr.u64 	%rd44079, %rd3013, 32;
	and.b64  	%rd44080, %rd44054, 4294967295;
	add.s64 	%rd44081, %rd44079, %rd44080;
	mad.lo.s64 	%rd3014, %rd2966, %rd44067, %rd44081;
	cvt.u32.u64 	%r6782, %rd3014;
	shr.u64 	%rd44082, %rd3014, 32;
	and.b64  	%rd44083, %rd44058, 4294967295;
	add.s64 	%rd44084, %rd44082, %rd44083;
	mad.lo.s64 	%rd3015, %rd2967, %rd44067, %rd44084;
	cvt.u32.u64 	%r6781, %rd3015;
	shr.u64 	%rd44085, %rd3015, 32;
	and.b64  	%rd44086, %rd44063, 4294967295;
	add.s64 	%rd44087, %rd44085, %rd44086;
	mad.lo.s64 	%rd3016, %rd2968, %rd44067, %rd44087;
	cvt.u32.u64 	%r6780, %rd3016;
	shr.u64 	%rd44088, %rd3016, 32;
	mul.wide.u32 	%rd44089, %r1587, %r6090;
	and.b64  	%rd44090, %rd44066, 4294967295;
	add.s64 	%rd44091, %rd44088, %rd44090;
	add.s64 	%rd3017, %rd44091, %rd44089;
	cvt.u32.u64 	%r6779, %rd3017;
	{ .reg .b32 tmp; mov.b64 {tmp, %r6091}, %rd3017; }
	add.s32 	%r6778, %r6089, %r6091;
	setp.gt.u32 	%p1928, %r6778, %r1587;
	@%p1928 bra 	$L__BB4_1695;
	setp.lt.u32 	%p1929, %r6778, %r1587;
	@%p1929 bra 	$L__BB4_1696;
	cvt.u32.u64 	%r6092, %rd2968;
	setp.lt.u32 	%p1930, %r6092, %r6779;
	@%p1930 bra 	$L__BB4_1695;
	setp.gt.u32 	%p1931, %r6092, %r6779;
	@%p1931 bra 	$L__BB4_1696;
	cvt.u32.u64 	%r6094, %rd2967;
	setp.lt.u32 	%p1932, %r6094, %r6780;
	@%p1932 bra 	$L__BB4_1695;
	setp.gt.u32 	%p1933, %r6094, %r6780;
	@%p1933 bra 	$L__BB4_1696;
	cvt.u32.u64 	%r6096, %rd2966;
	setp.lt.u32 	%p1934, %r6096, %r6781;
	@%p1934 bra 	$L__BB4_1695;
	setp.gt.u32 	%p1935, %r6096, %r6781;
	@%p1935 bra 	$L__BB4_1696;
	cvt.u32.u64 	%r6098, %rd2965;
	setp.lt.u32 	%p1936, %r6098, %r6782;
	@%p1936 bra 	$L__BB4_1695;
	setp.gt.u32 	%p1937, %r6098, %r6782;
	@%p1937 bra 	$L__BB4_1696;
	cvt.u32.u64 	%r6100, %rd2964;
	setp.lt.u32 	%p1938, %r6100, %r6783;
	@%p1938 bra 	$L__BB4_1695;
	setp.gt.u32 	%p1939, %r6100, %r6783;
	@%p1939 bra 	$L__BB4_1696;
	cvt.u32.u64 	%r6102, %rd2963;
	setp.lt.u32 	%p1940, %r6102, %r6784;
	@%p1940 bra 	$L__BB4_1695;
	cvt.u32.u64 	%r6103, %rd2962;
	setp.gt.u32 	%p1941, %r6102, %r6784;
	setp.gt.u32 	%p1942, %r6103, %r6785;
	or.pred  	%p1943, %p1941, %p1942;
	@%p1943 bra 	$L__BB4_1696;
$L__BB4_1695:
	and.b64  	%rd44093, %rd3011, 4294967295;
	sub.s64 	%rd44094, %rd44093, %rd2962;
	shr.u64 	%rd44095, %rd44094, 63;
	cvt.u32.u64 	%r6785, %rd44094;
	and.b64  	%rd44096, %rd3012, 4294967295;
	add.s64 	%rd44097, %rd44095, %rd2963;
	sub.s64 	%rd44098, %rd44096, %rd44097;
	shr.u64 	%rd44099, %rd44098, 63;
	cvt.u32.u64 	%r6784, %rd44098;
	and.b64  	%rd44100, %rd3013, 4294967295;
	add.s64 	%rd44101, %rd44099, %rd2964;
	sub.s64 	%rd44102, %rd44100, %rd44101;
	shr.u64 	%rd44103, %rd44102, 63;
	cvt.u32.u64 	%r6783, %rd44102;
	and.b64  	%rd44104, %rd3014, 4294967295;
	add.s64 	%rd44105, %rd44103, %rd2965;
	sub.s64 	%rd44106, %rd44104, %rd44105;
	shr.u64 	%rd44107, %rd44106, 63;
	cvt.u32.u64 	%r6782, %rd44106;
	and.b64  	%rd44108, %rd3015, 4294967295;
	add.s64 	%rd44109, %rd44107, %rd2966;
	sub.s64 	%rd44110, %rd44108, %rd44109;
	shr.u64 	%rd44111, %rd44110, 63;
	cvt.u32.u64 	%r6781, %rd44110;
	and.b64  	%rd44112, %rd3016, 4294967295;
	add.s64 	%rd44113, %rd44111, %rd2967;
	sub.s64 	%rd44114, %rd44112, %rd44113;
	shr.u64 	%rd44115, %rd44114, 63;
	cvt.u32.u64 	%r6780, %rd44114;
	and.b64  	%rd44116, %rd3017, 4294967295;
	add.s64 	%rd44117, %rd44115, %rd2968;
	sub.s64 	%rd44118, %rd44116, %rd44117;
	shr.u64 	%rd44119, %rd44118, 63;
	cvt.u32.u64 	%r6779, %rd44118;
	cvt.u32.u64 	%r6105, %rd44119;
	add.s32 	%r6106, %r1587, %r6105;
	sub.s32 	%r6778, %r6778, %r6106;
$L__BB4_1696:
	add.s32 	%r6769, %r6769, -1;
	setp.ne.s32 	%p1944, %r6769, -1;
	@%p1944 bra 	$L__BB4_1665;
	cvt.u64.u32 	%rd47909, %r6785;
	cvt.u64.u32 	%rd47908, %r6784;
	cvt.u64.u32 	%rd47907, %r6783;
	cvt.u64.u32 	%rd47906, %r6782;
	cvt.u64.u32 	%rd47905, %r6781;
	cvt.u64.u32 	%rd47904, %r6780;
	cvt.u64.u32 	%rd47903, %r6779;
	cvt.u64.u32 	%rd47902, %r6778;
$L__BB4_1698:
	mul.lo.s64 	%rd44120, %rd47909, %rd47909;
	cvt.u32.u64 	%r6107, %rd44120;
	shr.u64 	%rd44121, %rd44120, 32;
	mul.lo.s64 	%rd44122, %rd47908, %rd47909;
	add.s64 	%rd44123, %rd44121, %rd44122;
	shr.u64 	%rd44124, %rd44123, 32;
	mul.lo.s64 	%rd44125, %rd47907, %rd47909;
	add.s64 	%rd44126, %rd44124, %rd44125;
	shr.u64 	%rd44127, %rd44126, 32;
	mul.lo.s64 	%rd44128, %rd47906, %rd47909;
	add.s64 	%rd44129, %rd44127, %rd44128;
	shr.u64 	%rd44130, %rd44129, 32;
	mul.lo.s64 	%rd44131, %rd47905, %rd47909;
	add.s64 	%rd44132, %rd44130, %rd44131;
	shr.u64 	%rd44133, %rd44132, 32;
	mul.lo.s64 	%rd44134, %rd47904, %rd47909;
	add.s64 	%rd44135, %rd44133, %rd44134;
	shr.u64 	%rd44136, %rd44135, 32;
	mul.lo.s64 	%rd44137, %rd47903, %rd47909;
	add.s64 	%rd44138, %rd44136, %rd44137;
	shr.u64 	%rd44139, %rd44138, 32;
	mul.lo.s64 	%rd44140, %rd47902, %rd47909;
	add.s64 	%rd44141, %rd44139, %rd44140;
	shr.u64 	%rd44142, %rd44141, 32;
	and.b64  	%rd44143, %rd44123, 4294967295;
	add.s64 	%rd44144, %rd44122, %rd44143;
	shr.u64 	%rd44145, %rd44144, 32;
	and.b64  	%rd44146, %rd44126, 4294967295;
	add.s64 	%rd44147, %rd44145, %rd44146;
	mad.lo.s64 	%rd44148, %rd47908, %rd47908, %rd44147;
	shr.u64 	%rd44149, %rd44148, 32;
	mul.lo.s64 	%rd44150, %rd47907, %rd47908;
	and.b64  	%rd44151, %rd44129, 4294967295;
	add.s64 	%rd44152, %rd44149, %rd44151;
	add.s64 	%rd44153, %rd44152, %rd44150;
	shr.u64 	%rd44154, %rd44153, 32;
	mul.lo.s64 	%rd44155, %rd47906, %rd47908;
	and.b64  	%rd44156, %rd44132, 4294967295;
	add.s64 	%rd44157, %rd44154, %rd44156;
	add.s64 	%rd44158, %rd44157, %rd44155;
	shr.u64 	%rd44159, %rd44158, 32;
	mul.lo.s64 	%rd44160, %rd47905, %rd47908;
	and.b64  	%rd44161, %rd44135, 4294967295;
	add.s64 	%rd44162, %rd44159, %rd44161;
	add.s64 	%rd44163, %rd44162, %rd44160;
	shr.u64 	%rd44164, %rd44163, 32;
	mul.lo.s64 	%rd44165, %rd47904, %rd47908;
	and.b64  	%rd44166, %rd44138, 4294967295;
	add.s64 	%rd44167, %rd44164, %rd44166;
	add.s64 	%rd44168, %rd44167, %rd44165;
	shr.u64 	%rd44169, %rd44168, 32;
	mul.lo.s64 	%rd44170, %rd47903, %rd47908;
	and.b64  	%rd44171, %rd44141, 4294967295;
	add.s64 	%rd44172, %rd44169, %rd44171;
	add.s64 	%rd44173, %rd44172, %rd44170;
	shr.u64 	%rd44174, %rd44173, 32;
	mul.lo.s64 	%rd44175, %rd47902, %rd47908;
	add.s64 	%rd44176, %rd44174, %rd44142;
	add.s64 	%rd44177, %rd44176, %rd44175;
	shr.u64 	%rd44178, %rd44177, 32;
	and.b64  	%rd44179, %rd44148, 4294967295;
	add.s64 	%rd44180, %rd44125, %rd44179;
	shr.u64 	%rd44181, %rd44180, 32;
	and.b64  	%rd44182, %rd44153, 4294967295;
	add.s64 	%rd44183, %rd44181, %rd44182;
	add.s64 	%rd44184, %rd44183, %rd44150;
	shr.u64 	%rd44185, %rd44184, 32;
	and.b64  	%rd44186, %rd44158, 4294967295;
	add.s64 	%rd44187, %rd44185, %rd44186;
	mad.lo.s64 	%rd44188, %rd47907, %rd47907, %rd44187;
	shr.u64 	%rd44189, %rd44188, 32;
	mul.lo.s64 	%rd44190, %rd47906, %rd47907;
	and.b64  	%rd44191, %rd44163, 4294967295;
	add.s64 	%rd44192, %rd44189, %rd44191;
	add.s64 	%rd44193, %rd44192, %rd44190;
	shr.u64 	%rd44194, %rd44193, 32;
	mul.lo.s64 	%rd44195, %rd47905, %rd47907;
	and.b64  	%rd44196, %rd44168, 4294967295;
	add.s64 	%rd44197, %rd44194, %rd44196;
	add.s64 	%rd44198, %rd44197, %rd44195;
	shr.u64 	%rd44199, %rd44198, 32;
	mul.lo.s64 	%rd44200, %rd47904, %rd47907;
	and.b64  	%rd44201, %rd44173, 4294967295;
	add.s64 	%rd44202, %rd44199, %rd44201;
	add.s64 	%rd44203, %rd44202, %rd44200;
	shr.u64 	%rd44204, %rd44203, 32;
	mul.lo.s64 	%rd44205, %rd47903, %rd47907;
	and.b64  	%rd44206, %rd44177, 4294967295;
	add.s64 	%rd44207, %rd44204, %rd44206;
	add.s64 	%rd44208, %rd44207, %rd44205;
	shr.u64 	%rd44209, %rd44208, 32;
	mul.lo.s64 	%rd44210, %rd47902, %rd47907;
	add.s64 	%rd44211, %rd44209, %rd44178;
	add.s64 	%rd44212, %rd44211, %rd44210;
	shr.u64 	%rd44213, %rd44212, 32;
	and.b64  	%rd44214, %rd44184, 4294967295;
	add.s64 	%rd44215, %rd44128, %rd44214;
	shr.u64 	%rd44216, %rd44215, 32;
	and.b64  	%rd44217, %rd44188, 4294967295;
	add.s64 	%rd44218, %rd44216, %rd44217;
	add.s64 	%rd44219, %rd44218, %rd44155;
	shr.u64 	%rd44220, %rd44219, 32;
	and.b64  	%rd44221, %rd44193, 4294967295;
	add.s64 	%rd44222, %rd44220, %rd44221;
	add.s64 	%rd44223, %rd44222, %rd44190;
	shr.u64 	%rd44224, %rd44223, 32;
	and.b64  	%rd44225, %rd44198, 4294967295;
	add.s64 	%rd44226, %rd44224, %rd44225;
	mad.lo.s64 	%rd44227, %rd47906, %rd47906, %rd44226;
	shr.u64 	%rd44228, %rd44227, 32;
	mul.lo.s64 	%rd44229, %rd47905, %rd47906;
	and.b64  	%rd44230, %rd44203, 4294967295;
	add.s64 	%rd44231, %rd44228, %rd44230;
	add.s64 	%rd44232, %rd44231, %rd44229;
	shr.u64 	%rd44233, %rd44232, 32;
	mul.lo.s64 	%rd44234, %rd47904, %rd47906;
	and.b64  	%rd44235, %rd44208, 4294967295;
	add.s64 	%rd44236, %rd44233, %rd44235;
	add.s64 	%rd44237, %rd44236, %rd44234;
	shr.u64 	%rd44238, %rd44237, 32;
	mul.lo.s64 	%rd44239, %rd47903, %rd47906;
	and.b64  	%rd44240, %rd44212, 4294967295;
	add.s64 	%rd44241, %rd44238, %rd44240;
	add.s64 	%rd44242, %rd44241, %rd44239;
	shr.u64 	%rd44243, %rd44242, 32;
	mul.lo.s64 	%rd44244, %rd47902, %rd47906;
	add.s64 	%rd44245, %rd44243, %rd44213;
	add.s64 	%rd44246, %rd44245, %rd44244;
	shr.u64 	%rd44247, %rd44246, 32;
	and.b64  	%rd44248, %rd44219, 4294967295;
	add.s64 	%rd44249, %rd44131, %rd44248;
	shr.u64 	%rd44250, %rd44249, 32;
	and.b64  	%rd44251, %rd44223, 4294967295;
	add.s64 	%rd44252, %rd44250, %rd44251;
	add.s64 	%rd44253, %rd44252, %rd44160;
	shr.u64 	%rd44254, %rd44253, 32;
	and.b64  	%rd44255, %rd44227, 4294967295;
	add.s64 	%rd44256, %rd44254, %rd44255;
	add.s64 	%rd44257, %rd44256, %rd44195;
	shr.u64 	%rd44258, %rd44257, 32;
	and.b64  	%rd44259, %rd44232, 4294967295;
	add.s64 	%rd44260, %rd44258, %rd44259;
	add.s64 	%rd44261, %rd44260, %rd44229;
	shr.u64 	%rd44262, %rd44261, 32;
	and.b64  	%rd44263, %rd44237, 4294967295;
	add.s64 	%rd44264, %rd44262, %rd44263;
	mad.lo.s64 	%rd44265, %rd47905, %rd47905, %rd44264;
	shr.u64 	%rd44266, %rd44265, 32;
	mul.lo.s64 	%rd44267, %rd47904, %rd47905;
	and.b64  	%rd44268, %rd44242, 4294967295;
	add.s64 	%rd44269, %rd44266, %rd44268;
	add.s64 	%rd44270, %rd44269, %rd44267;
	shr.u64 	%rd44271, %rd44270, 32;
	mul.lo.s64 	%rd44272, %rd47903, %rd47905;
	and.b64  	%rd44273, %rd44246, 4294967295;
	add.s64 	%rd44274, %rd44271, %rd44273;
	add.s64 	%rd44275, %rd44274, %rd44272;
	shr.u64 	%rd44276, %rd44275, 32;
	mul.lo.s64 	%rd44277, %rd47902, %rd47905;
	add.s64 	%rd44278, %rd44276, %rd44247;
	add.s64 	%rd44279, %rd44278, %rd44277;
	shr.u64 	%rd44280, %rd44279, 32;
	and.b64  	%rd44281, %rd44253, 4294967295;
	add.s64 	%rd44282, %rd44134, %rd44281;
	shr.u64 	%rd44283, %rd44282, 32;
	and.b64  	%rd44284, %rd44257, 4294967295;
	add.s64 	%rd44285, %rd44283, %rd44284;
	add.s64 	%rd44286, %rd44285, %rd44165;
	shr.u64 	%rd44287, %rd44286, 32;
	and.b64  	%rd44288, %rd44261, 4294967295;
	add.s64 	%rd44289, %rd44287, %rd44288;
	add.s64 	%rd44290, %rd44289, %rd44200;
	shr.u64 	%rd44291, %rd44290, 32;
	and.b64  	%rd44292, %rd44265, 4294967295;
	add.s64 	%rd44293, %rd44291, %rd44292;
	add.s64 	%rd44294, %rd44293, %rd44234;
	shr.u64 	%rd44295, %rd44294, 32;
	and.b64  	%rd44296, %rd44270, 4294967295;
	add.s64 	%rd44297, %rd44295, %rd44296;
	add.s64 	%rd44298, %rd44297, %rd44267;
	shr.u64 	%rd44299, %rd44298, 32;
	and.b64  	%rd44300, %rd44275, 4294967295;
	add.s64 	%rd44301, %rd44299, %rd44300;
	mad.lo.s64 	%rd44302, %rd47904, %rd47904, %rd44301;
	shr.u64 	%rd44303, %rd44302, 32;
	mul.lo.s64 	%rd44304, %rd47903, %rd47904;
	and.b64  	%rd44305, %rd44279, 4294967295;
	add.s64 	%rd44306, %rd44303, %rd44305;
	add.s64 	%rd44307, %rd44306, %rd44304;
	shr.u64 	%rd44308, %rd44307, 32;
	mul.lo.s64 	%rd44309, %rd47902, %rd47904;
	add.s64 	%rd44310, %rd44308, %rd44280;
	add.s64 	%rd44311, %rd44310, %rd44309;
	shr.u64 	%rd44312, %rd44311, 32;
	and.b64  	%rd44313, %rd44286, 4294967295;
	add.s64 	%rd44314, %rd44137, %rd44313;
	shr.u64 	%rd44315, %rd44314, 32;
	and.b64  	%rd44316, %rd44290, 4294967295;
	add.s64 	%rd44317, %rd44315, %rd44316;
	add.s64 	%rd44318, %rd44317, %rd44170;
	shr.u64 	%rd44319, %rd44318, 32;
	and.b64  	%rd44320, %rd44294, 4294967295;
	add.s64 	%rd44321, %rd44319, %rd44320;
	add.s64 	%rd44322, %rd44321, %rd44205;
	shr.u64 	%rd44323, %rd44322, 32;
	and.b64  	%rd44324, %rd44298, 4294967295;
	add.s64 	%rd44325, %rd44323, %rd44324;
	add.s64 	%rd44326, %rd44325, %rd44239;
	shr.u64 	%rd44327, %rd44326, 32;
	and.b64  	%rd44328, %rd44302, 4294967295;
	add.s64 	%rd44329, %rd44327, %rd44328;
	add.s64 	%rd44330, %rd44329, %rd44272;
	shr.u64 	%rd44331, %rd44330, 32;
	and.b64  	%rd44332, %rd44307, 4294967295;
	add.s64 	%rd44333, %rd44331, %rd44332;
	add.s64 	%rd44334, %rd44333, %rd44304;
	shr.u64 	%rd44335, %rd44334, 32;
	and.b64  	%rd44336, %rd44311, 4294967295;
	add.s64 	%rd44337, %rd44335, %rd44336;
	mad.lo.s64 	%rd44338, %rd47903, %rd47903, %rd44337;
	shr.u64 	%rd44339, %rd44338, 32;
	mul.lo.s64 	%rd44340, %rd47902, %rd47903;
	add.s64 	%rd44341, %rd44339, %rd44312;
	add.s64 	%rd44342, %rd44341, %rd44340;
	shr.u64 	%rd44343, %rd44342, 32;
	and.b64  	%rd44344, %rd44318, 4294967295;
	add.s64 	%rd44345, %rd44140, %rd44344;
	shr.u64 	%rd44346, %rd44345, 32;
	and.b64  	%rd44347, %rd44322, 4294967295;
	add.s64 	%rd44348, %rd44346, %rd44347;
	add.s64 	%rd44349, %rd44348, %rd44175;
	shr.u64 	%rd44350, %rd44349, 32;
	and.b64  	%rd44351, %rd44326, 4294967295;
	add.s64 	%rd44352, %rd44350, %rd44351;
	add.s64 	%rd44353, %rd44352, %rd44210;
	shr.u64 	%rd44354, %rd44353, 32;
	and.b64  	%rd44355, %rd44330, 4294967295;
	add.s64 	%rd44356, %rd44354, %rd44355;
	add.s64 	%rd44357, %rd44356, %rd44244;
	shr.u64 	%rd44358, %rd44357, 32;
	and.b64  	%rd44359, %rd44334, 4294967295;
	add.s64 	%rd44360, %rd44358, %rd44359;
	add.s64 	%rd44361, %rd44360, %rd44277;
	shr.u64 	%rd44362, %rd44361, 32;
	and.b64  	%rd44363, %rd44338, 4294967295;
	add.s64 	%rd44364, %rd44362, %rd44363;
	add.s64 	%rd44365, %rd44364, %rd44309;
	shr.u64 	%rd44366, %rd44365, 32;
	and.b64  	%rd44367, %rd44342, 4294967295;
	add.s64 	%rd44368, %rd44366, %rd44367;
	add.s64 	%rd44369, %rd44368, %rd44340;
	shr.u64 	%rd44370, %rd44369, 32;
	add.s64 	%rd44371, %rd44370, %rd44343;
	mad.lo.s64 	%rd44372, %rd47902, %rd47902, %rd44371;
	{ .reg .b32 tmp; mov.b64 {tmp, %r6108}, %rd44372; }
	mul.lo.s32 	%r6109, %r1586, %r6107;
	cvt.u64.u32 	%rd44373, %r6109;
	and.b64  	%rd44374, %rd44120, 4294967295;
	mad.lo.s64 	%rd44375, %rd2962, %rd44373, %rd44374;
	shr.u64 	%rd44376, %rd44375, 32;
	and.b64  	%rd44377, %rd44144, 4294967295;
	add.s64 	%rd44378, %rd44376, %rd44377;
	mad.lo.s64 	%rd44379, %rd2963, %rd44373, %rd44378;
	cvt.u32.u64 	%r6110, %rd44379;
	shr.u64 	%rd44380, %rd44379, 32;
	and.b64  	%rd44381, %rd44180, 4294967295;
	add.s64 	%rd44382, %rd44380, %rd44381;
	mad.lo.s64 	%rd44383, %rd2964, %rd44373, %rd44382;
	shr.u64 	%rd44384, %rd44383, 32;
	and.b64  	%rd44385, %rd44215, 4294967295;
	add.s64 	%rd44386, %rd44384, %rd44385;
	mad.lo.s64 	%rd44387, %rd2965, %rd44373, %rd44386;
	shr.u64 	%rd44388, %rd44387, 32;
	and.b64  	%rd44389, %rd44249, 4294967295;
	add.s64 	%rd44390, %rd44388, %rd44389;
	mad.lo.s64 	%rd44391, %rd2966, %rd44373, %rd44390;
	shr.u64 	%rd44392, %rd44391, 32;
	and.b64  	%rd44393, %rd44282, 4294967295;
	add.s64 	%rd44394, %rd44392, %rd44393;
	mad.lo.s64 	%rd44395, %rd2967, %rd44373, %rd44394;
	shr.u64 	%rd44396, %rd44395, 32;
	and.b64  	%rd44397, %rd44314, 4294967295;
	add.s64 	%rd44398, %rd44396, %rd44397;
	mad.lo.s64 	%rd44399, %rd2968, %rd44373, %rd44398;
	shr.u64 	%rd44400, %rd44399, 32;
	mul.wide.u32 	%rd44401, %r1587, %r6109;
	and.b64  	%rd44402, %rd44345, 4294967295;
	add.s64 	%rd44403, %rd44400, %rd44402;
	add.s64 	%rd44404, %rd44403, %rd44401;
	shr.u64 	%rd44405, %rd44404, 32;
	and.b64  	%rd44406, %rd44349, 4294967295;
	add.s64 	%rd44407, %rd44405, %rd44406;
	shr.u64 	%rd44408, %rd44407, 32;
	and.b64  	%rd44409, %rd44353, 4294967295;
	add.s64 	%rd44410, %rd44408, %rd44409;
	shr.u64 	%rd44411, %rd44410, 32;
	and.b64  	%rd44412, %rd44357, 4294967295;
	add.s64 	%rd44413, %rd44411, %rd44412;
	shr.u64 	%rd44414, %rd44413, 32;
	and.b64  	%rd44415, %rd44361, 4294967295;
	add.s64 	%rd44416, %rd44414, %rd44415;
	shr.u64 	%rd44417, %rd44416, 32;
	and.b64  	%rd44418, %rd44365, 4294967295;
	add.s64 	%rd44419, %rd44417, %rd44418;
	shr.u64 	%rd44420, %rd44419, 32;
	and.b64  	%rd44421, %rd44369, 4294967295;
	add.s64 	%rd44422, %rd44420, %rd44421;
	shr.u64 	%rd44423, %rd44422, 32;
	and.b64  	%rd44424, %rd44372, 4294967295;
	add.s64 	%rd44425, %rd44423, %rd44424;
	{ .reg .b32 tmp; mov.b64 {tmp, %r6111}, %rd44425; }
	add.s32 	%r6112, %r6108, %r6111;
	mul.lo.s32 	%r6113, %r1586, %r6110;
	cvt.u64.u32 	%rd44426, %r6113;
	and.b64  	%rd44427, %rd44379, 4294967295;
	mad.lo.s64 	%rd44428, %rd2962, %rd44426, %rd44427;
	shr.u64 	%rd44429, %rd44428, 32;
	and.b64  	%rd44430, %rd44383, 4294967295;
	add.s64 	%rd44431, %rd44429, %rd44430;
	mad.lo.s64 	%rd44432, %rd2963, %rd44426, %rd44431;
	cvt.u32.u64 	%r6114, %rd44432;
	shr.u64 	%rd44433, %rd44432, 32;
	and.b64  	%rd44434, %rd44387, 4294967295;
	add.s64 	%rd44435, %rd44433, %rd44434;
	mad.lo.s64 	%rd44436, %rd2964, %rd44426, %rd44435;
	shr.u64 	%rd44437, %rd44436, 32;
	and.b64  	%rd44438, %rd44391, 4294967295;
	add.s64 	%rd44439, %rd44437, %rd44438;
	mad.lo.s64 	%rd44440, %rd2965, %rd44426, %rd44439;
	shr.u64 	%rd44441, %rd44440, 32;
	and.b64  	%rd44442, %rd44395, 4294967295;
	add.s64 	%rd44443, %rd44441, %rd44442;
	mad.lo.s64 	%rd44444, %rd2966, %rd44426, %rd44443;
	shr.u64 	%rd44445, %rd44444, 32;
	and.b64  	%rd44446, %rd44399, 4294967295;
	add.s64 	%rd44447, %rd44445, %rd44446;
	mad.lo.s64 	%rd44448, %rd2967, %rd44426, %rd44447;
	shr.u64 	%rd44449, %rd44448, 32;
	and.b64  	%rd44450, %rd44404, 4294967295;
	add.s64 	%rd44451, %rd44449, %rd44450;
	mad.lo.s64 	%rd44452, %rd2968, %rd44426, %rd44451;
	shr.u64 	%rd44453, %rd44452, 32;
	mul.wide.u32 	%rd44454, %r1587, %r6113;
	and.b64  	%rd44455, %rd44407, 4294967295;
	add.s64 	%rd44456, %rd44453, %rd44455;
	add.s64 	%rd44457, %rd44456, %rd44454;
	shr.u64 	%rd44458, %rd44457, 32;
	and.b64  	%rd44459, %rd44410, 4294967295;
	add.s64 	%rd44460, %rd44458, %rd44459;
	shr.u64 	%rd44461, %rd44460, 32;
	and.b64  	%rd44462, %rd44413, 4294967295;
	add.s64 	%rd44463, %rd44461, %rd44462;
	shr.u64 	%rd44464, %rd44463, 32;
	and.b64  	%rd44465, %rd44416, 4294967295;
	add.s64 	%rd44466, %rd44464, %rd44465;
	shr.u64 	%rd44467, %rd44466, 32;
	and.b64  	%rd44468, %rd44419, 4294967295;
	add.s64 	%rd44469, %rd44467, %rd44468;
	shr.u64 	%rd44470, %rd44469, 32;
	and.b64  	%rd44471, %rd44422, 4294967295;
	add.s64 	%rd44472, %rd44470, %rd44471;
	shr.u64 	%rd44473, %rd44472, 32;
	and.b64  	%rd44474, %rd44425, 4294967295;
	add.s64 	%rd44475, %rd44473, %rd44474;
	{ .reg .b32 tmp; mov.b64 {tmp, %r6115}, %rd44475; }
	add.s32 	%r6116, %r6112, %r6115;
	mul.lo.s32 	%r6117, %r1586, %r6114;
	cvt.u64.u32 	%rd44476, %r6117;
	and.b64  	%rd44477, %rd44432, 4294967295;
	mad.lo.s64 	%rd44478, %rd2962, %rd44476, %rd44477;
	shr.u64 	%rd44479, %rd44478, 32;
	and.b64  	%rd44480, %rd44436, 4294967295;
	add.s64 	%rd44481, %rd44479, %rd44480;
	mad.lo.s64 	%rd44482, %rd2963, %rd44476, %rd44481;
	cvt.u32.u64 	%r6118, %rd44482;
	shr.u64 	%rd44483, %rd44482, 32;
	and.b64  	%rd44484, %rd44440, 4294967295;
	add.s64 	%rd44485, %rd44483, %rd44484;
	mad.lo.s64 	%rd44486, %rd2964, %rd44476, %rd44485;
	shr.u64 	%rd44487, %rd44486, 32;
	and.b64  	%rd44488, %rd44444, 4294967295;
	add.s64 	%rd44489, %rd44487, %rd44488;
	mad.lo.s64 	%rd44490, %rd2965, %rd44476, %rd44489;
	shr.u64 	%rd44491, %rd44490, 32;
	and.b64  	%rd44492, %rd44448, 4294967295;
	add.s64 	%rd44493, %rd44491, %rd44492;
	mad.lo.s64 	%rd44494, %rd2966, %rd44476, %rd44493;
	shr.u64 	%rd44495, %rd44494, 32;
	and.b64  	%rd44496, %rd44452, 4294967295;
	add.s64 	%rd44497, %rd44495, %rd44496;
	mad.lo.s64 	%rd44498, %rd2967, %rd44476, %rd44497;
	shr.u64 	%rd44499, %rd44498, 32;
	and.b64  	%rd44500, %rd44457, 4294967295;
	add.s64 	%rd44501, %rd44499, %rd44500;
	mad.lo.s64 	%rd44502, %rd2968, %rd44476, %rd44501;
	shr.u64 	%rd44503, %rd44502, 32;
	mul.wide.u32 	%rd44504, %r1587, %r6117;
	and.b64  	%rd44505, %rd44460, 4294967295;
	add.s64 	%rd44506, %rd44503, %rd44505;
	add.s64 	%rd44507, %rd44506, %rd44504;
	shr.u64 	%rd44508, %rd44507, 32;
	and.b64  	%rd44509, %rd44463, 4294967295;
	add.s64 	%rd44510, %rd44508, %rd44509;
	shr.u64 	%rd44511, %rd44510, 32;
	and.b64  	%rd44512, %rd44466, 4294967295;
	add.s64 	%rd44513, %rd44511, %rd44512;
	shr.u64 	%rd44514, %rd44513, 32;
	and.b64  	%rd44515, %rd44469, 4294967295;
	add.s64 	%rd44516, %rd44514, %rd44515;
	shr.u64 	%rd44517, %rd44516, 32;
	and.b64  	%rd44518, %rd44472, 4294967295;
	add.s64 	%rd44519, %rd44517, %rd44518;
	shr.u64 	%rd44520, %rd44519, 32;
	and.b64  	%rd44521, %rd44475, 4294967295;
	add.s64 	%rd44522, %rd44520, %rd44521;
	{ .reg .b32 tmp; mov.b64 {tmp, %r6119}, %rd44522; }
	add.s32 	%r6120, %r6116, %r6119;
	mul.lo.s32 	%r6121, %r1586, %r6118;
	cvt.u64.u32 	%rd44523, %r6121;
	and.b64  	%rd44524, %rd44482, 4294967295;
	mad.lo.s64 	%rd44525, %rd2962, %rd44523, %rd44524;
	shr.u64 	%rd44526, %rd44525, 32;
	and.b64  	%rd44527, %rd44486, 4294967295;
	add.s64 	%rd44528, %rd44526, %rd44527;
	mad.lo.s64 	%rd44529, %rd2963, %rd44523, %rd44528;
	cvt.u32.u64 	%r6122, %rd44529;
	shr.u64 	%rd44530, %rd44529, 32;
	and.b64  	%rd44531, %rd44490, 4294967295;
	add.s64 	%rd44532, %rd44530, %rd44531;
	mad.lo.s64 	%rd44533, %rd2964, %rd44523, %rd44532;
	shr.u64 	%rd44534, %rd44533, 32;
	and.b64  	%rd44535, %rd44494, 4294967295;
	add.s64 	%rd44536, %rd44534, %rd44535;
	mad.lo.s64 	%rd44537, %rd2965, %rd44523, %rd44536;
	shr.u64 	%rd44538, %rd44537, 32;
	and.b64  	%rd44539, %rd44498, 4294967295;
	add.s64 	%rd44540, %rd44538, %rd44539;
	mad.lo.s64 	%rd44541, %rd2966, %rd44523, %rd44540;
	shr.u64 	%rd44542, %rd44541, 32;
	and.b64  	%rd44543, %rd44502, 4294967295;
	add.s64 	%rd44544, %rd44542, %rd44543;
	mad.lo.s64 	%rd44545, %rd2967, %rd44523, %rd44544;
	shr.u64 	%rd44546, %rd44545, 32;
	and.b64  	%rd44547, %rd44507, 4294967295;
	add.s64 	%rd44548, %rd44546, %rd44547;
	mad.lo.s64 	%rd44549, %rd2968, %rd44523, %rd44548;
	shr.u64 	%rd44550, %rd44549, 32;
	mul.wide.u32 	%rd44551, %r1587, %r6121;
	and.b64  	%rd44552, %rd44510, 4294967295;
	add.s64 	%rd44553, %rd44550, %rd44552;
	add.s64 	%rd44554, %rd44553, %rd44551;
	shr.u64 	%rd44555, %rd44554, 32;
	and.b64  	%rd44556, %rd44513, 4294967295;
	add.s64 	%rd44557, %rd44555, %rd44556;
	shr.u64 	%rd44558, %rd44557, 32;
	and.b64  	%rd44559, %rd44516, 4294967295;
	add.s64 	%rd44560, %rd44558, %rd44559;
	shr.u64 	%rd44561, %rd44560, 32;
	and.b64  	%rd44562, %rd44519, 4294967295;
	add.s64 	%rd44563, %rd44561, %rd44562;
	shr.u64 	%rd44564, %rd44563, 32;
	and.b64  	%rd44565, %rd44522, 4294967295;
	add.s64 	%rd44566, %rd44564, %rd44565;
	{ .reg .b32 tmp; mov.b64 {tmp, %r6123}, %rd44566; }
	add.s32 	%r6124, %r6120, %r6123;
	mul.lo.s32 	%r6125, %r1586, %r6122;
	cvt.u64.u32 	%rd44567, %r6125;
	and.b64  	%rd44568, %rd44529, 4294967295;
	mad.lo.s64 	%rd44569, %rd2962, %rd44567, %rd44568;
	shr.u64 	%rd44570, %rd44569, 32;
	and.b64  	%rd44571, %rd44533, 4294967295;
	add.s64 	%rd44572, %rd44570, %rd44571;
	mad.lo.s64 	%rd44573, %rd2963, %rd44567, %rd44572;
	cvt.u32.u64 	%r6126, %rd44573;
	shr.u64 	%rd44574, %rd44573, 32;
	and.b64  	%rd44575, %rd44537, 4294967295;
	add.s64 	%rd44576, %rd44574, %rd44575;
	mad.lo.s64 	%rd44577, %rd2964, %rd44567, %rd44576;
	shr.u64 	%rd44578, %rd44577, 32;
	and.b64  	%rd44579, %rd44541, 4294967295;
	add.s64 	%rd44580, %rd44578, %rd44579;
	mad.lo.s64 	%rd44581, %rd2965, %rd44567, %rd44580;
	shr.u64 	%rd44582, %rd44581, 32;
	and.b64  	%rd44583, %rd44545, 4294967295;
	add.s64 	%rd44584, %rd44582, %rd44583;
	mad.lo.s64 	%rd44585, %rd2966, %rd44567, %rd44584;
	shr.u64 	%rd44586, %rd44585, 32;
	and.b64  	%rd44587, %rd44549, 4294967295;
	add.s64 	%rd44588, %rd44586, %rd44587;
	mad.lo.s64 	%rd44589, %rd2967, %rd44567, %rd44588;
	shr.u64 	%rd44590, %rd44589, 32;
	and.b64  	%rd44591, %rd44554, 4294967295;
	add.s64 	%rd44592, %rd44590, %rd44591;
	mad.lo.s64 	%rd44593, %rd2968, %rd44567, %rd44592;
	shr.u64 	%rd44594, %rd44593, 32;
	mul.wide.u32 	%rd44595, %r1587, %r6125;
	and.b64  	%rd44596, %rd44557, 4294967295;
	add.s64 	%rd44597, %rd44594, %rd44596;
	add.s64 	%rd44598, %rd44597, %rd44595;
	shr.u64 	%rd44599, %rd44598, 32;
	and.b64  	%rd44600, %rd44560, 4294967295;
	add.s64 	%rd44601, %rd44599, %rd44600;
	shr.u64 	%rd44602, %rd44601, 32;
	and.b64  	%rd44603, %rd44563, 4294967295;
	add.s64 	%rd44604, %rd44602, %rd44603;
	shr.u64 	%rd44605, %rd44604, 32;
	and.b64  	%rd44606, %rd44566, 4294967295;
	add.s64 	%rd44607, %rd44605, %rd44606;
	{ .reg .b32 tmp; mov.b64 {tmp, %r6127}, %rd44607; }
	add.s32 	%r6128, %r6124, %r6127;
	mul.lo.s32 	%r6129, %r1586, %r6126;
	cvt.u64.u32 	%rd44608, %r6129;
	and.b64  	%rd44609, %rd44573, 4294967295;
	mad.lo.s64 	%rd44610, %rd2962, %rd44608, %rd44609;
	shr.u64 	%rd44611, %rd44610, 32;
	and.b64  	%rd44612, %rd44577, 4294967295;
	add.s64 	%rd44613, %rd44611, %rd44612;
	mad.lo.s64 	%rd44614, %rd2963, %rd44608, %rd44613;
	cvt.u32.u64 	%r6130, %rd44614;
	shr.u64 	%rd44615, %rd44614, 32;
	and.b64  	%rd44616, %rd44581, 4294967295;
	add.s64 	%rd44617, %rd44615, %rd44616;
	mad.lo.s64 	%rd44618, %rd2964, %rd44608, %rd44617;
	shr.u64 	%rd44619, %rd44618, 32;
	and.b64  	%rd44620, %rd44585, 4294967295;
	add.s64 	%rd44621, %rd44619, %rd44620;
	mad.lo.s64 	%rd44622, %rd2965, %rd44608, %rd44621;
	shr.u64 	%rd44623, %rd44622, 32;
	and.b64  	%rd44624, %rd44589, 4294967295;
	add.s64 	%rd44625, %rd44623, %rd44624;
	mad.lo.s64 	%rd44626, %rd2966, %rd44608, %rd44625;
	shr.u64 	%rd44627, %rd44626, 32;
	and.b64  	%rd44628, %rd44593, 4294967295;
	add.s64 	%rd44629, %rd44627, %rd44628;
	mad.lo.s64 	%rd44630, %rd2967, %rd44608, %rd44629;
	shr.u64 	%rd44631, %rd44630, 32;
	and.b64  	%rd44632, %rd44598, 4294967295;
	add.s64 	%rd44633, %rd44631, %rd44632;
	mad.lo.s64 	%rd44634, %rd2968, %rd44608, %rd44633;
	shr.u64 	%rd44635, %rd44634, 32;
	mul.wide.u32 	%rd44636, %r1587, %r6129;
	and.b64  	%rd44637, %rd44601, 4294967295;
	add.s64 	%rd44638, %rd44635, %rd44637;
	add.s64 	%rd44639, %rd44638, %rd44636;
	shr.u64 	%rd44640, %rd44639, 32;
	and.b64  	%rd44641, %rd44604, 4294967295;
	add.s64 	%rd44642, %rd44640, %rd44641;
	shr.u64 	%rd44643, %rd44642, 32;
	and.b64  	%rd44644, %rd44607, 4294967295;
	add.s64 	%rd44645, %rd44643, %rd44644;
	{ .reg .b32 tmp; mov.b64 {tmp, %r6131}, %rd44645; }
	add.s32 	%r6132, %r6128, %r6131;
	mul.lo.s32 	%r6133, %r1586, %r6130;
	cvt.u64.u32 	%rd44646, %r6133;
	and.b64  	%rd44647, %rd44614, 4294967295;
	mad.lo.s64 	%rd44648, %rd2962, %rd44646, %rd44647;
	shr.u64 	%rd44649, %rd44648, 32;
	and.b64  	%rd44650, %rd44618, 4294967295;
	add.s64 	%rd44651, %rd44649, %rd44650;
	mad.lo.s64 	%rd44652, %rd2963, %rd44646, %rd44651;
	cvt.u32.u64 	%r6134, %rd44652;
	shr.u64 	%rd44653, %rd44652, 32;
	and.b64  	%rd44654, %rd44622, 4294967295;
	add.s64 	%rd44655, %rd44653, %rd44654;
	mad.lo.s64 	%rd44656, %rd2964, %rd44646, %rd44655;
	shr.u64 	%rd44657, %rd44656, 32;
	and.b64  	%rd44658, %rd44626, 4294967295;
	add.s64 	%rd44659, %rd44657, %rd44658;
	mad.lo.s64 	%rd44660, %rd2965, %rd44646, %rd44659;
	shr.u64 	%rd44661, %rd44660, 32;
	and.b64  	%rd44662, %rd44630, 4294967295;
	add.s64 	%rd44663, %rd44661, %rd44662;
	mad.lo.s64 	%rd44664, %rd2966, %rd44646, %rd44663;
	shr.u64 	%rd44665, %rd44664, 32;
	and.b64  	%rd44666, %rd44634, 4294967295;
	add.s64 	%rd44667, %rd44665, %rd44666;
	mad.lo.s64 	%rd44668, %rd2967, %rd44646, %rd44667;
	shr.u64 	%rd44669, %rd44668, 32;
	and.b64  	%rd44670, %rd44639, 4294967295;
	add.s64 	%rd44671, %rd44669, %rd44670;
	mad.lo.s64 	%rd44672, %rd2968, %rd44646, %rd44671;
	shr.u64 	%rd44673, %rd44672, 32;
	mul.wide.u32 	%rd44674, %r1587, %r6133;
	and.b64  	%rd44675, %rd44642, 4294967295;
	add.s64 	%rd44676, %rd44673, %rd44675;
	add.s64 	%rd44677, %rd44676, %rd44674;
	shr.u64 	%rd44678, %rd44677, 32;
	and.b64  	%rd44679, %rd44645, 4294967295;
	add.s64 	%rd44680, %rd44678, %rd44679;
	{ .reg .b32 tmp; mov.b64 {tmp, %r6135}, %rd44680; }
	add.s32 	%r6136, %r6132, %r6135;
	mul.lo.s32 	%r6137, %r1586, %r6134;
	cvt.u64.u32 	%rd44681, %r6137;
	and.b64  	%rd44682, %rd44652, 4294967295;
	mad.lo.s64 	%rd44683, %rd2962, %rd44681, %rd44682;
	shr.u64 	%rd44684, %rd44683, 32;
	and.b64  	%rd44685, %rd44656, 4294967295;
	add.s64 	%rd44686, %rd44684, %rd44685;
	mad.lo.s64 	%rd47916, %rd2963, %rd44681, %rd44686;
	shr.u64 	%rd44687, %rd47916, 32;
	and.b64  	%rd44688, %rd44660, 4294967295;
	add.s64 	%rd44689, %rd44687, %rd44688;
	mad.lo.s64 	%rd47915, %rd2964, %rd44681, %rd44689;
	cvt.u32.u64 	%r1687, %rd47915;
	shr.u64 	%rd44690, %rd47915, 32;
	and.b64  	%rd44691, %rd44664, 4294967295;
	add.s64 	%rd44692, %rd44690, %rd44691;
	mad.lo.s64 	%rd47914, %rd2965, %rd44681, %rd44692;
	cvt.u32.u64 	%r1688, %rd47914;
	shr.u64 	%rd44693, %rd47914, 32;
	and.b64  	%rd44694, %rd44668, 4294967295;
	add.s64 	%rd44695, %rd44693, %rd44694;
	mad.lo.s64 	%rd47913, %rd2966, %rd44681, %rd44695;
	cvt.u32.u64 	%r1689, %rd47913;
	shr.u64 	%rd44696, %rd47913, 32;
	and.b64  	%rd44697, %rd44672, 4294967295;
	add.s64 	%rd44698, %rd44696, %rd44697;
	mad.lo.s64 	%rd47912, %rd2967, %rd44681, %rd44698;
	cvt.u32.u64 	%r1690, %rd47912;
	shr.u64 	%rd44699, %rd47912, 32;
	and.b64  	%rd44700, %rd44677, 4294967295;
	add.s64 	%rd44701, %rd44699, %rd44700;
	mad.lo.s64 	%rd47911, %rd2968, %rd44681, %rd44701;
	cvt.u32.u64 	%r1691, %rd47911;
	shr.u64 	%rd44702, %rd47911, 32;
	mul.wide.u32 	%rd44703, %r1587, %r6137;
	and.b64  	%rd44704, %rd44680, 4294967295;
	add.s64 	%rd44705, %rd44702, %rd44704;
	add.s64 	%rd47910, %rd44705, %rd44703;
	cvt.u32.u64 	%r1692, %rd47910;
	{ .reg .b32 tmp; mov.b64 {tmp, %r6138}, %rd47910; }
	add.s32 	%r6786, %r6136, %r6138;
	setp.gt.u32 	%p1945, %r6786, %r1587;
	@%p1945 bra 	$L__BB4_1712;
	setp.lt.u32 	%p1946, %r6786, %r1587;
	@%p1946 bra 	$L__BB4_1713;
	cvt.u32.u64 	%r6139, %rd2968;
	setp.lt.u32 	%p1947, %r6139, %r1692;
	@%p1947 bra 	$L__BB4_1712;
	setp.gt.u32 	%p1948, %r6139, %r1692;
	@%p1948 bra 	$L__BB4_1713;
	cvt.u32.u64 	%r6141, %rd2967;
	setp.lt.u32 	%p1949, %r6141, %r1691;
	@%p1949 bra 	$L__BB4_1712;
	setp.gt.u32 	%p1950, %r6141, %r1691;
	@%p1950 bra 	$L__BB4_1713;
	cvt.u32.u64 	%r6143, %rd2966;
	setp.lt.u32 	%p1951, %r6143, %r1690;
	@%p1951 bra 	$L__BB4_1712;
	setp.gt.u32 	%p1952, %r6143, %r1690;
	@%p1952 bra 	$L__BB4_1713;
	cvt.u32.u64 	%r6145, %rd2965;
	setp.lt.u32 	%p1953, %r6145, %r1689;
	@%p1953 bra 	$L__BB4_1712;
	setp.gt.u32 	%p1954, %r6145, %r1689;
	@%p1954 bra 	$L__BB4_1713;
	cvt.u32.u64 	%r6147, %rd2964;
	setp.lt.u32 	%p1955, %r6147, %r1688;
	@%p1955 bra 	$L__BB4_1712;
	setp.gt.u32 	%p1956, %r6147, %r1688;
	@%p1956 bra 	$L__BB4_1713;
	cvt.u32.u64 	%r6149, %rd2963;
	setp.lt.u32 	%p1957, %r6149, %r1687;
	@%p1957 bra 	$L__BB4_1712;
	cvt.u32.u64 	%r6151, %rd2962;
	setp.gt.u32 	%p1958, %r6149, %r1687;
	cvt.u32.u64 	%r6152, %rd47916;
	setp.gt.u32 	%p1959, %r6151, %r6152;
	or.pred  	%p1960, %p1958, %p1959;
	@%p1960 bra 	$L__BB4_1713;
$L__BB4_1712:
	and.b64  	%rd44707, %rd47916, 4294967295;
	sub.s64 	%rd47916, %rd44707, %rd2962;
	shr.u64 	%rd44708, %rd47916, 63;
	and.b64  	%rd44709, %rd47915, 4294967295;
	add.s64 	%rd44710, %rd44708, %rd2963;
	sub.s64 	%rd47915, %rd44709, %rd44710;
	shr.u64 	%rd44711, %rd47915, 63;
	and.b64  	%rd44712, %rd47914, 4294967295;
	add.s64 	%rd44713, %rd44711, %rd2964;
	sub.s64 	%rd47914, %rd44712, %rd44713;
	shr.u64 	%rd44714, %rd47914, 63;
	and.b64  	%rd44715, %rd47913, 4294967295;
	add.s64 	%rd44716, %rd44714, %rd2965;
	sub.s64 	%rd47913, %rd44715, %rd44716;
	shr.u64 	%rd44717, %rd47913, 63;
	and.b64  	%rd44718, %rd47912, 4294967295;
	add.s64 	%rd44719, %rd44717, %rd2966;
	sub.s64 	%rd47912, %rd44718, %rd44719;
	shr.u64 	%rd44720, %rd47912, 63;
	and.b64  	%rd44721, %rd47911, 4294967295;
	add.s64 	%rd44722, %rd44720, %rd2967;
	sub.s64 	%rd47911, %rd44721, %rd44722;
	shr.u64 	%rd44723, %rd47911, 63;
	and.b64  	%rd44724, %rd47910, 4294967295;
	add.s64 	%rd44725, %rd44723, %rd2968;
	sub.s64 	%rd47910, %rd44724, %rd44725;
	shr.u64 	%rd44726, %rd47910, 63;
	cvt.u32.u64 	%r6153, %rd44726;
	add.s32 	%r6154, %r1587, %r6153;
	sub.s32 	%r6786, %r6786, %r6154;
$L__BB4_1713:
	and.b64  	%rd3055, %rd47916, 4294967295;
	mul.lo.s64 	%rd44727, %rd47909, %rd3055;
	cvt.u32.u64 	%r6155, %rd44727;
	shr.u64 	%rd44728, %rd44727, 32;
	mad.lo.s64 	%rd44729, %rd47908, %rd3055, %rd44728;
	shr.u64 	%rd44730, %rd44729, 32;
	mad.lo.s64 	%rd44731, %rd47907, %rd3055, %rd44730;
	shr.u64 	%rd44732, %rd44731, 32;
	mad.lo.s64 	%rd44733, %rd47906, %rd3055, %rd44732;
	shr.u64 	%rd44734, %rd44733, 32;
	mad.lo.s64 	%rd44735, %rd47905, %rd3055, %rd44734;
	shr.u64 	%rd44736, %rd44735, 32;
	mad.lo.s64 	%rd44737, %rd47904, %rd3055, %rd44736;
	shr.u64 	%rd44738, %rd44737, 32;
	mad.lo.s64 	%rd44739, %rd47903, %rd3055, %rd44738;
	shr.u64 	%rd44740, %rd44739, 32;
	mad.lo.s64 	%rd44741, %rd47902, %rd3055, %rd44740;
	shr.u64 	%rd44742, %rd44741, 32;
	and.b64  	%rd3056, %rd47915, 4294967295;
	and.b64  	%rd44743, %rd44729, 4294967295;
	mad.lo.s64 	%rd44744, %rd47909, %rd3056, %rd44743;
	shr.u64 	%rd44745, %rd44744, 32;
	and.b64  	%rd44746, %rd44731, 4294967295;
	add.s64 	%rd44747, %rd44745, %rd44746;
	mad.lo.s64 	%rd44748, %rd47908, %rd3056, %rd44747;
	shr.u64 	%rd44749, %rd44748, 32;
	and.b64  	%rd44750, %rd44733, 4294967295;
	add.s64 	%rd44751, %rd44749, %rd44750;
	mad.lo.s64 	%rd44752, %rd47907, %rd3056, %rd44751;
	shr.u64 	%rd44753, %rd44752, 32;
	and.b64  	%rd44754, %rd44735, 4294967295;
	add.s64 	%rd44755, %rd44753, %rd44754;
	mad.lo.s64 	%rd44756, %rd47906, %rd3056, %rd44755;
	shr.u64 	%rd44757, %rd44756, 32;
	and.b64  	%rd44758, %rd44737, 4294967295;
	add.s64 	%rd44759, %rd44757, %rd44758;
	mad.lo.s64 	%rd44760, %rd47905, %rd3056, %rd44759;
	shr.u64 	%rd44761, %rd44760, 32;
	and.b64  	%rd44762, %rd44739, 4294967295;
	add.s64 	%rd44763, %rd44761, %rd44762;
	mad.lo.s64 	%rd44764, %rd47904, %rd3056, %rd44763;
	shr.u64 	%rd44765, %rd44764, 32;
	and.b64  	%rd44766, %rd44741, 4294967295;
	add.s64 	%rd44767, %rd44765, %rd44766;
	mad.lo.s64 	%rd44768, %rd47903, %rd3056, %rd44767;
	shr.u64 	%rd44769, %rd44768, 32;
	add.s64 	%rd44770, %rd44769, %rd44742;
	mad.lo.s64 	%rd44771, %rd47902, %rd3056, %rd44770;
	shr.u64 	%rd44772, %rd44771, 32;
	and.b64  	%rd3057, %rd47914, 4294967295;
	and.b64  	%rd44773, %rd44748, 4294967295;
	mad.lo.s64 	%rd44774, %rd47909, %rd3057, %rd44773;
	shr.u64 	%rd44775, %rd44774, 32;
	and.b64  	%rd44776, %rd44752, 4294967295;
	add.s64 	%rd44777, %rd44775, %rd44776;
	mad.lo.s64 	%rd44778, %rd47908, %rd3057, %rd44777;
	shr.u64 	%rd44779, %rd44778, 32;
	and.b64  	%rd44780, %rd44756, 4294967295;
	add.s64 	%rd44781, %rd44779, %rd44780;
	mad.lo.s64 	%rd44782, %rd47907, %rd3057, %rd44781;
	shr.u64 	%rd44783, %rd44782, 32;
	and.b64  	%rd44784, %rd44760, 4294967295;
	add.s64 	%rd44785, %rd44783, %rd44784;
	mad.lo.s64 	%rd44786, %rd47906, %rd3057, %rd44785;
	shr.u64 	%rd44787, %rd44786, 32;
	and.b64  	%rd44788, %rd44764, 4294967295;
	add.s64 	%rd44789, %rd44787, %rd44788;
	mad.lo.s64 	%rd44790, %rd47905, %rd3057, %rd44789;
	shr.u64 	%rd44791, %rd44790, 32;
	and.b64  	%rd44792, %rd44768, 4294967295;
	add.s64 	%rd44793, %rd44791, %rd44792;
	mad.lo.s64 	%rd44794, %rd47904, %rd3057, %rd44793;
	shr.u64 	%rd44795, %rd44794, 32;
	and.b64  	%rd44796, %rd44771, 4294967295;
	add.s64 	%rd44797, %rd44795, %rd44796;
	mad.lo.s64 	%rd44798, %rd47903, %rd3057, %rd44797;
	shr.u64 	%rd44799, %rd44798, 32;
	add.s64 	%rd44800, %rd44799, %rd44772;
	mad.lo.s64 	%rd44801, %rd47902, %rd3057, %rd44800;
	shr.u64 	%rd44802, %rd44801, 32;
	and.b64  	%rd3058, %rd47913, 4294967295;
	and.b64  	%rd44803, %rd44778, 4294967295;
	mad.lo.s64 	%rd44804, %rd47909, %rd3058, %rd44803;
	shr.u64 	%rd44805, %rd44804, 32;
	and.b64  	%rd44806, %rd44782, 4294967295;
	add.s64 	%rd44807, %rd44805, %rd44806;
	mad.lo.s64 	%rd44808, %rd47908, %rd3058, %rd44807;
	shr.u64 	%rd44809, %rd44808, 32;
	and.b64  	%rd44810, %rd44786, 4294967295;
	add.s64 	%rd44811, %rd44809, %rd44810;
	mad.lo.s64 	%rd44812, %rd47907, %rd3058, %rd44811;
	shr.u64 	%rd44813, %rd44812, 32;
	and.b64  	%rd44814, %rd44790, 4294967295;
	add.s64 	%rd44815, %rd44813, %rd44814;
	mad.lo.s64 	%rd44816, %rd47906, %rd3058, %rd44815;
	shr.u64 	%rd44817, %rd44816, 32;
	and.b64  	%rd44818, %rd44794, 4294967295;
	add.s64 	%rd44819, %rd44817, %rd44818;
	mad.lo.s64 	%rd44820, %rd47905, %rd3058, %rd44819;
	shr.u64 	%rd44821, %rd44820, 32;
	and.b64  	%rd44822, %rd44798, 4294967295;
	add.s64 	%rd44823, %rd44821, %rd44822;
	mad.lo.s64 	%rd44824, %rd47904, %rd3058, %rd44823;
	shr.u64 	%rd44825, %rd44824, 32;
	and.b64  	%rd44826, %rd44801, 4294967295;
	add.s64 	%rd44827, %rd44825, %rd44826;
	mad.lo.s64 	%rd44828, %rd47903, %rd3058, %rd44827;
	shr.u64 	%rd44829, %rd44828, 32;
	add.s64 	%rd44830, %rd44829, %rd44802;
	mad.lo.s64 	%rd44831, %rd47902, %rd3058, %rd44830;
	shr.u64 	%rd44832, %rd44831, 32;
	and.b64  	%rd3059, %rd47912, 4294967295;
	and.b64  	%rd44833, %rd44808, 4294967295;
	mad.lo.s64 	%rd44834, %rd47909, %rd3059, %rd44833;
	shr.u64 	%rd44835, %rd44834, 32;
	and.b64  	%rd44836, %rd44812, 4294967295;
	add.s64 	%rd44837, %rd44835, %rd44836;
	mad.lo.s64 	%rd44838, %rd47908, %rd3059, %rd44837;
	shr.u64 	%rd44839, %rd44838, 32;
	and.b64  	%rd44840, %rd44816, 4294967295;
	add.s64 	%rd44841, %rd44839, %rd44840;
	mad.lo.s64 	%rd44842, %rd47907, %rd3059, %rd44841;
	shr.u64 	%rd44843, %rd44842, 32;
	and.b64  	%rd44844, %rd44820, 4294967295;
	add.s64 	%rd44845, %rd44843, %rd44844;
	mad.lo.s64 	%rd44846, %rd47906, %rd3059, %rd44845;
	shr.u64 	%rd44847, %rd44846, 32;
	and.b64  	%rd44848, %rd44824, 4294967295;
	add.s64 	%rd44849, %rd44847, %rd44848;
	mad.lo.s64 	%rd44850, %rd47905, %rd3059, %rd44849;
	shr.u64 	%rd44851, %rd44850, 32;
	and.b64  	%rd44852, %rd44828, 4294967295;
	add.s64 	%rd44853, %rd44851, %rd44852;
	mad.lo.s64 	%rd44854, %rd47904, %rd3059, %rd44853;
	shr.u64 	%rd44855, %rd44854, 32;
	and.b64  	%rd44856, %rd44831, 4294967295;
	add.s64 	%rd44857, %rd44855, %rd44856;
	mad.lo.s64 	%rd44858, %rd47903, %rd3059, %rd44857;
	shr.u64 	%rd44859, %rd44858, 32;
	add.s64 	%rd44860, %rd44859, %rd44832;
	mad.lo.s64 	%rd44861, %rd47902, %rd3059, %rd44860;
	shr.u64 	%rd44862, %rd44861, 32;
	and.b64  	%rd3060, %rd47911, 4294967295;
	and.b64  	%rd44863, %rd44838, 4294967295;
	mad.lo.s64 	%rd44864, %rd47909, %rd3060, %rd44863;
	shr.u64 	%rd44865, %rd44864, 32;
	and.b64  	%rd44866, %rd44842, 4294967295;
	add.s64 	%rd44867, %rd44865, %rd44866;
	mad.lo.s64 	%rd44868, %rd47908, %rd3060, %rd44867;
	shr.u64 	%rd44869, %rd44868, 32;
	and.b64  	%rd44870, %rd44846, 4294967295;
	add.s64 	%rd44871, %rd44869, %rd44870;
	mad.lo.s64 	%rd44872, %rd47907, %rd3060, %rd44871;
	shr.u64 	%rd44873, %rd44872, 32;
	and.b64  	%rd44874, %rd44850, 4294967295;
	add.s64 	%rd44875, %rd44873, %rd44874;
	mad.lo.s64 	%rd44876, %rd47906, %rd3060, %rd44875;
	shr.u64 	%rd44877, %rd44876, 32;
	and.b64  	%rd44878, %rd44854, 4294967295;
	add.s64 	%rd44879, %rd44877, %rd44878;
	mad.lo.s64 	%rd44880, %rd47905, %rd3060, %rd44879;
	shr.u64 	%rd44881, %rd44880, 32;
	and.b64  	%rd44882, %rd44858, 4294967295;
	add.s64 	%rd44883, %rd44881, %rd44882;
	mad.lo.s64 	%rd44884, %rd47904, %rd3060, %rd44883;
	shr.u64 	%rd44885, %rd44884, 32;
	and.b64  	%rd44886, %rd44861, 4294967295;
	add.s64 	%rd44887, %rd44885, %rd44886;
	mad.lo.s64 	%rd44888, %rd47903, %rd3060, %rd44887;
	shr.u64 	%rd44889, %rd44888, 32;
	add.s64 	%rd44890, %rd44889, %rd44862;
	mad.lo.s64 	%rd44891, %rd47902, %rd3060, %rd44890;
	shr.u64 	%rd44892, %rd44891, 32;
	and.b64  	%rd3061, %rd47910, 4294967295;
	and.b64  	%rd44893, %rd44868, 4294967295;
	mad.lo.s64 	%rd44894, %rd47909, %rd3061, %rd44893;
	shr.u64 	%rd44895, %rd44894, 32;
	and.b64  	%rd44896, %rd44872, 4294967295;
	add.s64 	%rd44897, %rd44895, %rd44896;
	mad.lo.s64 	%rd44898, %rd47908, %rd3061, %rd44897;
	shr.u64 	%rd44899, %rd44898, 32;
	and.b64  	%rd44900, %rd44876, 4294967295;
	add.s64 	%rd44901, %rd44899, %rd44900;
	mad.lo.s64 	%rd44902, %rd47907, %rd3061, %rd44901;
	shr.u64 	%rd44903, %rd44902, 32;
	and.b64  	%rd44904, %rd44880, 4294967295;
	add.s64 	%rd44905, %rd44903, %rd44904;
	mad.lo.s64 	%rd44906, %rd47906, %rd3061, %rd44905;
	shr.u64 	%rd44907, %rd44906, 32;
	and.b64  	%rd44908, %rd44884, 4294967295;
	add.s64 	%rd44909, %rd44907, %rd44908;
	mad.lo.s64 	%rd44910, %rd47905, %rd3061, %rd44909;
	shr.u64 	%rd44911, %rd44910, 32;
	and.b64  	%rd44912, %rd44888, 4294967295;
	add.s64 	%rd44913, %rd44911, %rd44912;
	mad.lo.s64 	%rd44914, %rd47904, %rd3061, %rd44913;
	shr.u64 	%rd44915, %rd44914, 32;
	and.b64  	%rd44916, %rd44891, 4294967295;
	add.s64 	%rd44917, %rd44915, %rd44916;
	mad.lo.s64 	%rd44918, %rd47903, %rd3061, %rd44917;
	shr.u64 	%rd44919, %rd44918, 32;
	add.s64 	%rd44920, %rd44919, %rd44892;
	mad.lo.s64 	%rd44921, %rd47902, %rd3061, %rd44920;
	shr.u64 	%rd44922, %rd44921, 32;
	cvt.u64.u32 	%rd3062, %r6786;
	and.b64  	%rd44923, %rd44898, 4294967295;
	mad.lo.s64 	%rd44924, %rd47909, %rd3062, %rd44923;
	shr.u64 	%rd44925, %rd44924, 32;
	and.b64  	%rd44926, %rd44902, 4294967295;
	add.s64 	%rd44927, %rd44925, %rd44926;
	mad.lo.s64 	%rd44928, %rd47908, %rd3062, %rd44927;
	shr.u64 	%rd44929, %rd44928, 32;
	and.b64  	%rd44930, %rd44906, 4294967295;
	add.s64 	%rd44931, %rd44929, %rd44930;
	mad.lo.s64 	%rd44932, %rd47907, %rd3062, %rd44931;
	shr.u64 	%rd44933, %rd44932, 32;
	and.b64  	%rd44934, %rd44910, 4294967295;
	add.s64 	%rd44935, %rd44933, %rd44934;
	mad.lo.s64 	%rd44936, %rd47906, %rd3062, %rd44935;
	shr.u64 	%rd44937, %rd44936, 32;
	and.b64  	%rd44938, %rd44914, 4294967295;
	add.s64 	%rd44939, %rd44937, %rd44938;
	mad.lo.s64 	%rd44940, %rd47905, %rd3062, %rd44939;
	shr.u64 	%rd44941, %rd44940, 32;
	and.b64  	%rd44942, %rd44918, 4294967295;
	add.s64 	%rd44943, %rd44941, %rd44942;
	mad.lo.s64 	%rd44944, %rd47904, %rd3062, %rd44943;
	shr.u64 	%rd44945, %rd44944, 32;
	and.b64  	%rd44946, %rd44921, 4294967295;
	add.s64 	%rd44947, %rd44945, %rd44946;
	mad.lo.s64 	%rd44948, %rd47903, %rd3062, %rd44947;
	shr.u64 	%rd44949, %rd44948, 32;
	add.s64 	%rd44950, %rd44949, %rd44922;
	mad.lo.s64 	%rd44951, %rd47902, %rd3062, %rd44950;
	{ .reg .b32 tmp; mov.b64 {tmp, %r6156}, %rd44951; }
	mul.lo.s32 	%r6157, %r1586, %r6155;
	cvt.u64.u32 	%rd44952, %r6157;
	and.b64  	%rd44953, %rd44727, 4294967295;
	mad.lo.s64 	%rd44954, %rd2962, %rd44952, %rd44953;
	shr.u64 	%rd44955, %rd44954, 32;
	and.b64  	%rd44956, %rd44744, 4294967295;
	add.s64 	%rd44957, %rd44955, %rd44956;
	mad.lo.s64 	%rd44958, %rd2963, %rd44952, %rd44957;
	cvt.u32.u64 	%r6158, %rd44958;
	shr.u64 	%rd44959, %rd44958, 32;
	and.b64  	%rd44960, %rd44774, 4294967295;
	add.s64 	%rd44961, %rd44959, %rd44960;
	mad.lo.s64 	%rd44962, %rd2964, %rd44952, %rd44961;
	shr.u64 	%rd44963, %rd44962, 32;
	and.b64  	%rd44964, %rd44804, 4294967295;
	add.s64 	%rd44965, %rd44963, %rd44964;
	mad.lo.s64 	%rd44966, %rd2965, %rd44952, %rd44965;
	shr.u64 	%rd44967, %rd44966, 32;
	and.b64  	%rd44968, %rd44834, 4294967295;
	add.s64 	%rd44969, %rd44967, %rd44968;
	mad.lo.s64 	%rd44970, %rd2966, %rd44952, %rd44969;
	shr.u64 	%rd44971, %rd44970, 32;
	and.b64  	%rd44972, %rd44864, 4294967295;
	add.s64 	%rd44973, %rd44971, %rd44972;
	mad.lo.s64 	%rd44974, %rd2967, %rd44952, %rd44973;
	shr.u64 	%rd44975, %rd44974, 32;
	and.b64  	%rd44976, %rd44894, 4294967295;
	add.s64 	%rd44977, %rd44975, %rd44976;
	mad.lo.s64 	%rd44978, %rd2968, %rd44952, %rd44977;
	shr.u64 	%rd44979, %rd44978, 32;
	mul.wide.u32 	%rd44980, %r1587, %r6157;
	and.b64  	%rd44981, %rd44924, 4294967295;
	add.s64 	%rd44982, %rd44979, %rd44981;
	add.s64 	%rd44983, %rd44982, %rd44980;
	shr.u64 	%rd44984, %rd44983, 32;
	and.b64  	%rd44985, %rd44928, 4294967295;
	add.s64 	%rd44986, %rd44984, %rd44985;
	shr.u64 	%rd44987, %rd44986, 32;
	and.b64  	%rd44988, %rd44932, 4294967295;
	add.s64 	%rd44989, %rd44987, %rd44988;
	shr.u64 	%rd44990, %rd44989, 32;
	and.b64  	%rd44991, %rd44936, 4294967295;
	add.s64 	%rd44992, %rd44990, %rd44991;
	shr.u64 	%rd44993, %rd44992, 32;
	and.b64  	%rd44994, %rd44940, 4294967295;
	add.s64 	%rd44995, %rd44993, %rd44994;
	shr.u64 	%rd44996, %rd44995, 32;
	and.b64  	%rd44997, %rd44944, 4294967295;
	add.s64 	%rd44998, %rd44996, %rd44997;
	shr.u64 	%rd44999, %rd44998, 32;
	and.b64  	%rd45000, %rd44948, 4294967295;
	add.s64 	%rd45001, %rd44999, %rd45000;
	shr.u64 	%rd45002, %rd45001, 32;
	and.b64  	%rd45003, %rd44951, 4294967295;
	add.s64 	%rd45004, %rd45002, %rd45003;
	{ .reg .b32 tmp; mov.b64 {tmp, %r6159}, %rd45004; }
	add.s32 	%r6160, %r6156, %r6159;
	mul.lo.s32 	%r6161, %r1586, %r6158;
	cvt.u64.u32 	%rd45005, %r6161;
	and.b64  	%rd45006, %rd44958, 4294967295;
	mad.lo.s64 	%rd45007, %rd2962, %rd45005, %rd45006;
	shr.u64 	%rd45008, %rd45007, 32;
	and.b64  	%rd45009, %rd44962, 4294967295;
	add.s64 	%rd45010, %rd45008, %rd45009;
	mad.lo.s64 	%rd45011, %rd2963, %rd45005, %rd45010;
	cvt.u32.u64 	%r6162, %rd45011;
	shr.u64 	%rd45012, %rd45011, 32;
	and.b64  	%rd45013, %rd44966, 4294967295;
	add.s64 	%rd45014, %rd45012, %rd45013;
	mad.lo.s64 	%rd45015, %rd2964, %rd45005, %rd45014;
	shr.u64 	%rd45016, %rd45015, 32;
	and.b64  	%rd45017, %rd44970, 4294967295;
	add.s64 	%rd45018, %rd45016, %rd45017;
	mad.lo.s64 	%rd45019, %rd2965, %rd45005, %rd45018;
	shr.u64 	%rd45020, %rd45019, 32;
	and.b64  	%rd45021, %rd44974, 4294967295;
	add.s64 	%rd45022, %rd45020, %rd45021;
	mad.lo.s64 	%rd45023, %rd2966, %rd45005, %rd45022;
	shr.u64 	%rd45024, %rd45023, 32;
	and.b64  	%rd45025, %rd44978, 4294967295;
	add.s64 	%rd45026, %rd45024, %rd45025;
	mad.lo.s64 	%rd45027, %rd2967, %rd45005, %rd45026;
	shr.u64 	%rd45028, %rd45027, 32;
	and.b64  	%rd45029, %rd44983, 4294967295;
	add.s64 	%rd45030, %rd45028, %rd45029;
	mad.lo.s64 	%rd45031, %rd2968, %rd45005, %rd45030;
	shr.u64 	%rd45032, %rd45031, 32;
	mul.wide.u32 	%rd45033, %r1587, %r6161;
	and.b64  	%rd45034, %rd44986, 4294967295;
	add.s64 	%rd45035, %rd45032, %rd45034;
	add.s64 	%rd45036, %rd45035, %rd45033;
	shr.u64 	%rd45037, %rd45036, 32;
	and.b64  	%rd45038, %rd44989, 4294967295;
	add.s64 	%rd45039, %rd45037, %rd45038;
	shr.u64 	%rd45040, %rd45039, 32;
	and.b64  	%rd45041, %rd44992, 4294967295;
	add.s64 	%rd45042, %rd45040, %rd45041;
	shr.u64 	%rd45043, %rd45042, 32;
	and.b64  	%rd45044, %rd44995, 4294967295;
	add.s64 	%rd45045, %rd45043, %rd45044;
	shr.u64 	%rd45046, %rd45045, 32;
	and.b64  	%rd45047, %rd44998, 4294967295;
	add.s64 	%rd45048, %rd45046, %rd45047;
	shr.u64 	%rd45049, %rd45048, 32;
	and.b64  	%rd45050, %rd45001, 4294967295;
	add.s64 	%rd45051, %rd45049, %rd45050;
	shr.u64 	%rd45052, %rd45051, 32;
	and.b64  	%rd45053, %rd45004, 4294967295;
	add.s64 	%rd45054, %rd45052, %rd45053;
	{ .reg .b32 tmp; mov.b64 {tmp, %r6163}, %rd45054; }
	add.s32 	%r6164, %r6160, %r6163;
	mul.lo.s32 	%r6165, %r1586, %r6162;
	cvt.u64.u32 	%rd45055, %r6165;
	and.b64  	%rd45056, %rd45011, 4294967295;
	mad.lo.s64 	%rd45057, %rd2962, %rd45055, %rd45056;
	shr.u64 	%rd45058, %rd45057, 32;
	and.b64  	%rd45059, %rd45015, 4294967295;
	add.s64 	%rd45060, %rd45058, %rd45059;
	mad.lo.s64 	%rd45061, %rd2963, %rd45055, %rd45060;
	cvt.u32.u64 	%r6166, %rd45061;
	shr.u64 	%rd45062, %rd45061, 32;
	and.b64  	%rd45063, %rd45019, 4294967295;
	add.s64 	%rd45064, %rd45062, %rd45063;
	mad.lo.s64 	%rd45065, %rd2964, %rd45055, %rd45064;
	shr.u64 	%rd45066, %rd45065, 32;
	and.b64  	%rd45067, %rd45023, 4294967295;
	add.s64 	%rd45068, %rd45066, %rd45067;
	mad.lo.s64 	%rd45069, %rd2965, %rd45055, %rd45068;
	shr.u64 	%rd45070, %rd45069, 32;
	and.b64  	%rd45071, %rd45027, 4294967295;
	add.s64 	%rd45072, %rd45070, %rd45071;
	mad.lo.s64 	%rd45073, %rd2966, %rd45055, %rd45072;
	shr.u64 	%rd45074, %rd45073, 32;
	and.b64  	%rd45075, %rd45031, 4294967295;
	add.s64 	%rd45076, %rd45074, %rd45075;
	mad.lo.s64 	%rd45077, %rd2967, %rd45055, %rd45076;
	shr.u64 	%rd45078, %rd45077, 32;
	and.b64  	%rd45079, %rd45036, 4294967295;
	add.s64 	%rd45080, %rd45078, %rd45079;
	mad.lo.s64 	%rd45081, %rd2968, %rd45055, %rd45080;
	shr.u64 	%rd45082, %rd45081, 32;
	mul.wide.u32 	%rd45083, %r1587, %r6165;
	and.b64  	%rd45084, %rd45039, 4294967295;
	add.s64 	%rd45085, %rd45082, %rd45084;
	add.s64 	%rd45086, %rd45085, %rd45083;
	shr.u64 	%rd45087, %rd45086, 32;
	and.b64  	%rd45088, %rd45042, 4294967295;
	add.s64 	%rd45089, %rd45087, %rd45088;
	shr.u64 	%rd45090, %rd45089, 32;
	and.b64  	%rd45091, %rd45045, 4294967295;
	add.s64 	%rd45092, %rd45090, %rd45091;
	shr.u64 	%rd45093, %rd45092, 32;
	and.b64  	%rd45094, %rd45048, 4294967295;
	add.s64 	%rd45095, %rd45093, %rd45094;
	shr.u64 	%rd45096, %rd45095, 32;
	and.b64  	%rd45097, %rd45051, 4294967295;
	add.s64 	%rd45098, %rd45096, %rd45097;
	shr.u64 	%rd45099, %rd45098, 32;
	and.b64  	%rd45100, %rd45054, 4294967295;
	add.s64 	%rd45101, %rd45099, %rd45100;
	{ .reg .b32 tmp; mov.b64 {tmp, %r6167}, %rd45101; }
	add.s32 	%r6168, %r6164, %r6167;
	mul.lo.s32 	%r6169, %r1586, %r6166;
	cvt.u64.u32 	%rd45102, %r6169;
	and.b64  	%rd45103, %rd45061, 4294967295;
	mad.lo.s64 	%rd45104, %rd2962, %rd45102, %rd45103;
	shr.u64 	%rd45105, %rd45104, 32;
	and.b64  	%rd45106, %rd45065, 4294967295;
	add.s64 	%rd45107, %rd45105, %rd45106;
	mad.lo.s64 	%rd45108, %rd2963, %rd45102, %rd45107;
	cvt.u32.u64 	%r6170, %rd45108;
	shr.u64 	%rd45109, %rd45108, 32;
	and.b64  	%rd45110, %rd45069, 4294967295;
	add.s64 	%rd45111, %rd45109, %rd45110;
	mad.lo.s64 	%rd45112, %rd2964, %rd45102, %rd45111;
	shr.u64 	%rd45113, %rd45112, 32;
	and.b64  	%rd45114, %rd45073, 4294967295;
	add.s64 	%rd45115, %rd45113, %rd45114;
	mad.lo.s64 	%rd45116, %rd2965, %rd45102, %rd45115;
	shr.u64 	%rd45117, %rd45116, 32;
	and.b64  	%rd45118, %rd45077, 4294967295;
	add.s64 	%rd45119, %rd45117, %rd45118;
	mad.lo.s64 	%rd45120, %rd2966, %rd45102, %rd45119;
	shr.u64 	%rd45121, %rd45120, 32;
	and.b64  	%rd45122, %rd45081, 4294967295;
	add.s64 	%rd45123, %rd45121, %rd45122;
	mad.lo.s64 	%rd45124, %rd2967, %rd45102, %rd45123;
	shr.u64 	%rd45125, %rd45124, 32;
	and.b64  	%rd45126, %rd45086, 4294967295;
	add.s64 	%rd45127, %rd45125, %rd45126;
	mad.lo.s64 	%rd45128, %rd2968, %rd45102, %rd45127;
	shr.u64 	%rd45129, %rd45128, 32;
	mul.wide.u32 	%rd45130, %r1587, %r6169;
	and.b64  	%rd45131, %rd45089, 4294967295;
	add.s64 	%rd45132, %rd45129, %rd45131;
	add.s64 	%rd45133, %rd45132, %rd45130;
	shr.u64 	%rd45134, %rd45133, 32;
	and.b64  	%rd45135, %rd45092, 4294967295;
	add.s64 	%rd45136, %rd45134, %rd45135;
	shr.u64 	%rd45137, %rd45136, 32;
	and.b64  	%rd45138, %rd45095, 4294967295;
	add.s64 	%rd45139, %rd45137, %rd45138;
	shr.u64 	%rd45140, %rd45139, 32;
	and.b64  	%rd45141, %rd45098, 4294967295;
	add.s64 	%rd45142, %rd45140, %rd45141;
	shr.u64 	%rd45143, %rd45142, 32;
	and.b64  	%rd45144, %rd45101, 4294967295;
	add.s64 	%rd45145, %rd45143, %rd45144;
	{ .reg .b32 tmp; mov.b64 {tmp, %r6171}, %rd45145; }
	add.s32 	%r6172, %r6168, %r6171;
	mul.lo.s32 	%r6173, %r1586, %r6170;
	cvt.u64.u32 	%rd45146, %r6173;
	and.b64  	%rd45147, %rd45108, 4294967295;
	mad.lo.s64 	%rd45148, %rd2962, %rd45146, %rd45147;
	shr.u64 	%rd45149, %rd45148, 32;
	and.b64  	%rd45150, %rd45112, 4294967295;
	add.s64 	%rd45151, %rd45149, %rd45150;
	mad.lo.s64 	%rd45152, %rd2963, %rd45146, %rd45151;
	cvt.u32.u64 	%r6174, %rd45152;
	shr.u64 	%rd45153, %rd45152, 32;
	and.b64  	%rd45154, %rd45116, 4294967295;
	add.s64 	%rd45155, %rd45153, %rd45154;
	mad.lo.s64 	%rd45156, %rd2964, %rd45146, %rd45155;
	shr.u64 	%rd45157, %rd45156, 32;
	and.b64  	%rd45158, %rd45120, 4294967295;
	add.s64 	%rd45159, %rd45157, %rd45158;
	mad.lo.s64 	%rd45160, %rd2965, %rd45146, %rd45159;
	shr.u64 	%rd45161, %rd45160, 32;
	and.b64  	%rd45162, %rd45124, 4294967295;
	add.s64 	%rd45163, %rd45161, %rd45162;
	mad.lo.s64 	%rd45164, %rd2966, %rd45146, %rd45163;
	shr.u64 	%rd45165, %rd45164, 32;
	and.b64  	%rd45166, %rd45128, 4294967295;
	add.s64 	%rd45167, %rd45165, %rd45166;
	mad.lo.s64 	%rd45168, %rd2967, %rd45146, %rd45167;
	shr.u64 	%rd45169, %rd45168, 32;
	and.b64  	%rd45170, %rd45133, 4294967295;
	add.s64 	%rd45171, %rd45169, %rd45170;
	mad.lo.s64 	%rd45172, %rd2968, %rd45146, %rd45171;
	shr.u64 	%rd45173, %rd45172, 32;
	mul.wide.u32 	%rd45174, %r1587, %r6173;
	and.b64  	%rd45175, %rd45136, 4294967295;
	add.s64 	%rd45176, %rd45173, %rd45175;
	add.s64 	%rd45177, %rd45176, %rd45174;
	shr.u64 	%rd45178, %rd45177, 32;
	and.b64  	%rd45179, %rd45139, 4294967295;
	add.s64 	%rd45180, %rd45178, %rd45179;
	shr.u64 	%rd45181, %rd45180, 32;
	and.b64  	%rd45182, %rd45142, 4294967295;
	add.s64 	%rd45183, %rd45181, %rd45182;
	shr.u64 	%rd45184, %rd45183, 32;
	and.b64  	%rd45185, %rd45145, 4294967295;
	add.s64 	%rd45186, %rd45184, %rd45185;
	{ .reg .b32 tmp; mov.b64 {tmp, %r6175}, %rd45186; }
	add.s32 	%r6176, %r6172, %r6175;
	mul.lo.s32 	%r6177, %r1586, %r6174;
	cvt.u64.u32 	%rd45187, %r6177;
	and.b64  	%rd45188, %rd45152, 4294967295;
	mad.lo.s64 	%rd45189, %rd2962, %rd45187, %rd45188;
	shr.u64 	%rd45190, %rd45189, 32;
	and.b64  	%rd45191, %rd45156, 4294967295;
	add.s64 	%rd45192, %rd45190, %rd45191;
	mad.lo.s64 	%rd45193, %rd2963, %rd45187, %rd45192;
	cvt.u32.u64 	%r6178, %rd45193;
	shr.u64 	%rd45194, %rd45193, 32;
	and.b64  	%rd45195, %rd45160, 4294967295;
	add.s64 	%rd45196, %rd45194, %rd45195;
	mad.lo.s64 	%rd45197, %rd2964, %rd45187, %rd45196;
	shr.u64 	%rd45198, %rd45197, 32;
	and.b64  	%rd45199, %rd45164, 4294967295;
	add.s64 	%rd45200, %rd45198, %rd45199;
	mad.lo.s64 	%rd45201, %rd2965, %rd45187, %rd45200;
	shr.u64 	%rd45202, %rd45201, 32;
	and.b64  	%rd45203, %rd45168, 4294967295;
	add.s64 	%rd45204, %rd45202, %rd45203;
	mad.lo.s64 	%rd45205, %rd2966, %rd45187, %rd45204;
	shr.u64 	%rd45206, %rd45205, 32;
	and.b64  	%rd45207, %rd45172, 4294967295;
	add.s64 	%rd45208, %rd45206, %rd45207;
	mad.lo.s64 	%rd45209, %rd2967, %rd45187, %rd45208;
	shr.u64 	%rd45210, %rd45209, 32;
	and.b64  	%rd45211, %rd45177, 4294967295;
	add.s64 	%rd45212, %rd45210, %rd45211;
	mad.lo.s64 	%rd45213, %rd2968, %rd45187, %rd45212;
	shr.u64 	%rd45214, %rd45213, 32;
	mul.wide.u32 	%rd45215, %r1587, %r6177;
	and.b64  	%rd45216, %rd45180, 4294967295;
	add.s64 	%rd45217, %rd45214, %rd45216;
	add.s64 	%rd45218, %rd45217, %rd45215;
	shr.u64 	%rd45219, %rd45218, 32;
	and.b64  	%rd45220, %rd45183, 4294967295;
	add.s64 	%rd45221, %rd45219, %rd45220;
	shr.u64 	%rd45222, %rd45221, 32;
	and.b64  	%rd45223, %rd45186, 4294967295;
	add.s64 	%rd45224, %rd45222, %rd45223;
	{ .reg .b32 tmp; mov.b64 {tmp, %r6179}, %rd45224; }
	add.s32 	%r6180, %r6176, %r6179;
	mul.lo.s32 	%r6181, %r1586, %r6178;
	cvt.u64.u32 	%rd45225, %r6181;
	and.b64  	%rd45226, %rd45193, 4294967295;
	mad.lo.s64 	%rd45227, %rd2962, %rd45225, %rd45226;
	shr.u64 	%rd45228, %rd45227, 32;
	and.b64  	%rd45229, %rd45197, 4294967295;
	add.s64 	%rd45230, %rd45228, %rd45229;
	mad.lo.s64 	%rd45231, %rd2963, %rd45225, %rd45230;
	cvt.u32.u64 	%r6182, %rd45231;
	shr.u64 	%rd45232, %rd45231, 32;
	and.b64  	%rd45233, %rd45201, 4294967295;
	add.s64 	%rd45234, %rd45232, %rd45233;
	mad.lo.s64 	%rd45235, %rd2964, %rd45225, %rd45234;
	shr.u64 	%rd45236, %rd45235, 32;
	and.b64  	%rd45237, %rd45205, 4294967295;
	add.s64 	%rd45238, %rd45236, %rd45237;
	mad.lo.s64 	%rd45239, %rd2965, %rd45225, %rd45238;
	shr.u64 	%rd45240, %rd45239, 32;
	and.b64  	%rd45241, %rd45209, 4294967295;
	add.s64 	%rd45242, %rd45240, %rd45241;
	mad.lo.s64 	%rd45243, %rd2966, %rd45225, %rd45242;
	shr.u64 	%rd45244, %rd45243, 32;
	and.b64  	%rd45245, %rd45213, 4294967295;
	add.s64 	%rd45246, %rd45244, %rd45245;
	mad.lo.s64 	%rd45247, %rd2967, %rd45225, %rd45246;
	shr.u64 	%rd45248, %rd45247, 32;
	and.b64  	%rd45249, %rd45218, 4294967295;
	add.s64 	%rd45250, %rd45248, %rd45249;
	mad.lo.s64 	%rd45251, %rd2968, %rd45225, %rd45250;
	shr.u64 	%rd45252, %rd45251, 32;
	mul.wide.u32 	%rd45253, %r1587, %r6181;
	and.b64  	%rd45254, %rd45221, 4294967295;
	add.s64 	%rd45255, %rd45252, %rd45254;
	add.s64 	%rd45256, %rd45255, %rd45253;
	shr.u64 	%rd45257, %rd45256, 32;
	and.b64  	%rd45258, %rd45224, 4294967295;
	add.s64 	%rd45259, %rd45257, %rd45258;
	{ .reg .b32 tmp; mov.b64 {tmp, %r6183}, %rd45259; }
	add.s32 	%r6184, %r6180, %r6183;
	mul.lo.s32 	%r6185, %r1586, %r6182;
	cvt.u64.u32 	%rd45260, %r6185;
	and.b64  	%rd45261, %rd45231, 4294967295;
	mad.lo.s64 	%rd45262, %rd2962, %rd45260, %rd45261;
	shr.u64 	%rd45263, %rd45262, 32;
	and.b64  	%rd45264, %rd45235, 4294967295;
	add.s64 	%rd45265, %rd45263, %rd45264;
	mad.lo.s64 	%rd47923, %rd2963, %rd45260, %rd45265;
	shr.u64 	%rd45266, %rd47923, 32;
	and.b64  	%rd45267, %rd45239, 4294967295;
	add.s64 	%rd45268, %rd45266, %rd45267;
	mad.lo.s64 	%rd47922, %rd2964, %rd45260, %rd45268;
	cvt.u32.u64 	%r1696, %rd47922;
	shr.u64 	%rd45269, %rd47922, 32;
	and.b64  	%rd45270, %rd45243, 4294967295;
	add.s64 	%rd45271, %rd45269, %rd45270;
	mad.lo.s64 	%rd47921, %rd2965, %rd45260, %rd45271;
	cvt.u32.u64 	%r1697, %rd47921;
	shr.u64 	%rd45272, %rd47921, 32;
	and.b64  	%rd45273, %rd45247, 4294967295;
	add.s64 	%rd45274, %rd45272, %rd45273;
	mad.lo.s64 	%rd47920, %rd2966, %rd45260, %rd45274;
	cvt.u32.u64 	%r1698, %rd47920;
	shr.u64 	%rd45275, %rd47920, 32;
	and.b64  	%rd45276, %rd45251, 4294967295;
	add.s64 	%rd45277, %rd45275, %rd45276;
	mad.lo.s64 	%rd47919, %rd2967, %rd45260, %rd45277;
	cvt.u32.u64 	%r1699, %rd47919;
	shr.u64 	%rd45278, %rd47919, 32;
	and.b64  	%rd45279, %rd45256, 4294967295;
	add.s64 	%rd45280, %rd45278, %rd45279;
	mad.lo.s64 	%rd47918, %rd2968, %rd45260, %rd45280;
	cvt.u32.u64 	%r1700, %rd47918;
	shr.u64 	%rd45281, %rd47918, 32;
	mul.wide.u32 	%rd45282, %r1587, %r6185;
	and.b64  	%rd45283, %rd45259, 4294967295;
	add.s64 	%rd45284, %rd45281, %rd45283;
	add.s64 	%rd47917, %rd45284, %rd45282;
	cvt.u32.u64 	%r1701, %rd47917;
	{ .reg .b32 tmp; mov.b64 {tmp, %r6186}, %rd47917; }
	add.s32 	%r6787, %r6184, %r6186;
	setp.gt.u32 	%p1961, %r6787, %r1587;
	@%p1961 bra 	$L__BB4_1727;
	setp.lt.u32 	%p1962, %r6787, %r1587;
	@%p1962 bra 	$L__BB4_1728;
	cvt.u32.u64 	%r6187, %rd2968;
	setp.lt.u32 	%p1963, %r6187, %r1701;
	@%p1963 bra 	$L__BB4_1727;
	setp.gt.u32 	%p1964, %r6187, %r1701;
	@%p1964 bra 	$L__BB4_1728;
	cvt.u32.u64 	%r6189, %rd2967;
	setp.lt.u32 	%p1965, %r6189, %r1700;
	@%p1965 bra 	$L__BB4_1727;
	setp.gt.u32 	%p1966, %r6189, %r1700;
	@%p1966 bra 	$L__BB4_1728;
	cvt.u32.u64 	%r6191, %rd2966;
	setp.lt.u32 	%p1967, %r6191, %r1699;
	@%p1967 bra 	$L__BB4_1727;
	setp.gt.u32 	%p1968, %r6191, %r1699;
	@%p1968 bra 	$L__BB4_1728;
	cvt.u32.u64 	%r6193, %rd2965;
	setp.lt.u32 	%p1969, %r6193, %r1698;
	@%p1969 bra 	$L__BB4_1727;
	setp.gt.u32 	%p1970, %r6193, %r1698;
	@%p1970 bra 	$L__BB4_1728;
	cvt.u32.u64 	%r6195, %rd2964;
	setp.lt.u32 	%p1971, %r6195, %r1697;
	@%p1971 bra 	$L__BB4_1727;
	setp.gt.u32 	%p1972, %r6195, %r1697;
	@%p1972 bra 	$L__BB4_1728;
	cvt.u32.u64 	%r6197, %rd2963;
	setp.lt.u32 	%p1973, %r6197, %r1696;
	@%p1973 bra 	$L__BB4_1727;
	cvt.u32.u64 	%r6199, %rd2962;
	setp.gt.u32 	%p1974, %r6197, %r1696;
	cvt.u32.u64 	%r6200, %rd47923;
	setp.gt.u32 	%p1975, %r6199, %r6200;
	or.pred  	%p1976, %p1974, %p1975;
	@%p1976 bra 	$L__BB4_1728;
$L__BB4_1727:
	and.b64  	%rd45286, %rd47923, 4294967295;
	sub.s64 	%rd47923, %rd45286, %rd2962;
	shr.u64 	%rd45287, %rd47923, 63;
	and.b64  	%rd45288, %rd47922, 4294967295;
	add.s64 	%rd45289, %rd45287, %rd2963;
	sub.s64 	%rd47922, %rd45288, %rd45289;
	shr.u64 	%rd45290, %rd47922, 63;
	and.b64  	%rd45291, %rd47921, 4294967295;
	add.s64 	%rd45292, %rd45290, %rd2964;
	sub.s64 	%rd47921, %rd45291, %rd45292;
	shr.u64 	%rd45293, %rd47921, 63;
	and.b64  	%rd45294, %rd47920, 4294967295;
	add.s64 	%rd45295, %rd45293, %rd2965;
	sub.s64 	%rd47920, %rd45294, %rd45295;
	shr.u64 	%rd45296, %rd47920, 63;
	and.b64  	%rd45297, %rd47919, 4294967295;
	add.s64 	%rd45298, %rd45296, %rd2966;
	sub.s64 	%rd47919, %rd45297, %rd45298;
	shr.u64 	%rd45299, %rd47919, 63;
	and.b64  	%rd45300, %rd47918, 4294967295;
	add.s64 	%rd45301, %rd45299, %rd2967;
	sub.s64 	%rd47918, %rd45300, %rd45301;
	shr.u64 	%rd45302, %rd47918, 63;
	and.b64  	%rd45303, %rd47917, 4294967295;
	add.s64 	%rd45304, %rd45302, %rd2968;
	sub.s64 	%rd47917, %rd45303, %rd45304;
	shr.u64 	%rd45305, %rd47917, 63;
	cvt.u32.u64 	%r6201, %rd45305;
	add.s32 	%r6202, %r1587, %r6201;
	sub.s32 	%r6787, %r6787, %r6202;
$L__BB4_1728:
	cvt.u64.u32 	%rd45306, %r6651;
	mul.lo.s64 	%rd45307, %rd3055, %rd45306;
	cvt.u32.u64 	%r6203, %rd45307;
	shr.u64 	%rd45308, %rd45307, 32;
	mad.lo.s64 	%rd45309, %rd3056, %rd45306, %rd45308;
	shr.u64 	%rd45310, %rd45309, 32;
	mad.lo.s64 	%rd45311, %rd3057, %rd45306, %rd45310;
	shr.u64 	%rd45312, %rd45311, 32;
	mad.lo.s64 	%rd45313, %rd3058, %rd45306, %rd45312;
	shr.u64 	%rd45314, %rd45313, 32;
	mad.lo.s64 	%rd45315, %rd3059, %rd45306, %rd45314;
	shr.u64 	%rd45316, %rd45315, 32;
	mad.lo.s64 	%rd45317, %rd3060, %rd45306, %rd45316;
	shr.u64 	%rd45318, %rd45317, 32;
	mad.lo.s64 	%rd45319, %rd3061, %rd45306, %rd45318;
	shr.u64 	%rd45320, %rd45319, 32;
	mad.lo.s64 	%rd45321, %rd3062, %rd45306, %rd45320;
	shr.u64 	%rd45322, %rd45321, 32;
	cvt.u64.u32 	%rd45323, %r6650;
	and.b64  	%rd45324, %rd45309, 4294967295;
	mad.lo.s64 	%rd45325, %rd3055, %rd45323, %rd45324;
	shr.u64 	%rd45326, %rd45325, 32;
	and.b64  	%rd45327, %rd45311, 4294967295;
	add.s64 	%rd45328, %rd45326, %rd45327;
	mad.lo.s64 	%rd45329, %rd3056, %rd45323, %rd45328;
	shr.u64 	%rd45330, %rd45329, 32;
	and.b64  	%rd45331, %rd45313, 4294967295;
	add.s64 	%rd45332, %rd45330, %rd45331;
	mad.lo.s64 	%rd45333, %rd3057, %rd45323, %rd45332;
	shr.u64 	%rd45334, %rd45333, 32;
	and.b64  	%rd45335, %rd45315, 4294967295;
	add.s64 	%rd45336, %rd45334, %rd45335;
	mad.lo.s64 	%rd45337, %rd3058, %rd45323, %rd45336;
	shr.u64 	%rd45338, %rd45337, 32;
	and.b64  	%rd45339, %rd45317, 4294967295;
	add.s64 	%rd45340, %rd45338, %rd45339;
	mad.lo.s64 	%rd45341, %rd3059, %rd45323, %rd45340;
	shr.u64 	%rd45342, %rd45341, 32;
	and.b64  	%rd45343, %rd45319, 4294967295;
	add.s64 	%rd45344, %rd45342, %rd45343;
	mad.lo.s64 	%rd45345, %rd3060, %rd45323, %rd45344;
	shr.u64 	%rd45346, %rd45345, 32;
	and.b64  	%rd45347, %rd45321, 4294967295;
	add.s64 	%rd45348, %rd45346, %rd45347;
	mad.lo.s64 	%rd45349, %rd3061, %rd45323, %rd45348;
	shr.u64 	%rd45350, %rd45349, 32;
	add.s64 	%rd45351, %rd45350, %rd45322;
	mad.lo.s64 	%rd45352, %rd3062, %rd45323, %rd45351;
	shr.u64 	%rd45353, %rd45352, 32;
	cvt.u64.u32 	%rd45354, %r6649;
	and.b64  	%rd45355, %rd45329, 4294967295;
	mad.lo.s64 	%rd45356, %rd3055, %rd45354, %rd45355;
	shr.u64 	%rd45357, %rd45356, 32;
	and.b64  	%rd45358, %rd45333, 4294967295;
	add.s64 	%rd45359, %rd45357, %rd45358;
	mad.lo.s64 	%rd45360, %rd3056, %rd45354, %rd45359;
	shr.u64 	%rd45361, %rd45360, 32;
	and.b64  	%rd45362, %rd45337, 4294967295;
	add.s64 	%rd45363, %rd45361, %rd45362;
	mad.lo.s64 	%rd45364, %rd3057, %rd45354, %rd45363;
	shr.u64 	%rd45365, %rd45364, 32;
	and.b64  	%rd45366, %rd45341, 4294967295;
	add.s64 	%rd45367, %rd45365, %rd45366;
	mad.lo.s64 	%rd45368, %rd3058, %rd45354, %rd45367;
	shr.u64 	%rd45369, %rd45368, 32;
	and.b64  	%rd45370, %rd45345, 4294967295;
	add.s64 	%rd45371, %rd45369, %rd45370;
	mad.lo.s64 	%rd45372, %rd3059, %rd45354, %rd45371;
	shr.u64 	%rd45373, %rd45372, 32;
	and.b64  	%rd45374, %rd45349, 4294967295;
	add.s64 	%rd45375, %rd45373, %rd45374;
	mad.lo.s64 	%rd45376, %rd3060, %rd45354, %rd45375;
	shr.u64 	%rd45377, %rd45376, 32;
	and.b64  	%rd45378, %rd45352, 4294967295;
	add.s64 	%rd45379, %rd45377, %rd45378;
	mad.lo.s64 	%rd45380, %rd3061, %rd45354, %rd45379;
	shr.u64 	%rd45381, %rd45380, 32;
	add.s64 	%rd45382, %rd45381, %rd45353;
	mad.lo.s64 	%rd45383, %rd3062, %rd45354, %rd45382;
	shr.u64 	%rd45384, %rd45383, 32;
	cvt.u64.u32 	%rd45385, %r6648;
	and.b64  	%rd45386, %rd45360, 4294967295;
	mad.lo.s64 	%rd45387, %rd3055, %rd45385, %rd45386;
	shr.u64 	%rd45388, %rd45387, 32;
	and.b64  	%rd45389, %rd45364, 4294967295;
	add.s64 	%rd45390, %rd45388, %rd45389;
	mad.lo.s64 	%rd45391, %rd3056, %rd45385, %rd45390;
	shr.u64 	%rd45392, %rd45391, 32;
	and.b64  	%rd45393, %rd45368, 4294967295;
	add.s64 	%rd45394, %rd45392, %rd45393;
	mad.lo.s64 	%rd45395, %rd3057, %rd45385, %rd45394;
	shr.u64 	%rd45396, %rd45395, 32;
	and.b64  	%rd45397, %rd45372, 4294967295;
	add.s64 	%rd45398, %rd45396, %rd45397;
	mad.lo.s64 	%rd45399, %rd3058, %rd45385, %rd45398;
	shr.u64 	%rd45400, %rd45399, 32;
	and.b64  	%rd45401, %rd45376, 4294967295;
	add.s64 	%rd45402, %rd45400, %rd45401;
	mad.lo.s64 	%rd45403, %rd3059, %rd45385, %rd45402;
	shr.u64 	%rd45404, %rd45403, 32;
	and.b64  	%rd45405, %rd45380, 4294967295;
	add.s64 	%rd45406, %rd45404, %rd45405;
	mad.lo.s64 	%rd45407, %rd3060, %rd45385, %rd45406;
	shr.u64 	%rd45408, %rd45407, 32;
	and.b64  	%rd45409, %rd45383, 4294967295;
	add.s64 	%rd45410, %rd45408, %rd45409;
	mad.lo.s64 	%rd45411, %rd3061, %rd45385, %rd45410;
	shr.u64 	%rd45412, %rd45411, 32;
	add.s64 	%rd45413, %rd45412, %rd45384;
	mad.lo.s64 	%rd45414, %rd3062, %rd45385, %rd45413;
	shr.u64 	%rd45415, %rd45414, 32;
	cvt.u64.u32 	%rd45416, %r6647;
	and.b64  	%rd45417, %rd45391, 4294967295;
	mad.lo.s64 	%rd45418, %rd3055, %rd45416, %rd45417;
	shr.u64 	%rd45419, %rd45418, 32;
	and.b64  	%rd45420, %rd45395, 4294967295;
	add.s64 	%rd45421, %rd45419, %rd45420;
	mad.lo.s64 	%rd45422, %rd3056, %rd45416, %rd45421;
	shr.u64 	%rd45423, %rd45422, 32;
	and.b64  	%rd45424, %rd45399, 4294967295;
	add.s64 	%rd45425, %rd45423, %rd45424;
	mad.lo.s64 	%rd45426, %rd3057, %rd45416, %rd45425;
	shr.u64 	%rd45427, %rd45426, 32;
	and.b64  	%rd45428, %rd45403, 4294967295;
	add.s64 	%rd45429, %rd45427, %rd45428;
	mad.lo.s64 	%rd45430, %rd3058, %rd45416, %rd45429;
	shr.u64 	%rd45431, %rd45430, 32;
	and.b64  	%rd45432, %rd45407, 4294967295;
	add.s64 	%rd45433, %rd45431, %rd45432;
	mad.lo.s64 	%rd45434, %rd3059, %rd45416, %rd45433;
	shr.u64 	%rd45435, %rd45434, 32;
	and.b64  	%rd45436, %rd45411, 4294967295;
	add.s64 	%rd45437, %rd45435, %rd45436;
	mad.lo.s64 	%rd45438, %rd3060, %rd45416, %rd45437;
	shr.u64 	%rd45439, %rd45438, 32;
	and.b64  	%rd45440, %rd45414, 4294967295;
	add.s64 	%rd45441, %rd45439, %rd45440;
	mad.lo.s64 	%rd45442, %rd3061, %rd45416, %rd45441;
	shr.u64 	%rd45443, %rd45442, 32;
	add.s64 	%rd45444, %rd45443, %rd45415;
	mad.lo.s64 	%rd45445, %rd3062, %rd45416, %rd45444;
	shr.u64 	%rd45446, %rd45445, 32;
	cvt.u64.u32 	%rd45447, %r6646;
	and.b64  	%rd45448, %rd45422, 4294967295;
	mad.lo.s64 	%rd45449, %rd3055, %rd45447, %rd45448;
	shr.u64 	%rd45450, %rd45449, 32;
	and.b64  	%rd45451, %rd45426, 4294967295;
	add.s64 	%rd45452, %rd45450, %rd45451;
	mad.lo.s64 	%rd45453, %rd3056, %rd45447, %rd45452;
	shr.u64 	%rd45454, %rd45453, 32;
	and.b64  	%rd45455, %rd45430, 4294967295;
	add.s64 	%rd45456, %rd45454, %rd45455;
	mad.lo.s64 	%rd45457, %rd3057, %rd45447, %rd45456;
	shr.u64 	%rd45458, %rd45457, 32;
	and.b64  	%rd45459, %rd45434, 4294967295;
	add.s64 	%rd45460, %rd45458, %rd45459;
	mad.lo.s64 	%rd45461, %rd3058, %rd45447, %rd45460;
	shr.u64 	%rd45462, %rd45461, 32;
	and.b64  	%rd45463, %rd45438, 4294967295;
	add.s64 	%rd45464, %rd45462, %rd45463;
	mad.lo.s64 	%rd45465, %rd3059, %rd45447, %rd45464;
	shr.u64 	%rd45466, %rd45465, 32;
	and.b64  	%rd45467, %rd45442, 4294967295;
	add.s64 	%rd45468, %rd45466, %rd45467;
	mad.lo.s64 	%rd45469, %rd3060, %rd45447, %rd45468;
	shr.u64 	%rd45470, %rd45469, 32;
	and.b64  	%rd45471, %rd45445, 4294967295;
	add.s64 	%rd45472, %rd45470, %rd45471;
	mad.lo.s64 	%rd45473, %rd3061, %rd45447, %rd45472;
	shr.u64 	%rd45474, %rd45473, 32;
	add.s64 	%rd45475, %rd45474, %rd45446;
	mad.lo.s64 	%rd45476, %rd3062, %rd45447, %rd45475;
	shr.u64 	%rd45477, %rd45476, 32;
	cvt.u64.u32 	%rd45478, %r6645;
	and.b64  	%rd45479, %rd45453, 4294967295;
	mad.lo.s64 	%rd45480, %rd3055, %rd45478, %rd45479;
	shr.u64 	%rd45481, %rd45480, 32;
	and.b64  	%rd45482, %rd45457, 4294967295;
	add.s64 	%rd45483, %rd45481, %rd45482;
	mad.lo.s64 	%rd45484, %rd3056, %rd45478, %rd45483;
	shr.u64 	%rd45485, %rd45484, 32;
	and.b64  	%rd45486, %rd45461, 4294967295;
	add.s64 	%rd45487, %rd45485, %rd45486;
	mad.lo.s64 	%rd45488, %rd3057, %rd45478, %rd45487;
	shr.u64 	%rd45489, %rd45488, 32;
	and.b64  	%rd45490, %rd45465, 4294967295;
	add.s64 	%rd45491, %rd45489, %rd45490;
	mad.lo.s64 	%rd45492, %rd3058, %rd45478, %rd45491;
	shr.u64 	%rd45493, %rd45492, 32;
	and.b64  	%rd45494, %rd45469, 4294967295;
	add.s64 	%rd45495, %rd45493, %rd45494;
	mad.lo.s64 	%rd45496, %rd3059, %rd45478, %rd45495;
	shr.u64 	%rd45497, %rd45496, 32;
	and.b64  	%rd45498, %rd45473, 4294967295;
	add.s64 	%rd45499, %rd45497, %rd45498;
	mad.lo.s64 	%rd45500, %rd3060, %rd45478, %rd45499;
	shr.u64 	%rd45501, %rd45500, 32;
	and.b64  	%rd45502, %rd45476, 4294967295;
	add.s64 	%rd45503, %rd45501, %rd45502;
	mad.lo.s64 	%rd45504, %rd3061, %rd45478, %rd45503;
	shr.u64 	%rd45505, %rd45504, 32;
	add.s64 	%rd45506, %rd45505, %rd45477;
	mad.lo.s64 	%rd45507, %rd3062, %rd45478, %rd45506;
	shr.u64 	%rd45508, %rd45507, 32;
	cvt.u64.u32 	%rd45509, %r6644;
	and.b64  	%rd45510, %rd45484, 4294967295;
	mad.lo.s64 	%rd45511, %rd3055, %rd45509, %rd45510;
	shr.u64 	%rd45512, %rd45511, 32;
	and.b64  	%rd45513, %rd45488, 4294967295;
	add.s64 	%rd45514, %rd45512, %rd45513;
	mad.lo.s64 	%rd45515, %rd3056, %rd45509, %rd45514;
	shr.u64 	%rd45516, %rd45515, 32;
	and.b64  	%rd45517, %rd45492, 4294967295;
	add.s64 	%rd45518, %rd45516, %rd45517;
	mad.lo.s64 	%rd45519, %rd3057, %rd45509, %rd45518;
	shr.u64 	%rd45520, %rd45519, 32;
	and.b64  	%rd45521, %rd45496, 4294967295;
	add.s64 	%rd45522, %rd45520, %rd45521;
	mad.lo.s64 	%rd45523, %rd3058, %rd45509, %rd45522;
	shr.u64 	%rd45524, %rd45523, 32;
	and.b64  	%rd45525, %rd45500, 4294967295;
	add.s64 	%rd45526, %rd45524, %rd45525;
	mad.lo.s64 	%rd45527, %rd3059, %rd45509, %rd45526;
	shr.u64 	%rd45528, %rd45527, 32;
	and.b64  	%rd45529, %rd45504, 4294967295;
	add.s64 	%rd45530, %rd45528, %rd45529;
	mad.lo.s64 	%rd45531, %rd3060, %rd45509, %rd45530;
	shr.u64 	%rd45532, %rd45531, 32;
	and.b64  	%rd45533, %rd45507, 4294967295;
	add.s64 	%rd45534, %rd45532, %rd45533;
	mad.lo.s64 	%rd45535, %rd3061, %rd45509, %rd45534;
	shr.u64 	%rd45536, %rd45535, 32;
	add.s64 	%rd45537, %rd45536, %rd45508;
	mad.lo.s64 	%rd45538, %rd3062, %rd45509, %rd45537;
	{ .reg .b32 tmp; mov.b64 {tmp, %r6204}, %rd45538; }
	mul.lo.s32 	%r6205, %r1586, %r6203;
	cvt.u64.u32 	%rd45539, %r6205;
	and.b64  	%rd45540, %rd45307, 4294967295;
	mad.lo.s64 	%rd45541, %rd2962, %rd45539, %rd45540;
	shr.u64 	%rd45542, %rd45541, 32;
	and.b64  	%rd45543, %rd45325, 4294967295;
	add.s64 	%rd45544, %rd45542, %rd45543;
	mad.lo.s64 	%rd45545, %rd2963, %rd45539, %rd45544;
	cvt.u32.u64 	%r6206, %rd45545;
	shr.u64 	%rd45546, %rd45545, 32;
	and.b64  	%rd45547, %rd45356, 4294967295;
	add.s64 	%rd45548, %rd45546, %rd45547;
	mad.lo.s64 	%rd45549, %rd2964, %rd45539, %rd45548;
	shr.u64 	%rd45550, %rd45549, 32;
	and.b64  	%rd45551, %rd45387, 4294967295;
	add.s64 	%rd45552, %rd45550, %rd45551;
	mad.lo.s64 	%rd45553, %rd2965, %rd45539, %rd45552;
	shr.u64 	%rd45554, %rd45553, 32;
	and.b64  	%rd45555, %rd45418, 4294967295;
	add.s64 	%rd45556, %rd45554, %rd45555;
	mad.lo.s64 	%rd45557, %rd2966, %rd45539, %rd45556;
	shr.u64 	%rd45558, %rd45557, 32;
	and.b64  	%rd45559, %rd45449, 4294967295;
	add.s64 	%rd45560, %rd45558, %rd45559;
	mad.lo.s64 	%rd45561, %rd2967, %rd45539, %rd45560;
	shr.u64 	%rd45562, %rd45561, 32;
	and.b64  	%rd45563, %rd45480, 4294967295;
	add.s64 	%rd45564, %rd45562, %rd45563;
	mad.lo.s64 	%rd45565, %rd2968, %rd45539, %rd45564;
	shr.u64 	%rd45566, %rd45565, 32;
	mul.wide.u32 	%rd45567, %r1587, %r6205;
	and.b64  	%rd45568, %rd45511, 4294967295;
	add.s64 	%rd45569, %rd45566, %rd45568;
	add.s64 	%rd45570, %rd45569, %rd45567;
	shr.u64 	%rd45571, %rd45570, 32;
	and.b64  	%rd45572, %rd45515, 4294967295;
	add.s64 	%rd45573, %rd45571, %rd45572;
	shr.u64 	%rd45574, %rd45573, 32;
	and.b64  	%rd45575, %rd45519, 4294967295;
	add.s64 	%rd45576, %rd45574, %rd45575;
	shr.u64 	%rd45577, %rd45576, 32;
	and.b64  	%rd45578, %rd45523, 4294967295;
	add.s64 	%rd45579, %rd45577, %rd45578;
	shr.u64 	%rd45580, %rd45579, 32;
	and.b64  	%rd45581, %rd45527, 4294967295;
	add.s64 	%rd45582, %rd45580, %rd45581;
	shr.u64 	%rd45583, %rd45582, 32;
	and.b64  	%rd45584, %rd45531, 4294967295;
	add.s64 	%rd45585, %rd45583, %rd45584;
	shr.u64 	%rd45586, %rd45585, 32;
	and.b64  	%rd45587, %rd45535, 4294967295;
	add.s64 	%rd45588, %rd45586, %rd45587;
	shr.u64 	%rd45589, %rd45588, 32;
	and.b64  	%rd45590, %rd45538, 4294967295;
	add.s64 	%rd45591, %rd45589, %rd45590;
	{ .reg .b32 tmp; mov.b64 {tmp, %r6207}, %rd45591; }
	add.s32 	%r6208, %r6204, %r6207;
	mul.lo.s32 	%r6209, %r1586, %r6206;
	cvt.u64.u32 	%rd45592, %r6209;
	and.b64  	%rd45593, %rd45545, 4294967295;
	mad.lo.s64 	%rd45594, %rd2962, %rd45592, %rd45593;
	shr.u64 	%rd45595, %rd45594, 32;
	and.b64  	%rd45596, %rd45549, 4294967295;
	add.s64 	%rd45597, %rd45595, %rd45596;
	mad.lo.s64 	%rd45598, %rd2963, %rd45592, %rd45597;
	cvt.u32.u64 	%r6210, %rd45598;
	shr.u64 	%rd45599, %rd45598, 32;
	and.b64  	%rd45600, %rd45553, 4294967295;
	add.s64 	%rd45601, %rd45599, %rd45600;
	mad.lo.s64 	%rd45602, %rd2964, %rd45592, %rd45601;
	shr.u64 	%rd45603, %rd45602, 32;
	and.b64  	%rd45604, %rd45557, 4294967295;
	add.s64 	%rd45605, %rd45603, %rd45604;
	mad.lo.s64 	%rd45606, %rd2965, %rd45592, %rd45605;
	shr.u64 	%rd45607, %rd45606, 32;
	and.b64  	%rd45608, %rd45561, 4294967295;
	add.s64 	%rd45609, %rd45607, %rd45608;
	mad.lo.s64 	%rd45610, %rd2966, %rd45592, %rd45609;
	shr.u64 	%rd45611, %rd45610, 32;
	and.b64  	%rd45612, %rd45565, 4294967295;
	add.s64 	%rd45613, %rd45611, %rd45612;
	mad.lo.s64 	%rd45614, %rd2967, %rd45592, %rd45613;
	shr.u64 	%rd45615, %rd45614, 32;
	and.b64  	%rd45616, %rd45570, 4294967295;
	add.s64 	%rd45617, %rd45615, %rd45616;
	mad.lo.s64 	%rd45618, %rd2968, %rd45592, %rd45617;
	shr.u64 	%rd45619, %rd45618, 32;
	mul.wide.u32 	%rd45620, %r1587, %r6209;
	and.b64  	%rd45621, %rd45573, 4294967295;
	add.s64 	%rd45622, %rd45619, %rd45621;
	add.s64 	%rd45623, %rd45622, %rd45620;
	shr.u64 	%rd45624, %rd45623, 32;
	and.b64  	%rd45625, %rd45576, 4294967295;
	add.s64 	%rd45626, %rd45624, %rd45625;
	shr.u64 	%rd45627, %rd45626, 32;
	and.b64  	%rd45628, %rd45579, 4294967295;
	add.s64 	%rd45629, %rd45627, %rd45628;
	shr.u64 	%rd45630, %rd45629, 32;
	and.b64  	%rd45631, %rd45582, 4294967295;
	add.s64 	%rd45632, %rd45630, %rd45631;
	shr.u64 	%rd45633, %rd45632, 32;
	and.b64  	%rd45634, %rd45585, 4294967295;
	add.s64 	%rd45635, %rd45633, %rd45634;
	shr.u64 	%rd45636, %rd45635, 32;
	and.b64  	%rd45637, %rd45588, 4294967295;
	add.s64 	%rd45638, %rd45636, %rd45637;
	shr.u64 	%rd45639, %rd45638, 32;
	and.b64  	%rd45640, %rd45591, 4294967295;
	add.s64 	%rd45641, %rd45639, %rd45640;
	{ .reg .b32 tmp; mov.b64 {tmp, %r6211}, %rd45641; }
	add.s32 	%r6212, %r6208, %r6211;
	mul.lo.s32 	%r6213, %r1586, %r6210;
	cvt.u64.u32 	%rd45642, %r6213;
	and.b64  	%rd45643, %rd45598, 4294967295;
	mad.lo.s64 	%rd45644, %rd2962, %rd45642, %rd45643;
	shr.u64 	%rd45645, %rd45644, 32;
	and.b64  	%rd45646, %rd45602, 4294967295;
	add.s64 	%rd45647, %rd45645, %rd45646;
	mad.lo.s64 	%rd45648, %rd2963, %rd45642, %rd45647;
	cvt.u32.u64 	%r6214, %rd45648;
	shr.u64 	%rd45649, %rd45648, 32;
	and.b64  	%rd45650, %rd45606, 4294967295;
	add.s64 	%rd45651, %rd45649, %rd45650;
	mad.lo.s64 	%rd45652, %rd2964, %rd45642, %rd45651;
	shr.u64 	%rd45653, %rd45652, 32;
	and.b64  	%rd45654, %rd45610, 4294967295;
	add.s64 	%rd45655, %rd45653, %rd45654;
	mad.lo.s64 	%rd45656, %rd2965, %rd45642, %rd45655;
	shr.u64 	%rd45657, %rd45656, 32;
	and.b64  	%rd45658, %rd45614, 4294967295;
	add.s64 	%rd45659, %rd45657, %rd45658;
	mad.lo.s64 	%rd45660, %rd2966, %rd45642, %rd45659;
	shr.u64 	%rd45661, %rd45660, 32;
	and.b64  	%rd45662, %rd45618, 4294967295;
	add.s64 	%rd45663, %rd45661, %rd45662;
	mad.lo.s64 	%rd45664, %rd2967, %rd45642, %rd45663;
	shr.u64 	%rd45665, %rd45664, 32;
	and.b64  	%rd45666, %rd45623, 4294967295;
	add.s64 	%rd45667, %rd45665, %rd45666;
	mad.lo.s64 	%rd45668, %rd2968, %rd45642, %rd45667;
	shr.u64 	%rd45669, %rd45668, 32;
	mul.wide.u32 	%rd45670, %r1587, %r6213;
	and.b64  	%rd45671, %rd45626, 4294967295;
	add.s64 	%rd45672, %rd45669, %rd45671;
	add.s64 	%rd45673, %rd45672, %rd45670;
	shr.u64 	%rd45674, %rd45673, 32;
	and.b64  	%rd45675, %rd45629, 4294967295;
	add.s64 	%rd45676, %rd45674, %rd45675;
	shr.u64 	%rd45677, %rd45676, 32;
	and.b64  	%rd45678, %rd45632, 4294967295;
	add.s64 	%rd45679, %rd45677, %rd45678;
	shr.u64 	%rd45680, %rd45679, 32;
	and.b64  	%rd45681, %rd45635, 4294967295;
	add.s64 	%rd45682, %rd45680, %rd45681;
	shr.u64 	%rd45683, %rd45682, 32;
	and.b64  	%rd45684, %rd45638, 4294967295;
	add.s64 	%rd45685, %rd45683, %rd45684;
	shr.u64 	%rd45686, %rd45685, 32;
	and.b64  	%rd45687, %rd45641, 4294967295;
	add.s64 	%rd45688, %rd45686, %rd45687;
	{ .reg .b32 tmp; mov.b64 {tmp, %r6215}, %rd45688; }
	add.s32 	%r6216, %r6212, %r6215;
	mul.lo.s32 	%r6217, %r1586, %r6214;
	cvt.u64.u32 	%rd45689, %r6217;
	and.b64  	%rd45690, %rd45648, 4294967295;
	mad.lo.s64 	%rd45691, %rd2962, %rd45689, %rd45690;
	shr.u64 	%rd45692, %rd45691, 32;
	and.b64  	%rd45693, %rd45652, 4294967295;
	add.s64 	%rd45694, %rd45692, %rd45693;
	mad.lo.s64 	%rd45695, %rd2963, %rd45689, %rd45694;
	cvt.u32.u64 	%r6218, %rd45695;
	shr.u64 	%rd45696, %rd45695, 32;
	and.b64  	%rd45697, %rd45656, 4294967295;
	add.s64 	%rd45698, %rd45696, %rd45697;
	mad.lo.s64 	%rd45699, %rd2964, %rd45689, %rd45698;
	shr.u64 	%rd45700, %rd45699, 32;
	and.b64  	%rd45701, %rd45660, 4294967295;
	add.s64 	%rd45702, %rd45700, %rd45701;
	mad.lo.s64 	%rd45703, %rd2965, %rd45689, %rd45702;
	shr.u64 	%rd45704, %rd45703, 32;
	and.b64  	%rd45705, %rd45664, 4294967295;
	add.s64 	%rd45706, %rd45704, %rd45705;
	mad.lo.s64 	%rd45707, %rd2966, %rd45689, %rd45706;
	shr.u64 	%rd45708, %rd45707, 32;
	and.b64  	%rd45709, %rd45668, 4294967295;
	add.s64 	%rd45710, %rd45708, %rd45709;
	mad.lo.s64 	%rd45711, %rd2967, %rd45689, %rd45710;
	shr.u64 	%rd45712, %rd45711, 32;
	and.b64  	%rd45713, %rd45673, 4294967295;
	add.s64 	%rd45714, %rd45712, %rd45713;
	mad.lo.s64 	%rd45715, %rd2968, %rd45689, %rd45714;
	shr.u64 	%rd45716, %rd45715, 32;
	mul.wide.u32 	%rd45717, %r1587, %r6217;
	and.b64  	%rd45718, %rd45676, 4294967295;
	add.s64 	%rd45719, %rd45716, %rd45718;
	add.s64 	%rd45720, %rd45719, %rd45717;
	shr.u64 	%rd45721, %rd45720, 32;
	and.b64  	%rd45722, %rd45679, 4294967295;
	add.s64 	%rd45723, %rd45721, %rd45722;
	shr.u64 	%rd45724, %rd45723, 32;
	and.b64  	%rd45725, %rd45682, 4294967295;
	add.s64 	%rd45726, %rd45724, %rd45725;
	shr.u64 	%rd45727, %rd45726, 32;
	and.b64  	%rd45728, %rd45685, 4294967295;
	add.s64 	%rd45729, %rd45727, %rd45728;
	shr.u64 	%rd45730, %rd45729, 32;
	and.b64  	%rd45731, %rd45688, 4294967295;
	add.s64 	%rd45732, %rd45730, %rd45731;
	{ .reg .b32 tmp; mov.b64 {tmp, %r6219}, %rd45732; }
	add.s32 	%r6220, %r6216, %r6219;
	mul.lo.s32 	%r6221, %r1586, %r6218;
	cvt.u64.u32 	%rd45733, %r6221;
	and.b64  	%rd45734, %rd45695, 4294967295;
	mad.lo.s64 	%rd45735, %rd2962, %rd45733, %rd45734;
	shr.u64 	%rd45736, %rd45735, 32;
	and.b64  	%rd45737, %rd45699, 4294967295;
	add.s64 	%rd45738, %rd45736, %rd45737;
	mad.lo.s64 	%rd45739, %rd2963, %rd45733, %rd45738;
	cvt.u32.u64 	%r6222, %rd45739;
	shr.u64 	%rd45740, %rd45739, 32;
	and.b64  	%rd45741, %rd45703, 4294967295;
	add.s64 	%rd45742, %rd45740, %rd45741;
	mad.lo.s64 	%rd45743, %rd2964, %rd45733, %rd45742;
	shr.u64 	%rd45744, %rd45743, 32;
	and.b64  	%rd45745, %rd45707, 4294967295;
	add.s64 	%rd45746, %rd45744, %rd45745;
	mad.lo.s64 	%rd45747, %rd2965, %rd45733, %rd45746;
	shr.u64 	%rd45748, %rd45747, 32;
	and.b64  	%rd45749, %rd45711, 4294967295;
	add.s64 	%rd45750, %rd45748, %rd45749;
	mad.lo.s64 	%rd45751, %rd2966, %rd45733, %rd45750;
	shr.u64 	%rd45752, %rd45751, 32;
	and.b64  	%rd45753, %rd45715, 4294967295;
	add.s64 	%rd45754, %rd45752, %rd45753;
	mad.lo.s64 	%rd45755, %rd2967, %rd45733, %rd45754;
	shr.u64 	%rd45756, %rd45755, 32;
	and.b64  	%rd45757, %rd45720, 4294967295;
	add.s64 	%rd45758, %rd45756, %rd45757;
	mad.lo.s64 	%rd45759, %rd2968, %rd45733, %rd45758;
	shr.u64 	%rd45760, %rd45759, 32;
	mul.wide.u32 	%rd45761, %r1587, %r6221;
	and.b64  	%rd45762, %rd45723, 4294967295;
	add.s64 	%rd45763, %rd45760, %rd45762;
	add.s64 	%rd45764, %rd45763, %rd45761;
	shr.u64 	%rd45765, %rd45764, 32;
	and.b64  	%rd45766, %rd45726, 4294967295;
	add.s64 	%rd45767, %rd45765, %rd45766;
	shr.u64 	%rd45768, %rd45767, 32;
	and.b64  	%rd45769, %rd45729, 4294967295;
	add.s64 	%rd45770, %rd45768, %rd45769;
	shr.u64 	%rd45771, %rd45770, 32;
	and.b64  	%rd45772, %rd45732, 4294967295;
	add.s64 	%rd45773, %rd45771, %rd45772;
	{ .reg .b32 tmp; mov.b64 {tmp, %r6223}, %rd45773; }
	add.s32 	%r6224, %r6220, %r6223;
	mul.lo.s32 	%r6225, %r1586, %r6222;
	cvt.u64.u32 	%rd45774, %r6225;
	and.b64  	%rd45775, %rd45739, 4294967295;
	mad.lo.s64 	%rd45776, %rd2962, %rd45774, %rd45775;
	shr.u64 	%rd45777, %rd45776, 32;
	and.b64  	%rd45778, %rd45743, 4294967295;
	add.s64 	%rd45779, %rd45777, %rd45778;
	mad.lo.s64 	%rd45780, %rd2963, %rd45774, %rd45779;
	cvt.u32.u64 	%r6226, %rd45780;
	shr.u64 	%rd45781, %rd45780, 32;
	and.b64  	%rd45782, %rd45747, 4294967295;
	add.s64 	%rd45783, %rd45781, %rd45782;
	mad.lo.s64 	%rd45784, %rd2964, %rd45774, %rd45783;
	shr.u64 	%rd45785, %rd45784, 32;
	and.b64  	%rd45786, %rd45751, 4294967295;
	add.s64 	%rd45787, %rd45785, %rd45786;
	mad.lo.s64 	%rd45788, %rd2965, %rd45774, %rd45787;
	shr.u64 	%rd45789, %rd45788, 32;
	and.b64  	%rd45790, %rd45755, 4294967295;
	add.s64 	%rd45791, %rd45789, %rd45790;
	mad.lo.s64 	%rd45792, %rd2966, %rd45774, %rd45791;
	shr.u64 	%rd45793, %rd45792, 32;
	and.b64  	%rd45794, %rd45759, 4294967295;
	add.s64 	%rd45795, %rd45793, %rd45794;
	mad.lo.s64 	%rd45796, %rd2967, %rd45774, %rd45795;
	shr.u64 	%rd45797, %rd45796, 32;
	and.b64  	%rd45798, %rd45764, 4294967295;
	add.s64 	%rd45799, %rd45797, %rd45798;
	mad.lo.s64 	%rd45800, %rd2968, %rd45774, %rd45799;
	shr.u64 	%rd45801, %rd45800, 32;
	mul.wide.u32 	%rd45802, %r1587, %r6225;
	and.b64  	%rd45803, %rd45767, 4294967295;
	add.s64 	%rd45804, %rd45801, %rd45803;
	add.s64 	%rd45805, %rd45804, %rd45802;
	shr.u64 	%rd45806, %rd45805, 32;
	and.b64  	%rd45807, %rd45770, 4294967295;
	add.s64 	%rd45808, %rd45806, %rd45807;
	shr.u64 	%rd45809, %rd45808, 32;
	and.b64  	%rd45810, %rd45773, 4294967295;
	add.s64 	%rd45811, %rd45809, %rd45810;
	{ .reg .b32 tmp; mov.b64 {tmp, %r6227}, %rd45811; }
	add.s32 	%r6228, %r6224, %r6227;
	mul.lo.s32 	%r6229, %r1586, %r6226;
	cvt.u64.u32 	%rd45812, %r6229;
	and.b64  	%rd45813, %rd45780, 4294967295;
	mad.lo.s64 	%rd45814, %rd2962, %rd45812, %rd45813;
	shr.u64 	%rd45815, %rd45814, 32;
	and.b64  	%rd45816, %rd45784, 4294967295;
	add.s64 	%rd45817, %rd45815, %rd45816;
	mad.lo.s64 	%rd45818, %rd2963, %rd45812, %rd45817;
	cvt.u32.u64 	%r6230, %rd45818;
	shr.u64 	%rd45819, %rd45818, 32;
	and.b64  	%rd45820, %rd45788, 4294967295;
	add.s64 	%rd45821, %rd45819, %rd45820;
	mad.lo.s64 	%rd45822, %rd2964, %rd45812, %rd45821;
	shr.u64 	%rd45823, %rd45822, 32;
	and.b64  	%rd45824, %rd45792, 4294967295;
	add.s64 	%rd45825, %rd45823, %rd45824;
	mad.lo.s64 	%rd45826, %rd2965, %rd45812, %rd45825;
	shr.u64 	%rd45827, %rd45826, 32;
	and.b64  	%rd45828, %rd45796, 4294967295;
	add.s64 	%rd45829, %rd45827, %rd45828;
	mad.lo.s64 	%rd45830, %rd2966, %rd45812, %rd45829;
	shr.u64 	%rd45831, %rd45830, 32;
	and.b64  	%rd45832, %rd45800, 4294967295;
	add.s64 	%rd45833, %rd45831, %rd45832;
	mad.lo.s64 	%rd45834, %rd2967, %rd45812, %rd45833;
	shr.u64 	%rd45835, %rd45834, 32;
	and.b64  	%rd45836, %rd45805, 4294967295;
	add.s64 	%rd45837, %rd45835, %rd45836;
	mad.lo.s64 	%rd45838, %rd2968, %rd45812, %rd45837;
	shr.u64 	%rd45839, %rd45838, 32;
	mul.wide.u32 	%rd45840, %r1587, %r6229;
	and.b64  	%rd45841, %rd45808, 4294967295;
	add.s64 	%rd45842, %rd45839, %rd45841;
	add.s64 	%rd45843, %rd45842, %rd45840;
	shr.u64 	%rd45844, %rd45843, 32;
	and.b64  	%rd45845, %rd45811, 4294967295;
	add.s64 	%rd45846, %rd45844, %rd45845;
	{ .reg .b32 tmp; mov.b64 {tmp, %r6231}, %rd45846; }
	add.s32 	%r6232, %r6228, %r6231;
	mul.lo.s32 	%r6233, %r1586, %r6230;
	cvt.u64.u32 	%rd45847, %r6233;
	and.b64  	%rd45848, %rd45818, 4294967295;
	mad.lo.s64 	%rd45849, %rd2962, %rd45847, %rd45848;
	shr.u64 	%rd45850, %rd45849, 32;
	and.b64  	%rd45851, %rd45822, 4294967295;
	add.s64 	%rd45852, %rd45850, %rd45851;
	mad.lo.s64 	%rd3084, %rd2963, %rd45847, %rd45852;
	cvt.u32.u64 	%r6789, %rd3084;
	shr.u64 	%rd45853, %rd3084, 32;
	and.b64  	%rd45854, %rd45826, 4294967295;
	add.s64 	%rd45855, %rd45853, %rd45854;
	mad.lo.s64 	%rd47929, %rd2964, %rd45847, %rd45855;
	cvt.u32.u64 	%r1706, %rd47929;
	shr.u64 	%rd45856, %rd47929, 32;
	and.b64  	%rd45857, %rd45830, 4294967295;
	add.s64 	%rd45858, %rd45856, %rd45857;
	mad.lo.s64 	%rd47928, %rd2965, %rd45847, %rd45858;
	cvt.u32.u64 	%r1707, %rd47928;
	shr.u64 	%rd45859, %rd47928, 32;
	and.b64  	%rd45860, %rd45834, 4294967295;
	add.s64 	%rd45861, %rd45859, %rd45860;
	mad.lo.s64 	%rd47927, %rd2966, %rd45847, %rd45861;
	cvt.u32.u64 	%r1708, %rd47927;
	shr.u64 	%rd45862, %rd47927, 32;
	and.b64  	%rd45863, %rd45838, 4294967295;
	add.s64 	%rd45864, %rd45862, %rd45863;
	mad.lo.s64 	%rd47926, %rd2967, %rd45847, %rd45864;
	cvt.u32.u64 	%r1709, %rd47926;
	shr.u64 	%rd45865, %rd47926, 32;
	and.b64  	%rd45866, %rd45843, 4294967295;
	add.s64 	%rd45867, %rd45865, %rd45866;
	mad.lo.s64 	%rd47925, %rd2968, %rd45847, %rd45867;
	cvt.u32.u64 	%r1710, %rd47925;
	shr.u64 	%rd45868, %rd47925, 32;
	mul.wide.u32 	%rd45869, %r1587, %r6233;
	and.b64  	%rd45870, %rd45846, 4294967295;
	add.s64 	%rd45871, %rd45868, %rd45870;
	add.s64 	%rd47924, %rd45871, %rd45869;
	cvt.u32.u64 	%r1711, %rd47924;
	{ .reg .b32 tmp; mov.b64 {tmp, %r6234}, %rd47924; }
	add.s32 	%r6788, %r6232, %r6234;
	setp.gt.u32 	%p1977, %r6788, %r1587;
	@%p1977 bra 	$L__BB4_1742;
	setp.lt.u32 	%p1978, %r6788, %r1587;
	@%p1978 bra 	$L__BB4_1743;
	cvt.u32.u64 	%r6235, %rd2968;
	setp.lt.u32 	%p1979, %r6235, %r1711;
	@%p1979 bra 	$L__BB4_1742;
	setp.gt.u32 	%p1980, %r6235, %r1711;
	@%p1980 bra 	$L__BB4_1743;
	cvt.u32.u64 	%r6237, %rd2967;
	setp.lt.u32 	%p1981, %r6237, %r1710;
	@%p1981 bra 	$L__BB4_1742;
	setp.gt.u32 	%p1982, %r6237, %r1710;
	@%p1982 bra 	$L__BB4_1743;
	cvt.u32.u64 	%r6239, %rd2966;
	setp.lt.u32 	%p1983, %r6239, %r1709;
	@%p1983 bra 	$L__BB4_1742;
	setp.gt.u32 	%p1984, %r6239, %r1709;
	@%p1984 bra 	$L__BB4_1743;
	cvt.u32.u64 	%r6241, %rd2965;
	setp.lt.u32 	%p1985, %r6241, %r1708;
	@%p1985 bra 	$L__BB4_1742;
	setp.gt.u32 	%p1986, %r6241, %r1708;
	@%p1986 bra 	$L__BB4_1743;
	cvt.u32.u64 	%r6243, %rd2964;
	setp.lt.u32 	%p1987, %r6243, %r1707;
	@%p1987 bra 	$L__BB4_1742;
	setp.gt.u32 	%p1988, %r6243, %r1707;
	@%p1988 bra 	$L__BB4_1743;
	cvt.u32.u64 	%r6245, %rd2963;
	setp.lt.u32 	%p1989, %r6245, %r1706;
	@%p1989 bra 	$L__BB4_1742;
	cvt.u32.u64 	%r6247, %rd2962;
	setp.gt.u32 	%p1990, %r6245, %r1706;
	setp.gt.u32 	%p1991, %r6247, %r6789;
	or.pred  	%p1992, %p1990, %p1991;
	@%p1992 bra 	$L__BB4_1743;
$L__BB4_1742:
	and.b64  	%rd45873, %rd3084, 4294967295;
	sub.s64 	%rd45874, %rd45873, %rd2962;
	shr.u64 	%rd45875, %rd45874, 63;
	cvt.u32.u64 	%r6789, %rd45874;
	st.global.u32 	[%rd1], %r6789;
	and.b64  	%rd45876, %rd47929, 4294967295;
	add.s64 	%rd45877, %rd45875, %rd2963;
	sub.s64 	%rd47929, %rd45876, %rd45877;
	shr.u64 	%rd45878, %rd47929, 63;
	st.global.u32 	[%rd1+4], %rd47929;
	and.b64  	%rd45879, %rd47928, 4294967295;
	add.s64 	%rd45880, %rd45878, %rd2964;
	sub.s64 	%rd47928, %rd45879, %rd45880;
	shr.u64 	%rd45881, %rd47928, 63;
	st.global.u32 	[%rd1+8], %rd47928;
	and.b64  	%rd45882, %rd47927, 4294967295;
	add.s64 	%rd45883, %rd45881, %rd2965;
	sub.s64 	%rd47927, %rd45882, %rd45883;
	shr.u64 	%rd45884, %rd47927, 63;
	st.global.u32 	[%rd1+12], %rd47927;
	and.b64  	%rd45885, %rd47926, 4294967295;
	add.s64 	%rd45886, %rd45884, %rd2966;
	sub.s64 	%rd47926, %rd45885, %rd45886;
	shr.u64 	%rd45887, %rd47926, 63;
	st.global.u32 	[%rd1+16], %rd47926;
	and.b64  	%rd45888, %rd47925, 4294967295;
	add.s64 	%rd45889, %rd45887, %rd2967;
	sub.s64 	%rd47925, %rd45888, %rd45889;
	shr.u64 	%rd45890, %rd47925, 63;
	st.global.u32 	[%rd1+20], %rd47925;
	and.b64  	%rd45891, %rd47924, 4294967295;
	add.s64 	%rd45892, %rd45890, %rd2968;
	sub.s64 	%rd47924, %rd45891, %rd45892;
	shr.u64 	%rd45893, %rd47924, 63;
	st.global.u32 	[%rd1+24], %rd47924;
	cvt.u32.u64 	%r6248, %rd45893;
	add.s32 	%r6249, %r1587, %r6248;
	sub.s32 	%r6788, %r6788, %r6249;
	st.global.u32 	[%rd1+28], %r6788;
$L__BB4_1743:
	cvt.u64.u32 	%rd45894, %r6743;
	and.b64  	%rd45895, %rd47923, 4294967295;
	mul.lo.s64 	%rd45896, %rd45895, %rd45894;
	cvt.u32.u64 	%r6250, %rd45896;
	shr.u64 	%rd45897, %rd45896, 32;
	and.b64  	%rd45898, %rd47922, 4294967295;
	mad.lo.s64 	%rd45899, %rd45898, %rd45894, %rd45897;
	shr.u64 	%rd45900, %rd45899, 32;
	and.b64  	%rd45901, %rd47921, 4294967295;
	mad.lo.s64 	%rd45902, %rd45901, %rd45894, %rd45900;
	shr.u64 	%rd45903, %rd45902, 32;
	and.b64  	%rd45904, %rd47920, 4294967295;
	mad.lo.s64 	%rd45905, %rd45904, %rd45894, %rd45903;
	shr.u64 	%rd45906, %rd45905, 32;
	and.b64  	%rd45907, %rd47919, 4294967295;
	mad.lo.s64 	%rd45908, %rd45907, %rd45894, %rd45906;
	shr.u64 	%rd45909, %rd45908, 32;
	and.b64  	%rd45910, %rd47918, 4294967295;
	mad.lo.s64 	%rd45911, %rd45910, %rd45894, %rd45909;
	shr.u64 	%rd45912, %rd45911, 32;
	and.b64  	%rd45913, %rd47917, 4294967295;
	mad.lo.s64 	%rd45914, %rd45913, %rd45894, %rd45912;
	shr.u64 	%rd45915, %rd45914, 32;
	mul.wide.u32 	%rd45916, %r6787, %r6743;
	add.s64 	%rd45917, %rd45915, %rd45916;
	shr.u64 	%rd45918, %rd45917, 32;
	cvt.u64.u32 	%rd45919, %r6742;
	and.b64  	%rd45920, %rd45899, 4294967295;
	mad.lo.s64 	%rd45921, %rd45895, %rd45919, %rd45920;
	shr.u64 	%rd45922, %rd45921, 32;
	and.b64  	%rd45923, %rd45902, 4294967295;
	add.s64 	%rd45924, %rd45922, %rd45923;
	mad.lo.s64 	%rd45925, %rd45898, %rd45919, %rd45924;
	shr.u64 	%rd45926, %rd45925, 32;
	and.b64  	%rd45927, %rd45905, 4294967295;
	add.s64 	%rd45928, %rd45926, %rd45927;
	mad.lo.s64 	%rd45929, %rd45901, %rd45919, %rd45928;
	shr.u64 	%rd45930, %rd45929, 32;
	and.b64  	%rd45931, %rd45908, 4294967295;
	add.s64 	%rd45932, %rd45930, %rd45931;
	mad.lo.s64 	%rd45933, %rd45904, %rd45919, %rd45932;
	shr.u64 	%rd45934, %rd45933, 32;
	and.b64  	%rd45935, %rd45911, 4294967295;
	add.s64 	%rd45936, %rd45934, %rd45935;
	mad.lo.s64 	%rd45937, %rd45907, %rd45919, %rd45936;
	shr.u64 	%rd45938, %rd45937, 32;
	and.b64  	%rd45939, %rd45914, 4294967295;
	add.s64 	%rd45940, %rd45938, %rd45939;
	mad.lo.s64 	%rd45941, %rd45910, %rd45919, %rd45940;
	shr.u64 	%rd45942, %rd45941, 32;
	and.b64  	%rd45943, %rd45917, 4294967295;
	add.s64 	%rd45944, %rd45942, %rd45943;
	mad.lo.s64 	%rd45945, %rd45913, %rd45919, %rd45944;
	shr.u64 	%rd45946, %rd45945, 32;
	mul.wide.u32 	%rd45947, %r6787, %r6742;
	add.s64 	%rd45948, %rd45946, %rd45918;
	add.s64 	%rd45949, %rd45948, %rd45947;
	shr.u64 	%rd45950, %rd45949, 32;
	cvt.u64.u32 	%rd45951, %r6741;
	and.b64  	%rd45952, %rd45925, 4294967295;
	mad.lo.s64 	%rd45953, %rd45895, %rd45951, %rd45952;
	shr.u64 	%rd45954, %rd45953, 32;
	and.b64  	%rd45955, %rd45929, 4294967295;
	add.s64 	%rd45956, %rd45954, %rd45955;
	mad.lo.s64 	%rd45957, %rd45898, %rd45951, %rd45956;
	shr.u64 	%rd45958, %rd45957, 32;
	and.b64  	%rd45959, %rd45933, 4294967295;
	add.s64 	%rd45960, %rd45958, %rd45959;
	mad.lo.s64 	%rd45961, %rd45901, %rd45951, %rd45960;
	shr.u64 	%rd45962, %rd45961, 32;
	and.b64  	%rd45963, %rd45937, 4294967295;
	add.s64 	%rd45964, %rd45962, %rd45963;
	mad.lo.s64 	%rd45965, %rd45904, %rd45951, %rd45964;
	shr.u64 	%rd45966, %rd45965, 32;
	and.b64  	%rd45967, %rd45941, 4294967295;
	add.s64 	%rd45968, %rd45966, %rd45967;
	mad.lo.s64 	%rd45969, %rd45907, %rd45951, %rd45968;
	shr.u64 	%rd45970, %rd45969, 32;
	and.b64  	%rd45971, %rd45945, 4294967295;
	add.s64 	%rd45972, %rd45970, %rd45971;
	mad.lo.s64 	%rd45973, %rd45910, %rd45951, %rd45972;
	shr.u64 	%rd45974, %rd45973, 32;
	and.b64  	%rd45975, %rd45949, 4294967295;
	add.s64 	%rd45976, %rd45974, %rd45975;
	mad.lo.s64 	%rd45977, %rd45913, %rd45951, %rd45976;
	shr.u64 	%rd45978, %rd45977, 32;
	mul.wide.u32 	%rd45979, %r6787, %r6741;
	add.s64 	%rd45980, %rd45978, %rd45950;
	add.s64 	%rd45981, %rd45980, %rd45979;
	shr.u64 	%rd45982, %rd45981, 32;
	cvt.u64.u32 	%rd45983, %r6740;
	and.b64  	%rd45984, %rd45957, 4294967295;
	mad.lo.s64 	%rd45985, %rd45895, %rd45983, %rd45984;
	shr.u64 	%rd45986, %rd45985, 32;
	and.b64  	%rd45987, %rd45961, 4294967295;
	add.s64 	%rd45988, %rd45986, %rd45987;
	mad.lo.s64 	%rd45989, %rd45898, %rd45983, %rd45988;
	shr.u64 	%rd45990, %rd45989, 32;
	and.b64  	%rd45991, %rd45965, 4294967295;
	add.s64 	%rd45992, %rd45990, %rd45991;
	mad.lo.s64 	%rd45993, %rd45901, %rd45983, %rd45992;
	shr.u64 	%rd45994, %rd45993, 32;
	and.b64  	%rd45995, %rd45969, 4294967295;
	add.s64 	%rd45996, %rd45994, %rd45995;
	mad.lo.s64 	%rd45997, %rd45904, %rd45983, %rd45996;
	shr.u64 	%rd45998, %rd45997, 32;
	and.b64  	%rd45999, %rd45973, 4294967295;
	add.s64 	%rd46000, %rd45998, %rd45999;
	mad.lo.s64 	%rd46001, %rd45907, %rd45983, %rd46000;
	shr.u64 	%rd46002, %rd46001, 32;
	and.b64  	%rd46003, %rd45977, 4294967295;
	add.s64 	%rd46004, %rd46002, %rd46003;
	mad.lo.s64 	%rd46005, %rd45910, %rd45983, %rd46004;
	shr.u64 	%rd46006, %rd46005, 32;
	and.b64  	%rd46007, %rd45981, 4294967295;
	add.s64 	%rd46008, %rd46006, %rd46007;
	mad.lo.s64 	%rd46009, %rd45913, %rd45983, %rd46008;
	shr.u64 	%rd46010, %rd46009, 32;
	mul.wide.u32 	%rd46011, %r6787, %r6740;
	add.s64 	%rd46012, %rd46010, %rd45982;
	add.s64 	%rd46013, %rd46012, %rd46011;
	shr.u64 	%rd46014, %rd46013, 32;
	cvt.u64.u32 	%rd46015, %r6739;
	and.b64  	%rd46016, %rd45989, 4294967295;
	mad.lo.s64 	%rd46017, %rd45895, %rd46015, %rd46016;
	shr.u64 	%rd46018, %rd46017, 32;
	and.b64  	%rd46019, %rd45993, 4294967295;
	add.s64 	%rd46020, %rd46018, %rd46019;
	mad.lo.s64 	%rd46021, %rd45898, %rd46015, %rd46020;
	shr.u64 	%rd46022, %rd46021, 32;
	and.b64  	%rd46023, %rd45997, 4294967295;
	add.s64 	%rd46024, %rd46022, %rd46023;
	mad.lo.s64 	%rd46025, %rd45901, %rd46015, %rd46024;
	shr.u64 	%rd46026, %rd46025, 32;
	and.b64  	%rd46027, %rd46001, 4294967295;
	add.s64 	%rd46028, %rd46026, %rd46027;
	mad.lo.s64 	%rd46029, %rd45904, %rd46015, %rd46028;
	shr.u64 	%rd46030, %rd46029, 32;
	and.b64  	%rd46031, %rd46005, 4294967295;
	add.s64 	%rd46032, %rd46030, %rd46031;
	mad.lo.s64 	%rd46033, %rd45907, %rd46015, %rd46032;
	shr.u64 	%rd46034, %rd46033, 32;
	and.b64  	%rd46035, %rd46009, 4294967295;
	add.s64 	%rd46036, %rd46034, %rd46035;
	mad.lo.s64 	%rd46037, %rd45910, %rd46015, %rd46036;
	shr.u64 	%rd46038, %rd46037, 32;
	and.b64  	%rd46039, %rd46013, 4294967295;
	add.s64 	%rd46040, %rd46038, %rd46039;
	mad.lo.s64 	%rd46041, %rd45913, %rd46015, %rd46040;
	shr.u64 	%rd46042, %rd46041, 32;
	mul.wide.u32 	%rd46043, %r6787, %r6739;
	add.s64 	%rd46044, %rd46042, %rd46014;
	add.s64 	%rd46045, %rd46044, %rd46043;
	shr.u64 	%rd46046, %rd46045, 32;
	cvt.u64.u32 	%rd46047, %r6738;
	and.b64  	%rd46048, %rd46021, 4294967295;
	mad.lo.s64 	%rd46049, %rd45895, %rd46047, %rd46048;
	shr.u64 	%rd46050, %rd46049, 32;
	and.b64  	%rd46051, %rd46025, 4294967295;
	add.s64 	%rd46052, %rd46050, %rd46051;
	mad.lo.s64 	%rd46053, %rd45898, %rd46047, %rd46052;
	shr.u64 	%rd46054, %rd46053, 32;
	and.b64  	%rd46055, %rd46029, 4294967295;
	add.s64 	%rd46056, %rd46054, %rd46055;
	mad.lo.s64 	%rd46057, %rd45901, %rd46047, %rd46056;
	shr.u64 	%rd46058, %rd46057, 32;
	and.b64  	%rd46059, %rd46033, 4294967295;
	add.s64 	%rd46060, %rd46058, %rd46059;
	mad.lo.s64 	%rd46061, %rd45904, %rd46047, %rd46060;
	shr.u64 	%rd46062, %rd46061, 32;
	and.b64  	%rd46063, %rd46037, 4294967295;
	add.s64 	%rd46064, %rd46062, %rd46063;
	mad.lo.s64 	%rd46065, %rd45907, %rd46047, %rd46064;
	shr.u64 	%rd46066, %rd46065, 32;
	and.b64  	%rd46067, %rd46041, 4294967295;
	add.s64 	%rd46068, %rd46066, %rd46067;
	mad.lo.s64 	%rd46069, %rd45910, %rd46047, %rd46068;
	shr.u64 	%rd46070, %rd46069, 32;
	and.b64  	%rd46071, %rd46045, 4294967295;
	add.s64 	%rd46072, %rd46070, %rd46071;
	mad.lo.s64 	%rd46073, %rd45913, %rd46047, %rd46072;
	shr.u64 	%rd46074, %rd46073, 32;
	mul.wide.u32 	%rd46075, %r6787, %r6738;
	add.s64 	%rd46076, %rd46074, %rd46046;
	add.s64 	%rd46077, %rd46076, %rd46075;
	shr.u64 	%rd46078, %rd46077, 32;
	cvt.u64.u32 	%rd46079, %r6737;
	and.b64  	%rd46080, %rd46053, 4294967295;
	mad.lo.s64 	%rd46081, %rd45895, %rd46079, %rd46080;
	shr.u64 	%rd46082, %rd46081, 32;
	and.b64  	%rd46083, %rd46057, 4294967295;
	add.s64 	%rd46084, %rd46082, %rd46083;
	mad.lo.s64 	%rd46085, %rd45898, %rd46079, %rd46084;
	shr.u64 	%rd46086, %rd46085, 32;
	and.b64  	%rd46087, %rd46061, 4294967295;
	add.s64 	%rd46088, %rd46086, %rd46087;
	mad.lo.s64 	%rd46089, %rd45901, %rd46079, %rd46088;
	shr.u64 	%rd46090, %rd46089, 32;
	and.b64  	%rd46091, %rd46065, 4294967295;
	add.s64 	%rd46092, %rd46090, %rd46091;
	mad.lo.s64 	%rd46093, %rd45904, %rd46079, %rd46092;
	shr.u64 	%rd46094, %rd46093, 32;
	and.b64  	%rd46095, %rd46069, 4294967295;
	add.s64 	%rd46096, %rd46094, %rd46095;
	mad.lo.s64 	%rd46097, %rd45907, %rd46079, %rd46096;
	shr.u64 	%rd46098, %rd46097, 32;
	and.b64  	%rd46099, %rd46073, 4294967295;
	add.s64 	%rd46100, %rd46098, %rd46099;
	mad.lo.s64 	%rd46101, %rd45910, %rd46079, %rd46100;
	shr.u64 	%rd46102, %rd46101, 32;
	and.b64  	%rd46103, %rd46077, 4294967295;
	add.s64 	%rd46104, %rd46102, %rd46103;
	mad.lo.s64 	%rd46105, %rd45913, %rd46079, %rd46104;
	shr.u64 	%rd46106, %rd46105, 32;
	mul.wide.u32 	%rd46107, %r6787, %r6737;
	add.s64 	%rd46108, %rd46106, %rd46078;
	add.s64 	%rd46109, %rd46108, %rd46107;
	shr.u64 	%rd46110, %rd46109, 32;
	cvt.u64.u32 	%rd46111, %r6736;
	and.b64  	%rd46112, %rd46085, 4294967295;
	mad.lo.s64 	%rd46113, %rd45895, %rd46111, %rd46112;
	shr.u64 	%rd46114, %rd46113, 32;
	and.b64  	%rd46115, %rd46089, 4294967295;
	add.s64 	%rd46116, %rd46114, %rd46115;
	mad.lo.s64 	%rd46117, %rd45898, %rd46111, %rd46116;
	shr.u64 	%rd46118, %rd46117, 32;
	and.b64  	%rd46119, %rd46093, 4294967295;
	add.s64 	%rd46120, %rd46118, %rd46119;
	mad.lo.s64 	%rd46121, %rd45901, %rd46111, %rd46120;
	shr.u64 	%rd46122, %rd46121, 32;
	and.b64  	%rd46123, %rd46097, 4294967295;
	add.s64 	%rd46124, %rd46122, %rd46123;
	mad.lo.s64 	%rd46125, %rd45904, %rd46111, %rd46124;
	shr.u64 	%rd46126, %rd46125, 32;
	and.b64  	%rd46127, %rd46101, 4294967295;
	add.s64 	%rd46128, %rd46126, %rd46127;
	mad.lo.s64 	%rd46129, %rd45907, %rd46111, %rd46128;
	shr.u64 	%rd46130, %rd46129, 32;
	and.b64  	%rd46131, %rd46105, 4294967295;
	add.s64 	%rd46132, %rd46130, %rd46131;
	mad.lo.s64 	%rd46133, %rd45910, %rd46111, %rd46132;
	shr.u64 	%rd46134, %rd46133, 32;
	and.b64  	%rd46135, %rd46109, 4294967295;
	add.s64 	%rd46136, %rd46134, %rd46135;
	mad.lo.s64 	%rd46137, %rd45913, %rd46111, %rd46136;
	shr.u64 	%rd46138, %rd46137, 32;
	mul.wide.u32 	%rd46139, %r6787, %r6736;
	add.s64 	%rd46140, %rd46138, %rd46110;
	add.s64 	%rd46141, %rd46140, %rd46139;
	{ .reg .b32 tmp; mov.b64 {tmp, %r6251}, %rd46141; }
	mul.lo.s32 	%r6252, %r1586, %r6250;
	cvt.u64.u32 	%rd46142, %r6252;
	and.b64  	%rd46143, %rd45896, 4294967295;
	mad.lo.s64 	%rd46144, %rd2962, %rd46142, %rd46143;
	shr.u64 	%rd46145, %rd46144, 32;
	and.b64  	%rd46146, %rd45921, 4294967295;
	add.s64 	%rd46147, %rd46145, %rd46146;
	mad.lo.s64 	%rd46148, %rd2963, %rd46142, %rd46147;
	cvt.u32.u64 	%r6253, %rd46148;
	shr.u64 	%rd46149, %rd46148, 32;
	and.b64  	%rd46150, %rd45953, 4294967295;
	add.s64 	%rd46151, %rd46149, %rd46150;
	mad.lo.s64 	%rd46152, %rd2964, %rd46142, %rd46151;
	shr.u64 	%rd46153, %rd46152, 32;
	and.b64  	%rd46154, %rd45985, 4294967295;
	add.s64 	%rd46155, %rd46153, %rd46154;
	mad.lo.s64 	%rd46156, %rd2965, %rd46142, %rd46155;
	shr.u64 	%rd46157, %rd46156, 32;
	and.b64  	%rd46158, %rd46017, 4294967295;
	add.s64 	%rd46159, %rd46157, %rd46158;
	mad.lo.s64 	%rd46160, %rd2966, %rd46142, %rd46159;
	shr.u64 	%rd46161, %rd46160, 32;
	and.b64  	%rd46162, %rd46049, 4294967295;
	add.s64 	%rd46163, %rd46161, %rd46162;
	mad.lo.s64 	%rd46164, %rd2967, %rd46142, %rd46163;
	shr.u64 	%rd46165, %rd46164, 32;
	and.b64  	%rd46166, %rd46081, 4294967295;
	add.s64 	%rd46167, %rd46165, %rd46166;
	mad.lo.s64 	%rd46168, %rd2968, %rd46142, %rd46167;
	shr.u64 	%rd46169, %rd46168, 32;
	mul.wide.u32 	%rd46170, %r1587, %r6252;
	and.b64  	%rd46171, %rd46113, 4294967295;
	add.s64 	%rd46172, %rd46169, %rd46171;
	add.s64 	%rd46173, %rd46172, %rd46170;
	shr.u64 	%rd46174, %rd46173, 32;
	and.b64  	%rd46175, %rd46117, 4294967295;
	add.s64 	%rd46176, %rd46174, %rd46175;
	shr.u64 	%rd46177, %rd46176, 32;
	and.b64  	%rd46178, %rd46121, 4294967295;
	add.s64 	%rd46179, %rd46177, %rd46178;
	shr.u64 	%rd46180, %rd46179, 32;
	and.b64  	%rd46181, %rd46125, 4294967295;
	add.s64 	%rd46182, %rd46180, %rd46181;
	shr.u64 	%rd46183, %rd46182, 32;
	and.b64  	%rd46184, %rd46129, 4294967295;
	add.s64 	%rd46185, %rd46183, %rd46184;
	shr.u64 	%rd46186, %rd46185, 32;
	and.b64  	%rd46187, %rd46133, 4294967295;
	add.s64 	%rd46188, %rd46186, %rd46187;
	shr.u64 	%rd46189, %rd46188, 32;
	and.b64  	%rd46190, %rd46137, 4294967295;
	add.s64 	%rd46191, %rd46189, %rd46190;
	shr.u64 	%rd46192, %rd46191, 32;
	and.b64  	%rd46193, %rd46141, 4294967295;
	add.s64 	%rd46194, %rd46192, %rd46193;
	{ .reg .b32 tmp; mov.b64 {tmp, %r6254}, %rd46194; }
	add.s32 	%r6255, %r6251, %r6254;
	mul.lo.s32 	%r6256, %r1586, %r6253;
	cvt.u64.u32 	%rd46195, %r6256;
	and.b64  	%rd46196, %rd46148, 4294967295;
	mad.lo.s64 	%rd46197, %rd2962, %rd46195, %rd46196;
	shr.u64 	%rd46198, %rd46197, 32;
	and.b64  	%rd46199, %rd46152, 4294967295;
	add.s64 	%rd46200, %rd46198, %rd46199;
	mad.lo.s64 	%rd46201, %rd2963, %rd46195, %rd46200;
	cvt.u32.u64 	%r6257, %rd46201;
	shr.u64 	%rd46202, %rd46201, 32;
	and.b64  	%rd46203, %rd46156, 4294967295;
	add.s64 	%rd46204, %rd46202, %rd46203;
	mad.lo.s64 	%rd46205, %rd2964, %rd46195, %rd46204;
	shr.u64 	%rd46206, %rd46205, 32;
	and.b64  	%rd46207, %rd46160, 4294967295;
	add.s64 	%rd46208, %rd46206, %rd46207;
	mad.lo.s64 	%rd46209, %rd2965, %rd46195, %rd46208;
	shr.u64 	%rd46210, %rd46209, 32;
	and.b64  	%rd46211, %rd46164, 4294967295;
	add.s64 	%rd46212, %rd46210, %rd46211;
	mad.lo.s64 	%rd46213, %rd2966, %rd46195, %rd46212;
	shr.u64 	%rd46214, %rd46213, 32;
	and.b64  	%rd46215, %rd46168, 4294967295;
	add.s64 	%rd46216, %rd46214, %rd46215;
	mad.lo.s64 	%rd46217, %rd2967, %rd46195, %rd46216;
	shr.u64 	%rd46218, %rd46217, 32;
	and.b64  	%rd46219, %rd46173, 4294967295;
	add.s64 	%rd46220, %rd46218, %rd46219;
	mad.lo.s64 	%rd46221, %rd2968, %rd46195, %rd46220;
	shr.u64 	%rd46222, %rd46221, 32;
	mul.wide.u32 	%rd46223, %r1587, %r6256;
	and.b64  	%rd46224, %rd46176, 4294967295;
	add.s64 	%rd46225, %rd46222, %rd46224;
	add.s64 	%rd46226, %rd46225, %rd46223;
	shr.u64 	%rd46227, %rd46226, 32;
	and.b64  	%rd46228, %rd46179, 4294967295;
	add.s64 	%rd46229, %rd46227, %rd46228;
	shr.u64 	%rd46230, %rd46229, 32;
	and.b64  	%rd46231, %rd46182, 4294967295;
	add.s64 	%rd46232, %rd46230, %rd46231;
	shr.u64 	%rd46233, %rd46232, 32;
	and.b64  	%rd46234, %rd46185, 4294967295;
	add.s64 	%rd46235, %rd46233, %rd46234;
	shr.u64 	%rd46236, %rd46235, 32;
	and.b64  	%rd46237, %rd46188, 4294967295;
	add.s64 	%rd46238, %rd46236, %rd46237;
	shr.u64 	%rd46239, %rd46238, 32;
	and.b64  	%rd46240, %rd46191, 4294967295;
	add.s64 	%rd46241, %rd46239, %rd46240;
	shr.u64 	%rd46242, %rd46241, 32;
	and.b64  	%rd46243, %rd46194, 4294967295;
	add.s64 	%rd46244, %rd46242, %rd46243;
	{ .reg .b32 tmp; mov.b64 {tmp, %r6258}, %rd46244; }
	add.s32 	%r6259, %r6255, %r6258;
	mul.lo.s32 	%r6260, %r1586, %r6257;
	cvt.u64.u32 	%rd46245, %r6260;
	and.b64  	%rd46246, %rd46201, 4294967295;
	mad.lo.s64 	%rd46247, %rd2962, %rd46245, %rd46246;
	shr.u64 	%rd46248, %rd46247, 32;
	and.b64  	%rd46249, %rd46205, 4294967295;
	add.s64 	%rd46250, %rd46248, %rd46249;
	mad.lo.s64 	%rd46251, %rd2963, %rd46245, %rd46250;
	cvt.u32.u64 	%r6261, %rd46251;
	shr.u64 	%rd46252, %rd46251, 32;
	and.b64  	%rd46253, %rd46209, 4294967295;
	add.s64 	%rd46254, %rd46252, %rd46253;
	mad.lo.s64 	%rd46255, %rd2964, %rd46245, %rd46254;
	shr.u64 	%rd46256, %rd46255, 32;
	and.b64  	%rd46257, %rd46213, 4294967295;
	add.s64 	%rd46258, %rd46256, %rd46257;
	mad.lo.s64 	%rd46259, %rd2965, %rd46245, %rd46258;
	shr.u64 	%rd46260, %rd46259, 32;
	and.b64  	%rd46261, %rd46217, 4294967295;
	add.s64 	%rd46262, %rd46260, %rd46261;
	mad.lo.s64 	%rd46263, %rd2966, %rd46245, %rd46262;
	shr.u64 	%rd46264, %rd46263, 32;
	and.b64  	%rd46265, %rd46221, 4294967295;
	add.s64 	%rd46266, %rd46264, %rd46265;
	mad.lo.s64 	%rd46267, %rd2967, %rd46245, %rd46266;
	shr.u64 	%rd46268, %rd46267, 32;
	and.b64  	%rd46269, %rd46226, 4294967295;
	add.s64 	%rd46270, %rd46268, %rd46269;
	mad.lo.s64 	%rd46271, %rd2968, %rd46245, %rd46270;
	shr.u64 	%rd46272, %rd46271, 32;
	mul.wide.u32 	%rd46273, %r1587, %r6260;
	and.b64  	%rd46274, %rd46229, 4294967295;
	add.s64 	%rd46275, %rd46272, %rd46274;
	add.s64 	%rd46276, %rd46275, %rd46273;
	shr.u64 	%rd46277, %rd46276, 32;
	and.b64  	%rd46278, %rd46232, 4294967295;
	add.s64 	%rd46279, %rd46277, %rd46278;
	shr.u64 	%rd46280, %rd46279, 32;
	and.b64  	%rd46281, %rd46235, 4294967295;
	add.s64 	%rd46282, %rd46280, %rd46281;
	shr.u64 	%rd46283, %rd46282, 32;
	and.b64  	%rd46284, %rd46238, 4294967295;
	add.s64 	%rd46285, %rd46283, %rd46284;
	shr.u64 	%rd46286, %rd46285, 32;
	and.b64  	%rd46287, %rd46241, 4294967295;
	add.s64 	%rd46288, %rd46286, %rd46287;
	shr.u64 	%rd46289, %rd46288, 32;
	and.b64  	%rd46290, %rd46244, 4294967295;
	add.s64 	%rd46291, %rd46289, %rd46290;
	{ .reg .b32 tmp; mov.b64 {tmp, %r6262}, %rd46291; }
	add.s32 	%r6263, %r6259, %r6262;
	mul.lo.s32 	%r6264, %r1586, %r6261;
	cvt.u64.u32 	%rd46292, %r6264;
	and.b64  	%rd46293, %rd46251, 4294967295;
	mad.lo.s64 	%rd46294, %rd2962, %rd46292, %rd46293;
	shr.u64 	%rd46295, %rd46294, 32;
	and.b64  	%rd46296, %rd46255, 4294967295;
	add.s64 	%rd46297, %rd46295, %rd46296;
	mad.lo.s64 	%rd46298, %rd2963, %rd46292, %rd46297;
	cvt.u32.u64 	%r6265, %rd46298;
	shr.u64 	%rd46299, %rd46298, 32;
	and.b64  	%rd46300, %rd46259, 4294967295;
	add.s64 	%rd46301, %rd46299, %rd46300;
	mad.lo.s64 	%rd46302, %rd2964, %rd46292, %rd46301;
	shr.u64 	%rd46303, %rd46302, 32;
	and.b64  	%rd46304, %rd46263, 4294967295;
	add.s64 	%rd46305, %rd46303, %rd46304;
	mad.lo.s64 	%rd46306, %rd2965, %rd46292, %rd46305;
	shr.u64 	%rd46307, %rd46306, 32;
	and.b64  	%rd46308, %rd46267, 4294967295;
	add.s64 	%rd46309, %rd46307, %rd46308;
	mad.lo.s64 	%rd46310, %rd2966, %rd46292, %rd46309;
	shr.u64 	%rd46311, %rd46310, 32;
	and.b64  	%rd46312, %rd46271, 4294967295;
	add.s64 	%rd46313, %rd46311, %rd46312;
	mad.lo.s64 	%rd46314, %rd2967, %rd46292, %rd46313;
	shr.u64 	%rd46315, %rd46314, 32;
	and.b64  	%rd46316, %rd46276, 4294967295;
	add.s64 	%rd46317, %rd46315, %rd46316;
	mad.lo.s64 	%rd46318, %rd2968, %rd46292, %rd46317;
	shr.u64 	%rd46319, %rd46318, 32;
	mul.wide.u32 	%rd46320, %r1587, %r6264;
	and.b64  	%rd46321, %rd46279, 4294967295;
	add.s64 	%rd46322, %rd46319, %rd46321;
	add.s64 	%rd46323, %rd46322, %rd46320;
	shr.u64 	%rd46324, %rd46323, 32;
	and.b64  	%rd46325, %rd46282, 4294967295;
	add.s64 	%rd46326, %rd46324, %rd46325;
	shr.u64 	%rd46327, %rd46326, 32;
	and.b64  	%rd46328, %rd46285, 4294967295;
	add.s64 	%rd46329, %rd46327, %rd46328;
	shr.u64 	%rd46330, %rd46329, 32;
	and.b64  	%rd46331, %rd46288, 4294967295;
	add.s64 	%rd46332, %rd46330, %rd46331;
	shr.u64 	%rd46333, %rd46332, 32;
	and.b64  	%rd46334, %rd46291, 4294967295;
	add.s64 	%rd46335, %rd46333, %rd46334;
	{ .reg .b32 tmp; mov.b64 {tmp, %r6266}, %rd46335; }
	add.s32 	%r6267, %r6263, %r6266;
	mul.lo.s32 	%r6268, %r1586, %r6265;
	cvt.u64.u32 	%rd46336, %r6268;
	and.b64  	%rd46337, %rd46298, 4294967295;
	mad.lo.s64 	%rd46338, %rd2962, %rd46336, %rd46337;
	shr.u64 	%rd46339, %rd46338, 32;
	and.b64  	%rd46340, %rd46302, 4294967295;
	add.s64 	%rd46341, %rd46339, %rd46340;
	mad.lo.s64 	%rd46342, %rd2963, %rd46336, %rd46341;
	cvt.u32.u64 	%r6269, %rd46342;
	shr.u64 	%rd46343, %rd46342, 32;
	and.b64  	%rd46344, %rd46306, 4294967295;
	add.s64 	%rd46345, %rd46343, %rd46344;
	mad.lo.s64 	%rd46346, %rd2964, %rd46336, %rd46345;
	shr.u64 	%rd46347, %rd46346, 32;
	and.b64  	%rd46348, %rd46310, 4294967295;
	add.s64 	%rd46349, %rd46347, %rd46348;
	mad.lo.s64 	%rd46350, %rd2965, %rd46336, %rd46349;
	shr.u64 	%rd46351, %rd46350, 32;
	and.b64  	%rd46352, %rd46314, 4294967295;
	add.s64 	%rd46353, %rd46351, %rd46352;
	mad.lo.s64 	%rd46354, %rd2966, %rd46336, %rd46353;
	shr.u64 	%rd46355, %rd46354, 32;
	and.b64  	%rd46356, %rd46318, 4294967295;
	add.s64 	%rd46357, %rd46355, %rd46356;
	mad.lo.s64 	%rd46358, %rd2967, %rd46336, %rd46357;
	shr.u64 	%rd46359, %rd46358, 32;
	and.b64  	%rd46360, %rd46323, 4294967295;
	add.s64 	%rd46361, %rd46359, %rd46360;
	mad.lo.s64 	%rd46362, %rd2968, %rd46336, %rd46361;
	shr.u64 	%rd46363, %rd46362, 32;
	mul.wide.u32 	%rd46364, %r1587, %r6268;
	and.b64  	%rd46365, %rd46326, 4294967295;
	add.s64 	%rd46366, %rd46363, %rd46365;
	add.s64 	%rd46367, %rd46366, %rd46364;
	shr.u64 	%rd46368, %rd46367, 32;
	and.b64  	%rd46369, %rd46329, 4294967295;
	add.s64 	%rd46370, %rd46368, %rd46369;
	shr.u64 	%rd46371, %rd46370, 32;
	and.b64  	%rd46372, %rd46332, 4294967295;
	add.s64 	%rd46373, %rd46371, %rd46372;
	shr.u64 	%rd46374, %rd46373, 32;
	and.b64  	%rd46375, %rd46335, 4294967295;
	add.s64 	%rd46376, %rd46374, %rd46375;
	{ .reg .b32 tmp; mov.b64 {tmp, %r6270}, %rd46376; }
	add.s32 	%r6271, %r6267, %r6270;
	mul.lo.s32 	%r6272, %r1586, %r6269;
	cvt.u64.u32 	%rd46377, %r6272;
	and.b64  	%rd46378, %rd46342, 4294967295;
	mad.lo.s64 	%rd46379, %rd2962, %rd46377, %rd46378;
	shr.u64 	%rd46380, %rd46379, 32;
	and.b64  	%rd46381, %rd46346, 4294967295;
	add.s64 	%rd46382, %rd46380, %rd46381;
	mad.lo.s64 	%rd46383, %rd2963, %rd46377, %rd46382;
	cvt.u32.u64 	%r6273, %rd46383;
	shr.u64 	%rd46384, %rd46383, 32;
	and.b64  	%rd46385, %rd46350, 4294967295;
	add.s64 	%rd46386, %rd46384, %rd46385;
	mad.lo.s64 	%rd46387, %rd2964, %rd46377, %rd46386;
	shr.u64 	%rd46388, %rd46387, 32;
	and.b64  	%rd46389, %rd46354, 4294967295;
	add.s64 	%rd46390, %rd46388, %rd46389;
	mad.lo.s64 	%rd46391, %rd2965, %rd46377, %rd46390;
	shr.u64 	%rd46392, %rd46391, 32;
	and.b64  	%rd46393, %rd46358, 4294967295;
	add.s64 	%rd46394, %rd46392, %rd46393;
	mad.lo.s64 	%rd46395, %rd2966, %rd46377, %rd46394;
	shr.u64 	%rd46396, %rd46395, 32;
	and.b64  	%rd46397, %rd46362, 4294967295;
	add.s64 	%rd46398, %rd46396, %rd46397;
	mad.lo.s64 	%rd46399, %rd2967, %rd46377, %rd46398;
	shr.u64 	%rd46400, %rd46399, 32;
	and.b64  	%rd46401, %rd46367, 4294967295;
	add.s64 	%rd46402, %rd46400, %rd46401;
	mad.lo.s64 	%rd46403, %rd2968, %rd46377, %rd46402;
	shr.u64 	%rd46404, %rd46403, 32;
	mul.wide.u32 	%rd46405, %r1587, %r6272;
	and.b64  	%rd46406, %rd46370, 4294967295;
	add.s64 	%rd46407, %rd46404, %rd46406;
	add.s64 	%rd46408, %rd46407, %rd46405;
	shr.u64 	%rd46409, %rd46408, 32;
	and.b64  	%rd46410, %rd46373, 4294967295;
	add.s64 	%rd46411, %rd46409, %rd46410;
	shr.u64 	%rd46412, %rd46411, 32;
	and.b64  	%rd46413, %rd46376, 4294967295;
	add.s64 	%rd46414, %rd46412, %rd46413;
	{ .reg .b32 tmp; mov.b64 {tmp, %r6274}, %rd46414; }
	add.s32 	%r6275, %r6271, %r6274;
	mul.lo.s32 	%r6276, %r1586, %r6273;
	cvt.u64.u32 	%rd46415, %r6276;
	and.b64  	%rd46416, %rd46383, 4294967295;
	mad.lo.s64 	%rd46417, %rd2962, %rd46415, %rd46416;
	shr.u64 	%rd46418, %rd46417, 32;
	and.b64  	%rd46419, %rd46387, 4294967295;
	add.s64 	%rd46420, %rd46418, %rd46419;
	mad.lo.s64 	%rd46421, %rd2963, %rd46415, %rd46420;
	cvt.u32.u64 	%r6277, %rd46421;
	shr.u64 	%rd46422, %rd46421, 32;
	and.b64  	%rd46423, %rd46391, 4294967295;
	add.s64 	%rd46424, %rd46422, %rd46423;
	mad.lo.s64 	%rd46425, %rd2964, %rd46415, %rd46424;
	shr.u64 	%rd46426, %rd46425, 32;
	and.b64  	%rd46427, %rd46395, 4294967295;
	add.s64 	%rd46428, %rd46426, %rd46427;
	mad.lo.s64 	%rd46429, %rd2965, %rd46415, %rd46428;
	shr.u64 	%rd46430, %rd46429, 32;
	and.b64  	%rd46431, %rd46399, 4294967295;
	add.s64 	%rd46432, %rd46430, %rd46431;
	mad.lo.s64 	%rd46433, %rd2966, %rd46415, %rd46432;
	shr.u64 	%rd46434, %rd46433, 32;
	and.b64  	%rd46435, %rd46403, 4294967295;
	add.s64 	%rd46436, %rd46434, %rd46435;
	mad.lo.s64 	%rd46437, %rd2967, %rd46415, %rd46436;
	shr.u64 	%rd46438, %rd46437, 32;
	and.b64  	%rd46439, %rd46408, 4294967295;
	add.s64 	%rd46440, %rd46438, %rd46439;
	mad.lo.s64 	%rd46441, %rd2968, %rd46415, %rd46440;
	shr.u64 	%rd46442, %rd46441, 32;
	mul.wide.u32 	%rd46443, %r1587, %r6276;
	and.b64  	%rd46444, %rd46411, 4294967295;
	add.s64 	%rd46445, %rd46442, %rd46444;
	add.s64 	%rd46446, %rd46445, %rd46443;
	shr.u64 	%rd46447, %rd46446, 32;
	and.b64  	%rd46448, %rd46414, 4294967295;
	add.s64 	%rd46449, %rd46447, %rd46448;
	{ .reg .b32 tmp; mov.b64 {tmp, %r6278}, %rd46449; }
	add.s32 	%r6279, %r6275, %r6278;
	mul.lo.s32 	%r6280, %r1586, %r6277;
	cvt.u64.u32 	%rd46450, %r6280;
	and.b64  	%rd46451, %rd46421, 4294967295;
	mad.lo.s64 	%rd46452, %rd2962, %rd46450, %rd46451;
	shr.u64 	%rd46453, %rd46452, 32;
	and.b64  	%rd46454, %rd46425, 4294967295;
	add.s64 	%rd46455, %rd46453, %rd46454;
	mad.lo.s64 	%rd3103, %rd2963, %rd46450, %rd46455;
	cvt.u32.u64 	%r6791, %rd3103;
	shr.u64 	%rd46456, %rd3103, 32;
	and.b64  	%rd46457, %rd46429, 4294967295;
	add.s64 	%rd46458, %rd46456, %rd46457;
	mad.lo.s64 	%rd47935, %rd2964, %rd46450, %rd46458;
	cvt.u32.u64 	%r1718, %rd47935;
	shr.u64 	%rd46459, %rd47935, 32;
	and.b64  	%rd46460, %rd46433, 4294967295;
	add.s64 	%rd46461, %rd46459, %rd46460;
	mad.lo.s64 	%rd47934, %rd2965, %rd46450, %rd46461;
	cvt.u32.u64 	%r1719, %rd47934;
	shr.u64 	%rd46462, %rd47934, 32;
	and.b64  	%rd46463, %rd46437, 4294967295;
	add.s64 	%rd46464, %rd46462, %rd46463;
	mad.lo.s64 	%rd47933, %rd2966, %rd46450, %rd46464;
	cvt.u32.u64 	%r1720, %rd47933;
	shr.u64 	%rd46465, %rd47933, 32;
	and.b64  	%rd46466, %rd46441, 4294967295;
	add.s64 	%rd46467, %rd46465, %rd46466;
	mad.lo.s64 	%rd47932, %rd2967, %rd46450, %rd46467;
	cvt.u32.u64 	%r1721, %rd47932;
	shr.u64 	%rd46468, %rd47932, 32;
	and.b64  	%rd46469, %rd46446, 4294967295;
	add.s64 	%rd46470, %rd46468, %rd46469;
	mad.lo.s64 	%rd47931, %rd2968, %rd46450, %rd46470;
	cvt.u32.u64 	%r1722, %rd47931;
	shr.u64 	%rd46471, %rd47931, 32;
	mul.wide.u32 	%rd46472, %r1587, %r6280;
	and.b64  	%rd46473, %rd46449, 4294967295;
	add.s64 	%rd46474, %rd46471, %rd46473;
	add.s64 	%rd47930, %rd46474, %rd46472;
	cvt.u32.u64 	%r1723, %rd47930;
	{ .reg .b32 tmp; mov.b64 {tmp, %r6281}, %rd47930; }
	add.s32 	%r6790, %r6279, %r6281;
	setp.gt.u32 	%p1993, %r6790, %r1587;
	@%p1993 bra 	$L__BB4_1757;
	setp.lt.u32 	%p1994, %r6790, %r1587;
	@%p1994 bra 	$L__BB4_1758;
	cvt.u32.u64 	%r6282, %rd2968;
	setp.lt.u32 	%p1995, %r6282, %r1723;
	@%p1995 bra 	$L__BB4_1757;
	setp.gt.u32 	%p1996, %r6282, %r1723;
	@%p1996 bra 	$L__BB4_1758;
	cvt.u32.u64 	%r6284, %rd2967;
	setp.lt.u32 	%p1997, %r6284, %r1722;
	@%p1997 bra 	$L__BB4_1757;
	setp.gt.u32 	%p1998, %r6284, %r1722;
	@%p1998 bra 	$L__BB4_1758;
	cvt.u32.u64 	%r6286, %rd2966;
	setp.lt.u32 	%p1999, %r6286, %r1721;
	@%p1999 bra 	$L__BB4_1757;
	setp.gt.u32 	%p2000, %r6286, %r1721;
	@%p2000 bra 	$L__BB4_1758;
	cvt.u32.u64 	%r6288, %rd2965;
	setp.lt.u32 	%p2001, %r6288, %r1720;
	@%p2001 bra 	$L__BB4_1757;
	setp.gt.u32 	%p2002, %r6288, %r1720;
	@%p2002 bra 	$L__BB4_1758;
	cvt.u32.u64 	%r6290, %rd2964;
	setp.lt.u32 	%p2003, %r6290, %r1719;
	@%p2003 bra 	$L__BB4_1757;
	setp.gt.u32 	%p2004, %r6290, %r1719;
	@%p2004 bra 	$L__BB4_1758;
	cvt.u32.u64 	%r6292, %rd2963;
	setp.lt.u32 	%p2005, %r6292, %r1718;
	@%p2005 bra 	$L__BB4_1757;
	cvt.u32.u64 	%r6294, %rd2962;
	setp.gt.u32 	%p2006, %r6292, %r1718;
	setp.gt.u32 	%p2007, %r6294, %r6791;
	or.pred  	%p2008, %p2006, %p2007;
	@%p2008 bra 	$L__BB4_1758;
$L__BB4_1757:
	and.b64  	%rd46476, %rd3103, 4294967295;
	sub.s64 	%rd46477, %rd46476, %rd2962;
	shr.u64 	%rd46478, %rd46477, 63;
	cvt.u32.u64 	%r6791, %rd46477;
	st.global.u32 	[%rd1+32], %r6791;
	and.b64  	%rd46479, %rd47935, 4294967295;
	add.s64 	%rd46480, %rd46478, %rd2963;
	sub.s64 	%rd47935, %rd46479, %rd46480;
	shr.u64 	%rd46481, %rd47935, 63;
	st.global.u32 	[%rd1+36], %rd47935;
	and.b64  	%rd46482, %rd47934, 4294967295;
	add.s64 	%rd46483, %rd46481, %rd2964;
	sub.s64 	%rd47934, %rd46482, %rd46483;
	shr.u64 	%rd46484, %rd47934, 63;
	st.global.u32 	[%rd1+40], %rd47934;
	and.b64  	%rd46485, %rd47933, 4294967295;
	add.s64 	%rd46486, %rd46484, %rd2965;
	sub.s64 	%rd47933, %rd46485, %rd46486;
	shr.u64 	%rd46487, %rd47933, 63;
	st.global.u32 	[%rd1+44], %rd47933;
	and.b64  	%rd46488, %rd47932, 4294967295;
	add.s64 	%rd46489, %rd46487, %rd2966;
	sub.s64 	%rd47932, %rd46488, %rd46489;
	shr.u64 	%rd46490, %rd47932, 63;
	st.global.u32 	[%rd1+48], %rd47932;
	and.b64  	%rd46491, %rd47931, 4294967295;
	add.s64 	%rd46492, %rd46490, %rd2967;
	sub.s64 	%rd47931, %rd46491, %rd46492;
	shr.u64 	%rd46493, %rd47931, 63;
	st.global.u32 	[%rd1+52], %rd47931;
	and.b64  	%rd46494, %rd47930, 4294967295;
	add.s64 	%rd46495, %rd46493, %rd2968;
	sub.s64 	%rd47930, %rd46494, %rd46495;
	shr.u64 	%rd46496, %rd47930, 63;
	st.global.u32 	[%rd1+56], %rd47930;
	cvt.u32.u64 	%r6295, %rd46496;
	add.s32 	%r6296, %r1587, %r6295;
	sub.s32 	%r6790, %r6790, %r6296;
	st.global.u32 	[%rd1+60], %r6790;
$L__BB4_1758:
	mul.lo.s32 	%r6297, %r1586, %r6789;
	cvt.u64.u32 	%rd46497, %r6297;
	cvt.u64.u32 	%rd46498, %r6789;
	mad.lo.s64 	%rd46499, %rd2962, %rd46497, %rd46498;
	shr.u64 	%rd46500, %rd46499, 32;
	and.b64  	%rd46501, %rd47929, 4294967295;
	add.s64 	%rd46502, %rd46500, %rd46501;
	mad.lo.s64 	%rd46503, %rd2963, %rd46497, %rd46502;
	cvt.u32.u64 	%r6298, %rd46503;
	shr.u64 	%rd46504, %rd46503, 32;
	and.b64  	%rd46505, %rd47928, 4294967295;
	add.s64 	%rd46506, %rd46504, %rd46505;
	mad.lo.s64 	%rd46507, %rd2964, %rd46497, %rd46506;
	shr.u64 	%rd46508, %rd46507, 32;
	and.b64  	%rd46509, %rd47927, 4294967295;
	add.s64 	%rd46510, %rd46508, %rd46509;
	mad.lo.s64 	%rd46511, %rd2965, %rd46497, %rd46510;
	shr.u64 	%rd46512, %rd46511, 32;
	and.b64  	%rd46513, %rd47926, 4294967295;
	add.s64 	%rd46514, %rd46512, %rd46513;
	mad.lo.s64 	%rd46515, %rd2966, %rd46497, %rd46514;
	shr.u64 	%rd46516, %rd46515, 32;
	and.b64  	%rd46517, %rd47925, 4294967295;
	add.s64 	%rd46518, %rd46516, %rd46517;
	mad.lo.s64 	%rd46519, %rd2967, %rd46497, %rd46518;
	shr.u64 	%rd46520, %rd46519, 32;
	and.b64  	%rd46521, %rd47924, 4294967295;
	add.s64 	%rd46522, %rd46520, %rd46521;
	mad.lo.s64 	%rd46523, %rd2968, %rd46497, %rd46522;
	shr.u64 	%rd46524, %rd46523, 32;
	mul.wide.u32 	%rd46525, %r1587, %r6297;
	cvt.u64.u32 	%rd46526, %r6788;
	add.s64 	%rd46527, %rd46524, %rd46526;
	add.s64 	%rd46528, %rd46527, %rd46525;
	shr.u64 	%rd46529, %rd46528, 32;
	mul.lo.s32 	%r6299, %r1586, %r6298;
	cvt.u64.u32 	%rd46530, %r6299;
	and.b64  	%rd46531, %rd46503, 4294967295;
	mad.lo.s64 	%rd46532, %rd2962, %rd46530, %rd46531;
	shr.u64 	%rd46533, %rd46532, 32;
	and.b64  	%rd46534, %rd46507, 4294967295;
	add.s64 	%rd46535, %rd46533, %rd46534;
	mad.lo.s64 	%rd46536, %rd2963, %rd46530, %rd46535;
	cvt.u32.u64 	%r6300, %rd46536;
	shr.u64 	%rd46537, %rd46536, 32;
	and.b64  	%rd46538, %rd46511, 4294967295;
	add.s64 	%rd46539, %rd46537, %rd46538;
	mad.lo.s64 	%rd46540, %rd2964, %rd46530, %rd46539;
	shr.u64 	%rd46541, %rd46540, 32;
	and.b64  	%rd46542, %rd46515, 4294967295;
	add.s64 	%rd46543, %rd46541, %rd46542;
	mad.lo.s64 	%rd46544, %rd2965, %rd46530, %rd46543;
	shr.u64 	%rd46545, %rd46544, 32;
	and.b64  	%rd46546, %rd46519, 4294967295;
	add.s64 	%rd46547, %rd46545, %rd46546;
	mad.lo.s64 	%rd46548, %rd2966, %rd46530, %rd46547;
	shr.u64 	%rd46549, %rd46548, 32;
	and.b64  	%rd46550, %rd46523, 4294967295;
	add.s64 	%rd46551, %rd46549, %rd46550;
	mad.lo.s64 	%rd46552, %rd2967, %rd46530, %rd46551;
	shr.u64 	%rd46553, %rd46552, 32;
	and.b64  	%rd46554, %rd46528, 4294967295;
	add.s64 	%rd46555, %rd46553, %rd46554;
	mad.lo.s64 	%rd46556, %rd2968, %rd46530, %rd46555;
	shr.u64 	%rd46557, %rd46556, 32;
	mul.wide.u32 	%rd46558, %r1587, %r6299;
	add.s64 	%rd46559, %rd46557, %rd46529;
	add.s64 	%rd46560, %rd46559, %rd46558;
	shr.u64 	%rd46561, %rd46560, 32;
	mul.lo.s32 	%r6301, %r1586, %r6300;
	cvt.u64.u32 	%rd46562, %r6301;
	and.b64  	%rd46563, %rd46536, 4294967295;
	mad.lo.s64 	%rd46564, %rd2962, %rd46562, %rd46563;
	shr.u64 	%rd46565, %rd46564, 32;
	and.b64  	%rd46566, %rd46540, 4294967295;
	add.s64 	%rd46567, %rd46565, %rd46566;
	mad.lo.s64 	%rd46568, %rd2963, %rd46562, %rd46567;
	cvt.u32.u64 	%r6302, %rd46568;
	shr.u64 	%rd46569, %rd46568, 32;
	and.b64  	%rd46570, %rd46544, 4294967295;
	add.s64 	%rd46571, %rd46569, %rd46570;
	mad.lo.s64 	%rd46572, %rd2964, %rd46562, %rd46571;
	shr.u64 	%rd46573, %rd46572, 32;
	and.b64  	%rd46574, %rd46548, 4294967295;
	add.s64 	%rd46575, %rd46573, %rd46574;
	mad.lo.s64 	%rd46576, %rd2965, %rd46562, %rd46575;
	shr.u64 	%rd46577, %rd46576, 32;
	and.b64  	%rd46578, %rd46552, 4294967295;
	add.s64 	%rd46579, %rd46577, %rd46578;
	mad.lo.s64 	%rd46580, %rd2966, %rd46562, %rd46579;
	shr.u64 	%rd46581, %rd46580, 32;
	and.b64  	%rd46582, %rd46556, 4294967295;
	add.s64 	%rd46583, %rd46581, %rd46582;
	mad.lo.s64 	%rd46584, %rd2967, %rd46562, %rd46583;
	shr.u64 	%rd46585, %rd46584, 32;
	and.b64  	%rd46586, %rd46560, 4294967295;
	add.s64 	%rd46587, %rd46585, %rd46586;
	mad.lo.s64 	%rd46588, %rd2968, %rd46562, %rd46587;
	shr.u64 	%rd46589, %rd46588, 32;
	mul.wide.u32 	%rd46590, %r1587, %r6301;
	add.s64 	%rd46591, %rd46589, %rd46561;
	add.s64 	%rd46592, %rd46591, %rd46590;
	shr.u64 	%rd46593, %rd46592, 32;
	mul.lo.s32 	%r6303, %r1586, %r6302;
	cvt.u64.u32 	%rd46594, %r6303;
	and.b64  	%rd46595, %rd46568, 4294967295;
	mad.lo.s64 	%rd46596, %rd2962, %rd46594, %rd46595;
	shr.u64 	%rd46597, %rd46596, 32;
	and.b64  	%rd46598, %rd46572, 4294967295;
	add.s64 	%rd46599, %rd46597, %rd46598;
	mad.lo.s64 	%rd46600, %rd2963, %rd46594, %rd46599;
	cvt.u32.u64 	%r6304, %rd46600;
	shr.u64 	%rd46601, %rd46600, 32;
	and.b64  	%rd46602, %rd46576, 4294967295;
	add.s64 	%rd46603, %rd46601, %rd46602;
	mad.lo.s64 	%rd46604, %rd2964, %rd46594, %rd46603;
	shr.u64 	%rd46605, %rd46604, 32;
	and.b64  	%rd46606, %rd46580, 4294967295;
	add.s64 	%rd46607, %rd46605, %rd46606;
	mad.lo.s64 	%rd46608, %rd2965, %rd46594, %rd46607;
	shr.u64 	%rd46609, %rd46608, 32;
	and.b64  	%rd46610, %rd46584, 4294967295;
	add.s64 	%rd46611, %rd46609, %rd46610;
	mad.lo.s64 	%rd46612, %rd2966, %rd46594, %rd46611;
	shr.u64 	%rd46613, %rd46612, 32;
	and.b64  	%rd46614, %rd46588, 4294967295;
	add.s64 	%rd46615, %rd46613, %rd46614;
	mad.lo.s64 	%rd46616, %rd2967, %rd46594, %rd46615;
	shr.u64 	%rd46617, %rd46616, 32;
	and.b64  	%rd46618, %rd46592, 4294967295;
	add.s64 	%rd46619, %rd46617, %rd46618;
	mad.lo.s64 	%rd46620, %rd2968, %rd46594, %rd46619;
	shr.u64 	%rd46621, %rd46620, 32;
	mul.wide.u32 	%rd46622, %r1587, %r6303;
	add.s64 	%rd46623, %rd46621, %rd46593;
	add.s64 	%rd46624, %rd46623, %rd46622;
	shr.u64 	%rd46625, %rd46624, 32;
	mul.lo.s32 	%r6305, %r1586, %r6304;
	cvt.u64.u32 	%rd46626, %r6305;
	and.b64  	%rd46627, %rd46600, 4294967295;
	mad.lo.s64 	%rd46628, %rd2962, %rd46626, %rd46627;
	shr.u64 	%rd46629, %rd46628, 32;
	and.b64  	%rd46630, %rd46604, 4294967295;
	add.s64 	%rd46631, %rd46629, %rd46630;
	mad.lo.s64 	%rd46632, %rd2963, %rd46626, %rd46631;
	cvt.u32.u64 	%r6306, %rd46632;
	shr.u64 	%rd46633, %rd46632, 32;
	and.b64  	%rd46634, %rd46608, 4294967295;
	add.s64 	%rd46635, %rd46633, %rd46634;
	mad.lo.s64 	%rd46636, %rd2964, %rd46626, %rd46635;
	shr.u64 	%rd46637, %rd46636, 32;
	and.b64  	%rd46638, %rd46612, 4294967295;
	add.s64 	%rd46639, %rd46637, %rd46638;
	mad.lo.s64 	%rd46640, %rd2965, %rd46626, %rd46639;
	shr.u64 	%rd46641, %rd46640, 32;
	and.b64  	%rd46642, %rd46616, 4294967295;
	add.s64 	%rd46643, %rd46641, %rd46642;
	mad.lo.s64 	%rd46644, %rd2966, %rd46626, %rd46643;
	shr.u64 	%rd46645, %rd46644, 32;
	and.b64  	%rd46646, %rd46620, 4294967295;
	add.s64 	%rd46647, %rd46645, %rd46646;
	mad.lo.s64 	%rd46648, %rd2967, %rd46626, %rd46647;
	shr.u64 	%rd46649, %rd46648, 32;
	and.b64  	%rd46650, %rd46624, 4294967295;
	add.s64 	%rd46651, %rd46649, %rd46650;
	mad.lo.s64 	%rd46652, %rd2968, %rd46626, %rd46651;
	shr.u64 	%rd46653, %rd46652, 32;
	mul.wide.u32 	%rd46654, %r1587, %r6305;
	add.s64 	%rd46655, %rd46653, %rd46625;
	add.s64 	%rd46656, %rd46655, %rd46654;
	shr.u64 	%rd46657, %rd46656, 32;
	mul.lo.s32 	%r6307, %r1586, %r6306;
	cvt.u64.u32 	%rd46658, %r6307;
	and.b64  	%rd46659, %rd46632, 4294967295;
	mad.lo.s64 	%rd46660, %rd2962, %rd46658, %rd46659;
	shr.u64 	%rd46661, %rd46660, 32;
	and.b64  	%rd46662, %rd46636, 4294967295;
	add.s64 	%rd46663, %rd46661, %rd46662;
	mad.lo.s64 	%rd46664, %rd2963, %rd46658, %rd46663;
	cvt.u32.u64 	%r6308, %rd46664;
	shr.u64 	%rd46665, %rd46664, 32;
	and.b64  	%rd46666, %rd46640, 4294967295;
	add.s64 	%rd46667, %rd46665, %rd46666;
	mad.lo.s64 	%rd46668, %rd2964, %rd46658, %rd46667;
	shr.u64 	%rd46669, %rd46668, 32;
	and.b64  	%rd46670, %rd46644, 4294967295;
	add.s64 	%rd46671, %rd46669, %rd46670;
	mad.lo.s64 	%rd46672, %rd2965, %rd46658, %rd46671;
	shr.u64 	%rd46673, %rd46672, 32;
	and.b64  	%rd46674, %rd46648, 4294967295;
	add.s64 	%rd46675, %rd46673, %rd46674;
	mad.lo.s64 	%rd46676, %rd2966, %rd46658, %rd46675;
	shr.u64 	%rd46677, %rd46676, 32;
	and.b64  	%rd46678, %rd46652, 4294967295;
	add.s64 	%rd46679, %rd46677, %rd46678;
	mad.lo.s64 	%rd46680, %rd2967, %rd46658, %rd46679;
	shr.u64 	%rd46681, %rd46680, 32;
	and.b64  	%rd46682, %rd46656, 4294967295;
	add.s64 	%rd46683, %rd46681, %rd46682;
	mad.lo.s64 	%rd46684, %rd2968, %rd46658, %rd46683;
	shr.u64 	%rd46685, %rd46684, 32;
	mul.wide.u32 	%rd46686, %r1587, %r6307;
	add.s64 	%rd46687, %rd46685, %rd46657;
	add.s64 	%rd46688, %rd46687, %rd46686;
	shr.u64 	%rd46689, %rd46688, 32;
	mul.lo.s32 	%r6309, %r1586, %r6308;
	cvt.u64.u32 	%rd46690, %r6309;
	and.b64  	%rd46691, %rd46664, 4294967295;
	mad.lo.s64 	%rd46692, %rd2962, %rd46690, %rd46691;
	shr.u64 	%rd46693, %rd46692, 32;
	and.b64  	%rd46694, %rd46668, 4294967295;
	add.s64 	%rd46695, %rd46693, %rd46694;
	mad.lo.s64 	%rd46696, %rd2963, %rd46690, %rd46695;
	cvt.u32.u64 	%r6310, %rd46696;
	shr.u64 	%rd46697, %rd46696, 32;
	and.b64  	%rd46698, %rd46672, 4294967295;
	add.s64 	%rd46699, %rd46697, %rd46698;
	mad.lo.s64 	%rd46700, %rd2964, %rd46690, %rd46699;
	shr.u64 	%rd46701, %rd46700, 32;
	and.b64  	%rd46702, %rd46676, 4294967295;
	add.s64 	%rd46703, %rd46701, %rd46702;
	mad.lo.s64 	%rd46704, %rd2965, %rd46690, %rd46703;
	shr.u64 	%rd46705, %rd46704, 32;
	and.b64  	%rd46706, %rd46680, 4294967295;
	add.s64 	%rd46707, %rd46705, %rd46706;
	mad.lo.s64 	%rd46708, %rd2966, %rd46690, %rd46707;
	shr.u64 	%rd46709, %rd46708, 32;
	and.b64  	%rd46710, %rd46684, 4294967295;
	add.s64 	%rd46711, %rd46709, %rd46710;
	mad.lo.s64 	%rd46712, %rd2967, %rd46690, %rd46711;
	shr.u64 	%rd46713, %rd46712, 32;
	and.b64  	%rd46714, %rd46688, 4294967295;
	add.s64 	%rd46715, %rd46713, %rd46714;
	mad.lo.s64 	%rd46716, %rd2968, %rd46690, %rd46715;
	shr.u64 	%rd46717, %rd46716, 32;
	mul.wide.u32 	%rd46718, %r1587, %r6309;
	add.s64 	%rd46719, %rd46717, %rd46689;
	add.s64 	%rd46720, %rd46719, %rd46718;
	shr.u64 	%rd46721, %rd46720, 32;
	mul.lo.s32 	%r6311, %r1586, %r6310;
	cvt.u64.u32 	%rd46722, %r6311;
	and.b64  	%rd46723, %rd46696, 4294967295;
	mad.lo.s64 	%rd46724, %rd2962, %rd46722, %rd46723;
	shr.u64 	%rd46725, %rd46724, 32;
	and.b64  	%rd46726, %rd46700, 4294967295;
	add.s64 	%rd46727, %rd46725, %rd46726;
	mad.lo.s64 	%rd3122, %rd2963, %rd46722, %rd46727;
	cvt.u32.u64 	%r1729, %rd3122;
	shr.u64 	%rd46728, %rd3122, 32;
	and.b64  	%rd46729, %rd46704, 4294967295;
	add.s64 	%rd46730, %rd46728, %rd46729;
	mad.lo.s64 	%rd3123, %rd2964, %rd46722, %rd46730;
	cvt.u32.u64 	%r1730, %rd3123;
	shr.u64 	%rd46731, %rd3123, 32;
	and.b64  	%rd46732, %rd46708, 4294967295;
	add.s64 	%rd46733, %rd46731, %rd46732;
	mad.lo.s64 	%rd3124, %rd2965, %rd46722, %rd46733;
	cvt.u32.u64 	%r1731, %rd3124;
	shr.u64 	%rd46734, %rd3124, 32;
	and.b64  	%rd46735, %rd46712, 4294967295;
	add.s64 	%rd46736, %rd46734, %rd46735;
	mad.lo.s64 	%rd3125, %rd2966, %rd46722, %rd46736;
	cvt.u32.u64 	%r1732, %rd3125;
	shr.u64 	%rd46737, %rd3125, 32;
	and.b64  	%rd46738, %rd46716, 4294967295;
	add.s64 	%rd46739, %rd46737, %rd46738;
	mad.lo.s64 	%rd3126, %rd2967, %rd46722, %rd46739;
	cvt.u32.u64 	%r1733, %rd3126;
	shr.u64 	%rd46740, %rd3126, 32;
	and.b64  	%rd46741, %rd46720, 4294967295;
	add.s64 	%rd46742, %rd46740, %rd46741;
	mad.lo.s64 	%rd3127, %rd2968, %rd46722, %rd46742;
	cvt.u32.u64 	%r1734, %rd3127;
	shr.u64 	%rd46743, %rd3127, 32;
	mul.wide.u32 	%rd46744, %r1587, %r6311;
	add.s64 	%rd46745, %rd46743, %rd46721;
	add.s64 	%rd3128, %rd46745, %rd46744;
	cvt.u32.u64 	%r1735, %rd3128;
	{ .reg .b32 tmp; mov.b64 {tmp, %r1736}, %rd3128; }
	st.global.u32 	[%rd1], %r1729;
	st.global.u32 	[%rd1+4], %r1730;
	st.global.u32 	[%rd1+8], %r1731;
	st.global.u32 	[%rd1+12], %r1732;
	st.global.u32 	[%rd1+16], %r1733;
	st.global.u32 	[%rd1+20], %r1734;
	st.global.u32 	[%rd1+24], %r1735;
	st.global.u32 	[%rd1+28], %r1736;
	setp.lt.u32 	%p2009, %r1587, %r1736;
	@%p2009 bra 	$L__BB4_1772;
	setp.gt.u32 	%p2010, %r1587, %r1736;
	@%p2010 bra 	$L__BB4_1773;
	cvt.u32.u64 	%r6312, %rd2968;
	setp.lt.u32 	%p2011, %r6312, %r1735;
	@%p2011 bra 	$L__BB4_1772;
	setp.gt.u32 	%p2012, %r6312, %r1735;
	@%p2012 bra 	$L__BB4_1773;
	cvt.u32.u64 	%r6314, %rd2967;
	setp.lt.u32 	%p2013, %r6314, %r1734;
	@%p2013 bra 	$L__BB4_1772;
	setp.gt.u32 	%p2014, %r6314, %r1734;
	@%p2014 bra 	$L__BB4_1773;
	cvt.u32.u64 	%r6316, %rd2966;
	setp.lt.u32 	%p2015, %r6316, %r1733;
	@%p2015 bra 	$L__BB4_1772;
	setp.gt.u32 	%p2016, %r6316, %r1733;
	@%p2016 bra 	$L__BB4_1773;
	cvt.u32.u64 	%r6318, %rd2965;
	setp.lt.u32 	%p2017, %r6318, %r1732;
	@%p2017 bra 	$L__BB4_1772;
	setp.gt.u32 	%p2018, %r6318, %r1732;
	@%p2018 bra 	$L__BB4_1773;
	cvt.u32.u64 	%r6320, %rd2964;
	setp.lt.u32 	%p2019, %r6320, %r1731;
	@%p2019 bra 	$L__BB4_1772;
	setp.gt.u32 	%p2020, %r6320, %r1731;
	@%p2020 bra 	$L__BB4_1773;
	cvt.u32.u64 	%r6322, %rd2963;
	setp.lt.u32 	%p2021, %r6322, %r1730;
	@%p2021 bra 	$L__BB4_1772;
	cvt.u32.u64 	%r6324, %rd2962;
	setp.gt.u32 	%p2022, %r6322, %r1730;
	setp.gt.u32 	%p2023, %r6324, %r1729;
	or.pred  	%p2024, %p2022, %p2023;
	@%p2024 bra 	$L__BB4_1773;
$L__BB4_1772:
	and.b64  	%rd46747, %rd3122, 4294967295;
	sub.s64 	%rd46748, %rd46747, %rd2962;
	shr.u64 	%rd46749, %rd46748, 63;
	st.global.u32 	[%rd1], %rd46748;
	and.b64  	%rd46750, %rd3123, 4294967295;
	add.s64 	%rd46751, %rd46749, %rd2963;
	sub.s64 	%rd46752, %rd46750, %rd46751;
	shr.u64 	%rd46753, %rd46752, 63;
	st.global.u32 	[%rd1+4], %rd46752;
	and.b64  	%rd46754, %rd3124, 4294967295;
	add.s64 	%rd46755, %rd46753, %rd2964;
	sub.s64 	%rd46756, %rd46754, %rd46755;
	shr.u64 	%rd46757, %rd46756, 63;
	st.global.u32 	[%rd1+8], %rd46756;
	and.b64  	%rd46758, %rd3125, 4294967295;
	add.s64 	%rd46759, %rd46757, %rd2965;
	sub.s64 	%rd46760, %rd46758, %rd46759;
	shr.u64 	%rd46761, %rd46760, 63;
	st.global.u32 	[%rd1+12], %rd46760;
	and.b64  	%rd46762, %rd3126, 4294967295;
	add.s64 	%rd46763, %rd46761, %rd2966;
	sub.s64 	%rd46764, %rd46762, %rd46763;
	shr.u64 	%rd46765, %rd46764, 63;
	st.global.u32 	[%rd1+16], %rd46764;
	and.b64  	%rd46766, %rd3127, 4294967295;
	add.s64 	%rd46767, %rd46765, %rd2967;
	sub.s64 	%rd46768, %rd46766, %rd46767;
	shr.u64 	%rd46769, %rd46768, 63;
	st.global.u32 	[%rd1+20], %rd46768;
	and.b64  	%rd46770, %rd3128, 4294967295;
	add.s64 	%rd46771, %rd46769, %rd2968;
	sub.s64 	%rd46772, %rd46770, %rd46771;
	shr.u64 	%rd46773, %rd46772, 63;
	st.global.u32 	[%rd1+24], %rd46772;
	cvt.u32.u64 	%r6325, %rd46773;
	add.s32 	%r6326, %r1587, %r6325;
	sub.s32 	%r6327, %r1736, %r6326;
	st.global.u32 	[%rd1+28], %r6327;
$L__BB4_1773:
	mul.lo.s32 	%r6328, %r1586, %r6791;
	cvt.u64.u32 	%rd46774, %r6328;
	cvt.u64.u32 	%rd46775, %r6791;
	mad.lo.s64 	%rd46776, %rd2962, %rd46774, %rd46775;
	shr.u64 	%rd46777, %rd46776, 32;
	and.b64  	%rd46778, %rd47935, 4294967295;
	add.s64 	%rd46779, %rd46777, %rd46778;
	mad.lo.s64 	%rd46780, %rd2963, %rd46774, %rd46779;
	cvt.u32.u64 	%r6329, %rd46780;
	shr.u64 	%rd46781, %rd46780, 32;
	and.b64  	%rd46782, %rd47934, 4294967295;
	add.s64 	%rd46783, %rd46781, %rd46782;
	mad.lo.s64 	%rd46784, %rd2964, %rd46774, %rd46783;
	shr.u64 	%rd46785, %rd46784, 32;
	and.b64  	%rd46786, %rd47933, 4294967295;
	add.s64 	%rd46787, %rd46785, %rd46786;
	mad.lo.s64 	%rd46788, %rd2965, %rd46774, %rd46787;
	shr.u64 	%rd46789, %rd46788, 32;
	and.b64  	%rd46790, %rd47932, 4294967295;
	add.s64 	%rd46791, %rd46789, %rd46790;
	mad.lo.s64 	%rd46792, %rd2966, %rd46774, %rd46791;
	shr.u64 	%rd46793, %rd46792, 32;
	and.b64  	%rd46794, %rd47931, 4294967295;
	add.s64 	%rd46795, %rd46793, %rd46794;
	mad.lo.s64 	%rd46796, %rd2967, %rd46774, %rd46795;
	shr.u64 	%rd46797, %rd46796, 32;
	and.b64  	%rd46798, %rd47930, 4294967295;
	add.s64 	%rd46799, %rd46797, %rd46798;
	mad.lo.s64 	%rd46800, %rd2968, %rd46774, %rd46799;
	shr.u64 	%rd46801, %rd46800, 32;
	mul.wide.u32 	%rd46802, %r1587, %r6328;
	cvt.u64.u32 	%rd46803, %r6790;
	add.s64 	%rd46804, %rd46801, %rd46803;
	add.s64 	%rd46805, %rd46804, %rd46802;
	shr.u64 	%rd46806, %rd46805, 32;
	mul.lo.s32 	%r6330, %r1586, %r6329;
	cvt.u64.u32 	%rd46807, %r6330;
	and.b64  	%rd46808, %rd46780, 4294967295;
	mad.lo.s64 	%rd46809, %rd2962, %rd46807, %rd46808;
	shr.u64 	%rd46810, %rd46809, 32;
	and.b64  	%rd46811, %rd46784, 4294967295;
	add.s64 	%rd46812, %rd46810, %rd46811;
	mad.lo.s64 	%rd46813, %rd2963, %rd46807, %rd46812;
	cvt.u32.u64 	%r6331, %rd46813;
	shr.u64 	%rd46814, %rd46813, 32;
	and.b64  	%rd46815, %rd46788, 4294967295;
	add.s64 	%rd46816, %rd46814, %rd46815;
	mad.lo.s64 	%rd46817, %rd2964, %rd46807, %rd46816;
	shr.u64 	%rd46818, %rd46817, 32;
	and.b64  	%rd46819, %rd46792, 4294967295;
	add.s64 	%rd46820, %rd46818, %rd46819;
	mad.lo.s64 	%rd46821, %rd2965, %rd46807, %rd46820;
	shr.u64 	%rd46822, %rd46821, 32;
	and.b64  	%rd46823, %rd46796, 4294967295;
	add.s64 	%rd46824, %rd46822, %rd46823;
	mad.lo.s64 	%rd46825, %rd2966, %rd46807, %rd46824;
	shr.u64 	%rd46826, %rd46825, 32;
	and.b64  	%rd46827, %rd46800, 4294967295;
	add.s64 	%rd46828, %rd46826, %rd46827;
	mad.lo.s64 	%rd46829, %rd2967, %rd46807, %rd46828;
	shr.u64 	%rd46830, %rd46829, 32;
	and.b64  	%rd46831, %rd46805, 4294967295;
	add.s64 	%rd46832, %rd46830, %rd46831;
	mad.lo.s64 	%rd46833, %rd2968, %rd46807, %rd46832;
	shr.u64 	%rd46834, %rd46833, 32;
	mul.wide.u32 	%rd46835, %r1587, %r6330;
	add.s64 	%rd46836, %rd46834, %rd46806;
	add.s64 	%rd46837, %rd46836, %rd46835;
	shr.u64 	%rd46838, %rd46837, 32;
	mul.lo.s32 	%r6332, %r1586, %r6331;
	cvt.u64.u32 	%rd46839, %r6332;
	and.b64  	%rd46840, %rd46813, 4294967295;
	mad.lo.s64 	%rd46841, %rd2962, %rd46839, %rd46840;
	shr.u64 	%rd46842, %rd46841, 32;
	and.b64  	%rd46843, %rd46817, 4294967295;
	add.s64 	%rd46844, %rd46842, %rd46843;
	mad.lo.s64 	%rd46845, %rd2963, %rd46839, %rd46844;
	cvt.u32.u64 	%r6333, %rd46845;
	shr.u64 	%rd46846, %rd46845, 32;
	and.b64  	%rd46847, %rd46821, 4294967295;
	add.s64 	%rd46848, %rd46846, %rd46847;
	mad.lo.s64 	%rd46849, %rd2964, %rd46839, %rd46848;
	shr.u64 	%rd46850, %rd46849, 32;
	and.b64  	%rd46851, %rd46825, 4294967295;
	add.s64 	%rd46852, %rd46850, %rd46851;
	mad.lo.s64 	%rd46853, %rd2965, %rd46839, %rd46852;
	shr.u64 	%rd46854, %rd46853, 32;
	and.b64  	%rd46855, %rd46829, 4294967295;
	add.s64 	%rd46856, %rd46854, %rd46855;
	mad.lo.s64 	%rd46857, %rd2966, %rd46839, %rd46856;
	shr.u64 	%rd46858, %rd46857, 32;
	and.b64  	%rd46859, %rd46833, 4294967295;
	add.s64 	%rd46860, %rd46858, %rd46859;
	mad.lo.s64 	%rd46861, %rd2967, %rd46839, %rd46860;
	shr.u64 	%rd46862, %rd46861, 32;
	and.b64  	%rd46863, %rd46837, 4294967295;
	add.s64 	%rd46864, %rd46862, %rd46863;
	mad.lo.s64 	%rd46865, %rd2968, %rd46839, %rd46864;
	shr.u64 	%rd46866, %rd46865, 32;
	mul.wide.u32 	%rd46867, %r1587, %r6332;
	add.s64 	%rd46868, %rd46866, %rd46838;
	add.s64 	%rd46869, %rd46868, %rd46867;
	shr.u64 	%rd46870, %rd46869, 32;
	mul.lo.s32 	%r6334, %r1586, %r6333;
	cvt.u64.u32 	%rd46871, %r6334;
	and.b64  	%rd46872, %rd46845, 4294967295;
	mad.lo.s64 	%rd46873, %rd2962, %rd46871, %rd46872;
	shr.u64 	%rd46874, %rd46873, 32;
	and.b64  	%rd46875, %rd46849, 4294967295;
	add.s64 	%rd46876, %rd46874, %rd46875;
	mad.lo.s64 	%rd46877, %rd2963, %rd46871, %rd46876;
	cvt.u32.u64 	%r6335, %rd46877;
	shr.u64 	%rd46878, %rd46877, 32;
	and.b64  	%rd46879, %rd46853, 4294967295;
	add.s64 	%rd46880, %rd46878, %rd46879;
	mad.lo.s64 	%rd46881, %rd2964, %rd46871, %rd46880;
	shr.u64 	%rd46882, %rd46881, 32;
	and.b64  	%rd46883, %rd46857, 4294967295;
	add.s64 	%rd46884, %rd46882, %rd46883;
	mad.lo.s64 	%rd46885, %rd2965, %rd46871, %rd46884;
	shr.u64 	%rd46886, %rd46885, 32;
	and.b64  	%rd46887, %rd46861, 4294967295;
	add.s64 	%rd46888, %rd46886, %rd46887;
	mad.lo.s64 	%rd46889, %rd2966, %rd46871, %rd46888;
	shr.u64 	%rd46890, %rd46889, 32;
	and.b64  	%rd46891, %rd46865, 4294967295;
	add.s64 	%rd46892, %rd46890, %rd46891;
	mad.lo.s64 	%rd46893, %rd2967, %rd46871, %rd46892;
	shr.u64 	%rd46894, %rd46893, 32;
	and.b64  	%rd46895, %rd46869, 4294967295;
	add.s64 	%rd46896, %rd46894, %rd46895;
	mad.lo.s64 	%rd46897, %rd2968, %rd46871, %rd46896;
	shr.u64 	%rd46898, %rd46897, 32;
	mul.wide.u32 	%rd46899, %r1587, %r6334;
	add.s64 	%rd46900, %rd46898, %rd46870;
	add.s64 	%rd46901, %rd46900, %rd46899;
	shr.u64 	%rd46902, %rd46901, 32;
	mul.lo.s32 	%r6336, %r1586, %r6335;
	cvt.u64.u32 	%rd46903, %r6336;
	and.b64  	%rd46904, %rd46877, 4294967295;
	mad.lo.s64 	%rd46905, %rd2962, %rd46903, %rd46904;
	shr.u64 	%rd46906, %rd46905, 32;
	and.b64  	%rd46907, %rd46881, 4294967295;
	add.s64 	%rd46908, %rd46906, %rd46907;
	mad.lo.s64 	%rd46909, %rd2963, %rd46903, %rd46908;
	cvt.u32.u64 	%r6337, %rd46909;
	shr.u64 	%rd46910, %rd46909, 32;
	and.b64  	%rd46911, %rd46885, 4294967295;
	add.s64 	%rd46912, %rd46910, %rd46911;
	mad.lo.s64 	%rd46913, %rd2964, %rd46903, %rd46912;
	shr.u64 	%rd46914, %rd46913, 32;
	and.b64  	%rd46915, %rd46889, 4294967295;
	add.s64 	%rd46916, %rd46914, %rd46915;
	mad.lo.s64 	%rd46917, %rd2965, %rd46903, %rd46916;
	shr.u64 	%rd46918, %rd46917, 32;
	and.b64  	%rd46919, %rd46893, 4294967295;
	add.s64 	%rd46920, %rd46918, %rd46919;
	mad.lo.s64 	%rd46921, %rd2966, %rd46903, %rd46920;
	shr.u64 	%rd46922, %rd46921, 32;
	and.b64  	%rd46923, %rd46897, 4294967295;
	add.s64 	%rd46924, %rd46922, %rd46923;
	mad.lo.s64 	%rd46925, %rd2967, %rd46903, %rd46924;
	shr.u64 	%rd46926, %rd46925, 32;
	and.b64  	%rd46927, %rd46901, 4294967295;
	add.s64 	%rd46928, %rd46926, %rd46927;
	mad.lo.s64 	%rd46929, %rd2968, %rd46903, %rd46928;
	shr.u64 	%rd46930, %rd46929, 32;
	mul.wide.u32 	%rd46931, %r1587, %r6336;
	add.s64 	%rd46932, %rd46930, %rd46902;
	add.s64 	%rd46933, %rd46932, %rd46931;
	shr.u64 	%rd46934, %rd46933, 32;
	mul.lo.s32 	%r6338, %r1586, %r6337;
	cvt.u64.u32 	%rd46935, %r6338;
	and.b64  	%rd46936, %rd46909, 4294967295;
	mad.lo.s64 	%rd46937, %rd2962, %rd46935, %rd46936;
	shr.u64 	%rd46938, %rd46937, 32;
	and.b64  	%rd46939, %rd46913, 4294967295;
	add.s64 	%rd46940, %rd46938, %rd46939;
	mad.lo.s64 	%rd46941, %rd2963, %rd46935, %rd46940;
	cvt.u32.u64 	%r6339, %rd46941;
	shr.u64 	%rd46942, %rd46941, 32;
	and.b64  	%rd46943, %rd46917, 4294967295;
	add.s64 	%rd46944, %rd46942, %rd46943;
	mad.lo.s64 	%rd46945, %rd2964, %rd46935, %rd46944;
	shr.u64 	%rd46946, %rd46945, 32;
	and.b64  	%rd46947, %rd46921, 4294967295;
	add.s64 	%rd46948, %rd46946, %rd46947;
	mad.lo.s64 	%rd46949, %rd2965, %rd46935, %rd46948;
	shr.u64 	%rd46950, %rd46949, 32;
	and.b64  	%rd46951, %rd46925, 4294967295;
	add.s64 	%rd46952, %rd46950, %rd46951;
	mad.lo.s64 	%rd46953, %rd2966, %rd46935, %rd46952;
	shr.u64 	%rd46954, %rd46953, 32;
	and.b64  	%rd46955, %rd46929, 4294967295;
	add.s64 	%rd46956, %rd46954, %rd46955;
	mad.lo.s64 	%rd46957, %rd2967, %rd46935, %rd46956;
	shr.u64 	%rd46958, %rd46957, 32;
	and.b64  	%rd46959, %rd46933, 4294967295;
	add.s64 	%rd46960, %rd46958, %rd46959;
	mad.lo.s64 	%rd46961, %rd2968, %rd46935, %rd46960;
	shr.u64 	%rd46962, %rd46961, 32;
	mul.wide.u32 	%rd46963, %r1587, %r6338;
	add.s64 	%rd46964, %rd46962, %rd46934;
	add.s64 	%rd46965, %rd46964, %rd46963;
	shr.u64 	%rd46966, %rd46965, 32;
	mul.lo.s32 	%r6340, %r1586, %r6339;
	cvt.u64.u32 	%rd46967, %r6340;
	and.b64  	%rd46968, %rd46941, 4294967295;
	mad.lo.s64 	%rd46969, %rd2962, %rd46967, %rd46968;
	shr.u64 	%rd46970, %rd46969, 32;
	and.b64  	%rd46971, %rd46945, 4294967295;
	add.s64 	%rd46972, %rd46970, %rd46971;
	mad.lo.s64 	%rd46973, %rd2963, %rd46967, %rd46972;
	cvt.u32.u64 	%r6341, %rd46973;
	shr.u64 	%rd46974, %rd46973, 32;
	and.b64  	%rd46975, %rd46949, 4294967295;
	add.s64 	%rd46976, %rd46974, %rd46975;
	mad.lo.s64 	%rd46977, %rd2964, %rd46967, %rd46976;
	shr.u64 	%rd46978, %rd46977, 32;
	and.b64  	%rd46979, %rd46953, 4294967295;
	add.s64 	%rd46980, %rd46978, %rd46979;
	mad.lo.s64 	%rd46981, %rd2965, %rd46967, %rd46980;
	shr.u64 	%rd46982, %rd46981, 32;
	and.b64  	%rd46983, %rd46957, 4294967295;
	add.s64 	%rd46984, %rd46982, %rd46983;
	mad.lo.s64 	%rd46985, %rd2966, %rd46967, %rd46984;
	shr.u64 	%rd46986, %rd46985, 32;
	and.b64  	%rd46987, %rd46961, 4294967295;
	add.s64 	%rd46988, %rd46986, %rd46987;
	mad.lo.s64 	%rd46989, %rd2967, %rd46967, %rd46988;
	shr.u64 	%rd46990, %rd46989, 32;
	and.b64  	%rd46991, %rd46965, 4294967295;
	add.s64 	%rd46992, %rd46990, %rd46991;
	mad.lo.s64 	%rd46993, %rd2968, %rd46967, %rd46992;
	shr.u64 	%rd46994, %rd46993, 32;
	mul.wide.u32 	%rd46995, %r1587, %r6340;
	add.s64 	%rd46996, %rd46994, %rd46966;
	add.s64 	%rd46997, %rd46996, %rd46995;
	shr.u64 	%rd46998, %rd46997, 32;
	mul.lo.s32 	%r6342, %r1586, %r6341;
	cvt.u64.u32 	%rd46999, %r6342;
	and.b64  	%rd47000, %rd46973, 4294967295;
	mad.lo.s64 	%rd47001, %rd2962, %rd46999, %rd47000;
	shr.u64 	%rd47002, %rd47001, 32;
	and.b64  	%rd47003, %rd46977, 4294967295;
	add.s64 	%rd47004, %rd47002, %rd47003;
	mad.lo.s64 	%rd3129, %rd2963, %rd46999, %rd47004;
	cvt.u32.u64 	%r1737, %rd3129;
	shr.u64 	%rd47005, %rd3129, 32;
	and.b64  	%rd47006, %rd46981, 4294967295;
	add.s64 	%rd47007, %rd47005, %rd47006;
	mad.lo.s64 	%rd3130, %rd2964, %rd46999, %rd47007;
	cvt.u32.u64 	%r1738, %rd3130;
	shr.u64 	%rd47008, %rd3130, 32;
	and.b64  	%rd47009, %rd46985, 4294967295;
	add.s64 	%rd47010, %rd47008, %rd47009;
	mad.lo.s64 	%rd3131, %rd2965, %rd46999, %rd47010;
	cvt.u32.u64 	%r1739, %rd3131;
	shr.u64 	%rd47011, %rd3131, 32;
	and.b64  	%rd47012, %rd46989, 4294967295;
	add.s64 	%rd47013, %rd47011, %rd47012;
	mad.lo.s64 	%rd3132, %rd2966, %rd46999, %rd47013;
	cvt.u32.u64 	%r1740, %rd3132;
	shr.u64 	%rd47014, %rd3132, 32;
	and.b64  	%rd47015, %rd46993, 4294967295;
	add.s64 	%rd47016, %rd47014, %rd47015;
	mad.lo.s64 	%rd3133, %rd2967, %rd46999, %rd47016;
	cvt.u32.u64 	%r1741, %rd3133;
	shr.u64 	%rd47017, %rd3133, 32;
	and.b64  	%rd47018, %rd46997, 4294967295;
	add.s64 	%rd47019, %rd47017, %rd47018;
	mad.lo.s64 	%rd3134, %rd2968, %rd46999, %rd47019;
	cvt.u32.u64 	%r1742, %rd3134;
	shr.u64 	%rd47020, %rd3134, 32;
	mul.wide.u32 	%rd47021, %r1587, %r6342;
	add.s64 	%rd47022, %rd47020, %rd46998;
	add.s64 	%rd3135, %rd47022, %rd47021;
	cvt.u32.u64 	%r1743, %rd3135;
	{ .reg .b32 tmp; mov.b64 {tmp, %r1744}, %rd3135; }
	st.global.u32 	[%rd1+32], %r1737;
	st.global.u32 	[%rd1+36], %r1738;
	st.global.u32 	[%rd1+40], %r1739;
	st.global.u32 	[%rd1+44], %r1740;
	st.global.u32 	[%rd1+48], %r1741;
	st.global.u32 	[%rd1+52], %r1742;
	st.global.u32 	[%rd1+56], %r1743;
	st.global.u32 	[%rd1+60], %r1744;
	setp.lt.u32 	%p2025, %r1587, %r1744;
	@%p2025 bra 	$L__BB4_1787;
	setp.gt.u32 	%p2026, %r1587, %r1744;
	@%p2026 bra 	$L__BB4_1788;
	cvt.u32.u64 	%r6343, %rd2968;
	setp.lt.u32 	%p2027, %r6343, %r1743;
	@%p2027 bra 	$L__BB4_1787;
	setp.gt.u32 	%p2028, %r6343, %r1743;
	@%p2028 bra 	$L__BB4_1788;
	cvt.u32.u64 	%r6345, %rd2967;
	setp.lt.u32 	%p2029, %r6345, %r1742;
	@%p2029 bra 	$L__BB4_1787;
	setp.gt.u32 	%p2030, %r6345, %r1742;
	@%p2030 bra 	$L__BB4_1788;
	cvt.u32.u64 	%r6347, %rd2966;
	setp.lt.u32 	%p2031, %r6347, %r1741;
	@%p2031 bra 	$L__BB4_1787;
	setp.gt.u32 	%p2032, %r6347, %r1741;
	@%p2032 bra 	$L__BB4_1788;
	cvt.u32.u64 	%r6349, %rd2965;
	setp.lt.u32 	%p2033, %r6349, %r1740;
	@%p2033 bra 	$L__BB4_1787;
	setp.gt.u32 	%p2034, %r6349, %r1740;
	@%p2034 bra 	$L__BB4_1788;
	cvt.u32.u64 	%r6351, %rd2964;
	setp.lt.u32 	%p2035, %r6351, %r1739;
	@%p2035 bra 	$L__BB4_1787;
	setp.gt.u32 	%p2036, %r6351, %r1739;
	@%p2036 bra 	$L__BB4_1788;
	cvt.u32.u64 	%r6353, %rd2963;
	setp.lt.u32 	%p2037, %r6353, %r1738;
	@%p2037 bra 	$L__BB4_1787;
	cvt.u32.u64 	%r6355, %rd2962;
	setp.gt.u32 	%p2038, %r6353, %r1738;
	setp.gt.u32 	%p2039, %r6355, %r1737;
	or.pred  	%p2040, %p2038, %p2039;
	@%p2040 bra 	$L__BB4_1788;
$L__BB4_1787:
	and.b64  	%rd47024, %rd3129, 4294967295;
	sub.s64 	%rd47025, %rd47024, %rd2962;
	shr.u64 	%rd47026, %rd47025, 63;
	st.global.u32 	[%rd1+32], %rd47025;
	and.b64  	%rd47027, %rd3130, 4294967295;
	add.s64 	%rd47028, %rd47026, %rd2963;
	sub.s64 	%rd47029, %rd47027, %rd47028;
	shr.u64 	%rd47030, %rd47029, 63;
	st.global.u32 	[%rd1+36], %rd47029;
	and.b64  	%rd47031, %rd3131, 4294967295;
	add.s64 	%rd47032, %rd47030, %rd2964;
	sub.s64 	%rd47033, %rd47031, %rd47032;
	shr.u64 	%rd47034, %rd47033, 63;
	st.global.u32 	[%rd1+40], %rd47033;
	and.b64  	%rd47035, %rd3132, 4294967295;
	add.s64 	%rd47036, %rd47034, %rd2965;
	sub.s64 	%rd47037, %rd47035, %rd47036;
	shr.u64 	%rd47038, %rd47037, 63;
	st.global.u32 	[%rd1+44], %rd47037;
	and.b64  	%rd47039, %rd3133, 4294967295;
	add.s64 	%rd47040, %rd47038, %rd2966;
	sub.s64 	%rd47041, %rd47039, %rd47040;
	shr.u64 	%rd47042, %rd47041, 63;
	st.global.u32 	[%rd1+48], %rd47041;
	and.b64  	%rd47043, %rd3134, 4294967295;
	add.s64 	%rd47044, %rd47042, %rd2967;
	sub.s64 	%rd47045, %rd47043, %rd47044;
	shr.u64 	%rd47046, %rd47045, 63;
	st.global.u32 	[%rd1+52], %rd47045;
	and.b64  	%rd47047, %rd3135, 4294967295;
	add.s64 	%rd47048, %rd47046, %rd2968;
	sub.s64 	%rd47049, %rd47047, %rd47048;
	shr.u64 	%rd47050, %rd47049, 63;
	st.global.u32 	[%rd1+56], %rd47049;
	cvt.u32.u64 	%r6356, %rd47050;
	add.s32 	%r6357, %r1587, %r6356;
	sub.s32 	%r6358, %r1744, %r6357;
	st.global.u32 	[%rd1+60], %r6358;
$L__BB4_1788:
	mov.b32 	%r6359, 0;
	st.global.u32 	[%rd1+64], %r6359;
$L__BB4_1789:
	ret;

}
	// .globl	_Z14point_is_validPiPK7ECPoint
.visible .entry _Z14point_is_validPiPK7ECPoint(
	.param .u64 .ptr .align 1 _Z14point_is_validPiPK7ECPoint_param_0,
	.param .u64 .ptr .align 1 _Z14point_is_validPiPK7ECPoint_param_1
)
{
	.reg .pred 	%p<85>;
	.reg .b32 	%r<298>;
	.reg .b64 	%rd<2075>;

	ld.param.u64 	%rd73, [_Z14point_is_validPiPK7ECPoint_param_1];
	cvta.to.global.u64 	%rd1, %rd73;
	ld.global.u32 	%r82, [%rd1+64];
	setp.ne.s32 	%p1, %r82, 0;
	mov.b32 	%r297, 1;
	@%p1 bra 	$L__BB5_63;
	ld.global.u32 	%r83, [%rd1+32];
	mul.wide.u32 	%rd74, %r83, %r83;
	cvt.u32.u64 	%r84, %rd74;
	shr.u64 	%rd75, %rd74, 32;
	ld.global.u32 	%r85, [%rd1+36];
	mul.wide.u32 	%rd76, %r85, %r83;
	add.s64 	%rd77, %rd75, %rd76;
	shr.u64 	%rd78, %rd77, 32;
	ld.global.u32 	%r86, [%rd1+40];
	mul.wide.u32 	%rd79, %r86, %r83;
	add.s64 	%rd80, %rd78, %rd79;
	shr.u64 	%rd81, %rd80, 32;
	ld.global.u32 	%r87, [%rd1+44];
	mul.wide.u32 	%rd82, %r87, %r83;
	add.s64 	%rd83, %rd81, %rd82;
	shr.u64 	%rd84, %rd83, 32;
	ld.global.u32 	%r88, [%rd1+48];
	mul.wide.u32 	%rd85, %r88, %r83;
	add.s64 	%rd86, %rd84, %rd85;
	shr.u64 	%rd87, %rd86, 32;
	ld.global.u32 	%r89, [%rd1+52];
	mul.wide.u32 	%rd88, %r89, %r83;
	add.s64 	%rd89, %rd87, %rd88;
	shr.u64 	%rd90, %rd89, 32;
	ld.global.u32 	%r90, [%rd1+56];
	mul.wide.u32 	%rd91, %r90, %r83;
	add.s64 	%rd92, %rd90, %rd91;
	shr.u64 	%rd93, %rd92, 32;
	ld.global.u32 	%r91, [%rd1+60];
	mul.wide.u32 	%rd94, %r91, %r83;
	add.s64 	%rd95, %rd93, %rd94;
	shr.u64 	%rd96, %rd95, 32;
	and.b64  	%rd97, %rd77, 4294967295;
	add.s64 	%rd98, %rd76, %rd97;
	shr.u64 	%rd99, %rd98, 32;
	mul.wide.u32 	%rd100, %r85, %r85;
	and.b64  	%rd101, %rd80, 4294967295;
	add.s64 	%rd102, %rd99, %rd101;
	add.s64 	%rd103, %rd102, %rd100;
	shr.u64 	%rd104, %rd103, 32;
	mul.wide.u32 	%rd105, %r86, %r85;
	and.b64  	%rd106, %rd83, 4294967295;
	add.s64 	%rd107, %rd104, %rd106;
	add.s64 	%rd108, %rd107, %rd105;
	shr.u64 	%rd109, %rd108, 32;
	mul.wide.u32 	%rd110, %r87, %r85;
	and.b64  	%rd111, %rd86, 4294967295;
	add.s64 	%rd112, %rd109, %rd111;
	add.s64 	%rd113, %rd112, %rd110;
	shr.u64 	%rd114, %rd113, 32;
	mul.wide.u32 	%rd115, %r88, %r85;
	and.b64  	%rd116, %rd89, 4294967295;
	add.s64 	%rd117, %rd114, %rd116;
	add.s64 	%rd118, %rd117, %rd115;
	shr.u64 	%rd119, %rd118, 32;
	mul.wide.u32 	%rd120, %r89, %r85;
	and.b64  	%rd121, %rd92, 4294967295;
	add.s64 	%rd122, %rd119, %rd121;
	add.s64 	%rd123, %rd122, %rd120;
	shr.u64 	%rd124, %rd123, 32;
	mul.wide.u32 	%rd125, %r90, %r85;
	and.b64  	%rd126, %rd95, 4294967295;
	add.s64 	%rd127, %rd124, %rd126;
	add.s64 	%rd128, %rd127, %rd125;
	shr.u64 	%rd129, %rd128, 32;
	mul.wide.u32 	%rd130, %r91, %r85;
	add.s64 	%rd131, %rd129, %rd96;
	add.s64 	%rd132, %rd131, %rd130;
	shr.u64 	%rd133, %rd132, 32;
	and.b64  	%rd134, %rd103, 4294967295;
	add.s64 	%rd135, %rd79, %rd134;
	shr.u64 	%rd136, %rd135, 32;
	and.b64  	%rd137, %rd108, 4294967295;
	add.s64 	%rd138, %rd136, %rd137;
	add.s64 	%rd139, %rd138, %rd105;
	shr.u64 	%rd140, %rd139, 32;
	mul.wide.u32 	%rd141, %r86, %r86;
	and.b64  	%rd142, %rd113, 4294967295;
	add.s64 	%rd143, %rd140, %rd142;
	add.s64 	%rd144, %rd143, %rd141;
	shr.u64 	%rd145, %rd144, 32;
	mul.wide.u32 	%rd146, %r87, %r86;
	and.b64  	%rd147, %rd118, 4294967295;
	add.s64 	%rd148, %rd145, %rd147;
	add.s64 	%rd149, %rd148, %rd146;
	shr.u64 	%rd150, %rd149, 32;
	mul.wide.u32 	%rd151, %r88, %r86;
	and.b64  	%rd152, %rd123, 4294967295;
	add.s64 	%rd153, %rd150, %rd152;
	add.s64 	%rd154, %rd153, %rd151;
	shr.u64 	%rd155, %rd154, 32;
	mul.wide.u32 	%rd156, %r89, %r86;
	and.b64  	%rd157, %rd128, 4294967295;
	add.s64 	%rd158, %rd155, %rd157;
	add.s64 	%rd159, %rd158, %rd156;
	shr.u64 	%rd160, %rd159, 32;
	mul.wide.u32 	%rd161, %r90, %r86;
	and.b64  	%rd162, %rd132, 4294967295;
	add.s64 	%rd163, %rd160, %rd162;
	add.s64 	%rd164, %rd163, %rd161;
	shr.u64 	%rd165, %rd164, 32;
	mul.wide.u32 	%rd166, %r91, %r86;
	add.s64 	%rd167, %rd165, %rd133;
	add.s64 	%rd168, %rd167, %rd166;
	shr.u64 	%rd169, %rd168, 32;
	and.b64  	%rd170, %rd139, 4294967295;
	add.s64 	%rd171, %rd82, %rd170;
	shr.u64 	%rd172, %rd171, 32;
	and.b64  	%rd173, %rd144, 4294967295;
	add.s64 	%rd174, %rd172, %rd173;
	add.s64 	%rd175, %rd174, %rd110;
	shr.u64 	%rd176, %rd175, 32;
	and.b64  	%rd177, %rd149, 4294967295;
	add.s64 	%rd178, %rd176, %rd177;
	add.s64 	%rd179, %rd178, %rd146;
	shr.u64 	%rd180, %rd179, 32;
	mul.wide.u32 	%rd181, %r87, %r87;
	and.b64  	%rd182, %rd154, 4294967295;
	add.s64 	%rd183, %rd180, %rd182;
	add.s64 	%rd184, %rd183, %rd181;
	shr.u64 	%rd185, %rd184, 32;
	mul.wide.u32 	%rd186, %r88, %r87;
	and.b64  	%rd187, %rd159, 4294967295;
	add.s64 	%rd188, %rd185, %rd187;
	add.s64 	%rd189, %rd188, %rd186;
	shr.u64 	%rd190, %rd189, 32;
	mul.wide.u32 	%rd191, %r89, %r87;
	and.b64  	%rd192, %rd164, 4294967295;
	add.s64 	%rd193, %rd190, %rd192;
	add.s64 	%rd194, %rd193, %rd191;
	shr.u64 	%rd195, %rd194, 32;
	mul.wide.u32 	%rd196, %r90, %r87;
	and.b64  	%rd197, %rd168, 4294967295;
	add.s64 	%rd198, %rd195, %rd197;
	add.s64 	%rd199, %rd198, %rd196;
	shr.u64 	%rd200, %rd199, 32;
	mul.wide.u32 	%rd201, %r91, %r87;
	add.s64 	%rd202, %rd200, %rd169;
	add.s64 	%rd203, %rd202, %rd201;
	shr.u64 	%rd204, %rd203, 32;
	and.b64  	%rd205, %rd175, 4294967295;
	add.s64 	%rd206, %rd85, %rd205;
	shr.u64 	%rd207, %rd206, 32;
	and.b64  	%rd208, %rd179, 4294967295;
	add.s64 	%rd209, %rd207, %rd208;
	add.s64 	%rd210, %rd209, %rd115;
	shr.u64 	%rd211, %rd210, 32;
	and.b64  	%rd212, %rd184, 4294967295;
	add.s64 	%rd213, %rd211, %rd212;
	add.s64 	%rd214, %rd213, %rd151;
	shr.u64 	%rd215, %rd214, 32;
	and.b64  	%rd216, %rd189, 4294967295;
	add.s64 	%rd217, %rd215, %rd216;
	add.s64 	%rd218, %rd217, %rd186;
	shr.u64 	%rd219, %rd218, 32;
	mul.wide.u32 	%rd220, %r88, %r88;
	and.b64  	%rd221, %rd194, 4294967295;
	add.s64 	%rd222, %rd219, %rd221;
	add.s64 	%rd223, %rd222, %rd220;
	shr.u64 	%rd224, %rd223, 32;
	mul.wide.u32 	%rd225, %r89, %r88;
	and.b64  	%rd226, %rd199, 4294967295;
	add.s64 	%rd227, %rd224, %rd226;
	add.s64 	%rd228, %rd227, %rd225;
	shr.u64 	%rd229, %rd228, 32;
	mul.wide.u32 	%rd230, %r90, %r88;
	and.b64  	%rd231, %rd203, 4294967295;
	add.s64 	%rd232, %rd229, %rd231;
	add.s64 	%rd233, %rd232, %rd230;
	shr.u64 	%rd234, %rd233, 32;
	mul.wide.u32 	%rd235, %r91, %r88;
	add.s64 	%rd236, %rd234, %rd204;
	add.s64 	%rd237, %rd236, %rd235;
	shr.u64 	%rd238, %rd237, 32;
	and.b64  	%rd239, %rd210, 4294967295;
	add.s64 	%rd240, %rd88, %rd239;
	shr.u64 	%rd241, %rd240, 32;
	and.b64  	%rd242, %rd214, 4294967295;
	add.s64 	%rd243, %rd241, %rd242;
	add.s64 	%rd244, %rd243, %rd120;
	shr.u64 	%rd245, %rd244, 32;
	and.b64  	%rd246, %rd218, 4294967295;
	add.s64 	%rd247, %rd245, %rd246;
	add.s64 	%rd248, %rd247, %rd156;
	shr.u64 	%rd249, %rd248, 32;
	and.b64  	%rd250, %rd223, 4294967295;
	add.s64 	%rd251, %rd249, %rd250;
	add.s64 	%rd252, %rd251, %rd191;
	shr.u64 	%rd253, %rd252, 32;
	and.b64  	%rd254, %rd228, 4294967295;
	add.s64 	%rd255, %rd253, %rd254;
	add.s64 	%rd256, %rd255, %rd225;
	shr.u64 	%rd257, %rd256, 32;
	mul.wide.u32 	%rd258, %r89, %r89;
	and.b64  	%rd259, %rd233, 4294967295;
	add.s64 	%rd260, %rd257, %rd259;
	add.s64 	%rd261, %rd260, %rd258;
	shr.u64 	%rd262, %rd261, 32;
	mul.wide.u32 	%rd263, %r90, %r89;
	and.b64  	%rd264, %rd237, 4294967295;
	add.s64 	%rd265, %rd262, %rd264;
	add.s64 	%rd266, %rd265, %rd263;
	shr.u64 	%rd267, %rd266, 32;
	mul.wide.u32 	%rd268, %r91, %r89;
	add.s64 	%rd269, %rd267, %rd238;
	add.s64 	%rd270, %rd269, %rd268;
	shr.u64 	%rd271, %rd270, 32;
	and.b64  	%rd272, %rd244, 4294967295;
	add.s64 	%rd273, %rd91, %rd272;
	shr.u64 	%rd274, %rd273, 32;
	and.b64  	%rd275, %rd248, 4294967295;
	add.s64 	%rd276, %rd274, %rd275;
	add.s64 	%rd277, %rd276, %rd125;
	shr.u64 	%rd278, %rd277, 32;
	and.b64  	%rd279, %rd252, 4294967295;
	add.s64 	%rd280, %rd278, %rd279;
	add.s64 	%rd281, %rd280, %rd161;
	shr.u64 	%rd282, %rd281, 32;
	and.b64  	%rd283, %rd256, 4294967295;
	add.s64 	%rd284, %rd282, %rd283;
	add.s64 	%rd285, %rd284, %rd196;
	shr.u64 	%rd286, %rd285, 32;
	and.b64  	%rd287, %rd261, 4294967295;
	add.s64 	%rd288, %rd286, %rd287;
	add.s64 	%rd289, %rd288, %rd230;
	shr.u64 	%rd290, %rd289, 32;
	and.b64  	%rd291, %rd266, 4294967295;
	add.s64 	%rd292, %rd290, %rd291;
	add.s64 	%rd293, %rd292, %rd263;
	shr.u64 	%rd294, %rd293, 32;
	mul.wide.u32 	%rd295, %r90, %r90;
	and.b64  	%rd296, %rd270, 4294967295;
	add.s64 	%rd297, %rd294, %rd296;
	add.s64 	%rd298, %rd297, %rd295;
	shr.u64 	%rd299, %rd298, 32;
	mul.wide.u32 	%rd300, %r91, %r90;
	add.s64 	%rd301, %rd299, %rd271;
	add.s64 	%rd302, %rd301, %rd300;
	shr.u64 	%rd303, %rd302, 32;
	and.b64  	%rd304, %rd277, 4294967295;
	add.s64 	%rd305, %rd94, %rd304;
	shr.u64 	%rd306, %rd305, 32;
	and.b64  	%rd307, %rd281, 4294967295;
	add.s64 	%rd308, %rd306, %rd307;
	add.s64 	%rd309, %rd308, %rd130;
	shr.u64 	%rd310, %rd309, 32;
	and.b64  	%rd311, %rd285, 4294967295;
	add.s64 	%rd312, %rd310, %rd311;
	add.s64 	%rd313, %rd312, %rd166;
	shr.u64 	%rd314, %rd313, 32;
	and.b64  	%rd315, %rd289, 4294967295;
	add.s64 	%rd316, %rd314, %rd315;
	add.s64 	%rd317, %rd316, %rd201;
	shr.u64 	%rd318, %rd317, 32;
	and.b64  	%rd319, %rd293, 4294967295;
	add.s64 	%rd320, %rd318, %rd319;
	add.s64 	%rd321, %rd320, %rd235;
	shr.u64 	%rd322, %rd321, 32;
	and.b64  	%rd323, %rd298, 4294967295;
	add.s64 	%rd324, %rd322, %rd323;
	add.s64 	%rd325, %rd324, %rd268;
	shr.u64 	%rd326, %rd325, 32;
	and.b64  	%rd327, %rd302, 4294967295;
	add.s64 	%rd328, %rd326, %rd327;
	add.s64 	%rd329, %rd328, %rd300;
	shr.u64 	%rd330, %rd329, 32;
	mul.wide.u32 	%rd331, %r91, %r91;
	add.s64 	%rd332, %rd330, %rd303;
	add.s64 	%rd333, %rd332, %rd331;
	{ .reg .b32 tmp; mov.b64 {tmp, %r92}, %rd333; }
	ld.const.u32 	%r93, [MU_P];
	mul.lo.s32 	%r94, %r93, %r84;
	ld.const.u32 	%r95, [P_CONST];
	cvt.u64.u32 	%rd2, %r95;
	mul.wide.u32 	%rd334, %r95, %r94;
	and.b64  	%rd335, %rd74, 4294967295;
	add.s64 	%rd336, %rd334, %rd335;
	shr.u64 	%rd337, %rd336, 32;
	ld.const.u32 	%r96, [P_CONST+4];
	cvt.u64.u32 	%rd3, %r96;
	mul.wide.u32 	%rd338, %r96, %r94;
	and.b64  	%rd339, %rd98, 4294967295;
	add.s64 	%rd340, %rd337, %rd339;
	add.s64 	%rd341, %rd340, %rd338;
	cvt.u32.u64 	%r97, %rd341;
	shr.u64 	%rd342, %rd341, 32;
	ld.const.u32 	%r98, [P_CONST+8];
	cvt.u64.u32 	%rd4, %r98;
	mul.wide.u32 	%rd343, %r98, %r94;
	and.b64  	%rd344, %rd135, 4294967295;
	add.s64 	%rd345, %rd342, %rd344;
	add.s64 	%rd346, %rd345, %rd343;
	shr.u64 	%rd347, %rd346, 32;
	ld.const.u32 	%r99, [P_CONST+12];
	cvt.u64.u32 	%rd5, %r99;
	mul.wide.u32 	%rd348, %r99, %r94;
	and.b64  	%rd349, %rd171, 4294967295;
	add.s64 	%rd350, %rd347, %rd349;
	add.s64 	%rd351, %rd350, %rd348;
	shr.u64 	%rd352, %rd351, 32;
	ld.const.u32 	%r100, [P_CONST+16];
	cvt.u64.u32 	%rd6, %r100;
	mul.wide.u32 	%rd353, %r100, %r94;
	and.b64  	%rd354, %rd206, 4294967295;
	add.s64 	%rd355, %rd352, %rd354;
	add.s64 	%rd356, %rd355, %rd353;
	shr.u64 	%rd357, %rd356, 32;
	ld.const.u32 	%r101, [P_CONST+20];
	cvt.u64.u32 	%rd7, %r101;
	mul.wide.u32 	%rd358, %r101, %r94;
	and.b64  	%rd359, %rd240, 4294967295;
	add.s64 	%rd360, %rd357, %rd359;
	add.s64 	%rd361, %rd360, %rd358;
	shr.u64 	%rd362, %rd361, 32;
	ld.const.u32 	%r102, [P_CONST+24];
	cvt.u64.u32 	%rd8, %r102;
	mul.wide.u32 	%rd363, %r102, %r94;
	and.b64  	%rd364, %rd273, 4294967295;
	add.s64 	%rd365, %rd362, %rd364;
	add.s64 	%rd366, %rd365, %rd363;
	shr.u64 	%rd367, %rd366, 32;
	ld.const.u32 	%r103, [P_CONST+28];
	cvt.u64.u32 	%rd9, %r103;
	mul.wide.u32 	%rd368, %r103, %r94;
	and.b64  	%rd369, %rd305, 4294967295;
	add.s64 	%rd370, %rd367, %rd369;
	add.s64 	%rd371, %rd370, %rd368;
	shr.u64 	%rd372, %rd371, 32;
	and.b64  	%rd373, %rd309, 4294967295;
	add.s64 	%rd374, %rd372, %rd373;
	shr.u64 	%rd375, %rd374, 32;
	and.b64  	%rd376, %rd313, 4294967295;
	add.s64 	%rd377, %rd375, %rd376;
	shr.u64 	%rd378, %rd377, 32;
	and.b64  	%rd379, %rd317, 4294967295;
	add.s64 	%rd380, %rd378, %rd379;
	shr.u64 	%rd381, %rd380, 32;
	and.b64  	%rd382, %rd321, 4294967295;
	add.s64 	%rd383, %rd381, %rd382;
	shr.u64 	%rd384, %rd383, 32;
	and.b64  	%rd385, %rd325, 4294967295;
	add.s64 	%rd386, %rd384, %rd385;
	shr.u64 	%rd387, %rd386, 32;
	and.b64  	%rd388, %rd329, 4294967295;
	add.s64 	%rd389, %rd387, %rd388;
	shr.u64 	%rd390, %rd389, 32;
	and.b64  	%rd391, %rd333, 4294967295;
	add.s64 	%rd392, %rd390, %rd391;
	{ .reg .b32 tmp; mov.b64 {tmp, %r104}, %rd392; }
	add.s32 	%r105, %r92, %r104;
	mul.lo.s32 	%r106, %r93, %r97;
	mul.wide.u32 	%rd393, %r95, %r106;
	and.b64  	%rd394, %rd341, 4294967295;
	add.s64 	%rd395, %rd393, %rd394;
	shr.u64 	%rd396, %rd395, 32;
	mul.wide.u32 	%rd397, %r96, %r106;
	and.b64  	%rd398, %rd346, 4294967295;
	add.s64 	%rd399, %rd396, %rd398;
	add.s64 	%rd400, %rd399, %rd397;
	cvt.u32.u64 	%r107, %rd400;
	shr.u64 	%rd401, %rd400, 32;
	mul.wide.u32 	%rd402, %r98, %r106;
	and.b64  	%rd403, %rd351, 4294967295;
	add.s64 	%rd404, %rd401, %rd403;
	add.s64 	%rd405, %rd404, %rd402;
	shr.u64 	%rd406, %rd405, 32;
	mul.wide.u32 	%rd407, %r99, %r106;
	and.b64  	%rd408, %rd356, 4294967295;
	add.s64 	%rd409, %rd406, %rd408;
	add.s64 	%rd410, %rd409, %rd407;
	shr.u64 	%rd411, %rd410, 32;
	mul.wide.u32 	%rd412, %r100, %r106;
	and.b64  	%rd413, %rd361, 4294967295;
	add.s64 	%rd414, %rd411, %rd413;
	add.s64 	%rd415, %rd414, %rd412;
	shr.u64 	%rd416, %rd415, 32;
	mul.wide.u32 	%rd417, %r101, %r106;
	and.b64  	%rd418, %rd366, 4294967295;
	add.s64 	%rd419, %rd416, %rd418;
	add.s64 	%rd420, %rd419, %rd417;
	shr.u64 	%rd421, %rd420, 32;
	mul.wide.u32 	%rd422, %r102, %r106;
	and.b64  	%rd423, %rd371, 4294967295;
	add.s64 	%rd424, %rd421, %rd423;
	add.s64 	%rd425, %rd424, %rd422;
	shr.u64 	%rd426, %rd425, 32;
	mul.wide.u32 	%rd427, %r103, %r106;
	and.b64  	%rd428, %rd374, 4294967295;
	add.s64 	%rd429, %rd426, %rd428;
	add.s64 	%rd430, %rd429, %rd427;
	shr.u64 	%rd431, %rd430, 32;
	and.b64  	%rd432, %rd377, 4294967295;
	add.s64 	%rd433, %rd431, %rd432;
	shr.u64 	%rd434, %rd433, 32;
	and.b64  	%rd435, %rd380, 4294967295;
	add.s64 	%rd436, %rd434, %rd435;
	shr.u64 	%rd437, %rd436, 32;
	and.b64  	%rd438, %rd383, 4294967295;
	add.s64 	%rd439, %rd437, %rd438;
	shr.u64 	%rd440, %rd439, 32;
	and.b64  	%rd441, %rd386, 4294967295;
	add.s64 	%rd442, %rd440, %rd441;
	shr.u64 	%rd443, %rd442, 32;
	and.b64  	%rd444, %rd389, 4294967295;
	add.s64 	%rd445, %rd443, %rd444;
	shr.u64 	%rd446, %rd445, 32;
	and.b64  	%rd447, %rd392, 4294967295;
	add.s64 	%rd448, %rd446, %rd447;
	{ .reg .b32 tmp; mov.b64 {tmp, %r108}, %rd448; }
	add.s32 	%r109, %r105, %r108;
	mul.lo.s32 	%r110, %r93, %r107;
	mul.wide.u32 	%rd449, %r95, %r110;
	and.b64  	%rd450, %rd400, 4294967295;
	add.s64 	%rd451, %rd449, %rd450;
	shr.u64 	%rd452, %rd451, 32;
	mul.wide.u32 	%rd453, %r96, %r110;
	and.b64  	%rd454, %rd405, 4294967295;
	add.s64 	%rd455, %rd452, %rd454;
	add.s64 	%rd456, %rd455, %rd453;
	cvt.u32.u64 	%r111, %rd456;
	shr.u64 	%rd457, %rd456, 32;
	mul.wide.u32 	%rd458, %r98, %r110;
	and.b64  	%rd459, %rd410, 4294967295;
	add.s64 	%rd460, %rd457, %rd459;
	add.s64 	%rd461, %rd460, %rd458;
	shr.u64 	%rd462, %rd461, 32;
	mul.wide.u32 	%rd463, %r99, %r110;
	and.b64  	%rd464, %rd415, 4294967295;
	add.s64 	%rd465, %rd462, %rd464;
	add.s64 	%rd466, %rd465, %rd463;
	shr.u64 	%rd467, %rd466, 32;
	mul.wide.u32 	%rd468, %r100, %r110;
	and.b64  	%rd469, %rd420, 4294967295;
	add.s64 	%rd470, %rd467, %rd469;
	add.s64 	%rd471, %rd470, %rd468;
	shr.u64 	%rd472, %rd471, 32;
	mul.wide.u32 	%rd473, %r101, %r110;
	and.b64  	%rd474, %rd425, 4294967295;
	add.s64 	%rd475, %rd472, %rd474;
	add.s64 	%rd476, %rd475, %rd473;
	shr.u64 	%rd477, %rd476, 32;
	mul.wide.u32 	%rd478, %r102, %r110;
	and.b64  	%rd479, %rd430, 4294967295;
	add.s64 	%rd480, %rd477, %rd479;
	add.s64 	%rd481, %rd480, %rd478;
	shr.u64 	%rd482, %rd481, 32;
	mul.wide.u32 	%rd483, %r103, %r110;
	and.b64  	%rd484, %rd433, 4294967295;
	add.s64 	%rd485, %rd482, %rd484;
	add.s64 	%rd486, %rd485, %rd483;
	shr.u64 	%rd487, %rd486, 32;
	and.b64  	%rd488, %rd436, 4294967295;
	add.s64 	%rd489, %rd487, %rd488;
	shr.u64 	%rd490, %rd489, 32;
	and.b64  	%rd491, %rd439, 4294967295;
	add.s64 	%rd492, %rd490, %rd491;
	shr.u64 	%rd493, %rd492, 32;
	and.b64  	%rd494, %rd442, 4294967295;
	add.s64 	%rd495, %rd493, %rd494;
	shr.u64 	%rd496, %rd495, 32;
	and.b64  	%rd497, %rd445, 4294967295;
	add.s64 	%rd498, %rd496, %rd497;
	shr.u64 	%rd499, %rd498, 32;
	and.b64  	%rd500, %rd448, 4294967295;
	add.s64 	%rd501, %rd499, %rd500;
	{ .reg .b32 tmp; mov.b64 {tmp, %r112}, %rd501; }
	add.s32 	%r113, %r109, %r112;
	mul.lo.s32 	%r114, %r93, %r111;
	mul.wide.u32 	%rd502, %r95, %r114;
	and.b64  	%rd503, %rd456, 4294967295;
	add.s64 	%rd504, %rd502, %rd503;
	shr.u64 	%rd505, %rd504, 32;
	mul.wide.u32 	%rd506, %r96, %r114;
	and.b64  	%rd507, %rd461, 4294967295;
	add.s64 	%rd508, %rd505, %rd507;
	add.s64 	%rd509, %rd508, %rd506;
	cvt.u32.u64 	%r115, %rd509;
	shr.u64 	%rd510, %rd509, 32;
	mul.wide.u32 	%rd511, %r98, %r114;
	and.b64  	%rd512, %rd466, 4294967295;
	add.s64 	%rd513, %rd510, %rd512;
	add.s64 	%rd514, %rd513, %rd511;
	shr.u64 	%rd515, %rd514, 32;
	mul.wide.u32 	%rd516, %r99, %r114;
	and.b64  	%rd517, %rd471, 4294967295;
	add.s64 	%rd518, %rd515, %rd517;
	add.s64 	%rd519, %rd518, %rd516;
	shr.u64 	%rd520, %rd519, 32;
	mul.wide.u32 	%rd521, %r100, %r114;
	and.b64  	%rd522, %rd476, 4294967295;
	add.s64 	%rd523, %rd520, %rd522;
	add.s64 	%rd524, %rd523, %rd521;
	shr.u64 	%rd525, %rd524, 32;
	mul.wide.u32 	%rd526, %r101, %r114;
	and.b64  	%rd527, %rd481, 4294967295;
	add.s64 	%rd528, %rd525, %rd527;
	add.s64 	%rd529, %rd528, %rd526;
	shr.u64 	%rd530, %rd529, 32;
	mul.wide.u32 	%rd531, %r102, %r114;
	and.b64  	%rd532, %rd486, 4294967295;
	add.s64 	%rd533, %rd530, %rd532;
	add.s64 	%rd534, %rd533, %rd531;
	shr.u64 	%rd535, %rd534, 32;
	mul.wide.u32 	%rd536, %r103, %r114;
	and.b64  	%rd537, %rd489, 4294967295;
	add.s64 	%rd538, %rd535, %rd537;
	add.s64 	%rd539, %rd538, %rd536;
	shr.u64 	%rd540, %rd539, 32;
	and.b64  	%rd541, %rd492, 4294967295;
	add.s64 	%rd542, %rd540, %rd541;
	shr.u64 	%rd543, %rd542, 32;
	and.b64  	%rd544, %rd495, 4294967295;
	add.s64 	%rd545, %rd543, %rd544;
	shr.u64 	%rd546, %rd545, 32;
	and.b64  	%rd547, %rd498, 4294967295;
	add.s64 	%rd548, %rd546, %rd547;
	shr.u64 	%rd549, %rd548, 32;
	and.b64  	%rd550, %rd501, 4294967295;
	add.s64 	%rd551, %rd549, %rd550;
	{ .reg .b32 tmp; mov.b64 {tmp, %r116}, %rd551; }
	add.s32 	%r117, %r113, %r116;
	mul.lo.s32 	%r118, %r93, %r115;
	mul.wide.u32 	%rd552, %r95, %r118;
	and.b64  	%rd553, %rd509, 4294967295;
	add.s64 	%rd554, %rd552, %rd553;
	shr.u64 	%rd555, %rd554, 32;
	mul.wide.u32 	%rd556, %r96, %r118;
	and.b64  	%rd557, %rd514, 4294967295;
	add.s64 	%rd558, %rd555, %rd557;
	add.s64 	%rd559, %rd558, %rd556;
	cvt.u32.u64 	%r119, %rd559;
	shr.u64 	%rd560, %rd559, 32;
	mul.wide.u32 	%rd561, %r98, %r118;
	and.b64  	%rd562, %rd519, 4294967295;
	add.s64 	%rd563, %rd560, %rd562;
	add.s64 	%rd564, %rd563, %rd561;
	shr.u64 	%rd565, %rd564, 32;
	mul.wide.u32 	%rd566, %r99, %r118;
	and.b64  	%rd567, %rd524, 4294967295;
	add.s64 	%rd568, %rd565, %rd567;
	add.s64 	%rd569, %rd568, %rd566;
	shr.u64 	%rd570, %rd569, 32;
	mul.wide.u32 	%rd571, %r100, %r118;
	and.b64  	%rd572, %rd529, 4294967295;
	add.s64 	%rd573, %rd570, %rd572;
	add.s64 	%rd574, %rd573, %rd571;
	shr.u64 	%rd575, %rd574, 32;
	mul.wide.u32 	%rd576, %r101, %r118;
	and.b64  	%rd577, %rd534, 4294967295;
	add.s64 	%rd578, %rd575, %rd577;
	add.s64 	%rd579, %rd578, %rd576;
	shr.u64 	%rd580, %rd579, 32;
	mul.wide.u32 	%rd581, %r102, %r118;
	and.b64  	%rd582, %rd539, 4294967295;
	add.s64 	%rd583, %rd580, %rd582;
	add.s64 	%rd584, %rd583, %rd581;
	shr.u64 	%rd585, %rd584, 32;
	mul.wide.u32 	%rd586, %r103, %r118;
	and.b64  	%rd587, %rd542, 4294967295;
	add.s64 	%rd588, %rd585, %rd587;
	add.s64 	%rd589, %rd588, %rd586;
	shr.u64 	%rd590, %rd589, 32;
	and.b64  	%rd591, %rd545, 4294967295;
	add.s64 	%rd592, %rd590, %rd591;
	shr.u64 	%rd593, %rd592, 32;
	and.b64  	%rd594, %rd548, 4294967295;
	add.s64 	%rd595, %rd593, %rd594;
	shr.u64 	%rd596, %rd595, 32;
	and.b64  	%rd597, %rd551, 4294967295;
	add.s64 	%rd598, %rd596, %rd597;
	{ .reg .b32 tmp; mov.b64 {tmp, %r120}, %rd598; }
	add.s32 	%r121, %r117, %r120;
	mul.lo.s32 	%r122, %r93, %r119;
	mul.wide.u32 	%rd599, %r95, %r122;
	and.b64  	%rd600, %rd559, 4294967295;
	add.s64 	%rd601, %rd599, %rd600;
	shr.u64 	%rd602, %rd601, 32;
	mul.wide.u32 	%rd603, %r96, %r122;
	and.b64  	%rd604, %rd564, 4294967295;
	add.s64 	%rd605, %rd602, %rd604;
	add.s64 	%rd606, %rd605, %rd603;
	cvt.u32.u64 	%r123, %rd606;
	shr.u64 	%rd607, %rd606, 32;
	mul.wide.u32 	%rd608, %r98, %r122;
	and.b64  	%rd609, %rd569, 4294967295;
	add.s64 	%rd610, %rd607, %rd609;
	add.s64 	%rd611, %rd610, %rd608;
	shr.u64 	%rd612, %rd611, 32;
	mul.wide.u32 	%rd613, %r99, %r122;
	and.b64  	%rd614, %rd574, 4294967295;
	add.s64 	%rd615, %rd612, %rd614;
	add.s64 	%rd616, %rd615, %rd613;
	shr.u64 	%rd617, %rd616, 32;
	mul.wide.u32 	%rd618, %r100, %r122;
	and.b64  	%rd619, %rd579, 4294967295;
	add.s64 	%rd620, %rd617, %rd619;
	add.s64 	%rd621, %rd620, %rd618;
	shr.u64 	%rd622, %rd621, 32;
	mul.wide.u32 	%rd623, %r101, %r122;
	and.b64  	%rd624, %rd584, 4294967295;
	add.s64 	%rd625, %rd622, %rd624;
	add.s64 	%rd626, %rd625, %rd623;
	shr.u64 	%rd627, %rd626, 32;
	mul.wide.u32 	%rd628, %r102, %r122;
	and.b64  	%rd629, %rd589, 4294967295;
	add.s64 	%rd630, %rd627, %rd629;
	add.s64 	%rd631, %rd630, %rd628;
	shr.u64 	%rd632, %rd631, 32;
	mul.wide.u32 	%rd633, %r103, %r122;
	and.b64  	%rd634, %rd592, 4294967295;
	add.s64 	%rd635, %rd632, %rd634;
	add.s64 	%rd636, %rd635, %rd633;
	shr.u64 	%rd637, %rd636, 32;
	and.b64  	%rd638, %rd595, 4294967295;
	add.s64 	%rd639, %rd637, %rd638;
	shr.u64 	%rd640, %rd639, 32;
	and.b64  	%rd641, %rd598, 4294967295;
	add.s64 	%rd642, %rd640, %rd641;
	{ .reg .b32 tmp; mov.b64 {tmp, %r124}, %rd642; }
	add.s32 	%r125, %r121, %r124;
	mul.lo.s32 	%r126, %r93, %r123;
	mul.wide.u32 	%rd643, %r95, %r126;
	and.b64  	%rd644, %rd606, 4294967295;
	add.s64 	%rd645, %rd643, %rd644;
	shr.u64 	%rd646, %rd645, 32;
	mul.wide.u32 	%rd647, %r96, %r126;
	and.b64  	%rd648, %rd611, 4294967295;
	add.s64 	%rd649, %rd646, %rd648;
	add.s64 	%rd650, %rd649, %rd647;
	cvt.u32.u64 	%r127, %rd650;
	shr.u64 	%rd651, %rd650, 32;
	mul.wide.u32 	%rd652, %r98, %r126;
	and.b64  	%rd653, %rd616, 4294967295;
	add.s64 	%rd654, %rd651, %rd653;
	add.s64 	%rd655, %rd654, %rd652;
	shr.u64 	%rd656, %rd655, 32;
	mul.wide.u32 	%rd657, %r99, %r126;
	and.b64  	%rd658, %rd621, 4294967295;
	add.s64 	%rd659, %rd656, %rd658;
	add.s64 	%rd660, %rd659, %rd657;
	shr.u64 	%rd661, %rd660, 32;
	mul.wide.u32 	%rd662, %r100, %r126;
	and.b64  	%rd663, %rd626, 4294967295;
	add.s64 	%rd664, %rd661, %rd663;
	add.s64 	%rd665, %rd664, %rd662;
	shr.u64 	%rd666, %rd665, 32;
	mul.wide.u32 	%rd667, %r101, %r126;
	and.b64  	%rd668, %rd631, 4294967295;
	add.s64 	%rd669, %rd666, %rd668;
	add.s64 	%rd670, %rd669, %rd667;
	shr.u64 	%rd671, %rd670, 32;
	mul.wide.u32 	%rd672, %r102, %r126;
	and.b64  	%rd673, %rd636, 4294967295;
	add.s64 	%rd674, %rd671, %rd673;
	add.s64 	%rd675, %rd674, %rd672;
	shr.u64 	%rd676, %rd675, 32;
	mul.wide.u32 	%rd677, %r103, %r126;
	and.b64  	%rd678, %rd639, 4294967295;
	add.s64 	%rd679, %rd676, %rd678;
	add.s64 	%rd680, %rd679, %rd677;
	shr.u64 	%rd681, %rd680, 32;
	and.b64  	%rd682, %rd642, 4294967295;
	add.s64 	%rd683, %rd681, %rd682;
	{ .reg .b32 tmp; mov.b64 {tmp, %r128}, %rd683; }
	add.s32 	%r129, %r125, %r128;
	mul.lo.s32 	%r130, %r93, %r127;
	mul.wide.u32 	%rd684, %r95, %r130;
	and.b64  	%rd685, %rd650, 4294967295;
	add.s64 	%rd686, %rd684, %rd685;
	shr.u64 	%rd687, %rd686, 32;
	mul.wide.u32 	%rd688, %r96, %r130;
	and.b64  	%rd689, %rd655, 4294967295;
	add.s64 	%rd690, %rd687, %rd689;
	add.s64 	%rd10, %rd690, %rd688;
	cvt.u32.u64 	%r285, %rd10;
	shr.u64 	%rd691, %rd10, 32;
	mul.wide.u32 	%rd692, %r98, %r130;
	and.b64  	%rd693, %rd660, 4294967295;
	add.s64 	%rd694, %rd691, %rd693;
	add.s64 	%rd11, %rd694, %rd692;
	cvt.u32.u64 	%r284, %rd11;
	shr.u64 	%rd695, %rd11, 32;
	mul.wide.u32 	%rd696, %r99, %r130;
	and.b64  	%rd697, %rd665, 4294967295;
	add.s64 	%rd698, %rd695, %rd697;
	add.s64 	%rd12, %rd698, %rd696;
	cvt.u32.u64 	%r283, %rd12;
	shr.u64 	%rd699, %rd12, 32;
	mul.wide.u32 	%rd700, %r100, %r130;
	and.b64  	%rd701, %rd670, 4294967295;
	add.s64 	%rd702, %rd699, %rd701;
	add.s64 	%rd13, %rd702, %rd700;
	cvt.u32.u64 	%r282, %rd13;
	shr.u64 	%rd703, %rd13, 32;
	mul.wide.u32 	%rd704, %r101, %r130;
	and.b64  	%rd705, %rd675, 4294967295;
	add.s64 	%rd706, %rd703, %rd705;
	add.s64 	%rd14, %rd706, %rd704;
	cvt.u32.u64 	%r281, %rd14;
	shr.u64 	%rd707, %rd14, 32;
	mul.wide.u32 	%rd708, %r102, %r130;
	and.b64  	%rd709, %rd680, 4294967295;
	add.s64 	%rd710, %rd707, %rd709;
	add.s64 	%rd15, %rd710, %rd708;
	cvt.u32.u64 	%r280, %rd15;
	shr.u64 	%rd711, %rd15, 32;
	mul.wide.u32 	%rd712, %r103, %r130;
	and.b64  	%rd713, %rd683, 4294967295;
	add.s64 	%rd714, %rd711, %rd713;
	add.s64 	%rd16, %rd714, %rd712;
	cvt.u32.u64 	%r279, %rd16;
	{ .reg .b32 tmp; mov.b64 {tmp, %r131}, %rd16; }
	add.s32 	%r278, %r129, %r131;
	setp.gt.u32 	%p2, %r278, %r103;
	@%p2 bra 	$L__BB5_15;
	cvt.u32.u64 	%r132, %rd9;
	setp.lt.u32 	%p3, %r278, %r132;
	@%p3 bra 	$L__BB5_16;
	cvt.u32.u64 	%r133, %rd8;
	setp.lt.u32 	%p4, %r133, %r279;
	@%p4 bra 	$L__BB5_15;
	setp.gt.u32 	%p5, %r133, %r279;
	@%p5 bra 	$L__BB5_16;
	cvt.u32.u64 	%r135, %rd7;
	setp.lt.u32 	%p6, %r135, %r280;
	@%p6 bra 	$L__BB5_15;
	setp.gt.u32 	%p7, %r135, %r280;
	@%p7 bra 	$L__BB5_16;
	cvt.u32.u64 	%r137, %rd6;
	setp.lt.u32 	%p8, %r137, %r281;
	@%p8 bra 	$L__BB5_15;
	setp.gt.u32 	%p9, %r137, %r281;
	@%p9 bra 	$L__BB5_16;
	cvt.u32.u64 	%r139, %rd5;
	setp.lt.u32 	%p10, %r139, %r282;
	@%p10 bra 	$L__BB5_15;
	setp.gt.u32 	%p11, %r139, %r282;
	@%p11 bra 	$L__BB5_16;
	cvt.u32.u64 	%r141, %rd4;
	setp.lt.u32 	%p12, %r141, %r283;
	@%p12 bra 	$L__BB5_15;
	setp.gt.u32 	%p13, %r141, %r283;
	@%p13 bra 	$L__BB5_16;
	cvt.u32.u64 	%r143, %rd3;
	setp.lt.u32 	%p14, %r143, %r284;
	@%p14 bra 	$L__BB5_15;
	cvt.u32.u64 	%r145, %rd2;
	setp.gt.u32 	%p15, %r143, %r284;
	setp.gt.u32 	%p16, %r145, %r285;
	or.pred  	%p17, %p15, %p16;
	@%p17 bra 	$L__BB5_16;
$L__BB5_15:
	cvt.u32.u64 	%r146, %rd9;
	and.b64  	%rd716, %rd10, 4294967295;
	sub.s64 	%rd717, %rd716, %rd2;
	shr.u64 	%rd718, %rd717, 63;
	cvt.u32.u64 	%r285, %rd717;
	and.b64  	%rd719, %rd11, 4294967295;
	add.s64 	%rd720, %rd718, %rd3;
	sub.s64 	%rd721, %rd719, %rd720;
	shr.u64 	%rd722, %rd721, 63;
	cvt.u32.u64 	%r284, %rd721;
	and.b64  	%rd723, %rd12, 4294967295;
	add.s64 	%rd724, %rd722, %rd4;
	sub.s64 	%rd725, %rd723, %rd724;
	shr.u64 	%rd726, %rd725, 63;
	cvt.u32.u64 	%r283, %rd725;
	and.b64  	%rd727, %rd13, 4294967295;
	add.s64 	%rd728, %rd726, %rd5;
	sub.s64 	%rd729, %rd727, %rd728;
	shr.u64 	%rd730, %rd729, 63;
	cvt.u32.u64 	%r282, %rd729;
	and.b64  	%rd731, %rd14, 4294967295;
	add.s64 	%rd732, %rd730, %rd6;
	sub.s64 	%rd733, %rd731, %rd732;
	shr.u64 	%rd734, %rd733, 63;
	cvt.u32.u64 	%r281, %rd733;
	and.b64  	%rd735, %rd15, 4294967295;
	add.s64 	%rd736, %rd734, %rd7;
	sub.s64 	%rd737, %rd735, %rd736;
	shr.u64 	%rd738, %rd737, 63;
	cvt.u32.u64 	%r280, %rd737;
	and.b64  	%rd739, %rd16, 4294967295;
	add.s64 	%rd740, %rd738, %rd8;
	sub.s64 	%rd741, %rd739, %rd740;
	shr.u64 	%rd742, %rd741, 63;
	cvt.u32.u64 	%r279, %rd741;
	cvt.u32.u64 	%r147, %rd742;
	add.s32 	%r148, %r146, %r147;
	sub.s32 	%r278, %r278, %r148;
$L__BB5_16:
	ld.param.u64 	%rd2061, [_Z14point_is_validPiPK7ECPoint_param_1];
	cvt.u64.u32 	%rd17, %r103;
	cvta.to.global.u64 	%rd743, %rd2061;
	ld.global.u32 	%r25, [%rd743];
	mul.wide.u32 	%rd744, %r25, %r25;
	cvt.u32.u64 	%r150, %rd744;
	shr.u64 	%rd745, %rd744, 32;
	ld.global.u32 	%r26, [%rd743+4];
	mul.wide.u32 	%rd746, %r26, %r25;
	add.s64 	%rd747, %rd745, %rd746;
	shr.u64 	%rd748, %rd747, 32;
	ld.global.u32 	%r27, [%rd743+8];
	mul.wide.u32 	%rd749, %r27, %r25;
	add.s64 	%rd750, %rd748, %rd749;
	shr.u64 	%rd751, %rd750, 32;
	ld.global.u32 	%r28, [%rd743+12];
	mul.wide.u32 	%rd752, %r28, %r25;
	add.s64 	%rd753, %rd751, %rd752;
	shr.u64 	%rd754, %rd753, 32;
	ld.global.u32 	%r29, [%rd743+16];
	mul.wide.u32 	%rd755, %r29, %r25;
	add.s64 	%rd756, %rd754, %rd755;
	shr.u64 	%rd757, %rd756, 32;
	ld.global.u32 	%r30, [%rd743+20];
	mul.wide.u32 	%rd758, %r30, %r25;
	add.s64 	%rd759, %rd757, %rd758;
	shr.u64 	%rd760, %rd759, 32;
	ld.global.u32 	%r31, [%rd743+24];
	mul.wide.u32 	%rd761, %r31, %r25;
	add.s64 	%rd762, %rd760, %rd761;
	shr.u64 	%rd763, %rd762, 32;
	ld.global.u32 	%r32, [%rd743+28];
	mul.wide.u32 	%rd764, %r32, %r25;
	add.s64 	%rd765, %rd763, %rd764;
	shr.u64 	%rd766, %rd765, 32;
	and.b64  	%rd767, %rd747, 4294967295;
	add.s64 	%rd768, %rd746, %rd767;
	shr.u64 	%rd769, %rd768, 32;
	mul.wide.u32 	%rd770, %r26, %r26;
	and.b64  	%rd771, %rd750, 4294967295;
	add.s64 	%rd772, %rd769, %rd771;
	add.s64 	%rd773, %rd772, %rd770;
	shr.u64 	%rd774, %rd773, 32;
	mul.wide.u32 	%rd775, %r27, %r26;
	and.b64  	%rd776, %rd753, 4294967295;
	add.s64 	%rd777, %rd774, %rd776;
	add.s64 	%rd778, %rd777, %rd775;
	shr.u64 	%rd779, %rd778, 32;
	mul.wide.u32 	%rd780, %r28, %r26;
	and.b64  	%rd781, %rd756, 4294967295;
	add.s64 	%rd782, %rd779, %rd781;
	add.s64 	%rd783, %rd782, %rd780;
	shr.u64 	%rd784, %rd783, 32;
	mul.wide.u32 	%rd785, %r29, %r26;
	and.b64  	%rd786, %rd759, 4294967295;
	add.s64 	%rd787, %rd784, %rd786;
	add.s64 	%rd788, %rd787, %rd785;
	shr.u64 	%rd789, %rd788, 32;
	mul.wide.u32 	%rd790, %r30, %r26;
	and.b64  	%rd791, %rd762, 4294967295;
	add.s64 	%rd792, %rd789, %rd791;
	add.s64 	%rd793, %rd792, %rd790;
	shr.u64 	%rd794, %rd793, 32;
	mul.wide.u32 	%rd795, %r31, %r26;
	and.b64  	%rd796, %rd765, 4294967295;
	add.s64 	%rd797, %rd794, %rd796;
	add.s64 	%rd798, %rd797, %rd795;
	shr.u64 	%rd799, %rd798, 32;
	mul.wide.u32 	%rd800, %r32, %r26;
	add.s64 	%rd801, %rd799, %rd766;
	add.s64 	%rd802, %rd801, %rd800;
	shr.u64 	%rd803, %rd802, 32;
	and.b64  	%rd804, %rd773, 4294967295;
	add.s64 	%rd805, %rd749, %rd804;
	shr.u64 	%rd806, %rd805, 32;
	and.b64  	%rd807, %rd778, 4294967295;
	add.s64 	%rd808, %rd806, %rd807;
	add.s64 	%rd809, %rd808, %rd775;
	shr.u64 	%rd810, %rd809, 32;
	mul.wide.u32 	%rd811, %r27, %r27;
	and.b64  	%rd812, %rd783, 4294967295;
	add.s64 	%rd813, %rd810, %rd812;
	add.s64 	%rd814, %rd813, %rd811;
	shr.u64 	%rd815, %rd814, 32;
	mul.wide.u32 	%rd816, %r28, %r27;
	and.b64  	%rd817, %rd788, 4294967295;
	add.s64 	%rd818, %rd815, %rd817;
	add.s64 	%rd819, %rd818, %rd816;
	shr.u64 	%rd820, %rd819, 32;
	mul.wide.u32 	%rd821, %r29, %r27;
	and.b64  	%rd822, %rd793, 4294967295;
	add.s64 	%rd823, %rd820, %rd822;
	add.s64 	%rd824, %rd823, %rd821;
	shr.u64 	%rd825, %rd824, 32;
	mul.wide.u32 	%rd826, %r30, %r27;
	and.b64  	%rd827, %rd798, 4294967295;
	add.s64 	%rd828, %rd825, %rd827;
	add.s64 	%rd829, %rd828, %rd826;
	shr.u64 	%rd830, %rd829, 32;
	mul.wide.u32 	%rd831, %r31, %r27;
	and.b64  	%rd832, %rd802, 4294967295;
	add.s64 	%rd833, %rd830, %rd832;
	add.s64 	%rd834, %rd833, %rd831;
	shr.u64 	%rd835, %rd834, 32;
	mul.wide.u32 	%rd836, %r32, %r27;
	add.s64 	%rd837, %rd835, %rd803;
	add.s64 	%rd838, %rd837, %rd836;
	shr.u64 	%rd839, %rd838, 32;
	and.b64  	%rd840, %rd809, 4294967295;
	add.s64 	%rd841, %rd752, %rd840;
	shr.u64 	%rd842, %rd841, 32;
	and.b64  	%rd843, %rd814, 4294967295;
	add.s64 	%rd844, %rd842, %rd843;
	add.s64 	%rd845, %rd844, %rd780;
	shr.u64 	%rd846, %rd845, 32;
	and.b64  	%rd847, %rd819, 4294967295;
	add.s64 	%rd848, %rd846, %rd847;
	add.s64 	%rd849, %rd848, %rd816;
	shr.u64 	%rd850, %rd849, 32;
	mul.wide.u32 	%rd851, %r28, %r28;
	and.b64  	%rd852, %rd824, 4294967295;
	add.s64 	%rd853, %rd850, %rd852;
	add.s64 	%rd854, %rd853, %rd851;
	shr.u64 	%rd855, %rd854, 32;
	mul.wide.u32 	%rd856, %r29, %r28;
	and.b64  	%rd857, %rd829, 4294967295;
	add.s64 	%rd858, %rd855, %rd857;
	add.s64 	%rd859, %rd858, %rd856;
	shr.u64 	%rd860, %rd859, 32;
	mul.wide.u32 	%rd861, %r30, %r28;
	and.b64  	%rd862, %rd834, 4294967295;
	add.s64 	%rd863, %rd860, %rd862;
	add.s64 	%rd864, %rd863, %rd861;
	shr.u64 	%rd865, %rd864, 32;
	mul.wide.u32 	%rd866, %r31, %r28;
	and.b64  	%rd867, %rd838, 4294967295;
	add.s64 	%rd868, %rd865, %rd867;
	add.s64 	%rd869, %rd868, %rd866;
	shr.u64 	%rd870, %rd869, 32;
	mul.wide.u32 	%rd871, %r32, %r28;
	add.s64 	%rd872, %rd870, %rd839;
	add.s64 	%rd873, %rd872, %rd871;
	shr.u64 	%rd874, %rd873, 32;
	and.b64  	%rd875, %rd845, 4294967295;
	add.s64 	%rd876, %rd755, %rd875;
	shr.u64 	%rd877, %rd876, 32;
	and.b64  	%rd878, %rd849, 4294967295;
	add.s64 	%rd879, %rd877, %rd878;
	add.s64 	%rd880, %rd879, %rd785;
	shr.u64 	%rd881, %rd880, 32;
	and.b64  	%rd882, %rd854, 4294967295;
	add.s64 	%rd883, %rd881, %rd882;
	add.s64 	%rd884, %rd883, %rd821;
	shr.u64 	%rd885, %rd884, 32;
	and.b64  	%rd886, %rd859, 4294967295;
	add.s64 	%rd887, %rd885, %rd886;
	add.s64 	%rd888, %rd887, %rd856;
	shr.u64 	%rd889, %rd888, 32;
	mul.wide.u32 	%rd890, %r29, %r29;
	and.b64  	%rd891, %rd864, 4294967295;
	add.s64 	%rd892, %rd889, %rd891;
	add.s64 	%rd893, %rd892, %rd890;
	shr.u64 	%rd894, %rd893, 32;
	mul.wide.u32 	%rd895, %r30, %r29;
	and.b64  	%rd896, %rd869, 4294967295;
	add.s64 	%rd897, %rd894, %rd896;
	add.s64 	%rd898, %rd897, %rd895;
	shr.u64 	%rd899, %rd898, 32;
	mul.wide.u32 	%rd900, %r31, %r29;
	and.b64  	%rd901, %rd873, 4294967295;
	add.s64 	%rd902, %rd899, %rd901;
	add.s64 	%rd903, %rd902, %rd900;
	shr.u64 	%rd904, %rd903, 32;
	mul.wide.u32 	%rd905, %r32, %r29;
	add.s64 	%rd906, %rd904, %rd874;
	add.s64 	%rd907, %rd906, %rd905;
	shr.u64 	%rd908, %rd907, 32;
	and.b64  	%rd909, %rd880, 4294967295;
	add.s64 	%rd910, %rd758, %rd909;
	shr.u64 	%rd911, %rd910, 32;
	and.b64  	%rd912, %rd884, 4294967295;
	add.s64 	%rd913, %rd911, %rd912;
	add.s64 	%rd914, %rd913, %rd790;
	shr.u64 	%rd915, %rd914, 32;
	and.b64  	%rd916, %rd888, 4294967295;
	add.s64 	%rd917, %rd915, %rd916;
	add.s64 	%rd918, %rd917, %rd826;
	shr.u64 	%rd919, %rd918, 32;
	and.b64  	%rd920, %rd893, 4294967295;
	add.s64 	%rd921, %rd919, %rd920;
	add.s64 	%rd922, %rd921, %rd861;
	shr.u64 	%rd923, %rd922, 32;
	and.b64  	%rd924, %rd898, 4294967295;
	add.s64 	%rd925, %rd923, %rd924;
	add.s64 	%rd926, %rd925, %rd895;
	shr.u64 	%rd927, %rd926, 32;
	mul.wide.u32 	%rd928, %r30, %r30;
	and.b64  	%rd929, %rd903, 4294967295;
	add.s64 	%rd930, %rd927, %rd929;
	add.s64 	%rd931, %rd930, %rd928;
	shr.u64 	%rd932, %rd931, 32;
	mul.wide.u32 	%rd933, %r31, %r30;
	and.b64  	%rd934, %rd907, 4294967295;
	add.s64 	%rd935, %rd932, %rd934;
	add.s64 	%rd936, %rd935, %rd933;
	shr.u64 	%rd937, %rd936, 32;
	mul.wide.u32 	%rd938, %r32, %r30;
	add.s64 	%rd939, %rd937, %rd908;
	add.s64 	%rd940, %rd939, %rd938;
	shr.u64 	%rd941, %rd940, 32;
	and.b64  	%rd942, %rd914, 4294967295;
	add.s64 	%rd943, %rd761, %rd942;
	shr.u64 	%rd944, %rd943, 32;
	and.b64  	%rd945, %rd918, 4294967295;
	add.s64 	%rd946, %rd944, %rd945;
	add.s64 	%rd947, %rd946, %rd795;
	shr.u64 	%rd948, %rd947, 32;
	and.b64  	%rd949, %rd922, 4294967295;
	add.s64 	%rd950, %rd948, %rd949;
	add.s64 	%rd951, %rd950, %rd831;
	shr.u64 	%rd952, %rd951, 32;
	and.b64  	%rd953, %rd926, 4294967295;
	add.s64 	%rd954, %rd952, %rd953;
	add.s64 	%rd955, %rd954, %rd866;
	shr.u64 	%rd956, %rd955, 32;
	and.b64  	%rd957, %rd931, 4294967295;
	add.s64 	%rd958, %rd956, %rd957;
	add.s64 	%rd959, %rd958, %rd900;
	shr.u64 	%rd960, %rd959, 32;
	and.b64  	%rd961, %rd936, 4294967295;
	add.s64 	%rd962, %rd960, %rd961;
	add.s64 	%rd963, %rd962, %rd933;
	shr.u64 	%rd964, %rd963, 32;
	mul.wide.u32 	%rd965, %r31, %r31;
	and.b64  	%rd966, %rd940, 4294967295;
	add.s64 	%rd967, %rd964, %rd966;
	add.s64 	%rd968, %rd967, %rd965;
	shr.u64 	%rd969, %rd968, 32;
	mul.wide.u32 	%rd970, %r32, %r31;
	add.s64 	%rd971, %rd969, %rd941;
	add.s64 	%rd972, %rd971, %rd970;
	shr.u64 	%rd973, %rd972, 32;
	and.b64  	%rd974, %rd947, 4294967295;
	add.s64 	%rd975, %rd764, %rd974;
	shr.u64 	%rd976, %rd975, 32;
	and.b64  	%rd977, %rd951, 4294967295;
	add.s64 	%rd978, %rd976, %rd977;
	add.s64 	%rd979, %rd978, %rd800;
	shr.u64 	%rd980, %rd979, 32;
	and.b64  	%rd981, %rd955, 4294967295;
	add.s64 	%rd982, %rd980, %rd981;
	add.s64 	%rd983, %rd982, %rd836;
	shr.u64 	%rd984, %rd983, 32;
	and.b64  	%rd985, %rd959, 4294967295;
	add.s64 	%rd986, %rd984, %rd985;
	add.s64 	%rd987, %rd986, %rd871;
	shr.u64 	%rd988, %rd987, 32;
	and.b64  	%rd989, %rd963, 4294967295;
	add.s64 	%rd990, %rd988, %rd989;
	add.s64 	%rd991, %rd990, %rd905;
	shr.u64 	%rd992, %rd991, 32;
	and.b64  	%rd993, %rd968, 4294967295;
	add.s64 	%rd994, %rd992, %rd993;
	add.s64 	%rd995, %rd994, %rd938;
	shr.u64 	%rd996, %rd995, 32;
	and.b64  	%rd997, %rd972, 4294967295;
	add.s64 	%rd998, %rd996, %rd997;
	add.s64 	%rd999, %rd998, %rd970;
	shr.u64 	%rd1000, %rd999, 32;
	mul.wide.u32 	%rd1001, %r32, %r32;
	add.s64 	%rd1002, %rd1000, %rd973;
	add.s64 	%rd1003, %rd1002, %rd1001;
	{ .reg .b32 tmp; mov.b64 {tmp, %r151}, %rd1003; }
	mul.lo.s32 	%r152, %r93, %r150;
	ld.const.u32 	%r153, [P_CONST];
	cvt.u64.u32 	%rd18, %r153;
	mul.wide.u32 	%rd1004, %r153, %r152;
	and.b64  	%rd1005, %rd744, 4294967295;
	add.s64 	%rd1006, %rd1004, %rd1005;
	shr.u64 	%rd1007, %rd1006, 32;
	ld.const.u32 	%r154, [P_CONST+4];
	cvt.u64.u32 	%rd19, %r154;
	mul.wide.u32 	%rd1008, %r154, %r152;
	and.b64  	%rd1009, %rd768, 4294967295;
	add.s64 	%rd1010, %rd1007, %rd1009;
	add.s64 	%rd1011, %rd1010, %rd1008;
	cvt.u32.u64 	%r155, %rd1011;
	shr.u64 	%rd1012, %rd1011, 32;
	ld.const.u32 	%r156, [P_CONST+8];
	cvt.u64.u32 	%rd20, %r156;
	mul.wide.u32 	%rd1013, %r156, %r152;
	and.b64  	%rd1014, %rd805, 4294967295;
	add.s64 	%rd1015, %rd1012, %rd1014;
	add.s64 	%rd1016, %rd1015, %rd1013;
	shr.u64 	%rd1017, %rd1016, 32;
	ld.const.u32 	%r157, [P_CONST+12];
	cvt.u64.u32 	%rd21, %r157;
	mul.wide.u32 	%rd1018, %r157, %r152;
	and.b64  	%rd1019, %rd841, 4294967295;
	add.s64 	%rd1020, %rd1017, %rd1019;
	add.s64 	%rd1021, %rd1020, %rd1018;
	shr.u64 	%rd1022, %rd1021, 32;
	ld.const.u32 	%r158, [P_CONST+16];
	cvt.u64.u32 	%rd22, %r158;
	mul.wide.u32 	%rd1023, %r158, %r152;
	and.b64  	%rd1024, %rd876, 4294967295;
	add.s64 	%rd1025, %rd1022, %rd1024;
	add.s64 	%rd1026, %rd1025, %rd1023;
	shr.u64 	%rd1027, %rd1026, 32;
	ld.const.u32 	%r159, [P_CONST+20];
	cvt.u64.u32 	%rd23, %r159;
	mul.wide.u32 	%rd1028, %r159, %r152;
	and.b64  	%rd1029, %rd910, 4294967295;
	add.s64 	%rd1030, %rd1027, %rd1029;
	add.s64 	%rd1031, %rd1030, %rd1028;
	shr.u64 	%rd1032, %rd1031, 32;
	ld.const.u32 	%r160, [P_CONST+24];
	cvt.u64.u32 	%rd24, %r160;
	mul.wide.u32 	%rd1033, %r160, %r152;
	and.b64  	%rd1034, %rd943, 4294967295;
	add.s64 	%rd1035, %rd1032, %rd1034;
	add.s64 	%rd1036, %rd1035, %rd1033;
	shr.u64 	%rd1037, %rd1036, 32;
	mul.wide.u32 	%rd1038, %r103, %r152;
	and.b64  	%rd1039, %rd975, 4294967295;
	add.s64 	%rd1040, %rd1037, %rd1039;
	add.s64 	%rd1041, %rd1040, %rd1038;
	shr.u64 	%rd1042, %rd1041, 32;
	and.b64  	%rd1043, %rd979, 4294967295;
	add.s64 	%rd1044, %rd1042, %rd1043;
	shr.u64 	%rd1045, %rd1044, 32;
	and.b64  	%rd1046, %rd983, 4294967295;
	add.s64 	%rd1047, %rd1045, %rd1046;
	shr.u64 	%rd1048, %rd1047, 32;
	and.b64  	%rd1049, %rd987, 4294967295;
	add.s64 	%rd1050, %rd1048, %rd1049;
	shr.u64 	%rd1051, %rd1050, 32;
	and.b64  	%rd1052, %rd991, 4294967295;
	add.s64 	%rd1053, %rd1051, %rd1052;
	shr.u64 	%rd1054, %rd1053, 32;
	and.b64  	%rd1055, %rd995, 4294967295;
	add.s64 	%rd1056, %rd1054, %rd1055;
	shr.u64 	%rd1057, %rd1056, 32;
	and.b64  	%rd1058, %rd999, 4294967295;
	add.s64 	%rd1059, %rd1057, %rd1058;
	shr.u64 	%rd1060, %rd1059, 32;
	and.b64  	%rd1061, %rd1003, 4294967295;
	add.s64 	%rd1062, %rd1060, %rd1061;
	{ .reg .b32 tmp; mov.b64 {tmp, %r161}, %rd1062; }
	add.s32 	%r162, %r151, %r161;
	mul.lo.s32 	%r163, %r93, %r155;
	mul.wide.u32 	%rd1063, %r153, %r163;
	and.b64  	%rd1064, %rd1011, 4294967295;
	add.s64 	%rd1065, %rd1063, %rd1064;
	shr.u64 	%rd1066, %rd1065, 32;
	mul.wide.u32 	%rd1067, %r154, %r163;
	and.b64  	%rd1068, %rd1016, 4294967295;
	add.s64 	%rd1069, %rd1066, %rd1068;
	add.s64 	%rd1070, %rd1069, %rd1067;
	cvt.u32.u64 	%r164, %rd1070;
	shr.u64 	%rd1071, %rd1070, 32;
	mul.wide.u32 	%rd1072, %r156, %r163;
	and.b64  	%rd1073, %rd1021, 4294967295;
	add.s64 	%rd1074, %rd1071, %rd1073;
	add.s64 	%rd1075, %rd1074, %rd1072;
	shr.u64 	%rd1076, %rd1075, 32;
	mul.wide.u32 	%rd1077, %r157, %r163;
	and.b64  	%rd1078, %rd1026, 4294967295;
	add.s64 	%rd1079, %rd1076, %rd1078;
	add.s64 	%rd1080, %rd1079, %rd1077;
	shr.u64 	%rd1081, %rd1080, 32;
	mul.wide.u32 	%rd1082, %r158, %r163;
	and.b64  	%rd1083, %rd1031, 4294967295;
	add.s64 	%rd1084, %rd1081, %rd1083;
	add.s64 	%rd1085, %rd1084, %rd1082;
	shr.u64 	%rd1086, %rd1085, 32;
	mul.wide.u32 	%rd1087, %r159, %r163;
	and.b64  	%rd1088, %rd1036, 4294967295;
	add.s64 	%rd1089, %rd1086, %rd1088;
	add.s64 	%rd1090, %rd1089, %rd1087;
	shr.u64 	%rd1091, %rd1090, 32;
	mul.wide.u32 	%rd1092, %r160, %r163;
	and.b64  	%rd1093, %rd1041, 4294967295;
	add.s64 	%rd1094, %rd1091, %rd1093;
	add.s64 	%rd1095, %rd1094, %rd1092;
	shr.u64 	%rd1096, %rd1095, 32;
	mul.wide.u32 	%rd1097, %r103, %r163;
	and.b64  	%rd1098, %rd1044, 4294967295;
	add.s64 	%rd1099, %rd1096, %rd1098;
	add.s64 	%rd1100, %rd1099, %rd1097;
	shr.u64 	%rd1101, %rd1100, 32;
	and.b64  	%rd1102, %rd1047, 4294967295;
	add.s64 	%rd1103, %rd1101, %rd1102;
	shr.u64 	%rd1104, %rd1103, 32;
	and.b64  	%rd1105, %rd1050, 4294967295;
	add.s64 	%rd1106, %rd1104, %rd1105;
	shr.u64 	%rd1107, %rd1106, 32;
	and.b64  	%rd1108, %rd1053, 4294967295;
	add.s64 	%rd1109, %rd1107, %rd1108;
	shr.u64 	%rd1110, %rd1109, 32;
	and.b64  	%rd1111, %rd1056, 4294967295;
	add.s64 	%rd1112, %rd1110, %rd1111;
	shr.u64 	%rd1113, %rd1112, 32;
	and.b64  	%rd1114, %rd1059, 4294967295;
	add.s64 	%rd1115, %rd1113, %rd1114;
	shr.u64 	%rd1116, %rd1115, 32;
	and.b64  	%rd1117, %rd1062, 4294967295;
	add.s64 	%rd1118, %rd1116, %rd1117;
	{ .reg .b32 tmp; mov.b64 {tmp, %r165}, %rd1118; }
	add.s32 	%r166, %r162, %r165;
	mul.lo.s32 	%r167, %r93, %r164;
	mul.wide.u32 	%rd1119, %r153, %r167;
	and.b64  	%rd1120, %rd1070, 4294967295;
	add.s64 	%rd1121, %rd1119, %rd1120;
	shr.u64 	%rd1122, %rd1121, 32;
	mul.wide.u32 	%rd1123, %r154, %r167;
	and.b64  	%rd1124, %rd1075, 4294967295;
	add.s64 	%rd1125, %rd1122, %rd1124;
	add.s64 	%rd1126, %rd1125, %rd1123;
	cvt.u32.u64 	%r168, %rd1126;
	shr.u64 	%rd1127, %rd1126, 32;
	mul.wide.u32 	%rd1128, %r156, %r167;
	and.b64  	%rd1129, %rd1080, 4294967295;
	add.s64 	%rd1130, %rd1127, %rd1129;
	add.s64 	%rd1131, %rd1130, %rd1128;
	shr.u64 	%rd1132, %rd1131, 32;
	mul.wide.u32 	%rd1133, %r157, %r167;
	and.b64  	%rd1134, %rd1085, 4294967295;
	add.s64 	%rd1135, %rd1132, %rd1134;
	add.s64 	%rd1136, %rd1135, %rd1133;
	shr.u64 	%rd1137, %rd1136, 32;
	mul.wide.u32 	%rd1138, %r158, %r167;
	and.b64  	%rd1139, %rd1090, 4294967295;
	add.s64 	%rd1140, %rd1137, %rd1139;
	add.s64 	%rd1141, %rd1140, %rd1138;
	shr.u64 	%rd1142, %rd1141, 32;
	mul.wide.u32 	%rd1143, %r159, %r167;
	and.b64  	%rd1144, %rd1095, 4294967295;
	add.s64 	%rd1145, %rd1142, %rd1144;
	add.s64 	%rd1146, %rd1145, %rd1143;
	shr.u64 	%rd1147, %rd1146, 32;
	mul.wide.u32 	%rd1148, %r160, %r167;
	and.b64  	%rd1149, %rd1100, 4294967295;
	add.s64 	%rd1150, %rd1147, %rd1149;
	add.s64 	%rd1151, %rd1150, %rd1148;
	shr.u64 	%rd1152, %rd1151, 32;
	mul.wide.u32 	%rd1153, %r103, %r167;
	and.b64  	%rd1154, %rd1103, 4294967295;
	add.s64 	%rd1155, %rd1152, %rd1154;
	add.s64 	%rd1156, %rd1155, %rd1153;
	shr.u64 	%rd1157, %rd1156, 32;
	and.b64  	%rd1158, %rd1106, 4294967295;
	add.s64 	%rd1159, %rd1157, %rd1158;
	shr.u64 	%rd1160, %rd1159, 32;
	and.b64  	%rd1161, %rd1109, 4294967295;
	add.s64 	%rd1162, %rd1160, %rd1161;
	shr.u64 	%rd1163, %rd1162, 32;
	and.b64  	%rd1164, %rd1112, 4294967295;
	add.s64 	%rd1165, %rd1163, %rd1164;
	shr.u64 	%rd1166, %rd1165, 32;
	and.b64  	%rd1167, %rd1115, 4294967295;
	add.s64 	%rd1168, %rd1166, %rd1167;
	shr.u64 	%rd1169, %rd1168, 32;
	and.b64  	%rd1170, %rd1118, 4294967295;
	add.s64 	%rd1171, %rd1169, %rd1170;
	{ .reg .b32 tmp; mov.b64 {tmp, %r169}, %rd1171; }
	add.s32 	%r170, %r166, %r169;
	mul.lo.s32 	%r171, %r93, %r168;
	mul.wide.u32 	%rd1172, %r153, %r171;
	and.b64  	%rd1173, %rd1126, 4294967295;
	add.s64 	%rd1174, %rd1172, %rd1173;
	shr.u64 	%rd1175, %rd1174, 32;
	mul.wide.u32 	%rd1176, %r154, %r171;
	and.b64  	%rd1177, %rd1131, 4294967295;
	add.s64 	%rd1178, %rd1175, %rd1177;
	add.s64 	%rd1179, %rd1178, %rd1176;
	cvt.u32.u64 	%r172, %rd1179;
	shr.u64 	%rd1180, %rd1179, 32;
	mul.wide.u32 	%rd1181, %r156, %r171;
	and.b64  	%rd1182, %rd1136, 4294967295;
	add.s64 	%rd1183, %rd1180, %rd1182;
	add.s64 	%rd1184, %rd1183, %rd1181;
	shr.u64 	%rd1185, %rd1184, 32;
	mul.wide.u32 	%rd1186, %r157, %r171;
	and.b64  	%rd1187, %rd1141, 4294967295;
	add.s64 	%rd1188, %rd1185, %rd1187;
	add.s64 	%rd1189, %rd1188, %rd1186;
	shr.u64 	%rd1190, %rd1189, 32;
	mul.wide.u32 	%rd1191, %r158, %r171;
	and.b64  	%rd1192, %rd1146, 4294967295;
	add.s64 	%rd1193, %rd1190, %rd1192;
	add.s64 	%rd1194, %rd1193, %rd1191;
	shr.u64 	%rd1195, %rd1194, 32;
	mul.wide.u32 	%rd1196, %r159, %r171;
	and.b64  	%rd1197, %rd1151, 4294967295;
	add.s64 	%rd1198, %rd1195, %rd1197;
	add.s64 	%rd1199, %rd1198, %rd1196;
	shr.u64 	%rd1200, %rd1199, 32;
	mul.wide.u32 	%rd1201, %r160, %r171;
	and.b64  	%rd1202, %rd1156, 4294967295;
	add.s64 	%rd1203, %rd1200, %rd1202;
	add.s64 	%rd1204, %rd1203, %rd1201;
	shr.u64 	%rd1205, %rd1204, 32;
	mul.wide.u32 	%rd1206, %r103, %r171;
	and.b64  	%rd1207, %rd1159, 4294967295;
	add.s64 	%rd1208, %rd1205, %rd1207;
	add.s64 	%rd1209, %rd1208, %rd1206;
	shr.u64 	%rd1210, %rd1209, 32;
	and.b64  	%rd1211, %rd1162, 4294967295;
	add.s64 	%rd1212, %rd1210, %rd1211;
	shr.u64 	%rd1213, %rd1212, 32;
	and.b64  	%rd1214, %rd1165, 4294967295;
	add.s64 	%rd1215, %rd1213, %rd1214;
	shr.u64 	%rd1216, %rd1215, 32;
	and.b64  	%rd1217, %rd1168, 4294967295;
	add.s64 	%rd1218, %rd1216, %rd1217;
	shr.u64 	%rd1219, %rd1218, 32;
	and.b64  	%rd1220, %rd1171, 4294967295;
	add.s64 	%rd1221, %rd1219, %rd1220;
	{ .reg .b32 tmp; mov.b64 {tmp, %r173}, %rd1221; }
	add.s32 	%r174, %r170, %r173;
	mul.lo.s32 	%r175, %r93, %r172;
	mul.wide.u32 	%rd1222, %r153, %r175;
	and.b64  	%rd1223, %rd1179, 4294967295;
	add.s64 	%rd1224, %rd1222, %rd1223;
	shr.u64 	%rd1225, %rd1224, 32;
	mul.wide.u32 	%rd1226, %r154, %r175;
	and.b64  	%rd1227, %rd1184, 4294967295;
	add.s64 	%rd1228, %rd1225, %rd1227;
	add.s64 	%rd1229, %rd1228, %rd1226;
	cvt.u32.u64 	%r176, %rd1229;
	shr.u64 	%rd1230, %rd1229, 32;
	mul.wide.u32 	%rd1231, %r156, %r175;
	and.b64  	%rd1232, %rd1189, 4294967295;
	add.s64 	%rd1233, %rd1230, %rd1232;
	add.s64 	%rd1234, %rd1233, %rd1231;
	shr.u64 	%rd1235, %rd1234, 32;
	mul.wide.u32 	%rd1236, %r157, %r175;
	and.b64  	%rd1237, %rd1194, 4294967295;
	add.s64 	%rd1238, %rd1235, %rd1237;
	add.s64 	%rd1239, %rd1238, %rd1236;
	shr.u64 	%rd1240, %rd1239, 32;
	mul.wide.u32 	%rd1241, %r158, %r175;
	and.b64  	%rd1242, %rd1199, 4294967295;
	add.s64 	%rd1243, %rd1240, %rd1242;
	add.s64 	%rd1244, %rd1243, %rd1241;
	shr.u64 	%rd1245, %rd1244, 32;
	mul.wide.u32 	%rd1246, %r159, %r175;
	and.b64  	%rd1247, %rd1204, 4294967295;
	add.s64 	%rd1248, %rd1245, %rd1247;
	add.s64 	%rd1249, %rd1248, %rd1246;
	shr.u64 	%rd1250, %rd1249, 32;
	mul.wide.u32 	%rd1251, %r160, %r175;
	and.b64  	%rd1252, %rd1209, 4294967295;
	add.s64 	%rd1253, %rd1250, %rd1252;
	add.s64 	%rd1254, %rd1253, %rd1251;
	shr.u64 	%rd1255, %rd1254, 32;
	mul.wide.u32 	%rd1256, %r103, %r175;
	and.b64  	%rd1257, %rd1212, 4294967295;
	add.s64 	%rd1258, %rd1255, %rd1257;
	add.s64 	%rd1259, %rd1258, %rd1256;
	shr.u64 	%rd1260, %rd1259, 32;
	and.b64  	%rd1261, %rd1215, 4294967295;
	add.s64 	%rd1262, %rd1260, %rd1261;
	shr.u64 	%rd1263, %rd1262, 32;
	and.b64  	%rd1264, %rd1218, 4294967295;
	add.s64 	%rd1265, %rd1263, %rd1264;
	shr.u64 	%rd1266, %rd1265, 32;
	and.b64  	%rd1267, %rd1221, 4294967295;
	add.s64 	%rd1268, %rd1266, %rd1267;
	{ .reg .b32 tmp; mov.b64 {tmp, %r177}, %rd1268; }
	add.s32 	%r178, %r174, %r177;
	mul.lo.s32 	%r179, %r93, %r176;
	mul.wide.u32 	%rd1269, %r153, %r179;
	and.b64  	%rd1270, %rd1229, 4294967295;
	add.s64 	%rd1271, %rd1269, %rd1270;
	shr.u64 	%rd1272, %rd1271, 32;
	mul.wide.u32 	%rd1273, %r154, %r179;
	and.b64  	%rd1274, %rd1234, 4294967295;
	add.s64 	%rd1275, %rd1272, %rd1274;
	add.s64 	%rd1276, %rd1275, %rd1273;
	cvt.u32.u64 	%r180, %rd1276;
	shr.u64 	%rd1277, %rd1276, 32;
	mul.wide.u32 	%rd1278, %r156, %r179;
	and.b64  	%rd1279, %rd1239, 4294967295;
	add.s64 	%rd1280, %rd1277, %rd1279;
	add.s64 	%rd1281, %rd1280, %rd1278;
	shr.u64 	%rd1282, %rd1281, 32;
	mul.wide.u32 	%rd1283, %r157, %r179;
	and.b64  	%rd1284, %rd1244, 4294967295;
	add.s64 	%rd1285, %rd1282, %rd1284;
	add.s64 	%rd1286, %rd1285, %rd1283;
	shr.u64 	%rd1287, %rd1286, 32;
	mul.wide.u32 	%rd1288, %r158, %r179;
	and.b64  	%rd1289, %rd1249, 4294967295;
	add.s64 	%rd1290, %rd1287, %rd1289;
	add.s64 	%rd1291, %rd1290, %rd1288;
	shr.u64 	%rd1292, %rd1291, 32;
	mul.wide.u32 	%rd1293, %r159, %r179;
	and.b64  	%rd1294, %rd1254, 4294967295;
	add.s64 	%rd1295, %rd1292, %rd1294;
	add.s64 	%rd1296, %rd1295, %rd1293;
	shr.u64 	%rd1297, %rd1296, 32;
	mul.wide.u32 	%rd1298, %r160, %r179;
	and.b64  	%rd1299, %rd1259, 4294967295;
	add.s64 	%rd1300, %rd1297, %rd1299;
	add.s64 	%rd1301, %rd1300, %rd1298;
	shr.u64 	%rd1302, %rd1301, 32;
	mul.wide.u32 	%rd1303, %r103, %r179;
	and.b64  	%rd1304, %rd1262, 4294967295;
	add.s64 	%rd1305, %rd1302, %rd1304;
	add.s64 	%rd1306, %rd1305, %rd1303;
	shr.u64 	%rd1307, %rd1306, 32;
	and.b64  	%rd1308, %rd1265, 4294967295;
	add.s64 	%rd1309, %rd1307, %rd1308;
	shr.u64 	%rd1310, %rd1309, 32;
	and.b64  	%rd1311, %rd1268, 4294967295;
	add.s64 	%rd1312, %rd1310, %rd1311;
	{ .reg .b32 tmp; mov.b64 {tmp, %r181}, %rd1312; }
	add.s32 	%r182, %r178, %r181;
	mul.lo.s32 	%r183, %r93, %r180;
	mul.wide.u32 	%rd1313, %r153, %r183;
	and.b64  	%rd1314, %rd1276, 4294967295;
	add.s64 	%rd1315, %rd1313, %rd1314;
	shr.u64 	%rd1316, %rd1315, 32;
	mul.wide.u32 	%rd1317, %r154, %r183;
	and.b64  	%rd1318, %rd1281, 4294967295;
	add.s64 	%rd1319, %rd1316, %rd1318;
	add.s64 	%rd1320, %rd1319, %rd1317;
	cvt.u32.u64 	%r184, %rd1320;
	shr.u64 	%rd1321, %rd1320, 32;
	mul.wide.u32 	%rd1322, %r156, %r183;
	and.b64  	%rd1323, %rd1286, 4294967295;
	add.s64 	%rd1324, %rd1321, %rd1323;
	add.s64 	%rd1325, %rd1324, %rd1322;
	shr.u64 	%rd1326, %rd1325, 32;
	mul.wide.u32 	%rd1327, %r157, %r183;
	and.b64  	%rd1328, %rd1291, 4294967295;
	add.s64 	%rd1329, %rd1326, %rd1328;
	add.s64 	%rd1330, %rd1329, %rd1327;
	shr.u64 	%rd1331, %rd1330, 32;
	mul.wide.u32 	%rd1332, %r158, %r183;
	and.b64  	%rd1333, %rd1296, 4294967295;
	add.s64 	%rd1334, %rd1331, %rd1333;
	add.s64 	%rd1335, %rd1334, %rd1332;
	shr.u64 	%rd1336, %rd1335, 32;
	mul.wide.u32 	%rd1337, %r159, %r183;
	and.b64  	%rd1338, %rd1301, 4294967295;
	add.s64 	%rd1339, %rd1336, %rd1338;
	add.s64 	%rd1340, %rd1339, %rd1337;
	shr.u64 	%rd1341, %rd1340, 32;
	mul.wide.u32 	%rd1342, %r160, %r183;
	and.b64  	%rd1343, %rd1306, 4294967295;
	add.s64 	%rd1344, %rd1341, %rd1343;
	add.s64 	%rd1345, %rd1344, %rd1342;
	shr.u64 	%rd1346, %rd1345, 32;
	mul.wide.u32 	%rd1347, %r103, %r183;
	and.b64  	%rd1348, %rd1309, 4294967295;
	add.s64 	%rd1349, %rd1346, %rd1348;
	add.s64 	%rd1350, %rd1349, %rd1347;
	shr.u64 	%rd1351, %rd1350, 32;
	and.b64  	%rd1352, %rd1312, 4294967295;
	add.s64 	%rd1353, %rd1351, %rd1352;
	{ .reg .b32 tmp; mov.b64 {tmp, %r185}, %rd1353; }
	add.s32 	%r186, %r182, %r185;
	mul.lo.s32 	%r187, %r93, %r184;
	mul.wide.u32 	%rd1354, %r153, %r187;
	and.b64  	%rd1355, %rd1320, 4294967295;
	add.s64 	%rd1356, %rd1354, %rd1355;
	shr.u64 	%rd1357, %rd1356, 32;
	mul.wide.u32 	%rd1358, %r154, %r187;
	and.b64  	%rd1359, %rd1325, 4294967295;
	add.s64 	%rd1360, %rd1357, %rd1359;
	add.s64 	%rd2068, %rd1360, %rd1358;
	shr.u64 	%rd1361, %rd2068, 32;
	mul.wide.u32 	%rd1362, %r156, %r187;
	and.b64  	%rd1363, %rd1330, 4294967295;
	add.s64 	%rd1364, %rd1361, %rd1363;
	add.s64 	%rd2067, %rd1364, %rd1362;
	cvt.u32.u64 	%r34, %rd2067;
	shr.u64 	%rd1365, %rd2067, 32;
	mul.wide.u32 	%rd1366, %r157, %r187;
	and.b64  	%rd1367, %rd1335, 4294967295;
	add.s64 	%rd1368, %rd1365, %rd1367;
	add.s64 	%rd2066, %rd1368, %rd1366;
	cvt.u32.u64 	%r35, %rd2066;
	shr.u64 	%rd1369, %rd2066, 32;
	mul.wide.u32 	%rd1370, %r158, %r187;
	and.b64  	%rd1371, %rd1340, 4294967295;
	add.s64 	%rd1372, %rd1369, %rd1371;
	add.s64 	%rd2065, %rd1372, %rd1370;
	cvt.u32.u64 	%r36, %rd2065;
	shr.u64 	%rd1373, %rd2065, 32;
	mul.wide.u32 	%rd1374, %r159, %r187;
	and.b64  	%rd1375, %rd1345, 4294967295;
	add.s64 	%rd1376, %rd1373, %rd1375;
	add.s64 	%rd2064, %rd1376, %rd1374;
	cvt.u32.u64 	%r37, %rd2064;
	shr.u64 	%rd1377, %rd2064, 32;
	mul.wide.u32 	%rd1378, %r160, %r187;
	and.b64  	%rd1379, %rd1350, 4294967295;
	add.s64 	%rd1380, %rd1377, %rd1379;
	add.s64 	%rd2063, %rd1380, %rd1378;
	cvt.u32.u64 	%r38, %rd2063;
	shr.u64 	%rd1381, %rd2063, 32;
	mul.wide.u32 	%rd1382, %r103, %r187;
	and.b64  	%rd1383, %rd1353, 4294967295;
	add.s64 	%rd1384, %rd1381, %rd1383;
	add.s64 	%rd2062, %rd1384, %rd1382;
	cvt.u32.u64 	%r39, %rd2062;
	{ .reg .b32 tmp; mov.b64 {tmp, %r188}, %rd2062; }
	add.s32 	%r286, %r186, %r188;
	setp.gt.u32 	%p18, %r286, %r103;
	@%p18 bra 	$L__BB5_30;
	cvt.u32.u64 	%r189, %rd17;
	setp.lt.u32 	%p19, %r286, %r189;
	@%p19 bra 	$L__BB5_31;
	cvt.u32.u64 	%r190, %rd24;
	setp.lt.u32 	%p20, %r190, %r39;
	@%p20 bra 	$L__BB5_30;
	setp.gt.u32 	%p21, %r190, %r39;
	@%p21 bra 	$L__BB5_31;
	cvt.u32.u64 	%r192, %rd23;
	setp.lt.u32 	%p22, %r192, %r38;
	@%p22 bra 	$L__BB5_30;
	setp.gt.u32 	%p23, %r192, %r38;
	@%p23 bra 	$L__BB5_31;
	cvt.u32.u64 	%r194, %rd22;
	setp.lt.u32 	%p24, %r194, %r37;
	@%p24 bra 	$L__BB5_30;
	setp.gt.u32 	%p25, %r194, %r37;
	@%p25 bra 	$L__BB5_31;
	cvt.u32.u64 	%r196, %rd21;
	setp.lt.u32 	%p26, %r196, %r36;
	@%p26 bra 	$L__BB5_30;
	setp.gt.u32 	%p27, %r196, %r36;
	@%p27 bra 	$L__BB5_31;
	cvt.u32.u64 	%r198, %rd20;
	setp.lt.u32 	%p28, %r198, %r35;
	@%p28 bra 	$L__BB5_30;
	setp.gt.u32 	%p29, %r198, %r35;
	@%p29 bra 	$L__BB5_31;
	cvt.u32.u64 	%r200, %rd19;
	setp.lt.u32 	%p30, %r200, %r34;
	@%p30 bra 	$L__BB5_30;
	cvt.u32.u64 	%r202, %rd18;
	setp.gt.u32 	%p31, %r200, %r34;
	cvt.u32.u64 	%r203, %rd2068;
	setp.gt.u32 	%p32, %r202, %r203;
	or.pred  	%p33, %p31, %p32;
	@%p33 bra 	$L__BB5_31;
$L__BB5_30:
	cvt.u32.u64 	%r204, %rd17;
	and.b64  	%rd1386, %rd2068, 4294967295;
	sub.s64 	%rd2068, %rd1386, %rd18;
	shr.u64 	%rd1387, %rd2068, 63;
	and.b64  	%rd1388, %rd2067, 4294967295;
	add.s64 	%rd1389, %rd1387, %rd19;
	sub.s64 	%rd2067, %rd1388, %rd1389;
	shr.u64 	%rd1390, %rd2067, 63;
	and.b64  	%rd1391, %rd2066, 4294967295;
	add.s64 	%rd1392, %rd1390, %rd20;
	sub.s64 	%rd2066, %rd1391, %rd1392;
	shr.u64 	%rd1393, %rd2066, 63;
	and.b64  	%rd1394, %rd2065, 4294967295;
	add.s64 	%rd1395, %rd1393, %rd21;
	sub.s64 	%rd2065, %rd1394, %rd1395;
	shr.u64 	%rd1396, %rd2065, 63;
	and.b64  	%rd1397, %rd2064, 4294967295;
	add.s64 	%rd1398, %rd1396, %rd22;
	sub.s64 	%rd2064, %rd1397, %rd1398;
	shr.u64 	%rd1399, %rd2064, 63;
	and.b64  	%rd1400, %rd2063, 4294967295;
	add.s64 	%rd1401, %rd1399, %rd23;
	sub.s64 	%rd2063, %rd1400, %rd1401;
	shr.u64 	%rd1402, %rd2063, 63;
	and.b64  	%rd1403, %rd2062, 4294967295;
	add.s64 	%rd1404, %rd1402, %rd24;
	sub.s64 	%rd2062, %rd1403, %rd1404;
	shr.u64 	%rd1405, %rd2062, 63;
	cvt.u32.u64 	%r205, %rd1405;
	add.s32 	%r206, %r204, %r205;
	sub.s32 	%r286, %r286, %r206;
$L__BB5_31:
	cvt.u32.u64 	%r207, %rd17;
	and.b64  	%rd1406, %rd2068, 4294967295;
	cvt.u64.u32 	%rd1407, %r25;
	mul.lo.s64 	%rd1408, %rd1406, %rd1407;
	cvt.u32.u64 	%r208, %rd1408;
	shr.u64 	%rd1409, %rd1408, 32;
	cvt.u64.u32 	%rd1410, %r26;
	mad.lo.s64 	%rd1411, %rd1406, %rd1410, %rd1409;
	shr.u64 	%rd1412, %rd1411, 32;
	cvt.u64.u32 	%rd1413, %r27;
	mad.lo.s64 	%rd1414, %rd1406, %rd1413, %rd1412;
	shr.u64 	%rd1415, %rd1414, 32;
	cvt.u64.u32 	%rd1416, %r28;
	mad.lo.s64 	%rd1417, %rd1406, %rd1416, %rd1415;
	shr.u64 	%rd1418, %rd1417, 32;
	cvt.u64.u32 	%rd1419, %r29;
	mad.lo.s64 	%rd1420, %rd1406, %rd1419, %rd1418;
	shr.u64 	%rd1421, %rd1420, 32;
	cvt.u64.u32 	%rd1422, %r30;
	mad.lo.s64 	%rd1423, %rd1406, %rd1422, %rd1421;
	shr.u64 	%rd1424, %rd1423, 32;
	cvt.u64.u32 	%rd1425, %r31;
	mad.lo.s64 	%rd1426, %rd1406, %rd1425, %rd1424;
	shr.u64 	%rd1427, %rd1426, 32;
	cvt.u64.u32 	%rd1428, %r32;
	mad.lo.s64 	%rd1429, %rd1406, %rd1428, %rd1427;
	shr.u64 	%rd1430, %rd1429, 32;
	and.b64  	%rd1431, %rd2067, 4294967295;
	and.b64  	%rd1432, %rd1411, 4294967295;
	mad.lo.s64 	%rd1433, %rd1431, %rd1407, %rd1432;
	shr.u64 	%rd1434, %rd1433, 32;
	and.b64  	%rd1435, %rd1414, 4294967295;
	add.s64 	%rd1436, %rd1434, %rd1435;
	mad.lo.s64 	%rd1437, %rd1431, %rd1410, %rd1436;
	shr.u64 	%rd1438, %rd1437, 32;
	and.b64  	%rd1439, %rd1417, 4294967295;
	add.s64 	%rd1440, %rd1438, %rd1439;
	mad.lo.s64 	%rd1441, %rd1431, %rd1413, %rd1440;
	shr.u64 	%rd1442, %rd1441, 32;
	and.b64  	%rd1443, %rd1420, 4294967295;
	add.s64 	%rd1444, %rd1442, %rd1443;
	mad.lo.s64 	%rd1445, %rd1431, %rd1416, %rd1444;
	shr.u64 	%rd1446, %rd1445, 32;
	and.b64  	%rd1447, %rd1423, 4294967295;
	add.s64 	%rd1448, %rd1446, %rd1447;
	mad.lo.s64 	%rd1449, %rd1431, %rd1419, %rd1448;
	shr.u64 	%rd1450, %rd1449, 32;
	and.b64  	%rd1451, %rd1426, 4294967295;
	add.s64 	%rd1452, %rd1450, %rd1451;
	mad.lo.s64 	%rd1453, %rd1431, %rd1422, %rd1452;
	shr.u64 	%rd1454, %rd1453, 32;
	and.b64  	%rd1455, %rd1429, 4294967295;
	add.s64 	%rd1456, %rd1454, %rd1455;
	mad.lo.s64 	%rd1457, %rd1431, %rd1425, %rd1456;
	shr.u64 	%rd1458, %rd1457, 32;
	add.s64 	%rd1459, %rd1458, %rd1430;
	mad.lo.s64 	%rd1460, %rd1431, %rd1428, %rd1459;
	shr.u64 	%rd1461, %rd1460, 32;
	and.b64  	%rd1462, %rd2066, 4294967295;
	and.b64  	%rd1463, %rd1437, 4294967295;
	mad.lo.s64 	%rd1464, %rd1462, %rd1407, %rd1463;
	shr.u64 	%rd1465, %rd1464, 32;
	and.b64  	%rd1466, %rd1441, 4294967295;
	add.s64 	%rd1467, %rd1465, %rd1466;
	mad.lo.s64 	%rd1468, %rd1462, %rd1410, %rd1467;
	shr.u64 	%rd1469, %rd1468, 32;
	and.b64  	%rd1470, %rd1445, 4294967295;
	add.s64 	%rd1471, %rd1469, %rd1470;
	mad.lo.s64 	%rd1472, %rd1462, %rd1413, %rd1471;
	shr.u64 	%rd1473, %rd1472, 32;
	and.b64  	%rd1474, %rd1449, 4294967295;
	add.s64 	%rd1475, %rd1473, %rd1474;
	mad.lo.s64 	%rd1476, %rd1462, %rd1416, %rd1475;
	shr.u64 	%rd1477, %rd1476, 32;
	and.b64  	%rd1478, %rd1453, 4294967295;
	add.s64 	%rd1479, %rd1477, %rd1478;
	mad.lo.s64 	%rd1480, %rd1462, %rd1419, %rd1479;
	shr.u64 	%rd1481, %rd1480, 32;
	and.b64  	%rd1482, %rd1457, 4294967295;
	add.s64 	%rd1483, %rd1481, %rd1482;
	mad.lo.s64 	%rd1484, %rd1462, %rd1422, %rd1483;
	shr.u64 	%rd1485, %rd1484, 32;
	and.b64  	%rd1486, %rd1460, 4294967295;
	add.s64 	%rd1487, %rd1485, %rd1486;
	mad.lo.s64 	%rd1488, %rd1462, %rd1425, %rd1487;
	shr.u64 	%rd1489, %rd1488, 32;
	add.s64 	%rd1490, %rd1489, %rd1461;
	mad.lo.s64 	%rd1491, %rd1462, %rd1428, %rd1490;
	shr.u64 	%rd1492, %rd1491, 32;
	and.b64  	%rd1493, %rd2065, 4294967295;
	and.b64  	%rd1494, %rd1468, 4294967295;
	mad.lo.s64 	%rd1495, %rd1493, %rd1407, %rd1494;
	shr.u64 	%rd1496, %rd1495, 32;
	and.b64  	%rd1497, %rd1472, 4294967295;
	add.s64 	%rd1498, %rd1496, %rd1497;
	mad.lo.s64 	%rd1499, %rd1493, %rd1410, %rd1498;
	shr.u64 	%rd1500, %rd1499, 32;
	and.b64  	%rd1501, %rd1476, 4294967295;
	add.s64 	%rd1502, %rd1500, %rd1501;
	mad.lo.s64 	%rd1503, %rd1493, %rd1413, %rd1502;
	shr.u64 	%rd1504, %rd1503, 32;
	and.b64  	%rd1505, %rd1480, 4294967295;
	add.s64 	%rd1506, %rd1504, %rd1505;
	mad.lo.s64 	%rd1507, %rd1493, %rd1416, %rd1506;
	shr.u64 	%rd1508, %rd1507, 32;
	and.b64  	%rd1509, %rd1484, 4294967295;
	add.s64 	%rd1510, %rd1508, %rd1509;
	mad.lo.s64 	%rd1511, %rd1493, %rd1419, %rd1510;
	shr.u64 	%rd1512, %rd1511, 32;
	and.b64  	%rd1513, %rd1488, 4294967295;
	add.s64 	%rd1514, %rd1512, %rd1513;
	mad.lo.s64 	%rd1515, %rd1493, %rd1422, %rd1514;
	shr.u64 	%rd1516, %rd1515, 32;
	and.b64  	%rd1517, %rd1491, 4294967295;
	add.s64 	%rd1518, %rd1516, %rd1517;
	mad.lo.s64 	%rd1519, %rd1493, %rd1425, %rd1518;
	shr.u64 	%rd1520, %rd1519, 32;
	add.s64 	%rd1521, %rd1520, %rd1492;
	mad.lo.s64 	%rd1522, %rd1493, %rd1428, %rd1521;
	shr.u64 	%rd1523, %rd1522, 32;
	and.b64  	%rd1524, %rd2064, 4294967295;
	and.b64  	%rd1525, %rd1499, 4294967295;
	mad.lo.s64 	%rd1526, %rd1524, %rd1407, %rd1525;
	shr.u64 	%rd1527, %rd1526, 32;
	and.b64  	%rd1528, %rd1503, 4294967295;
	add.s64 	%rd1529, %rd1527, %rd1528;
	mad.lo.s64 	%rd1530, %rd1524, %rd1410, %rd1529;
	shr.u64 	%rd1531, %rd1530, 32;
	and.b64  	%rd1532, %rd1507, 4294967295;
	add.s64 	%rd1533, %rd1531, %rd1532;
	mad.lo.s64 	%rd1534, %rd1524, %rd1413, %rd1533;
	shr.u64 	%rd1535, %rd1534, 32;
	and.b64  	%rd1536, %rd1511, 4294967295;
	add.s64 	%rd1537, %rd1535, %rd1536;
	mad.lo.s64 	%rd1538, %rd1524, %rd1416, %rd1537;
	shr.u64 	%rd1539, %rd1538, 32;
	and.b64  	%rd1540, %rd1515, 4294967295;
	add.s64 	%rd1541, %rd1539, %rd1540;
	mad.lo.s64 	%rd1542, %rd1524, %rd1419, %rd1541;
	shr.u64 	%rd1543, %rd1542, 32;
	and.b64  	%rd1544, %rd1519, 4294967295;
	add.s64 	%rd1545, %rd1543, %rd1544;
	mad.lo.s64 	%rd1546, %rd1524, %rd1422, %rd1545;
	shr.u64 	%rd1547, %rd1546, 32;
	and.b64  	%rd1548, %rd1522, 4294967295;
	add.s64 	%rd1549, %rd1547, %rd1548;
	mad.lo.s64 	%rd1550, %rd1524, %rd1425, %rd1549;
	shr.u64 	%rd1551, %rd1550, 32;
	add.s64 	%rd1552, %rd1551, %rd1523;
	mad.lo.s64 	%rd1553, %rd1524, %rd1428, %rd1552;
	shr.u64 	%rd1554, %rd1553, 32;
	and.b64  	%rd1555, %rd2063, 4294967295;
	and.b64  	%rd1556, %rd1530, 4294967295;
	mad.lo.s64 	%rd1557, %rd1555, %rd1407, %rd1556;
	shr.u64 	%rd1558, %rd1557, 32;
	and.b64  	%rd1559, %rd1534, 4294967295;
	add.s64 	%rd1560, %rd1558, %rd1559;
	mad.lo.s64 	%rd1561, %rd1555, %rd1410, %rd1560;
	shr.u64 	%rd1562, %rd1561, 32;
	and.b64  	%rd1563, %rd1538, 4294967295;
	add.s64 	%rd1564, %rd1562, %rd1563;
	mad.lo.s64 	%rd1565, %rd1555, %rd1413, %rd1564;
	shr.u64 	%rd1566, %rd1565, 32;
	and.b64  	%rd1567, %rd1542, 4294967295;
	add.s64 	%rd1568, %rd1566, %rd1567;
	mad.lo.s64 	%rd1569, %rd1555, %rd1416, %rd1568;
	shr.u64 	%rd1570, %rd1569, 32;
	and.b64  	%rd1571, %rd1546, 4294967295;
	add.s64 	%rd1572, %rd1570, %rd1571;
	mad.lo.s64 	%rd1573, %rd1555, %rd1419, %rd1572;
	shr.u64 	%rd1574, %rd1573, 32;
	and.b64  	%rd1575, %rd1550, 4294967295;
	add.s64 	%rd1576, %rd1574, %rd1575;
	mad.lo.s64 	%rd1577, %rd1555, %rd1422, %rd1576;
	shr.u64 	%rd1578, %rd1577, 32;
	and.b64  	%rd1579, %rd1553, 4294967295;
	add.s64 	%rd1580, %rd1578, %rd1579;
	mad.lo.s64 	%rd1581, %rd1555, %rd1425, %rd1580;
	shr.u64 	%rd1582, %rd1581, 32;
	add.s64 	%rd1583, %rd1582, %rd1554;
	mad.lo.s64 	%rd1584, %rd1555, %rd1428, %rd1583;
	shr.u64 	%rd1585, %rd1584, 32;
	and.b64  	%rd1586, %rd2062, 4294967295;
	and.b64  	%rd1587, %rd1561, 4294967295;
	mad.lo.s64 	%rd1588, %rd1586, %rd1407, %rd1587;
	shr.u64 	%rd1589, %rd1588, 32;
	and.b64  	%rd1590, %rd1565, 4294967295;
	add.s64 	%rd1591, %rd1589, %rd1590;
	mad.lo.s64 	%rd1592, %rd1586, %rd1410, %rd1591;
	shr.u64 	%rd1593, %rd1592, 32;
	and.b64  	%rd1594, %rd1569, 4294967295;
	add.s64 	%rd1595, %rd1593, %rd1594;
	mad.lo.s64 	%rd1596, %rd1586, %rd1413, %rd1595;
	shr.u64 	%rd1597, %rd1596, 32;
	and.b64  	%rd1598, %rd1573, 4294967295;
	add.s64 	%rd1599, %rd1597, %rd1598;
	mad.lo.s64 	%rd1600, %rd1586, %rd1416, %rd1599;
	shr.u64 	%rd1601, %rd1600, 32;
	and.b64  	%rd1602, %rd1577, 4294967295;
	add.s64 	%rd1603, %rd1601, %rd1602;
	mad.lo.s64 	%rd1604, %rd1586, %rd1419, %rd1603;
	shr.u64 	%rd1605, %rd1604, 32;
	and.b64  	%rd1606, %rd1581, 4294967295;
	add.s64 	%rd1607, %rd1605, %rd1606;
	mad.lo.s64 	%rd1608, %rd1586, %rd1422, %rd1607;
	shr.u64 	%rd1609, %rd1608, 32;
	and.b64  	%rd1610, %rd1584, 4294967295;
	add.s64 	%rd1611, %rd1609, %rd1610;
	mad.lo.s64 	%rd1612, %rd1586, %rd1425, %rd1611;
	shr.u64 	%rd1613, %rd1612, 32;
	add.s64 	%rd1614, %rd1613, %rd1585;
	mad.lo.s64 	%rd1615, %rd1586, %rd1428, %rd1614;
	shr.u64 	%rd1616, %rd1615, 32;
	mul.wide.u32 	%rd1617, %r25, %r286;
	and.b64  	%rd1618, %rd1592, 4294967295;
	add.s64 	%rd1619, %rd1617, %rd1618;
	shr.u64 	%rd1620, %rd1619, 32;
	mul.wide.u32 	%rd1621, %r26, %r286;
	and.b64  	%rd1622, %rd1596, 4294967295;
	add.s64 	%rd1623, %rd1620, %rd1622;
	add.s64 	%rd1624, %rd1623, %rd1621;
	shr.u64 	%rd1625, %rd1624, 32;
	mul.wide.u32 	%rd1626, %r27, %r286;
	and.b64  	%rd1627, %rd1600, 4294967295;
	add.s64 	%rd1628, %rd1625, %rd1627;
	add.s64 	%rd1629, %rd1628, %rd1626;
	shr.u64 	%rd1630, %rd1629, 32;
	mul.wide.u32 	%rd1631, %r28, %r286;
	and.b64  	%rd1632, %rd1604, 4294967295;
	add.s64 	%rd1633, %rd1630, %rd1632;
	add.s64 	%rd1634, %rd1633, %rd1631;
	shr.u64 	%rd1635, %rd1634, 32;
	mul.wide.u32 	%rd1636, %r29, %r286;
	and.b64  	%rd1637, %rd1608, 4294967295;
	add.s64 	%rd1638, %rd1635, %rd1637;
	add.s64 	%rd1639, %rd1638, %rd1636;
	shr.u64 	%rd1640, %rd1639, 32;
	mul.wide.u32 	%rd1641, %r30, %r286;
	and.b64  	%rd1642, %rd1612, 4294967295;
	add.s64 	%rd1643, %rd1640, %rd1642;
	add.s64 	%rd1644, %rd1643, %rd1641;
	shr.u64 	%rd1645, %rd1644, 32;
	mul.wide.u32 	%rd1646, %r31, %r286;
	and.b64  	%rd1647, %rd1615, 4294967295;
	add.s64 	%rd1648, %rd1645, %rd1647;
	add.s64 	%rd1649, %rd1648, %rd1646;
	shr.u64 	%rd1650, %rd1649, 32;
	mul.wide.u32 	%rd1651, %r32, %r286;
	add.s64 	%rd1652, %rd1650, %rd1616;
	add.s64 	%rd1653, %rd1652, %rd1651;
	{ .reg .b32 tmp; mov.b64 {tmp, %r209}, %rd1653; }
	mul.lo.s32 	%r210, %r93, %r208;
	cvt.u64.u32 	%rd1654, %r210;
	and.b64  	%rd1655, %rd1408, 4294967295;
	mad.lo.s64 	%rd1656, %rd18, %rd1654, %rd1655;
	shr.u64 	%rd1657, %rd1656, 32;
	and.b64  	%rd1658, %rd1433, 4294967295;
	add.s64 	%rd1659, %rd1657, %rd1658;
	mad.lo.s64 	%rd1660, %rd19, %rd1654, %rd1659;
	cvt.u32.u64 	%r211, %rd1660;
	shr.u64 	%rd1661, %rd1660, 32;
	and.b64  	%rd1662, %rd1464, 4294967295;
	add.s64 	%rd1663, %rd1661, %rd1662;
	mad.lo.s64 	%rd1664, %rd20, %rd1654, %rd1663;
	shr.u64 	%rd1665, %rd1664, 32;
	and.b64  	%rd1666, %rd1495, 4294967295;
	add.s64 	%rd1667, %rd1665, %rd1666;
	mad.lo.s64 	%rd1668, %rd21, %rd1654, %rd1667;
	shr.u64 	%rd1669, %rd1668, 32;
	and.b64  	%rd1670, %rd1526, 4294967295;
	add.s64 	%rd1671, %rd1669, %rd1670;
	mad.lo.s64 	%rd1672, %rd22, %rd1654, %rd1671;
	shr.u64 	%rd1673, %rd1672, 32;
	and.b64  	%rd1674, %rd1557, 4294967295;
	add.s64 	%rd1675, %rd1673, %rd1674;
	mad.lo.s64 	%rd1676, %rd23, %rd1654, %rd1675;
	shr.u64 	%rd1677, %rd1676, 32;
	and.b64  	%rd1678, %rd1588, 4294967295;
	add.s64 	%rd1679, %rd1677, %rd1678;
	mad.lo.s64 	%rd1680, %rd24, %rd1654, %rd1679;
	shr.u64 	%rd1681, %rd1680, 32;
	and.b64  	%rd1682, %rd1619, 4294967295;
	add.s64 	%rd1683, %rd1681, %rd1682;
	mad.lo.s64 	%rd1684, %rd17, %rd1654, %rd1683;
	shr.u64 	%rd1685, %rd1684, 32;
	and.b64  	%rd1686, %rd1624, 4294967295;
	add.s64 	%rd1687, %rd1685, %rd1686;
	shr.u64 	%rd1688, %rd1687, 32;
	and.b64  	%rd1689, %rd1629, 4294967295;
	add.s64 	%rd1690, %rd1688, %rd1689;
	shr.u64 	%rd1691, %rd1690, 32;
	and.b64  	%rd1692, %rd1634, 4294967295;
	add.s64 	%rd1693, %rd1691, %rd1692;
	shr.u64 	%rd1694, %rd1693, 32;
	and.b64  	%rd1695, %rd1639, 4294967295;
	add.s64 	%rd1696, %rd1694, %rd1695;
	shr.u64 	%rd1697, %rd1696, 32;
	and.b64  	%rd1698, %rd1644, 4294967295;
	add.s64 	%rd1699, %rd1697, %rd1698;
	shr.u64 	%rd1700, %rd1699, 32;
	and.b64  	%rd1701, %rd1649, 4294967295;
	add.s64 	%rd1702, %rd1700, %rd1701;
	shr.u64 	%rd1703, %rd1702, 32;
	and.b64  	%rd1704, %rd1653, 4294967295;
	add.s64 	%rd1705, %rd1703, %rd1704;
	{ .reg .b32 tmp; mov.b64 {tmp, %r212}, %rd1705; }
	add.s32 	%r213, %r209, %r212;
	mul.lo.s32 	%r214, %r93, %r211;
	cvt.u64.u32 	%rd1706, %r214;
	and.b64  	%rd1707, %rd1660, 4294967295;
	mad.lo.s64 	%rd1708, %rd18, %rd1706, %rd1707;
	shr.u64 	%rd1709, %rd1708, 32;
	and.b64  	%rd1710, %rd1664, 4294967295;
	add.s64 	%rd1711, %rd1709, %rd1710;
	mad.lo.s64 	%rd1712, %rd19, %rd1706, %rd1711;
	cvt.u32.u64 	%r215, %rd1712;
	shr.u64 	%rd1713, %rd1712, 32;
	and.b64  	%rd1714, %rd1668, 4294967295;
	add.s64 	%rd1715, %rd1713, %rd1714;
	mad.lo.s64 	%rd1716, %rd20, %rd1706, %rd1715;
	shr.u64 	%rd1717, %rd1716, 32;
	and.b64  	%rd1718, %rd1672, 4294967295;
	add.s64 	%rd1719, %rd1717, %rd1718;
	mad.lo.s64 	%rd1720, %rd21, %rd1706, %rd1719;
	shr.u64 	%rd1721, %rd1720, 32;
	and.b64  	%rd1722, %rd1676, 4294967295;
	add.s64 	%rd1723, %rd1721, %rd1722;
	mad.lo.s64 	%rd1724, %rd22, %rd1706, %rd1723;
	shr.u64 	%rd1725, %rd1724, 32;
	and.b64  	%rd1726, %rd1680, 4294967295;
	add.s64 	%rd1727, %rd1725, %rd1726;
	mad.lo.s64 	%rd1728, %rd23, %rd1706, %rd1727;
	shr.u64 	%rd1729, %rd1728, 32;
	and.b64  	%rd1730, %rd1684, 4294967295;
	add.s64 	%rd1731, %rd1729, %rd1730;
	mad.lo.s64 	%rd1732, %rd24, %rd1706, %rd1731;
	shr.u64 	%rd1733, %rd1732, 32;
	and.b64  	%rd1734, %rd1687, 4294967295;
	add.s64 	%rd1735, %rd1733, %rd1734;
	mad.lo.s64 	%rd1736, %rd17, %rd1706, %rd1735;
	shr.u64 	%rd1737, %rd1736, 32;
	and.b64  	%rd1738, %rd1690, 4294967295;
	add.s64 	%rd1739, %rd1737, %rd1738;
	shr.u64 	%rd1740, %rd1739, 32;
	and.b64  	%rd1741, %rd1693, 4294967295;
	add.s64 	%rd1742, %rd1740, %rd1741;
	shr.u64 	%rd1743, %rd1742, 32;
	and.b64  	%rd1744, %rd1696, 4294967295;
	add.s64 	%rd1745, %rd1743, %rd1744;
	shr.u64 	%rd1746, %rd1745, 32;
	and.b64  	%rd1747, %rd1699, 4294967295;
	add.s64 	%rd1748, %rd1746, %rd1747;
	shr.u64 	%rd1749, %rd1748, 32;
	and.b64  	%rd1750, %rd1702, 4294967295;
	add.s64 	%rd1751, %rd1749, %rd1750;
	shr.u64 	%rd1752, %rd1751, 32;
	and.b64  	%rd1753, %rd1705, 4294967295;
	add.s64 	%rd1754, %rd1752, %rd1753;
	{ .reg .b32 tmp; mov.b64 {tmp, %r216}, %rd1754; }
	add.s32 	%r217, %r213, %r216;
	mul.lo.s32 	%r218, %r93, %r215;
	cvt.u64.u32 	%rd1755, %r218;
	and.b64  	%rd1756, %rd1712, 4294967295;
	mad.lo.s64 	%rd1757, %rd18, %rd1755, %rd1756;
	shr.u64 	%rd1758, %rd1757, 32;
	and.b64  	%rd1759, %rd1716, 4294967295;
	add.s64 	%rd1760, %rd1758, %rd1759;
	mad.lo.s64 	%rd1761, %rd19, %rd1755, %rd1760;
	cvt.u32.u64 	%r219, %rd1761;
	shr.u64 	%rd1762, %rd1761, 32;
	and.b64  	%rd1763, %rd1720, 4294967295;
	add.s64 	%rd1764, %rd1762, %rd1763;
	mad.lo.s64 	%rd1765, %rd20, %rd1755, %rd1764;
	shr.u64 	%rd1766, %rd1765, 32;
	and.b64  	%rd1767, %rd1724, 4294967295;
	add.s64 	%rd1768, %rd1766, %rd1767;
	mad.lo.s64 	%rd1769, %rd21, %rd1755, %rd1768;
	shr.u64 	%rd1770, %rd1769, 32;
	and.b64  	%rd1771, %rd1728, 4294967295;
	add.s64 	%rd1772, %rd1770, %rd1771;
	mad.lo.s64 	%rd1773, %rd22, %rd1755, %rd1772;
	shr.u64 	%rd1774, %rd1773, 32;
	and.b64  	%rd1775, %rd1732, 4294967295;
	add.s64 	%rd1776, %rd1774, %rd1775;
	mad.lo.s64 	%rd1777, %rd23, %rd1755, %rd1776;
	shr.u64 	%rd1778, %rd1777, 32;
	and.b64  	%rd1779, %rd1736, 4294967295;
	add.s64 	%rd1780, %rd1778, %rd1779;
	mad.lo.s64 	%rd1781, %rd24, %rd1755, %rd1780;
	shr.u64 	%rd1782, %rd1781, 32;
	and.b64  	%rd1783, %rd1739, 4294967295;
	add.s64 	%rd1784, %rd1782, %rd1783;
	mad.lo.s64 	%rd1785, %rd17, %rd1755, %rd1784;
	shr.u64 	%rd1786, %rd1785, 32;
	and.b64  	%rd1787, %rd1742, 4294967295;
	add.s64 	%rd1788, %rd1786, %rd1787;
	shr.u64 	%rd1789, %rd1788, 32;
	and.b64  	%rd1790, %rd1745, 4294967295;
	add.s64 	%rd1791, %rd1789, %rd1790;
	shr.u64 	%rd1792, %rd1791, 32;
	and.b64  	%rd1793, %rd1748, 4294967295;
	add.s64 	%rd1794, %rd1792, %rd1793;
	shr.u64 	%rd1795, %rd1794, 32;
	and.b64  	%rd1796, %rd1751, 4294967295;
	add.s64 	%rd1797, %rd1795, %rd1796;
	shr.u64 	%rd1798, %rd1797, 32;
	and.b64  	%rd1799, %rd1754, 4294967295;
	add.s64 	%rd1800, %rd1798, %rd1799;
	{ .reg .b32 tmp; mov.b64 {tmp, %r220}, %rd1800; }
	add.s32 	%r221, %r217, %r220;
	mul.lo.s32 	%r222, %r93, %r219;
	cvt.u64.u32 	%rd1801, %r222;
	and.b64  	%rd1802, %rd1761, 4294967295;
	mad.lo.s64 	%rd1803, %rd18, %rd1801, %rd1802;
	shr.u64 	%rd1804, %rd1803, 32;
	and.b64  	%rd1805, %rd1765, 4294967295;
	add.s64 	%rd1806, %rd1804, %rd1805;
	mad.lo.s64 	%rd1807, %rd19, %rd1801, %rd1806;
	cvt.u32.u64 	%r223, %rd1807;
	shr.u64 	%rd1808, %rd1807, 32;
	and.b64  	%rd1809, %rd1769, 4294967295;
	add.s64 	%rd1810, %rd1808, %rd1809;
	mad.lo.s64 	%rd1811, %rd20, %rd1801, %rd1810;
	shr.u64 	%rd1812, %rd1811, 32;
	and.b64  	%rd1813, %rd1773, 4294967295;
	add.s64 	%rd1814, %rd1812, %rd1813;
	mad.lo.s64 	%rd1815, %rd21, %rd1801, %rd1814;
	shr.u64 	%rd1816, %rd1815, 32;
	and.b64  	%rd1817, %rd1777, 4294967295;
	add.s64 	%rd1818, %rd1816, %rd1817;
	mad.lo.s64 	%rd1819, %rd22, %rd1801, %rd1818;
	shr.u64 	%rd1820, %rd1819, 32;
	and.b64  	%rd1821, %rd1781, 4294967295;
	add.s64 	%rd1822, %rd1820, %rd1821;
	mad.lo.s64 	%rd1823, %rd23, %rd1801, %rd1822;
	shr.u64 	%rd1824, %rd1823, 32;
	and.b64  	%rd1825, %rd1785, 4294967295;
	add.s64 	%rd1826, %rd1824, %rd1825;
	mad.lo.s64 	%rd1827, %rd24, %rd1801, %rd1826;
	shr.u64 	%rd1828, %rd1827, 32;
	and.b64  	%rd1829, %rd1788, 4294967295;
	add.s64 	%rd1830, %rd1828, %rd1829;
	mad.lo.s64 	%rd1831, %rd17, %rd1801, %rd1830;
	shr.u64 	%rd1832, %rd1831, 32;
	and.b64  	%rd1833, %rd1791, 4294967295;
	add.s64 	%rd1834, %rd1832, %rd1833;
	shr.u64 	%rd1835, %rd1834, 32;
	and.b64  	%rd1836, %rd1794, 4294967295;
	add.s64 	%rd1837, %rd1835, %rd1836;
	shr.u64 	%rd1838, %rd1837, 32;
	and.b64  	%rd1839, %rd1797, 4294967295;
	add.s64 	%rd1840, %rd1838, %rd1839;
	shr.u64 	%rd1841, %rd1840, 32;
	and.b64  	%rd1842, %rd1800, 4294967295;
	add.s64 	%rd1843, %rd1841, %rd1842;
	{ .reg .b32 tmp; mov.b64 {tmp, %r224}, %rd1843; }
	add.s32 	%r225, %r221, %r224;
	mul.lo.s32 	%r226, %r93, %r223;
	cvt.u64.u32 	%rd1844, %r226;
	and.b64  	%rd1845, %rd1807, 4294967295;
	mad.lo.s64 	%rd1846, %rd18, %rd1844, %rd1845;
	shr.u64 	%rd1847, %rd1846, 32;
	and.b64  	%rd1848, %rd1811, 4294967295;
	add.s64 	%rd1849, %rd1847, %rd1848;
	mad.lo.s64 	%rd1850, %rd19, %rd1844, %rd1849;
	cvt.u32.u64 	%r227, %rd1850;
	shr.u64 	%rd1851, %rd1850, 32;
	and.b64  	%rd1852, %rd1815, 4294967295;
	add.s64 	%rd1853, %rd1851, %rd1852;
	mad.lo.s64 	%rd1854, %rd20, %rd1844, %rd1853;
	shr.u64 	%rd1855, %rd1854, 32;
	and.b64  	%rd1856, %rd1819, 4294967295;
	add.s64 	%rd1857, %rd1855, %rd1856;
	mad.lo.s64 	%rd1858, %rd21, %rd1844, %rd1857;
	shr.u64 	%rd1859, %rd1858, 32;
	and.b64  	%rd1860, %rd1823, 4294967295;
	add.s64 	%rd1861, %rd1859, %rd1860;
	mad.lo.s64 	%rd1862, %rd22, %rd1844, %rd1861;
	shr.u64 	%rd1863, %rd1862, 32;
	and.b64  	%rd1864, %rd1827, 4294967295;
	add.s64 	%rd1865, %rd1863, %rd1864;
	mad.lo.s64 	%rd1866, %rd23, %rd1844, %rd1865;
	shr.u64 	%rd1867, %rd1866, 32;
	and.b64  	%rd1868, %rd1831, 4294967295;
	add.s64 	%rd1869, %rd1867, %rd1868;
	mad.lo.s64 	%rd1870, %rd24, %rd1844, %rd1869;
	shr.u64 	%rd1871, %rd1870, 32;
	and.b64  	%rd1872, %rd1834, 4294967295;
	add.s64 	%rd1873, %rd1871, %rd1872;
	mad.lo.s64 	%rd1874, %rd17, %rd1844, %rd1873;
	shr.u64 	%rd1875, %rd1874, 32;
	and.b64  	%rd1876, %rd1837, 4294967295;
	add.s64 	%rd1877, %rd1875, %rd1876;
	shr.u64 	%rd1878, %rd1877, 32;
	and.b64  	%rd1879, %rd1840, 4294967295;
	add.s64 	%rd1880, %rd1878, %rd1879;
	shr.u64 	%rd1881, %rd1880, 32;
	and.b64  	%rd1882, %rd1843, 4294967295;
	add.s64 	%rd1883, %rd1881, %rd1882;
	{ .reg .b32 tmp; mov.b64 {tmp, %r228}, %rd1883; }
	add.s32 	%r229, %r225, %r228;
	mul.lo.s32 	%r230, %r93, %r227;
	cvt.u64.u32 	%rd1884, %r230;
	and.b64  	%rd1885, %rd1850, 4294967295;
	mad.lo.s64 	%rd1886, %rd18, %rd1884, %rd1885;
	shr.u64 	%rd1887, %rd1886, 32;
	and.b64  	%rd1888, %rd1854, 4294967295;
	add.s64 	%rd1889, %rd1887, %rd1888;
	mad.lo.s64 	%rd1890, %rd19, %rd1884, %rd1889;
	cvt.u32.u64 	%r231, %rd1890;
	shr.u64 	%rd1891, %rd1890, 32;
	and.b64  	%rd1892, %rd1858, 4294967295;
	add.s64 	%rd1893, %rd1891, %rd1892;
	mad.lo.s64 	%rd1894, %rd20, %rd1884, %rd1893;
	shr.u64 	%rd1895, %rd1894, 32;
	and.b64  	%rd1896, %rd1862, 4294967295;
	add.s64 	%rd1897, %rd1895, %rd1896;
	mad.lo.s64 	%rd1898, %rd21, %rd1884, %rd1897;
	shr.u64 	%rd1899, %rd1898, 32;
	and.b64  	%rd1900, %rd1866, 4294967295;
	add.s64 	%rd1901, %rd1899, %rd1900;
	mad.lo.s64 	%rd1902, %rd22, %rd1884, %rd1901;
	shr.u64 	%rd1903, %rd1902, 32;
	and.b64  	%rd1904, %rd1870, 4294967295;
	add.s64 	%rd1905, %rd1903, %rd1904;
	mad.lo.s64 	%rd1906, %rd23, %rd1884, %rd1905;
	shr.u64 	%rd1907, %rd1906, 32;
	and.b64  	%rd1908, %rd1874, 4294967295;
	add.s64 	%rd1909, %rd1907, %rd1908;
	mad.lo.s64 	%rd1910, %rd24, %rd1884, %rd1909;
	shr.u64 	%rd1911, %rd1910, 32;
	and.b64  	%rd1912, %rd1877, 4294967295;
	add.s64 	%rd1913, %rd1911, %rd1912;
	mad.lo.s64 	%rd1914, %rd17, %rd1884, %rd1913;
	shr.u64 	%rd1915, %rd1914, 32;
	and.b64  	%rd1916, %rd1880, 4294967295;
	add.s64 	%rd1917, %rd1915, %rd1916;
	shr.u64 	%rd1918, %rd1917, 32;
	and.b64  	%rd1919, %rd1883, 4294967295;
	add.s64 	%rd1920, %rd1918, %rd1919;
	{ .reg .b32 tmp; mov.b64 {tmp, %r232}, %rd1920; }
	add.s32 	%r233, %r229, %r232;
	mul.lo.s32 	%r234, %r93, %r231;
	cvt.u64.u32 	%rd1921, %r234;
	and.b64  	%rd1922, %rd1890, 4294967295;
	mad.lo.s64 	%rd1923, %rd18, %rd1921, %rd1922;
	shr.u64 	%rd1924, %rd1923, 32;
	and.b64  	%rd1925, %rd1894, 4294967295;
	add.s64 	%rd1926, %rd1924, %rd1925;
	mad.lo.s64 	%rd1927, %rd19, %rd1921, %rd1926;
	cvt.u32.u64 	%r235, %rd1927;
	shr.u64 	%rd1928, %rd1927, 32;
	and.b64  	%rd1929, %rd1898, 4294967295;
	add.s64 	%rd1930, %rd1928, %rd1929;
	mad.lo.s64 	%rd1931, %rd20, %rd1921, %rd1930;
	shr.u64 	%rd1932, %rd1931, 32;
	and.b64  	%rd1933, %rd1902, 4294967295;
	add.s64 	%rd1934, %rd1932, %rd1933;
	mad.lo.s64 	%rd1935, %rd21, %rd1921, %rd1934;
	shr.u64 	%rd1936, %rd1935, 32;
	and.b64  	%rd1937, %rd1906, 4294967295;
	add.s64 	%rd1938, %rd1936, %rd1937;
	mad.lo.s64 	%rd1939, %rd22, %rd1921, %rd1938;
	shr.u64 	%rd1940, %rd1939, 32;
	and.b64  	%rd1941, %rd1910, 4294967295;
	add.s64 	%rd1942, %rd1940, %rd1941;
	mad.lo.s64 	%rd1943, %rd23, %rd1921, %rd1942;
	shr.u64 	%rd1944, %rd1943, 32;
	and.b64  	%rd1945, %rd1914, 4294967295;
	add.s64 	%rd1946, %rd1944, %rd1945;
	mad.lo.s64 	%rd1947, %rd24, %rd1921, %rd1946;
	shr.u64 	%rd1948, %rd1947, 32;
	and.b64  	%rd1949, %rd1917, 4294967295;
	add.s64 	%rd1950, %rd1948, %rd1949;
	mad.lo.s64 	%rd1951, %rd17, %rd1921, %rd1950;
	shr.u64 	%rd1952, %rd1951, 32;
	and.b64  	%rd1953, %rd1920, 4294967295;
	add.s64 	%rd1954, %rd1952, %rd1953;
	{ .reg .b32 tmp; mov.b64 {tmp, %r236}, %rd1954; }
	add.s32 	%r237, %r233, %r236;
	mul.lo.s32 	%r238, %r93, %r235;
	cvt.u64.u32 	%rd1955, %r238;
	and.b64  	%rd1956, %rd1927, 4294967295;
	mad.lo.s64 	%rd1957, %rd18, %rd1955, %rd1956;
	shr.u64 	%rd1958, %rd1957, 32;
	and.b64  	%rd1959, %rd1931, 4294967295;
	add.s64 	%rd1960, %rd1958, %rd1959;
	mad.lo.s64 	%rd46, %rd19, %rd1955, %rd1960;
	cvt.u32.u64 	%r288, %rd46;
	shr.u64 	%rd1961, %rd46, 32;
	and.b64  	%rd1962, %rd1935, 4294967295;
	add.s64 	%rd1963, %rd1961, %rd1962;
	mad.lo.s64 	%rd2074, %rd20, %rd1955, %rd1963;
	cvt.u32.u64 	%r44, %rd2074;
	shr.u64 	%rd1964, %rd2074, 32;
	and.b64  	%rd1965, %rd1939, 4294967295;
	add.s64 	%rd1966, %rd1964, %rd1965;
	mad.lo.s64 	%rd2073, %rd21, %rd1955, %rd1966;
	cvt.u32.u64 	%r45, %rd2073;
	shr.u64 	%rd1967, %rd2073, 32;
	and.b64  	%rd1968, %rd1943, 4294967295;
	add.s64 	%rd1969, %rd1967, %rd1968;
	mad.lo.s64 	%rd2072, %rd22, %rd1955, %rd1969;
	cvt.u32.u64 	%r46, %rd2072;
	shr.u64 	%rd1970, %rd2072, 32;
	and.b64  	%rd1971, %rd1947, 4294967295;
	add.s64 	%rd1972, %rd1970, %rd1971;
	mad.lo.s64 	%rd2071, %rd23, %rd1955, %rd1972;
	cvt.u32.u64 	%r47, %rd2071;
	shr.u64 	%rd1973, %rd2071, 32;
	and.b64  	%rd1974, %rd1951, 4294967295;
	add.s64 	%rd1975, %rd1973, %rd1974;
	mad.lo.s64 	%rd2070, %rd24, %rd1955, %rd1975;
	cvt.u32.u64 	%r48, %rd2070;
	shr.u64 	%rd1976, %rd2070, 32;
	and.b64  	%rd1977, %rd1954, 4294967295;
	add.s64 	%rd1978, %rd1976, %rd1977;
	mad.lo.s64 	%rd2069, %rd17, %rd1955, %rd1978;
	cvt.u32.u64 	%r49, %rd2069;
	{ .reg .b32 tmp; mov.b64 {tmp, %r239}, %rd2069; }
	add.s32 	%r287, %r237, %r239;
	setp.gt.u32 	%p34, %r287, %r207;
	@%p34 bra 	$L__BB5_45;
	setp.lt.u32 	%p35, %r287, %r207;
	@%p35 bra 	$L__BB5_46;
	cvt.u32.u64 	%r241, %rd24;
	setp.lt.u32 	%p36, %r241, %r49;
	@%p36 bra 	$L__BB5_45;
	setp.gt.u32 	%p37, %r241, %r49;
	@%p37 bra 	$L__BB5_46;
	cvt.u32.u64 	%r243, %rd23;
	setp.lt.u32 	%p38, %r243, %r48;
	@%p38 bra 	$L__BB5_45;
	setp.gt.u32 	%p39, %r243, %r48;
	@%p39 bra 	$L__BB5_46;
	cvt.u32.u64 	%r245, %rd22;
	setp.lt.u32 	%p40, %r245, %r47;
	@%p40 bra 	$L__BB5_45;
	setp.gt.u32 	%p41, %r245, %r47;
	@%p41 bra 	$L__BB5_46;
	cvt.u32.u64 	%r247, %rd21;
	setp.lt.u32 	%p42, %r247, %r46;
	@%p42 bra 	$L__BB5_45;
	setp.gt.u32 	%p43, %r247, %r46;
	@%p43 bra 	$L__BB5_46;
	cvt.u32.u64 	%r249, %rd20;
	setp.lt.u32 	%p44, %r249, %r45;
	@%p44 bra 	$L__BB5_45;
	setp.gt.u32 	%p45, %r249, %r45;
	@%p45 bra 	$L__BB5_46;
	cvt.u32.u64 	%r251, %rd19;
	setp.lt.u32 	%p46, %r251, %r44;
	@%p46 bra 	$L__BB5_45;
	cvt.u32.u64 	%r253, %rd18;
	setp.gt.u32 	%p47, %r251, %r44;
	setp.gt.u32 	%p48, %r253, %r288;
	or.pred  	%p49, %p47, %p48;
	@%p49 bra 	$L__BB5_46;
$L__BB5_45:
	and.b64  	%rd1980, %rd46, 4294967295;
	sub.s64 	%rd1981, %rd1980, %rd18;
	shr.u64 	%rd1982, %rd1981, 63;
	cvt.u32.u64 	%r288, %rd1981;
	and.b64  	%rd1983, %rd2074, 4294967295;
	add.s64 	%rd1984, %rd1982, %rd19;
	sub.s64 	%rd2074, %rd1983, %rd1984;
	shr.u64 	%rd1985, %rd2074, 63;
	and.b64  	%rd1986, %rd2073, 4294967295;
	add.s64 	%rd1987, %rd1985, %rd20;
	sub.s64 	%rd2073, %rd1986, %rd1987;
	shr.u64 	%rd1988, %rd2073, 63;
	and.b64  	%rd1989, %rd2072, 4294967295;
	add.s64 	%rd1990, %rd1988, %rd21;
	sub.s64 	%rd2072, %rd1989, %rd1990;
	shr.u64 	%rd1991, %rd2072, 63;
	and.b64  	%rd1992, %rd2071, 4294967295;
	add.s64 	%rd1993, %rd1991, %rd22;
	sub.s64 	%rd2071, %rd1992, %rd1993;
	shr.u64 	%rd1994, %rd2071, 63;
	and.b64  	%rd1995, %rd2070, 4294967295;
	add.s64 	%rd1996, %rd1994, %rd23;
	sub.s64 	%rd2070, %rd1995, %rd1996;
	shr.u64 	%rd1997, %rd2070, 63;
	and.b64  	%rd1998, %rd2069, 4294967295;
	add.s64 	%rd1999, %rd1997, %rd24;
	sub.s64 	%rd2069, %rd1998, %rd1999;
	shr.u64 	%rd2000, %rd2069, 63;
	cvt.u32.u64 	%r255, %rd2000;
	add.s32 	%r256, %r207, %r255;
	sub.s32 	%r287, %r287, %r256;
$L__BB5_46:
	ld.const.u32 	%r258, [SEVEN_MONT];
	add.s32 	%r296, %r288, %r258;
	setp.lt.u32 	%p50, %r296, %r288;
	selp.u64 	%rd2002, 1, 0, %p50;
	and.b64  	%rd2003, %rd2074, 4294967295;
	ld.const.u32 	%rd2004, [SEVEN_MONT+4];
	add.s64 	%rd2005, %rd2003, %rd2002;
	add.s64 	%rd65, %rd2005, %rd2004;
	cvt.u32.u64 	%r295, %rd65;
	shr.u64 	%rd2006, %rd65, 32;
	and.b64  	%rd2007, %rd2073, 4294967295;
	ld.const.u32 	%rd2008, [SEVEN_MONT+8];
	add.s64 	%rd2009, %rd2006, %rd2007;
	add.s64 	%rd66, %rd2009, %rd2008;
	cvt.u32.u64 	%r294, %rd66;
	shr.u64 	%rd2010, %rd66, 32;
	and.b64  	%rd2011, %rd2072, 4294967295;
	ld.const.u32 	%rd2012, [SEVEN_MONT+12];
	add.s64 	%rd2013, %rd2010, %rd2011;
	add.s64 	%rd67, %rd2013, %rd2012;
	cvt.u32.u64 	%r293, %rd67;
	shr.u64 	%rd2014, %rd67, 32;
	and.b64  	%rd2015, %rd2071, 4294967295;
	ld.const.u32 	%rd2016, [SEVEN_MONT+16];
	add.s64 	%rd2017, %rd2014, %rd2015;
	add.s64 	%rd68, %rd2017, %rd2016;
	cvt.u32.u64 	%r292, %rd68;
	shr.u64 	%rd2018, %rd68, 32;
	and.b64  	%rd2019, %rd2070, 4294967295;
	ld.const.u32 	%rd2020, [SEVEN_MONT+20];
	add.s64 	%rd2021, %rd2018, %rd2019;
	add.s64 	%rd69, %rd2021, %rd2020;
	cvt.u32.u64 	%r291, %rd69;
	shr.u64 	%rd2022, %rd69, 32;
	and.b64  	%rd2023, %rd2069, 4294967295;
	ld.const.u32 	%rd2024, [SEVEN_MONT+24];
	add.s64 	%rd2025, %rd2022, %rd2023;
	add.s64 	%rd70, %rd2025, %rd2024;
	cvt.u32.u64 	%r290, %rd70;
	shr.u64 	%rd2026, %rd70, 32;
	cvt.u64.u32 	%rd2027, %r287;
	ld.const.u32 	%rd2028, [SEVEN_MONT+28];
	add.s64 	%rd2029, %rd2026, %rd2027;
	add.s64 	%rd2030, %rd2029, %rd2028;
	cvt.u32.u64 	%r289, %rd2030;
	setp.gt.u64 	%p51, %rd2030, 4294967295;
	setp.lt.u32 	%p52, %r207, %r289;
	or.pred  	%p53, %p51, %p52;
	@%p53 bra 	$L__BB5_60;
	setp.gt.u32 	%p54, %r207, %r289;
	@%p54 bra 	$L__BB5_61;
	cvt.u32.u64 	%r260, %rd24;
	setp.lt.u32 	%p55, %r260, %r290;
	@%p55 bra 	$L__BB5_60;
	setp.gt.u32 	%p56, %r260, %r290;
	@%p56 bra 	$L__BB5_61;
	cvt.u32.u64 	%r262, %rd23;
	setp.lt.u32 	%p57, %r262, %r291;
	@%p57 bra 	$L__BB5_60;
	setp.gt.u32 	%p58, %r262, %r291;
	@%p58 bra 	$L__BB5_61;
	cvt.u32.u64 	%r264, %rd22;
	setp.lt.u32 	%p59, %r264, %r292;
	@%p59 bra 	$L__BB5_60;
	setp.gt.u32 	%p60, %r264, %r292;
	@%p60 bra 	$L__BB5_61;
	cvt.u32.u64 	%r266, %rd21;
	setp.lt.u32 	%p61, %r266, %r293;
	@%p61 bra 	$L__BB5_60;
	setp.gt.u32 	%p62, %r266, %r293;
	@%p62 bra 	$L__BB5_61;
	cvt.u32.u64 	%r268, %rd20;
	setp.lt.u32 	%p63, %r268, %r294;
	@%p63 bra 	$L__BB5_60;
	setp.gt.u32 	%p64, %r268, %r294;
	@%p64 bra 	$L__BB5_61;
	cvt.u32.u64 	%r270, %rd19;
	setp.lt.u32 	%p65, %r270, %r295;
	@%p65 bra 	$L__BB5_60;
	cvt.u32.u64 	%r272, %rd18;
	setp.gt.u32 	%p66, %r270, %r295;
	setp.lt.u32 	%p67, %r296, %r272;
	or.pred  	%p68, %p66, %p67;
	@%p68 bra 	$L__BB5_61;
$L__BB5_60:
	cvt.u64.u32 	%rd2032, %r296;
	sub.s64 	%rd2033, %rd2032, %rd18;
	shr.u64 	%rd2034, %rd2033, 63;
	cvt.u32.u64 	%r296, %rd2033;
	and.b64  	%rd2035, %rd65, 4294967295;
	add.s64 	%rd2036, %rd2034, %rd19;
	sub.s64 	%rd2037, %rd2035, %rd2036;
	shr.u64 	%rd2038, %rd2037, 63;
	cvt.u32.u64 	%r295, %rd2037;
	and.b64  	%rd2039, %rd66, 4294967295;
	add.s64 	%rd2040, %rd2038, %rd20;
	sub.s64 	%rd2041, %rd2039, %rd2040;
	shr.u64 	%rd2042, %rd2041, 63;
	cvt.u32.u64 	%r294, %rd2041;
	and.b64  	%rd2043, %rd67, 4294967295;
	add.s64 	%rd2044, %rd2042, %rd21;
	sub.s64 	%rd2045, %rd2043, %rd2044;
	shr.u64 	%rd2046, %rd2045, 63;
	cvt.u32.u64 	%r293, %rd2045;
	and.b64  	%rd2047, %rd68, 4294967295;
	add.s64 	%rd2048, %rd2046, %rd22;
	sub.s64 	%rd2049, %rd2047, %rd2048;
	shr.u64 	%rd2050, %rd2049, 63;
	cvt.u32.u64 	%r292, %rd2049;
	and.b64  	%rd2051, %rd69, 4294967295;
	add.s64 	%rd2052, %rd2050, %rd23;
	sub.s64 	%rd2053, %rd2051, %rd2052;
	shr.u64 	%rd2054, %rd2053, 63;
	cvt.u32.u64 	%r291, %rd2053;
	and.b64  	%rd2055, %rd70, 4294967295;
	add.s64 	%rd2056, %rd2054, %rd24;
	sub.s64 	%rd2057, %rd2055, %rd2056;
	shr.u64 	%rd2058, %rd2057, 63;
	cvt.u32.u64 	%r290, %rd2057;
	cvt.u32.u64 	%r273, %rd2058;
	add.s32 	%r275, %r273, %r207;
	cvt.u32.u64 	%r276, %rd2030;
	sub.s32 	%r289, %r276, %r275;
$L__BB5_61:
	setp.ne.s32 	%p69, %r278, %r289;
	setp.ne.s32 	%p70, %r279, %r290;
	or.pred  	%p71, %p69, %p70;
	setp.ne.s32 	%p72, %r280, %r291;
	or.pred  	%p73, %p71, %p72;
	setp.ne.s32 	%p74, %r281, %r292;
	or.pred  	%p75, %p73, %p74;
	setp.ne.s32 	%p76, %r282, %r293;
	or.pred  	%p77, %p75, %p76;
	setp.ne.s32 	%p78, %r283, %r294;
	or.pred  	%p79, %p77, %p78;
	setp.ne.s32 	%p80, %r284, %r295;
	or.pred  	%p81, %p79, %p80;
	setp.gt.u32 	%p82, %r285, %r296;
	or.pred  	%p83, %p81, %p82;
	mov.b32 	%r297, 0;
	@%p83 bra 	$L__BB5_63;
	setp.ge.u32 	%p84, %r285, %r296;
	selp.u32 	%r297, 1, 0, %p84;
$L__BB5_63:
	ld.param.u64 	%rd2060, [_Z14point_is_validPiPK7ECPoint_param_0];
	cvta.to.global.u64 	%rd2059, %rd2060;
	st.global.u32 	[%rd2059], %r297;
	ret;

}
	// .globl	_Z25get_compressed_public_keyPhPK7ECPoint
.visible .entry _Z25get_compressed_public_keyPhPK7ECPoint(
	.param .u64 .ptr .align 1 _Z25get_compressed_public_keyPhPK7ECPoint_param_0,
	.param .u64 .ptr .align 1 _Z25get_compressed_public_keyPhPK7ECPoint_param_1
)
{
	.reg .b16 	%rs<4>;
	.reg .b32 	%r<33>;
	.reg .b64 	%rd<5>;

	ld.param.u64 	%rd1, [_Z25get_compressed_public_keyPhPK7ECPoint_param_0];
	ld.param.u64 	%rd2, [_Z25get_compressed_public_keyPhPK7ECPoint_param_1];
	cvta.to.global.u64 	%rd3, %rd1;
	cvta.to.global.u64 	%rd4, %rd2;
	ld.global.u8 	%rs1, [%rd4+32];
	and.b16  	%rs2, %rs1, 1;
	or.b16  	%rs3, %rs2, 2;
	st.global.u8 	[%rd3], %rs3;
	ld.global.u32 	%r1, [%rd4+28];
	shr.u32 	%r2, %r1, 24;
	st.global.u8 	[%rd3+1], %r2;
	shr.u32 	%r3, %r1, 16;
	st.global.u8 	[%rd3+2], %r3;
	shr.u32 	%r4, %r1, 8;
	st.global.u8 	[%rd3+3], %r4;
	st.global.u8 	[%rd3+4], %r1;
	ld.global.u32 	%r5, [%rd4+24];
	shr.u32 	%r6, %r5, 24;
	st.global.u8 	[%rd3+5], %r6;
	shr.u32 	%r7, %r5, 16;
	st.global.u8 	[%rd3+6], %r7;
	shr.u32 	%r8, %r5, 8;
	st.global.u8 	[%rd3+7], %r8;
	st.global.u8 	[%rd3+8], %r5;
	ld.global.u32 	%r9, [%rd4+20];
	shr.u32 	%r10, %r9, 24;
	st.global.u8 	[%rd3+9], %r10;
	shr.u32 	%r11, %r9, 16;
	st.global.u8 	[%rd3+10], %r11;
	shr.u32 	%r12, %r9, 8;
	st.global.u8 	[%rd3+11], %r12;
	st.global.u8 	[%rd3+12], %r9;
	ld.global.u32 	%r13, [%rd4+16];
	shr.u32 	%r14, %r13, 24;
	st.global.u8 	[%rd3+13], %r14;
	shr.u32 	%r15, %r13, 16;
	st.global.u8 	[%rd3+14], %r15;
	shr.u32 	%r16, %r13, 8;
	st.global.u8 	[%rd3+15], %r16;
	st.global.u8 	[%rd3+16], %r13;
	ld.global.u32 	%r17, [%rd4+12];
	shr.u32 	%r18, %r17, 24;
	st.global.u8 	[%rd3+17], %r18;
	shr.u32 	%r19, %r17, 16;
	st.global.u8 	[%rd3+18], %r19;
	shr.u32 	%r20, %r17, 8;
	st.global.u8 	[%rd3+19], %r20;
	st.global.u8 	[%rd3+20], %r17;
	ld.global.u32 	%r21, [%rd4+8];
	shr.u32 	%r22, %r21, 24;
	st.global.u8 	[%rd3+21], %r22;
	shr.u32 	%r23, %r21, 16;
	st.global.u8 	[%rd3+22], %r23;
	shr.u32 	%r24, %r21, 8;
	st.global.u8 	[%rd3+23], %r24;
	st.global.u8 	[%rd3+24], %r21;
	ld.global.u32 	%r25, [%rd4+4];
	shr.u32 	%r26, %r25, 24;
	st.global.u8 	[%rd3+25], %r26;
	shr.u32 	%r27, %r25, 16;
	st.global.u8 	[%rd3+26], %r27;
	shr.u32 	%r28, %r25, 8;
	st.global.u8 	[%rd3+27], %r28;
	st.global.u8 	[%rd3+28], %r25;
	ld.global.u32 	%r29, [%rd4];
	shr.u32 	%r30, %r29, 24;
	st.global.u8 	[%rd3+29], %r30;
	shr.u32 	%r31, %r29, 16;
	st.global.u8 	[%rd3+30], %r31;
	shr.u32 	%r32, %r29, 8;
	st.global.u8 	[%rd3+31], %r32;
	st.global.u8 	[%rd3+32], %r29;
	ret;

}
	// .globl	_Z13debug_inversev
.visible .entry _Z13debug_inversev()
{
	.local .align 16 .b8 	__local_depot7[48];
	.reg .b64 	%SP;
	.reg .b64 	%SPL;
	.reg .pred 	%p<102>;
	.reg .b32 	%r<549>;
	.reg .b64 	%rd<3097>;

	mov.u64 	%SPL, __local_depot7;
	cvta.local.u64 	%SP, %SPL;
	add.u64 	%rd1, %SPL, 0;
	mov.b32 	%r153, -1;
	mov.b32 	%r154, -2;
	mov.b32 	%r155, -979;
	st.local.v4.u32 	[%rd1], {%r155, %r154, %r153, %r153};
	st.local.v4.u32 	[%rd1+16], {%r153, %r153, %r153, %r153};
	ld.const.u32 	%r156, [R2_MOD_P];
	mul.wide.u32 	%rd117, %r156, 305419896;
	cvt.u32.u64 	%r157, %rd117;
	shr.u64 	%rd118, %rd117, 32;
	ld.const.u32 	%r158, [R2_MOD_P+4];
	mul.wide.u32 	%rd119, %r158, 305419896;
	add.s64 	%rd120, %rd118, %rd119;
	shr.u64 	%rd121, %rd120, 32;
	ld.const.u32 	%r159, [R2_MOD_P+8];
	mul.wide.u32 	%rd122, %r159, 305419896;
	add.s64 	%rd123, %rd121, %rd122;
	shr.u64 	%rd124, %rd123, 32;
	ld.const.u32 	%r160, [R2_MOD_P+12];
	mul.wide.u32 	%rd125, %r160, 305419896;
	add.s64 	%rd126, %rd124, %rd125;
	shr.u64 	%rd127, %rd126, 32;
	ld.const.u32 	%r161, [R2_MOD_P+16];
	mul.wide.u32 	%rd128, %r161, 305419896;
	add.s64 	%rd129, %rd127, %rd128;
	shr.u64 	%rd130, %rd129, 32;
	ld.const.u32 	%r162, [R2_MOD_P+20];
	mul.wide.u32 	%rd131, %r162, 305419896;
	add.s64 	%rd132, %rd130, %rd131;
	shr.u64 	%rd133, %rd132, 32;
	ld.const.u32 	%r163, [R2_MOD_P+24];
	mul.wide.u32 	%rd134, %r163, 305419896;
	add.s64 	%rd135, %rd133, %rd134;
	shr.u64 	%rd136, %rd135, 32;
	ld.const.u32 	%r164, [R2_MOD_P+28];
	mul.wide.u32 	%rd137, %r164, 305419896;
	add.s64 	%rd138, %rd136, %rd137;
	shr.u64 	%rd139, %rd138, 32;
	mul.wide.u32 	%rd140, %r156, -1698898192;
	and.b64  	%rd141, %rd120, 4294967295;
	add.s64 	%rd142, %rd140, %rd141;
	shr.u64 	%rd143, %rd142, 32;
	mul.wide.u32 	%rd144, %r158, -1698898192;
	and.b64  	%rd145, %rd123, 4294967295;
	add.s64 	%rd146, %rd143, %rd145;
	add.s64 	%rd147, %rd146, %rd144;
	shr.u64 	%rd148, %rd147, 32;
	mul.wide.u32 	%rd149, %r159, -1698898192;
	and.b64  	%rd150, %rd126, 4294967295;
	add.s64 	%rd151, %rd148, %rd150;
	add.s64 	%rd152, %rd151, %rd149;
	shr.u64 	%rd153, %rd152, 32;
	mul.wide.u32 	%rd154, %r160, -1698898192;
	and.b64  	%rd155, %rd129, 4294967295;
	add.s64 	%rd156, %rd153, %rd155;
	add.s64 	%rd157, %rd156, %rd154;
	shr.u64 	%rd158, %rd157, 32;
	mul.wide.u32 	%rd159, %r161, -1698898192;
	and.b64  	%rd160, %rd132, 4294967295;
	add.s64 	%rd161, %rd158, %rd160;
	add.s64 	%rd162, %rd161, %rd159;
	shr.u64 	%rd163, %rd162, 32;
	mul.wide.u32 	%rd164, %r162, -1698898192;
	and.b64  	%rd165, %rd135, 4294967295;
	add.s64 	%rd166, %rd163, %rd165;
	add.s64 	%rd167, %rd166, %rd164;
	shr.u64 	%rd168, %rd167, 32;
	mul.wide.u32 	%rd169, %r163, -1698898192;
	and.b64  	%rd170, %rd138, 4294967295;
	add.s64 	%rd171, %rd168, %rd170;
	add.s64 	%rd172, %rd171, %rd169;
	shr.u64 	%rd173, %rd172, 32;
	mul.wide.u32 	%rd174, %r164, -1698898192;
	add.s64 	%rd175, %rd173, %rd139;
	add.s64 	%rd176, %rd175, %rd174;
	shr.u64 	%rd177, %rd176, 32;
	mul.wide.u32 	%rd178, %r156, 267242409;
	and.b64  	%rd179, %rd147, 4294967295;
	add.s64 	%rd180, %rd178, %rd179;
	shr.u64 	%rd181, %rd180, 32;
	mul.wide.u32 	%rd182, %r158, 267242409;
	and.b64  	%rd183, %rd152, 4294967295;
	add.s64 	%rd184, %rd181, %rd183;
	add.s64 	%rd185, %rd184, %rd182;
	shr.u64 	%rd186, %rd185, 32;
	mul.wide.u32 	%rd187, %r159, 267242409;
	and.b64  	%rd188, %rd157, 4294967295;
	add.s64 	%rd189, %rd186, %rd188;
	add.s64 	%rd190, %rd189, %rd187;
	shr.u64 	%rd191, %rd190, 32;
	mul.wide.u32 	%rd192, %r160, 267242409;
	and.b64  	%rd193, %rd162, 4294967295;
	add.s64 	%rd194, %rd191, %rd193;
	add.s64 	%rd195, %rd194, %rd192;
	shr.u64 	%rd196, %rd195, 32;
	mul.wide.u32 	%rd197, %r161, 267242409;
	and.b64  	%rd198, %rd167, 4294967295;
	add.s64 	%rd199, %rd196, %rd198;
	add.s64 	%rd200, %rd199, %rd197;
	shr.u64 	%rd201, %rd200, 32;
	mul.wide.u32 	%rd202, %r162, 267242409;
	and.b64  	%rd203, %rd172, 4294967295;
	add.s64 	%rd204, %rd201, %rd203;
	add.s64 	%rd205, %rd204, %rd202;
	shr.u64 	%rd206, %rd205, 32;
	mul.wide.u32 	%rd207, %r163, 267242409;
	and.b64  	%rd208, %rd176, 4294967295;
	add.s64 	%rd209, %rd206, %rd208;
	add.s64 	%rd210, %rd209, %rd207;
	shr.u64 	%rd211, %rd210, 32;
	mul.wide.u32 	%rd212, %r164, 267242409;
	add.s64 	%rd213, %rd211, %rd177;
	add.s64 	%rd214, %rd213, %rd212;
	shr.u64 	%rd215, %rd214, 32;
	mul.wide.u32 	%rd216, %r156, -2023406815;
	and.b64  	%rd217, %rd185, 4294967295;
	add.s64 	%rd218, %rd216, %rd217;
	shr.u64 	%rd219, %rd218, 32;
	mul.wide.u32 	%rd220, %r158, -2023406815;
	and.b64  	%rd221, %rd190, 4294967295;
	add.s64 	%rd222, %rd219, %rd221;
	add.s64 	%rd223, %rd222, %rd220;
	shr.u64 	%rd224, %rd223, 32;
	mul.wide.u32 	%rd225, %r159, -2023406815;
	and.b64  	%rd226, %rd195, 4294967295;
	add.s64 	%rd227, %rd224, %rd226;
	add.s64 	%rd228, %rd227, %rd225;
	shr.u64 	%rd229, %rd228, 32;
	mul.wide.u32 	%rd230, %r160, -2023406815;
	and.b64  	%rd231, %rd200, 4294967295;
	add.s64 	%rd232, %rd229, %rd231;
	add.s64 	%rd233, %rd232, %rd230;
	shr.u64 	%rd234, %rd233, 32;
	mul.wide.u32 	%rd235, %r161, -2023406815;
	and.b64  	%rd236, %rd205, 4294967295;
	add.s64 	%rd237, %rd234, %rd236;
	add.s64 	%rd238, %rd237, %rd235;
	shr.u64 	%rd239, %rd238, 32;
	mul.wide.u32 	%rd240, %r162, -2023406815;
	and.b64  	%rd241, %rd210, 4294967295;
	add.s64 	%rd242, %rd239, %rd241;
	add.s64 	%rd243, %rd242, %rd240;
	shr.u64 	%rd244, %rd243, 32;
	mul.wide.u32 	%rd245, %r163, -2023406815;
	and.b64  	%rd246, %rd214, 4294967295;
	add.s64 	%rd247, %rd244, %rd246;
	add.s64 	%rd248, %rd247, %rd245;
	shr.u64 	%rd249, %rd248, 32;
	mul.wide.u32 	%rd250, %r164, -2023406815;
	add.s64 	%rd251, %rd249, %rd215;
	add.s64 	%rd252, %rd251, %rd250;
	shr.u64 	%rd253, %rd252, 32;
	mul.wide.u32 	%rd254, %r156, 286331153;
	and.b64  	%rd255, %rd223, 4294967295;
	add.s64 	%rd256, %rd254, %rd255;
	shr.u64 	%rd257, %rd256, 32;
	mul.wide.u32 	%rd258, %r158, 286331153;
	and.b64  	%rd259, %rd228, 4294967295;
	add.s64 	%rd260, %rd257, %rd259;
	add.s64 	%rd261, %rd260, %rd258;
	shr.u64 	%rd262, %rd261, 32;
	mul.wide.u32 	%rd263, %r159, 286331153;
	and.b64  	%rd264, %rd233, 4294967295;
	add.s64 	%rd265, %rd262, %rd264;
	add.s64 	%rd266, %rd265, %rd263;
	shr.u64 	%rd267, %rd266, 32;
	mul.wide.u32 	%rd268, %r160, 286331153;
	and.b64  	%rd269, %rd238, 4294967295;
	add.s64 	%rd270, %rd267, %rd269;
	add.s64 	%rd271, %rd270, %rd268;
	shr.u64 	%rd272, %rd271, 32;
	mul.wide.u32 	%rd273, %r161, 286331153;
	and.b64  	%rd274, %rd243, 4294967295;
	add.s64 	%rd275, %rd272, %rd274;
	add.s64 	%rd276, %rd275, %rd273;
	shr.u64 	%rd277, %rd276, 32;
	mul.wide.u32 	%rd278, %r162, 286331153;
	and.b64  	%rd279, %rd248, 4294967295;
	add.s64 	%rd280, %rd277, %rd279;
	add.s64 	%rd281, %rd280, %rd278;
	shr.u64 	%rd282, %rd281, 32;
	mul.wide.u32 	%rd283, %r163, 286331153;
	and.b64  	%rd284, %rd252, 4294967295;
	add.s64 	%rd285, %rd282, %rd284;
	add.s64 	%rd286, %rd285, %rd283;
	shr.u64 	%rd287, %rd286, 32;
	mul.wide.u32 	%rd288, %r164, 286331153;
	add.s64 	%rd289, %rd287, %rd253;
	add.s64 	%rd290, %rd289, %rd288;
	shr.u64 	%rd291, %rd290, 32;
	mul.wide.u32 	%rd292, %r156, 572662306;
	and.b64  	%rd293, %rd261, 4294967295;
	add.s64 	%rd294, %rd292, %rd293;
	shr.u64 	%rd295, %rd294, 32;
	mul.wide.u32 	%rd296, %r158, 572662306;
	and.b64  	%rd297, %rd266, 4294967295;
	add.s64 	%rd298, %rd295, %rd297;
	add.s64 	%rd299, %rd298, %rd296;
	shr.u64 	%rd300, %rd299, 32;
	mul.wide.u32 	%rd301, %r159, 572662306;
	and.b64  	%rd302, %rd271, 4294967295;
	add.s64 	%rd303, %rd300, %rd302;
	add.s64 	%rd304, %rd303, %rd301;
	shr.u64 	%rd305, %rd304, 32;
	mul.wide.u32 	%rd306, %r160, 572662306;
	and.b64  	%rd307, %rd276, 4294967295;
	add.s64 	%rd308, %rd305, %rd307;
	add.s64 	%rd309, %rd308, %rd306;
	shr.u64 	%rd310, %rd309, 32;
	mul.wide.u32 	%rd311, %r161, 572662306;
	and.b64  	%rd312, %rd281, 4294967295;
	add.s64 	%rd313, %rd310, %rd312;
	add.s64 	%rd314, %rd313, %rd311;
	shr.u64 	%rd315, %rd314, 32;
	mul.wide.u32 	%rd316, %r162, 572662306;
	and.b64  	%rd317, %rd286, 4294967295;
	add.s64 	%rd318, %rd315, %rd317;
	add.s64 	%rd319, %rd318, %rd316;
	shr.u64 	%rd320, %rd319, 32;
	mul.wide.u32 	%rd321, %r163, 572662306;
	and.b64  	%rd322, %rd290, 4294967295;
	add.s64 	%rd323, %rd320, %rd322;
	add.s64 	%rd324, %rd323, %rd321;
	shr.u64 	%rd325, %rd324, 32;
	mul.wide.u32 	%rd326, %r164, 572662306;
	add.s64 	%rd327, %rd325, %rd291;
	add.s64 	%rd328, %rd327, %rd326;
	shr.u64 	%rd329, %rd328, 32;
	mul.wide.u32 	%rd330, %r156, 858993459;
	and.b64  	%rd331, %rd299, 4294967295;
	add.s64 	%rd332, %rd330, %rd331;
	shr.u64 	%rd333, %rd332, 32;
	mul.wide.u32 	%rd334, %r158, 858993459;
	and.b64  	%rd335, %rd304, 4294967295;
	add.s64 	%rd336, %rd333, %rd335;
	add.s64 	%rd337, %rd336, %rd334;
	shr.u64 	%rd338, %rd337, 32;
	mul.wide.u32 	%rd339, %r159, 858993459;
	and.b64  	%rd340, %rd309, 4294967295;
	add.s64 	%rd341, %rd338, %rd340;
	add.s64 	%rd342, %rd341, %rd339;
	shr.u64 	%rd343, %rd342, 32;
	mul.wide.u32 	%rd344, %r160, 858993459;
	and.b64  	%rd345, %rd314, 4294967295;
	add.s64 	%rd346, %rd343, %rd345;
	add.s64 	%rd347, %rd346, %rd344;
	shr.u64 	%rd348, %rd347, 32;
	mul.wide.u32 	%rd349, %r161, 858993459;
	and.b64  	%rd350, %rd319, 4294967295;
	add.s64 	%rd351, %rd348, %rd350;
	add.s64 	%rd352, %rd351, %rd349;
	shr.u64 	%rd353, %rd352, 32;
	mul.wide.u32 	%rd354, %r162, 858993459;
	and.b64  	%rd355, %rd324, 4294967295;
	add.s64 	%rd356, %rd353, %rd355;
	add.s64 	%rd357, %rd356, %rd354;
	shr.u64 	%rd358, %rd357, 32;
	mul.wide.u32 	%rd359, %r163, 858993459;
	and.b64  	%rd360, %rd328, 4294967295;
	add.s64 	%rd361, %rd358, %rd360;
	add.s64 	%rd362, %rd361, %rd359;
	shr.u64 	%rd363, %rd362, 32;
	mul.wide.u32 	%rd364, %r164, 858993459;
	add.s64 	%rd365, %rd363, %rd329;
	add.s64 	%rd366, %rd365, %rd364;
	shr.u64 	%rd367, %rd366, 32;
	mul.wide.u32 	%rd368, %r156, 1145324612;
	and.b64  	%rd369, %rd337, 4294967295;
	add.s64 	%rd370, %rd368, %rd369;
	shr.u64 	%rd371, %rd370, 32;
	mul.wide.u32 	%rd372, %r158, 1145324612;
	and.b64  	%rd373, %rd342, 4294967295;
	add.s64 	%rd374, %rd371, %rd373;
	add.s64 	%rd375, %rd374, %rd372;
	shr.u64 	%rd376, %rd375, 32;
	mul.wide.u32 	%rd377, %r159, 1145324612;
	and.b64  	%rd378, %rd347, 4294967295;
	add.s64 	%rd379, %rd376, %rd378;
	add.s64 	%rd380, %rd379, %rd377;
	shr.u64 	%rd381, %rd380, 32;
	mul.wide.u32 	%rd382, %r160, 1145324612;
	and.b64  	%rd383, %rd352, 4294967295;
	add.s64 	%rd384, %rd381, %rd383;
	add.s64 	%rd385, %rd384, %rd382;
	shr.u64 	%rd386, %rd385, 32;
	mul.wide.u32 	%rd387, %r161, 1145324612;
	and.b64  	%rd388, %rd357, 4294967295;
	add.s64 	%rd389, %rd386, %rd388;
	add.s64 	%rd390, %rd389, %rd387;
	shr.u64 	%rd391, %rd390, 32;
	mul.wide.u32 	%rd392, %r162, 1145324612;
	and.b64  	%rd393, %rd362, 4294967295;
	add.s64 	%rd394, %rd391, %rd393;
	add.s64 	%rd395, %rd394, %rd392;
	shr.u64 	%rd396, %rd395, 32;
	mul.wide.u32 	%rd397, %r163, 1145324612;
	and.b64  	%rd398, %rd366, 4294967295;
	add.s64 	%rd399, %rd396, %rd398;
	add.s64 	%rd400, %rd399, %rd397;
	shr.u64 	%rd401, %rd400, 32;
	mul.wide.u32 	%rd402, %r164, 1145324612;
	add.s64 	%rd403, %rd401, %rd367;
	add.s64 	%rd404, %rd403, %rd402;
	{ .reg .b32 tmp; mov.b64 {tmp, %r165}, %rd404; }
	ld.const.u32 	%r166, [MU_P];
	mul.lo.s32 	%r167, %r166, %r157;
	ld.const.u32 	%r168, [P_CONST];
	cvt.u64.u32 	%rd2, %r168;
	mul.wide.u32 	%rd405, %r168, %r167;
	and.b64  	%rd406, %rd117, 4294967288;
	add.s64 	%rd407, %rd405, %rd406;
	shr.u64 	%rd408, %rd407, 32;
	ld.const.u32 	%r169, [P_CONST+4];
	cvt.u64.u32 	%rd3, %r169;
	mul.wide.u32 	%rd409, %r169, %r167;
	and.b64  	%rd410, %rd142, 4294967295;
	add.s64 	%rd411, %rd408, %rd410;
	add.s64 	%rd412, %rd411, %rd409;
	cvt.u32.u64 	%r170, %rd412;
	shr.u64 	%rd413, %rd412, 32;
	ld.const.u32 	%r171, [P_CONST+8];
	cvt.u64.u32 	%rd4, %r171;
	mul.wide.u32 	%rd414, %r171, %r167;
	and.b64  	%rd415, %rd180, 4294967295;
	add.s64 	%rd416, %rd413, %rd415;
	add.s64 	%rd417, %rd416, %rd414;
	shr.u64 	%rd418, %rd417, 32;
	ld.const.u32 	%r172, [P_CONST+12];
	cvt.u64.u32 	%rd5, %r172;
	mul.wide.u32 	%rd419, %r172, %r167;
	and.b64  	%rd420, %rd218, 4294967295;
	add.s64 	%rd421, %rd418, %rd420;
	add.s64 	%rd422, %rd421, %rd419;
	shr.u64 	%rd423, %rd422, 32;
	ld.const.u32 	%r173, [P_CONST+16];
	cvt.u64.u32 	%rd6, %r173;
	mul.wide.u32 	%rd424, %r173, %r167;
	and.b64  	%rd425, %rd256, 4294967295;
	add.s64 	%rd426, %rd423, %rd425;
	add.s64 	%rd427, %rd426, %rd424;
	shr.u64 	%rd428, %rd427, 32;
	ld.const.u32 	%r174, [P_CONST+20];
	cvt.u64.u32 	%rd7, %r174;
	mul.wide.u32 	%rd429, %r174, %r167;
	and.b64  	%rd430, %rd294, 4294967295;
	add.s64 	%rd431, %rd428, %rd430;
	add.s64 	%rd432, %rd431, %rd429;
	shr.u64 	%rd433, %rd432, 32;
	ld.const.u32 	%r175, [P_CONST+24];
	cvt.u64.u32 	%rd8, %r175;
	mul.wide.u32 	%rd434, %r175, %r167;
	and.b64  	%rd435, %rd332, 4294967295;
	add.s64 	%rd436, %rd433, %rd435;
	add.s64 	%rd437, %rd436, %rd434;
	shr.u64 	%rd438, %rd437, 32;
	ld.const.u32 	%r1, [P_CONST+28];
	mul.wide.u32 	%rd439, %r1, %r167;
	and.b64  	%rd440, %rd370, 4294967295;
	add.s64 	%rd441, %rd438, %rd440;
	add.s64 	%rd442, %rd441, %rd439;
	shr.u64 	%rd443, %rd442, 32;
	and.b64  	%rd444, %rd375, 4294967295;
	add.s64 	%rd445, %rd443, %rd444;
	shr.u64 	%rd446, %rd445, 32;
	and.b64  	%rd447, %rd380, 4294967295;
	add.s64 	%rd448, %rd446, %rd447;
	shr.u64 	%rd449, %rd448, 32;
	and.b64  	%rd450, %rd385, 4294967295;
	add.s64 	%rd451, %rd449, %rd450;
	shr.u64 	%rd452, %rd451, 32;
	and.b64  	%rd453, %rd390, 4294967295;
	add.s64 	%rd454, %rd452, %rd453;
	shr.u64 	%rd455, %rd454, 32;
	and.b64  	%rd456, %rd395, 4294967295;
	add.s64 	%rd457, %rd455, %rd456;
	shr.u64 	%rd458, %rd457, 32;
	and.b64  	%rd459, %rd400, 4294967295;
	add.s64 	%rd460, %rd458, %rd459;
	shr.u64 	%rd461, %rd460, 32;
	and.b64  	%rd462, %rd404, 4294967295;
	add.s64 	%rd463, %rd461, %rd462;
	{ .reg .b32 tmp; mov.b64 {tmp, %r176}, %rd463; }
	add.s32 	%r177, %r165, %r176;
	mul.lo.s32 	%r178, %r166, %r170;
	mul.wide.u32 	%rd464, %r168, %r178;
	and.b64  	%rd465, %rd412, 4294967295;
	add.s64 	%rd466, %rd464, %rd465;
	shr.u64 	%rd467, %rd466, 32;
	mul.wide.u32 	%rd468, %r169, %r178;
	and.b64  	%rd469, %rd417, 4294967295;
	add.s64 	%rd470, %rd467, %rd469;
	add.s64 	%rd471, %rd470, %rd468;
	cvt.u32.u64 	%r179, %rd471;
	shr.u64 	%rd472, %rd471, 32;
	mul.wide.u32 	%rd473, %r171, %r178;
	and.b64  	%rd474, %rd422, 4294967295;
	add.s64 	%rd475, %rd472, %rd474;
	add.s64 	%rd476, %rd475, %rd473;
	shr.u64 	%rd477, %rd476, 32;
	mul.wide.u32 	%rd478, %r172, %r178;
	and.b64  	%rd479, %rd427, 4294967295;
	add.s64 	%rd480, %rd477, %rd479;
	add.s64 	%rd481, %rd480, %rd478;
	shr.u64 	%rd482, %rd481, 32;
	mul.wide.u32 	%rd483, %r173, %r178;
	and.b64  	%rd484, %rd432, 4294967295;
	add.s64 	%rd485, %rd482, %rd484;
	add.s64 	%rd486, %rd485, %rd483;
	shr.u64 	%rd487, %rd486, 32;
	mul.wide.u32 	%rd488, %r174, %r178;
	and.b64  	%rd489, %rd437, 4294967295;
	add.s64 	%rd490, %rd487, %rd489;
	add.s64 	%rd491, %rd490, %rd488;
	shr.u64 	%rd492, %rd491, 32;
	mul.wide.u32 	%rd493, %r175, %r178;
	and.b64  	%rd494, %rd442, 4294967295;
	add.s64 	%rd495, %rd492, %rd494;
	add.s64 	%rd496, %rd495, %rd493;
	shr.u64 	%rd497, %rd496, 32;
	mul.wide.u32 	%rd498, %r1, %r178;
	and.b64  	%rd499, %rd445, 4294967295;
	add.s64 	%rd500, %rd497, %rd499;
	add.s64 	%rd501, %rd500, %rd498;
	shr.u64 	%rd502, %rd501, 32;
	and.b64  	%rd503, %rd448, 4294967295;
	add.s64 	%rd504, %rd502, %rd503;
	shr.u64 	%rd505, %rd504, 32;
	and.b64  	%rd506, %rd451, 4294967295;
	add.s64 	%rd507, %rd505, %rd506;
	shr.u64 	%rd508, %rd507, 32;
	and.b64  	%rd509, %rd454, 4294967295;
	add.s64 	%rd510, %rd508, %rd509;
	shr.u64 	%rd511, %rd510, 32;
	and.b64  	%rd512, %rd457, 4294967295;
	add.s64 	%rd513, %rd511, %rd512;
	shr.u64 	%rd514, %rd513, 32;
	and.b64  	%rd515, %rd460, 4294967295;
	add.s64 	%rd516, %rd514, %rd515;
	shr.u64 	%rd517, %rd516, 32;
	and.b64  	%rd518, %rd463, 4294967295;
	add.s64 	%rd519, %rd517, %rd518;
	{ .reg .b32 tmp; mov.b64 {tmp, %r180}, %rd519; }
	add.s32 	%r181, %r177, %r180;
	mul.lo.s32 	%r182, %r166, %r179;
	mul.wide.u32 	%rd520, %r168, %r182;
	and.b64  	%rd521, %rd471, 4294967295;
	add.s64 	%rd522, %rd520, %rd521;
	shr.u64 	%rd523, %rd522, 32;
	mul.wide.u32 	%rd524, %r169, %r182;
	and.b64  	%rd525, %rd476, 4294967295;
	add.s64 	%rd526, %rd523, %rd525;
	add.s64 	%rd527, %rd526, %rd524;
	cvt.u32.u64 	%r183, %rd527;
	shr.u64 	%rd528, %rd527, 32;
	mul.wide.u32 	%rd529, %r171, %r182;
	and.b64  	%rd530, %rd481, 4294967295;
	add.s64 	%rd531, %rd528, %rd530;
	add.s64 	%rd532, %rd531, %rd529;
	shr.u64 	%rd533, %rd532, 32;
	mul.wide.u32 	%rd534, %r172, %r182;
	and.b64  	%rd535, %rd486, 4294967295;
	add.s64 	%rd536, %rd533, %rd535;
	add.s64 	%rd537, %rd536, %rd534;
	shr.u64 	%rd538, %rd537, 32;
	mul.wide.u32 	%rd539, %r173, %r182;
	and.b64  	%rd540, %rd491, 4294967295;
	add.s64 	%rd541, %rd538, %rd540;
	add.s64 	%rd542, %rd541, %rd539;
	shr.u64 	%rd543, %rd542, 32;
	mul.wide.u32 	%rd544, %r174, %r182;
	and.b64  	%rd545, %rd496, 4294967295;
	add.s64 	%rd546, %rd543, %rd545;
	add.s64 	%rd547, %rd546, %rd544;
	shr.u64 	%rd548, %rd547, 32;
	mul.wide.u32 	%rd549, %r175, %r182;
	and.b64  	%rd550, %rd501, 4294967295;
	add.s64 	%rd551, %rd548, %rd550;
	add.s64 	%rd552, %rd551, %rd549;
	shr.u64 	%rd553, %rd552, 32;
	mul.wide.u32 	%rd554, %r1, %r182;
	and.b64  	%rd555, %rd504, 4294967295;
	add.s64 	%rd556, %rd553, %rd555;
	add.s64 	%rd557, %rd556, %rd554;
	shr.u64 	%rd558, %rd557, 32;
	and.b64  	%rd559, %rd507, 4294967295;
	add.s64 	%rd560, %rd558, %rd559;
	shr.u64 	%rd561, %rd560, 32;
	and.b64  	%rd562, %rd510, 4294967295;
	add.s64 	%rd563, %rd561, %rd562;
	shr.u64 	%rd564, %rd563, 32;
	and.b64  	%rd565, %rd513, 4294967295;
	add.s64 	%rd566, %rd564, %rd565;
	shr.u64 	%rd567, %rd566, 32;
	and.b64  	%rd568, %rd516, 4294967295;
	add.s64 	%rd569, %rd567, %rd568;
	shr.u64 	%rd570, %rd569, 32;
	and.b64  	%rd571, %rd519, 4294967295;
	add.s64 	%rd572, %rd570, %rd571;
	{ .reg .b32 tmp; mov.b64 {tmp, %r184}, %rd572; }
	add.s32 	%r185, %r181, %r184;
	mul.lo.s32 	%r186, %r166, %r183;
	mul.wide.u32 	%rd573, %r168, %r186;
	and.b64  	%rd574, %rd527, 4294967295;
	add.s64 	%rd575, %rd573, %rd574;
	shr.u64 	%rd576, %rd575, 32;
	mul.wide.u32 	%rd577, %r169, %r186;
	and.b64  	%rd578, %rd532, 4294967295;
	add.s64 	%rd579, %rd576, %rd578;
	add.s64 	%rd580, %rd579, %rd577;
	cvt.u32.u64 	%r187, %rd580;
	shr.u64 	%rd581, %rd580, 32;
	mul.wide.u32 	%rd582, %r171, %r186;
	and.b64  	%rd583, %rd537, 4294967295;
	add.s64 	%rd584, %rd581, %rd583;
	add.s64 	%rd585, %rd584, %rd582;
	shr.u64 	%rd586, %rd585, 32;
	mul.wide.u32 	%rd587, %r172, %r186;
	and.b64  	%rd588, %rd542, 4294967295;
	add.s64 	%rd589, %rd586, %rd588;
	add.s64 	%rd590, %rd589, %rd587;
	shr.u64 	%rd591, %rd590, 32;
	mul.wide.u32 	%rd592, %r173, %r186;
	and.b64  	%rd593, %rd547, 4294967295;
	add.s64 	%rd594, %rd591, %rd593;
	add.s64 	%rd595, %rd594, %rd592;
	shr.u64 	%rd596, %rd595, 32;
	mul.wide.u32 	%rd597, %r174, %r186;
	and.b64  	%rd598, %rd552, 4294967295;
	add.s64 	%rd599, %rd596, %rd598;
	add.s64 	%rd600, %rd599, %rd597;
	shr.u64 	%rd601, %rd600, 32;
	mul.wide.u32 	%rd602, %r175, %r186;
	and.b64  	%rd603, %rd557, 4294967295;
	add.s64 	%rd604, %rd601, %rd603;
	add.s64 	%rd605, %rd604, %rd602;
	shr.u64 	%rd606, %rd605, 32;
	mul.wide.u32 	%rd607, %r1, %r186;
	and.b64  	%rd608, %rd560, 4294967295;
	add.s64 	%rd609, %rd606, %rd608;
	add.s64 	%rd610, %rd609, %rd607;
	shr.u64 	%rd611, %rd610, 32;
	and.b64  	%rd612, %rd563, 4294967295;
	add.s64 	%rd613, %rd611, %rd612;
	shr.u64 	%rd614, %rd613, 32;
	and.b64  	%rd615, %rd566, 4294967295;
	add.s64 	%rd616, %rd614, %rd615;
	shr.u64 	%rd617, %rd616, 32;
	and.b64  	%rd618, %rd569, 4294967295;
	add.s64 	%rd619, %rd617, %rd618;
	shr.u64 	%rd620, %rd619, 32;
	and.b64  	%rd621, %rd572, 4294967295;
	add.s64 	%rd622, %rd620, %rd621;
	{ .reg .b32 tmp; mov.b64 {tmp, %r188}, %rd622; }
	add.s32 	%r189, %r185, %r188;
	mul.lo.s32 	%r190, %r166, %r187;
	mul.wide.u32 	%rd623, %r168, %r190;
	and.b64  	%rd624, %rd580, 4294967295;
	add.s64 	%rd625, %rd623, %rd624;
	shr.u64 	%rd626, %rd625, 32;
	mul.wide.u32 	%rd627, %r169, %r190;
	and.b64  	%rd628, %rd585, 4294967295;
	add.s64 	%rd629, %rd626, %rd628;
	add.s64 	%rd630, %rd629, %rd627;
	cvt.u32.u64 	%r191, %rd630;
	shr.u64 	%rd631, %rd630, 32;
	mul.wide.u32 	%rd632, %r171, %r190;
	and.b64  	%rd633, %rd590, 4294967295;
	add.s64 	%rd634, %rd631, %rd633;
	add.s64 	%rd635, %rd634, %rd632;
	shr.u64 	%rd636, %rd635, 32;
	mul.wide.u32 	%rd637, %r172, %r190;
	and.b64  	%rd638, %rd595, 4294967295;
	add.s64 	%rd639, %rd636, %rd638;
	add.s64 	%rd640, %rd639, %rd637;
	shr.u64 	%rd641, %rd640, 32;
	mul.wide.u32 	%rd642, %r173, %r190;
	and.b64  	%rd643, %rd600, 4294967295;
	add.s64 	%rd644, %rd641, %rd643;
	add.s64 	%rd645, %rd644, %rd642;
	shr.u64 	%rd646, %rd645, 32;
	mul.wide.u32 	%rd647, %r174, %r190;
	and.b64  	%rd648, %rd605, 4294967295;
	add.s64 	%rd649, %rd646, %rd648;
	add.s64 	%rd650, %rd649, %rd647;
	shr.u64 	%rd651, %rd650, 32;
	mul.wide.u32 	%rd652, %r175, %r190;
	and.b64  	%rd653, %rd610, 4294967295;
	add.s64 	%rd654, %rd651, %rd653;
	add.s64 	%rd655, %rd654, %rd652;
	shr.u64 	%rd656, %rd655, 32;
	mul.wide.u32 	%rd657, %r1, %r190;
	and.b64  	%rd658, %rd613, 4294967295;
	add.s64 	%rd659, %rd656, %rd658;
	add.s64 	%rd660, %rd659, %rd657;
	shr.u64 	%rd661, %rd660, 32;
	and.b64  	%rd662, %rd616, 4294967295;
	add.s64 	%rd663, %rd661, %rd662;
	shr.u64 	%rd664, %rd663, 32;
	and.b64  	%rd665, %rd619, 4294967295;
	add.s64 	%rd666, %rd664, %rd665;
	shr.u64 	%rd667, %rd666, 32;
	and.b64  	%rd668, %rd622, 4294967295;
	add.s64 	%rd669, %rd667, %rd668;
	{ .reg .b32 tmp; mov.b64 {tmp, %r192}, %rd669; }
	add.s32 	%r193, %r189, %r192;
	mul.lo.s32 	%r194, %r166, %r191;
	mul.wide.u32 	%rd670, %r168, %r194;
	and.b64  	%rd671, %rd630, 4294967295;
	add.s64 	%rd672, %rd670, %rd671;
	shr.u64 	%rd673, %rd672, 32;
	mul.wide.u32 	%rd674, %r169, %r194;
	and.b64  	%rd675, %rd635, 4294967295;
	add.s64 	%rd676, %rd673, %rd675;
	add.s64 	%rd677, %rd676, %rd674;
	cvt.u32.u64 	%r195, %rd677;
	shr.u64 	%rd678, %rd677, 32;
	mul.wide.u32 	%rd679, %r171, %r194;
	and.b64  	%rd680, %rd640, 4294967295;
	add.s64 	%rd681, %rd678, %rd680;
	add.s64 	%rd682, %rd681, %rd679;
	shr.u64 	%rd683, %rd682, 32;
	mul.wide.u32 	%rd684, %r172, %r194;
	and.b64  	%rd685, %rd645, 4294967295;
	add.s64 	%rd686, %rd683, %rd685;
	add.s64 	%rd687, %rd686, %rd684;
	shr.u64 	%rd688, %rd687, 32;
	mul.wide.u32 	%rd689, %r173, %r194;
	and.b64  	%rd690, %rd650, 4294967295;
	add.s64 	%rd691, %rd688, %rd690;
	add.s64 	%rd692, %rd691, %rd689;
	shr.u64 	%rd693, %rd692, 32;
	mul.wide.u32 	%rd694, %r174, %r194;
	and.b64  	%rd695, %rd655, 4294967295;
	add.s64 	%rd696, %rd693, %rd695;
	add.s64 	%rd697, %rd696, %rd694;
	shr.u64 	%rd698, %rd697, 32;
	mul.wide.u32 	%rd699, %r175, %r194;
	and.b64  	%rd700, %rd660, 4294967295;
	add.s64 	%rd701, %rd698, %rd700;
	add.s64 	%rd702, %rd701, %rd699;
	shr.u64 	%rd703, %rd702, 32;
	mul.wide.u32 	%rd704, %r1, %r194;
	and.b64  	%rd705, %rd663, 4294967295;
	add.s64 	%rd706, %rd703, %rd705;
	add.s64 	%rd707, %rd706, %rd704;
	shr.u64 	%rd708, %rd707, 32;
	and.b64  	%rd709, %rd666, 4294967295;
	add.s64 	%rd710, %rd708, %rd709;
	shr.u64 	%rd711, %rd710, 32;
	and.b64  	%rd712, %rd669, 4294967295;
	add.s64 	%rd713, %rd711, %rd712;
	{ .reg .b32 tmp; mov.b64 {tmp, %r196}, %rd713; }
	add.s32 	%r197, %r193, %r196;
	mul.lo.s32 	%r198, %r166, %r195;
	mul.wide.u32 	%rd714, %r168, %r198;
	and.b64  	%rd715, %rd677, 4294967295;
	add.s64 	%rd716, %rd714, %rd715;
	shr.u64 	%rd717, %rd716, 32;
	mul.wide.u32 	%rd718, %r169, %r198;
	and.b64  	%rd719, %rd682, 4294967295;
	add.s64 	%rd720, %rd717, %rd719;
	add.s64 	%rd721, %rd720, %rd718;
	cvt.u32.u64 	%r199, %rd721;
	shr.u64 	%rd722, %rd721, 32;
	mul.wide.u32 	%rd723, %r171, %r198;
	and.b64  	%rd724, %rd687, 4294967295;
	add.s64 	%rd725, %rd722, %rd724;
	add.s64 	%rd726, %rd725, %rd723;
	shr.u64 	%rd727, %rd726, 32;
	mul.wide.u32 	%rd728, %r172, %r198;
	and.b64  	%rd729, %rd692, 4294967295;
	add.s64 	%rd730, %rd727, %rd729;
	add.s64 	%rd731, %rd730, %rd728;
	shr.u64 	%rd732, %rd731, 32;
	mul.wide.u32 	%rd733, %r173, %r198;
	and.b64  	%rd734, %rd697, 4294967295;
	add.s64 	%rd735, %rd732, %rd734;
	add.s64 	%rd736, %rd735, %rd733;
	shr.u64 	%rd737, %rd736, 32;
	mul.wide.u32 	%rd738, %r174, %r198;
	and.b64  	%rd739, %rd702, 4294967295;
	add.s64 	%rd740, %rd737, %rd739;
	add.s64 	%rd741, %rd740, %rd738;
	shr.u64 	%rd742, %rd741, 32;
	mul.wide.u32 	%rd743, %r175, %r198;
	and.b64  	%rd744, %rd707, 4294967295;
	add.s64 	%rd745, %rd742, %rd744;
	add.s64 	%rd746, %rd745, %rd743;
	shr.u64 	%rd747, %rd746, 32;
	mul.wide.u32 	%rd748, %r1, %r198;
	and.b64  	%rd749, %rd710, 4294967295;
	add.s64 	%rd750, %rd747, %rd749;
	add.s64 	%rd751, %rd750, %rd748;
	shr.u64 	%rd752, %rd751, 32;
	and.b64  	%rd753, %rd713, 4294967295;
	add.s64 	%rd754, %rd752, %rd753;
	{ .reg .b32 tmp; mov.b64 {tmp, %r200}, %rd754; }
	add.s32 	%r201, %r197, %r200;
	mul.lo.s32 	%r202, %r166, %r199;
	mul.wide.u32 	%rd755, %r168, %r202;
	and.b64  	%rd756, %rd721, 4294967295;
	add.s64 	%rd757, %rd755, %rd756;
	shr.u64 	%rd758, %rd757, 32;
	mul.wide.u32 	%rd759, %r169, %r202;
	and.b64  	%rd760, %rd726, 4294967295;
	add.s64 	%rd761, %rd758, %rd760;
	add.s64 	%rd3090, %rd761, %rd759;
	cvt.u32.u64 	%r2, %rd3090;
	shr.u64 	%rd762, %rd3090, 32;
	mul.wide.u32 	%rd763, %r171, %r202;
	and.b64  	%rd764, %rd731, 4294967295;
	add.s64 	%rd765, %rd762, %rd764;
	add.s64 	%rd3089, %rd765, %rd763;
	cvt.u32.u64 	%r3, %rd3089;
	shr.u64 	%rd766, %rd3089, 32;
	mul.wide.u32 	%rd767, %r172, %r202;
	and.b64  	%rd768, %rd736, 4294967295;
	add.s64 	%rd769, %rd766, %rd768;
	add.s64 	%rd3088, %rd769, %rd767;
	cvt.u32.u64 	%r4, %rd3088;
	shr.u64 	%rd770, %rd3088, 32;
	mul.wide.u32 	%rd771, %r173, %r202;
	and.b64  	%rd772, %rd741, 4294967295;
	add.s64 	%rd773, %rd770, %rd772;
	add.s64 	%rd3087, %rd773, %rd771;
	cvt.u32.u64 	%r5, %rd3087;
	shr.u64 	%rd774, %rd3087, 32;
	mul.wide.u32 	%rd775, %r174, %r202;
	and.b64  	%rd776, %rd746, 4294967295;
	add.s64 	%rd777, %rd774, %rd776;
	add.s64 	%rd3086, %rd777, %rd775;
	cvt.u32.u64 	%r6, %rd3086;
	shr.u64 	%rd778, %rd3086, 32;
	mul.wide.u32 	%rd779, %r175, %r202;
	and.b64  	%rd780, %rd751, 4294967295;
	add.s64 	%rd781, %rd778, %rd780;
	add.s64 	%rd3085, %rd781, %rd779;
	cvt.u32.u64 	%r7, %rd3085;
	shr.u64 	%rd782, %rd3085, 32;
	mul.wide.u32 	%rd783, %r1, %r202;
	and.b64  	%rd784, %rd754, 4294967295;
	add.s64 	%rd785, %rd782, %rd784;
	add.s64 	%rd3084, %rd785, %rd783;
	cvt.u32.u64 	%r8, %rd3084;
	{ .reg .b32 tmp; mov.b64 {tmp, %r203}, %rd3084; }
	add.s32 	%r538, %r201, %r203;
	setp.gt.u32 	%p1, %r538, %r1;
	@%p1 bra 	$L__BB7_14;
	setp.lt.u32 	%p2, %r538, %r1;
	mov.u64 	%rd3077, %rd3090;
	mov.u64 	%rd3078, %rd3089;
	mov.u64 	%rd3079, %rd3088;
	mov.u64 	%rd3080, %rd3087;
	mov.u64 	%rd3081, %rd3086;
	mov.u64 	%rd3082, %rd3085;
	mov.u64 	%rd3083, %rd3084;
	mov.u32 	%r512, %r538;
	@%p2 bra 	$L__BB7_15;
	cvt.u32.u64 	%r204, %rd8;
	setp.lt.u32 	%p3, %r204, %r8;
	@%p3 bra 	$L__BB7_14;
	setp.gt.u32 	%p4, %r204, %r8;
	mov.u64 	%rd3077, %rd3090;
	mov.u64 	%rd3078, %rd3089;
	mov.u64 	%rd3079, %rd3088;
	mov.u64 	%rd3080, %rd3087;
	mov.u64 	%rd3081, %rd3086;
	mov.u64 	%rd3082, %rd3085;
	mov.u64 	%rd3083, %rd3084;
	mov.u32 	%r512, %r538;
	@%p4 bra 	$L__BB7_15;
	cvt.u32.u64 	%r206, %rd7;
	setp.lt.u32 	%p5, %r206, %r7;
	@%p5 bra 	$L__BB7_14;
	setp.gt.u32 	%p6, %r206, %r7;
	mov.u64 	%rd3077, %rd3090;
	mov.u64 	%rd3078, %rd3089;
	mov.u64 	%rd3079, %rd3088;
	mov.u64 	%rd3080, %rd3087;
	mov.u64 	%rd3081, %rd3086;
	mov.u64 	%rd3082, %rd3085;
	mov.u64 	%rd3083, %rd3084;
	mov.u32 	%r512, %r538;
	@%p6 bra 	$L__BB7_15;
	cvt.u32.u64 	%r208, %rd6;
	setp.lt.u32 	%p7, %r208, %r6;
	@%p7 bra 	$L__BB7_14;
	setp.gt.u32 	%p8, %r208, %r6;
	mov.u64 	%rd3077, %rd3090;
	mov.u64 	%rd3078, %rd3089;
	mov.u64 	%rd3079, %rd3088;
	mov.u64 	%rd3080, %rd3087;
	mov.u64 	%rd3081, %rd3086;
	mov.u64 	%rd3082, %rd3085;
	mov.u64 	%rd3083, %rd3084;
	mov.u32 	%r512, %r538;
	@%p8 bra 	$L__BB7_15;
	cvt.u32.u64 	%r210, %rd5;
	setp.lt.u32 	%p9, %r210, %r5;
	@%p9 bra 	$L__BB7_14;
	setp.gt.u32 	%p10, %r210, %r5;
	mov.u64 	%rd3077, %rd3090;
	mov.u64 	%rd3078, %rd3089;
	mov.u64 	%rd3079, %rd3088;
	mov.u64 	%rd3080, %rd3087;
	mov.u64 	%rd3081, %rd3086;
	mov.u64 	%rd3082, %rd3085;
	mov.u64 	%rd3083, %rd3084;
	mov.u32 	%r512, %r538;
	@%p10 bra 	$L__BB7_15;
	cvt.u32.u64 	%r212, %rd4;
	setp.lt.u32 	%p11, %r212, %r4;
	@%p11 bra 	$L__BB7_14;
	setp.gt.u32 	%p12, %r212, %r4;
	mov.u64 	%rd3077, %rd3090;
	mov.u64 	%rd3078, %rd3089;
	mov.u64 	%rd3079, %rd3088;
	mov.u64 	%rd3080, %rd3087;
	mov.u64 	%rd3081, %rd3086;
	mov.u64 	%rd3082, %rd3085;
	mov.u64 	%rd3083, %rd3084;
	mov.u32 	%r512, %r538;
	@%p12 bra 	$L__BB7_15;
	cvt.u32.u64 	%r214, %rd3;
	setp.lt.u32 	%p13, %r214, %r3;
	@%p13 bra 	$L__BB7_14;
	cvt.u32.u64 	%r216, %rd2;
	setp.gt.u32 	%p14, %r214, %r3;
	setp.gt.u32 	%p15, %r216, %r2;
	or.pred  	%p16, %p14, %p15;
	mov.u64 	%rd3077, %rd3090;
	mov.u64 	%rd3078, %rd3089;
	mov.u64 	%rd3079, %rd3088;
	mov.u64 	%rd3080, %rd3087;
	mov.u64 	%rd3081, %rd3086;
	mov.u64 	%rd3082, %rd3085;
	mov.u64 	%rd3083, %rd3084;
	mov.u32 	%r512, %r538;
	@%p16 bra 	$L__BB7_15;
$L__BB7_14:
	and.b64  	%rd787, %rd3090, 4294967295;
	sub.s64 	%rd3077, %rd787, %rd2;
	shr.u64 	%rd788, %rd3077, 63;
	and.b64  	%rd789, %rd3089, 4294967295;
	add.s64 	%rd790, %rd788, %rd3;
	sub.s64 	%rd3078, %rd789, %rd790;
	shr.u64 	%rd791, %rd3078, 63;
	and.b64  	%rd792, %rd3088, 4294967295;
	add.s64 	%rd793, %rd791, %rd4;
	sub.s64 	%rd3079, %rd792, %rd793;
	shr.u64 	%rd794, %rd3079, 63;
	and.b64  	%rd795, %rd3087, 4294967295;
	add.s64 	%rd796, %rd794, %rd5;
	sub.s64 	%rd3080, %rd795, %rd796;
	shr.u64 	%rd797, %rd3080, 63;
	and.b64  	%rd798, %rd3086, 4294967295;
	add.s64 	%rd799, %rd797, %rd6;
	sub.s64 	%rd3081, %rd798, %rd799;
	shr.u64 	%rd800, %rd3081, 63;
	and.b64  	%rd801, %rd3085, 4294967295;
	add.s64 	%rd802, %rd800, %rd7;
	sub.s64 	%rd3082, %rd801, %rd802;
	shr.u64 	%rd803, %rd3082, 63;
	and.b64  	%rd804, %rd3084, 4294967295;
	add.s64 	%rd805, %rd803, %rd8;
	sub.s64 	%rd3083, %rd804, %rd805;
	shr.u64 	%rd806, %rd3083, 63;
	cvt.u32.u64 	%r217, %rd806;
	add.s32 	%r218, %r1, %r217;
	sub.s32 	%r512, %r538, %r218;
$L__BB7_15:
	ld.const.u32 	%r537, [ONE_MONT];
	ld.const.u32 	%r536, [ONE_MONT+4];
	ld.const.u32 	%r535, [ONE_MONT+8];
	ld.const.u32 	%r534, [ONE_MONT+12];
	ld.const.u32 	%r533, [ONE_MONT+16];
	ld.const.u32 	%r532, [ONE_MONT+20];
	ld.const.u32 	%r531, [ONE_MONT+24];
	ld.const.u32 	%r530, [ONE_MONT+28];
	and.b64  	%rd30, %rd3077, 4294967295;
	and.b64  	%rd31, %rd3078, 4294967295;
	and.b64  	%rd32, %rd3079, 4294967295;
	and.b64  	%rd33, %rd3080, 4294967295;
	and.b64  	%rd34, %rd3081, 4294967295;
	and.b64  	%rd35, %rd3082, 4294967295;
	and.b64  	%rd36, %rd3083, 4294967295;
	mov.b32 	%r521, 255;
$L__BB7_16:
	mul.wide.u32 	%rd807, %r537, %r537;
	cvt.u32.u64 	%r220, %rd807;
	shr.u64 	%rd808, %rd807, 32;
	mul.wide.u32 	%rd809, %r536, %r537;
	add.s64 	%rd810, %rd808, %rd809;
	shr.u64 	%rd811, %rd810, 32;
	mul.wide.u32 	%rd812, %r535, %r537;
	add.s64 	%rd813, %rd811, %rd812;
	shr.u64 	%rd814, %rd813, 32;
	mul.wide.u32 	%rd815, %r534, %r537;
	add.s64 	%rd816, %rd814, %rd815;
	shr.u64 	%rd817, %rd816, 32;
	mul.wide.u32 	%rd818, %r533, %r537;
	add.s64 	%rd819, %rd817, %rd818;
	shr.u64 	%rd820, %rd819, 32;
	mul.wide.u32 	%rd821, %r532, %r537;
	add.s64 	%rd822, %rd820, %rd821;
	shr.u64 	%rd823, %rd822, 32;
	mul.wide.u32 	%rd824, %r531, %r537;
	add.s64 	%rd825, %rd823, %rd824;
	shr.u64 	%rd826, %rd825, 32;
	mul.wide.u32 	%rd827, %r530, %r537;
	add.s64 	%rd828, %rd826, %rd827;
	shr.u64 	%rd829, %rd828, 32;
	and.b64  	%rd830, %rd810, 4294967295;
	add.s64 	%rd831, %rd809, %rd830;
	shr.u64 	%rd832, %rd831, 32;
	mul.wide.u32 	%rd833, %r536, %r536;
	and.b64  	%rd834, %rd813, 4294967295;
	add.s64 	%rd835, %rd832, %rd834;
	add.s64 	%rd836, %rd835, %rd833;
	shr.u64 	%rd837, %rd836, 32;
	mul.wide.u32 	%rd838, %r535, %r536;
	and.b64  	%rd839, %rd816, 4294967295;
	add.s64 	%rd840, %rd837, %rd839;
	add.s64 	%rd841, %rd840, %rd838;
	shr.u64 	%rd842, %rd841, 32;
	mul.wide.u32 	%rd843, %r534, %r536;
	and.b64  	%rd844, %rd819, 4294967295;
	add.s64 	%rd845, %rd842, %rd844;
	add.s64 	%rd846, %rd845, %rd843;
	shr.u64 	%rd847, %rd846, 32;
	mul.wide.u32 	%rd848, %r533, %r536;
	and.b64  	%rd849, %rd822, 4294967295;
	add.s64 	%rd850, %rd847, %rd849;
	add.s64 	%rd851, %rd850, %rd848;
	shr.u64 	%rd852, %rd851, 32;
	mul.wide.u32 	%rd853, %r532, %r536;
	and.b64  	%rd854, %rd825, 4294967295;
	add.s64 	%rd855, %rd852, %rd854;
	add.s64 	%rd856, %rd855, %rd853;
	shr.u64 	%rd857, %rd856, 32;
	mul.wide.u32 	%rd858, %r531, %r536;
	and.b64  	%rd859, %rd828, 4294967295;
	add.s64 	%rd860, %rd857, %rd859;
	add.s64 	%rd861, %rd860, %rd858;
	shr.u64 	%rd862, %rd861, 32;
	mul.wide.u32 	%rd863, %r530, %r536;
	add.s64 	%rd864, %rd862, %rd829;
	add.s64 	%rd865, %rd864, %rd863;
	shr.u64 	%rd866, %rd865, 32;
	and.b64  	%rd867, %rd836, 4294967295;
	add.s64 	%rd868, %rd812, %rd867;
	shr.u64 	%rd869, %rd868, 32;
	and.b64  	%rd870, %rd841, 4294967295;
	add.s64 	%rd871, %rd869, %rd870;
	add.s64 	%rd872, %rd871, %rd838;
	shr.u64 	%rd873, %rd872, 32;
	mul.wide.u32 	%rd874, %r535, %r535;
	and.b64  	%rd875, %rd846, 4294967295;
	add.s64 	%rd876, %rd873, %rd875;
	add.s64 	%rd877, %rd876, %rd874;
	shr.u64 	%rd878, %rd877, 32;
	mul.wide.u32 	%rd879, %r534, %r535;
	and.b64  	%rd880, %rd851, 4294967295;
	add.s64 	%rd881, %rd878, %rd880;
	add.s64 	%rd882, %rd881, %rd879;
	shr.u64 	%rd883, %rd882, 32;
	mul.wide.u32 	%rd884, %r533, %r535;
	and.b64  	%rd885, %rd856, 4294967295;
	add.s64 	%rd886, %rd883, %rd885;
	add.s64 	%rd887, %rd886, %rd884;
	shr.u64 	%rd888, %rd887, 32;
	mul.wide.u32 	%rd889, %r532, %r535;
	and.b64  	%rd890, %rd861, 4294967295;
	add.s64 	%rd891, %rd888, %rd890;
	add.s64 	%rd892, %rd891, %rd889;
	shr.u64 	%rd893, %rd892, 32;
	mul.wide.u32 	%rd894, %r531, %r535;
	and.b64  	%rd895, %rd865, 4294967295;
	add.s64 	%rd896, %rd893, %rd895;
	add.s64 	%rd897, %rd896, %rd894;
	shr.u64 	%rd898, %rd897, 32;
	mul.wide.u32 	%rd899, %r530, %r535;
	add.s64 	%rd900, %rd898, %rd866;
	add.s64 	%rd901, %rd900, %rd899;
	shr.u64 	%rd902, %rd901, 32;
	and.b64  	%rd903, %rd872, 4294967295;
	add.s64 	%rd904, %rd815, %rd903;
	shr.u64 	%rd905, %rd904, 32;
	and.b64  	%rd906, %rd877, 4294967295;
	add.s64 	%rd907, %rd905, %rd906;
	add.s64 	%rd908, %rd907, %rd843;
	shr.u64 	%rd909, %rd908, 32;
	and.b64  	%rd910, %rd882, 4294967295;
	add.s64 	%rd911, %rd909, %rd910;
	add.s64 	%rd912, %rd911, %rd879;
	shr.u64 	%rd913, %rd912, 32;
	mul.wide.u32 	%rd914, %r534, %r534;
	and.b64  	%rd915, %rd887, 4294967295;
	add.s64 	%rd916, %rd913, %rd915;
	add.s64 	%rd917, %rd916, %rd914;
	shr.u64 	%rd918, %rd917, 32;
	mul.wide.u32 	%rd919, %r533, %r534;
	and.b64  	%rd920, %rd892, 4294967295;
	add.s64 	%rd921, %rd918, %rd920;
	add.s64 	%rd922, %rd921, %rd919;
	shr.u64 	%rd923, %rd922, 32;
	mul.wide.u32 	%rd924, %r532, %r534;
	and.b64  	%rd925, %rd897, 4294967295;
	add.s64 	%rd926, %rd923, %rd925;
	add.s64 	%rd927, %rd926, %rd924;
	shr.u64 	%rd928, %rd927, 32;
	mul.wide.u32 	%rd929, %r531, %r534;
	and.b64  	%rd930, %rd901, 4294967295;
	add.s64 	%rd931, %rd928, %rd930;
	add.s64 	%rd932, %rd931, %rd929;
	shr.u64 	%rd933, %rd932, 32;
	mul.wide.u32 	%rd934, %r530, %r534;
	add.s64 	%rd935, %rd933, %rd902;
	add.s64 	%rd936, %rd935, %rd934;
	shr.u64 	%rd937, %rd936, 32;
	and.b64  	%rd938, %rd908, 4294967295;
	add.s64 	%rd939, %rd818, %rd938;
	shr.u64 	%rd940, %rd939, 32;
	and.b64  	%rd941, %rd912, 4294967295;
	add.s64 	%rd942, %rd940, %rd941;
	add.s64 	%rd943, %rd942, %rd848;
	shr.u64 	%rd944, %rd943, 32;
	and.b64  	%rd945, %rd917, 4294967295;
	add.s64 	%rd946, %rd944, %rd945;
	add.s64 	%rd947, %rd946, %rd884;
	shr.u64 	%rd948, %rd947, 32;
	and.b64  	%rd949, %rd922, 4294967295;
	add.s64 	%rd950, %rd948, %rd949;
	add.s64 	%rd951, %rd950, %rd919;
	shr.u64 	%rd952, %rd951, 32;
	mul.wide.u32 	%rd953, %r533, %r533;
	and.b64  	%rd954, %rd927, 4294967295;
	add.s64 	%rd955, %rd952, %rd954;
	add.s64 	%rd956, %rd955, %rd953;
	shr.u64 	%rd957, %rd956, 32;
	mul.wide.u32 	%rd958, %r532, %r533;
	and.b64  	%rd959, %rd932, 4294967295;
	add.s64 	%rd960, %rd957, %rd959;
	add.s64 	%rd961, %rd960, %rd958;
	shr.u64 	%rd962, %rd961, 32;
	mul.wide.u32 	%rd963, %r531, %r533;
	and.b64  	%rd964, %rd936, 4294967295;
	add.s64 	%rd965, %rd962, %rd964;
	add.s64 	%rd966, %rd965, %rd963;
	shr.u64 	%rd967, %rd966, 32;
	mul.wide.u32 	%rd968, %r530, %r533;
	add.s64 	%rd969, %rd967, %rd937;
	add.s64 	%rd970, %rd969, %rd968;
	shr.u64 	%rd971, %rd970, 32;
	and.b64  	%rd972, %rd943, 4294967295;
	add.s64 	%rd973, %rd821, %rd972;
	shr.u64 	%rd974, %rd973, 32;
	and.b64  	%rd975, %rd947, 4294967295;
	add.s64 	%rd976, %rd974, %rd975;
	add.s64 	%rd977, %rd976, %rd853;
	shr.u64 	%rd978, %rd977, 32;
	and.b64  	%rd979, %rd951, 4294967295;
	add.s64 	%rd980, %rd978, %rd979;
	add.s64 	%rd981, %rd980, %rd889;
	shr.u64 	%rd982, %rd981, 32;
	and.b64  	%rd983, %rd956, 4294967295;
	add.s64 	%rd984, %rd982, %rd983;
	add.s64 	%rd985, %rd984, %rd924;
	shr.u64 	%rd986, %rd985, 32;
	and.b64  	%rd987, %rd961, 4294967295;
	add.s64 	%rd988, %rd986, %rd987;
	add.s64 	%rd989, %rd988, %rd958;
	shr.u64 	%rd990, %rd989, 32;
	mul.wide.u32 	%rd991, %r532, %r532;
	and.b64  	%rd992, %rd966, 4294967295;
	add.s64 	%rd993, %rd990, %rd992;
	add.s64 	%rd994, %rd993, %rd991;
	shr.u64 	%rd995, %rd994, 32;
	mul.wide.u32 	%rd996, %r531, %r532;
	and.b64  	%rd997, %rd970, 4294967295;
	add.s64 	%rd998, %rd995, %rd997;
	add.s64 	%rd999, %rd998, %rd996;
	shr.u64 	%rd1000, %rd999, 32;
	mul.wide.u32 	%rd1001, %r530, %r532;
	add.s64 	%rd1002, %rd1000, %rd971;
	add.s64 	%rd1003, %rd1002, %rd1001;
	shr.u64 	%rd1004, %rd1003, 32;
	and.b64  	%rd1005, %rd977, 4294967295;
	add.s64 	%rd1006, %rd824, %rd1005;
	shr.u64 	%rd1007, %rd1006, 32;
	and.b64  	%rd1008, %rd981, 4294967295;
	add.s64 	%rd1009, %rd1007, %rd1008;
	add.s64 	%rd1010, %rd1009, %rd858;
	shr.u64 	%rd1011, %rd1010, 32;
	and.b64  	%rd1012, %rd985, 4294967295;
	add.s64 	%rd1013, %rd1011, %rd1012;
	add.s64 	%rd1014, %rd1013, %rd894;
	shr.u64 	%rd1015, %rd1014, 32;
	and.b64  	%rd1016, %rd989, 4294967295;
	add.s64 	%rd1017, %rd1015, %rd1016;
	add.s64 	%rd1018, %rd1017, %rd929;
	shr.u64 	%rd1019, %rd1018, 32;
	and.b64  	%rd1020, %rd994, 4294967295;
	add.s64 	%rd1021, %rd1019, %rd1020;
	add.s64 	%rd1022, %rd1021, %rd963;
	shr.u64 	%rd1023, %rd1022, 32;
	and.b64  	%rd1024, %rd999, 4294967295;
	add.s64 	%rd1025, %rd1023, %rd1024;
	add.s64 	%rd1026, %rd1025, %rd996;
	shr.u64 	%rd1027, %rd1026, 32;
	mul.wide.u32 	%rd1028, %r531, %r531;
	and.b64  	%rd1029, %rd1003, 4294967295;
	add.s64 	%rd1030, %rd1027, %rd1029;
	add.s64 	%rd1031, %rd1030, %rd1028;
	shr.u64 	%rd1032, %rd1031, 32;
	mul.wide.u32 	%rd1033, %r530, %r531;
	add.s64 	%rd1034, %rd1032, %rd1004;
	add.s64 	%rd1035, %rd1034, %rd1033;
	shr.u64 	%rd1036, %rd1035, 32;
	and.b64  	%rd1037, %rd1010, 4294967295;
	add.s64 	%rd1038, %rd827, %rd1037;
	shr.u64 	%rd1039, %rd1038, 32;
	and.b64  	%rd1040, %rd1014, 4294967295;
	add.s64 	%rd1041, %rd1039, %rd1040;
	add.s64 	%rd1042, %rd1041, %rd863;
	shr.u64 	%rd1043, %rd1042, 32;
	and.b64  	%rd1044, %rd1018, 4294967295;
	add.s64 	%rd1045, %rd1043, %rd1044;
	add.s64 	%rd1046, %rd1045, %rd899;
	shr.u64 	%rd1047, %rd1046, 32;
	and.b64  	%rd1048, %rd1022, 4294967295;
	add.s64 	%rd1049, %rd1047, %rd1048;
	add.s64 	%rd1050, %rd1049, %rd934;
	shr.u64 	%rd1051, %rd1050, 32;
	and.b64  	%rd1052, %rd1026, 4294967295;
	add.s64 	%rd1053, %rd1051, %rd1052;
	add.s64 	%rd1054, %rd1053, %rd968;
	shr.u64 	%rd1055, %rd1054, 32;
	and.b64  	%rd1056, %rd1031, 4294967295;
	add.s64 	%rd1057, %rd1055, %rd1056;
	add.s64 	%rd1058, %rd1057, %rd1001;
	shr.u64 	%rd1059, %rd1058, 32;
	and.b64  	%rd1060, %rd1035, 4294967295;
	add.s64 	%rd1061, %rd1059, %rd1060;
	add.s64 	%rd1062, %rd1061, %rd1033;
	shr.u64 	%rd1063, %rd1062, 32;
	mul.wide.u32 	%rd1064, %r530, %r530;
	add.s64 	%rd1065, %rd1063, %rd1036;
	add.s64 	%rd1066, %rd1065, %rd1064;
	{ .reg .b32 tmp; mov.b64 {tmp, %r221}, %rd1066; }
	mul.lo.s32 	%r223, %r166, %r220;
	cvt.u64.u32 	%rd37, %r168;
	mul.wide.u32 	%rd1067, %r168, %r223;
	and.b64  	%rd1068, %rd807, 4294967293;
	add.s64 	%rd1069, %rd1067, %rd1068;
	shr.u64 	%rd1070, %rd1069, 32;
	cvt.u64.u32 	%rd38, %r169;
	mul.wide.u32 	%rd1071, %r169, %r223;
	and.b64  	%rd1072, %rd831, 4294967295;
	add.s64 	%rd1073, %rd1070, %rd1072;
	add.s64 	%rd1074, %rd1073, %rd1071;
	cvt.u32.u64 	%r226, %rd1074;
	shr.u64 	%rd1075, %rd1074, 32;
	cvt.u64.u32 	%rd39, %r171;
	mul.wide.u32 	%rd1076, %r171, %r223;
	and.b64  	%rd1077, %rd868, 4294967295;
	add.s64 	%rd1078, %rd1075, %rd1077;
	add.s64 	%rd1079, %rd1078, %rd1076;
	shr.u64 	%rd1080, %rd1079, 32;
	cvt.u64.u32 	%rd40, %r172;
	mul.wide.u32 	%rd1081, %r172, %r223;
	and.b64  	%rd1082, %rd904, 4294967295;
	add.s64 	%rd1083, %rd1080, %rd1082;
	add.s64 	%rd1084, %rd1083, %rd1081;
	shr.u64 	%rd1085, %rd1084, 32;
	cvt.u64.u32 	%rd41, %r173;
	mul.wide.u32 	%rd1086, %r173, %r223;
	and.b64  	%rd1087, %rd939, 4294967295;
	add.s64 	%rd1088, %rd1085, %rd1087;
	add.s64 	%rd1089, %rd1088, %rd1086;
	shr.u64 	%rd1090, %rd1089, 32;
	cvt.u64.u32 	%rd42, %r174;
	mul.wide.u32 	%rd1091, %r174, %r223;
	and.b64  	%rd1092, %rd973, 4294967295;
	add.s64 	%rd1093, %rd1090, %rd1092;
	add.s64 	%rd1094, %rd1093, %rd1091;
	shr.u64 	%rd1095, %rd1094, 32;
	cvt.u64.u32 	%rd43, %r175;
	mul.wide.u32 	%rd1096, %r175, %r223;
	and.b64  	%rd1097, %rd1006, 4294967295;
	add.s64 	%rd1098, %rd1095, %rd1097;
	add.s64 	%rd1099, %rd1098, %rd1096;
	shr.u64 	%rd1100, %rd1099, 32;
	mul.wide.u32 	%rd1101, %r1, %r223;
	and.b64  	%rd1102, %rd1038, 4294967295;
	add.s64 	%rd1103, %rd1100, %rd1102;
	add.s64 	%rd1104, %rd1103, %rd1101;
	shr.u64 	%rd1105, %rd1104, 32;
	and.b64  	%rd1106, %rd1042, 4294967295;
	add.s64 	%rd1107, %rd1105, %rd1106;
	shr.u64 	%rd1108, %rd1107, 32;
	and.b64  	%rd1109, %rd1046, 4294967295;
	add.s64 	%rd1110, %rd1108, %rd1109;
	shr.u64 	%rd1111, %rd1110, 32;
	and.b64  	%rd1112, %rd1050, 4294967295;
	add.s64 	%rd1113, %rd1111, %rd1112;
	shr.u64 	%rd1114, %rd1113, 32;
	and.b64  	%rd1115, %rd1054, 4294967295;
	add.s64 	%rd1116, %rd1114, %rd1115;
	shr.u64 	%rd1117, %rd1116, 32;
	and.b64  	%rd1118, %rd1058, 4294967295;
	add.s64 	%rd1119, %rd1117, %rd1118;
	shr.u64 	%rd1120, %rd1119, 32;
	and.b64  	%rd1121, %rd1062, 4294967295;
	add.s64 	%rd1122, %rd1120, %rd1121;
	shr.u64 	%rd1123, %rd1122, 32;
	and.b64  	%rd1124, %rd1066, 4294967295;
	add.s64 	%rd1125, %rd1123, %rd1124;
	{ .reg .b32 tmp; mov.b64 {tmp, %r232}, %rd1125; }
	add.s32 	%r233, %r221, %r232;
	mul.lo.s32 	%r234, %r166, %r226;
	mul.wide.u32 	%rd1126, %r168, %r234;
	and.b64  	%rd1127, %rd1074, 4294967295;
	add.s64 	%rd1128, %rd1126, %rd1127;
	shr.u64 	%rd1129, %rd1128, 32;
	mul.wide.u32 	%rd1130, %r169, %r234;
	and.b64  	%rd1131, %rd1079, 4294967295;
	add.s64 	%rd1132, %rd1129, %rd1131;
	add.s64 	%rd1133, %rd1132, %rd1130;
	cvt.u32.u64 	%r235, %rd1133;
	shr.u64 	%rd1134, %rd1133, 32;
	mul.wide.u32 	%rd1135, %r171, %r234;
	and.b64  	%rd1136, %rd1084, 4294967295;
	add.s64 	%rd1137, %rd1134, %rd1136;
	add.s64 	%rd1138, %rd1137, %rd1135;
	shr.u64 	%rd1139, %rd1138, 32;
	mul.wide.u32 	%rd1140, %r172, %r234;
	and.b64  	%rd1141, %rd1089, 4294967295;
	add.s64 	%rd1142, %rd1139, %rd1141;
	add.s64 	%rd1143, %rd1142, %rd1140;
	shr.u64 	%rd1144, %rd1143, 32;
	mul.wide.u32 	%rd1145, %r173, %r234;
	and.b64  	%rd1146, %rd1094, 4294967295;
	add.s64 	%rd1147, %rd1144, %rd1146;
	add.s64 	%rd1148, %rd1147, %rd1145;
	shr.u64 	%rd1149, %rd1148, 32;
	mul.wide.u32 	%rd1150, %r174, %r234;
	and.b64  	%rd1151, %rd1099, 4294967295;
	add.s64 	%rd1152, %rd1149, %rd1151;
	add.s64 	%rd1153, %rd1152, %rd1150;
	shr.u64 	%rd1154, %rd1153, 32;
	mul.wide.u32 	%rd1155, %r175, %r234;
	and.b64  	%rd1156, %rd1104, 4294967295;
	add.s64 	%rd1157, %rd1154, %rd1156;
	add.s64 	%rd1158, %rd1157, %rd1155;
	shr.u64 	%rd1159, %rd1158, 32;
	mul.wide.u32 	%rd1160, %r1, %r234;
	and.b64  	%rd1161, %rd1107, 4294967295;
	add.s64 	%rd1162, %rd1159, %rd1161;
	add.s64 	%rd1163, %rd1162, %rd1160;
	shr.u64 	%rd1164, %rd1163, 32;
	and.b64  	%rd1165, %rd1110, 4294967295;
	add.s64 	%rd1166, %rd1164, %rd1165;
	shr.u64 	%rd1167, %rd1166, 32;
	and.b64  	%rd1168, %rd1113, 4294967295;
	add.s64 	%rd1169, %rd1167, %rd1168;
	shr.u64 	%rd1170, %rd1169, 32;
	and.b64  	%rd1171, %rd1116, 4294967295;
	add.s64 	%rd1172, %rd1170, %rd1171;
	shr.u64 	%rd1173, %rd1172, 32;
	and.b64  	%rd1174, %rd1119, 4294967295;
	add.s64 	%rd1175, %rd1173, %rd1174;
	shr.u64 	%rd1176, %rd1175, 32;
	and.b64  	%rd1177, %rd1122, 4294967295;
	add.s64 	%rd1178, %rd1176, %rd1177;
	shr.u64 	%rd1179, %rd1178, 32;
	and.b64  	%rd1180, %rd1125, 4294967295;
	add.s64 	%rd1181, %rd1179, %rd1180;
	{ .reg .b32 tmp; mov.b64 {tmp, %r236}, %rd1181; }
	add.s32 	%r237, %r233, %r236;
	mul.lo.s32 	%r238, %r166, %r235;
	mul.wide.u32 	%rd1182, %r168, %r238;
	and.b64  	%rd1183, %rd1133, 4294967295;
	add.s64 	%rd1184, %rd1182, %rd1183;
	shr.u64 	%rd1185, %rd1184, 32;
	mul.wide.u32 	%rd1186, %r169, %r238;
	and.b64  	%rd1187, %rd1138, 4294967295;
	add.s64 	%rd1188, %rd1185, %rd1187;
	add.s64 	%rd1189, %rd1188, %rd1186;
	cvt.u32.u64 	%r239, %rd1189;
	shr.u64 	%rd1190, %rd1189, 32;
	mul.wide.u32 	%rd1191, %r171, %r238;
	and.b64  	%rd1192, %rd1143, 4294967295;
	add.s64 	%rd1193, %rd1190, %rd1192;
	add.s64 	%rd1194, %rd1193, %rd1191;
	shr.u64 	%rd1195, %rd1194, 32;
	mul.wide.u32 	%rd1196, %r172, %r238;
	and.b64  	%rd1197, %rd1148, 4294967295;
	add.s64 	%rd1198, %rd1195, %rd1197;
	add.s64 	%rd1199, %rd1198, %rd1196;
	shr.u64 	%rd1200, %rd1199, 32;
	mul.wide.u32 	%rd1201, %r173, %r238;
	and.b64  	%rd1202, %rd1153, 4294967295;
	add.s64 	%rd1203, %rd1200, %rd1202;
	add.s64 	%rd1204, %rd1203, %rd1201;
	shr.u64 	%rd1205, %rd1204, 32;
	mul.wide.u32 	%rd1206, %r174, %r238;
	and.b64  	%rd1207, %rd1158, 4294967295;
	add.s64 	%rd1208, %rd1205, %rd1207;
	add.s64 	%rd1209, %rd1208, %rd1206;
	shr.u64 	%rd1210, %rd1209, 32;
	mul.wide.u32 	%rd1211, %r175, %r238;
	and.b64  	%rd1212, %rd1163, 4294967295;
	add.s64 	%rd1213, %rd1210, %rd1212;
	add.s64 	%rd1214, %rd1213, %rd1211;
	shr.u64 	%rd1215, %rd1214, 32;
	mul.wide.u32 	%rd1216, %r1, %r238;
	and.b64  	%rd1217, %rd1166, 4294967295;
	add.s64 	%rd1218, %rd1215, %rd1217;
	add.s64 	%rd1219, %rd1218, %rd1216;
	shr.u64 	%rd1220, %rd1219, 32;
	and.b64  	%rd1221, %rd1169, 4294967295;
	add.s64 	%rd1222, %rd1220, %rd1221;
	shr.u64 	%rd1223, %rd1222, 32;
	and.b64  	%rd1224, %rd1172, 4294967295;
	add.s64 	%rd1225, %rd1223, %rd1224;
	shr.u64 	%rd1226, %rd1225, 32;
	and.b64  	%rd1227, %rd1175, 4294967295;
	add.s64 	%rd1228, %rd1226, %rd1227;
	shr.u64 	%rd1229, %rd1228, 32;
	and.b64  	%rd1230, %rd1178, 4294967295;
	add.s64 	%rd1231, %rd1229, %rd1230;
	shr.u64 	%rd1232, %rd1231, 32;
	and.b64  	%rd1233, %rd1181, 4294967295;
	add.s64 	%rd1234, %rd1232, %rd1233;
	{ .reg .b32 tmp; mov.b64 {tmp, %r240}, %rd1234; }
	add.s32 	%r241, %r237, %r240;
	mul.lo.s32 	%r242, %r166, %r239;
	mul.wide.u32 	%rd1235, %r168, %r242;
	and.b64  	%rd1236, %rd1189, 4294967295;
	add.s64 	%rd1237, %rd1235, %rd1236;
	shr.u64 	%rd1238, %rd1237, 32;
	mul.wide.u32 	%rd1239, %r169, %r242;
	and.b64  	%rd1240, %rd1194, 4294967295;
	add.s64 	%rd1241, %rd1238, %rd1240;
	add.s64 	%rd1242, %rd1241, %rd1239;
	cvt.u32.u64 	%r243, %rd1242;
	shr.u64 	%rd1243, %rd1242, 32;
	mul.wide.u32 	%rd1244, %r171, %r242;
	and.b64  	%rd1245, %rd1199, 4294967295;
	add.s64 	%rd1246, %rd1243, %rd1245;
	add.s64 	%rd1247, %rd1246, %rd1244;
	shr.u64 	%rd1248, %rd1247, 32;
	mul.wide.u32 	%rd1249, %r172, %r242;
	and.b64  	%rd1250, %rd1204, 4294967295;
	add.s64 	%rd1251, %rd1248, %rd1250;
	add.s64 	%rd1252, %rd1251, %rd1249;
	shr.u64 	%rd1253, %rd1252, 32;
	mul.wide.u32 	%rd1254, %r173, %r242;
	and.b64  	%rd1255, %rd1209, 4294967295;
	add.s64 	%rd1256, %rd1253, %rd1255;
	add.s64 	%rd1257, %rd1256, %rd1254;
	shr.u64 	%rd1258, %rd1257, 32;
	mul.wide.u32 	%rd1259, %r174, %r242;
	and.b64  	%rd1260, %rd1214, 4294967295;
	add.s64 	%rd1261, %rd1258, %rd1260;
	add.s64 	%rd1262, %rd1261, %rd1259;
	shr.u64 	%rd1263, %rd1262, 32;
	mul.wide.u32 	%rd1264, %r175, %r242;
	and.b64  	%rd1265, %rd1219, 4294967295;
	add.s64 	%rd1266, %rd1263, %rd1265;
	add.s64 	%rd1267, %rd1266, %rd1264;
	shr.u64 	%rd1268, %rd1267, 32;
	mul.wide.u32 	%rd1269, %r1, %r242;
	and.b64  	%rd1270, %rd1222, 4294967295;
	add.s64 	%rd1271, %rd1268, %rd1270;
	add.s64 	%rd1272, %rd1271, %rd1269;
	shr.u64 	%rd1273, %rd1272, 32;
	and.b64  	%rd1274, %rd1225, 4294967295;
	add.s64 	%rd1275, %rd1273, %rd1274;
	shr.u64 	%rd1276, %rd1275, 32;
	and.b64  	%rd1277, %rd1228, 4294967295;
	add.s64 	%rd1278, %rd1276, %rd1277;
	shr.u64 	%rd1279, %rd1278, 32;
	and.b64  	%rd1280, %rd1231, 4294967295;
	add.s64 	%rd1281, %rd1279, %rd1280;
	shr.u64 	%rd1282, %rd1281, 32;
	and.b64  	%rd1283, %rd1234, 4294967295;
	add.s64 	%rd1284, %rd1282, %rd1283;
	{ .reg .b32 tmp; mov.b64 {tmp, %r244}, %rd1284; }
	add.s32 	%r245, %r241, %r244;
	mul.lo.s32 	%r246, %r166, %r243;
	mul.wide.u32 	%rd1285, %r168, %r246;
	and.b64  	%rd1286, %rd1242, 4294967295;
	add.s64 	%rd1287, %rd1285, %rd1286;
	shr.u64 	%rd1288, %rd1287, 32;
	mul.wide.u32 	%rd1289, %r169, %r246;
	and.b64  	%rd1290, %rd1247, 4294967295;
	add.s64 	%rd1291, %rd1288, %rd1290;
	add.s64 	%rd1292, %rd1291, %rd1289;
	cvt.u32.u64 	%r247, %rd1292;
	shr.u64 	%rd1293, %rd1292, 32;
	mul.wide.u32 	%rd1294, %r171, %r246;
	and.b64  	%rd1295, %rd1252, 4294967295;
	add.s64 	%rd1296, %rd1293, %rd1295;
	add.s64 	%rd1297, %rd1296, %rd1294;
	shr.u64 	%rd1298, %rd1297, 32;
	mul.wide.u32 	%rd1299, %r172, %r246;
	and.b64  	%rd1300, %rd1257, 4294967295;
	add.s64 	%rd1301, %rd1298, %rd1300;
	add.s64 	%rd1302, %rd1301, %rd1299;
	shr.u64 	%rd1303, %rd1302, 32;
	mul.wide.u32 	%rd1304, %r173, %r246;
	and.b64  	%rd1305, %rd1262, 4294967295;
	add.s64 	%rd1306, %rd1303, %rd1305;
	add.s64 	%rd1307, %rd1306, %rd1304;
	shr.u64 	%rd1308, %rd1307, 32;
	mul.wide.u32 	%rd1309, %r174, %r246;
	and.b64  	%rd1310, %rd1267, 4294967295;
	add.s64 	%rd1311, %rd1308, %rd1310;
	add.s64 	%rd1312, %rd1311, %rd1309;
	shr.u64 	%rd1313, %rd1312, 32;
	mul.wide.u32 	%rd1314, %r175, %r246;
	and.b64  	%rd1315, %rd1272, 4294967295;
	add.s64 	%rd1316, %rd1313, %rd1315;
	add.s64 	%rd1317, %rd1316, %rd1314;
	shr.u64 	%rd1318, %rd1317, 32;
	mul.wide.u32 	%rd1319, %r1, %r246;
	and.b64  	%rd1320, %rd1275, 4294967295;
	add.s64 	%rd1321, %rd1318, %rd1320;
	add.s64 	%rd1322, %rd1321, %rd1319;
	shr.u64 	%rd1323, %rd1322, 32;
	and.b64  	%rd1324, %rd1278, 4294967295;
	add.s64 	%rd1325, %rd1323, %rd1324;
	shr.u64 	%rd1326, %rd1325, 32;
	and.b64  	%rd1327, %rd1281, 4294967295;
	add.s64 	%rd1328, %rd1326, %rd1327;
	shr.u64 	%rd1329, %rd1328, 32;
	and.b64  	%rd1330, %rd1284, 4294967295;
	add.s64 	%rd1331, %rd1329, %rd1330;
	{ .reg .b32 tmp; mov.b64 {tmp, %r248}, %rd1331; }
	add.s32 	%r249, %r245, %r248;
	mul.lo.s32 	%r250, %r166, %r247;
	mul.wide.u32 	%rd1332, %r168, %r250;
	and.b64  	%rd1333, %rd1292, 4294967295;
	add.s64 	%rd1334, %rd1332, %rd1333;
	shr.u64 	%rd1335, %rd1334, 32;
	mul.wide.u32 	%rd1336, %r169, %r250;
	and.b64  	%rd1337, %rd1297, 4294967295;
	add.s64 	%rd1338, %rd1335, %rd1337;
	add.s64 	%rd1339, %rd1338, %rd1336;
	cvt.u32.u64 	%r251, %rd1339;
	shr.u64 	%rd1340, %rd1339, 32;
	mul.wide.u32 	%rd1341, %r171, %r250;
	and.b64  	%rd1342, %rd1302, 4294967295;
	add.s64 	%rd1343, %rd1340, %rd1342;
	add.s64 	%rd1344, %rd1343, %rd1341;
	shr.u64 	%rd1345, %rd1344, 32;
	mul.wide.u32 	%rd1346, %r172, %r250;
	and.b64  	%rd1347, %rd1307, 4294967295;
	add.s64 	%rd1348, %rd1345, %rd1347;
	add.s64 	%rd1349, %rd1348, %rd1346;
	shr.u64 	%rd1350, %rd1349, 32;
	mul.wide.u32 	%rd1351, %r173, %r250;
	and.b64  	%rd1352, %rd1312, 4294967295;
	add.s64 	%rd1353, %rd1350, %rd1352;
	add.s64 	%rd1354, %rd1353, %rd1351;
	shr.u64 	%rd1355, %rd1354, 32;
	mul.wide.u32 	%rd1356, %r174, %r250;
	and.b64  	%rd1357, %rd1317, 4294967295;
	add.s64 	%rd1358, %rd1355, %rd1357;
	add.s64 	%rd1359, %rd1358, %rd1356;
	shr.u64 	%rd1360, %rd1359, 32;
	mul.wide.u32 	%rd1361, %r175, %r250;
	and.b64  	%rd1362, %rd1322, 4294967295;
	add.s64 	%rd1363, %rd1360, %rd1362;
	add.s64 	%rd1364, %rd1363, %rd1361;
	shr.u64 	%rd1365, %rd1364, 32;
	mul.wide.u32 	%rd1366, %r1, %r250;
	and.b64  	%rd1367, %rd1325, 4294967295;
	add.s64 	%rd1368, %rd1365, %rd1367;
	add.s64 	%rd1369, %rd1368, %rd1366;
	shr.u64 	%rd1370, %rd1369, 32;
	and.b64  	%rd1371, %rd1328, 4294967295;
	add.s64 	%rd1372, %rd1370, %rd1371;
	shr.u64 	%rd1373, %rd1372, 32;
	and.b64  	%rd1374, %rd1331, 4294967295;
	add.s64 	%rd1375, %rd1373, %rd1374;
	{ .reg .b32 tmp; mov.b64 {tmp, %r252}, %rd1375; }
	add.s32 	%r253, %r249, %r252;
	mul.lo.s32 	%r254, %r166, %r251;
	mul.wide.u32 	%rd1376, %r168, %r254;
	and.b64  	%rd1377, %rd1339, 4294967295;
	add.s64 	%rd1378, %rd1376, %rd1377;
	shr.u64 	%rd1379, %rd1378, 32;
	mul.wide.u32 	%rd1380, %r169, %r254;
	and.b64  	%rd1381, %rd1344, 4294967295;
	add.s64 	%rd1382, %rd1379, %rd1381;
	add.s64 	%rd1383, %rd1382, %rd1380;
	cvt.u32.u64 	%r255, %rd1383;
	shr.u64 	%rd1384, %rd1383, 32;
	mul.wide.u32 	%rd1385, %r171, %r254;
	and.b64  	%rd1386, %rd1349, 4294967295;
	add.s64 	%rd1387, %rd1384, %rd1386;
	add.s64 	%rd1388, %rd1387, %rd1385;
	shr.u64 	%rd1389, %rd1388, 32;
	mul.wide.u32 	%rd1390, %r172, %r254;
	and.b64  	%rd1391, %rd1354, 4294967295;
	add.s64 	%rd1392, %rd1389, %rd1391;
	add.s64 	%rd1393, %rd1392, %rd1390;
	shr.u64 	%rd1394, %rd1393, 32;
	mul.wide.u32 	%rd1395, %r173, %r254;
	and.b64  	%rd1396, %rd1359, 4294967295;
	add.s64 	%rd1397, %rd1394, %rd1396;
	add.s64 	%rd1398, %rd1397, %rd1395;
	shr.u64 	%rd1399, %rd1398, 32;
	mul.wide.u32 	%rd1400, %r174, %r254;
	and.b64  	%rd1401, %rd1364, 4294967295;
	add.s64 	%rd1402, %rd1399, %rd1401;
	add.s64 	%rd1403, %rd1402, %rd1400;
	shr.u64 	%rd1404, %rd1403, 32;
	mul.wide.u32 	%rd1405, %r175, %r254;
	and.b64  	%rd1406, %rd1369, 4294967295;
	add.s64 	%rd1407, %rd1404, %rd1406;
	add.s64 	%rd1408, %rd1407, %rd1405;
	shr.u64 	%rd1409, %rd1408, 32;
	mul.wide.u32 	%rd1410, %r1, %r254;
	and.b64  	%rd1411, %rd1372, 4294967295;
	add.s64 	%rd1412, %rd1409, %rd1411;
	add.s64 	%rd1413, %rd1412, %rd1410;
	shr.u64 	%rd1414, %rd1413, 32;
	and.b64  	%rd1415, %rd1375, 4294967295;
	add.s64 	%rd1416, %rd1414, %rd1415;
	{ .reg .b32 tmp; mov.b64 {tmp, %r256}, %rd1416; }
	add.s32 	%r257, %r253, %r256;
	mul.lo.s32 	%r258, %r166, %r255;
	mul.wide.u32 	%rd1417, %r168, %r258;
	and.b64  	%rd1418, %rd1383, 4294967295;
	add.s64 	%rd1419, %rd1417, %rd1418;
	shr.u64 	%rd1420, %rd1419, 32;
	mul.wide.u32 	%rd1421, %r169, %r258;
	and.b64  	%rd1422, %rd1388, 4294967295;
	add.s64 	%rd1423, %rd1420, %rd1422;
	add.s64 	%rd44, %rd1423, %rd1421;
	shr.u64 	%rd1424, %rd44, 32;
	mul.wide.u32 	%rd1425, %r171, %r258;
	and.b64  	%rd1426, %rd1393, 4294967295;
	add.s64 	%rd1427, %rd1424, %rd1426;
	add.s64 	%rd45, %rd1427, %rd1425;
	cvt.u32.u64 	%r536, %rd45;
	shr.u64 	%rd1428, %rd45, 32;
	mul.wide.u32 	%rd1429, %r172, %r258;
	and.b64  	%rd1430, %rd1398, 4294967295;
	add.s64 	%rd1431, %rd1428, %rd1430;
	add.s64 	%rd46, %rd1431, %rd1429;
	cvt.u32.u64 	%r535, %rd46;
	shr.u64 	%rd1432, %rd46, 32;
	mul.wide.u32 	%rd1433, %r173, %r258;
	and.b64  	%rd1434, %rd1403, 4294967295;
	add.s64 	%rd1435, %rd1432, %rd1434;
	add.s64 	%rd47, %rd1435, %rd1433;
	cvt.u32.u64 	%r534, %rd47;
	shr.u64 	%rd1436, %rd47, 32;
	mul.wide.u32 	%rd1437, %r174, %r258;
	and.b64  	%rd1438, %rd1408, 4294967295;
	add.s64 	%rd1439, %rd1436, %rd1438;
	add.s64 	%rd48, %rd1439, %rd1437;
	cvt.u32.u64 	%r533, %rd48;
	shr.u64 	%rd1440, %rd48, 32;
	mul.wide.u32 	%rd1441, %r175, %r258;
	and.b64  	%rd1442, %rd1413, 4294967295;
	add.s64 	%rd1443, %rd1440, %rd1442;
	add.s64 	%rd49, %rd1443, %rd1441;
	cvt.u32.u64 	%r532, %rd49;
	shr.u64 	%rd1444, %rd49, 32;
	mul.wide.u32 	%rd1445, %r1, %r258;
	and.b64  	%rd1446, %rd1416, 4294967295;
	add.s64 	%rd1447, %rd1444, %rd1446;
	add.s64 	%rd50, %rd1447, %rd1445;
	cvt.u32.u64 	%r531, %rd50;
	{ .reg .b32 tmp; mov.b64 {tmp, %r259}, %rd50; }
	add.s32 	%r530, %r257, %r259;
	setp.gt.u32 	%p17, %r530, %r1;
	@%p17 bra 	$L__BB7_30;
	cvt.u32.u64 	%r537, %rd44;
	setp.lt.u32 	%p18, %r530, %r1;
	@%p18 bra 	$L__BB7_31;
	cvt.u32.u64 	%r260, %rd43;
	setp.lt.u32 	%p19, %r260, %r531;
	@%p19 bra 	$L__BB7_30;
	setp.gt.u32 	%p20, %r260, %r531;
	@%p20 bra 	$L__BB7_31;
	cvt.u32.u64 	%r262, %rd42;
	setp.lt.u32 	%p21, %r262, %r532;
	@%p21 bra 	$L__BB7_30;
	setp.gt.u32 	%p22, %r262, %r532;
	@%p22 bra 	$L__BB7_31;
	cvt.u32.u64 	%r264, %rd41;
	setp.lt.u32 	%p23, %r264, %r533;
	@%p23 bra 	$L__BB7_30;
	setp.gt.u32 	%p24, %r264, %r533;
	@%p24 bra 	$L__BB7_31;
	cvt.u32.u64 	%r266, %rd40;
	cvt.u32.u64 	%r267, %rd47;
	setp.lt.u32 	%p25, %r266, %r267;
	@%p25 bra 	$L__BB7_30;
	cvt.u32.u64 	%r534, %rd47;
	setp.gt.u32 	%p26, %r266, %r534;
	@%p26 bra 	$L__BB7_31;
	cvt.u32.u64 	%r269, %rd39;
	setp.lt.u32 	%p27, %r269, %r535;
	@%p27 bra 	$L__BB7_30;
	setp.gt.u32 	%p28, %r269, %r535;
	@%p28 bra 	$L__BB7_31;
	cvt.u32.u64 	%r271, %rd38;
	setp.lt.u32 	%p29, %r271, %r536;
	@%p29 bra 	$L__BB7_30;
	cvt.u32.u64 	%r272, %rd37;
	cvt.u32.u64 	%r536, %rd45;
	setp.gt.u32 	%p30, %r271, %r536;
	cvt.u32.u64 	%r537, %rd44;
	setp.gt.u32 	%p31, %r272, %r537;
	or.pred  	%p32, %p30, %p31;
	@%p32 bra 	$L__BB7_31;
$L__BB7_30:
	and.b64  	%rd1449, %rd44, 4294967295;
	sub.s64 	%rd1450, %rd1449, %rd37;
	shr.u64 	%rd1451, %rd1450, 63;
	cvt.u32.u64 	%r537, %rd1450;
	and.b64  	%rd1452, %rd45, 4294967295;
	add.s64 	%rd1453, %rd1451, %rd38;
	sub.s64 	%rd1454, %rd1452, %rd1453;
	shr.u64 	%rd1455, %rd1454, 63;
	cvt.u32.u64 	%r536, %rd1454;
	and.b64  	%rd1456, %rd46, 4294967295;
	add.s64 	%rd1457, %rd1455, %rd39;
	sub.s64 	%rd1458, %rd1456, %rd1457;
	shr.u64 	%rd1459, %rd1458, 63;
	cvt.u32.u64 	%r535, %rd1458;
	and.b64  	%rd1460, %rd47, 4294967295;
	add.s64 	%rd1461, %rd1459, %rd40;
	sub.s64 	%rd1462, %rd1460, %rd1461;
	shr.u64 	%rd1463, %rd1462, 63;
	cvt.u32.u64 	%r534, %rd1462;
	and.b64  	%rd1464, %rd48, 4294967295;
	add.s64 	%rd1465, %rd1463, %rd41;
	sub.s64 	%rd1466, %rd1464, %rd1465;
	shr.u64 	%rd1467, %rd1466, 63;
	cvt.u32.u64 	%r533, %rd1466;
	and.b64  	%rd1468, %rd49, 4294967295;
	add.s64 	%rd1469, %rd1467, %rd42;
	sub.s64 	%rd1470, %rd1468, %rd1469;
	shr.u64 	%rd1471, %rd1470, 63;
	cvt.u32.u64 	%r532, %rd1470;
	and.b64  	%rd1472, %rd50, 4294967295;
	add.s64 	%rd1473, %rd1471, %rd43;
	sub.s64 	%rd1474, %rd1472, %rd1473;
	shr.u64 	%rd1475, %rd1474, 63;
	cvt.u32.u64 	%r531, %rd1474;
	cvt.u32.u64 	%r274, %rd1475;
	add.s32 	%r275, %r1, %r274;
	sub.s32 	%r530, %r530, %r275;
$L__BB7_31:
	shr.u32 	%r276, %r521, 5;
	and.b32  	%r277, %r521, 31;
	mul.wide.u32 	%rd1476, %r276, 4;
	add.s64 	%rd1477, %rd1, %rd1476;
	ld.local.u32 	%r278, [%rd1477];
	shr.u32 	%r279, %r278, %r277;
	and.b32  	%r280, %r279, 1;
	setp.eq.b32 	%p33, %r280, 1;
	not.pred 	%p34, %p33;
	@%p34 bra 	$L__BB7_47;
	ld.const.u32 	%r67, [P_CONST+28];
	cvt.u64.u32 	%rd1478, %r537;
	mul.lo.s64 	%rd1479, %rd30, %rd1478;
	cvt.u32.u64 	%r281, %rd1479;
	shr.u64 	%rd1480, %rd1479, 32;
	mad.lo.s64 	%rd1481, %rd31, %rd1478, %rd1480;
	shr.u64 	%rd1482, %rd1481, 32;
	mad.lo.s64 	%rd1483, %rd32, %rd1478, %rd1482;
	shr.u64 	%rd1484, %rd1483, 32;
	mad.lo.s64 	%rd1485, %rd33, %rd1478, %rd1484;
	shr.u64 	%rd1486, %rd1485, 32;
	mad.lo.s64 	%rd1487, %rd34, %rd1478, %rd1486;
	shr.u64 	%rd1488, %rd1487, 32;
	mad.lo.s64 	%rd1489, %rd35, %rd1478, %rd1488;
	shr.u64 	%rd1490, %rd1489, 32;
	mad.lo.s64 	%rd1491, %rd36, %rd1478, %rd1490;
	shr.u64 	%rd1492, %rd1491, 32;
	mul.wide.u32 	%rd1493, %r512, %r537;
	add.s64 	%rd1494, %rd1492, %rd1493;
	shr.u64 	%rd1495, %rd1494, 32;
	cvt.u64.u32 	%rd1496, %r536;
	and.b64  	%rd1497, %rd1481, 4294967295;
	mad.lo.s64 	%rd1498, %rd30, %rd1496, %rd1497;
	shr.u64 	%rd1499, %rd1498, 32;
	and.b64  	%rd1500, %rd1483, 4294967295;
	add.s64 	%rd1501, %rd1499, %rd1500;
	mad.lo.s64 	%rd1502, %rd31, %rd1496, %rd1501;
	shr.u64 	%rd1503, %rd1502, 32;
	and.b64  	%rd1504, %rd1485, 4294967295;
	add.s64 	%rd1505, %rd1503, %rd1504;
	mad.lo.s64 	%rd1506, %rd32, %rd1496, %rd1505;
	shr.u64 	%rd1507, %rd1506, 32;
	and.b64  	%rd1508, %rd1487, 4294967295;
	add.s64 	%rd1509, %rd1507, %rd1508;
	mad.lo.s64 	%rd1510, %rd33, %rd1496, %rd1509;
	shr.u64 	%rd1511, %rd1510, 32;
	and.b64  	%rd1512, %rd1489, 4294967295;
	add.s64 	%rd1513, %rd1511, %rd1512;
	mad.lo.s64 	%rd1514, %rd34, %rd1496, %rd1513;
	shr.u64 	%rd1515, %rd1514, 32;
	and.b64  	%rd1516, %rd1491, 4294967295;
	add.s64 	%rd1517, %rd1515, %rd1516;
	mad.lo.s64 	%rd1518, %rd35, %rd1496, %rd1517;
	shr.u64 	%rd1519, %rd1518, 32;
	and.b64  	%rd1520, %rd1494, 4294967295;
	add.s64 	%rd1521, %rd1519, %rd1520;
	mad.lo.s64 	%rd1522, %rd36, %rd1496, %rd1521;
	shr.u64 	%rd1523, %rd1522, 32;
	mul.wide.u32 	%rd1524, %r512, %r536;
	add.s64 	%rd1525, %rd1523, %rd1495;
	add.s64 	%rd1526, %rd1525, %rd1524;
	shr.u64 	%rd1527, %rd1526, 32;
	cvt.u64.u32 	%rd1528, %r535;
	and.b64  	%rd1529, %rd1502, 4294967295;
	mad.lo.s64 	%rd1530, %rd30, %rd1528, %rd1529;
	shr.u64 	%rd1531, %rd1530, 32;
	and.b64  	%rd1532, %rd1506, 4294967295;
	add.s64 	%rd1533, %rd1531, %rd1532;
	mad.lo.s64 	%rd1534, %rd31, %rd1528, %rd1533;
	shr.u64 	%rd1535, %rd1534, 32;
	and.b64  	%rd1536, %rd1510, 4294967295;
	add.s64 	%rd1537, %rd1535, %rd1536;
	mad.lo.s64 	%rd1538, %rd32, %rd1528, %rd1537;
	shr.u64 	%rd1539, %rd1538, 32;
	and.b64  	%rd1540, %rd1514, 4294967295;
	add.s64 	%rd1541, %rd1539, %rd1540;
	mad.lo.s64 	%rd1542, %rd33, %rd1528, %rd1541;
	shr.u64 	%rd1543, %rd1542, 32;
	and.b64  	%rd1544, %rd1518, 4294967295;
	add.s64 	%rd1545, %rd1543, %rd1544;
	mad.lo.s64 	%rd1546, %rd34, %rd1528, %rd1545;
	shr.u64 	%rd1547, %rd1546, 32;
	and.b64  	%rd1548, %rd1522, 4294967295;
	add.s64 	%rd1549, %rd1547, %rd1548;
	mad.lo.s64 	%rd1550, %rd35, %rd1528, %rd1549;
	shr.u64 	%rd1551, %rd1550, 32;
	and.b64  	%rd1552, %rd1526, 4294967295;
	add.s64 	%rd1553, %rd1551, %rd1552;
	mad.lo.s64 	%rd1554, %rd36, %rd1528, %rd1553;
	shr.u64 	%rd1555, %rd1554, 32;
	mul.wide.u32 	%rd1556, %r512, %r535;
	add.s64 	%rd1557, %rd1555, %rd1527;
	add.s64 	%rd1558, %rd1557, %rd1556;
	shr.u64 	%rd1559, %rd1558, 32;
	cvt.u64.u32 	%rd1560, %r534;
	and.b64  	%rd1561, %rd1534, 4294967295;
	mad.lo.s64 	%rd1562, %rd30, %rd1560, %rd1561;
	shr.u64 	%rd1563, %rd1562, 32;
	and.b64  	%rd1564, %rd1538, 4294967295;
	add.s64 	%rd1565, %rd1563, %rd1564;
	mad.lo.s64 	%rd1566, %rd31, %rd1560, %rd1565;
	shr.u64 	%rd1567, %rd1566, 32;
	and.b64  	%rd1568, %rd1542, 4294967295;
	add.s64 	%rd1569, %rd1567, %rd1568;
	mad.lo.s64 	%rd1570, %rd32, %rd1560, %rd1569;
	shr.u64 	%rd1571, %rd1570, 32;
	and.b64  	%rd1572, %rd1546, 4294967295;
	add.s64 	%rd1573, %rd1571, %rd1572;
	mad.lo.s64 	%rd1574, %rd33, %rd1560, %rd1573;
	shr.u64 	%rd1575, %rd1574, 32;
	and.b64  	%rd1576, %rd1550, 4294967295;
	add.s64 	%rd1577, %rd1575, %rd1576;
	mad.lo.s64 	%rd1578, %rd34, %rd1560, %rd1577;
	shr.u64 	%rd1579, %rd1578, 32;
	and.b64  	%rd1580, %rd1554, 4294967295;
	add.s64 	%rd1581, %rd1579, %rd1580;
	mad.lo.s64 	%rd1582, %rd35, %rd1560, %rd1581;
	shr.u64 	%rd1583, %rd1582, 32;
	and.b64  	%rd1584, %rd1558, 4294967295;
	add.s64 	%rd1585, %rd1583, %rd1584;
	mad.lo.s64 	%rd1586, %rd36, %rd1560, %rd1585;
	shr.u64 	%rd1587, %rd1586, 32;
	mul.wide.u32 	%rd1588, %r512, %r534;
	add.s64 	%rd1589, %rd1587, %rd1559;
	add.s64 	%rd1590, %rd1589, %rd1588;
	shr.u64 	%rd1591, %rd1590, 32;
	cvt.u64.u32 	%rd1592, %r533;
	and.b64  	%rd1593, %rd1566, 4294967295;
	mad.lo.s64 	%rd1594, %rd30, %rd1592, %rd1593;
	shr.u64 	%rd1595, %rd1594, 32;
	and.b64  	%rd1596, %rd1570, 4294967295;
	add.s64 	%rd1597, %rd1595, %rd1596;
	mad.lo.s64 	%rd1598, %rd31, %rd1592, %rd1597;
	shr.u64 	%rd1599, %rd1598, 32;
	and.b64  	%rd1600, %rd1574, 4294967295;
	add.s64 	%rd1601, %rd1599, %rd1600;
	mad.lo.s64 	%rd1602, %rd32, %rd1592, %rd1601;
	shr.u64 	%rd1603, %rd1602, 32;
	and.b64  	%rd1604, %rd1578, 4294967295;
	add.s64 	%rd1605, %rd1603, %rd1604;
	mad.lo.s64 	%rd1606, %rd33, %rd1592, %rd1605;
	shr.u64 	%rd1607, %rd1606, 32;
	and.b64  	%rd1608, %rd1582, 4294967295;
	add.s64 	%rd1609, %rd1607, %rd1608;
	mad.lo.s64 	%rd1610, %rd34, %rd1592, %rd1609;
	shr.u64 	%rd1611, %rd1610, 32;
	and.b64  	%rd1612, %rd1586, 4294967295;
	add.s64 	%rd1613, %rd1611, %rd1612;
	mad.lo.s64 	%rd1614, %rd35, %rd1592, %rd1613;
	shr.u64 	%rd1615, %rd1614, 32;
	and.b64  	%rd1616, %rd1590, 4294967295;
	add.s64 	%rd1617, %rd1615, %rd1616;
	mad.lo.s64 	%rd1618, %rd36, %rd1592, %rd1617;
	shr.u64 	%rd1619, %rd1618, 32;
	mul.wide.u32 	%rd1620, %r512, %r533;
	add.s64 	%rd1621, %rd1619, %rd1591;
	add.s64 	%rd1622, %rd1621, %rd1620;
	shr.u64 	%rd1623, %rd1622, 32;
	cvt.u64.u32 	%rd1624, %r532;
	and.b64  	%rd1625, %rd1598, 4294967295;
	mad.lo.s64 	%rd1626, %rd30, %rd1624, %rd1625;
	shr.u64 	%rd1627, %rd1626, 32;
	and.b64  	%rd1628, %rd1602, 4294967295;
	add.s64 	%rd1629, %rd1627, %rd1628;
	mad.lo.s64 	%rd1630, %rd31, %rd1624, %rd1629;
	shr.u64 	%rd1631, %rd1630, 32;
	and.b64  	%rd1632, %rd1606, 4294967295;
	add.s64 	%rd1633, %rd1631, %rd1632;
	mad.lo.s64 	%rd1634, %rd32, %rd1624, %rd1633;
	shr.u64 	%rd1635, %rd1634, 32;
	and.b64  	%rd1636, %rd1610, 4294967295;
	add.s64 	%rd1637, %rd1635, %rd1636;
	mad.lo.s64 	%rd1638, %rd33, %rd1624, %rd1637;
	shr.u64 	%rd1639, %rd1638, 32;
	and.b64  	%rd1640, %rd1614, 4294967295;
	add.s64 	%rd1641, %rd1639, %rd1640;
	mad.lo.s64 	%rd1642, %rd34, %rd1624, %rd1641;
	shr.u64 	%rd1643, %rd1642, 32;
	and.b64  	%rd1644, %rd1618, 4294967295;
	add.s64 	%rd1645, %rd1643, %rd1644;
	mad.lo.s64 	%rd1646, %rd35, %rd1624, %rd1645;
	shr.u64 	%rd1647, %rd1646, 32;
	and.b64  	%rd1648, %rd1622, 4294967295;
	add.s64 	%rd1649, %rd1647, %rd1648;
	mad.lo.s64 	%rd1650, %rd36, %rd1624, %rd1649;
	shr.u64 	%rd1651, %rd1650, 32;
	mul.wide.u32 	%rd1652, %r512, %r532;
	add.s64 	%rd1653, %rd1651, %rd1623;
	add.s64 	%rd1654, %rd1653, %rd1652;
	shr.u64 	%rd1655, %rd1654, 32;
	cvt.u64.u32 	%rd1656, %r531;
	and.b64  	%rd1657, %rd1630, 4294967295;
	mad.lo.s64 	%rd1658, %rd30, %rd1656, %rd1657;
	shr.u64 	%rd1659, %rd1658, 32;
	and.b64  	%rd1660, %rd1634, 4294967295;
	add.s64 	%rd1661, %rd1659, %rd1660;
	mad.lo.s64 	%rd1662, %rd31, %rd1656, %rd1661;
	shr.u64 	%rd1663, %rd1662, 32;
	and.b64  	%rd1664, %rd1638, 4294967295;
	add.s64 	%rd1665, %rd1663, %rd1664;
	mad.lo.s64 	%rd1666, %rd32, %rd1656, %rd1665;
	shr.u64 	%rd1667, %rd1666, 32;
	and.b64  	%rd1668, %rd1642, 4294967295;
	add.s64 	%rd1669, %rd1667, %rd1668;
	mad.lo.s64 	%rd1670, %rd33, %rd1656, %rd1669;
	shr.u64 	%rd1671, %rd1670, 32;
	and.b64  	%rd1672, %rd1646, 4294967295;
	add.s64 	%rd1673, %rd1671, %rd1672;
	mad.lo.s64 	%rd1674, %rd34, %rd1656, %rd1673;
	shr.u64 	%rd1675, %rd1674, 32;
	and.b64  	%rd1676, %rd1650, 4294967295;
	add.s64 	%rd1677, %rd1675, %rd1676;
	mad.lo.s64 	%rd1678, %rd35, %rd1656, %rd1677;
	shr.u64 	%rd1679, %rd1678, 32;
	and.b64  	%rd1680, %rd1654, 4294967295;
	add.s64 	%rd1681, %rd1679, %rd1680;
	mad.lo.s64 	%rd1682, %rd36, %rd1656, %rd1681;
	shr.u64 	%rd1683, %rd1682, 32;
	mul.wide.u32 	%rd1684, %r512, %r531;
	add.s64 	%rd1685, %rd1683, %rd1655;
	add.s64 	%rd1686, %rd1685, %rd1684;
	shr.u64 	%rd1687, %rd1686, 32;
	cvt.u64.u32 	%rd1688, %r530;
	and.b64  	%rd1689, %rd1662, 4294967295;
	mad.lo.s64 	%rd1690, %rd30, %rd1688, %rd1689;
	shr.u64 	%rd1691, %rd1690, 32;
	and.b64  	%rd1692, %rd1666, 4294967295;
	add.s64 	%rd1693, %rd1691, %rd1692;
	mad.lo.s64 	%rd1694, %rd31, %rd1688, %rd1693;
	shr.u64 	%rd1695, %rd1694, 32;
	and.b64  	%rd1696, %rd1670, 4294967295;
	add.s64 	%rd1697, %rd1695, %rd1696;
	mad.lo.s64 	%rd1698, %rd32, %rd1688, %rd1697;
	shr.u64 	%rd1699, %rd1698, 32;
	and.b64  	%rd1700, %rd1674, 4294967295;
	add.s64 	%rd1701, %rd1699, %rd1700;
	mad.lo.s64 	%rd1702, %rd33, %rd1688, %rd1701;
	shr.u64 	%rd1703, %rd1702, 32;
	and.b64  	%rd1704, %rd1678, 4294967295;
	add.s64 	%rd1705, %rd1703, %rd1704;
	mad.lo.s64 	%rd1706, %rd34, %rd1688, %rd1705;
	shr.u64 	%rd1707, %rd1706, 32;
	and.b64  	%rd1708, %rd1682, 4294967295;
	add.s64 	%rd1709, %rd1707, %rd1708;
	mad.lo.s64 	%rd1710, %rd35, %rd1688, %rd1709;
	shr.u64 	%rd1711, %rd1710, 32;
	and.b64  	%rd1712, %rd1686, 4294967295;
	add.s64 	%rd1713, %rd1711, %rd1712;
	mad.lo.s64 	%rd1714, %rd36, %rd1688, %rd1713;
	shr.u64 	%rd1715, %rd1714, 32;
	mul.wide.u32 	%rd1716, %r512, %r530;
	add.s64 	%rd1717, %rd1715, %rd1687;
	add.s64 	%rd1718, %rd1717, %rd1716;
	{ .reg .b32 tmp; mov.b64 {tmp, %r282}, %rd1718; }
	ld.const.u32 	%r283, [MU_P];
	mul.lo.s32 	%r284, %r283, %r281;
	ld.const.u32 	%r285, [P_CONST];
	cvt.u64.u32 	%rd51, %r285;
	mul.wide.u32 	%rd1719, %r285, %r284;
	and.b64  	%rd1720, %rd1479, 4294967295;
	add.s64 	%rd1721, %rd1719, %rd1720;
	shr.u64 	%rd1722, %rd1721, 32;
	ld.const.u32 	%r286, [P_CONST+4];
	cvt.u64.u32 	%rd52, %r286;
	mul.wide.u32 	%rd1723, %r286, %r284;
	and.b64  	%rd1724, %rd1498, 4294967295;
	add.s64 	%rd1725, %rd1722, %rd1724;
	add.s64 	%rd1726, %rd1725, %rd1723;
	cvt.u32.u64 	%r287, %rd1726;
	shr.u64 	%rd1727, %rd1726, 32;
	ld.const.u32 	%r288, [P_CONST+8];
	cvt.u64.u32 	%rd53, %r288;
	mul.wide.u32 	%rd1728, %r288, %r284;
	and.b64  	%rd1729, %rd1530, 4294967295;
	add.s64 	%rd1730, %rd1727, %rd1729;
	add.s64 	%rd1731, %rd1730, %rd1728;
	shr.u64 	%rd1732, %rd1731, 32;
	ld.const.u32 	%r289, [P_CONST+12];
	cvt.u64.u32 	%rd54, %r289;
	mul.wide.u32 	%rd1733, %r289, %r284;
	and.b64  	%rd1734, %rd1562, 4294967295;
	add.s64 	%rd1735, %rd1732, %rd1734;
	add.s64 	%rd1736, %rd1735, %rd1733;
	shr.u64 	%rd1737, %rd1736, 32;
	ld.const.u32 	%r290, [P_CONST+16];
	cvt.u64.u32 	%rd55, %r290;
	mul.wide.u32 	%rd1738, %r290, %r284;
	and.b64  	%rd1739, %rd1594, 4294967295;
	add.s64 	%rd1740, %rd1737, %rd1739;
	add.s64 	%rd1741, %rd1740, %rd1738;
	shr.u64 	%rd1742, %rd1741, 32;
	ld.const.u32 	%r291, [P_CONST+20];
	cvt.u64.u32 	%rd56, %r291;
	mul.wide.u32 	%rd1743, %r291, %r284;
	and.b64  	%rd1744, %rd1626, 4294967295;
	add.s64 	%rd1745, %rd1742, %rd1744;
	add.s64 	%rd1746, %rd1745, %rd1743;
	shr.u64 	%rd1747, %rd1746, 32;
	ld.const.u32 	%r292, [P_CONST+24];
	cvt.u64.u32 	%rd57, %r292;
	mul.wide.u32 	%rd1748, %r292, %r284;
	and.b64  	%rd1749, %rd1658, 4294967295;
	add.s64 	%rd1750, %rd1747, %rd1749;
	add.s64 	%rd1751, %rd1750, %rd1748;
	shr.u64 	%rd1752, %rd1751, 32;
	mul.wide.u32 	%rd1753, %r67, %r284;
	and.b64  	%rd1754, %rd1690, 4294967295;
	add.s64 	%rd1755, %rd1752, %rd1754;
	add.s64 	%rd1756, %rd1755, %rd1753;
	shr.u64 	%rd1757, %rd1756, 32;
	and.b64  	%rd1758, %rd1694, 4294967295;
	add.s64 	%rd1759, %rd1757, %rd1758;
	shr.u64 	%rd1760, %rd1759, 32;
	and.b64  	%rd1761, %rd1698, 4294967295;
	add.s64 	%rd1762, %rd1760, %rd1761;
	shr.u64 	%rd1763, %rd1762, 32;
	and.b64  	%rd1764, %rd1702, 4294967295;
	add.s64 	%rd1765, %rd1763, %rd1764;
	shr.u64 	%rd1766, %rd1765, 32;
	and.b64  	%rd1767, %rd1706, 4294967295;
	add.s64 	%rd1768, %rd1766, %rd1767;
	shr.u64 	%rd1769, %rd1768, 32;
	and.b64  	%rd1770, %rd1710, 4294967295;
	add.s64 	%rd1771, %rd1769, %rd1770;
	shr.u64 	%rd1772, %rd1771, 32;
	and.b64  	%rd1773, %rd1714, 4294967295;
	add.s64 	%rd1774, %rd1772, %rd1773;
	shr.u64 	%rd1775, %rd1774, 32;
	and.b64  	%rd1776, %rd1718, 4294967295;
	add.s64 	%rd1777, %rd1775, %rd1776;
	{ .reg .b32 tmp; mov.b64 {tmp, %r293}, %rd1777; }
	add.s32 	%r294, %r282, %r293;
	mul.lo.s32 	%r295, %r283, %r287;
	mul.wide.u32 	%rd1778, %r285, %r295;
	and.b64  	%rd1779, %rd1726, 4294967295;
	add.s64 	%rd1780, %rd1778, %rd1779;
	shr.u64 	%rd1781, %rd1780, 32;
	mul.wide.u32 	%rd1782, %r286, %r295;
	and.b64  	%rd1783, %rd1731, 4294967295;
	add.s64 	%rd1784, %rd1781, %rd1783;
	add.s64 	%rd1785, %rd1784, %rd1782;
	cvt.u32.u64 	%r296, %rd1785;
	shr.u64 	%rd1786, %rd1785, 32;
	mul.wide.u32 	%rd1787, %r288, %r295;
	and.b64  	%rd1788, %rd1736, 4294967295;
	add.s64 	%rd1789, %rd1786, %rd1788;
	add.s64 	%rd1790, %rd1789, %rd1787;
	shr.u64 	%rd1791, %rd1790, 32;
	mul.wide.u32 	%rd1792, %r289, %r295;
	and.b64  	%rd1793, %rd1741, 4294967295;
	add.s64 	%rd1794, %rd1791, %rd1793;
	add.s64 	%rd1795, %rd1794, %rd1792;
	shr.u64 	%rd1796, %rd1795, 32;
	mul.wide.u32 	%rd1797, %r290, %r295;
	and.b64  	%rd1798, %rd1746, 4294967295;
	add.s64 	%rd1799, %rd1796, %rd1798;
	add.s64 	%rd1800, %rd1799, %rd1797;
	shr.u64 	%rd1801, %rd1800, 32;
	mul.wide.u32 	%rd1802, %r291, %r295;
	and.b64  	%rd1803, %rd1751, 4294967295;
	add.s64 	%rd1804, %rd1801, %rd1803;
	add.s64 	%rd1805, %rd1804, %rd1802;
	shr.u64 	%rd1806, %rd1805, 32;
	mul.wide.u32 	%rd1807, %r292, %r295;
	and.b64  	%rd1808, %rd1756, 4294967295;
	add.s64 	%rd1809, %rd1806, %rd1808;
	add.s64 	%rd1810, %rd1809, %rd1807;
	shr.u64 	%rd1811, %rd1810, 32;
	mul.wide.u32 	%rd1812, %r67, %r295;
	and.b64  	%rd1813, %rd1759, 4294967295;
	add.s64 	%rd1814, %rd1811, %rd1813;
	add.s64 	%rd1815, %rd1814, %rd1812;
	shr.u64 	%rd1816, %rd1815, 32;
	and.b64  	%rd1817, %rd1762, 4294967295;
	add.s64 	%rd1818, %rd1816, %rd1817;
	shr.u64 	%rd1819, %rd1818, 32;
	and.b64  	%rd1820, %rd1765, 4294967295;
	add.s64 	%rd1821, %rd1819, %rd1820;
	shr.u64 	%rd1822, %rd1821, 32;
	and.b64  	%rd1823, %rd1768, 4294967295;
	add.s64 	%rd1824, %rd1822, %rd1823;
	shr.u64 	%rd1825, %rd1824, 32;
	and.b64  	%rd1826, %rd1771, 4294967295;
	add.s64 	%rd1827, %rd1825, %rd1826;
	shr.u64 	%rd1828, %rd1827, 32;
	and.b64  	%rd1829, %rd1774, 4294967295;
	add.s64 	%rd1830, %rd1828, %rd1829;
	shr.u64 	%rd1831, %rd1830, 32;
	and.b64  	%rd1832, %rd1777, 4294967295;
	add.s64 	%rd1833, %rd1831, %rd1832;
	{ .reg .b32 tmp; mov.b64 {tmp, %r297}, %rd1833; }
	add.s32 	%r298, %r294, %r297;
	mul.lo.s32 	%r299, %r283, %r296;
	mul.wide.u32 	%rd1834, %r285, %r299;
	and.b64  	%rd1835, %rd1785, 4294967295;
	add.s64 	%rd1836, %rd1834, %rd1835;
	shr.u64 	%rd1837, %rd1836, 32;
	mul.wide.u32 	%rd1838, %r286, %r299;
	and.b64  	%rd1839, %rd1790, 4294967295;
	add.s64 	%rd1840, %rd1837, %rd1839;
	add.s64 	%rd1841, %rd1840, %rd1838;
	cvt.u32.u64 	%r300, %rd1841;
	shr.u64 	%rd1842, %rd1841, 32;
	mul.wide.u32 	%rd1843, %r288, %r299;
	and.b64  	%rd1844, %rd1795, 4294967295;
	add.s64 	%rd1845, %rd1842, %rd1844;
	add.s64 	%rd1846, %rd1845, %rd1843;
	shr.u64 	%rd1847, %rd1846, 32;
	mul.wide.u32 	%rd1848, %r289, %r299;
	and.b64  	%rd1849, %rd1800, 4294967295;
	add.s64 	%rd1850, %rd1847, %rd1849;
	add.s64 	%rd1851, %rd1850, %rd1848;
	shr.u64 	%rd1852, %rd1851, 32;
	mul.wide.u32 	%rd1853, %r290, %r299;
	and.b64  	%rd1854, %rd1805, 4294967295;
	add.s64 	%rd1855, %rd1852, %rd1854;
	add.s64 	%rd1856, %rd1855, %rd1853;
	shr.u64 	%rd1857, %rd1856, 32;
	mul.wide.u32 	%rd1858, %r291, %r299;
	and.b64  	%rd1859, %rd1810, 4294967295;
	add.s64 	%rd1860, %rd1857, %rd1859;
	add.s64 	%rd1861, %rd1860, %rd1858;
	shr.u64 	%rd1862, %rd1861, 32;
	mul.wide.u32 	%rd1863, %r292, %r299;
	and.b64  	%rd1864, %rd1815, 4294967295;
	add.s64 	%rd1865, %rd1862, %rd1864;
	add.s64 	%rd1866, %rd1865, %rd1863;
	shr.u64 	%rd1867, %rd1866, 32;
	mul.wide.u32 	%rd1868, %r67, %r299;
	and.b64  	%rd1869, %rd1818, 4294967295;
	add.s64 	%rd1870, %rd1867, %rd1869;
	add.s64 	%rd1871, %rd1870, %rd1868;
	shr.u64 	%rd1872, %rd1871, 32;
	and.b64  	%rd1873, %rd1821, 4294967295;
	add.s64 	%rd1874, %rd1872, %rd1873;
	shr.u64 	%rd1875, %rd1874, 32;
	and.b64  	%rd1876, %rd1824, 4294967295;
	add.s64 	%rd1877, %rd1875, %rd1876;
	shr.u64 	%rd1878, %rd1877, 32;
	and.b64  	%rd1879, %rd1827, 4294967295;
	add.s64 	%rd1880, %rd1878, %rd1879;
	shr.u64 	%rd1881, %rd1880, 32;
	and.b64  	%rd1882, %rd1830, 4294967295;
	add.s64 	%rd1883, %rd1881, %rd1882;
	shr.u64 	%rd1884, %rd1883, 32;
	and.b64  	%rd1885, %rd1833, 4294967295;
	add.s64 	%rd1886, %rd1884, %rd1885;
	{ .reg .b32 tmp; mov.b64 {tmp, %r301}, %rd1886; }
	add.s32 	%r302, %r298, %r301;
	mul.lo.s32 	%r303, %r283, %r300;
	mul.wide.u32 	%rd1887, %r285, %r303;
	and.b64  	%rd1888, %rd1841, 4294967295;
	add.s64 	%rd1889, %rd1887, %rd1888;
	shr.u64 	%rd1890, %rd1889, 32;
	mul.wide.u32 	%rd1891, %r286, %r303;
	and.b64  	%rd1892, %rd1846, 4294967295;
	add.s64 	%rd1893, %rd1890, %rd1892;
	add.s64 	%rd1894, %rd1893, %rd1891;
	cvt.u32.u64 	%r304, %rd1894;
	shr.u64 	%rd1895, %rd1894, 32;
	mul.wide.u32 	%rd1896, %r288, %r303;
	and.b64  	%rd1897, %rd1851, 4294967295;
	add.s64 	%rd1898, %rd1895, %rd1897;
	add.s64 	%rd1899, %rd1898, %rd1896;
	shr.u64 	%rd1900, %rd1899, 32;
	mul.wide.u32 	%rd1901, %r289, %r303;
	and.b64  	%rd1902, %rd1856, 4294967295;
	add.s64 	%rd1903, %rd1900, %rd1902;
	add.s64 	%rd1904, %rd1903, %rd1901;
	shr.u64 	%rd1905, %rd1904, 32;
	mul.wide.u32 	%rd1906, %r290, %r303;
	and.b64  	%rd1907, %rd1861, 4294967295;
	add.s64 	%rd1908, %rd1905, %rd1907;
	add.s64 	%rd1909, %rd1908, %rd1906;
	shr.u64 	%rd1910, %rd1909, 32;
	mul.wide.u32 	%rd1911, %r291, %r303;
	and.b64  	%rd1912, %rd1866, 4294967295;
	add.s64 	%rd1913, %rd1910, %rd1912;
	add.s64 	%rd1914, %rd1913, %rd1911;
	shr.u64 	%rd1915, %rd1914, 32;
	mul.wide.u32 	%rd1916, %r292, %r303;
	and.b64  	%rd1917, %rd1871, 4294967295;
	add.s64 	%rd1918, %rd1915, %rd1917;
	add.s64 	%rd1919, %rd1918, %rd1916;
	shr.u64 	%rd1920, %rd1919, 32;
	mul.wide.u32 	%rd1921, %r67, %r303;
	and.b64  	%rd1922, %rd1874, 4294967295;
	add.s64 	%rd1923, %rd1920, %rd1922;
	add.s64 	%rd1924, %rd1923, %rd1921;
	shr.u64 	%rd1925, %rd1924, 32;
	and.b64  	%rd1926, %rd1877, 4294967295;
	add.s64 	%rd1927, %rd1925, %rd1926;
	shr.u64 	%rd1928, %rd1927, 32;
	and.b64  	%rd1929, %rd1880, 4294967295;
	add.s64 	%rd1930, %rd1928, %rd1929;
	shr.u64 	%rd1931, %rd1930, 32;
	and.b64  	%rd1932, %rd1883, 4294967295;
	add.s64 	%rd1933, %rd1931, %rd1932;
	shr.u64 	%rd1934, %rd1933, 32;
	and.b64  	%rd1935, %rd1886, 4294967295;
	add.s64 	%rd1936, %rd1934, %rd1935;
	{ .reg .b32 tmp; mov.b64 {tmp, %r305}, %rd1936; }
	add.s32 	%r306, %r302, %r305;
	mul.lo.s32 	%r307, %r283, %r304;
	mul.wide.u32 	%rd1937, %r285, %r307;
	and.b64  	%rd1938, %rd1894, 4294967295;
	add.s64 	%rd1939, %rd1937, %rd1938;
	shr.u64 	%rd1940, %rd1939, 32;
	mul.wide.u32 	%rd1941, %r286, %r307;
	and.b64  	%rd1942, %rd1899, 4294967295;
	add.s64 	%rd1943, %rd1940, %rd1942;
	add.s64 	%rd1944, %rd1943, %rd1941;
	cvt.u32.u64 	%r308, %rd1944;
	shr.u64 	%rd1945, %rd1944, 32;
	mul.wide.u32 	%rd1946, %r288, %r307;
	and.b64  	%rd1947, %rd1904, 4294967295;
	add.s64 	%rd1948, %rd1945, %rd1947;
	add.s64 	%rd1949, %rd1948, %rd1946;
	shr.u64 	%rd1950, %rd1949, 32;
	mul.wide.u32 	%rd1951, %r289, %r307;
	and.b64  	%rd1952, %rd1909, 4294967295;
	add.s64 	%rd1953, %rd1950, %rd1952;
	add.s64 	%rd1954, %rd1953, %rd1951;
	shr.u64 	%rd1955, %rd1954, 32;
	mul.wide.u32 	%rd1956, %r290, %r307;
	and.b64  	%rd1957, %rd1914, 4294967295;
	add.s64 	%rd1958, %rd1955, %rd1957;
	add.s64 	%rd1959, %rd1958, %rd1956;
	shr.u64 	%rd1960, %rd1959, 32;
	mul.wide.u32 	%rd1961, %r291, %r307;
	and.b64  	%rd1962, %rd1919, 4294967295;
	add.s64 	%rd1963, %rd1960, %rd1962;
	add.s64 	%rd1964, %rd1963, %rd1961;
	shr.u64 	%rd1965, %rd1964, 32;
	mul.wide.u32 	%rd1966, %r292, %r307;
	and.b64  	%rd1967, %rd1924, 4294967295;
	add.s64 	%rd1968, %rd1965, %rd1967;
	add.s64 	%rd1969, %rd1968, %rd1966;
	shr.u64 	%rd1970, %rd1969, 32;
	mul.wide.u32 	%rd1971, %r67, %r307;
	and.b64  	%rd1972, %rd1927, 4294967295;
	add.s64 	%rd1973, %rd1970, %rd1972;
	add.s64 	%rd1974, %rd1973, %rd1971;
	shr.u64 	%rd1975, %rd1974, 32;
	and.b64  	%rd1976, %rd1930, 4294967295;
	add.s64 	%rd1977, %rd1975, %rd1976;
	shr.u64 	%rd1978, %rd1977, 32;
	and.b64  	%rd1979, %rd1933, 4294967295;
	add.s64 	%rd1980, %rd1978, %rd1979;
	shr.u64 	%rd1981, %rd1980, 32;
	and.b64  	%rd1982, %rd1936, 4294967295;
	add.s64 	%rd1983, %rd1981, %rd1982;
	{ .reg .b32 tmp; mov.b64 {tmp, %r309}, %rd1983; }
	add.s32 	%r310, %r306, %r309;
	mul.lo.s32 	%r311, %r283, %r308;
	mul.wide.u32 	%rd1984, %r285, %r311;
	and.b64  	%rd1985, %rd1944, 4294967295;
	add.s64 	%rd1986, %rd1984, %rd1985;
	shr.u64 	%rd1987, %rd1986, 32;
	mul.wide.u32 	%rd1988, %r286, %r311;
	and.b64  	%rd1989, %rd1949, 4294967295;
	add.s64 	%rd1990, %rd1987, %rd1989;
	add.s64 	%rd1991, %rd1990, %rd1988;
	cvt.u32.u64 	%r312, %rd1991;
	shr.u64 	%rd1992, %rd1991, 32;
	mul.wide.u32 	%rd1993, %r288, %r311;
	and.b64  	%rd1994, %rd1954, 4294967295;
	add.s64 	%rd1995, %rd1992, %rd1994;
	add.s64 	%rd1996, %rd1995, %rd1993;
	shr.u64 	%rd1997, %rd1996, 32;
	mul.wide.u32 	%rd1998, %r289, %r311;
	and.b64  	%rd1999, %rd1959, 4294967295;
	add.s64 	%rd2000, %rd1997, %rd1999;
	add.s64 	%rd2001, %rd2000, %rd1998;
	shr.u64 	%rd2002, %rd2001, 32;
	mul.wide.u32 	%rd2003, %r290, %r311;
	and.b64  	%rd2004, %rd1964, 4294967295;
	add.s64 	%rd2005, %rd2002, %rd2004;
	add.s64 	%rd2006, %rd2005, %rd2003;
	shr.u64 	%rd2007, %rd2006, 32;
	mul.wide.u32 	%rd2008, %r291, %r311;
	and.b64  	%rd2009, %rd1969, 4294967295;
	add.s64 	%rd2010, %rd2007, %rd2009;
	add.s64 	%rd2011, %rd2010, %rd2008;
	shr.u64 	%rd2012, %rd2011, 32;
	mul.wide.u32 	%rd2013, %r292, %r311;
	and.b64  	%rd2014, %rd1974, 4294967295;
	add.s64 	%rd2015, %rd2012, %rd2014;
	add.s64 	%rd2016, %rd2015, %rd2013;
	shr.u64 	%rd2017, %rd2016, 32;
	mul.wide.u32 	%rd2018, %r67, %r311;
	and.b64  	%rd2019, %rd1977, 4294967295;
	add.s64 	%rd2020, %rd2017, %rd2019;
	add.s64 	%rd2021, %rd2020, %rd2018;
	shr.u64 	%rd2022, %rd2021, 32;
	and.b64  	%rd2023, %rd1980, 4294967295;
	add.s64 	%rd2024, %rd2022, %rd2023;
	shr.u64 	%rd2025, %rd2024, 32;
	and.b64  	%rd2026, %rd1983, 4294967295;
	add.s64 	%rd2027, %rd2025, %rd2026;
	{ .reg .b32 tmp; mov.b64 {tmp, %r313}, %rd2027; }
	add.s32 	%r314, %r310, %r313;
	mul.lo.s32 	%r315, %r283, %r312;
	mul.wide.u32 	%rd2028, %r285, %r315;
	and.b64  	%rd2029, %rd1991, 4294967295;
	add.s64 	%rd2030, %rd2028, %rd2029;
	shr.u64 	%rd2031, %rd2030, 32;
	mul.wide.u32 	%rd2032, %r286, %r315;
	and.b64  	%rd2033, %rd1996, 4294967295;
	add.s64 	%rd2034, %rd2031, %rd2033;
	add.s64 	%rd2035, %rd2034, %rd2032;
	cvt.u32.u64 	%r316, %rd2035;
	shr.u64 	%rd2036, %rd2035, 32;
	mul.wide.u32 	%rd2037, %r288, %r315;
	and.b64  	%rd2038, %rd2001, 4294967295;
	add.s64 	%rd2039, %rd2036, %rd2038;
	add.s64 	%rd2040, %rd2039, %rd2037;
	shr.u64 	%rd2041, %rd2040, 32;
	mul.wide.u32 	%rd2042, %r289, %r315;
	and.b64  	%rd2043, %rd2006, 4294967295;
	add.s64 	%rd2044, %rd2041, %rd2043;
	add.s64 	%rd2045, %rd2044, %rd2042;
	shr.u64 	%rd2046, %rd2045, 32;
	mul.wide.u32 	%rd2047, %r290, %r315;
	and.b64  	%rd2048, %rd2011, 4294967295;
	add.s64 	%rd2049, %rd2046, %rd2048;
	add.s64 	%rd2050, %rd2049, %rd2047;
	shr.u64 	%rd2051, %rd2050, 32;
	mul.wide.u32 	%rd2052, %r291, %r315;
	and.b64  	%rd2053, %rd2016, 4294967295;
	add.s64 	%rd2054, %rd2051, %rd2053;
	add.s64 	%rd2055, %rd2054, %rd2052;
	shr.u64 	%rd2056, %rd2055, 32;
	mul.wide.u32 	%rd2057, %r292, %r315;
	and.b64  	%rd2058, %rd2021, 4294967295;
	add.s64 	%rd2059, %rd2056, %rd2058;
	add.s64 	%rd2060, %rd2059, %rd2057;
	shr.u64 	%rd2061, %rd2060, 32;
	mul.wide.u32 	%rd2062, %r67, %r315;
	and.b64  	%rd2063, %rd2024, 4294967295;
	add.s64 	%rd2064, %rd2061, %rd2063;
	add.s64 	%rd2065, %rd2064, %rd2062;
	shr.u64 	%rd2066, %rd2065, 32;
	and.b64  	%rd2067, %rd2027, 4294967295;
	add.s64 	%rd2068, %rd2066, %rd2067;
	{ .reg .b32 tmp; mov.b64 {tmp, %r317}, %rd2068; }
	add.s32 	%r318, %r314, %r317;
	mul.lo.s32 	%r319, %r283, %r316;
	mul.wide.u32 	%rd2069, %r285, %r319;
	and.b64  	%rd2070, %rd2035, 4294967295;
	add.s64 	%rd2071, %rd2069, %rd2070;
	shr.u64 	%rd2072, %rd2071, 32;
	mul.wide.u32 	%rd2073, %r286, %r319;
	and.b64  	%rd2074, %rd2040, 4294967295;
	add.s64 	%rd2075, %rd2072, %rd2074;
	add.s64 	%rd58, %rd2075, %rd2073;
	shr.u64 	%rd2076, %rd58, 32;
	mul.wide.u32 	%rd2077, %r288, %r319;
	and.b64  	%rd2078, %rd2045, 4294967295;
	add.s64 	%rd2079, %rd2076, %rd2078;
	add.s64 	%rd59, %rd2079, %rd2077;
	cvt.u32.u64 	%r536, %rd59;
	shr.u64 	%rd2080, %rd59, 32;
	mul.wide.u32 	%rd2081, %r289, %r319;
	and.b64  	%rd2082, %rd2050, 4294967295;
	add.s64 	%rd2083, %rd2080, %rd2082;
	add.s64 	%rd60, %rd2083, %rd2081;
	cvt.u32.u64 	%r535, %rd60;
	shr.u64 	%rd2084, %rd60, 32;
	mul.wide.u32 	%rd2085, %r290, %r319;
	and.b64  	%rd2086, %rd2055, 4294967295;
	add.s64 	%rd2087, %rd2084, %rd2086;
	add.s64 	%rd61, %rd2087, %rd2085;
	cvt.u32.u64 	%r534, %rd61;
	shr.u64 	%rd2088, %rd61, 32;
	mul.wide.u32 	%rd2089, %r291, %r319;
	and.b64  	%rd2090, %rd2060, 4294967295;
	add.s64 	%rd2091, %rd2088, %rd2090;
	add.s64 	%rd62, %rd2091, %rd2089;
	cvt.u32.u64 	%r533, %rd62;
	shr.u64 	%rd2092, %rd62, 32;
	mul.wide.u32 	%rd2093, %r292, %r319;
	and.b64  	%rd2094, %rd2065, 4294967295;
	add.s64 	%rd2095, %rd2092, %rd2094;
	add.s64 	%rd63, %rd2095, %rd2093;
	cvt.u32.u64 	%r532, %rd63;
	shr.u64 	%rd2096, %rd63, 32;
	mul.wide.u32 	%rd2097, %r67, %r319;
	and.b64  	%rd2098, %rd2068, 4294967295;
	add.s64 	%rd2099, %rd2096, %rd2098;
	add.s64 	%rd64, %rd2099, %rd2097;
	cvt.u32.u64 	%r531, %rd64;
	{ .reg .b32 tmp; mov.b64 {tmp, %r320}, %rd64; }
	add.s32 	%r530, %r318, %r320;
	setp.gt.u32 	%p35, %r530, %r67;
	@%p35 bra 	$L__BB7_46;
	cvt.u32.u64 	%r537, %rd58;
	setp.lt.u32 	%p36, %r530, %r67;
	@%p36 bra 	$L__BB7_47;
	cvt.u32.u64 	%r321, %rd57;
	setp.lt.u32 	%p37, %r321, %r531;
	@%p37 bra 	$L__BB7_46;
	cvt.u32.u64 	%r322, %rd57;
	setp.gt.u32 	%p38, %r322, %r531;
	@%p38 bra 	$L__BB7_47;
	cvt.u32.u64 	%r323, %rd56;
	setp.lt.u32 	%p39, %r323, %r532;
	@%p39 bra 	$L__BB7_46;
	cvt.u32.u64 	%r324, %rd56;
	setp.gt.u32 	%p40, %r324, %r532;
	@%p40 bra 	$L__BB7_47;
	cvt.u32.u64 	%r325, %rd55;
	setp.lt.u32 	%p41, %r325, %r533;
	@%p41 bra 	$L__BB7_46;
	cvt.u32.u64 	%r326, %rd55;
	setp.gt.u32 	%p42, %r326, %r533;
	@%p42 bra 	$L__BB7_47;
	cvt.u32.u64 	%r327, %rd54;
	setp.lt.u32 	%p43, %r327, %r534;
	@%p43 bra 	$L__BB7_46;
	cvt.u32.u64 	%r328, %rd54;
	setp.gt.u32 	%p44, %r328, %r534;
	@%p44 bra 	$L__BB7_47;
	cvt.u32.u64 	%r329, %rd53;
	cvt.u32.u64 	%r330, %rd60;
	setp.lt.u32 	%p45, %r329, %r330;
	@%p45 bra 	$L__BB7_46;
	cvt.u32.u64 	%r331, %rd53;
	cvt.u32.u64 	%r535, %rd60;
	setp.gt.u32 	%p46, %r331, %r535;
	@%p46 bra 	$L__BB7_47;
	cvt.u32.u64 	%r332, %rd52;
	setp.lt.u32 	%p47, %r332, %r536;
	@%p47 bra 	$L__BB7_46;
	cvt.u32.u64 	%r333, %rd52;
	cvt.u32.u64 	%r334, %rd51;
	cvt.u32.u64 	%r536, %rd59;
	setp.gt.u32 	%p48, %r333, %r536;
	cvt.u32.u64 	%r537, %rd58;
	setp.gt.u32 	%p49, %r334, %r537;
	or.pred  	%p50, %p48, %p49;
	@%p50 bra 	$L__BB7_47;
$L__BB7_46:
	and.b64  	%rd2101, %rd58, 4294967295;
	sub.s64 	%rd2102, %rd2101, %rd51;
	shr.u64 	%rd2103, %rd2102, 63;
	cvt.u32.u64 	%r537, %rd2102;
	and.b64  	%rd2104, %rd59, 4294967295;
	add.s64 	%rd2105, %rd2103, %rd52;
	sub.s64 	%rd2106, %rd2104, %rd2105;
	shr.u64 	%rd2107, %rd2106, 63;
	cvt.u32.u64 	%r536, %rd2106;
	and.b64  	%rd2108, %rd60, 4294967295;
	add.s64 	%rd2109, %rd2107, %rd53;
	sub.s64 	%rd2110, %rd2108, %rd2109;
	shr.u64 	%rd2111, %rd2110, 63;
	cvt.u32.u64 	%r535, %rd2110;
	and.b64  	%rd2112, %rd61, 4294967295;
	add.s64 	%rd2113, %rd2111, %rd54;
	sub.s64 	%rd2114, %rd2112, %rd2113;
	shr.u64 	%rd2115, %rd2114, 63;
	cvt.u32.u64 	%r534, %rd2114;
	and.b64  	%rd2116, %rd62, 4294967295;
	add.s64 	%rd2117, %rd2115, %rd55;
	sub.s64 	%rd2118, %rd2116, %rd2117;
	shr.u64 	%rd2119, %rd2118, 63;
	cvt.u32.u64 	%r533, %rd2118;
	and.b64  	%rd2120, %rd63, 4294967295;
	add.s64 	%rd2121, %rd2119, %rd56;
	sub.s64 	%rd2122, %rd2120, %rd2121;
	shr.u64 	%rd2123, %rd2122, 63;
	cvt.u32.u64 	%r532, %rd2122;
	and.b64  	%rd2124, %rd64, 4294967295;
	add.s64 	%rd2125, %rd2123, %rd57;
	sub.s64 	%rd2126, %rd2124, %rd2125;
	shr.u64 	%rd2127, %rd2126, 63;
	cvt.u32.u64 	%r531, %rd2126;
	cvt.u32.u64 	%r335, %rd2127;
	add.s32 	%r336, %r67, %r335;
	sub.s32 	%r530, %r530, %r336;
$L__BB7_47:
	add.s32 	%r521, %r521, -1;
	setp.ne.s32 	%p51, %r521, -1;
	@%p51 bra 	$L__BB7_16;
	ld.const.u32 	%rd65, [P_CONST+24];
	ld.const.u32 	%rd66, [P_CONST+8];
	ld.const.u32 	%rd67, [P_CONST+20];
	ld.const.u32 	%rd68, [P_CONST+16];
	ld.const.u32 	%rd69, [P_CONST+4];
	ld.const.u32 	%rd70, [P_CONST+12];
	ld.const.u32 	%rd71, [P_CONST];
	ld.const.u32 	%r106, [P_CONST+28];
	setp.gt.u32 	%p52, %r538, %r106;
	@%p52 bra 	$L__BB7_62;
	setp.lt.u32 	%p53, %r538, %r106;
	@%p53 bra 	$L__BB7_63;
	cvt.u32.u64 	%r337, %rd65;
	cvt.u32.u64 	%r107, %rd3084;
	setp.lt.u32 	%p54, %r337, %r107;
	@%p54 bra 	$L__BB7_62;
	setp.gt.u32 	%p55, %r337, %r107;
	@%p55 bra 	$L__BB7_63;
	cvt.u32.u64 	%r339, %rd67;
	cvt.u32.u64 	%r108, %rd3085;
	setp.lt.u32 	%p56, %r339, %r108;
	@%p56 bra 	$L__BB7_62;
	setp.gt.u32 	%p57, %r339, %r108;
	@%p57 bra 	$L__BB7_63;
	cvt.u32.u64 	%r341, %rd68;
	cvt.u32.u64 	%r109, %rd3086;
	setp.lt.u32 	%p58, %r341, %r109;
	@%p58 bra 	$L__BB7_62;
	setp.gt.u32 	%p59, %r341, %r109;
	@%p59 bra 	$L__BB7_63;
	cvt.u32.u64 	%r343, %rd70;
	cvt.u32.u64 	%r110, %rd3087;
	setp.lt.u32 	%p60, %r343, %r110;
	@%p60 bra 	$L__BB7_62;
	setp.gt.u32 	%p61, %r343, %r110;
	@%p61 bra 	$L__BB7_63;
	cvt.u32.u64 	%r345, %rd66;
	cvt.u32.u64 	%r111, %rd3088;
	setp.lt.u32 	%p62, %r345, %r111;
	@%p62 bra 	$L__BB7_62;
	setp.gt.u32 	%p63, %r345, %r111;
	@%p63 bra 	$L__BB7_63;
	cvt.u32.u64 	%r347, %rd69;
	cvt.u32.u64 	%r112, %rd3089;
	setp.lt.u32 	%p64, %r347, %r112;
	@%p64 bra 	$L__BB7_62;
	cvt.u32.u64 	%r349, %rd71;
	setp.gt.u32 	%p65, %r347, %r112;
	cvt.u32.u64 	%r350, %rd3090;
	setp.gt.u32 	%p66, %r349, %r350;
	or.pred  	%p67, %p65, %p66;
	@%p67 bra 	$L__BB7_63;
$L__BB7_62:
	and.b64  	%rd2129, %rd3090, 4294967295;
	sub.s64 	%rd3090, %rd2129, %rd71;
	shr.u64 	%rd2130, %rd3090, 63;
	and.b64  	%rd2131, %rd3089, 4294967295;
	add.s64 	%rd2132, %rd2130, %rd69;
	sub.s64 	%rd3089, %rd2131, %rd2132;
	shr.u64 	%rd2133, %rd3089, 63;
	and.b64  	%rd2134, %rd3088, 4294967295;
	add.s64 	%rd2135, %rd2133, %rd66;
	sub.s64 	%rd3088, %rd2134, %rd2135;
	shr.u64 	%rd2136, %rd3088, 63;
	and.b64  	%rd2137, %rd3087, 4294967295;
	add.s64 	%rd2138, %rd2136, %rd70;
	sub.s64 	%rd3087, %rd2137, %rd2138;
	shr.u64 	%rd2139, %rd3087, 63;
	and.b64  	%rd2140, %rd3086, 4294967295;
	add.s64 	%rd2141, %rd2139, %rd68;
	sub.s64 	%rd3086, %rd2140, %rd2141;
	shr.u64 	%rd2142, %rd3086, 63;
	and.b64  	%rd2143, %rd3085, 4294967295;
	add.s64 	%rd2144, %rd2142, %rd67;
	sub.s64 	%rd3085, %rd2143, %rd2144;
	shr.u64 	%rd2145, %rd3085, 63;
	and.b64  	%rd2146, %rd3084, 4294967295;
	add.s64 	%rd2147, %rd2145, %rd65;
	sub.s64 	%rd3084, %rd2146, %rd2147;
	shr.u64 	%rd2148, %rd3084, 63;
	cvt.u32.u64 	%r351, %rd2148;
	add.s32 	%r352, %r106, %r351;
	sub.s32 	%r538, %r538, %r352;
$L__BB7_63:
	and.b64  	%rd2149, %rd3090, 4294967295;
	cvt.u64.u32 	%rd2150, %r537;
	mul.lo.s64 	%rd2151, %rd2149, %rd2150;
	cvt.u32.u64 	%r353, %rd2151;
	shr.u64 	%rd2152, %rd2151, 32;
	cvt.u64.u32 	%rd2153, %r536;
	mad.lo.s64 	%rd2154, %rd2149, %rd2153, %rd2152;
	shr.u64 	%rd2155, %rd2154, 32;
	cvt.u64.u32 	%rd2156, %r535;
	mad.lo.s64 	%rd2157, %rd2149, %rd2156, %rd2155;
	shr.u64 	%rd2158, %rd2157, 32;
	cvt.u64.u32 	%rd2159, %r534;
	mad.lo.s64 	%rd2160, %rd2149, %rd2159, %rd2158;
	shr.u64 	%rd2161, %rd2160, 32;
	cvt.u64.u32 	%rd2162, %r533;
	mad.lo.s64 	%rd2163, %rd2149, %rd2162, %rd2161;
	shr.u64 	%rd2164, %rd2163, 32;
	cvt.u64.u32 	%rd2165, %r532;
	mad.lo.s64 	%rd2166, %rd2149, %rd2165, %rd2164;
	shr.u64 	%rd2167, %rd2166, 32;
	cvt.u64.u32 	%rd2168, %r531;
	mad.lo.s64 	%rd2169, %rd2149, %rd2168, %rd2167;
	shr.u64 	%rd2170, %rd2169, 32;
	cvt.u64.u32 	%rd2171, %r530;
	mad.lo.s64 	%rd2172, %rd2149, %rd2171, %rd2170;
	shr.u64 	%rd2173, %rd2172, 32;
	and.b64  	%rd2174, %rd3089, 4294967295;
	and.b64  	%rd2175, %rd2154, 4294967295;
	mad.lo.s64 	%rd2176, %rd2174, %rd2150, %rd2175;
	shr.u64 	%rd2177, %rd2176, 32;
	and.b64  	%rd2178, %rd2157, 4294967295;
	add.s64 	%rd2179, %rd2177, %rd2178;
	mad.lo.s64 	%rd2180, %rd2174, %rd2153, %rd2179;
	shr.u64 	%rd2181, %rd2180, 32;
	and.b64  	%rd2182, %rd2160, 4294967295;
	add.s64 	%rd2183, %rd2181, %rd2182;
	mad.lo.s64 	%rd2184, %rd2174, %rd2156, %rd2183;
	shr.u64 	%rd2185, %rd2184, 32;
	and.b64  	%rd2186, %rd2163, 4294967295;
	add.s64 	%rd2187, %rd2185, %rd2186;
	mad.lo.s64 	%rd2188, %rd2174, %rd2159, %rd2187;
	shr.u64 	%rd2189, %rd2188, 32;
	and.b64  	%rd2190, %rd2166, 4294967295;
	add.s64 	%rd2191, %rd2189, %rd2190;
	mad.lo.s64 	%rd2192, %rd2174, %rd2162, %rd2191;
	shr.u64 	%rd2193, %rd2192, 32;
	and.b64  	%rd2194, %rd2169, 4294967295;
	add.s64 	%rd2195, %rd2193, %rd2194;
	mad.lo.s64 	%rd2196, %rd2174, %rd2165, %rd2195;
	shr.u64 	%rd2197, %rd2196, 32;
	and.b64  	%rd2198, %rd2172, 4294967295;
	add.s64 	%rd2199, %rd2197, %rd2198;
	mad.lo.s64 	%rd2200, %rd2174, %rd2168, %rd2199;
	shr.u64 	%rd2201, %rd2200, 32;
	add.s64 	%rd2202, %rd2201, %rd2173;
	mad.lo.s64 	%rd2203, %rd2174, %rd2171, %rd2202;
	shr.u64 	%rd2204, %rd2203, 32;
	and.b64  	%rd2205, %rd3088, 4294967295;
	and.b64  	%rd2206, %rd2180, 4294967295;
	mad.lo.s64 	%rd2207, %rd2205, %rd2150, %rd2206;
	shr.u64 	%rd2208, %rd2207, 32;
	and.b64  	%rd2209, %rd2184, 4294967295;
	add.s64 	%rd2210, %rd2208, %rd2209;
	mad.lo.s64 	%rd2211, %rd2205, %rd2153, %rd2210;
	shr.u64 	%rd2212, %rd2211, 32;
	and.b64  	%rd2213, %rd2188, 4294967295;
	add.s64 	%rd2214, %rd2212, %rd2213;
	mad.lo.s64 	%rd2215, %rd2205, %rd2156, %rd2214;
	shr.u64 	%rd2216, %rd2215, 32;
	and.b64  	%rd2217, %rd2192, 4294967295;
	add.s64 	%rd2218, %rd2216, %rd2217;
	mad.lo.s64 	%rd2219, %rd2205, %rd2159, %rd2218;
	shr.u64 	%rd2220, %rd2219, 32;
	and.b64  	%rd2221, %rd2196, 4294967295;
	add.s64 	%rd2222, %rd2220, %rd2221;
	mad.lo.s64 	%rd2223, %rd2205, %rd2162, %rd2222;
	shr.u64 	%rd2224, %rd2223, 32;
	and.b64  	%rd2225, %rd2200, 4294967295;
	add.s64 	%rd2226, %rd2224, %rd2225;
	mad.lo.s64 	%rd2227, %rd2205, %rd2165, %rd2226;
	shr.u64 	%rd2228, %rd2227, 32;
	and.b64  	%rd2229, %rd2203, 4294967295;
	add.s64 	%rd2230, %rd2228, %rd2229;
	mad.lo.s64 	%rd2231, %rd2205, %rd2168, %rd2230;
	shr.u64 	%rd2232, %rd2231, 32;
	add.s64 	%rd2233, %rd2232, %rd2204;
	mad.lo.s64 	%rd2234, %rd2205, %rd2171, %rd2233;
	shr.u64 	%rd2235, %rd2234, 32;
	and.b64  	%rd2236, %rd3087, 4294967295;
	and.b64  	%rd2237, %rd2211, 4294967295;
	mad.lo.s64 	%rd2238, %rd2236, %rd2150, %rd2237;
	shr.u64 	%rd2239, %rd2238, 32;
	and.b64  	%rd2240, %rd2215, 4294967295;
	add.s64 	%rd2241, %rd2239, %rd2240;
	mad.lo.s64 	%rd2242, %rd2236, %rd2153, %rd2241;
	shr.u64 	%rd2243, %rd2242, 32;
	and.b64  	%rd2244, %rd2219, 4294967295;
	add.s64 	%rd2245, %rd2243, %rd2244;
	mad.lo.s64 	%rd2246, %rd2236, %rd2156, %rd2245;
	shr.u64 	%rd2247, %rd2246, 32;
	and.b64  	%rd2248, %rd2223, 4294967295;
	add.s64 	%rd2249, %rd2247, %rd2248;
	mad.lo.s64 	%rd2250, %rd2236, %rd2159, %rd2249;
	shr.u64 	%rd2251, %rd2250, 32;
	and.b64  	%rd2252, %rd2227, 4294967295;
	add.s64 	%rd2253, %rd2251, %rd2252;
	mad.lo.s64 	%rd2254, %rd2236, %rd2162, %rd2253;
	shr.u64 	%rd2255, %rd2254, 32;
	and.b64  	%rd2256, %rd2231, 4294967295;
	add.s64 	%rd2257, %rd2255, %rd2256;
	mad.lo.s64 	%rd2258, %rd2236, %rd2165, %rd2257;
	shr.u64 	%rd2259, %rd2258, 32;
	and.b64  	%rd2260, %rd2234, 4294967295;
	add.s64 	%rd2261, %rd2259, %rd2260;
	mad.lo.s64 	%rd2262, %rd2236, %rd2168, %rd2261;
	shr.u64 	%rd2263, %rd2262, 32;
	add.s64 	%rd2264, %rd2263, %rd2235;
	mad.lo.s64 	%rd2265, %rd2236, %rd2171, %rd2264;
	shr.u64 	%rd2266, %rd2265, 32;
	and.b64  	%rd2267, %rd3086, 4294967295;
	and.b64  	%rd2268, %rd2242, 4294967295;
	mad.lo.s64 	%rd2269, %rd2267, %rd2150, %rd2268;
	shr.u64 	%rd2270, %rd2269, 32;
	and.b64  	%rd2271, %rd2246, 4294967295;
	add.s64 	%rd2272, %rd2270, %rd2271;
	mad.lo.s64 	%rd2273, %rd2267, %rd2153, %rd2272;
	shr.u64 	%rd2274, %rd2273, 32;
	and.b64  	%rd2275, %rd2250, 4294967295;
	add.s64 	%rd2276, %rd2274, %rd2275;
	mad.lo.s64 	%rd2277, %rd2267, %rd2156, %rd2276;
	shr.u64 	%rd2278, %rd2277, 32;
	and.b64  	%rd2279, %rd2254, 4294967295;
	add.s64 	%rd2280, %rd2278, %rd2279;
	mad.lo.s64 	%rd2281, %rd2267, %rd2159, %rd2280;
	shr.u64 	%rd2282, %rd2281, 32;
	and.b64  	%rd2283, %rd2258, 4294967295;
	add.s64 	%rd2284, %rd2282, %rd2283;
	mad.lo.s64 	%rd2285, %rd2267, %rd2162, %rd2284;
	shr.u64 	%rd2286, %rd2285, 32;
	and.b64  	%rd2287, %rd2262, 4294967295;
	add.s64 	%rd2288, %rd2286, %rd2287;
	mad.lo.s64 	%rd2289, %rd2267, %rd2165, %rd2288;
	shr.u64 	%rd2290, %rd2289, 32;
	and.b64  	%rd2291, %rd2265, 4294967295;
	add.s64 	%rd2292, %rd2290, %rd2291;
	mad.lo.s64 	%rd2293, %rd2267, %rd2168, %rd2292;
	shr.u64 	%rd2294, %rd2293, 32;
	add.s64 	%rd2295, %rd2294, %rd2266;
	mad.lo.s64 	%rd2296, %rd2267, %rd2171, %rd2295;
	shr.u64 	%rd2297, %rd2296, 32;
	and.b64  	%rd2298, %rd3085, 4294967295;
	and.b64  	%rd2299, %rd2273, 4294967295;
	mad.lo.s64 	%rd2300, %rd2298, %rd2150, %rd2299;
	shr.u64 	%rd2301, %rd2300, 32;
	and.b64  	%rd2302, %rd2277, 4294967295;
	add.s64 	%rd2303, %rd2301, %rd2302;
	mad.lo.s64 	%rd2304, %rd2298, %rd2153, %rd2303;
	shr.u64 	%rd2305, %rd2304, 32;
	and.b64  	%rd2306, %rd2281, 4294967295;
	add.s64 	%rd2307, %rd2305, %rd2306;
	mad.lo.s64 	%rd2308, %rd2298, %rd2156, %rd2307;
	shr.u64 	%rd2309, %rd2308, 32;
	and.b64  	%rd2310, %rd2285, 4294967295;
	add.s64 	%rd2311, %rd2309, %rd2310;
	mad.lo.s64 	%rd2312, %rd2298, %rd2159, %rd2311;
	shr.u64 	%rd2313, %rd2312, 32;
	and.b64  	%rd2314, %rd2289, 4294967295;
	add.s64 	%rd2315, %rd2313, %rd2314;
	mad.lo.s64 	%rd2316, %rd2298, %rd2162, %rd2315;
	shr.u64 	%rd2317, %rd2316, 32;
	and.b64  	%rd2318, %rd2293, 4294967295;
	add.s64 	%rd2319, %rd2317, %rd2318;
	mad.lo.s64 	%rd2320, %rd2298, %rd2165, %rd2319;
	shr.u64 	%rd2321, %rd2320, 32;
	and.b64  	%rd2322, %rd2296, 4294967295;
	add.s64 	%rd2323, %rd2321, %rd2322;
	mad.lo.s64 	%rd2324, %rd2298, %rd2168, %rd2323;
	shr.u64 	%rd2325, %rd2324, 32;
	add.s64 	%rd2326, %rd2325, %rd2297;
	mad.lo.s64 	%rd2327, %rd2298, %rd2171, %rd2326;
	shr.u64 	%rd2328, %rd2327, 32;
	and.b64  	%rd2329, %rd3084, 4294967295;
	and.b64  	%rd2330, %rd2304, 4294967295;
	mad.lo.s64 	%rd2331, %rd2329, %rd2150, %rd2330;
	shr.u64 	%rd2332, %rd2331, 32;
	and.b64  	%rd2333, %rd2308, 4294967295;
	add.s64 	%rd2334, %rd2332, %rd2333;
	mad.lo.s64 	%rd2335, %rd2329, %rd2153, %rd2334;
	shr.u64 	%rd2336, %rd2335, 32;
	and.b64  	%rd2337, %rd2312, 4294967295;
	add.s64 	%rd2338, %rd2336, %rd2337;
	mad.lo.s64 	%rd2339, %rd2329, %rd2156, %rd2338;
	shr.u64 	%rd2340, %rd2339, 32;
	and.b64  	%rd2341, %rd2316, 4294967295;
	add.s64 	%rd2342, %rd2340, %rd2341;
	mad.lo.s64 	%rd2343, %rd2329, %rd2159, %rd2342;
	shr.u64 	%rd2344, %rd2343, 32;
	and.b64  	%rd2345, %rd2320, 4294967295;
	add.s64 	%rd2346, %rd2344, %rd2345;
	mad.lo.s64 	%rd2347, %rd2329, %rd2162, %rd2346;
	shr.u64 	%rd2348, %rd2347, 32;
	and.b64  	%rd2349, %rd2324, 4294967295;
	add.s64 	%rd2350, %rd2348, %rd2349;
	mad.lo.s64 	%rd2351, %rd2329, %rd2165, %rd2350;
	shr.u64 	%rd2352, %rd2351, 32;
	and.b64  	%rd2353, %rd2327, 4294967295;
	add.s64 	%rd2354, %rd2352, %rd2353;
	mad.lo.s64 	%rd2355, %rd2329, %rd2168, %rd2354;
	shr.u64 	%rd2356, %rd2355, 32;
	add.s64 	%rd2357, %rd2356, %rd2328;
	mad.lo.s64 	%rd2358, %rd2329, %rd2171, %rd2357;
	shr.u64 	%rd2359, %rd2358, 32;
	mul.wide.u32 	%rd2360, %r537, %r538;
	and.b64  	%rd2361, %rd2335, 4294967295;
	add.s64 	%rd2362, %rd2360, %rd2361;
	shr.u64 	%rd2363, %rd2362, 32;
	mul.wide.u32 	%rd2364, %r536, %r538;
	and.b64  	%rd2365, %rd2339, 4294967295;
	add.s64 	%rd2366, %rd2363, %rd2365;
	add.s64 	%rd2367, %rd2366, %rd2364;
	shr.u64 	%rd2368, %rd2367, 32;
	mul.wide.u32 	%rd2369, %r535, %r538;
	and.b64  	%rd2370, %rd2343, 4294967295;
	add.s64 	%rd2371, %rd2368, %rd2370;
	add.s64 	%rd2372, %rd2371, %rd2369;
	shr.u64 	%rd2373, %rd2372, 32;
	mul.wide.u32 	%rd2374, %r534, %r538;
	and.b64  	%rd2375, %rd2347, 4294967295;
	add.s64 	%rd2376, %rd2373, %rd2375;
	add.s64 	%rd2377, %rd2376, %rd2374;
	shr.u64 	%rd2378, %rd2377, 32;
	mul.wide.u32 	%rd2379, %r533, %r538;
	and.b64  	%rd2380, %rd2351, 4294967295;
	add.s64 	%rd2381, %rd2378, %rd2380;
	add.s64 	%rd2382, %rd2381, %rd2379;
	shr.u64 	%rd2383, %rd2382, 32;
	mul.wide.u32 	%rd2384, %r532, %r538;
	and.b64  	%rd2385, %rd2355, 4294967295;
	add.s64 	%rd2386, %rd2383, %rd2385;
	add.s64 	%rd2387, %rd2386, %rd2384;
	shr.u64 	%rd2388, %rd2387, 32;
	mul.wide.u32 	%rd2389, %r531, %r538;
	and.b64  	%rd2390, %rd2358, 4294967295;
	add.s64 	%rd2391, %rd2388, %rd2390;
	add.s64 	%rd2392, %rd2391, %rd2389;
	shr.u64 	%rd2393, %rd2392, 32;
	mul.wide.u32 	%rd2394, %r530, %r538;
	add.s64 	%rd2395, %rd2393, %rd2359;
	add.s64 	%rd2396, %rd2395, %rd2394;
	{ .reg .b32 tmp; mov.b64 {tmp, %r354}, %rd2396; }
	ld.const.u32 	%r116, [MU_P];
	mul.lo.s32 	%r355, %r116, %r353;
	cvt.u64.u32 	%rd2397, %r355;
	ld.const.u32 	%r356, [P_CONST];
	cvt.u64.u32 	%rd86, %r356;
	mul.wide.u32 	%rd2398, %r356, %r355;
	and.b64  	%rd2399, %rd2151, 4294967295;
	add.s64 	%rd2400, %rd2398, %rd2399;
	shr.u64 	%rd2401, %rd2400, 32;
	ld.const.u32 	%r357, [P_CONST+4];
	cvt.u64.u32 	%rd87, %r357;
	mul.wide.u32 	%rd2402, %r357, %r355;
	and.b64  	%rd2403, %rd2176, 4294967295;
	add.s64 	%rd2404, %rd2401, %rd2403;
	add.s64 	%rd2405, %rd2404, %rd2402;
	cvt.u32.u64 	%r358, %rd2405;
	shr.u64 	%rd2406, %rd2405, 32;
	and.b64  	%rd2407, %rd2207, 4294967295;
	add.s64 	%rd2408, %rd2406, %rd2407;
	mad.lo.s64 	%rd2409, %rd66, %rd2397, %rd2408;
	shr.u64 	%rd2410, %rd2409, 32;
	ld.const.u32 	%r359, [P_CONST+12];
	cvt.u64.u32 	%rd88, %r359;
	mul.wide.u32 	%rd2411, %r359, %r355;
	and.b64  	%rd2412, %rd2238, 4294967295;
	add.s64 	%rd2413, %rd2410, %rd2412;
	add.s64 	%rd2414, %rd2413, %rd2411;
	shr.u64 	%rd2415, %rd2414, 32;
	ld.const.u32 	%r360, [P_CONST+16];
	cvt.u64.u32 	%rd89, %r360;
	mul.wide.u32 	%rd2416, %r360, %r355;
	and.b64  	%rd2417, %rd2269, 4294967295;
	add.s64 	%rd2418, %rd2415, %rd2417;
	add.s64 	%rd2419, %rd2418, %rd2416;
	shr.u64 	%rd2420, %rd2419, 32;
	and.b64  	%rd2421, %rd2300, 4294967295;
	add.s64 	%rd2422, %rd2420, %rd2421;
	mad.lo.s64 	%rd2423, %rd67, %rd2397, %rd2422;
	shr.u64 	%rd2424, %rd2423, 32;
	and.b64  	%rd2425, %rd2331, 4294967295;
	add.s64 	%rd2426, %rd2424, %rd2425;
	mad.lo.s64 	%rd2427, %rd65, %rd2397, %rd2426;
	shr.u64 	%rd2428, %rd2427, 32;
	mul.wide.u32 	%rd2429, %r106, %r355;
	and.b64  	%rd2430, %rd2362, 4294967295;
	add.s64 	%rd2431, %rd2428, %rd2430;
	add.s64 	%rd2432, %rd2431, %rd2429;
	shr.u64 	%rd2433, %rd2432, 32;
	and.b64  	%rd2434, %rd2367, 4294967295;
	add.s64 	%rd2435, %rd2433, %rd2434;
	shr.u64 	%rd2436, %rd2435, 32;
	and.b64  	%rd2437, %rd2372, 4294967295;
	add.s64 	%rd2438, %rd2436, %rd2437;
	shr.u64 	%rd2439, %rd2438, 32;
	and.b64  	%rd2440, %rd2377, 4294967295;
	add.s64 	%rd2441, %rd2439, %rd2440;
	shr.u64 	%rd2442, %rd2441, 32;
	and.b64  	%rd2443, %rd2382, 4294967295;
	add.s64 	%rd2444, %rd2442, %rd2443;
	shr.u64 	%rd2445, %rd2444, 32;
	and.b64  	%rd2446, %rd2387, 4294967295;
	add.s64 	%rd2447, %rd2445, %rd2446;
	shr.u64 	%rd2448, %rd2447, 32;
	and.b64  	%rd2449, %rd2392, 4294967295;
	add.s64 	%rd2450, %rd2448, %rd2449;
	shr.u64 	%rd2451, %rd2450, 32;
	and.b64  	%rd2452, %rd2396, 4294967295;
	add.s64 	%rd2453, %rd2451, %rd2452;
	{ .reg .b32 tmp; mov.b64 {tmp, %r361}, %rd2453; }
	add.s32 	%r362, %r354, %r361;
	mul.lo.s32 	%r363, %r116, %r358;
	cvt.u64.u32 	%rd2454, %r363;
	mul.wide.u32 	%rd2455, %r356, %r363;
	and.b64  	%rd2456, %rd2405, 4294967295;
	add.s64 	%rd2457, %rd2455, %rd2456;
	shr.u64 	%rd2458, %rd2457, 32;
	mul.wide.u32 	%rd2459, %r357, %r363;
	and.b64  	%rd2460, %rd2409, 4294967295;
	add.s64 	%rd2461, %rd2458, %rd2460;
	add.s64 	%rd2462, %rd2461, %rd2459;
	cvt.u32.u64 	%r364, %rd2462;
	shr.u64 	%rd2463, %rd2462, 32;
	and.b64  	%rd2464, %rd2414, 4294967295;
	add.s64 	%rd2465, %rd2463, %rd2464;
	mad.lo.s64 	%rd2466, %rd66, %rd2454, %rd2465;
	shr.u64 	%rd2467, %rd2466, 32;
	mul.wide.u32 	%rd2468, %r359, %r363;
	and.b64  	%rd2469, %rd2419, 4294967295;
	add.s64 	%rd2470, %rd2467, %rd2469;
	add.s64 	%rd2471, %rd2470, %rd2468;
	shr.u64 	%rd2472, %rd2471, 32;
	mul.wide.u32 	%rd2473, %r360, %r363;
	and.b64  	%rd2474, %rd2423, 4294967295;
	add.s64 	%rd2475, %rd2472, %rd2474;
	add.s64 	%rd2476, %rd2475, %rd2473;
	shr.u64 	%rd2477, %rd2476, 32;
	and.b64  	%rd2478, %rd2427, 4294967295;
	add.s64 	%rd2479, %rd2477, %rd2478;
	mad.lo.s64 	%rd2480, %rd67, %rd2454, %rd2479;
	shr.u64 	%rd2481, %rd2480, 32;
	and.b64  	%rd2482, %rd2432, 4294967295;
	add.s64 	%rd2483, %rd2481, %rd2482;
	mad.lo.s64 	%rd2484, %rd65, %rd2454, %rd2483;
	shr.u64 	%rd2485, %rd2484, 32;
	mul.wide.u32 	%rd2486, %r106, %r363;
	and.b64  	%rd2487, %rd2435, 4294967295;
	add.s64 	%rd2488, %rd2485, %rd2487;
	add.s64 	%rd2489, %rd2488, %rd2486;
	shr.u64 	%rd2490, %rd2489, 32;
	and.b64  	%rd2491, %rd2438, 4294967295;
	add.s64 	%rd2492, %rd2490, %rd2491;
	shr.u64 	%rd2493, %rd2492, 32;
	and.b64  	%rd2494, %rd2441, 4294967295;
	add.s64 	%rd2495, %rd2493, %rd2494;
	shr.u64 	%rd2496, %rd2495, 32;
	and.b64  	%rd2497, %rd2444, 4294967295;
	add.s64 	%rd2498, %rd2496, %rd2497;
	shr.u64 	%rd2499, %rd2498, 32;
	and.b64  	%rd2500, %rd2447, 4294967295;
	add.s64 	%rd2501, %rd2499, %rd2500;
	shr.u64 	%rd2502, %rd2501, 32;
	and.b64  	%rd2503, %rd2450, 4294967295;
	add.s64 	%rd2504, %rd2502, %rd2503;
	shr.u64 	%rd2505, %rd2504, 32;
	and.b64  	%rd2506, %rd2453, 4294967295;
	add.s64 	%rd2507, %rd2505, %rd2506;
	{ .reg .b32 tmp; mov.b64 {tmp, %r365}, %rd2507; }
	add.s32 	%r366, %r362, %r365;
	mul.lo.s32 	%r367, %r116, %r364;
	cvt.u64.u32 	%rd2508, %r367;
	mul.wide.u32 	%rd2509, %r356, %r367;
	and.b64  	%rd2510, %rd2462, 4294967295;
	add.s64 	%rd2511, %rd2509, %rd2510;
	shr.u64 	%rd2512, %rd2511, 32;
	mul.wide.u32 	%rd2513, %r357, %r367;
	and.b64  	%rd2514, %rd2466, 4294967295;
	add.s64 	%rd2515, %rd2512, %rd2514;
	add.s64 	%rd2516, %rd2515, %rd2513;
	cvt.u32.u64 	%r368, %rd2516;
	shr.u64 	%rd2517, %rd2516, 32;
	and.b64  	%rd2518, %rd2471, 4294967295;
	add.s64 	%rd2519, %rd2517, %rd2518;
	mad.lo.s64 	%rd2520, %rd66, %rd2508, %rd2519;
	shr.u64 	%rd2521, %rd2520, 32;
	mul.wide.u32 	%rd2522, %r359, %r367;
	and.b64  	%rd2523, %rd2476, 4294967295;
	add.s64 	%rd2524, %rd2521, %rd2523;
	add.s64 	%rd2525, %rd2524, %rd2522;
	shr.u64 	%rd2526, %rd2525, 32;
	mul.wide.u32 	%rd2527, %r360, %r367;
	and.b64  	%rd2528, %rd2480, 4294967295;
	add.s64 	%rd2529, %rd2526, %rd2528;
	add.s64 	%rd2530, %rd2529, %rd2527;
	shr.u64 	%rd2531, %rd2530, 32;
	and.b64  	%rd2532, %rd2484, 4294967295;
	add.s64 	%rd2533, %rd2531, %rd2532;
	mad.lo.s64 	%rd2534, %rd67, %rd2508, %rd2533;
	shr.u64 	%rd2535, %rd2534, 32;
	and.b64  	%rd2536, %rd2489, 4294967295;
	add.s64 	%rd2537, %rd2535, %rd2536;
	mad.lo.s64 	%rd2538, %rd65, %rd2508, %rd2537;
	shr.u64 	%rd2539, %rd2538, 32;
	mul.wide.u32 	%rd2540, %r106, %r367;
	and.b64  	%rd2541, %rd2492, 4294967295;
	add.s64 	%rd2542, %rd2539, %rd2541;
	add.s64 	%rd2543, %rd2542, %rd2540;
	shr.u64 	%rd2544, %rd2543, 32;
	and.b64  	%rd2545, %rd2495, 4294967295;
	add.s64 	%rd2546, %rd2544, %rd2545;
	shr.u64 	%rd2547, %rd2546, 32;
	and.b64  	%rd2548, %rd2498, 4294967295;
	add.s64 	%rd2549, %rd2547, %rd2548;
	shr.u64 	%rd2550, %rd2549, 32;
	and.b64  	%rd2551, %rd2501, 4294967295;
	add.s64 	%rd2552, %rd2550, %rd2551;
	shr.u64 	%rd2553, %rd2552, 32;
	and.b64  	%rd2554, %rd2504, 4294967295;
	add.s64 	%rd2555, %rd2553, %rd2554;
	shr.u64 	%rd2556, %rd2555, 32;
	and.b64  	%rd2557, %rd2507, 4294967295;
	add.s64 	%rd2558, %rd2556, %rd2557;
	{ .reg .b32 tmp; mov.b64 {tmp, %r369}, %rd2558; }
	add.s32 	%r370, %r366, %r369;
	mul.lo.s32 	%r371, %r116, %r368;
	cvt.u64.u32 	%rd2559, %r371;
	mul.wide.u32 	%rd2560, %r356, %r371;
	and.b64  	%rd2561, %rd2516, 4294967295;
	add.s64 	%rd2562, %rd2560, %rd2561;
	shr.u64 	%rd2563, %rd2562, 32;
	mul.wide.u32 	%rd2564, %r357, %r371;
	and.b64  	%rd2565, %rd2520, 4294967295;
	add.s64 	%rd2566, %rd2563, %rd2565;
	add.s64 	%rd2567, %rd2566, %rd2564;
	cvt.u32.u64 	%r372, %rd2567;
	shr.u64 	%rd2568, %rd2567, 32;
	and.b64  	%rd2569, %rd2525, 4294967295;
	add.s64 	%rd2570, %rd2568, %rd2569;
	mad.lo.s64 	%rd2571, %rd66, %rd2559, %rd2570;
	shr.u64 	%rd2572, %rd2571, 32;
	mul.wide.u32 	%rd2573, %r359, %r371;
	and.b64  	%rd2574, %rd2530, 4294967295;
	add.s64 	%rd2575, %rd2572, %rd2574;
	add.s64 	%rd2576, %rd2575, %rd2573;
	shr.u64 	%rd2577, %rd2576, 32;
	mul.wide.u32 	%rd2578, %r360, %r371;
	and.b64  	%rd2579, %rd2534, 4294967295;
	add.s64 	%rd2580, %rd2577, %rd2579;
	add.s64 	%rd2581, %rd2580, %rd2578;
	shr.u64 	%rd2582, %rd2581, 32;
	and.b64  	%rd2583, %rd2538, 4294967295;
	add.s64 	%rd2584, %rd2582, %rd2583;
	mad.lo.s64 	%rd2585, %rd67, %rd2559, %rd2584;
	shr.u64 	%rd2586, %rd2585, 32;
	and.b64  	%rd2587, %rd2543, 4294967295;
	add.s64 	%rd2588, %rd2586, %rd2587;
	mad.lo.s64 	%rd2589, %rd65, %rd2559, %rd2588;
	shr.u64 	%rd2590, %rd2589, 32;
	mul.wide.u32 	%rd2591, %r106, %r371;
	and.b64  	%rd2592, %rd2546, 4294967295;
	add.s64 	%rd2593, %rd2590, %rd2592;
	add.s64 	%rd2594, %rd2593, %rd2591;
	shr.u64 	%rd2595, %rd2594, 32;
	and.b64  	%rd2596, %rd2549, 4294967295;
	add.s64 	%rd2597, %rd2595, %rd2596;
	shr.u64 	%rd2598, %rd2597, 32;
	and.b64  	%rd2599, %rd2552, 4294967295;
	add.s64 	%rd2600, %rd2598, %rd2599;
	shr.u64 	%rd2601, %rd2600, 32;
	and.b64  	%rd2602, %rd2555, 4294967295;
	add.s64 	%rd2603, %rd2601, %rd2602;
	shr.u64 	%rd2604, %rd2603, 32;
	and.b64  	%rd2605, %rd2558, 4294967295;
	add.s64 	%rd2606, %rd2604, %rd2605;
	{ .reg .b32 tmp; mov.b64 {tmp, %r373}, %rd2606; }
	add.s32 	%r374, %r370, %r373;
	mul.lo.s32 	%r375, %r116, %r372;
	cvt.u64.u32 	%rd2607, %r375;
	mul.wide.u32 	%rd2608, %r356, %r375;
	and.b64  	%rd2609, %rd2567, 4294967295;
	add.s64 	%rd2610, %rd2608, %rd2609;
	shr.u64 	%rd2611, %rd2610, 32;
	mul.wide.u32 	%rd2612, %r357, %r375;
	and.b64  	%rd2613, %rd2571, 4294967295;
	add.s64 	%rd2614, %rd2611, %rd2613;
	add.s64 	%rd2615, %rd2614, %rd2612;
	cvt.u32.u64 	%r376, %rd2615;
	shr.u64 	%rd2616, %rd2615, 32;
	and.b64  	%rd2617, %rd2576, 4294967295;
	add.s64 	%rd2618, %rd2616, %rd2617;
	mad.lo.s64 	%rd2619, %rd66, %rd2607, %rd2618;
	shr.u64 	%rd2620, %rd2619, 32;
	mul.wide.u32 	%rd2621, %r359, %r375;
	and.b64  	%rd2622, %rd2581, 4294967295;
	add.s64 	%rd2623, %rd2620, %rd2622;
	add.s64 	%rd2624, %rd2623, %rd2621;
	shr.u64 	%rd2625, %rd2624, 32;
	mul.wide.u32 	%rd2626, %r360, %r375;
	and.b64  	%rd2627, %rd2585, 4294967295;
	add.s64 	%rd2628, %rd2625, %rd2627;
	add.s64 	%rd2629, %rd2628, %rd2626;
	shr.u64 	%rd2630, %rd2629, 32;
	and.b64  	%rd2631, %rd2589, 4294967295;
	add.s64 	%rd2632, %rd2630, %rd2631;
	mad.lo.s64 	%rd2633, %rd67, %rd2607, %rd2632;
	shr.u64 	%rd2634, %rd2633, 32;
	and.b64  	%rd2635, %rd2594, 4294967295;
	add.s64 	%rd2636, %rd2634, %rd2635;
	mad.lo.s64 	%rd2637, %rd65, %rd2607, %rd2636;
	shr.u64 	%rd2638, %rd2637, 32;
	mul.wide.u32 	%rd2639, %r106, %r375;
	and.b64  	%rd2640, %rd2597, 4294967295;
	add.s64 	%rd2641, %rd2638, %rd2640;
	add.s64 	%rd2642, %rd2641, %rd2639;
	shr.u64 	%rd2643, %rd2642, 32;
	and.b64  	%rd2644, %rd2600, 4294967295;
	add.s64 	%rd2645, %rd2643, %rd2644;
	shr.u64 	%rd2646, %rd2645, 32;
	and.b64  	%rd2647, %rd2603, 4294967295;
	add.s64 	%rd2648, %rd2646, %rd2647;
	shr.u64 	%rd2649, %rd2648, 32;
	and.b64  	%rd2650, %rd2606, 4294967295;
	add.s64 	%rd2651, %rd2649, %rd2650;
	{ .reg .b32 tmp; mov.b64 {tmp, %r377}, %rd2651; }
	add.s32 	%r378, %r374, %r377;
	mul.lo.s32 	%r379, %r116, %r376;
	cvt.u64.u32 	%rd2652, %r379;
	mul.wide.u32 	%rd2653, %r356, %r379;
	and.b64  	%rd2654, %rd2615, 4294967295;
	add.s64 	%rd2655, %rd2653, %rd2654;
	shr.u64 	%rd2656, %rd2655, 32;
	mul.wide.u32 	%rd2657, %r357, %r379;
	and.b64  	%rd2658, %rd2619, 4294967295;
	add.s64 	%rd2659, %rd2656, %rd2658;
	add.s64 	%rd2660, %rd2659, %rd2657;
	cvt.u32.u64 	%r380, %rd2660;
	shr.u64 	%rd2661, %rd2660, 32;
	and.b64  	%rd2662, %rd2624, 4294967295;
	add.s64 	%rd2663, %rd2661, %rd2662;
	mad.lo.s64 	%rd2664, %rd66, %rd2652, %rd2663;
	shr.u64 	%rd2665, %rd2664, 32;
	mul.wide.u32 	%rd2666, %r359, %r379;
	and.b64  	%rd2667, %rd2629, 4294967295;
	add.s64 	%rd2668, %rd2665, %rd2667;
	add.s64 	%rd2669, %rd2668, %rd2666;
	shr.u64 	%rd2670, %rd2669, 32;
	mul.wide.u32 	%rd2671, %r360, %r379;
	and.b64  	%rd2672, %rd2633, 4294967295;
	add.s64 	%rd2673, %rd2670, %rd2672;
	add.s64 	%rd2674, %rd2673, %rd2671;
	shr.u64 	%rd2675, %rd2674, 32;
	and.b64  	%rd2676, %rd2637, 4294967295;
	add.s64 	%rd2677, %rd2675, %rd2676;
	mad.lo.s64 	%rd2678, %rd67, %rd2652, %rd2677;
	shr.u64 	%rd2679, %rd2678, 32;
	and.b64  	%rd2680, %rd2642, 4294967295;
	add.s64 	%rd2681, %rd2679, %rd2680;
	mad.lo.s64 	%rd2682, %rd65, %rd2652, %rd2681;
	shr.u64 	%rd2683, %rd2682, 32;
	mul.wide.u32 	%rd2684, %r106, %r379;
	and.b64  	%rd2685, %rd2645, 4294967295;
	add.s64 	%rd2686, %rd2683, %rd2685;
	add.s64 	%rd2687, %rd2686, %rd2684;
	shr.u64 	%rd2688, %rd2687, 32;
	and.b64  	%rd2689, %rd2648, 4294967295;
	add.s64 	%rd2690, %rd2688, %rd2689;
	shr.u64 	%rd2691, %rd2690, 32;
	and.b64  	%rd2692, %rd2651, 4294967295;
	add.s64 	%rd2693, %rd2691, %rd2692;
	{ .reg .b32 tmp; mov.b64 {tmp, %r381}, %rd2693; }
	add.s32 	%r382, %r378, %r381;
	mul.lo.s32 	%r383, %r116, %r380;
	cvt.u64.u32 	%rd2694, %r383;
	mul.wide.u32 	%rd2695, %r356, %r383;
	and.b64  	%rd2696, %rd2660, 4294967295;
	add.s64 	%rd2697, %rd2695, %rd2696;
	shr.u64 	%rd2698, %rd2697, 32;
	mul.wide.u32 	%rd2699, %r357, %r383;
	and.b64  	%rd2700, %rd2664, 4294967295;
	add.s64 	%rd2701, %rd2698, %rd2700;
	add.s64 	%rd2702, %rd2701, %rd2699;
	cvt.u32.u64 	%r384, %rd2702;
	shr.u64 	%rd2703, %rd2702, 32;
	and.b64  	%rd2704, %rd2669, 4294967295;
	add.s64 	%rd2705, %rd2703, %rd2704;
	mad.lo.s64 	%rd2706, %rd66, %rd2694, %rd2705;
	shr.u64 	%rd2707, %rd2706, 32;
	mul.wide.u32 	%rd2708, %r359, %r383;
	and.b64  	%rd2709, %rd2674, 4294967295;
	add.s64 	%rd2710, %rd2707, %rd2709;
	add.s64 	%rd2711, %rd2710, %rd2708;
	shr.u64 	%rd2712, %rd2711, 32;
	mul.wide.u32 	%rd2713, %r360, %r383;
	and.b64  	%rd2714, %rd2678, 4294967295;
	add.s64 	%rd2715, %rd2712, %rd2714;
	add.s64 	%rd2716, %rd2715, %rd2713;
	shr.u64 	%rd2717, %rd2716, 32;
	and.b64  	%rd2718, %rd2682, 4294967295;
	add.s64 	%rd2719, %rd2717, %rd2718;
	mad.lo.s64 	%rd2720, %rd67, %rd2694, %rd2719;
	shr.u64 	%rd2721, %rd2720, 32;
	and.b64  	%rd2722, %rd2687, 4294967295;
	add.s64 	%rd2723, %rd2721, %rd2722;
	mad.lo.s64 	%rd2724, %rd65, %rd2694, %rd2723;
	shr.u64 	%rd2725, %rd2724, 32;
	mul.wide.u32 	%rd2726, %r106, %r383;
	and.b64  	%rd2727, %rd2690, 4294967295;
	add.s64 	%rd2728, %rd2725, %rd2727;
	add.s64 	%rd2729, %rd2728, %rd2726;
	shr.u64 	%rd2730, %rd2729, 32;
	and.b64  	%rd2731, %rd2693, 4294967295;
	add.s64 	%rd2732, %rd2730, %rd2731;
	{ .reg .b32 tmp; mov.b64 {tmp, %r385}, %rd2732; }
	add.s32 	%r386, %r382, %r385;
	mul.lo.s32 	%r387, %r116, %r384;
	cvt.u64.u32 	%rd2733, %r387;
	mul.wide.u32 	%rd2734, %r356, %r387;
	and.b64  	%rd2735, %rd2702, 4294967295;
	add.s64 	%rd2736, %rd2734, %rd2735;
	shr.u64 	%rd2737, %rd2736, 32;
	mul.wide.u32 	%rd2738, %r357, %r387;
	and.b64  	%rd2739, %rd2706, 4294967295;
	add.s64 	%rd2740, %rd2737, %rd2739;
	add.s64 	%rd90, %rd2740, %rd2738;
	cvt.u32.u64 	%r540, %rd90;
	shr.u64 	%rd2741, %rd90, 32;
	and.b64  	%rd2742, %rd2711, 4294967295;
	add.s64 	%rd2743, %rd2741, %rd2742;
	mad.lo.s64 	%rd3096, %rd66, %rd2733, %rd2743;
	cvt.u32.u64 	%r118, %rd3096;
	shr.u64 	%rd2744, %rd3096, 32;
	mul.wide.u32 	%rd2745, %r359, %r387;
	and.b64  	%rd2746, %rd2716, 4294967295;
	add.s64 	%rd2747, %rd2744, %rd2746;
	add.s64 	%rd3095, %rd2747, %rd2745;
	cvt.u32.u64 	%r119, %rd3095;
	shr.u64 	%rd2748, %rd3095, 32;
	mul.wide.u32 	%rd2749, %r360, %r387;
	and.b64  	%rd2750, %rd2720, 4294967295;
	add.s64 	%rd2751, %rd2748, %rd2750;
	add.s64 	%rd3094, %rd2751, %rd2749;
	cvt.u32.u64 	%r120, %rd3094;
	shr.u64 	%rd2752, %rd3094, 32;
	and.b64  	%rd2753, %rd2724, 4294967295;
	add.s64 	%rd2754, %rd2752, %rd2753;
	mad.lo.s64 	%rd3093, %rd67, %rd2733, %rd2754;
	cvt.u32.u64 	%r121, %rd3093;
	shr.u64 	%rd2755, %rd3093, 32;
	and.b64  	%rd2756, %rd2729, 4294967295;
	add.s64 	%rd2757, %rd2755, %rd2756;
	mad.lo.s64 	%rd3092, %rd65, %rd2733, %rd2757;
	cvt.u32.u64 	%r122, %rd3092;
	shr.u64 	%rd2758, %rd3092, 32;
	mul.wide.u32 	%rd2759, %r106, %r387;
	and.b64  	%rd2760, %rd2732, 4294967295;
	add.s64 	%rd2761, %rd2758, %rd2760;
	add.s64 	%rd3091, %rd2761, %rd2759;
	cvt.u32.u64 	%r123, %rd3091;
	{ .reg .b32 tmp; mov.b64 {tmp, %r388}, %rd3091; }
	add.s32 	%r539, %r386, %r388;
	setp.gt.u32 	%p68, %r539, %r106;
	@%p68 bra 	$L__BB7_77;
	setp.lt.u32 	%p69, %r539, %r106;
	@%p69 bra 	$L__BB7_78;
	cvt.u32.u64 	%r389, %rd65;
	setp.lt.u32 	%p70, %r389, %r123;
	@%p70 bra 	$L__BB7_77;
	setp.gt.u32 	%p71, %r389, %r123;
	@%p71 bra 	$L__BB7_78;
	cvt.u32.u64 	%r391, %rd67;
	setp.lt.u32 	%p72, %r391, %r122;
	@%p72 bra 	$L__BB7_77;
	setp.gt.u32 	%p73, %r391, %r122;
	@%p73 bra 	$L__BB7_78;
	cvt.u32.u64 	%r393, %rd89;
	setp.lt.u32 	%p74, %r393, %r121;
	@%p74 bra 	$L__BB7_77;
	setp.gt.u32 	%p75, %r393, %r121;
	@%p75 bra 	$L__BB7_78;
	cvt.u32.u64 	%r395, %rd88;
	setp.lt.u32 	%p76, %r395, %r120;
	@%p76 bra 	$L__BB7_77;
	setp.gt.u32 	%p77, %r395, %r120;
	@%p77 bra 	$L__BB7_78;
	cvt.u32.u64 	%r397, %rd66;
	setp.lt.u32 	%p78, %r397, %r119;
	@%p78 bra 	$L__BB7_77;
	setp.gt.u32 	%p79, %r397, %r119;
	@%p79 bra 	$L__BB7_78;
	cvt.u32.u64 	%r399, %rd87;
	setp.lt.u32 	%p80, %r399, %r118;
	@%p80 bra 	$L__BB7_77;
	cvt.u32.u64 	%r401, %rd86;
	setp.gt.u32 	%p81, %r399, %r118;
	setp.gt.u32 	%p82, %r401, %r540;
	or.pred  	%p83, %p81, %p82;
	@%p83 bra 	$L__BB7_78;
$L__BB7_77:
	and.b64  	%rd2763, %rd90, 4294967295;
	sub.s64 	%rd2764, %rd2763, %rd86;
	shr.u64 	%rd2765, %rd2764, 63;
	cvt.u32.u64 	%r540, %rd2764;
	and.b64  	%rd2766, %rd3096, 4294967295;
	add.s64 	%rd2767, %rd2765, %rd87;
	sub.s64 	%rd3096, %rd2766, %rd2767;
	shr.u64 	%rd2768, %rd3096, 63;
	and.b64  	%rd2769, %rd3095, 4294967295;
	add.s64 	%rd2770, %rd2768, %rd66;
	sub.s64 	%rd3095, %rd2769, %rd2770;
	shr.u64 	%rd2771, %rd3095, 63;
	and.b64  	%rd2772, %rd3094, 4294967295;
	add.s64 	%rd2773, %rd2771, %rd88;
	sub.s64 	%rd3094, %rd2772, %rd2773;
	shr.u64 	%rd2774, %rd3094, 63;
	and.b64  	%rd2775, %rd3093, 4294967295;
	add.s64 	%rd2776, %rd2774, %rd89;
	sub.s64 	%rd3093, %rd2775, %rd2776;
	shr.u64 	%rd2777, %rd3093, 63;
	and.b64  	%rd2778, %rd3092, 4294967295;
	add.s64 	%rd2779, %rd2777, %rd67;
	sub.s64 	%rd3092, %rd2778, %rd2779;
	shr.u64 	%rd2780, %rd3092, 63;
	and.b64  	%rd2781, %rd3091, 4294967295;
	add.s64 	%rd2782, %rd2780, %rd65;
	sub.s64 	%rd3091, %rd2781, %rd2782;
	shr.u64 	%rd2783, %rd3091, 63;
	cvt.u32.u64 	%r402, %rd2783;
	add.s32 	%r403, %r106, %r402;
	sub.s32 	%r539, %r539, %r403;
$L__BB7_78:
	mul.lo.s32 	%r404, %r116, %r540;
	cvt.u64.u32 	%rd2784, %r404;
	cvt.u64.u32 	%rd2785, %r540;
	mad.lo.s64 	%rd2786, %rd86, %rd2784, %rd2785;
	shr.u64 	%rd2787, %rd2786, 32;
	and.b64  	%rd2788, %rd3096, 4294967295;
	add.s64 	%rd2789, %rd2787, %rd2788;
	mad.lo.s64 	%rd2790, %rd87, %rd2784, %rd2789;
	cvt.u32.u64 	%r405, %rd2790;
	shr.u64 	%rd2791, %rd2790, 32;
	and.b64  	%rd2792, %rd3095, 4294967295;
	add.s64 	%rd2793, %rd2791, %rd2792;
	mad.lo.s64 	%rd2794, %rd66, %rd2784, %rd2793;
	shr.u64 	%rd2795, %rd2794, 32;
	and.b64  	%rd2796, %rd3094, 4294967295;
	add.s64 	%rd2797, %rd2795, %rd2796;
	mad.lo.s64 	%rd2798, %rd88, %rd2784, %rd2797;
	shr.u64 	%rd2799, %rd2798, 32;
	and.b64  	%rd2800, %rd3093, 4294967295;
	add.s64 	%rd2801, %rd2799, %rd2800;
	mad.lo.s64 	%rd2802, %rd89, %rd2784, %rd2801;
	shr.u64 	%rd2803, %rd2802, 32;
	and.b64  	%rd2804, %rd3092, 4294967295;
	add.s64 	%rd2805, %rd2803, %rd2804;
	mad.lo.s64 	%rd2806, %rd67, %rd2784, %rd2805;
	shr.u64 	%rd2807, %rd2806, 32;
	and.b64  	%rd2808, %rd3091, 4294967295;
	add.s64 	%rd2809, %rd2807, %rd2808;
	mad.lo.s64 	%rd2810, %rd65, %rd2784, %rd2809;
	shr.u64 	%rd2811, %rd2810, 32;
	mul.wide.u32 	%rd2812, %r106, %r404;
	cvt.u64.u32 	%rd2813, %r539;
	add.s64 	%rd2814, %rd2811, %rd2813;
	add.s64 	%rd2815, %rd2814, %rd2812;
	shr.u64 	%rd2816, %rd2815, 32;
	mul.lo.s32 	%r406, %r116, %r405;
	cvt.u64.u32 	%rd2817, %r406;
	and.b64  	%rd2818, %rd2790, 4294967295;
	mad.lo.s64 	%rd2819, %rd86, %rd2817, %rd2818;
	shr.u64 	%rd2820, %rd2819, 32;
	and.b64  	%rd2821, %rd2794, 4294967295;
	add.s64 	%rd2822, %rd2820, %rd2821;
	mad.lo.s64 	%rd2823, %rd87, %rd2817, %rd2822;
	cvt.u32.u64 	%r407, %rd2823;
	shr.u64 	%rd2824, %rd2823, 32;
	and.b64  	%rd2825, %rd2798, 4294967295;
	add.s64 	%rd2826, %rd2824, %rd2825;
	mad.lo.s64 	%rd2827, %rd66, %rd2817, %rd2826;
	shr.u64 	%rd2828, %rd2827, 32;
	and.b64  	%rd2829, %rd2802, 4294967295;
	add.s64 	%rd2830, %rd2828, %rd2829;
	mad.lo.s64 	%rd2831, %rd88, %rd2817, %rd2830;
	shr.u64 	%rd2832, %rd2831, 32;
	and.b64  	%rd2833, %rd2806, 4294967295;
	add.s64 	%rd2834, %rd2832, %rd2833;
	mad.lo.s64 	%rd2835, %rd89, %rd2817, %rd2834;
	shr.u64 	%rd2836, %rd2835, 32;
	and.b64  	%rd2837, %rd2810, 4294967295;
	add.s64 	%rd2838, %rd2836, %rd2837;
	mad.lo.s64 	%rd2839, %rd67, %rd2817, %rd2838;
	shr.u64 	%rd2840, %rd2839, 32;
	and.b64  	%rd2841, %rd2815, 4294967295;
	add.s64 	%rd2842, %rd2840, %rd2841;
	mad.lo.s64 	%rd2843, %rd65, %rd2817, %rd2842;
	shr.u64 	%rd2844, %rd2843, 32;
	mul.wide.u32 	%rd2845, %r106, %r406;
	add.s64 	%rd2846, %rd2844, %rd2816;
	add.s64 	%rd2847, %rd2846, %rd2845;
	shr.u64 	%rd2848, %rd2847, 32;
	mul.lo.s32 	%r408, %r116, %r407;
	cvt.u64.u32 	%rd2849, %r408;
	and.b64  	%rd2850, %rd2823, 4294967295;
	mad.lo.s64 	%rd2851, %rd86, %rd2849, %rd2850;
	shr.u64 	%rd2852, %rd2851, 32;
	and.b64  	%rd2853, %rd2827, 4294967295;
	add.s64 	%rd2854, %rd2852, %rd2853;
	mad.lo.s64 	%rd2855, %rd87, %rd2849, %rd2854;
	cvt.u32.u64 	%r409, %rd2855;
	shr.u64 	%rd2856, %rd2855, 32;
	and.b64  	%rd2857, %rd2831, 4294967295;
	add.s64 	%rd2858, %rd2856, %rd2857;
	mad.lo.s64 	%rd2859, %rd66, %rd2849, %rd2858;
	shr.u64 	%rd2860, %rd2859, 32;
	and.b64  	%rd2861, %rd2835, 4294967295;
	add.s64 	%rd2862, %rd2860, %rd2861;
	mad.lo.s64 	%rd2863, %rd88, %rd2849, %rd2862;
	shr.u64 	%rd2864, %rd2863, 32;
	and.b64  	%rd2865, %rd2839, 4294967295;
	add.s64 	%rd2866, %rd2864, %rd2865;
	mad.lo.s64 	%rd2867, %rd89, %rd2849, %rd2866;
	shr.u64 	%rd2868, %rd2867, 32;
	and.b64  	%rd2869, %rd2843, 4294967295;
	add.s64 	%rd2870, %rd2868, %rd2869;
	mad.lo.s64 	%rd2871, %rd67, %rd2849, %rd2870;
	shr.u64 	%rd2872, %rd2871, 32;
	and.b64  	%rd2873, %rd2847, 4294967295;
	add.s64 	%rd2874, %rd2872, %rd2873;
	mad.lo.s64 	%rd2875, %rd65, %rd2849, %rd2874;
	shr.u64 	%rd2876, %rd2875, 32;
	mul.wide.u32 	%rd2877, %r106, %r408;
	add.s64 	%rd2878, %rd2876, %rd2848;
	add.s64 	%rd2879, %rd2878, %rd2877;
	shr.u64 	%rd2880, %rd2879, 32;
	mul.lo.s32 	%r410, %r116, %r409;
	cvt.u64.u32 	%rd2881, %r410;
	and.b64  	%rd2882, %rd2855, 4294967295;
	mad.lo.s64 	%rd2883, %rd86, %rd2881, %rd2882;
	shr.u64 	%rd2884, %rd2883, 32;
	and.b64  	%rd2885, %rd2859, 4294967295;
	add.s64 	%rd2886, %rd2884, %rd2885;
	mad.lo.s64 	%rd2887, %rd87, %rd2881, %rd2886;
	cvt.u32.u64 	%r411, %rd2887;
	shr.u64 	%rd2888, %rd2887, 32;
	and.b64  	%rd2889, %rd2863, 4294967295;
	add.s64 	%rd2890, %rd2888, %rd2889;
	mad.lo.s64 	%rd2891, %rd66, %rd2881, %rd2890;
	shr.u64 	%rd2892, %rd2891, 32;
	and.b64  	%rd2893, %rd2867, 4294967295;
	add.s64 	%rd2894, %rd2892, %rd2893;
	mad.lo.s64 	%rd2895, %rd88, %rd2881, %rd2894;
	shr.u64 	%rd2896, %rd2895, 32;
	and.b64  	%rd2897, %rd2871, 4294967295;
	add.s64 	%rd2898, %rd2896, %rd2897;
	mad.lo.s64 	%rd2899, %rd89, %rd2881, %rd2898;
	shr.u64 	%rd2900, %rd2899, 32;
	and.b64  	%rd2901, %rd2875, 4294967295;
	add.s64 	%rd2902, %rd2900, %rd2901;
	mad.lo.s64 	%rd2903, %rd67, %rd2881, %rd2902;
	shr.u64 	%rd2904, %rd2903, 32;
	and.b64  	%rd2905, %rd2879, 4294967295;
	add.s64 	%rd2906, %rd2904, %rd2905;
	mad.lo.s64 	%rd2907, %rd65, %rd2881, %rd2906;
	shr.u64 	%rd2908, %rd2907, 32;
	mul.wide.u32 	%rd2909, %r106, %r410;
	add.s64 	%rd2910, %rd2908, %rd2880;
	add.s64 	%rd2911, %rd2910, %rd2909;
	shr.u64 	%rd2912, %rd2911, 32;
	mul.lo.s32 	%r412, %r116, %r411;
	cvt.u64.u32 	%rd2913, %r412;
	and.b64  	%rd2914, %rd2887, 4294967295;
	mad.lo.s64 	%rd2915, %rd86, %rd2913, %rd2914;
	shr.u64 	%rd2916, %rd2915, 32;
	and.b64  	%rd2917, %rd2891, 4294967295;
	add.s64 	%rd2918, %rd2916, %rd2917;
	mad.lo.s64 	%rd2919, %rd87, %rd2913, %rd2918;
	cvt.u32.u64 	%r413, %rd2919;
	shr.u64 	%rd2920, %rd2919, 32;
	and.b64  	%rd2921, %rd2895, 4294967295;
	add.s64 	%rd2922, %rd2920, %rd2921;
	mad.lo.s64 	%rd2923, %rd66, %rd2913, %rd2922;
	shr.u64 	%rd2924, %rd2923, 32;
	and.b64  	%rd2925, %rd2899, 4294967295;
	add.s64 	%rd2926, %rd2924, %rd2925;
	mad.lo.s64 	%rd2927, %rd88, %rd2913, %rd2926;
	shr.u64 	%rd2928, %rd2927, 32;
	and.b64  	%rd2929, %rd2903, 4294967295;
	add.s64 	%rd2930, %rd2928, %rd2929;
	mad.lo.s64 	%rd2931, %rd89, %rd2913, %rd2930;
	shr.u64 	%rd2932, %rd2931, 32;
	and.b64  	%rd2933, %rd2907, 4294967295;
	add.s64 	%rd2934, %rd2932, %rd2933;
	mad.lo.s64 	%rd2935, %rd67, %rd2913, %rd2934;
	shr.u64 	%rd2936, %rd2935, 32;
	and.b64  	%rd2937, %rd2911, 4294967295;
	add.s64 	%rd2938, %rd2936, %rd2937;
	mad.lo.s64 	%rd2939, %rd65, %rd2913, %rd2938;
	shr.u64 	%rd2940, %rd2939, 32;
	mul.wide.u32 	%rd2941, %r106, %r412;
	add.s64 	%rd2942, %rd2940, %rd2912;
	add.s64 	%rd2943, %rd2942, %rd2941;
	shr.u64 	%rd2944, %rd2943, 32;
	mul.lo.s32 	%r414, %r116, %r413;
	cvt.u64.u32 	%rd2945, %r414;
	and.b64  	%rd2946, %rd2919, 4294967295;
	mad.lo.s64 	%rd2947, %rd86, %rd2945, %rd2946;
	shr.u64 	%rd2948, %rd2947, 32;
	and.b64  	%rd2949, %rd2923, 4294967295;
	add.s64 	%rd2950, %rd2948, %rd2949;
	mad.lo.s64 	%rd2951, %rd87, %rd2945, %rd2950;
	cvt.u32.u64 	%r415, %rd2951;
	shr.u64 	%rd2952, %rd2951, 32;
	and.b64  	%rd2953, %rd2927, 4294967295;
	add.s64 	%rd2954, %rd2952, %rd2953;
	mad.lo.s64 	%rd2955, %rd66, %rd2945, %rd2954;
	shr.u64 	%rd2956, %rd2955, 32;
	and.b64  	%rd2957, %rd2931, 4294967295;
	add.s64 	%rd2958, %rd2956, %rd2957;
	mad.lo.s64 	%rd2959, %rd88, %rd2945, %rd2958;
	shr.u64 	%rd2960, %rd2959, 32;
	and.b64  	%rd2961, %rd2935, 4294967295;
	add.s64 	%rd2962, %rd2960, %rd2961;
	mad.lo.s64 	%rd2963, %rd89, %rd2945, %rd2962;
	shr.u64 	%rd2964, %rd2963, 32;
	and.b64  	%rd2965, %rd2939, 4294967295;
	add.s64 	%rd2966, %rd2964, %rd2965;
	mad.lo.s64 	%rd2967, %rd67, %rd2945, %rd2966;
	shr.u64 	%rd2968, %rd2967, 32;
	and.b64  	%rd2969, %rd2943, 4294967295;
	add.s64 	%rd2970, %rd2968, %rd2969;
	mad.lo.s64 	%rd2971, %rd65, %rd2945, %rd2970;
	shr.u64 	%rd2972, %rd2971, 32;
	mul.wide.u32 	%rd2973, %r106, %r414;
	add.s64 	%rd2974, %rd2972, %rd2944;
	add.s64 	%rd2975, %rd2974, %rd2973;
	shr.u64 	%rd2976, %rd2975, 32;
	mul.lo.s32 	%r416, %r116, %r415;
	cvt.u64.u32 	%rd2977, %r416;
	and.b64  	%rd2978, %rd2951, 4294967295;
	mad.lo.s64 	%rd2979, %rd86, %rd2977, %rd2978;
	shr.u64 	%rd2980, %rd2979, 32;
	and.b64  	%rd2981, %rd2955, 4294967295;
	add.s64 	%rd2982, %rd2980, %rd2981;
	mad.lo.s64 	%rd2983, %rd87, %rd2977, %rd2982;
	cvt.u32.u64 	%r417, %rd2983;
	shr.u64 	%rd2984, %rd2983, 32;
	and.b64  	%rd2985, %rd2959, 4294967295;
	add.s64 	%rd2986, %rd2984, %rd2985;
	mad.lo.s64 	%rd2987, %rd66, %rd2977, %rd2986;
	shr.u64 	%rd2988, %rd2987, 32;
	and.b64  	%rd2989, %rd2963, 4294967295;
	add.s64 	%rd2990, %rd2988, %rd2989;
	mad.lo.s64 	%rd2991, %rd88, %rd2977, %rd2990;
	shr.u64 	%rd2992, %rd2991, 32;
	and.b64  	%rd2993, %rd2967, 4294967295;
	add.s64 	%rd2994, %rd2992, %rd2993;
	mad.lo.s64 	%rd2995, %rd89, %rd2977, %rd2994;
	shr.u64 	%rd2996, %rd2995, 32;
	and.b64  	%rd2997, %rd2971, 4294967295;
	add.s64 	%rd2998, %rd2996, %rd2997;
	mad.lo.s64 	%rd2999, %rd67, %rd2977, %rd2998;
	shr.u64 	%rd3000, %rd2999, 32;
	and.b64  	%rd3001, %rd2975, 4294967295;
	add.s64 	%rd3002, %rd3000, %rd3001;
	mad.lo.s64 	%rd3003, %rd65, %rd2977, %rd3002;
	shr.u64 	%rd3004, %rd3003, 32;
	mul.wide.u32 	%rd3005, %r106, %r416;
	add.s64 	%rd3006, %rd3004, %rd2976;
	add.s64 	%rd3007, %rd3006, %rd3005;
	shr.u64 	%rd3008, %rd3007, 32;
	mul.lo.s32 	%r418, %r116, %r417;
	cvt.u64.u32 	%rd3009, %r418;
	and.b64  	%rd3010, %rd2983, 4294967295;
	mad.lo.s64 	%rd3011, %rd86, %rd3009, %rd3010;
	shr.u64 	%rd3012, %rd3011, 32;
	and.b64  	%rd3013, %rd2987, 4294967295;
	add.s64 	%rd3014, %rd3012, %rd3013;
	mad.lo.s64 	%rd109, %rd87, %rd3009, %rd3014;
	cvt.u32.u64 	%r548, %rd109;
	shr.u64 	%rd3015, %rd109, 32;
	and.b64  	%rd3016, %rd2991, 4294967295;
	add.s64 	%rd3017, %rd3015, %rd3016;
	mad.lo.s64 	%rd110, %rd66, %rd3009, %rd3017;
	cvt.u32.u64 	%r547, %rd110;
	shr.u64 	%rd3018, %rd110, 32;
	and.b64  	%rd3019, %rd2995, 4294967295;
	add.s64 	%rd3020, %rd3018, %rd3019;
	mad.lo.s64 	%rd111, %rd88, %rd3009, %rd3020;
	cvt.u32.u64 	%r546, %rd111;
	shr.u64 	%rd3021, %rd111, 32;
	and.b64  	%rd3022, %rd2999, 4294967295;
	add.s64 	%rd3023, %rd3021, %rd3022;
	mad.lo.s64 	%rd112, %rd89, %rd3009, %rd3023;
	cvt.u32.u64 	%r545, %rd112;
	shr.u64 	%rd3024, %rd112, 32;
	and.b64  	%rd3025, %rd3003, 4294967295;
	add.s64 	%rd3026, %rd3024, %rd3025;
	mad.lo.s64 	%rd113, %rd67, %rd3009, %rd3026;
	cvt.u32.u64 	%r544, %rd113;
	shr.u64 	%rd3027, %rd113, 32;
	and.b64  	%rd3028, %rd3007, 4294967295;
	add.s64 	%rd3029, %rd3027, %rd3028;
	mad.lo.s64 	%rd114, %rd65, %rd3009, %rd3029;
	cvt.u32.u64 	%r543, %rd114;
	shr.u64 	%rd3030, %rd114, 32;
	mul.wide.u32 	%rd3031, %r106, %r418;
	add.s64 	%rd3032, %rd3030, %rd3008;
	add.s64 	%rd115, %rd3032, %rd3031;
	cvt.u32.u64 	%r542, %rd115;
	{ .reg .b32 tmp; mov.b64 {tmp, %r541}, %rd115; }
	setp.lt.u32 	%p84, %r106, %r541;
	@%p84 bra 	$L__BB7_92;
	setp.gt.u32 	%p85, %r106, %r541;
	@%p85 bra 	$L__BB7_93;
	cvt.u32.u64 	%r419, %rd65;
	setp.lt.u32 	%p86, %r419, %r542;
	@%p86 bra 	$L__BB7_92;
	setp.gt.u32 	%p87, %r419, %r542;
	@%p87 bra 	$L__BB7_93;
	cvt.u32.u64 	%r421, %rd67;
	setp.lt.u32 	%p88, %r421, %r543;
	@%p88 bra 	$L__BB7_92;
	setp.gt.u32 	%p89, %r421, %r543;
	@%p89 bra 	$L__BB7_93;
	cvt.u32.u64 	%r423, %rd89;
	setp.lt.u32 	%p90, %r423, %r544;
	@%p90 bra 	$L__BB7_92;
	setp.gt.u32 	%p91, %r423, %r544;
	@%p91 bra 	$L__BB7_93;
	cvt.u32.u64 	%r425, %rd88;
	setp.lt.u32 	%p92, %r425, %r545;
	@%p92 bra 	$L__BB7_92;
	setp.gt.u32 	%p93, %r425, %r545;
	@%p93 bra 	$L__BB7_93;
	cvt.u32.u64 	%r427, %rd66;
	setp.lt.u32 	%p94, %r427, %r546;
	@%p94 bra 	$L__BB7_92;
	setp.gt.u32 	%p95, %r427, %r546;
	@%p95 bra 	$L__BB7_93;
	cvt.u32.u64 	%r429, %rd87;
	setp.lt.u32 	%p96, %r429, %r547;
	@%p96 bra 	$L__BB7_92;
	cvt.u32.u64 	%r431, %rd86;
	setp.gt.u32 	%p97, %r429, %r547;
	setp.gt.u32 	%p98, %r431, %r548;
	or.pred  	%p99, %p97, %p98;
	@%p99 bra 	$L__BB7_93;
$L__BB7_92:
	and.b64  	%rd3034, %rd109, 4294967295;
	sub.s64 	%rd3035, %rd3034, %rd86;
	shr.u64 	%rd3036, %rd3035, 63;
	cvt.u32.u64 	%r548, %rd3035;
	and.b64  	%rd3037, %rd110, 4294967295;
	add.s64 	%rd3038, %rd3036, %rd87;
	sub.s64 	%rd3039, %rd3037, %rd3038;
	shr.u64 	%rd3040, %rd3039, 63;
	cvt.u32.u64 	%r547, %rd3039;
	and.b64  	%rd3041, %rd111, 4294967295;
	add.s64 	%rd3042, %rd3040, %rd66;
	sub.s64 	%rd3043, %rd3041, %rd3042;
	shr.u64 	%rd3044, %rd3043, 63;
	cvt.u32.u64 	%r546, %rd3043;
	and.b64  	%rd3045, %rd112, 4294967295;
	add.s64 	%rd3046, %rd3044, %rd88;
	sub.s64 	%rd3047, %rd3045, %rd3046;
	shr.u64 	%rd3048, %rd3047, 63;
	cvt.u32.u64 	%r545, %rd3047;
	and.b64  	%rd3049, %rd113, 4294967295;
	add.s64 	%rd3050, %rd3048, %rd89;
	sub.s64 	%rd3051, %rd3049, %rd3050;
	shr.u64 	%rd3052, %rd3051, 63;
	cvt.u32.u64 	%r544, %rd3051;
	and.b64  	%rd3053, %rd114, 4294967295;
	add.s64 	%rd3054, %rd3052, %rd67;
	sub.s64 	%rd3055, %rd3053, %rd3054;
	shr.u64 	%rd3056, %rd3055, 63;
	cvt.u32.u64 	%r543, %rd3055;
	and.b64  	%rd3057, %rd115, 4294967295;
	add.s64 	%rd3058, %rd3056, %rd65;
	sub.s64 	%rd3059, %rd3057, %rd3058;
	shr.u64 	%rd3060, %rd3059, 63;
	cvt.u32.u64 	%r542, %rd3059;
	cvt.u32.u64 	%r432, %rd3060;
	add.s32 	%r433, %r106, %r432;
	sub.s32 	%r541, %r541, %r433;
$L__BB7_93:
	add.u64 	%rd3061, %SP, 32;
	add.u64 	%rd3062, %SPL, 32;
	mov.u64 	%rd3063, $str;
	cvta.global.u64 	%rd3064, %rd3063;
	{ // callseq 0, 0
	.param .b64 param0;
	st.param.b64 	[param0], %rd3064;
	.param .b64 param1;
	st.param.b64 	[param1], 0;
	.param .b32 retval0;
	call.uni (retval0), 
	vprintf, 
	(
	param0, 
	param1
	);
	ld.param.b32 	%r434, [retval0];
	} // callseq 0
	mov.b32 	%r436, 1145324612;
	st.local.u32 	[%rd3062], %r436;
	mov.u64 	%rd3065, $str$1;
	cvta.global.u64 	%rd3066, %rd3065;
	{ // callseq 1, 0
	.param .b64 param0;
	st.param.b64 	[param0], %rd3066;
	.param .b64 param1;
	st.param.b64 	[param1], %rd3061;
	.param .b32 retval0;
	call.uni (retval0), 
	vprintf, 
	(
	param0, 
	param1
	);
	ld.param.b32 	%r437, [retval0];
	} // callseq 1
	mov.b32 	%r439, 858993459;
	st.local.u32 	[%rd3062], %r439;
	{ // callseq 2, 0
	.param .b64 param0;
	st.param.b64 	[param0], %rd3066;
	.param .b64 param1;
	st.param.b64 	[param1], %rd3061;
	.param .b32 retval0;
	call.uni (retval0), 
	vprintf, 
	(
	param0, 
	param1
	);
	ld.param.b32 	%r440, [retval0];
	} // callseq 2
	mov.b32 	%r442, 572662306;
	st.local.u32 	[%rd3062], %r442;
	{ // callseq 3, 0
	.param .b64 param0;
	st.param.b64 	[param0], %rd3066;
	.param .b64 param1;
	st.param.b64 	[param1], %rd3061;
	.param .b32 retval0;
	call.uni (retval0), 
	vprintf, 
	(
	param0, 
	param1
	);
	ld.param.b32 	%r443, [retval0];
	} // callseq 3
	mov.b32 	%r445, 286331153;
	st.local.u32 	[%rd3062], %r445;
	{ // callseq 4, 0
	.param .b64 param0;
	st.param.b64 	[param0], %rd3066;
	.param .b64 param1;
	st.param.b64 	[param1], %rd3061;
	.param .b32 retval0;
	call.uni (retval0), 
	vprintf, 
	(
	param0, 
	param1
	);
	ld.param.b32 	%r446, [retval0];
	} // callseq 4
	mov.b32 	%r448, -2023406815;
	st.local.u32 	[%rd3062], %r448;
	{ // callseq 5, 0
	.param .b64 param0;
	st.param.b64 	[param0], %rd3066;
	.param .b64 param1;
	st.param.b64 	[param1], %rd3061;
	.param .b32 retval0;
	call.uni (retval0), 
	vprintf, 
	(
	param0, 
	param1
	);
	ld.param.b32 	%r449, [retval0];
	} // callseq 5
	mov.b32 	%r451, 267242409;
	st.local.u32 	[%rd3062], %r451;
	{ // callseq 6, 0
	.param .b64 param0;
	st.param.b64 	[param0], %rd3066;
	.param .b64 param1;
	st.param.b64 	[param1], %rd3061;
	.param .b32 retval0;
	call.uni (retval0), 
	vprintf, 
	(
	param0, 
	param1
	);
	ld.param.b32 	%r452, [retval0];
	} // callseq 6
	mov.b32 	%r454, -1698898192;
	st.local.u32 	[%rd3062], %r454;
	{ // callseq 7, 0
	.param .b64 param0;
	st.param.b64 	[param0], %rd3066;
	.param .b64 param1;
	st.param.b64 	[param1], %rd3061;
	.param .b32 retval0;
	call.uni (retval0), 
	vprintf, 
	(
	param0, 
	param1
	);
	ld.param.b32 	%r455, [retval0];
	} // callseq 7
	mov.b32 	%r457, 305419896;
	st.local.u32 	[%rd3062], %r457;
	{ // callseq 8, 0
	.param .b64 param0;
	st.param.b64 	[param0], %rd3066;
	.param .b64 param1;
	st.param.b64 	[param1], %rd3061;
	.param .b32 retval0;
	call.uni (retval0), 
	vprintf, 
	(
	param0, 
	param1
	);
	ld.param.b32 	%r458, [retval0];
	} // callseq 8
	mov.u64 	%rd3067, $str$2;
	cvta.global.u64 	%rd3068, %rd3067;
	{ // callseq 9, 0
	.param .b64 param0;
	st.param.b64 	[param0], %rd3068;
	.param .b64 param1;
	st.param.b64 	[param1], 0;
	.param .b32 retval0;
	call.uni (retval0), 
	vprintf, 
	(
	param0, 
	param1
	);
	ld.param.b32 	%r460, [retval0];
	} // callseq 9
	mov.u64 	%rd3069, $str$3;
	cvta.global.u64 	%rd3070, %rd3069;
	{ // callseq 10, 0
	.param .b64 param0;
	st.param.b64 	[param0], %rd3070;
	.param .b64 param1;
	st.param.b64 	[param1], 0;
	.param .b32 retval0;
	call.uni (retval0), 
	vprintf, 
	(
	param0, 
	param1
	);
	ld.param.b32 	%r462, [retval0];
	} // callseq 10
	st.local.u32 	[%rd3062], %r530;
	{ // callseq 11, 0
	.param .b64 param0;
	st.param.b64 	[param0], %rd3066;
	.param .b64 param1;
	st.param.b64 	[param1], %rd3061;
	.param .b32 retval0;
	call.uni (retval0), 
	vprintf, 
	(
	param0, 
	param1
	);
	ld.param.b32 	%r464, [retval0];
	} // callseq 11
	st.local.u32 	[%rd3062], %r531;
	{ // callseq 12, 0
	.param .b64 param0;
	st.param.b64 	[param0], %rd3066;
	.param .b64 param1;
	st.param.b64 	[param1], %rd3061;
	.param .b32 retval0;
	call.uni (retval0), 
	vprintf, 
	(
	param0, 
	param1
	);
	ld.param.b32 	%r466, [retval0];
	} // callseq 12
	st.local.u32 	[%rd3062], %r532;
	{ // callseq 13, 0
	.param .b64 param0;
	st.param.b64 	[param0], %rd3066;
	.param .b64 param1;
	st.param.b64 	[param1], %rd3061;
	.param .b32 retval0;
	call.uni (retval0), 
	vprintf, 
	(
	param0, 
	param1
	);
	ld.param.b32 	%r468, [retval0];
	} // callseq 13
	st.local.u32 	[%rd3062], %r533;
	{ // callseq 14, 0
	.param .b64 param0;
	st.param.b64 	[param0], %rd3066;
	.param .b64 param1;
	st.param.b64 	[param1], %rd3061;
	.param .b32 retval0;
	call.uni (retval0), 
	vprintf, 
	(
	param0, 
	param1
	);
	ld.param.b32 	%r470, [retval0];
	} // callseq 14
	st.local.u32 	[%rd3062], %r534;
	{ // callseq 15, 0
	.param .b64 param0;
	st.param.b64 	[param0], %rd3066;
	.param .b64 param1;
	st.param.b64 	[param1], %rd3061;
	.param .b32 retval0;
	call.uni (retval0), 
	vprintf, 
	(
	param0, 
	param1
	);
	ld.param.b32 	%r472, [retval0];
	} // callseq 15
	st.local.u32 	[%rd3062], %r535;
	{ // callseq 16, 0
	.param .b64 param0;
	st.param.b64 	[param0], %rd3066;
	.param .b64 param1;
	st.param.b64 	[param1], %rd3061;
	.param .b32 retval0;
	call.uni (retval0), 
	vprintf, 
	(
	param0, 
	param1
	);
	ld.param.b32 	%r474, [retval0];
	} // callseq 16
	st.local.u32 	[%rd3062], %r536;
	{ // callseq 17, 0
	.param .b64 param0;
	st.param.b64 	[param0], %rd3066;
	.param .b64 param1;
	st.param.b64 	[param1], %rd3061;
	.param .b32 retval0;
	call.uni (retval0), 
	vprintf, 
	(
	param0, 
	param1
	);
	ld.param.b32 	%r476, [retval0];
	} // callseq 17
	st.local.u32 	[%rd3062], %r537;
	{ // callseq 18, 0
	.param .b64 param0;
	st.param.b64 	[param0], %rd3066;
	.param .b64 param1;
	st.param.b64 	[param1], %rd3061;
	.param .b32 retval0;
	call.uni (retval0), 
	vprintf, 
	(
	param0, 
	param1
	);
	ld.param.b32 	%r478, [retval0];
	} // callseq 18
	{ // callseq 19, 0
	.param .b64 param0;
	st.param.b64 	[param0], %rd3068;
	.param .b64 param1;
	st.param.b64 	[param1], 0;
	.param .b32 retval0;
	call.uni (retval0), 
	vprintf, 
	(
	param0, 
	param1
	);
	ld.param.b32 	%r480, [retval0];
	} // callseq 19
	mov.u64 	%rd3071, $str$4;
	cvta.global.u64 	%rd3072, %rd3071;
	{ // callseq 20, 0
	.param .b64 param0;
	st.param.b64 	[param0], %rd3072;
	.param .b64 param1;
	st.param.b64 	[param1], 0;
	.param .b32 retval0;
	call.uni (retval0), 
	vprintf, 
	(
	param0, 
	param1
	);
	ld.param.b32 	%r482, [retval0];
	} // callseq 20
	st.local.u32 	[%rd3062], %r541;
	{ // callseq 21, 0
	.param .b64 param0;
	st.param.b64 	[param0], %rd3066;
	.param .b64 param1;
	st.param.b64 	[param1], %rd3061;
	.param .b32 retval0;
	call.uni (retval0), 
	vprintf, 
	(
	param0, 
	param1
	);
	ld.param.b32 	%r484, [retval0];
	} // callseq 21
	st.local.u32 	[%rd3062], %r542;
	{ // callseq 22, 0
	.param .b64 param0;
	st.param.b64 	[param0], %rd3066;
	.param .b64 param1;
	st.param.b64 	[param1], %rd3061;
	.param .b32 retval0;
	call.uni (retval0), 
	vprintf, 
	(
	param0, 
	param1
	);
	ld.param.b32 	%r486, [retval0];
	} // callseq 22
	st.local.u32 	[%rd3062], %r543;
	{ // callseq 23, 0
	.param .b64 param0;
	st.param.b64 	[param0], %rd3066;
	.param .b64 param1;
	st.param.b64 	[param1], %rd3061;
	.param .b32 retval0;
	call.uni (retval0), 
	vprintf, 
	(
	param0, 
	param1
	);
	ld.param.b32 	%r488, [retval0];
	} // callseq 23
	st.local.u32 	[%rd3062], %r544;
	{ // callseq 24, 0
	.param .b64 param0;
	st.param.b64 	[param0], %rd3066;
	.param .b64 param1;
	st.param.b64 	[param1], %rd3061;
	.param .b32 retval0;
	call.uni (retval0), 
	vprintf, 
	(
	param0, 
	param1
	);
	ld.param.b32 	%r490, [retval0];
	} // callseq 24
	st.local.u32 	[%rd3062], %r545;
	{ // callseq 25, 0
	.param .b64 param0;
	st.param.b64 	[param0], %rd3066;
	.param .b64 param1;
	st.param.b64 	[param1], %rd3061;
	.param .b32 retval0;
	call.uni (retval0), 
	vprintf, 
	(
	param0, 
	param1
	);
	ld.param.b32 	%r492, [retval0];
	} // callseq 25
	st.local.u32 	[%rd3062], %r546;
	{ // callseq 26, 0
	.param .b64 param0;
	st.param.b64 	[param0], %rd3066;
	.param .b64 param1;
	st.param.b64 	[param1], %rd3061;
	.param .b32 retval0;
	call.uni (retval0), 
	vprintf, 
	(
	param0, 
	param1
	);
	ld.param.b32 	%r494, [retval0];
	} // callseq 26
	st.local.u32 	[%rd3062], %r547;
	{ // callseq 27, 0
	.param .b64 param0;
	st.param.b64 	[param0], %rd3066;
	.param .b64 param1;
	st.param.b64 	[param1], %rd3061;
	.param .b32 retval0;
	call.uni (retval0), 
	vprintf, 
	(
	param0, 
	param1
	);
	ld.param.b32 	%r496, [retval0];
	} // callseq 27
	st.local.u32 	[%rd3062], %r548;
	{ // callseq 28, 0
	.param .b64 param0;
	st.param.b64 	[param0], %rd3066;
	.param .b64 param1;
	st.param.b64 	[param1], %rd3061;
	.param .b32 retval0;
	call.uni (retval0), 
	vprintf, 
	(
	param0, 
	param1
	);
	ld.param.b32 	%r498, [retval0];
	} // callseq 28
	{ // callseq 29, 0
	.param .b64 param0;
	st.param.b64 	[param0], %rd3068;
	.param .b64 param1;
	st.param.b64 	[param1], 0;
	.param .b32 retval0;
	call.uni (retval0), 
	vprintf, 
	(
	param0, 
	param1
	);
	ld.param.b32 	%r500, [retval0];
	} // callseq 29
	setp.eq.s32 	%p100, %r548, 1;
	@%p100 bra 	$L__BB7_94;
	bra.uni 	$L__BB7_95;
$L__BB7_94:
	or.b32  	%r502, %r547, %r546;
	or.b32  	%r503, %r502, %r545;
	or.b32  	%r504, %r503, %r544;
	or.b32  	%r505, %r504, %r543;
	or.b32  	%r506, %r505, %r542;
	or.b32  	%r507, %r506, %r541;
	setp.eq.s32 	%p101, %r507, 0;
	@%p101 bra 	$L__BB7_97;
$L__BB7_95:
	mov.u64 	%rd3073, $str$6;
	cvta.global.u64 	%rd3074, %rd3073;
	{ // callseq 30, 0
	.param .b64 param0;
	st.param.b64 	[param0], %rd3074;
	.param .b64 param1;
	st.param.b64 	[param1], 0;
	.param .b32 retval0;
	call.uni (retval0), 
	vprintf, 
	(
	param0, 
	param1
	);
	ld.param.b32 	%r508, [retval0];
	} // callseq 30
$L__BB7_96:
	ret;
$L__BB7_97:
	mov.u64 	%rd3075, $str$5;
	cvta.global.u64 	%rd3076, %rd3075;
	{ // callseq 31, 0
	.param .b64 param0;
	st.param.b64 	[param0], %rd3076;
	.param .b64 param1;
	st.param.b64 	[param1], 0;
	.param .b32 retval0;
	call.uni (retval0), 
	vprintf, 
	(
	param0, 
	param1
	);
	ld.param.b32 	%r510, [retval0];
	} // callseq 31
	bra.uni 	$L__BB7_96;

}


// ===== COMPILED SASS (sm_100) =====

	.target	sm_100

	.elftype	@"ET_EXEC"


//--------------------- .note.nv.tkinfo           --------------------------
	.section	.note.nv.tkinfo,"",@"SHT_NOTE"
	.sectionflags	@"SHF_NOTE_NV_TKINFO"
	.tkinfo
        /*0018*/ 	.word	0x00000002
        /*0030*/ 	.string	""
        /*0030*/ 	.string	"ptxas"
        /*0030*/ 	.string	"Cuda compilation tools, release 13.0, V13.0.88"
        /*0030*/ 	.string	"Build cuda_13.0.r13.0/compiler.36424714_0"
        /*0030*/ 	.string	"-arch sm_100 -m 64 "



//--------------------- .note.nv.cuinfo           --------------------------
	.section	.note.nv.cuinfo,"",@"SHT_NOTE"
	.sectionflags	@"SHF_NOTE_NV_CUINFO"
        /*0018*/ 	.short	0x0002
        /*001a*/ 	.short	0x0064
        /*001c*/ 	.short	0x0082
	.zero		2


//--------------------- .nv.info                  --------------------------
	.section	.nv.info,"",@"SHT_CUDA_INFO"
	.align	4


	//----- nvinfo : EIATTR_REGCOUNT
	.align		4
        /*0000*/ 	.byte	0x04, 0x2f
        /*0002*/ 	.short	(.L_24 - .L_23)
	.align		4
.L_23:
        /*0004*/ 	.word	index@(_Z19generate_public_keyPhPj)
        /*0008*/ 	.word	0x000000a8


	//----- nvinfo : EIATTR_FRAME_SIZE
	.align		4
.L_24:
        /*000c*/ 	.byte	0x04, 0x11
        /*000e*/ 	.short	(.L_26 - .L_25)
	.align		4
.L_25:
        /*0010*/ 	.word	index@(_Z19generate_public_keyPhPj)
        /*0014*/ 	.word	0x00000040


	//----- nvinfo : EIATTR_REGCOUNT
	.align		4
.L_26:
        /*0018*/ 	.byte	0x04, 0x2f
        /*001a*/ 	.short	(.L_28 - .L_27)
	.align		4
.L_27:
        /*001c*/ 	.word	index@(_Z10point_initP7ECPoint)
        /*0020*/ 	.word	0x00000006


	//----- nvinfo : EIATTR_FRAME_SIZE
	.align		4
.L_28:
        /*0024*/ 	.byte	0x04, 0x11
        /*0026*/ 	.short	(.L_30 - .L_29)
	.align		4
.L_29:
        /*0028*/ 	.word	index@(_Z10point_initP7ECPoint)
        /*002c*/ 	.word	0x00000000


	//----- nvinfo : EIATTR_REGCOUNT
	.align		4
.L_30:
        /*0030*/ 	.byte	0x04, 0x2f
        /*0032*/ 	.short	(.L_32 - .L_31)
	.align		4
.L_31:
        /*0034*/ 	.word	index@(_Z9point_addP7ECPointPKS_S2_)
        /*0038*/ 	.word	0x0000007c


	//----- nvinfo : EIATTR_FRAME_SIZE
	.align		4
.L_32:
        /*003c*/ 	.byte	0x04, 0x11
        /*003e*/ 	.short	(.L_34 - .L_33)
	.align		4
.L_33:
        /*0040*/ 	.word	index@(_Z9point_addP7ECPointPKS_S2_)
        /*0044*/ 	.word	0x00000000


	//----- nvinfo : EIATTR_REGCOUNT
	.align		4
.L_34:
        /*0048*/ 	.byte	0x04, 0x2f
        /*004a*/ 	.short	(.L_36 - .L_35)
	.align		4
.L_35:
        /*004c*/ 	.word	index@(_Z12point_doubleP7ECPointPKS_)
        /*0050*/ 	.word	0x00000060


	//----- nvinfo : EIATTR_FRAME_SIZE
	.align		4
.L_36:
        /*0054*/ 	.byte	0x04, 0x11
        /*0056*/ 	.short	(.L_38 - .L_37)
	.align		4
.L_37:
        /*0058*/ 	.word	index@(_Z12point_doubleP7ECPointPKS_)
        /*005c*/ 	.word	0x00000000


	//----- nvinfo : EIATTR_REGCOUNT
	.align		4
.L_38:
        /*0060*/ 	.byte	0x04, 0x2f
        /*0062*/ 	.short	(.L_40 - .L_39)
	.align		4
.L_39:
        /*0064*/ 	.word	index@(_Z11scalar_multP7ECPointPKjPKS_)
        /*0068*/ 	.word	0x000000a8


	//----- nvinfo : EIATTR_FRAME_SIZE
	.align		4
.L_40:
        /*006c*/ 	.byte	0x04, 0x11
        /*006e*/ 	.short	(.L_42 - .L_41)
	.align		4
.L_41:
        /*0070*/ 	.word	index@(_Z11scalar_multP7ECPointPKjPKS_)
        /*0074*/ 	.word	0x00000020


	//----- nvinfo : EIATTR_REGCOUNT
	.align		4
.L_42:
        /*0078*/ 	.byte	0x04, 0x2f
        /*007a*/ 	.short	(.L_44 - .L_43)
	.align		4
.L_43:
        /*007c*/ 	.word	index@(_Z14point_is_validPiPK7ECPoint)
        /*0080*/ 	.word	0x00000032


	//----- nvinfo : EIATTR_FRAME_SIZE
	.align		4
.L_44:
        /*0084*/ 	.byte	0x04, 0x11
        /*0086*/ 	.short	(.L_46 - .L_45)
	.align		4
.L_45:
        /*0088*/ 	.word	index@(_Z14point_is_validPiPK7ECPoint)
        /*008c*/ 	.word	0x00000000


	//----- nvinfo : EIATTR_REGCOUNT
	.align		4
.L_46:
        /*0090*/ 	.byte	0x04, 0x2f
        /*0092*/ 	.short	(.L_48 - .L_47)
	.align		4
.L_47:
        /*0094*/ 	.word	index@(_Z25get_compressed_public_keyPhPK7ECPoint)
        /*0098*/ 	.word	0x00000018


	//----- nvinfo : EIATTR_FRAME_SIZE
	.align		4
.L_48:
        /*009c*/ 	.byte	0x04, 0x11
        /*009e*/ 	.short	(.L_50 - .L_49)
	.align		4
.L_49:
        /*00a0*/ 	.word	index@(_Z25get_compressed_public_keyPhPK7ECPoint)
        /*00a4*/ 	.word	0x00000000


	//----- nvinfo : EIATTR_REGCOUNT
	.align		4
.L_50:
        /*00a8*/ 	.byte	0x04, 0x2f
        /*00aa*/ 	.short	(.L_52 - .L_51)
	.align		4
.L_51:
        /*00ac*/ 	.word	index@(_Z13debug_inversev)
        /*00b0*/ 	.word	0x00000027


	//----- nvinfo : EIATTR_FRAME_SIZE
	.align		4
.L_52:
        /*00b4*/ 	.byte	0x04, 0x11
        /*00b6*/ 	.short	(.L_54 - .L_53)
	.align		4
.L_53:
        /*00b8*/ 	.word	index@(_Z13debug_inversev)
        /*00bc*/ 	.word	0x00000030


	//----- nvinfo : EIATTR_MIN_STACK_SIZE
	.align		4
.L_54:
        /*00c0*/ 	.byte	0x04, 0x12
        /*00c2*/ 	.short	(.L_56 - .L_55)
	.align		4
.L_55:
        /*00c4*/ 	.word	index@(_Z13debug_inversev)
        /*00c8*/ 	.word	0x00000030


	//----- nvinfo : EIATTR_MIN_STACK_SIZE
	.align		4
.L_56:
        /*00cc*/ 	.byte	0x04, 0x12
        /*00ce*/ 	.short	(.L_58 - .L_57)
	.align		4
.L_57:
        /*00d0*/ 	.word	index@(_Z25get_compressed_public_keyPhPK7ECPoint)
        /*00d4*/ 	.word	0x00000000


	//----- nvinfo : EIATTR_MIN_STACK_SIZE
	.align		4
.L_58:
        /*00d8*/ 	.byte	0x04, 0x12
        /*00da*/ 	.short	(.L_60 - .L_59)
	.align		4
.L_59:
        /*00dc*/ 	.word	index@(_Z14point_is_validPiPK7ECPoint)
        /*00e0*/ 	.word	0x00000000


	//----- nvinfo : EIATTR_MIN_STACK_SIZE
	.align		4
.L_60:
        /*00e4*/ 	.byte	0x04, 0x12
        /*00e6*/ 	.short	(.L_62 - .L_61)
	.align		4
.L_61:
        /*00e8*/ 	.word	index@(_Z11scalar_multP7ECPointPKjPKS_)
        /*00ec*/ 	.word	0x00000020


	//----- nvinfo : EIATTR_MIN_STACK_SIZE
	.align		4
.L_62:
        /*00f0*/ 	.byte	0x04, 0x12
        /*00f2*/ 	.short	(.L_64 - .L_63)
	.align		4
.L_63:
        /*00f4*/ 	.word	index@(_Z12point_doubleP7ECPointPKS_)
        /*00f8*/ 	.word	0x00000000


	//----- nvinfo : EIATTR_MIN_STACK_SIZE
	.align		4
.L_64:
        /*00fc*/ 	.byte	0x04, 0x12
        /*00fe*/ 	.short	(.L_66 - .L_65)
	.align		4
.L_65:
        /*0100*/ 	.word	index@(_Z9point_addP7ECPointPKS_S2_)
        /*0104*/ 	.word	0x00000000


	//----- nvinfo : EIATTR_MIN_STACK_SIZE
	.align		4
.L_66:
        /*0108*/ 	.byte	0x04, 0x12
        /*010a*/ 	.short	(.L_68 - .L_67)
	.align		4
.L_67:
        /*010c*/ 	.word	index@(_Z10point_initP7ECPoint)
        /*0110*/ 	.word	0x00000000


	//----- nvinfo : EIATTR_MIN_STACK_SIZE
	.align		4
.L_68:
        /*0114*/ 	.byte	0x04, 0x12
        /*0116*/ 	.short	(.L_70 - .L_69)
	.align		4
.L_69:
        /*0118*/ 	.word	index@(_Z19generate_public_keyPhPj)
        /*011c*/ 	.word	0x00000040
.L_70:


//--------------------- .nv.compat                --------------------------
	.section	.nv.compat,"",@"SHT_CUDA_COMPAT_INFO"
	.align	4
        /*0000*/ 	.byte	0x02, 0x09, 0x00, 0x00, 0x02, 0x02, 0x01, 0x00, 0x02, 0x05, 0x05, 0x00, 0x03, 0x07, 0x01, 0x01
        /*0010*/ 	.byte	0x02, 0x03, 0x00, 0x00, 0x02, 0x06, 0x01, 0x00, 0x04, 0x0b, 0x08, 0x00, 0x09, 0x00, 0x00, 0x00
        /*0020*/ 	.byte	0x00, 0x00, 0x00, 0x00


//--------------------- .nv.info._Z13debug_inversev --------------------------
	.section	.nv.info._Z13debug_inversev,"",@"SHT_CUDA_INFO"
	.sectionflags	@""
	.align	4


	//----- nvinfo : EIATTR_CUDA_API_VERSION
	.align		4
        /*0000*/ 	.byte	0x04, 0x37
        /*0002*/ 	.short	(.L_72 - .L_71)
.L_71:
        /*0004*/ 	.word	0x00000082


	//----- nvinfo : EIATTR_SPARSE_MMA_MASK
	.align		4
.L_72:
        /*0008*/ 	.byte	0x03, 0x50
        /*000a*/ 	.short	0x0000


	//----- nvinfo : EIATTR_MAXREG_COUNT
	.align		4
        /*000c*/ 	.byte	0x03, 0x1b
        /*000e*/ 	.short	0x00ff


	//----- nvinfo : EIATTR_EXTERNS
	.align		4
        /*0010*/ 	.byte	0x04, 0x0f
        /*0012*/ 	.short	(.L_74 - .L_73)


	//   ....[0]....
	.align		4
.L_73:
        /*0014*/ 	.word	index@(vprintf)


	//----- nvinfo : EIATTR_MERCURY_ISA_VERSION
	.align		4
.L_74:
        /*0018*/ 	.byte	0x03, 0x5f
        /*001a*/ 	.short	0x0101


	//----- nvinfo : EIATTR_VRC_CTA_INIT_COUNT
	.align		4
        /*001c*/ 	.byte	0x02, 0x4a
	.zero		1
	.zero		1


	//----- nvinfo : EIATTR_SYSCALL_OFFSETS
	.align		4
        /*0020*/ 	.byte	0x04, 0x46
        /*0022*/ 	.short	(.L_76 - .L_75)


	//   ....[0]....
.L_75:
        /*0024*/ 	.word	0x0000a630


	//   ....[1]....
        /*0028*/ 	.word	0x0000a6d0


	//   ....[2]....
        /*002c*/ 	.word	0x0000a770


	//   ....[3]....
        /*0030*/ 	.word	0x0000a810


	//   ....[4]....
        /*0034*/ 	.word	0x0000a8b0


	//   ....[5]....
        /*0038*/ 	.word	0x0000a950


	//   ....[6]....
        /*003c*/ 	.word	0x0000a9f0


	//   ....[7]....
        /*0040*/ 	.word	0x0000aa90


	//   ....[8]....
        /*0044*/ 	.word	0x0000ab30


	//   ....[9]....
        /*0048*/ 	.word	0x0000aba0


	//   ....[10]....
        /*004c*/ 	.word	0x0000ac10


	//   ....[11]....
        /*0050*/ 	.word	0x0000aca0


	//   ....[12]....
        /*0054*/ 	.word	0x0000ad30


	//   ....[13]....
        /*0058*/ 	.word	0x0000adc0


	//   ....[14]....
        /*005c*/ 	.word	0x0000ae50


	//   ....[15]....
        /*0060*/ 	.word	0x0000aee0


	//   ....[16]....
        /*0064*/ 	.word	0x0000af70


	//   ....[17]....
        /*0068*/ 	.word	0x0000b000


	//   ....[18]....
        /*006c*/ 	.word	0x0000b090


	//   ....[19]....
        /*0070*/ 	.word	0x0000b100


	//   ....[20]....
        /*0074*/ 	.word	0x0000b170


	//   ....[21]....
        /*0078*/ 	.word	0x0000b200


	//   ....[22]....
        /*007c*/ 	.word	0x0000b290


	//   ....[23]....
        /*0080*/ 	.word	0x0000b320


	//   ....[24]....
        /*0084*/ 	.word	0x0000b3b0


	//   ....[25]....
        /*0088*/ 	.word	0x0000b440


	//   ....[26]....
        /*008c*/ 	.word	0x0000b4d0


	//   ....[27]....
        /*0090*/ 	.word	0x0000b560


	//   ....[28]....
        /*0094*/ 	.word	0x0000b5f0


	//   ....[29]....
        /*0098*/ 	.word	0x0000b660


	//   ....[30]....
        /*009c*/ 	.word	0x0000b760


	//   ....[31]....
        /*00a0*/ 	.word	0x0000b7f0


	//----- nvinfo : EIATTR_EXIT_INSTR_OFFSETS
	.align		4
.L_76:
        /*00a4*/ 	.byte	0x04, 0x1c
        /*00a6*/ 	.short	(.L_78 - .L_77)


	//   ....[0]....
.L_77:
        /*00a8*/ 	.word	0x0000b770


	//   ....[1]....
        /*00ac*/ 	.word	0x0000b800


	//----- nvinfo : EIATTR_CRS_STACK_SIZE
	.align		4
.L_78:
        /*00b0*/ 	.byte	0x04, 0x1e
        /*00b2*/ 	.short	(.L_80 - .L_79)
.L_79:
        /*00b4*/ 	.word	0x00000000


	//----- nvinfo : EIATTR_SW_WAR
	.align		4
.L_80:
        /*00b8*/ 	.byte	0x04, 0x36
        /*00ba*/ 	.short	(.L_82 - .L_81)
.L_81:
        /*00bc*/ 	.word	0x00000008
.L_82:


//--------------------- .nv.info._Z25get_compressed_public_keyPhPK7ECPoint --------------------------
	.section	.nv.info._Z25get_compressed_public_keyPhPK7ECPoint,"",@"SHT_CUDA_INFO"
	.sectionflags	@""
	.align	4


	//----- nvinfo : EIATTR_CUDA_API_VERSION
	.align		4
        /*0000*/ 	.byte	0x04, 0x37
        /*0002*/ 	.short	(.L_84 - .L_83)
.L_83:
        /*0004*/ 	.word	0x00000082


	//----- nvinfo : EIATTR_KPARAM_INFO
	.align		4
.L_84:
        /*0008*/ 	.byte	0x04, 0x17
        /*000a*/ 	.short	(.L_86 - .L_85)
.L_85:
        /*000c*/ 	.word	0x00000000
        /*0010*/ 	.short	0x0001
        /*0012*/ 	.short	0x0008
        /*0014*/ 	.byte	0x00, 0xf5, 0x21, 0x00


	//----- nvinfo : EIATTR_KPARAM_INFO
	.align		4
.L_86:
        /*0018*/ 	.byte	0x04, 0x17
        /*001a*/ 	.short	(.L_88 - .L_87)
.L_87:
        /*001c*/ 	.word	0x00000000
        /*0020*/ 	.short	0x0000
        /*0022*/ 	.short	0x0000
        /*0024*/ 	.byte	0x00, 0xf5, 0x21, 0x00


	//----- nvinfo : EIATTR_SPARSE_MMA_MASK
	.align		4
.L_88:
        /*0028*/ 	.byte	0x03, 0x50
        /*002a*/ 	.short	0x0000


	//----- nvinfo : EIATTR_MAXREG_COUNT
	.align		4
        /*002c*/ 	.byte	0x03, 0x1b
        /*002e*/ 	.short	0x00ff


	//----- nvinfo : EIATTR_MERCURY_ISA_VERSION
	.align		4
        /*0030*/ 	.byte	0x03, 0x5f
        /*0032*/ 	.short	0x0101


	//----- nvinfo : EIATTR_VRC_CTA_INIT_COUNT
	.align		4
        /*0034*/ 	.byte	0x02, 0x4a
	.zero		1
	.zero		1


	//----- nvinfo : EIATTR_EXIT_INSTR_OFFSETS
	.align		4
        /*0038*/ 	.byte	0x04, 0x1c
        /*003a*/ 	.short	(.L_90 - .L_89)


	//   ....[0]....
.L_89:
        /*003c*/ 	.word	0x00000480


	//----- nvinfo : EIATTR_CBANK_PARAM_SIZE
	.align		4
.L_90:
        /*0040*/ 	.byte	0x03, 0x19
        /*0042*/ 	.short	0x0010


	//----- nvinfo : EIATTR_PARAM_CBANK
	.align		4
        /*0044*/ 	.byte	0x04, 0x0a
        /*0046*/ 	.short	(.L_92 - .L_91)
	.align		4
.L_91:
        /*0048*/ 	.word	index@(.nv.constant0._Z25get_compressed_public_keyPhPK7ECPoint)
        /*004c*/ 	.short	0x0380
        /*004e*/ 	.short	0x0010


	//----- nvinfo : EIATTR_SW_WAR
	.align		4
.L_92:
        /*0050*/ 	.byte	0x04, 0x36
        /*0052*/ 	.short	(.L_94 - .L_93)
.L_93:
        /*0054*/ 	.word	0x00000008
.L_94:


//--------------------- .nv.info._Z14point_is_validPiPK7ECPoint --------------------------
	.section	.nv.info._Z14point_is_validPiPK7ECPoint,"",@"SHT_CUDA_INFO"
	.sectionflags	@""
	.align	4


	//----- nvinfo : EIATTR_CUDA_API_VERSION
	.align		4
        /*0000*/ 	.byte	0x04, 0x37
        /*0002*/ 	.short	(.L_96 - .L_95)
.L_95:
        /*0004*/ 	.word	0x00000082


	//----- nvinfo : EIATTR_KPARAM_INFO
	.align		4
.L_96:
        /*0008*/ 	.byte	0x04, 0x17
        /*000a*/ 	.short	(.L_98 - .L_97)
.L_97:
        /*000c*/ 	.word	0x00000000
        /*0010*/ 	.short	0x0001
        /*0012*/ 	.short	0x0008
        /*0014*/ 	.byte	0x00, 0xf5, 0x21, 0x00


	//----- nvinfo : EIATTR_KPARAM_INFO
	.align		4
.L_98:
        /*0018*/ 	.byte	0x04, 0x17
        /*001a*/ 	.short	(.L_100 - .L_99)
.L_99:
        /*001c*/ 	.word	0x00000000
        /*0020*/ 	.short	0x0000
        /*0022*/ 	.short	0x0000
        /*0024*/ 	.byte	0x00, 0xf5, 0x21, 0x00


	//----- nvinfo : EIATTR_SPARSE_MMA_MASK
	.align		4
.L_100:
        /*0028*/ 	.byte	0x03, 0x50
        /*002a*/ 	.short	0x0000


	//----- nvinfo : EIATTR_MAXREG_COUNT
	.align		4
        /*002c*/ 	.byte	0x03, 0x1b
        /*002e*/ 	.short	0x00ff


	//----- nvinfo : EIATTR_MERCURY_ISA_VERSION
	.align		4
        /*0030*/ 	.byte	0x03, 0x5f
        /*0032*/ 	.short	0x0101


	//----- nvinfo : EIATTR_VRC_CTA_INIT_COUNT
	.align		4
        /*0034*/ 	.byte	0x02, 0x4a
	.zero		1
	.zero		1


	//----- nvinfo : EIATTR_EXIT_INSTR_OFFSETS
	.align		4
        /*0038*/ 	.byte	0x04, 0x1c
        /*003a*/ 	.short	(.L_102 - .L_101)


	//   ....[0]....
.L_101:
        /*003c*/ 	.word	0x00006e50


	//----- nvinfo : EIATTR_CBANK_PARAM_SIZE
	.align		4
.L_102:
        /*0040*/ 	.byte	0x03, 0x19
        /*0042*/ 	.short	0x0010


	//----- nvinfo : EIATTR_PARAM_CBANK
	.align		4
        /*0044*/ 	.byte	0x04, 0x0a
        /*0046*/ 	.short	(.L_104 - .L_103)
	.align		4
.L_103:
        /*0048*/ 	.word	index@(.nv.constant0._Z14point_is_validPiPK7ECPoint)
        /*004c*/ 	.short	0x0380
        /*004e*/ 	.short	0x0010


	//----- nvinfo : EIATTR_SW_WAR
	.align		4
.L_104:
        /*0050*/ 	.byte	0x04, 0x36
        /*0052*/ 	.short	(.L_106 - .L_105)
.L_105:
        /*0054*/ 	.word	0x00000008
.L_106:


//--------------------- .nv.info._Z11scalar_multP7ECPointPKjPKS_ --------------------------
	.section	.nv.info._Z11scalar_multP7ECPointPKjPKS_,"",@"SHT_CUDA_INFO"
	.sectionflags	@""
	.align	4


	//----- nvinfo : EIATTR_CUDA_API_VERSION
	.align		4
        /*0000*/ 	.byte	0x04, 0x37
        /*0002*/ 	.short	(.L_108 - .L_107)
.L_107:
        /*0004*/ 	.word	0x00000082


	//----- nvinfo : EIATTR_KPARAM_INFO
	.align		4
.L_108:
        /*0008*/ 	.byte	0x04, 0x17
        /*000a*/ 	.short	(.L_110 - .L_109)
.L_109:
        /*000c*/ 	.word	0x00000000
        /*0010*/ 	.short	0x0002
        /*0012*/ 	.short	0x0010
        /*0014*/ 	.byte	0x00, 0xf5, 0x21, 0x00


	//----- nvinfo : EIATTR_KPARAM_INFO
	.align		4
.L_110:
        /*0018*/ 	.byte	0x04, 0x17
        /*001a*/ 	.short	(.L_112 - .L_111)
.L_111:
        /*001c*/ 	.word	0x00000000
        /*0020*/ 	.short	0x0001
        /*0022*/ 	.short	0x0008
        /*0024*/ 	.byte	0x00, 0xf5, 0x21, 0x00


	//----- nvinfo : EIATTR_KPARAM_INFO
	.align		4
.L_112:
        /*0028*/ 	.byte	0x04, 0x17
        /*002a*/ 	.short	(.L_114 - .L_113)
.L_113:
        /*002c*/ 	.word	0x00000000
        /*0030*/ 	.short	0x0000
        /*0032*/ 	.short	0x0000
        /*0034*/ 	.byte	0x00, 0xf5, 0x21, 0x00


	//----- nvinfo : EIATTR_SPARSE_MMA_MASK
	.align		4
.L_114:
        /*0038*/ 	.byte	0x03, 0x50
        /*003a*/ 	.short	0x0000


	//----- nvinfo : EIATTR_MAXREG_COUNT
	.align		4
        /*003c*/ 	.byte	0x03, 0x1b
        /*003e*/ 	.short	0x00ff


	//----- nvinfo : EIATTR_MERCURY_ISA_VERSION
	.align		4
        /*0040*/ 	.byte	0x03, 0x5f
        /*0042*/ 	.short	0x0101


	//----- nvinfo : EIATTR_VRC_CTA_INIT_COUNT
	.align		4
        /*0044*/ 	.byte	0x02, 0x4a
	.zero		1
	.zero		1


	//----- nvinfo : EIATTR_EXIT_INSTR_OFFSETS
	.align		4
        /*0048*/ 	.byte	0x04, 0x1c
        /*004a*/ 	.short	(.L_116 - .L_115)


	//   ....[0]....
.L_115:
        /*004c*/ 	.word	0x000bae40


	//   ....[1]....
        /*0050*/ 	.word	0x000baf80


	//----- nvinfo : EIATTR_CBANK_PARAM_SIZE
	.align		4
.L_116:
        /*0054*/ 	.byte	0x03, 0x19
        /*0056*/ 	.short	0x0018


	//----- nvinfo : EIATTR_PARAM_CBANK
	.align		4
        /*0058*/ 	.byte	0x04, 0x0a
        /*005a*/ 	.short	(.L_118 - .L_117)
	.align		4
.L_117:
        /*005c*/ 	.word	index@(.nv.constant0._Z11scalar_multP7ECPointPKjPKS_)
        /*0060*/ 	.short	0x0380
        /*0062*/ 	.short	0x0018


	//----- nvinfo : EIATTR_SW_WAR
	.align		4
.L_118:
        /*0064*/ 	.byte	0x04, 0x36
        /*0066*/ 	.short	(.L_120 - .L_119)
.L_119:
        /*0068*/ 	.word	0x00000008
.L_120:


//--------------------- .nv.info._Z12point_doubleP7ECPointPKS_ --------------------------
	.section	.nv.info._Z12point_doubleP7ECPointPKS_,"",@"SHT_CUDA_INFO"
	.sectionflags	@""
	.align	4


	//----- nvinfo : EIATTR_CUDA_API_VERSION
	.align		4
        /*0000*/ 	.byte	0x04, 0x37
        /*0002*/ 	.short	(.L_122 - .L_121)
.L_121:
        /*0004*/ 	.word	0x00000082


	//----- nvinfo : EIATTR_KPARAM_INFO
	.align		4
.L_122:
        /*0008*/ 	.byte	0x04, 0x17
        /*000a*/ 	.short	(.L_124 - .L_123)
.L_123:
        /*000c*/ 	.word	0x00000000
        /*0010*/ 	.short	0x0001
        /*0012*/ 	.short	0x0008
        /*0014*/ 	.byte	0x00, 0xf5, 0x21, 0x00


	//----- nvinfo : EIATTR_KPARAM_INFO
	.align		4
.L_124:
        /*0018*/ 	.byte	0x04, 0x17
        /*001a*/ 	.short	(.L_126 - .L_125)
.L_125:
        /*001c*/ 	.word	0x00000000
        /*0020*/ 	.short	0x0000
        /*0022*/ 	.short	0x0000
        /*0024*/ 	.byte	0x00, 0xf5, 0x21, 0x00


	//----- nvinfo : EIATTR_SPARSE_MMA_MASK
	.align		4
.L_126:
        /*0028*/ 	.byte	0x03, 0x50
        /*002a*/ 	.short	0x0000


	//----- nvinfo : EIATTR_MAXREG_COUNT
	.align		4
        /*002c*/ 	.byte	0x03, 0x1b
        /*002e*/ 	.short	0x00ff


	//----- nvinfo : EIATTR_MERCURY_ISA_VERSION
	.align		4
        /*0030*/ 	.byte	0x03, 0x5f
        /*0032*/ 	.short	0x0101


	//----- nvinfo : EIATTR_VRC_CTA_INIT_COUNT
	.align		4
        /*0034*/ 	.byte	0x02, 0x4a
	.zero		1
	.zero		1


	//----- nvinfo : EIATTR_EXIT_INSTR_OFFSETS
	.align		4
        /*0038*/ 	.byte	0x04, 0x1c
        /*003a*/ 	.short	(.L_128 - .L_127)


	//   ....[0]....
.L_127:
        /*003c*/ 	.word	0x00027d10


	//   ....[1]....
        /*0040*/ 	.word	0x00027e50


	//----- nvinfo : EIATTR_CBANK_PARAM_SIZE
	.align		4
.L_128:
        /*0044*/ 	.byte	0x03, 0x19
        /*0046*/ 	.short	0x0010


	//----- nvinfo : EIATTR_PARAM_CBANK
	.align		4
        /*0048*/ 	.byte	0x04, 0x0a
        /*004a*/ 	.short	(.L_130 - .L_129)
	.align		4
.L_129:
        /*004c*/ 	.word	index@(.nv.constant0._Z12point_doubleP7ECPointPKS_)
        /*0050*/ 	.short	0x0380
        /*0052*/ 	.short	0x0010


	//----- nvinfo : EIATTR_SW_WAR
	.align		4
.L_130:
        /*0054*/ 	.byte	0x04, 0x36
        /*0056*/ 	.short	(.L_132 - .L_131)
.L_131:
        /*0058*/ 	.word	0x00000008
.L_132:


//--------------------- .nv.info._Z9point_addP7ECPointPKS_S2_ --------------------------
	.section	.nv.info._Z9point_addP7ECPointPKS_S2_,"",@"SHT_CUDA_INFO"
	.sectionflags	@""
	.align	4


	//----- nvinfo : EIATTR_CUDA_API_VERSION
	.align		4
        /*0000*/ 	.byte	0x04, 0x37
        /*0002*/ 	.short	(.L_134 - .L_133)
.L_133:
        /*0004*/ 	.word	0x00000082


	//----- nvinfo : EIATTR_KPARAM_INFO
	.align		4
.L_134:
        /*0008*/ 	.byte	0x04, 0x17
        /*000a*/ 	.short	(.L_136 - .L_135)
.L_135:
        /*000c*/ 	.word	0x00000000
        /*0010*/ 	.short	0x0002
        /*0012*/ 	.short	0x0010
        /*0014*/ 	.byte	0x00, 0xf5, 0x21, 0x00


	//----- nvinfo : EIATTR_KPARAM_INFO
	.align		4
.L_136:
        /*0018*/ 	.byte	0x04, 0x17
        /*001a*/ 	.short	(.L_138 - .L_137)
.L_137:
        /*001c*/ 	.word	0x00000000
        /*0020*/ 	.short	0x0001
        /*0022*/ 	.short	0x0008
        /*0024*/ 	.byte	0x00, 0xf5, 0x21, 0x00


	//----- nvinfo : EIATTR_KPARAM_INFO
	.align		4
.L_138:
        /*0028*/ 	.byte	0x04, 0x17
        /*002a*/ 	.short	(.L_140 - .L_139)
.L_139:
        /*002c*/ 	.word	0x00000000
        /*0030*/ 	.short	0x0000
        /*0032*/ 	.short	0x0000
        /*0034*/ 	.byte	0x00, 0xf5, 0x21, 0x00


	//----- nvinfo : EIATTR_SPARSE_MMA_MASK
	.align		4
.L_140:
        /*0038*/ 	.byte	0x03, 0x50
        /*003a*/ 	.short	0x0000


	//----- nvinfo : EIATTR_MAXREG_COUNT
	.align		4
        /*003c*/ 	.byte	0x03, 0x1b
        /*003e*/ 	.short	0x00ff


	//----- nvinfo : EIATTR_MERCURY_ISA_VERSION
	.align		4
        /*0040*/ 	.byte	0x03, 0x5f
        /*0042*/ 	.short	0x0101


	//----- nvinfo : EIATTR_VRC_CTA_INIT_COUNT
	.align		4
        /*0044*/ 	.byte	0x02, 0x4a
	.zero		1
	.zero		1


	//----- nvinfo : EIATTR_EXIT_INSTR_OFFSETS
	.align		4
        /*0048*/ 	.byte	0x04, 0x1c
        /*004a*/ 	.short	(.L_142 - .L_141)


	//   ....[0]....
.L_141:
        /*004c*/ 	.word	0x0004e750


	//   ....[1]....
        /*0050*/ 	.word	0x0004e890


	//----- nvinfo : EIATTR_CBANK_PARAM_SIZE
	.align		4
.L_142:
        /*0054*/ 	.byte	0x03, 0x19
        /*0056*/ 	.short	0x0018


	//----- nvinfo : EIATTR_PARAM_CBANK
	.align		4
        /*0058*/ 	.byte	0x04, 0x0a
        /*005a*/ 	.short	(.L_144 - .L_143)
	.align		4
.L_143:
        /*005c*/ 	.word	index@(.nv.constant0._Z9point_addP7ECPointPKS_S2_)
        /*0060*/ 	.short	0x0380
        /*0062*/ 	.short	0x0018


	//----- nvinfo : EIATTR_SW_WAR
	.align		4
.L_144:
        /*0064*/ 	.byte	0x04, 0x36
        /*0066*/ 	.short	(.L_146 - .L_145)
.L_145:
        /*0068*/ 	.word	0x00000008
.L_146:


//--------------------- .nv.info._Z10point_initP7ECPoint --------------------------
	.section	.nv.info._Z10point_initP7ECPoint,"",@"SHT_CUDA_INFO"
	.sectionflags	@""
	.align	4


	//----- nvinfo : EIATTR_CUDA_API_VERSION
	.align		4
        /*0000*/ 	.byte	0x04, 0x37
        /*0002*/ 	.short	(.L_148 - .L_147)
.L_147:
        /*0004*/ 	.word	0x00000082


	//----- nvinfo : EIATTR_KPARAM_INFO
	.align		4
.L_148:
        /*0008*/ 	.byte	0x04, 0x17
        /*000a*/ 	.short	(.L_150 - .L_149)
.L_149:
        /*000c*/ 	.word	0x00000000
        /*0010*/ 	.short	0x0000
        /*0012*/ 	.short	0x0000
        /*0014*/ 	.byte	0x00, 0xf5, 0x21, 0x00


	//----- nvinfo : EIATTR_SPARSE_MMA_MASK
	.align		4
.L_150:
        /*0018*/ 	.byte	0x03, 0x50
        /*001a*/ 	.short	0x0000


	//----- nvinfo : EIATTR_MAXREG_COUNT
	.align		4
        /*001c*/ 	.byte	0x03, 0x1b
        /*001e*/ 	.short	0x00ff


	//----- nvinfo : EIATTR_MERCURY_ISA_VERSION
	.align		4
        /*0020*/ 	.byte	0x03, 0x5f
        /*0022*/ 	.short	0x0101


	//----- nvinfo : EIATTR_VRC_CTA_INIT_COUNT
	.align		4
        /*0024*/ 	.byte	0x02, 0x4a
	.zero		1
	.zero		1


	//----- nvinfo : EIATTR_EXIT_INSTR_OFFSETS
	.align		4
        /*0028*/ 	.byte	0x04, 0x1c
        /*002a*/ 	.short	(.L_152 - .L_151)


	//   ....[0]....
.L_151:
        /*002c*/ 	.word	0x00000140


	//----- nvinfo : EIATTR_CBANK_PARAM_SIZE
	.align		4
.L_152:
        /*0030*/ 	.byte	0x03, 0x19
        /*0032*/ 	.short	0x0008


	//----- nvinfo : EIATTR_PARAM_CBANK
	.align		4
        /*0034*/ 	.byte	0x04, 0x0a
        /*0036*/ 	.short	(.L_154 - .L_153)
	.align		4
.L_153:
        /*0038*/ 	.word	index@(.nv.constant0._Z10point_initP7ECPoint)
        /*003c*/ 	.short	0x0380
        /*003e*/ 	.short	0x0008


	//----- nvinfo : EIATTR_SW_WAR
	.align		4
.L_154:
        /*0040*/ 	.byte	0x04, 0x36
        /*0042*/ 	.short	(.L_156 - .L_155)
.L_155:
        /*0044*/ 	.word	0x00000008
.L_156:


//--------------------- .nv.info._Z19generate_public_keyPhPj --------------------------
	.section	.nv.info._Z19generate_public_keyPhPj,"",@"SHT_CUDA_INFO"
	.sectionflags	@""
	.align	4


	//----- nvinfo : EIATTR_CUDA_API_VERSION
	.align		4
        /*0000*/ 	.byte	0x04, 0x37
        /*0002*/ 	.short	(.L_158 - .L_157)
.L_157:
        /*0004*/ 	.word	0x00000082


	//----- nvinfo : EIATTR_KPARAM_INFO
	.align		4
.L_158:
        /*0008*/ 	.byte	0x04, 0x17
        /*000a*/ 	.short	(.L_160 - .L_159)
.L_159:
        /*000c*/ 	.word	0x00000000
        /*0010*/ 	.short	0x0001
        /*0012*/ 	.short	0x0008
        /*0014*/ 	.byte	0x00, 0xf5, 0x21, 0x00


	//----- nvinfo : EIATTR_KPARAM_INFO
	.align		4
.L_160:
        /*0018*/ 	.byte	0x04, 0x17
        /*001a*/ 	.short	(.L_162 - .L_161)
.L_161:
        /*001c*/ 	.word	0x00000000
        /*0020*/ 	.short	0x0000
        /*0022*/ 	.short	0x0000
        /*0024*/ 	.byte	0x00, 0xf5, 0x21, 0x00


	//----- nvinfo : EIATTR_SPARSE_MMA_MASK
	.align		4
.L_162:
        /*0028*/ 	.byte	0x03, 0x50
        /*002a*/ 	.short	0x0000


	//----- nvinfo : EIATTR_MAXREG_COUNT
	.align		4
        /*002c*/ 	.byte	0x03, 0x1b
        /*002e*/ 	.short	0x00ff


	//----- nvinfo : EIATTR_MERCURY_ISA_VERSION
	.align		4
        /*0030*/ 	.byte	0x03, 0x5f
        /*0032*/ 	.short	0x0101


	//----- nvinfo : EIATTR_VRC_CTA_INIT_COUNT
	.align		4
        /*0034*/ 	.byte	0x02, 0x4a
	.zero		1
	.zero		1


	//----- nvinfo : EIATTR_EXIT_INSTR_OFFSETS
	.align		4
        /*0038*/ 	.byte	0x04, 0x1c
        /*003a*/ 	.short	(.L_164 - .L_163)


	//   ....[0]....
.L_163:
        /*003c*/ 	.word	0x000be800


	//----- nvinfo : EIATTR_CBANK_PARAM_SIZE
	.align		4
.L_164:
        /*0040*/ 	.byte	0x03, 0x19
        /*0042*/ 	.short	0x0010


	//----- nvinfo : EIATTR_PARAM_CBANK
	.align		4
        /*0044*/ 	.byte	0x04, 0x0a
        /*0046*/ 	.short	(.L_166 - .L_165)
	.align		4
.L_165:
        /*0048*/ 	.word	index@(.nv.constant0._Z19generate_public_keyPhPj)
        /*004c*/ 	.short	0x0380
        /*004e*/ 	.short	0x0010


	//----- nvinfo : EIATTR_SW_WAR
	.align		4
.L_166:
        /*0050*/ 	.byte	0x04, 0x36
        /*0052*/ 	.short	(.L_168 - .L_167)
.L_167:
        /*0054*/ 	.word	0x00000008
.L_168:


//--------------------- .nv.callgraph             --------------------------
	.section	.nv.callgraph,"",@"SHT_CUDA_CALLGRAPH"
	.align	4
	.sectionentsize	8
	.align		4
        /*0000*/ 	.word	0x00000000
	.align		4
        /*0004*/ 	.word	0xffffffff
	.align		4
        /*0008*/ 	.word	index@(_Z13debug_inversev)
	.align		4
        /*000c*/ 	.word	index@(vprintf)
	.align		4
        /*0010*/ 	.word	0x00000000
	.align		4
        /*0014*/ 	.word	0xfffffffe
	.align		4
        /*0018*/ 	.word	0x00000000
	.align		4
        /*001c*/ 	.word	0xfffffffd
	.align		4
        /*0020*/ 	.word	0x00000000
	.align		4
        /*0024*/ 	.word	0xfffffffc


//--------------------- .nv.constant4             --------------------------
	.section	.nv.constant4,"a",@progbits
	.align	8
	.align		8
.nv.constant4:
        /*0000*/ 	.dword	vprintf
	.align		8
        /*0008*/ 	.dword	$str
	.align		8
        /*0010*/ 	.dword	$str$1
	.align		8
        /*0018*/ 	.dword	$str$2
	.align		8
        /*0020*/ 	.dword	$str$3
	.align		8
        /*0028*/ 	.dword	$str$4
	.align		8
        /*0030*/ 	.dword	$str$5
	.align		8
        /*0038*/ 	.dword	$str$6


//--------------------- .nv.constant3             --------------------------
	.section	.nv.constant3,"a",@progbits
	.align	4
.nv.constant3:
	.type		P_CONST,@object
	.size		P_CONST,(N_CONST - P_CONST)
P_CONST:
        /*0000*/ 	.byte	0x2f, 0xfc, 0xff, 0xff, 0xfe, 0xff, 0xff, 0xff, 0xff, 0xff, 0xff, 0xff, 0xff, 0xff, 0xff, 0xff
        /*0010*/ 	.byte	0xff, 0xff, 0xff, 0xff, 0xff, 0xff, 0xff, 0xff, 0xff, 0xff, 0xff, 0xff, 0xff, 0xff, 0xff, 0xff
	.type		N_CONST,@object
	.size		N_CONST,(GX_CONST - N_CONST)
N_CONST:
        /*0020*/ 	.byte	0x41, 0x41, 0x36, 0xd0, 0x8c, 0x5e, 0xd2, 0xbf, 0x3b, 0xa0, 0x48, 0xaf, 0xe6, 0xdc, 0xae, 0xba
        /*0030*/ 	.byte	0xfe, 0xff, 0xff, 0xff, 0xff, 0xff, 0xff, 0xff, 0xff, 0xff, 0xff, 0xff, 0xff, 0xff, 0xff, 0xff
	.type		GX_CONST,@object
	.size		GX_CONST,(GY_CONST - GX_CONST)
GX_CONST:
        /*0040*/ 	.byte	0x98, 0x17, 0xf8, 0x16, 0x5b, 0x81, 0xf2, 0x59, 0xd9, 0x28, 0xce, 0x2d, 0xdb, 0xfc, 0x9b, 0x02
        /*0050*/ 	.byte	0x07, 0x0b, 0x87, 0xce, 0x95, 0x62, 0xa0, 0x55, 0xac, 0xbb, 0xdc, 0xf9, 0x7e, 0x66, 0xbe, 0x79
	.type		GY_CONST,@object
	.size		GY_CONST,(R_MOD_P - GY_CONST)
GY_CONST:
        /*0060*/ 	.byte	0xb8, 0xd4, 0x10, 0xfb, 0x8f, 0xd0, 0x47, 0x9c, 0x19, 0x54, 0x85, 0xa6, 0x48, 0xb4, 0x17, 0xfd
        /*0070*/ 	.byte	0xa8, 0x08, 0x11, 0x0e, 0xfc, 0xfb, 0xa4, 0x5d, 0x65, 0xc4, 0xa3, 0x26, 0x77, 0xda, 0x3a, 0x48
	.type		R_MOD_P,@object
	.size		R_MOD_P,(R2_MOD_P - R_MOD_P)
R_MOD_P:
        /*0080*/ 	.byte	0xd1, 0x03, 0x00, 0x00, 0x01, 0x00, 0x00, 0x00, 0x00, 0x00, 0x00, 0x00, 0x00, 0x00, 0x00, 0x00
        /*0090*/ 	.byte	0x00, 0x00, 0x00, 0x00, 0x00, 0x00, 0x00, 0x00, 0x00, 0x00, 0x00, 0x00, 0x00, 0x00, 0x00, 0x00
	.type		R2_MOD_P,@object
	.size		R2_MOD_P,(R2_MOD_N - R2_MOD_P)
R2_MOD_P:
        /*00a0*/ 	.byte	0xa1, 0x90, 0x0e, 0x00, 0xa2, 0x07, 0x00, 0x00, 0x01, 0x00, 0x00, 0x00, 0x00, 0x00, 0x00, 0x00
        /*00b0*/ 	.byte	0x00, 0x00, 0x00, 0x00, 0x00, 0x00, 0x00, 0x00, 0x00, 0x00, 0x00, 0x00, 0x00, 0x00, 0x00, 0x00
	.type		R2_MOD_N,@object
	.size		R2_MOD_N,(MU_P - R2_MOD_N)
R2_MOD_N:
        /*00c0*/ 	.byte	0x40, 0xd1, 0xd7, 0x67, 0x14, 0xf2, 0x6c, 0x89, 0x78, 0xf8, 0x7c, 0x0e, 0xc2, 0x96, 0x14, 0x74
        /*00d0*/ 	.byte	0xc6, 0x07, 0xcd, 0x5b, 0xe4, 0xf5, 0x97, 0xe6, 0xc5, 0x9b, 0xc6, 0x81, 0xd5, 0x1c, 0x67, 0x9d
	.type		MU_P,@object
	.size		MU_P,(MU_N - MU_P)
MU_P:
        /*00e0*/ 	.byte	0x31, 0x35, 0x25, 0xd2
	.type		MU_N,@object
	.size		MU_N,(ZERO - MU_N)
MU_N:
        /*00e4*/ 	.byte	0x3f, 0xb1, 0x88, 0x55
	.type		ZERO,@object
	.size		ZERO,(ONE - ZERO)
ZERO:
	.zero		32
	.type		ONE,@object
	.size		ONE,(TWO - ONE)
ONE:
        /*0108*/ 	.byte	0x01, 0x00, 0x00, 0x00, 0x00, 0x00, 0x00, 0x00, 0x00, 0x00, 0x00, 0x00, 0x00, 0x00, 0x00, 0x00
        /*0118*/ 	.byte	0x00, 0x00, 0x00, 0x00, 0x00, 0x00, 0x00, 0x00, 0x00, 0x00, 0x00, 0x00, 0x00, 0x00, 0x00, 0x00
	.type		TWO,@object
	.size		TWO,(THREE - TWO)
TWO:
        /*0128*/ 	.byte	0x02, 0x00, 0x00, 0x00, 0x00, 0x00, 0x00, 0x00, 0x00, 0x00, 0x00, 0x00, 0x00, 0x00, 0x00, 0x00
        /*0138*/ 	.byte	0x00, 0x00, 0x00, 0x00, 0x00, 0x00, 0x00, 0x00, 0x00, 0x00, 0x00, 0x00, 0x00, 0x00, 0x00, 0x00
	.type		THREE,@object
	.size		THREE,(SEVEN - THREE)
THREE:
        /*0148*/ 	.byte	0x03, 0x00, 0x00, 0x00, 0x00, 0x00, 0x00, 0x00, 0x00, 0x00, 0x00, 0x00, 0x00, 0x00, 0x00, 0x00
        /*0158*/ 	.byte	0x00, 0x00, 0x00, 0x00, 0x00, 0x00, 0x00, 0x00, 0x00, 0x00, 0x00, 0x00, 0x00, 0x00, 0x00, 0x00
	.type		SEVEN,@object
	.size		SEVEN,(ONE_MONT - SEVEN)
SEVEN:
        /*0168*/ 	.byte	0x07, 0x00, 0x00, 0x00, 0x00, 0x00, 0x00, 0x00, 0x00, 0x00, 0x00, 0x00, 0x00, 0x00, 0x00, 0x00
        /*0178*/ 	.byte	0x00, 0x00, 0x00, 0x00, 0x00, 0x00, 0x00, 0x00, 0x00, 0x00, 0x00, 0x00, 0x00, 0x00, 0x00, 0x00
	.type		ONE_MONT,@object
	.size		ONE_MONT,(SEVEN_MONT - ONE_MONT)
ONE_MONT:
        /*0188*/ 	.byte	0xd1, 0x03, 0x00, 0x00, 0x01, 0x00, 0x00, 0x00, 0x00, 0x00, 0x00, 0x00, 0x00, 0x00, 0x00, 0x00
        /*0198*/ 	.byte	0x00, 0x00, 0x00, 0x00, 0x00, 0x00, 0x00, 0x00, 0x00, 0x00, 0x00, 0x00, 0x00, 0x00, 0x00, 0x00
	.type		SEVEN_MONT,@object
	.size		SEVEN_MONT,(.L_15 - SEVEN_MONT)
SEVEN_MONT:
        /*01a8*/ 	.byte	0x97, 0x1a, 0x00, 0x00, 0x07, 0x00, 0x00, 0x00, 0x00, 0x00, 0x00, 0x00, 0x00, 0x00, 0x00, 0x00
        /*01b8*/ 	.byte	0x00, 0x00, 0x00, 0x00, 0x00, 0x00, 0x00, 0x00, 0x00, 0x00, 0x00, 0x00, 0x00, 0x00, 0x00, 0x00
.L_15:


//--------------------- .text._Z13debug_inversev  --------------------------
	.section	.text._Z13debug_inversev,"ax",@progbits
	.align	128
        .global         _Z13debug_inversev
        .type           _Z13debug_inversev,@function
        .size           _Z13debug_inversev,(.L_x_771 - _Z13debug_inversev)
        .other          _Z13debug_inversev,@"STO_CUDA_ENTRY STV_DEFAULT"
_Z13debug_inversev:
.text._Z13debug_inversev:
[----:B------:R-:W0:Y:S01]  /*0000*/  LDC R1, c[0x0][0x37c] ;  /* 0x0000df00ff017b82 */ /* 0x000e220000000800 */
[----:B------:R-:W1:Y:S01]  /*0010*/  LDCU.128 UR12, c[0x3][0xa0] ;  /* 0x00c01400ff0c77ac */ /* 0x000e620008000c00 */
[----:B0-----:R-:W-:Y:S01]  /*0020*/  VIADD R1, R1, 0xffffffd0 ;  /* 0xffffffd001017836 */ /* 0x001fe20000000000 */
[----:B------:R-:W-:Y:S01]  /*0030*/  MOV R5, 0xfffffffe ;  /* 0xfffffffe00057802 */ /* 0x000fe20000000f00 */
[----:B------:R-:W-:Y:S01]  /*0040*/  IMAD.MOV.U32 R4, RZ, RZ, -0x3d3 ;  /* 0xfffffc2dff047424 */ /* 0x000fe200078e00ff */
[----:B------:R-:W0:Y:S01]  /*0050*/  LDCU UR24, c[0x3][0xe0] ;  /* 0x00c01c00ff1877ac */ /* 0x000e220008000800 */
[----:B------:R-:W-:Y:S01]  /*0060*/  IMAD.MOV.U32 R6, RZ, RZ, -0x1 ;  /* 0xffffffffff067424 */ /* 0x000fe200078e00ff */
[----:B------:R-:W-:Y:S01]  /*0070*/  MOV R8, 0xffffffff ;  /* 0xffffffff00087802 */ /* 0x000fe20000000f00 */
[----:B------:R-:W-:Y:S01]  /*0080*/  IMAD.MOV.U32 R7, RZ, RZ, -0x1 ;  /* 0xffffffffff077424 */ /* 0x000fe200078e00ff */
[----:B------:R-:W2:Y:S01]  /*0090*/  LDCU.128 UR8, c[0x3][URZ] ;  /* 0x00c00000ff0877ac */ /* 0x000ea20008000c00 */
[----:B------:R-:W-:Y:S01]  /*00a0*/  IMAD.MOV.U32 R9, RZ, RZ, -0x1 ;  /* 0xffffffffff097424 */ /* 0x000fe200078e00ff */
[----:B------:R-:W-:Y:S01]  /*00b0*/  MOV R11, 0xffffffff ;  /* 0xffffffff000b7802 */ /* 0x000fe20000000f00 */
[----:B------:R-:W-:Y:S01]  /*00c0*/  IMAD.MOV.U32 R10, RZ, RZ, -0x1 ;  /* 0xffffffffff0a7424 */ /* 0x000fe200078e00ff */
[----:B------:R-:W-:Y:S01]  /*00d0*/  UMOV UR5, URZ ;  /* 0x000000ff00057c82 */ /* 0x000fe20008000000 */
[----:B------:R-:W-:Y:S01]  /*00e0*/  UMOV UR7, URZ ;  /* 0x000000ff00077c82 */ /* 0x000fe20008000000 */
[----:B------:R3:W-:Y:S01]  /*00f0*/  STL.128 [R1], R4 ;  /* 0x0000000401007387 */ /* 0x0007e20000100c00 */
[----:B-1----:R-:W-:-:S03]  /*0100*/  UIMAD.WIDE.U32 UR16, UR12, 0x12345678, URZ ;  /* 0x123456780c1078a5 */ /* 0x002fc6000f8e00ff */
[----:B------:R3:W-:Y:S01]  /*0110*/  STL.128 [R1+0x10], R8 ;  /* 0x0000100801007387 */ /* 0x0007e20000100c00 */
[----:B------:R-:W-:Y:S02]  /*0120*/  ULOP3.LUT UR6, UR16, 0xfffffff8, URZ, 0xc0, !UPT ;  /* 0xfffffff810067892 */ /* 0x000fe4000f8ec0ff */
[----:B0-----:R-:W-:Y:S01]  /*0130*/  UIMAD UR25, UR16, UR24, URZ ;  /* 0x00000018101972a4 */ /* 0x001fe2000f8e02ff */
[----:B------:R-:W-:Y:S02]  /*0140*/  UMOV UR4, UR17 ;  /* 0x0000001100047c82 */ /* 0x000fe40008000000 */
[----:B------:R-:W-:Y:S02]  /*0150*/  UIMAD.WIDE.U32 UR18, UR13, 0x12345678, UR4 ;  /* 0x123456780d1278a5 */ /* 0x000fe4000f8e0004 */
[----:B--2---:R-:W-:-:S05]  /*0160*/  UIMAD.WIDE.U32 UR20, UR25, UR8, UR6 ;  /* 0x00000008191472a5 */ /* 0x004fca000f8e0006 */
[----:B------:R-:W-:Y:S02]  /*0170*/  UMOV UR4, UR19 ;  /* 0x0000001300047c82 */ /* 0x000fe40008000000 */
[----:B------:R-:W-:-:S03]  /*0180*/  UIMAD.WIDE.U32 UR6, UR14, 0x12345678, UR4 ;  /* 0x123456780e0678a5 */ /* 0x000fc6000f8e0004 */
[----:B------:R-:W-:Y:S01]  /*0190*/  UMOV UR4, UR18 ;  /* 0x0000001200047c82 */ /* 0x000fe20008000000 */
[----:B------:R-:W0:Y:S01]  /*01a0*/  LDCU.128 UR16, c[0x3][0xb0] ;  /* 0x00c01600ff1077ac */ /* 0x000e220008000c00 */
[----:B------:R-:W-:-:S04]  /*01b0*/  UIMAD.WIDE.U32 UR4, UR12, -0x65432110, UR4 ;  /* 0x9abcdef00c0478a5 */ /* 0x000fc8000f8e0004 */
[----:B------:R-:W-:Y:S02]  /*01c0*/  UIADD3 UR28, UP0, UPT, UR6, UR5, URZ ;  /* 0x00000005061c7290 */ /* 0x000fe4000ff1e0ff */
[----:B------:R-:W-:Y:S02]  /*01d0*/  UIADD3 UR32, UP1, UPT, UR4, UR21, URZ ;  /* 0x0000001504207290 */ /* 0x000fe4000ff3e0ff */
[----:B------:R-:W-:Y:S01]  /*01e0*/  UIADD3.X UR29, UPT, UPT, URZ, URZ, URZ, UP0, !UPT ;  /* 0x000000ffff1d7290 */ /* 0x000fe200087fe4ff */
[----:B------:R-:W-:Y:S01]  /*01f0*/  UMOV UR4, UR7 ;  /* 0x0000000700047c82 */ /* 0x000fe20008000000 */
[----:B------:R-:W-:Y:S02]  /*0200*/  UMOV UR5, URZ ;  /* 0x000000ff00057c82 */ /* 0x000fe40008000000 */
[----:B------:R-:W-:Y:S02]  /*0210*/  UIMAD.WIDE.U32 UR28, UR13, -0x65432110, UR28 ;  /* 0x9abcdef00d1c78a5 */ /* 0x000fe4000f8e001c */
[----:B------:R-:W-:-:S02]  /*0220*/  UIMAD.WIDE.U32 UR4, UR15, 0x12345678, UR4 ;  /* 0x123456780f0478a5 */ /* 0x000fc4000f8e0004 */
[----:B------:R-:W-:Y:S02]  /*0230*/  UIADD3.X UR33, UPT, UPT, URZ, URZ, URZ, UP1, !UPT ;  /* 0x000000ffff217290 */ /* 0x000fe40008ffe4ff */
[----:B------:R-:W-:Y:S02]  /*0240*/  UIADD3 UR30, UP0, UPT, UR4, UR29, URZ ;  /* 0x0000001d041e7290 */ /* 0x000fe4000ff1e0ff */
[----:B------:R-:W-:Y:S01]  /*0250*/  UIMAD.WIDE.U32 UR32, UR25, UR9, UR32 ;  /* 0x00000009192072a5 */ /* 0x000fe2000f8e0020 */
[----:B------:R-:W-:Y:S01]  /*0260*/  UMOV UR4, UR5 ;  /* 0x0000000500047c82 */ /* 0x000fe20008000000 */
[----:B------:R-:W-:Y:S02]  /*0270*/  UMOV UR5, URZ ;  /* 0x000000ff00057c82 */ /* 0x000fe40008000000 */
[----:B------:R-:W-:Y:S02]  /*0280*/  UIMAD UR6, UR32, UR24, URZ ;  /* 0x00000018200672a4 */ /* 0x000fe4000f8e02ff */
[----:B0-----:R-:W-:-:S02]  /*0290*/  UIMAD.WIDE.U32 UR26, UR16, 0x12345678, UR4 ;  /* 0x12345678101a78a5 */ /* 0x001fc4000f8e0004 */
[----:B------:R-:W-:Y:S01]  /*02a0*/  UIADD3.X UR31, UPT, UPT, URZ, URZ, URZ, UP0, !UPT ;  /* 0x000000ffff1f7290 */ /* 0x000fe200087fe4ff */
[----:B------:R-:W-:Y:S01]  /*02b0*/  UMOV UR4, UR28 ;  /* 0x0000001c00047c82 */ /* 0x000fe20008000000 */
[----:B------:R-:W0:Y:S01]  /*02c0*/  LDCU.128 UR20, c[0x3][0x10] ;  /* 0x00c00200ff1477ac */ /* 0x000e220008000c00 */
[----:B------:R-:W-:Y:S02]  /*02d0*/  UIMAD.WIDE.U32 UR34, UR12, 0xfedcba9, UR4 ;  /* 0x0fedcba90c2278a5 */ /* 0x000fe4000f8e0004 */
[----:B------:R-:W-:Y:S01]  /*02e0*/  UIMAD.WIDE.U32 UR30, UR14, -0x65432110, UR30 ;  /* 0x9abcdef00e1e78a5 */ /* 0x000fe2000f8e001e */
[----:B------:R-:W-:Y:S01]  /*02f0*/  UMOV UR4, UR27 ;  /* 0x0000001b00047c82 */ /* 0x000fe20008000000 */
[----:B------:R-:W-:Y:S02]  /*0300*/  UIADD3 UR38, UP2, UPT, UR34, UR33, URZ ;  /* 0x0000002122267290 */ /* 0x000fe4000ff5e0ff */
[----:B------:R-:W-:Y:S02]  /*0310*/  UIMAD.WIDE.U32 UR28, UR17, 0x12345678, UR4 ;  /* 0x12345678111c78a5 */ /* 0x000fe4000f8e0004 */
[----:B------:R-:W-:Y:S01]  /*0320*/  UIADD3 UR26, UP0, UPT, UR26, UR31, URZ ;  /* 0x0000001f1a1a7290 */ /* 0x000fe2000ff1e0ff */
[----:B------:R-:W-:Y:S01]  /*0330*/  UMOV UR4, UR32 ;  /* 0x0000002000047c82 */ /* 0x000fe20008000000 */
[----:B------:R-:W-:-:S02]  /*0340*/  UIADD3 UR30, UP1, UPT, UR30, UR35, URZ ;  /* 0x000000231e1e7290 */ /* 0x000fc4000ff3e0ff */
[----:B------:R-:W-:Y:S02]  /*0350*/  UIMAD.WIDE.U32 UR36, UR6, UR8, UR4 ;  /* 0x00000008062472a5 */ /* 0x000fe4000f8e0004 */
[----:B------:R-:W-:Y:S01]  /*0360*/  UIADD3.X UR39, UPT, UPT, URZ, URZ, URZ, UP2, !UPT ;  /* 0x000000ffff277290 */ /* 0x000fe200097fe4ff */
[----:B------:R-:W-:Y:S01]  /*0370*/  UMOV UR4, UR29 ;  /* 0x0000001d00047c82 */ /* 0x000fe20008000000 */
[----:B------:R-:W-:Y:S02]  /*0380*/  UIADD3.X UR27, UPT, UPT, URZ, URZ, URZ, UP0, !UPT ;  /* 0x000000ffff1b7290 */ /* 0x000fe400087fe4ff */
[----:B------:R-:W-:Y:S02]  /*0390*/  UIMAD.WIDE.U32 UR32, UR18, 0x12345678, UR4 ;  /* 0x12345678122078a5 */ /* 0x000fe4000f8e0004 */
[----:B------:R-:W-:Y:S02]  /*03a0*/  UIADD3.X UR31, UPT, UPT, URZ, URZ, URZ, UP1, !UPT ;  /* 0x000000ffff1f7290 */ /* 0x000fe40008ffe4ff */
[----:B------:R-:W-:-:S03]  /*03b0*/  UIMAD.WIDE.U32 UR38, UR25, UR10, UR38 ;  /* 0x0000000a192672a5 */ /* 0x000fc6000f8e0026 */
[----:B------:R-:W-:Y:S01]  /*03c0*/  UMOV UR4, UR33 ;  /* 0x0000002100047c82 */ /* 0x000fe20008000000 */
[----:B------:R-:W-:Y:S02]  /*03d0*/  UIADD3 UR44, UP1, UPT, UR38, UR37, URZ ;  /* 0x00000025262c7290 */ /* 0x000fe4000ff3e0ff */
[----:B------:R-:W-:Y:S02]  /*03e0*/  UIMAD.WIDE.U32 UR34, UR19, 0x12345678, UR4 ;  /* 0x12345678132278a5 */ /* 0x000fe4000f8e0004 */
[----:B------:R-:W-:Y:S02]  /*03f0*/  UIMAD.WIDE.U32 UR4, UR15, -0x65432110, UR26 ;  /* 0x9abcdef00f0478a5 */ /* 0x000fe4000f8e001a */
[----:B------:R-:W-:Y:S02]  /*0400*/  UIMAD.WIDE.U32 UR26, UR13, 0xfedcba9, UR30 ;  /* 0x0fedcba90d1a78a5 */ /* 0x000fe4000f8e001e */
[----:B------:R-:W-:Y:S02]  /*0410*/  UIADD3.X UR45, UPT, UPT, URZ, URZ, URZ, UP1, !UPT ;  /* 0x000000ffff2d7290 */ /* 0x000fe40008ffe4ff */
[----:B------:R-:W-:-:S02]  /*0420*/  UIADD3 UR40, UP0, UPT, UR28, UR5, URZ ;  /* 0x000000051c287290 */ /* 0x000fc4000ff1e0ff */
[----:B------:R-:W-:Y:S01]  /*0430*/  UIADD3 UR42, UP1, UPT, UR4, UR27, URZ ;  /* 0x0000001b042a7290 */ /* 0x000fe2000ff3e0ff */
[----:B------:R-:W-:Y:S02]  /*0440*/  UMOV UR5, URZ ;  /* 0x000000ff00057c82 */ /* 0x000fe40008000000 */
[----:B------:R-:W-:Y:S01]  /*0450*/  UMOV UR4, UR26 ;  /* 0x0000001a00047c82 */ /* 0x000fe20008000000 */
[----:B------:R-:W-:Y:S02]  /*0460*/  UIADD3.X UR41, UPT, UPT, URZ, URZ, URZ, UP0, !UPT ;  /* 0x000000ffff297290 */ /* 0x000fe400087fe4ff */
[----:B------:R-:W-:Y:S02]  /*0470*/  UIMAD.WIDE.U32 UR36, UR12, -0x789abcdf, UR4 ;  /* 0x876543210c2478a5 */ /* 0x000fe4000f8e0004 */
[----:B------:R-:W-:Y:S02]  /*0480*/  UIADD3.X UR43, UPT, UPT, URZ, URZ, URZ, UP1, !UPT ;  /* 0x000000ffff2b7290 */ /* 0x000fe40008ffe4ff */
[----:B------:R-:W-:-:S02]  /*0490*/  UIADD3 UR28, UP0, UPT, UR36, UR39, URZ ;  /* 0x00000027241c7290 */ /* 0x000fc4000ff1e0ff */
[----:B------:R-:W-:Y:S02]  /*04a0*/  UIMAD.WIDE.U32 UR4, UR16, -0x65432110, UR40 ;  /* 0x9abcdef0100478a5 */ /* 0x000fe4000f8e0028 */
[----:B------:R-:W-:Y:S02]  /*04b0*/  UIMAD.WIDE.U32 UR26, UR14, 0xfedcba9, UR42 ;  /* 0x0fedcba90e1a78a5 */ /* 0x000fe4000f8e002a */
[----:B------:R-:W-:Y:S02]  /*04c0*/  UIMAD.WIDE.U32 UR30, UR6, UR9, UR44 ;  /* 0x00000009061e72a5 */ /* 0x000fe4000f8e002c */
[----:B------:R-:W-:Y:S02]  /*04d0*/  UIADD3.X UR29, UPT, UPT, URZ, URZ, URZ, UP0, !UPT ;  /* 0x000000ffff1d7290 */ /* 0x000fe400087fe4ff */
[----:B------:R-:W-:Y:S02]  /*04e0*/  UIADD3 UR32, UP0, UPT, UR32, UR5, URZ ;  /* 0x0000000520207290 */ /* 0x000fe4000ff1e0ff */
[----:B------:R-:W-:-:S02]  /*04f0*/  UIADD3 UR36, UP1, UPT, UR4, UR27, URZ ;  /* 0x0000001b04247290 */ /* 0x000fc4000ff3e0ff */
[----:B------:R-:W-:Y:S02]  /*0500*/  UIADD3 UR38, UP2, UPT, UR26, UR37, URZ ;  /* 0x000000251a267290 */ /* 0x000fe4000ff5e0ff */
[----:B------:R-:W-:Y:S02]  /*0510*/  UIMAD UR7, UR30, UR24, URZ ;  /* 0x000000181e0772a4 */ /* 0x000fe4000f8e02ff */
[----:B------:R-:W-:Y:S02]  /*0520*/  UIADD3.X UR33, UPT, UPT, URZ, URZ, URZ, UP0, !UPT ;  /* 0x000000ffff217290 */ /* 0x000fe400087fe4ff */
[----:B------:R-:W-:Y:S01]  /*0530*/  UIADD3.X UR37, UPT, UPT, URZ, URZ, URZ, UP1, !UPT ;  /* 0x000000ffff257290 */ /* 0x000fe20008ffe4ff */
[----:B------:R-:W-:Y:S01]  /*0540*/  UMOV UR4, UR30 ;  /* 0x0000001e00047c82 */ /* 0x000fe20008000000 */
[----:B------:R-:W-:Y:S01]  /*0550*/  UMOV UR5, URZ ;  /* 0x000000ff00057c82 */ /* 0x000fe20008000000 */
[----:B------:R-:W-:Y:S02]  /*0560*/  UIADD3.X UR39, UPT, UPT, URZ, URZ, URZ, UP2, !UPT ;  /* 0x000000ffff277290 */ /* 0x000fe400097fe4ff */
[----:B------:R-:W-:-:S02]  /*0570*/  UIMAD.WIDE.U32 UR26, UR7, UR8, UR4 ;  /* 0x00000008071a72a5 */ /* 0x000fc4000f8e0004 */
[----:B------:R-:W-:Y:S02]  /*0580*/  UIMAD.WIDE.U32 UR4, UR17, -0x65432110, UR32 ;  /* 0x9abcdef0110478a5 */ /* 0x000fe4000f8e0020 */
[----:B------:R-:W-:Y:S02]  /*0590*/  UIMAD.WIDE.U32 UR32, UR15, 0xfedcba9, UR36 ;  /* 0x0fedcba90f2078a5 */ /* 0x000fe4000f8e0024 */
[----:B------:R-:W-:Y:S02]  /*05a0*/  UIMAD.WIDE.U32 UR36, UR13, -0x789abcdf, UR38 ;  /* 0x876543210d2478a5 */ /* 0x000fe4000f8e0026 */
[----:B------:R-:W-:Y:S02]  /*05b0*/  UIADD3 UR38, UP0, UPT, UR34, UR5, URZ ;  /* 0x0000000522267290 */ /* 0x000fe4000ff1e0ff */
[----:B------:R-:W-:Y:S02]  /*05c0*/  UIADD3 UR40, UP1, UPT, UR4, UR33, URZ ;  /* 0x0000002104287290 */ /* 0x000fe4000ff3e0ff */
[----:B------:R-:W-:-:S02]  /*05d0*/  UIADD3 UR42, UP2, UPT, UR32, UR37, URZ ;  /* 0x00000025202a7290 */ /* 0x000fc4000ff5e0ff */
[----:B------:R-:W-:Y:S02]  /*05e0*/  UIADD3.X UR39, UPT, UPT, URZ, URZ, URZ, UP0, !UPT ;  /* 0x000000ffff277290 */ /* 0x000fe400087fe4ff */
[----:B------:R-:W-:Y:S02]  /*05f0*/  UIADD3.X UR41, UPT, UPT, URZ, URZ, URZ, UP1, !UPT ;  /* 0x000000ffff297290 */ /* 0x000fe40008ffe4ff */
[----:B------:R-:W-:Y:S01]  /*0600*/  UIADD3.X UR43, UPT, UPT, URZ, URZ, URZ, UP2, !UPT ;  /* 0x000000ffff2b7290 */ /* 0x000fe200097fe4ff */
[----:B------:R-:W-:Y:S01]  /*0610*/  UMOV UR4, UR36 ;  /* 0x0000002400047c82 */ /* 0x000fe20008000000 */
[----:B------:R-:W-:Y:S01]  /*0620*/  UMOV UR5, URZ ;  /* 0x000000ff00057c82 */ /* 0x000fe20008000000 */
[----:B------:R-:W-:Y:S02]  /*0630*/  UIMAD.WIDE.U32 UR36, UR16, 0xfedcba9, UR40 ;  /* 0x0fedcba9102478a5 */ /* 0x000fe4000f8e0028 */
[----:B------:R-:W-:Y:S02]  /*0640*/  UIMAD.WIDE.U32 UR32, UR12, 0x11111111, UR4 ;  /* 0x111111110c2078a5 */ /* 0x000fe4000f8e0004 */
[----:B------:R-:W-:-:S02]  /*0650*/  UIMAD.WIDE.U32 UR4, UR18, -0x65432110, UR38 ;  /* 0x9abcdef0120478a5 */ /* 0x000fc4000f8e0026 */
[----:B------:R-:W-:Y:S02]  /*0660*/  UIMAD.WIDE.U32 UR38, UR14, -0x789abcdf, UR42 ;  /* 0x876543210e2678a5 */ /* 0x000fe4000f8e002a */
[----:B------:R-:W-:Y:S02]  /*0670*/  UIADD3 UR34, UP0, UPT, UR35, UR5, URZ ;  /* 0x0000000523227290 */ /* 0x000fe4000ff1e0ff */
[----:B------:R-:W-:Y:S02]  /*0680*/  UIADD3 UR4, UP1, UPT, UR4, UR37, URZ ;  /* 0x0000002504047290 */ /* 0x000fe4000ff3e0ff */
[----:B------:R-:W-:Y:S02]  /*0690*/  UIADD3 UR40, UP2, UPT, UR36, UR39, URZ ;  /* 0x0000002724287290 */ /* 0x000fe4000ff5e0ff */
[----:B------:R-:W-:Y:S02]  /*06a0*/  UIADD3 UR38, UP3, UPT, UR38, UR33, URZ ;  /* 0x0000002126267290 */ /* 0x000fe4000ff7e0ff */
[----:B------:R-:W-:-:S02]  /*06b0*/  UIADD3.X UR35, UPT, UPT, URZ, URZ, URZ, UP0, !UPT ;  /* 0x000000ffff237290 */ /* 0x000fc400087fe4ff */
[----:B------:R-:W-:Y:S02]  /*06c0*/  UIADD3.X UR5, UPT, UPT, URZ, URZ, URZ, UP1, !UPT ;  /* 0x000000ffff057290 */ /* 0x000fe40008ffe4ff */
[----:B------:R-:W-:Y:S02]  /*06d0*/  UIADD3.X UR41, UPT, UPT, URZ, URZ, URZ, UP2, !UPT ;  /* 0x000000ffff297290 */ /* 0x000fe400097fe4ff */
[----:B------:R-:W-:Y:S02]  /*06e0*/  UIADD3.X UR39, UPT, UPT, URZ, URZ, URZ, UP3, !UPT ;  /* 0x000000ffff277290 */ /* 0x000fe40009ffe4ff */
[----:B------:R-:W-:Y:S02]  /*06f0*/  UIMAD.WIDE.U32 UR36, UR19, -0x65432110, UR34 ;  /* 0x9abcdef0132478a5 */ /* 0x000fe4000f8e0022 */
[----:B------:R-:W-:Y:S02]  /*0700*/  UIMAD.WIDE.U32 UR4, UR17, 0xfedcba9, UR4 ;  /* 0x0fedcba9110478a5 */ /* 0x000fe4000f8e0004 */
[----:B------:R-:W-:-:S02]  /*0710*/  UIMAD.WIDE.U32 UR34, UR15, -0x789abcdf, UR40 ;  /* 0x876543210f2278a5 */ /* 0x000fc4000f8e0028 */
[----:B------:R-:W-:Y:S02]  /*0720*/  UIMAD.WIDE.U32 UR38, UR13, 0x11111111, UR38 ;  /* 0x111111110d2678a5 */ /* 0x000fe4000f8e0026 */
[----:B------:R-:W-:Y:S02]  /*0730*/  UIADD3 UR40, UP0, UPT, UR36, UR5, URZ ;  /* 0x0000000524287290 */ /* 0x000fe4000ff1e0ff */
[----:B------:R-:W-:Y:S02]  /*0740*/  UIADD3 UR42, UP1, UPT, UR4, UR35, URZ ;  /* 0x00000023042a7290 */ /* 0x000fe4000ff3e0ff */
[----:B------:R-:W-:Y:S02]  /*0750*/  UIADD3 UR44, UP2, UPT, UR34, UR39, URZ ;  /* 0x00000027222c7290 */ /* 0x000fe4000ff5e0ff */
[----:B------:R-:W-:Y:S02]  /*0760*/  UIADD3.X UR41, UPT, UPT, URZ, URZ, URZ, UP0, !UPT ;  /* 0x000000ffff297290 */ /* 0x000fe400087fe4ff */
[----:B------:R-:W-:-:S02]  /*0770*/  UIADD3.X UR43, UPT, UPT, URZ, URZ, URZ, UP1, !UPT ;  /* 0x000000ffff2b7290 */ /* 0x000fc40008ffe4ff */
[----:B------:R-:W-:Y:S01]  /*0780*/  UIADD3.X UR45, UPT, UPT, URZ, URZ, URZ, UP2, !UPT ;  /* 0x000000ffff2d7290 */ /* 0x000fe200097fe4ff */
[----:B------:R-:W-:Y:S01]  /*0790*/  UMOV UR4, UR38 ;  /* 0x0000002600047c82 */ /* 0x000fe20008000000 */
[----:B------:R-:W-:Y:S01]  /*07a0*/  UMOV UR5, URZ ;  /* 0x000000ff00057c82 */ /* 0x000fe20008000000 */
[----:B------:R-:W-:Y:S02]  /*07b0*/  UIMAD.WIDE.U32 UR38, UR16, -0x789abcdf, UR42 ;  /* 0x87654321102678a5 */ /* 0x000fe4000f8e002a */
[----:B------:R-:W-:Y:S02]  /*07c0*/  UIMAD.WIDE.U32 UR34, UR12, 0x22222222, UR4 ;  /* 0x222222220c2278a5 */ /* 0x000fe4000f8e0004 */
[----:B------:R-:W-:Y:S02]  /*07d0*/  UIMAD.WIDE.U32 UR4, UR18, 0xfedcba9, UR40 ;  /* 0x0fedcba9120478a5 */ /* 0x000fe4000f8e0028 */
[----:B------:R-:W-:Y:S02]  /*07e0*/  UIMAD.WIDE.U32 UR40, UR14, 0x11111111, UR44 ;  /* 0x111111110e2878a5 */ /* 0x000fe4000f8e002c */
[----:B------:R-:W-:-:S02]  /*07f0*/  UIADD3 UR36, UP0, UPT, UR37, UR5, URZ ;  /* 0x0000000525247290 */ /* 0x000fc4000ff1e0ff */
[----:B------:R-:W-:Y:S02]  /*0800*/  UIADD3 UR4, UP1, UPT, UR4, UR39, URZ ;  /* 0x0000002704047290 */ /* 0x000fe4000ff3e0ff */
[----:B------:R-:W-:Y:S02]  /*0810*/  UIADD3 UR42, UP2, UPT, UR38, UR41, URZ ;  /* 0x00000029262a7290 */ /* 0x000fe4000ff5e0ff */
[----:B------:R-:W-:Y:S02]  /*0820*/  UIADD3 UR40, UP3, UPT, UR40, UR35, URZ ;  /* 0x0000002328287290 */ /* 0x000fe4000ff7e0ff */
[----:B------:R-:W-:Y:S02]  /*0830*/  UIADD3.X UR37, UPT, UPT, URZ, URZ, URZ, UP0, !UPT ;  /* 0x000000ffff257290 */ /* 0x000fe400087fe4ff */
[----:B------:R-:W-:Y:S02]  /*0840*/  UIADD3.X UR5, UPT, UPT, URZ, URZ, URZ, UP1, !UPT ;  /* 0x000000ffff057290 */ /* 0x000fe40008ffe4ff */
[----:B------:R-:W-:-:S02]  /*0850*/  UIADD3.X UR43, UPT, UPT, URZ, URZ, URZ, UP2, !UPT ;  /* 0x000000ffff2b7290 */ /* 0x000fc400097fe4ff */
[----:B------:R-:W-:Y:S02]  /*0860*/  UIADD3.X UR41, UPT, UPT, URZ, URZ, URZ, UP3, !UPT ;  /* 0x000000ffff297290 */ /* 0x000fe40009ffe4ff */
[----:B------:R-:W-:Y:S02]  /*0870*/  UIMAD.WIDE.U32 UR38, UR19, 0xfedcba9, UR36 ;  /* 0x0fedcba9132678a5 */ /* 0x000fe4000f8e0024 */
[----:B------:R-:W-:Y:S02]  /*0880*/  UIMAD.WIDE.U32 UR4, UR17, -0x789abcdf, UR4 ;  /* 0x87654321110478a5 */ /* 0x000fe4000f8e0004 */
[----:B------:R-:W-:Y:S02]  /*0890*/  UIMAD.WIDE.U32 UR36, UR15, 0x11111111, UR42 ;  /* 0x111111110f2478a5 */ /* 0x000fe4000f8e002a */
[----:B------:R-:W-:Y:S02]  /*08a0*/  UIMAD.WIDE.U32 UR40, UR13, 0x22222222, UR40 ;  /* 0x222222220d2878a5 */ /* 0x000fe4000f8e0028 */
[----:B------:R-:W-:-:S02]  /*08b0*/  UIADD3 UR42, UP0, UPT, UR38, UR5, URZ ;  /* 0x00000005262a7290 */ /* 0x000fc4000ff1e0ff */
[----:B------:R-:W-:Y:S02]  /*08c0*/  UIADD3 UR44, UP1, UPT, UR4, UR37, URZ ;  /* 0x00000025042c7290 */ /* 0x000fe4000ff3e0ff */
[----:B------:R-:W-:Y:S02]  /*08d0*/  UIADD3 UR46, UP2, UPT, UR36, UR41, URZ ;  /* 0x00000029242e7290 */ /* 0x000fe4000ff5e0ff */
[----:B------:R-:W-:Y:S02]  /*08e0*/  UIADD3.X UR43, UPT, UPT, URZ, URZ, URZ, UP0, !UPT ;  /* 0x000000ffff2b7290 */ /* 0x000fe400087fe4ff */
[----:B------:R-:W-:Y:S02]  /*08f0*/  UIADD3.X UR45, UPT, UPT, URZ, URZ, URZ, UP1, !UPT ;  /* 0x000000ffff2d7290 */ /* 0x000fe40008ffe4ff */
[----:B------:R-:W-:Y:S01]  /*0900*/  UIADD3.X UR47, UPT, UPT, URZ, URZ, URZ, UP2, !UPT ;  /* 0x000000ffff2f7290 */ /* 0x000fe200097fe4ff */
[----:B------:R-:W-:Y:S01]  /*0910*/  UMOV UR4, UR40 ;  /* 0x0000002800047c82 */ /* 0x000fe20008000000 */
[----:B------:R-:W-:Y:S01]  /*0920*/  UMOV UR5, URZ ;  /* 0x000000ff00057c82 */ /* 0x000fe20008000000 */
[----:B------:R-:W-:-:S02]  /*0930*/  UIMAD.WIDE.U32 UR40, UR16, 0x11111111, UR44 ;  /* 0x11111111102878a5 */ /* 0x000fc4000f8e002c */
[----:B------:R-:W-:Y:S02]  /*0940*/  UIMAD.WIDE.U32 UR36, UR12, 0x33333333, UR4 ;  /* 0x333333330c2478a5 */ /* 0x000fe4000f8e0004 */
[----:B------:R-:W-:Y:S02]  /*0950*/  UIMAD.WIDE.U32 UR4, UR18, -0x789abcdf, UR42 ;  /* 0x87654321120478a5 */ /* 0x000fe4000f8e002a */
[----:B------:R-:W-:Y:S02]  /*0960*/  UIMAD.WIDE.U32 UR42, UR14, 0x22222222, UR46 ;  /* 0x222222220e2a78a5 */ /* 0x000fe4000f8e002e */
[----:B------:R-:W-:Y:S02]  /*0970*/  UIADD3 UR38, UP0, UPT, UR39, UR5, URZ ;  /* 0x0000000527267290 */ /* 0x000fe4000ff1e0ff */
[----:B------:R-:W-:Y:S02]  /*0980*/  UIADD3 UR4, UP1, UPT, UR4, UR41, URZ ;  /* 0x0000002904047290 */ /* 0x000fe4000ff3e0ff */
[----:B------:R-:W-:-:S02]  /*0990*/  UIADD3 UR44, UP2, UPT, UR40, UR43, URZ ;  /* 0x0000002b282c7290 */ /* 0x000fc4000ff5e0ff */
[----:B------:R-:W-:Y:S02]  /*09a0*/  UIADD3 UR42, UP3, UPT, UR42, UR37, URZ ;  /* 0x000000252a2a7290 */ /* 0x000fe4000ff7e0ff */
[----:B------:R-:W-:Y:S02]  /*09b0*/  UIADD3.X UR39, UPT, UPT, URZ, URZ, URZ, UP0, !UPT ;  /* 0x000000ffff277290 */ /* 0x000fe400087fe4ff */
[----:B------:R-:W-:Y:S02]  /*09c0*/  UIADD3.X UR5, UPT, UPT, URZ, URZ, URZ, UP1, !UPT ;  /* 0x000000ffff057290 */ /* 0x000fe40008ffe4ff */
[----:B------:R-:W-:Y:S02]  /*09d0*/  UIADD3.X UR45, UPT, UPT, URZ, URZ, URZ, UP2, !UPT ;  /* 0x000000ffff2d7290 */ /* 0x000fe400097fe4ff */
[----:B------:R-:W-:Y:S02]  /*09e0*/  UIADD3.X UR43, UPT, UPT, URZ, URZ, URZ, UP3, !UPT ;  /* 0x000000ffff2b7290 */ /* 0x000fe40009ffe4ff */
[----:B------:R-:W-:-:S02]  /*09f0*/  UIMAD.WIDE.U32 UR40, UR19, -0x789abcdf, UR38 ;  /* 0x87654321132878a5 */ /* 0x000fc4000f8e0026 */
[----:B------:R-:W-:Y:S02]  /*0a00*/  UIMAD.WIDE.U32 UR4, UR17, 0x11111111, UR4 ;  /* 0x11111111110478a5 */ /* 0x000fe4000f8e0004 */
[----:B------:R-:W-:Y:S02]  /*0a10*/  UIMAD.WIDE.U32 UR38, UR15, 0x22222222, UR44 ;  /* 0x222222220f2678a5 */ /* 0x000fe4000f8e002c */
[----:B------:R-:W-:Y:S02]  /*0a20*/  UIMAD.WIDE.U32 UR42, UR13, 0x33333333, UR42 ;  /* 0x333333330d2a78a5 */ /* 0x000fe4000f8e002a */
        /* <DEDUP_REMOVED lines=10> */
[----:B------:R-:W-:-:S02]  /*0ad0*/  UIMAD.WIDE.U32 UR4, UR18, 0x11111111, UR44 ;  /* 0x11111111120478a5 */ /* 0x000fc4000f8e002c */
[----:B------:R-:W-:Y:S02]  /*0ae0*/  UIMAD.WIDE.U32 UR44, UR14, 0x33333333, UR48 ;  /* 0x333333330e2c78a5 */ /* 0x000fe4000f8e0030 */
[----:B------:R-:W-:Y:S02]  /*0af0*/  UIMAD.WIDE.U32 UR46, UR25, UR11, UR28 ;  /* 0x0000000b192e72a5 */ /* 0x000fe4000f8e001c */
[----:B------:R-:W-:Y:S02]  /*0b00*/  UIADD3 UR48, UP0, UPT, UR4, UR43, URZ ;  /* 0x0000002b04307290 */ /* 0x000fe4000ff1e0ff */
[----:B------:R-:W-:Y:S02]  /*0b10*/  UIADD3 UR28, UP1, UPT, UR42, UR45, URZ ;  /* 0x0000002d2a1c7290 */ /* 0x000fe4000ff3e0ff */
[----:B------:R-:W-:Y:S02]  /*0b20*/  UIADD3 UR44, UP2, UPT, UR44, UR39, URZ ;  /* 0x000000272c2c7290 */ /* 0x000fe4000ff5e0ff */
[----:B------:R-:W-:-:S02]  /*0b30*/  UIADD3.X UR29, UPT, UPT, URZ, URZ, URZ, UP1, !UPT ;  /* 0x000000ffff1d7290 */ /* 0x000fc40008ffe4ff */
[----:B------:R-:W-:Y:S02]  /*0b40*/  UIADD3.X UR49, UPT, UPT, URZ, URZ, URZ, UP0, !UPT ;  /* 0x000000ffff317290 */ /* 0x000fe400087fe4ff */
[----:B------:R-:W-:Y:S02]  /*0b50*/  UIADD3.X UR45, UPT, UPT, URZ, URZ, URZ, UP2, !UPT ;  /* 0x000000ffff2d7290 */ /* 0x000fe400097fe4ff */
[----:B------:R-:W-:Y:S02]  /*0b60*/  UIADD3 UR50, UP2, UPT, UR46, UR31, URZ ;  /* 0x0000001f2e327290 */ /* 0x000fe4000ff5e0ff */
[----:B------:R-:W-:Y:S02]  /*0b70*/  UIMAD.WIDE.U32 UR28, UR15, 0x33333333, UR28 ;  /* 0x333333330f1c78a5 */ /* 0x000fe4000f8e001c */
[----:B------:R-:W-:Y:S02]  /*0b80*/  UIMAD.WIDE.U32 UR30, UR17, 0x22222222, UR48 ;  /* 0x22222222111e78a5 */ /* 0x000fe4000f8e0030 */
[----:B------:R-:W-:-:S02]  /*0b90*/  UIMAD.WIDE.U32 UR12, UR13, 0x44444444, UR44 ;  /* 0x444444440d0c78a5 */ /* 0x000fc4000f8e002c */
[----:B------:R-:W-:Y:S02]  /*0ba0*/  UIADD3 UR42, UP0, UPT, UR30, UR29, URZ ;  /* 0x0000001d1e2a7290 */ /* 0x000fe4000ff1e0ff */
[----:B------:R-:W-:Y:S02]  /*0bb0*/  UIADD3 UR28, UP1, UPT, UR28, UR13, URZ ;  /* 0x0000000d1c1c7290 */ /* 0x000fe4000ff3e0ff */
[----:B------:R-:W-:Y:S02]  /*0bc0*/  UIADD3.X UR43, UPT, UPT, URZ, URZ, URZ, UP0, !UPT ;  /* 0x000000ffff2b7290 */ /* 0x000fe400087fe4ff */
[----:B------:R-:W-:Y:S02]  /*0bd0*/  UIADD3.X UR51, UPT, UPT, URZ, URZ, URZ, UP2, !UPT ;  /* 0x000000ffff337290 */ /* 0x000fe400097fe4ff */
[----:B------:R-:W-:Y:S02]  /*0be0*/  UIADD3 UR46, UP0, UPT, UR32, UR47, URZ ;  /* 0x0000002f202e7290 */ /* 0x000fe4000ff1e0ff */
[----:B------:R-:W-:-:S02]  /*0bf0*/  UIADD3.X UR29, UPT, UPT, URZ, URZ, URZ, UP1, !UPT ;  /* 0x000000ffff1d7290 */ /* 0x000fc40008ffe4ff */
[----:B------:R-:W-:Y:S02]  /*0c00*/  UIMAD.WIDE.U32 UR32, UR16, 0x33333333, UR42 ;  /* 0x33333333102078a5 */ /* 0x000fe4000f8e002a */
[----:B------:R-:W-:Y:S02]  /*0c10*/  UIMAD.WIDE.U32 UR42, UR6, UR10, UR50 ;  /* 0x0000000a062a72a5 */ /* 0x000fe4000f8e0032 */
[----:B------:R-:W-:Y:S02]  /*0c20*/  UIADD3.X UR47, UPT, UPT, URZ, URZ, URZ, UP0, !UPT ;  /* 0x000000ffff2f7290 */ /* 0x000fe400087fe4ff */
[----:B------:R-:W-:Y:S02]  /*0c30*/  UIMAD.WIDE.U32 UR28, UR14, 0x44444444, UR28 ;  /* 0x444444440e1c78a5 */ /* 0x000fe4000f8e001c */
[----:B------:R-:W-:Y:S02]  /*0c40*/  UIADD3 UR48, UP1, UPT, UR42, UR27, URZ ;  /* 0x0000001b2a307290 */ /* 0x000fe4000ff3e0ff */
[----:B0-----:R-:W-:-:S02]  /*0c50*/  UIMAD.WIDE.U32 UR26, UR25, UR20, UR46 ;  /* 0x00000014191a72a5 */ /* 0x001fc4000f8e002e */
[----:B------:R-:W-:Y:S02]  /*0c60*/  UIADD3 UR44, UP0, UPT, UR32, UR29, URZ ;  /* 0x0000001d202c7290 */ /* 0x000fe4000ff1e0ff */
[----:B------:R-:W-:Y:S02]  /*0c70*/  UIADD3.X UR49, UPT, UPT, URZ, URZ, URZ, UP1, !UPT ;  /* 0x000000ffff317290 */ /* 0x000fe40008ffe4ff */
[----:B------:R-:W-:Y:S02]  /*0c80*/  UIADD3 UR40, UP1, UPT, UR26, UR43, URZ ;  /* 0x0000002b1a287290 */ /* 0x000fe4000ff3e0ff */
[----:B------:R-:W-:Y:S02]  /*0c90*/  UIADD3.X UR45, UPT, UPT, URZ, URZ, URZ, UP0, !UPT ;  /* 0x000000ffff2d7290 */ /* 0x000fe400087fe4ff */
[----:B------:R-:W-:Y:S02]  /*0ca0*/  UIADD3 UR26, UP0, UPT, UR41, UR5, URZ ;  /* 0x00000005291a7290 */ /* 0x000fe4000ff1e0ff */
[----:B------:R-:W-:-:S02]  /*0cb0*/  UIADD3.X UR41, UPT, UPT, URZ, URZ, URZ, UP1, !UPT ;  /* 0x000000ffff297290 */ /* 0x000fc40008ffe4ff */
[----:B------:R-:W-:Y:S02]  /*0cc0*/  UIADD3 UR34, UP1, UPT, UR34, UR27, URZ ;  /* 0x0000001b22227290 */ /* 0x000fe4000ff3e0ff */
[----:B------:R-:W-:Y:S02]  /*0cd0*/  UIADD3.X UR27, UPT, UPT, URZ, URZ, URZ, UP0, !UPT ;  /* 0x000000ffff1b7290 */ /* 0x000fe400087fe4ff */
[----:B------:R-:W-:Y:S02]  /*0ce0*/  UIMAD.WIDE.U32 UR4, UR7, UR9, UR48 ;  /* 0x00000009070472a5 */ /* 0x000fe4000f8e0030 */
[----:B------:R-:W-:Y:S02]  /*0cf0*/  UIMAD.WIDE.U32 UR26, UR19, 0x11111111, UR26 ;  /* 0x11111111131a78a5 */ /* 0x000fe4000f8e001a */
[----:B------:R-:W-:Y:S02]  /*0d00*/  UIADD3.X UR35, UPT, UPT, URZ, URZ, URZ, UP1, !UPT ;  /* 0x000000ffff237290 */ /* 0x000fe40008ffe4ff */
[----:B------:R-:W-:-:S02]  /*0d10*/  UIMAD.WIDE.U32 UR40, UR6, UR11, UR40 ;  /* 0x0000000b062872a5 */ /* 0x000fc4000f8e0028 */
[----:B------:R-:W-:Y:S02]  /*0d20*/  UIADD3 UR30, UP0, UPT, UR26, UR31, URZ ;  /* 0x0000001f1a1e7290 */ /* 0x000fe4000ff1e0ff */
[----:B------:R-:W-:Y:S02]  /*0d30*/  UIMAD UR13, UR4, UR24, URZ ;  /* 0x00000018040d72a4 */ /* 0x000fe4000f8e02ff */
[----:B------:R-:W-:Y:S02]  /*0d40*/  UIMAD.WIDE.U32 UR34, UR25, UR21, UR34 ;  /* 0x00000015192272a5 */ /* 0x000fe4000f8e0022 */
[----:B------:R-:W-:Y:S02]  /*0d50*/  UIADD3 UR42, UP1, UPT, UR40, UR5, URZ ;  /* 0x00000005282a7290 */ /* 0x000fe4000ff3e0ff */
[----:B------:R-:W-:Y:S01]  /*0d60*/  UIADD3.X UR31, UPT, UPT, URZ, URZ, URZ, UP0, !UPT ;  /* 0x000000ffff1f7290 */ /* 0x000fe200087fe4ff */
[----:B------:R-:W-:Y:S01]  /*0d70*/  UMOV UR5, URZ ;  /* 0x000000ff00057c82 */ /* 0x000fe20008000000 */
[----:B------:R-:W-:-:S02]  /*0d80*/  UIMAD.WIDE.U32 UR14, UR15, 0x44444444, UR44 ;  /* 0x444444440f0e78a5 */ /* 0x000fc4000f8e002c */
[----:B------:R-:W-:Y:S02]  /*0d90*/  UIMAD.WIDE.U32 UR44, UR13, UR8, UR4 ;  /* 0x000000080d2c72a5 */ /* 0x000fe4000f8e0004 */
[----:B------:R-:W-:Y:S02]  /*0da0*/  UIADD3 UR40, UP0, UPT, UR34, UR41, URZ ;  /* 0x0000002922287290 */ /* 0x000fe4000ff1e0ff */
[----:B------:R-:W-:Y:S02]  /*0db0*/  UIMAD.WIDE.U32 UR4, UR18, 0x22222222, UR30 ;  /* 0x22222222120478a5 */ /* 0x000fe4000f8e001e */
[----:B------:R-:W-:Y:S02]  /*0dc0*/  UIADD3.X UR43, UPT, UPT, URZ, URZ, URZ, UP1, !UPT ;  /* 0x000000ffff2b7290 */ /* 0x000fe40008ffe4ff */
[----:B------:R-:W-:Y:S02]  /*0dd0*/  UIADD3.X UR41, UPT, UPT, URZ, URZ, URZ, UP0, !UPT ;  /* 0x000000ffff297290 */ /* 0x000fe400087fe4ff */
[----:B------:R-:W-:-:S02]  /*0de0*/  UIADD3 UR32, UP0, UPT, UR27, UR5, URZ ;  /* 0x000000051b207290 */ /* 0x000fc4000ff1e0ff */
[----:B------:R-:W-:Y:S02]  /*0df0*/  UIADD3 UR26, UP1, UPT, UR4, UR33, URZ ;  /* 0x00000021041a7290 */ /* 0x000fe4000ff3e0ff */
[----:B------:R-:W-:Y:S02]  /*0e00*/  UIADD3.X UR33, UPT, UPT, URZ, URZ, URZ, UP0, !UPT ;  /* 0x000000ffff217290 */ /* 0x000fe400087fe4ff */
[----:B------:R-:W-:Y:S02]  /*0e10*/  UIADD3.X UR27, UPT, UPT, URZ, URZ, URZ, UP1, !UPT ;  /* 0x000000ffff1b7290 */ /* 0x000fe40008ffe4ff */
[----:B------:R-:W-:Y:S02]  /*0e20*/  UIMAD.WIDE.U32 UR42, UR7, UR10, UR42 ;  /* 0x0000000a072a72a5 */ /* 0x000fe4000f8e002a */
[----:B------:R-:W-:Y:S02]  /*0e30*/  UIMAD.WIDE.U32 UR32, UR19, 0x22222222, UR32 ;  /* 0x22222222132078a5 */ /* 0x000fe4000f8e0020 */
[----:B------:R-:W-:-:S02]  /*0e40*/  UIMAD.WIDE.U32 UR26, UR17, 0x33333333, UR26 ;  /* 0x33333333111a78a5 */ /* 0x000fc4000f8e001a */
[----:B------:R-:W-:Y:S02]  /*0e50*/  UIADD3 UR30, UP2, UPT, UR42, UR45, URZ ;  /* 0x0000002d2a1e7290 */ /* 0x000fe4000ff5e0ff */
[----:B------:R-:W-:Y:S02]  /*0e60*/  UIADD3 UR34, UP0, UPT, UR32, UR27, URZ ;  /* 0x0000001b20227290 */ /* 0x000fe4000ff1e0ff */
[----:B------:R-:W-:Y:S02]  /*0e70*/  UIADD3 UR26, UP1, UPT, UR26, UR15, URZ ;  /* 0x0000000f1a1a7290 */ /* 0x000fe4000ff3e0ff */
[----:B------:R-:W-:Y:S02]  /*0e80*/  UIADD3.X UR31, UPT, UPT, URZ, URZ, URZ, UP2, !UPT ;  /* 0x000000ffff1f7290 */ /* 0x000fe400097fe4ff */
[----:B------:R-:W-:Y:S02]  /*0e90*/  UIMAD.WIDE.U32 UR4, UR6, UR20, UR40 ;  /* 0x00000014060472a5 */ /* 0x000fe4000f8e0028 */
[----:B------:R-:W-:-:S02]  /*0ea0*/  UIADD3 UR40, UP2, UPT, UR36, UR35, URZ ;  /* 0x0000002324287290 */ /* 0x000fc4000ff5e0ff */
[----:B------:R-:W-:Y:S02]  /*0eb0*/  UIADD3.X UR35, UPT, UPT, URZ, URZ, URZ, UP0, !UPT ;  /* 0x000000ffff237290 */ /* 0x000fe400087fe4ff */
[----:B------:R-:W-:Y:S02]  /*0ec0*/  UIADD3.X UR27, UPT, UPT, URZ, URZ, URZ, UP1, !UPT ;  /* 0x000000ffff1b7290 */ /* 0x000fe40008ffe4ff */
[----:B------:R-:W-:Y:S02]  /*0ed0*/  UIMAD.WIDE.U32 UR34, UR18, 0x33333333, UR34 ;  /* 0x33333333122278a5 */ /* 0x000fe4000f8e0022 */
[----:B------:R-:W-:Y:S02]  /*0ee0*/  UIMAD.WIDE.U32 UR26, UR16, 0x44444444, UR26 ;  /* 0x44444444101a78a5 */ /* 0x000fe4000f8e001a */
[----:B------:R-:W-:Y:S02]  /*0ef0*/  UIADD3 UR32, UP0, UPT, UR33, UR35, URZ ;  /* 0x0000002321207290 */ /* 0x000fe4000ff1e0ff */
[----:B------:R-:W-:-:S02]  /*0f00*/  UIADD3 UR36, UP1, UPT, UR34, UR27, URZ ;  /* 0x0000001b22247290 */ /* 0x000fc4000ff3e0ff */
[----:B------:R-:W-:Y:S02]  /*0f10*/  UIADD3 UR42, UP3, UPT, UR4, UR43, URZ ;  /* 0x0000002b042a7290 */ /* 0x000fe4000ff7e0ff */
[----:B------:R-:W-:Y:S02]  /*0f20*/  UIADD3.X UR41, UPT, UPT, URZ, URZ, URZ, UP2, !UPT ;  /* 0x000000ffff297290 */ /* 0x000fe400097fe4ff */
[----:B------:R-:W-:Y:S02]  /*0f30*/  UIADD3.X UR37, UPT, UPT, URZ, URZ, URZ, UP1, !UPT ;  /* 0x000000ffff257290 */ /* 0x000fe40008ffe4ff */
[----:B------:R-:W-:Y:S02]  /*0f40*/  UIADD3.X UR33, UPT, UPT, URZ, URZ, URZ, UP0, !UPT ;  /* 0x000000ffff217290 */ /* 0x000fe400087fe4ff */
[----:B------:R-:W-:Y:S02]  /*0f50*/  UIADD3.X UR43, UPT, UPT, URZ, URZ, URZ, UP3, !UPT ;  /* 0x000000ffff2b7290 */ /* 0x000fe40009ffe4ff */
[----:B------:R-:W-:-:S02]  /*0f60*/  UIMAD.WIDE.U32 UR34, UR25, UR22, UR40 ;  /* 0x00000016192272a5 */ /* 0x000fc4000f8e0028 */
[----:B------:R-:W-:Y:S02]  /*0f70*/  UIMAD.WIDE.U32 UR16, UR17, 0x44444444, UR36 ;  /* 0x44444444111078a5 */ /* 0x000fe4000f8e0024 */
[----:B------:R-:W-:Y:S02]  /*0f80*/  UIMAD.WIDE.U32 UR32, UR19, 0x33333333, UR32 ;  /* 0x33333333132078a5 */ /* 0x000fe4000f8e0020 */
[----:B------:R-:W-:Y:S02]  /*0f90*/  UIMAD.WIDE.U32 UR30, UR13, UR9, UR30 ;  /* 0x000000090d1e72a5 */ /* 0x000fe4000f8e001e */
[----:B------:R-:W-:Y:S02]  /*0fa0*/  UIMAD.WIDE.U32 UR40, UR7, UR11, UR42 ;  /* 0x0000000b072872a5 */ /* 0x000fe4000f8e002a */
[----:B------:R-:W-:Y:S02]  /*0fb0*/  UIADD3 UR42, UP0, UPT, UR32, UR17, URZ ;  /* 0x00000011202a7290 */ /* 0x000fe4000ff1e0ff */
[----:B------:R-:W-:-:S02]  /*0fc0*/  UIADD3 UR44, UP2, UPT, UR40, UR31, URZ ;  /* 0x0000001f282c7290 */ /* 0x000fc4000ff5e0ff */
[----:B------:R-:W-:Y:S02]  /*0fd0*/  UIADD3.X UR43, UPT, UPT, URZ, URZ, URZ, UP0, !UPT ;  /* 0x000000ffff2b7290 */ /* 0x000fe400087fe4ff */
[----:B------:R-:W-:Y:S02]  /*0fe0*/  UIMAD UR15, UR30, UR24, URZ ;  /* 0x000000181e0f72a4 */ /* 0x000fe4000f8e02ff */
[----:B------:R-:W-:Y:S02]  /*0ff0*/  UIADD3 UR36, UP1, UPT, UR34, UR5, URZ ;  /* 0x0000000522247290 */ /* 0x000fe4000ff3e0ff */
[----:B------:R-:W-:Y:S01]  /*1000*/  UIADD3.X UR45, UPT, UPT, URZ, URZ, URZ, UP2, !UPT ;  /* 0x000000ffff2d7290 */ /* 0x000fe200097fe4ff */
[----:B------:R-:W-:Y:S01]  /*1010*/  UMOV UR4, UR30 ;  /* 0x0000001e00047c82 */ /* 0x000fe20008000000 */
[----:B------:R-:W-:Y:S01]  /*1020*/  UMOV UR5, URZ ;  /* 0x000000ff00057c82 */ /* 0x000fe20008000000 */
[----:B------:R-:W-:Y:S02]  /*1030*/  UIMAD.WIDE.U32 UR30, UR18, 0x44444444, UR42 ;  /* 0x44444444121e78a5 */ /* 0x000fe4000f8e002a */
[----:B------:R-:W-:-:S02]  /*1040*/  UIADD3.X UR37, UPT, UPT, URZ, URZ, URZ, UP1, !UPT ;  /* 0x000000ffff257290 */ /* 0x000fc40008ffe4ff */
[----:B------:R-:W-:Y:S02]  /*1050*/  UIMAD.WIDE.U32 UR46, UR15, UR8, UR4 ;  /* 0x000000080f2e72a5 */ /* 0x000fe4000f8e0004 */
[----:B------:R-:W-:Y:S02]  /*1060*/  UIMAD.WIDE.U32 UR42, UR13, UR10, UR44 ;  /* 0x0000000a0d2a72a5 */ /* 0x000fe4000f8e002c */
[----:B------:R-:W-:Y:S02]  /*1070*/  UIADD3 UR4, UP1, UPT, UR38, UR35, URZ ;  /* 0x0000002326047290 */ /* 0x000fe4000ff3e0ff */
[----:B------:R-:W-:Y:S02]  /*1080*/  UIADD3 UR38, UP3, UPT, UR42, UR47, URZ ;  /* 0x0000002f2a267290 */ /* 0x000fe4000ff7e0ff */
[----:B------:R-:W-:Y:S02]  /*1090*/  UIADD3.X UR5, UPT, UPT, URZ, URZ, URZ, UP1, !UPT ;  /* 0x000000ffff057290 */ /* 0x000fe40008ffe4ff */
[----:B------:R-:W-:-:S02]  /*10a0*/  UIMAD.WIDE.U32 UR36, UR6, UR21, UR36 ;  /* 0x00000015062472a5 */ /* 0x000fc4000f8e0024 */
[----:B------:R-:W-:Y:S02]  /*10b0*/  UIADD3 UR32, UP0, UPT, UR33, UR31, URZ ;  /* 0x0000001f21207290 */ /* 0x000fe4000ff1e0ff */
[----:B------:R-:W-:Y:S02]  /*10c0*/  UIADD3.X UR39, UPT, UPT, URZ, URZ, URZ, UP3, !UPT ;  /* 0x000000ffff277290 */ /* 0x000fe40009ffe4ff */
[----:B------:R-:W-:Y:S02]  /*10d0*/  UIMAD.WIDE.U32 UR4, UR25, UR23, UR4 ;  /* 0x00000017190472a5 */ /* 0x000fe4000f8e0004 */
[----:B------:R-:W-:Y:S02]  /*10e0*/  UIADD3 UR40, UP2, UPT, UR36, UR41, URZ ;  /* 0x0000002924287290 */ /* 0x000fe4000ff5e0ff */
[----:B------:R-:W-:Y:S02]  /*10f0*/  UIADD3.X UR33, UPT, UPT, URZ, URZ, URZ, UP0, !UPT ;  /* 0x000000ffff217290 */ /* 0x000fe400087fe4ff */
[----:B------:R-:W-:-:S02]  /*1100*/  UIMAD.WIDE.U32 UR38, UR15, UR9, UR38 ;  /* 0x000000090f2672a5 */ /* 0x000fc4000f8e0026 */
[----:B------:R-:W-:Y:S02]  /*1110*/  UIADD3 UR36, UP0, UPT, UR4, UR37, URZ ;  /* 0x0000002504247290 */ /* 0x000fe4000ff1e0ff */
[----:B------:R-:W-:Y:S02]  /*1120*/  UIADD3.X UR41, UPT, UPT, URZ, URZ, URZ, UP2, !UPT ;  /* 0x000000ffff297290 */ /* 0x000fe400097fe4ff */
[----:B------:R-:W-:Y:S02]  /*1130*/  UIMAD UR17, UR38, UR24, URZ ;  /* 0x00000018261172a4 */ /* 0x000fe4000f8e02ff */
[----:B------:R-:W-:Y:S02]  /*1140*/  UIADD3.X UR37, UPT, UPT, URZ, URZ, URZ, UP0, !UPT ;  /* 0x000000ffff257290 */ /* 0x000fe400087fe4ff */
[----:B------:R-:W-:Y:S02]  /*1150*/  UIADD3 UR12, UP0, UPT, UR12, UR5, URZ ;  /* 0x000000050c0c7290 */ /* 0x000fe4000ff1e0ff */
[----:B------:R-:W-:Y:S01]  /*1160*/  UIMAD.WIDE.U32 UR18, UR19, 0x44444444, UR32 ;  /* 0x44444444131278a5 */ /* 0x000fe2000f8e0020 */
[----:B------:R-:W-:Y:S01]  /*1170*/  UMOV UR4, UR38 ;  /* 0x0000002600047c82 */ /* 0x000fe20008000000 */
[----:B------:R-:W-:Y:S01]  /*1180*/  UMOV UR5, URZ ;  /* 0x000000ff00057c82 */ /* 0x000fe20008000000 */
[----:B------:R-:W-:-:S02]  /*1190*/  UIMAD.WIDE.U32 UR32, UR7, UR20, UR40 ;  /* 0x00000014072072a5 */ /* 0x000fc4000f8e0028 */
[----:B------:R-:W-:Y:S02]  /*11a0*/  UIMAD.WIDE.U32 UR40, UR17, UR8, UR4 ;  /* 0x00000008112872a5 */ /* 0x000fe4000f8e0004 */
[----:B------:R-:W-:Y:S02]  /*11b0*/  UIMAD.WIDE.U32 UR4, UR6, UR22, UR36 ;  /* 0x00000016060472a5 */ /* 0x000fe4000f8e0024 */
[----:B------:R-:W-:Y:S01]  /*11c0*/  UIADD3 UR34, UP1, UPT, UR32, UR43, URZ ;  /* 0x0000002b20227290 */ /* 0x000fe2000ff3e0ff */
[----:B------:R-:W-:Y:S01]  /*11d0*/  R2UR UR43, R1 ;  /* 0x00000000012b72ca */ /* 0x000fe200000e0000 */
[----:B------:R-:W-:Y:S02]  /*11e0*/  UIADD3.X UR25, UPT, UPT, URZ, URZ, URZ, UP0, !UPT ;  /* 0x000000ffff197290 */ /* 0x000fe400087fe4ff */
[----:B------:R-:W-:Y:S02]  /*11f0*/  UIADD3 UR32, UP0, UPT, UR5, UR12, URZ ;  /* 0x0000000c05207290 */ /* 0x000fe4000ff1e0ff */
[----:B------:R-:W-:-:S02]  /*1200*/  UIADD3.X UR35, UPT, UPT, URZ, URZ, URZ, UP1, !UPT ;  /* 0x000000ffff237290 */ /* 0x000fc40008ffe4ff */
[----:B------:R-:W-:Y:S02]  /*1210*/  UIADD3 UR36, UP1, UPT, UR4, UR33, URZ ;  /* 0x0000002104247290 */ /* 0x000fe4000ff3e0ff */
[----:B------:R-:W-:Y:S02]  /*1220*/  UIADD3.X UR33, UPT, UPT, URZ, URZ, URZ, UP0, !UPT ;  /* 0x000000ffff217290 */ /* 0x000fe400087fe4ff */
[----:B------:R-:W-:Y:S02]  /*1230*/  UIADD3 UR12, UP0, UPT, UR28, UR25, URZ ;  /* 0x000000191c0c7290 */ /* 0x000fe4000ff1e0ff */
[----:B------:R-:W-:Y:S02]  /*1240*/  UIADD3.X UR37, UPT, UPT, URZ, URZ, URZ, UP1, !UPT ;  /* 0x000000ffff257290 */ /* 0x000fe40008ffe4ff */
[----:B------:R-:W-:Y:S02]  /*1250*/  UIMAD.WIDE.U32 UR4, UR6, UR23, UR32 ;  /* 0x00000017060472a5 */ /* 0x000fe4000f8e0020 */
[----:B------:R-:W-:-:S02]  /*1260*/  UIMAD.WIDE.U32 UR34, UR13, UR11, UR34 ;  /* 0x0000000b0d2272a5 */ /* 0x000fc4000f8e0022 */
[----:B------:R-:W-:Y:S02]  /*1270*/  UIADD3.X UR25, UPT, UPT, URZ, URZ, URZ, UP0, !UPT ;  /* 0x000000ffff197290 */ /* 0x000fe400087fe4ff */
[----:B------:R-:W-:Y:S02]  /*1280*/  UIMAD.WIDE.U32 UR28, UR7, UR21, UR36 ;  /* 0x00000015071c72a5 */ /* 0x000fe4000f8e0024 */
[----:B------:R-:W-:Y:S02]  /*1290*/  UIADD3 UR6, UP0, UPT, UR5, UR12, URZ ;  /* 0x0000000c05067290 */ /* 0x000fe4000ff1e0ff */
[----:B------:R-:W-:Y:S02]  /*12a0*/  UIADD3 UR38, UP2, UPT, UR34, UR39, URZ ;  /* 0x0000002722267290 */ /* 0x000fe4000ff5e0ff */
[----:B------:R-:W-:Y:S02]  /*12b0*/  UIADD3 UR4, UP1, UPT, UR4, UR29, URZ ;  /* 0x0000001d04047290 */ /* 0x000fe4000ff3e0ff */
[----:B------:R-:W-:-:S02]  /*12c0*/  UIADD3.X UR12, UPT, UPT, URZ, URZ, URZ, UP0, !UPT ;  /* 0x000000ffff0c7290 */ /* 0x000fc400087fe4ff */
[----:B------:R-:W-:Y:S02]  /*12d0*/  UIADD3.X UR39, UPT, UPT, URZ, URZ, URZ, UP2, !UPT ;  /* 0x000000ffff277290 */ /* 0x000fe400097fe4ff */
[----:B------:R-:W-:Y:S02]  /*12e0*/  UIADD3 UR14, UP0, UPT, UR14, UR25, URZ ;  /* 0x000000190e0e7290 */ /* 0x000fe4000ff1e0ff */
[----:B------:R-:W-:Y:S02]  /*12f0*/  UIADD3 UR28, UP2, UPT, UR28, UR35, URZ ;  /* 0x000000231c1c7290 */ /* 0x000fe4000ff5e0ff */
[----:B------:R-:W-:Y:S02]  /*1300*/  UIADD3.X UR5, UPT, UPT, URZ, URZ, URZ, UP1, !UPT ;  /* 0x000000ffff057290 */ /* 0x000fe40008ffe4ff */
[----:B------:R-:W-:Y:S02]  /*1310*/  UIADD3.X UR25, UPT, UPT, URZ, URZ, URZ, UP0, !UPT ;  /* 0x000000ffff197290 */ /* 0x000fe400087fe4ff */
[----:B------:R-:W-:-:S02]  /*1320*/  UIMAD.WIDE.U32 UR32, UR15, UR10, UR38 ;  /* 0x0000000a0f2072a5 */ /* 0x000fc4000f8e0026 */
[----:B------:R-:W-:Y:S02]  /*1330*/  UIADD3.X UR29, UPT, UPT, URZ, URZ, URZ, UP2, !UPT ;  /* 0x000000ffff1d7290 */ /* 0x000fe400097fe4ff */
[----:B------:R-:W-:Y:S02]  /*1340*/  UIADD3 UR14, UP0, UPT, UR12, UR14, URZ ;  /* 0x0000000e0c0e7290 */ /* 0x000fe4000ff1e0ff */
[----:B------:R-:W-:Y:S02]  /*1350*/  UIMAD.WIDE.U32 UR4, UR7, UR22, UR4 ;  /* 0x00000016070472a5 */ /* 0x000fe4000f8e0004 */
[----:B------:R-:W-:Y:S02]  /*1360*/  UIADD3 UR34, UP3, UPT, UR32, UR41, URZ ;  /* 0x0000002920227290 */ /* 0x000fe4000ff7e0ff */
[----:B------:R-:W-:Y:S02]  /*1370*/  UIMAD.WIDE.U32 UR28, UR13, UR20, UR28 ;  /* 0x000000140d1c72a5 */ /* 0x000fe4000f8e001c */
[----:B------:R-:W-:-:S02]  /*1380*/  UIADD3.X UR12, UPT, UPT, URZ, URZ, URZ, UP0, !UPT ;  /* 0x000000ffff0c7290 */ /* 0x000fc400087fe4ff */
[----:B------:R-:W-:Y:S02]  /*1390*/  UIADD3 UR32, UP0, UPT, UR5, UR6, URZ ;  /* 0x0000000605207290 */ /* 0x000fe4000ff1e0ff */
[----:B------:R-:W-:Y:S02]  /*13a0*/  UIADD3.X UR35, UPT, UPT, URZ, URZ, URZ, UP3, !UPT ;  /* 0x000000ffff237290 */ /* 0x000fe40009ffe4ff */
[----:B------:R-:W-:Y:S02]  /*13b0*/  UIADD3 UR38, UP2, UPT, UR28, UR33, URZ ;  /* 0x000000211c267290 */ /* 0x000fe4000ff5e0ff */
[----:B------:R-:W-:Y:S02]  /*13c0*/  UIADD3.X UR33, UPT, UPT, URZ, URZ, URZ, UP0, !UPT ;  /* 0x000000ffff217290 */ /* 0x000fe400087fe4ff */
[----:B------:R-:W-:Y:S02]  /*13d0*/  UIADD3 UR26, UP0, UPT, UR26, UR25, URZ ;  /* 0x000000191a1a7290 */ /* 0x000fe4000ff1e0ff */
[----:B------:R-:W-:-:S02]  /*13e0*/  UIADD3 UR36, UP1, UPT, UR4, UR29, URZ ;  /* 0x0000001d04247290 */ /* 0x000fc4000ff3e0ff */
[----:B------:R-:W-:Y:S02]  /*13f0*/  UIMAD.WIDE.U32 UR34, UR17, UR9, UR34 ;  /* 0x00000009112272a5 */ /* 0x000fe4000f8e0022 */
[----:B------:R-:W-:Y:S02]  /*1400*/  UIADD3.X UR25, UPT, UPT, URZ, URZ, URZ, UP0, !UPT ;  /* 0x000000ffff197290 */ /* 0x000fe400087fe4ff */
[----:B------:R-:W-:Y:S02]  /*1410*/  UIADD3.X UR37, UPT, UPT, URZ, URZ, URZ, UP1, !UPT ;  /* 0x000000ffff257290 */ /* 0x000fe40008ffe4ff */
[----:B------:R-:W-:Y:S02]  /*1420*/  UIADD3 UR12, UP0, UPT, UR12, UR26, URZ ;  /* 0x0000001a0c0c7290 */ /* 0x000fe4000ff1e0ff */
[----:B------:R-:W-:Y:S02]  /*1430*/  UIMAD.WIDE.U32 UR26, UR7, UR23, UR32 ;  /* 0x00000017071a72a5 */ /* 0x000fe4000f8e0020 */
[----:B------:R-:W-:-:S02]  /*1440*/  UIMAD UR6, UR34, UR24, URZ ;  /* 0x00000018220672a4 */ /* 0x000fc4000f8e02ff */
[----:B------:R-:W-:Y:S01]  /*1450*/  UMOV UR4, UR34 ;  /* 0x0000002200047c82 */ /* 0x000fe20008000000 */
[----:B------:R-:W-:Y:S02]  /*1460*/  UIMAD.WIDE.U32 UR28, UR13, UR21, UR36 ;  /* 0x000000150d1c72a5 */ /* 0x000fe4000f8e0024 */
[----:B------:R-:W-:Y:S02]  /*1470*/  UIADD3.X UR7, UPT, UPT, URZ, URZ, URZ, UP0, !UPT ;  /* 0x000000ffff077290 */ /* 0x000fe400087fe4ff */
[----:B------:R-:W-:Y:S02]  /*1480*/  UIADD3 UR34, UP0, UPT, UR27, UR14, URZ ;  /* 0x0000000e1b227290 */ /* 0x000fe4000ff1e0ff */
[----:B------:R-:W-:Y:S02]  /*1490*/  UIADD3.X UR39, UPT, UPT, URZ, URZ, URZ, UP2, !UPT ;  /* 0x000000ffff277290 */ /* 0x000fe400097fe4ff */
[----:B------:R-:W-:Y:S02]  /*14a0*/  UIADD3 UR26, UP1, UPT, UR26, UR29, URZ ;  /* 0x0000001d1a1a7290 */ /* 0x000fe4000ff3e0ff */
[----:B------:R-:W-:-:S02]  /*14b0*/  UIADD3.X UR14, UPT, UPT, URZ, URZ, URZ, UP0, !UPT ;  /* 0x000000ffff0e7290 */ /* 0x000fc400087fe4ff */
[----:B------:R-:W-:Y:S02]  /*14c0*/  UIMAD.WIDE.U32 UR32, UR15, UR11, UR38 ;  /* 0x0000000b0f2072a5 */ /* 0x000fe4000f8e0026 */
[----:B------:R-:W-:Y:S02]  /*14d0*/  UIADD3 UR16, UP0, UPT, UR16, UR25, URZ ;  /* 0x0000001910107290 */ /* 0x000fe4000ff1e0ff */
[----:B------:R-:W-:Y:S02]  /*14e0*/  UIADD3.X UR27, UPT, UPT, URZ, URZ, URZ, UP1, !UPT ;  /* 0x000000ffff1b7290 */ /* 0x000fe40008ffe4ff */
[----:B------:R-:W-:Y:S02]  /*14f0*/  UIADD3 UR14, UP1, UPT, UR14, UR12, URZ ;  /* 0x0000000c0e0e7290 */ /* 0x000fe4000ff3e0ff */
[----:B------:R-:W-:Y:S02]  /*1500*/  UIADD3 UR28, UP2, UPT, UR28, UR33, URZ ;  /* 0x000000211c1c7290 */ /* 0x000fe4000ff5e0ff */
[----:B------:R-:W-:-:S02]  /*1510*/  UIADD3 UR32, UP3, UPT, UR32, UR35, URZ ;  /* 0x0000002320207290 */ /* 0x000fc4000ff7e0ff */
[----:B------:R-:W-:Y:S02]  /*1520*/  UIADD3.X UR12, UPT, UPT, URZ, URZ, URZ, UP0, !UPT ;  /* 0x000000ffff0c7290 */ /* 0x000fe400087fe4ff */
[----:B------:R-:W-:Y:S02]  /*1530*/  UIADD3 UR7, UP0, UPT, UR7, UR16, URZ ;  /* 0x0000001007077290 */ /* 0x000fe4000ff1e0ff */
[----:B------:R-:W-:Y:S02]  /*1540*/  UIADD3.X UR25, UPT, UPT, URZ, URZ, URZ, UP1, !UPT ;  /* 0x000000ffff197290 */ /* 0x000fe40008ffe4ff */
[----:B------:R-:W-:Y:S02]  /*1550*/  UIADD3.X UR29, UPT, UPT, URZ, URZ, URZ, UP2, !UPT ;  /* 0x000000ffff1d7290 */ /* 0x000fe400097fe4ff */
[----:B------:R-:W-:Y:S02]  /*1560*/  UIADD3.X UR33, UPT, UPT, URZ, URZ, URZ, UP3, !UPT ;  /* 0x000000ffff217290 */ /* 0x000fe40009ffe4ff */
[----:B------:R-:W-:-:S02]  /*1570*/  UIADD3.X UR16, UPT, UPT, URZ, URZ, URZ, UP0, !UPT ;  /* 0x000000ffff107290 */ /* 0x000fc400087fe4ff */
[----:B------:R-:W-:Y:S02]  /*1580*/  UIMAD.WIDE.U32 UR26, UR13, UR22, UR26 ;  /* 0x000000160d1a72a5 */ /* 0x000fe4000f8e001a */
[----:B------:R-:W-:Y:S01]  /*1590*/  UIADD3 UR25, UP0, UPT, UR25, UR7, URZ ;  /* 0x0000000719197290 */ /* 0x000fe2000ff1e0ff */
[----:B------:R-:W-:Y:S01]  /*15a0*/  UMOV UR5, URZ ;  /* 0x000000ff00057c82 */ /* 0x000fe20008000000 */
[----:B------:R-:W-:Y:S02]  /*15b0*/  UIMAD.WIDE.U32 UR28, UR15, UR20, UR28 ;  /* 0x000000140f1c72a5 */ /* 0x000fe4000f8e001c */
[----:B------:R-:W-:Y:S02]  /*15c0*/  UIMAD.WIDE.U32 UR32, UR17, UR10, UR32 ;  /* 0x0000000a112072a5 */ /* 0x000fe4000f8e0020 */
[----:B------:R-:W-:Y:S02]  /*15d0*/  UIMAD.WIDE.U32 UR4, UR6, UR8, UR4 ;  /* 0x00000008060472a5 */ /* 0x000fe4000f8e0004 */
[----:B------:R-:W-:-:S02]  /*15e0*/  UIADD3 UR34, UP1, UPT, UR27, UR34, URZ ;  /* 0x000000221b227290 */ /* 0x000fc4000ff3e0ff */
[----:B------:R-:W-:Y:S02]  /*15f0*/  UIADD3.X UR7, UPT, UPT, URZ, URZ, URZ, UP0, !UPT ;  /* 0x000000ffff077290 */ /* 0x000fe400087fe4ff */
        /* <DEDUP_REMOVED lines=8> */
[----:B------:R-:W-:Y:S02]  /*1680*/  UIADD3 UR16, UP0, UPT, UR16, UR30, URZ ;  /* 0x0000001e10107290 */ /* 0x000fe4000ff1e0ff */
[----:B------:R-:W-:Y:S02]  /*1690*/  UIADD3.X UR33, UPT, UPT, URZ, URZ, URZ, UP4, !UPT ;  /* 0x000000ffff217290 */ /* 0x000fe4000a7fe4ff */
[----:B------:R-:W-:-:S02]  /*16a0*/  UIMAD.WIDE.U32 UR4, UR13, UR23, UR34 ;  /* 0x000000170d0472a5 */ /* 0x000fc4000f8e0022 */
[----:B------:R-:W-:Y:S02]  /*16b0*/  UIMAD.WIDE.U32 UR12, UR15, UR21, UR26 ;  /* 0x000000150f0c72a5 */ /* 0x000fe4000f8e001a */
[----:B------:R-:W-:Y:S02]  /*16c0*/  UIMAD.WIDE.U32 UR26, UR17, UR11, UR28 ;  /* 0x0000000b111a72a5 */ /* 0x000fe4000f8e001c */
[----:B------:R-:W-:Y:S02]  /*16d0*/  UIADD3.X UR35, UPT, UPT, URZ, URZ, URZ, UP0, !UPT ;  /* 0x000000ffff237290 */ /* 0x000fe400087fe4ff */
[----:B------:R-:W-:Y:S02]  /*16e0*/  UIMAD.WIDE.U32 UR28, UR6, UR9, UR32 ;  /* 0x00000009061c72a5 */ /* 0x000fe4000f8e0020 */
[----:B------:R-:W-:Y:S02]  /*16f0*/  UIADD3 UR34, UP0, UPT, UR7, UR16, URZ ;  /* 0x0000001007227290 */ /* 0x000fe4000ff1e0ff */
[----:B------:R-:W-:-:S02]  /*1700*/  UIADD3 UR30, UP2, UPT, UR4, UR13, URZ ;  /* 0x0000000d041e7290 */ /* 0x000fc4000ff5e0ff */
[----:B------:R-:W-:Y:S02]  /*1710*/  UIADD3 UR12, UP3, UPT, UR12, UR27, URZ ;  /* 0x0000001b0c0c7290 */ /* 0x000fe4000ff7e0ff */
[----:B------:R-:W-:Y:S02]  /*1720*/  UIADD3 UR26, UP4, UPT, UR26, UR29, URZ ;  /* 0x0000001d1a1a7290 */ /* 0x000fe4000ff9e0ff */
[----:B------:R-:W-:Y:S02]  /*1730*/  UIADD3.X UR7, UPT, UPT, URZ, URZ, URZ, UP0, !UPT ;  /* 0x000000ffff077290 */ /* 0x000fe400087fe4ff */
[----:B------:R-:W-:Y:S02]  /*1740*/  UIADD3 UR18, UP0, UPT, UR18, UR36, URZ ;  /* 0x0000002412127290 */ /* 0x000fe4000ff1e0ff */
[----:B------:R-:W-:Y:S02]  /*1750*/  UIMAD UR24, UR28, UR24, URZ ;  /* 0x000000181c1872a4 */ /* 0x000fe4000f8e02ff */
[----:B------:R-:W-:-:S02]  /*1760*/  UIADD3 UR14, UP1, UPT, UR5, UR14, URZ ;  /* 0x0000000e050e7290 */ /* 0x000fc4000ff3e0ff */
[----:B------:R-:W-:Y:S01]  /*1770*/  UIADD3.X UR31, UPT, UPT, URZ, URZ, URZ, UP2, !UPT ;  /* 0x000000ffff1f7290 */ /* 0x000fe200097fe4ff */
[----:B------:R-:W-:Y:S01]  /*1780*/  UMOV UR4, UR28 ;  /* 0x0000001c00047c82 */ /* 0x000fe20008000000 */
[----:B------:R-:W-:Y:S01]  /*1790*/  UMOV UR5, URZ ;  /* 0x000000ff00057c82 */ /* 0x000fe20008000000 */
[----:B------:R-:W-:Y:S02]  /*17a0*/  UIADD3.X UR13, UPT, UPT, URZ, URZ, URZ, UP3, !UPT ;  /* 0x000000ffff0d7290 */ /* 0x000fe40009ffe4ff */
[----:B------:R-:W-:Y:S02]  /*17b0*/  UIADD3.X UR27, UPT, UPT, URZ, URZ, URZ, UP4, !UPT ;  /* 0x000000ffff1b7290 */ /* 0x000fe4000a7fe4ff */
[----:B------:R-:W-:Y:S02]  /*17c0*/  UIADD3.X UR36, UPT, UPT, URZ, URZ, URZ, UP0, !UPT ;  /* 0x000000ffff247290 */ /* 0x000fe400087fe4ff */
[----:B------:R-:W-:Y:S02]  /*17d0*/  UIMAD.WIDE.U32 UR32, UR24, UR8, UR4 ;  /* 0x00000008182072a5 */ /* 0x000fe4000f8e0004 */
[----:B------:R-:W-:-:S02]  /*17e0*/  UIADD3 UR18, UP0, UPT, UR35, UR18, URZ ;  /* 0x0000001223127290 */ /* 0x000fc4000ff1e0ff */
[----:B------:R-:W-:Y:S02]  /*17f0*/  UIMAD.WIDE.U32 UR4, UR15, UR22, UR30 ;  /* 0x000000160f0472a5 */ /* 0x000fe4000f8e001e */
[----:B------:R-:W-:Y:S02]  /*1800*/  UIMAD.WIDE.U32 UR12, UR17, UR20, UR12 ;  /* 0x00000014110c72a5 */ /* 0x000fe4000f8e000c */
[----:B------:R-:W-:Y:S02]  /*1810*/  UIMAD.WIDE.U32 UR26, UR6, UR10, UR26 ;  /* 0x0000000a061a72a5 */ /* 0x000fe4000f8e001a */
[----:B------:R-:W-:Y:S02]  /*1820*/  UIADD3.X UR29, UPT, UPT, URZ, URZ, URZ, UP0, !UPT ;  /* 0x000000ffff1d7290 */ /* 0x000fe400087fe4ff */
[----:B------:R-:W-:Y:S02]  /*1830*/  UIADD3 UR28, UP2, UPT, UR5, UR14, URZ ;  /* 0x0000000e051c7290 */ /* 0x000fe4000ff5e0ff */
[----:B------:R-:W-:-:S02]  /*1840*/  UIADD3 UR4, UP3, UPT, UR4, UR13, URZ ;  /* 0x0000000d04047290 */ /* 0x000fc4000ff7e0ff */
[----:B------:R-:W-:Y:S02]  /*1850*/  UIADD3 UR30, UP4, UPT, UR12, UR27, URZ ;  /* 0x0000001b0c1e7290 */ /* 0x000fe4000ff9e0ff */
[----:B------:R-:W-:Y:S02]  /*1860*/  UIADD3 UR7, UP0, UPT, UR7, UR18, URZ ;  /* 0x0000001207077290 */ /* 0x000fe4000ff1e0ff */
[----:B------:R-:W-:Y:S02]  /*1870*/  UIADD3 UR32, UP5, UPT, UR26, UR33, URZ ;  /* 0x000000211a207290 */ /* 0x000fe4000ffbe0ff */
[----:B------:R-:W-:Y:S02]  /*1880*/  UIADD3 UR18, UPT, UPT, UR29, UR19, UR36 ;  /* 0x000000131d127290 */ /* 0x000fe4000fffe024 */
[----:B------:R-:W-:Y:S02]  /*1890*/  UIADD3.X UR29, UPT, UPT, URZ, URZ, URZ, UP2, !UPT ;  /* 0x000000ffff1d7290 */ /* 0x000fe400097fe4ff */
[----:B------:R-:W-:-:S02]  /*18a0*/  UIADD3.X UR5, UPT, UPT, URZ, URZ, URZ, UP3, !UPT ;  /* 0x000000ffff057290 */ /* 0x000fc40009ffe4ff */
[----:B------:R-:W-:Y:S02]  /*18b0*/  UIADD3.X UR31, UPT, UPT, URZ, URZ, URZ, UP4, !UPT ;  /* 0x000000ffff1f7290 */ /* 0x000fe4000a7fe4ff */
[----:B------:R-:W-:Y:S02]  /*18c0*/  UIADD3.X UR33, UPT, UPT, URZ, URZ, URZ, UP5, !UPT ;  /* 0x000000ffff217290 */ /* 0x000fe4000affe4ff */
[----:B------:R-:W-:Y:S02]  /*18d0*/  UIADD3.X UR16, UPT, UPT, URZ, URZ, URZ, UP1, !UPT ;  /* 0x000000ffff107290 */ /* 0x000fe40008ffe4ff */
[----:B------:R-:W-:Y:S02]  /*18e0*/  UIMAD.WIDE.U32 UR12, UR15, UR23, UR28 ;  /* 0x000000170f0c72a5 */ /* 0x000fe4000f8e001c */
[----:B------:R-:W-:Y:S02]  /*18f0*/  UIMAD.WIDE.U32 UR14, UR17, UR21, UR4 ;  /* 0x00000015110e72a5 */ /* 0x000fe4000f8e0004 */
[----:B------:R-:W-:-:S02]  /*1900*/  UIMAD.WIDE.U32 UR26, UR6, UR11, UR30 ;  /* 0x0000000b061a72a5 */ /* 0x000fc4000f8e001e */
[----:B------:R-:W-:Y:S02]  /*1910*/  UIMAD.WIDE.U32 UR4, UR24, UR9, UR32 ;  /* 0x00000009180472a5 */ /* 0x000fe4000f8e0020 */
[----:B------:R-:W-:Y:S02]  /*1920*/  UIADD3 UR16, UP1, UPT, UR16, UR25, URZ ;  /* 0x0000001910107290 */ /* 0x000fe4000ff3e0ff */
[----:B------:R-:W-:Y:S02]  /*1930*/  UIADD3 UR12, UP3, UPT, UR12, UR15, URZ ;  /* 0x0000000f0c0c7290 */ /* 0x000fe4000ff7e0ff */
[----:B------:R-:W-:Y:S02]  /*1940*/  UIADD3 UR28, UP4, UPT, UR14, UR27, URZ ;  /* 0x0000001b0e1c7290 */ /* 0x000fe4000ff9e0ff */
[----:B------:R-:W-:Y:S02]  /*1950*/  UIADD3 UR30, UP5, UPT, UR26, UR5, URZ ;  /* 0x000000051a1e7290 */ /* 0x000fe4000ffbe0ff */
[----:B------:R-:W-:-:S02]  /*1960*/  UIADD3 UR16, UP2, UPT, UR13, UR16, URZ ;  /* 0x000000100d107290 */ /* 0x000fc4000ff5e0ff */
[----:B------:R-:W-:Y:S02]  /*1970*/  UIADD3.X UR13, UPT, UPT, URZ, URZ, URZ, UP3, !UPT ;  /* 0x000000ffff0d7290 */ /* 0x000fe40009ffe4ff */
[----:B------:R-:W-:Y:S02]  /*1980*/  UIADD3.X UR29, UPT, UPT, URZ, URZ, URZ, UP4, !UPT ;  /* 0x000000ffff1d7290 */ /* 0x000fe4000a7fe4ff */
[----:B------:R-:W-:Y:S02]  /*1990*/  UIADD3.X UR31, UPT, UPT, URZ, URZ, URZ, UP5, !UPT ;  /* 0x000000ffff1f7290 */ /* 0x000fe4000affe4ff */
[----:B------:R-:W-:Y:S02]  /*19a0*/  UIMAD.WIDE.U32 UR14, UR17, UR22, UR12 ;  /* 0x00000016110e72a5 */ /* 0x000fe4000f8e000c */
[----:B------:R-:W-:Y:S02]  /*19b0*/  UIMAD.WIDE.U32 UR26, UR6, UR20, UR28 ;  /* 0x00000014061a72a5 */ /* 0x000fe4000f8e001c */
[----:B------:R-:W-:-:S02]  /*19c0*/  UIMAD.WIDE.U32 UR12, UR24, UR10, UR30 ;  /* 0x0000000a180c72a5 */ /* 0x000fc4000f8e001e */
[----:B------:R-:W-:Y:S02]  /*19d0*/  UIADD3.X UR19, UPT, UPT, URZ, URZ, URZ, UP2, !UPT ;  /* 0x000000ffff137290 */ /* 0x000fe400097fe4ff */
[----:B------:R-:W-:Y:S02]  /*19e0*/  UIADD3 UR28, UP2, UPT, UR15, UR16, URZ ;  /* 0x000000100f1c7290 */ /* 0x000fe4000ff5e0ff */
[----:B------:R-:W-:Y:S02]  /*19f0*/  UIADD3 UR14, UP3, UPT, UR14, UR27, URZ ;  /* 0x0000001b0e0e7290 */ /* 0x000fe4000ff7e0ff */
[----:B------:R-:W-:Y:S02]  /*1a00*/  UIADD3 UR30, UP4, UPT, UR26, UR13, URZ ;  /* 0x0000000d1a1e7290 */ /* 0x000fe4000ff9e0ff */
[----:B------:R-:W-:Y:S02]  /*1a10*/  UIADD3.X UR29, UPT, UPT, URZ, URZ, URZ, UP2, !UPT ;  /* 0x000000ffff1d7290 */ /* 0x000fe400097fe4ff */
[----:B------:R-:W-:-:S02]  /*1a20*/  UIADD3.X UR15, UPT, UPT, URZ, URZ, URZ, UP3, !UPT ;  /* 0x000000ffff0f7290 */ /* 0x000fc40009ffe4ff */
[----:B------:R-:W-:Y:S02]  /*1a30*/  UIADD3.X UR31, UPT, UPT, URZ, URZ, URZ, UP4, !UPT ;  /* 0x000000ffff1f7290 */ /* 0x000fe4000a7fe4ff */
[----:B------:R-:W-:Y:S02]  /*1a40*/  UIADD3.X UR25, UPT, UPT, URZ, URZ, URZ, UP1, !UPT ;  /* 0x000000ffff197290 */ /* 0x000fe40008ffe4ff */
[----:B------:R-:W-:Y:S02]  /*1a50*/  UIMAD.WIDE.U32 UR16, UR17, UR23, UR28 ;  /* 0x00000017111072a5 */ /* 0x000fe4000f8e001c */
[----:B------:R-:W-:Y:S02]  /*1a60*/  UIMAD.WIDE.U32 UR26, UR6, UR21, UR14 ;  /* 0x00000015061a72a5 */ /* 0x000fe4000f8e000e */
[----:B------:R-:W-:Y:S02]  /*1a70*/  UIMAD.WIDE.U32 UR14, UR24, UR11, UR30 ;  /* 0x0000000b180e72a5 */ /* 0x000fe4000f8e001e */
[----:B------:R-:W-:-:S02]  /*1a80*/  UIADD3 UR25, UP1, UPT, UR25, UR34, URZ ;  /* 0x0000002219197290 */ /* 0x000fc4000ff3e0ff */
[----:B------:R-:W-:Y:S02]  /*1a90*/  UIADD3 UR28, UP3, UPT, UR16, UR27, URZ ;  /* 0x0000001b101c7290 */ /* 0x000fe4000ff7e0ff */
[----:B------:R-:W-:Y:S02]  /*1aa0*/  UIADD3 UR30, UP4, UPT, UR26, UR15, URZ ;  /* 0x0000000f1a1e7290 */ /* 0x000fe4000ff9e0ff */
[----:B------:R-:W-:Y:S02]  /*1ab0*/  UIADD3 UR19, UP2, UPT, UR19, UR25, URZ ;  /* 0x0000001913137290 */ /* 0x000fe4000ff5e0ff */
[----:B------:R-:W-:Y:S02]  /*1ac0*/  UIADD3.X UR29, UPT, UPT, URZ, URZ, URZ, UP3, !UPT ;  /* 0x000000ffff1d7290 */ /* 0x000fe40009ffe4ff */
[----:B------:R-:W-:Y:S02]  /*1ad0*/  UIADD3.X UR31, UPT, UPT, URZ, URZ, URZ, UP4, !UPT ;  /* 0x000000ffff1f7290 */ /* 0x000fe4000a7fe4ff */
[----:B------:R-:W-:-:S02]  /*1ae0*/  UIADD3.X UR25, UPT, UPT, URZ, URZ, URZ, UP1, !UPT ;  /* 0x000000ffff197290 */ /* 0x000fc40008ffe4ff */
[----:B------:R-:W-:Y:S02]  /*1af0*/  UIADD3 UR19, UP1, UPT, UR17, UR19, URZ ;  /* 0x0000001311137290 */ /* 0x000fe4000ff3e0ff */
[----:B------:R-:W-:Y:S02]  /*1b00*/  UIMAD.WIDE.U32 UR26, UR6, UR22, UR28 ;  /* 0x00000016061a72a5 */ /* 0x000fe4000f8e001c */
[----:B------:R-:W-:Y:S02]  /*1b10*/  UIMAD.WIDE.U32 UR16, UR24, UR20, UR30 ;  /* 0x00000014181072a5 */ /* 0x000fe4000f8e001e */
[----:B------:R-:W-:Y:S02]  /*1b20*/  UIADD3 UR28, UP3, UPT, UR27, UR19, URZ ;  /* 0x000000131b1c7290 */ /* 0x000fe4000ff7e0ff */
[----:B------:R-:W-:Y:S02]  /*1b30*/  UIADD3 UR30, UP4, UPT, UR26, UR17, URZ ;  /* 0x000000111a1e7290 */ /* 0x000fe4000ff9e0ff */
[----:B------:R-:W-:-:S02]  /*1b40*/  UIADD3.X UR29, UPT, UPT, URZ, URZ, URZ, UP3, !UPT ;  /* 0x000000ffff1d7290 */ /* 0x000fc40009ffe4ff */
[----:B------:R-:W-:Y:S02]  /*1b50*/  UIADD3.X UR31, UPT, UPT, URZ, URZ, URZ, UP4, !UPT ;  /* 0x000000ffff1f7290 */ /* 0x000fe4000a7fe4ff */
[----:B------:R-:W-:Y:S02]  /*1b60*/  UIADD3 UR19, UP3, UPT, UR25, UR7, URZ ;  /* 0x0000000719137290 */ /* 0x000fe4000ff7e0ff */
[----:B------:R-:W-:Y:S02]  /*1b70*/  UIADD3.X UR25, UPT, UPT, URZ, URZ, URZ, UP2, !UPT ;  /* 0x000000ffff197290 */ /* 0x000fe400097fe4ff */
[----:B------:R-:W-:Y:S02]  /*1b80*/  UIMAD.WIDE.U32 UR26, UR6, UR23, UR28 ;  /* 0x00000017061a72a5 */ /* 0x000fe4000f8e001c */
[----:B------:R-:W-:Y:S02]  /*1b90*/  UIMAD.WIDE.U32 UR6, UR24, UR21, UR30 ;  /* 0x00000015180672a5 */ /* 0x000fe4000f8e001e */
[----:B------:R-:W-:-:S02]  /*1ba0*/  UIADD3.X UR28, UPT, UPT, URZ, URZ, URZ, UP0, !UPT ;  /* 0x000000ffff1c7290 */ /* 0x000fc400087fe4ff */
[----:B------:R-:W-:Y:S02]  /*1bb0*/  UIADD3 UR25, UP0, UPT, UR25, UR19, URZ ;  /* 0x0000001319197290 */ /* 0x000fe4000ff1e0ff */
[----:B------:R-:W-:Y:S02]  /*1bc0*/  UIADD3 UR32, UP2, UPT, UR26, UR7, URZ ;  /* 0x000000071a207290 */ /* 0x000fe4000ff5e0ff */
[----:B------:R-:W-:Y:S02]  /*1bd0*/  UIADD3.X UR19, UPT, UPT, URZ, URZ, URZ, UP1, !UPT ;  /* 0x000000ffff137290 */ /* 0x000fe40008ffe4ff */
[----:B------:R-:W-:Y:S02]  /*1be0*/  UIADD3.X UR33, UPT, UPT, URZ, URZ, URZ, UP2, !UPT ;  /* 0x000000ffff217290 */ /* 0x000fe400097fe4ff */
[----:B------:R-:W-:Y:S02]  /*1bf0*/  UIADD3 UR19, UP1, UPT, UR19, UR25, URZ ;  /* 0x0000001913137290 */ /* 0x000fe4000ff3e0ff */
[----:B------:R-:W-:-:S02]  /*1c00*/  UIADD3.X UR25, UPT, UPT, URZ, URZ, URZ, UP3, !UPT ;  /* 0x000000ffff197290 */ /* 0x000fc40009ffe4ff */
[----:B------:R-:W-:Y:S02]  /*1c10*/  UIADD3 UR19, UP2, UPT, UR27, UR19, URZ ;  /* 0x000000131b137290 */ /* 0x000fe4000ff5e0ff */
[----:B------:R-:W-:Y:S02]  /*1c20*/  UIMAD.WIDE.U32 UR32, UR24, UR22, UR32 ;  /* 0x00000016182072a5 */ /* 0x000fe4000f8e0020 */
[----:B------:R-:W-:Y:S02]  /*1c30*/  UIADD3 UR25, UPT, UPT, UR25, UR18, UR28 ;  /* 0x0000001219197290 */ /* 0x000fe4000fffe01c */
[----:B------:R-:W-:Y:S02]  /*1c40*/  UIADD3 UR18, UP3, UPT, UR33, UR19, URZ ;  /* 0x0000001321127290 */ /* 0x000fe4000ff7e0ff */
[----:B------:R-:W-:Y:S02]  /*1c50*/  UIADD3.X UR27, UPT, UPT, URZ, URZ, URZ, UP0, !UPT ;  /* 0x000000ffff1b7290 */ /* 0x000fe400087fe4ff */
[----:B------:R-:W-:-:S02]  /*1c60*/  UIADD3.X UR26, UPT, UPT, URZ, URZ, URZ, UP1, !UPT ;  /* 0x000000ffff1a7290 */ /* 0x000fc40008ffe4ff */
[----:B------:R-:W-:Y:S02]  /*1c70*/  UIADD3.X UR19, UPT, UPT, URZ, URZ, URZ, UP3, !UPT ;  /* 0x000000ffff137290 */ /* 0x000fe40009ffe4ff */
[----:B------:R-:W-:Y:S02]  /*1c80*/  UIADD3 UR25, UPT, UPT, UR26, UR25, UR27 ;  /* 0x000000191a197290 */ /* 0x000fe4000fffe01b */
[----:B------:R-:W-:Y:S02]  /*1c90*/  UIADD3.X UR26, UPT, UPT, URZ, URZ, URZ, UP2, !UPT ;  /* 0x000000ffff1a7290 */ /* 0x000fe400097fe4ff */
[----:B------:R-:W-:Y:S01]  /*1ca0*/  UIMAD.WIDE.U32 UR18, UR24, UR23, UR18 ;  /* 0x00000017181272a5 */ /* 0x000fe2000f8e0012 */
[----:B------:R-:W0:Y:S03]  /*1cb0*/  LDCU UR40, c[0x0][0x2fc] ;  /* 0x00005f80ff2877ac */ /* 0x000e260008000800 */
[----:B------:R-:W-:Y:S01]  /*1cc0*/  UIADD3 UR24, UPT, UPT, UR19, UR25, UR26 ;  /* 0x0000001913187290 */ /* 0x000fe2000fffe01a */
[----:B------:R-:W-:Y:S01]  /*1cd0*/  UMOV UR31, UR4 ;  /* 0x00000004001f7c82 */ /* 0x000fe20008000000 */
[----:B------:R-:W-:-:S02]  /*1ce0*/  UMOV UR29, UR12 ;  /* 0x0000000c001d7c82 */ /* 0x000fc40008000000 */
[----:B------:R-:W-:Y:S01]  /*1cf0*/  UISETP.GT.U32.AND UP0, UPT, UR24, UR23, UPT ;  /* 0x000000171800728c */ /* 0x000fe2000bf04070 */
[----:B------:R-:W-:Y:S01]  /*1d00*/  UMOV UR27, UR14 ;  /* 0x0000000e001b7c82 */ /* 0x000fe20008000000 */
[----:B------:R-:W-:Y:S01]  /*1d10*/  UMOV UR25, UR16 ;  /* 0x0000001000197c82 */ /* 0x000fe20008000000 */
[----:B------:R-:W-:Y:S01]  /*1d20*/  UMOV UR26, UR6 ;  /* 0x00000006001a7c82 */ /* 0x000fe20008000000 */
[----:B------:R-:W-:Y:S01]  /*1d30*/  UMOV UR28, UR32 ;  /* 0x00000020001c7c82 */ /* 0x000fe20008000000 */
[----:B------:R-:W-:-:S04]  /*1d40*/  UMOV UR30, UR18 ;  /* 0x00000012001e7c82 */ /* 0x000fc80008000000 */
[----:B---3--:R-:W-:Y:S05]  /*1d50*/  BRA.U UP0, `(.L_x_0) ;  /* 0x00000005004c7547 */ /* 0x008fea000b800000 */
[----:B------:R-:W-:Y:S01]  /*1d60*/  UISETP.GE.U32.AND UP0, UPT, UR24, UR23, UPT ;  /* 0x000000171800728c */ /* 0x000fe2000bf06070 */
[----:B------:R-:W-:Y:S01]  /*1d70*/  UMOV UR34, UR31 ;  /* 0x0000001f00227c82 */ /* 0x000fe20008000000 */
[----:B------:R-:W-:Y:S01]  /*1d80*/  UMOV UR35, UR29 ;  /* 0x0000001d00237c82 */ /* 0x000fe20008000000 */
[----:B------:R-:W-:Y:S01]  /*1d90*/  UMOV UR36, UR27 ;  /* 0x0000001b00247c82 */ /* 0x000fe20008000000 */
[----:B------:R-:W-:Y:S01]  /*1da0*/  UMOV UR37, UR25 ;  /* 0x0000001900257c82 */ /* 0x000fe20008000000 */
[----:B------:R-:W-:Y:S01]  /*1db0*/  UMOV UR42, UR26 ;  /* 0x0000001a002a7c82 */ /* 0x000fe20008000000 */
[----:B------:R-:W-:Y:S01]  /*1dc0*/  UMOV UR41, UR28 ;  /* 0x0000001c00297c82 */ /* 0x000fe20008000000 */
[----:B------:R-:W-:Y:S01]  /*1dd0*/  UMOV UR38, UR30 ;  /* 0x0000001e00267c82 */ /* 0x000fe20008000000 */
[----:B------:R-:W-:Y:S01]  /*1de0*/  UMOV UR39, UR24 ;  /* 0x0000001800277c82 */ /* 0x000fe20008000000 */
[----:B------:R-:W-:Y:S05]  /*1df0*/  BRA.U !UP0, `(.L_x_1) ;  /* 0x0000000508807547 */ /* 0x000fea000b800000 */
[----:B------:R-:W-:-:S09]  /*1e00*/  UISETP.LE.U32.AND UP0, UPT, UR18, UR22, UPT ;  /* 0x000000161200728c */ /* 0x000fd2000bf03070 */
[----:B------:R-:W-:Y:S05]  /*1e10*/  BRA.U !UP0, `(.L_x_0) ;  /* 0x00000005081c7547 */ /* 0x000fea000b800000 */
[----:B------:R-:W-:Y:S01]  /*1e20*/  UISETP.LT.U32.AND UP0, UPT, UR18, UR22, UPT ;  /* 0x000000161200728c */ /* 0x000fe2000bf01070 */
        /* <DEDUP_REMOVED lines=8> */
[----:B------:R-:W-:Y:S05]  /*1eb0*/  BRA.U UP0, `(.L_x_1) ;  /* 0x0000000500507547 */ /* 0x000fea000b800000 */
        /* <DEDUP_REMOVED lines=52> */
[----:B------:R-:W-:Y:S02]  /*2200*/  UMOV UR35, UR29 ;  /* 0x0000001d00237c82 */ /* 0x000fe40008000000 */
[----:B------:R-:W-:Y:S01]  /*2210*/  UISETP.GT.U32.OR UP0, UPT, UR9, UR12, UP0 ;  /* 0x0000000c0900728c */ /* 0x000fe20008704470 */
[----:B------:R-:W-:Y:S01]  /*2220*/  UMOV UR36, UR27 ;  /* 0x0000001b00247c82 */ /* 0x000fe20008000000 */
[----:B------:R-:W-:Y:S01]  /*2230*/  UMOV UR37, UR25 ;  /* 0x0000001900257c82 */ /* 0x000fe20008000000 */
[----:B------:R-:W-:Y:S01]  /*2240*/  UMOV UR42, UR26 ;  /* 0x0000001a002a7c82 */ /* 0x000fe20008000000 */
[----:B------:R-:W-:Y:S01]  /*2250*/  UMOV UR41, UR28 ;  /* 0x0000001c00297c82 */ /* 0x000fe20008000000 */
[----:B------:R-:W-:Y:S01]  /*2260*/  UMOV UR38, UR30 ;  /* 0x0000001e00267c82 */ /* 0x000fe20008000000 */
[----:B------:R-:W-:-:S03]  /*2270*/  UMOV UR39, UR24 ;  /* 0x0000001800277c82 */ /* 0x000fc60008000000 */
[----:B------:R-:W-:Y:S05]  /*2280*/  BRA.U UP0, `(.L_x_1) ;  /* 0x00000001005c7547 */ /* 0x000fea000b800000 */
.L_x_0:
[----:B------:R-:W-:Y:S01]  /*2290*/  UIADD3 UR34, UP0, UPT, UR31, -UR8, URZ ;  /* 0x800000081f227290 */ /* 0x000fe2000ff1e0ff */
[----:B------:R-:W-:-:S03]  /*22a0*/  UMOV UR39, 0xffffffff ;  /* 0xffffffff00277882 */ /* 0x000fc60000000000 */
[----:B------:R-:W-:-:S04]  /*22b0*/  UIADD3.X UR35, UPT, UPT, URZ, -0x1, URZ, UP0, !UPT ;  /* 0xffffffffff237890 */ /* 0x000fc800087fe4ff */
[----:B------:R-:W-:-:S04]  /*22c0*/  USHF.R.U32.HI UR35, URZ, 0x1f, UR35 ;  /* 0x0000001fff237899 */ /* 0x000fc80008011623 */
[----:B------:R-:W-:-:S04]  /*22d0*/  UIADD3 UR35, UP0, UP1, UR29, -UR35, -UR9 ;  /* 0x800000231d237290 */ /* 0x000fc8000f91e809 */
[----:B------:R-:W-:-:S04]  /*22e0*/  UIADD3.X UR36, UPT, UPT, URZ, -0x1, UR39, UP0, UP1 ;  /* 0xffffffffff247890 */ /* 0x000fc800087e2427 */
        /* <DEDUP_REMOVED lines=16> */
[----:B------:R-:W-:-:S12]  /*23f0*/  UIADD3 UR39, UPT, UPT, UR24, -UR23, -UR39 ;  /* 0x8000001718277290 */ /* 0x000fd8000fffe827 */
.L_x_1:
[----:B------:R-:W1:Y:S01]  /*2400*/  LDCU.64 UR4, c[0x3][0x188] ;  /* 0x00c03100ff0477ac */ /* 0x000e620008000a00 */
[----:B------:R-:W2:Y:S01]  /*2410*/  LDCU.64 UR6, c[0x3][0x190] ;  /* 0x00c03200ff0677ac */ /* 0x000ea20008000a00 */
[----:B------:R-:W3:Y:S01]  /*2420*/  LDCU.64 UR8, c[0x3][0x198] ;  /* 0x00c03300ff0877ac */ /* 0x000ee20008000a00 */
[----:B------:R-:W4:Y:S01]  /*2430*/  LDCU.64 UR10, c[0x3][0x1a0] ;  /* 0x00c03400ff0a77ac */ /* 0x000f220008000a00 */
[----:B------:R-:W0:Y:S01]  /*2440*/  LDCU UR20, c[0x3][0xe0] ;  /* 0x00c01c00ff1477ac */ /* 0x000e220008000800 */
[----:B-1----:R-:W-:Y:S02]  /*2450*/  IMAD.U32 R33, RZ, RZ, UR4 ;  /* 0x00000004ff217e24 */ /* 0x002fe4000f8e00ff */
[----:B------:R-:W-:Y:S01]  /*2460*/  IMAD.U32 R31, RZ, RZ, UR5 ;  /* 0x00000005ff1f7e24 */ /* 0x000fe2000f8e00ff */
[----:B------:R-:W1:Y:S01]  /*2470*/  LDCU.128 UR16, c[0x3][URZ] ;  /* 0x00c00000ff1077ac */ /* 0x000e620008000c00 */
[----:B--2---:R-:W-:Y:S01]  /*2480*/  MOV R29, UR6 ;  /* 0x00000006001d7c02 */ /* 0x004fe20008000f00 */
[----:B------:R-:W-:Y:S01]  /*2490*/  IMAD.U32 R27, RZ, RZ, UR7 ;  /* 0x00000007ff1b7e24 */ /* 0x000fe2000f8e00ff */
[----:B------:R-:W2:Y:S01]  /*24a0*/  LDCU.128 UR12, c[0x3][0x10] ;  /* 0x00c00200ff0c77ac */ /* 0x000ea20008000c00 */
[----:B---3--:R-:W-:Y:S01]  /*24b0*/  IMAD.U32 R36, RZ, RZ, UR8 ;  /* 0x00000008ff247e24 */ /* 0x008fe2000f8e00ff */
[----:B------:R-:W-:Y:S01]  /*24c0*/  MOV R25, UR9 ;  /* 0x0000000900197c02 */ /* 0x000fe20008000f00 */
[----:B----4-:R-:W-:-:S02]  /*24d0*/  IMAD.U32 R34, RZ, RZ, UR10 ;  /* 0x0000000aff227e24 */ /* 0x010fc4000f8e00ff */
[----:B------:R-:W-:Y:S01]  /*24e0*/  IMAD.U32 R32, RZ, RZ, UR11 ;  /* 0x0000000bff207e24 */ /* 0x000fe2000f8e00ff */
[----:B0-----:R-:W-:-:S06]  /*24f0*/  UMOV UR11, 0xff ;  /* 0x000000ff000b7882 */ /* 0x001fcc0000000000 */
.L_x_10:
[----:B------:R-:W-:-:S04]  /*2500*/  IMAD.WIDE.U32 R2, R33, R33, RZ ;  /* 0x0000002121027225 */ /* 0x000fc800078e00ff */
[----:B------:R-:W-:Y:S01]  /*2510*/  HFMA2 R7, -RZ, RZ, 0, 0 ;  /* 0x00000000ff077431 */ /* 0x000fe200000001ff */
[----:B------:R-:W-:Y:S01]  /*2520*/  MOV R13, RZ ;  /* 0x000000ff000d7202 */ /* 0x000fe20000000f00 */
[----:B------:R-:W-:Y:S01]  /*2530*/  BSSY.RECONVERGENT B0, `(.L_x_2) ;  /* 0x00001fd000007945 */ /* 0x000fe20003800200 */
[----:B------:R-:W-:Y:S01]  /*2540*/  IMAD.MOV.U32 R5, RZ, RZ, RZ ;  /* 0x000000ffff057224 */ /* 0x000fe200078e00ff */
[----:B------:R-:W-:Y:S01]  /*2550*/  MOV R4, R3 ;  /* 0x0000000300047202 */ /* 0x000fe20000000f00 */
[----:B------:R-:W-:Y:S01]  /*2560*/  IMAD.MOV.U32 R11, RZ, RZ, RZ ;  /* 0x000000ffff0b7224 */ /* 0x000fe200078e00ff */
[C---:B------:R-:W-:Y:S01]  /*2570*/  LOP3.LUT R12, R2.reuse, 0xfffffffd, RZ, 0xc0, !PT ;  /* 0xfffffffd020c7812 */ /* 0x040fe200078ec0ff */
[----:B------:R-:W-:Y:S01]  /*2580*/  IMAD R9, R2, UR20, RZ ;  /* 0x0000001402097c24 */ /* 0x000fe2000f8e02ff */
[----:B------:R-:W-:Y:S01]  /*2590*/  MOV R19, RZ ;  /* 0x000000ff00137202 */ /* 0x000fe20000000f00 */
[----:B------:R-:W-:Y:S01]  /*25a0*/  IMAD.WIDE.U32 R4, R31, R33, R4 ;  /* 0x000000211f047225 */ /* 0x000fe200078e0004 */
[----:B------:R-:W-:Y:S03]  /*25b0*/  BSSY.RELIABLE B9, `(.L_x_3) ;  /* 0x00001dd000097945 */ /* 0x000fe60003800100 */
[----:B------:R-:W-:-:S02]  /*25c0*/  IMAD.MOV.U32 R6, RZ, RZ, R5 ;  /* 0x000000ffff067224 */ /* 0x000fc400078e0005 */
[----:B------:R-:W-:Y:S02]  /*25d0*/  IMAD.MOV.U32 R10, RZ, RZ, R4 ;  /* 0x000000ffff0a7224 */ /* 0x000fe400078e0004 */
[----:B------:R-:W-:-:S04]  /*25e0*/  IMAD.WIDE.U32 R4, R29, R33, R6 ;  /* 0x000000211d047225 */ /* 0x000fc800078e0006 */
[----:B------:R-:W-:-:S04]  /*25f0*/  IMAD.WIDE.U32 R10, R31, R33, R10 ;  /* 0x000000211f0a7225 */ /* 0x000fc800078e000a */
[----:B------:R-:W-:Y:S01]  /*2600*/  IMAD.MOV.U32 R2, RZ, RZ, R5 ;  /* 0x000000ffff027224 */ /* 0x000fe200078e0005 */
[----:B------:R-:W-:Y:S01]  /*2610*/  IADD3 R6, P0, PT, R4, R11, RZ ;  /* 0x0000000b04067210 */ /* 0x000fe20007f1e0ff */
[----:B------:R-:W-:Y:S02]  /*2620*/  IMAD.MOV.U32 R3, RZ, RZ, RZ ;  /* 0x000000ffff037224 */ /* 0x000fe400078e00ff */
[----:B-1----:R-:W-:Y:S01]  /*2630*/  IMAD.HI.U32 R11, R9, UR16, R12 ;  /* 0x00000010090b7c27 */ /* 0x002fe2000f8e000c */
[----:B------:R-:W-:-:S03]  /*2640*/  IADD3.X R7, PT, PT, RZ, RZ, RZ, P0, !PT ;  /* 0x000000ffff077210 */ /* 0x000fc600007fe4ff */
[----:B------:R-:W-:-:S04]  /*2650*/  IMAD.WIDE.U32 R2, R27, R33, R2 ;  /* 0x000000211b027225 */ /* 0x000fc800078e0002 */
[----:B------:R-:W-:-:S04]  /*2660*/  IMAD.WIDE.U32 R4, R31, R31, R6 ;  /* 0x0000001f1f047225 */ /* 0x000fc800078e0006 */
[----:B------:R-:W-:Y:S01]  /*2670*/  IMAD.MOV.U32 R17, RZ, RZ, RZ ;  /* 0x000000ffff117224 */ /* 0x000fe200078e00ff */
[----:B------:R-:W-:Y:S01]  /*2680*/  IADD3 R6, P0, PT, R2, R5, RZ ;  /* 0x0000000502067210 */ /* 0x000fe20007f1e0ff */
[----:B------:R-:W-:Y:S02]  /*2690*/  IMAD.MOV.U32 R2, RZ, RZ, R3 ;  /* 0x000000ffff027224 */ /* 0x000fe400078e0003 */
[----:B------:R-:W-:Y:S02]  /*26a0*/  HFMA2 R3, -RZ, RZ, 0, 0 ;  /* 0x00000000ff037431 */ /* 0x000fe400000001ff */
[----:B------:R-:W-:Y:S02]  /*26b0*/  IMAD.MOV.U32 R5, RZ, RZ, RZ ;  /* 0x000000ffff057224 */ /* 0x000fe400078e00ff */
[----:B------:R-:W-:Y:S01]  /*26c0*/  IMAD.X R7, RZ, RZ, RZ, P0 ;  /* 0x000000ffff077224 */ /* 0x000fe200000e06ff */
[----:B------:R-:W-:Y:S01]  /*26d0*/  IADD3 R10, P0, PT, R10, R11, RZ ;  /* 0x0000000b0a0a7210 */ /* 0x000fe20007f1e0ff */
[----:B------:R-:W-:-:S04]  /*26e0*/  IMAD.WIDE.U32 R4, R29, R33, R4 ;  /* 0x000000211d047225 */ /* 0x000fc800078e0004 */
[----:B------:R-:W-:-:S04]  /*26f0*/  IMAD.WIDE.U32 R6, R29, R31, R6 ;  /* 0x0000001f1d067225 */ /* 0x000fc800078e0006 */
[----:B------:R-:W-:Y:S01]  /*2700*/  IMAD.WIDE.U32 R2, R36, R33, R2 ;  /* 0x0000002124027225 */ /* 0x000fe200078e0002 */
[----:B------:R-:W-:-:S03]  /*2710*/  IADD3 R12, P1, PT, R6, R5, RZ ;  /* 0x00000005060c7210 */ /* 0x000fc60007f3e0ff */
[----:B------:R-:W-:Y:S01]  /*2720*/  IMAD.X R11, RZ, RZ, RZ, P0 ;  /* 0x000000ffff0b7224 */ /* 0x000fe200000e06ff */
[----:B------:R-:W-:Y:S01]  /*2730*/  IADD3 R14, P0, PT, R2, R7, RZ ;  /* 0x00000007020e7210 */ /* 0x000fe20007f1e0ff */
[----:B------:R-:W-:Y:S01]  /*2740*/  IMAD.X R13, RZ, RZ, RZ, P1 ;  /* 0x000000ffff0d7224 */ /* 0x000fe200008e06ff */
[----:B------:R-:W-:Y:S01]  /*2750*/  MOV R7, RZ ;  /* 0x000000ff00077202 */ /* 0x000fe20000000f00 */
[----:B------:R-:W-:Y:S01]  /*2760*/  IMAD.MOV.U32 R6, RZ, RZ, R3 ;  /* 0x000000ffff067224 */ /* 0x000fe200078e0003 */
[----:B------:R-:W-:Y:S01]  /*2770*/  IADD3.X R15, PT, PT, RZ, RZ, RZ, P0, !PT ;  /* 0x000000ffff0f7210 */ /* 0x000fe200007fe4ff */
[----:B------:R-:W-:-:S04]  /*2780*/  IMAD.WIDE.U32 R2, R29, R31, R12 ;  /* 0x0000001f1d027225 */ /* 0x000fc800078e000c */
[----:B------:R-:W-:-:S04]  /*2790*/  IMAD.WIDE.U32 R14, R27, R31, R14 ;  /* 0x0000001f1b0e7225 */ /* 0x000fc800078e000e */
[----:B------:R-:W-:Y:S01]  /*27a0*/  IMAD.WIDE.U32 R6, R25, R33, R6 ;  /* 0x0000002119067225 */ /* 0x000fe200078e0006 */
[----:B------:R-:W-:-:S03]  /*27b0*/  IADD3 R14, P1, PT, R14, R3, RZ ;  /* 0x000000030e0e7210 */ /* 0x000fc60007f3e0ff */
[----:B------:R-:W-:Y:S02]  /*27c0*/  HFMA2 R3, -RZ, RZ, 0, 0 ;  /* 0x00000000ff037431 */ /* 0x000fe400000001ff */
[----:B------:R-:W-:Y:S01]  /*27d0*/  IMAD.WIDE.U32 R10, R9, UR17, R10 ;  /* 0x00000011090a7c25 */ /* 0x000fe2000f8e000a */
[----:B------:R-:W-:Y:S02]  /*27e0*/  IADD3 R12, P0, PT, R6, R15, RZ ;  /* 0x0000000f060c7210 */ /* 0x000fe40007f1e0ff */
[----:B------:R-:W-:Y:S01]  /*27f0*/  IADD3.X R15, PT, PT, RZ, RZ, RZ, P1, !PT ;  /* 0x000000ffff0f7210 */ /* 0x000fe20000ffe4ff */
[----:B------:R-:W-:Y:S01]  /*2800*/  IMAD.MOV.U32 R16, RZ, RZ, R7 ;  /* 0x000000ffff107224 */ /* 0x000fe200078e0007 */
[----:B------:R-:W-:Y:S01]  /*2810*/  IADD3 R4, P2, PT, R4, R11, RZ ;  /* 0x0000000b04047210 */ /* 0x000fe20007f5e0ff */
[----:B------:R-:W-:Y:S02]  /*2820*/  IMAD.X R13, RZ, RZ, RZ, P0 ;  /* 0x000000ffff0d7224 */ /* 0x000fe400000e06ff */
[----:B------:R-:W-:-:S04]  /*2830*/  IMAD.WIDE.U32 R16, R34, R33, R16 ;  /* 0x0000002122107225 */ /* 0x000fc800078e0010 */
[----:B------:R-:W-:-:S04]  /*2840*/  IMAD.WIDE.U32 R6, R36, R31, R12 ;  /* 0x0000001f24067225 */ /* 0x000fc800078e000c */
[----:B------:R-:W-:Y:S01]  /*2850*/  IMAD.WIDE.U32 R14, R29, R29, R14 ;  /* 0x0000001d1d0e7225 */ /* 0x000fe200078e000e */
[----:B------:R-:W-:-:S03]  /*2860*/  IADD3 R12, P0, PT, R16, R7, RZ ;  /* 0x00000007100c7210 */ /* 0x000fc60007f1e0ff */
[----:B------:R-:W-:Y:S01]  /*2870*/  IMAD.WIDE.U32 R2, R27, R33, R2 ;  /* 0x000000211b027225 */ /* 0x000fe200078e0002 */
[----:B------:R-:W-:-:S03]  /*2880*/  IADD3 R6, P1, PT, R6, R15, RZ ;  /* 0x0000000f06067210 */ /* 0x000fc60007f3e0ff */
[----:B------:R-:W-:Y:S01]  /*2890*/  IMAD.X R5, RZ, RZ, RZ, P2 ;  /* 0x000000ffff057224 */ /* 0x000fe200010e06ff */
[----:B------:R-:W-:Y:S01]  /*28a0*/  IADD3 R14, P2, PT, R14, R3, RZ ;  /* 0x000000030e0e7210 */ /* 0x000fe20007f5e0ff */
[----:B------:R-:W-:Y:S01]  /*28b0*/  IMAD.X R13, RZ, RZ, RZ, P0 ;  /* 0x000000ffff0d7224 */ /* 0x000fe200000e06ff */
[----:B------:R-:W-:Y:S01]  /*28c0*/  IADD3.X R7, PT, PT, RZ, RZ, RZ, P1, !PT ;  /* 0x000000ffff077210 */ /* 0x000fe20000ffe4ff */
[----:B------:R-:W-:Y:S02]  /*28d0*/  IMAD.MOV.U32 R18, RZ, RZ, R17 ;  /* 0x000000ffff127224 */ /* 0x000fe400078e0011 */
[----:B------:R-:W-:Y:S02]  /*28e0*/  IMAD.X R15, RZ, RZ, RZ, P2 ;  /* 0x000000ffff0f7224 */ /* 0x000fe400010e06ff */
[----:B------:R-:W-:-:S04]  /*28f0*/  IMAD.WIDE.U32 R12, R25, R31, R12 ;  /* 0x0000001f190c7225 */ /* 0x000fc800078e000c */
[----:B------:R-:W-:-:S04]  /*2900*/  IMAD.WIDE.U32 R6, R27, R29, R6 ;  /* 0x0000001d1b067225 */ /* 0x000fc800078e0006 */
[----:B------:R-:W-:Y:S01]  /*2910*/  IMAD.WIDE.U32 R14, R27, R31, R14 ;  /* 0x0000001f1b0e7225 */ /* 0x000fe200078e000e */
[----:B------:R-:W-:-:S03]  /*2920*/  IADD3 R12, P1, PT, R12, R7, RZ ;  /* 0x000000070c0c7210 */ /* 0x000fc60007f3e0ff */
[----:B------:R-:W-:Y:S01]  /*2930*/  IMAD.WIDE.U32 R18, R32, R33, R18 ;  /* 0x0000002120127225 */ /* 0x000fe200078e0012 */
[----:B------:R-:W-:-:S03]  /*2940*/  IADD3 R6, P2, PT, R6, R15, RZ ;  /* 0x0000000f06067210 */ /* 0x000fc60007f5e0ff */
[----:B------:R-:W-:Y:S01]  /*2950*/  IMAD R21, R10, UR20, RZ ;  /* 0x000000140a157c24 */ /* 0x000fe2000f8e02ff */
[----:B------:R-:W-:Y:S01]  /*2960*/  IADD3 R16, P0, PT, R18, R13, RZ ;  /* 0x0000000d12107210 */ /* 0x000fe20007f1e0ff */
[----:B------:R-:W-:Y:S01]  /*2970*/  IMAD.MOV.U32 R11, RZ, RZ, RZ ;  /* 0x000000ffff0b7224 */ /* 0x000fe200078e00ff */
[----:B------:R-:W-:Y:S01]  /*2980*/  IADD3.X R7, PT, PT, RZ, RZ, RZ, P2, !PT ;  /* 0x000000ffff077210 */ /* 0x000fe200017fe4ff */
[----:B------:R-:W-:-:S04]  /*2990*/  IMAD.WIDE.U32 R4, R9, UR18, R4 ;  /* 0x0000001209047c25 */ /* 0x000fc8000f8e0004 */
[----:B------:R-:W-:Y:S01]  /*29a0*/  IMAD.HI.U32 R11, R21, UR16, R10 ;  /* 0x00000010150b7c27 */ /* 0x000fe2000f8e000a */
[----:B------:R-:W-:-:S03]  /*29b0*/  IADD3 R2, P4, PT, R2, R5, RZ ;  /* 0x0000000502027210 */ /* 0x000fc60007f9e0ff */
[----:B------:R-:W-:Y:S01]  /*29c0*/  IMAD.X R13, RZ, RZ, RZ, P1 ;  /* 0x000000ffff0d7224 */ /* 0x000fe200008e06ff */
[----:B------:R-:W-:Y:S01]  /*29d0*/  IADD3 R4, P3, PT, R4, R11, RZ ;  /* 0x0000000b04047210 */ /* 0x000fe20007f7e0ff */
[----:B------:R-:W-:Y:S02]  /*29e0*/  IMAD.MOV.U32 R15, RZ, RZ, RZ ;  /* 0x000000ffff0f7224 */ /* 0x000fe400078e00ff */
[----:B------:R-:W-:Y:S02]  /*29f0*/  IMAD.X R17, RZ, RZ, RZ, P0 ;  /* 0x000000ffff117224 */ /* 0x000fe400000e06ff */
[----:B------:R-:W-:-:S04]  /*2a00*/  IMAD.WIDE.U32 R12, R36, R29, R12 ;  /* 0x0000001d240c7225 */ /* 0x000fc800078e000c */
[----:B------:R-:W-:-:S04]  /*2a10*/  IMAD.WIDE.U32 R6, R27, R29, R6 ;  /* 0x0000001d1b067225 */ /* 0x000fc800078e0006 */
[----:B------:R-:W-:Y:S01]  /*2a20*/  IMAD.WIDE.U32 R14, R36, R33, R14 ;  /* 0x00000021240e7225 */ /* 0x000fe200078e000e */
[----:B------:R-:W-:-:S03]  /*2a30*/  IADD3 R12, P2, PT, R12, R7, RZ ;  /* 0x000000070c0c7210 */ /* 0x000fc60007f5e0ff */
[----:B------:R-:W-:-:S04]  /*2a40*/  IMAD.WIDE.U32 R16, R34, R31, R16 ;  /* 0x0000001f22107225 */ /* 0x000fc800078e0010 */
[----:B------:R-:W-:Y:S01]  /*2a50*/  IMAD.X R5, RZ, RZ, RZ, P3 ;  /* 0x000000ffff057224 */ /* 0x000fe200018e06ff */
[----:B------:R-:W-:Y:S01]  /*2a60*/  IADD3 R6, P3, PT, R6, R15, RZ ;  /* 0x0000000f06067210 */ /* 0x000fe20007f7e0ff */
[----:B------:R-:W-:Y:S01]  /*2a70*/  IMAD.X R3, RZ, RZ, RZ, P4 ;  /* 0x000000ffff037224 */ /* 0x000fe200020e06ff */
[----:B------:R-:W-:Y:S01]  /*2a80*/  IADD3 R18, P0, PT, R19, R17, RZ ;  /* 0x0000001113127210 */ /* 0x000fe20007f1e0ff */
[----:B------:R-:W-:Y:S01]  /*2a90*/  IMAD.WIDE.U32 R4, R21, UR17, R4 ;  /* 0x0000001115047c25 */ /* 0x000fe2000f8e0004 */
[----:B------:R-:W-:Y:S02]  /*2aa0*/  IADD3 R16, P1, PT, R16, R13, RZ ;  /* 0x0000000d10107210 */ /* 0x000fe40007f3e0ff */
[----:B------:R-:W-:Y:S01]  /*2ab0*/  IADD3.X R7, PT, PT, RZ, RZ, RZ, P3, !PT ;  /* 0x000000ffff077210 */ /* 0x000fe20001ffe4ff */
[----:B------:R-:W-:Y:S01]  /*2ac0*/  IMAD.X R13, RZ, RZ, RZ, P2 ;  /* 0x000000ffff0d7224 */ /* 0x000fe200010e06ff */
[----:B------:R-:W-:Y:S01]  /*2ad0*/  IADD3.X R19, PT, PT, RZ, RZ, RZ, P0, !PT ;  /* 0x000000ffff137210 */ /* 0x000fe200007fe4ff */
[----:B------:R-:W-:-:S02]  /*2ae0*/  IMAD.X R17, RZ, RZ, RZ, P1 ;  /* 0x000000ffff117224 */ /* 0x000fc400008e06ff */
[----:B------:R-:W-:-:S04]  /*2af0*/  IMAD.WIDE.U32 R12, R27, R27, R12 ;  /* 0x0000001b1b0c7225 */ /* 0x000fc800078e000c */
[----:B------:R-:W-:-:S04]  /*2b00*/  IMAD.WIDE.U32 R6, R36, R31, R6 ;  /* 0x0000001f24067225 */ /* 0x000fc800078e0006 */
[----:B------:R-:W-:Y:S01]  /*2b10*/  IMAD.WIDE.U32 R18, R32, R31, R18 ;  /* 0x0000001f20127225 */ /* 0x000fe200078e0012 */
[----:B------:R-:W-:-:S03]  /*2b20*/  IADD3 R12, P3, PT, R12, R7, RZ ;  /* 0x000000070c0c7210 */ /* 0x000fc60007f7e0ff */
[----:B------:R-:W-:Y:S02]  /*2b30*/  HFMA2 R7, -RZ, RZ, 0, 0 ;  /* 0x00000000ff077431 */ /* 0x000fe400000001ff */
[----:B------:R-:W-:-:S04]  /*2b40*/  IMAD.WIDE.U32 R16, R25, R29, R16 ;  /* 0x0000001d19107225 */ /* 0x000fc800078e0010 */
[----:B------:R-:W-:Y:S01]  /*2b50*/  IMAD.WIDE.U32 R2, R9, UR19, R2 ;  /* 0x0000001309027c25 */ /* 0x000fe2000f8e0002 */
[----:B------:R-:W-:Y:S02]  /*2b60*/  IADD3 R22, P1, PT, R18, R17, RZ ;  /* 0x0000001112167210 */ /* 0x000fe40007f3e0ff */
[----:B------:R-:W-:Y:S01]  /*2b70*/  IADD3 R16, P2, PT, R16, R13, RZ ;  /* 0x0000000d10107210 */ /* 0x000fe20007f5e0ff */
[----:B------:R-:W-:Y:S01]  /*2b80*/  IMAD.X R13, RZ, RZ, RZ, P3 ;  /* 0x000000ffff0d7224 */ /* 0x000fe200018e06ff */
[----:B------:R-:W-:Y:S01]  /*2b90*/  IADD3.X R23, PT, PT, RZ, RZ, RZ, P1, !PT ;  /* 0x000000ffff177210 */ /* 0x000fe20000ffe4ff */
[----:B------:R-:W-:Y:S01]  /*2ba0*/  IMAD.WIDE.U32 R6, R25, R33, R6 ;  /* 0x0000002119067225 */ /* 0x000fe200078e0006 */
[----:B------:R-:W-:Y:S02]  /*2bb0*/  IADD3 R10, P0, PT, R2, R5, RZ ;  /* 0x00000005020a7210 */ /* 0x000fe40007f1e0ff */
[----:B------:R-:W-:Y:S01]  /*2bc0*/  IADD3 R14, P5, PT, R14, R3, RZ ;  /* 0x000000030e0e7210 */ /* 0x000fe20007fbe0ff */
[----:B------:R-:W-:-:S02]  /*2bd0*/  IMAD.X R17, RZ, RZ, RZ, P2 ;  /* 0x000000ffff117224 */ /* 0x000fc400010e06ff */
[----:B------:R-:W-:Y:S01]  /*2be0*/  IMAD.WIDE.U32 R22, R34, R29, R22 ;  /* 0x0000001d22167225 */ /* 0x000fe200078e0016 */
[----:B------:R-:W-:-:S03]  /*2bf0*/  IADD3.X R15, PT, PT, RZ, RZ, RZ, P5, !PT ;  /* 0x000000ffff0f7210 */ /* 0x000fc60002ffe4ff */
[----:B------:R-:W-:Y:S01]  /*2c00*/  IMAD.WIDE.U32 R16, R36, R27, R16 ;  /* 0x0000001b24107225 */ /* 0x000fe200078e0010 */
[----:B------:R-:W-:-:S03]  /*2c10*/  IADD3 R18, P1, PT, R19, R23, RZ ;  /* 0x0000001713127210 */ /* 0x000fc60007f3e0ff */
[----:B------:R-:W-:Y:S01]  /*2c20*/  IMAD.WIDE.U32 R12, R36, R29, R12 ;  /* 0x0000001d240c7225 */ /* 0x000fe200078e000c */
[----:B------:R-:W-:-:S03]  /*2c30*/  IADD3 R22, P2, PT, R22, R17, RZ ;  /* 0x0000001116167210 */ /* 0x000fc60007f5e0ff */
[----:B------:R-:W-:Y:S01]  /*2c40*/  IMAD.X R19, RZ, RZ, RZ, P1 ;  /* 0x000000ffff137224 */ /* 0x000fe200008e06ff */
[----:B------:R-:W-:Y:S01]  /*2c50*/  IADD3 R16, P3, PT, R16, R13, RZ ;  /* 0x0000000d10107210 */ /* 0x000fe20007f7e0ff */
[----:B------:R-:W-:Y:S01]  /*2c60*/  IMAD.X R11, RZ, RZ, RZ, P0 ;  /* 0x000000ffff0b7224 */ /* 0x000fe200000e06ff */
[----:B------:R-:W-:Y:S01]  /*2c70*/  IADD3 R12, P4, PT, R12, R7, RZ ;  /* 0x000000070c0c7210 */ /* 0x000fe20007f9e0ff */
[----:B------:R-:W-:Y:S01]  /*2c80*/  IMAD.WIDE.U32 R18, R32, R29, R18 ;  /* 0x0000001d20127225 */ /* 0x000fe200078e0012 */
[----:B------:R-:W-:-:S03]  /*2c90*/  IADD3.X R23, PT, PT, RZ, RZ, RZ, P2, !PT ;  /* 0x000000ffff177210 */ /* 0x000fc600017fe4ff */
[----:B------:R-:W-:Y:S02]  /*2ca0*/  IMAD.X R17, RZ, RZ, RZ, P3 ;  /* 0x000000ffff117224 */ /* 0x000fe400018e06ff */
[----:B------:R-:W-:Y:S02]  /*2cb0*/  IMAD.X R13, RZ, RZ, RZ, P4 ;  /* 0x000000ffff0d7224 */ /* 0x000fe400020e06ff */
[----:B------:R-:W-:-:S04]  /*2cc0*/  IMAD.WIDE.U32 R22, R25, R27, R22 ;  /* 0x0000001b19167225 */ /* 0x000fc800078e0016 */
[----:B------:R-:W-:Y:S01]  /*2cd0*/  IMAD.WIDE.U32 R16, R36, R27, R16 ;  /* 0x0000001b24107225 */ /* 0x000fe200078e0010 */
[----:B------:R-:W-:-:S03]  /*2ce0*/  IADD3 R2, P1, PT, R18, R23, RZ ;  /* 0x0000001712027210 */ /* 0x000fc60007f3e0ff */
[----:B------:R-:W-:Y:S01]  /*2cf0*/  IMAD.WIDE.U32 R12, R25, R31, R12 ;  /* 0x0000001f190c7225 */ /* 0x000fe200078e000c */
[----:B------:R-:W-:-:S03]  /*2d00*/  IADD3 R22, P2, PT, R22, R17, RZ ;  /* 0x0000001116167210 */ /* 0x000fc60007f5e0ff */
[----:B--2---:R-:W-:Y:S01]  /*2d10*/  IMAD.WIDE.U32 R14, R9, UR12, R14 ;  /* 0x0000000c090e7c25 */ /* 0x004fe2000f8e000e */
[----:B------:R-:W-:-:S03]  /*2d20*/  IADD3 R16, P3, PT, R16, R13, RZ ;  /* 0x0000000d10107210 */ /* 0x000fc60007f7e0ff */
[----:B------:R-:W-:Y:S01]  /*2d30*/  IMAD.WIDE.U32 R10, R21, UR18, R10 ;  /* 0x00000012150a7c25 */ /* 0x000fe2000f8e000a */
[----:B------:R-:W-:Y:S02]  /*2d40*/  IADD3.X R17, PT, PT, RZ, RZ, RZ, P3, !PT ;  /* 0x000000ffff117210 */ /* 0x000fe40001ffe4ff */
[----:B------:R-:W-:Y:S01]  /*2d50*/  IADD3 R6, P0, PT, R6, R15, RZ ;  /* 0x0000000f06067210 */ /* 0x000fe20007f1e0ff */
[----:B------:R-:W-:Y:S01]  /*2d60*/  IMAD.X R3, RZ, RZ, RZ, P1 ;  /* 0x000000ffff037224 */ /* 0x000fe200008e06ff */
[----:B------:R-:W-:Y:S01]  /*2d70*/  IADD3 R14, P1, PT, R14, R11, RZ ;  /* 0x0000000b0e0e7210 */ /* 0x000fe20007f3e0ff */
[----:B------:R-:W-:Y:S01]  /*2d80*/  IMAD.X R23, RZ, RZ, RZ, P2 ;  /* 0x000000ffff177224 */ /* 0x000fe200010e06ff */
[----:B------:R-:W-:Y:S01]  /*2d90*/  IADD3.X R7, PT, PT, RZ, RZ, RZ, P0, !PT ;  /* 0x000000ffff077210 */ /* 0x000fe200007fe4ff */
[----:B------:R-:W-:Y:S02]  /*2da0*/  IMAD R0, R4, UR20, RZ ;  /* 0x0000001404007c24 */ /* 0x000fe4000f8e02ff */
[----:B------:R-:W-:-:S02]  /*2db0*/  IMAD.MOV.U32 R5, RZ, RZ, RZ ;  /* 0x000000ffff057224 */ /* 0x000fc400078e00ff */
[----:B------:R-:W-:Y:S02]  /*2dc0*/  IMAD.MOV.U32 R13, RZ, RZ, RZ ;  /* 0x000000ffff0d7224 */ /* 0x000fe400078e00ff */
[----:B------:R-:W-:-:S04]  /*2dd0*/  IMAD.WIDE.U32 R2, R34, R27, R2 ;  /* 0x0000001b22027225 */ /* 0x000fc800078e0002 */
[----:B------:R-:W-:Y:S01]  /*2de0*/  IMAD.WIDE.U32 R22, R36, R36, R22 ;  /* 0x0000002424167225 */ /* 0x000fe200078e0016 */
[----:B------:R-:W-:-:S03]  /*2df0*/  IADD3 R18, P2, PT, R19, R3, RZ ;  /* 0x0000000313127210 */ /* 0x000fc60007f5e0ff */
[----:B------:R-:W-:-:S04]  /*2e00*/  IMAD.WIDE.U32 R16, R25, R29, R16 ;  /* 0x0000001d19107225 */ /* 0x000fc800078e0010 */
[----:B------:R-:W-:Y:S01]  /*2e10*/  IMAD.HI.U32 R5, R0, UR16, R4 ;  /* 0x0000001000057c27 */ /* 0x000fe2000f8e0004 */
[----:B------:R-:W-:-:S03]  /*2e20*/  IADD3 R22, P3, PT, R22, R17, RZ ;  /* 0x0000001116167210 */ /* 0x000fc60007f7e0ff */
[----:B------:R-:W-:Y:S01]  /*2e30*/  IMAD.WIDE.U32 R12, R34, R33, R12 ;  /* 0x00000021220c7225 */ /* 0x000fe200078e000c */
[----:B------:R-:W-:-:S03]  /*2e40*/  IADD3 R10, P5, PT, R10, R5, RZ ;  /* 0x000000050a0a7210 */ /* 0x000fc60007fbe0ff */
[----:B------:R-:W-:Y:S01]  /*2e50*/  IMAD.X R15, RZ, RZ, RZ, P1 ;  /* 0x000000ffff0f7224 */ /* 0x000fe200008e06ff */
[----:B------:R-:W-:Y:S01]  /*2e60*/  IADD3 R2, P1, PT, R2, R23, RZ ;  /* 0x0000001702027210 */ /* 0x000fe20007f3e0ff */
[----:B------:R-:W-:Y:S01]  /*2e70*/  IMAD.WIDE.U32 R6, R9, UR13, R6 ;  /* 0x0000000d09067c25 */ /* 0x000fe2000f8e0006 */
[----:B------:R-:W-:-:S03]  /*2e80*/  IADD3 R16, P4, PT, R16, R13, RZ ;  /* 0x0000000d10107210 */ /* 0x000fc60007f9e0ff */
[----:B------:R-:W-:Y:S01]  /*2e90*/  IMAD.WIDE.U32 R14, R21, UR19, R14 ;  /* 0x00000013150e7c25 */ /* 0x000fe2000f8e000e */
[----:B------:R-:W-:Y:S02]  /*2ea0*/  IADD3.X R17, PT, PT, RZ, RZ, RZ, P4, !PT ;  /* 0x000000ffff117210 */ /* 0x000fe400027fe4ff */
[----:B------:R-:W-:Y:S01]  /*2eb0*/  IADD3 R12, P0, PT, R12, R7, RZ ;  /* 0x000000070c0c7210 */ /* 0x000fe20007f1e0ff */
[----:B------:R-:W-:Y:S02]  /*2ec0*/  IMAD.X R3, RZ, RZ, RZ, P1 ;  /* 0x000000ffff037224 */ /* 0x000fe400008e06ff */
[----:B------:R-:W-:Y:S01]  /*2ed0*/  IMAD.X R23, RZ, RZ, RZ, P3 ;  /* 0x000000ffff177224 */ /* 0x000fe200018e06ff */
[----:B------:R-:W-:Y:S01]  /*2ee0*/  IADD3 R6, P3, PT, R6, R15, RZ ;  /* 0x0000000f06067210 */ /* 0x000fe20007f7e0ff */
[----:B------:R-:W-:Y:S02]  /*2ef0*/  IMAD.X R11, RZ, RZ, RZ, P5 ;  /* 0x000000ffff0b7224 */ /* 0x000fe400028e06ff */
[----:B------:R-:W-:-:S04]  /*2f00*/  IMAD.WIDE.U32 R2, R25, R36, R2 ;  /* 0x0000002419027225 */ /* 0x000fc800078e0002 */
[----:B------:R-:W-:-:S04]  /*2f10*/  IMAD.WIDE.U32 R22, R25, R27, R22 ;  /* 0x0000001b19167225 */ /* 0x000fc800078e0016 */
[----:B------:R-:W-:Y:S01]  /*2f20*/  IMAD.WIDE.U32 R16, R34, R31, R16 ;  /* 0x0000001f22107225 */ /* 0x000fe200078e0010 */
[----:B------:R-:W-:-:S03]  /*2f30*/  IADD3 R4, P4, PT, R2, R23, RZ ;  /* 0x0000001702047210 */ /* 0x000fc60007f9e0ff */
[----:B------:R-:W-:Y:S01]  /*2f40*/  IMAD.WIDE.U32 R10, R0, UR17, R10 ;  /* 0x00000011000a7c25 */ /* 0x000fe2000f8e000a */
[----:B------:R-:W-:Y:S02]  /*2f50*/  IADD3 R2, P1, PT, R22, R17, RZ ;  /* 0x0000001116027210 */ /* 0x000fe40007f3e0ff */
[----:B------:R-:W-:Y:S01]  /*2f60*/  MOV R17, RZ ;  /* 0x000000ff00117202 */ /* 0x000fe20000000f00 */
[----:B------:R-:W-:Y:S01]  /*2f70*/  IMAD.X R7, RZ, RZ, RZ, P3 ;  /* 0x000000ffff077224 */ /* 0x000fe200018e06ff */
[----:B------:R-:W-:Y:S01]  /*2f80*/  IADD3 R14, P5, PT, R14, R11, RZ ;  /* 0x0000000b0e0e7210 */ /* 0x000fe20007fbe0ff */
[----:B------:R-:W-:Y:S02]  /*2f90*/  IMAD.X R13, RZ, RZ, RZ, P0 ;  /* 0x000000ffff0d7224 */ /* 0x000fe400000e06ff */
[----:B------:R-:W-:Y:S02]  /*2fa0*/  HFMA2 R11, -RZ, RZ, 0, 0 ;  /* 0x00000000ff0b7431 */ /* 0x000fe400000001ff */
[----:B------:R-:W-:-:S02]  /*2fb0*/  IMAD.X R19, RZ, RZ, RZ, P2 ;  /* 0x000000ffff137224 */ /* 0x000fc400010e06ff */
[----:B------:R-:W-:-:S04]  /*2fc0*/  IMAD.WIDE.U32 R6, R21, UR12, R6 ;  /* 0x0000000c15067c25 */ /* 0x000fc8000f8e0006 */
[----:B------:R-:W-:-:S04]  /*2fd0*/  IMAD.WIDE.U32 R22, R9, UR14, R12 ;  /* 0x0000000e09167c25 */ /* 0x000fc8000f8e000c */
[----:B------:R-:W-:Y:S01]  /*2fe0*/  IMAD.WIDE.U32 R18, R32, R27, R18 ;  /* 0x0000001b20127225 */ /* 0x000fe200078e0012 */
[----:B------:R-:W-:-:S03]  /*2ff0*/  IADD3 R8, P2, PT, R22, R7, RZ ;  /* 0x0000000716087210 */ /* 0x000fc60007f5e0ff */
[----:B------:R-:W-:Y:S01]  /*3000*/  IMAD R7, R10, UR20, RZ ;  /* 0x000000140a077c24 */ /* 0x000fe2000f8e02ff */
[----:B------:R-:W-:Y:S01]  /*3010*/  IADD3 R12, P0, PT, R18, R3, RZ ;  /* 0x00000003120c7210 */ /* 0x000fe20007f1e0ff */
[----:B------:R-:W-:Y:S02]  /*3020*/  IMAD.X R15, RZ, RZ, RZ, P5 ;  /* 0x000000ffff0f7224 */ /* 0x000fe400028e06ff */
[----:B------:R-:W-:Y:S01]  /*3030*/  IMAD.HI.U32 R11, R7, UR16, R10 ;  /* 0x00000010070b7c27 */ /* 0x000fe2000f8e000a */
[----:B------:R-:W-:-:S03]  /*3040*/  IADD3.X R13, PT, PT, RZ, RZ, RZ, P0, !PT ;  /* 0x000000ffff0d7210 */ /* 0x000fc600007fe4ff */
[----:B------:R-:W-:-:S04]  /*3050*/  IMAD.WIDE.U32 R14, R0, UR18, R14 ;  /* 0x00000012000e7c25 */ /* 0x000fc8000f8e000e */
[----:B------:R-:W-:Y:S01]  /*3060*/  IMAD.WIDE.U32 R16, R32, R33, R16 ;  /* 0x0000002120107225 */ /* 0x000fe200078e0010 */
[----:B------:R-:W-:-:S03]  /*3070*/  IADD3 R14, P5, PT, R14, R11, RZ ;  /* 0x0000000b0e0e7210 */ /* 0x000fc60007fbe0ff */
[----:B------:R-:W-:Y:S01]  /*3080*/  IMAD.X R3, RZ, RZ, RZ, P1 ;  /* 0x000000ffff037224 */ /* 0x000fe200008e06ff */
[----:B------:R-:W-:Y:S01]  /*3090*/  IADD3 R10, P1, PT, R6, R15, RZ ;  /* 0x0000000f060a7210 */ /* 0x000fe20007f3e0ff */
[----:B------:R-:W-:Y:S01]  /*30a0*/  IMAD.WIDE.U32 R12, R34, R36, R12 ;  /* 0x00000024220c7225 */ /* 0x000fe200078e000c */
[----:B------:R-:W-:Y:S02]  /*30b0*/  IADD3 R18, P3, PT, R16, R23, RZ ;  /* 0x0000001710127210 */ /* 0x000fe40007f7e0ff */
[----:B------:R-:W-:Y:S01]  /*30c0*/  IADD3.X R11, PT, PT, RZ, RZ, RZ, P1, !PT ;  /* 0x000000ffff0b7210 */ /* 0x000fe20000ffe4ff */
[----:B------:R-:W-:Y:S01]  /*30d0*/  IMAD.X R15, RZ, RZ, RZ, P5 ;  /* 0x000000ffff0f7224 */ /* 0x000fe200028e06ff */
[----:B------:R-:W-:Y:S01]  /*30e0*/  IADD3 R16, P0, PT, R19, R13, RZ ;  /* 0x0000000d13107210 */ /* 0x000fe20007f1e0ff */
[----:B------:R-:W-:Y:S02]  /*30f0*/  IMAD.X R19, RZ, RZ, RZ, P3 ;  /* 0x000000ffff137224 */ /* 0x000fe400018e06ff */
[----:B------:R-:W-:-:S02]  /*3100*/  IMAD.X R5, RZ, RZ, RZ, P4 ;  /* 0x000000ffff057224 */ /* 0x000fc400020e06ff */
[----:B------:R-:W-:-:S04]  /*3110*/  IMAD.WIDE.U32 R14, R7, UR17, R14 ;  /* 0x00000011070e7c25 */ /* 0x000fc8000f8e000e */
[----:B------:R-:W-:-:S04]  /*3120*/  IMAD.WIDE.U32 R10, R0, UR19, R10 ;  /* 0x00000013000a7c25 */ /* 0x000fc8000f8e000a */
[----:B------:R-:W-:-:S04]  /*3130*/  IMAD.WIDE.U32 R22, R9, UR15, R18 ;  /* 0x0000000f09167c25 */ /* 0x000fc8000f8e0012 */
[----:B------:R-:W-:-:S04]  /*3140*/  IMAD.WIDE.U32 R4, R25, R36, R4 ;  /* 0x0000002419047225 */ /* 0x000fc800078e0004 */
[----:B------:R-:W-:Y:S01]  /*3150*/  IMAD.X R9, RZ, RZ, RZ, P2 ;  /* 0x000000ffff097224 */ /* 0x000fe200010e06ff */
[----:B------:R-:W-:Y:S01]  /*3160*/  IADD3 R18, P2, PT, R10, R15, RZ ;  /* 0x0000000f0a127210 */ /* 0x000fe20007f5e0ff */
[----:B------:R-:W-:Y:S01]  /*3170*/  IMAD.MOV.U32 R15, RZ, RZ, RZ ;  /* 0x000000ffff0f7224 */ /* 0x000fe200078e00ff */
[----:B------:R-:W-:Y:S01]  /*3180*/  IADD3 R12, P4, PT, R12, R5, RZ ;  /* 0x000000050c0c7210 */ /* 0x000fe20007f9e0ff */
[----:B------:R-:W-:Y:S01]  /*3190*/  IMAD.WIDE.U32 R8, R21, UR13, R8 ;  /* 0x0000000d15087c25 */ /* 0x000fe2000f8e0008 */
[----:B------:R-:W-:Y:S02]  /*31a0*/  IADD3.X R19, PT, PT, RZ, RZ, RZ, P2, !PT ;  /* 0x000000ffff137210 */ /* 0x000fe400017fe4ff */
[----:B------:R-:W-:Y:S01]  /*31b0*/  IADD3.X R13, PT, PT, RZ, RZ, RZ, P4, !PT ;  /* 0x000000ffff0d7210 */ /* 0x000fe200027fe4ff */
[----:B------:R-:W-:Y:S01]  /*31c0*/  IMAD R5, R14, UR20, RZ ;  /* 0x000000140e057c24 */ /* 0x000fe2000f8e02ff */
[----:B------:R-:W-:Y:S01]  /*31d0*/  IADD3 R10, P2, PT, R8, R11, RZ ;  /* 0x0000000b080a7210 */ /* 0x000fe20007f5e0ff */
[----:B------:R-:W-:-:S04]  /*31e0*/  IMAD.WIDE.U32 R18, R7, UR18, R18 ;  /* 0x0000001207127c25 */ /* 0x000fc8000f8e0012 */
[----:B------:R-:W-:-:S04]  /*31f0*/  IMAD.HI.U32 R15, R5, UR16, R14 ;  /* 0x00000010050f7c27 */ /* 0x000fc8000f8e000e */
[----:B------:R-:W-:-:S04]  /*3200*/  IMAD.WIDE.U32 R2, R34, R29, R2 ;  /* 0x0000001d22027225 */ /* 0x000fc800078e0002 */
[----:B------:R-:W-:Y:S01]  /*3210*/  IMAD.X R11, RZ, RZ, RZ, P2 ;  /* 0x000000ffff0b7224 */ /* 0x000fe200010e06ff */
[----:B------:R-:W-:Y:S01]  /*3220*/  IADD3 R14, P2, PT, R18, R15, RZ ;  /* 0x0000000f120e7210 */ /* 0x000fe20007f5e0ff */
[----:B------:R-:W-:Y:S01]  /*3230*/  IMAD.WIDE.U32 R12, R25, R25, R12 ;  /* 0x00000019190c7225 */ /* 0x000fe200078e000c */
[----:B------:R-:W-:Y:S02]  /*3240*/  IADD3 R2, P1, PT, R2, R17, RZ ;  /* 0x0000001102027210 */ /* 0x000fe40007f3e0ff */
[----:B------:R-:W-:Y:S01]  /*3250*/  IADD3 R8, P3, PT, R4, R3, RZ ;  /* 0x0000000304087210 */ /* 0x000fe20007f7e0ff */
[----:B------:R-:W-:Y:S01]  /*3260*/  IMAD.WIDE.U32 R10, R0, UR12, R10 ;  /* 0x0000000c000a7c25 */ /* 0x000fe2000f8e000a */
[----:B------:R-:W-:Y:S02]  /*3270*/  IADD3.X R15, PT, PT, RZ, RZ, RZ, P2, !PT ;  /* 0x000000ffff0f7210 */ /* 0x000fe400017fe4ff */
[----:B------:R-:W-:Y:S01]  /*3280*/  IADD3 R22, P2, PT, R22, R9, RZ ;  /* 0x0000000916167210 */ /* 0x000fe20007f5e0ff */
[----:B------:R-:W-:Y:S01]  /*3290*/  IMAD.X R3, RZ, RZ, RZ, P1 ;  /* 0x000000ffff037224 */ /* 0x000fe200008e06ff */
[----:B------:R-:W-:Y:S01]  /*32a0*/  IADD3.X R17, PT, PT, RZ, RZ, RZ, P0, !PT ;  /* 0x000000ffff117210 */ /* 0x000fe200007fe4ff */
[----:B------:R-:W-:Y:S01]  /*32b0*/  IMAD.X R9, RZ, RZ, RZ, P3 ;  /* 0x000000ffff097224 */ /* 0x000fe200018e06ff */
[----:B------:R-:W-:Y:S01]  /*32c0*/  IADD3 R18, P1, PT, R10, R19, RZ ;  /* 0x000000130a127210 */ /* 0x000fe20007f3e0ff */
[----:B------:R-:W-:-:S04]  /*32d0*/  IMAD.WIDE.U32 R14, R5, UR17, R14 ;  /* 0x00000011050e7c25 */ /* 0x000fc8000f8e000e */
[----:B------:R-:W-:-:S04]  /*32e0*/  IMAD.WIDE.U32 R2, R32, R31, R2 ;  /* 0x0000001f20027225 */ /* 0x000fc800078e0002 */
[----:B------:R-:W-:-:S04]  /*32f0*/  IMAD.WIDE.U32 R30, R34, R27, R8 ;  /* 0x0000001b221e7225 */ /* 0x000fc800078e0008 */
[----:B------:R-:W-:Y:S02]  /*3300*/  IMAD R33, R14, UR20, RZ ;  /* 0x000000140e217c24 */ /* 0x000fe4000f8e02ff */
[----:B------:R-:W-:Y:S02]  /*3310*/  IMAD.MOV.U32 R8, RZ, RZ, R14 ;  /* 0x000000ffff087224 */ /* 0x000fe400078e000e */
[----:B------:R-:W-:Y:S02]  /*3320*/  IMAD.MOV.U32 R9, RZ, RZ, RZ ;  /* 0x000000ffff097224 */ /* 0x000fe400078e00ff */
[----:B------:R-:W-:-:S04]  /*3330*/  IMAD.WIDE.U32 R16, R32, R36, R16 ;  /* 0x0000002420107225 */ /* 0x000fc800078e0010 */
[----:B------:R-:W-:Y:S01]  /*3340*/  IMAD.HI.U32 R8, R33, UR16, R8 ;  /* 0x0000001021087c27 */ /* 0x000fe2000f8e0008 */
[----:B------:R-:W-:Y:S02]  /*3350*/  IADD3 R9, P0, PT, R2, R23, RZ ;  /* 0x0000001702097210 */ /* 0x000fe40007f1e0ff */
[----:B------:R-:W-:Y:S01]  /*3360*/  IADD3 R2, P3, PT, R30, R3, RZ ;  /* 0x000000031e027210 */ /* 0x000fe20007f7e0ff */
[----:B------:R-:W-:Y:S01]  /*3370*/  IMAD.X R23, RZ, RZ, RZ, P2 ;  /* 0x000000ffff177224 */ /* 0x000fe200010e06ff */
[----:B------:R-:W-:Y:S01]  /*3380*/  IADD3 R30, P2, PT, R12, R31, RZ ;  /* 0x0000001f0c1e7210 */ /* 0x000fe20007f5e0ff */
[----:B------:R-:W-:Y:S01]  /*3390*/  IMAD.X R19, RZ, RZ, RZ, P1 ;  /* 0x000000ffff137224 */ /* 0x000fe200008e06ff */
[----:B------:R-:W-:Y:S01]  /*33a0*/  IADD3 R12, P1, PT, R16, R13, RZ ;  /* 0x0000000d100c7210 */ /* 0x000fe20007f3e0ff */
[----:B------:R-:W-:Y:S01]  /*33b0*/  IMAD.WIDE.U32 R22, R21, UR14, R22 ;  /* 0x0000000e15167c25 */ /* 0x000fe2000f8e0016 */
[----:B------:R-:W-:-:S03]  /*33c0*/  IADD3.X R3, PT, PT, RZ, RZ, RZ, P3, !PT ;  /* 0x000000ffff037210 */ /* 0x000fc60001ffe4ff */
[----:B------:R-:W-:Y:S01]  /*33d0*/  IMAD.X R13, RZ, RZ, RZ, P1 ;  /* 0x000000ffff0d7224 */ /* 0x000fe200008e06ff */
[----:B------:R-:W-:Y:S01]  /*33e0*/  IADD3 R10, P5, PT, R22, R11, RZ ;  /* 0x0000000b160a7210 */ /* 0x000fe20007fbe0ff */
[----:B------:R-:W-:Y:S01]  /*33f0*/  IMAD.X R31, RZ, RZ, RZ, P2 ;  /* 0x000000ffff1f7224 */ /* 0x000fe200010e06ff */
[----:B------:R-:W-:Y:S01]  /*3400*/  IADD3 R22, P4, PT, R23, R9, RZ ;  /* 0x0000000917167210 */ /* 0x000fe20007f9e0ff */
[----:B------:R-:W-:-:S03]  /*3410*/  IMAD.WIDE.U32 R2, R32, R29, R2 ;  /* 0x0000001d20027225 */ /* 0x000fc600078e0002 */
[----:B------:R-:W-:Y:S01]  /*3420*/  IADD3.X R23, PT, PT, RZ, RZ, RZ, P4, !PT ;  /* 0x000000ffff177210 */ /* 0x000fe200027fe4ff */
[----:B------:R-:W-:-:S04]  /*3430*/  IMAD.WIDE.U32 R12, R34, R25, R12 ;  /* 0x00000019220c7225 */ /* 0x000fc800078e000c */
[----:B------:R-:W-:-:S04]  /*3440*/  IMAD.WIDE.U32 R30, R34, R36, R30 ;  /* 0x00000024221e7225 */ /* 0x000fc800078e001e */
[----:B------:R-:W-:-:S04]  /*3450*/  IMAD.WIDE.U32 R18, R7, UR19, R18 ;  /* 0x0000001307127c25 */ /* 0x000fc8000f8e0012 */
[----:B------:R-:W-:Y:S01]  /*3460*/  IMAD.X R11, RZ, RZ, RZ, P5 ;  /* 0x000000ffff0b7224 */ /* 0x000fe200028e06ff */
[----:B------:R-:W-:Y:S01]  /*3470*/  IADD3 R12, P5, PT, R12, R31, RZ ;  /* 0x0000001f0c0c7210 */ /* 0x000fe20007fbe0ff */
[----:B------:R-:W-:Y:S01]  /*3480*/  IMAD.X R9, RZ, RZ, RZ, P0 ;  /* 0x000000ffff097224 */ /* 0x000fe200000e06ff */
[----:B------:R-:W-:Y:S01]  /*3490*/  IADD3 R16, P0, PT, R30, R3, RZ ;  /* 0x000000031e107210 */ /* 0x000fe20007f1e0ff */
[----:B------:R-:W-:Y:S01]  /*34a0*/  IMAD.WIDE.U32 R10, R0, UR13, R10 ;  /* 0x0000000d000a7c25 */ /* 0x000fe2000f8e000a */
[----:B------:R-:W-:Y:S02]  /*34b0*/  IADD3 R14, P3, PT, R18, R15, RZ ;  /* 0x0000000f120e7210 */ /* 0x000fe40007f7e0ff */
[----:B------:R-:W-:Y:S01]  /*34c0*/  IADD3 R18, P4, PT, R17, R13, RZ ;  /* 0x0000000d11127210 */ /* 0x000fe20007f9e0ff */
[----:B------:R-:W-:Y:S01]  /*34d0*/  IMAD.WIDE.U32 R22, R21, UR15, R22 ;  /* 0x0000000f15167c25 */ /* 0x000fe2000f8e0016 */
[----:B------:R-:W-:Y:S02]  /*34e0*/  IADD3.X R17, PT, PT, RZ, RZ, RZ, P0, !PT ;  /* 0x000000ffff117210 */ /* 0x000fe400007fe4ff */
[----:B------:R-:W-:Y:S01]  /*34f0*/  IADD3 R3, P6, PT, R2, R9, RZ ;  /* 0x0000000902037210 */ /* 0x000fe20007fde0ff */
[----:B------:R-:W-:Y:S01]  /*3500*/  IMAD.X R13, RZ, RZ, RZ, P5 ;  /* 0x000000ffff0d7224 */ /* 0x000fe200028e06ff */
[----:B------:R-:W-:Y:S01]  /*3510*/  IADD3 R2, P0, PT, R10, R19, RZ ;  /* 0x000000130a027210 */ /* 0x000fe20007f1e0ff */
[----:B------:R-:W-:Y:S01]  /*3520*/  IMAD.X R19, RZ, RZ, RZ, P4 ;  /* 0x000000ffff137224 */ /* 0x000fe200020e06ff */
[----:B------:R-:W-:Y:S01]  /*3530*/  IADD3 R10, P1, PT, R22, R11, RZ ;  /* 0x0000000b160a7210 */ /* 0x000fe20007f3e0ff */
[----:B------:R-:W-:Y:S01]  /*3540*/  IMAD.WIDE.U32 R16, R32, R27, R16 ;  /* 0x0000001b20107225 */ /* 0x000fe200078e0010 */
[----:B------:R-:W-:-:S02]  /*3550*/  IADD3 R22, P2, PT, R23, R3, RZ ;  /* 0x0000000317167210 */ /* 0x000fc40007f5e0ff */
[----:B------:R-:W-:Y:S01]  /*3560*/  IADD3.X R21, PT, PT, RZ, RZ, RZ, P6, !PT ;  /* 0x000000ffff157210 */ /* 0x000fe200037fe4ff */
[----:B------:R-:W-:Y:S01]  /*3570*/  IMAD.WIDE.U32 R12, R34, R25, R12 ;  /* 0x00000019220c7225 */ /* 0x000fe200078e000c */
[----:B------:R-:W-:-:S03]  /*3580*/  IADD3.X R3, PT, PT, RZ, RZ, RZ, P0, !PT ;  /* 0x000000ffff037210 */ /* 0x000fc600007fe4ff */
[----:B------:R-:W-:Y:S01]  /*3590*/  IMAD.WIDE.U32 R18, R32, R25, R18 ;  /* 0x0000001920127225 */ /* 0x000fe200078e0012 */
[----:B------:R-:W-:-:S03]  /*35a0*/  IADD3 R12, P4, PT, R12, R17, RZ ;  /* 0x000000110c0c7210 */ /* 0x000fc60007f9e0ff */
[----:B------:R-:W-:Y:S01]  /*35b0*/  IMAD.X R15, RZ, RZ, RZ, P3 ;  /* 0x000000ffff0f7224 */ /* 0x000fe200018e06ff */
[----:B------:R-:W-:Y:S01]  /*35c0*/  IADD3 R21, P3, PT, R16, R21, RZ ;  /* 0x0000001510157210 */ /* 0x000fe20007f7e0ff */
[----:B------:R-:W-:Y:S02]  /*35d0*/  IMAD.X R11, RZ, RZ, RZ, P1 ;  /* 0x000000ffff0b7224 */ /* 0x000fe400008e06ff */
[----:B------:R-:W-:Y:S02]  /*35e0*/  IMAD.X R4, RZ, RZ, RZ, P2 ;  /* 0x000000ffff047224 */ /* 0x000fe400010e06ff */
[----:B------:R-:W-:Y:S01]  /*35f0*/  IMAD.WIDE.U32 R16, R7, UR12, R2 ;  /* 0x0000000c07107c25 */ /* 0x000fe2000f8e0002 */
[----:B------:R-:W-:Y:S02]  /*3600*/  IADD3 R2, P2, PT, R18, R13, RZ ;  /* 0x0000000d12027210 */ /* 0x000fe40007f5e0ff */
[----:B------:R-:W-:Y:S01]  /*3610*/  IADD3.X R13, PT, PT, RZ, RZ, RZ, P4, !PT ;  /* 0x000000ffff0d7210 */ /* 0x000fe200027fe4ff */
[----:B------:R-:W-:-:S04]  /*3620*/  IMAD.WIDE.U32 R14, R5, UR18, R14 ;  /* 0x00000012050e7c25 */ /* 0x000fc8000f8e000e */
[----:B------:R-:W-:Y:S01]  /*3630*/  IMAD.WIDE.U32 R10, R0, UR14, R10 ;  /* 0x0000000e000a7c25 */ /* 0x000fe2000f8e000a */
[----:B------:R-:W-:Y:S02]  /*3640*/  IADD3 R8, P0, PT, R14, R8, RZ ;  /* 0x000000080e087210 */ /* 0x000fe40007f1e0ff */
[----:B------:R-:W-:Y:S01]  /*3650*/  IADD3 R14, P1, PT, R16, R15, RZ ;  /* 0x0000000f100e7210 */ /* 0x000fe20007f3e0ff */
[----:B------:R-:W-:Y:S01]  /*3660*/  IMAD.X R3, RZ, RZ, RZ, P2 ;  /* 0x000000ffff037224 */ /* 0x000fe200010e06ff */
[----:B------:R-:W-:Y:S01]  /*3670*/  IADD3 R16, P5, PT, R10, R17, RZ ;  /* 0x000000110a107210 */ /* 0x000fe20007fbe0ff */
[----:B------:R-:W-:Y:S01]  /*3680*/  IMAD.WIDE.U32 R12, R32, R36, R12 ;  /* 0x00000024200c7225 */ /* 0x000fe200078e000c */
[----:B------:R-:W-:Y:S02]  /*3690*/  IADD3 R10, P2, PT, R11, R22, RZ ;  /* 0x000000160b0a7210 */ /* 0x000fe40007f5e0ff */
[----:B------:R-:W-:Y:S01]  /*36a0*/  IADD3.X R17, PT, PT, RZ, RZ, RZ, P5, !PT ;  /* 0x000000ffff117210 */ /* 0x000fe20002ffe4ff */
[----:B------:R-:W-:-:S04]  /*36b0*/  IMAD.WIDE.U32 R2, R34, R34, R2 ;  /* 0x0000002222027225 */ /* 0x000fc800078e0002 */
[----:B------:R-:W-:Y:S01]  /*36c0*/  IMAD.X R15, RZ, RZ, RZ, P3 ;  /* 0x000000ffff0f7224 */ /* 0x000fe200018e06ff */
[----:B------:R-:W-:Y:S01]  /*36d0*/  IADD3 R2, P4, PT, R2, R13, RZ ;  /* 0x0000000d02027210 */ /* 0x000fe20007f9e0ff */
[----:B------:R-:W-:Y:S01]  /*36e0*/  IMAD.X R11, RZ, RZ, RZ, P2 ;  /* 0x000000ffff0b7224 */ /* 0x000fe200010e06ff */
[----:B------:R-:W-:Y:S01]  /*36f0*/  IADD3 R18, P2, PT, R19, R3, RZ ;  /* 0x0000000313127210 */ /* 0x000fe20007f5e0ff */
[----:B------:R-:W-:Y:S01]  /*3700*/  IMAD.X R9, RZ, RZ, RZ, P0 ;  /* 0x000000ffff097224 */ /* 0x000fe200000e06ff */
[----:B------:R-:W-:Y:S01]  /*3710*/  IADD3 R13, P3, PT, R12, R15, RZ ;  /* 0x0000000f0c0d7210 */ /* 0x000fe20007f7e0ff */
[----:B------:R-:W-:Y:S01]  /*3720*/  IMAD.X R15, RZ, RZ, RZ, P1 ;  /* 0x000000ffff0f7224 */ /* 0x000fe200008e06ff */
[----:B------:R-:W-:Y:S01]  /*3730*/  IADD3 R4, P0, PT, R4, R21, RZ ;  /* 0x0000001504047210 */ /* 0x000fe20007f1e0ff */
[----:B------:R-:W-:Y:S01]  /*3740*/  IMAD.WIDE.U32 R10, R0, UR15, R10 ;  /* 0x0000000f000a7c25 */ /* 0x000fe2000f8e000a */
[----:B------:R-:W-:Y:S02]  /*3750*/  IADD3.X R3, PT, PT, RZ, RZ, RZ, P4, !PT ;  /* 0x000000ffff037210 */ /* 0x000fe400027fe4ff */
[----:B------:R-:W-:Y:S01]  /*3760*/  MOV R21, RZ ;  /* 0x000000ff00157202 */ /* 0x000fe20000000f00 */
[----:B------:R-:W-:Y:S01]  /*3770*/  IMAD.WIDE.U32 R16, R7, UR13, R16 ;  /* 0x0000000d07107c25 */ /* 0x000fe2000f8e0010 */
[----:B------:R-:W-:-:S03]  /*3780*/  IADD3 R4, P1, PT, R11, R4, RZ ;  /* 0x000000040b047210 */ /* 0x000fc60007f3e0ff */
[----:B------:R-:W-:Y:S01]  /*3790*/  IMAD.WIDE.U32 R14, R5, UR19, R14 ;  /* 0x00000013050e7c25 */ /* 0x000fe2000f8e000e */
[----:B------:R-:W-:-:S03]  /*37a0*/  IADD3 R10, P4, PT, R10, R17, RZ ;  /* 0x000000110a0a7210 */ /* 0x000fc60007f9e0ff */
[----:B------:R-:W-:-:S04]  /*37b0*/  IMAD.WIDE.U32 R8, R33, UR17, R8 ;  /* 0x0000001121087c25 */ /* 0x000fc8000f8e0008 */
[----:B------:R-:W-:Y:S01]  /*37c0*/  IMAD.X R0, RZ, RZ, RZ, P0 ;  /* 0x000000ffff007224 */ /* 0x000fe200000e06ff */
[----:B------:R-:W-:Y:S01]  /*37d0*/  IADD3 R14, P5, PT, R14, R9, RZ ;  /* 0x000000090e0e7210 */ /* 0x000fe20007fbe0ff */
[----:B------:R-:W-:Y:S01]  /*37e0*/  IMAD.X R11, RZ, RZ, RZ, P3 ;  /* 0x000000ffff0b7224 */ /* 0x000fe200018e06ff */
[----:B------:R-:W-:Y:S01]  /*37f0*/  IADD3 R16, P3, PT, R16, R15, RZ ;  /* 0x0000000f10107210 */ /* 0x000fe20007f7e0ff */
[----:B------:R-:W-:Y:S01]  /*3800*/  IMAD R6, R8, UR20, RZ ;  /* 0x0000001408067c24 */ /* 0x000fe2000f8e02ff */
[----:B------:R-:W-:Y:S01]  /*3810*/  IADD3 R0, P0, PT, R0, R13, RZ ;  /* 0x0000000d00007210 */ /* 0x000fe20007f1e0ff */
[----:B------:R-:W-:Y:S01]  /*3820*/  IMAD.MOV.U32 R20, RZ, RZ, R8 ;  /* 0x000000ffff147224 */ /* 0x000fe200078e0008 */
[----:B------:R-:W-:Y:S01]  /*3830*/  IADD3.X R9, PT, PT, RZ, RZ, RZ, P1, !PT ;  /* 0x000000ffff097210 */ /* 0x000fe20000ffe4ff */
[----:B------:R-:W-:-:S04]  /*3840*/  IMAD.WIDE.U32 R2, R32, R25, R2 ;  /* 0x0000001920027225 */ /* 0x000fc800078e0002 */
[----:B------:R-:W-:-:S04]  /*3850*/  IMAD.HI.U32 R8, R6, UR16, R20 ;  /* 0x0000001006087c27 */ /* 0x000fc8000f8e0014 */
[----:B------:R-:W-:Y:S01]  /*3860*/  IMAD.X R19, RZ, RZ, RZ, P2 ;  /* 0x000000ffff137224 */ /* 0x000fe200010e06ff */
[----:B------:R-:W-:Y:S01]  /*3870*/  IADD3 R20, P2, PT, R2, R11, RZ ;  /* 0x0000000b02147210 */ /* 0x000fe20007f5e0ff */
[----:B------:R-:W-:Y:S01]  /*3880*/  IMAD.X R17, RZ, RZ, RZ, P3 ;  /* 0x000000ffff117224 */ /* 0x000fe200018e06ff */
[----:B------:R-:W-:Y:S01]  /*3890*/  IADD3 R0, P3, PT, R9, R0, RZ ;  /* 0x0000000009007210 */ /* 0x000fe20007f7e0ff */
[----:B------:R-:W-:Y:S01]  /*38a0*/  IMAD.X R11, RZ, RZ, RZ, P4 ;  /* 0x000000ffff0b7224 */ /* 0x000fe200020e06ff */
[----:B------:R-:W-:Y:S01]  /*38b0*/  IADD3.X R9, PT, PT, RZ, RZ, RZ, P0, !PT ;  /* 0x000000ffff097210 */ /* 0x000fe200007fe4ff */
[----:B------:R-:W-:Y:S02]  /*38c0*/  IMAD.X R15, RZ, RZ, RZ, P5 ;  /* 0x000000ffff0f7224 */ /* 0x000fe400028e06ff */
[----:B------:R-:W-:Y:S01]  /*38d0*/  IMAD.WIDE.U32 R12, R7, UR14, R10 ;  /* 0x0000000e070c7c25 */ /* 0x000fe2000f8e000a */
[----:B------:R-:W-:-:S03]  /*38e0*/  IADD3 R9, P4, PT, R9, R20, RZ ;  /* 0x0000001409097210 */ /* 0x000fc60007f9e0ff */
[----:B------:R-:W-:Y:S01]  /*38f0*/  IMAD.WIDE.U32 R16, R5, UR12, R16 ;  /* 0x0000000c05107c25 */ /* 0x000fe2000f8e0010 */
[----:B------:R-:W-:-:S03]  /*3900*/  IADD3 R10, P0, PT, R13, R4, RZ ;  /* 0x000000040d0a7210 */ /* 0x000fc60007f1e0ff */
[----:B------:R-:W-:Y:S01]  /*3910*/  IMAD.WIDE.U32 R18, R32, R34, R18 ;  /* 0x0000002220127225 */ /* 0x000fe200078e0012 */
[----:B------:R-:W-:-:S03]  /*3920*/  IADD3 R12, P5, PT, R12, R17, RZ ;  /* 0x000000110c0c7210 */ /* 0x000fc60007fbe0ff */
[----:B------:R-:W-:Y:S01]  /*3930*/  IMAD.WIDE.U32 R20, R33, UR18, R14 ;  /* 0x0000001221147c25 */ /* 0x000fe2000f8e000e */
[----:B------:R-:W-:-:S03]  /*3940*/  IADD3 R2, P1, PT, R18, R3, RZ ;  /* 0x0000000312027210 */ /* 0x000fc60007f3e0ff */
[----:B------:R-:W-:Y:S01]  /*3950*/  IMAD.X R4, RZ, RZ, RZ, P3 ;  /* 0x000000ffff047224 */ /* 0x000fe200018e06ff */
[----:B------:R-:W-:Y:S01]  /*3960*/  IADD3 R14, P3, PT, R16, R21, RZ ;  /* 0x00000015100e7210 */ /* 0x000fe20007f7e0ff */
[----:B------:R-:W-:Y:S01]  /*3970*/  IMAD.X R11, RZ, RZ, RZ, P0 ;  /* 0x000000ffff0b7224 */ /* 0x000fe200000e06ff */
[----:B------:R-:W-:Y:S01]  /*3980*/  IADD3 R8, P6, PT, R20, R8, RZ ;  /* 0x0000000814087210 */ /* 0x000fe20007fde0ff */
[----:B------:R-:W-:Y:S01]  /*3990*/  IMAD.X R13, RZ, RZ, RZ, P5 ;  /* 0x000000ffff0d7224 */ /* 0x000fe200028e06ff */
[----:B------:R-:W-:Y:S01]  /*39a0*/  IADD3.X R3, PT, PT, RZ, RZ, RZ, P1, !PT ;  /* 0x000000ffff037210 */ /* 0x000fe20000ffe4ff */
[----:B------:R-:W-:Y:S01]  /*39b0*/  IMAD.WIDE.U32 R16, R7, UR15, R10 ;  /* 0x0000000f07107c25 */ /* 0x000fe2000f8e000a */
[----:B------:R-:W-:Y:S02]  /*39c0*/  IADD3.X R15, PT, PT, RZ, RZ, RZ, P3, !PT ;  /* 0x000000ffff0f7210 */ /* 0x000fe40001ffe4ff */
[----:B------:R-:W-:Y:S01]  /*39d0*/  IADD3 R4, P1, PT, R4, R9, RZ ;  /* 0x0000000904047210 */ /* 0x000fe20007f3e0ff */
[----:B------:R-:W-:-:S02]  /*39e0*/  IMAD.X R9, RZ, RZ, RZ, P6 ;  /* 0x000000ffff097224 */ /* 0x000fc400030e06ff */
[----:B------:R-:W-:-:S04]  /*39f0*/  IMAD.WIDE.U32 R12, R5, UR13, R12 ;  /* 0x0000000d050c7c25 */ /* 0x000fc8000f8e000c */
[----:B------:R-:W-:-:S04]  /*3a00*/  IMAD.WIDE.U32 R14, R33, UR19, R14 ;  /* 0x00000013210e7c25 */ /* 0x000fc8000f8e000e */
[----:B------:R-:W-:Y:S01]  /*3a10*/  IMAD.WIDE.U32 R8, R6, UR17, R8 ;  /* 0x0000001106087c25 */ /* 0x000fe2000f8e0008 */
        /* <DEDUP_REMOVED lines=8> */
[----:B------:R-:W-:Y:S01]  /*3aa0*/  IMAD.X R15, RZ, RZ, RZ, P6 ;  /* 0x000000ffff0f7224 */ /* 0x000fe200030e06ff */
[----:B------:R-:W-:Y:S01]  /*3ab0*/  IADD3 R3, P2, PT, R17, R0, RZ ;  /* 0x0000000011037210 */ /* 0x000fe20007f5e0ff */
[----:B------:R-:W-:Y:S01]  /*3ac0*/  IMAD.WIDE.U32 R10, R5, UR14, R10 ;  /* 0x0000000e050a7c25 */ /* 0x000fe2000f8e000a */
[----:B------:R-:W-:-:S02]  /*3ad0*/  MOV R16, R8 ;  /* 0x0000000800107202 */ /* 0x000fc40000000f00 */
[----:B------:R-:W-:Y:S01]  /*3ae0*/  IADD3 R2, P3, PT, R2, R7, RZ ;  /* 0x0000000702027210 */ /* 0x000fe20007f7e0ff */
[----:B------:R-:W-:Y:S01]  /*3af0*/  IMAD R0, R8, UR20, RZ ;  /* 0x0000001408007c24 */ /* 0x000fe2000f8e02ff */
[----:B------:R-:W-:Y:S01]  /*3b00*/  IADD3.X R7, PT, PT, RZ, RZ, RZ, P2, !PT ;  /* 0x000000ffff077210 */ /* 0x000fe200017fe4ff */
[----:B------:R-:W-:Y:S01]  /*3b10*/  IMAD.WIDE.U32 R12, R33, UR12, R12 ;  /* 0x0000000c210c7c25 */ /* 0x000fe2000f8e000c */
[----:B------:R-:W-:-:S03]  /*3b20*/  IADD3.X R19, PT, PT, RZ, RZ, RZ, P0, !PT ;  /* 0x000000ffff137210 */ /* 0x000fc600007fe4ff */
[----:B------:R-:W-:Y:S01]  /*3b30*/  IMAD.WIDE.U32 R8, R6, UR18, R14 ;  /* 0x0000001206087c25 */ /* 0x000fe2000f8e000e */
[----:B------:R-:W-:-:S03]  /*3b40*/  IADD3 R14, P6, PT, R11, R3, RZ ;  /* 0x000000030b0e7210 */ /* 0x000fc60007fde0ff */
[----:B------:R-:W-:Y:S01]  /*3b50*/  IMAD.MOV.U32 R17, RZ, RZ, RZ ;  /* 0x000000ffff117224 */ /* 0x000fe200078e00ff */
[----:B------:R-:W-:Y:S01]  /*3b60*/  IADD3 R12, P5, PT, R12, R9, RZ ;  /* 0x000000090c0c7210 */ /* 0x000fe20007fbe0ff */
[----:B------:R-:W-:Y:S01]  /*3b70*/  IMAD.X R3, RZ, RZ, RZ, P4 ;  /* 0x000000ffff037224 */ /* 0x000fe200020e06ff */
[----:B------:R-:W-:Y:S01]  /*3b80*/  IADD3 R10, P4, PT, R10, R13, RZ ;  /* 0x0000000d0a0a7210 */ /* 0x000fe20007f9e0ff */
[----:B------:R-:W-:Y:S01]  /*3b90*/  IMAD.HI.U32 R17, R0, UR16, R16 ;  /* 0x0000001000117c27 */ /* 0x000fe2000f8e0010 */
[----:B------:R-:W-:Y:S02]  /*3ba0*/  IADD3.X R15, PT, PT, RZ, RZ, RZ, P6, !PT ;  /* 0x000000ffff0f7210 */ /* 0x000fe400037fe4ff */
[----:B------:R-:W-:Y:S01]  /*3bb0*/  IADD3 R16, P6, PT, R3, R2, RZ ;  /* 0x0000000203107210 */ /* 0x000fe20007fde0ff */
[----:B------:R-:W-:Y:S01]  /*3bc0*/  IMAD.X R11, RZ, RZ, RZ, P4 ;  /* 0x000000ffff0b7224 */ /* 0x000fe200020e06ff */
[----:B------:R-:W-:Y:S01]  /*3bd0*/  IADD3 R2, P4, PT, R8, R17, RZ ;  /* 0x0000001108027210 */ /* 0x000fe20007f9e0ff */
[----:B------:R-:W-:-:S02]  /*3be0*/  IMAD.X R13, RZ, RZ, RZ, P5 ;  /* 0x000000ffff0d7224 */ /* 0x000fc400028e06ff */
[----:B------:R-:W-:-:S04]  /*3bf0*/  IMAD.WIDE.U32 R8, R5, UR15, R14 ;  /* 0x0000000f05087c25 */ /* 0x000fc8000f8e000e */
[----:B------:R-:W-:-:S04]  /*3c00*/  IMAD.WIDE.U32 R14, R33, UR13, R10 ;  /* 0x0000000d210e7c25 */ /* 0x000fc8000f8e000a */
[----:B------:R-:W-:-:S04]  /*3c10*/  IMAD.WIDE.U32 R10, R6, UR19, R12 ;  /* 0x00000013060a7c25 */ /* 0x000fc8000f8e000c */
[----:B------:R-:W-:Y:S01]  /*3c20*/  IMAD.X R3, RZ, RZ, RZ, P4 ;  /* 0x000000ffff037224 */ /* 0x000fe200020e06ff */
[----:B------:R-:W-:Y:S01]  /*3c30*/  IADD3 R7, P4, PT, R7, R4, RZ ;  /* 0x0000000407077210 */ /* 0x000fe20007f9e0ff */
[----:B------:R-:W-:Y:S01]  /*3c40*/  IMAD.X R21, RZ, RZ, RZ, P1 ;  /* 0x000000ffff157224 */ /* 0x000fe200008e06ff */
[----:B------:R-:W-:Y:S01]  /*3c50*/  IADD3 R12, P1, PT, R8, R15, RZ ;  /* 0x0000000f080c7210 */ /* 0x000fe20007f3e0ff */
[----:B------:R-:W-:Y:S01]  /*3c60*/  IMAD.WIDE.U32 R4, R0, UR17, R2 ;  /* 0x0000001100047c25 */ /* 0x000fe2000f8e0002 */
[----:B------:R-:W-:Y:S02]  /*3c70*/  IADD3 R14, P2, PT, R14, R11, RZ ;  /* 0x0000000b0e0e7210 */ /* 0x000fe40007f5e0ff */
[----:B------:R-:W-:Y:S01]  /*3c80*/  IADD3.X R13, PT, PT, RZ, RZ, RZ, P1, !PT ;  /* 0x000000ffff0d7210 */ /* 0x000fe20000ffe4ff */
[----:B------:R-:W-:Y:S01]  /*3c90*/  IMAD.WIDE.U32 R18, R32, R32, R18 ;  /* 0x0000002020127225 */ /* 0x000fe200078e0012 */
[----:B------:R-:W-:Y:S02]  /*3ca0*/  IADD3 R21, P1, PT, R21, R16, RZ ;  /* 0x0000001015157210 */ /* 0x000fe40007f3e0ff */
[----:B------:R-:W-:Y:S01]  /*3cb0*/  IADD3 R16, P5, PT, R10, R5, RZ ;  /* 0x000000050a107210 */ /* 0x000fe20007fbe0ff */
[----:B------:R-:W-:Y:S01]  /*3cc0*/  IMAD.X R15, RZ, RZ, RZ, P2 ;  /* 0x000000ffff0f7224 */ /* 0x000fe200010e06ff */
[----:B------:R-:W-:Y:S01]  /*3cd0*/  IADD3 R11, P2, PT, R9, R7, RZ ;  /* 0x00000007090b7210 */ /* 0x000fe20007f5e0ff */
[----:B------:R-:W-:-:S04]  /*3ce0*/  IMAD.WIDE.U32 R2, R33, UR14, R12 ;  /* 0x0000000e21027c25 */ /* 0x000fc8000f8e000c */
[----:B------:R-:W-:Y:S01]  /*3cf0*/  IMAD.WIDE.U32 R8, R6, UR12, R14 ;  /* 0x0000000c06087c25 */ /* 0x000fe2000f8e000e */
[----:B------:R-:W-:Y:S02]  /*3d00*/  IADD3 R10, P0, PT, R3, R11, RZ ;  /* 0x0000000b030a7210 */ /* 0x000fe40007f1e0ff */
[----:B------:R-:W-:Y:S01]  /*3d10*/  IADD3.X R15, PT, PT, RZ, RZ, RZ, P3, !PT ;  /* 0x000000ffff0f7210 */ /* 0x000fe20001ffe4ff */
[----:B------:R-:W-:Y:S02]  /*3d20*/  IMAD.X R17, RZ, RZ, RZ, P5 ;  /* 0x000000ffff117224 */ /* 0x000fe400028e06ff */
[----:B------:R-:W-:Y:S01]  /*3d30*/  IMAD.X R14, RZ, RZ, RZ, P4 ;  /* 0x000000ffff0e7224 */ /* 0x000fe200020e06ff */
[----:B------:R-:W-:Y:S01]  /*3d40*/  IADD3 R12, P4, PT, R2, R9, RZ ;  /* 0x00000009020c7210 */ /* 0x000fe20007f9e0ff */
[----:B------:R-:W-:-:S03]  /*3d50*/  IMAD.WIDE.U32 R2, R0, UR18, R16 ;  /* 0x0000001200027c25 */ /* 0x000fc6000f8e0010 */
[----:B------:R-:W-:Y:S01]  /*3d60*/  IADD3.X R13, PT, PT, RZ, RZ, RZ, P4, !PT ;  /* 0x000000ffff0d7210 */ /* 0x000fe200027fe4ff */
[----:B------:R-:W-:Y:S01]  /*3d70*/  IMAD.X R11, RZ, RZ, RZ, P0 ;  /* 0x000000ffff0b7224 */ /* 0x000fe200000e06ff */
[----:B------:R-:W-:Y:S01]  /*3d80*/  IADD3 R8, P5, PT, R8, R3, RZ ;  /* 0x0000000308087210 */ /* 0x000fe20007fbe0ff */
[----:B------:R-:W-:Y:S01]  /*3d90*/  IMAD.X R7, RZ, RZ, RZ, P2 ;  /* 0x000000ffff077224 */ /* 0x000fe200010e06ff */
[----:B------:R-:W-:Y:S01]  /*3da0*/  IADD3 R14, P0, PT, R14, R21, RZ ;  /* 0x000000150e0e7210 */ /* 0x000fe20007f1e0ff */
[----:B------:R-:W-:-:S03]  /*3db0*/  IMAD.WIDE.U32 R10, R33, UR15, R10 ;  /* 0x0000000f210a7c25 */ /* 0x000fc6000f8e000a */
[----:B------:R-:W-:Y:S01]  /*3dc0*/  IADD3 R7, P2, PT, R7, R14, RZ ;  /* 0x0000000e07077210 */ /* 0x000fe20007f5e0ff */
[----:B------:R-:W-:Y:S02]  /*3dd0*/  IMAD.X R9, RZ, RZ, RZ, P5 ;  /* 0x000000ffff097224 */ /* 0x000fe400028e06ff */
[----:B------:R-:W-:-:S04]  /*3de0*/  IMAD.WIDE.U32 R12, R6, UR13, R12 ;  /* 0x0000000d060c7c25 */ /* 0x000fc8000f8e000c */
[----:B------:R-:W-:Y:S01]  /*3df0*/  IMAD.WIDE.U32 R8, R0, UR19, R8 ;  /* 0x0000001300087c25 */ /* 0x000fe2000f8e0008 */
[----:B------:R-:W-:Y:S02]  /*3e00*/  IADD3 R14, P3, PT, R10, R13, RZ ;  /* 0x0000000d0a0e7210 */ /* 0x000fe40007f7e0ff */
[----:B------:R-:W-:Y:S01]  /*3e10*/  IADD3 R10, P5, PT, R18, R15, RZ ;  /* 0x0000000f120a7210 */ /* 0x000fe20007fbe0ff */
[----:B------:R-:W-:Y:S01]  /*3e20*/  IMAD.X R21, RZ, RZ, RZ, P6 ;  /* 0x000000ffff157224 */ /* 0x000fe200030e06ff */
[----:B------:R-:W-:Y:S01]  /*3e30*/  IADD3 R16, P6, PT, R12, R9, RZ ;  /* 0x000000090c107210 */ /* 0x000fe20007fde0ff */
[----:B------:R-:W-:Y:S01]  /*3e40*/  IMAD.X R15, RZ, RZ, RZ, P3 ;  /* 0x000000ffff0f7224 */ /* 0x000fe200018e06ff */
[----:B------:R-:W-:Y:S01]  /*3e50*/  IADD3 R7, P3, PT, R11, R7, RZ ;  /* 0x000000070b077210 */ /* 0x000fe20007f7e0ff */
[----:B------:R-:W-:Y:S01]  /*3e60*/  IMAD.X R18, RZ, RZ, RZ, P1 ;  /* 0x000000ffff127224 */ /* 0x000fe200008e06ff */
[----:B------:R-:W-:Y:S01]  /*3e70*/  IADD3.X R17, PT, PT, RZ, RZ, RZ, P6, !PT ;  /* 0x000000ffff117210 */ /* 0x000fe200037fe4ff */
[----:B------:R-:W-:Y:S01]  /*3e80*/  IMAD.WIDE.U32 R12, R6, UR14, R14 ;  /* 0x0000000e060c7c25 */ /* 0x000fe2000f8e000e */
[----:B------:R-:W-:-:S03]  /*3e90*/  IADD3 R21, P4, PT, R21, R10, RZ ;  /* 0x0000000a15157210 */ /* 0x000fc60007f9e0ff */
[----:B------:R-:W-:Y:S01]  /*3ea0*/  IMAD.WIDE.U32 R10, R0, UR12, R16 ;  /* 0x0000000c000a7c25 */ /* 0x000fe2000f8e0010 */
[----:B------:R-:W-:Y:S02]  /*3eb0*/  IADD3 R14, P6, PT, R13, R7, RZ ;  /* 0x000000070d0e7210 */ /* 0x000fe40007fde0ff */
[----:B------:R-:W-:Y:S01]  /*3ec0*/  IADD3 R18, P1, PT, R18, R21, RZ ;  /* 0x0000001512127210 */ /* 0x000fe20007f3e0ff */
[----:B------:R-:W-:Y:S01]  /*3ed0*/  IMAD.X R21, RZ, RZ, RZ, P0 ;  /* 0x000000ffff157224 */ /* 0x000fe200000e06ff */
[----:B------:R-:W-:Y:S02]  /*3ee0*/  IADD3 R16, P0, PT, R12, R11, RZ ;  /* 0x0000000b0c107210 */ /* 0x000fe40007f1e0ff */
[----:B------:R-:W-:-:S03]  /*3ef0*/  IADD3.X R15, PT, PT, RZ, RZ, RZ, P6, !PT ;  /* 0x000000ffff0f7210 */ /* 0x000fc600037fe4ff */
[----:B------:R-:W-:Y:S01]  /*3f00*/  IMAD.X R17, RZ, RZ, RZ, P0 ;  /* 0x000000ffff117224 */ /* 0x000fe200000e06ff */
[----:B------:R-:W-:Y:S01]  /*3f10*/  IADD3 R21, P0, PT, R21, R18, RZ ;  /* 0x0000001215157210 */ /* 0x000fe20007f1e0ff */
[----:B------:R-:W-:-:S04]  /*3f20*/  IMAD.WIDE.U32 R12, R6, UR15, R14 ;  /* 0x0000000f060c7c25 */ /* 0x000fc8000f8e000e */
[----:B------:R-:W-:Y:S02]  /*3f30*/  IMAD.X R14, RZ, RZ, RZ, P2 ;  /* 0x000000ffff0e7224 */ /* 0x000fe400010e06ff */
[----:B------:R-:W-:Y:S01]  /*3f40*/  IMAD.WIDE.U32 R6, R0, UR13, R16 ;  /* 0x0000000d00067c25 */ /* 0x000fe2000f8e0010 */
[----:B------:R-:W-:Y:S02]  /*3f50*/  IADD3.X R17, PT, PT, RZ, RZ, RZ, P3, !PT ;  /* 0x000000ffff117210 */ /* 0x000fe40001ffe4ff */
[----:B------:R-:W-:Y:S01]  /*3f60*/  IADD3 R16, P2, PT, R14, R21, RZ ;  /* 0x000000150e107210 */ /* 0x000fe20007f5e0ff */
[----:B------:R-:W-:Y:S01]  /*3f70*/  IMAD.X R18, RZ, RZ, RZ, P4 ;  /* 0x000000ffff127224 */ /* 0x000fe200020e06ff */
[----:B------:R-:W-:Y:S01]  /*3f80*/  IADD3 R14, P6, PT, R12, R7, RZ ;  /* 0x000000070c0e7210 */ /* 0x000fe20007fde0ff */
[----:B------:R-:W-:Y:S01]  /*3f90*/  IMAD.X R21, RZ, RZ, RZ, P5 ;  /* 0x000000ffff157224 */ /* 0x000fe200028e06ff */
[----:B------:R-:W-:Y:S01]  /*3fa0*/  IADD3 R17, P3, PT, R17, R16, RZ ;  /* 0x0000001011117210 */ /* 0x000fe20007f7e0ff */
[----:B------:R-:W-:Y:S01]  /*3fb0*/  IMAD.X R16, RZ, RZ, RZ, P1 ;  /* 0x000000ffff107224 */ /* 0x000fe200008e06ff */
[----:B------:R-:W-:-:S02]  /*3fc0*/  IADD3.X R15, PT, PT, RZ, RZ, RZ, P6, !PT ;  /* 0x000000ffff0f7210 */ /* 0x000fc400037fe4ff */
[----:B------:R-:W-:Y:S02]  /*3fd0*/  IADD3 R17, P4, PT, R13, R17, RZ ;  /* 0x000000110d117210 */ /* 0x000fe40007f9e0ff */
[----:B------:R-:W-:Y:S01]  /*3fe0*/  IADD3 R18, PT, PT, R18, R19, R21 ;  /* 0x0000001312127210 */ /* 0x000fe20007ffe015 */
[----:B------:R-:W-:Y:S01]  /*3ff0*/  IMAD.WIDE.U32 R12, R0, UR14, R14 ;  /* 0x0000000e000c7c25 */ /* 0x000fe2000f8e000e */
[----:B------:R-:W-:-:S03]  /*4000*/  IADD3.X R32, PT, PT, RZ, RZ, RZ, P4, !PT ;  /* 0x000000ffff207210 */ /* 0x000fc600027fe4ff */
[----:B------:R-:W-:Y:S01]  /*4010*/  IMAD.X R15, RZ, RZ, RZ, P0 ;  /* 0x000000ffff0f7224 */ /* 0x000fe200000e06ff */
[----:B------:R-:W-:Y:S01]  /*4020*/  IADD3 R14, P0, PT, R13, R17, RZ ;  /* 0x000000110d0e7210 */ /* 0x000fe20007f1e0ff */
[----:B------:R-:W-:-:S03]  /*4030*/  IMAD.X R17, RZ, RZ, RZ, P3 ;  /* 0x000000ffff117224 */ /* 0x000fc600018e06ff */
[----:B------:R-:W-:Y:S01]  /*4040*/  IADD3 R18, PT, PT, R15, R18, R16 ;  /* 0x000000120f127210 */ /* 0x000fe20007ffe010 */
[----:B------:R-:W-:Y:S01]  /*4050*/  IMAD.X R15, RZ, RZ, RZ, P0 ;  /* 0x000000ffff0f7224 */ /* 0x000fe200000e06ff */
[----:B------:R-:W-:Y:S01]  /*4060*/  IADD3.X R16, PT, PT, RZ, RZ, RZ, P2, !PT ;  /* 0x000000ffff107210 */ /* 0x000fe200017fe4ff */
[----:B------:R-:W-:-:S03]  /*4070*/  IMAD.WIDE.U32 R14, R0, UR15, R14 ;  /* 0x0000000f000e7c25 */ /* 0x000fc6000f8e000e */
[----:B------:R-:W-:-:S04]  /*4080*/  IADD3 R17, PT, PT, R17, R18, R16 ;  /* 0x0000001211117210 */ /* 0x000fc80007ffe010 */
[----:B------:R-:W-:-:S04]  /*4090*/  IADD3 R32, PT, PT, R15, R17, R32 ;  /* 0x000000110f207210 */ /* 0x000fc80007ffe020 */
[----:B------:R-:W-:-:S13]  /*40a0*/  ISETP.GT.U32.AND P0, PT, R32, UR15, PT ;  /* 0x0000000f20007c0c */ /* 0x000fda000bf04070 */
[----:B------:R-:W-:Y:S05]  /*40b0*/  @P0 BRA `(.L_x_4) ;  /* 0x0000000000b00947 */ /* 0x000fea0003800000 */
[----:B------:R-:W-:Y:S01]  /*40c0*/  ISETP.GE.U32.AND P0, PT, R32, UR15, PT ;  /* 0x0000000f20007c0c */ /* 0x000fe2000bf06070 */
[----:B------:R-:W-:Y:S01]  /*40d0*/  IMAD.MOV.U32 R31, RZ, RZ, R2 ;  /* 0x000000ffff1f7224 */ /* 0x000fe200078e0002 */
[----:B------:R-:W-:Y:S01]  /*40e0*/  MOV R27, R10 ;  /* 0x0000000a001b7202 */ /* 0x000fe20000000f00 */
[----:B------:R-:W-:Y:S01]  /*40f0*/  IMAD.MOV.U32 R29, RZ, RZ, R8 ;  /* 0x000000ffff1d7224 */ /* 0x000fe200078e0008 */
[----:B------:R-:W-:Y:S01]  /*4100*/  MOV R34, R14 ;  /* 0x0000000e00227202 */ /* 0x000fe20000000f00 */
[----:B------:R-:W-:Y:S02]  /*4110*/  IMAD.MOV.U32 R36, RZ, RZ, R6 ;  /* 0x000000ffff247224 */ /* 0x000fe400078e0006 */
[----:B------:R-:W-:Y:S02]  /*4120*/  IMAD.MOV.U32 R25, RZ, RZ, R12 ;  /* 0x000000ffff197224 */ /* 0x000fe400078e000c */
[----:B------:R-:W-:-:S04]  /*4130*/  IMAD.MOV.U32 R33, RZ, RZ, R4 ;  /* 0x000000ffff217224 */ /* 0x000fc800078e0004 */
[----:B------:R-:W-:Y:S05]  /*4140*/  @!P0 BREAK.RELIABLE B9 ;  /* 0x0000000000098942 */ /* 0x000fea0003800100 */
[----:B------:R-:W-:Y:S05]  /*4150*/  @!P0 BRA `(.L_x_5) ;  /* 0x0000000000e88947 */ /* 0x000fea0003800000 */
[----:B------:R-:W-:-:S13]  /*4160*/  ISETP.LE.U32.AND P0, PT, R34, UR14, PT ;  /* 0x0000000e22007c0c */ /* 0x000fda000bf03070 */
[----:B------:R-:W-:Y:S05]  /*4170*/  @!P0 BRA `(.L_x_4) ;  /* 0x0000000000808947 */ /* 0x000fea0003800000 */
[----:B------:R-:W-:-:S13]  /*4180*/  ISETP.LT.U32.AND P0, PT, R34, UR14, PT ;  /* 0x0000000e22007c0c */ /* 0x000fda000bf01070 */
[----:B------:R-:W-:Y:S05]  /*4190*/  @P0 BREAK.RELIABLE B9 ;  /* 0x0000000000090942 */ /* 0x000fea0003800100 */
[----:B------:R-:W-:Y:S05]  /*41a0*/  @P0 BRA `(.L_x_5) ;  /* 0x0000000000d40947 */ /* 0x000fea0003800000 */
        /* <DEDUP_REMOVED lines=12> */
[----:B------:R-:W-:Y:S01]  /*4270*/  ISETP.LT.U32.AND P0, PT, R10, UR19, PT ;  /* 0x000000130a007c0c */ /* 0x000fe2000bf01070 */
[----:B------:R-:W-:-:S12]  /*4280*/  IMAD.MOV.U32 R27, RZ, RZ, R10 ;  /* 0x000000ffff1b7224 */ /* 0x000fd800078e000a */
        /* <DEDUP_REMOVED lines=10> */
[----:B------:R-:W-:Y:S01]  /*4330*/  IMAD.MOV.U32 R33, RZ, RZ, R4 ;  /* 0x000000ffff217224 */ /* 0x000fe200078e0004 */
[----:B------:R-:W-:Y:S02]  /*4340*/  MOV R31, R2 ;  /* 0x00000002001f7202 */ /* 0x000fe40000000f00 */
[----:B------:R-:W-:-:S13]  /*4350*/  ISETP.LT.U32.OR P0, PT, R2, UR17, P0 ;  /* 0x0000001102007c0c */ /* 0x000fda0008701470 */
[----:B------:R-:W-:Y:S05]  /*4360*/  @P0 BREAK.RELIABLE B9 ;  /* 0x0000000000090942 */ /* 0x000fea0003800100 */
[----:B------:R-:W-:Y:S05]  /*4370*/  @P0 BRA `(.L_x_5) ;  /* 0x0000000000600947 */ /* 0x000fea0003800000 */
.L_x_4:
[----:B------:R-:W-:Y:S05]  /*4380*/  BSYNC.RELIABLE B9 ;  /* 0x0000000000097941 */ /* 0x000fea0003800100 */
.L_x_3:
[----:B------:R-:W-:Y:S02]  /*4390*/  IADD3 R33, P0, PT, R4, -UR16, RZ ;  /* 0x8000001004217c10 */ /* 0x000fe4000ff1e0ff */
[----:B------:R-:W-:-:S03]  /*43a0*/  MOV R0, 0xffffffff ;  /* 0xffffffff00007802 */ /* 0x000fc60000000f00 */
[----:B------:R-:W-:-:S05]  /*43b0*/  IMAD.X R31, RZ, RZ, -0x1, P0 ;  /* 0xffffffffff1f7424 */ /* 0x000fca00000e06ff */
[----:B------:R-:W-:-:S04]  /*43c0*/  SHF.R.U32.HI R31, RZ, 0x1f, R31 ;  /* 0x0000001fff1f7819 */ /* 0x000fc8000001161f */
[----:B------:R-:W-:-:S04]  /*43d0*/  IADD3 R31, P0, P1, R2, -UR17, -R31 ;  /* 0x80000011021f7c10 */ /* 0x000fc8000f91e81f */
[----:B------:R-:W-:-:S04]  /*43e0*/  IADD3.X R29, PT, PT, RZ, -0x1, R0, P0, P1 ;  /* 0xffffffffff1d7810 */ /* 0x000fc800007e2400 */
        /* <DEDUP_REMOVED lines=16> */
[----:B------:R-:W-:-:S07]  /*44f0*/  IADD3 R32, PT, PT, R32, -UR15, -R3 ;  /* 0x8000000f20207c10 */ /* 0x000fce000fffe803 */
.L_x_5:
[----:B------:R-:W-:Y:S05]  /*4500*/  BSYNC.RECONVERGENT B0 ;  /* 0x0000000000007941 */ /* 0x000fea0003800200 */
.L_x_2:
[----:B------:R-:W-:Y:S05]  /*4510*/  WARPSYNC.ALL ;  /* 0x0000000000007948 */ /* 0x000fea0003800000 */
[----:B------:R-:W-:-:S04]  /*4520*/  USHF.R.U32.HI UR4, URZ, 0x5, UR11 ;  /* 0x00000005ff047899 */ /* 0x000fc8000801160b */
[----:B------:R-:W-:-:S09]  /*4530*/  ULEA UR4, UR4, UR43, 0x2 ;  /* 0x0000002b04047291 */ /* 0x000fd2000f8e10ff */
[----:B------:R-:W2:Y:S01]  /*4540*/  LDL R0, [UR4] ;  /* 0x00000004ff007983 */ /* 0x000ea20008100800 */
[----:B------:R-:W-:Y:S01]  /*4550*/  BSSY.RECONVERGENT B0, `(.L_x_6) ;  /* 0x000023b000007945 */ /* 0x000fe20003800200 */
[----:B--2---:R-:W-:-:S04]  /*4560*/  SHF.R.W.U32.HI R0, RZ, UR11, R0 ;  /* 0x0000000bff007c19 */ /* 0x004fc80008011e00 */
[----:B------:R-:W-:-:S04]  /*4570*/  LOP3.LUT R0, R0, 0x1, RZ, 0xc0, !PT ;  /* 0x0000000100007812 */ /* 0x000fc800078ec0ff */
[----:B------:R-:W-:-:S13]  /*4580*/  ISETP.NE.U32.AND P0, PT, R0, 0x1, PT ;  /* 0x000000010000780c */ /* 0x000fda0003f05070 */
[----:B------:R-:W-:Y:S05]  /*4590*/  @P0 BRA `(.L_x_7) ;  /* 0x0000002000d80947 */ /* 0x000fea0003800000 */
[----:B------:R-:W-:Y:S01]  /*45a0*/  IMAD.WIDE.U32 R4, R33, UR34, RZ ;  /* 0x0000002221047c25 */ /* 0x000fe2000f8e00ff */
[----:B------:R-:W-:-:S03]  /*45b0*/  UMOV UR4, URZ ;  /* 0x000000ff00047c82 */ /* 0x000fc60008000000 */
[----:B------:R-:W-:Y:S01]  /*45c0*/  HFMA2 R7, -RZ, RZ, 0, 0 ;  /* 0x00000000ff077431 */ /* 0x000fe200000001ff */
[----:B------:R-:W-:Y:S01]  /*45d0*/  UMOV UR5, URZ ;  /* 0x000000ff00057c82 */ /* 0x000fe20008000000 */
[----:B------:R-:W-:Y:S01]  /*45e0*/  VIADD R2, R5, UR4 ;  /* 0x0000000405027c36 */ /* 0x000fe20008000000 */
[----:B------:R-:W-:Y:S01]  /*45f0*/  UMOV UR6, URZ ;  /* 0x000000ff00067c82 */ /* 0x000fe20008000000 */
[----:B------:R-:W-:Y:S01]  /*4600*/  IMAD.MOV.U32 R3, RZ, RZ, RZ ;  /* 0x000000ffff037224 */ /* 0x000fe200078e00ff */
[----:B------:R-:W-:Y:S01]  /*4610*/  UMOV UR7, URZ ;  /* 0x000000ff00077c82 */ /* 0x000fe20008000000 */
[----:B------:R-:W-:Y:S01]  /*4620*/  IMAD.MOV.U32 R9, RZ, RZ, RZ ;  /* 0x000000ffff097224 */ /* 0x000fe200078e00ff */
[----:B------:R-:W-:Y:S01]  /*4630*/  UMOV UR8, URZ ;  /* 0x000000ff00087c82 */ /* 0x000fe20008000000 */
[----:B------:R-:W-:Y:S01]  /*4640*/  IMAD.WIDE.U32 R2, R33, UR35, R2 ;  /* 0x0000002321027c25 */ /* 0x000fe2000f8e0002 */
[----:B------:R-:W-:Y:S01]  /*4650*/  UMOV UR9, URZ ;  /* 0x000000ff00097c82 */ /* 0x000fe20008000000 */
[----:B------:R-:W-:Y:S01]  /*4660*/  UMOV UR10, URZ ;  /* 0x000000ff000a7c82 */ /* 0x000fe20008000000 */
[----:B------:R-:W-:Y:S01]  /*4670*/  BSSY.RELIABLE B1, `(.L_x_8) ;  /* 0x0000211000017945 */ /* 0x000fe20003800100 */
[----:B------:R-:W-:Y:S01]  /*4680*/  IMAD.MOV.U32 R8, RZ, RZ, R2 ;  /* 0x000000ffff087224 */ /* 0x000fe200078e0002 */
[----:B------:R-:W-:Y:S01]  /*4690*/  IADD3 R6, PT, PT, R3, UR5, RZ ;  /* 0x0000000503067c10 */ /* 0x000fe2000fffe0ff */
[----:B------:R-:W-:-:S02]  /*46a0*/  IMAD.MOV.U32 R5, RZ, RZ, RZ ;  /* 0x000000ffff057224 */ /* 0x000fc400078e00ff */
[----:B------:R-:W-:-:S04]  /*46b0*/  IMAD.WIDE.U32 R8, R31, UR34, R8 ;  /* 0x000000221f087c25 */ /* 0x000fc8000f8e0008 */
[----:B------:R-:W-:-:S04]  /*46c0*/  IMAD.WIDE.U32 R2, R33, UR36, R6 ;  /* 0x0000002421027c25 */ /* 0x000fc8000f8e0006 */
[----:B------:R-:W-:Y:S01]  /*46d0*/  VIADD R7, R9, UR4 ;  /* 0x0000000409077c36 */ /* 0x000fe20008000000 */
[----:B------:R-:W-:Y:S01]  /*46e0*/  IADD3 R10, PT, PT, R3, UR6, RZ ;  /* 0x00000006030a7c10 */ /* 0x000fe2000fffe0ff */
[----:B------:R-:W-:Y:S02]  /*46f0*/  IMAD.MOV.U32 R11, RZ, RZ, RZ ;  /* 0x000000ffff0b7224 */ /* 0x000fe400078e00ff */
[----:B------:R-:W-:Y:S01]  /*4700*/  IMAD.MOV.U32 R15, RZ, RZ, RZ ;  /* 0x000000ffff0f7224 */ /* 0x000fe200078e00ff */
[----:B------:R-:W-:Y:S01]  /*4710*/  IADD3 R6, P0, PT, R7, R2, RZ ;  /* 0x0000000207067210 */ /* 0x000fe20007f1e0ff */
[----:B------:R-:W-:Y:S02]  /*4720*/  IMAD R2, R4, UR20, RZ ;  /* 0x0000001404027c24 */ /* 0x000fe4000f8e02ff */
[----:B------:R-:W-:Y:S02]  /*4730*/  IMAD.MOV.U32 R17, RZ, RZ, RZ ;  /* 0x000000ffff117224 */ /* 0x000fe400078e00ff */
[----:B------:R-:W-:-:S02]  /*4740*/  IMAD.X R7, RZ, RZ, RZ, P0 ;  /* 0x000000ffff077224 */ /* 0x000fc400000e06ff */
[----:B------:R-:W-:-:S04]  /*4750*/  IMAD.HI.U32 R9, R2, UR16, R4 ;  /* 0x0000001002097c27 */ /* 0x000fc8000f8e0004 */
[----:B------:R-:W-:Y:S01]  /*4760*/  IMAD.WIDE.U32 R6, R31, UR35, R6 ;  /* 0x000000231f067c25 */ /* 0x000fe2000f8e0006 */
[----:B------:R-:W-:-:S03]  /*4770*/  IADD3 R8, P1, PT, R9, R8, RZ ;  /* 0x0000000809087210 */ /* 0x000fc60007f3e0ff */
[----:B------:R-:W-:Y:S01]  /*4780*/  IMAD.WIDE.U32 R4, R33, UR37, R10 ;  /* 0x0000002521047c25 */ /* 0x000fe2000f8e000a */
[----:B------:R-:W-:-:S03]  /*4790*/  IADD3 R13, PT, PT, R7, UR5, RZ ;  /* 0x00000005070d7c10 */ /* 0x000fc6000fffe0ff */
[----:B------:R-:W-:Y:S01]  /*47a0*/  VIADD R10, R5, UR7 ;  /* 0x00000007050a7c36 */ /* 0x000fe20008000000 */
[----:B------:R-:W-:Y:S01]  /*47b0*/  IADD3 R12, P0, PT, R13, R4, RZ ;  /* 0x000000040d0c7210 */ /* 0x000fe20007f1e0ff */
[----:B------:R-:W-:Y:S02]  /*47c0*/  IMAD.MOV.U32 R14, RZ, RZ, R6 ;  /* 0x000000ffff0e7224 */ /* 0x000fe400078e0006 */
[----:B------:R-:W-:Y:S01]  /*47d0*/  IMAD.WIDE.U32 R4, R33, UR42, R10 ;  /* 0x0000002a21047c25 */ /* 0x000fe2000f8e000a */
[----:B------:R-:W-:-:S03]  /*47e0*/  IADD3.X R13, PT, PT, RZ, RZ, RZ, P0, !PT ;  /* 0x000000ffff0d7210 */ /* 0x000fc600007fe4ff */
[----:B------:R-:W-:Y:S01]  /*47f0*/  IMAD.WIDE.U32 R14, R29, UR34, R14 ;  /* 0x000000221d0e7c25 */ /* 0x000fe2000f8e000e */
[----:B------:R-:W-:-:S03]  /*4800*/  IADD3 R10, PT, PT, R5, UR8, RZ ;  /* 0x00000008050a7c10 */ /* 0x000fc6000fffe0ff */
[----:B------:R-:W-:-:S04]  /*4810*/  IMAD.WIDE.U32 R6, R31, UR36, R12 ;  /* 0x000000241f067c25 */ /* 0x000fc8000f8e000c */
[----:B------:R-:W-:Y:S02]  /*4820*/  VIADD R3, R15, UR4 ;  /* 0x000000040f037c36 */ /* 0x000fe40008000000 */
[----:B------:R-:W-:Y:S02]  /*4830*/  IMAD.X R9, RZ, RZ, RZ, P1 ;  /* 0x000000ffff097224 */ /* 0x000fe400008e06ff */
[----:B------:R-:W-:Y:S01]  /*4840*/  VIADD R7, R7, UR6 ;  /* 0x0000000607077c36 */ /* 0x000fe20008000000 */
[----:B------:R-:W-:Y:S01]  /*4850*/  IADD3 R6, P1, PT, R3, R6, RZ ;  /* 0x0000000603067210 */ /* 0x000fe20007f3e0ff */
[----:B------:R-:W-:-:S03]  /*4860*/  IMAD.WIDE.U32 R10, R33, UR41, R10 ;  /* 0x00000029210a7c25 */ /* 0x000fc6000f8e000a */
[----:B------:R-:W-:Y:S01]  /*4870*/  IADD3 R12, P0, PT, R7, R4, RZ ;  /* 0x00000004070c7210 */ /* 0x000fe20007f1e0ff */
[----:B------:R-:W-:Y:S01]  /*4880*/  IMAD.X R7, RZ, RZ, RZ, P1 ;  /* 0x000000ffff077224 */ /* 0x000fe200008e06ff */
[----:B------:R-:W-:Y:S01]  /*4890*/  IADD3 R16, PT, PT, R11, UR9, RZ ;  /* 0x000000090b107c10 */ /* 0x000fe2000fffe0ff */
[----:B------:R-:W-:Y:S01]  /*48a0*/  IMAD.WIDE.U32 R8, R2, UR17, R8 ;  /* 0x0000001102087c25 */ /* 0x000fe2000f8e0008 */
[----:B------:R-:W-:-:S03]  /*48b0*/  IADD3.X R13, PT, PT, RZ, RZ, RZ, P0, !PT ;  /* 0x000000ffff0d7210 */ /* 0x000fc600007fe4ff */
[----:B------:R-:W-:Y:S01]  /*48c0*/  IMAD.WIDE.U32 R6, R29, UR35, R6 ;  /* 0x000000231d067c25 */ /* 0x000fe2000f8e0006 */
[----:B------:R-:W-:-:S03]  /*48d0*/  IADD3 R14, P2, PT, R9, R14, RZ ;  /* 0x0000000e090e7210 */ /* 0x000fc60007f5e0ff */
[----:B------:R-:W-:Y:S01]  /*48e0*/  IMAD.WIDE.U32 R4, R33, UR38, R16 ;  /* 0x0000002621047c25 */ /* 0x000fe2000f8e0010 */
[----:B------:R-:W-:-:S03]  /*48f0*/  IADD3 R3, PT, PT, R7, UR5, RZ ;  /* 0x0000000507037c10 */ /* 0x000fc6000fffe0ff */
[----:B------:R-:W-:Y:S02]  /*4900*/  IMAD R0, R8, UR20, RZ ;  /* 0x0000001408007c24 */ /* 0x000fe4000f8e02ff */
[----:B------:R-:W-:Y:S02]  /*4910*/  IMAD.MOV.U32 R16, RZ, RZ, R8 ;  /* 0x000000ffff107224 */ /* 0x000fe400078e0008 */
[----:B------:R-:W-:-:S04]  /*4920*/  IMAD.WIDE.U32 R8, R31, UR37, R12 ;  /* 0x000000251f087c25 */ /* 0x000fc8000f8e000c */
[----:B------:R-:W-:Y:S02]  /*4930*/  HFMA2 R13, -RZ, RZ, 0, 0 ;  /* 0x00000000ff0d7431 */ /* 0x000fe400000001ff */
[----:B------:R-:W-:Y:S01]  /*4940*/  VIADD R11, R9, UR7 ;  /* 0x00000007090b7c36 */ /* 0x000fe20008000000 */
[----:B------:R-:W-:Y:S01]  /*4950*/  IADD3 R8, P1, PT, R3, R8, RZ ;  /* 0x0000000803087210 */ /* 0x000fe20007f3e0ff */
[----:B------:R-:W-:Y:S02]  /*4960*/  IMAD.X R15, RZ, RZ, RZ, P2 ;  /* 0x000000ffff0f7224 */ /* 0x000fe400010e06ff */
[----:B------:R-:W-:Y:S01]  /*4970*/  IMAD.MOV.U32 R7, RZ, RZ, RZ ;  /* 0x000000ffff077224 */ /* 0x000fe200078e00ff */
[----:B------:R-:W-:Y:S01]  /*4980*/  IADD3 R10, P0, PT, R11, R10, RZ ;  /* 0x0000000a0b0a7210 */ /* 0x000fe20007f1e0ff */
[----:B------:R-:W-:-:S03]  /*4990*/  IMAD.HI.U32 R17, R0, UR16, R16 ;  /* 0x0000001000117c27 */ /* 0x000fc6000f8e0010 */
[----:B------:R-:W-:Y:S01]  /*49a0*/  IADD3.X R11, PT, PT, RZ, RZ, RZ, P0, !PT ;  /* 0x000000ffff0b7210 */ /* 0x000fe200007fe4ff */
[----:B------:R-:W-:-:S04]  /*49b0*/  IMAD.WIDE.U32 R20, R2, UR18, R14 ;  /* 0x0000001202147c25 */ /* 0x000fc8000f8e000e */
[----:B------:R-:W-:Y:S01]  /*49c0*/  IMAD.X R9, RZ, RZ, RZ, P1 ;  /* 0x000000ffff097224 */ /* 0x000fe200008e06ff */
[----:B------:R-:W-:Y:S01]  /*49d0*/  IADD3 R14, P0, PT, R20, R17, RZ ;  /* 0x00000011140e7210 */ /* 0x000fe20007f1e0ff */
[----:B------:R-:W-:-:S03]  /*49e0*/  IMAD.WIDE.U32 R6, R27, UR34, R6 ;  /* 0x000000221b067c25 */ /* 0x000fc6000f8e0006 */
[----:B------:R-:W-:Y:S01]  /*49f0*/  IADD3.X R15, PT, PT, RZ, RZ, RZ, P0, !PT ;  /* 0x000000ffff0f7210 */ /* 0x000fe200007fe4ff */
[----:B------:R-:W-:Y:S01]  /*4a00*/  IMAD.WIDE.U32 R8, R29, UR36, R8 ;  /* 0x000000241d087c25 */ /* 0x000fe2000f8e0008 */
[----:B------:R-:W-:-:S03]  /*4a10*/  IADD3 R20, P2, PT, R21, R6, RZ ;  /* 0x0000000615147210 */ /* 0x000fc60007f5e0ff */
[----:B------:R-:W-:Y:S01]  /*4a20*/  VIADD R7, R7, UR4 ;  /* 0x0000000407077c36 */ /* 0x000fe20008000000 */
[----:B------:R-:W-:Y:S01]  /*4a30*/  IADD3.X R21, PT, PT, RZ, RZ, RZ, P2, !PT ;  /* 0x000000ffff157210 */ /* 0x000fe200017fe4ff */
[----:B------:R-:W-:-:S03]  /*4a40*/  IMAD.WIDE.U32 R10, R31, UR42, R10 ;  /* 0x0000002a1f0a7c25 */ /* 0x000fc6000f8e000a */
[----:B------:R-:W-:Y:S01]  /*4a50*/  IADD3 R6, P0, PT, R7, R8, RZ ;  /* 0x0000000807067210 */ /* 0x000fe20007f1e0ff */
[----:B------:R-:W-:Y:S02]  /*4a60*/  VIADD R9, R9, UR6 ;  /* 0x0000000609097c36 */ /* 0x000fe40008000000 */
[----:B------:R-:W-:Y:S02]  /*4a70*/  VIADD R12, R5, UR10 ;  /* 0x0000000a050c7c36 */ /* 0x000fe40008000000 */
[----:B------:R-:W-:Y:S01]  /*4a80*/  IMAD.X R7, RZ, RZ, RZ, P0 ;  /* 0x000000ffff077224 */ /* 0x000fe200000e06ff */
[----:B------:R-:W-:Y:S01]  /*4a90*/  IADD3 R8, P1, PT, R9, R10, RZ ;  /* 0x0000000a09087210 */ /* 0x000fe20007f3e0ff */
[----:B------:R-:W-:Y:S02]  /*4aa0*/  VIADD R5, R11, UR8 ;  /* 0x000000080b057c36 */ /* 0x000fe40008000000 */
[----:B------:R-:W-:-:S03]  /*4ab0*/  IMAD.WIDE.U32 R14, R0, UR17, R14 ;  /* 0x00000011000e7c25 */ /* 0x000fc6000f8e000e */
[----:B------:R-:W-:Y:S01]  /*4ac0*/  IADD3 R4, P0, PT, R5, R4, RZ ;  /* 0x0000000405047210 */ /* 0x000fe20007f1e0ff */
[----:B------:R-:W-:Y:S01]  /*4ad0*/  IMAD.X R9, RZ, RZ, RZ, P1 ;  /* 0x000000ffff097224 */ /* 0x000fe200008e06ff */
[----:B------:R-:W-:Y:S01]  /*4ae0*/  MOV R10, R14 ;  /* 0x0000000e000a7202 */ /* 0x000fe20000000f00 */
[----:B------:R-:W-:-:S04]  /*4af0*/  IMAD.WIDE.U32 R6, R27, UR35, R6 ;  /* 0x000000231b067c25 */ /* 0x000fc8000f8e0006 */
[----:B------:R-:W-:Y:S02]  /*4b00*/  IMAD R3, R14, UR20, RZ ;  /* 0x000000140e037c24 */ /* 0x000fe4000f8e02ff */
[----:B------:R-:W-:-:S04]  /*4b10*/  IMAD.WIDE.U32 R8, R29, UR37, R8 ;  /* 0x000000251d087c25 */ /* 0x000fc8000f8e0008 */
[----:B------:R-:W-:Y:S02]  /*4b20*/  VIADD R5, R7, UR5 ;  /* 0x0000000507057c36 */ /* 0x000fe40008000000 */
[----:B------:R-:W-:Y:S02]  /*4b30*/  HFMA2 R7, -RZ, RZ, 0, 0 ;  /* 0x00000000ff077431 */ /* 0x000fe400000001ff */
[----:B------:R-:W-:Y:S02]  /*4b40*/  IMAD.MOV.U32 R11, RZ, RZ, RZ ;  /* 0x000000ffff0b7224 */ /* 0x000fe400078e00ff */
[----:B------:R-:W-:Y:S02]  /*4b50*/  VIADD R9, R9, UR7 ;  /* 0x0000000709097c36 */ /* 0x000fe40008000000 */
[----:B------:R-:W-:Y:S01]  /*4b60*/  IMAD.HI.U32 R19, R3, UR16, R10 ;  /* 0x0000001003137c27 */ /* 0x000fe2000f8e000a */
[----:B------:R-:W-:-:S03]  /*4b70*/  IADD3 R10, P1, PT, R5, R8, RZ ;  /* 0x00000008050a7210 */ /* 0x000fc60007f3e0ff */
[----:B------:R-:W-:Y:S02]  /*4b80*/  IMAD.X R5, RZ, RZ, RZ, P0 ;  /* 0x000000ffff057224 */ /* 0x000fe400000e06ff */
[----:B------:R-:W-:-:S04]  /*4b90*/  IMAD.WIDE.U32 R20, R2, UR19, R20 ;  /* 0x0000001302147c25 */ /* 0x000fc8000f8e0014 */
[----:B------:R-:W-:Y:S01]  /*4ba0*/  IMAD.WIDE.U32 R4, R31, UR41, R4 ;  /* 0x000000291f047c25 */ /* 0x000fe2000f8e0004 */
[----:B------:R-:W-:-:S03]  /*4bb0*/  IADD3 R14, P3, PT, R20, R15, RZ ;  /* 0x0000000f140e7210 */ /* 0x000fc60007f7e0ff */
[----:B------:R-:W-:-:S04]  /*4bc0*/  IMAD.WIDE.U32 R6, R36, UR34, R6 ;  /* 0x0000002224067c25 */ /* 0x000fc8000f8e0006 */
[----:B------:R-:W-:Y:S01]  /*4bd0*/  IMAD.WIDE.U32 R12, R33, UR39, R12 ;  /* 0x00000027210c7c25 */ /* 0x000fe2000f8e000c */
[----:B------:R-:W-:Y:S02]  /*4be0*/  IADD3 R20, P2, PT, R21, R6, RZ ;  /* 0x0000000615147210 */ /* 0x000fe40007f5e0ff */
[----:B------:R-:W-:Y:S01]  /*4bf0*/  IADD3 R7, PT, PT, R7, UR4, RZ ;  /* 0x0000000407077c10 */ /* 0x000fe2000fffe0ff */
[----:B------:R-:W-:Y:S01]  /*4c00*/  IMAD.X R11, RZ, RZ, RZ, P1 ;  /* 0x000000ffff0b7224 */ /* 0x000fe200008e06ff */
[----:B------:R-:W-:Y:S01]  /*4c10*/  IADD3 R4, P1, PT, R9, R4, RZ ;  /* 0x0000000409047210 */ /* 0x000fe20007f3e0ff */
[----:B------:R-:W-:Y:S02]  /*4c20*/  VIADD R5, R5, UR9 ;  /* 0x0000000905057c36 */ /* 0x000fe40008000000 */
[----:B------:R-:W-:-:S03]  /*4c30*/  IMAD.WIDE.U32 R10, R27, UR36, R10 ;  /* 0x000000241b0a7c25 */ /* 0x000fc6000f8e000a */
[----:B------:R-:W-:Y:S01]  /*4c40*/  IADD3 R16, P0, PT, R12, R5, RZ ;  /* 0x000000050c107210 */ /* 0x000fe20007f1e0ff */
[----:B------:R-:W-:Y:S01]  /*4c50*/  IMAD.X R5, RZ, RZ, RZ, P1 ;  /* 0x000000ffff057224 */ /* 0x000fe200008e06ff */
[----:B------:R-:W-:Y:S01]  /*4c60*/  IADD3 R11, PT, PT, R11, UR6, RZ ;  /* 0x000000060b0b7c10 */ /* 0x000fe2000fffe0ff */
[----:B------:R-:W-:Y:S01]  /*4c70*/  IMAD.X R15, RZ, RZ, RZ, P3 ;  /* 0x000000ffff0f7224 */ /* 0x000fe200018e06ff */
[----:B------:R-:W-:Y:S01]  /*4c80*/  IADD3.X R17, PT, PT, RZ, RZ, RZ, P0, !PT ;  /* 0x000000ffff117210 */ /* 0x000fe200007fe4ff */
[----:B------:R-:W-:Y:S01]  /*4c90*/  IMAD.X R21, RZ, RZ, RZ, P2 ;  /* 0x000000ffff157224 */ /* 0x000fe200010e06ff */
[----:B------:R-:W-:Y:S01]  /*4ca0*/  IADD3 R10, P3, PT, R7, R10, RZ ;  /* 0x0000000a070a7210 */ /* 0x000fe20007f7e0ff */
[----:B------:R-:W-:-:S04]  /*4cb0*/  IMAD.WIDE.U32 R4, R29, UR42, R4 ;  /* 0x0000002a1d047c25 */ /* 0x000fc8000f8e0004 */
[----:B------:R-:W-:Y:S01]  /*4cc0*/  IMAD.WIDE.U32 R14, R0, UR18, R14 ;  /* 0x00000012000e7c25 */ /* 0x000fe2000f8e000e */
[----:B------:R-:W-:Y:S02]  /*4cd0*/  IADD3 R4, P2, PT, R11, R4, RZ ;  /* 0x000000040b047210 */ /* 0x000fe40007f5e0ff */
[----:B------:R-:W-:Y:S01]  /*4ce0*/  IADD3.X R11, PT, PT, RZ, RZ, RZ, P3, !PT ;  /* 0x000000ffff0b7210 */ /* 0x000fe20001ffe4ff */
[----:B------:R-:W-:Y:S01]  /*4cf0*/  IMAD.WIDE.U32 R20, R2, UR12, R20 ;  /* 0x0000000c02147c25 */ /* 0x000fe2000f8e0014 */
[----:B------:R-:W-:-:S03]  /*4d00*/  IADD3 R18, P0, PT, R14, R19, RZ ;  /* 0x000000130e127210 */ /* 0x000fc60007f1e0ff */
[----:B------:R-:W-:Y:S01]  /*4d10*/  IMAD.WIDE.U32 R16, R31, UR38, R16 ;  /* 0x000000261f107c25 */ /* 0x000fe2000f8e0010 */
[----:B------:R-:W-:-:S03]  /*4d20*/  IADD3 R14, P4, PT, R20, R15, RZ ;  /* 0x0000000f140e7210 */ /* 0x000fc60007f9e0ff */
[----:B------:R-:W-:Y:S01]  /*4d30*/  VIADD R5, R5, UR8 ;  /* 0x0000000805057c36 */ /* 0x000fe20008000000 */
[----:B------:R-:W-:Y:S01]  /*4d40*/  IADD3.X R15, PT, PT, RZ, RZ, RZ, P4, !PT ;  /* 0x000000ffff0f7210 */ /* 0x000fe200027fe4ff */
[----:B------:R-:W-:Y:S02]  /*4d50*/  VIADD R12, R17, UR10 ;  /* 0x0000000a110c7c36 */ /* 0x000fe40008000000 */
[----:B------:R-:W-:Y:S01]  /*4d60*/  IMAD.WIDE.U32 R10, R36, UR35, R10 ;  /* 0x00000023240a7c25 */ /* 0x000fe2000f8e000a */
[----:B------:R-:W-:-:S03]  /*4d70*/  IADD3 R16, P1, PT, R5, R16, RZ ;  /* 0x0000001005107210 */ /* 0x000fc60007f3e0ff */
[----:B------:R-:W-:Y:S01]  /*4d80*/  IMAD.X R5, RZ, RZ, RZ, P2 ;  /* 0x000000ffff057224 */ /* 0x000fe200010e06ff */
[----:B------:R-:W-:Y:S01]  /*4d90*/  IADD3.X R17, PT, PT, RZ, RZ, RZ, P1, !PT ;  /* 0x000000ffff117210 */ /* 0x000fe20000ffe4ff */
[----:B------:R-:W-:Y:S01]  /*4da0*/  IMAD.X R19, RZ, RZ, RZ, P0 ;  /* 0x000000ffff137224 */ /* 0x000fe200000e06ff */
[----:B------:R-:W-:Y:S01]  /*4db0*/  IADD3 R12, P0, PT, R13, R12, RZ ;  /* 0x0000000c0d0c7210 */ /* 0x000fe20007f1e0ff */
[----:B------:R-:W-:-:S04]  /*4dc0*/  IMAD.WIDE.U32 R4, R27, UR37, R4 ;  /* 0x000000251b047c25 */ /* 0x000fc8000f8e0004 */
[----:B------:R-:W-:Y:S01]  /*4dd0*/  VIADD R7, R11, UR5 ;  /* 0x000000050b077c36 */ /* 0x000fe20008000000 */
[----:B------:R-:W-:Y:S01]  /*4de0*/  MOV R11, RZ ;  /* 0x000000ff000b7202 */ /* 0x000fe20000000f00 */
[----:B------:R-:W-:-:S03]  /*4df0*/  IMAD.WIDE.U32 R18, R3, UR17, R18 ;  /* 0x0000001103127c25 */ /* 0x000fc6000f8e0012 */
[----:B------:R-:W-:Y:S01]  /*4e00*/  IADD3 R6, P2, PT, R7, R4, RZ ;  /* 0x0000000407067210 */ /* 0x000fe20007f5e0ff */
[----:B------:R-:W-:-:S04]  /*4e10*/  IMAD.WIDE.U32 R14, R0, UR19, R14 ;  /* 0x00000013000e7c25 */ /* 0x000fc8000f8e000e */
[----:B------:R-:W-:Y:S01]  /*4e20*/  VIADD R9, R5, UR7 ;  /* 0x0000000705097c36 */ /* 0x000fe20008000000 */
[----:B------:R-:W-:Y:S01]  /*4e30*/  IADD3 R8, P3, PT, R14, R19, RZ ;  /* 0x000000130e087210 */ /* 0x000fe20007f7e0ff */
[----:B------:R-:W-:Y:S02]  /*4e40*/  IMAD.X R13, RZ, RZ, RZ, P0 ;  /* 0x000000ffff0d7224 */ /* 0x000fe400000e06ff */
[----:B------:R-:W-:-:S04]  /*4e50*/  IMAD.WIDE.U32 R16, R29, UR41, R16 ;  /* 0x000000291d107c25 */ /* 0x000fc8000f8e0010 */
[----:B------:R-:W-:Y:S01]  /*4e60*/  IMAD R4, R18, UR20, RZ ;  /* 0x0000001412047c24 */ /* 0x000fe2000f8e02ff */
[----:B------:R-:W-:Y:S01]  /*4e70*/  IADD3 R16, P1, PT, R9, R16, RZ ;  /* 0x0000001009107210 */ /* 0x000fe20007f3e0ff */
[----:B------:R-:W-:Y:S02]  /*4e80*/  IMAD.MOV.U32 R19, RZ, RZ, RZ ;  /* 0x000000ffff137224 */ /* 0x000fe400078e00ff */
[----:B------:R-:W-:-:S04]  /*4e90*/  IMAD.WIDE.U32 R10, R25, UR34, R10 ;  /* 0x00000022190a7c25 */ /* 0x000fc8000f8e000a */
[----:B------:R-:W-:-:S04]  /*4ea0*/  IMAD.WIDE.U32 R12, R31, UR39, R12 ;  /* 0x000000271f0c7c25 */ /* 0x000fc8000f8e000c */
[----:B------:R-:W-:Y:S01]  /*4eb0*/  IMAD.X R7, RZ, RZ, RZ, P2 ;  /* 0x000000ffff077224 */ /* 0x000fe200010e06ff */
[----:B------:R-:W-:Y:S01]  /*4ec0*/  IADD3 R20, P2, PT, R21, R10, RZ ;  /* 0x0000000a15147210 */ /* 0x000fe20007f5e0ff */
[----:B------:R-:W-:Y:S02]  /*4ed0*/  VIADD R17, R17, UR9 ;  /* 0x0000000911117c36 */ /* 0x000fe40008000000 */
[----:B------:R-:W-:Y:S01]  /*4ee0*/  IMAD.HI.U32 R5, R4, UR16, R18 ;  /* 0x0000001004057c27 */ /* 0x000fe2000f8e0012 */
[----:B------:R-:W-:Y:S02]  /*4ef0*/  IADD3 R19, PT, PT, R11, UR4, RZ ;  /* 0x000000040b137c10 */ /* 0x000fe4000fffe0ff */
[----:B------:R-:W-:Y:S01]  /*4f00*/  IADD3.X R21, PT, PT, RZ, RZ, RZ, P2, !PT ;  /* 0x000000ffff157210 */ /* 0x000fe200017fe4ff */
[----:B------:R-:W-:Y:S01]  /*4f10*/  IMAD.WIDE.U32 R10, R36, UR36, R6 ;  /* 0x00000024240a7c25 */ /* 0x000fe2000f8e0006 */
[----:B------:R-:W-:-:S03]  /*4f20*/  IADD3 R6, P0, PT, R12, R17, RZ ;  /* 0x000000110c067210 */ /* 0x000fc60007f1e0ff */
[----:B------:R-:W-:Y:S01]  /*4f30*/  IMAD.X R17, RZ, RZ, RZ, P1 ;  /* 0x000000ffff117224 */ /* 0x000fe200008e06ff */
[----:B------:R-:W-:Y:S01]  /*4f40*/  IADD3 R10, P1, PT, R19, R10, RZ ;  /* 0x0000000a130a7210 */ /* 0x000fe20007f3e0ff */
[----:B------:R-:W-:Y:S02]  /*4f50*/  VIADD R11, R11, UR6 ;  /* 0x000000060b0b7c36 */ /* 0x000fe40008000000 */
[----:B------:R-:W-:-:S04]  /*4f60*/  IMAD.WIDE.U32 R16, R27, UR42, R16 ;  /* 0x0000002a1b107c25 */ /* 0x000fc8000f8e0010 */
[----:B------:R-:W-:Y:S01]  /*4f70*/  IMAD.X R9, RZ, RZ, RZ, P3 ;  /* 0x000000ffff097224 */ /* 0x000fe200018e06ff */
[----:B------:R-:W-:Y:S01]  /*4f80*/  IADD3 R16, P2, PT, R11, R16, RZ ;  /* 0x000000100b107210 */ /* 0x000fe20007f5e0ff */
[----:B------:R-:W-:Y:S01]  /*4f90*/  IMAD.X R7, RZ, RZ, RZ, P0 ;  /* 0x000000ffff077224 */ /* 0x000fe200000e06ff */
[----:B------:R-:W-:Y:S01]  /*4fa0*/  IADD3 R17, PT, PT, R17, UR8, RZ ;  /* 0x0000000811117c10 */ /* 0x000fe2000fffe0ff */
[----:B------:R-:W-:Y:S02]  /*4fb0*/  IMAD.X R11, RZ, RZ, RZ, P1 ;  /* 0x000000ffff0b7224 */ /* 0x000fe400008e06ff */
[----:B------:R-:W-:-:S04]  /*4fc0*/  IMAD.WIDE.U32 R20, R2, UR13, R20 ;  /* 0x0000000d02147c25 */ /* 0x000fc8000f8e0014 */
[----:B------:R-:W-:Y:S01]  /*4fd0*/  IMAD.WIDE.U32 R6, R29, UR38, R6 ;  /* 0x000000261d067c25 */ /* 0x000fe2000f8e0006 */
[----:B------:R-:W-:-:S03]  /*4fe0*/  IADD3 R14, P3, PT, R20, R15, RZ ;  /* 0x0000000f140e7210 */ /* 0x000fc60007f7e0ff */
[----:B------:R-:W-:Y:S01]  /*4ff0*/  IMAD.WIDE.U32 R8, R3, UR18, R8 ;  /* 0x0000001203087c25 */ /* 0x000fe2000f8e0008 */
[----:B------:R-:W-:-:S03]  /*5000*/  IADD3 R6, P1, PT, R17, R6, RZ ;  /* 0x0000000611067210 */ /* 0x000fc60007f3e0ff */
[----:B------:R-:W-:Y:S01]  /*5010*/  IMAD.WIDE.U32 R10, R25, UR35, R10 ;  /* 0x00000023190a7c25 */ /* 0x000fe2000f8e000a */
[----:B------:R-:W-:-:S03]  /*5020*/  IADD3 R12, P4, PT, R8, R5, RZ ;  /* 0x00000005080c7210 */ /* 0x000fc60007f9e0ff */
[----:B------:R-:W-:Y:S01]  /*5030*/  IMAD.X R17, RZ, RZ, RZ, P2 ;  /* 0x000000ffff117224 */ /* 0x000fe200010e06ff */
[----:B------:R-:W-:Y:S01]  /*5040*/  IADD3 R5, PT, PT, R11, UR5, RZ ;  /* 0x000000050b057c10 */ /* 0x000fe2000fffe0ff */
[----:B------:R-:W-:Y:S02]  /*5050*/  HFMA2 R11, -RZ, RZ, 0, 0 ;  /* 0x00000000ff0b7431 */ /* 0x000fe400000001ff */
[----:B------:R-:W-:Y:S02]  /*5060*/  IMAD.X R15, RZ, RZ, RZ, P3 ;  /* 0x000000ffff0f7224 */ /* 0x000fe400018e06ff */
[----:B------:R-:W-:Y:S02]  /*5070*/  VIADD R7, R7, UR10 ;  /* 0x0000000a07077c36 */ /* 0x000fe40008000000 */
[----:B------:R-:W-:-:S03]  /*5080*/  IMAD.WIDE.U32 R16, R36, UR37, R16 ;  /* 0x0000002524107c25 */ /* 0x000fc6000f8e0010 */
[----:B------:R-:W-:Y:S01]  /*5090*/  IADD3 R8, P0, PT, R13, R7, RZ ;  /* 0x000000070d087210 */ /* 0x000fe20007f1e0ff */
[----:B------:R-:W-:Y:S01]  /*50a0*/  IMAD.WIDE.U32 R14, R0, UR12, R14 ;  /* 0x0000000c000e7c25 */ /* 0x000fe2000f8e000e */
[----:B------:R-:W-:Y:S02]  /*50b0*/  IADD3 R16, P2, PT, R5, R16, RZ ;  /* 0x0000001005107210 */ /* 0x000fe40007f5e0ff */
[----:B------:R-:W-:Y:S01]  /*50c0*/  IADD3.X R13, PT, PT, RZ, RZ, RZ, P4, !PT ;  /* 0x000000ffff0d7210 */ /* 0x000fe200027fe4ff */
[----:B------:R-:W-:Y:S01]  /*50d0*/  IMAD.X R7, RZ, RZ, RZ, P1 ;  /* 0x000000ffff077224 */ /* 0x000fe200008e06ff */
[----:B------:R-:W-:Y:S01]  /*50e0*/  IADD3 R20, P1, PT, R14, R9, RZ ;  /* 0x000000090e147210 */ /* 0x000fe20007f3e0ff */
[----:B------:R-:W-:Y:S01]  /*50f0*/  IMAD.WIDE.U32 R10, R34, UR34, R10 ;  /* 0x00000022220a7c25 */ /* 0x000fe2000f8e000a */
[----:B------:R-:W-:-:S03]  /*5100*/  IADD3.X R9, PT, PT, RZ, RZ, RZ, P0, !PT ;  /* 0x000000ffff097210 */ /* 0x000fc600007fe4ff */
[----:B------:R-:W-:Y:S01]  /*5110*/  VIADD R5, R17, UR7 ;  /* 0x0000000711057c36 */ /* 0x000fe20008000000 */
[----:B------:R-:W-:Y:S01]  /*5120*/  IADD3 R10, P3, PT, R21, R10, RZ ;  /* 0x0000000a150a7210 */ /* 0x000fe20007f7e0ff */
[----:B------:R-:W-:Y:S01]  /*5130*/  IMAD.WIDE.U32 R6, R27, UR41, R6 ;  /* 0x000000291b067c25 */ /* 0x000fe2000f8e0006 */
[----:B------:R-:W-:-:S03]  /*5140*/  IADD3.X R21, PT, PT, RZ, RZ, RZ, P1, !PT ;  /* 0x000000ffff157210 */ /* 0x000fc60000ffe4ff */
[----:B------:R-:W-:Y:S01]  /*5150*/  IMAD.X R17, RZ, RZ, RZ, P2 ;  /* 0x000000ffff117224 */ /* 0x000fe200010e06ff */
[----:B------:R-:W-:Y:S01]  /*5160*/  IADD3 R6, P0, PT, R5, R6, RZ ;  /* 0x0000000605067210 */ /* 0x000fe20007f1e0ff */
[----:B------:R-:W-:-:S04]  /*5170*/  IMAD.WIDE.U32 R12, R4, UR17, R12 ;  /* 0x00000011040c7c25 */ /* 0x000fc8000f8e000c */
[----:B------:R-:W-:-:S04]  /*5180*/  IMAD.WIDE.U32 R8, R29, UR39, R8 ;  /* 0x000000271d087c25 */ /* 0x000fc8000f8e0008 */
[----:B------:R-:W-:Y:S02]  /*5190*/  VIADD R7, R7, UR9 ;  /* 0x0000000907077c36 */ /* 0x000fe40008000000 */
[----:B------:R-:W-:Y:S02]  /*51a0*/  VIADD R11, R11, UR4 ;  /* 0x000000040b0b7c36 */ /* 0x000fe40008000000 */
[----:B------:R-:W-:-:S04]  /*51b0*/  IMAD.WIDE.U32 R16, R25, UR36, R16 ;  /* 0x0000002419107c25 */ /* 0x000fc8000f8e0010 */
[----:B------:R-:W-:Y:S01]  /*51c0*/  IMAD R23, R12, UR20, RZ ;  /* 0x000000140c177c24 */ /* 0x000fe2000f8e02ff */
[----:B------:R-:W-:Y:S01]  /*51d0*/  IADD3 R14, P2, PT, R11, R16, RZ ;  /* 0x000000100b0e7210 */ /* 0x000fe20007f5e0ff */
[----:B------:R-:W-:Y:S01]  /*51e0*/  IMAD.MOV.U32 R18, RZ, RZ, R12 ;  /* 0x000000ffff127224 */ /* 0x000fe200078e000c */
[----:B------:R-:W-:Y:S01]  /*51f0*/  IADD3 R12, P1, PT, R8, R7, RZ ;  /* 0x00000007080c7210 */ /* 0x000fe20007f3e0ff */
[----:B------:R-:W-:Y:S01]  /*5200*/  IMAD.WIDE.U32 R20, R3, UR19, R20 ;  /* 0x0000001303147c25 */ /* 0x000fe2000f8e0014 */
[----:B------:R-:W-:-:S03]  /*5210*/  IADD3 R17, PT, PT, R17, UR6, RZ ;  /* 0x0000000611117c10 */ /* 0x000fc6000fffe0ff */
[----:B------:R-:W-:Y:S01]  /*5220*/  IMAD.X R7, RZ, RZ, RZ, P0 ;  /* 0x000000ffff077224 */ /* 0x000fe200000e06ff */
[----:B------:R-:W-:Y:S01]  /*5230*/  IADD3 R8, P0, PT, R20, R13, RZ ;  /* 0x0000000d14087210 */ /* 0x000fe20007f1e0ff */
[----:B------:R-:W-:Y:S02]  /*5240*/  IMAD.X R11, RZ, RZ, RZ, P3 ;  /* 0x000000ffff0b7224 */ /* 0x000fe400018e06ff */
[----:B------:R-:W-:-:S04]  /*5250*/  IMAD.WIDE.U32 R6, R36, UR42, R6 ;  /* 0x0000002a24067c25 */ /* 0x000fc8000f8e0006 */
[----:B------:R-:W-:Y:S01]  /*5260*/  IMAD.X R13, RZ, RZ, RZ, P1 ;  /* 0x000000ffff0d7224 */ /* 0x000fe200008e06ff */
[----:B------:R-:W-:Y:S01]  /*5270*/  IADD3 R16, P1, PT, R17, R6, RZ ;  /* 0x0000000611107210 */ /* 0x000fe20007f3e0ff */
[----:B------:R-:W-:Y:S01]  /*5280*/  IMAD.WIDE.U32 R10, R2, UR14, R10 ;  /* 0x0000000e020a7c25 */ /* 0x000fe2000f8e000a */
[----:B------:R-:W-:Y:S02]  /*5290*/  IADD3 R5, PT, PT, R7, UR8, RZ ;  /* 0x0000000807057c10 */ /* 0x000fe4000fffe0ff */
[----:B------:R-:W-:Y:S01]  /*52a0*/  IADD3.X R17, PT, PT, RZ, RZ, RZ, P1, !PT ;  /* 0x000000ffff117210 */ /* 0x000fe20000ffe4ff */
[----:B------:R-:W-:Y:S01]  /*52b0*/  IMAD.WIDE.U32 R12, R27, UR38, R12 ;  /* 0x000000261b0c7c25 */ /* 0x000fe2000f8e000c */
[----:B------:R-:W-:-:S03]  /*52c0*/  IADD3 R6, P3, PT, R10, R15, RZ ;  /* 0x0000000f0a067210 */ /* 0x000fc60007f7e0ff */
[----:B------:R-:W-:Y:S01]  /*52d0*/  IMAD.X R15, RZ, RZ, RZ, P2 ;  /* 0x000000ffff0f7224 */ /* 0x000fe200010e06ff */
[----:B------:R-:W-:Y:S01]  /*52e0*/  IADD3 R12, P2, PT, R5, R12, RZ ;  /* 0x0000000c050c7210 */ /* 0x000fe20007f5e0ff */
[----:B------:R-:W-:Y:S02]  /*52f0*/  VIADD R13, R13, UR10 ;  /* 0x0000000a0d0d7c36 */ /* 0x000fe40008000000 */
[----:B------:R-:W-:-:S03]  /*5300*/  IMAD.WIDE.U32 R14, R34, UR35, R14 ;  /* 0x00000023220e7c25 */ /* 0x000fc6000f8e000e */
[----:B------:R-:W-:Y:S01]  /*5310*/  IADD3 R28, P1, PT, R9, R13, RZ ;  /* 0x0000000d091c7210 */ /* 0x000fe20007f3e0ff */
[----:B------:R-:W-:Y:S01]  /*5320*/  VIADD R5, R15, UR5 ;  /* 0x000000050f057c36 */ /* 0x000fe20008000000 */
[----:B------:R-:W-:Y:S01]  /*5330*/  IADD3.X R13, PT, PT, RZ, RZ, RZ, P2, !PT ;  /* 0x000000ffff0d7210 */ /* 0x000fe200017fe4ff */
[----:B------:R-:W-:Y:S01]  /*5340*/  IMAD.WIDE.U32 R16, R25, UR37, R16 ;  /* 0x0000002519107c25 */ /* 0x000fe2000f8e0010 */
[----:B------:R-:W-:-:S03]  /*5350*/  MOV R15, RZ ;  /* 0x000000ff000f7202 */ /* 0x000fc60000000f00 */
[----:B------:R-:W-:Y:S01]  /*5360*/  VIADD R17, R17, UR7 ;  /* 0x0000000711117c36 */ /* 0x000fe20008000000 */
[----:B------:R-:W-:Y:S01]  /*5370*/  IADD3 R16, P2, PT, R5, R16, RZ ;  /* 0x0000001005107210 */ /* 0x000fe20007f5e0ff */
[----:B------:R-:W-:-:S04]  /*5380*/  IMAD.WIDE.U32 R12, R36, UR41, R12 ;  /* 0x00000029240c7c25 */ /* 0x000fc8000f8e000c */
[----:B------:R-:W-:Y:S01]  /*5390*/  IMAD.WIDE.U32 R14, R32, UR34, R14 ;  /* 0x00000022200e7c25 */ /* 0x000fe2000f8e000e */
[----:B------:R-:W-:-:S03]  /*53a0*/  IADD3 R5, PT, PT, R13, UR9, RZ ;  /* 0x000000090d057c10 */ /* 0x000fc6000fffe0ff */
[----:B------:R-:W-:Y:S02]  /*53b0*/  IMAD.MOV.U32 R19, RZ, RZ, RZ ;  /* 0x000000ffff137224 */ /* 0x000fe400078e00ff */
[----:B------:R-:W-:Y:S02]  /*53c0*/  IMAD.X R7, RZ, RZ, RZ, P3 ;  /* 0x000000ffff077224 */ /* 0x000fe400018e06ff */
[----:B------:R-:W-:Y:S02]  /*53d0*/  IMAD.X R9, RZ, RZ, RZ, P0 ;  /* 0x000000ffff097224 */ /* 0x000fe400000e06ff */
[----:B------:R-:W-:Y:S01]  /*53e0*/  IMAD.X R29, RZ, RZ, RZ, P1 ;  /* 0x000000ffff1d7224 */ /* 0x000fe200008e06ff */
[----:B------:R-:W-:Y:S01]  /*53f0*/  IADD3 R10, P1, PT, R17, R12, RZ ;  /* 0x0000000c110a7210 */ /* 0x000fe20007f3e0ff */
[----:B------:R-:W-:Y:S01]  /*5400*/  IMAD.HI.U32 R18, R23, UR16, R18 ;  /* 0x0000001017127c27 */ /* 0x000fe2000f8e0012 */
[----:B------:R-:W-:Y:S02]  /*5410*/  IADD3 R12, P0, PT, R11, R14, RZ ;  /* 0x0000000e0b0c7210 */ /* 0x000fe40007f1e0ff */
[----:B------:R-:W-:Y:S01]  /*5420*/  IADD3.X R11, PT, PT, RZ, RZ, RZ, P1, !PT ;  /* 0x000000ffff0b7210 */ /* 0x000fe20000ffe4ff */
[----:B------:R-:W-:-:S04]  /*5430*/  IMAD.WIDE.U32 R6, R0, UR13, R6 ;  /* 0x0000000d00067c25 */ /* 0x000fc8000f8e0006 */
[----:B------:R-:W-:Y:S01]  /*5440*/  IMAD.WIDE.U32 R8, R4, UR18, R8 ;  /* 0x0000001204087c25 */ /* 0x000fe2000f8e0008 */
[----:B------:R-:W-:-:S03]  /*5450*/  IADD3 R20, P3, PT, R6, R21, RZ ;  /* 0x0000001506147210 */ /* 0x000fc60007f7e0ff */
[----:B------:R-:W-:Y:S01]  /*5460*/  IMAD.X R13, RZ, RZ, RZ, P0 ;  /* 0x000000ffff0d7224 */ /* 0x000fe200000e06ff */
[----:B------:R-:W-:Y:S01]  /*5470*/  IADD3 R18, P0, PT, R8, R18, RZ ;  /* 0x0000001208127210 */ /* 0x000fe20007f1e0ff */
[----:B------:R-:W-:Y:S01]  /*5480*/  IMAD.WIDE.U32 R28, R27, UR39, R28 ;  /* 0x000000271b1c7c25 */ /* 0x000fe2000f8e001c */
[----:B------:R-:W-:-:S03]  /*5490*/  IADD3.X R21, PT, PT, RZ, RZ, RZ, P3, !PT ;  /* 0x000000ffff157210 */ /* 0x000fc60001ffe4ff */
[----:B------:R-:W-:Y:S02]  /*54a0*/  HFMA2 R27, -RZ, RZ, 0, 0 ;  /* 0x00000000ff1b7431 */ /* 0x000fe400000001ff */
[----:B------:R-:W-:Y:S02]  /*54b0*/  IMAD.X R17, RZ, RZ, RZ, P2 ;  /* 0x000000ffff117224 */ /* 0x000fe400010e06ff */
[----:B------:R-:W-:Y:S02]  /*54c0*/  VIADD R15, R15, UR4 ;  /* 0x000000040f0f7c36 */ /* 0x000fe40008000000 */
[----:B------:R-:W-:-:S04]  /*54d0*/  IMAD.WIDE.U32 R16, R34, UR36, R16 ;  /* 0x0000002422107c25 */ /* 0x000fc8000f8e0010 */
[----:B------:R-:W-:Y:S01]  /*54e0*/  IMAD.X R19, RZ, RZ, RZ, P0 ;  /* 0x000000ffff137224 */ /* 0x000fe200000e06ff */
[----:B------:R-:W-:Y:S01]  /*54f0*/  IADD3 R14, P0, PT, R28, R5, RZ ;  /* 0x000000051c0e7210 */ /* 0x000fe20007f1e0ff */
[----:B------:R-:W-:Y:S01]  /*5500*/  IMAD.WIDE.U32 R20, R3, UR12, R20 ;  /* 0x0000000c03147c25 */ /* 0x000fe2000f8e0014 */
[----:B------:R-:W-:-:S03]  /*5510*/  IADD3 R8, P2, PT, R15, R16, RZ ;  /* 0x000000100f087210 */ /* 0x000fc60007f5e0ff */
[----:B------:R-:W-:Y:S01]  /*5520*/  VIADD R16, R17, UR6 ;  /* 0x0000000611107c36 */ /* 0x000fe20008000000 */
[----:B------:R-:W-:Y:S01]  /*5530*/  IADD3 R6, P3, PT, R20, R9, RZ ;  /* 0x0000000914067210 */ /* 0x000fe20007f7e0ff */
[----:B------:R-:W-:Y:S02]  /*5540*/  IMAD.X R15, RZ, RZ, RZ, P0 ;  /* 0x000000ffff0f7224 */ /* 0x000fe400000e06ff */
[----:B------:R-:W-:-:S04]  /*5550*/  IMAD.WIDE.U32 R10, R25, UR42, R10 ;  /* 0x0000002a190a7c25 */ /* 0x000fc8000f8e000a */
[----:B------:R-:W-:Y:S01]  /*5560*/  IMAD.WIDE.U32 R12, R2, UR15, R12 ;  /* 0x0000000f020c7c25 */ /* 0x000fe2000f8e000c */
[----:B------:R-:W-:-:S03]  /*5570*/  IADD3 R16, P1, PT, R16, R10, RZ ;  /* 0x0000000a10107210 */ /* 0x000fc60007f3e0ff */
[----:B------:R-:W-:Y:S01]  /*5580*/  IMAD.WIDE.U32 R14, R36, UR38, R14 ;  /* 0x00000026240e7c25 */ /* 0x000fe2000f8e000e */
[----:B------:R-:W-:-:S03]  /*5590*/  IADD3 R10, P4, PT, R12, R7, RZ ;  /* 0x000000070c0a7210 */ /* 0x000fc60007f9e0ff */
[----:B------:R-:W-:Y:S01]  /*55a0*/  VIADD R11, R11, UR8 ;  /* 0x000000080b0b7c36 */ /* 0x000fe20008000000 */
[----:B------:R-:W-:Y:S01]  /*55b0*/  IADD3 R28, PT, PT, R15, UR10, RZ ;  /* 0x0000000a0f1c7c10 */ /* 0x000fe2000fffe0ff */
[----:B------:R-:W-:Y:S02]  /*55c0*/  IMAD.X R9, RZ, RZ, RZ, P2 ;  /* 0x000000ffff097224 */ /* 0x000fe400010e06ff */
[----:B------:R-:W-:Y:S01]  /*55d0*/  IMAD.X R7, RZ, RZ, RZ, P3 ;  /* 0x000000ffff077224 */ /* 0x000fe200018e06ff */
[----:B------:R-:W-:Y:S01]  /*55e0*/  IADD3 R14, P3, PT, R11, R14, RZ ;  /* 0x0000000e0b0e7210 */ /* 0x000fe20007f7e0ff */
[----:B------:R-:W-:Y:S01]  /*55f0*/  IMAD.WIDE.U32 R8, R32, UR35, R8 ;  /* 0x0000002320087c25 */ /* 0x000fe2000f8e0008 */
[----:B------:R-:W-:Y:S02]  /*5600*/  IADD3.X R11, PT, PT, RZ, RZ, RZ, P4, !PT ;  /* 0x000000ffff0b7210 */ /* 0x000fe400027fe4ff */
[----:B------:R-:W-:Y:S01]  /*5610*/  IADD3 R28, P2, PT, R29, R28, RZ ;  /* 0x0000001c1d1c7210 */ /* 0x000fe20007f5e0ff */
[----:B------:R-:W-:Y:S01]  /*5620*/  IMAD.X R17, RZ, RZ, RZ, P1 ;  /* 0x000000ffff117224 */ /* 0x000fe200008e06ff */
[----:B------:R-:W-:Y:S01]  /*5630*/  IADD3 R13, P0, PT, R13, R8, RZ ;  /* 0x000000080d0d7210 */ /* 0x000fe20007f1e0ff */
[----:B------:R-:W-:-:S04]  /*5640*/  IMAD.WIDE.U32 R10, R0, UR14, R10 ;  /* 0x0000000e000a7c25 */ /* 0x000fc8000f8e000a */
[----:B------:R-:W-:Y:S01]  /*5650*/  VIADD R9, R9, UR5 ;  /* 0x0000000509097c36 */ /* 0x000fe20008000000 */
[----:B------:R-:W-:Y:S01]  /*5660*/  IADD3 R20, P5, PT, R10, R21, RZ ;  /* 0x000000150a147210 */ /* 0x000fe20007fbe0ff */
[----:B------:R-:W-:Y:S01]  /*5670*/  IMAD.WIDE.U32 R16, R34, UR37, R16 ;  /* 0x0000002522107c25 */ /* 0x000fe2000f8e0010 */
[----:B------:R-:W-:-:S03]  /*5680*/  IADD3 R10, P4, PT, R11, R13, RZ ;  /* 0x0000000d0b0a7210 */ /* 0x000fc60007f9e0ff */
[----:B------:R-:W-:Y:S01]  /*5690*/  IMAD.X R15, RZ, RZ, RZ, P3 ;  /* 0x000000ffff0f7224 */ /* 0x000fe200018e06ff */
[----:B------:R-:W-:Y:S01]  /*56a0*/  IADD3 R8, P3, PT, R9, R16, RZ ;  /* 0x0000001009087210 */ /* 0x000fe20007f7e0ff */
[----:B------:R-:W-:Y:S01]  /*56b0*/  IMAD.WIDE.U32 R18, R23, UR17, R18 ;  /* 0x0000001117127c25 */ /* 0x000fe2000f8e0012 */
[----:B------:R-:W-:Y:S02]  /*56c0*/  IADD3 R17, PT, PT, R17, UR7, RZ ;  /* 0x0000000711117c10 */ /* 0x000fe4000fffe0ff */
[----:B------:R-:W-:Y:S01]  /*56d0*/  IADD3.X R11, PT, PT, RZ, RZ, RZ, P4, !PT ;  /* 0x000000ffff0b7210 */ /* 0x000fe200027fe4ff */
[----:B------:R-:W-:-:S04]  /*56e0*/  IMAD.WIDE.U32 R6, R4, UR19, R6 ;  /* 0x0000001304067c25 */ /* 0x000fc8000f8e0006 */
[----:B------:R-:W-:Y:S02]  /*56f0*/  IMAD.X R29, RZ, RZ, RZ, P2 ;  /* 0x000000ffff1d7224 */ /* 0x000fe400010e06ff */
[----:B------:R-:W-:-:S04]  /*5700*/  IMAD.WIDE.U32 R14, R25, UR41, R14 ;  /* 0x00000029190e7c25 */ /* 0x000fc8000f8e000e */
[----:B------:R-:W-:Y:S01]  /*5710*/  IMAD R5, R18, UR20, RZ ;  /* 0x0000001412057c24 */ /* 0x000fe2000f8e02ff */
[----:B------:R-:W-:Y:S01]  /*5720*/  IADD3 R12, P2, PT, R17, R14, RZ ;  /* 0x0000000e110c7210 */ /* 0x000fe20007f5e0ff */
[----:B------:R-:W-:Y:S01]  /*5730*/  IMAD.MOV.U32 R26, RZ, RZ, R18 ;  /* 0x000000ffff1a7224 */ /* 0x000fe200078e0012 */
[----:B------:R-:W-:Y:S01]  /*5740*/  IADD3 R18, P1, PT, R6, R19, RZ ;  /* 0x0000001306127210 */ /* 0x000fe20007f3e0ff */
[----:B------:R-:W-:-:S04]  /*5750*/  IMAD.WIDE.U32 R28, R36, UR39, R28 ;  /* 0x00000027241c7c25 */ /* 0x000fc8000f8e001c */
[----:B------:R-:W-:Y:S01]  /*5760*/  VIADD R19, R15, UR9 ;  /* 0x000000090f137c36 */ /* 0x000fe20008000000 */
[----:B------:R-:W-:Y:S01]  /*5770*/  IADD3.X R15, PT, PT, RZ, RZ, RZ, P0, !PT ;  /* 0x000000ffff0f7210 */ /* 0x000fe200007fe4ff */
[----:B------:R-:W-:Y:S02]  /*5780*/  IMAD.X R21, RZ, RZ, RZ, P5 ;  /* 0x000000ffff157224 */ /* 0x000fe400028e06ff */
[----:B------:R-:W-:Y:S01]  /*5790*/  IMAD.X R9, RZ, RZ, RZ, P3 ;  /* 0x000000ffff097224 */ /* 0x000fe200018e06ff */
[----:B------:R-:W-:Y:S01]  /*57a0*/  IADD3 R6, P0, PT, R28, R19, RZ ;  /* 0x000000131c067210 */ /* 0x000fe20007f1e0ff */
[----:B------:R-:W-:-:S04]  /*57b0*/  IMAD.WIDE.U32 R20, R3, UR13, R20 ;  /* 0x0000000d03147c25 */ /* 0x000fc8000f8e0014 */
[----:B------:R-:W-:-:S04]  /*57c0*/  IMAD.WIDE.U32 R8, R32, UR36, R8 ;  /* 0x0000002420087c25 */ /* 0x000fc8000f8e0008 */
[----:B------:R-:W-:Y:S02]  /*57d0*/  IMAD.X R19, RZ, RZ, RZ, P1 ;  /* 0x000000ffff137224 */ /* 0x000fe400008e06ff */
[----:B------:R-:W-:Y:S01]  /*57e0*/  IMAD.WIDE.U32 R16, R0, UR15, R10 ;  /* 0x0000000f00107c25 */ /* 0x000fe2000f8e000a */
[----:B------:R-:W-:Y:S02]  /*57f0*/  IADD3 R10, P5, PT, R20, R7, RZ ;  /* 0x00000007140a7210 */ /* 0x000fe40007fbe0ff */
[----:B------:R-:W-:Y:S01]  /*5800*/  IADD3 R11, P4, PT, R15, R8, RZ ;  /* 0x000000080f0b7210 */ /* 0x000fe20007f9e0ff */
[----:B------:R-:W-:Y:S01]  /*5810*/  IMAD.X R13, RZ, RZ, RZ, P2 ;  /* 0x000000ffff0d7224 */ /* 0x000fe200010e06ff */
[----:B------:R-:W-:Y:S01]  /*5820*/  IADD3.X R7, PT, PT, RZ, RZ, RZ, P0, !PT ;  /* 0x000000ffff077210 */ /* 0x000fe200007fe4ff */
[----:B------:R-:W-:-:S04]  /*5830*/  IMAD.HI.U32 R26, R5, UR16, R26 ;  /* 0x00000010051a7c27 */ /* 0x000fc8000f8e001a */
[----:B------:R-:W-:-:S04]  /*5840*/  IMAD.WIDE.U32 R18, R23, UR18, R18 ;  /* 0x0000001217127c25 */ /* 0x000fc8000f8e0012 */
[----:B------:R-:W-:Y:S01]  /*5850*/  VIADD R15, R9, UR6 ;  /* 0x00000006090f7c36 */ /* 0x000fe20008000000 */
[----:B------:R-:W-:Y:S01]  /*5860*/  IADD3 R14, P1, PT, R18, R26, RZ ;  /* 0x0000001a120e7210 */ /* 0x000fe20007f3e0ff */
[----:B------:R-:W-:Y:S01]  /*5870*/  IMAD.WIDE.U32 R8, R34, UR42, R12 ;  /* 0x0000002a22087c25 */ /* 0x000fe2000f8e000c */
[----:B------:R-:W-:Y:S02]  /*5880*/  IADD3 R12, P3, PT, R16, R21, RZ ;  /* 0x00000015100c7210 */ /* 0x000fe40007f7e0ff */
[----:B------:R-:W-:Y:S01]  /*5890*/  IADD3 R16, P0, PT, R17, R11, RZ ;  /* 0x0000000b11107210 */ /* 0x000fe20007f1e0ff */
[----:B------:R-:W-:Y:S01]  /*58a0*/  IMAD.WIDE.U32 R6, R25, UR38, R6 ;  /* 0x0000002619067c25 */ /* 0x000fe2000f8e0006 */
[----:B------:R-:W-:Y:S02]  /*58b0*/  IADD3 R8, P2, PT, R15, R8, RZ ;  /* 0x000000080f087210 */ /* 0x000fe40007f5e0ff */
[----:B------:R-:W-:Y:S01]  /*58c0*/  IADD3.X R11, PT, PT, RZ, RZ, RZ, P5, !PT ;  /* 0x000000ffff0b7210 */ /* 0x000fe20002ffe4ff */
[----:B------:R-:W-:Y:S01]  /*58d0*/  VIADD R9, R9, UR8 ;  /* 0x0000000809097c36 */ /* 0x000fe20008000000 */
[----:B------:R-:W-:Y:S01]  /*58e0*/  IADD3.X R15, PT, PT, RZ, RZ, RZ, P1, !PT ;  /* 0x000000ffff0f7210 */ /* 0x000fe20000ffe4ff */
[----:B------:R-:W-:-:S02]  /*58f0*/  IMAD.X R13, RZ, RZ, RZ, P3 ;  /* 0x000000ffff0d7224 */ /* 0x000fc400018e06ff */
[----:B------:R-:W-:Y:S01]  /*5900*/  VIADD R7, R7, UR10 ;  /* 0x0000000a07077c36 */ /* 0x000fe20008000000 */
[----:B------:R-:W-:Y:S01]  /*5910*/  IADD3 R6, P5, PT, R9, R6, RZ ;  /* 0x0000000609067210 */ /* 0x000fe20007fbe0ff */
[----:B------:R-:W-:-:S03]  /*5920*/  IMAD.WIDE.U32 R10, R4, UR12, R10 ;  /* 0x0000000c040a7c25 */ /* 0x000fc6000f8e000a */
[----:B------:R-:W-:Y:S01]  /*5930*/  IADD3 R28, P6, PT, R29, R7, RZ ;  /* 0x000000071d1c7210 */ /* 0x000fe20007fde0ff */
[----:B------:R-:W-:Y:S01]  /*5940*/  IMAD.WIDE.U32 R12, R3, UR14, R12 ;  /* 0x0000000e030c7c25 */ /* 0x000fe2000f8e000c */
[----:B------:R-:W-:Y:S02]  /*5950*/  IADD3.X R7, PT, PT, RZ, RZ, RZ, P5, !PT ;  /* 0x000000ffff077210 */ /* 0x000fe40002ffe4ff */
[----:B------:R-:W-:Y:S01]  /*5960*/  IADD3 R10, P1, PT, R10, R19, RZ ;  /* 0x000000130a0a7210 */ /* 0x000fe20007f3e0ff */
[----:B------:R-:W-:Y:S01]  /*5970*/  IMAD.X R9, RZ, RZ, RZ, P2 ;  /* 0x000000ffff097224 */ /* 0x000fe200010e06ff */
[----:B------:R-:W-:Y:S01]  /*5980*/  IADD3 R12, P2, PT, R12, R11, RZ ;  /* 0x0000000b0c0c7210 */ /* 0x000fe20007f5e0ff */
[----:B------:R-:W-:Y:S01]  /*5990*/  IMAD.WIDE.U32 R14, R5, UR17, R14 ;  /* 0x00000011050e7c25 */ /* 0x000fe2000f8e000e */
[----:B------:R-:W-:-:S03]  /*59a0*/  IADD3 R16, P3, PT, R13, R16, RZ ;  /* 0x000000100d107210 */ /* 0x000fc60007f7e0ff */
[----:B------:R-:W-:Y:S01]  /*59b0*/  IMAD.WIDE.U32 R8, R32, UR37, R8 ;  /* 0x0000002520087c25 */ /* 0x000fe2000f8e0008 */
[----:B------:R-:W-:Y:S02]  /*59c0*/  MOV R18, R14 ;  /* 0x0000000e00127202 */ /* 0x000fe40000000f00 */
[----:B------:R-:W-:Y:S01]  /*59d0*/  IADD3.X R17, PT, PT, RZ, RZ, RZ, P3, !PT ;  /* 0x000000ffff117210 */ /* 0x000fe20001ffe4ff */
[----:B------:R-:W-:Y:S02]  /*59e0*/  IMAD.X R11, RZ, RZ, RZ, P4 ;  /* 0x000000ffff0b7224 */ /* 0x000fe400020e06ff */
[----:B------:R-:W-:Y:S02]  /*59f0*/  IMAD R0, R14, UR20, RZ ;  /* 0x000000140e007c24 */ /* 0x000fe4000f8e02ff */
[----:B------:R-:W-:Y:S01]  /*5a00*/  IMAD.MOV.U32 R19, RZ, RZ, RZ ;  /* 0x000000ffff137224 */ /* 0x000fe200078e00ff */
[----:B------:R-:W-:Y:S01]  /*5a10*/  IADD3 R14, P4, PT, R11, R8, RZ ;  /* 0x000000080b0e7210 */ /* 0x000fe20007f9e0ff */
[----:B------:R-:W-:-:S02]  /*5a20*/  IMAD.X R29, RZ, RZ, RZ, P6 ;  /* 0x000000ffff1d7224 */ /* 0x000fc400030e06ff */
[----:B------:R-:W-:Y:S02]  /*5a30*/  VIADD R21, R9, UR7 ;  /* 0x0000000709157c36 */ /* 0x000fe40008000000 */
[----:B------:R-:W-:-:S04]  /*5a40*/  IMAD.WIDE.U32 R6, R34, UR41, R6 ;  /* 0x0000002922067c25 */ /* 0x000fc8000f8e0006 */
[----:B------:R-:W-:Y:S01]  /*5a50*/  IMAD.X R13, RZ, RZ, RZ, P2 ;  /* 0x000000ffff0d7224 */ /* 0x000fe200010e06ff */
[----:B------:R-:W-:Y:S01]  /*5a60*/  IADD3 R6, P2, PT, R21, R6, RZ ;  /* 0x0000000615067210 */ /* 0x000fe20007f5e0ff */
[----:B------:R-:W-:Y:S01]  /*5a70*/  IMAD.HI.U32 R2, R0, UR16, R18 ;  /* 0x0000001000027c27 */ /* 0x000fe2000f8e0012 */
[----:B------:R-:W-:-:S03]  /*5a80*/  IADD3 R7, PT, PT, R7, UR9, RZ ;  /* 0x0000000907077c10 */ /* 0x000fc6000fffe0ff */
[----:B------:R-:W-:-:S04]  /*5a90*/  IMAD.WIDE.U32 R8, R25, UR39, R28 ;  /* 0x0000002719087c25 */ /* 0x000fc8000f8e001c */
[----:B------:R-:W-:Y:S02]  /*5aa0*/  IMAD.X R11, RZ, RZ, RZ, P1 ;  /* 0x000000ffff0b7224 */ /* 0x000fe400008e06ff */
[----:B------:R-:W-:Y:S02]  /*5ab0*/  IMAD.X R19, RZ, RZ, RZ, P0 ;  /* 0x000000ffff137224 */ /* 0x000fe400000e06ff */
[----:B------:R-:W-:Y:S01]  /*5ac0*/  IMAD.WIDE.U32 R20, R4, UR13, R12 ;  /* 0x0000000d04147c25 */ /* 0x000fe2000f8e000c */
[----:B------:R-:W-:Y:S02]  /*5ad0*/  IADD3 R12, P1, PT, R8, R7, RZ ;  /* 0x00000007080c7210 */ /* 0x000fe40007f3e0ff */
[----:B------:R-:W-:Y:S01]  /*5ae0*/  IADD3 R19, P0, PT, R19, R14, RZ ;  /* 0x0000000e13137210 */ /* 0x000fe20007f1e0ff */
[----:B------:R-:W-:Y:S01]  /*5af0*/  IMAD.WIDE.U32 R16, R3, UR15, R16 ;  /* 0x0000000f03107c25 */ /* 0x000fe2000f8e0010 */
[----:B------:R-:W-:-:S03]  /*5b00*/  IADD3.X R3, PT, PT, RZ, RZ, RZ, P4, !PT ;  /* 0x000000ffff037210 */ /* 0x000fc600027fe4ff */
[----:B------:R-:W-:Y:S01]  /*5b10*/  IMAD.WIDE.U32 R10, R23, UR19, R10 ;  /* 0x00000013170a7c25 */ /* 0x000fe2000f8e000a */
[----:B------:R-:W-:-:S03]  /*5b20*/  IADD3 R16, P6, PT, R16, R21, RZ ;  /* 0x0000001510107210 */ /* 0x000fc60007fde0ff */
[----:B------:R-:W-:Y:S01]  /*5b30*/  IMAD.X R7, RZ, RZ, RZ, P2 ;  /* 0x000000ffff077224 */ /* 0x000fe200010e06ff */
[----:B------:R-:W-:Y:S01]  /*5b40*/  IADD3 R14, P3, PT, R10, R15, RZ ;  /* 0x0000000f0a0e7210 */ /* 0x000fe20007f7e0ff */
[----:B------:R-:W-:Y:S01]  /*5b50*/  IMAD.X R13, RZ, RZ, RZ, P1 ;  /* 0x000000ffff0d7224 */ /* 0x000fe200008e06ff */
[----:B------:R-:W-:Y:S01]  /*5b60*/  IADD3 R10, P5, PT, R20, R11, RZ ;  /* 0x0000000b140a7210 */ /* 0x000fe20007fbe0ff */
[----:B------:R-:W-:Y:S01]  /*5b70*/  IMAD.WIDE.U32 R6, R32, UR42, R6 ;  /* 0x0000002a20067c25 */ /* 0x000fe2000f8e0006 */
[----:B------:R-:W-:Y:S02]  /*5b80*/  IADD3 R19, P2, PT, R17, R19, RZ ;  /* 0x0000001311137210 */ /* 0x000fe40007f5e0ff */
[----:B------:R-:W-:Y:S01]  /*5b90*/  IADD3.X R17, PT, PT, RZ, RZ, RZ, P6, !PT ;  /* 0x000000ffff117210 */ /* 0x000fe200037fe4ff */
[----:B------:R-:W-:Y:S01]  /*5ba0*/  IMAD.WIDE.U32 R12, R34, UR38, R12 ;  /* 0x00000026220c7c25 */ /* 0x000fe2000f8e000c */
[----:B------:R-:W-:Y:S02]  /*5bb0*/  IADD3 R3, P1, PT, R3, R6, RZ ;  /* 0x0000000603037210 */ /* 0x000fe40007f3e0ff */
[----:B------:R-:W-:Y:S01]  /*5bc0*/  IADD3.X R15, PT, PT, RZ, RZ, RZ, P3, !PT ;  /* 0x000000ffff0f7210 */ /* 0x000fe20001ffe4ff */
[----:B------:R-:W-:-:S02]  /*5bd0*/  VIADD R7, R7, UR8 ;  /* 0x0000000807077c36 */ /* 0x000fc40008000000 */
[----:B------:R-:W-:Y:S02]  /*5be0*/  IMAD.X R11, RZ, RZ, RZ, P5 ;  /* 0x000000ffff0b7224 */ /* 0x000fe400028e06ff */
[----:B------:R-:W-:Y:S01]  /*5bf0*/  IMAD.WIDE.U32 R20, R4, UR14, R16 ;  /* 0x0000000e04147c25 */ /* 0x000fe2000f8e0010 */
[----:B------:R-:W-:-:S03]  /*5c00*/  IADD3 R6, P6, PT, R7, R12, RZ ;  /* 0x0000000c07067210 */ /* 0x000fc60007fde0ff */
[----:B------:R-:W-:Y:S01]  /*5c10*/  VIADD R13, R13, UR10 ;  /* 0x0000000a0d0d7c36 */ /* 0x000fe20008000000 */
[----:B------:R-:W-:Y:S01]  /*5c20*/  IADD3 R16, P4, PT, R21, R19, RZ ;  /* 0x0000001315107210 */ /* 0x000fe20007f9e0ff */
[----:B------:R-:W-:-:S03]  /*5c30*/  IMAD.WIDE.U32 R10, R23, UR12, R10 ;  /* 0x0000000c170a7c25 */ /* 0x000fc6000f8e000a */
[----:B------:R-:W-:Y:S01]  /*5c40*/  IADD3 R12, P5, PT, R9, R13, RZ ;  /* 0x0000000d090c7210 */ /* 0x000fe20007fbe0ff */
[----:B------:R-:W-:Y:S02]  /*5c50*/  IMAD.X R18, RZ, RZ, RZ, P0 ;  /* 0x000000ffff127224 */ /* 0x000fe400000e06ff */
[----:B------:R-:W-:Y:S01]  /*5c60*/  IMAD.WIDE.U32 R24, R5, UR18, R14 ;  /* 0x0000001205187c25 */ /* 0x000fe2000f8e000e */
[----:B------:R-:W-:Y:S02]  /*5c70*/  IADD3 R14, P3, PT, R20, R11, RZ ;  /* 0x0000000b140e7210 */ /* 0x000fe40007f7e0ff */
[----:B------:R-:W-:Y:S01]  /*5c80*/  IADD3 R18, P0, PT, R18, R3, RZ ;  /* 0x0000000312127210 */ /* 0x000fe20007f1e0ff */
[----:B------:R-:W-:Y:S01]  /*5c90*/  IMAD.X R7, RZ, RZ, RZ, P6 ;  /* 0x000000ffff077224 */ /* 0x000fe200030e06ff */
[----:B------:R-:W-:Y:S01]  /*5ca0*/  IADD3.X R13, PT, PT, RZ, RZ, RZ, P5, !PT ;  /* 0x000000ffff0d7210 */ /* 0x000fe20002ffe4ff */
[----:B------:R-:W-:Y:S01]  /*5cb0*/  IMAD.X R3, RZ, RZ, RZ, P2 ;  /* 0x000000ffff037224 */ /* 0x000fe200010e06ff */
[----:B------:R-:W-:Y:S01]  /*5cc0*/  IADD3.X R15, PT, PT, RZ, RZ, RZ, P3, !PT ;  /* 0x000000ffff0f7210 */ /* 0x000fe20001ffe4ff */
[----:B------:R-:W-:Y:S01]  /*5cd0*/  IMAD.X R17, RZ, RZ, RZ, P4 ;  /* 0x000000ffff117224 */ /* 0x000fe200020e06ff */
[----:B------:R-:W-:Y:S01]  /*5ce0*/  IADD3 R8, P2, PT, R10, R25, RZ ;  /* 0x000000190a087210 */ /* 0x000fe20007f5e0ff */
[----:B------:R-:W-:Y:S01]  /*5cf0*/  IMAD.X R11, RZ, RZ, RZ, P1 ;  /* 0x000000ffff0b7224 */ /* 0x000fe200008e06ff */
[----:B------:R-:W-:Y:S01]  /*5d00*/  IADD3 R3, P5, PT, R3, R18, RZ ;  /* 0x0000001203037210 */ /* 0x000fe20007fbe0ff */
[----:B------:R-:W-:Y:S01]  /*5d10*/  IMAD.WIDE.U32 R6, R32, UR41, R6 ;  /* 0x0000002920067c25 */ /* 0x000fe2000f8e0006 */
[----:B------:R-:W-:-:S02]  /*5d20*/  IADD3 R10, P6, PT, R24, R2, RZ ;  /* 0x00000002180a7210 */ /* 0x000fc40007fde0ff */
[----:B------:R-:W-:Y:S01]  /*5d30*/  IADD3.X R9, PT, PT, RZ, RZ, RZ, P2, !PT ;  /* 0x000000ffff097210 */ /* 0x000fe200017fe4ff */
[----:B------:R-:W-:Y:S01]  /*5d40*/  IMAD.WIDE.U32 R16, R4, UR15, R16 ;  /* 0x0000000f04107c25 */ /* 0x000fe2000f8e0010 */
[----:B------:R-:W-:-:S03]  /*5d50*/  IADD3 R11, P1, PT, R11, R6, RZ ;  /* 0x000000060b0b7210 */ /* 0x000fc60007f3e0ff */
[----:B------:R-:W-:Y:S01]  /*5d60*/  IMAD.WIDE.U32 R34, R34, UR39, R12 ;  /* 0x0000002722227c25 */ /* 0x000fe2000f8e000c */
[----:B------:R-:W-:-:S03]  /*5d70*/  IADD3 R6, P2, PT, R17, R3, RZ ;  /* 0x0000000311067210 */ /* 0x000fc60007f5e0ff */
[----:B------:R-:W-:Y:S02]  /*5d80*/  IMAD.X R4, RZ, RZ, RZ, P0 ;  /* 0x000000ffff047224 */ /* 0x000fe400000e06ff */
[----:B------:R-:W-:-:S03]  /*5d90*/  IMAD.WIDE.U32 R12, R23, UR13, R14 ;  /* 0x0000000d170c7c25 */ /* 0x000fc6000f8e000e */
[----:B------:R-:W-:Y:S01]  /*5da0*/  IADD3 R4, P0, PT, R4, R11, RZ ;  /* 0x0000000b04047210 */ /* 0x000fe20007f1e0ff */
[----:B------:R-:W-:Y:S01]  /*5db0*/  IMAD.X R3, RZ, RZ, RZ, P5 ;  /* 0x000000ffff037224 */ /* 0x000fe200028e06ff */
[----:B------:R-:W-:Y:S01]  /*5dc0*/  IADD3 R2, P3, PT, R16, R13, RZ ;  /* 0x0000000d10027210 */ /* 0x000fe20007f7e0ff */
[----:B------:R-:W-:Y:S02]  /*5dd0*/  VIADD R7, R7, UR9 ;  /* 0x0000000907077c36 */ /* 0x000fe40008000000 */
[----:B------:R-:W-:Y:S01]  /*5de0*/  IMAD.X R11, RZ, RZ, RZ, P6 ;  /* 0x000000ffff0b7224 */ /* 0x000fe200030e06ff */
[----:B------:R-:W-:Y:S01]  /*5df0*/  IADD3 R3, P5, PT, R3, R4, RZ ;  /* 0x0000000403037210 */ /* 0x000fe20007fbe0ff */
[----:B------:R-:W-:Y:S01]  /*5e00*/  IMAD.WIDE.U32 R16, R5, UR19, R8 ;  /* 0x0000001305107c25 */ /* 0x000fe2000f8e0008 */
[----:B------:R-:W-:-:S03]  /*5e10*/  IADD3 R14, P6, PT, R34, R7, RZ ;  /* 0x00000007220e7210 */ /* 0x000fc60007fde0ff */
[----:B------:R-:W-:Y:S01]  /*5e20*/  IMAD.WIDE.U32 R18, R0, UR17, R10 ;  /* 0x0000001100127c25 */ /* 0x000fe2000f8e000a */
[----:B------:R-:W-:Y:S02]  /*5e30*/  IADD3 R10, P4, PT, R12, R17, RZ ;  /* 0x000000110c0a7210 */ /* 0x000fe40007f9e0ff */
[----:B------:R-:W-:Y:S01]  /*5e40*/  IADD3.X R15, PT, PT, RZ, RZ, RZ, P6, !PT ;  /* 0x000000ffff0f7210 */ /* 0x000fe200037fe4ff */
[----:B------:R-:W-:Y:S01]  /*5e50*/  IMAD.X R4, RZ, RZ, RZ, P2 ;  /* 0x000000ffff047224 */ /* 0x000fe200010e06ff */
[----:B------:R-:W-:Y:S01]  /*5e60*/  IADD3 R12, P6, PT, R16, R19, RZ ;  /* 0x00000013100c7210 */ /* 0x000fe20007fde0ff */
[----:B------:R-:W-:Y:S01]  /*5e70*/  IMAD.X R11, RZ, RZ, RZ, P4 ;  /* 0x000000ffff0b7224 */ /* 0x000fe200020e06ff */
[----:B------:R-:W-:Y:S01]  /*5e80*/  IADD3.X R17, PT, PT, RZ, RZ, RZ, P1, !PT ;  /* 0x000000ffff117210 */ /* 0x000fe20000ffe4ff */
[----:B------:R-:W-:Y:S01]  /*5e90*/  IMAD.WIDE.U32 R14, R32, UR38, R14 ;  /* 0x00000026200e7c25 */ /* 0x000fe2000f8e000e */
[----:B------:R-:W-:Y:S02]  /*5ea0*/  IADD3 R4, P2, PT, R4, R3, RZ ;  /* 0x0000000304047210 */ /* 0x000fe40007f5e0ff */
[----:B------:R-:W-:Y:S01]  /*5eb0*/  IADD3.X R3, PT, PT, RZ, RZ, RZ, P3, !PT ;  /* 0x000000ffff037210 */ /* 0x000fe20001ffe4ff */
[----:B------:R-:W-:Y:S01]  /*5ec0*/  IMAD.X R13, RZ, RZ, RZ, P6 ;  /* 0x000000ffff0d7224 */ /* 0x000fe200030e06ff */
[----:B------:R-:W-:Y:S01]  /*5ed0*/  IADD3 R16, P4, PT, R17, R14, RZ ;  /* 0x0000000e11107210 */ /* 0x000fe20007f9e0ff */
[----:B------:R-:W-:-:S04]  /*5ee0*/  IMAD.WIDE.U32 R10, R5, UR12, R10 ;  /* 0x0000000c050a7c25 */ /* 0x000fc8000f8e000a */
[----:B------:R-:W-:-:S04]  /*5ef0*/  IMAD.WIDE.U32 R2, R23, UR14, R2 ;  /* 0x0000000e17027c25 */ /* 0x000fc8000f8e0002 */
[----:B------:R-:W-:Y:S01]  /*5f00*/  IMAD R8, R18, UR20, RZ ;  /* 0x0000001412087c24 */ /* 0x000fe2000f8e02ff */
[----:B------:R-:W-:Y:S01]  /*5f10*/  IADD3 R14, P1, PT, R2, R11, RZ ;  /* 0x0000000b020e7210 */ /* 0x000fe20007f3e0ff */
[----:B------:R-:W-:Y:S02]  /*5f20*/  IMAD.MOV.U32 R19, RZ, RZ, RZ ;  /* 0x000000ffff137224 */ /* 0x000fe400078e00ff */
[----:B------:R-:W-:Y:S01]  /*5f30*/  IMAD.X R7, RZ, RZ, RZ, P0 ;  /* 0x000000ffff077224 */ /* 0x000fe200000e06ff */
[----:B------:R-:W-:Y:S01]  /*5f40*/  IADD3 R6, P0, PT, R3, R6, RZ ;  /* 0x0000000603067210 */ /* 0x000fe20007f1e0ff */
[----:B------:R-:W-:-:S03]  /*5f50*/  IMAD.WIDE.U32 R12, R0, UR18, R12 ;  /* 0x00000012000c7c25 */ /* 0x000fc6000f8e000c */
[----:B------:R-:W-:Y:S01]  /*5f60*/  IADD3 R3, P3, PT, R7, R16, RZ ;  /* 0x0000001007037210 */ /* 0x000fe20007f7e0ff */
[----:B------:R-:W-:Y:S01]  /*5f70*/  IMAD.HI.U32 R9, R8, UR16, R18 ;  /* 0x0000001008097c27 */ /* 0x000fe2000f8e0012 */
[----:B------:R-:W-:Y:S02]  /*5f80*/  IADD3 R2, P6, PT, R10, R13, RZ ;  /* 0x0000000d0a027210 */ /* 0x000fe40007fde0ff */
[----:B------:R-:W-:Y:S01]  /*5f90*/  IADD3.X R7, PT, PT, RZ, RZ, RZ, P0, !PT ;  /* 0x000000ffff077210 */ /* 0x000fe200007fe4ff */
[----:B------:R-:W-:Y:S01]  /*5fa0*/  IMAD.X R18, RZ, RZ, RZ, P5 ;  /* 0x000000ffff127224 */ /* 0x000fe200028e06ff */
[----:B------:R-:W-:Y:S01]  /*5fb0*/  IADD3 R10, P5, PT, R12, R9, RZ ;  /* 0x000000090c0a7210 */ /* 0x000fe20007fbe0ff */
[----:B------:R-:W-:Y:S02]  /*5fc0*/  VIADD R34, R15, UR10 ;  /* 0x0000000a0f227c36 */ /* 0x000fe40008000000 */
[----:B------:R-:W-:Y:S01]  /*5fd0*/  IMAD.X R15, RZ, RZ, RZ, P1 ;  /* 0x000000ffff0f7224 */ /* 0x000fe200008e06ff */
[----:B------:R-:W-:Y:S01]  /*5fe0*/  IADD3 R18, P0, PT, R18, R3, RZ ;  /* 0x0000000312127210 */ /* 0x000fe20007f1e0ff */
[----:B------:R-:W-:Y:S01]  /*5ff0*/  IMAD.WIDE.U32 R6, R23, UR15, R6 ;  /* 0x0000000f17067c25 */ /* 0x000fe2000f8e0006 */
[----:B------:R-:W-:-:S03]  /*6000*/  IADD3.X R3, PT, PT, RZ, RZ, RZ, P6, !PT ;  /* 0x000000ffff037210 */ /* 0x000fc600037fe4ff */
[----:B------:R-:W-:-:S04]  /*6010*/  IMAD.WIDE.U32 R14, R5, UR13, R14 ;  /* 0x0000000d050e7c25 */ /* 0x000fc8000f8e000e */
[----:B------:R-:W-:Y:S01]  /*6020*/  IMAD.X R11, RZ, RZ, RZ, P5 ;  /* 0x000000ffff0b7224 */ /* 0x000fe200028e06ff */
[----:B------:R-:W-:Y:S01]  /*6030*/  IADD3 R12, P1, PT, R6, R15, RZ ;  /* 0x0000000f060c7210 */ /* 0x000fe20007f3e0ff */
[----:B------:R-:W-:-:S03]  /*6040*/  IMAD.WIDE.U32 R16, R0, UR19, R2 ;  /* 0x0000001300107c25 */ /* 0x000fc6000f8e0002 */
[----:B------:R-:W-:Y:S01]  /*6050*/  IADD3.X R13, PT, PT, RZ, RZ, RZ, P1, !PT ;  /* 0x000000ffff0d7210 */ /* 0x000fe20000ffe4ff */
[----:B------:R-:W-:Y:S01]  /*6060*/  IMAD.WIDE.U32 R2, R8, UR17, R10 ;  /* 0x0000001108027c25 */ /* 0x000fe2000f8e000a */
        /* <DEDUP_REMOVED lines=11> */
[----:B------:R-:W-:Y:S01]  /*6120*/  IADD3 R9, P1, PT, R9, R18, RZ ;  /* 0x0000001209097210 */ /* 0x000fe20007f3e0ff */
[----:B------:R-:W-:Y:S01]  /*6130*/  IMAD.WIDE.U32 R6, R8, UR18, R6 ;  /* 0x0000001208067c25 */ /* 0x000fe2000f8e0006 */
[----:B------:R-:W-:-:S02]  /*6140*/  IADD3 R12, P2, PT, R12, R11, RZ ;  /* 0x0000000b0c0c7210 */ /* 0x000fc40007f5e0ff */
[----:B------:R-:W-:Y:S01]  /*6150*/  IADD3.X R18, PT, PT, RZ, RZ, RZ, P3, !PT ;  /* 0x000000ffff127210 */ /* 0x000fe20001ffe4ff */
[----:B------:R-:W-:Y:S01]  /*6160*/  IMAD.X R15, RZ, RZ, RZ, P5 ;  /* 0x000000ffff0f7224 */ /* 0x000fe200028e06ff */
[----:B------:R-:W-:Y:S01]  /*6170*/  IADD3 R4, P5, PT, R10, R7, RZ ;  /* 0x000000070a047210 */ /* 0x000fe20007fbe0ff */
[----:B------:R-:W-:Y:S02]  /*6180*/  IMAD.X R13, RZ, RZ, RZ, P2 ;  /* 0x000000ffff0d7224 */ /* 0x000fe400010e06ff */
[----:B------:R-:W-:Y:S01]  /*6190*/  IMAD.WIDE.U32 R10, R5, UR15, R14 ;  /* 0x0000000f050a7c25 */ /* 0x000fe2000f8e000e */
[----:B------:R-:W-:-:S03]  /*61a0*/  IADD3.X R5, PT, PT, RZ, RZ, RZ, P5, !PT ;  /* 0x000000ffff057210 */ /* 0x000fc60002ffe4ff */
[----:B------:R-:W-:Y:S02]  /*61b0*/  IMAD.X R14, RZ, RZ, RZ, P6 ;  /* 0x000000ffff0e7224 */ /* 0x000fe400030e06ff */
[----:B------:R-:W-:-:S03]  /*61c0*/  IMAD.WIDE.U32 R12, R0, UR13, R12 ;  /* 0x0000000d000c7c25 */ /* 0x000fc6000f8e000c */
[----:B------:R-:W-:Y:S01]  /*61d0*/  IADD3 R9, P2, PT, R14, R9, RZ ;  /* 0x000000090e097210 */ /* 0x000fe20007f5e0ff */
[----:B------:R-:W-:-:S04]  /*61e0*/  IMAD.WIDE.U32 R4, R8, UR19, R4 ;  /* 0x0000001308047c25 */ /* 0x000fc8000f8e0004 */
[----:B------:R-:W-:Y:S01]  /*61f0*/  IMAD.WIDE.U32 R32, R32, UR39, R34 ;  /* 0x0000002720207c25 */ /* 0x000fe2000f8e0022 */
[----:B------:R-:W-:-:S03]  /*6200*/  IADD3 R16, P3, PT, R12, R5, RZ ;  /* 0x000000050c107210 */ /* 0x000fc60007f7e0ff */
[----:B------:R-:W-:Y:S01]  /*6210*/  IMAD.X R15, RZ, RZ, RZ, P4 ;  /* 0x000000ffff0f7224 */ /* 0x000fe200020e06ff */
[----:B------:R-:W-:Y:S01]  /*6220*/  IADD3 R14, P4, PT, R10, R13, RZ ;  /* 0x0000000d0a0e7210 */ /* 0x000fe20007f9e0ff */
[----:B------:R-:W-:Y:S01]  /*6230*/  IMAD.X R17, RZ, RZ, RZ, P3 ;  /* 0x000000ffff117224 */ /* 0x000fe200018e06ff */
[----:B------:R-:W-:Y:S02]  /*6240*/  IADD3 R9, P3, PT, R11, R9, RZ ;  /* 0x000000090b097210 */ /* 0x000fe40007f7e0ff */
[----:B------:R-:W-:Y:S01]  /*6250*/  IADD3 R13, P5, PT, R32, R15, RZ ;  /* 0x0000000f200d7210 */ /* 0x000fe20007fbe0ff */
[----:B------:R-:W-:Y:S02]  /*6260*/  IMAD.X R15, RZ, RZ, RZ, P4 ;  /* 0x000000ffff0f7224 */ /* 0x000fe400020e06ff */
[----:B------:R-:W-:Y:S01]  /*6270*/  IMAD.WIDE.U32 R10, R8, UR12, R16 ;  /* 0x0000000c080a7c25 */ /* 0x000fe2000f8e0010 */
[----:B------:R-:W-:Y:S02]  /*6280*/  IADD3 R18, P4, PT, R18, R13, RZ ;  /* 0x0000000d12127210 */ /* 0x000fe40007f9e0ff */
[----:B------:R-:W-:Y:S01]  /*6290*/  IADD3.X R19, PT, PT, RZ, RZ, RZ, P5, !PT ;  /* 0x000000ffff137210 */ /* 0x000fe20002ffe4ff */
[----:B------:R-:W-:Y:S01]  /*62a0*/  IMAD.WIDE.U32 R12, R0, UR14, R14 ;  /* 0x0000000e000c7c25 */ /* 0x000fe2000f8e000e */
[----:B------:R-:W-:-:S03]  /*62b0*/  IADD3.X R15, PT, PT, RZ, RZ, RZ, P0, !PT ;  /* 0x000000ffff0f7210 */ /* 0x000fc600007fe4ff */
[----:B------:R-:W-:Y:S01]  /*62c0*/  IMAD.X R32, RZ, RZ, RZ, P4 ;  /* 0x000000ffff207224 */ /* 0x000fe200020e06ff */
[----:B------:R-:W-:Y:S01]  /*62d0*/  IADD3 R14, P6, PT, R13, R9, RZ ;  /* 0x000000090d0e7210 */ /* 0x000fe20007fde0ff */
[----:B------:R-:W-:Y:S01]  /*62e0*/  IMAD.X R9, RZ, RZ, RZ, P1 ;  /* 0x000000ffff097224 */ /* 0x000fe200008e06ff */
[----:B------:R-:W-:Y:S02]  /*62f0*/  IADD3 R12, P1, PT, R12, R11, RZ ;  /* 0x0000000b0c0c7210 */ /* 0x000fe40007f3e0ff */
[----:B------:R-:W-:Y:S01]  /*6300*/  IADD3 R16, P0, PT, R15, R18, RZ ;  /* 0x000000120f107210 */ /* 0x000fe20007f1e0ff */
[----:B------:R-:W-:Y:S01]  /*6310*/  IMAD.X R15, RZ, RZ, RZ, P6 ;  /* 0x000000ffff0f7224 */ /* 0x000fe200030e06ff */
[----:B------:R-:W-:Y:S02]  /*6320*/  IADD3.X R13, PT, PT, RZ, RZ, RZ, P1, !PT ;  /* 0x000000ffff0d7210 */ /* 0x000fe40000ffe4ff */
[----:B------:R-:W-:Y:S01]  /*6330*/  IADD3 R9, P1, PT, R9, R16, RZ ;  /* 0x0000001009097210 */ /* 0x000fe20007f3e0ff */
[----:B------:R-:W-:Y:S01]  /*6340*/  IMAD.WIDE.U32 R14, R0, UR15, R14 ;  /* 0x0000000f000e7c25 */ /* 0x000fe2000f8e000e */
[----:B------:R-:W-:-:S03]  /*6350*/  IADD3 R32, PT, PT, R32, R33, R19 ;  /* 0x0000002120207210 */ /* 0x000fc60007ffe013 */
[----:B------:R-:W-:Y:S02]  /*6360*/  IMAD.X R0, RZ, RZ, RZ, P2 ;  /* 0x000000ffff007224 */ /* 0x000fe400010e06ff */
[----:B------:R-:W-:-:S03]  /*6370*/  IMAD.WIDE.U32 R12, R8, UR13, R12 ;  /* 0x0000000d080c7c25 */ /* 0x000fc6000f8e000c */
[----:B------:R-:W-:Y:S01]  /*6380*/  IADD3 R0, P2, PT, R0, R9, RZ ;  /* 0x0000000900007210 */ /* 0x000fe20007f5e0ff */
[----:B------:R-:W-:Y:S01]  /*6390*/  IMAD.X R9, RZ, RZ, RZ, P3 ;  /* 0x000000ffff097224 */ /* 0x000fe200018e06ff */
[----:B------:R-:W-:-:S04]  /*63a0*/  IADD3 R16, P6, PT, R14, R13, RZ ;  /* 0x0000000d0e107210 */ /* 0x000fc80007fde0ff */
[----:B------:R-:W-:Y:S01]  /*63b0*/  IADD3 R9, P3, PT, R9, R0, RZ ;  /* 0x0000000009097210 */ /* 0x000fe20007f7e0ff */
[----:B------:R-:W-:Y:S01]  /*63c0*/  IMAD.X R17, RZ, RZ, RZ, P6 ;  /* 0x000000ffff117224 */ /* 0x000fe200030e06ff */
[----:B------:R-:W-:Y:S02]  /*63d0*/  IADD3.X R0, PT, PT, RZ, RZ, RZ, P0, !PT ;  /* 0x000000ffff007210 */ /* 0x000fe400007fe4ff */
[----:B------:R-:W-:Y:S01]  /*63e0*/  IADD3 R9, P4, PT, R15, R9, RZ ;  /* 0x000000090f097210 */ /* 0x000fe20007f9e0ff */
[----:B------:R-:W-:Y:S01]  /*63f0*/  IMAD.WIDE.U32 R14, R8, UR14, R16 ;  /* 0x0000000e080e7c25 */ /* 0x000fe2000f8e0010 */
[----:B------:R-:W-:-:S03]  /*6400*/  IADD3.X R19, PT, PT, RZ, RZ, RZ, P3, !PT ;  /* 0x000000ffff137210 */ /* 0x000fc60001ffe4ff */
[----:B------:R-:W-:Y:S01]  /*6410*/  IMAD.X R17, RZ, RZ, RZ, P1 ;  /* 0x000000ffff117224 */ /* 0x000fe200008e06ff */
[----:B------:R-:W-:-:S04]  /*6420*/  IADD3 R16, P0, PT, R15, R9, RZ ;  /* 0x000000090f107210 */ /* 0x000fc80007f1e0ff */
[----:B------:R-:W-:Y:S01]  /*6430*/  IADD3 R32, PT, PT, R17, R32, R0 ;  /* 0x0000002011207210 */ /* 0x000fe20007ffe000 */
[----:B------:R-:W-:Y:S02]  /*6440*/  IMAD.X R0, RZ, RZ, RZ, P2 ;  /* 0x000000ffff007224 */ /* 0x000fe400010e06ff */
[----:B------:R-:W-:-:S03]  /*6450*/  IMAD.X R17, RZ, RZ, RZ, P0 ;  /* 0x000000ffff117224 */ /* 0x000fc600000e06ff */
[----:B------:R-:W-:Y:S01]  /*6460*/  IADD3 R19, PT, PT, R19, R32, R0 ;  /* 0x0000002013137210 */ /* 0x000fe20007ffe000 */
[----:B------:R-:W-:-:S04]  /*6470*/  IMAD.WIDE.U32 R8, R8, UR15, R16 ;  /* 0x0000000f08087c25 */ /* 0x000fc8000f8e0010 */
[----:B------:R-:W-:-:S05]  /*6480*/  IMAD.X R32, RZ, RZ, RZ, P4 ;  /* 0x000000ffff207224 */ /* 0x000fca00020e06ff */
        /* <DEDUP_REMOVED lines=8> */
[----:B------:R-:W-:Y:S01]  /*6510*/  IMAD.MOV.U32 R25, RZ, RZ, R14 ;  /* 0x000000ffff197224 */ /* 0x000fe200078e000e */
[----:B------:R-:W-:Y:S01]  /*6520*/  MOV R33, R2 ;  /* 0x0000000200217202 */ /* 0x000fe20000000f00 */
[----:B------:R-:W-:-:S06]  /*6530*/  IMAD.MOV.U32 R34, RZ, RZ, R8 ;  /* 0x000000ffff227224 */ /* 0x000fcc00078e0008 */
        /* <DEDUP_REMOVED lines=36> */
.L_x_9:
[----:B------:R-:W-:Y:S05]  /*6780*/  BSYNC.RELIABLE B1 ;  /* 0x0000000000017941 */ /* 0x000fea0003800100 */
.L_x_8:
[----:B------:R-:W-:Y:S01]  /*6790*/  IADD3 R33, P0, PT, R2, -UR16, RZ ;  /* 0x8000001002217c10 */ /* 0x000fe2000ff1e0ff */
[----:B------:R-:W-:-:S04]  /*67a0*/  IMAD.MOV.U32 R0, RZ, RZ, -0x1 ;  /* 0xffffffffff007424 */ /* 0x000fc800078e00ff */
        /* <DEDUP_REMOVED lines=21> */
.L_x_7:
[----:B------:R-:W-:Y:S05]  /*6900*/  BSYNC.RECONVERGENT B0 ;  /* 0x0000000000007941 */ /* 0x000fea0003800200 */
.L_x_6:
[----:B------:R-:W-:Y:S05]  /*6910*/  WARPSYNC.ALL ;  /* 0x0000000000007948 */ /* 0x000fea0003800000 */
[----:B------:R-:W-:-:S04]  /*6920*/  UIADD3 UR11, UPT, UPT, UR11, -0x1, URZ ;  /* 0xffffffff0b0b7890 */ /* 0x000fc8000fffe0ff */
[----:B------:R-:W-:-:S09]  /*6930*/  UISETP.NE.AND UP0, UPT, UR11, -0x1, UPT ;  /* 0xffffffff0b00788c */ /* 0x000fd2000bf05270 */
[----:B------:R-:W-:Y:S05]  /*6940*/  BRA.U UP0, `(.L_x_10) ;  /* 0xffffffb900ec7547 */ /* 0x000fea000b83ffff */
[----:B------:R-:W-:-:S09]  /*6950*/  UISETP.GT.U32.AND UP0, UPT, UR24, UR15, UPT ;  /* 0x0000000f1800728c */ /* 0x000fd2000bf04070 */
[----:B------:R-:W-:Y:S05]  /*6960*/  BRA.U UP0, `(.L_x_11) ;  /* 0x0000000100707547 */ /* 0x000fea000b800000 */
[----:B------:R-:W-:-:S09]  /*6970*/  UISETP.GE.U32.AND UP0, UPT, UR24, UR15, UPT ;  /* 0x0000000f1800728c */ /* 0x000fd2000bf06070 */
[----:B------:R-:W-:Y:S05]  /*6980*/  BRA.U !UP0, `(.L_x_12) ;  /* 0x0000000108c47547 */ /* 0x000fea000b800000 */
[----:B------:R-:W-:-:S09]  /*6990*/  UISETP.LE.U32.AND UP0, UPT, UR30, UR14, UPT ;  /* 0x0000000e1e00728c */ /* 0x000fd2000bf03070 */
[----:B------:R-:W-:Y:S05]  /*69a0*/  BRA.U !UP0, `(.L_x_11) ;  /* 0x0000000108607547 */ /* 0x000fea000b800000 */
[----:B------:R-:W-:-:S09]  /*69b0*/  UISETP.LT.U32.AND UP0, UPT, UR30, UR14, UPT ;  /* 0x0000000e1e00728c */ /* 0x000fd2000bf01070 */
[----:B------:R-:W-:Y:S05]  /*69c0*/  BRA.U UP0, `(.L_x_12) ;  /* 0x0000000100b47547 */ /* 0x000fea000b800000 */
        /* <DEDUP_REMOVED lines=16> */
[----:B------:R-:W-:Y:S01]  /*6ad0*/  UISETP.LT.U32.AND UP0, UPT, UR31, UR16, UPT ;  /* 0x000000101f00728c */ /* 0x000fe2000bf01070 */
[----:B------:R-:W-:-:S03]  /*6ae0*/  MOV R0, UR29 ;  /* 0x0000001d00007c02 */ /* 0x000fc60008000f00 */
[----:B------:R-:W-:Y:S02]  /*6af0*/  UISETP.GT.U32.OR UP0, UPT, UR17, UR29, UP0 ;  /* 0x0000001d1100728c */ /* 0x000fe40008704470 */
[----:B------:R-:W-:-:S04]  /*6b00*/  ISETP.LE.U32.AND P1, PT, R0, UR17, PT ;  /* 0x0000001100007c0c */ /* 0x000fc8000bf23070 */
[----:B------:R-:W-:-:S13]  /*6b10*/  PLOP3.LUT P0, PT, PT, PT, UP0, 0x80, 0x8 ;  /* 0x000000000008781c */ /* 0x000fda0003f0f008 */
[----:B------:R-:W-:Y:S05]  /*6b20*/  @P0 BRA P1, `(.L_x_12) ;  /* 0x00000000005c0947 */ /* 0x000fea0000800000 */
.L_x_11:
[----:B------:R-:W-:-:S04]  /*6b30*/  UIADD3 UR31, UP0, UPT, UR31, -UR16, URZ ;  /* 0x800000101f1f7290 */ /* 0x000fc8000ff1e0ff */
[----:B------:R-:W-:-:S04]  /*6b40*/  UIADD3.X UR4, UPT, UPT, URZ, -0x1, URZ, UP0, !UPT ;  /* 0xffffffffff047890 */ /* 0x000fc800087fe4ff */
[----:B------:R-:W-:-:S04]  /*6b50*/  USHF.R.U32.HI UR4, URZ, 0x1f, UR4 ;  /* 0x0000001fff047899 */ /* 0x000fc80008011604 */
[----:B------:R-:W-:-:S03]  /*6b60*/  UIADD3 UR29, UP0, UP1, UR29, -UR4, -UR17 ;  /* 0x800000041d1d7290 */ /* 0x000fc6000f91e811 */
[----:B------:R-:W-:Y:S02]  /*6b70*/  UMOV UR4, 0xffffffff ;  /* 0xffffffff00047882 */ /* 0x000fe40000000000 */
        /* <DEDUP_REMOVED lines=18> */
.L_x_12:
        /* <DEDUP_REMOVED lines=13> */
[----:B------:R-:W-:Y:S01]  /*6d70*/  BSSY.RECONVERGENT B0, `(.L_x_13) ;  /* 0x000023f000007945 */ /* 0x000fe20003800200 */
[----:B------:R-:W-:Y:S01]  /*6d80*/  IMAD.MOV.U32 R8, RZ, RZ, R4 ;  /* 0x000000ffff087224 */ /* 0x000fe200078e0004 */
[----:B------:R-:W-:Y:S01]  /*6d90*/  IADD3 R6, PT, PT, R5, UR4, RZ ;  /* 0x0000000405067c10 */ /* 0x000fe2000fffe0ff */
[----:B------:R-:W-:Y:S01]  /*6da0*/  IMAD R0, R2, UR20, RZ ;  /* 0x0000001402007c24 */ /* 0x000fe2000f8e02ff */
[----:B------:R-:W-:Y:S01]  /*6db0*/  BSSY.RELIABLE B8, `(.L_x_14) ;  /* 0x0000223000087945 */ /* 0x000fe20003800100 */
[----:B------:R-:W-:-:S04]  /*6dc0*/  IMAD.WIDE.U32 R8, R33, UR29, R8 ;  /* 0x0000001d21087c25 */ /* 0x000fc8000f8e0008 */
[----:B------:R-:W-:-:S04]  /*6dd0*/  IMAD.WIDE.U32 R4, R29, UR31, R6 ;  /* 0x0000001f1d047c25 */ /* 0x000fc8000f8e0006 */
[----:B------:R-:W-:Y:S02]  /*6de0*/  VIADD R7, R9, UR5 ;  /* 0x0000000509077c36 */ /* 0x000fe40008000000 */
[----:B------:R-:W-:Y:S02]  /*6df0*/  IMAD.MOV.U32 R3, RZ, RZ, RZ ;  /* 0x000000ffff037224 */ /* 0x000fe400078e00ff */
[----:B------:R-:W-:Y:S01]  /*6e00*/  IMAD.MOV.U32 R11, RZ, RZ, RZ ;  /* 0x000000ffff0b7224 */ /* 0x000fe200078e00ff */
[----:B------:R-:W-:Y:S01]  /*6e10*/  IADD3 R6, P0, PT, R7, R4, RZ ;  /* 0x0000000407067210 */ /* 0x000fe20007f1e0ff */
[----:B------:R-:W-:-:S03]  /*6e20*/  IMAD.HI.U32 R3, R0, UR16, R2 ;  /* 0x0000001000037c27 */ /* 0x000fc6000f8e0002 */
[----:B------:R-:W-:Y:S01]  /*6e30*/  IADD3.X R7, PT, PT, RZ, RZ, RZ, P0, !PT ;  /* 0x000000ffff077210 */ /* 0x000fe200007fe4ff */
[----:B------:R-:W-:Y:S01]  /*6e40*/  VIADD R4, R5, UR4 ;  /* 0x0000000405047c36 */ /* 0x000fe20008000000 */
[----:B------:R-:W-:Y:S01]  /*6e50*/  MOV R5, RZ ;  /* 0x000000ff00057202 */ /* 0x000fe20000000f00 */
[----:B------:R-:W-:Y:S01]  /*6e60*/  IMAD.MOV.U32 R13, RZ, RZ, RZ ;  /* 0x000000ffff0d7224 */ /* 0x000fe200078e00ff */
[----:B------:R-:W-:Y:S01]  /*6e70*/  IADD3 R2, P0, PT, R3, R8, RZ ;  /* 0x0000000803027210 */ /* 0x000fe20007f1e0ff */
[----:B------:R-:W-:-:S04]  /*6e80*/  IMAD.WIDE.U32 R6, R31, UR29, R6 ;  /* 0x0000001d1f067c25 */ /* 0x000fc8000f8e0006 */
[----:B------:R-:W-:Y:S01]  /*6e90*/  IMAD.WIDE.U32 R4, R27, UR31, R4 ;  /* 0x0000001f1b047c25 */ /* 0x000fe2000f8e0004 */
[----:B------:R-:W-:-:S03]  /*6ea0*/  MOV R10, R6 ;  /* 0x00000006000a7202 */ /* 0x000fc60000000f00 */
[----:B------:R-:W-:Y:S02]  /*6eb0*/  VIADD R9, R7, UR5 ;  /* 0x0000000507097c36 */ /* 0x000fe40008000000 */
[----:B------:R-:W-:Y:S02]  /*6ec0*/  IMAD.X R3, RZ, RZ, RZ, P0 ;  /* 0x000000ffff037224 */ /* 0x000fe400000e06ff */
[----:B------:R-:W-:Y:S01]  /*6ed0*/  IMAD.WIDE.U32 R10, R33, UR27, R10 ;  /* 0x0000001b210a7c25 */ /* 0x000fe2000f8e000a */
[----:B------:R-:W-:-:S03]  /*6ee0*/  IADD3 R8, P0, PT, R9, R4, RZ ;  /* 0x0000000409087210 */ /* 0x000fc60007f1e0ff */
[----:B------:R-:W-:Y:S01]  /*6ef0*/  IMAD.WIDE.U32 R2, R0, UR17, R2 ;  /* 0x0000001100027c25 */ /* 0x000fe2000f8e0002 */
[----:B------:R-:W-:Y:S02]  /*6f00*/  IADD3.X R9, PT, PT, RZ, RZ, RZ, P0, !PT ;  /* 0x000000ffff097210 */ /* 0x000fe400007fe4ff */
[----:B------:R-:W-:Y:S01]  /*6f10*/  IADD3 R11, PT, PT, R11, UR6, RZ ;  /* 0x000000060b0b7c10 */ /* 0x000fe2000fffe0ff */
[----:B------:R-:W-:Y:S01]  /*6f20*/  VIADD R12, R5, UR4 ;  /* 0x00000004050c7c36 */ /* 0x000fe20008000000 */
[----:B------:R-:W-:Y:S01]  /*6f30*/  IADD3 R10, P2, PT, R3, R10, RZ ;  /* 0x0000000a030a7210 */ /* 0x000fe20007f5e0ff */
[----:B------:R-:W-:Y:S02]  /*6f40*/  IMAD R21, R2, UR20, RZ ;  /* 0x0000001402157c24 */ /* 0x000fe4000f8e02ff */
[----:B------:R-:W-:Y:S02]  /*6f50*/  IMAD.MOV.U32 R4, RZ, RZ, R2 ;  /* 0x000000ffff047224 */ /* 0x000fe400078e0002 */
[----:B------:R-:W-:-:S02]  /*6f60*/  IMAD.MOV.U32 R5, RZ, RZ, RZ ;  /* 0x000000ffff057224 */ /* 0x000fc400078e00ff */
[----:B------:R-:W-:-:S04]  /*6f70*/  IMAD.WIDE.U32 R8, R29, UR29, R8 ;  /* 0x0000001d1d087c25 */ /* 0x000fc8000f8e0008 */
[----:B------:R-:W-:Y:S01]  /*6f80*/  IMAD.WIDE.U32 R6, R36, UR31, R12 ;  /* 0x0000001f24067c25 */ /* 0x000fe2000f8e000c */
[----:B------:R-:W-:Y:S02]  /*6f90*/  IADD3 R8, P1, PT, R11, R8, RZ ;  /* 0x000000080b087210 */ /* 0x000fe40007f3e0ff */
[----:B------:R-:W-:Y:S01]  /*6fa0*/  IADD3.X R11, PT, PT, RZ, RZ, RZ, P2, !PT ;  /* 0x000000ffff0b7210 */ /* 0x000fe200017fe4ff */
[----:B------:R-:W-:-:S04]  /*6fb0*/  IMAD.HI.U32 R12, R21, UR16, R4 ;  /* 0x00000010150c7c27 */ /* 0x000fc8000f8e0004 */
[----:B------:R-:W-:Y:S02]  /*6fc0*/  VIADD R5, R9, UR5 ;  /* 0x0000000509057c36 */ /* 0x000fe40008000000 */
[----:B------:R-:W-:Y:S02]  /*6fd0*/  IMAD.X R9, RZ, RZ, RZ, P1 ;  /* 0x000000ffff097224 */ /* 0x000fe400008e06ff */
[----:B------:R-:W-:Y:S01]  /*6fe0*/  VIADD R2, R7, UR4 ;  /* 0x0000000407027c36 */ /* 0x000fe20008000000 */
[----:B------:R-:W-:Y:S01]  /*6ff0*/  IADD3 R4, P0, PT, R5, R6, RZ ;  /* 0x0000000605047210 */ /* 0x000fe20007f1e0ff */
[----:B------:R-:W-:-:S03]  /*7000*/  IMAD.WIDE.U32 R6, R31, UR27, R8 ;  /* 0x0000001b1f067c25 */ /* 0x000fc6000f8e0008 */
[----:B------:R-:W-:Y:S01]  /*7010*/  IADD3.X R5, PT, PT, RZ, RZ, RZ, P0, !PT ;  /* 0x000000ffff057210 */ /* 0x000fe200007fe4ff */
[----:B------:R-:W-:Y:S02]  /*7020*/  VIADD R7, R7, UR6 ;  /* 0x0000000607077c36 */ /* 0x000fe40008000000 */
[----:B------:R-:W-:-:S04]  /*7030*/  IMAD.WIDE.U32 R10, R0, UR18, R10 ;  /* 0x00000012000a7c25 */ /* 0x000fc8000f8e000a */
[----:B------:R-:W-:Y:S01]  /*7040*/  IMAD.WIDE.U32 R4, R27, UR29, R4 ;  /* 0x0000001d1b047c25 */ /* 0x000fe2000f8e0004 */
[----:B------:R-:W-:-:S03]  /*7050*/  IADD3 R12, P0, PT, R12, R10, RZ ;  /* 0x0000000a0c0c7210 */ /* 0x000fc60007f1e0ff */
[----:B------:R-:W-:Y:S01]  /*7060*/  IMAD.MOV.U32 R3, RZ, RZ, RZ ;  /* 0x000000ffff037224 */ /* 0x000fe200078e00ff */
[----:B------:R-:W-:Y:S01]  /*7070*/  IADD3 R4, P1, PT, R7, R4, RZ ;  /* 0x0000000407047210 */ /* 0x000fe20007f3e0ff */
[----:B------:R-:W-:Y:S01]  /*7080*/  HFMA2 R7, -RZ, RZ, 0, 0 ;  /* 0x00000000ff077431 */ /* 0x000fe200000001ff */
[----:B------:R-:W-:Y:S01]  /*7090*/  IADD3 R5, PT, PT, R5, UR5, RZ ;  /* 0x0000000505057c10 */ /* 0x000fe2000fffe0ff */
[----:B------:R-:W-:-:S04]  /*70a0*/  IMAD.WIDE.U32 R2, R25, UR31, R2 ;  /* 0x0000001f19027c25 */ /* 0x000fc8000f8e0002 */
[----:B------:R-:W-:Y:S02]  /*70b0*/  VIADD R11, R11, UR9 ;  /* 0x000000090b0b7c36 */ /* 0x000fe40008000000 */
[----:B------:R-:W-:Y:S01]  /*70c0*/  IMAD.X R13, RZ, RZ, RZ, P0 ;  /* 0x000000ffff0d7224 */ /* 0x000fe200000e06ff */
[----:B------:R-:W-:Y:S01]  /*70d0*/  IADD3 R2, P0, PT, R5, R2, RZ ;  /* 0x0000000205027210 */ /* 0x000fe20007f1e0ff */
[----:B------:R-:W-:-:S04]  /*70e0*/  IMAD.WIDE.U32 R6, R33, UR25, R6 ;  /* 0x0000001921067c25 */ /* 0x000fc8000f8e0006 */
[----:B------:R-:W-:Y:S01]  /*70f0*/  IMAD.X R5, RZ, RZ, RZ, P1 ;  /* 0x000000ffff057224 */ /* 0x000fe200008e06ff */
[----:B------:R-:W-:Y:S01]  /*7100*/  IADD3 R6, P1, PT, R11, R6, RZ ;  /* 0x000000060b067210 */ /* 0x000fe20007f3e0ff */
[----:B------:R-:W-:Y:S02]  /*7110*/  VIADD R11, R7, UR7 ;  /* 0x00000007070b7c36 */ /* 0x000fe40008000000 */
[----:B------:R-:W-:Y:S01]  /*7120*/  VIADD R10, R3, UR4 ;  /* 0x00000004030a7c36 */ /* 0x000fe20008000000 */
[----:B------:R-:W-:Y:S01]  /*7130*/  IADD3.X R7, PT, PT, RZ, RZ, RZ, P1, !PT ;  /* 0x000000ffff077210 */ /* 0x000fe20000ffe4ff */
[----:B------:R-:W-:-:S04]  /*7140*/  IMAD.WIDE.U32 R4, R29, UR27, R4 ;  /* 0x0000001b1d047c25 */ /* 0x000fc8000f8e0004 */
[----:B------:R-:W-:Y:S01]  /*7150*/  IMAD.X R3, RZ, RZ, RZ, P0 ;  /* 0x000000ffff037224 */ /* 0x000fe200000e06ff */
[----:B------:R-:W-:Y:S01]  /*7160*/  IADD3 R4, P1, PT, R11, R4, RZ ;  /* 0x000000040b047210 */ /* 0x000fe20007f3e0ff */
[----:B------:R-:W-:-:S04]  /*7170*/  IMAD.WIDE.U32 R12, R21, UR17, R12 ;  /* 0x00000011150c7c25 */ /* 0x000fc8000f8e000c */
[----:B------:R-:W-:Y:S01]  /*7180*/  VIADD R5, R5, UR6 ;  /* 0x0000000605057c36 */ /* 0x000fe20008000000 */
[----:B------:R-:W-:Y:S01]  /*7190*/  MOV R8, R12 ;  /* 0x0000000c00087202 */ /* 0x000fe20000000f00 */
[----:B------:R-:W-:-:S04]  /*71a0*/  IMAD.WIDE.U32 R2, R36, UR29, R2 ;  /* 0x0000001d24027c25 */ /* 0x000fc8000f8e0002 */
[----:B------:R-:W-:Y:S01]  /*71b0*/  IMAD.WIDE.U32 R6, R0, UR19, R6 ;  /* 0x0000001300067c25 */ /* 0x000fe2000f8e0006 */
[----:B------:R-:W-:Y:S02]  /*71c0*/  IADD3 R2, P0, PT, R5, R2, RZ ;  /* 0x0000000205027210 */ /* 0x000fe40007f1e0ff */
[----:B------:R-:W-:Y:S01]  /*71d0*/  IADD3 R15, PT, PT, R3, UR5, RZ ;  /* 0x00000005030f7c10 */ /* 0x000fe2000fffe0ff */
[----:B------:R-:W-:Y:S01]  /*71e0*/  IMAD.MOV.U32 R11, RZ, RZ, RZ ;  /* 0x000000ffff0b7224 */ /* 0x000fe200078e00ff */
[----:B------:R-:W-:Y:S01]  /*71f0*/  IADD3.X R3, PT, PT, RZ, RZ, RZ, P0, !PT ;  /* 0x000000ffff037210 */ /* 0x000fe200007fe4ff */
[----:B------:R-:W-:Y:S01]  /*7200*/  IMAD R19, R12, UR20, RZ ;  /* 0x000000140c137c24 */ /* 0x000fe2000f8e02ff */
[----:B------:R-:W-:Y:S01]  /*7210*/  IADD3 R12, P2, PT, R6, R13, RZ ;  /* 0x0000000d060c7210 */ /* 0x000fe20007f5e0ff */
[----:B------:R-:W-:-:S04]  /*7220*/  IMAD.WIDE.U32 R10, R34, UR31, R10 ;  /* 0x0000001f220a7c25 */ /* 0x000fc8000f8e000a */
[----:B------:R-:W-:Y:S01]  /*7230*/  IMAD.MOV.U32 R9, RZ, RZ, RZ ;  /* 0x000000ffff097224 */ /* 0x000fe200078e00ff */
[----:B------:R-:W-:Y:S01]  /*7240*/  IADD3 R10, P0, PT, R15, R10, RZ ;  /* 0x0000000a0f0a7210 */ /* 0x000fe20007f1e0ff */
[----:B------:R-:W-:Y:S02]  /*7250*/  IMAD.X R5, RZ, RZ, RZ, P1 ;  /* 0x000000ffff057224 */ /* 0x000fe400008e06ff */
[----:B------:R-:W-:Y:S02]  /*7260*/  IMAD.X R13, RZ, RZ, RZ, P2 ;  /* 0x000000ffff0d7224 */ /* 0x000fe400010e06ff */
[----:B------:R-:W-:-:S04]  /*7270*/  IMAD.HI.U32 R9, R19, UR16, R8 ;  /* 0x0000001013097c27 */ /* 0x000fc8000f8e0008 */
[----:B------:R-:W-:-:S04]  /*7280*/  IMAD.WIDE.U32 R4, R31, UR25, R4 ;  /* 0x000000191f047c25 */ /* 0x000fc8000f8e0004 */
[----:B------:R-:W-:Y:S01]  /*7290*/  VIADD R8, R11, UR4 ;  /* 0x000000040b087c36 */ /* 0x000fe20008000000 */
[----:B------:R-:W-:Y:S01]  /*72a0*/  IADD3 R5, PT, PT, R5, UR7, RZ ;  /* 0x0000000705057c10 */ /* 0x000fe2000fffe0ff */
[----:B------:R-:W-:-:S04]  /*72b0*/  IMAD.WIDE.U32 R12, R21, UR18, R12 ;  /* 0x00000012150c7c25 */ /* 0x000fc8000f8e000c */
[----:B------:R-:W-:Y:S01]  /*72c0*/  IMAD.X R11, RZ, RZ, RZ, P0 ;  /* 0x000000ffff0b7224 */ /* 0x000fe200000e06ff */
[----:B------:R-:W-:Y:S01]  /*72d0*/  IADD3 R6, P3, PT, R9, R12, RZ ;  /* 0x0000000c09067210 */ /* 0x000fe20007f7e0ff */
[----:B------:R-:W-:-:S04]  /*72e0*/  IMAD.WIDE.U32 R2, R27, UR27, R2 ;  /* 0x0000001b1b027c25 */ /* 0x000fc8000f8e0002 */
[----:B------:R-:W-:Y:S01]  /*72f0*/  IMAD.WIDE.U32 R10, R25, UR29, R10 ;  /* 0x0000001d190a7c25 */ /* 0x000fe2000f8e000a */
[----:B------:R-:W-:-:S03]  /*7300*/  IADD3 R2, P1, PT, R5, R2, RZ ;  /* 0x0000000205027210 */ /* 0x000fc60007f3e0ff */
[----:B------:R-:W-:Y:S01]  /*7310*/  VIADD R15, R3, UR6 ;  /* 0x00000006030f7c36 */ /* 0x000fe20008000000 */
[----:B------:R-:W-:Y:S01]  /*7320*/  IADD3 R17, PT, PT, R11, UR5, RZ ;  /* 0x000000050b117c10 */ /* 0x000fe2000fffe0ff */
[----:B------:R-:W-:Y:S01]  /*7330*/  IMAD.MOV.U32 R9, RZ, RZ, RZ ;  /* 0x000000ffff097224 */ /* 0x000fe200078e00ff */
[----:B------:R-:W-:Y:S01]  /*7340*/  IADD3.X R3, PT, PT, RZ, RZ, RZ, P1, !PT ;  /* 0x000000ffff037210 */ /* 0x000fe20000ffe4ff */
[----:B------:R-:W-:Y:S01]  /*7350*/  IMAD.MOV.U32 R5, RZ, RZ, RZ ;  /* 0x000000ffff057224 */ /* 0x000fe200078e00ff */
[----:B------:R-:W-:Y:S01]  /*7360*/  IADD3 R14, P0, PT, R15, R10, RZ ;  /* 0x0000000a0f0e7210 */ /* 0x000fe20007f1e0ff */
[----:B------:R-:W-:-:S03]  /*7370*/  IMAD.WIDE.U32 R8, R32, UR31, R8 ;  /* 0x0000001f20087c25 */ /* 0x000fc6000f8e0008 */
[----:B------:R-:W-:Y:S01]  /*7380*/  IADD3.X R15, PT, PT, RZ, RZ, RZ, P0, !PT ;  /* 0x000000ffff0f7210 */ /* 0x000fe200007fe4ff */
[----:B------:R-:W-:Y:S01]  /*7390*/  IMAD.WIDE.U32 R4, R33, UR26, R4 ;  /* 0x0000001a21047c25 */ /* 0x000fe2000f8e0004 */
[----:B------:R-:W-:-:S03]  /*73a0*/  IADD3 R8, P0, PT, R17, R8, RZ ;  /* 0x0000000811087210 */ /* 0x000fc60007f1e0ff */
[----:B------:R-:W-:Y:S01]  /*73b0*/  VIADD R5, R5, UR8 ;  /* 0x0000000805057c36 */ /* 0x000fe20008000000 */
[----:B------:R-:W-:Y:S01]  /*73c0*/  IADD3 R4, P2, PT, R7, R4, RZ ;  /* 0x0000000407047210 */ /* 0x000fe20007f5e0ff */
[----:B------:R-:W-:-:S04]  /*73d0*/  IMAD.WIDE.U32 R2, R29, UR25, R2 ;  /* 0x000000191d027c25 */ /* 0x000fc8000f8e0002 */
[----:B------:R-:W-:Y:S01]  /*73e0*/  VIADD R11, R9, UR4 ;  /* 0x00000004090b7c36 */ /* 0x000fe20008000000 */
[----:B------:R-:W-:Y:S01]  /*73f0*/  IADD3.X R9, PT, PT, RZ, RZ, RZ, P0, !PT ;  /* 0x000000ffff097210 */ /* 0x000fe200007fe4ff */
[----:B------:R-:W-:Y:S01]  /*7400*/  IMAD.WIDE.U32 R14, R36, UR27, R14 ;  /* 0x0000001b240e7c25 */ /* 0x000fe2000f8e000e */
[----:B------:R-:W-:-:S03]  /*7410*/  IADD3 R2, P1, PT, R5, R2, RZ ;  /* 0x0000000205027210 */ /* 0x000fc60007f3e0ff */
[----:B------:R-:W-:Y:S02]  /*7420*/  VIADD R3, R3, UR7 ;  /* 0x0000000703037c36 */ /* 0x000fe40008000000 */
[----:B------:R-:W-:Y:S02]  /*7430*/  VIADD R17, R15, UR6 ;  /* 0x000000060f117c36 */ /* 0x000fe40008000000 */
[----:B------:R-:W-:Y:S01]  /*7440*/  IMAD.WIDE.U32 R8, R34, UR29, R8 ;  /* 0x0000001d22087c25 */ /* 0x000fe2000f8e0008 */
[----:B------:R-:W-:-:S03]  /*7450*/  IADD3 R16, P0, PT, R3, R14, RZ ;  /* 0x0000000e03107210 */ /* 0x000fc60007f1e0ff */
[----:B------:R-:W-:Y:S01]  /*7460*/  IMAD.X R3, RZ, RZ, RZ, P1 ;  /* 0x000000ffff037224 */ /* 0x000fe200008e06ff */
[----:B------:R-:W-:Y:S01]  /*7470*/  IADD3 R10, P1, PT, R17, R8, RZ ;  /* 0x00000008110a7210 */ /* 0x000fe20007f3e0ff */
[----:B------:R-:W-:Y:S01]  /*7480*/  IMAD.X R5, RZ, RZ, RZ, P2 ;  /* 0x000000ffff057224 */ /* 0x000fe200010e06ff */
[----:B------:R-:W-:Y:S01]  /*7490*/  IADD3.X R17, PT, PT, RZ, RZ, RZ, P0, !PT ;  /* 0x000000ffff117210 */ /* 0x000fe200007fe4ff */
[----:B------:R-:W-:-:S04]  /*74a0*/  IMAD.WIDE.U32 R2, R31, UR26, R2 ;  /* 0x0000001a1f027c25 */ /* 0x000fc8000f8e0002 */
[----:B------:R-:W-:Y:S02]  /*74b0*/  VIADD R13, R13, UR9 ;  /* 0x000000090d0d7c36 */ /* 0x000fe40008000000 */
[----:B------:R-:W-:-:S04]  /*74c0*/  IMAD.WIDE.U32 R4, R0, UR12, R4 ;  /* 0x0000000c00047c25 */ /* 0x000fc8000f8e0004 */
[----:B------:R-:W-:Y:S01]  /*74d0*/  IMAD.WIDE.U32 R16, R27, UR25, R16 ;  /* 0x000000191b107c25 */ /* 0x000fe2000f8e0010 */
[----:B------:R-:W-:-:S03]  /*74e0*/  IADD3 R12, P0, PT, R4, R13, RZ ;  /* 0x0000000d040c7210 */ /* 0x000fc60007f1e0ff */
[----:B------:R-:W-:Y:S01]  /*74f0*/  VIADD R3, R3, UR8 ;  /* 0x0000000803037c36 */ /* 0x000fe20008000000 */
[----:B------:R-:W-:Y:S01]  /*7500*/  IADD3.X R13, PT, PT, RZ, RZ, RZ, P0, !PT ;  /* 0x000000ffff0d7210 */ /* 0x000fe200007fe4ff */
[----:B------:R-:W-:Y:S02]  /*7510*/  IMAD.X R7, RZ, RZ, RZ, P3 ;  /* 0x000000ffff077224 */ /* 0x000fe400018e06ff */
[----:B------:R-:W-:Y:S01]  /*7520*/  VIADD R8, R9, UR5 ;  /* 0x0000000509087c36 */ /* 0x000fe20008000000 */
[----:B------:R-:W-:Y:S01]  /*7530*/  IADD3 R4, P2, PT, R3, R16, RZ ;  /* 0x0000001003047210 */ /* 0x000fe20007f5e0ff */
[----:B------:R-:W-:Y:S02]  /*7540*/  HFMA2 R3, -RZ, RZ, 0, 0 ;  /* 0x00000000ff037431 */ /* 0x000fe400000001ff */
[----:B------:R-:W-:Y:S01]  /*7550*/  IMAD.WIDE.U32 R6, R19, UR17, R6 ;  /* 0x0000001113067c25 */ /* 0x000fe2000f8e0006 */
[----:B------:R-:W-:-:S03]  /*7560*/  IADD3 R8, P0, PT, R8, R11, RZ ;  /* 0x0000000b08087210 */ /* 0x000fc60007f1e0ff */
[----:B------:R-:W-:Y:S01]  /*7570*/  IMAD R20, R6, UR20, RZ ;  /* 0x0000001406147c24 */ /* 0x000fe2000f8e02ff */
[----:B------:R-:W-:Y:S01]  /*7580*/  MOV R14, R6 ;  /* 0x00000006000e7202 */ /* 0x000fe20000000f00 */
[----:B------:R-:W-:Y:S02]  /*7590*/  IMAD.MOV.U32 R15, RZ, RZ, RZ ;  /* 0x000000ffff0f7224 */ /* 0x000fe400078e00ff */
[----:B------:R-:W-:Y:S02]  /*75a0*/  IMAD.X R11, RZ, RZ, RZ, P1 ;  /* 0x000000ffff0b7224 */ /* 0x000fe400008e06ff */
[----:B------:R-:W-:-:S04]  /*75b0*/  IMAD.WIDE.U32 R2, R33, UR28, R2 ;  /* 0x0000001c21027c25 */ /* 0x000fc8000f8e0002 */
[----:B------:R-:W-:Y:S01]  /*75c0*/  IMAD.HI.U32 R14, R20, UR16, R14 ;  /* 0x00000010140e7c27 */ /* 0x000fe2000f8e000e */
[----:B------:R-:W-:Y:S02]  /*75d0*/  IADD3 R2, P4, PT, R5, R2, RZ ;  /* 0x0000000205027210 */ /* 0x000fe40007f9e0ff */
[----:B------:R-:W-:Y:S01]  /*75e0*/  IADD3.X R5, PT, PT, RZ, RZ, RZ, P2, !PT ;  /* 0x000000ffff057210 */ /* 0x000fe200017fe4ff */
[----:B------:R-:W-:Y:S02]  /*75f0*/  VIADD R15, R17, UR7 ;  /* 0x00000007110f7c36 */ /* 0x000fe40008000000 */
[----:B------:R-:W-:-:S04]  /*7600*/  IMAD.WIDE.U32 R12, R21, UR19, R12 ;  /* 0x00000013150c7c25 */ /* 0x000fc8000f8e000c */
[----:B------:R-:W-:Y:S01]  /*7610*/  IMAD.WIDE.U32 R10, R25, UR27, R10 ;  /* 0x0000001b190a7c25 */ /* 0x000fe2000f8e000a */
[----:B------:R-:W-:-:S03]  /*7620*/  IADD3 R6, P3, PT, R12, R7, RZ ;  /* 0x000000070c067210 */ /* 0x000fc60007f7e0ff */
[----:B------:R-:W-:Y:S01]  /*7630*/  IMAD.X R9, RZ, RZ, RZ, P0 ;  /* 0x000000ffff097224 */ /* 0x000fe200000e06ff */
[----:B------:R-:W-:Y:S01]  /*7640*/  IADD3 R10, P1, PT, R15, R10, RZ ;  /* 0x0000000a0f0a7210 */ /* 0x000fe20007f3e0ff */
[----:B------:R-:W-:Y:S02]  /*7650*/  VIADD R11, R11, UR6 ;  /* 0x000000060b0b7c36 */ /* 0x000fe40008000000 */
[----:B------:R-:W-:-:S04]  /*7660*/  IMAD.WIDE.U32 R8, R32, UR29, R8 ;  /* 0x0000001d20087c25 */ /* 0x000fc8000f8e0008 */
[----:B------:R-:W-:Y:S01]  /*7670*/  IMAD.WIDE.U32 R22, R29, UR26, R4 ;  /* 0x0000001a1d167c25 */ /* 0x000fe2000f8e0004 */
[----:B------:R-:W-:Y:S02]  /*7680*/  IADD3 R4, P0, PT, R11, R8, RZ ;  /* 0x000000080b047210 */ /* 0x000fe40007f1e0ff */
[----:B------:R-:W-:Y:S01]  /*7690*/  IADD3 R16, PT, PT, R9, UR5, RZ ;  /* 0x0000000509107c10 */ /* 0x000fe2000fffe0ff */
[----:B------:R-:W-:Y:S02]  /*76a0*/  VIADD R3, R3, UR4 ;  /* 0x0000000403037c36 */ /* 0x000fe40008000000 */
[----:B------:R-:W-:Y:S02]  /*76b0*/  IMAD.X R7, RZ, RZ, RZ, P3 ;  /* 0x000000ffff077224 */ /* 0x000fe400018e06ff */
[----:B------:R-:W-:Y:S02]  /*76c0*/  IMAD.X R11, RZ, RZ, RZ, P1 ;  /* 0x000000ffff0b7224 */ /* 0x000fe400008e06ff */
[----:B------:R-:W-:Y:S01]  /*76d0*/  IMAD.WIDE.U32 R8, R19, UR18, R6 ;  /* 0x0000001213087c25 */ /* 0x000fe2000f8e0006 */
[----:B------:R-:W-:-:S02]  /*76e0*/  IADD3 R6, P3, PT, R3, R22, RZ ;  /* 0x0000001603067210 */ /* 0x000fc40007f7e0ff */
[----:B------:R-:W-:Y:S01]  /*76f0*/  IADD3.X R3, PT, PT, RZ, RZ, RZ, P4, !PT ;  /* 0x000000ffff037210 */ /* 0x000fe200027fe4ff */
[----:B------:R-:W-:Y:S01]  /*7700*/  VIADD R23, R23, UR8 ;  /* 0x0000000817177c36 */ /* 0x000fe20008000000 */
[----:B------:R-:W-:Y:S01]  /*7710*/  IADD3.X R7, PT, PT, RZ, RZ, RZ, P3, !PT ;  /* 0x000000ffff077210 */ /* 0x000fe20001ffe4ff */
[----:B------:R-:W-:Y:S01]  /*7720*/  IMAD.X R5, RZ, RZ, RZ, P0 ;  /* 0x000000ffff057224 */ /* 0x000fe200000e06ff */
[----:B------:R-:W-:Y:S01]  /*7730*/  IADD3 R14, P0, PT, R14, R8, RZ ;  /* 0x000000080e0e7210 */ /* 0x000fe20007f1e0ff */
[----:B------:R-:W-:-:S04]  /*7740*/  IMAD.WIDE.U32 R10, R36, UR25, R10 ;  /* 0x00000019240a7c25 */ /* 0x000fc8000f8e000a */
[----:B------:R-:W-:Y:S01]  /*7750*/  IMAD.WIDE.U32 R4, R34, UR27, R4 ;  /* 0x0000001b22047c25 */ /* 0x000fe2000f8e0004 */
[----:B------:R-:W-:Y:S02]  /*7760*/  IADD3 R10, P2, PT, R23, R10, RZ ;  /* 0x0000000a170a7210 */ /* 0x000fe40007f5e0ff */
[----:B------:R-:W-:Y:S01]  /*7770*/  IADD3 R11, PT, PT, R11, UR7, RZ ;  /* 0x000000070b0b7c10 */ /* 0x000fe2000fffe0ff */
[----:B------:R-:W-:-:S03]  /*7780*/  IMAD.WIDE.U32 R2, R0, UR13, R2 ;  /* 0x0000000d00027c25 */ /* 0x000fc6000f8e0002 */
[----:B------:R-:W-:Y:S01]  /*7790*/  IADD3 R4, P1, PT, R11, R4, RZ ;  /* 0x000000040b047210 */ /* 0x000fe20007f3e0ff */
[----:B------:R-:W-:Y:S01]  /*77a0*/  IMAD.X R11, RZ, RZ, RZ, P2 ;  /* 0x000000ffff0b7224 */ /* 0x000fe200010e06ff */
[----:B------:R-:W-:Y:S01]  /*77b0*/  IADD3 R12, P4, PT, R13, R2, RZ ;  /* 0x000000020d0c7210 */ /* 0x000fe20007f9e0ff */
[----:B------:R-:W-:-:S03]  /*77c0*/  IMAD.WIDE.U32 R6, R31, UR28, R6 ;  /* 0x0000001c1f067c25 */ /* 0x000fc6000f8e0006 */
[----:B------:R-:W-:Y:S01]  /*77d0*/  IADD3.X R13, PT, PT, RZ, RZ, RZ, P4, !PT ;  /* 0x000000ffff0d7210 */ /* 0x000fe200027fe4ff */
[----:B------:R-:W-:Y:S02]  /*77e0*/  IMAD.X R15, RZ, RZ, RZ, P0 ;  /* 0x000000ffff0f7224 */ /* 0x000fe400000e06ff */
[----:B------:R-:W-:Y:S02]  /*77f0*/  VIADD R2, R3, UR10 ;  /* 0x0000000a03027c36 */ /* 0x000fe40008000000 */
[----:B------:R-:W-:-:S04]  /*7800*/  IMAD.WIDE.U32 R10, R27, UR26, R10 ;  /* 0x0000001a1b0a7c25 */ /* 0x000fc8000f8e000a */
[----:B------:R-:W-:Y:S02]  /*7810*/  VIADD R3, R7, UR4 ;  /* 0x0000000407037c36 */ /* 0x000fe40008000000 */
[----:B------:R-:W-:Y:S01]  /*7820*/  VIADD R17, R5, UR6 ;  /* 0x0000000605117c36 */ /* 0x000fe20008000000 */
[----:B------:R-:W-:Y:S01]  /*7830*/  IADD3.X R5, PT, PT, RZ, RZ, RZ, P1, !PT ;  /* 0x000000ffff057210 */ /* 0x000fe20000ffe4ff */
[----:B------:R-:W-:Y:S01]  /*7840*/  IMAD.WIDE.U32 R14, R20, UR17, R14 ;  /* 0x00000011140e7c25 */ /* 0x000fe2000f8e000e */
[----:B------:R-:W-:Y:S02]  /*7850*/  IADD3 R8, P2, PT, R3, R10, RZ ;  /* 0x0000000a03087210 */ /* 0x000fe40007f5e0ff */
[----:B------:R-:W-:Y:S01]  /*7860*/  IADD3 R16, P0, PT, R17, R16, RZ ;  /* 0x0000001011107210 */ /* 0x000fe20007f1e0ff */
[----:B------:R-:W-:Y:S02]  /*7870*/  VIADD R7, R11, UR8 ;  /* 0x000000080b077c36 */ /* 0x000fe40008000000 */
[----:B------:R-:W-:-:S02]  /*7880*/  IMAD R18, R14, UR20, RZ ;  /* 0x000000140e127c24 */ /* 0x000fc4000f8e02ff */
[----:B------:R-:W-:Y:S02]  /*7890*/  IMAD.MOV.U32 R10, RZ, RZ, R14 ;  /* 0x000000ffff0a7224 */ /* 0x000fe400078e000e */
[----:B------:R-:W-:Y:S02]  /*78a0*/  IMAD.MOV.U32 R11, RZ, RZ, RZ ;  /* 0x000000ffff0b7224 */ /* 0x000fe400078e00ff */
[----:B------:R-:W-:Y:S02]  /*78b0*/  VIADD R9, R9, UR9 ;  /* 0x0000000909097c36 */ /* 0x000fe40008000000 */
[----:B------:R-:W-:-:S04]  /*78c0*/  IMAD.WIDE.U32 R12, R21, UR12, R12 ;  /* 0x0000000c150c7c25 */ /* 0x000fc8000f8e000c */
[----:B------:R-:W-:-:S04]  /*78d0*/  IMAD.HI.U32 R3, R18, UR16, R10 ;  /* 0x0000001012037c27 */ /* 0x000fc8000f8e000a */
[----:B------:R-:W-:Y:S02]  /*78e0*/  IMAD.MOV.U32 R10, RZ, RZ, R6 ;  /* 0x000000ffff0a7224 */ /* 0x000fe400078e0006 */
[----:B------:R-:W-:-:S04]  /*78f0*/  IMAD.WIDE.U32 R4, R25, UR25, R4 ;  /* 0x0000001919047c25 */ /* 0x000fc8000f8e0004 */
[----:B------:R-:W-:Y:S01]  /*7900*/  IMAD.X R17, RZ, RZ, RZ, P0 ;  /* 0x000000ffff117224 */ /* 0x000fe200000e06ff */
[----:B------:R-:W-:Y:S01]  /*7910*/  IADD3 R6, P0, PT, R12, R9, RZ ;  /* 0x000000090c067210 */ /* 0x000fe20007f1e0ff */
[----:B------:R-:W-:Y:S01]  /*7920*/  IMAD.WIDE.U32 R10, R33, UR30, R10 ;  /* 0x0000001e210a7c25 */ /* 0x000fe2000f8e000a */
[----:B------:R-:W-:Y:S02]  /*7930*/  IADD3 R5, PT, PT, R5, UR7, RZ ;  /* 0x0000000705057c10 */ /* 0x000fe4000fffe0ff */
[----:B------:R-:W-:Y:S01]  /*7940*/  IADD3 R4, P1, PT, R7, R4, RZ ;  /* 0x0000000407047210 */ /* 0x000fe20007f3e0ff */
[----:B------:R-:W-:Y:S01]  /*7950*/  IMAD.X R9, RZ, RZ, RZ, P2 ;  /* 0x000000ffff097224 */ /* 0x000fe200010e06ff */
[----:B------:R-:W-:Y:S01]  /*7960*/  IADD3 R11, PT, PT, R11, UR5, RZ ;  /* 0x000000050b0b7c10 */ /* 0x000fe2000fffe0ff */
[----:B------:R-:W-:Y:S01]  /*7970*/  IMAD.WIDE.U32 R16, R32, UR27, R16 ;  /* 0x0000001b20107c25 */ /* 0x000fe2000f8e0010 */
[----:B------:R-:W-:-:S03]  /*7980*/  IADD3 R10, P3, PT, R2, R10, RZ ;  /* 0x0000000a020a7210 */ /* 0x000fc60007f7e0ff */
[----:B------:R-:W-:-:S04]  /*7990*/  IMAD.WIDE.U32 R8, R29, UR28, R8 ;  /* 0x0000001c1d087c25 */ /* 0x000fc8000f8e0008 */
[----:B------:R-:W-:Y:S01]  /*79a0*/  IMAD.X R7, RZ, RZ, RZ, P0 ;  /* 0x000000ffff077224 */ /* 0x000fe200000e06ff */
[----:B------:R-:W-:Y:S01]  /*79b0*/  IADD3 R14, P0, PT, R5, R16, RZ ;  /* 0x00000010050e7210 */ /* 0x000fe20007f1e0ff */
[----:B------:R-:W-:Y:S01]  /*79c0*/  VIADD R9, R9, UR4 ;  /* 0x0000000409097c36 */ /* 0x000fe20008000000 */
[----:B------:R-:W-:Y:S01]  /*79d0*/  IADD3.X R5, PT, PT, RZ, RZ, RZ, P1, !PT ;  /* 0x000000ffff057210 */ /* 0x000fe20000ffe4ff */
[----:B------:R-:W-:Y:S01]  /*79e0*/  IMAD.WIDE.U32 R6, R19, UR19, R6 ;  /* 0x0000001313067c25 */ /* 0x000fe2000f8e0006 */
[----:B------:R-:W-:Y:S02]  /*79f0*/  IADD3 R12, P2, PT, R11, R8, RZ ;  /* 0x000000080b0c7210 */ /* 0x000fe40007f5e0ff */
[----:B------:R-:W-:Y:S01]  /*7a00*/  IADD3.X R11, PT, PT, RZ, RZ, RZ, P3, !PT ;  /* 0x000000ffff0b7210 */ /* 0x000fe20001ffe4ff */
        /* <DEDUP_REMOVED lines=10> */
[----:B------:R-:W-:Y:S01]  /*7ab0*/  VIADD R16, R17, UR6 ;  /* 0x0000000611107c36 */ /* 0x000fe20008000000 */
[----:B------:R-:W-:Y:S01]  /*7ac0*/  IADD3 R14, P1, PT, R5, R14, RZ ;  /* 0x0000000e050e7210 */ /* 0x000fe20007f3e0ff */
[----:B------:R-:W-:-:S04]  /*7ad0*/  IMAD.WIDE.U32 R8, R20, UR18, R8 ;  /* 0x0000001214087c25 */ /* 0x000fc8000f8e0008 */
[----:B------:R-:W-:Y:S02]  /*7ae0*/  VIADD R17, R15, UR7 ;  /* 0x000000070f117c36 */ /* 0x000fe40008000000 */
[----:B------:R-:W-:Y:S01]  /*7af0*/  IMAD.X R5, RZ, RZ, RZ, P0 ;  /* 0x000000ffff057224 */ /* 0x000fe200000e06ff */
[----:B------:R-:W-:Y:S01]  /*7b00*/  IADD3 R6, P0, PT, R3, R8, RZ ;  /* 0x0000000803067210 */ /* 0x000fe20007f1e0ff */
[----:B------:R-:W-:Y:S01]  /*7b10*/  IMAD.WIDE.U32 R12, R31, UR30, R12 ;  /* 0x0000001e1f0c7c25 */ /* 0x000fe2000f8e000c */
[----:B------:R-:W-:Y:S02]  /*7b20*/  IADD3 R16, P2, PT, R17, R16, RZ ;  /* 0x0000001011107210 */ /* 0x000fe40007f5e0ff */
[----:B------:R-:W-:Y:S01]  /*7b30*/  IADD3.X R3, PT, PT, RZ, RZ, RZ, P3, !PT ;  /* 0x000000ffff037210 */ /* 0x000fe20001ffe4ff */
[----:B------:R-:W-:Y:S02]  /*7b40*/  VIADD R8, R9, UR9 ;  /* 0x0000000909087c36 */ /* 0x000fe40008000000 */
[----:B------:R-:W-:-:S02]  /*7b50*/  IMAD.X R15, RZ, RZ, RZ, P1 ;  /* 0x000000ffff0f7224 */ /* 0x000fc400008e06ff */
[----:B------:R-:W-:-:S04]  /*7b60*/  IMAD.WIDE.U32 R4, R27, UR28, R4 ;  /* 0x0000001c1b047c25 */ /* 0x000fc8000f8e0004 */
[----:B------:R-:W-:Y:S01]  /*7b70*/  VIADD R9, R13, UR5 ;  /* 0x000000050d097c36 */ /* 0x000fe20008000000 */
[----:B------:R-:W-:Y:S01]  /*7b80*/  IADD3 R5, PT, PT, R5, UR4, RZ ;  /* 0x0000000405057c10 */ /* 0x000fe2000fffe0ff */
[----:B------:R-:W-:-:S03]  /*7b90*/  IMAD.WIDE.U32 R14, R25, UR26, R14 ;  /* 0x0000001a190e7c25 */ /* 0x000fc6000f8e000e */
[----:B------:R-:W-:Y:S01]  /*7ba0*/  IADD3 R4, P4, PT, R9, R4, RZ ;  /* 0x0000000409047210 */ /* 0x000fe20007f9e0ff */
[----:B------:R-:W-:Y:S01]  /*7bb0*/  IMAD.X R17, RZ, RZ, RZ, P2 ;  /* 0x000000ffff117224 */ /* 0x000fe200010e06ff */
[----:B------:R-:W-:Y:S01]  /*7bc0*/  IADD3 R14, P3, PT, R5, R14, RZ ;  /* 0x0000000e050e7210 */ /* 0x000fe20007f7e0ff */
[----:B------:R-:W-:Y:S01]  /*7bd0*/  IMAD.MOV.U32 R13, RZ, RZ, RZ ;  /* 0x000000ffff0d7224 */ /* 0x000fe200078e00ff */
[----:B------:R-:W-:Y:S01]  /*7be0*/  IADD3 R15, PT, PT, R15, UR8, RZ ;  /* 0x000000080f0f7c10 */ /* 0x000fe2000fffe0ff */
[----:B------:R-:W-:-:S04]  /*7bf0*/  IMAD.WIDE.U32 R16, R32, UR25, R16 ;  /* 0x0000001920107c25 */ /* 0x000fc8000f8e0010 */
[----:B------:R-:W-:Y:S01]  /*7c00*/  VIADD R10, R11, UR6 ;  /* 0x000000060b0a7c36 */ /* 0x000fe20008000000 */
[----:B------:R-:W-:Y:S01]  /*7c10*/  IADD3 R16, P2, PT, R15, R16, RZ ;  /* 0x000000100f107210 */ /* 0x000fe20007f5e0ff */
[----:B------:R-:W-:Y:S01]  /*7c20*/  IMAD.X R5, RZ, RZ, RZ, P4 ;  /* 0x000000ffff057224 */ /* 0x000fe200020e06ff */
[----:B------:R-:W-:Y:S01]  /*7c30*/  IADD3.X R15, PT, PT, RZ, RZ, RZ, P3, !PT ;  /* 0x000000ffff0f7210 */ /* 0x000fe20001ffe4ff */
[----:B------:R-:W-:-:S04]  /*7c40*/  IMAD.WIDE.U32 R12, R33, UR24, R12 ;  /* 0x00000018210c7c25 */ /* 0x000fc8000f8e000c */
[----:B------:R-:W-:Y:S01]  /*7c50*/  IMAD.WIDE.U32 R4, R29, UR30, R4 ;  /* 0x0000001e1d047c25 */ /* 0x000fe2000f8e0004 */
[----:B------:R-:W-:-:S03]  /*7c60*/  IADD3 R10, P3, PT, R12, R10, RZ ;  /* 0x0000000a0c0a7210 */ /* 0x000fc60007f7e0ff */
[----:B------:R-:W-:Y:S01]  /*7c70*/  IMAD.WIDE.U32 R2, R21, UR13, R2 ;  /* 0x0000000d15027c25 */ /* 0x000fe2000f8e0002 */
[----:B------:R-:W-:Y:S02]  /*7c80*/  IADD3 R12, P4, PT, R13, R4, RZ ;  /* 0x000000040d0c7210 */ /* 0x000fe40007f9e0ff */
[----:B------:R-:W-:Y:S01]  /*7c90*/  IADD3 R5, PT, PT, R5, UR5, RZ ;  /* 0x0000000505057c10 */ /* 0x000fe2000fffe0ff */
[----:B------:R-:W-:Y:S01]  /*7ca0*/  IMAD.X R11, RZ, RZ, RZ, P3 ;  /* 0x000000ffff0b7224 */ /* 0x000fe200018e06ff */
[----:B------:R-:W-:Y:S01]  /*7cb0*/  IADD3.X R13, PT, PT, RZ, RZ, RZ, P4, !PT ;  /* 0x000000ffff0d7210 */ /* 0x000fe200027fe4ff */
[----:B------:R-:W-:Y:S01]  /*7cc0*/  IMAD.WIDE.U32 R14, R36, UR28, R14 ;  /* 0x0000001c240e7c25 */ /* 0x000fe2000f8e000e */
[----:B------:R-:W-:-:S03]  /*7cd0*/  IADD3 R2, P1, PT, R7, R2, RZ ;  /* 0x0000000207027210 */ /* 0x000fc60007f3e0ff */
[----:B------:R-:W-:Y:S01]  /*7ce0*/  VIADD R3, R3, UR10 ;  /* 0x0000000a03037c36 */ /* 0x000fe20008000000 */
[----:B------:R-:W-:Y:S01]  /*7cf0*/  IADD3 R4, P3, PT, R5, R14, RZ ;  /* 0x0000000e05047210 */ /* 0x000fe20007f7e0ff */
[----:B------:R-:W-:-:S04]  /*7d00*/  IMAD.WIDE.U32 R10, R0, UR15, R10 ;  /* 0x0000000f000a7c25 */ /* 0x000fc8000f8e000a */
[----:B------:R-:W-:Y:S01]  /*7d10*/  VIADD R7, R17, UR7 ;  /* 0x0000000711077c36 */ /* 0x000fe20008000000 */
[----:B------:R-:W-:Y:S01]  /*7d20*/  IADD3 R10, P4, PT, R10, R3, RZ ;  /* 0x000000030a0a7210 */ /* 0x000fe20007f9e0ff */
[----:B------:R-:W-:Y:S02]  /*7d30*/  IMAD.X R17, RZ, RZ, RZ, P2 ;  /* 0x000000ffff117224 */ /* 0x000fe400010e06ff */
[----:B------:R-:W-:-:S04]  /*7d40*/  IMAD.WIDE.U32 R12, R31, UR24, R12 ;  /* 0x000000181f0c7c25 */ /* 0x000fc8000f8e000c */
[----:B------:R-:W-:Y:S02]  /*7d50*/  IMAD.X R3, RZ, RZ, RZ, P1 ;  /* 0x000000ffff037224 */ /* 0x000fe400008e06ff */
[----:B------:R-:W-:-:S04]  /*7d60*/  IMAD.WIDE.U32 R16, R34, UR26, R16 ;  /* 0x0000001a22107c25 */ /* 0x000fc8000f8e0010 */
[----:B------:R-:W-:Y:S02]  /*7d70*/  VIADD R15, R15, UR4 ;  /* 0x000000040f0f7c36 */ /* 0x000fe40008000000 */
[----:B------:R-:W-:Y:S01]  /*7d80*/  IMAD.X R5, RZ, RZ, RZ, P3 ;  /* 0x000000ffff057224 */ /* 0x000fe200018e06ff */
[----:B------:R-:W-:Y:S01]  /*7d90*/  IADD3 R0, P3, PT, R12, R11, RZ ;  /* 0x0000000b0c007210 */ /* 0x000fe20007f7e0ff */
[----:B------:R-:W-:Y:S01]  /*7da0*/  IMAD.WIDE.U32 R2, R19, UR12, R2 ;  /* 0x0000000c13027c25 */ /* 0x000fe2000f8e0002 */
[----:B------:R-:W-:Y:S02]  /*7db0*/  IADD3.X R11, PT, PT, RZ, RZ, RZ, P4, !PT ;  /* 0x000000ffff0b7210 */ /* 0x000fe400027fe4ff */
[----:B------:R-:W-:Y:S01]  /*7dc0*/  IADD3 R14, P2, PT, R15, R16, RZ ;  /* 0x000000100f0e7210 */ /* 0x000fe20007f5e0ff */
[----:B------:R-:W-:Y:S01]  /*7dd0*/  IMAD.WIDE.U32 R4, R27, UR30, R4 ;  /* 0x0000001e1b047c25 */ /* 0x000fe2000f8e0004 */
[----:B------:R-:W-:Y:S02]  /*7de0*/  IADD3 R16, PT, PT, R17, UR8, RZ ;  /* 0x0000000811107c10 */ /* 0x000fe4000fffe0ff */
[----:B------:R-:W-:Y:S01]  /*7df0*/  IADD3 R8, P5, PT, R2, R8, RZ ;  /* 0x0000000802087210 */ /* 0x000fe20007fbe0ff */
[----:B------:R-:W-:Y:S01]  /*7e00*/  IMAD.WIDE.U32 R10, R21, UR14, R10 ;  /* 0x0000000e150a7c25 */ /* 0x000fe2000f8e000a */
[----:B------:R-:W-:-:S02]  /*7e10*/  IADD3 R16, P1, PT, R16, R7, RZ ;  /* 0x0000000710107210 */ /* 0x000fc40007f3e0ff */
[----:B------:R-:W-:Y:S01]  /*7e20*/  IADD3.X R7, PT, PT, RZ, RZ, RZ, P0, !PT ;  /* 0x000000ffff077210 */ /* 0x000fe200007fe4ff */
[----:B------:R-:W-:Y:S01]  /*7e30*/  IMAD.X R15, RZ, RZ, RZ, P2 ;  /* 0x000000ffff0f7224 */ /* 0x000fe200010e06ff */
[----:B------:R-:W-:Y:S01]  /*7e40*/  IADD3 R12, P4, PT, R13, R4, RZ ;  /* 0x000000040d0c7210 */ /* 0x000fe20007f9e0ff */
[----:B------:R-:W-:Y:S01]  /*7e50*/  VIADD R11, R11, UR6 ;  /* 0x000000060b0b7c36 */ /* 0x000fe20008000000 */
[----:B------:R-:W-:Y:S01]  /*7e60*/  IADD3 R2, P2, PT, R3, R10, RZ ;  /* 0x0000000a03027210 */ /* 0x000fe20007f5e0ff */
[----:B------:R-:W-:Y:S01]  /*7e70*/  IMAD.X R9, RZ, RZ, RZ, P5 ;  /* 0x000000ffff097224 */ /* 0x000fe200028e06ff */
[----:B------:R-:W-:Y:S01]  /*7e80*/  IADD3 R5, PT, PT, R5, UR5, RZ ;  /* 0x0000000505057c10 */ /* 0x000fe2000fffe0ff */
[----:B------:R-:W-:Y:S01]  /*7e90*/  IMAD.WIDE.U32 R14, R25, UR28, R14 ;  /* 0x0000001c190e7c25 */ /* 0x000fe2000f8e000e */
[----:B------:R-:W-:Y:S02]  /*7ea0*/  IADD3 R10, P5, PT, R11, R0, RZ ;  /* 0x000000000b0a7210 */ /* 0x000fe40007fbe0ff */
[----:B------:R-:W-:Y:S01]  /*7eb0*/  IADD3.X R3, PT, PT, RZ, RZ, RZ, P2, !PT ;  /* 0x000000ffff037210 */ /* 0x000fe200017fe4ff */
[----:B------:R-:W-:Y:S01]  /*7ec0*/  IMAD.WIDE.U32 R6, R18, UR17, R6 ;  /* 0x0000001112067c25 */ /* 0x000fe2000f8e0006 */
[----:B------:R-:W-:-:S02]  /*7ed0*/  IADD3 R4, P0, PT, R5, R14, RZ ;  /* 0x0000000e05047210 */ /* 0x000fc40007f1e0ff */
[----:B------:R-:W-:Y:S01]  /*7ee0*/  IADD3.X R11, PT, PT, RZ, RZ, RZ, P5, !PT ;  /* 0x000000ffff0b7210 */ /* 0x000fe20002ffe4ff */
[----:B------:R-:W-:Y:S01]  /*7ef0*/  IMAD.WIDE.U32 R8, R20, UR19, R8 ;  /* 0x0000001314087c25 */ /* 0x000fe2000f8e0008 */
[----:B------:R-:W-:-:S03]  /*7f00*/  IADD3 R14, PT, PT, R15, UR4, RZ ;  /* 0x000000040f0e7c10 */ /* 0x000fc6000fffe0ff */
[----:B------:R-:W-:Y:S01]  /*7f10*/  IMAD.X R13, RZ, RZ, RZ, P4 ;  /* 0x000000ffff0d7224 */ /* 0x000fe200020e06ff */
[----:B------:R-:W-:Y:S01]  /*7f20*/  IADD3 R8, P5, PT, R8, R7, RZ ;  /* 0x0000000708087210 */ /* 0x000fe20007fbe0ff */
[----:B------:R-:W-:Y:S02]  /*7f30*/  IMAD.X R5, RZ, RZ, RZ, P3 ;  /* 0x000000ffff057224 */ /* 0x000fe400018e06ff */
[----:B------:R-:W-:Y:S02]  /*7f40*/  HFMA2 R7, -RZ, RZ, 0, 0 ;  /* 0x00000000ff077431 */ /* 0x000fe400000001ff */
[----:B------:R-:W-:-:S04]  /*7f50*/  IMAD.WIDE.U32 R12, R29, UR24, R12 ;  /* 0x000000181d0c7c25 */ /* 0x000fc8000f8e000c */
[----:B------:R-:W-:-:S04]  /*7f60*/  IMAD.WIDE.U32 R2, R19, UR13, R2 ;  /* 0x0000000d13027c25 */ /* 0x000fc8000f8e0002 */
[----:B------:R-:W-:Y:S01]  /*7f70*/  IMAD.X R17, RZ, RZ, RZ, P1 ;  /* 0x000000ffff117224 */ /* 0x000fe200008e06ff */
[----:B------:R-:W-:Y:S01]  /*7f80*/  IADD3 R5, P1, PT, R12, R5, RZ ;  /* 0x000000050c057210 */ /* 0x000fe20007f3e0ff */
[----:B------:R-:W-:Y:S01]  /*7f90*/  IMAD.WIDE.U32 R10, R21, UR15, R10 ;  /* 0x0000000f150a7c25 */ /* 0x000fe2000f8e000a */
[----:B------:R-:W-:Y:S02]  /*7fa0*/  IADD3 R3, PT, PT, R3, UR10, RZ ;  /* 0x0000000a03037c10 */ /* 0x000fe4000fffe0ff */
[----:B------:R-:W-:Y:S01]  /*7fb0*/  IADD3 R2, P3, PT, R9, R2, RZ ;  /* 0x0000000209027210 */ /* 0x000fe20007f7e0ff */
[----:B------:R-:W-:Y:S01]  /*7fc0*/  IMAD R15, R6, UR20, RZ ;  /* 0x00000014060f7c24 */ /* 0x000fe2000f8e02ff */
[----:B------:R-:W-:Y:S01]  /*7fd0*/  IADD3 R0, P2, PT, R11, R5, RZ ;  /* 0x000000050b007210 */ /* 0x000fe20007f5e0ff */
[----:B------:R-:W-:Y:S01]  /*7fe0*/  IMAD.WIDE.U32 R16, R32, UR26, R16 ;  /* 0x0000001a20107c25 */ /* 0x000fe2000f8e0010 */
[----:B------:R-:W-:Y:S02]  /*7ff0*/  IADD3 R10, P4, PT, R10, R3, RZ ;  /* 0x000000030a0a7210 */ /* 0x000fe40007f9e0ff */
[----:B------:R-:W-:Y:S01]  /*8000*/  IADD3.X R22, PT, PT, RZ, RZ, RZ, P2, !PT ;  /* 0x000000ffff167210 */ /* 0x000fe200017fe4ff */
[----:B------:R-:W-:Y:S01]  /*8010*/  IMAD.X R5, RZ, RZ, RZ, P0 ;  /* 0x000000ffff057224 */ /* 0x000fe200000e06ff */
[----:B------:R-:W-:Y:S01]  /*8020*/  IADD3.X R11, PT, PT, RZ, RZ, RZ, P4, !PT ;  /* 0x000000ffff0b7210 */ /* 0x000fe200027fe4ff */
[----:B------:R-:W-:Y:S01]  /*8030*/  IMAD.HI.U32 R3, R15, UR16, R6 ;  /* 0x000000100f037c27 */ /* 0x000fe2000f8e0006 */
[----:B------:R-:W-:-:S02]  /*8040*/  IADD3 R6, P0, PT, R14, R16, RZ ;  /* 0x000000100e067210 */ /* 0x000fc40007f1e0ff */
[----:B------:R-:W-:Y:S01]  /*8050*/  IADD3 R16, PT, PT, R17, UR8, RZ ;  /* 0x0000000811107c10 */ /* 0x000fe2000fffe0ff */
[----:B------:R-:W-:Y:S02]  /*8060*/  IMAD.X R9, RZ, RZ, RZ, P5 ;  /* 0x000000ffff097224 */ /* 0x000fe400028e06ff */
[----:B------:R-:W-:-:S04]  /*8070*/  IMAD.WIDE.U32 R4, R36, UR30, R4 ;  /* 0x0000001e24047c25 */ /* 0x000fc8000f8e0004 */
[----:B------:R-:W-:Y:S01]  /*8080*/  IMAD.WIDE.U32 R8, R18, UR18, R8 ;  /* 0x0000001212087c25 */ /* 0x000fe2000f8e0008 */
[----:B------:R-:W-:-:S03]  /*8090*/  IADD3 R5, PT, PT, R5, UR5, RZ ;  /* 0x0000000505057c10 */ /* 0x000fc6000fffe0ff */
[----:B------:R-:W-:Y:S01]  /*80a0*/  IMAD.X R7, RZ, RZ, RZ, P0 ;  /* 0x000000ffff077224 */ /* 0x000fe200000e06ff */
[----:B------:R-:W-:Y:S01]  /*80b0*/  IADD3 R12, P0, PT, R13, R4, RZ ;  /* 0x000000040d0c7210 */ /* 0x000fe20007f1e0ff */
[----:B------:R-:W-:Y:S01]  /*80c0*/  VIADD R17, R9, UR9 ;  /* 0x0000000909117c36 */ /* 0x000fe20008000000 */
[----:B------:R-:W-:Y:S01]  /*80d0*/  IADD3 R4, P5, PT, R3, R8, RZ ;  /* 0x0000000803047210 */ /* 0x000fe20007fbe0ff */
[----:B------:R-:W-:Y:S01]  /*80e0*/  IMAD.WIDE.U32 R6, R34, UR28, R6 ;  /* 0x0000001c22067c25 */ /* 0x000fe2000f8e0006 */
[----:B------:R-:W-:-:S03]  /*80f0*/  IADD3.X R13, PT, PT, RZ, RZ, RZ, P0, !PT ;  /* 0x000000ffff0d7210 */ /* 0x000fc600007fe4ff */
[----:B------:R-:W-:Y:S01]  /*8100*/  IMAD.X R3, RZ, RZ, RZ, P3 ;  /* 0x000000ffff037224 */ /* 0x000fe200018e06ff */
[----:B------:R-:W-:Y:S01]  /*8110*/  IADD3 R6, P4, PT, R5, R6, RZ ;  /* 0x0000000605067210 */ /* 0x000fe20007f9e0ff */
[----:B------:R-:W-:Y:S01]  /*8120*/  IMAD.X R5, RZ, RZ, RZ, P5 ;  /* 0x000000ffff057224 */ /* 0x000fe200028e06ff */
[----:B------:R-:W-:Y:S01]  /*8130*/  IADD3 R7, PT, PT, R7, UR4, RZ ;  /* 0x0000000407077c10 */ /* 0x000fe2000fffe0ff */
[----:B------:R-:W-:-:S04]  /*8140*/  IMAD.WIDE.U32 R2, R20, UR12, R2 ;  /* 0x0000000c14027c25 */ /* 0x000fc8000f8e0002 */
[----:B------:R-:W-:Y:S01]  /*8150*/  IMAD.WIDE.U32 R8, R19, UR14, R10 ;  /* 0x0000000e13087c25 */ /* 0x000fe2000f8e000a */
[----:B------:R-:W-:Y:S02]  /*8160*/  IADD3 R10, P5, PT, R7, R16, RZ ;  /* 0x00000010070a7210 */ /* 0x000fe40007fbe0ff */
[----:B------:R-:W-:Y:S01]  /*8170*/  IADD3 R2, P0, PT, R2, R17, RZ ;  /* 0x0000001102027210 */ /* 0x000fe20007f1e0ff */
[----:B------:R-:W-:Y:S01]  /*8180*/  IMAD.WIDE.U32 R16, R15, UR17, R4 ;  /* 0x000000110f107c25 */ /* 0x000fe2000f8e0004 */
[----:B------:R-:W-:Y:S02]  /*8190*/  MOV R5, RZ ;  /* 0x000000ff00057202 */ /* 0x000fe40000000f00 */
[----:B------:R-:W-:Y:S01]  /*81a0*/  IADD3 R8, P3, PT, R3, R8, RZ ;  /* 0x0000000803087210 */ /* 0x000fe20007f7e0ff */
[----:B------:R-:W-:Y:S01]  /*81b0*/  IMAD R21, R16, UR20, RZ ;  /* 0x0000001410157c24 */ /* 0x000fe2000f8e02ff */
[----:B------:R-:W-:Y:S01]  /*81c0*/  IADD3.X R7, PT, PT, RZ, RZ, RZ, P4, !PT ;  /* 0x000000ffff077210 */ /* 0x000fe200027fe4ff */
[----:B------:R-:W-:Y:S01]  /*81d0*/  IMAD.MOV.U32 R4, RZ, RZ, R16 ;  /* 0x000000ffff047224 */ /* 0x000fe200078e0010 */
[----:B------:R-:W-:Y:S01]  /*81e0*/  IADD3.X R11, PT, PT, RZ, RZ, RZ, P5, !PT ;  /* 0x000000ffff0b7210 */ /* 0x000fe20002ffe4ff */
[----:B------:R-:W-:-:S02]  /*81f0*/  IMAD.X R3, RZ, RZ, RZ, P1 ;  /* 0x000000ffff037224 */ /* 0x000fc400008e06ff */
[----:B------:R-:W-:-:S04]  /*8200*/  IMAD.WIDE.U32 R12, R27, UR24, R12 ;  /* 0x000000181b0c7c25 */ /* 0x000fc8000f8e000c */
[----:B------:R-:W-:-:S04]  /*8210*/  IMAD.HI.U32 R14, R21, UR16, R4 ;  /* 0x00000010150e7c27 */ /* 0x000fc8000f8e0004 */
[----:B------:R-:W-:Y:S01]  /*8220*/  VIADD R5, R9, UR6 ;  /* 0x0000000609057c36 */ /* 0x000fe20008000000 */
[----:B------:R-:W-:Y:S01]  /*8230*/  IADD3 R9, P1, PT, R12, R3, RZ ;  /* 0x000000030c097210 */ /* 0x000fe20007f3e0ff */
[----:B------:R-:W-:-:S03]  /*8240*/  IMAD.WIDE.U32 R6, R25, UR30, R6 ;  /* 0x0000001e19067c25 */ /* 0x000fc6000f8e0006 */
[----:B------:R-:W-:Y:S01]  /*8250*/  IADD3 R4, P2, PT, R5, R0, RZ ;  /* 0x0000000005047210 */ /* 0x000fe20007f5e0ff */
        /* <DEDUP_REMOVED lines=8> */
[----:B------:R-:W-:-:S02]  /*82e0*/  IADD3 R6, P3, PT, R7, R10, RZ ;  /* 0x0000000a07067210 */ /* 0x000fc40007f7e0ff */
[----:B------:R-:W-:Y:S01]  /*82f0*/  IADD3 R10, PT, PT, R11, UR4, RZ ;  /* 0x000000040b0a7c10 */ /* 0x000fe2000fffe0ff */
[----:B------:R-:W-:Y:S01]  /*8300*/  IMAD.WIDE.U32 R8, R20, UR13, R8 ;  /* 0x0000000d14087c25 */ /* 0x000fe2000f8e0008 */
[----:B------:R-:W-:-:S03]  /*8310*/  IADD3.X R7, PT, PT, RZ, RZ, RZ, P3, !PT ;  /* 0x000000ffff077210 */ /* 0x000fc60001ffe4ff */
[----:B------:R-:W-:Y:S02]  /*8320*/  IMAD.X R13, RZ, RZ, RZ, P4 ;  /* 0x000000ffff0d7224 */ /* 0x000fe400020e06ff */
[----:B------:R-:W-:Y:S01]  /*8330*/  IMAD.X R5, RZ, RZ, RZ, P2 ;  /* 0x000000ffff057224 */ /* 0x000fe200010e06ff */
[----:B------:R-:W-:Y:S01]  /*8340*/  IADD3 R16, P2, PT, R2, R17, RZ ;  /* 0x0000001102107210 */ /* 0x000fe20007f5e0ff */
[----:B------:R-:W-:Y:S01]  /*8350*/  IMAD.WIDE.U32 R12, R36, UR24, R12 ;  /* 0x00000018240c7c25 */ /* 0x000fe2000f8e000c */
[----:B------:R-:W-:Y:S02]  /*8360*/  IADD3 R2, P5, PT, R3, R8, RZ ;  /* 0x0000000803027210 */ /* 0x000fe40007fbe0ff */
[----:B------:R-:W-:Y:S01]  /*8370*/  IADD3.X R3, PT, PT, RZ, RZ, RZ, P1, !PT ;  /* 0x000000ffff037210 */ /* 0x000fe20000ffe4ff */
[----:B------:R-:W-:-:S03]  /*8380*/  IMAD.WIDE.U32 R4, R19, UR15, R4 ;  /* 0x0000000f13047c25 */ /* 0x000fc6000f8e0004 */
[----:B------:R-:W-:Y:S01]  /*8390*/  IADD3 R3, P4, PT, R12, R3, RZ ;  /* 0x000000030c037210 */ /* 0x000fe20007f9e0ff */
[----:B------:R-:W-:Y:S01]  /*83a0*/  VIADD R9, R9, UR10 ;  /* 0x0000000a09097c36 */ /* 0x000fe20008000000 */
[----:B------:R-:W-:Y:S01]  /*83b0*/  IADD3 R22, P1, PT, R5, R22, RZ ;  /* 0x0000001605167210 */ /* 0x000fe20007f3e0ff */
[----:B------:R-:W-:-:S03]  /*83c0*/  IMAD.WIDE.U32 R6, R34, UR30, R6 ;  /* 0x0000001e22067c25 */ /* 0x000fc6000f8e0006 */
[----:B------:R-:W-:Y:S01]  /*83d0*/  IADD3 R4, P3, PT, R4, R9, RZ ;  /* 0x0000000904047210 */ /* 0x000fe20007f7e0ff */
[----:B------:R-:W-:Y:S01]  /*83e0*/  IMAD.X R17, RZ, RZ, RZ, P2 ;  /* 0x000000ffff117224 */ /* 0x000fe200010e06ff */
[----:B------:R-:W-:Y:S01]  /*83f0*/  IADD3 R12, P2, PT, R13, R6, RZ ;  /* 0x000000060d0c7210 */ /* 0x000fe20007f5e0ff */
[----:B------:R-:W-:Y:S01]  /*8400*/  VIADD R11, R7, UR5 ;  /* 0x00000005070b7c36 */ /* 0x000fe20008000000 */
[----:B------:R-:W-:Y:S01]  /*8410*/  IADD3 R7, P0, PT, R0, R3, RZ ;  /* 0x0000000300077210 */ /* 0x000fe20007f1e0ff */
[----:B------:R-:W-:Y:S01]  /*8420*/  IMAD.WIDE.U32 R16, R15, UR18, R16 ;  /* 0x000000120f107c25 */ /* 0x000fe2000f8e0010 */
[----:B------:R-:W-:Y:S02]  /*8430*/  IADD3.X R3, PT, PT, RZ, RZ, RZ, P5, !PT ;  /* 0x000000ffff037210 */ /* 0x000fe40002ffe4ff */
[----:B------:R-:W-:Y:S01]  /*8440*/  IADD3 R10, P5, PT, R11, R10, RZ ;  /* 0x0000000a0b0a7210 */ /* 0x000fe20007fbe0ff */
[----:B------:R-:W-:Y:S01]  /*8450*/  IMAD.X R5, RZ, RZ, RZ, P3 ;  /* 0x000000ffff057224 */ /* 0x000fe200018e06ff */
[----:B------:R-:W-:Y:S01]  /*8460*/  IADD3 R17, PT, PT, R17, UR9, RZ ;  /* 0x0000000911117c10 */ /* 0x000fe2000fffe0ff */
[----:B------:R-:W-:Y:S01]  /*8470*/  IMAD.WIDE.U32 R2, R18, UR12, R2 ;  /* 0x0000000c12027c25 */ /* 0x000fe2000f8e0002 */
[----:B------:R-:W-:-:S02]  /*8480*/  IADD3.X R13, PT, PT, RZ, RZ, RZ, P2, !PT ;  /* 0x000000ffff0d7210 */ /* 0x000fc400017fe4ff */
[----:B------:R-:W-:Y:S01]  /*8490*/  IADD3 R6, P3, PT, R14, R16, RZ ;  /* 0x000000100e067210 */ /* 0x000fe20007f7e0ff */
[----:B------:R-:W-:Y:S01]  /*84a0*/  IMAD.WIDE.U32 R4, R20, UR14, R4 ;  /* 0x0000000e14047c25 */ /* 0x000fe2000f8e0004 */
[----:B------:R-:W-:-:S03]  /*84b0*/  IADD3 R2, P2, PT, R2, R17, RZ ;  /* 0x0000001102027210 */ /* 0x000fc60007f5e0ff */
[----:B------:R-:W-:Y:S01]  /*84c0*/  IMAD.X R0, RZ, RZ, RZ, P1 ;  /* 0x000000ffff007224 */ /* 0x000fe200008e06ff */
[----:B------:R-:W-:Y:S01]  /*84d0*/  IADD3 R5, PT, PT, R5, UR6, RZ ;  /* 0x0000000605057c10 */ /* 0x000fe2000fffe0ff */
        /* <DEDUP_REMOVED lines=8> */
[----:B------:R-:W-:Y:S01]  /*8560*/  IMAD.X R5, RZ, RZ, RZ, P5 ;  /* 0x000000ffff057224 */ /* 0x000fe200028e06ff */
[----:B------:R-:W-:Y:S01]  /*8570*/  IADD3.X R23, PT, PT, RZ, RZ, RZ, P4, !PT ;  /* 0x000000ffff177210 */ /* 0x000fe200027fe4ff */
[----:B------:R-:W-:Y:S01]  /*8580*/  IMAD.WIDE.U32 R6, R21, UR17, R6 ;  /* 0x0000001115067c25 */ /* 0x000fe2000f8e0006 */
[----:B------:R-:W-:-:S03]  /*8590*/  IADD3 R9, P2, PT, R12, R9, RZ ;  /* 0x000000090c097210 */ /* 0x000fc60007f5e0ff */
[----:B------:R-:W-:-:S04]  /*85a0*/  IMAD.WIDE.U32 R2, R15, UR19, R2 ;  /* 0x000000130f027c25 */ /* 0x000fc8000f8e0002 */
[----:B------:R-:W-:Y:S01]  /*85b0*/  IMAD.WIDE.U32 R10, R32, UR30, R10 ;  /* 0x0000001e200a7c25 */ /* 0x000fe2000f8e000a */
[----:B------:R-:W-:-:S03]  /*85c0*/  IADD3 R2, P4, PT, R2, R7, RZ ;  /* 0x0000000702027210 */ /* 0x000fc60007f9e0ff */
[----:B------:R-:W-:Y:S02]  /*85d0*/  HFMA2 R7, -RZ, RZ, 0, 0 ;  /* 0x00000000ff077431 */ /* 0x000fe400000001ff */
[----:B------:R-:W-:Y:S01]  /*85e0*/  IMAD.WIDE.U32 R4, R18, UR13, R4 ;  /* 0x0000000d12047c25 */ /* 0x000fe2000f8e0004 */
[----:B------:R-:W-:Y:S02]  /*85f0*/  IADD3 R12, P3, PT, R13, R10, RZ ;  /* 0x0000000a0d0c7210 */ /* 0x000fe40007f7e0ff */
[----:B------:R-:W-:Y:S01]  /*8600*/  IADD3.X R10, PT, PT, RZ, RZ, RZ, P0, !PT ;  /* 0x000000ffff0a7210 */ /* 0x000fe200007fe4ff */
[----:B------:R-:W-:Y:S01]  /*8610*/  IMAD.WIDE.U32 R22, R20, UR15, R22 ;  /* 0x0000000f14167c25 */ /* 0x000fe2000f8e0016 */
[----:B------:R-:W-:Y:S02]  /*8620*/  IADD3 R4, P0, PT, R3, R4, RZ ;  /* 0x0000000403047210 */ /* 0x000fe40007f1e0ff */
[----:B------:R-:W-:Y:S01]  /*8630*/  IADD3 R10, P6, PT, R10, R9, RZ ;  /* 0x000000090a0a7210 */ /* 0x000fe20007fde0ff */
[----:B------:R-:W-:Y:S01]  /*8640*/  VIADD R5, R5, UR10 ;  /* 0x0000000a05057c36 */ /* 0x000fe20008000000 */
[----:B------:R-:W-:Y:S01]  /*8650*/  IADD3.X R13, PT, PT, RZ, RZ, RZ, P1, !PT ;  /* 0x000000ffff0d7210 */ /* 0x000fe20000ffe4ff */
[----:B------:R-:W-:-:S02]  /*8660*/  IMAD.X R3, RZ, RZ, RZ, P4 ;  /* 0x000000ffff037224 */ /* 0x000fc400020e06ff */
[----:B------:R-:W-:Y:S01]  /*8670*/  IMAD R17, R6, UR20, RZ ;  /* 0x0000001406117c24 */ /* 0x000fe2000f8e02ff */
[----:B------:R-:W-:Y:S01]  /*8680*/  IADD3 R8, P4, PT, R22, R5, RZ ;  /* 0x0000000516087210 */ /* 0x000fe20007f9e0ff */
[----:B------:R-:W-:Y:S01]  /*8690*/  IMAD.WIDE.U32 R2, R21, UR18, R2 ;  /* 0x0000001215027c25 */ /* 0x000fe2000f8e0002 */
[----:B------:R-:W-:Y:S02]  /*86a0*/  IADD3.X R5, PT, PT, RZ, RZ, RZ, P0, !PT ;  /* 0x000000ffff057210 */ /* 0x000fe400007fe4ff */
[----:B------:R-:W-:Y:S01]  /*86b0*/  IADD3 R0, P0, PT, R23, R0, RZ ;  /* 0x0000000017007210 */ /* 0x000fe20007f1e0ff */
[----:B------:R-:W-:Y:S01]  /*86c0*/  IMAD.X R9, RZ, RZ, RZ, P4 ;  /* 0x000000ffff097224 */ /* 0x000fe200020e06ff */
[----:B------:R-:W-:Y:S01]  /*86d0*/  IADD3 R10, P4, PT, R13, R10, RZ ;  /* 0x0000000a0d0a7210 */ /* 0x000fe20007f9e0ff */
[----:B------:R-:W-:Y:S01]  /*86e0*/  IMAD.HI.U32 R7, R17, UR16, R6 ;  /* 0x0000001011077c27 */ /* 0x000fe2000f8e0006 */
[----:B------:R-:W-:Y:S02]  /*86f0*/  IADD3.X R19, PT, PT, RZ, RZ, RZ, P0, !PT ;  /* 0x000000ffff137210 */ /* 0x000fe400007fe4ff */
[----:B------:R-:W-:Y:S01]  /*8700*/  IADD3.X R23, PT, PT, RZ, RZ, RZ, P2, !PT ;  /* 0x000000ffff177210 */ /* 0x000fe200017fe4ff */
[----:B------:R-:W-:Y:S01]  /*8710*/  IMAD.WIDE.U32 R4, R15, UR12, R4 ;  /* 0x0000000c0f047c25 */ /* 0x000fe2000f8e0004 */
[----:B------:R-:W-:-:S02]  /*8720*/  IADD3 R2, P1, PT, R7, R2, RZ ;  /* 0x0000000207027210 */ /* 0x000fc40007f3e0ff */
[----:B------:R-:W-:Y:S01]  /*8730*/  IADD3.X R13, PT, PT, RZ, RZ, RZ, P3, !PT ;  /* 0x000000ffff0d7210 */ /* 0x000fe20001ffe4ff */
[----:B------:R-:W-:-:S04]  /*8740*/  IMAD.WIDE.U32 R8, R18, UR14, R8 ;  /* 0x0000000e12087c25 */ /* 0x000fc8000f8e0008 */
[----:B------:R-:W-:Y:S01]  /*8750*/  VIADD R3, R3, UR9 ;  /* 0x0000000903037c36 */ /* 0x000fe20008000000 */
[----:B------:R-:W-:Y:S01]  /*8760*/  IADD3 R8, P0, PT, R5, R8, RZ ;  /* 0x0000000805087210 */ /* 0x000fe20007f1e0ff */
[----:B------:R-:W-:Y:S02]  /*8770*/  VIADD R7, R9, UR6 ;  /* 0x0000000609077c36 */ /* 0x000fe40008000000 */
[----:B------:R-:W-:Y:S01]  /*8780*/  IMAD.WIDE.U32 R12, R34, UR24, R12 ;  /* 0x00000018220c7c25 */ /* 0x000fe2000f8e000c */
[----:B------:R-:W-:Y:S02]  /*8790*/  IADD3 R4, P5, PT, R4, R3, RZ ;  /* 0x0000000304047210 */ /* 0x000fe40007fbe0ff */
[----:B------:R-:W-:Y:S02]  /*87a0*/  IADD3.X R3, PT, PT, RZ, RZ, RZ, P1, !PT ;  /* 0x000000ffff037210 */ /* 0x000fe40000ffe4ff */
[----:B------:R-:W-:Y:S01]  /*87b0*/  IADD3 R6, P1, PT, R7, R0, RZ ;  /* 0x0000000007067210 */ /* 0x000fe20007f3e0ff */
[----:B------:R-:W-:Y:S01]  /*87c0*/  IMAD.X R5, RZ, RZ, RZ, P5 ;  /* 0x000000ffff057224 */ /* 0x000fe200028e06ff */
[----:B------:R-:W-:Y:S01]  /*87d0*/  IADD3.X R9, PT, PT, RZ, RZ, RZ, P0, !PT ;  /* 0x000000ffff097210 */ /* 0x000fe200007fe4ff */
[----:B------:R-:W-:Y:S01]  /*87e0*/  IMAD.WIDE.U32 R2, R17, UR17, R2 ;  /* 0x0000001111027c25 */ /* 0x000fe2000f8e0002 */
[----:B------:R-:W-:-:S02]  /*87f0*/  IADD3 R19, P0, PT, R19, R10, RZ ;  /* 0x0000000a13137210 */ /* 0x000fc40007f1e0ff */
[----:B------:R-:W-:Y:S01]  /*8800*/  IADD3.X R10, PT, PT, RZ, RZ, RZ, P6, !PT ;  /* 0x000000ffff0a7210 */ /* 0x000fe200037fe4ff */
[----:B------:R-:W-:Y:S02]  /*8810*/  IMAD.X R7, RZ, RZ, RZ, P1 ;  /* 0x000000ffff077224 */ /* 0x000fe400008e06ff */
[----:B------:R-:W-:-:S04]  /*8820*/  IMAD.WIDE.U32 R8, R15, UR13, R8 ;  /* 0x0000000d0f087c25 */ /* 0x000fc8000f8e0008 */
[----:B------:R-:W-:-:S04]  /*8830*/  IMAD.WIDE.U32 R6, R18, UR15, R6 ;  /* 0x0000000f12067c25 */ /* 0x000fc8000f8e0006 */
[----:B------:R-:W-:Y:S01]  /*8840*/  VIADD R9, R9, UR10 ;  /* 0x0000000a09097c36 */ /* 0x000fe20008000000 */
[----:B------:R-:W-:Y:S01]  /*8850*/  IADD3 R19, P5, PT, R7, R19, RZ ;  /* 0x0000001307137210 */ /* 0x000fe20007fbe0ff */
[----:B------:R-:W-:-:S03]  /*8860*/  IMAD.WIDE.U32 R4, R21, UR19, R4 ;  /* 0x0000001315047c25 */ /* 0x000fc6000f8e0004 */
[----:B------:R-:W-:Y:S02]  /*8870*/  IADD3 R6, P2, PT, R6, R9, RZ ;  /* 0x0000000906067210 */ /* 0x000fe40007f5e0ff */
[----:B------:R-:W-:Y:S02]  /*8880*/  IADD3 R8, P1, PT, R5, R8, RZ ;  /* 0x0000000805087210 */ /* 0x000fe40007f3e0ff */
[----:B------:R-:W-:Y:S01]  /*8890*/  IADD3 R4, P3, PT, R4, R3, RZ ;  /* 0x0000000304047210 */ /* 0x000fe20007f7e0ff */
[----:B------:R-:W-:Y:S01]  /*88a0*/  IMAD.X R7, RZ, RZ, RZ, P2 ;  /* 0x000000ffff077224 */ /* 0x000fe200010e06ff */
[----:B------:R-:W-:Y:S02]  /*88b0*/  IADD3.X R9, PT, PT, RZ, RZ, RZ, P1, !PT ;  /* 0x000000ffff097210 */ /* 0x000fe40000ffe4ff */
[----:B------:R-:W-:Y:S01]  /*88c0*/  IADD3 R23, P1, PT, R12, R23, RZ ;  /* 0x000000170c177210 */ /* 0x000fe20007f3e0ff */
[----:B------:R-:W-:Y:S02]  /*88d0*/  IMAD.X R5, RZ, RZ, RZ, P3 ;  /* 0x000000ffff057224 */ /* 0x000fe400018e06ff */
[----:B------:R-:W-:Y:S01]  /*88e0*/  IMAD.WIDE.U32 R6, R15, UR14, R6 ;  /* 0x0000000e0f067c25 */ /* 0x000fe2000f8e0006 */
[----:B------:R-:W-:-:S03]  /*88f0*/  IADD3 R10, P2, PT, R10, R23, RZ ;  /* 0x000000170a0a7210 */ /* 0x000fc60007f5e0ff */
[----:B------:R-:W-:-:S04]  /*8900*/  IMAD.WIDE.U32 R8, R21, UR12, R8 ;  /* 0x0000000c15087c25 */ /* 0x000fc8000f8e0008 */
[----:B------:R-:W-:Y:S01]  /*8910*/  IMAD.WIDE.U32 R4, R17, UR18, R4 ;  /* 0x0000001211047c25 */ /* 0x000fe2000f8e0004 */
[----:B------:R-:W-:-:S03]  /*8920*/  IADD3 R18, P6, PT, R9, R6, RZ ;  /* 0x0000000609127210 */ /* 0x000fc60007fde0ff */
[----:B------:R-:W-:Y:S01]  /*8930*/  VIADD R0, R7, UR6 ;  /* 0x0000000607007c36 */ /* 0x000fe20008000000 */
[----:B------:R-:W-:Y:S01]  /*8940*/  IADD3 R9, PT, PT, R5, UR9, RZ ;  /* 0x0000000905097c10 */ /* 0x000fe2000fffe0ff */
[----:B------:R-:W-:Y:S02]  /*8950*/  IMAD.X R23, RZ, RZ, RZ, P4 ;  /* 0x000000ffff177224 */ /* 0x000fe400020e06ff */
[----:B------:R-:W-:Y:S01]  /*8960*/  VIADD R12, R11, UR5 ;  /* 0x000000050b0c7c36 */ /* 0x000fe20008000000 */
[----:B------:R-:W-:Y:S02]  /*8970*/  IADD3 R6, P3, PT, R0, R19, RZ ;  /* 0x0000001300067210 */ /* 0x000fe40007f7e0ff */
[----:B------:R-:W-:Y:S02]  /*8980*/  IADD3.X R19, PT, PT, RZ, RZ, RZ, P6, !PT ;  /* 0x000000ffff137210 */ /* 0x000fe400037fe4ff */
[----:B------:R-:W-:Y:S02]  /*8990*/  IADD3 R8, P4, PT, R8, R9, RZ ;  /* 0x0000000908087210 */ /* 0x000fe40007f9e0ff */
[----:B------:R-:W-:Y:S01]  /*89a0*/  IADD3.X R7, PT, PT, RZ, RZ, RZ, P3, !PT ;  /* 0x000000ffff077210 */ /* 0x000fe20001ffe4ff */
[----:B------:R-:W-:Y:S01]  /*89b0*/  IMAD.WIDE.U32 R18, R21, UR13, R18 ;  /* 0x0000000d15127c25 */ /* 0x000fe2000f8e0012 */
[----:B------:R-:W-:-:S02]  /*89c0*/  IADD3 R23, P3, PT, R23, R10, RZ ;  /* 0x0000000a17177210 */ /* 0x000fc40007f7e0ff */
[----:B------:R-:W-:Y:S01]  /*89d0*/  IADD3.X R0, PT, PT, RZ, RZ, RZ, P0, !PT ;  /* 0x000000ffff007210 */ /* 0x000fe200007fe4ff */
[----:B------:R-:W-:Y:S01]  /*89e0*/  IMAD.X R9, RZ, RZ, RZ, P4 ;  /* 0x000000ffff097224 */ /* 0x000fe200020e06ff */
[----:B------:R-:W-:Y:S01]  /*89f0*/  IADD3 R14, P4, PT, R13, R12, RZ ;  /* 0x0000000c0d0e7210 */ /* 0x000fe20007f9e0ff */
[----:B------:R-:W-:Y:S01]  /*8a00*/  IMAD.WIDE.U32 R10, R15, UR15, R6 ;  /* 0x0000000f0f0a7c25 */ /* 0x000fe2000f8e0006 */
[----:B------:R-:W-:Y:S02]  /*8a10*/  IADD3.X R13, PT, PT, RZ, RZ, RZ, P5, !PT ;  /* 0x000000ffff0d7210 */ /* 0x000fe40002ffe4ff */
[----:B------:R-:W-:Y:S01]  /*8a20*/  IADD3 R0, P0, PT, R0, R23, RZ ;  /* 0x0000001700007210 */ /* 0x000fe20007f1e0ff */
[----:B------:R-:W-:Y:S01]  /*8a30*/  VIADD R15, R19, UR10 ;  /* 0x0000000a130f7c36 */ /* 0x000fe20008000000 */
[----:B------:R-:W-:Y:S01]  /*8a40*/  IADD3.X R23, PT, PT, RZ, RZ, RZ, P3, !PT ;  /* 0x000000ffff177210 */ /* 0x000fe20001ffe4ff */
[----:B------:R-:W-:-:S03]  /*8a50*/  IMAD.WIDE.U32 R6, R17, UR19, R8 ;  /* 0x0000001311067c25 */ /* 0x000fc6000f8e0008 */
[----:B------:R-:W-:Y:S01]  /*8a60*/  IADD3 R8, P6, PT, R10, R15, RZ ;  /* 0x0000000f0a087210 */ /* 0x000fe20007fde0ff */
[----:B------:R-:W-:Y:S01]  /*8a70*/  IMAD.X R15, RZ, RZ, RZ, P4 ;  /* 0x000000ffff0f7224 */ /* 0x000fe200020e06ff */
[----:B------:R-:W-:Y:S01]  /*8a80*/  IADD3 R18, P5, PT, R7, R18, RZ ;  /* 0x0000001207127210 */ /* 0x000fe20007fbe0ff */
[----:B------:R-:W-:Y:S02]  /*8a90*/  IMAD.MOV.U32 R20, RZ, RZ, R6 ;  /* 0x000000ffff147224 */ /* 0x000fe400078e0006 */
[----:B------:R-:W-:Y:S01]  /*8aa0*/  IMAD.X R9, RZ, RZ, RZ, P6 ;  /* 0x000000ffff097224 */ /* 0x000fe200030e06ff */
[----:B------:R-:W-:Y:S01]  /*8ab0*/  IADD3 R13, P6, PT, R13, R0, RZ ;  /* 0x000000000d0d7210 */ /* 0x000fe20007fde0ff */
[----:B------:R-:W-:Y:S01]  /*8ac0*/  IMAD.WIDE.U32 R14, R32, UR24, R14 ;  /* 0x00000018200e7c25 */ /* 0x000fe2000f8e000e */
[----:B------:R-:W-:Y:S02]  /*8ad0*/  IADD3.X R19, PT, PT, RZ, RZ, RZ, P5, !PT ;  /* 0x000000ffff137210 */ /* 0x000fe40002ffe4ff */
[----:B------:R-:W-:Y:S01]  /*8ae0*/  IADD3 R13, P4, PT, R11, R13, RZ ;  /* 0x0000000d0b0d7210 */ /* 0x000fe20007f9e0ff */
[----:B------:R-:W-:Y:S01]  /*8af0*/  IMAD.WIDE.U32 R8, R21, UR14, R8 ;  /* 0x0000000e15087c25 */ /* 0x000fe2000f8e0008 */
[----:B------:R-:W-:-:S03]  /*8b00*/  IADD3.X R0, PT, PT, RZ, RZ, RZ, P2, !PT ;  /* 0x000000ffff007210 */ /* 0x000fc600017fe4ff */
[----:B------:R-:W-:Y:S01]  /*8b10*/  IMAD.WIDE.U32 R10, R17, UR12, R18 ;  /* 0x0000000c110a7c25 */ /* 0x000fe2000f8e0012 */
[----:B------:R-:W-:-:S03]  /*8b20*/  IADD3 R18, PT, PT, R9, UR6, RZ ;  /* 0x0000000609127c10 */ /* 0x000fc6000fffe0ff */
[----:B------:R-:W-:Y:S01]  /*8b30*/  IMAD.X R9, RZ, RZ, RZ, P1 ;  /* 0x000000ffff097224 */ /* 0x000fe200008e06ff */
[----:B------:R-:W-:Y:S02]  /*8b40*/  IADD3 R8, P5, PT, R11, R8, RZ ;  /* 0x000000080b087210 */ /* 0x000fe40007fbe0ff */
[----:B------:R-:W-:Y:S02]  /*8b50*/  IADD3 R18, P1, PT, R18, R13, RZ ;  /* 0x0000000d12127210 */ /* 0x000fe40007f3e0ff */
[----:B------:R-:W-:Y:S01]  /*8b60*/  IADD3 R13, P2, PT, R14, R9, RZ ;  /* 0x000000090e0d7210 */ /* 0x000fe20007f5e0ff */
[----:B------:R-:W-:Y:S02]  /*8b70*/  IMAD.X R9, RZ, RZ, RZ, P5 ;  /* 0x000000ffff097224 */ /* 0x000fe400028e06ff */
[----:B------:R-:W-:Y:S01]  /*8b80*/  IMAD.X R19, RZ, RZ, RZ, P1 ;  /* 0x000000ffff137224 */ /* 0x000fe200008e06ff */
[----:B------:R-:W-:Y:S01]  /*8b90*/  IADD3 R0, P3, PT, R0, R13, RZ ;  /* 0x0000000d00007210 */ /* 0x000fe20007f7e0ff */
[----:B------:R-:W-:-:S03]  /*8ba0*/  IMAD.WIDE.U32 R8, R17, UR13, R8 ;  /* 0x0000000d11087c25 */ /* 0x000fc6000f8e0008 */
[----:B------:R-:W-:Y:S01]  /*8bb0*/  IADD3 R23, P1, PT, R23, R0, RZ ;  /* 0x0000000017177210 */ /* 0x000fe20007f3e0ff */
[----:B------:R-:W-:Y:S01]  /*8bc0*/  IMAD.WIDE.U32 R18, R21, UR15, R18 ;  /* 0x0000000f15127c25 */ /* 0x000fe2000f8e0012 */
[----:B------:R-:W-:Y:S02]  /*8bd0*/  IADD3.X R0, PT, PT, RZ, RZ, RZ, P0, !PT ;  /* 0x000000ffff007210 */ /* 0x000fe400007fe4ff */
[----:B------:R-:W-:Y:S01]  /*8be0*/  IADD3.X R21, PT, PT, RZ, RZ, RZ, P6, !PT ;  /* 0x000000ffff157210 */ /* 0x000fe200037fe4ff */
[----:B------:R-:W-:Y:S01]  /*8bf0*/  VIADD R13, R9, UR10 ;  /* 0x0000000a090d7c36 */ /* 0x000fe20008000000 */
[----:B------:R-:W-:Y:S01]  /*8c00*/  IADD3 R0, P0, PT, R0, R23, RZ ;  /* 0x0000001700007210 */ /* 0x000fe20007f1e0ff */
[----:B------:R-:W-:Y:S01]  /*8c10*/  IMAD.X R23, RZ, RZ, RZ, P2 ;  /* 0x000000ffff177224 */ /* 0x000fe200010e06ff */
[----:B------:R-:W-:Y:S01]  /*8c20*/  IADD3.X R14, PT, PT, RZ, RZ, RZ, P3, !PT ;  /* 0x000000ffff0e7210 */ /* 0x000fe20001ffe4ff */
        /* <DEDUP_REMOVED lines=9> */
[----:B------:R-:W-:Y:S02]  /*8cc0*/  IADD3 R19, P3, PT, R19, R18, RZ ;  /* 0x0000001213137210 */ /* 0x000fe40007f7e0ff */
[----:B------:R-:W-:Y:S01]  /*8cd0*/  IADD3 R0, PT, PT, R0, R15, R16 ;  /* 0x0000000f00007210 */ /* 0x000fe20007ffe010 */
[----:B------:R-:W-:Y:S01]  /*8ce0*/  IMAD.MOV.U32 R18, RZ, RZ, R8 ;  /* 0x000000ffff127224 */ /* 0x000fe200078e0008 */
[----:B------:R-:W-:Y:S02]  /*8cf0*/  IADD3 R14, PT, PT, R13, UR6, RZ ;  /* 0x000000060d0e7c10 */ /* 0x000fe4000fffe0ff */
[----:B------:R-:W-:-:S02]  /*8d00*/  IADD3.X R16, PT, PT, RZ, RZ, RZ, P5, !PT ;  /* 0x000000ffff107210 */ /* 0x000fc40002ffe4ff */
[----:B------:R-:W-:Y:S01]  /*8d10*/  IADD3 R14, P0, PT, R14, R19, RZ ;  /* 0x000000130e0e7210 */ /* 0x000fe20007f1e0ff */
[----:B------:R-:W-:Y:S01]  /*8d20*/  IMAD.X R19, RZ, RZ, RZ, P2 ;  /* 0x000000ffff137224 */ /* 0x000fe200010e06ff */
[----:B------:R-:W-:Y:S02]  /*8d30*/  MOV R21, R4 ;  /* 0x0000000400157202 */ /* 0x000fe40000000f00 */
[----:B------:R-:W-:Y:S02]  /*8d40*/  IADD3.X R15, PT, PT, RZ, RZ, RZ, P0, !PT ;  /* 0x000000ffff0f7210 */ /* 0x000fe400007fe4ff */
[----:B------:R-:W-:Y:S01]  /*8d50*/  IADD3 R19, PT, PT, R19, R0, R16 ;  /* 0x0000000013137210 */ /* 0x000fe20007ffe010 */
[----:B------:R-:W-:Y:S02]  /*8d60*/  IMAD.X R0, RZ, RZ, RZ, P3 ;  /* 0x000000ffff007224 */ /* 0x000fe400018e06ff */
[----:B------:R-:W-:Y:S01]  /*8d70*/  IMAD.WIDE.U32 R14, R17, UR15, R14 ;  /* 0x0000000f110e7c25 */ /* 0x000fe2000f8e000e */
[----:B------:R-:W-:-:S03]  /*8d80*/  MOV R17, R12 ;  /* 0x0000000c00117202 */ /* 0x000fc60000000f00 */
[----:B------:R-:W-:Y:S01]  /*8d90*/  IMAD.MOV.U32 R16, RZ, RZ, R14 ;  /* 0x000000ffff107224 */ /* 0x000fe200078e000e */
[----:B------:R-:W-:Y:S02]  /*8da0*/  IADD3 R0, PT, PT, R15, R19, R0 ;  /* 0x000000130f007210 */ /* 0x000fe40007ffe000 */
[----:B------:R-:W-:Y:S02]  /*8db0*/  MOV R19, R10 ;  /* 0x0000000a00137202 */ /* 0x000fe40000000f00 */
[----:B------:R-:W-:-:S13]  /*8dc0*/  ISETP.GT.U32.AND P0, PT, R0, UR15, PT ;  /* 0x0000000f00007c0c */ /* 0x000fda000bf04070 */
[----:B------:R-:W-:Y:S05]  /*8dd0*/  @P0 BRA `(.L_x_15) ;  /* 0x0000000000800947 */ /* 0x000fea0003800000 */
[----:B------:R-:W-:Y:S02]  /*8de0*/  ISETP.GE.U32.AND P0, PT, R0, UR15, PT ;  /* 0x0000000f00007c0c */ /* 0x000fe4000bf06070 */
[----:B------:R-:W-:-:S11]  /*8df0*/  MOV R22, R2 ;  /* 0x0000000200167202 */ /* 0x000fd60000000f00 */
        /* <DEDUP_REMOVED lines=24> */
[----:B------:R-:W-:-:S04]  /*8f80*/  ISETP.LT.U32.AND P0, PT, R22, UR16, PT ;  /* 0x0000001016007c0c */ /* 0x000fc8000bf01070 */
[----:B------:R-:W-:-:S04]  /*8f90*/  ISETP.LT.U32.OR P0, PT, R4, UR17, P0 ;  /* 0x0000001104007c0c */ /* 0x000fc80008701470 */
[----:B------:R-:W-:-:S04]  /*8fa0*/  ISETP.LE.U32.AND P0, PT, R4, UR17, P0 ;  /* 0x0000001104007c0c */ /* 0x000fc80008703070 */
[----:B------:R-:W-:-:S13]  /*8fb0*/  ISETP.LT.U32.OR P0, PT, R6, UR18, P0 ;  /* 0x0000001206007c0c */ /* 0x000fda0008701470 */
[----:B------:R-:W-:Y:S05]  /*8fc0*/  @P0 BREAK.RELIABLE B8 ;  /* 0x0000000000080942 */ /* 0x000fea0003800100 */
[----:B------:R-:W-:Y:S05]  /*8fd0*/  @P0 BRA `(.L_x_16) ;  /* 0x0000000000600947 */ /* 0x000fea0003800000 */
.L_x_15:
[----:B------:R-:W-:Y:S05]  /*8fe0*/  BSYNC.RELIABLE B8 ;  /* 0x0000000000087941 */ /* 0x000fea0003800100 */
.L_x_14:
        /* <DEDUP_REMOVED lines=23> */
.L_x_16:
[----:B------:R-:W-:Y:S05]  /*9160*/  BSYNC.RECONVERGENT B0 ;  /* 0x0000000000007941 */ /* 0x000fea0003800200 */
.L_x_13:
[----:B------:R-:W-:Y:S05]  /*9170*/  WARPSYNC.ALL ;  /* 0x0000000000007948 */ /* 0x000fea0003800000 */
[----:B------:R-:W-:Y:S01]  /*9180*/  IMAD R6, R22, UR20, RZ ;  /* 0x0000001416067c24 */ /* 0x000fe2000f8e02ff */
[----:B------:R-:W-:Y:S01]  /*9190*/  UMOV UR4, URZ ;  /* 0x000000ff00047c82 */ /* 0x000fe20008000000 */
[----:B------:R-:W-:Y:S01]  /*91a0*/  IMAD.MOV.U32 R23, RZ, RZ, RZ ;  /* 0x000000ffff177224 */ /* 0x000fe200078e00ff */
[----:B------:R-:W-:Y:S01]  /*91b0*/  UMOV UR5, URZ ;  /* 0x000000ff00057c82 */ /* 0x000fe20008000000 */
[----:B------:R-:W-:Y:S01]  /*91c0*/  UMOV UR7, URZ ;  /* 0x000000ff00077c82 */ /* 0x000fe20008000000 */
[----:B------:R-:W-:Y:S01]  /*91d0*/  UMOV UR8, URZ ;  /* 0x000000ff00087c82 */ /* 0x000fe20008000000 */
[----:B------:R-:W-:Y:S01]  /*91e0*/  IMAD.HI.U32 R4, R6, UR16, R22 ;  /* 0x0000001006047c27 */ /* 0x000fe2000f8e0016 */
[----:B------:R-:W-:Y:S04]  /*91f0*/  BSSY.RECONVERGENT B0, `(.L_x_17) ;  /* 0x0000138000007945 */ /* 0x000fe80003800200 */
[----:B------:R-:W-:Y:S01]  /*9200*/  BSSY.RELIABLE B7, `(.L_x_18) ;  /* 0x000011f000077945 */ /* 0x000fe20003800100 */
[----:B------:R-:W-:-:S04]  /*9210*/  IADD3 R4, PT, PT, R4, UR4, RZ ;  /* 0x0000000404047c10 */ /* 0x000fc8000fffe0ff */
[----:B------:R-:W-:-:S05]  /*9220*/  IADD3 R4, P0, PT, R21, R4, RZ ;  /* 0x0000000415047210 */ /* 0x000fca0007f1e0ff */
[----:B------:R-:W-:Y:S02]  /*9230*/  IMAD.X R5, RZ, RZ, RZ, P0 ;  /* 0x000000ffff057224 */ /* 0x000fe400000e06ff */
[----:B------:R-:W-:-:S04]  /*9240*/  IMAD.WIDE.U32 R4, R6, UR17, R4 ;  /* 0x0000001106047c25 */ /* 0x000fc8000f8e0004 */
[----:B------:R-:W-:Y:S01]  /*9250*/  IMAD R2, R4, UR20, RZ ;  /* 0x0000001404027c24 */ /* 0x000fe2000f8e02ff */
[----:B------:R-:W-:Y:S01]  /*9260*/  IADD3 R21, PT, PT, R5, UR5, RZ ;  /* 0x0000000505157c10 */ /* 0x000fe2000fffe0ff */
[----:B------:R-:W-:-:S03]  /*9270*/  HFMA2 R5, -RZ, RZ, 0, 0 ;  /* 0x00000000ff057431 */ /* 0x000fc600000001ff */
[----:B------:R-:W-:-:S05]  /*9280*/  IADD3 R20, P0, PT, R20, R21, RZ ;  /* 0x0000001514147210 */ /* 0x000fca0007f1e0ff */
[----:B------:R-:W-:Y:S02]  /*9290*/  IMAD.X R21, RZ, RZ, RZ, P0 ;  /* 0x000000ffff157224 */ /* 0x000fe400000e06ff */
[----:B------:R-:W-:-:S04]  /*92a0*/  IMAD.HI.U32 R4, R2, UR16, R4 ;  /* 0x0000001002047c27 */ /* 0x000fc8000f8e0004 */
[----:B------:R-:W-:-:S04]  /*92b0*/  IMAD.WIDE.U32 R20, R6, UR18, R20 ;  /* 0x0000001206147c25 */ /* 0x000fc8000f8e0014 */
[----:B------:R-:W-:Y:S01]  /*92c0*/  VIADD R9, R4, UR4 ;  /* 0x0000000404097c36 */ /* 0x000fe20008000000 */
[----:B------:R-:W-:-:S04]  /*92d0*/  IADD3 R10, PT, PT, R21, UR9, RZ ;  /* 0x00000009150a7c10 */ /* 0x000fc8000fffe0ff */
[----:B------:R-:W-:Y:S02]  /*92e0*/  IADD3 R8, P1, PT, R9, R20, RZ ;  /* 0x0000001409087210 */ /* 0x000fe40007f3e0ff */
[----:B------:R-:W-:-:S03]  /*92f0*/  IADD3 R10, P0, PT, R19, R10, RZ ;  /* 0x0000000a130a7210 */ /* 0x000fc60007f1e0ff */
[----:B------:R-:W-:Y:S01]  /*9300*/  IMAD.X R9, RZ, RZ, RZ, P1 ;  /* 0x000000ffff097224 */ /* 0x000fe200008e06ff */
[----:B------:R-:W-:Y:S01]  /*9310*/  IADD3.X R11, PT, PT, RZ, RZ, RZ, P0, !PT ;  /* 0x000000ffff0b7210 */ /* 0x000fe200007fe4ff */
[----:B------:R-:W-:-:S04]  /*9320*/  IMAD.WIDE.U32 R8, R2, UR17, R8 ;  /* 0x0000001102087c25 */ /* 0x000fc8000f8e0008 */
[----:B------:R-:W-:-:S04]  /*9330*/  IMAD.WIDE.U32 R10, R6, UR19, R10 ;  /* 0x00000013060a7c25 */ /* 0x000fc8000f8e000a */
[----:B------:R-:W-:Y:S02]  /*9340*/  VIADD R3, R9, UR5 ;  /* 0x0000000509037c36 */ /* 0x000fe40008000000 */
[----:B------:R-:W-:Y:S01]  /*9350*/  HFMA2 R9, -RZ, RZ, 0, 0 ;  /* 0x00000000ff097431 */ /* 0x000fe200000001ff */
[----:B------:R-:W-:Y:S01]  /*9360*/  IADD3 R19, PT, PT, R11, UR7, RZ ;  /* 0x000000070b137c10 */ /* 0x000fe2000fffe0ff */
[----:B------:R-:W-:Y:S01]  /*9370*/  IMAD R4, R8, UR20, RZ ;  /* 0x0000001408047c24 */ /* 0x000fe2000f8e02ff */
[----:B------:R-:W-:Y:S02]  /*9380*/  IADD3 R10, P1, PT, R3, R10, RZ ;  /* 0x0000000a030a7210 */ /* 0x000fe40007f3e0ff */
[----:B------:R-:W-:-:S03]  /*9390*/  IADD3 R18, P0, PT, R18, R19, RZ ;  /* 0x0000001312127210 */ /* 0x000fc60007f1e0ff */
[----:B------:R-:W-:Y:S02]  /*93a0*/  IMAD.X R11, RZ, RZ, RZ, P1 ;  /* 0x000000ffff0b7224 */ /* 0x000fe400008e06ff */
[----:B------:R-:W-:-:S04]  /*93b0*/  IMAD.HI.U32 R9, R4, UR16, R8 ;  /* 0x0000001004097c27 */ /* 0x000fc8000f8e0008 */
[----:B------:R-:W-:Y:S01]  /*93c0*/  IMAD.X R19, RZ, RZ, RZ, P0 ;  /* 0x000000ffff137224 */ /* 0x000fe200000e06ff */
[----:B------:R-:W-:Y:S01]  /*93d0*/  IADD3 R9, PT, PT, R9, UR4, RZ ;  /* 0x0000000409097c10 */ /* 0x000fe2000fffe0ff */
[----:B------:R-:W-:-:S04]  /*93e0*/  IMAD.WIDE.U32 R10, R2, UR18, R10 ;  /* 0x00000012020a7c25 */ /* 0x000fc8000f8e000a */
[----:B------:R-:W-:Y:S01]  /*93f0*/  IMAD.WIDE.U32 R18, R6, UR12, R18 ;  /* 0x0000000c06127c25 */ /* 0x000fe2000f8e0012 */
[----:B------:R-:W-:-:S03]  /*9400*/  IADD3 R8, P0, PT, R9, R10, RZ ;  /* 0x0000000a09087210 */ /* 0x000fc60007f1e0ff */
[----:B------:R-:W-:Y:S01]  /*9410*/  VIADD R11, R11, UR9 ;  /* 0x000000090b0b7c36 */ /* 0x000fe20008000000 */
[----:B------:R-:W-:Y:S01]  /*9420*/  IADD3 R10, PT, PT, R19, UR8, RZ ;  /* 0x00000008130a7c10 */ /* 0x000fe2000fffe0ff */
[----:B------:R-:W-:-:S03]  /*9430*/  IMAD.X R9, RZ, RZ, RZ, P0 ;  /* 0x000000ffff097224 */ /* 0x000fc600000e06ff */
[----:B------:R-:W-:Y:S01]  /*9440*/  IADD3 R14, P1, PT, R11, R18, RZ ;  /* 0x000000120b0e7210 */ /* 0x000fe20007f3e0ff */
[----:B------:R-:W-:Y:S01]  /*9450*/  IMAD.WIDE.U32 R8, R4, UR17, R8 ;  /* 0x0000001104087c25 */ /* 0x000fe2000f8e0008 */
[----:B------:R-:W-:Y:S02]  /*9460*/  IADD3 R10, P0, PT, R17, R10, RZ ;  /* 0x0000000a110a7210 */ /* 0x000fe40007f1e0ff */
[----:B------:R-:W-:Y:S02]  /*9470*/  IADD3.X R15, PT, PT, RZ, RZ, RZ, P1, !PT ;  /* 0x000000ffff0f7210 */ /* 0x000fe40000ffe4ff */
[----:B------:R-:W-:Y:S01]  /*9480*/  IADD3 R3, PT, PT, R9, UR5, RZ ;  /* 0x0000000509037c10 */ /* 0x000fe2000fffe0ff */
[----:B------:R-:W-:Y:S02]  /*9490*/  IMAD.X R11, RZ, RZ, RZ, P0 ;  /* 0x000000ffff0b7224 */ /* 0x000fe400000e06ff */
[----:B------:R-:W-:Y:S02]  /*94a0*/  HFMA2 R9, -RZ, RZ, 0, 0 ;  /* 0x00000000ff097431 */ /* 0x000fe400000001ff */
[----:B------:R-:W-:-:S04]  /*94b0*/  IMAD.WIDE.U32 R14, R2, UR19, R14 ;  /* 0x00000013020e7c25 */ /* 0x000fc8000f8e000e */
[----:B------:R-:W-:Y:S01]  /*94c0*/  IMAD.WIDE.U32 R12, R6, UR13, R10 ;  /* 0x0000000d060c7c25 */ /* 0x000fe2000f8e000a */
[----:B------:R-:W-:-:S03]  /*94d0*/  IADD3 R10, P0, PT, R3, R14, RZ ;  /* 0x0000000e030a7210 */ /* 0x000fc60007f1e0ff */
[----:B------:R-:W-:Y:S01]  /*94e0*/  VIADD R5, R15, UR7 ;  /* 0x000000070f057c36 */ /* 0x000fe20008000000 */
[----:B------:R-:W-:Y:S01]  /*94f0*/  IADD3 R13, PT, PT, R13, UR10, RZ ;  /* 0x0000000a0d0d7c10 */ /* 0x000fe2000fffe0ff */
[----:B------:R-:W-:Y:S02]  /*9500*/  IMAD R3, R8, UR20, RZ ;  /* 0x0000001408037c24 */ /* 0x000fe4000f8e02ff */
[----:B------:R-:W-:Y:S01]  /*9510*/  IMAD.X R11, RZ, RZ, RZ, P0 ;  /* 0x000000ffff0b7224 */ /* 0x000fe200000e06ff */
[----:B------:R-:W-:Y:S01]  /*9520*/  IADD3 R12, P1, PT, R5, R12, RZ ;  /* 0x0000000c050c7210 */ /* 0x000fe20007f3e0ff */
[----:B------:R-:W-:Y:S01]  /*9530*/  IMAD.HI.U32 R9, R3, UR16, R8 ;  /* 0x0000001003097c27 */ /* 0x000fe2000f8e0008 */
[----:B------:R-:W-:-:S03]  /*9540*/  IADD3 R16, P0, PT, R16, R13, RZ ;  /* 0x0000000d10107210 */ /* 0x000fc60007f1e0ff */
[----:B------:R-:W-:Y:S01]  /*9550*/  IMAD.X R13, RZ, RZ, RZ, P1 ;  /* 0x000000ffff0d7224 */ /* 0x000fe200008e06ff */
[----:B------:R-:W-:Y:S01]  /*9560*/  IADD3 R9, PT, PT, R9, UR4, RZ ;  /* 0x0000000409097c10 */ /* 0x000fe2000fffe0ff */
[----:B------:R-:W-:-:S04]  /*9570*/  IMAD.WIDE.U32 R10, R4, UR18, R10 ;  /* 0x00000012040a7c25 */ /* 0x000fc8000f8e000a */
[----:B------:R-:W-:Y:S01]  /*9580*/  IMAD.X R17, RZ, RZ, RZ, P0 ;  /* 0x000000ffff117224 */ /* 0x000fe200000e06ff */
[----:B------:R-:W-:Y:S01]  /*9590*/  IADD3 R11, PT, PT, R11, UR9, RZ ;  /* 0x000000090b0b7c10 */ /* 0x000fe2000fffe0ff */
[----:B------:R-:W-:Y:S01]  /*95a0*/  IMAD.WIDE.U32 R12, R2, UR12, R12 ;  /* 0x0000000c020c7c25 */ /* 0x000fe2000f8e000c */
[----:B------:R-:W-:-:S03]  /*95b0*/  IADD3 R8, P1, PT, R9, R10, RZ ;  /* 0x0000000a09087210 */ /* 0x000fc60007f3e0ff */
[----:B------:R-:W-:Y:S01]  /*95c0*/  IMAD.WIDE.U32 R16, R6, UR14, R16 ;  /* 0x0000000e06107c25 */ /* 0x000fe2000f8e0010 */
[----:B------:R-:W-:Y:S02]  /*95d0*/  IADD3 R10, P0, PT, R11, R12, RZ ;  /* 0x0000000c0b0a7210 */ /* 0x000fe40007f1e0ff */
[----:B------:R-:W-:Y:S01]  /*95e0*/  IADD3.X R9, PT, PT, RZ, RZ, RZ, P1, !PT ;  /* 0x000000ffff097210 */ /* 0x000fe20000ffe4ff */
[----:B------:R-:W-:Y:S01]  /*95f0*/  VIADD R15, R13, UR8 ;  /* 0x000000080d0f7c36 */ /* 0x000fe20008000000 */
[----:B------:R-:W-:Y:S01]  /*9600*/  IADD3.X R11, PT, PT, RZ, RZ, RZ, P0, !PT ;  /* 0x000000ffff0b7210 */ /* 0x000fe200007fe4ff */
[----:B------:R-:W-:Y:S02]  /*9610*/  VIADD R13, R17, UR6 ;  /* 0x00000006110d7c36 */ /* 0x000fe40008000000 */
[----:B------:R-:W-:Y:S01]  /*9620*/  IMAD.WIDE.U32 R8, R3, UR17, R8 ;  /* 0x0000001103087c25 */ /* 0x000fe2000f8e0008 */
[----:B------:R-:W-:Y:S02]  /*9630*/  IADD3 R14, P1, PT, R15, R16, RZ ;  /* 0x000000100f0e7210 */ /* 0x000fe40007f3e0ff */
[----:B------:R-:W-:Y:S01]  /*9640*/  IADD3 R12, P0, PT, R0, R13, RZ ;  /* 0x0000000d000c7210 */ /* 0x000fe20007f1e0ff */
[----:B------:R-:W-:Y:S01]  /*9650*/  IMAD.WIDE.U32 R10, R4, UR19, R10 ;  /* 0x00000013040a7c25 */ /* 0x000fe2000f8e000a */
[----:B------:R-:W-:-:S03]  /*9660*/  IADD3 R5, PT, PT, R9, UR5, RZ ;  /* 0x0000000509057c10 */ /* 0x000fc6000fffe0ff */
[----:B------:R-:W-:Y:S01]  /*9670*/  IMAD.X R15, RZ, RZ, RZ, P1 ;  /* 0x000000ffff0f7224 */ /* 0x000fe200008e06ff */
[----:B------:R-:W-:Y:S01]  /*9680*/  IADD3 R11, PT, PT, R11, UR7, RZ ;  /* 0x000000070b0b7c10 */ /* 0x000fe2000fffe0ff */
[----:B------:R-:W-:Y:S01]  /*9690*/  IMAD.X R13, RZ, RZ, RZ, P0 ;  /* 0x000000ffff0d7224 */ /* 0x000fe200000e06ff */
[----:B------:R-:W-:Y:S01]  /*96a0*/  IADD3 R10, P0, PT, R5, R10, RZ ;  /* 0x0000000a050a7210 */ /* 0x000fe20007f1e0ff */
[----:B------:R-:W-:-:S04]  /*96b0*/  IMAD.WIDE.U32 R14, R2, UR13, R14 ;  /* 0x0000000d020e7c25 */ /* 0x000fc8000f8e000e */
[----:B------:R-:W-:Y:S01]  /*96c0*/  IMAD.WIDE.U32 R6, R6, UR15, R12 ;  /* 0x0000000f06067c25 */ /* 0x000fe2000f8e000c */
[----:B------:R-:W-:Y:S02]  /*96d0*/  IADD3 R14, P1, PT, R11, R14, RZ ;  /* 0x0000000e0b0e7210 */ /* 0x000fe40007f3e0ff */
[----:B------:R-:W-:Y:S01]  /*96e0*/  IADD3.X R11, PT, PT, RZ, RZ, RZ, P0, !PT ;  /* 0x000000ffff0b7210 */ /* 0x000fe200007fe4ff */
[----:B------:R-:W-:Y:S02]  /*96f0*/  IMAD R0, R8, UR20, RZ ;  /* 0x0000001408007c24 */ /* 0x000fe4000f8e02ff */
[----:B------:R-:W-:Y:S01]  /*9700*/  VIADD R13, R15, UR10 ;  /* 0x0000000a0f0d7c36 */ /* 0x000fe20008000000 */
[----:B------:R-:W-:Y:S01]  /*9710*/  IADD3.X R15, PT, PT, RZ, RZ, RZ, P1, !PT ;  /* 0x000000ffff0f7210 */ /* 0x000fe20000ffe4ff */
[----:B------:R-:W-:Y:S02]  /*9720*/  IMAD.MOV.U32 R9, RZ, RZ, RZ ;  /* 0x000000ffff097224 */ /* 0x000fe400078e00ff */
[----:B------:R-:W-:Y:S01]  /*9730*/  IMAD.WIDE.U32 R10, R3, UR18, R10 ;  /* 0x00000012030a7c25 */ /* 0x000fe2000f8e000a */
[----:B------:R-:W-:-:S03]  /*9740*/  IADD3 R12, P0, PT, R6, R13, RZ ;  /* 0x0000000d060c7210 */ /* 0x000fc60007f1e0ff */
[----:B------:R-:W-:Y:S01]  /*9750*/  IMAD.HI.U32 R9, R0, UR16, R8 ;  /* 0x0000001000097c27 */ /* 0x000fe2000f8e0008 */
[----:B------:R-:W-:-:S03]  /*9760*/  IADD3.X R13, PT, PT, RZ, RZ, RZ, P0, !PT ;  /* 0x000000ffff0d7210 */ /* 0x000fc600007fe4ff */
[----:B------:R-:W-:Y:S02]  /*9770*/  VIADD R9, R9, UR4 ;  /* 0x0000000409097c36 */ /* 0x000fe40008000000 */
[----:B------:R-:W-:-:S03]  /*9780*/  IMAD.WIDE.U32 R14, R4, UR12, R14 ;  /* 0x0000000c040e7c25 */ /* 0x000fc6000f8e000e */
[----:B------:R-:W-:Y:S01]  /*9790*/  IADD3 R8, P1, PT, R9, R10, RZ ;  /* 0x0000000a09087210 */ /* 0x000fe20007f3e0ff */
[----:B------:R-:W-:Y:S01]  /*97a0*/  VIADD R11, R11, UR9 ;  /* 0x000000090b0b7c36 */ /* 0x000fe20008000000 */
[----:B------:R-:W-:Y:S01]  /*97b0*/  IADD3 R5, PT, PT, R15, UR8, RZ ;  /* 0x000000080f057c10 */ /* 0x000fe2000fffe0ff */
[----:B------:R-:W-:-:S03]  /*97c0*/  IMAD.WIDE.U32 R12, R2, UR14, R12 ;  /* 0x0000000e020c7c25 */ /* 0x000fc6000f8e000c */
[----:B------:R-:W-:Y:S01]  /*97d0*/  IADD3 R10, P0, PT, R11, R14, RZ ;  /* 0x0000000e0b0a7210 */ /* 0x000fe20007f1e0ff */
[----:B------:R-:W-:Y:S01]  /*97e0*/  IMAD.X R9, RZ, RZ, RZ, P1 ;  /* 0x000000ffff097224 */ /* 0x000fe200008e06ff */
[----:B------:R-:W-:Y:S02]  /*97f0*/  IADD3 R12, P1, PT, R5, R12, RZ ;  /* 0x0000000c050c7210 */ /* 0x000fe40007f3e0ff */
[----:B------:R-:W-:Y:S01]  /*9800*/  IADD3 R6, PT, PT, R13, UR6, RZ ;  /* 0x000000060d067c10 */ /* 0x000fe2000fffe0ff */
[----:B------:R-:W-:Y:S01]  /*9810*/  IMAD.X R11, RZ, RZ, RZ, P0 ;  /* 0x000000ffff0b7224 */ /* 0x000fe200000e06ff */
[----:B------:R-:W-:Y:S01]  /*9820*/  IADD3.X R13, PT, PT, RZ, RZ, RZ, P1, !PT ;  /* 0x000000ffff0d7210 */ /* 0x000fe20000ffe4ff */
[----:B------:R-:W-:Y:S01]  /*9830*/  IMAD.WIDE.U32 R8, R0, UR17, R8 ;  /* 0x0000001100087c25 */ /* 0x000fe2000f8e0008 */
[----:B------:R-:W-:-:S03]  /*9840*/  IADD3 R6, P0, PT, R7, R6, RZ ;  /* 0x0000000607067210 */ /* 0x000fc60007f1e0ff */
[----:B------:R-:W-:Y:S01]  /*9850*/  IMAD.WIDE.U32 R10, R3, UR19, R10 ;  /* 0x00000013030a7c25 */ /* 0x000fe2000f8e000a */
[----:B------:R-:W-:-:S03]  /*9860*/  IADD3.X R7, PT, PT, RZ, RZ, RZ, P0, !PT ;  /* 0x000000ffff077210 */ /* 0x000fc600007fe4ff */
[----:B------:R-:W-:Y:S01]  /*9870*/  VIADD R5, R9, UR5 ;  /* 0x0000000509057c36 */ /* 0x000fe20008000000 */
[----:B------:R-:W-:Y:S01]  /*9880*/  MOV R9, RZ ;  /* 0x000000ff00097202 */ /* 0x000fe20000000f00 */
[----:B------:R-:W-:-:S03]  /*9890*/  IMAD.WIDE.U32 R12, R4, UR13, R12 ;  /* 0x0000000d040c7c25 */ /* 0x000fc6000f8e000c */
[----:B------:R-:W-:Y:S01]  /*98a0*/  IADD3 R10, P0, PT, R5, R10, RZ ;  /* 0x0000000a050a7210 */ /* 0x000fe20007f1e0ff */
[----:B------:R-:W-:Y:S01]  /*98b0*/  VIADD R11, R11, UR7 ;  /* 0x000000070b0b7c36 */ /* 0x000fe20008000000 */
[----:B------:R-:W-:Y:S01]  /*98c0*/  IADD3 R13, PT, PT, R13, UR10, RZ ;  /* 0x0000000a0d0d7c10 */ /* 0x000fe2000fffe0ff */
[----:B------:R-:W-:-:S03]  /*98d0*/  IMAD.WIDE.U32 R6, R2, UR15, R6 ;  /* 0x0000000f02067c25 */ /* 0x000fc6000f8e0006 */
[----:B------:R-:W-:Y:S01]  /*98e0*/  IADD3 R14, P1, PT, R11, R12, RZ ;  /* 0x0000000c0b0e7210 */ /* 0x000fe20007f3e0ff */
[----:B------:R-:W-:Y:S02]  /*98f0*/  IMAD R2, R8, UR20, RZ ;  /* 0x0000001408027c24 */ /* 0x000fe4000f8e02ff */
[----:B------:R-:W-:Y:S01]  /*9900*/  IMAD.X R11, RZ, RZ, RZ, P0 ;  /* 0x000000ffff0b7224 */ /* 0x000fe200000e06ff */
[----:B------:R-:W-:Y:S01]  /*9910*/  IADD3 R12, P0, PT, R6, R13, RZ ;  /* 0x0000000d060c7210 */ /* 0x000fe20007f1e0ff */
[----:B------:R-:W-:-:S04]  /*9920*/  IMAD.HI.U32 R9, R2, UR16, R8 ;  /* 0x0000001002097c27 */ /* 0x000fc8000f8e0008 */
        /* <DEDUP_REMOVED lines=26> */
[----:B------:R-:W-:Y:S01]  /*9ad0*/  IMAD R4, R8, UR20, RZ ;  /* 0x0000001408047c24 */ /* 0x000fe2000f8e02ff */
[----:B------:R-:W-:Y:S01]  /*9ae0*/  IADD3.X R15, PT, PT, RZ, RZ, RZ, P1, !PT ;  /* 0x000000ffff0f7210 */ /* 0x000fe20000ffe4ff */
[----:B------:R-:W-:Y:S02]  /*9af0*/  IMAD.MOV.U32 R9, RZ, RZ, RZ ;  /* 0x000000ffff097224 */ /* 0x000fe400078e00ff */
[----:B------:R-:W-:Y:S02]  /*9b00*/  VIADD R13, R13, UR10 ;  /* 0x0000000a0d0d7c36 */ /* 0x000fe40008000000 */
[----:B------:R-:W-:-:S03]  /*9b10*/  IMAD.HI.U32 R9, R4, UR16, R8 ;  /* 0x0000001004097c27 */ /* 0x000fc6000f8e0008 */
[----:B------:R-:W-:Y:S01]  /*9b20*/  IADD3 R12, P0, PT, R6, R13, RZ ;  /* 0x0000000d060c7210 */ /* 0x000fe20007f1e0ff */
[----:B------:R-:W-:-:S03]  /*9b30*/  IMAD.WIDE.U32 R10, R2, UR18, R10 ;  /* 0x00000012020a7c25 */ /* 0x000fc6000f8e000a */
[----:B------:R-:W-:Y:S01]  /*9b40*/  IADD3.X R13, PT, PT, RZ, RZ, RZ, P0, !PT ;  /* 0x000000ffff0d7210 */ /* 0x000fe200007fe4ff */
        /* <DEDUP_REMOVED lines=16> */
[----:B------:R-:W-:Y:S02]  /*9c50*/  VIADD R5, R9, UR5 ;  /* 0x0000000509057c36 */ /* 0x000fe40008000000 */
[----:B------:R-:W-:Y:S02]  /*9c60*/  HFMA2 R9, -RZ, RZ, 0, 0 ;  /* 0x00000000ff097431 */ /* 0x000fe400000001ff */
[----:B------:R-:W-:Y:S01]  /*9c70*/  IMAD.WIDE.U32 R12, R0, UR13, R12 ;  /* 0x0000000d000c7c25 */ /* 0x000fe2000f8e000c */
[----:B------:R-:W-:-:S03]  /*9c80*/  IADD3 R10, P0, PT, R5, R10, RZ ;  /* 0x0000000a050a7210 */ /* 0x000fc60007f1e0ff */
[----:B------:R-:W-:Y:S01]  /*9c90*/  VIADD R11, R11, UR7 ;  /* 0x000000070b0b7c36 */ /* 0x000fe20008000000 */
[----:B------:R-:W-:Y:S01]  /*9ca0*/  IADD3 R13, PT, PT, R13, UR10, RZ ;  /* 0x0000000a0d0d7c10 */ /* 0x000fe2000fffe0ff */
[----:B------:R-:W-:-:S03]  /*9cb0*/  IMAD.WIDE.U32 R6, R3, UR15, R6 ;  /* 0x0000000f03067c25 */ /* 0x000fc6000f8e0006 */
[----:B------:R-:W-:Y:S01]  /*9cc0*/  IADD3 R12, P1, PT, R11, R12, RZ ;  /* 0x0000000c0b0c7210 */ /* 0x000fe20007f3e0ff */
[----:B------:R-:W-:Y:S02]  /*9cd0*/  IMAD R5, R8, UR20, RZ ;  /* 0x0000001408057c24 */ /* 0x000fe4000f8e02ff */
[----:B------:R-:W-:Y:S02]  /*9ce0*/  IMAD.X R11, RZ, RZ, RZ, P0 ;  /* 0x000000ffff0b7224 */ /* 0x000fe400000e06ff */
[----:B------:R-:W-:Y:S01]  /*9cf0*/  IMAD.HI.U32 R9, R5, UR16, R8 ;  /* 0x0000001005097c27 */ /* 0x000fe2000f8e0008 */
[----:B------:R-:W-:-:S03]  /*9d00*/  IADD3 R8, P0, PT, R6, R13, RZ ;  /* 0x0000000d06087210 */ /* 0x000fc60007f1e0ff */
[----:B------:R-:W-:Y:S01]  /*9d10*/  IMAD.X R13, RZ, RZ, RZ, P1 ;  /* 0x000000ffff0d7224 */ /* 0x000fe200008e06ff */
[----:B------:R-:W-:Y:S01]  /*9d20*/  IADD3 R15, PT, PT, R9, UR4, RZ ;  /* 0x00000004090f7c10 */ /* 0x000fe2000fffe0ff */
        /* <DEDUP_REMOVED lines=8> */
[----:B------:R-:W-:Y:S02]  /*9db0*/  VIADD R9, R13, UR8 ;  /* 0x000000080d097c36 */ /* 0x000fe40008000000 */
[----:B------:R-:W-:Y:S02]  /*9dc0*/  VIADD R6, R11, UR6 ;  /* 0x000000060b067c36 */ /* 0x000fe40008000000 */
[----:B------:R-:W-:Y:S01]  /*9dd0*/  IMAD.WIDE.U32 R14, R5, UR17, R14 ;  /* 0x00000011050e7c25 */ /* 0x000fe2000f8e000e */
[----:B------:R-:W-:Y:S02]  /*9de0*/  IADD3 R10, P1, PT, R9, R10, RZ ;  /* 0x0000000a090a7210 */ /* 0x000fe40007f3e0ff */
[----:B------:R-:W-:Y:S02]  /*9df0*/  IADD3.X R9, PT, PT, RZ, RZ, RZ, P0, !PT ;  /* 0x000000ffff097210 */ /* 0x000fe400007fe4ff */
[----:B------:R-:W-:Y:S01]  /*9e00*/  IADD3 R6, P0, PT, R7, R6, RZ ;  /* 0x0000000607067210 */ /* 0x000fe20007f1e0ff */
        /* <DEDUP_REMOVED lines=10> */
[----:B------:R-:W-:Y:S02]  /*9eb0*/  VIADD R3, R11, UR10 ;  /* 0x0000000a0b037c36 */ /* 0x000fe40008000000 */
[----:B------:R-:W-:Y:S02]  /*9ec0*/  IMAD.X R11, RZ, RZ, RZ, P1 ;  /* 0x000000ffff0b7224 */ /* 0x000fe400008e06ff */
[----:B------:R-:W-:Y:S01]  /*9ed0*/  IMAD.WIDE.U32 R12, R5, UR18, R12 ;  /* 0x00000012050c7c25 */ /* 0x000fe2000f8e000c */
[----:B------:R-:W-:-:S03]  /*9ee0*/  IADD3 R8, P0, PT, R6, R3, RZ ;  /* 0x0000000306087210 */ /* 0x000fc60007f1e0ff */
[----:B------:R-:W-:Y:S01]  /*9ef0*/  IMAD.WIDE.U32 R10, R4, UR12, R10 ;  /* 0x0000000c040a7c25 */ /* 0x000fe2000f8e000a */
[----:B------:R-:W-:-:S03]  /*9f00*/  IADD3.X R9, PT, PT, RZ, RZ, RZ, P0, !PT ;  /* 0x000000ffff097210 */ /* 0x000fc600007fe4ff */
[----:B------:R-:W-:Y:S01]  /*9f10*/  VIADD R3, R13, UR9 ;  /* 0x000000090d037c36 */ /* 0x000fe20008000000 */
[----:B------:R-:W-:Y:S01]  /*9f20*/  IADD3 R11, PT, PT, R11, UR8, RZ ;  /* 0x000000080b0b7c10 */ /* 0x000fe2000fffe0ff */
[----:B------:R-:W-:-:S03]  /*9f30*/  IMAD.WIDE.U32 R8, R2, UR14, R8 ;  /* 0x0000000e02087c25 */ /* 0x000fc6000f8e0008 */
[----:B------:R-:W-:Y:S01]  /*9f40*/  IADD3 R10, P0, PT, R3, R10, RZ ;  /* 0x0000000a030a7210 */ /* 0x000fe20007f1e0ff */
[----:B------:R-:W-:Y:S01]  /*9f50*/  VIADD R6, R9, UR6 ;  /* 0x0000000609067c36 */ /* 0x000fe20008000000 */
[----:B------:R-:W-:Y:S02]  /*9f60*/  IADD3 R8, P1, PT, R11, R8, RZ ;  /* 0x000000080b087210 */ /* 0x000fe40007f3e0ff */
[----:B------:R-:W-:Y:S02]  /*9f70*/  IADD3.X R11, PT, PT, RZ, RZ, RZ, P0, !PT ;  /* 0x000000ffff0b7210 */ /* 0x000fe400007fe4ff */
[----:B------:R-:W-:Y:S01]  /*9f80*/  IADD3 R6, P0, PT, R7, R6, RZ ;  /* 0x0000000607067210 */ /* 0x000fe20007f1e0ff */
[----:B------:R-:W-:Y:S02]  /*9f90*/  IMAD.X R9, RZ, RZ, RZ, P1 ;  /* 0x000000ffff097224 */ /* 0x000fe400008e06ff */
[----:B------:R-:W-:Y:S01]  /*9fa0*/  IMAD.WIDE.U32 R10, R5, UR19, R10 ;  /* 0x00000013050a7c25 */ /* 0x000fe2000f8e000a */
[----:B------:R-:W-:-:S03]  /*9fb0*/  IADD3.X R7, PT, PT, RZ, RZ, RZ, P0, !PT ;  /* 0x000000ffff077210 */ /* 0x000fc600007fe4ff */
[----:B------:R-:W-:-:S04]  /*9fc0*/  IMAD.WIDE.U32 R8, R4, UR13, R8 ;  /* 0x0000000d04087c25 */ /* 0x000fc8000f8e0008 */
[----:B------:R-:W-:Y:S02]  /*9fd0*/  VIADD R17, R11, UR7 ;  /* 0x000000070b117c36 */ /* 0x000fe40008000000 */
[----:B------:R-:W-:Y:S01]  /*9fe0*/  IMAD.WIDE.U32 R2, R2, UR15, R6 ;  /* 0x0000000f02027c25 */ /* 0x000fe2000f8e0006 */
[----:B------:R-:W-:Y:S02]  /*9ff0*/  IADD3 R7, PT, PT, R9, UR10, RZ ;  /* 0x0000000a09077c10 */ /* 0x000fe4000fffe0ff */
[----:B------:R-:W-:Y:S02]  /*a000*/  IADD3 R8, P1, PT, R17, R8, RZ ;  /* 0x0000000811087210 */ /* 0x000fe40007f3e0ff */
[----:B------:R-:W-:-:S03]  /*a010*/  IADD3 R6, P0, PT, R2, R7, RZ ;  /* 0x0000000702067210 */ /* 0x000fc60007f1e0ff */
[----:B------:R-:W-:Y:S01]  /*a020*/  IMAD.X R9, RZ, RZ, RZ, P1 ;  /* 0x000000ffff097224 */ /* 0x000fe200008e06ff */
[----:B------:R-:W-:Y:S01]  /*a030*/  IADD3.X R7, PT, PT, RZ, RZ, RZ, P0, !PT ;  /* 0x000000ffff077210 */ /* 0x000fe200007fe4ff */
[----:B------:R-:W-:-:S04]  /*a040*/  IMAD.WIDE.U32 R8, R5, UR12, R8 ;  /* 0x0000000c05087c25 */ /* 0x000fc8000f8e0008 */
        /* <DEDUP_REMOVED lines=9> */
[----:B------:R-:W-:-:S05]  /*a0e0*/  VIADD R3, R7, UR10 ;  /* 0x0000000a07037c36 */ /* 0x000fca0008000000 */
[----:B------:R-:W-:-:S04]  /*a0f0*/  IADD3 R2, P0, PT, R16, R3, RZ ;  /* 0x0000000310027210 */ /* 0x000fc80007f1e0ff */
[----:B------:R-:W-:-:S03]  /*a100*/  IADD3.X R3, PT, PT, RZ, RZ, RZ, P0, !PT ;  /* 0x000000ffff037210 */ /* 0x000fc600007fe4ff */
[----:B------:R-:W-:-:S04]  /*a110*/  IMAD.WIDE.U32 R2, R5, UR14, R2 ;  /* 0x0000000e05027c25 */ /* 0x000fc8000f8e0002 */
[----:B------:R-:W-:-:S05]  /*a120*/  VIADD R16, R3, UR6 ;  /* 0x0000000603107c36 */ /* 0x000fca0008000000 */
[----:B------:R-:W-:-:S04]  /*a130*/  IADD3 R16, P0, PT, R17, R16, RZ ;  /* 0x0000001011107210 */ /* 0x000fc80007f1e0ff */
[----:B------:R-:W-:-:S03]  /*a140*/  IADD3.X R17, PT, PT, RZ, RZ, RZ, P0, !PT ;  /* 0x000000ffff117210 */ /* 0x000fc600007fe4ff */
[----:B------:R-:W-:-:S04]  /*a150*/  IMAD.WIDE.U32 R4, R5, UR15, R16 ;  /* 0x0000000f05047c25 */ /* 0x000fc8000f8e0010 */
[----:B------:R-:W-:Y:S01]  /*a160*/  IMAD.MOV.U32 R23, RZ, RZ, R5 ;  /* 0x000000ffff177224 */ /* 0x000fe200078e0005 */
        /* <DEDUP_REMOVED lines=8> */
[----:B------:R-:W-:Y:S02]  /*a1f0*/  MOV R24, R6 ;  /* 0x0000000600187202 */ /* 0x000fe40000000f00 */
[----:B------:R-:W-:-:S05]  /*a200*/  MOV R18, R4 ;  /* 0x0000000400127202 */ /* 0x000fca0000000f00 */
        /* <DEDUP_REMOVED lines=30> */
.L_x_19:
[----:B------:R-:W-:Y:S05]  /*a3f0*/  BSYNC.RELIABLE B7 ;  /* 0x0000000000077941 */ /* 0x000fea0003800100 */
.L_x_18:
        /* <DEDUP_REMOVED lines=23> */
.L_x_20:
[----:B------:R-:W-:Y:S05]  /*a570*/  BSYNC.RECONVERGENT B0 ;  /* 0x0000000000007941 */ /* 0x000fea0003800200 */
.L_x_17:
[----:B------:R-:W-:Y:S05]  /*a580*/  WARPSYNC.ALL ;  /* 0x0000000000007948 */ /* 0x000fea0003800000 */
[----:B------:R-:W0:Y:S01]  /*a590*/  LDC R16, c[0x0][0x2f8] ;  /* 0x0000be00ff107b82 */ /* 0x000e220000000800 */
[----:B------:R-:W-:Y:S01]  /*a5a0*/  MOV R17, 0x0 ;  /* 0x0000000000117802 */ /* 0x000fe20000000f00 */
[----:B------:R-:W1:Y:S01]  /*a5b0*/  LDCU.64 UR4, c[0x4][0x8] ;  /* 0x01000100ff0477ac */ /* 0x000e620008000a00 */
[----:B------:R-:W-:-:S05]  /*a5c0*/  CS2R R6, SRZ ;  /* 0x0000000000067805 */ /* 0x000fca000001ff00 */
[----:B------:R2:W3:Y:S01]  /*a5d0*/  LDC.64 R8, c[0x4][R17] ;  /* 0x0100000011087b82 */ /* 0x0004e20000000a00 */
[----:B-1----:R-:W-:Y:S01]  /*a5e0*/  IMAD.U32 R4, RZ, RZ, UR4 ;  /* 0x00000004ff047e24 */ /* 0x002fe2000f8e00ff */
[----:B------:R-:W-:Y:S02]  /*a5f0*/  MOV R5, UR5 ;  /* 0x0000000500057c02 */ /* 0x000fe40008000f00 */
[----:B0-----:R-:W-:-:S04]  /*a600*/  IADD3 R16, P0, P1, R1, 0x20, R16 ;  /* 0x0000002001107810 */ /* 0x001fc8000791e010 */
[----:B--2---:R-:W-:-:S09]  /*a610*/  IADD3.X R2, PT, PT, RZ, UR40, RZ, P0, P1 ;  /* 0x00000028ff027c10 */ /* 0x004fd200087e24ff */
[----:B------:R-:W-:-:S07]  /*a620*/  LEPC R20, `(.L_x_21) ;  /* 0x000000001014794e */ /* 0x000fce0000000000 */
[----:B---3--:R-:W-:Y:S05]  /*a630*/  CALL.ABS.NOINC R8 ;  /* 0x0000000008007343 */ /* 0x008fea0003c00000 */
.L_x_21:
[----:B------:R-:W-:Y:S01]  /*a640*/  IMAD.MOV.U32 R0, RZ, RZ, 0x44444444 ;  /* 0x44444444ff007424 */ /* 0x000fe200078e00ff */
[----:B------:R0:W1:Y:S01]  /*a650*/  LDC.64 R8, c[0x4][R17] ;  /* 0x0100000011087b82 */ /* 0x0000620000000a00 */
[----:B------:R-:W2:Y:S01]  /*a660*/  LDCU.64 UR4, c[0x4][0x10] ;  /* 0x01000200ff0477ac */ /* 0x000ea20008000a00 */
[----:B------:R-:W-:Y:S01]  /*a670*/  MOV R6, R16 ;  /* 0x0000001000067202 */ /* 0x000fe20000000f00 */
[----:B------:R-:W-:Y:S01]  /*a680*/  IMAD.MOV.U32 R7, RZ, RZ, R2 ;  /* 0x000000ffff077224 */ /* 0x000fe200078e0002 */
[----:B------:R0:W-:Y:S01]  /*a690*/  STL [R1+0x20], R0 ;  /* 0x0000200001007387 */ /* 0x0001e20000100800 */
[----:B--2---:R-:W-:Y:S01]  /*a6a0*/  MOV R4, UR4 ;  /* 0x0000000400047c02 */ /* 0x004fe20008000f00 */
[----:B0-----:R-:W-:-:S07]  /*a6b0*/  IMAD.U32 R5, RZ, RZ, UR5 ;  /* 0x00000005ff057e24 */ /* 0x001fce000f8e00ff */
[----:B------:R-:W-:-:S07]  /*a6c0*/  LEPC R20, `(.L_x_22) ;  /* 0x000000001014794e */ /* 0x000fce0000000000 */
[----:B-1----:R-:W-:Y:S05]  /*a6d0*/  CALL.ABS.NOINC R8 ;  /* 0x0000000008007343 */ /* 0x002fea0003c00000 */
.L_x_22:
[----:B------:R-:W-:Y:S01]  /*a6e0*/  HFMA2 R0, -RZ, RZ, 0.2249755859375, 0.2249755859375 ;  /* 0x33333333ff007431 */ /* 0x000fe200000001ff */
[----:B------:R0:W1:Y:S01]  /*a6f0*/  LDC.64 R8, c[0x4][R17] ;  /* 0x0100000011087b82 */ /* 0x0000620000000a00 */
[----:B------:R-:W2:Y:S01]  /*a700*/  LDCU.64 UR4, c[0x4][0x10] ;  /* 0x01000200ff0477ac */ /* 0x000ea20008000a00 */
[----:B------:R-:W-:Y:S01]  /*a710*/  IMAD.MOV.U32 R6, RZ, RZ, R16 ;  /* 0x000000ffff067224 */ /* 0x000fe200078e0010 */
[----:B------:R-:W-:Y:S01]  /*a720*/  MOV R7, R2 ;  /* 0x0000000200077202 */ /* 0x000fe20000000f00 */
[----:B------:R0:W-:Y:S01]  /*a730*/  STL [R1+0x20], R0 ;  /* 0x0000200001007387 */ /* 0x0001e20000100800 */
[----:B--2---:R-:W-:Y:S01]  /*a740*/  IMAD.U32 R4, RZ, RZ, UR4 ;  /* 0x00000004ff047e24 */ /* 0x004fe2000f8e00ff */
[----:B0-----:R-:W-:-:S07]  /*a750*/  MOV R5, UR5 ;  /* 0x0000000500057c02 */ /* 0x001fce0008000f00 */
[----:B------:R-:W-:-:S07]  /*a760*/  LEPC R20, `(.L_x_23) ;  /* 0x000000001014794e */ /* 0x000fce0000000000 */
[----:B-1----:R-:W-:Y:S05]  /*a770*/  CALL.ABS.NOINC R8 ;  /* 0x0000000008007343 */ /* 0x002fea0003c00000 */
.L_x_23:
        /* <DEDUP_REMOVED lines=10> */
.L_x_24:
[----:B------:R-:W-:Y:S01]  /*a820*/  HFMA2 R0, -RZ, RZ, 0.000618457794189453125, 0.000618457794189453125 ;  /* 0x11111111ff007431 */ /* 0x000fe200000001ff */
        /* <DEDUP_REMOVED lines=9> */
.L_x_25:
[----:B------:R-:W-:Y:S01]  /*a8c0*/  IMAD.MOV.U32 R0, RZ, RZ, -0x789abcdf ;  /* 0x87654321ff007424 */ /* 0x000fe200078e00ff */
        /* <DEDUP_REMOVED lines=9> */
.L_x_26:
[----:B------:R-:W-:Y:S01]  /*a960*/  HFMA2 R0, -RZ, RZ, 0.0004837512969970703125, -15.3203125 ;  /* 0x0fedcba9ff007431 */ /* 0x000fe200000001ff */
        /* <DEDUP_REMOVED lines=9> */
.L_x_27:
        /* <DEDUP_REMOVED lines=10> */
.L_x_28:
[----:B------:R-:W-:Y:S01]  /*aaa0*/  HFMA2 R0, -RZ, RZ, 0.0007572174072265625, 103.5 ;  /* 0x12345678ff007431 */ /* 0x000fe200000001ff */
        /* <DEDUP_REMOVED lines=9> */
.L_x_29:
[----:B------:R0:W1:Y:S01]  /*ab40*/  LDC.64 R8, c[0x4][R17] ;  /* 0x0100000011087b82 */ /* 0x0000620000000a00 */
[----:B------:R-:W2:Y:S01]  /*ab50*/  LDCU.64 UR4, c[0x4][0x18] ;  /* 0x01000300ff0477ac */ /* 0x000ea20008000a00 */
[----:B------:R-:W-:Y:S01]  /*ab60*/  CS2R R6, SRZ ;  /* 0x0000000000067805 */ /* 0x000fe2000001ff00 */
[----:B--2---:R-:W-:Y:S01]  /*ab70*/  IMAD.U32 R4, RZ, RZ, UR4 ;  /* 0x00000004ff047e24 */ /* 0x004fe2000f8e00ff */
[----:B0-----:R-:W-:-:S07]  /*ab80*/  MOV R5, UR5 ;  /* 0x0000000500057c02 */ /* 0x001fce0008000f00 */
[----:B------:R-:W-:-:S07]  /*ab90*/  LEPC R20, `(.L_x_30) ;  /* 0x000000001014794e */ /* 0x000fce0000000000 */
[----:B-1----:R-:W-:Y:S05]  /*aba0*/  CALL.ABS.NOINC R8 ;  /* 0x0000000008007343 */ /* 0x002fea0003c00000 */
.L_x_30:
[----:B------:R0:W1:Y:S01]  /*abb0*/  LDC.64 R8, c[0x4][R17] ;  /* 0x0100000011087b82 */ /* 0x0000620000000a00 */
[----:B------:R-:W2:Y:S01]  /*abc0*/  LDCU.64 UR4, c[0x4][0x20] ;  /* 0x01000400ff0477ac */ /* 0x000ea20008000a00 */
[----:B------:R-:W-:Y:S01]  /*abd0*/  CS2R R6, SRZ ;  /* 0x0000000000067805 */ /* 0x000fe2000001ff00 */
[----:B--2---:R-:W-:Y:S01]  /*abe0*/  IMAD.U32 R4, RZ, RZ, UR4 ;  /* 0x00000004ff047e24 */ /* 0x004fe2000f8e00ff */
[----:B0-----:R-:W-:-:S07]  /*abf0*/  MOV R5, UR5 ;  /* 0x0000000500057c02 */ /* 0x001fce0008000f00 */
[----:B------:R-:W-:-:S07]  /*ac00*/  LEPC R20, `(.L_x_31) ;  /* 0x000000001014794e */ /* 0x000fce0000000000 */
[----:B-1----:R-:W-:Y:S05]  /*ac10*/  CALL.ABS.NOINC R8 ;  /* 0x0000000008007343 */ /* 0x002fea0003c00000 */
.L_x_31:
[----:B------:R0:W-:Y:S01]  /*ac20*/  STL [R1+0x20], R32 ;  /* 0x0000202001007387 */ /* 0x0001e20000100800 */
[----:B------:R0:W1:Y:S01]  /*ac30*/  LDC.64 R8, c[0x4][R17] ;  /* 0x0100000011087b82 */ /* 0x0000620000000a00 */
[----:B------:R-:W2:Y:S01]  /*ac40*/  LDCU.64 UR4, c[0x4][0x10] ;  /* 0x01000200ff0477ac */ /* 0x000ea20008000a00 */
[----:B------:R-:W-:Y:S01]  /*ac50*/  IMAD.MOV.U32 R6, RZ, RZ, R16 ;  /* 0x000000ffff067224 */ /* 0x000fe200078e0010 */
[----:B------:R-:W-:Y:S01]  /*ac60*/  MOV R7, R2 ;  /* 0x0000000200077202 */ /* 0x000fe20000000f00 */
[----:B--2---:R-:W-:Y:S01]  /*ac70*/  IMAD.U32 R4, RZ, RZ, UR4 ;  /* 0x00000004ff047e24 */ /* 0x004fe2000f8e00ff */
[----:B0-----:R-:W-:-:S07]  /*ac80*/  MOV R5, UR5 ;  /* 0x0000000500057c02 */ /* 0x001fce0008000f00 */
[----:B------:R-:W-:-:S07]  /*ac90*/  LEPC R20, `(.L_x_32) ;  /* 0x000000001014794e */ /* 0x000fce0000000000 */
[----:B-1----:R-:W-:Y:S05]  /*aca0*/  CALL.ABS.NOINC R8 ;  /* 0x0000000008007343 */ /* 0x002fea0003c00000 */
.L_x_32:
        /* <DEDUP_REMOVED lines=9> */
.L_x_33:
        /* <DEDUP_REMOVED lines=9> */
.L_x_34:
        /* <DEDUP_REMOVED lines=9> */
.L_x_35:
        /* <DEDUP_REMOVED lines=9> */
.L_x_36:
        /* <DEDUP_REMOVED lines=9> */
.L_x_37:
        /* <DEDUP_REMOVED lines=9> */
.L_x_38:
        /* <DEDUP_REMOVED lines=9> */
.L_x_39:
[----:B------:R0:W1:Y:S01]  /*b0a0*/  LDC.64 R8, c[0x4][R17] ;  /* 0x0100000011087b82 */ /* 0x0000620000000a00 */
[----:B------:R-:W2:Y:S01]  /*b0b0*/  LDCU.64 UR4, c[0x4][0x18] ;  /* 0x01000300ff0477ac */ /* 0x000ea20008000a00 */
[----:B------:R-:W-:Y:S01]  /*b0c0*/  CS2R R6, SRZ ;  /* 0x0000000000067805 */ /* 0x000fe2000001ff00 */
[----:B--2---:R-:W-:Y:S01]  /*b0d0*/  IMAD.U32 R4, RZ, RZ, UR4 ;  /* 0x00000004ff047e24 */ /* 0x004fe2000f8e00ff */
[----:B0-----:R-:W-:-:S07]  /*b0e0*/  MOV R5, UR5 ;  /* 0x0000000500057c02 */ /* 0x001fce0008000f00 */
[----:B------:R-:W-:-:S07]  /*b0f0*/  LEPC R20, `(.L_x_40) ;  /* 0x000000001014794e */ /* 0x000fce0000000000 */
[----:B-1----:R-:W-:Y:S05]  /*b100*/  CALL.ABS.NOINC R8 ;  /* 0x0000000008007343 */ /* 0x002fea0003c00000 */
.L_x_40:
[----:B------:R0:W1:Y:S01]  /*b110*/  LDC.64 R8, c[0x4][R17] ;  /* 0x0100000011087b82 */ /* 0x0000620000000a00 */
[----:B------:R-:W2:Y:S01]  /*b120*/  LDCU.64 UR4, c[0x4][0x28] ;  /* 0x01000500ff0477ac */ /* 0x000ea20008000a00 */
[----:B------:R-:W-:Y:S01]  /*b130*/  CS2R R6, SRZ ;  /* 0x0000000000067805 */ /* 0x000fe2000001ff00 */
[----:B--2---:R-:W-:Y:S01]  /*b140*/  IMAD.U32 R4, RZ, RZ, UR4 ;  /* 0x00000004ff047e24 */ /* 0x004fe2000f8e00ff */
[----:B0-----:R-:W-:-:S07]  /*b150*/  MOV R5, UR5 ;  /* 0x0000000500057c02 */ /* 0x001fce0008000f00 */
[----:B------:R-:W-:-:S07]  /*b160*/  LEPC R20, `(.L_x_41) ;  /* 0x000000001014794e */ /* 0x000fce0000000000 */
[----:B-1----:R-:W-:Y:S05]  /*b170*/  CALL.ABS.NOINC R8 ;  /* 0x0000000008007343 */ /* 0x002fea0003c00000 */
.L_x_41:
        /* <DEDUP_REMOVED lines=9> */
.L_x_42:
        /* <DEDUP_REMOVED lines=9> */
.L_x_43:
        /* <DEDUP_REMOVED lines=9> */
.L_x_44:
        /* <DEDUP_REMOVED lines=9> */
.L_x_45:
        /* <DEDUP_REMOVED lines=9> */
.L_x_46:
        /* <DEDUP_REMOVED lines=9> */
.L_x_47:
        /* <DEDUP_REMOVED lines=9> */
.L_x_48:
        /* <DEDUP_REMOVED lines=9> */
.L_x_49:
[----:B------:R0:W1:Y:S01]  /*b600*/  LDC.64 R2, c[0x4][R17] ;  /* 0x0100000011027b82 */ /* 0x0000620000000a00 */
[----:B------:R-:W2:Y:S01]  /*b610*/  LDCU.64 UR4, c[0x4][0x18] ;  /* 0x01000300ff0477ac */ /* 0x000ea20008000a00 */
[----:B------:R-:W-:Y:S01]  /*b620*/  CS2R R6, SRZ ;  /* 0x0000000000067805 */ /* 0x000fe2000001ff00 */
[----:B--2---:R-:W-:Y:S01]  /*b630*/  IMAD.U32 R4, RZ, RZ, UR4 ;  /* 0x00000004ff047e24 */ /* 0x004fe2000f8e00ff */
[----:B0-----:R-:W-:-:S07]  /*b640*/  MOV R5, UR5 ;  /* 0x0000000500057c02 */ /* 0x001fce0008000f00 */
[----:B------:R-:W-:-:S07]  /*b650*/  LEPC R20, `(.L_x_50) ;  /* 0x000000001014794e */ /* 0x000fce0000000000 */
[----:B-1----:R-:W-:Y:S05]  /*b660*/  CALL.ABS.NOINC R2 ;  /* 0x0000000002007343 */ /* 0x002fea0003c00000 */
.L_x_50:
[----:B------:R-:W-:Y:S01]  /*b670*/  ISETP.NE.AND P0, PT, R30, 0x1, PT ;  /* 0x000000011e00780c */ /* 0x000fe20003f05270 */
[----:B------:R-:W-:-:S12]  /*b680*/  BSSY.RECONVERGENT B6, `(.L_x_51) ;  /* 0x0000006000067945 */ /* 0x000fd80003800200 */
[----:B------:R-:W-:Y:S05]  /*b690*/  @P0 BRA `(.L_x_52) ;  /* 0x0000000000100947 */ /* 0x000fea0003800000 */
[----:B------:R-:W-:-:S04]  /*b6a0*/  LOP3.LUT R19, R26, R19, R28, 0xfe, !PT ;  /* 0x000000131a137212 */ /* 0x000fc800078efe1c */
[----:B------:R-:W-:-:S04]  /*b6b0*/  LOP3.LUT R19, R22, R19, R24, 0xfe, !PT ;  /* 0x0000001316137212 */ /* 0x000fc800078efe18 */
[----:B------:R-:W-:-:S13]  /*b6c0*/  LOP3.LUT P0, RZ, R23, R19, R18, 0xfe, !PT ;  /* 0x0000001317ff7212 */ /* 0x000fda000780fe12 */
[----:B------:R-:W-:Y:S05]  /*b6d0*/  @!P0 BRA `(.L_x_53) ;  /* 0x0000000000288947 */ /* 0x000fea0003800000 */
.L_x_52:
[----:B------:R-:W-:Y:S05]  /*b6e0*/  BSYNC.RECONVERGENT B6 ;  /* 0x0000000000067941 */ /* 0x000fea0003800200 */
.L_x_51:
[----:B------:R-:W-:Y:S01]  /*b6f0*/  MOV R0, 0x0 ;  /* 0x0000000000007802 */ /* 0x000fe20000000f00 */
[----:B------:R-:W0:Y:S01]  /*b700*/  LDCU.64 UR4, c[0x4][0x38] ;  /* 0x01000700ff0477ac */ /* 0x000e220008000a00 */
[----:B------:R-:W-:Y:S02]  /*b710*/  CS2R R6, SRZ ;  /* 0x0000000000067805 */ /* 0x000fe4000001ff00 */
[----:B------:R1:W2:Y:S01]  /*b720*/  LDC.64 R2, c[0x4][R0] ;  /* 0x0100000000027b82 */ /* 0x0002a20000000a00 */
[----:B0-----:R-:W-:Y:S01]  /*b730*/  IMAD.U32 R4, RZ, RZ, UR4 ;  /* 0x00000004ff047e24 */ /* 0x001fe2000f8e00ff */
[----:B-1----:R-:W-:-:S07]  /*b740*/  MOV R5, UR5 ;  /* 0x0000000500057c02 */ /* 0x002fce0008000f00 */
[----:B------:R-:W-:-:S07]  /*b750*/  LEPC R20, `(.L_x_54) ;  /* 0x000000001014794e */ /* 0x000fce0000000000 */
[----:B--2---:R-:W-:Y:S05]  /*b760*/  CALL.ABS.NOINC R2 ;  /* 0x0000000002007343 */ /* 0x004fea0003c00000 */
.L_x_54:
[----:B------:R-:W-:Y:S05]  /*b770*/  EXIT ;  /* 0x000000000000794d */ /* 0x000fea0003800000 */
.L_x_53:
        /* <DEDUP_REMOVED lines=8> */
.L_x_55:
[----:B------:R-:W-:Y:S05]  /*b800*/  EXIT ;  /* 0x000000000000794d */ /* 0x000fea0003800000 */
.L_x_56:
[----:B------:R-:W-:-:S00]  /*b810*/  BRA `(.L_x_56) ;  /* 0xfffffffc00fc7947 */ /* 0x000fc0000383ffff */
[----:B------:R-:W-:-:S00]  /*b820*/  NOP ;  /* 0x0000000000007918 */ /* 0x000fc00000000000 */
        /* <DEDUP_REMOVED lines=13> */
.L_x_771:


//--------------------- .text._Z25get_compressed_public_keyPhPK7ECPoint --------------------------
	.section	.text._Z25get_compressed_public_keyPhPK7ECPoint,"ax",@progbits
	.align	128
        .global         _Z25get_compressed_public_keyPhPK7ECPoint
        .type           _Z25get_compressed_public_keyPhPK7ECPoint,@function
        .size           _Z25get_compressed_public_keyPhPK7ECPoint,(.L_x_772 - _Z25get_compressed_public_keyPhPK7ECPoint)
        .other          _Z25get_compressed_public_keyPhPK7ECPoint,@"STO_CUDA_ENTRY STV_DEFAULT"
_Z25get_compressed_public_keyPhPK7ECPoint:
.text._Z25get_compressed_public_keyPhPK7ECPoint:
[----:B------:R-:W-:Y:S08]  /*0000*/  LDC R1, c[0x0][0x37c] ;  /* 0x0000df00ff017b82 */ /* 0x000ff00000000800 */
[----:B------:R-:W0:Y:S01]  /*0010*/  LDC.64 R4, c[0x0][0x388] ;  /* 0x0000e200ff047b82 */ /* 0x000e220000000a00 */
[----:B------:R-:W0:Y:S02]  /*0020*/  LDCU.64 UR4, c[0x0][0x358] ;  /* 0x00006b00ff0477ac */ /* 0x000e240008000a00 */
[----:B0-----:R-:W2:Y:S05]  /*0030*/  LDG.E.U8 R0, desc[UR4][R4.64+0x20] ;  /* 0x0000200404007981 */ /* 0x001eaa000c1e1100 */
[----:B------:R-:W0:Y:S01]  /*0040*/  LDC.64 R2, c[0x0][0x380] ;  /* 0x0000e000ff027b82 */ /* 0x000e220000000a00 */
[----:B--2---:R-:W-:-:S04]  /*0050*/  LOP3.LUT R0, R0, 0x1, RZ, 0xc0, !PT ;  /* 0x0000000100007812 */ /* 0x004fc800078ec0ff */
[----:B------:R-:W-:-:S05]  /*0060*/  LOP3.LUT R7, R0, 0x2, RZ, 0xfc, !PT ;  /* 0x0000000200077812 */ /* 0x000fca00078efcff */
[----:B0-----:R0:W-:Y:S04]  /*0070*/  STG.E.U8 desc[UR4][R2.64], R7 ;  /* 0x0000000702007986 */ /* 0x0011e8000c101104 */
[----:B------:R-:W2:Y:S02]  /*0080*/  LDG.E R9, desc[UR4][R4.64+0x1c] ;  /* 0x00001c0404097981 */ /* 0x000ea4000c1e1900 */
[--C-:B--2---:R-:W-:Y:S02]  /*0090*/  SHF.R.U32.HI R11, RZ, 0x18, R9.reuse ;  /* 0x00000018ff0b7819 */ /* 0x104fe40000011609 */
[----:B------:R1:W-:Y:S01]  /*00a0*/  STG.E.U8 desc[UR4][R2.64+0x4], R9 ;  /* 0x0000040902007986 */ /* 0x0003e2000c101104 */
[--C-:B------:R-:W-:Y:S02]  /*00b0*/  SHF.R.U32.HI R13, RZ, 0x10, R9.reuse ;  /* 0x00000010ff0d7819 */ /* 0x100fe40000011609 */
[----:B------:R-:W-:Y:S01]  /*00c0*/  SHF.R.U32.HI R15, RZ, 0x8, R9 ;  /* 0x00000008ff0f7819 */ /* 0x000fe20000011609 */
[----:B------:R2:W-:Y:S04]  /*00d0*/  STG.E.U8 desc[UR4][R2.64+0x1], R11 ;  /* 0x0000010b02007986 */ /* 0x0005e8000c101104 */
[----:B------:R3:W-:Y:S04]  /*00e0*/  STG.E.U8 desc[UR4][R2.64+0x2], R13 ;  /* 0x0000020d02007986 */ /* 0x0007e8000c101104 */
[----:B------:R4:W-:Y:S04]  /*00f0*/  STG.E.U8 desc[UR4][R2.64+0x3], R15 ;  /* 0x0000030f02007986 */ /* 0x0009e8000c101104 */
[----:B------:R-:W5:Y:S02]  /*0100*/  LDG.E R17, desc[UR4][R4.64+0x18] ;  /* 0x0000180404117981 */ /* 0x000f64000c1e1900 */
[----:B-----5:R-:W-:-:S02]  /*0110*/  SHF.R.U32.HI R19, RZ, 0x18, R17 ;  /* 0x00000018ff137819 */ /* 0x020fc40000011611 */
[----:B------:R5:W-:Y:S01]  /*0120*/  STG.E.U8 desc[UR4][R2.64+0x8], R17 ;  /* 0x0000081102007986 */ /* 0x000be2000c101104 */
[--C-:B0-----:R-:W-:Y:S02]  /*0130*/  SHF.R.U32.HI R7, RZ, 0x10, R17.reuse ;  /* 0x00000010ff077819 */ /* 0x101fe40000011611 */
[----:B------:R-:W-:Y:S01]  /*0140*/  SHF.R.U32.HI R21, RZ, 0x8, R17 ;  /* 0x00000008ff157819 */ /* 0x000fe20000011611 */
[----:B------:R-:W-:Y:S04]  /*0150*/  STG.E.U8 desc[UR4][R2.64+0x5], R19 ;  /* 0x0000051302007986 */ /* 0x000fe8000c101104 */
[----:B------:R0:W-:Y:S04]  /*0160*/  STG.E.U8 desc[UR4][R2.64+0x6], R7 ;  /* 0x0000060702007986 */ /* 0x0001e8000c101104 */
[----:B------:R0:W-:Y:S04]  /*0170*/  STG.E.U8 desc[UR4][R2.64+0x7], R21 ;  /* 0x0000071502007986 */ /* 0x0001e8000c101104 */
[----:B-1----:R-:W2:Y:S02]  /*0180*/  LDG.E R9, desc[UR4][R4.64+0x14] ;  /* 0x0000140404097981 */ /* 0x002ea4000c1e1900 */
[----:B--2---:R-:W-:-:S02]  /*0190*/  SHF.R.U32.HI R11, RZ, 0x18, R9 ;  /* 0x00000018ff0b7819 */ /* 0x004fc40000011609 */
[----:B------:R1:W-:Y:S01]  /*01a0*/  STG.E.U8 desc[UR4][R2.64+0xc], R9 ;  /* 0x00000c0902007986 */ /* 0x0003e2000c101104 */
[--C-:B---3--:R-:W-:Y:S02]  /*01b0*/  SHF.R.U32.HI R13, RZ, 0x10, R9.reuse ;  /* 0x00000010ff0d7819 */ /* 0x108fe40000011609 */
[----:B----4-:R-:W-:Y:S01]  /*01c0*/  SHF.R.U32.HI R15, RZ, 0x8, R9 ;  /* 0x00000008ff0f7819 */ /* 0x010fe20000011609 */
[----:B------:R2:W-:Y:S04]  /*01d0*/  STG.E.U8 desc[UR4][R2.64+0x9], R11 ;  /* 0x0000090b02007986 */ /* 0x0005e8000c101104 */
[----:B------:R3:W-:Y:S04]  /*01e0*/  STG.E.U8 desc[UR4][R2.64+0xa], R13 ;  /* 0x00000a0d02007986 */ /* 0x0007e8000c101104 */
[----:B------:R4:W-:Y:S04]  /*01f0*/  STG.E.U8 desc[UR4][R2.64+0xb], R15 ;  /* 0x00000b0f02007986 */ /* 0x0009e8000c101104 */
[----:B-----5:R-:W0:Y:S02]  /*0200*/  LDG.E R17, desc[UR4][R4.64+0x10] ;  /* 0x0000100404117981 */ /* 0x020e24000c1e1900 */
[----:B0-----:R-:W-:-:S02]  /*0210*/  SHF.R.U32.HI R7, RZ, 0x18, R17 ;  /* 0x00000018ff077819 */ /* 0x001fc40000011611 */
[----:B------:R-:W-:Y:S01]  /*0220*/  STG.E.U8 desc[UR4][R2.64+0x10], R17 ;  /* 0x0000101102007986 */ /* 0x000fe2000c101104 */
[--C-:B------:R-:W-:Y:S02]  /*0230*/  SHF.R.U32.HI R19, RZ, 0x10, R17.reuse ;  /* 0x00000010ff137819 */ /* 0x100fe40000011611 */
[----:B------:R-:W-:Y:S01]  /*0240*/  SHF.R.U32.HI R21, RZ, 0x8, R17 ;  /* 0x00000008ff157819 */ /* 0x000fe20000011611 */
[----:B------:R0:W-:Y:S04]  /*0250*/  STG.E.U8 desc[UR4][R2.64+0xd], R7 ;  /* 0x00000d0702007986 */ /* 0x0001e8000c101104 */
        /* <DEDUP_REMOVED lines=10> */
[----:B0-----:R-:W5:Y:S02]  /*0300*/  LDG.E R7, desc[UR4][R4.64+0x8] ;  /* 0x0000080404077981 */ /* 0x001f64000c1e1900 */
[----:B-----5:R-:W-:-:S02]  /*0310*/  SHF.R.U32.HI R17, RZ, 0x18, R7 ;  /* 0x00000018ff117819 */ /* 0x020fc40000011607 */
[----:B------:R0:W-:Y:S01]  /*0320*/  STG.E.U8 desc[UR4][R2.64+0x18], R7 ;  /* 0x0000180702007986 */ /* 0x0001e2000c101104 */
[--C-:B------:R-:W-:Y:S02]  /*0330*/  SHF.R.U32.HI R19, RZ, 0x10, R7.reuse ;  /* 0x00000010ff137819 */ /* 0x100fe40000011607 */
[----:B------:R-:W-:Y:S01]  /*0340*/  SHF.R.U32.HI R21, RZ, 0x8, R7 ;  /* 0x00000008ff157819 */ /* 0x000fe20000011607 */
[----:B------:R5:W-:Y:S04]  /*0350*/  STG.E.U8 desc[UR4][R2.64+0x15], R17 ;  /* 0x0000151102007986 */ /* 0x000be8000c101104 */
[----:B------:R5:W-:Y:S04]  /*0360*/  STG.E.U8 desc[UR4][R2.64+0x16], R19 ;  /* 0x0000161302007986 */ /* 0x000be8000c101104 */
[----:B------:R5:W-:Y:S04]  /*0370*/  STG.E.U8 desc[UR4][R2.64+0x17], R21 ;  /* 0x0000171502007986 */ /* 0x000be8000c101104 */
[----:B-1----:R-:W2:Y:S02]  /*0380*/  LDG.E R9, desc[UR4][R4.64+0x4] ;  /* 0x0000040404097981 */ /* 0x002ea4000c1e1900 */
[----:B--2---:R-:W-:-:S02]  /*0390*/  SHF.R.U32.HI R11, RZ, 0x18, R9 ;  /* 0x00000018ff0b7819 */ /* 0x004fc40000011609 */
[----:B------:R-:W-:Y:S01]  /*03a0*/  STG.E.U8 desc[UR4][R2.64+0x1c], R9 ;  /* 0x00001c0902007986 */ /* 0x000fe2000c101104 */
[--C-:B---3--:R-:W-:Y:S02]  /*03b0*/  SHF.R.U32.HI R13, RZ, 0x10, R9.reuse ;  /* 0x00000010ff0d7819 */ /* 0x108fe40000011609 */
[----:B----4-:R-:W-:Y:S01]  /*03c0*/  SHF.R.U32.HI R15, RZ, 0x8, R9 ;  /* 0x00000008ff0f7819 */ /* 0x010fe20000011609 */
[----:B------:R-:W-:Y:S04]  /*03d0*/  STG.E.U8 desc[UR4][R2.64+0x19], R11 ;  /* 0x0000190b02007986 */ /* 0x000fe8000c101104 */
[----:B------:R-:W-:Y:S04]  /*03e0*/  STG.E.U8 desc[UR4][R2.64+0x1a], R13 ;  /* 0x00001a0d02007986 */ /* 0x000fe8000c101104 */
[----:B------:R-:W-:Y:S04]  /*03f0*/  STG.E.U8 desc[UR4][R2.64+0x1b], R15 ;  /* 0x00001b0f02007986 */ /* 0x000fe8000c101104 */
[----:B0-----:R-:W5:Y:S02]  /*0400*/  LDG.E R7, desc[UR4][R4.64] ;  /* 0x0000000404077981 */ /* 0x001f64000c1e1900 */
[----:B-----5:R-:W-:-:S02]  /*0410*/  SHF.R.U32.HI R17, RZ, 0x18, R7 ;  /* 0x00000018ff117819 */ /* 0x020fc40000011607 */
[----:B------:R-:W-:Y:S01]  /*0420*/  STG.E.U8 desc[UR4][R2.64+0x20], R7 ;  /* 0x0000200702007986 */ /* 0x000fe2000c101104 */
[--C-:B------:R-:W-:Y:S02]  /*0430*/  SHF.R.U32.HI R19, RZ, 0x10, R7.reuse ;  /* 0x00000010ff137819 */ /* 0x100fe40000011607 */
[----:B------:R-:W-:Y:S01]  /*0440*/  SHF.R.U32.HI R21, RZ, 0x8, R7 ;  /* 0x00000008ff157819 */ /* 0x000fe20000011607 */
[----:B------:R-:W-:Y:S04]  /*0450*/  STG.E.U8 desc[UR4][R2.64+0x1d], R17 ;  /* 0x00001d1102007986 */ /* 0x000fe8000c101104 */
[----:B------:R-:W-:Y:S04]  /*0460*/  STG.E.U8 desc[UR4][R2.64+0x1e], R19 ;  /* 0x00001e1302007986 */ /* 0x000fe8000c101104 */
[----:B------:R-:W-:Y:S01]  /*0470*/  STG.E.U8 desc[UR4][R2.64+0x1f], R21 ;  /* 0x00001f1502007986 */ /* 0x000fe2000c101104 */
[----:B------:R-:W-:Y:S05]  /*0480*/  EXIT ;  /* 0x000000000000794d */ /* 0x000fea0003800000 */
.L_x_57:
        /* <DEDUP_REMOVED lines=15> */
.L_x_772:


//--------------------- .text._Z14point_is_validPiPK7ECPoint --------------------------
	.section	.text._Z14point_is_validPiPK7ECPoint,"ax",@progbits
	.align	128
        .global         _Z14point_is_validPiPK7ECPoint
        .type           _Z14point_is_validPiPK7ECPoint,@function
        .size           _Z14point_is_validPiPK7ECPoint,(.L_x_773 - _Z14point_is_validPiPK7ECPoint)
        .other          _Z14point_is_validPiPK7ECPoint,@"STO_CUDA_ENTRY STV_DEFAULT"
_Z14point_is_validPiPK7ECPoint:
.text._Z14point_is_validPiPK7ECPoint:
[----:B------:R-:W-:Y:S08]  /*0000*/  LDC R1, c[0x0][0x37c] ;  /* 0x0000df00ff017b82 */ /* 0x000ff00000000800 */
[----:B------:R-:W0:Y:S01]  /*0010*/  LDC.64 R6, c[0x0][0x388] ;  /* 0x0000e200ff067b82 */ /* 0x000e220000000a00 */
[----:B------:R-:W0:Y:S02]  /*0020*/  LDCU.64 UR18, c[0x0][0x358] ;  /* 0x00006b00ff1277ac */ /* 0x000e240008000a00 */
[----:B0-----:R-:W2:Y:S01]  /*0030*/  LDG.E R0, desc[UR18][R6.64+0x40] ;  /* 0x0000401206007981 */ /* 0x001ea2000c1e1900 */
[----:B------:R-:W-:Y:S01]  /*0040*/  IMAD.MOV.U32 R5, RZ, RZ, 0x1 ;  /* 0x00000001ff057424 */ /* 0x000fe200078e00ff */
[----:B--2---:R-:W-:-:S13]  /*0050*/  ISETP.NE.AND P0, PT, R0, RZ, PT ;  /* 0x000000ff0000720c */ /* 0x004fda0003f05270 */
[----:B------:R-:W-:Y:S05]  /*0060*/  @P0 BRA `(.L_x_58) ;  /* 0x0000006c00700947 */ /* 0x000fea0003800000 */
[----:B------:R-:W2:Y:S04]  /*0070*/  LDG.E R4, desc[UR18][R6.64+0x20] ;  /* 0x0000201206047981 */ /* 0x000ea8000c1e1900 */
[----:B------:R-:W3:Y:S04]  /*0080*/  LDG.E R34, desc[UR18][R6.64+0x24] ;  /* 0x0000241206227981 */ /* 0x000ee8000c1e1900 */
[----:B------:R-:W4:Y:S04]  /*0090*/  LDG.E R31, desc[UR18][R6.64+0x28] ;  /* 0x00002812061f7981 */ /* 0x000f28000c1e1900 */
[----:B------:R-:W5:Y:S04]  /*00a0*/  LDG.E R11, desc[UR18][R6.64+0x2c] ;  /* 0x00002c12060b7981 */ /* 0x000f68000c1e1900 */
[----:B------:R-:W5:Y:S04]  /*00b0*/  LDG.E R10, desc[UR18][R6.64+0x30] ;  /* 0x00003012060a7981 */ /* 0x000f68000c1e1900 */
[----:B------:R-:W5:Y:S04]  /*00c0*/  LDG.E R9, desc[UR18][R6.64+0x34] ;  /* 0x0000341206097981 */ /* 0x000f68000c1e1900 */
[----:B------:R-:W5:Y:S04]  /*00d0*/  LDG.E R5, desc[UR18][R6.64+0x38] ;  /* 0x0000381206057981 */ /* 0x000f68000c1e1900 */
[----:B------:R-:W5:Y:S01]  /*00e0*/  LDG.E R0, desc[UR18][R6.64+0x3c] ;  /* 0x00003c1206007981 */ /* 0x000f62000c1e1900 */
[----:B------:R-:W-:Y:S01]  /*00f0*/  HFMA2 R13, -RZ, RZ, 0, 0 ;  /* 0x00000000ff0d7431 */ /* 0x000fe200000001ff */
[----:B------:R-:W0:Y:S01]  /*0100*/  LDCU UR20, c[0x3][0xe0] ;  /* 0x00c01c00ff1477ac */ /* 0x000e220008000800 */
[----:B------:R-:W-:-:S02]  /*0110*/  IMAD.MOV.U32 R17, RZ, RZ, RZ ;  /* 0x000000ffff117224 */ /* 0x000fc400078e00ff */
[----:B------:R-:W-:Y:S02]  /*0120*/  HFMA2 R19, -RZ, RZ, 0, 0 ;  /* 0x00000000ff137431 */ /* 0x000fe400000001ff */
[----:B------:R-:W-:Y:S01]  /*0130*/  IMAD.MOV.U32 R15, RZ, RZ, RZ ;  /* 0x000000ffff0f7224 */ /* 0x000fe200078e00ff */
[----:B------:R-:W1:Y:S01]  /*0140*/  LDCU.128 UR12, c[0x3][URZ] ;  /* 0x00c00000ff0c77ac */ /* 0x000e620008000c00 */
[----:B------:R-:W-:Y:S02]  /*0150*/  IMAD.MOV.U32 R21, RZ, RZ, RZ ;  /* 0x000000ffff157224 */ /* 0x000fe400078e00ff */
[----:B------:R-:W-:Y:S01]  /*0160*/  IMAD.MOV.U32 R29, RZ, RZ, RZ ;  /* 0x000000ffff1d7224 */ /* 0x000fe200078e00ff */
[----:B------:R-:W5:Y:S01]  /*0170*/  LDCU.64 UR22, c[0x3][0x10] ;  /* 0x00c00200ff1677ac */ /* 0x000f620008000a00 */
[----:B------:R-:W-:Y:S02]  /*0180*/  IMAD.MOV.U32 R23, RZ, RZ, RZ ;  /* 0x000000ffff177224 */ /* 0x000fe400078e00ff */
[----:B--2---:R-:W-:-:S04]  /*0190*/  IMAD.WIDE.U32 R2, R4, R4, RZ ;  /* 0x0000000404027225 */ /* 0x004fc800078e00ff */
[----:B------:R-:W-:Y:S02]  /*01a0*/  IMAD.MOV.U32 R12, RZ, RZ, R3 ;  /* 0x000000ffff0c7224 */ /* 0x000fe400078e0003 */
[----:B0-----:R-:W-:Y:S02]  /*01b0*/  IMAD R33, R2, UR20, RZ ;  /* 0x0000001402217c24 */ /* 0x001fe4000f8e02ff */
[----:B---3--:R-:W-:-:S04]  /*01c0*/  IMAD.WIDE.U32 R12, R4, R34, R12 ;  /* 0x00000022040c7225 */ /* 0x008fc800078e000c */
[----:B------:R-:W-:Y:S01]  /*01d0*/  IMAD.MOV.U32 R16, RZ, RZ, R13 ;  /* 0x000000ffff107224 */ /* 0x000fe200078e000d */
[----:B------:R-:W-:Y:S01]  /*01e0*/  MOV R14, R12 ;  /* 0x0000000c000e7202 */ /* 0x000fe20000000f00 */
[----:B------:R-:W-:Y:S02]  /*01f0*/  IMAD.MOV.U32 R3, RZ, RZ, RZ ;  /* 0x000000ffff037224 */ /* 0x000fe400078e00ff */
[----:B----4-:R-:W-:-:S04]  /*0200*/  IMAD.WIDE.U32 R12, R4, R31, R16 ;  /* 0x0000001f040c7225 */ /* 0x010fc800078e0010 */
[----:B------:R-:W-:-:S04]  /*0210*/  IMAD.WIDE.U32 R14, R4, R34, R14 ;  /* 0x00000022040e7225 */ /* 0x000fc800078e000e */
[----:B-1----:R-:W-:Y:S01]  /*0220*/  IMAD.HI.U32 R3, R33, UR12, R2 ;  /* 0x0000000c21037c27 */ /* 0x002fe2000f8e0002 */
[----:B------:R-:W-:-:S03]  /*0230*/  IADD3 R16, P0, PT, R12, R15, RZ ;  /* 0x0000000f0c107210 */ /* 0x000fc60007f1e0ff */
[----:B------:R-:W-:Y:S01]  /*0240*/  IMAD.MOV.U32 R2, RZ, RZ, R13 ;  /* 0x000000ffff027224 */ /* 0x000fe200078e000d */
[----:B------:R-:W-:Y:S02]  /*0250*/  IADD3.X R17, PT, PT, RZ, RZ, RZ, P0, !PT ;  /* 0x000000ffff117210 */ /* 0x000fe400007fe4ff */
[----:B------:R-:W-:Y:S01]  /*0260*/  IADD3 R14, P0, PT, R14, R3, RZ ;  /* 0x000000030e0e7210 */ /* 0x000fe20007f1e0ff */
[----:B------:R-:W-:Y:S02]  /*0270*/  IMAD.MOV.U32 R3, RZ, RZ, RZ ;  /* 0x000000ffff037224 */ /* 0x000fe400078e00ff */
[----:B------:R-:W-:Y:S01]  /*0280*/  IMAD.WIDE.U32 R12, R34, R34, R16 ;  /* 0x00000022220c7225 */ /* 0x000fe200078e0010 */
[----:B------:R-:W-:-:S03]  /*0290*/  IADD3.X R15, PT, PT, RZ, RZ, RZ, P0, !PT ;  /* 0x000000ffff0f7210 */ /* 0x000fc600007fe4ff */
[----:B-----5:R-:W-:-:S04]  /*02a0*/  IMAD.WIDE.U32 R2, R4, R11, R2 ;  /* 0x0000000b04027225 */ /* 0x020fc800078e0002 */
[----:B------:R-:W-:Y:S01]  /*02b0*/  IMAD.MOV.U32 R18, RZ, RZ, R3 ;  /* 0x000000ffff127224 */ /* 0x000fe200078e0003 */
[----:B------:R-:W-:Y:S01]  /*02c0*/  IADD3 R16, P0, PT, R2, R13, RZ ;  /* 0x0000000d02107210 */ /* 0x000fe20007f1e0ff */
[----:B------:R-:W-:Y:S02]  /*02d0*/  IMAD.MOV.U32 R13, RZ, RZ, RZ ;  /* 0x000000ffff0d7224 */ /* 0x000fe400078e00ff */
[----:B------:R-:W-:-:S04]  /*02e0*/  IMAD.WIDE.U32 R2, R33, UR13, R14 ;  /* 0x0000000d21027c25 */ /* 0x000fc8000f8e000e */
[----:B------:R-:W-:Y:S01]  /*02f0*/  IMAD.X R17, RZ, RZ, RZ, P0 ;  /* 0x000000ffff117224 */ /* 0x000fe200000e06ff */
[----:B------:R-:W-:Y:S01]  /*0300*/  MOV R20, R2 ;  /* 0x0000000200147202 */ /* 0x000fe20000000f00 */
[----:B------:R-:W-:-:S04]  /*0310*/  IMAD.WIDE.U32 R12, R4, R31, R12 ;  /* 0x0000001f040c7225 */ /* 0x000fc800078e000c */
[----:B------:R-:W-:Y:S01]  /*0320*/  IMAD.WIDE.U32 R16, R34, R31, R16 ;  /* 0x0000001f22107225 */ /* 0x000fe200078e0010 */
[----:B------:R-:W-:-:S03]  /*0330*/  IADD3 R14, P2, PT, R12, R3, RZ ;  /* 0x000000030c0e7210 */ /* 0x000fc60007f5e0ff */
[----:B------:R-:W-:Y:S01]  /*0340*/  IMAD.WIDE.U32 R18, R4, R10, R18 ;  /* 0x0000000a04127225 */ /* 0x000fe200078e0012 */
[----:B------:R-:W-:-:S03]  /*0350*/  IADD3 R12, P1, PT, R16, R13, RZ ;  /* 0x0000000d100c7210 */ /* 0x000fc60007f3e0ff */
[----:B------:R-:W-:Y:S01]  /*0360*/  IMAD R3, R2, UR20, RZ ;  /* 0x0000001402037c24 */ /* 0x000fe2000f8e02ff */
[----:B------:R-:W-:Y:S01]  /*0370*/  IADD3 R16, P0, PT, R18, R17, RZ ;  /* 0x0000001112107210 */ /* 0x000fe20007f1e0ff */
[----:B------:R-:W-:Y:S02]  /*0380*/  IMAD.X R15, RZ, RZ, RZ, P2 ;  /* 0x000000ffff0f7224 */ /* 0x000fe400010e06ff */
[----:B------:R-:W-:Y:S01]  /*0390*/  IMAD.X R13, RZ, RZ, RZ, P1 ;  /* 0x000000ffff0d7224 */ /* 0x000fe200008e06ff */
[----:B------:R-:W-:Y:S01]  /*03a0*/  IADD3.X R17, PT, PT, RZ, RZ, RZ, P0, !PT ;  /* 0x000000ffff117210 */ /* 0x000fe200007fe4ff */
[----:B------:R-:W-:-:S04]  /*03b0*/  IMAD.HI.U32 R21, R3, UR12, R20 ;  /* 0x0000000c03157c27 */ /* 0x000fc8000f8e0014 */
[----:B------:R-:W-:-:S04]  /*03c0*/  IMAD.WIDE.U32 R14, R33, UR14, R14 ;  /* 0x0000000e210e7c25 */ /* 0x000fc8000f8e000e */
[----:B------:R-:W-:Y:S01]  /*03d0*/  IMAD.WIDE.U32 R12, R34, R31, R12 ;  /* 0x0000001f220c7225 */ /* 0x000fe200078e000c */
[----:B------:R-:W-:-:S03]  /*03e0*/  IADD3 R24, P1, PT, R14, R21, RZ ;  /* 0x000000150e187210 */ /* 0x000fc60007f3e0ff */
[----:B------:R-:W-:Y:S01]  /*03f0*/  IMAD.WIDE.U32 R16, R34, R11, R16 ;  /* 0x0000000b22107225 */ /* 0x000fe200078e0010 */
[----:B------:R-:W-:-:S03]  /*0400*/  MOV R20, R12 ;  /* 0x0000000c00147202 */ /* 0x000fc60000000f00 */
[----:B------:R-:W-:Y:S01]  /*0410*/  IMAD.MOV.U32 R21, RZ, RZ, RZ ;  /* 0x000000ffff157224 */ /* 0x000fe200078e00ff */
[----:B------:R-:W-:Y:S01]  /*0420*/  IADD3 R18, P0, PT, R16, R13, RZ ;  /* 0x0000000d10127210 */ /* 0x000fe20007f1e0ff */
[----:B------:R-:W-:Y:S02]  /*0430*/  IMAD.MOV.U32 R28, RZ, RZ, R19 ;  /* 0x000000ffff1c7224 */ /* 0x000fe400078e0013 */
[----:B------:R-:W-:Y:S01]  /*0440*/  IMAD.WIDE.U32 R20, R4, R11, R20 ;  /* 0x0000000b04147225 */ /* 0x000fe200078e0014 */
[----:B------:R-:W-:-:S03]  /*0450*/  IADD3.X R19, PT, PT, RZ, RZ, RZ, P0, !PT ;  /* 0x000000ffff137210 */ /* 0x000fc600007fe4ff */
[----:B------:R-:W-:-:S04]  /*0460*/  IMAD.WIDE.U32 R28, R4, R9, R28 ;  /* 0x00000009041c7225 */ /* 0x000fc800078e001c */
[----:B------:R-:W-:Y:S01]  /*0470*/  IMAD.X R25, RZ, RZ, RZ, P1 ;  /* 0x000000ffff197224 */ /* 0x000fe200008e06ff */
[----:B------:R-:W-:Y:S01]  /*0480*/  IADD3 R14, P1, PT, R20, R15, RZ ;  /* 0x0000000f140e7210 */ /* 0x000fe20007f3e0ff */
[----:B------:R-:W-:Y:S01]  /*0490*/  IMAD.WIDE.U32 R18, R31, R31, R18 ;  /* 0x0000001f1f127225 */ /* 0x000fe200078e0012 */
[----:B------:R-:W-:Y:S02]  /*04a0*/  IADD3 R16, P0, PT, R28, R17, RZ ;  /* 0x000000111c107210 */ /* 0x000fe40007f1e0ff */
[----:B------:R-:W-:Y:S01]  /*04b0*/  MOV R28, R29 ;  /* 0x0000001d001c7202 */ /* 0x000fe20000000f00 */
[----:B------:R-:W-:Y:S01]  /*04c0*/  IMAD.X R15, RZ, RZ, RZ, P1 ;  /* 0x000000ffff0f7224 */ /* 0x000fe200008e06ff */
[----:B------:R-:W-:Y:S01]  /*04d0*/  IADD3 R20, P1, PT, R18, R21, RZ ;  /* 0x0000001512147210 */ /* 0x000fe20007f3e0ff */
[----:B------:R-:W-:-:S04]  /*04e0*/  IMAD.WIDE.U32 R24, R3, UR13, R24 ;  /* 0x0000000d03187c25 */ /* 0x000fc8000f8e0018 */
[----:B------:R-:W-:Y:S01]  /*04f0*/  IMAD.X R17, RZ, RZ, RZ, P0 ;  /* 0x000000ffff117224 */ /* 0x000fe200000e06ff */
[----:B------:R-:W-:Y:S01]  /*0500*/  MOV R12, R24 ;  /* 0x00000018000c7202 */ /* 0x000fe20000000f00 */
[----:B------:R-:W-:-:S04]  /*0510*/  IMAD.WIDE.U32 R14, R33, UR15, R14 ;  /* 0x0000000f210e7c25 */ /* 0x000fc8000f8e000e */
[----:B------:R-:W-:-:S04]  /*0520*/  IMAD.WIDE.U32 R16, R34, R10, R16 ;  /* 0x0000000a22107225 */ /* 0x000fc800078e0010 */
[----:B------:R-:W-:Y:S01]  /*0530*/  IMAD R30, R24, UR20, RZ ;  /* 0x00000014181e7c24 */ /* 0x000fe2000f8e02ff */
[----:B------:R-:W-:Y:S01]  /*0540*/  IADD3 R18, P0, PT, R16, R19, RZ ;  /* 0x0000001310127210 */ /* 0x000fe20007f1e0ff */
[----:B------:R-:W-:Y:S01]  /*0550*/  IMAD.X R21, RZ, RZ, RZ, P1 ;  /* 0x000000ffff157224 */ /* 0x000fe200008e06ff */
[----:B------:R-:W-:Y:S01]  /*0560*/  IADD3 R24, P1, PT, R14, R25, RZ ;  /* 0x000000190e187210 */ /* 0x000fe20007f3e0ff */
[----:B------:R-:W-:Y:S02]  /*0570*/  IMAD.MOV.U32 R29, RZ, RZ, RZ ;  /* 0x000000ffff1d7224 */ /* 0x000fe400078e00ff */
[----:B------:R-:W-:Y:S01]  /*0580*/  IMAD.MOV.U32 R13, RZ, RZ, RZ ;  /* 0x000000ffff0d7224 */ /* 0x000fe200078e00ff */
[----:B------:R-:W-:Y:S01]  /*0590*/  IADD3.X R25, PT, PT, RZ, RZ, RZ, P1, !PT ;  /* 0x000000ffff197210 */ /* 0x000fe20000ffe4ff */
[----:B------:R-:W-:-:S04]  /*05a0*/  IMAD.WIDE.U32 R28, R4, R5, R28 ;  /* 0x00000005041c7225 */ /* 0x000fc800078e001c */
[----:B------:R-:W-:-:S04]  /*05b0*/  IMAD.WIDE.U32 R20, R34, R11, R20 ;  /* 0x0000000b22147225 */ /* 0x000fc800078e0014 */
[----:B------:R-:W-:Y:S01]  /*05c0*/  IMAD.X R19, RZ, RZ, RZ, P0 ;  /* 0x000000ffff137224 */ /* 0x000fe200000e06ff */
[----:B------:R-:W-:Y:S01]  /*05d0*/  IADD3 R16, P0, PT, R28, R17, RZ ;  /* 0x000000111c107210 */ /* 0x000fe20007f1e0ff */
[----:B------:R-:W-:-:S03]  /*05e0*/  IMAD.HI.U32 R13, R30, UR12, R12 ;  /* 0x0000000c1e0d7c27 */ /* 0x000fc6000f8e000c */
[----:B------:R-:W-:Y:S01]  /*05f0*/  IADD3.X R17, PT, PT, RZ, RZ, RZ, P0, !PT ;  /* 0x000000ffff117210 */ /* 0x000fe200007fe4ff */
[----:B------:R-:W-:Y:S02]  /*0600*/  IMAD.MOV.U32 R22, RZ, RZ, R20 ;  /* 0x000000ffff167224 */ /* 0x000fe400078e0014 */
[----:B------:R-:W-:-:S04]  /*0610*/  IMAD.WIDE.U32 R24, R3, UR14, R24 ;  /* 0x0000000e03187c25 */ /* 0x000fc8000f8e0018 */
[----:B------:R-:W-:Y:S02]  /*0620*/  IMAD.MOV.U32 R28, RZ, RZ, R29 ;  /* 0x000000ffff1c7224 */ /* 0x000fe400078e001d */
[----:B------:R-:W-:Y:S02]  /*0630*/  HFMA2 R29, -RZ, RZ, 0, 0 ;  /* 0x00000000ff1d7431 */ /* 0x000fe400000001ff */
[----:B------:R-:W-:Y:S01]  /*0640*/  IMAD.WIDE.U32 R22, R4, R10, R22 ;  /* 0x0000000a04167225 */ /* 0x000fe200078e0016 */
[----:B------:R-:W-:-:S03]  /*0650*/  IADD3 R12, P1, PT, R24, R13, RZ ;  /* 0x0000000d180c7210 */ /* 0x000fc60007f3e0ff */
[----:B------:R-:W-:Y:S01]  /*0660*/  IMAD.WIDE.U32 R18, R31, R11, R18 ;  /* 0x0000000b1f127225 */ /* 0x000fe200078e0012 */
[----:B------:R-:W-:-:S03]  /*0670*/  IADD3 R14, P0, PT, R22, R15, RZ ;  /* 0x0000000f160e7210 */ /* 0x000fc60007f1e0ff */
[----:B------:R-:W-:Y:S01]  /*0680*/  IMAD.X R13, RZ, RZ, RZ, P1 ;  /* 0x000000ffff0d7224 */ /* 0x000fe200008e06ff */
[----:B------:R-:W-:Y:S01]  /*0690*/  IADD3 R20, P2, PT, R18, R21, RZ ;  /* 0x0000001512147210 */ /* 0x000fe20007f5e0ff */
[----:B------:R-:W-:-:S04]  /*06a0*/  IMAD.WIDE.U32 R16, R34, R9, R16 ;  /* 0x0000000922107225 */ /* 0x000fc800078e0010 */
[----:B------:R-:W-:Y:S01]  /*06b0*/  IMAD.WIDE.U32 R28, R4, R0, R28 ;  /* 0x00000000041c7225 */ /* 0x000fe200078e001c */
[----:B------:R-:W-:-:S03]  /*06c0*/  IADD3 R18, P1, PT, R16, R19, RZ ;  /* 0x0000001310127210 */ /* 0x000fc60007f3e0ff */
[----:B------:R-:W-:Y:S01]  /*06d0*/  IMAD.X R15, RZ, RZ, RZ, P0 ;  /* 0x000000ffff0f7224 */ /* 0x000fe200000e06ff */
[----:B------:R-:W-:Y:S01]  /*06e0*/  IADD3 R24, P0, PT, R28, R17, RZ ;  /* 0x000000111c187210 */ /* 0x000fe20007f1e0ff */
[----:B------:R-:W-:Y:S01]  /*06f0*/  IMAD.WIDE.U32 R12, R30, UR13, R12 ;  /* 0x0000000d1e0c7c25 */ /* 0x000fe2000f8e000c */
[----:B------:R-:W-:-:S03]  /*0700*/  IADD3.X R19, PT, PT, RZ, RZ, RZ, P1, !PT ;  /* 0x000000ffff137210 */ /* 0x000fc60000ffe4ff */
[----:B------:R-:W-:-:S04]  /*0710*/  IMAD.WIDE.U32 R14, R33, UR22, R14 ;  /* 0x00000016210e7c25 */ /* 0x000fc8000f8e000e */
[----:B------:R-:W-:Y:S02]  /*0720*/  IMAD R2, R12, UR20, RZ ;  /* 0x000000140c027c24 */ /* 0x000fe4000f8e02ff */
[----:B------:R-:W-:Y:S02]  /*0730*/  IMAD.MOV.U32 R16, RZ, RZ, R12 ;  /* 0x000000ffff107224 */ /* 0x000fe400078e000c */
[----:B------:R-:W-:Y:S02]  /*0740*/  IMAD.MOV.U32 R17, RZ, RZ, RZ ;  /* 0x000000ffff117224 */ /* 0x000fe400078e00ff */
[----:B------:R-:W-:Y:S02]  /*0750*/  IMAD.X R21, RZ, RZ, RZ, P2 ;  /* 0x000000ffff157224 */ /* 0x000fe400010e06ff */
[----:B------:R-:W-:Y:S01]  /*0760*/  IMAD.HI.U32 R27, R2, UR12, R16 ;  /* 0x0000000c021b7c27 */ /* 0x000fe2000f8e0010 */
[----:B------:R-:W-:Y:S02]  /*0770*/  IADD3 R16, P1, PT, R14, R25, RZ ;  /* 0x000000190e107210 */ /* 0x000fe40007f3e0ff */
[----:B------:R-:W-:Y:S01]  /*0780*/  IADD3.X R25, PT, PT, RZ, RZ, RZ, P0, !PT ;  /* 0x000000ffff197210 */ /* 0x000fe200007fe4ff */
[----:B------:R-:W-:-:S04]  /*0790*/  IMAD.WIDE.U32 R20, R31, R11, R20 ;  /* 0x0000000b1f147225 */ /* 0x000fc800078e0014 */
[----:B------:R-:W-:Y:S01]  /*07a0*/  IMAD.WIDE.U32 R18, R31, R10, R18 ;  /* 0x0000000a1f127225 */ /* 0x000fe200078e0012 */
[----:B------:R-:W-:-:S03]  /*07b0*/  IADD3 R22, P3, PT, R20, R23, RZ ;  /* 0x0000001714167210 */ /* 0x000fc60007f7e0ff */
[----:B------:R-:W-:Y:S01]  /*07c0*/  IMAD.X R17, RZ, RZ, RZ, P1 ;  /* 0x000000ffff117224 */ /* 0x000fe200008e06ff */
[----:B------:R-:W-:Y:S01]  /*07d0*/  IADD3 R18, P2, PT, R18, R21, RZ ;  /* 0x0000001512127210 */ /* 0x000fe20007f5e0ff */
[----:B------:R-:W-:-:S04]  /*07e0*/  IMAD.WIDE.U32 R24, R34, R5, R24 ;  /* 0x0000000522187225 */ /* 0x000fc800078e0018 */
[----:B------:R-:W-:Y:S01]  /*07f0*/  IMAD.WIDE.U32 R16, R3, UR15, R16 ;  /* 0x0000000f03107c25 */ /* 0x000fe2000f8e0010 */
[----:B------:R-:W-:Y:S02]  /*0800*/  IADD3 R24, P1, PT, R24, R19, RZ ;  /* 0x0000001318187210 */ /* 0x000fe40007f3e0ff */
[----:B------:R-:W-:Y:S01]  /*0810*/  IADD3 R28, P0, PT, R29, R25, RZ ;  /* 0x000000191d1c7210 */ /* 0x000fe20007f1e0ff */
[----:B------:R-:W-:Y:S01]  /*0820*/  IMAD.X R23, RZ, RZ, RZ, P3 ;  /* 0x000000ffff177224 */ /* 0x000fe200018e06ff */
[----:B------:R-:W-:Y:S01]  /*0830*/  IADD3.X R19, PT, PT, RZ, RZ, RZ, P2, !PT ;  /* 0x000000ffff137210 */ /* 0x000fe200017fe4ff */
[----:B------:R-:W-:Y:S01]  /*0840*/  IMAD.X R25, RZ, RZ, RZ, P1 ;  /* 0x000000ffff197224 */ /* 0x000fe200008e06ff */
[----:B------:R-:W-:Y:S01]  /*0850*/  IADD3 R12, P2, PT, R16, R13, RZ ;  /* 0x0000000d100c7210 */ /* 0x000fe20007f5e0ff */
[----:B------:R-:W-:Y:S02]  /*0860*/  IMAD.X R29, RZ, RZ, RZ, P0 ;  /* 0x000000ffff1d7224 */ /* 0x000fe400000e06ff */
[----:B------:R-:W-:Y:S01]  /*0870*/  IMAD.WIDE.U32 R22, R34, R10, R22 ;  /* 0x0000000a22167225 */ /* 0x000fe200078e0016 */
[----:B------:R-:W-:-:S03]  /*0880*/  IADD3.X R13, PT, PT, RZ, RZ, RZ, P2, !PT ;  /* 0x000000ffff0d7210 */ /* 0x000fc600017fe4ff */
[----:B------:R-:W-:-:S04]  /*0890*/  IMAD.WIDE.U32 R18, R11, R11, R18 ;  /* 0x0000000b0b127225 */ /* 0x000fc800078e0012 */
[----:B------:R-:W-:Y:S01]  /*08a0*/  IMAD.WIDE.U32 R24, R31, R9, R24 ;  /* 0x000000091f187225 */ /* 0x000fe200078e0018 */
[----:B------:R-:W-:-:S03]  /*08b0*/  IADD3 R20, P2, PT, R18, R23, RZ ;  /* 0x0000001712147210 */ /* 0x000fc60007f5e0ff */
[----:B------:R-:W-:Y:S01]  /*08c0*/  IMAD.WIDE.U32 R28, R34, R0, R28 ;  /* 0x00000000221c7225 */ /* 0x000fe200078e001c */
[----:B------:R-:W-:Y:S02]  /*08d0*/  IADD3 R18, P1, PT, R24, R19, RZ ;  /* 0x0000001318127210 */ /* 0x000fe40007f3e0ff */
[----:B------:R-:W-:Y:S01]  /*08e0*/  IADD3.X R21, PT, PT, RZ, RZ, RZ, P2, !PT ;  /* 0x000000ffff157210 */ /* 0x000fe200017fe4ff */
[----:B------:R-:W-:Y:S01]  /*08f0*/  IMAD.WIDE.U32 R12, R30, UR14, R12 ;  /* 0x0000000e1e0c7c25 */ /* 0x000fe2000f8e000c */
[----:B------:R-:W-:-:S03]  /*0900*/  IADD3 R24, P0, PT, R28, R25, RZ ;  /* 0x000000191c187210 */ /* 0x000fc60007f1e0ff */
[----:B------:R-:W-:Y:S01]  /*0910*/  IMAD.MOV.U32 R23, RZ, RZ, RZ ;  /* 0x000000ffff177224 */ /* 0x000fe200078e00ff */
[----:B------:R-:W-:Y:S01]  /*0920*/  IADD3 R26, P3, PT, R12, R27, RZ ;  /* 0x0000001b0c1a7210 */ /* 0x000fe20007f7e0ff */
[----:B------:R-:W-:Y:S02]  /*0930*/  IMAD.X R25, RZ, RZ, RZ, P0 ;  /* 0x000000ffff197224 */ /* 0x000fe400000e06ff */
[----:B------:R-:W-:-:S04]  /*0940*/  IMAD.WIDE.U32 R22, R4, R9, R22 ;  /* 0x0000000904167225 */ /* 0x000fc800078e0016 */
[----:B------:R-:W-:Y:S01]  /*0950*/  IMAD.X R27, RZ, RZ, RZ, P3 ;  /* 0x000000ffff1b7224 */ /* 0x000fe200018e06ff */
[----:B------:R-:W-:Y:S01]  /*0960*/  IADD3 R14, P0, PT, R22, R15, RZ ;  /* 0x0000000f160e7210 */ /* 0x000fe20007f1e0ff */
[----:B------:R-:W-:Y:S02]  /*0970*/  IMAD.X R19, RZ, RZ, RZ, P1 ;  /* 0x000000ffff137224 */ /* 0x000fe400008e06ff */
[----:B------:R-:W-:Y:S01]  /*0980*/  IMAD.WIDE.U32 R24, R31, R5, R24 ;  /* 0x000000051f187225 */ /* 0x000fe200078e0018 */
[----:B------:R-:W-:-:S03]  /*0990*/  IADD3.X R15, PT, PT, RZ, RZ, RZ, P0, !PT ;  /* 0x000000ffff0f7210 */ /* 0x000fc600007fe4ff */
[----:B------:R-:W-:Y:S01]  /*09a0*/  IMAD.WIDE.U32 R26, R2, UR13, R26 ;  /* 0x0000000d021a7c25 */ /* 0x000fe2000f8e001a */
[----:B------:R-:W-:-:S03]  /*09b0*/  IADD3 R28, P0, PT, R29, R25, RZ ;  /* 0x000000191d1c7210 */ /* 0x000fc60007f1e0ff */
[----:B------:R-:W-:-:S04]  /*09c0*/  IMAD.WIDE.U32 R20, R31, R10, R20 ;  /* 0x0000000a1f147225 */ /* 0x000fc800078e0014 */
[----:B------:R-:W-:Y:S01]  /*09d0*/  IMAD.WIDE.U32 R18, R11, R10, R18 ;  /* 0x0000000a0b127225 */ /* 0x000fe200078e0012 */
[----:B------:R-:W-:-:S03]  /*09e0*/  IADD3 R22, P3, PT, R20, R23, RZ ;  /* 0x0000001714167210 */ /* 0x000fc60007f7e0ff */
[----:B------:R-:W-:Y:S01]  /*09f0*/  IMAD R8, R26, UR20, RZ ;  /* 0x000000141a087c24 */ /* 0x000fe2000f8e02ff */
[----:B------:R-:W-:Y:S01]  /*0a00*/  IADD3 R18, P2, PT, R18, R21, RZ ;  /* 0x0000001512127210 */ /* 0x000fe20007f5e0ff */
[----:B------:R-:W-:Y:S01]  /*0a10*/  IMAD.WIDE.U32 R14, R33, UR23, R14 ;  /* 0x00000017210e7c25 */ /* 0x000fe2000f8e000e */
[----:B------:R-:W-:Y:S02]  /*0a20*/  IADD3 R24, P1, PT, R24, R19, RZ ;  /* 0x0000001318187210 */ /* 0x000fe40007f3e0ff */
[----:B------:R-:W-:Y:S01]  /*0a30*/  R2UR UR16, R8 ;  /* 0x00000000081072ca */ /* 0x000fe200000e0000 */
[----:B------:R-:W-:Y:S01]  /*0a40*/  IMAD.X R29, RZ, RZ, RZ, P0 ;  /* 0x000000ffff1d7224 */ /* 0x000fe200000e06ff */
[----:B------:R-:W-:Y:S01]  /*0a50*/  IADD3 R16, P0, PT, R14, R17, RZ ;  /* 0x000000110e107210 */ /* 0x000fe20007f1e0ff */
[----:B------:R-:W-:Y:S01]  /*0a60*/  IMAD.X R23, RZ, RZ, RZ, P3 ;  /* 0x000000ffff177224 */ /* 0x000fe200018e06ff */
[----:B------:R-:W-:Y:S01]  /*0a70*/  IADD3.X R25, PT, PT, RZ, RZ, RZ, P1, !PT ;  /* 0x000000ffff197210 */ /* 0x000fe20000ffe4ff */
[----:B------:R-:W-:-:S02]  /*0a80*/  IMAD.X R19, RZ, RZ, RZ, P2 ;  /* 0x000000ffff137224 */ /* 0x000fc400010e06ff */
[----:B------:R-:W-:Y:S02]  /*0a90*/  IMAD.X R17, RZ, RZ, RZ, P0 ;  /* 0x000000ffff117224 */ /* 0x000fe400000e06ff */
[----:B------:R-:W-:-:S04]  /*0aa0*/  IMAD.WIDE.U32 R22, R34, R9, R22 ;  /* 0x0000000922167225 */ /* 0x000fc800078e0016 */
[----:B------:R-:W-:Y:S01]  /*0ab0*/  IMAD.WIDE.U32 R18, R11, R10, R18 ;  /* 0x0000000a0b127225 */ /* 0x000fe200078e0012 */
[----:B------:R-:W-:-:S03]  /*0ac0*/  MOV R8, UR16 ;  /* 0x0000001000087c02 */ /* 0x000fc60008000f00 */
[----:B------:R-:W-:Y:S01]  /*0ad0*/  IMAD.WIDE.U32 R16, R3, UR22, R16 ;  /* 0x0000001603107c25 */ /* 0x000fe2000f8e0010 */
[----:B------:R-:W-:-:S03]  /*0ae0*/  IADD3 R18, P2, PT, R18, R23, RZ ;  /* 0x0000001712127210 */ /* 0x000fc60007f5e0ff */
[----:B------:R-:W-:Y:S01]  /*0af0*/  IMAD.WIDE.U32 R24, R11, R9, R24 ;  /* 0x000000090b187225 */ /* 0x000fe200078e0018 */
[----:B------:R-:W-:-:S03]  /*0b00*/  IADD3 R12, P3, PT, R16, R13, RZ ;  /* 0x0000000d100c7210 */ /* 0x000fc60007f7e0ff */
[----:B------:R-:W-:Y:S01]  /*0b10*/  IMAD.MOV.U32 R23, RZ, RZ, RZ ;  /* 0x000000ffff177224 */ /* 0x000fe200078e00ff */
[----:B------:R-:W-:Y:S01]  /*0b20*/  IADD3 R24, P1, PT, R24, R19, RZ ;  /* 0x0000001318187210 */ /* 0x000fe20007f3e0ff */
[----:B------:R-:W-:Y:S01]  /*0b30*/  IMAD.WIDE.U32 R28, R31, R0, R28 ;  /* 0x000000001f1c7225 */ /* 0x000fe200078e001c */
[----:B------:R-:W-:-:S03]  /*0b40*/  IADD3.X R19, PT, PT, RZ, RZ, RZ, P2, !PT ;  /* 0x000000ffff137210 */ /* 0x000fc600017fe4ff */
[----:B------:R-:W-:Y:S02]  /*0b50*/  IMAD.MOV.U32 R20, RZ, RZ, R26 ;  /* 0x000000ffff147224 */ /* 0x000fe400078e001a */
[----:B------:R-:W-:Y:S02]  /*0b60*/  IMAD.MOV.U32 R21, RZ, RZ, RZ ;  /* 0x000000ffff157224 */ /* 0x000fe400078e00ff */
[----:B------:R-:W-:-:S04]  /*0b70*/  IMAD.WIDE.U32 R22, R4, R5, R22 ;  /* 0x0000000504167225 */ /* 0x000fc800078e0016 */
[----:B------:R-:W-:Y:S01]  /*0b80*/  IMAD.HI.U32 R32, R8, UR12, R20 ;  /* 0x0000000c08207c27 */ /* 0x000fe2000f8e0014 */
[----:B------:R-:W-:-:S03]  /*0b90*/  IADD3 R20, P0, PT, R28, R25, RZ ;  /* 0x000000191c147210 */ /* 0x000fc60007f1e0ff */
[----:B------:R-:W-:Y:S01]  /*0ba0*/  IMAD.X R13, RZ, RZ, RZ, P3 ;  /* 0x000000ffff0d7224 */ /* 0x000fe200018e06ff */
[----:B------:R-:W-:Y:S01]  /*0bb0*/  IADD3 R28, P3, PT, R22, R15, RZ ;  /* 0x0000000f161c7210 */ /* 0x000fe20007f7e0ff */
[----:B------:R-:W-:Y:S01]  /*0bc0*/  IMAD.X R25, RZ, RZ, RZ, P1 ;  /* 0x000000ffff197224 */ /* 0x000fe200008e06ff */
[----:B------:R-:W0:Y:S01]  /*0bd0*/  LDC.64 R14, c[0x3][0x18] ;  /* 0x00c00600ff0e7b82 */ /* 0x000e220000000a00 */
[----:B------:R-:W-:Y:S01]  /*0be0*/  IADD3.X R21, PT, PT, RZ, RZ, RZ, P0, !PT ;  /* 0x000000ffff157210 */ /* 0x000fe200007fe4ff */
[----:B------:R-:W-:-:S04]  /*0bf0*/  IMAD.WIDE.U32 R18, R31, R9, R18 ;  /* 0x000000091f127225 */ /* 0x000fc800078e0012 */
[----:B------:R-:W-:Y:S01]  /*0c00*/  IMAD.WIDE.U32 R24, R10, R10, R24 ;  /* 0x0000000a0a187225 */ /* 0x000fe200078e0018 */
[----:B------:R-:W-:-:S03]  /*0c10*/  IADD3 R18, P2, PT, R18, R23, RZ ;  /* 0x0000001712127210 */ /* 0x000fc60007f5e0ff */
[----:B------:R-:W-:Y:S01]  /*0c20*/  IMAD.WIDE.U32 R20, R11, R5, R20 ;  /* 0x000000050b147225 */ /* 0x000fe200078e0014 */
[----:B------:R-:W-:-:S03]  /*0c30*/  IADD3 R24, P1, PT, R24, R19, RZ ;  /* 0x0000001318187210 */ /* 0x000fc60007f3e0ff */
[----:B------:R-:W-:Y:S01]  /*0c40*/  IMAD.X R19, RZ, RZ, RZ, P2 ;  /* 0x000000ffff137224 */ /* 0x000fe200010e06ff */
[----:B------:R-:W-:Y:S01]  /*0c50*/  IADD3 R22, P0, PT, R20, R25, RZ ;  /* 0x0000001914167210 */ /* 0x000fe20007f1e0ff */
[----:B------:R-:W-:Y:S01]  /*0c60*/  IMAD.WIDE.U32 R12, R30, UR15, R12 ;  /* 0x0000000f1e0c7c25 */ /* 0x000fe2000f8e000c */
[----:B------:R-:W-:-:S03]  /*0c70*/  IADD3.X R25, PT, PT, RZ, RZ, RZ, P1, !PT ;  /* 0x000000ffff197210 */ /* 0x000fc60000ffe4ff */
[----:B------:R-:W-:Y:S01]  /*0c80*/  IMAD.X R23, RZ, RZ, RZ, P0 ;  /* 0x000000ffff177224 */ /* 0x000fe200000e06ff */
[----:B------:R-:W-:Y:S01]  /*0c90*/  IADD3 R20, P0, PT, R29, R21, RZ ;  /* 0x000000151d147210 */ /* 0x000fe20007f1e0ff */
[----:B------:R-:W-:Y:S01]  /*0ca0*/  IMAD.WIDE.U32 R24, R11, R9, R24 ;  /* 0x000000090b187225 */ /* 0x000fe200078e0018 */
[----:B------:R-:W-:Y:S02]  /*0cb0*/  IADD3.X R29, PT, PT, RZ, RZ, RZ, P3, !PT ;  /* 0x000000ffff1d7210 */ /* 0x000fe40001ffe4ff */
[----:B------:R-:W-:Y:S01]  /*0cc0*/  IADD3 R26, P4, PT, R12, R27, RZ ;  /* 0x0000001b0c1a7210 */ /* 0x000fe20007f9e0ff */
[----:B------:R-:W-:-:S04]  /*0cd0*/  IMAD.WIDE.U32 R18, R34, R5, R18 ;  /* 0x0000000522127225 */ /* 0x000fc800078e0012 */
[----:B------:R-:W-:Y:S01]  /*0ce0*/  IMAD.WIDE.U32 R22, R10, R9, R22 ;  /* 0x000000090a167225 */ /* 0x000fe200078e0016 */
[----:B------:R-:W-:-:S03]  /*0cf0*/  IADD3 R24, P2, PT, R24, R19, RZ ;  /* 0x0000001318187210 */ /* 0x000fc60007f5e0ff */
[----:B------:R-:W-:Y:S01]  /*0d00*/  IMAD.MOV.U32 R19, RZ, RZ, RZ ;  /* 0x000000ffff137224 */ /* 0x000fe200078e00ff */
[----:B------:R-:W-:Y:S01]  /*0d10*/  IADD3 R16, P1, PT, R22, R25, RZ ;  /* 0x0000001916107210 */ /* 0x000fe20007f3e0ff */
[----:B0-----:R-:W-:-:S04]  /*0d20*/  IMAD.WIDE.U32 R28, R33, R14, R28 ;  /* 0x0000000e211c7225 */ /* 0x001fc800078e001c */
[----:B------:R-:W-:Y:S01]  /*0d30*/  IMAD.X R27, RZ, RZ, RZ, P4 ;  /* 0x000000ffff1b7224 */ /* 0x000fe200020e06ff */
[----:B------:R-:W-:Y:S01]  /*0d40*/  IADD3 R28, P3, PT, R28, R17, RZ ;  /* 0x000000111c1c7210 */ /* 0x000fe20007f7e0ff */
[----:B------:R-:W-:-:S04]  /*0d50*/  IMAD.WIDE.U32 R18, R4, R0, R18 ;  /* 0x0000000004127225 */ /* 0x000fc800078e0012 */
[----:B------:R-:W-:Y:S02]  /*0d60*/  IMAD.X R25, RZ, RZ, RZ, P2 ;  /* 0x000000ffff197224 */ /* 0x000fe400010e06ff */
[----:B------:R-:W-:-:S04]  /*0d70*/  IMAD.WIDE.U32 R26, R2, UR14, R26 ;  /* 0x0000000e021a7c25 */ /* 0x000fc8000f8e001a */
[----:B------:R-:W-:Y:S01]  /*0d80*/  IMAD.X R21, RZ, RZ, RZ, P0 ;  /* 0x000000ffff157224 */ /* 0x000fe200000e06ff */
[----:B------:R-:W-:Y:S01]  /*0d90*/  IADD3 R18, P0, PT, R18, R29, RZ ;  /* 0x0000001d12127210 */ /* 0x000fe20007f1e0ff */
[----:B------:R-:W-:Y:S01]  /*0da0*/  IMAD.WIDE.U32 R24, R31, R5, R24 ;  /* 0x000000051f187225 */ /* 0x000fe200078e0018 */
[----:B------:R-:W-:Y:S02]  /*0db0*/  IADD3.X R29, PT, PT, RZ, RZ, RZ, P3, !PT ;  /* 0x000000ffff1d7210 */ /* 0x000fe40001ffe4ff */
[----:B------:R-:W-:Y:S01]  /*0dc0*/  IADD3 R32, P4, PT, R26, R32, RZ ;  /* 0x000000201a207210 */ /* 0x000fe20007f9e0ff */
[----:B------:R-:W-:Y:S01]  /*0dd0*/  IMAD.WIDE.U32 R20, R11, R0, R20 ;  /* 0x000000000b147225 */ /* 0x000fe200078e0014 */
[----:B------:R-:W-:Y:S02]  /*0de0*/  IADD3 R22, P2, PT, R24, R19, RZ ;  /* 0x0000001318167210 */ /* 0x000fe40007f5e0ff */
[----:B------:R-:W-:Y:S01]  /*0df0*/  IADD3.X R12, PT, PT, RZ, RZ, RZ, P4, !PT ;  /* 0x000000ffff0c7210 */ /* 0x000fe200027fe4ff */
[----:B------:R-:W-:Y:S01]  /*0e00*/  IMAD.X R17, RZ, RZ, RZ, P1 ;  /* 0x000000ffff117224 */ /* 0x000fe200008e06ff */
[----:B------:R-:W-:Y:S01]  /*0e10*/  R2UR UR4, R32 ;  /* 0x00000000200472ca */ /* 0x000fe200000e0000 */
[----:B------:R-:W-:Y:S01]  /*0e20*/  IMAD.WIDE.U32 R28, R3, UR23, R28 ;  /* 0x00000017031c7c25 */ /* 0x000fe2000f8e001c */
[----:B------:R-:W-:-:S03]  /*0e30*/  R2UR UR5, R12 ;  /* 0x000000000c0572ca */ /* 0x000fc600000e0000 */
[----:B------:R-:W-:Y:S01]  /*0e40*/  IMAD.X R19, RZ, RZ, RZ, P0 ;  /* 0x000000ffff137224 */ /* 0x000fe200000e06ff */
[----:B------:R-:W-:Y:S01]  /*0e50*/  IADD3 R32, P0, PT, R20, R23, RZ ;  /* 0x0000001714207210 */ /* 0x000fe20007f1e0ff */
[----:B------:R-:W-:-:S04]  /*0e60*/  IMAD.WIDE.U32 R16, R10, R9, R16 ;  /* 0x000000090a107225 */ /* 0x000fc800078e0010 */
[----:B------:R-:W-:Y:S01]  /*0e70*/  IMAD.X R23, RZ, RZ, RZ, P2 ;  /* 0x000000ffff177224 */ /* 0x000fe200010e06ff */
[----:B------:R-:W-:Y:S01]  /*0e80*/  IADD3 R12, P2, PT, R28, R13, RZ ;  /* 0x0000000d1c0c7210 */ /* 0x000fe20007f5e0ff */
[----:B------:R-:W-:Y:S01]  /*0e90*/  IMAD.WIDE.U32 R18, R33, R15, R18 ;  /* 0x0000000f21127225 */ /* 0x000fe200078e0012 */
[----:B------:R-:W-:Y:S01]  /*0ea0*/  IADD3 R24, P1, PT, R16, R25, RZ ;  /* 0x0000001910187210 */ /* 0x000fe20007f3e0ff */
[----:B------:R-:W-:Y:S01]  /*0eb0*/  UIMAD.WIDE.U32 UR4, UR16, UR13, UR4 ;  /* 0x0000000d100472a5 */ /* 0x000fe2000f8e0004 */
[----:B------:R-:W-:Y:S01]  /*0ec0*/  IADD3.X R33, PT, PT, RZ, RZ, RZ, P0, !PT ;  /* 0x000000ffff217210 */ /* 0x000fe200007fe4ff */
[----:B------:R-:W-:Y:S01]  /*0ed0*/  IMAD.X R13, RZ, RZ, RZ, P2 ;  /* 0x000000ffff0d7224 */ /* 0x000fe200010e06ff */
[----:B------:R-:W-:Y:S01]  /*0ee0*/  IADD3 R28, P0, PT, R18, R29, RZ ;  /* 0x0000001d121c7210 */ /* 0x000fe20007f1e0ff */
[----:B------:R-:W-:Y:S01]  /*0ef0*/  IMAD.X R25, RZ, RZ, RZ, P1 ;  /* 0x000000ffff197224 */ /* 0x000fe200008e06ff */
[----:B------:R-:W-:Y:S01]  /*0f00*/  UIMAD UR21, UR4, UR20, URZ ;  /* 0x00000014041572a4 */ /* 0x000fe2000f8e02ff */
[----:B------:R-:W-:Y:S01]  /*0f10*/  IMAD.WIDE.U32 R12, R30, UR22, R12 ;  /* 0x000000161e0c7c25 */ /* 0x000fe2000f8e000c */
[----:B------:R-:W-:-:S03]  /*0f20*/  IADD3.X R29, PT, PT, RZ, RZ, RZ, P0, !PT ;  /* 0x000000ffff1d7210 */ /* 0x000fc600007fe4ff */
[----:B------:R-:W-:Y:S01]  /*0f30*/  IMAD.WIDE.U32 R22, R34, R0, R22 ;  /* 0x0000000022167225 */ /* 0x000fe200078e0016 */
[----:B------:R-:W-:-:S03]  /*0f40*/  IADD3 R18, P4, PT, R12, R27, RZ ;  /* 0x0000001b0c127210 */ /* 0x000fc60007f9e0ff */
[----:B------:R-:W-:-:S04]  /*0f50*/  IMAD.WIDE.U32 R24, R11, R5, R24 ;  /* 0x000000050b187225 */ /* 0x000fc800078e0018 */
[----:B------:R-:W-:Y:S01]  /*0f60*/  IMAD.WIDE.U32 R32, R10, R5, R32 ;  /* 0x000000050a207225 */ /* 0x000fe200078e0020 */
[----:B------:R-:W-:Y:S02]  /*0f70*/  IADD3 R12, P1, PT, R24, R23, RZ ;  /* 0x00000017180c7210 */ /* 0x000fe40007f3e0ff */
[----:B------:R-:W-:Y:S01]  /*0f80*/  IADD3 R23, P0, PT, R22, R19, RZ ;  /* 0x0000001316177210 */ /* 0x000fe20007f1e0ff */
[----:B------:R-:W-:Y:S01]  /*0f90*/  IMAD.X R19, RZ, RZ, RZ, P4 ;  /* 0x000000ffff137224 */ /* 0x000fe200020e06ff */
[----:B------:R-:W-:Y:S01]  /*0fa0*/  IADD3 R16, P3, PT, R32, R17, RZ ;  /* 0x0000001120107210 */ /* 0x000fe20007f7e0ff */
[----:B------:R-:W-:Y:S01]  /*0fb0*/  IMAD.WIDE.U32 R28, R3, R14, R28 ;  /* 0x0000000e031c7225 */ /* 0x000fe200078e001c */
[----:B------:R-:W-:Y:S02]  /*0fc0*/  IADD3 R20, P2, PT, R21, R33, RZ ;  /* 0x0000002115147210 */ /* 0x000fe40007f5e0ff */
[----:B------:R-:W-:Y:S01]  /*0fd0*/  IADD3.X R17, PT, PT, RZ, RZ, RZ, P3, !PT ;  /* 0x000000ffff117210 */ /* 0x000fe20001ffe4ff */
[----:B------:R-:W-:Y:S01]  /*0fe0*/  IMAD.WIDE.U32 R18, R2, UR15, R18 ;  /* 0x0000000f02127c25 */ /* 0x000fe2000f8e0012 */
[----:B------:R-:W-:-:S03]  /*0ff0*/  IADD3 R26, P3, PT, R28, R13, RZ ;  /* 0x0000000d1c1a7210 */ /* 0x000fc60007f7e0ff */
[----:B------:R-:W-:Y:S01]  /*1000*/  IMAD.X R21, RZ, RZ, RZ, P2 ;  /* 0x000000ffff157224 */ /* 0x000fe200010e06ff */
[----:B------:R-:W-:Y:S01]  /*1010*/  IADD3 R22, P4, PT, R18, UR5, RZ ;  /* 0x0000000512167c10 */ /* 0x000fe2000ff9e0ff */
[----:B------:R-:W-:Y:S01]  /*1020*/  IMAD.X R27, RZ, RZ, RZ, P3 ;  /* 0x000000ffff1b7224 */ /* 0x000fe200018e06ff */
[----:B------:R-:W-:Y:S01]  /*1030*/  IADD3 R28, P2, PT, R29, R23, RZ ;  /* 0x000000171d1c7210 */ /* 0x000fe20007f5e0ff */
[----:B------:R-:W-:Y:S01]  /*1040*/  IMAD.WIDE.U32 R16, R9, R9, R16 ;  /* 0x0000000909107225 */ /* 0x000fe200078e0010 */
[----:B------:R-:W-:Y:S01]  /*1050*/  IADD3.X R23, PT, PT, RZ, RZ, RZ, P4, !PT ;  /* 0x000000ffff177210 */ /* 0x000fe200027fe4ff */
[----:B------:R-:W-:Y:S02]  /*1060*/  UMOV UR5, URZ ;  /* 0x000000ff00057c82 */ /* 0x000fe40008000000 */
[----:B------:R-:W-:Y:S01]  /*1070*/  IMAD.X R29, RZ, RZ, RZ, P2 ;  /* 0x000000ffff1d7224 */ /* 0x000fe200010e06ff */
[----:B------:R-:W-:Y:S01]  /*1080*/  UIMAD.WIDE.U32 UR4, UR21, UR12, UR4 ;  /* 0x0000000c150472a5 */ /* 0x000fe2000f8e0004 */
[----:B------:R-:W-:Y:S01]  /*1090*/  IMAD.WIDE.U32 R26, R30, UR23, R26 ;  /* 0x000000171e1a7c25 */ /* 0x000fe2000f8e001a */
[----:B------:R-:W-:-:S03]  /*10a0*/  IADD3 R24, P3, PT, R16, R25, RZ ;  /* 0x0000001910187210 */ /* 0x000fc60007f7e0ff */
[----:B------:R-:W-:Y:S01]  /*10b0*/  IMAD.WIDE.U32 R22, R8, UR14, R22 ;  /* 0x0000000e08167c25 */ /* 0x000fe2000f8e0016 */
[----:B------:R-:W-:-:S03]  /*10c0*/  IADD3 R18, P5, PT, R26, R19, RZ ;  /* 0x000000131a127210 */ /* 0x000fc60007fbe0ff */
[----:B------:R-:W-:Y:S01]  /*10d0*/  IMAD.WIDE.U32 R28, R3, R15, R28 ;  /* 0x0000000f031c7225 */ /* 0x000fe200078e001c */
[----:B------:R-:W-:Y:S02]  /*10e0*/  R2UR UR6, R22 ;  /* 0x00000000160672ca */ /* 0x000fe400000e0000 */
[----:B------:R-:W-:Y:S01]  /*10f0*/  R2UR UR7, R23 ;  /* 0x00000000170772ca */ /* 0x000fe200000e0000 */
[----:B------:R-:W-:Y:S01]  /*1100*/  IMAD.WIDE.U32 R20, R10, R0, R20 ;  /* 0x000000000a147225 */ /* 0x000fe200078e0014 */
[----:B------:R-:W-:Y:S02]  /*1110*/  IADD3 R26, P4, PT, R28, R27, RZ ;  /* 0x0000001b1c1a7210 */ /* 0x000fe40007f9e0ff */
[----:B------:R-:W-:Y:S01]  /*1120*/  IADD3.X R19, PT, PT, RZ, RZ, RZ, P5, !PT ;  /* 0x000000ffff137210 */ /* 0x000fe20002ffe4ff */
[----:B------:R-:W-:Y:S01]  /*1130*/  IMAD.X R13, RZ, RZ, RZ, P1 ;  /* 0x000000ffff0d7224 */ /* 0x000fe200008e06ff */
[----:B------:R-:W-:Y:S01]  /*1140*/  IADD3 R16, P2, PT, R20, R17, RZ ;  /* 0x0000001114107210 */ /* 0x000fe20007f5e0ff */
[----:B------:R-:W-:Y:S01]  /*1150*/  IMAD.X R27, RZ, RZ, RZ, P4 ;  /* 0x000000ffff1b7224 */ /* 0x000fe200020e06ff */
[----:B------:R-:W-:Y:S01]  /*1160*/  IADD3.X R3, PT, PT, RZ, RZ, RZ, P0, !PT ;  /* 0x000000ffff037210 */ /* 0x000fe200007fe4ff */
[----:B------:R-:W-:-:S02]  /*1170*/  IMAD.WIDE.U32 R18, R2, UR22, R18 ;  /* 0x0000001602127c25 */ /* 0x000fc4000f8e0012 */
[----:B------:R-:W-:Y:S02]  /*1180*/  UIADD3 UR4, UP0, UPT, UR6, UR5, URZ ;  /* 0x0000000506047290 */ /* 0x000fe4000ff1e0ff */
[----:B------:R-:W-:Y:S01]  /*1190*/  IMAD.WIDE.U32 R26, R30, R14, R26 ;  /* 0x0000000e1e1a7225 */ /* 0x000fe200078e001a */
[----:B------:R-:W-:Y:S01]  /*11a0*/  IADD3 R18, P1, PT, R18, UR7, RZ ;  /* 0x0000000712127c10 */ /* 0x000fe2000ff3e0ff */
[----:B------:R-:W-:Y:S02]  /*11b0*/  UIADD3.X UR5, UPT, UPT, URZ, URZ, URZ, UP0, !UPT ;  /* 0x000000ffff057290 */ /* 0x000fe400087fe4ff */
[----:B------:R-:W-:Y:S01]  /*11c0*/  IMAD.X R25, RZ, RZ, RZ, P3 ;  /* 0x000000ffff197224 */ /* 0x000fe200018e06ff */
[----:B------:R-:W-:Y:S01]  /*11d0*/  IADD3 R20, P3, PT, R26, R19, RZ ;  /* 0x000000131a147210 */ /* 0x000fe20007f7e0ff */
[----:B------:R-:W-:Y:S01]  /*11e0*/  IMAD.WIDE.U32 R12, R31, R0, R12 ;  /* 0x000000001f0c7225 */ /* 0x000fe200078e000c */
[----:B------:R-:W-:-:S03]  /*11f0*/  UIMAD.WIDE.U32 UR4, UR21, UR13, UR4 ;  /* 0x0000000d150472a5 */ /* 0x000fc6000f8e0004 */
[----:B------:R-:W-:Y:S01]  /*1200*/  IMAD.X R19, RZ, RZ, RZ, P1 ;  /* 0x000000ffff137224 */ /* 0x000fe200008e06ff */
[----:B------:R-:W-:Y:S01]  /*1210*/  IADD3 R3, P0, PT, R12, R3, RZ ;  /* 0x000000030c037210 */ /* 0x000fe20007f1e0ff */
[----:B------:R-:W-:Y:S01]  /*1220*/  IMAD.X R17, RZ, RZ, RZ, P2 ;  /* 0x000000ffff117224 */ /* 0x000fe200010e06ff */
[----:B------:R-:W-:Y:S01]  /*1230*/  UIMAD UR24, UR4, UR20, URZ ;  /* 0x00000014041872a4 */ /* 0x000fe2000f8e02ff */
[----:B------:R-:W-:Y:S01]  /*1240*/  IMAD.WIDE.U32 R18, R8, UR15, R18 ;  /* 0x0000000f08127c25 */ /* 0x000fe2000f8e0012 */
[----:B------:R-:W-:-:S03]  /*1250*/  IADD3 R26, P2, PT, R29, R3, RZ ;  /* 0x000000031d1a7210 */ /* 0x000fc60007f5e0ff */
[-C--:B------:R-:W-:Y:S01]  /*1260*/  IMAD.WIDE.U32 R16, R9, R5.reuse, R16 ;  /* 0x0000000509107225 */ /* 0x080fe200078e0010 */
[----:B------:R-:W-:Y:S01]  /*1270*/  IADD3 R3, P6, PT, R18, UR5, RZ ;  /* 0x0000000512037c10 */ /* 0x000fe2000ffde0ff */
[----:B------:R-:W-:Y:S01]  /*1280*/  UMOV UR5, URZ ;  /* 0x000000ff00057c82 */ /* 0x000fe20008000000 */
        /* <DEDUP_REMOVED lines=8> */
[----:B------:R-:W-:Y:S01]  /*1310*/  R2UR UR6, R3 ;  /* 0x00000000030672ca */ /* 0x000fe200000e0000 */
[----:B------:R-:W-:Y:S01]  /*1320*/  IMAD.WIDE.U32 R20, R2, UR23, R20 ;  /* 0x0000001702147c25 */ /* 0x000fe2000f8e0014 */
[----:B------:R-:W-:-:S02]  /*1330*/  R2UR UR7, R4 ;  /* 0x00000000040772ca */ /* 0x000fc400000e0000 */
[----:B------:R-:W-:Y:S01]  /*1340*/  IADD3 R16, P3, PT, R16, R25, RZ ;  /* 0x0000001910107210 */ /* 0x000fe20007f7e0ff */
[----:B------:R-:W-:Y:S01]  /*1350*/  IMAD.X R25, RZ, RZ, RZ, P4 ;  /* 0x000000ffff197224 */ /* 0x000fe200020e06ff */
[----:B------:R-:W-:Y:S01]  /*1360*/  IADD3 R18, P4, PT, R20, R19, RZ ;  /* 0x0000001314127210 */ /* 0x000fe20007f9e0ff */
[----:B------:R-:W-:Y:S01]  /*1370*/  IMAD.WIDE.U32 R30, R30, R15, R26 ;  /* 0x0000000f1e1e7225 */ /* 0x000fe200078e001a */
[----:B------:R-:W-:Y:S02]  /*1380*/  IADD3.X R17, PT, PT, RZ, RZ, RZ, P3, !PT ;  /* 0x000000ffff117210 */ /* 0x000fe40001ffe4ff */
[----:B------:R-:W-:Y:S01]  /*1390*/  IADD3.X R3, PT, PT, RZ, RZ, RZ, P2, !PT ;  /* 0x000000ffff037210 */ /* 0x000fe200017fe4ff */
[----:B------:R-:W-:Y:S01]  /*13a0*/  IMAD.X R19, RZ, RZ, RZ, P4 ;  /* 0x000000ffff137224 */ /* 0x000fe200020e06ff */
[----:B------:R-:W-:Y:S01]  /*13b0*/  IADD3 R20, P3, PT, R30, R21, RZ ;  /* 0x000000151e147210 */ /* 0x000fe20007f7e0ff */
[----:B------:R-:W-:Y:S02]  /*13c0*/  IMAD.WIDE.U32 R24, R11, R0, R24 ;  /* 0x000000000b187225 */ /* 0x000fe400078e0018 */
[----:B------:R-:W-:-:S02]  /*13d0*/  UIMAD.WIDE.U32 UR6, UR21, UR14, UR6 ;  /* 0x0000000e150672a5 */ /* 0x000fc4000f8e0006 */
[----:B------:R-:W-:Y:S02]  /*13e0*/  IMAD.X R11, RZ, RZ, RZ, P0 ;  /* 0x000000ffff0b7224 */ /* 0x000fe400000e06ff */
[----:B------:R-:W-:Y:S01]  /*13f0*/  IMAD.WIDE.U32 R18, R8, UR22, R18 ;  /* 0x0000001608127c25 */ /* 0x000fe2000f8e0012 */
[----:B------:R-:W-:Y:S02]  /*1400*/  UIADD3 UR6, UP0, UPT, UR6, UR11, URZ ;  /* 0x0000000b06067290 */ /* 0x000fe4000ff1e0ff */
[----:B------:R-:W-:Y:S01]  /*1410*/  IADD3 R4, P0, PT, R24, R11, RZ ;  /* 0x0000000b18047210 */ /* 0x000fe20007f1e0ff */
[----:B------:R-:W-:Y:S01]  /*1420*/  IMAD.X R13, RZ, RZ, RZ, P1 ;  /* 0x000000ffff0d7224 */ /* 0x000fe200008e06ff */
[----:B------:R-:W-:Y:S01]  /*1430*/  IADD3 R11, P4, PT, R18, UR7, RZ ;  /* 0x00000007120b7c10 */ /* 0x000fe2000ff9e0ff */
[----:B------:R-:W-:Y:S01]  /*1440*/  IMAD.X R21, RZ, RZ, RZ, P3 ;  /* 0x000000ffff157224 */ /* 0x000fe200018e06ff */
[----:B------:R-:W-:Y:S01]  /*1450*/  IADD3 R3, P1, PT, R3, R4, RZ ;  /* 0x0000000403037210 */ /* 0x000fe20007f3e0ff */
[----:B------:R-:W-:Y:S01]  /*1460*/  IMAD.WIDE.U32 R22, R9, R5, R16 ;  /* 0x0000000509167225 */ /* 0x000fe200078e0010 */
[----:B------:R-:W-:Y:S01]  /*1470*/  IADD3.X R4, PT, PT, RZ, RZ, RZ, P4, !PT ;  /* 0x000000ffff047210 */ /* 0x000fe200027fe4ff */
[----:B------:R-:W-:Y:S01]  /*1480*/  UIADD3.X UR7, UPT, UPT, URZ, URZ, URZ, UP0, !UPT ;  /* 0x000000ffff077290 */ /* 0x000fe200087fe4ff */
[----:B------:R-:W-:Y:S01]  /*1490*/  R2UR UR8, R11 ;  /* 0x000000000b0872ca */ /* 0x000fe200000e0000 */
[----:B------:R-:W-:Y:S01]  /*14a0*/  IMAD.WIDE.U32 R20, R2, R14, R20 ;  /* 0x0000000e02147225 */ /* 0x000fe200078e0014 */
[----:B------:R-:W-:Y:S01]  /*14b0*/  R2UR UR9, R4 ;  /* 0x00000000040972ca */ /* 0x000fe200000e0000 */
[----:B------:R-:W-:Y:S01]  /*14c0*/  UIMAD.WIDE.U32 UR6, UR24, UR13, UR6 ;  /* 0x0000000d180672a5 */ /* 0x000fe2000f8e0006 */
[----:B------:R-:W-:Y:S01]  /*14d0*/  IADD3 R16, P2, PT, R22, R25, RZ ;  /* 0x0000001916107210 */ /* 0x000fe20007f5e0ff */
[----:B------:R-:W-:Y:S01]  /*14e0*/  IMAD.WIDE.U32 R12, R9, R0, R12 ;  /* 0x00000000090c7225 */ /* 0x000fe200078e000c */
[----:B------:R-:W-:Y:S01]  /*14f0*/  IADD3 R22, P4, PT, R20, R19, RZ ;  /* 0x0000001314167210 */ /* 0x000fe20007f9e0ff */
[----:B------:R-:W-:-:S02]  /*1500*/  UIMAD UR25, UR6, UR20, URZ ;  /* 0x00000014061972a4 */ /* 0x000fc4000f8e02ff */
[----:B------:R-:W-:Y:S01]  /*1510*/  IMAD.X R17, RZ, RZ, RZ, P2 ;  /* 0x000000ffff117224 */ /* 0x000fe200010e06ff */
[----:B------:R-:W-:Y:S01]  /*1520*/  IADD3 R18, P3, PT, R12, R23, RZ ;  /* 0x000000170c127210 */ /* 0x000fe20007f7e0ff */
[----:B------:R-:W-:Y:S01]  /*1530*/  IMAD.X R23, RZ, RZ, RZ, P4 ;  /* 0x000000ffff177224 */ /* 0x000fe200020e06ff */
[----:B------:R-:W-:Y:S01]  /*1540*/  IADD3 R31, P2, PT, R31, R3, RZ ;  /* 0x000000031f1f7210 */ /* 0x000fe20007f5e0ff */
[----:B------:R-:W-:Y:S01]  /*1550*/  IMAD.WIDE.U32 R10, R10, R0, R16 ;  /* 0x000000000a0a7225 */ /* 0x000fe200078e0010 */
[----:B------:R-:W-:Y:S01]  /*1560*/  IADD3.X R19, PT, PT, RZ, RZ, RZ, P3, !PT ;  /* 0x000000ffff137210 */ /* 0x000fe20001ffe4ff */
[----:B------:R-:W-:Y:S01]  /*1570*/  UIMAD.WIDE.U32 UR4, UR21, UR15, UR8 ;  /* 0x0000000f150472a5 */ /* 0x000fe2000f8e0008 */
[----:B------:R-:W-:Y:S01]  /*1580*/  IADD3 R16, P4, PT, R21, R31, RZ ;  /* 0x0000001f15107210 */ /* 0x000fe20007f9e0ff */
[----:B------:R-:W-:Y:S02]  /*1590*/  IMAD.WIDE.U32 R20, R8, UR23, R22 ;  /* 0x0000001708147c25 */ /* 0x000fe4000f8e0016 */
[----:B------:R-:W-:-:S02]  /*15a0*/  UIADD3 UR10, UP0, UPT, UR4, UR7, URZ ;  /* 0x00000007040a7290 */ /* 0x000fc4000ff1e0ff */
[----:B------:R-:W-:Y:S01]  /*15b0*/  IMAD.X R17, RZ, RZ, RZ, P4 ;  /* 0x000000ffff117224 */ /* 0x000fe200020e06ff */
[----:B------:R-:W-:Y:S01]  /*15c0*/  IADD3 R3, P3, PT, R20, UR5, RZ ;  /* 0x0000000514037c10 */ /* 0x000fe2000ff7e0ff */
[----:B------:R-:W-:Y:S01]  /*15d0*/  IMAD.WIDE.U32 R18, R5, R5, R18 ;  /* 0x0000000505127225 */ /* 0x000fe200078e0012 */
[----:B------:R-:W-:Y:S02]  /*15e0*/  UIADD3.X UR11, UPT, UPT, URZ, URZ, URZ, UP0, !UPT ;  /* 0x000000ffff0b7290 */ /* 0x000fe400087fe4ff */
[----:B------:R-:W-:Y:S01]  /*15f0*/  R2UR UR8, R3 ;  /* 0x00000000030872ca */ /* 0x000fe200000e0000 */
[----:B------:R-:W-:-:S04]  /*1600*/  IMAD.WIDE.U32 R16, R2, R15, R16 ;  /* 0x0000000f02107225 */ /* 0x000fc800078e0010 */
[----:B------:R-:W-:Y:S01]  /*1610*/  IMAD.X R2, RZ, RZ, RZ, P3 ;  /* 0x000000ffff027224 */ /* 0x000fe200018e06ff */
[----:B------:R-:W-:Y:S01]  /*1620*/  IADD3 R20, P3, PT, R18, R11, RZ ;  /* 0x0000000b12147210 */ /* 0x000fe20007f7e0ff */
[----:B------:R-:W-:Y:S01]  /*1630*/  IMAD.X R3, RZ, RZ, RZ, P0 ;  /* 0x000000ffff037224 */ /* 0x000fe200000e06ff */
[----:B------:R-:W-:Y:S01]  /*1640*/  IADD3 R12, P4, PT, R16, R21, RZ ;  /* 0x00000015100c7210 */ /* 0x000fe20007f9e0ff */
[----:B------:R-:W-:Y:S01]  /*1650*/  IMAD.X R16, RZ, RZ, RZ, P2 ;  /* 0x000000ffff107224 */ /* 0x000fe200010e06ff */
[----:B------:R-:W-:Y:S02]  /*1660*/  R2UR UR9, R2 ;  /* 0x00000000020972ca */ /* 0x000fe400000e0000 */
[----:B------:R-:W-:Y:S02]  /*1670*/  IADD3.X R21, PT, PT, RZ, RZ, RZ, P3, !PT ;  /* 0x000000ffff157210 */ /* 0x000fe40001ffe4ff */
[----:B------:R-:W-:Y:S01]  /*1680*/  IADD3 R2, P3, PT, R13, R19, RZ ;  /* 0x000000130d027210 */ /* 0x000fe20007f7e0ff */
[----:B------:R-:W-:Y:S01]  /*1690*/  IMAD.X R13, RZ, RZ, RZ, P4 ;  /* 0x000000ffff0d7224 */ /* 0x000fe200020e06ff */
[----:B------:R-:W-:Y:S01]  /*16a0*/  IADD3 R4, P4, PT, R10, R3, RZ ;  /* 0x000000030a047210 */ /* 0x000fe20007f9e0ff */
[----:B------:R-:W-:Y:S01]  /*16b0*/  IMAD.WIDE.U32 R8, R9, R0, R20 ;  /* 0x0000000009087225 */ /* 0x000fe200078e0014 */
[----:B------:R-:W-:-:S02]  /*16c0*/  IADD3.X R19, PT, PT, RZ, RZ, RZ, P1, !PT ;  /* 0x000000ffff137210 */ /* 0x000fc40000ffe4ff */
[----:B------:R-:W-:Y:S01]  /*16d0*/  MOV R21, UR21 ;  /* 0x0000001500157c02 */ /* 0x000fe20008000f00 */
[----:B------:R-:W-:Y:S01]  /*16e0*/  IMAD.WIDE.U32 R12, R14, UR16, R12 ;  /* 0x000000100e0c7c25 */ /* 0x000fe2000f8e000c */
[----:B------:R-:W-:Y:S01]  /*16f0*/  IADD3 R19, P0, PT, R19, R4, RZ ;  /* 0x0000000413137210 */ /* 0x000fe20007f1e0ff */
[----:B------:R-:W-:Y:S02]  /*1700*/  UIMAD.WIDE.U32 UR4, UR21, UR22, UR8 ;  /* 0x00000016150472a5 */ /* 0x000fe4000f8e0008 */
[----:B------:R-:W-:Y:S01]  /*1710*/  UIMAD.WIDE.U32 UR8, UR24, UR14, UR10 ;  /* 0x0000000e180872a5 */ /* 0x000fe2000f8e000a */
[----:B------:R-:W-:-:S03]  /*1720*/  IMAD.X R3, RZ, RZ, RZ, P3 ;  /* 0x000000ffff037224 */ /* 0x000fc600018e06ff */
[----:B------:R-:W-:Y:S01]  /*1730*/  IADD3 R10, P1, PT, R12, UR5, RZ ;  /* 0x000000050c0a7c10 */ /* 0x000fe2000ff3e0ff */
[----:B------:R-:W-:Y:S01]  /*1740*/  UIADD3 UR10, UP0, UPT, UR4, UR9, URZ ;  /* 0x00000009040a7290 */ /* 0x000fe2000ff1e0ff */
[----:B------:R-:W-:Y:S01]  /*1750*/  IMAD.WIDE.U32 R2, R5, R0, R2 ;  /* 0x0000000005027225 */ /* 0x000fe200078e0002 */
[----:B------:R-:W-:Y:S01]  /*1760*/  UMOV UR5, URZ ;  /* 0x000000ff00057c82 */ /* 0x000fe20008000000 */
[----:B------:R-:W-:Y:S01]  /*1770*/  UMOV UR4, UR6 ;  /* 0x0000000600047c82 */ /* 0x000fe20008000000 */
[----:B------:R-:W-:Y:S01]  /*1780*/  UIADD3.X UR11, UPT, UPT, URZ, URZ, URZ, UP0, !UPT ;  /* 0x000000ffff0b7290 */ /* 0x000fe200087fe4ff */
[----:B------:R-:W-:Y:S01]  /*1790*/  IMAD.X R11, RZ, RZ, RZ, P1 ;  /* 0x000000ffff0b7224 */ /* 0x000fe200008e06ff */
[----:B------:R-:W-:Y:S01]  /*17a0*/  IADD3 R16, P1, PT, R16, R19, RZ ;  /* 0x0000001310107210 */ /* 0x000fe20007f3e0ff */
[----:B------:R-:W-:Y:S01]  /*17b0*/  IMAD.X R19, RZ, RZ, RZ, P4 ;  /* 0x000000ffff137224 */ /* 0x000fe200020e06ff */
[----:B------:R-:W-:Y:S01]  /*17c0*/  UIMAD.WIDE.U32 UR10, UR24, UR15, UR10 ;  /* 0x0000000f180a72a5 */ /* 0x000fe2000f8e000a */
[----:B------:R-:W-:Y:S01]  /*17d0*/  IMAD.WIDE.U32 R10, R21, UR23, R10 ;  /* 0x00000017150a7c25 */ /* 0x000fe2000f8e000a */
[----:B------:R-:W-:Y:S01]  /*17e0*/  IADD3 R17, P3, PT, R17, R16, RZ ;  /* 0x0000001011117210 */ /* 0x000fe20007f7e0ff */
[----:B------:R-:W-:Y:S01]  /*17f0*/  UIMAD.WIDE.U32 UR6, UR25, UR12, UR4 ;  /* 0x0000000c190672a5 */ /* 0x000fe2000f8e0004 */
[----:B------:R-:W-:-:S02]  /*1800*/  IADD3 R12, P4, PT, R2, R9, RZ ;  /* 0x00000009020c7210 */ /* 0x000fc40007f9e0ff */
[----:B------:R-:W-:Y:S01]  /*1810*/  IADD3 R2, P2, PT, R8, R19, RZ ;  /* 0x0000001308027210 */ /* 0x000fe20007f5e0ff */
[----:B------:R-:W-:Y:S01]  /*1820*/  UIADD3 UR6, UP0, UPT, UR8, UR7, URZ ;  /* 0x0000000708067290 */ /* 0x000fe2000ff1e0ff */
[----:B------:R-:W-:Y:S01]  /*1830*/  IADD3 R8, P5, PT, R13, R17, RZ ;  /* 0x000000110d087210 */ /* 0x000fe20007fbe0ff */
[----:B------:R-:W-:Y:S01]  /*1840*/  IMAD.X R17, RZ, RZ, RZ, P0 ;  /* 0x000000ffff117224 */ /* 0x000fe200000e06ff */
[----:B------:R-:W-:Y:S01]  /*1850*/  IADD3 R4, P6, PT, R10, UR11, RZ ;  /* 0x0000000b0a047c10 */ /* 0x000fe2000ffde0ff */
[----:B------:R-:W-:Y:S01]  /*1860*/  UIADD3.X UR7, UPT, UPT, URZ, URZ, URZ, UP0, !UPT ;  /* 0x000000ffff077290 */ /* 0x000fe200087fe4ff */
[----:B------:R-:W-:Y:S01]  /*1870*/  IADD3.X R13, PT, PT, RZ, RZ, RZ, P4, !PT ;  /* 0x000000ffff0d7210 */ /* 0x000fe200027fe4ff */
[----:B------:R-:W-:Y:S01]  /*1880*/  IMAD.X R9, RZ, RZ, RZ, P5 ;  /* 0x000000ffff097224 */ /* 0x000fe200028e06ff */
[----:B------:R-:W-:Y:S01]  /*1890*/  IADD3.X R10, PT, PT, RZ, RZ, RZ, P6, !PT ;  /* 0x000000ffff0a7210 */ /* 0x000fe200037fe4ff */
[----:B------:R-:W-:Y:S01]  /*18a0*/  UIMAD.WIDE.U32 UR6, UR25, UR13, UR6 ;  /* 0x0000000d190672a5 */ /* 0x000fe2000f8e0006 */
[----:B------:R-:W-:Y:S01]  /*18b0*/  R2UR UR4, R4 ;  /* 0x00000000040472ca */ /* 0x000fe200000e0000 */
[----:B------:R-:W-:Y:S01]  /*18c0*/  IMAD.WIDE.U32 R8, R15, UR16, R8 ;  /* 0x000000100f087c25 */ /* 0x000fe2000f8e0008 */
[----:B------:R-:W-:Y:S01]  /*18d0*/  R2UR UR5, R10 ;  /* 0x000000000a0572ca */ /* 0x000fe200000e0000 */
[----:B------:R-:W-:Y:S01]  /*18e0*/  UIADD3 UR8, UP0, UPT, UR10, UR7, URZ ;  /* 0x000000070a087290 */ /* 0x000fe2000ff1e0ff */
[----:B------:R-:W-:Y:S01]  /*18f0*/  IADD3 R17, P0, PT, R17, R2, RZ ;  /* 0x0000000211117210 */ /* 0x000fe20007f1e0ff */
[----:B------:R-:W-:Y:S01]  /*1900*/  IMAD.X R2, RZ, RZ, RZ, P1 ;  /* 0x000000ffff027224 */ /* 0x000fe200008e06ff */
[----:B------:R-:W-:Y:S01]  /*1910*/  IADD3 R10, P4, PT, R8, R11, RZ ;  /* 0x0000000b080a7210 */ /* 0x000fe20007f9e0ff */
[----:B------:R-:W-:Y:S01]  /*1920*/  IMAD.WIDE.U32 R4, R5, R0, R12 ;  /* 0x0000000005047225 */ /* 0x000fe200078e000c */
[----:B------:R-:W-:-:S02]  /*1930*/  UIADD3.X UR9, UPT, UPT, URZ, URZ, URZ, UP0, !UPT ;  /* 0x000000ffff097290 */ /* 0x000fc400087fe4ff */
[----:B------:R-:W-:Y:S01]  /*1940*/  IADD3 R13, P1, PT, R2, R17, RZ ;  /* 0x00000011020d7210 */ /* 0x000fe20007f3e0ff */
[----:B------:R-:W-:Y:S01]  /*1950*/  IMAD.X R11, RZ, RZ, RZ, P4 ;  /* 0x000000ffff0b7224 */ /* 0x000fe200020e06ff */
[----:B------:R-:W-:Y:S01]  /*1960*/  IADD3.X R17, PT, PT, RZ, RZ, RZ, P2, !PT ;  /* 0x000000ffff117210 */ /* 0x000fe200017fe4ff */
[----:B------:R-:W-:Y:S01]  /*1970*/  IMAD.X R2, RZ, RZ, RZ, P0 ;  /* 0x000000ffff027224 */ /* 0x000fe200000e06ff */
[----:B------:R-:W-:Y:S01]  /*1980*/  UIMAD.WIDE.U32 UR8, UR25, UR14, UR8 ;  /* 0x0000000e190872a5 */ /* 0x000fe2000f8e0008 */
[----:B------:R-:W-:Y:S01]  /*1990*/  IMAD.WIDE.U32 R10, R14, UR21, R10 ;  /* 0x000000150e0a7c25 */ /* 0x000fe2000f8e000a */
[----:B------:R-:W-:-:S03]  /*19a0*/  UIMAD.WIDE.U32 UR4, UR24, UR22, UR4 ;  /* 0x00000016180472a5 */ /* 0x000fc6000f8e0004 */
[----:B------:R-:W-:Y:S01]  /*19b0*/  IMAD.X R8, RZ, RZ, RZ, P3 ;  /* 0x000000ffff087224 */ /* 0x000fe200018e06ff */
[----:B------:R-:W-:Y:S01]  /*19c0*/  IADD3 R17, P3, PT, R4, R17, RZ ;  /* 0x0000001104117210 */ /* 0x000fe20007f7e0ff */
[----:B------:R-:W-:Y:S01]  /*19d0*/  UIADD3 UR16, UP0, UPT, UR4, UR9, URZ ;  /* 0x0000000904107290 */ /* 0x000fe2000ff1e0ff */
[----:B------:R-:W-:Y:S02]  /*19e0*/  IADD3 R10, P0, PT, R10, UR5, RZ ;  /* 0x000000050a0a7c10 */ /* 0x000fe4000ff1e0ff */
[----:B------:R-:W-:Y:S01]  /*19f0*/  IADD3 R8, P5, PT, R8, R13, RZ ;  /* 0x0000000d08087210 */ /* 0x000fe20007fbe0ff */
[----:B------:R-:W-:Y:S01]  /*1a00*/  UIADD3.X UR17, UPT, UPT, URZ, URZ, URZ, UP0, !UPT ;  /* 0x000000ffff117290 */ /* 0x000fe200087fe4ff */
[----:B------:R-:W-:Y:S02]  /*1a10*/  IADD3.X R4, PT, PT, RZ, RZ, RZ, P0, !PT ;  /* 0x000000ffff047210 */ /* 0x000fe400007fe4ff */
[----:B------:R-:W-:Y:S02]  /*1a20*/  R2UR UR10, R10 ;  /* 0x000000000a0a72ca */ /* 0x000fe400000e0000 */
[----:B------:R-:W-:-:S02]  /*1a30*/  R2UR UR11, R4 ;  /* 0x00000000040b72ca */ /* 0x000fc400000e0000 */
[----:B------:R-:W-:Y:S01]  /*1a40*/  IADD3 R9, P0, PT, R9, R8, RZ ;  /* 0x0000000809097210 */ /* 0x000fe20007f1e0ff */
[----:B------:R-:W-:Y:S01]  /*1a50*/  IMAD.X R8, RZ, RZ, RZ, P1 ;  /* 0x000000ffff087224 */ /* 0x000fe200008e06ff */
[----:B------:R-:W-:Y:S02]  /*1a60*/  IADD3 R13, P2, PT, R2, R17, RZ ;  /* 0x00000011020d7210 */ /* 0x000fe40007f5e0ff */
[----:B------:R-:W-:Y:S01]  /*1a70*/  IADD3 R4, P4, PT, R11, R9, RZ ;  /* 0x000000090b047210 */ /* 0x000fe20007f9e0ff */
[----:B------:R-:W-:Y:S01]  /*1a80*/  IMAD.X R11, RZ, RZ, RZ, P5 ;  /* 0x000000ffff0b7224 */ /* 0x000fe200028e06ff */
[----:B------:R-:W-:-:S03]  /*1a90*/  IADD3 R2, P1, PT, R3, R5, RZ ;  /* 0x0000000503027210 */ /* 0x000fc60007f3e0ff */
[----:B------:R-:W-:Y:S01]  /*1aa0*/  IMAD.X R5, RZ, RZ, RZ, P4 ;  /* 0x000000ffff057224 */ /* 0x000fe200020e06ff */
[----:B------:R-:W-:Y:S01]  /*1ab0*/  IADD3 R8, P4, PT, R8, R13, RZ ;  /* 0x0000000d08087210 */ /* 0x000fe20007f9e0ff */
[----:B------:R-:W-:Y:S01]  /*1ac0*/  UIMAD.WIDE.U32 UR4, UR24, UR23, UR10 ;  /* 0x00000017180472a5 */ /* 0x000fe2000f8e000a */
[----:B------:R-:W-:Y:S01]  /*1ad0*/  IADD3.X R3, PT, PT, RZ, RZ, RZ, P1, !PT ;  /* 0x000000ffff037210 */ /* 0x000fe20000ffe4ff */
[----:B------:R-:W-:Y:S01]  /*1ae0*/  IMAD.WIDE.U32 R4, R15, UR21, R4 ;  /* 0x000000150f047c25 */ /* 0x000fe2000f8e0004 */
[----:B------:R-:W-:Y:S01]  /*1af0*/  UIMAD.WIDE.U32 UR10, UR25, UR15, UR16 ;  /* 0x0000000f190a72a5 */ /* 0x000fe2000f8e0010 */
[----:B------:R-:W-:Y:S02]  /*1b00*/  IADD3 R11, P1, PT, R11, R8, RZ ;  /* 0x000000080b0b7210 */ /* 0x000fe40007f3e0ff */
[----:B------:R-:W-:Y:S01]  /*1b10*/  IMAD.WIDE.U32 R2, R0, R0, R2 ;  /* 0x0000000000027225 */ /* 0x000fe200078e0002 */
[----:B------:R-:W-:Y:S01]  /*1b20*/  IADD3 R8, P5, PT, R4, UR5, RZ ;  /* 0x0000000504087c10 */ /* 0x000fe2000ffbe0ff */
[----:B------:R-:W-:Y:S01]  /*1b30*/  UIADD3 UR4, UP0, UPT, UR4, UR11, URZ ;  /* 0x0000000b04047290 */ /* 0x000fe2000ff1e0ff */
[----:B------:R-:W-:Y:S01]  /*1b40*/  IADD3.X R4, PT, PT, RZ, RZ, RZ, P0, !PT ;  /* 0x000000ffff047210 */ /* 0x000fe200007fe4ff */
[----:B------:R-:W-:-:S02]  /*1b50*/  IMAD.X R13, RZ, RZ, RZ, P3 ;  /* 0x000000ffff0d7224 */ /* 0x000fc400018e06ff */
[----:B------:R-:W-:Y:S01]  /*1b60*/  IMAD.X R0, RZ, RZ, RZ, P2 ;  /* 0x000000ffff007224 */ /* 0x000fe200010e06ff */
[----:B------:R-:W-:Y:S01]  /*1b70*/  IADD3 R4, P0, PT, R4, R11, RZ ;  /* 0x0000000b04047210 */ /* 0x000fe20007f1e0ff */
[----:B------:R-:W-:Y:S01]  /*1b80*/  UIADD3.X UR5, UPT, UPT, URZ, URZ, URZ, UP0, !UPT ;  /* 0x000000ffff057290 */ /* 0x000fe200087fe4ff */
[----:B------:R-:W-:Y:S01]  /*1b90*/  IADD3 R11, P3, PT, R2, R13, RZ ;  /* 0x0000000d020b7210 */ /* 0x000fe20007f7e0ff */
[----:B------:R-:W-:Y:S01]  /*1ba0*/  IMAD.X R9, RZ, RZ, RZ, P5 ;  /* 0x000000ffff097224 */ /* 0x000fe200028e06ff */
[----:B------:R-:W-:Y:S01]  /*1bb0*/  MOV R13, UR25 ;  /* 0x00000019000d7c02 */ /* 0x000fe20008000f00 */
[----:B------:R-:W-:Y:S01]  /*1bc0*/  UIMAD.WIDE.U32 UR4, UR25, UR22, UR4 ;  /* 0x00000016190472a5 */ /* 0x000fe2000f8e0004 */
[----:B------:R-:W-:Y:S01]  /*1bd0*/  IADD3 R0, P2, PT, R0, R11, RZ ;  /* 0x0000000b00007210 */ /* 0x000fe20007f5e0ff */
[----:B------:R-:W-:Y:S01]  /*1be0*/  IMAD.WIDE.U32 R8, R14, UR24, R8 ;  /* 0x000000180e087c25 */ /* 0x000fe2000f8e0008 */
[----:B------:R-:W-:Y:S02]  /*1bf0*/  IADD3.X R11, PT, PT, RZ, RZ, RZ, P4, !PT ;  /* 0x000000ffff0b7210 */ /* 0x000fe400027fe4ff */
[----:B------:R-:W-:Y:S01]  /*1c00*/  IADD3 R5, P4, PT, R5, R4, RZ ;  /* 0x0000000405057210 */ /* 0x000fe20007f9e0ff */
[----:B------:R-:W-:Y:S01]  /*1c10*/  IMAD.X R2, RZ, RZ, RZ, P2 ;  /* 0x000000ffff027224 */ /* 0x000fe200010e06ff */
[----:B------:R-:W-:Y:S01]  /*1c20*/  IADD3 R11, P5, PT, R11, R0, RZ ;  /* 0x000000000b0b7210 */ /* 0x000fe20007fbe0ff */
[----:B------:R-:W-:Y:S01]  /*1c30*/  IMAD.X R0, RZ, RZ, RZ, P1 ;  /* 0x000000ffff007224 */ /* 0x000fe200008e06ff */
[----:B------:R-:W-:-:S02]  /*1c40*/  IADD3 R8, P6, PT, R8, UR5, RZ ;  /* 0x0000000508087c10 */ /* 0x000fc4000ffde0ff */
[----:B------:R-:W-:-:S03]  /*1c50*/  IADD3 R4, P1, PT, R9, R5, RZ ;  /* 0x0000000509047210 */ /* 0x000fc60007f3e0ff */
[----:B------:R-:W-:Y:S02]  /*1c60*/  IMAD.X R9, RZ, RZ, RZ, P6 ;  /* 0x000000ffff097224 */ /* 0x000fe400030e06ff */
[----:B------:R-:W-:Y:S01]  /*1c70*/  IMAD.X R5, RZ, RZ, RZ, P1 ;  /* 0x000000ffff057224 */ /* 0x000fe200008e06ff */
[----:B------:R-:W-:Y:S01]  /*1c80*/  IADD3 R0, P1, PT, R0, R11, RZ ;  /* 0x0000000b00007210 */ /* 0x000fe20007f3e0ff */
[----:B------:R-:W-:Y:S02]  /*1c90*/  IMAD.X R11, RZ, RZ, RZ, P0 ;  /* 0x000000ffff0b7224 */ /* 0x000fe400000e06ff */
[----:B------:R-:W-:-:S03]  /*1ca0*/  IMAD.WIDE.U32 R8, R13, UR23, R8 ;  /* 0x000000170d087c25 */ /* 0x000fc6000f8e0008 */
[----:B------:R-:W-:Y:S01]  /*1cb0*/  IADD3 R11, P0, PT, R11, R0, RZ ;  /* 0x000000000b0b7210 */ /* 0x000fe20007f1e0ff */
[----:B------:R-:W-:Y:S01]  /*1cc0*/  IMAD.WIDE.U32 R4, R15, UR24, R4 ;  /* 0x000000180f047c25 */ /* 0x000fe2000f8e0004 */
[----:B------:R-:W-:-:S03]  /*1cd0*/  IADD3.X R0, PT, PT, RZ, RZ, RZ, P4, !PT ;  /* 0x000000ffff007210 */ /* 0x000fc600027fe4ff */
[----:B------:R-:W-:Y:S01]  /*1ce0*/  IMAD.X R13, RZ, RZ, RZ, P3 ;  /* 0x000000ffff0d7224 */ /* 0x000fe200018e06ff */
[----:B------:R-:W-:Y:S02]  /*1cf0*/  IADD3 R10, P4, PT, R4, R9, RZ ;  /* 0x00000009040a7210 */ /* 0x000fe40007f9e0ff */
[----:B------:R-:W-:Y:S01]  /*1d00*/  IADD3 R4, P3, PT, R0, R11, RZ ;  /* 0x0000000b00047210 */ /* 0x000fe20007f7e0ff */
[----:B------:R-:W-:Y:S01]  /*1d10*/  IMAD.X R0, RZ, RZ, RZ, P5 ;  /* 0x000000ffff007224 */ /* 0x000fe200028e06ff */
[----:B------:R-:W-:Y:S02]  /*1d20*/  IADD3.X R11, PT, PT, RZ, RZ, RZ, P4, !PT ;  /* 0x000000ffff0b7210 */ /* 0x000fe400027fe4ff */
[----:B------:R-:W-:Y:S02]  /*1d30*/  IADD3 R5, P2, PT, R5, R4, RZ ;  /* 0x0000000405057210 */ /* 0x000fe40007f5e0ff */
[----:B------:R-:W-:Y:S01]  /*1d40*/  IADD3 R2, PT, PT, R2, R3, R13 ;  /* 0x0000000302027210 */ /* 0x000fe20007ffe00d */
[----:B------:R-:W-:-:S04]  /*1d50*/  IMAD.WIDE.U32 R10, R14, UR25, R10 ;  /* 0x000000190e0a7c25 */ /* 0x000fc8000f8e000a */
[----:B------:R-:W-:Y:S01]  /*1d60*/  IMAD.X R3, RZ, RZ, RZ, P1 ;  /* 0x000000ffff037224 */ /* 0x000fe200008e06ff */
[----:B------:R-:W-:-:S04]  /*1d70*/  IADD3 R12, P1, PT, R11, R5, RZ ;  /* 0x000000050b0c7210 */ /* 0x000fc80007f3e0ff */
[----:B------:R-:W-:Y:S01]  /*1d80*/  IADD3 R2, PT, PT, R3, R2, R0 ;  /* 0x0000000203027210 */ /* 0x000fe20007ffe000 */
[----:B------:R-:W-:Y:S01]  /*1d90*/  IMAD.X R3, RZ, RZ, RZ, P3 ;  /* 0x000000ffff037224 */ /* 0x000fe200018e06ff */
[----:B------:R-:W-:Y:S01]  /*1da0*/  IADD3.X R0, PT, PT, RZ, RZ, RZ, P0, !PT ;  /* 0x000000ffff007210 */ /* 0x000fe200007fe4ff */
[----:B------:R-:W-:-:S03]  /*1db0*/  IMAD.X R13, RZ, RZ, RZ, P1 ;  /* 0x000000ffff0d7224 */ /* 0x000fc600008e06ff */
[----:B------:R-:W-:Y:S01]  /*1dc0*/  IADD3 R3, PT, PT, R3, R2, R0 ;  /* 0x0000000203037210 */ /* 0x000fe20007ffe000 */
[----:B------:R-:W-:Y:S01]  /*1dd0*/  IMAD.WIDE.U32 R12, R15, UR25, R12 ;  /* 0x000000190f0c7c25 */ /* 0x000fe2000f8e000c */
[----:B------:R-:W-:-:S04]  /*1de0*/  IADD3.X R0, PT, PT, RZ, RZ, RZ, P2, !PT ;  /* 0x000000ffff007210 */ /* 0x000fc800017fe4ff */
[----:B------:R-:W-:-:S04]  /*1df0*/  IADD3 R0, PT, PT, R13, R3, R0 ;  /* 0x000000030d007210 */ /* 0x000fc80007ffe000 */
[----:B------:R-:W-:-:S13]  /*1e00*/  ISETP.GT.U32.AND P0, PT, R0, R15, PT ;  /* 0x0000000f0000720c */ /* 0x000fda0003f04070 */
[----:B------:R-:W-:Y:S05]  /*1e10*/  @P0 BRA `(.L_x_59) ;  /* 0x0000000000800947 */ /* 0x000fea0003800000 */
[----:B------:R-:W-:Y:S01]  /*1e20*/  ISETP.GE.U32.AND P0, PT, R0, R15, PT ;  /* 0x0000000f0000720c */ /* 0x000fe20003f06070 */
[----:B------:R-:W-:Y:S01]  /*1e30*/  UMOV UR16, UR6 ;  /* 0x0000000600107c82 */ /* 0x000fe20008000000 */
[----:B------:R-:W-:Y:S01]  /*1e40*/  UMOV UR17, UR8 ;  /* 0x0000000800117c82 */ /* 0x000fe20008000000 */
[----:B------:R-:W-:Y:S01]  /*1e50*/  UMOV UR21, UR10 ;  /* 0x0000000a00157c82 */ /* 0x000fe20008000000 */
[----:B------:R-:W-:Y:S01]  /*1e60*/  UMOV UR24, UR4 ;  /* 0x0000000400187c82 */ /* 0x000fe20008000000 */
[----:B------:R-:W-:Y:S01]  /*1e70*/  IMAD.MOV.U32 R2, RZ, RZ, R8 ;  /* 0x000000ffff027224 */ /* 0x000fe200078e0008 */
[----:B------:R-:W-:Y:S01]  /*1e80*/  MOV R3, R12 ;  /* 0x0000000c00037202 */ /* 0x000fe20000000f00 */
[----:B------:R-:W-:-:S06]  /*1e90*/  IMAD.MOV.U32 R4, RZ, RZ, R10 ;  /* 0x000000ffff047224 */ /* 0x000fcc00078e000a */
[----:B------:R-:W-:Y:S05]  /*1ea0*/  @!P0 BRA `(.L_x_60) ;  /* 0x0000000000e08947 */ /* 0x000fea0003800000 */
[----:B------:R-:W-:-:S13]  /*1eb0*/  ISETP.LE.U32.AND P0, PT, R3, R14, PT ;  /* 0x0000000e0300720c */ /* 0x000fda0003f03070 */
[----:B------:R-:W-:Y:S05]  /*1ec0*/  @!P0 BRA `(.L_x_59) ;  /* 0x0000000000548947 */ /* 0x000fea0003800000 */
[----:B------:R-:W-:-:S13]  /*1ed0*/  ISETP.LT.U32.AND P0, PT, R3, R14, PT ;  /* 0x0000000e0300720c */ /* 0x000fda0003f01070 */
[----:B------:R-:W-:Y:S05]  /*1ee0*/  @P0 BRA `(.L_x_60) ;  /* 0x0000000000d00947 */ /* 0x000fea0003800000 */
[----:B------:R-:W-:-:S13]  /*1ef0*/  ISETP.LE.U32.AND P0, PT, R4, UR23, PT ;  /* 0x0000001704007c0c */ /* 0x000fda000bf03070 */
[----:B------:R-:W-:Y:S05]  /*1f00*/  @!P0 BRA `(.L_x_59) ;  /* 0x0000000000448947 */ /* 0x000fea0003800000 */
[----:B------:R-:W-:-:S13]  /*1f10*/  ISETP.LT.U32.AND P0, PT, R4, UR23, PT ;  /* 0x0000001704007c0c */ /* 0x000fda000bf01070 */
[----:B------:R-:W-:Y:S05]  /*1f20*/  @P0 BRA `(.L_x_60) ;  /* 0x0000000000c00947 */ /* 0x000fea0003800000 */
[----:B------:R-:W-:-:S13]  /*1f30*/  ISETP.LE.U32.AND P0, PT, R2, UR22, PT ;  /* 0x0000001602007c0c */ /* 0x000fda000bf03070 */
[----:B------:R-:W-:Y:S05]  /*1f40*/  @!P0 BRA `(.L_x_59) ;  /* 0x0000000000348947 */ /* 0x000fea0003800000 */
[----:B------:R-:W-:-:S13]  /*1f50*/  ISETP.LT.U32.AND P0, PT, R2, UR22, PT ;  /* 0x0000001602007c0c */ /* 0x000fda000bf01070 */
[----:B------:R-:W-:Y:S05]  /*1f60*/  @P0 BRA `(.L_x_60) ;  /* 0x0000000000b00947 */ /* 0x000fea0003800000 */
[----:B------:R-:W-:-:S09]  /*1f70*/  UISETP.LE.U32.AND UP0, UPT, UR24, UR15, UPT ;  /* 0x0000000f1800728c */ /* 0x000fd2000bf03070 */
[----:B------:R-:W-:Y:S05]  /*1f80*/  BRA.U !UP0, `(.L_x_59) ;  /* 0x0000000108247547 */ /* 0x000fea000b800000 */
[----:B------:R-:W-:-:S09]  /*1f90*/  UISETP.LT.U32.AND UP0, UPT, UR24, UR15, UPT ;  /* 0x0000000f1800728c */ /* 0x000fd2000bf01070 */
[----:B------:R-:W-:Y:S05]  /*1fa0*/  BRA.U UP0, `(.L_x_60) ;  /* 0x0000000100a07547 */ /* 0x000fea000b800000 */
[----:B------:R-:W-:-:S09]  /*1fb0*/  UISETP.LE.U32.AND UP0, UPT, UR21, UR14, UPT ;  /* 0x0000000e1500728c */ /* 0x000fd2000bf03070 */
[----:B------:R-:W-:Y:S05]  /*1fc0*/  BRA.U !UP0, `(.L_x_59) ;  /* 0x0000000108147547 */ /* 0x000fea000b800000 */
[----:B------:R-:W-:-:S04]  /*1fd0*/  UISETP.LT.U32.AND UP0, UPT, UR16, UR12, UPT ;  /* 0x0000000c1000728c */ /* 0x000fc8000bf01070 */
[----:B------:R-:W-:-:S04]  /*1fe0*/  UISETP.GT.U32.OR UP0, UPT, UR13, UR17, UP0 ;  /* 0x000000110d00728c */ /* 0x000fc80008704470 */
[----:B------:R-:W-:-:S04]  /*1ff0*/  UISETP.LE.U32.AND UP0, UPT, UR17, UR13, UP0 ;  /* 0x0000000d1100728c */ /* 0x000fc80008703070 */
[----:B------:R-:W-:-:S09]  /*2000*/  UISETP.LT.U32.OR UP0, UPT, UR21, UR14, UP0 ;  /* 0x0000000e1500728c */ /* 0x000fd20008701470 */
[----:B------:R-:W-:Y:S05]  /*2010*/  BRA.U UP0, `(.L_x_60) ;  /* 0x0000000100847547 */ /* 0x000fea000b800000 */
.L_x_59:
        /* <DEDUP_REMOVED lines=12> */
[----:B------:R-:W-:-:S06]  /*20e0*/  USHF.R.U32.HI UR4, URZ, 0x1f, UR4 ;  /* 0x0000001fff047899 */ /* 0x000fcc0008011604 */
[----:B------:R-:W-:-:S05]  /*20f0*/  IMAD.U32 R3, RZ, RZ, UR4 ;  /* 0x00000004ff037e24 */ /* 0x000fca000f8e00ff */
[----:B------:R-:W-:-:S13]  /*2100*/  IADD3 R2, P0, P1, R8, -UR22, -R3 ;  /* 0x8000001608027c10 */ /* 0x000fda000f91e803 */
[----:B------:R-:W-:Y:S01]  /*2110*/  VOTEU.ANY UP1, P1 ;  /* 0x0000000000ff7886 */ /* 0x000fe20000820100 */
[----:B------:R-:W-:Y:S01]  /*2120*/  VOTEU.ANY UP0, P0 ;  /* 0x0000000000ff7886 */ /* 0x000fe20000000100 */
[----:B------:R-:W-:-:S06]  /*2130*/  UIADD3.X UR4, UPT, UPT, URZ, -0x1, UR5, UP0, UP1 ;  /* 0xffffffffff047890 */ /* 0x000fcc00087e2405 */
[----:B------:R-:W-:-:S05]  /*2140*/  IMAD.U32 R3, RZ, RZ, UR4 ;  /* 0x00000004ff037e24 */ /* 0x000fca000f8e00ff */
[----:B------:R-:W-:-:S04]  /*2150*/  SHF.R.U32.HI R3, RZ, 0x1f, R3 ;  /* 0x0000001fff037819 */ /* 0x000fc80000011603 */
[----:B------:R-:W-:-:S13]  /*2160*/  IADD3 R4, P0, P1, R10, -UR23, -R3 ;  /* 0x800000170a047c10 */ /* 0x000fda000f91e803 */
[----:B------:R-:W-:Y:S01]  /*2170*/  VOTEU.ANY UP1, P1 ;  /* 0x0000000000ff7886 */ /* 0x000fe20000820100 */
[----:B------:R-:W-:Y:S01]  /*2180*/  VOTEU.ANY UP0, P0 ;  /* 0x0000000000ff7886 */ /* 0x000fe20000000100 */
[----:B------:R-:W-:-:S06]  /*2190*/  UIADD3.X UR4, UPT, UPT, URZ, -0x1, UR5, UP0, UP1 ;  /* 0xffffffffff047890 */ /* 0x000fcc00087e2405 */
[----:B------:R-:W-:-:S04]  /*21a0*/  MOV R3, UR4 ;  /* 0x0000000400037c02 */ /* 0x000fc80008000f00 */
[----:B------:R-:W-:-:S04]  /*21b0*/  SHF.R.U32.HI R3, RZ, 0x1f, R3 ;  /* 0x0000001fff037819 */ /* 0x000fc80000011603 */
[----:B------:R-:W-:-:S13]  /*21c0*/  IADD3 R3, P0, P1, R12, -R3, -R14 ;  /* 0x800000030c037210 */ /* 0x000fda000791e80e */
[----:B------:R-:W-:Y:S01]  /*21d0*/  VOTEU.ANY UP1, P1 ;  /* 0x0000000000ff7886 */ /* 0x000fe20000820100 */
[----:B------:R-:W-:Y:S01]  /*21e0*/  VOTEU.ANY UP0, P0 ;  /* 0x0000000000ff7886 */ /* 0x000fe20000000100 */
[----:B------:R-:W-:-:S06]  /*21f0*/  UIADD3.X UR4, UPT, UPT, URZ, -0x1, UR5, UP0, UP1 ;  /* 0xffffffffff047890 */ /* 0x000fcc00087e2405 */
[----:B------:R-:W-:-:S05]  /*2200*/  IMAD.U32 R5, RZ, RZ, UR4 ;  /* 0x00000004ff057e24 */ /* 0x000fca000f8e00ff */
[----:B------:R-:W-:-:S04]  /*2210*/  SHF.R.U32.HI R5, RZ, 0x1f, R5 ;  /* 0x0000001fff057819 */ /* 0x000fc80000011605 */
[----:B------:R-:W-:-:S07]  /*2220*/  IADD3 R0, PT, PT, R0, -R15, -R5 ;  /* 0x8000000f00007210 */ /* 0x000fce0007ffe805 */
.L_x_60:
[----:B------:R-:W2:Y:S04]  /*2230*/  LDG.E R8, desc[UR18][R6.64] ;  /* 0x0000001206087981 */ /* 0x000ea8000c1e1900 */
[----:B------:R-:W3:Y:S04]  /*2240*/  LDG.E R11, desc[UR18][R6.64+0x4] ;  /* 0x00000412060b7981 */ /* 0x000ee8000c1e1900 */
[----:B------:R-:W4:Y:S04]  /*2250*/  LDG.E R32, desc[UR18][R6.64+0x8] ;  /* 0x0000081206207981 */ /* 0x000f28000c1e1900 */
[----:B------:R-:W5:Y:S04]  /*2260*/  LDG.E R13, desc[UR18][R6.64+0xc] ;  /* 0x00000c12060d7981 */ /* 0x000f68000c1e1900 */
[----:B------:R-:W5:Y:S04]  /*2270*/  LDG.E R29, desc[UR18][R6.64+0x10] ;  /* 0x00001012061d7981 */ /* 0x000f68000c1e1900 */
[----:B------:R-:W5:Y:S04]  /*2280*/  LDG.E R9, desc[UR18][R6.64+0x14] ;  /* 0x0000141206097981 */ /* 0x000f68000c1e1900 */
[----:B------:R-:W5:Y:S04]  /*2290*/  LDG.E R10, desc[UR18][R6.64+0x18] ;  /* 0x00001812060a7981 */ /* 0x000f68000c1e1900 */
[----:B------:R0:W5:Y:S01]  /*22a0*/  LDG.E R27, desc[UR18][R6.64+0x1c] ;  /* 0x00001c12061b7981 */ /* 0x000162000c1e1900 */
[----:B------:R-:W-:-:S02]  /*22b0*/  HFMA2 R17, -RZ, RZ, 0, 0 ;  /* 0x00000000ff117431 */ /* 0x000fc400000001ff */
[----:B------:R-:W-:Y:S02]  /*22c0*/  IMAD.MOV.U32 R19, RZ, RZ, RZ ;  /* 0x000000ffff137224 */ /* 0x000fe400078e00ff */
[----:B------:R-:W-:Y:S02]  /*22d0*/  IMAD.MOV.U32 R21, RZ, RZ, RZ ;  /* 0x000000ffff157224 */ /* 0x000fe400078e00ff */
[----:B------:R-:W-:Y:S02]  /*22e0*/  IMAD.MOV.U32 R35, RZ, RZ, RZ ;  /* 0x000000ffff237224 */ /* 0x000fe400078e00ff */
[----:B0-----:R-:W-:Y:S02]  /*22f0*/  IMAD.MOV.U32 R7, RZ, RZ, RZ ;  /* 0x000000ffff077224 */ /* 0x001fe400078e00ff */
[----:B--2---:R-:W-:-:S04]  /*2300*/  IMAD.WIDE.U32 R22, R8, R8, RZ ;  /* 0x0000000808167225 */ /* 0x004fc800078e00ff */
[----:B------:R-:W-:Y:S02]  /*2310*/  IMAD.MOV.U32 R16, RZ, RZ, R23 ;  /* 0x000000ffff107224 */ /* 0x000fe400078e0017 */
[----:B------:R-:W-:Y:S02]  /*2320*/  IMAD.MOV.U32 R23, RZ, RZ, RZ ;  /* 0x000000ffff177224 */ /* 0x000fe400078e00ff */
[----:B---3--:R-:W-:-:S04]  /*2330*/  IMAD.WIDE.U32 R16, R8, R11, R16 ;  /* 0x0000000b08107225 */ /* 0x008fc800078e0010 */
[----:B------:R-:W-:Y:S01]  /*2340*/  IMAD.MOV.U32 R18, RZ, RZ, R17 ;  /* 0x000000ffff127224 */ /* 0x000fe200078e0011 */
[----:B------:R-:W-:-:S03]  /*2350*/  MOV R20, R16 ;  /* 0x0000001000147202 */ /* 0x000fc60000000f00 */
[----:B----4-:R-:W-:-:S04]  /*2360*/  IMAD.WIDE.U32 R18, R8, R32, R18 ;  /* 0x0000002008127225 */ /* 0x010fc800078e0012 */
[----:B------:R-:W-:Y:S01]  /*2370*/  IMAD.WIDE.U32 R20, R8, R11, R20 ;  /* 0x0000000b08147225 */ /* 0x000fe200078e0014 */
[----:B------:R-:W-:-:S04]  /*2380*/  MOV R6, R19 ;  /* 0x0000001300067202 */ /* 0x000fc80000000f00 */
[----:B------:R-:W-:Y:S01]  /*2390*/  IADD3 R16, P0, PT, R18, R21, RZ ;  /* 0x0000001512107210 */ /* 0x000fe20007f1e0ff */
[----:B-----5:R-:W-:-:S04]  /*23a0*/  IMAD.WIDE.U32 R6, R8, R13, R6 ;  /* 0x0000000d08067225 */ /* 0x020fc800078e0006 */
[----:B------:R-:W-:Y:S02]  /*23b0*/  IMAD.X R17, RZ, RZ, RZ, P0 ;  /* 0x000000ffff117224 */ /* 0x000fe400000e06ff */
[----:B------:R-:W-:Y:S02]  /*23c0*/  IMAD R18, R22, UR20, RZ ;  /* 0x0000001416127c24 */ /* 0x000fe4000f8e02ff */
[----:B------:R-:W-:-:S04]  /*23d0*/  IMAD.WIDE.U32 R16, R11, R11, R16 ;  /* 0x0000000b0b107225 */ /* 0x000fc800078e0010 */
[----:B------:R-:W-:Y:S01]  /*23e0*/  IMAD.HI.U32 R23, R18, UR12, R22 ;  /* 0x0000000c12177c27 */ /* 0x000fe2000f8e0016 */
[----:B------:R-:W-:Y:S02]  /*23f0*/  IADD3 R24, P0, PT, R6, R17, RZ ;  /* 0x0000001106187210 */ /* 0x000fe40007f1e0ff */
[----:B------:R-:W-:Y:S01]  /*2400*/  MOV R22, R16 ;  /* 0x0000001000167202 */ /* 0x000fe20000000f00 */
[----:B------:R-:W-:Y:S01]  /*2410*/  IMAD.MOV.U32 R6, RZ, RZ, R7 ;  /* 0x000000ffff067224 */ /* 0x000fe200078e0007 */
[----:B------:R-:W-:Y:S01]  /*2420*/  IADD3.X R25, PT, PT, RZ, RZ, RZ, P0, !PT ;  /* 0x000000ffff197210 */ /* 0x000fe200007fe4ff */
[----:B------:R-:W-:Y:S01]  /*2430*/  IMAD.MOV.U32 R7, RZ, RZ, RZ ;  /* 0x000000ffff077224 */ /* 0x000fe200078e00ff */
[----:B------:R-:W-:Y:S01]  /*2440*/  IADD3 R20, P0, PT, R20, R23, RZ ;  /* 0x0000001714147210 */ /* 0x000fe20007f1e0ff */
[----:B------:R-:W-:Y:S02]  /*2450*/  IMAD.MOV.U32 R23, RZ, RZ, RZ ;  /* 0x000000ffff177224 */ /* 0x000fe400078e00ff */
[----:B------:R-:W-:-:S04]  /*2460*/  IMAD.WIDE.U32 R24, R11, R32, R24 ;  /* 0x000000200b187225 */ /* 0x000fc800078e0018 */
[----:B------:R-:W-:-:S04]  /*2470*/  IMAD.WIDE.U32 R22, R8, R32, R22 ;  /* 0x0000002008167225 */ /* 0x000fc800078e0016 */
[----:B------:R-:W-:Y:S01]  /*2480*/  IMAD.WIDE.U32 R6, R8, R29, R6 ;  /* 0x0000001d08067225 */ /* 0x000fe200078e0006 */
[----:B------:R-:W-:-:S03]  /*2490*/  IADD3 R16, P1, PT, R24, R23, RZ ;  /* 0x0000001718107210 */ /* 0x000fc60007f3e0ff */
[----:B------:R-:W-:Y:S01]  /*24a0*/  IMAD.X R21, RZ, RZ, RZ, P0 ;  /* 0x000000ffff157224 */ /* 0x000fe200000e06ff */
[----:B------:R-:W-:Y:S01]  /*24b0*/  IADD3 R24, P0, PT, R6, R25, RZ ;  /* 0x0000001906187210 */ /* 0x000fe20007f1e0ff */
[----:B------:R-:W-:Y:S02]  /*24c0*/  IMAD.MOV.U32 R6, RZ, RZ, R7 ;  /* 0x000000ffff067224 */ /* 0x000fe400078e0007 */
[----:B------:R-:W-:Y:S02]  /*24d0*/  HFMA2 R7, -RZ, RZ, 0, 0 ;  /* 0x00000000ff077431 */ /* 0x000fe400000001ff */
[----:B------:R-:W-:Y:S01]  /*24e0*/  IMAD.WIDE.U32 R20, R18, UR13, R20 ;  /* 0x0000000d12147c25 */ /* 0x000fe2000f8e0014 */
[----:B------:R-:W-:-:S03]  /*24f0*/  IADD3.X R17, PT, PT, RZ, RZ, RZ, P1, !PT ;  /* 0x000000ffff117210 */ /* 0x000fc60000ffe4ff */
[----:B------:R-:W-:Y:S01]  /*2500*/  IMAD.X R25, RZ, RZ, RZ, P0 ;  /* 0x000000ffff197224 */ /* 0x000fe200000e06ff */
[----:B------:R-:W-:Y:S01]  /*2510*/  IADD3 R22, P0, PT, R22, R21, RZ ;  /* 0x0000001516167210 */ /* 0x000fe20007f1e0ff */
[----:B------:R-:W-:Y:S02]  /*2520*/  IMAD R12, R20, UR20, RZ ;  /* 0x00000014140c7c24 */ /* 0x000fe4000f8e02ff */
[----:B------:R-:W-:Y:S02]  /*2530*/  IMAD.MOV.U32 R21, RZ, RZ, RZ ;  /* 0x000000ffff157224 */ /* 0x000fe400078e00ff */
[----:B------:R-:W-:-:S04]  /*2540*/  IMAD.WIDE.U32 R16, R11, R32, R16 ;  /* 0x000000200b107225 */ /* 0x000fc800078e0010 */
[----:B------:R-:W-:-:S04]  /*2550*/  IMAD.WIDE.U32 R24, R11, R13, R24 ;  /* 0x0000000d0b187225 */ /* 0x000fc800078e0018 */
[----:B------:R-:W-:Y:S01]  /*2560*/  IMAD.WIDE.U32 R6, R8, R9, R6 ;  /* 0x0000000908067225 */ /* 0x000fe200078e0006 */
[----:B------:R-:W-:-:S03]  /*2570*/  IADD3 R38, P1, PT, R24, R17, RZ ;  /* 0x0000001118267210 */ /* 0x000fc60007f3e0ff */
[----:B------:R-:W-:Y:S01]  /*2580*/  IMAD.X R23, RZ, RZ, RZ, P0 ;  /* 0x000000ffff177224 */ /* 0x000fe200000e06ff */
[----:B------:R-:W-:Y:S01]  /*2590*/  IADD3 R24, P0, PT, R6, R25, RZ ;  /* 0x0000001906187210 */ /* 0x000fe20007f1e0ff */
[----:B------:R-:W-:Y:S01]  /*25a0*/  IMAD.HI.U32 R31, R12, UR12, R20 ;  /* 0x0000000c0c1f7c27 */ /* 0x000fe2000f8e0014 */
[----:B------:R-:W-:Y:S02]  /*25b0*/  MOV R6, R7 ;  /* 0x0000000700067202 */ /* 0x000fe40000000f00 */
[----:B------:R-:W-:Y:S01]  /*25c0*/  IADD3.X R25, PT, PT, RZ, RZ, RZ, P0, !PT ;  /* 0x000000ffff197210 */ /* 0x000fe200007fe4ff */
[----:B------:R-:W-:Y:S02]  /*25d0*/  IMAD.MOV.U32 R20, RZ, RZ, R16 ;  /* 0x000000ffff147224 */ /* 0x000fe400078e0010 */
[----:B------:R-:W-:-:S04]  /*25e0*/  IMAD.WIDE.U32 R22, R18, UR14, R22 ;  /* 0x0000000e12167c25 */ /* 0x000fc8000f8e0016 */
[----:B------:R-:W-:Y:S01]  /*25f0*/  IMAD.WIDE.U32 R20, R8, R13, R20 ;  /* 0x0000000d08147225 */ /* 0x000fe200078e0014 */
[----:B------:R-:W-:-:S03]  /*2600*/  IADD3 R30, P0, PT, R22, R31, RZ ;  /* 0x0000001f161e7210 */ /* 0x000fc60007f1e0ff */
[----:B------:R-:W-:Y:S01]  /*2610*/  IMAD.X R39, RZ, RZ, RZ, P1 ;  /* 0x000000ffff277224 */ /* 0x000fe200008e06ff */
[----:B------:R-:W-:Y:S01]  /*2620*/  IADD3 R22, P3, PT, R20, R23, RZ ;  /* 0x0000001714167210 */ /* 0x000fe20007f7e0ff */
[----:B------:R-:W-:Y:S02]  /*2630*/  IMAD.MOV.U32 R7, RZ, RZ, RZ ;  /* 0x000000ffff077224 */ /* 0x000fe400078e00ff */
[----:B------:R-:W-:Y:S01]  /*2640*/  IMAD.WIDE.U32 R38, R32, R32, R38 ;  /* 0x0000002020267225 */ /* 0x000fe200078e0026 */
[----:B------:R-:W-:-:S03]  /*2650*/  IADD3.X R23, PT, PT, RZ, RZ, RZ, P3, !PT ;  /* 0x000000ffff177210 */ /* 0x000fc60001ffe4ff */
[----:B------:R-:W-:Y:S01]  /*2660*/  IMAD.WIDE.U32 R24, R11, R29, R24 ;  /* 0x0000001d0b187225 */ /* 0x000fe200078e0018 */
[----:B------:R-:W-:-:S03]  /*2670*/  IADD3 R20, P2, PT, R38, R21, RZ ;  /* 0x0000001526147210 */ /* 0x000fc60007f5e0ff */
[----:B------:R-:W-:Y:S01]  /*2680*/  IMAD.WIDE.U32 R6, R8, R10, R6 ;  /* 0x0000000a08067225 */ /* 0x000fe200078e0006 */
[----:B------:R-:W-:Y:S02]  /*2690*/  IADD3 R38, P1, PT, R24, R39, RZ ;  /* 0x0000002718267210 */ /* 0x000fe40007f3e0ff */
[----:B------:R-:W-:Y:S01]  /*26a0*/  IADD3.X R21, PT, PT, RZ, RZ, RZ, P2, !PT ;  /* 0x000000ffff157210 */ /* 0x000fe200017fe4ff */
[----:B------:R-:W-:Y:S01]  /*26b0*/  IMAD.X R31, RZ, RZ, RZ, P0 ;  /* 0x000000ffff1f7224 */ /* 0x000fe200000e06ff */
[----:B------:R-:W-:Y:S01]  /*26c0*/  IADD3 R24, P0, PT, R6, R25, RZ ;  /* 0x0000001906187210 */ /* 0x000fe20007f1e0ff */
[----:B------:R-:W-:-:S04]  /*26d0*/  IMAD.WIDE.U32 R22, R18, UR15, R22 ;  /* 0x0000000f12167c25 */ /* 0x000fc8000f8e0016 */
[----:B------:R-:W-:-:S04]  /*26e0*/  IMAD.WIDE.U32 R30, R12, UR13, R30 ;  /* 0x0000000d0c1e7c25 */ /* 0x000fc8000f8e001e */
[----:B------:R-:W-:Y:S02]  /*26f0*/  IMAD.X R39, RZ, RZ, RZ, P1 ;  /* 0x000000ffff277224 */ /* 0x000fe400008e06ff */
[----:B------:R-:W-:Y:S01]  /*2700*/  IMAD.X R25, RZ, RZ, RZ, P0 ;  /* 0x000000ffff197224 */ /* 0x000fe200000e06ff */
[----:B------:R-:W-:Y:S01]  /*2710*/  IADD3 R6, P0, PT, R22, R31, RZ ;  /* 0x0000001f16067210 */ /* 0x000fe20007f1e0ff */
[----:B------:R-:W-:Y:S02]  /*2720*/  HFMA2 R31, -RZ, RZ, 0, 0 ;  /* 0x00000000ff1f7431 */ /* 0x000fe400000001ff */
[----:B------:R-:W-:-:S04]  /*2730*/  IMAD.WIDE.U32 R20, R11, R13, R20 ;  /* 0x0000000d0b147225 */ /* 0x000fc800078e0014 */
[----:B------:R-:W-:-:S04]  /*2740*/  IMAD.WIDE.U32 R38, R32, R13, R38 ;  /* 0x0000000d20267225 */ /* 0x000fc800078e0026 */
[----:B------:R-:W-:Y:S01]  /*2750*/  IMAD.WIDE.U32 R24, R11, R9, R24 ;  /* 0x000000090b187225 */ /* 0x000fe200078e0018 */
[----:B------:R-:W-:-:S03]  /*2760*/  IADD3 R42, P2, PT, R38, R21, RZ ;  /* 0x00000015262a7210 */ /* 0x000fc60007f5e0ff */
[----:B------:R-:W-:Y:S01]  /*2770*/  IMAD.MOV.U32 R16, RZ, RZ, R7 ;  /* 0x000000ffff107224 */ /* 0x000fe200078e0007 */
[----:B------:R-:W-:Y:S01]  /*2780*/  IADD3 R38, P1, PT, R24, R39, RZ ;  /* 0x0000002718267210 */ /* 0x000fe20007f3e0ff */
[----:B------:R-:W-:Y:S02]  /*2790*/  IMAD R36, R30, UR20, RZ ;  /* 0x000000141e247c24 */ /* 0x000fe4000f8e02ff */
[----:B------:R-:W-:Y:S01]  /*27a0*/  IMAD.MOV.U32 R17, RZ, RZ, RZ ;  /* 0x000000ffff117224 */ /* 0x000fe200078e00ff */
[----:B------:R-:W-:Y:S01]  /*27b0*/  IADD3.X R39, PT, PT, RZ, RZ, RZ, P1, !PT ;  /* 0x000000ffff277210 */ /* 0x000fe20000ffe4ff */
[----:B------:R-:W-:Y:S02]  /*27c0*/  IMAD.X R7, RZ, RZ, RZ, P0 ;  /* 0x000000ffff077224 */ /* 0x000fe400000e06ff */
[----:B------:R-:W-:-:S04]  /*27d0*/  IMAD.HI.U32 R5, R36, UR12, R30 ;  /* 0x0000000c24057c27 */ /* 0x000fc8000f8e001e */
[----:B------:R-:W-:-:S04]  /*27e0*/  IMAD.WIDE.U32 R16, R8, R27, R16 ;  /* 0x0000001b08107225 */ /* 0x000fc800078e0010 */
[----:B------:R-:W-:Y:S01]  /*27f0*/  IMAD.WIDE.U32 R6, R12, UR14, R6 ;  /* 0x0000000e0c067c25 */ /* 0x000fe2000f8e0006 */
[----:B------:R-:W-:-:S03]  /*2800*/  IADD3 R24, P0, PT, R16, R25, RZ ;  /* 0x0000001910187210 */ /* 0x000fc60007f1e0ff */
[----:B------:R-:W-:Y:S01]  /*2810*/  IMAD.MOV.U32 R30, RZ, RZ, R20 ;  /* 0x000000ffff1e7224 */ /* 0x000fe200078e0014 */
[----:B------:R-:W-:Y:S01]  /*2820*/  IADD3 R20, P1, PT, R6, R5, RZ ;  /* 0x0000000506147210 */ /* 0x000fe20007f3e0ff */
[----:B------:R-:W-:Y:S02]  /*2830*/  IMAD.X R43, RZ, RZ, RZ, P2 ;  /* 0x000000ffff2b7224 */ /* 0x000fe400010e06ff */
        /* <DEDUP_REMOVED lines=8> */
[----:B------:R-:W-:Y:S02]  /*28c0*/  IMAD.X R31, RZ, RZ, RZ, P1 ;  /* 0x000000ffff1f7224 */ /* 0x000fe400008e06ff */
[----:B------:R-:W-:Y:S01]  /*28d0*/  IMAD.WIDE.U32 R24, R11, R10, R24 ;  /* 0x0000000a0b187225 */ /* 0x000fe200078e0018 */
[----:B------:R-:W-:-:S03]  /*28e0*/  IADD3.X R43, PT, PT, RZ, RZ, RZ, P0, !PT ;  /* 0x000000ffff2b7210 */ /* 0x000fc600007fe4ff */
[----:B------:R-:W-:Y:S01]  /*28f0*/  IMAD.WIDE.U32 R30, R11, R29, R30 ;  /* 0x0000001d0b1e7225 */ /* 0x000fe200078e001e */
[----:B------:R-:W-:Y:S02]  /*2900*/  IADD3 R38, P1, PT, R24, R39, RZ ;  /* 0x0000002718267210 */ /* 0x000fe40007f3e0ff */
[----:B------:R-:W-:Y:S01]  /*2910*/  IADD3 R24, P0, PT, R17, R25, RZ ;  /* 0x0000001911187210 */ /* 0x000fe20007f1e0ff */
[----:B------:R-:W-:-:S03]  /*2920*/  IMAD.WIDE.U32 R42, R13, R13, R42 ;  /* 0x0000000d0d2a7225 */ /* 0x000fc600078e002a */
[----:B------:R-:W-:Y:S01]  /*2930*/  IADD3.X R25, PT, PT, RZ, RZ, RZ, P0, !PT ;  /* 0x000000ffff197210 */ /* 0x000fe200007fe4ff */
[----:B------:R-:W-:Y:S01]  /*2940*/  IMAD.X R23, RZ, RZ, RZ, P2 ;  /* 0x000000ffff177224 */ /* 0x000fe200010e06ff */
[----:B------:R-:W-:Y:S01]  /*2950*/  IADD3 R16, P2, PT, R42, R31, RZ ;  /* 0x0000001f2a107210 */ /* 0x000fe20007f5e0ff */
[----:B------:R-:W-:Y:S01]  /*2960*/  IMAD.X R39, RZ, RZ, RZ, P1 ;  /* 0x000000ffff277224 */ /* 0x000fe200008e06ff */
[----:B------:R-:W-:Y:S01]  /*2970*/  MOV R31, RZ ;  /* 0x000000ff001f7202 */ /* 0x000fe20000000f00 */
[----:B------:R-:W-:-:S04]  /*2980*/  IMAD.WIDE.U32 R22, R18, UR22, R22 ;  /* 0x0000001612167c25 */ /* 0x000fc8000f8e0016 */
[----:B------:R-:W-:Y:S01]  /*2990*/  IMAD.X R17, RZ, RZ, RZ, P2 ;  /* 0x000000ffff117224 */ /* 0x000fe200010e06ff */
[----:B------:R-:W-:Y:S01]  /*29a0*/  IADD3 R6, P4, PT, R22, R7, RZ ;  /* 0x0000000716067210 */ /* 0x000fe20007f9e0ff */
[----:B------:R-:W-:-:S04]  /*29b0*/  IMAD.WIDE.U32 R30, R8, R9, R30 ;  /* 0x00000009081e7225 */ /* 0x000fc800078e001e */
[----:B------:R-:W-:Y:S01]  /*29c0*/  IMAD.WIDE.U32 R16, R32, R29, R16 ;  /* 0x0000001d20107225 */ /* 0x000fe200078e0010 */
[----:B------:R-:W-:-:S03]  /*29d0*/  IADD3 R22, P3, PT, R30, R23, RZ ;  /* 0x000000171e167210 */ /* 0x000fc60007f7e0ff */
[----:B------:R-:W-:Y:S01]  /*29e0*/  IMAD.WIDE.U32 R38, R32, R9, R38 ;  /* 0x0000000920267225 */ /* 0x000fe200078e0026 */
[----:B------:R-:W-:-:S03]  /*29f0*/  IADD3 R30, P2, PT, R16, R31, RZ ;  /* 0x0000001f101e7210 */ /* 0x000fc60007f5e0ff */
[----:B------:R-:W-:Y:S01]  /*2a00*/  IMAD.X R7, RZ, RZ, RZ, P4 ;  /* 0x000000ffff077224 */ /* 0x000fe200020e06ff */
[----:B------:R-:W-:Y:S01]  /*2a10*/  IADD3.X R31, PT, PT, RZ, RZ, RZ, P2, !PT ;  /* 0x000000ffff1f7210 */ /* 0x000fe200017fe4ff */
[----:B------:R-:W-:Y:S01]  /*2a20*/  IMAD.WIDE.U32 R24, R11, R27, R24 ;  /* 0x0000001b0b187225 */ /* 0x000fe200078e0018 */
[----:B------:R-:W-:-:S03]  /*2a30*/  IADD3 R42, P1, PT, R38, R43, RZ ;  /* 0x0000002b262a7210 */ /* 0x000fc60007f3e0ff */
[----:B------:R-:W-:Y:S01]  /*2a40*/  IMAD.X R23, RZ, RZ, RZ, P3 ;  /* 0x000000ffff177224 */ /* 0x000fe200018e06ff */
[----:B------:R-:W-:Y:S01]  /*2a50*/  IADD3 R38, P0, PT, R24, R39, RZ ;  /* 0x0000002718267210 */ /* 0x000fe20007f1e0ff */
[----:B------:R-:W-:-:S04]  /*2a60*/  IMAD.WIDE.U32 R20, R36, UR13, R20 ;  /* 0x0000000d24147c25 */ /* 0x000fc8000f8e0014 */
[----:B------:R-:W-:-:S04]  /*2a70*/  IMAD.WIDE.U32 R6, R12, UR15, R6 ;  /* 0x0000000f0c067c25 */ /* 0x000fc8000f8e0006 */
[----:B------:R-:W-:-:S04]  /*2a80*/  IMAD.WIDE.U32 R22, R18, UR23, R22 ;  /* 0x0000001712167c25 */ /* 0x000fc8000f8e0016 */
[----:B------:R-:W-:Y:S01]  /*2a90*/  IMAD.WIDE.U32 R30, R11, R9, R30 ;  /* 0x000000090b1e7225 */ /* 0x000fe200078e001e */
[----:B------:R-:W-:-:S03]  /*2aa0*/  IADD3 R24, P2, PT, R22, R7, RZ ;  /* 0x0000000716187210 */ /* 0x000fc60007f5e0ff */
[----:B------:R-:W-:Y:S02]  /*2ab0*/  IMAD R33, R20, UR20, RZ ;  /* 0x0000001414217c24 */ /* 0x000fe4000f8e02ff */
[----:B------:R-:W-:Y:S01]  /*2ac0*/  IMAD.MOV.U32 R34, RZ, RZ, R20 ;  /* 0x000000ffff227224 */ /* 0x000fe200078e0014 */
[----:B------:R-:W-:Y:S01]  /*2ad0*/  IADD3 R20, P3, PT, R6, R21, RZ ;  /* 0x0000001506147210 */ /* 0x000fe20007f7e0ff */
[----:B------:R-:W-:Y:S01]  /*2ae0*/  IMAD.X R39, RZ, RZ, RZ, P0 ;  /* 0x000000ffff277224 */ /* 0x000fe200000e06ff */
[----:B------:R-:W-:Y:S01]  /*2af0*/  MOV R6, R30 ;  /* 0x0000001e00067202 */ /* 0x000fe20000000f00 */
[----:B------:R-:W-:Y:S02]  /*2b00*/  IMAD.MOV.U32 R7, RZ, RZ, RZ ;  /* 0x000000ffff077224 */ /* 0x000fe400078e00ff */
[----:B------:R-:W-:-:S04]  /*2b10*/  IMAD.WIDE.U32 R38, R32, R10, R38 ;  /* 0x0000000a20267225 */ /* 0x000fc800078e0026 */
[----:B------:R-:W-:-:S04]  /*2b20*/  IMAD.WIDE.U32 R6, R8, R10, R6 ;  /* 0x0000000a08067225 */ /* 0x000fc800078e0006 */
[----:B------:R-:W-:Y:S01]  /*2b30*/  IMAD.X R43, RZ, RZ, RZ, P1 ;  /* 0x000000ffff2b7224 */ /* 0x000fe200008e06ff */
[----:B------:R-:W-:Y:S01]  /*2b40*/  IADD3 R22, P0, PT, R6, R23, RZ ;  /* 0x0000001706167210 */ /* 0x000fe20007f1e0ff */
[----:B------:R-:W-:Y:S01]  /*2b50*/  IMAD.X R21, RZ, RZ, RZ, P3 ;  /* 0x000000ffff157224 */ /* 0x000fe200018e06ff */
[----:B------:R-:W-:Y:S01]  /*2b60*/  IADD3 R16, P1, PT, R25, R39, RZ ;  /* 0x0000002719107210 */ /* 0x000fe20007f3e0ff */
[----:B------:R-:W-:Y:S01]  /*2b70*/  IMAD.WIDE.U32 R42, R13, R29, R42 ;  /* 0x0000001d0d2a7225 */ /* 0x000fe200078e002a */
[----:B------:R-:W-:-:S03]  /*2b80*/  IADD3.X R25, PT, PT, RZ, RZ, RZ, P2, !PT ;  /* 0x000000ffff197210 */ /* 0x000fc600017fe4ff */
[----:B------:R-:W-:Y:S01]  /*2b90*/  IMAD.HI.U32 R5, R33, UR12, R34 ;  /* 0x0000000c21057c27 */ /* 0x000fe2000f8e0022 */
[----:B------:R-:W-:Y:S02]  /*2ba0*/  IADD3 R38, P2, PT, R38, R43, RZ ;  /* 0x0000002b26267210 */ /* 0x000fe40007f5e0ff */
[----:B------:R-:W-:Y:S01]  /*2bb0*/  IADD3 R42, P3, PT, R42, R17, RZ ;  /* 0x000000112a2a7210 */ /* 0x000fe20007f7e0ff */
[----:B------:R-:W-:-:S03]  /*2bc0*/  IMAD.WIDE.U32 R20, R36, UR14, R20 ;  /* 0x0000000e24147c25 */ /* 0x000fc6000f8e0014 */
[----:B------:R-:W-:Y:S01]  /*2bd0*/  IADD3.X R43, PT, PT, RZ, RZ, RZ, P3, !PT ;  /* 0x000000ffff2b7210 */ /* 0x000fe20001ffe4ff */
[----:B------:R-:W-:Y:S02]  /*2be0*/  IMAD.X R23, RZ, RZ, RZ, P0 ;  /* 0x000000ffff177224 */ /* 0x000fe400000e06ff */
[----:B------:R-:W-:-:S04]  /*2bf0*/  IMAD.WIDE.U32 R24, R12, UR22, R24 ;  /* 0x000000160c187c25 */ /* 0x000fc8000f8e0018 */
[----:B------:R-:W-:Y:S01]  /*2c00*/  IMAD.X R17, RZ, RZ, RZ, P1 ;  /* 0x000000ffff117224 */ /* 0x000fe200008e06ff */
[----:B------:R-:W-:Y:S01]  /*2c10*/  IADD3 R20, P1, PT, R20, R5, RZ ;  /* 0x0000000514147210 */ /* 0x000fe20007f3e0ff */
[----:B------:R-:W-:-:S04]  /*2c20*/  IMAD.WIDE.U32 R22, R18, R14, R22 ;  /* 0x0000000e12167225 */ /* 0x000fc800078e0016 */
[----:B------:R-:W-:Y:S01]  /*2c30*/  IMAD.X R39, RZ, RZ, RZ, P2 ;  /* 0x000000ffff277224 */ /* 0x000fe200010e06ff */
[----:B------:R-:W-:Y:S01]  /*2c40*/  IADD3 R24, P2, PT, R24, R21, RZ ;  /* 0x0000001518187210 */ /* 0x000fe20007f5e0ff */
[----:B------:R-:W-:Y:S01]  /*2c50*/  IMAD.X R21, RZ, RZ, RZ, P1 ;  /* 0x000000ffff157224 */ /* 0x000fe200008e06ff */
[----:B------:R-:W-:Y:S01]  /*2c60*/  IADD3 R30, P3, PT, R22, R25, RZ ;  /* 0x00000019161e7210 */ /* 0x000fe20007f7e0ff */
[----:B------:R-:W-:Y:S01]  /*2c70*/  IMAD.WIDE.U32 R16, R32, R27, R16 ;  /* 0x0000001b20107225 */ /* 0x000fe200078e0010 */
[----:B------:R-:W-:-:S03]  /*2c80*/  IADD3.X R25, PT, PT, RZ, RZ, RZ, P2, !PT ;  /* 0x000000ffff197210 */ /* 0x000fc600017fe4ff */
[----:B------:R-:W-:-:S04]  /*2c90*/  IMAD.WIDE.U32 R38, R13, R9, R38 ;  /* 0x000000090d267225 */ /* 0x000fc800078e0026 */
[----:B------:R-:W-:Y:S01]  /*2ca0*/  IMAD.WIDE.U32 R42, R13, R29, R42 ;  /* 0x0000001d0d2a7225 */ /* 0x000fe200078e002a */
[----:B------:R-:W-:-:S03]  /*2cb0*/  IADD3 R40, P0, PT, R16, R39, RZ ;  /* 0x0000002710287210 */ /* 0x000fc60007f1e0ff */
[----:B------:R-:W-:Y:S01]  /*2cc0*/  IMAD.WIDE.U32 R20, R33, UR13, R20 ;  /* 0x0000000d21147c25 */ /* 0x000fe2000f8e0014 */
[----:B------:R-:W-:-:S03]  /*2cd0*/  IADD3 R38, P1, PT, R38, R43, RZ ;  /* 0x0000002b26267210 */ /* 0x000fc60007f3e0ff */
[----:B------:R-:W-:Y:S01]  /*2ce0*/  IMAD R28, R20, UR20, RZ ;  /* 0x00000014141c7c24 */ /* 0x000fe2000f8e02ff */
[----:B------:R-:W-:Y:S01]  /*2cf0*/  IADD3.X R39, PT, PT, RZ, RZ, RZ, P1, !PT ;  /* 0x000000ffff277210 */ /* 0x000fe20000ffe4ff */
[----:B------:R-:W-:Y:S01]  /*2d00*/  IMAD.MOV.U32 R34, RZ, RZ, R20 ;  /* 0x000000ffff227224 */ /* 0x000fe200078e0014 */
[----:B------:R-:W-:Y:S01]  /*2d10*/  IADD3 R20, P2, PT, R42, R31, RZ ;  /* 0x0000001f2a147210 */ /* 0x000fe20007f5e0ff */
[----:B------:R-:W-:-:S04]  /*2d20*/  IMAD.WIDE.U32 R24, R36, UR15, R24 ;  /* 0x0000000f24187c25 */ /* 0x000fc8000f8e0018 */
[----:B------:R-:W-:Y:S01]  /*2d30*/  IMAD.X R41, RZ, RZ, RZ, P0 ;  /* 0x000000ffff297224 */ /* 0x000fe200000e06ff */
[----:B------:R-:W-:Y:S01]  /*2d40*/  IADD3 R16, P4, PT, R24, R21, RZ ;  /* 0x0000001518107210 */ /* 0x000fe20007f9e0ff */
[----:B------:R-:W-:Y:S02]  /*2d50*/  IMAD.X R31, RZ, RZ, RZ, P3 ;  /* 0x000000ffff1f7224 */ /* 0x000fe400018e06ff */
[----:B------:R-:W-:Y:S02]  /*2d60*/  IMAD.X R21, RZ, RZ, RZ, P2 ;  /* 0x000000ffff157224 */ /* 0x000fe400010e06ff */
[----:B------:R-:W-:-:S04]  /*2d70*/  IMAD.WIDE.U32 R30, R12, UR23, R30 ;  /* 0x000000170c1e7c25 */ /* 0x000fc8000f8e001e */
[----:B------:R-:W-:Y:S01]  /*2d80*/  IMAD.WIDE.U32 R40, R13, R10, R40 ;  /* 0x0000000a0d287225 */ /* 0x000fe200078e0028 */
[----:B------:R-:W-:-:S03]  /*2d90*/  IADD3 R24, P3, PT, R30, R25, RZ ;  /* 0x000000191e187210 */ /* 0x000fc60007f7e0ff */
[----:B------:R-:W-:Y:S01]  /*2da0*/  IMAD.WIDE.U32 R38, R29, R29, R38 ;  /* 0x0000001d1d267225 */ /* 0x000fe200078e0026 */
[----:B------:R-:W-:Y:S02]  /*2db0*/  IADD3 R6, P0, PT, R17, R41, RZ ;  /* 0x0000002911067210 */ /* 0x000fe40007f1e0ff */
[----:B------:R-:W-:Y:S01]  /*2dc0*/  IADD3.X R17, PT, PT, RZ, RZ, RZ, P4, !PT ;  /* 0x000000ffff117210 */ /* 0x000fe200027fe4ff */
[----:B------:R-:W-:Y:S01]  /*2dd0*/  IMAD.WIDE.U32 R20, R32, R9, R20 ;  /* 0x0000000920147225 */ /* 0x000fe200078e0014 */
[----:B------:R-:W-:-:S03]  /*2de0*/  IADD3 R40, P1, PT, R40, R39, RZ ;  /* 0x0000002728287210 */ /* 0x000fc60007f3e0ff */
[----:B------:R-:W-:Y:S01]  /*2df0*/  IMAD.X R25, RZ, RZ, RZ, P3 ;  /* 0x000000ffff197224 */ /* 0x000fe200018e06ff */
[----:B------:R-:W-:Y:S01]  /*2e00*/  IADD3 R38, P2, PT, R38, R21, RZ ;  /* 0x0000001526267210 */ /* 0x000fe20007f5e0ff */
[----:B------:R-:W-:Y:S01]  /*2e10*/  IMAD.HI.U32 R34, R28, UR12, R34 ;  /* 0x0000000c1c227c27 */ /* 0x000fe2000f8e0022 */
[----:B------:R-:W-:Y:S02]  /*2e20*/  IADD3.X R41, PT, PT, RZ, RZ, RZ, P1, !PT ;  /* 0x000000ffff297210 */ /* 0x000fe40000ffe4ff */
[----:B------:R-:W-:Y:S01]  /*2e30*/  IADD3 R20, P3, PT, R20, R7, RZ ;  /* 0x0000000714147210 */ /* 0x000fe20007f7e0ff */
[----:B------:R-:W-:Y:S02]  /*2e40*/  IMAD.X R39, RZ, RZ, RZ, P2 ;  /* 0x000000ffff277224 */ /* 0x000fe400010e06ff */
[----:B------:R-:W-:-:S04]  /*2e50*/  IMAD.WIDE.U32 R40, R29, R9, R40 ;  /* 0x000000091d287225 */ /* 0x000fc800078e0028 */
[----:B------:R-:W-:-:S04]  /*2e60*/  IMAD.WIDE.U32 R38, R13, R9, R38 ;  /* 0x000000090d267225 */ /* 0x000fc800078e0026 */
[----:B------:R-:W-:Y:S01]  /*2e70*/  IMAD.WIDE.U32 R42, R33, UR14, R16 ;  /* 0x0000000e212a7c25 */ /* 0x000fe2000f8e0010 */
[----:B------:R-:W-:-:S03]  /*2e80*/  IADD3 R40, P2, PT, R40, R39, RZ ;  /* 0x0000002728287210 */ /* 0x000fc60007f5e0ff */
[----:B------:R-:W-:Y:S02]  /*2e90*/  HFMA2 R39, -RZ, RZ, 0, 0 ;  /* 0x00000000ff277431 */ /* 0x000fe400000001ff */
[----:B------:R-:W-:Y:S01]  /*2ea0*/  IMAD.X R21, RZ, RZ, RZ, P3 ;  /* 0x000000ffff157224 */ /* 0x000fe200018e06ff */
[----:B------:R-:W-:Y:S01]  /*2eb0*/  IADD3 R34, P1, PT, R42, R34, RZ ;  /* 0x000000222a227210 */ /* 0x000fe20007f3e0ff */
[----:B------:R-:W-:-:S03]  /*2ec0*/  IMAD.WIDE.U32 R16, R36, UR22, R24 ;  /* 0x0000001624107c25 */ /* 0x000fc6000f8e0018 */
[----:B------:R-:W-:Y:S01]  /*2ed0*/  IADD3.X R35, PT, PT, RZ, RZ, RZ, P1, !PT ;  /* 0x000000ffff237210 */ /* 0x000fe20000ffe4ff */
[----:B------:R-:W-:-:S04]  /*2ee0*/  IMAD.WIDE.U32 R20, R11, R10, R20 ;  /* 0x0000000a0b147225 */ /* 0x000fc800078e0014 */
[----:B------:R-:W-:Y:S01]  /*2ef0*/  IMAD.X R7, RZ, RZ, RZ, P0 ;  /* 0x000000ffff077224 */ /* 0x000fe200000e06ff */
[----:B------:R-:W-:Y:S01]  /*2f00*/  IADD3 R24, P0, PT, R16, R43, RZ ;  /* 0x0000002b10187210 */ /* 0x000fe20007f1e0ff */
[----:B------:R-:W-:Y:S01]  /*2f10*/  IMAD.WIDE.U32 R34, R28, UR13, R34 ;  /* 0x0000000d1c227c25 */ /* 0x000fe2000f8e0022 */
[----:B------:R-:W-:-:S03]  /*2f20*/  IADD3 R22, P3, PT, R38, R21, RZ ;  /* 0x0000001526167210 */ /* 0x000fc60007f7e0ff */
[----:B------:R-:W-:Y:S02]  /*2f30*/  IMAD.MOV.U32 R38, RZ, RZ, R20 ;  /* 0x000000ffff267224 */ /* 0x000fe400078e0014 */
[----:B------:R-:W-:-:S04]  /*2f40*/  IMAD.WIDE.U32 R6, R13, R27, R6 ;  /* 0x0000001b0d067225 */ /* 0x000fc800078e0006 */
[----:B------:R-:W-:Y:S01]  /*2f50*/  IMAD.X R25, RZ, RZ, RZ, P0 ;  /* 0x000000ffff197224 */ /* 0x000fe200000e06ff */
[----:B------:R-:W-:Y:S01]  /*2f60*/  IADD3 R42, P1, PT, R6, R41, RZ ;  /* 0x00000029062a7210 */ /* 0x000fe20007f3e0ff */
[----:B------:R-:W-:-:S03]  /*2f70*/  IMAD.WIDE.U32 R38, R8, R27, R38 ;  /* 0x0000001b08267225 */ /* 0x000fc600078e0026 */
[----:B------:R-:W-:Y:S01]  /*2f80*/  IADD3.X R43, PT, PT, RZ, RZ, RZ, P1, !PT ;  /* 0x000000ffff2b7210 */ /* 0x000fe20000ffe4ff */
[----:B------:R-:W-:Y:S02]  /*2f90*/  IMAD R26, R34, UR20, RZ ;  /* 0x00000014221a7c24 */ /* 0x000fe4000f8e02ff */
[----:B------:R-:W-:-:S04]  /*2fa0*/  IMAD.WIDE.U32 R24, R33, UR15, R24 ;  /* 0x0000000f21187c25 */ /* 0x000fc8000f8e0018 */
[----:B------:R-:W-:Y:S01]  /*2fb0*/  IMAD.MOV.U32 R20, RZ, RZ, R34 ;  /* 0x000000ffff147224 */ /* 0x000fe200078e0022 */
[----:B------:R-:W-:Y:S01]  /*2fc0*/  IADD3 R34, P4, PT, R38, R23, RZ ;  /* 0x0000001726227210 */ /* 0x000fe20007f9e0ff */
[----:B------:R-:W-:Y:S01]  /*2fd0*/  IMAD.X R41, RZ, RZ, RZ, P2 ;  /* 0x000000ffff297224 */ /* 0x000fe200010e06ff */
[----:B------:R-:W-:Y:S01]  /*2fe0*/  IADD3 R6, P0, PT, R24, R35, RZ ;  /* 0x0000002318067210 */ /* 0x000fe20007f1e0ff */
[----:B------:R-:W-:Y:S01]  /*2ff0*/  IMAD.X R23, RZ, RZ, RZ, P3 ;  /* 0x000000ffff177224 */ /* 0x000fe200018e06ff */
[----:B------:R-:W-:Y:S01]  /*3000*/  IADD3.X R35, PT, PT, RZ, RZ, RZ, P4, !PT ;  /* 0x000000ffff237210 */ /* 0x000fe200027fe4ff */
[----:B------:R-:W-:-:S04]  /*3010*/  IMAD.WIDE.U32 R40, R29, R9, R40 ;  /* 0x000000091d287225 */ /* 0x000fc800078e0028 */
[----:B------:R-:W-:-:S04]  /*3020*/  IMAD.WIDE.U32 R22, R32, R10, R22 ;  /* 0x0000000a20167225 */ /* 0x000fc800078e0016 */
[----:B------:R-:W-:Y:S01]  /*3030*/  IMAD.WIDE.U32 R42, R29, R10, R42 ;  /* 0x0000000a1d2a7225 */ /* 0x000fe200078e002a */
[----:B------:R-:W-:Y:S02]  /*3040*/  IADD3 R40, P3, PT, R40, R23, RZ ;  /* 0x0000001728287210 */ /* 0x000fe40007f7e0ff */
[----:B------:R-:W-:Y:S01]  /*3050*/  IADD3 R22, P4, PT, R22, R39, RZ ;  /* 0x0000002716167210 */ /* 0x000fe20007f9e0ff */
[----:B------:R-:W-:Y:S01]  /*3060*/  IMAD.WIDE.U32 R18, R18, R15, R34 ;  /* 0x0000000f12127225 */ /* 0x000fe200078e0022 */
[----:B------:R-:W-:Y:S02]  /*3070*/  IADD3 R42, P2, PT, R42, R41, RZ ;  /* 0x000000292a2a7210 */ /* 0x000fe40007f5e0ff */
[----:B------:R-:W-:Y:S01]  /*3080*/  IADD3 R38, P1, PT, R7, R43, RZ ;  /* 0x0000002b07267210 */ /* 0x000fe20007f3e0ff */
[----:B------:R-:W-:Y:S01]  /*3090*/  IMAD.MOV.U32 R21, RZ, RZ, RZ ;  /* 0x000000ffff157224 */ /* 0x000fe200078e00ff */
[----:B------:R-:W-:Y:S01]  /*30a0*/  IADD3.X R41, PT, PT, RZ, RZ, RZ, P3, !PT ;  /* 0x000000ffff297210 */ /* 0x000fe20001ffe4ff */
[----:B------:R-:W-:Y:S01]  /*30b0*/  IMAD.X R7, RZ, RZ, RZ, P0 ;  /* 0x000000ffff077224 */ /* 0x000fe200000e06ff */
[----:B------:R-:W-:Y:S01]  /*30c0*/  IADD3 R30, P3, PT, R18, R31, RZ ;  /* 0x0000001f121e7210 */ /* 0x000fe20007f7e0ff */
[----:B------:R-:W-:-:S02]  /*30d0*/  IMAD.X R43, RZ, RZ, RZ, P2 ;  /* 0x000000ffff2b7224 */ /* 0x000fc400010e06ff */
[----:B------:R-:W-:-:S04]  /*30e0*/  IMAD.HI.U32 R21, R26, UR12, R20 ;  /* 0x0000000c1a157c27 */ /* 0x000fc8000f8e0014 */
[----:B------:R-:W-:Y:S02]  /*30f0*/  IMAD.X R39, RZ, RZ, RZ, P1 ;  /* 0x000000ffff277224 */ /* 0x000fe400008e06ff */
[----:B------:R-:W-:Y:S02]  /*3100*/  IMAD.X R23, RZ, RZ, RZ, P4 ;  /* 0x000000ffff177224 */ /* 0x000fe400020e06ff */
[----:B------:R-:W-:-:S04]  /*3110*/  IMAD.WIDE.U32 R6, R28, UR14, R6 ;  /* 0x0000000e1c067c25 */ /* 0x000fc8000f8e0006 */
[----:B------:R-:W-:Y:S01]  /*3120*/  IMAD.WIDE.U32 R42, R9, R9, R42 ;  /* 0x00000009092a7225 */ /* 0x000fe200078e002a */
[----:B------:R-:W-:-:S03]  /*3130*/  IADD3 R20, P1, PT, R6, R21, RZ ;  /* 0x0000001506147210 */ /* 0x000fc60007f3e0ff */
[----:B------:R-:W-:Y:S01]  /*3140*/  IMAD.WIDE.U32 R40, R13, R10, R40 ;  /* 0x0000000a0d287225 */ /* 0x000fe200078e0028 */
[----:B------:R-:W-:-:S03]  /*3150*/  IADD3.X R21, PT, PT, RZ, RZ, RZ, P1, !PT ;  /* 0x000000ffff157210 */ /* 0x000fc60000ffe4ff */
[----:B------:R-:W-:Y:S01]  /*3160*/  IMAD.X R31, RZ, RZ, RZ, P3 ;  /* 0x000000ffff1f7224 */ /* 0x000fe200018e06ff */
[----:B------:R-:W-:Y:S01]  /*3170*/  IADD3 R16, P2, PT, R42, R41, RZ ;  /* 0x000000292a107210 */ /* 0x000fe20007f5e0ff */
[----:B------:R-:W-:-:S04]  /*3180*/  IMAD.WIDE.U32 R38, R29, R27, R38 ;  /* 0x0000001b1d267225 */ /* 0x000fc800078e0026 */
[----:B------:R-:W-:Y:S01]  /*3190*/  IMAD.WIDE.U32 R22, R11, R27, R22 ;  /* 0x0000001b0b167225 */ /* 0x000fe200078e0016 */
[----:B------:R-:W-:-:S03]  /*31a0*/  IADD3 R34, P0, PT, R38, R43, RZ ;  /* 0x0000002b26227210 */ /* 0x000fc60007f1e0ff */
[----:B------:R-:W-:Y:S01]  /*31b0*/  IMAD.WIDE.U32 R30, R12, R14, R30 ;  /* 0x0000000e0c1e7225 */ /* 0x000fe200078e001e */
[----:B------:R-:W-:Y:S02]  /*31c0*/  IADD3 R19, P3, PT, R22, R19, RZ ;  /* 0x0000001316137210 */ /* 0x000fe40007f7e0ff */
[----:B------:R-:W-:Y:S01]  /*31d0*/  IADD3 R18, P1, PT, R40, R23, RZ ;  /* 0x0000001728127210 */ /* 0x000fe20007f3e0ff */
[----:B------:R-:W-:Y:S01]  /*31e0*/  IMAD.X R35, RZ, RZ, RZ, P0 ;  /* 0x000000ffff237224 */ /* 0x000fe200000e06ff */
[----:B------:R-:W-:Y:S01]  /*31f0*/  IADD3 R30, P4, PT, R30, R17, RZ ;  /* 0x000000111e1e7210 */ /* 0x000fe20007f9e0ff */
[----:B------:R-:W-:Y:S01]  /*3200*/  IMAD.X R17, RZ, RZ, RZ, P2 ;  /* 0x000000ffff117224 */ /* 0x000fe200010e06ff */
[----:B------:R-:W-:Y:S01]  /*3210*/  IADD3 R38, P2, PT, R31, R19, RZ ;  /* 0x000000131f267210 */ /* 0x000fe20007f5e0ff */
[-C--:B------:R-:W-:Y:S01]  /*3220*/  IMAD.WIDE.U32 R34, R9, R10.reuse, R34 ;  /* 0x0000000a09227225 */ /* 0x080fe200078e0022 */
[----:B------:R-:W-:Y:S02]  /*3230*/  IADD3.X R19, PT, PT, RZ, RZ, RZ, P1, !PT ;  /* 0x000000ffff137210 */ /* 0x000fe40000ffe4ff */
[----:B------:R-:W-:Y:S01]  /*3240*/  IADD3.X R31, PT, PT, RZ, RZ, RZ, P4, !PT ;  /* 0x000000ffff1f7210 */ /* 0x000fe200027fe4ff */
        /* <DEDUP_REMOVED lines=8> */
[----:B------:R-:W-:-:S03]  /*32d0*/  IADD3 R19, P4, PT, R18, R6, RZ ;  /* 0x0000000612137210 */ /* 0x000fc60007f9e0ff */
[----:B------:R-:W-:Y:S01]  /*32e0*/  IMAD.WIDE.U32 R38, R12, R15, R38 ;  /* 0x0000000f0c267225 */ /* 0x000fe200078e0026 */
[----:B------:R-:W-:Y:S02]  /*32f0*/  IADD3 R18, P5, PT, R30, R25, RZ ;  /* 0x000000191e127210 */ /* 0x000fe40007fbe0ff */
[----:B------:R-:W-:Y:S01]  /*3300*/  IADD3.X R25, PT, PT, RZ, RZ, RZ, P0, !PT ;  /* 0x000000ffff197210 */ /* 0x000fe200007fe4ff */
[----:B------:R-:W-:Y:S01]  /*3310*/  IMAD.X R17, RZ, RZ, RZ, P3 ;  /* 0x000000ffff117224 */ /* 0x000fe200018e06ff */
[----:B------:R-:W-:Y:S01]  /*3320*/  IADD3 R30, P1, PT, R38, R31, RZ ;  /* 0x0000001f261e7210 */ /* 0x000fe20007f3e0ff */
[----:B------:R-:W-:Y:S01]  /*3330*/  IMAD.X R35, RZ, RZ, RZ, P2 ;  /* 0x000000ffff237224 */ /* 0x000fe200010e06ff */
[----:B------:R-:W-:Y:S01]  /*3340*/  IADD3 R38, P2, PT, R39, R19, RZ ;  /* 0x0000001327267210 */ /* 0x000fe20007f5e0ff */
[----:B------:R-:W-:Y:S01]  /*3350*/  IMAD.X R6, RZ, RZ, RZ, P4 ;  /* 0x000000ffff067224 */ /* 0x000fe200020e06ff */
        /* <DEDUP_REMOVED lines=10> */
[----:B------:R-:W-:Y:S02]  /*3400*/  IADD3 R6, P4, PT, R17, R6, RZ ;  /* 0x0000000611067210 */ /* 0x000fe40007f9e0ff */
[----:B------:R-:W-:Y:S01]  /*3410*/  IADD3.X R17, PT, PT, RZ, RZ, RZ, P3, !PT ;  /* 0x000000ffff117210 */ /* 0x000fe20001ffe4ff */
[----:B------:R-:W-:-:S04]  /*3420*/  IMAD.WIDE.U32 R18, R33, UR22, R18 ;  /* 0x0000001621127c25 */ /* 0x000fc8000f8e0012 */
[----:B------:R-:W-:Y:S01]  /*3430*/  IMAD.X R35, RZ, RZ, RZ, P1 ;  /* 0x000000ffff237224 */ /* 0x000fe200008e06ff */
[----:B------:R-:W-:Y:S01]  /*3440*/  IADD3 R18, P1, PT, R18, R7, RZ ;  /* 0x0000000712127210 */ /* 0x000fe20007f3e0ff */
[----:B------:R-:W-:Y:S01]  /*3450*/  IMAD.WIDE.U32 R16, R29, R27, R16 ;  /* 0x0000001b1d107225 */ /* 0x000fe200078e0010 */
[----:B------:R-:W-:Y:S02]  /*3460*/  IADD3 R24, P2, PT, R30, R19, RZ ;  /* 0x000000131e187210 */ /* 0x000fe40007f5e0ff */
[----:B------:R-:W-:Y:S01]  /*3470*/  IADD3 R30, P5, PT, R31, R38, RZ ;  /* 0x000000261f1e7210 */ /* 0x000fe20007fbe0ff */
[----:B------:R-:W-:-:S03]  /*3480*/  IMAD.WIDE.U32 R34, R10, R10, R34 ;  /* 0x0000000a0a227225 */ /* 0x000fc600078e0022 */
[----:B------:R-:W-:Y:S01]  /*3490*/  IADD3.X R31, PT, PT, RZ, RZ, RZ, P5, !PT ;  /* 0x000000ffff1f7210 */ /* 0x000fe20002ffe4ff */
[----:B------:R-:W-:Y:S01]  /*34a0*/  IMAD.X R7, RZ, RZ, RZ, P0 ;  /* 0x000000ffff077224 */ /* 0x000fe200000e06ff */
[----:B------:R-:W-:Y:S01]  /*34b0*/  IADD3 R38, P3, PT, R25, R35, RZ ;  /* 0x0000002319267210 */ /* 0x000fe20007f7e0ff */
[----:B------:R-:W-:Y:S02]  /*34c0*/  IMAD.X R12, RZ, RZ, RZ, P4 ;  /* 0x000000ffff0c7224 */ /* 0x000fe400020e06ff */
[----:B------:R-:W-:Y:S01]  /*34d0*/  IMAD.X R25, RZ, RZ, RZ, P2 ;  /* 0x000000ffff197224 */ /* 0x000fe200010e06ff */
[----:B------:R-:W-:Y:S01]  /*34e0*/  IADD3 R7, P4, PT, R16, R7, RZ ;  /* 0x0000000710077210 */ /* 0x000fe20007f9e0ff */
[----:B------:R-:W-:Y:S01]  /*34f0*/  IMAD.X R19, RZ, RZ, RZ, P1 ;  /* 0x000000ffff137224 */ /* 0x000fe200008e06ff */
[----:B------:R-:W-:Y:S01]  /*3500*/  IADD3 R16, P5, PT, R34, R17, RZ ;  /* 0x0000001122107210 */ /* 0x000fe20007fbe0ff */
[----:B------:R-:W-:Y:S01]  /*3510*/  IMAD.WIDE.U32 R30, R36, R15, R30 ;  /* 0x0000000f241e7225 */ /* 0x000fe200078e001e */
[----:B------:R-:W-:-:S02]  /*3520*/  IADD3.X R39, PT, PT, RZ, RZ, RZ, P3, !PT ;  /* 0x000000ffff277210 */ /* 0x000fc40001ffe4ff */
[----:B------:R-:W-:Y:S01]  /*3530*/  IADD3 R7, P0, PT, R12, R7, RZ ;  /* 0x000000070c077210 */ /* 0x000fe20007f1e0ff */
[----:B------:R-:W-:Y:S01]  /*3540*/  IMAD.WIDE.U32 R24, R33, UR23, R24 ;  /* 0x0000001721187c25 */ /* 0x000fe2000f8e0018 */
[----:B------:R-:W-:-:S03]  /*3550*/  IADD3 R6, P1, PT, R31, R6, RZ ;  /* 0x000000061f067210 */ /* 0x000fc60007f3e0ff */
[----:B------:R-:W-:Y:S01]  /*3560*/  IMAD.WIDE.U32 R18, R28, UR15, R18 ;  /* 0x0000000f1c127c25 */ /* 0x000fe2000f8e0012 */
[----:B------:R-:W-:-:S03]  /*3570*/  IADD3 R30, P2, PT, R30, R25, RZ ;  /* 0x000000191e1e7210 */ /* 0x000fc60007f5e0ff */
[----:B------:R-:W-:Y:S01]  /*3580*/  IMAD.X R17, RZ, RZ, RZ, P5 ;  /* 0x000000ffff117224 */ /* 0x000fe200028e06ff */
[----:B------:R-:W-:Y:S01]  /*3590*/  IADD3 R24, P3, PT, R24, R19, RZ ;  /* 0x0000001318187210 */ /* 0x000fe20007f7e0ff */
[----:B------:R-:W-:-:S04]  /*35a0*/  IMAD.WIDE.U32 R20, R26, UR13, R20 ;  /* 0x0000000d1a147c25 */ /* 0x000fc8000f8e0014 */
[----:B------:R-:W-:Y:S01]  /*35b0*/  IMAD.X R19, RZ, RZ, RZ, P4 ;  /* 0x000000ffff137224 */ /* 0x000fe200020e06ff */
[----:B------:R-:W-:Y:S01]  /*35c0*/  IADD3 R18, P4, PT, R18, R21, RZ ;  /* 0x0000001512127210 */ /* 0x000fe20007f9e0ff */
[----:B------:R-:W-:Y:S01]  /*35d0*/  IMAD.WIDE.U32 R16, R9, R27, R16 ;  /* 0x0000001b09107225 */ /* 0x000fe200078e0010 */
[----:B------:R-:W-:-:S03]  /*35e0*/  MOV R22, R20 ;  /* 0x0000001400167202 */ /* 0x000fc60000000f00 */
[----:B------:R-:W-:-:S04]  /*35f0*/  IMAD.WIDE.U32 R38, R10, R27, R38 ;  /* 0x0000001b0a267225 */ /* 0x000fc800078e0026 */
[----:B------:R-:W-:Y:S01]  /*3600*/  IMAD R5, R20, UR20, RZ ;  /* 0x0000001414057c24 */ /* 0x000fe2000f8e02ff */
[----:B------:R-:W-:Y:S01]  /*3610*/  IADD3.X R20, PT, PT, RZ, RZ, RZ, P1, !PT ;  /* 0x000000ffff147210 */ /* 0x000fe20000ffe4ff */
[----:B------:R-:W-:Y:S01]  /*3620*/  IMAD.X R31, RZ, RZ, RZ, P2 ;  /* 0x000000ffff1f7224 */ /* 0x000fe200010e06ff */
[----:B------:R-:W-:Y:S01]  /*3630*/  IADD3 R12, P2, PT, R16, R19, RZ ;  /* 0x00000013100c7210 */ /* 0x000fe20007f5e0ff */
[----:B------:R-:W-:Y:S01]  /*3640*/  IMAD.X R25, RZ, RZ, RZ, P3 ;  /* 0x000000ffff197224 */ /* 0x000fe200018e06ff */
[----:B------:R-:W-:Y:S01]  /*3650*/  IADD3.X R19, PT, PT, RZ, RZ, RZ, P4, !PT ;  /* 0x000000ffff137210 */ /* 0x000fe200027fe4ff */
[----:B------:R-:W-:Y:S01]  /*3660*/  IMAD.WIDE.U32 R30, R33, R14, R30 ;  /* 0x0000000e211e7225 */ /* 0x000fe200078e001e */
[----:B------:R-:W-:Y:S02]  /*3670*/  IADD3 R16, P1, PT, R38, R17, RZ ;  /* 0x0000001126107210 */ /* 0x000fe40007f3e0ff */
[----:B------:R-:W-:Y:S01]  /*3680*/  IADD3 R7, P5, PT, R20, R7, RZ ;  /* 0x0000000714077210 */ /* 0x000fe20007fbe0ff */
[----:B------:R-:W-:Y:S01]  /*3690*/  IMAD.X R17, RZ, RZ, RZ, P0 ;  /* 0x000000ffff117224 */ /* 0x000fe200000e06ff */
[----:B------:R-:W-:Y:S01]  /*36a0*/  IADD3 R20, P0, PT, R31, R6, RZ ;  /* 0x000000061f147210 */ /* 0x000fe20007f1e0ff */
[----:B------:R-:W-:-:S02]  /*36b0*/  IMAD.MOV.U32 R23, RZ, RZ, RZ ;  /* 0x000000ffff177224 */ /* 0x000fc400078e00ff */
[----:B------:R-:W-:Y:S01]  /*36c0*/  IMAD.WIDE.U32 R24, R28, UR22, R24 ;  /* 0x000000161c187c25 */ /* 0x000fe2000f8e0018 */
[----:B------:R-:W-:Y:S02]  /*36d0*/  IADD3 R12, P4, PT, R17, R12, RZ ;  /* 0x0000000c110c7210 */ /* 0x000fe40007f9e0ff */
[----:B------:R-:W-:Y:S01]  /*36e0*/  IADD3.X R21, PT, PT, RZ, RZ, RZ, P0, !PT ;  /* 0x000000ffff157210 */ /* 0x000fe200007fe4ff */
[----:B------:R-:W-:Y:S01]  /*36f0*/  IMAD.WIDE.U32 R18, R26, UR14, R18 ;  /* 0x0000000e1a127c25 */ /* 0x000fe2000f8e0012 */
[----:B------:R-:W-:Y:S02]  /*3700*/  IADD3 R30, P3, PT, R30, R25, RZ ;  /* 0x000000191e1e7210 */ /* 0x000fe40007f7e0ff */
[----:B------:R-:W-:Y:S01]  /*3710*/  IADD3.X R6, PT, PT, RZ, RZ, RZ, P4, !PT ;  /* 0x000000ffff067210 */ /* 0x000fe200027fe4ff */
[----:B------:R-:W-:Y:S01]  /*3720*/  IMAD.X R17, RZ, RZ, RZ, P5 ;  /* 0x000000ffff117224 */ /* 0x000fe200028e06ff */
[----:B------:R-:W-:Y:S01]  /*3730*/  IADD3 R24, P5, PT, R24, R19, RZ ;  /* 0x0000001318187210 */ /* 0x000fe20007fbe0ff */
[----:B------:R-:W-:Y:S01]  /*3740*/  IMAD.HI.U32 R22, R5, UR12, R22 ;  /* 0x0000000c05167c27 */ /* 0x000fe2000f8e0016 */
[----:B------:R-:W-:-:S02]  /*3750*/  IADD3.X R31, PT, PT, RZ, RZ, RZ, P3, !PT ;  /* 0x000000ffff1f7210 */ /* 0x000fc40001ffe4ff */
[----:B------:R-:W-:Y:S01]  /*3760*/  IADD3 R12, P0, PT, R17, R12, RZ ;  /* 0x0000000c110c7210 */ /* 0x000fe20007f1e0ff */
[----:B------:R-:W-:Y:S01]  /*3770*/  IMAD.X R17, RZ, RZ, RZ, P1 ;  /* 0x000000ffff117224 */ /* 0x000fe200008e06ff */
[----:B------:R-:W-:Y:S01]  /*3780*/  IADD3 R18, P6, PT, R18, R22, RZ ;  /* 0x0000001612127210 */ /* 0x000fe20007fde0ff */
[----:B------:R-:W-:Y:S02]  /*3790*/  IMAD.X R25, RZ, RZ, RZ, P5 ;  /* 0x000000ffff197224 */ /* 0x000fe400028e06ff */
[----:B------:R-:W-:Y:S02]  /*37a0*/  IMAD.X R23, RZ, RZ, RZ, P2 ;  /* 0x000000ffff177224 */ /* 0x000fe400010e06ff */
[----:B------:R-:W-:-:S04]  /*37b0*/  IMAD.WIDE.U32 R16, R10, R27, R16 ;  /* 0x0000001b0a107225 */ /* 0x000fc800078e0010 */
[----:B------:R-:W-:Y:S01]  /*37c0*/  IMAD.WIDE.U32 R20, R33, R15, R20 ;  /* 0x0000000f21147225 */ /* 0x000fe200078e0014 */
[----:B------:R-:W-:Y:S02]  /*37d0*/  IADD3 R23, P3, PT, R16, R23, RZ ;  /* 0x0000001710177210 */ /* 0x000fe40007f7e0ff */
[----:B------:R-:W-:Y:S01]  /*37e0*/  IADD3 R38, P2, PT, R39, R17, RZ ;  /* 0x0000001127267210 */ /* 0x000fe20007f5e0ff */
[----:B------:R-:W-:Y:S02]  /*37f0*/  IMAD.X R19, RZ, RZ, RZ, P6 ;  /* 0x000000ffff137224 */ /* 0x000fe400030e06ff */
[----:B------:R-:W-:-:S04]  /*3800*/  IMAD.WIDE.U32 R30, R28, UR23, R30 ;  /* 0x000000171c1e7c25 */ /* 0x000fc8000f8e001e */
        /* <DEDUP_REMOVED lines=8> */
[----:B------:R-:W-:Y:S01]  /*3890*/  IMAD.WIDE.U32 R16, R28, R14, R16 ;  /* 0x0000000e1c107225 */ /* 0x000fe200078e0010 */
[----:B------:R-:W-:-:S03]  /*38a0*/  IADD3.X R25, PT, PT, RZ, RZ, RZ, P6, !PT ;  /* 0x000000ffff197210 */ /* 0x000fc600037fe4ff */
[----:B------:R-:W-:Y:S01]  /*38b0*/  IMAD.WIDE.U32 R30, R26, UR22, R30 ;  /* 0x000000161a1e7c25 */ /* 0x000fe2000f8e001e */
[----:B------:R-:W-:-:S03]  /*38c0*/  IADD3 R20, P4, PT, R17, R7, RZ ;  /* 0x0000000711147210 */ /* 0x000fc60007f9e0ff */
[----:B------:R-:W-:Y:S01]  /*38d0*/  IMAD R22, R18, UR20, RZ ;  /* 0x0000001412167c24 */ /* 0x000fe2000f8e02ff */
[----:B------:R-:W-:Y:S01]  /*38e0*/  IADD3 R16, P5, PT, R16, R31, RZ ;  /* 0x0000001f10107210 */ /* 0x000fe20007fbe0ff */
[----:B------:R-:W-:Y:S02]  /*38f0*/  IMAD.MOV.U32 R19, RZ, RZ, RZ ;  /* 0x000000ffff137224 */ /* 0x000fe400078e00ff */
[----:B------:R-:W-:Y:S01]  /*3900*/  IMAD.WIDE.U32 R24, R5, UR14, R24 ;  /* 0x0000000e05187c25 */ /* 0x000fe2000f8e0018 */
[----:B------:R-:W-:-:S03]  /*3910*/  IADD3.X R17, PT, PT, RZ, RZ, RZ, P5, !PT ;  /* 0x000000ffff117210 */ /* 0x000fc60002ffe4ff */
[----:B------:R-:W-:Y:S01]  /*3920*/  IMAD.HI.U32 R19, R22, UR12, R18 ;  /* 0x0000000c16137c27 */ /* 0x000fe2000f8e0012 */
[----:B------:R-:W-:-:S03]  /*3930*/  IADD3 R30, P6, PT, R30, R25, RZ ;  /* 0x000000191e1e7210 */ /* 0x000fc60007fde0ff */
[----:B------:R-:W-:Y:S01]  /*3940*/  IMAD.X R21, RZ, RZ, RZ, P4 ;  /* 0x000000ffff157224 */ /* 0x000fe200020e06ff */
[----:B------:R-:W-:Y:S01]  /*3950*/  IADD3 R40, P5, PT, R24, R19, RZ ;  /* 0x0000001318287210 */ /* 0x000fe20007fbe0ff */
[----:B------:R-:W-:Y:S01]  /*3960*/  IMAD.X R31, RZ, RZ, RZ, P6 ;  /* 0x000000ffff1f7224 */ /* 0x000fe200030e06ff */
[----:B------:R-:W-:Y:S01]  /*3970*/  IADD3 R6, P4, PT, R6, R23, RZ ;  /* 0x0000001706067210 */ /* 0x000fe20007f9e0ff */
[----:B------:R-:W-:Y:S01]  /*3980*/  IMAD.WIDE.U32 R16, R26, UR23, R16 ;  /* 0x000000171a107c25 */ /* 0x000fe2000f8e0010 */
[----:B------:R-:W-:-:S03]  /*3990*/  IADD3.X R41, PT, PT, RZ, RZ, RZ, P5, !PT ;  /* 0x000000ffff297210 */ /* 0x000fc60002ffe4ff */
[----:B------:R-:W-:-:S04]  /*39a0*/  IMAD.WIDE.U32 R30, R5, UR15, R30 ;  /* 0x0000000f051e7c25 */ /* 0x000fc8000f8e001e */
[----:B------:R-:W-:-:S04]  /*39b0*/  IMAD.WIDE.U32 R20, R28, R15, R20 ;  /* 0x0000000f1c147225 */ /* 0x000fc800078e0014 */
        /* <DEDUP_REMOVED lines=8> */
[----:B------:R-:W-:Y:S01]  /*3a40*/  IMAD.X R39, RZ, RZ, RZ, P2 ;  /* 0x000000ffff277224 */ /* 0x000fe200010e06ff */
[----:B------:R-:W-:Y:S01]  /*3a50*/  IADD3.X R17, PT, PT, RZ, RZ, RZ, P1, !PT ;  /* 0x000000ffff117210 */ /* 0x000fe20000ffe4ff */
[----:B------:R-:W-:Y:S01]  /*3a60*/  IMAD.X R31, RZ, RZ, RZ, P0 ;  /* 0x000000ffff1f7224 */ /* 0x000fe200000e06ff */
[----:B------:R-:W-:Y:S01]  /*3a70*/  IADD3 R7, P6, PT, R21, R7, RZ ;  /* 0x0000000715077210 */ /* 0x000fe20007fde0ff */
[----:B------:R-:W-:Y:S01]  /*3a80*/  IMAD.WIDE.U32 R18, R26, R14, R18 ;  /* 0x0000000e1a127225 */ /* 0x000fe200078e0012 */
[----:B------:R-:W-:-:S03]  /*3a90*/  IADD3 R23, P1, PT, R23, R6, RZ ;  /* 0x0000000617177210 */ /* 0x000fc60007f3e0ff */
        /* <DEDUP_REMOVED lines=8> */
[----:B------:R-:W-:Y:S01]  /*3b20*/  MOV R36, R16 ;  /* 0x0000001000247202 */ /* 0x000fe20000000f00 */
[----:B------:R-:W-:Y:S01]  /*3b30*/  IMAD.WIDE.U32 R6, R26, R15, R6 ;  /* 0x0000000f1a067225 */ /* 0x000fe200078e0006 */
[----:B------:R-:W-:Y:S02]  /*3b40*/  IADD3 R12, P0, PT, R12, R23, RZ ;  /* 0x000000170c0c7210 */ /* 0x000fe40007f1e0ff */
[----:B------:R-:W-:Y:S01]  /*3b50*/  IADD3.X R23, PT, PT, RZ, RZ, RZ, P3, !PT ;  /* 0x000000ffff177210 */ /* 0x000fe20001ffe4ff */
[----:B------:R-:W-:-:S02]  /*3b60*/  IMAD.X R21, RZ, RZ, RZ, P5 ;  /* 0x000000ffff157224 */ /* 0x000fc400028e06ff */
[----:B------:R-:W-:-:S04]  /*3b70*/  IMAD.WIDE.U32 R18, R5, UR23, R18 ;  /* 0x0000001705127c25 */ /* 0x000fc8000f8e0012 */
[----:B------:R-:W-:Y:S01]  /*3b80*/  IMAD.WIDE.U32 R20, R22, UR15, R20 ;  /* 0x0000000f16147c25 */ /* 0x000fe2000f8e0014 */
[----:B------:R-:W-:-:S03]  /*3b90*/  IADD3 R30, P3, PT, R6, R19, RZ ;  /* 0x00000013061e7210 */ /* 0x000fc60007f7e0ff */
[----:B------:R-:W-:Y:S01]  /*3ba0*/  IMAD.X R33, RZ, RZ, RZ, P6 ;  /* 0x000000ffff217224 */ /* 0x000fe200030e06ff */
[----:B------:R-:W-:Y:S01]  /*3bb0*/  IADD3 R18, P6, PT, R18, R21, RZ ;  /* 0x0000001512127210 */ /* 0x000fe20007fde0ff */
[----:B------:R-:W-:-:S03]  /*3bc0*/  IMAD.WIDE.U32 R24, R27, R27, R38 ;  /* 0x0000001b1b187225 */ /* 0x000fc600078e0026 */
[----:B------:R-:W-:Y:S01]  /*3bd0*/  IADD3 R33, P2, PT, R33, R12, RZ ;  /* 0x0000000c21217210 */ /* 0x000fe20007f5e0ff */
[----:B------:R-:W-:Y:S01]  /*3be0*/  IMAD.X R31, RZ, RZ, RZ, P3 ;  /* 0x000000ffff1f7224 */ /* 0x000fe200018e06ff */
[----:B------:R-:W-:Y:S01]  /*3bf0*/  IADD3.X R12, PT, PT, RZ, RZ, RZ, P4, !PT ;  /* 0x000000ffff0c7210 */ /* 0x000fe200027fe4ff */
[----:B------:R-:W-:Y:S01]  /*3c00*/  IMAD.X R19, RZ, RZ, RZ, P6 ;  /* 0x000000ffff137224 */ /* 0x000fe200030e06ff */
[----:B------:R-:W-:Y:S01]  /*3c10*/  IADD3 R23, P5, PT, R24, R23, RZ ;  /* 0x0000001718177210 */ /* 0x000fe20007fbe0ff */
[----:B------:R-:W-:Y:S01]  /*3c20*/  IMAD.WIDE.U32 R30, R5, R14, R30 ;  /* 0x0000000e051e7225 */ /* 0x000fe200078e001e */
[----:B------:R-:W-:Y:S02]  /*3c30*/  IADD3 R7, P3, PT, R7, R33, RZ ;  /* 0x0000002107077210 */ /* 0x000fe40007f7e0ff */
[----:B------:R-:W-:Y:S01]  /*3c40*/  IADD3 R12, P4, PT, R12, R23, RZ ;  /* 0x000000170c0c7210 */ /* 0x000fe20007f9e0ff */
[----:B------:R-:W-:Y:S01]  /*3c50*/  IMAD.WIDE.U32 R18, R22, UR22, R18 ;  /* 0x0000001616127c25 */ /* 0x000fe2000f8e0012 */
[----:B------:R-:W-:-:S02]  /*3c60*/  IADD3.X R23, PT, PT, RZ, RZ, RZ, P1, !PT ;  /* 0x000000ffff177210 */ /* 0x000fc40000ffe4ff */
[----:B------:R-:W-:Y:S01]  /*3c70*/  IADD3 R6, P6, PT, R31, R7, RZ ;  /* 0x000000071f067210 */ /* 0x000fe20007fde0ff */
[----:B------:R-:W-:Y:S01]  /*3c80*/  IMAD.MOV.U32 R34, RZ, RZ, R20 ;  /* 0x000000ffff227224 */ /* 0x000fe200078e0014 */
[----:B------:R-:W-:Y:S01]  /*3c90*/  IADD3 R12, P1, PT, R23, R12, RZ ;  /* 0x0000000c170c7210 */ /* 0x000fe20007f3e0ff */
[----:B------:R-:W-:Y:S01]  /*3ca0*/  IMAD.X R23, RZ, RZ, RZ, P0 ;  /* 0x000000ffff177224 */ /* 0x000fe200000e06ff */
[----:B------:R-:W-:Y:S01]  /*3cb0*/  IADD3 R38, P0, PT, R30, R19, RZ ;  /* 0x000000131e267210 */ /* 0x000fe20007f1e0ff */
[----:B------:R-:W-:Y:S01]  /*3cc0*/  IMAD.X R7, RZ, RZ, RZ, P6 ;  /* 0x000000ffff077224 */ /* 0x000fe200030e06ff */
[----:B------:R-:W-:Y:S02]  /*3cd0*/  IADD3.X R24, PT, PT, RZ, RZ, RZ, P5, !PT ;  /* 0x000000ffff187210 */ /* 0x000fe40002ffe4ff */
[----:B------:R-:W-:Y:S01]  /*3ce0*/  IADD3.X R39, PT, PT, RZ, RZ, RZ, P0, !PT ;  /* 0x000000ffff277210 */ /* 0x000fe200007fe4ff */
[----:B------:R-:W-:Y:S01]  /*3cf0*/  IMAD.WIDE.U32 R6, R5, R15, R6 ;  /* 0x0000000f05067225 */ /* 0x000fe200078e0006 */
[----:B------:R-:W-:-:S03]  /*3d00*/  IADD3 R23, P0, PT, R23, R12, RZ ;  /* 0x0000000c17177210 */ /* 0x000fc60007f1e0ff */
[----:B------:R-:W-:Y:S02]  /*3d10*/  IMAD.X R12, RZ, RZ, RZ, P2 ;  /* 0x000000ffff0c7224 */ /* 0x000fe400010e06ff */
[----:B------:R-:W-:-:S03]  /*3d20*/  IMAD.WIDE.U32 R38, R22, UR23, R38 ;  /* 0x0000001716267c25 */ /* 0x000fc6000f8e0026 */
[----:B------:R-:W-:Y:S01]  /*3d30*/  IADD3 R12, P2, PT, R12, R23, RZ ;  /* 0x000000170c0c7210 */ /* 0x000fe20007f5e0ff */
[----:B------:R-:W-:Y:S01]  /*3d40*/  IMAD.X R5, RZ, RZ, RZ, P3 ;  /* 0x000000ffff057224 */ /* 0x000fe200018e06ff */
[----:B------:R-:W-:Y:S02]  /*3d50*/  IADD3 R30, P6, PT, R6, R39, RZ ;  /* 0x00000027061e7210 */ /* 0x000fe40007fde0ff */
[----:B------:R-:W-:Y:S02]  /*3d60*/  IADD3.X R23, PT, PT, RZ, RZ, RZ, P1, !PT ;  /* 0x000000ffff177210 */ /* 0x000fe40000ffe4ff */
[----:B------:R-:W-:Y:S01]  /*3d70*/  IADD3 R6, P3, PT, R5, R12, RZ ;  /* 0x0000000c05067210 */ /* 0x000fe20007f7e0ff */
[----:B------:R-:W-:Y:S02]  /*3d80*/  IMAD.X R5, RZ, RZ, RZ, P4 ;  /* 0x000000ffff057224 */ /* 0x000fe400020e06ff */
[----:B------:R-:W-:Y:S01]  /*3d90*/  IMAD.X R31, RZ, RZ, RZ, P6 ;  /* 0x000000ffff1f7224 */ /* 0x000fe200030e06ff */
[----:B------:R-:W-:Y:S01]  /*3da0*/  IADD3 R7, P4, PT, R7, R6, RZ ;  /* 0x0000000607077210 */ /* 0x000fe20007f9e0ff */
[----:B------:R-:W-:Y:S01]  /*3db0*/  IMAD.X R12, RZ, RZ, RZ, P0 ;  /* 0x000000ffff0c7224 */ /* 0x000fe200000e06ff */
[----:B------:R-:W-:Y:S01]  /*3dc0*/  IADD3 R5, PT, PT, R5, R25, R24 ;  /* 0x0000001905057210 */ /* 0x000fe20007ffe018 */
[----:B------:R-:W-:-:S03]  /*3dd0*/  IMAD.WIDE.U32 R24, R22, R14, R30 ;  /* 0x0000000e16187225 */ /* 0x000fc600078e001e */
[----:B------:R-:W-:Y:S01]  /*3de0*/  IADD3 R5, PT, PT, R12, R5, R23 ;  /* 0x000000050c057210 */ /* 0x000fe20007ffe017 */
[----:B------:R-:W-:Y:S01]  /*3df0*/  IMAD.X R23, RZ, RZ, RZ, P2 ;  /* 0x000000ffff177224 */ /* 0x000fe200010e06ff */
[----:B------:R-:W-:Y:S01]  /*3e00*/  IADD3 R6, P0, PT, R25, R7, RZ ;  /* 0x0000000719067210 */ /* 0x000fe20007f1e0ff */
[----:B------:R-:W-:Y:S01]  /*3e10*/  IMAD.X R26, RZ, RZ, RZ, P4 ;  /* 0x000000ffff1a7224 */ /* 0x000fe200020e06ff */
[----:B------:R-:W-:Y:S01]  /*3e20*/  IADD3.X R12, PT, PT, RZ, RZ, RZ, P3, !PT ;  /* 0x000000ffff0c7210 */ /* 0x000fe20001ffe4ff */
[----:B------:R-:W-:Y:S02]  /*3e30*/  IMAD.MOV.U32 R30, RZ, RZ, R24 ;  /* 0x000000ffff1e7224 */ /* 0x000fe400078e0018 */
[----:B------:R-:W-:Y:S01]  /*3e40*/  IMAD.X R7, RZ, RZ, RZ, P0 ;  /* 0x000000ffff077224 */ /* 0x000fe200000e06ff */
[----:B------:R-:W-:Y:S01]  /*3e50*/  IADD3 R5, PT, PT, R12, R5, R23 ;  /* 0x000000050c057210 */ /* 0x000fe20007ffe017 */
[----:B------:R-:W-:Y:S02]  /*3e60*/  IMAD.MOV.U32 R12, RZ, RZ, R18 ;  /* 0x000000ffff0c7224 */ /* 0x000fe400078e0012 */
[----:B------:R-:W-:Y:S01]  /*3e70*/  IMAD.WIDE.U32 R22, R22, R15, R6 ;  /* 0x0000000f16167225 */ /* 0x000fe200078e0006 */
[----:B------:R-:W-:-:S03]  /*3e80*/  MOV R6, R38 ;  /* 0x0000002600067202 */ /* 0x000fc60000000f00 */
[----:B------:R-:W-:Y:S01]  /*3e90*/  IMAD.MOV.U32 R28, RZ, RZ, R22 ;  /* 0x000000ffff1c7224 */ /* 0x000fe200078e0016 */
[----:B------:R-:W-:-:S04]  /*3ea0*/  IADD3 R26, PT, PT, R23, R5, R26 ;  /* 0x00000005171a7210 */ /* 0x000fc80007ffe01a */
[----:B------:R-:W-:-:S13]  /*3eb0*/  ISETP.GT.U32.AND P0, PT, R26, R15, PT ;  /* 0x0000000f1a00720c */ /* 0x000fda0003f04070 */
[----:B------:R-:W-:Y:S05]  /*3ec0*/  @P0 BRA `(.L_x_61) ;  /* 0x0000000000640947 */ /* 0x000fea0003800000 */
[----:B------:R-:W-:-:S13]  /*3ed0*/  ISETP.GE.U32.AND P0, PT, R26, R15, PT ;  /* 0x0000000f1a00720c */ /* 0x000fda0003f06070 */
        /* <DEDUP_REMOVED lines=19> */
[----:B------:R-:W-:-:S04]  /*4010*/  ISETP.LT.U32.AND P0, PT, R40, UR12, PT ;  /* 0x0000000c28007c0c */ /* 0x000fc8000bf01070 */
[----:B------:R-:W-:-:S04]  /*4020*/  ISETP.LT.U32.OR P0, PT, R16, UR13, P0 ;  /* 0x0000000d10007c0c */ /* 0x000fc80008701470 */
[----:B------:R-:W-:-:S04]  /*4030*/  ISETP.LE.U32.AND P0, PT, R16, UR13, P0 ;  /* 0x0000000d10007c0c */ /* 0x000fc80008703070 */
[----:B------:R-:W-:-:S13]  /*4040*/  ISETP.LT.U32.OR P0, PT, R20, UR14, P0 ;  /* 0x0000000e14007c0c */ /* 0x000fda0008701470 */
[----:B------:R-:W-:Y:S05]  /*4050*/  @P0 BRA `(.L_x_62) ;  /* 0x00000000005c0947 */ /* 0x000fea0003800000 */
.L_x_61:
[----:B------:R-:W-:Y:S01]  /*4060*/  IADD3 R40, P0, PT, R40, -UR12, RZ ;  /* 0x8000000c28287c10 */ /* 0x000fe2000ff1e0ff */
[----:B------:R-:W-:-:S03]  /*4070*/  IMAD.MOV.U32 R7, RZ, RZ, -0x1 ;  /* 0xffffffffff077424 */ /* 0x000fc600078e00ff */
[----:B------:R-:W-:-:S04]  /*4080*/  IADD3.X R5, PT, PT, RZ, -0x1, RZ, P0, !PT ;  /* 0xffffffffff057810 */ /* 0x000fc800007fe4ff */
        /* <DEDUP_REMOVED lines=16> */
[----:B------:R-:W-:-:S04]  /*4190*/  IADD3 R28, P0, P1, R28, -R5, -R14 ;  /* 0x800000051c1c7210 */ /* 0x000fc8000791e80e */
[----:B------:R-:W-:-:S04]  /*41a0*/  IADD3.X R5, PT, PT, RZ, -0x1, R7, P0, P1 ;  /* 0xffffffffff057810 */ /* 0x000fc800007e2407 */
[----:B------:R-:W-:-:S04]  /*41b0*/  SHF.R.U32.HI R5, RZ, 0x1f, R5 ;  /* 0x0000001fff057819 */ /* 0x000fc80000011605 */
[----:B------:R-:W-:-:S07]  /*41c0*/  IADD3 R26, PT, PT, R26, -R15, -R5 ;  /* 0x8000000f1a1a7210 */ /* 0x000fce0007ffe805 */
.L_x_62:
[----:B------:R-:W-:-:S04]  /*41d0*/  IMAD.WIDE.U32 R38, R40, R8, RZ ;  /* 0x0000000828267225 */ /* 0x000fc800078e00ff */
[----:B------:R-:W-:Y:S02]  /*41e0*/  IMAD.MOV.U32 R31, RZ, RZ, RZ ;  /* 0x000000ffff1f7224 */ /* 0x000fe400078e00ff */
[----:B------:R-:W-:Y:S02]  /*41f0*/  IMAD.MOV.U32 R17, RZ, RZ, RZ ;  /* 0x000000ffff117224 */ /* 0x000fe400078e00ff */
[----:B------:R-:W-:Y:S01]  /*4200*/  IMAD.MOV.U32 R7, RZ, RZ, RZ ;  /* 0x000000ffff077224 */ /* 0x000fe200078e00ff */
[----:B------:R-:W-:Y:S01]  /*4210*/  IADD3 R16, PT, PT, R39, R31, RZ ;  /* 0x0000001f27107210 */ /* 0x000fe20007ffe0ff */
[----:B------:R-:W-:Y:S02]  /*4220*/  IMAD.MOV.U32 R43, RZ, RZ, RZ ;  /* 0x000000ffff2b7224 */ /* 0x000fe400078e00ff */
[----:B------:R-:W-:Y:S02]  /*4230*/  IMAD.MOV.U32 R5, RZ, RZ, RZ ;  /* 0x000000ffff057224 */ /* 0x000fe400078e00ff */
[----:B------:R-:W-:-:S04]  /*4240*/  IMAD.WIDE.U32 R16, R11, R40, R16 ;  /* 0x000000280b107225 */ /* 0x000fc800078e0010 */
[----:B------:R-:W-:Y:S02]  /*4250*/  IMAD.IADD R42, R31, 0x1, R17 ;  /* 0x000000011f2a7824 */ /* 0x000fe400078e0211 */
[----:B------:R-:W-:Y:S02]  /*4260*/  HFMA2 R17, -RZ, RZ, 0, 0 ;  /* 0x00000000ff117431 */ /* 0x000fe400000001ff */
[----:B------:R-:W-:Y:S02]  /*4270*/  IMAD.MOV.U32 R39, RZ, RZ, RZ ;  /* 0x000000ffff277224 */ /* 0x000fe400078e00ff */
[----:B------:R-:W-:-:S04]  /*4280*/  IMAD.WIDE.U32 R42, R32, R40, R42 ;  /* 0x00000028202a7225 */ /* 0x000fc800078e002a */
[----:B------:R-:W-:-:S05]  /*4290*/  IMAD.WIDE.U32 R16, R8, R36, R16 ;  /* 0x0000002408107225 */ /* 0x000fca00078e0010 */
[----:B------:R-:W-:-:S04]  /*42a0*/  IADD3 R19, PT, PT, R17, R7, RZ ;  /* 0x0000000711137210 */ /* 0x000fc80007ffe0ff */
[----:B------:R-:W-:Y:S01]  /*42b0*/  IADD3 R18, P0, PT, R19, R42, RZ ;  /* 0x0000002a13127210 */ /* 0x000fe20007f1e0ff */
[----:B------:R-:W-:Y:S01]  /*42c0*/  IMAD.IADD R42, R31, 0x1, R43 ;  /* 0x000000011f2a7824 */ /* 0x000fe200078e022b */
[----:B------:R-:W-:-:S03]  /*42d0*/  MOV R43, RZ ;  /* 0x000000ff002b7202 */ /* 0x000fc60000000f00 */
[----:B------:R-:W-:Y:S02]  /*42e0*/  IMAD.X R19, RZ, RZ, RZ, P0 ;  /* 0x000000ffff137224 */ /* 0x000fe400000e06ff */
[----:B------:R-:W-:-:S04]  /*42f0*/  IMAD.WIDE.U32 R42, R13, R40, R42 ;  /* 0x000000280d2a7225 */ /* 0x000fc800078e002a */
[----:B------:R-:W-:-:S04]  /*4300*/  IMAD.WIDE.U32 R18, R11, R36, R18 ;  /* 0x000000240b127225 */ /* 0x000fc800078e0012 */
[----:B------:R-:W-:Y:S02]  /*4310*/  IMAD.IADD R21, R7, 0x1, R19 ;  /* 0x0000000107157824 */ /* 0x000fe400078e0213 */
[----:B------:R-:W-:-:S03]  /*4320*/  IMAD.MOV.U32 R19, RZ, RZ, RZ ;  /* 0x000000ffff137224 */ /* 0x000fc600078e00ff */
[----:B------:R-:W-:Y:S01]  /*4330*/  IADD3 R20, P0, PT, R21, R42, RZ ;  /* 0x0000002a15147210 */ /* 0x000fe20007f1e0ff */
[----:B------:R-:W-:Y:S01]  /*4340*/  IMAD.WIDE.U32 R18, R8, R34, R18 ;  /* 0x0000002208127225 */ /* 0x000fe200078e0012 */
[----:B------:R-:W-:-:S03]  /*4350*/  IADD3 R42, PT, PT, R31, R43, RZ ;  /* 0x0000002b1f2a7210 */ /* 0x000fc60007ffe0ff */
[----:B------:R-:W-:Y:S01]  /*4360*/  IMAD.X R21, RZ, RZ, RZ, P0 ;  /* 0x000000ffff157224 */ /* 0x000fe200000e06ff */
[----:B------:R-:W-:Y:S01]  /*4370*/  IADD3 R17, PT, PT, R19, R5, RZ ;  /* 0x0000000513117210 */ /* 0x000fe20007ffe0ff */
[----:B------:R-:W-:Y:S02]  /*4380*/  IMAD.MOV.U32 R43, RZ, RZ, RZ ;  /* 0x000000ffff2b7224 */ /* 0x000fe400078e00ff */
[----:B------:R-:W-:-:S04]  /*4390*/  IMAD.WIDE.U32 R20, R32, R36, R20 ;  /* 0x0000002420147225 */ /* 0x000fc800078e0014 */
[----:B------:R-:W-:Y:S01]  /*43a0*/  IMAD.WIDE.U32 R42, R29, R40, R42 ;  /* 0x000000281d2a7225 */ /* 0x000fe200078e002a */
[----:B------:R-:W-:-:S03]  /*43b0*/  IADD3 R20, P1, PT, R17, R20, RZ ;  /* 0x0000001411147210 */ /* 0x000fc60007f3e0ff */
[----:B------:R-:W-:Y:S01]  /*43c0*/  IMAD.IADD R25, R7, 0x1, R21 ;  /* 0x0000000107197824 */ /* 0x000fe200078e0215 */
[----:B------:R-:W-:-:S04]  /*43d0*/  IADD3.X R21, PT, PT, RZ, RZ, RZ, P1, !PT ;  /* 0x000000ffff157210 */ /* 0x000fc80000ffe4ff */
[----:B------:R-:W-:Y:S01]  /*43e0*/  IADD3 R24, P0, PT, R25, R42, RZ ;  /* 0x0000002a19187210 */ /* 0x000fe20007f1e0ff */
[----:B------:R-:W-:-:S04]  /*43f0*/  IMAD.WIDE.U32 R20, R11, R34, R20 ;  /* 0x000000220b147225 */ /* 0x000fc800078e0014 */
[----:B------:R-:W-:Y:S01]  /*4400*/  IMAD.X R25, RZ, RZ, RZ, P0 ;  /* 0x000000ffff197224 */ /* 0x000fe200000e06ff */
[----:B------:R-:W-:Y:S01]  /*4410*/  IADD3 R22, PT, PT, R5, R21, RZ ;  /* 0x0000001505167210 */ /* 0x000fe20007ffe0ff */
[----:B------:R-:W-:Y:S01]  /*4420*/  IMAD.IADD R42, R31, 0x1, R43 ;  /* 0x000000011f2a7824 */ /* 0x000fe200078e022b */
[----:B------:R-:W-:Y:S01]  /*4430*/  MOV R21, RZ ;  /* 0x000000ff00157202 */ /* 0x000fe20000000f00 */
[----:B------:R-:W-:-:S04]  /*4440*/  IMAD.WIDE.U32 R24, R13, R36, R24 ;  /* 0x000000240d187225 */ /* 0x000fc800078e0018 */
[----:B------:R-:W-:Y:S01]  /*4450*/  IMAD.MOV.U32 R43, RZ, RZ, RZ ;  /* 0x000000ffff2b7224 */ /* 0x000fe200078e00ff */
[----:B------:R-:W-:Y:S01]  /*4460*/  IADD3 R22, P1, PT, R22, R24, RZ ;  /* 0x0000001816167210 */ /* 0x000fe20007f3e0ff */
[----:B------:R-:W-:Y:S02]  /*4470*/  IMAD.IADD R44, R7, 0x1, R25 ;  /* 0x00000001072c7824 */ /* 0x000fe400078e0219 */
[----:B------:R-:W-:Y:S01]  /*4480*/  IMAD.WIDE.U32 R42, R9, R40, R42 ;  /* 0x00000028092a7225 */ /* 0x000fe200078e002a */
[----:B------:R-:W-:-:S03]  /*4490*/  IADD3.X R23, PT, PT, RZ, RZ, RZ, P1, !PT ;  /* 0x000000ffff177210 */ /* 0x000fc60000ffe4ff */
[----:B------:R-:W-:Y:S01]  /*44a0*/  IMAD.WIDE.U32 R20, R8, R12, R20 ;  /* 0x0000000c08147225 */ /* 0x000fe200078e0014 */
[----:B------:R-:W-:-:S03]  /*44b0*/  IADD3 R44, P0, PT, R44, R42, RZ ;  /* 0x0000002a2c2c7210 */ /* 0x000fc60007f1e0ff */
[----:B------:R-:W-:Y:S02]  /*44c0*/  IMAD.IADD R42, R31, 0x1, R43 ;  /* 0x000000011f2a7824 */ /* 0x000fe400078e022b */
[----:B------:R-:W-:Y:S02]  /*44d0*/  HFMA2 R43, -RZ, RZ, 0, 0 ;  /* 0x00000000ff2b7431 */ /* 0x000fe400000001ff */
[----:B------:R-:W-:Y:S02]  /*44e0*/  IMAD.X R45, RZ, RZ, RZ, P0 ;  /* 0x000000ffff2d7224 */ /* 0x000fe400000e06ff */
[----:B------:R-:W-:-:S04]  /*44f0*/  IMAD.WIDE.U32 R22, R32, R34, R22 ;  /* 0x0000002220167225 */ /* 0x000fc800078e0016 */
[----:B------:R-:W-:-:S04]  /*4500*/  IMAD.WIDE.U32 R44, R29, R36, R44 ;  /* 0x000000241d2c7225 */ /* 0x000fc800078e002c */
[----:B------:R-:W-:Y:S02]  /*4510*/  IMAD.IADD R24, R5, 0x1, R23 ;  /* 0x0000000105187824 */ /* 0x000fe400078e0217 */
[----:B------:R-:W-:-:S03]  /*4520*/  IMAD.WIDE.U32 R42, R10, R40, R42 ;  /* 0x000000280a2a7225 */ /* 0x000fc600078e002a */
[----:B------:R-:W-:Y:S01]  /*4530*/  IADD3 R24, P1, PT, R24, R44, RZ ;  /* 0x0000002c18187210 */ /* 0x000fe20007f3e0ff */
[----:B------:R-:W-:Y:S01]  /*4540*/  IMAD.IADD R17, R7, 0x1, R45 ;  /* 0x0000000107117824 */ /* 0x000fe200078e022d */
[----:B------:R-:W-:Y:S01]  /*4550*/  IADD3 R44, PT, PT, R31, R43, RZ ;  /* 0x0000002b1f2c7210 */ /* 0x000fe20007ffe0ff */
[----:B------:R-:W-:Y:S02]  /*4560*/  IMAD.MOV.U32 R45, RZ, RZ, RZ ;  /* 0x000000ffff2d7224 */ /* 0x000fe400078e00ff */
[----:B------:R-:W-:Y:S01]  /*4570*/  IMAD.X R25, RZ, RZ, RZ, P1 ;  /* 0x000000ffff197224 */ /* 0x000fe200008e06ff */
[----:B------:R-:W-:Y:S01]  /*4580*/  IADD3 R42, P0, PT, R17, R42, RZ ;  /* 0x0000002a112a7210 */ /* 0x000fe20007f1e0ff */
[----:B------:R-:W-:-:S03]  /*4590*/  IMAD.WIDE.U32 R40, R27, R40, R44 ;  /* 0x000000281b287225 */ /* 0x000fc600078e002c */
[----:B------:R-:W-:Y:S01]  /*45a0*/  IADD3.X R43, PT, PT, RZ, RZ, RZ, P0, !PT ;  /* 0x000000ffff2b7210 */ /* 0x000fe200007fe4ff */
[----:B------:R-:W-:Y:S01]  /*45b0*/  IMAD.WIDE.U32 R24, R13, R34, R24 ;  /* 0x000000220d187225 */ /* 0x000fe200078e0018 */
[----:B------:R-:W-:-:S03]  /*45c0*/  IADD3 R31, PT, PT, R31, R41, RZ ;  /* 0x000000291f1f7210 */ /* 0x000fc60007ffe0ff */
[----:B------:R-:W-:-:S04]  /*45d0*/  IMAD.WIDE.U32 R42, R9, R36, R42 ;  /* 0x00000024092a7225 */ /* 0x000fc800078e002a */
[----:B------:R-:W-:Y:S02]  /*45e0*/  IMAD.IADD R17, R5, 0x1, R25 ;  /* 0x0000000105117824 */ /* 0x000fe400078e0219 */
[----:B------:R-:W-:-:S03]  /*45f0*/  IMAD.IADD R19, R7, 0x1, R43 ;  /* 0x0000000107137824 */ /* 0x000fc600078e022b */
[----:B------:R-:W-:Y:S02]  /*4600*/  IADD3 R42, P1, PT, R17, R42, RZ ;  /* 0x0000002a112a7210 */ /* 0x000fe40007f3e0ff */
[----:B------:R-:W-:-:S03]  /*4610*/  IADD3 R44, P0, PT, R19, R40, RZ ;  /* 0x00000028132c7210 */ /* 0x000fc60007f1e0ff */
[----:B------:R-:W-:Y:S02]  /*4620*/  IMAD.X R43, RZ, RZ, RZ, P1 ;  /* 0x000000ffff2b7224 */ /* 0x000fe400008e06ff */
[----:B------:R-:W-:Y:S02]  /*4630*/  IMAD.X R45, RZ, RZ, RZ, P0 ;  /* 0x000000ffff2d7224 */ /* 0x000fe400000e06ff */
[----:B------:R-:W-:-:S04]  /*4640*/  IMAD.WIDE.U32 R40, R29, R34, R42 ;  /* 0x000000221d287225 */ /* 0x000fc800078e002a */
[----:B------:R-:W-:Y:S01]  /*4650*/  IMAD.WIDE.U32 R42, R10, R36, R44 ;  /* 0x000000240a2a7225 */ /* 0x000fe200078e002c */
[----:B------:R-:W-:-:S03]  /*4660*/  IADD3 R17, PT, PT, R5, R41, RZ ;  /* 0x0000002905117210 */ /* 0x000fc60007ffe0ff */
[----:B------:R-:W-:Y:S01]  /*4670*/  IMAD.IADD R19, R7, 0x1, R43 ;  /* 0x0000000107137824 */ /* 0x000fe200078e022b */
[----:B------:R-:W-:-:S04]  /*4680*/  IADD3 R42, P1, PT, R17, R42, RZ ;  /* 0x0000002a112a7210 */ /* 0x000fc80007f3e0ff */
[----:B------:R-:W-:Y:S01]  /*4690*/  IADD3 R44, P0, PT, R19, R31, RZ ;  /* 0x0000001f132c7210 */ /* 0x000fe20007f1e0ff */
[----:B------:R-:W-:-:S03]  /*46a0*/  IMAD.X R43, RZ, RZ, RZ, P1 ;  /* 0x000000ffff2b7224 */ /* 0x000fc600008e06ff */
[----:B------:R-:W-:Y:S01]  /*46b0*/  IADD3.X R45, PT, PT, RZ, RZ, RZ, P0, !PT ;  /* 0x000000ffff2d7210 */ /* 0x000fe200007fe4ff */
[----:B------:R-:W-:-:S04]  /*46c0*/  IMAD.WIDE.U32 R42, R9, R34, R42 ;  /* 0x00000022092a7225 */ /* 0x000fc800078e002a */
[----:B------:R-:W-:-:S04]  /*46d0*/  IMAD.WIDE.U32 R44, R27, R36, R44 ;  /* 0x000000241b2c7225 */ /* 0x000fc800078e002c */
[----:B------:R-:W-:Y:S02]  /*46e0*/  IMAD.IADD R17, R5, 0x1, R43 ;  /* 0x0000000105117824 */ /* 0x000fe400078e022b */
[----:B------:R-:W-:-:S03]  /*46f0*/  IMAD.IADD R7, R7, 0x1, R45 ;  /* 0x0000000107077824 */ /* 0x000fc600078e022d */
[----:B------:R-:W-:-:S04]  /*4700*/  IADD3 R44, P0, PT, R17, R44, RZ ;  /* 0x0000002c112c7210 */ /* 0x000fc80007f1e0ff */
[----:B------:R-:W-:-:S03]  /*4710*/  IADD3.X R45, PT, PT, RZ, RZ, RZ, P0, !PT ;  /* 0x000000ffff2d7210 */ /* 0x000fc600007fe4ff */
[----:B------:R-:W-:-:S04]  /*4720*/  IMAD.WIDE.U32 R44, R10, R34, R44 ;  /* 0x000000220a2c7225 */ /* 0x000fc800078e002c */
[----:B------:R-:W-:-:S05]  /*4730*/  IMAD.IADD R36, R5, 0x1, R45 ;  /* 0x0000000105247824 */ /* 0x000fca00078e022d */
[----:B------:R-:W-:Y:S01]  /*4740*/  IADD3 R36, P0, PT, R36, R7, RZ ;  /* 0x0000000724247210 */ /* 0x000fe20007f1e0ff */
[----:B------:R-:W-:-:S04]  /*4750*/  IMAD.MOV.U32 R7, RZ, RZ, RZ ;  /* 0x000000ffff077224 */ /* 0x000fc800078e00ff */
[----:B------:R-:W-:Y:S02]  /*4760*/  IMAD.IADD R17, R21, 0x1, R7 ;  /* 0x0000000115117824 */ /* 0x000fe400078e0207 */
[----:B------:R-:W-:-:S03]  /*4770*/  IMAD.X R37, RZ, RZ, RZ, P0 ;  /* 0x000000ffff257224 */ /* 0x000fc600000e06ff */
[----:B------:R-:W-:Y:S01]  /*4780*/  IADD3 R22, P0, PT, R17, R22, RZ ;  /* 0x0000001611167210 */ /* 0x000fe20007f1e0ff */
[----:B------:R-:W-:-:S03]  /*4790*/  IMAD.WIDE.U32 R34, R27, R34, R36 ;  /* 0x000000221b227225 */ /* 0x000fc600078e0024 */
[----:B------:R-:W-:Y:S01]  /*47a0*/  IADD3.X R23, PT, PT, RZ, RZ, RZ, P0, !PT ;  /* 0x000000ffff177210 */ /* 0x000fe200007fe4ff */
[----:B------:R-:W-:Y:S02]  /*47b0*/  IMAD.IADD R5, R5, 0x1, R35 ;  /* 0x0000000105057824 */ /* 0x000fe400078e0223 */
[----:B------:R-:W-:-:S04]  /*47c0*/  IMAD.WIDE.U32 R22, R11, R12, R22 ;  /* 0x0000000c0b167225 */ /* 0x000fc800078e0016 */
[----:B------:R-:W-:Y:S02]  /*47d0*/  IMAD.IADD R17, R7, 0x1, R23 ;  /* 0x0000000107117824 */ /* 0x000fe400078e0217 */
[----:B------:R-:W-:-:S03]  /*47e0*/  IMAD.MOV.U32 R23, RZ, RZ, RZ ;  /* 0x000000ffff177224 */ /* 0x000fc600078e00ff */
[----:B------:R-:W-:Y:S01]  /*47f0*/  IADD3 R24, P0, PT, R17, R24, RZ ;  /* 0x0000001811187210 */ /* 0x000fe20007f1e0ff */
[----:B------:R-:W-:-:S04]  /*4800*/  IMAD.WIDE.U32 R22, R8, R6, R22 ;  /* 0x0000000608167225 */ /* 0x000fc800078e0016 */
[----:B------:R-:W-:Y:S02]  /*4810*/  IMAD.X R25, RZ, RZ, RZ, P0 ;  /* 0x000000ffff197224 */ /* 0x000fe400000e06ff */
[----:B------:R-:W-:-:S05]  /*4820*/  IMAD.WIDE.U32 R24, R32, R12, R24 ;  /* 0x0000000c20187225 */ /* 0x000fca00078e0018 */
[----:B------:R-:W-:-:S04]  /*4830*/  IADD3 R17, PT, PT, R7, R25, RZ ;  /* 0x0000001907117210 */ /* 0x000fc80007ffe0ff */
[----:B------:R-:W-:-:S05]  /*4840*/  IADD3 R36, P0, PT, R17, R40, RZ ;  /* 0x0000002811247210 */ /* 0x000fca0007f1e0ff */
[----:B------:R-:W-:Y:S02]  /*4850*/  IMAD.X R37, RZ, RZ, RZ, P0 ;  /* 0x000000ffff257224 */ /* 0x000fe400000e06ff */
[----:B------:R-:W-:-:S04]  /*4860*/  IMAD.WIDE.U32 R36, R13, R12, R36 ;  /* 0x0000000c0d247225 */ /* 0x000fc800078e0024 */
[----:B------:R-:W-:-:S05]  /*4870*/  IMAD.IADD R17, R7, 0x1, R37 ;  /* 0x0000000107117824 */ /* 0x000fca00078e0225 */
[----:B------:R-:W-:-:S04]  /*4880*/  IADD3 R40, P0, PT, R17, R42, RZ ;  /* 0x0000002a11287210 */ /* 0x000fc80007f1e0ff */
[----:B------:R-:W-:-:S03]  /*4890*/  IADD3.X R41, PT, PT, RZ, RZ, RZ, P0, !PT ;  /* 0x000000ffff297210 */ /* 0x000fc600007fe4ff */
[----:B------:R-:W-:-:S04]  /*48a0*/  IMAD.WIDE.U32 R40, R29, R12, R40 ;  /* 0x0000000c1d287225 */ /* 0x000fc800078e0028 */
[----:B------:R-:W-:-:S05]  /*48b0*/  IMAD.IADD R17, R7, 0x1, R41 ;  /* 0x0000000107117824 */ /* 0x000fca00078e0229 */
[----:B------:R-:W-:-:S05]  /*48c0*/  IADD3 R42, P0, PT, R17, R44, RZ ;  /* 0x0000002c112a7210 */ /* 0x000fca0007f1e0ff */
[----:B------:R-:W-:Y:S02]  /*48d0*/  IMAD.X R43, RZ, RZ, RZ, P0 ;  /* 0x000000ffff2b7224 */ /* 0x000fe400000e06ff */
[----:B------:R-:W-:-:S05]  /*48e0*/  IMAD.WIDE.U32 R42, R9, R12, R42 ;  /* 0x0000000c092a7225 */ /* 0x000fca00078e002a */
[----:B------:R-:W-:-:S04]  /*48f0*/  IADD3 R17, PT, PT, R7, R43, RZ ;  /* 0x0000002b07117210 */ /* 0x000fc80007ffe0ff */
[----:B------:R-:W-:-:S05]  /*4900*/  IADD3 R44, P0, PT, R17, R34, RZ ;  /* 0x00000022112c7210 */ /* 0x000fca0007f1e0ff */
[----:B------:R-:W-:Y:S02]  /*4910*/  IMAD.X R45, RZ, RZ, RZ, P0 ;  /* 0x000000ffff2d7224 */ /* 0x000fe400000e06ff */
[----:B------:R-:W-:-:S05]  /*4920*/  IMAD.WIDE.U32 R44, R10, R12, R44 ;  /* 0x0000000c0a2c7225 */ /* 0x000fca00078e002c */
[----:B------:R-:W-:-:S04]  /*4930*/  IADD3 R34, PT, PT, R7, R45, RZ ;  /* 0x0000002d07227210 */ /* 0x000fc80007ffe0ff */
[----:B------:R-:W-:Y:S01]  /*4940*/  IADD3 R34, P0, PT, R34, R5, RZ ;  /* 0x0000000522227210 */ /* 0x000fe20007f1e0ff */
[----:B------:R-:W-:-:S04]  /*4950*/  HFMA2 R5, -RZ, RZ, 0, 0 ;  /* 0x00000000ff057431 */ /* 0x000fc800000001ff */
[----:B------:R-:W-:Y:S02]  /*4960*/  IMAD.X R35, RZ, RZ, RZ, P0 ;  /* 0x000000ffff237224 */ /* 0x000fe400000e06ff */
[----:B------:R-:W-:-:S04]  /*4970*/  IMAD.WIDE.U32 R34, R27, R12, R34 ;  /* 0x0000000c1b227225 */ /* 0x000fc800078e0022 */
[----:B------:R-:W-:Y:S01]  /*4980*/  IMAD.IADD R17, R23, 0x1, R5 ;  /* 0x0000000117117824 */ /* 0x000fe200078e0205 */
[----:B------:R-:W-:Y:S01]  /*4990*/  IADD3 R7, PT, PT, R7, R35, RZ ;  /* 0x0000002307077210 */ /* 0x000fe20007ffe0ff */
[----:B------:R-:W-:-:S03]  /*49a0*/  IMAD.MOV.U32 R12, RZ, RZ, RZ ;  /* 0x000000ffff0c7224 */ /* 0x000fc600078e00ff */
[----:B------:R-:W-:-:S05]  /*49b0*/  IADD3 R24, P0, PT, R17, R24, RZ ;  /* 0x0000001811187210 */ /* 0x000fca0007f1e0ff */
[----:B------:R-:W-:Y:S02]  /*49c0*/  IMAD.X R25, RZ, RZ, RZ, P0 ;  /* 0x000000ffff197224 */ /* 0x000fe400000e06ff */
[----:B------:R-:W-:-:S05]  /*49d0*/  IMAD.WIDE.U32 R24, R11, R6, R24 ;  /* 0x000000060b187225 */ /* 0x000fca00078e0018 */
[----:B------:R-:W-:Y:S01]  /*49e0*/  IADD3 R17, PT, PT, R5, R25, RZ ;  /* 0x0000001905117210 */ /* 0x000fe20007ffe0ff */
[----:B------:R-:W-:-:S03]  /*49f0*/  IMAD.MOV.U32 R25, RZ, RZ, RZ ;  /* 0x000000ffff197224 */ /* 0x000fc600078e00ff */
[----:B------:R-:W-:Y:S01]  /*4a00*/  IADD3 R36, P0, PT, R17, R36, RZ ;  /* 0x0000002411247210 */ /* 0x000fe20007f1e0ff */
[----:B------:R-:W-:-:S04]  /*4a10*/  IMAD.WIDE.U32 R24, R8, R30, R24 ;  /* 0x0000001e08187225 */ /* 0x000fc800078e0018 */
        /* <DEDUP_REMOVED lines=10> */
[----:B------:R-:W-:Y:S01]  /*4ac0*/  IADD3 R17, PT, PT, R5, R43, RZ ;  /* 0x0000002b05117210 */ /* 0x000fe20007ffe0ff */
[----:B------:R-:W-:-:S03]  /*4ad0*/  IMAD.MOV.U32 R43, RZ, RZ, RZ ;  /* 0x000000ffff2b7224 */ /* 0x000fc600078e00ff */
[----:B------:R-:W-:-:S05]  /*4ae0*/  IADD3 R44, P0, PT, R17, R44, RZ ;  /* 0x0000002c112c7210 */ /* 0x000fca0007f1e0ff */
[----:B------:R-:W-:Y:S02]  /*4af0*/  IMAD.X R45, RZ, RZ, RZ, P0 ;  /* 0x000000ffff2d7224 */ /* 0x000fe400000e06ff */
[----:B------:R-:W-:-:S04]  /*4b00*/  IMAD.WIDE.U32 R44, R9, R6, R44 ;  /* 0x00000006092c7225 */ /* 0x000fc800078e002c */
[----:B------:R-:W-:-:S05]  /*4b10*/  IMAD.IADD R17, R5, 0x1, R45 ;  /* 0x0000000105117824 */ /* 0x000fca00078e022d */
[----:B------:R-:W-:Y:S02]  /*4b20*/  IADD3 R34, P0, PT, R17, R34, RZ ;  /* 0x0000002211227210 */ /* 0x000fe40007f1e0ff */
[----:B------:R-:W-:-:S03]  /*4b30*/  IADD3 R17, PT, PT, R25, R12, RZ ;  /* 0x0000000c19117210 */ /* 0x000fc60007ffe0ff */
[----:B------:R-:W-:Y:S01]  /*4b40*/  IMAD.X R35, RZ, RZ, RZ, P0 ;  /* 0x000000ffff237224 */ /* 0x000fe200000e06ff */
        /* <DEDUP_REMOVED lines=8> */
[----:B------:R-:W-:Y:S01]  /*4bd0*/  IADD3 R40, P1, PT, R17, R42, RZ ;  /* 0x0000002a11287210 */ /* 0x000fe20007f3e0ff */
[----:B------:R-:W-:Y:S02]  /*4be0*/  IMAD.MOV.U32 R42, RZ, RZ, R46 ;  /* 0x000000ffff2a7224 */ /* 0x000fe400078e002e */
[----:B------:R-:W-:-:S04]  /*4bf0*/  IMAD.WIDE.U32 R46, R10, R6, R34 ;  /* 0x000000060a2e7225 */ /* 0x000fc800078e0022 */
[----:B------:R-:W-:Y:S02]  /*4c00*/  HFMA2 R35, -RZ, RZ, 0, 0 ;  /* 0x00000000ff237431 */ /* 0x000fe400000001ff */
[----:B------:R-:W-:Y:S02]  /*4c10*/  IMAD.X R41, RZ, RZ, RZ, P1 ;  /* 0x000000ffff297224 */ /* 0x000fe400008e06ff */
[----:B------:R-:W-:-:S04]  /*4c20*/  IMAD.WIDE.U32 R42, R8, R28, R42 ;  /* 0x0000001c082a7225 */ /* 0x000fc800078e002a */
[----:B------:R-:W-:-:S05]  /*4c30*/  IMAD.WIDE.U32 R40, R13, R30, R40 ;  /* 0x0000001e0d287225 */ /* 0x000fca00078e0028 */
[----:B------:R-:W-:-:S04]  /*4c40*/  IADD3 R17, PT, PT, R12, R41, RZ ;  /* 0x000000290c117210 */ /* 0x000fc80007ffe0ff */
[----:B------:R-:W-:Y:S02]  /*4c50*/  IADD3 R44, P1, PT, R17, R44, RZ ;  /* 0x0000002c112c7210 */ /* 0x000fe40007f3e0ff */
[----:B------:R-:W-:-:S03]  /*4c60*/  MOV R17, RZ ;  /* 0x000000ff00117202 */ /* 0x000fc60000000f00 */
[----:B------:R-:W-:Y:S02]  /*4c70*/  IMAD.X R45, RZ, RZ, RZ, P1 ;  /* 0x000000ffff2d7224 */ /* 0x000fe400008e06ff */
[----:B------:R-:W-:Y:S02]  /*4c80*/  IMAD.IADD R19, R43, 0x1, R17 ;  /* 0x000000012b137824 */ /* 0x000fe400078e0211 */
[----:B------:R-:W-:-:S03]  /*4c90*/  IMAD.WIDE.U32 R44, R29, R30, R44 ;  /* 0x0000001e1d2c7225 */ /* 0x000fc600078e002c */
[----:B------:R-:W-:-:S05]  /*4ca0*/  IADD3 R36, P2, PT, R19, R36, RZ ;  /* 0x0000002413247210 */ /* 0x000fca0007f5e0ff */
[----:B------:R-:W-:Y:S02]  /*4cb0*/  IMAD.X R37, RZ, RZ, RZ, P2 ;  /* 0x000000ffff257224 */ /* 0x000fe400010e06ff */
[----:B------:R-:W-:-:S04]  /*4cc0*/  IMAD.WIDE.U32 R36, R11, R28, R36 ;  /* 0x0000001c0b247225 */ /* 0x000fc800078e0024 */
[----:B------:R-:W-:Y:S01]  /*4cd0*/  IMAD.MOV.U32 R34, RZ, RZ, R36 ;  /* 0x000000ffff227224 */ /* 0x000fe200078e0024 */
[----:B------:R-:W-:-:S03]  /*4ce0*/  IADD3 R19, PT, PT, R17, R37, RZ ;  /* 0x0000002511137210 */ /* 0x000fc60007ffe0ff */
[----:B------:R-:W-:Y:S01]  /*4cf0*/  IMAD.WIDE.U32 R34, R8, R26, R34 ;  /* 0x0000001a08227225 */ /* 0x000fe200078e0022 */
[----:B------:R-:W-:-:S03]  /*4d00*/  IADD3 R40, P2, PT, R19, R40, RZ ;  /* 0x0000002813287210 */ /* 0x000fc60007f5e0ff */
[----:B------:R-:W-:Y:S02]  /*4d10*/  IMAD.IADD R8, R5, 0x1, R47 ;  /* 0x0000000105087824 */ /* 0x000fe400078e022f */
[----:B------:R-:W-:-:S03]  /*4d20*/  IMAD.X R41, RZ, RZ, RZ, P2 ;  /* 0x000000ffff297224 */ /* 0x000fc600010e06ff */
[----:B------:R-:W-:Y:S01]  /*4d30*/  IADD3 R36, P0, PT, R8, R7, RZ ;  /* 0x0000000708247210 */ /* 0x000fe20007f1e0ff */
[----:B------:R-:W-:-:S03]  /*4d40*/  IMAD.WIDE.U32 R40, R32, R28, R40 ;  /* 0x0000001c20287225 */ /* 0x000fc600078e0028 */
[----:B------:R-:W-:-:S03]  /*4d50*/  IADD3.X R37, PT, PT, RZ, RZ, RZ, P0, !PT ;  /* 0x000000ffff257210 */ /* 0x000fc600007fe4ff */
[----:B------:R-:W-:-:S04]  /*4d60*/  IMAD.WIDE.U32 R36, R27, R6, R36 ;  /* 0x000000061b247225 */ /* 0x000fc800078e0024 */
[----:B------:R-:W-:Y:S02]  /*4d70*/  IMAD.IADD R6, R12, 0x1, R45 ;  /* 0x000000010c067824 */ /* 0x000fe400078e022d */
[----:B------:R-:W-:-:S03]  /*4d80*/  IMAD.IADD R5, R5, 0x1, R37 ;  /* 0x0000000105057824 */ /* 0x000fc600078e0225 */
[----:B------:R-:W-:Y:S02]  /*4d90*/  IADD3 R46, P0, PT, R6, R46, RZ ;  /* 0x0000002e062e7210 */ /* 0x000fe40007f1e0ff */
[----:B------:R-:W-:-:S03]  /*4da0*/  IADD3 R6, PT, PT, R17, R41, RZ ;  /* 0x0000002911067210 */ /* 0x000fc60007ffe0ff */
[----:B------:R-:W-:Y:S01]  /*4db0*/  IMAD.X R47, RZ, RZ, RZ, P0 ;  /* 0x000000ffff2f7224 */ /* 0x000fe200000e06ff */
[----:B------:R-:W-:Y:S02]  /*4dc0*/  IADD3 R44, P1, PT, R6, R44, RZ ;  /* 0x0000002c062c7210 */ /* 0x000fe40007f3e0ff */
[----:B------:R-:W-:Y:S01]  /*4dd0*/  IADD3 R6, P2, PT, R35, R40, RZ ;  /* 0x0000002823067210 */ /* 0x000fe20007f5e0ff */
[----:B------:R-:W-:-:S04]  /*4de0*/  IMAD.WIDE.U32 R40, R9, R30, R46 ;  /* 0x0000001e09287225 */ /* 0x000fc800078e002e */
[----:B------:R-:W-:Y:S01]  /*4df0*/  IMAD.X R45, RZ, RZ, RZ, P1 ;  /* 0x000000ffff2d7224 */ /* 0x000fe200008e06ff */
[----:B------:R-:W-:Y:S01]  /*4e00*/  IADD3 R8, PT, PT, R12, R41, RZ ;  /* 0x000000290c087210 */ /* 0x000fe20007ffe0ff */
[----:B------:R-:W-:Y:S02]  /*4e10*/  IMAD.X R7, RZ, RZ, RZ, P2 ;  /* 0x000000ffff077224 */ /* 0x000fe400010e06ff */
[----:B------:R-:W-:Y:S01]  /*4e20*/  IMAD.WIDE.U32 R44, R13, R28, R44 ;  /* 0x0000001c0d2c7225 */ /* 0x000fe200078e002c */
[----:B------:R-:W-:-:S03]  /*4e30*/  IADD3 R46, P0, PT, R8, R36, RZ ;  /* 0x00000024082e7210 */ /* 0x000fc60007f1e0ff */
[----:B------:R-:W-:Y:S01]  /*4e40*/  IMAD.WIDE.U32 R6, R11, R26, R6 ;  /* 0x0000001a0b067225 */ /* 0x000fe200078e0006 */
        /* <DEDUP_REMOVED lines=9> */
[----:B------:R-:W-:Y:S02]  /*4ee0*/  IADD3 R46, P0, PT, R8, R5, RZ ;  /* 0x00000005082e7210 */ /* 0x000fe40007f1e0ff */
[----:B------:R-:W-:Y:S01]  /*4ef0*/  MOV R8, RZ ;  /* 0x000000ff00087202 */ /* 0x000fe20000000f00 */
[----:B------:R-:W-:-:S04]  /*4f00*/  IMAD.WIDE.U32 R44, R29, R28, R36 ;  /* 0x0000001c1d2c7225 */ /* 0x000fc800078e0024 */
[----:B------:R-:W-:Y:S01]  /*4f10*/  IMAD.X R47, RZ, RZ, RZ, P0 ;  /* 0x000000ffff2f7224 */ /* 0x000fe200000e06ff */
[----:B------:R-:W-:Y:S01]  /*4f20*/  IADD3 R5, PT, PT, R17, R45, RZ ;  /* 0x0000002d11057210 */ /* 0x000fe20007ffe0ff */
[----:B------:R-:W-:Y:S01]  /*4f30*/  IMAD.WIDE.U32 R36, R27, R30, R46 ;  /* 0x0000001e1b247225 */ /* 0x000fe200078e002e */
[----:B------:R-:W-:-:S03]  /*4f40*/  IADD3 R30, P1, PT, R33, R44, RZ ;  /* 0x0000002c211e7210 */ /* 0x000fc60007f3e0ff */
[----:B------:R-:W-:Y:S01]  /*4f50*/  HFMA2 R33, -RZ, RZ, 0, 0 ;  /* 0x00000000ff217431 */ /* 0x000fe200000001ff */
[----:B------:R-:W-:Y:S01]  /*4f60*/  IADD3 R40, P0, PT, R5, R40, RZ ;  /* 0x0000002805287210 */ /* 0x000fe20007f1e0ff */
[----:B------:R-:W-:Y:S02]  /*4f70*/  IMAD R5, R38, UR20, RZ ;  /* 0x0000001426057c24 */ /* 0x000fe4000f8e02ff */
[----:B------:R-:W-:Y:S02]  /*4f80*/  IMAD.X R31, RZ, RZ, RZ, P1 ;  /* 0x000000ffff1f7224 */ /* 0x000fe400008e06ff */
[----:B------:R-:W-:Y:S02]  /*4f90*/  IMAD.X R41, RZ, RZ, RZ, P0 ;  /* 0x000000ffff297224 */ /* 0x000fe400000e06ff */
[----:B------:R-:W-:-:S04]  /*4fa0*/  IMAD.HI.U32 R7, R5, UR12, R38 ;  /* 0x0000000c05077c27 */ /* 0x000fc8000f8e0026 */
[----:B------:R-:W-:-:S04]  /*4fb0*/  IMAD.WIDE.U32 R30, R13, R26, R30 ;  /* 0x0000001a0d1e7225 */ /* 0x000fc800078e001e */
[----:B------:R-:W-:-:S04]  /*4fc0*/  IMAD.WIDE.U32 R40, R9, R28, R40 ;  /* 0x0000001c09287225 */ /* 0x000fc800078e0028 */
[----:B------:R-:W-:Y:S01]  /*4fd0*/  IMAD.IADD R7, R7, 0x1, R8 ;  /* 0x0000000107077824 */ /* 0x000fe200078e0208 */
[----:B------:R-:W-:Y:S02]  /*4fe0*/  IADD3 R40, P0, PT, R31, R40, RZ ;  /* 0x000000281f287210 */ /* 0x000fe40007f1e0ff */
[----:B------:R-:W-:Y:S02]  /*4ff0*/  IADD3 R11, PT, PT, R17, R41, RZ ;  /* 0x00000029110b7210 */ /* 0x000fe40007ffe0ff */
[----:B------:R-:W-:Y:S01]  /*5000*/  IADD3 R38, P1, PT, R7, R16, RZ ;  /* 0x0000001007267210 */ /* 0x000fe20007f3e0ff */
[----:B------:R-:W-:Y:S01]  /*5010*/  IMAD.X R41, RZ, RZ, RZ, P0 ;  /* 0x000000ffff297224 */ /* 0x000fe200000e06ff */
[----:B------:R-:W-:Y:S01]  /*5020*/  IADD3 R44, P0, PT, R11, R36, RZ ;  /* 0x000000240b2c7210 */ /* 0x000fe20007f1e0ff */
[----:B------:R-:W-:Y:S01]  /*5030*/  IMAD.IADD R7, R12, 0x1, R37 ;  /* 0x000000010c077824 */ /* 0x000fe200078e0225 */
[----:B------:R-:W-:Y:S01]  /*5040*/  IADD3.X R39, PT, PT, RZ, RZ, RZ, P1, !PT ;  /* 0x000000ffff277210 */ /* 0x000fe20000ffe4ff */
[----:B------:R-:W-:-:S02]  /*5050*/  IMAD.MOV.U32 R11, RZ, RZ, RZ ;  /* 0x000000ffff0b7224 */ /* 0x000fc400078e00ff */
[----:B------:R-:W-:Y:S02]  /*5060*/  IMAD.X R45, RZ, RZ, RZ, P0 ;  /* 0x000000ffff2d7224 */ /* 0x000fe400000e06ff */
[----:B------:R-:W-:-:S04]  /*5070*/  IMAD.WIDE.U32 R12, R5, UR13, R38 ;  /* 0x0000000d050c7c25 */ /* 0x000fc8000f8e0026 */
[----:B------:R-:W-:Y:S01]  /*5080*/  IMAD.WIDE.U32 R36, R29, R26, R40 ;  /* 0x0000001a1d247225 */ /* 0x000fe200078e0028 */
[----:B------:R-:W-:-:S03]  /*5090*/  IADD3 R13, PT, PT, R13, R11, RZ ;  /* 0x0000000b0d0d7210 */ /* 0x000fc60007ffe0ff */
[----:B------:R-:W-:Y:S01]  /*50a0*/  IMAD.WIDE.U32 R44, R10, R28, R44 ;  /* 0x0000001c0a2c7225 */ /* 0x000fe200078e002c */
[----:B------:R-:W-:-:S03]  /*50b0*/  IADD3 R38, P1, PT, R13, R18, RZ ;  /* 0x000000120d267210 */ /* 0x000fc60007f3e0ff */
[----:B------:R-:W-:Y:S01]  /*50c0*/  IMAD.IADD R16, R17, 0x1, R45 ;  /* 0x0000000111107824 */ /* 0x000fe200078e022d */
[----:B------:R-:W-:Y:S01]  /*50d0*/  IADD3 R18, P0, PT, R37, R44, RZ ;  /* 0x0000002c25127210 */ /* 0x000fe20007f1e0ff */
[----:B------:R-:W-:-:S04]  /*50e0*/  IMAD.X R39, RZ, RZ, RZ, P1 ;  /* 0x000000ffff277224 */ /* 0x000fc800008e06ff */
[----:B------:R-:W-:Y:S01]  /*50f0*/  IMAD.X R19, RZ, RZ, RZ, P0 ;  /* 0x000000ffff137224 */ /* 0x000fe200000e06ff */
[----:B------:R-:W-:Y:S01]  /*5100*/  IADD3 R40, P0, PT, R16, R7, RZ ;  /* 0x0000000710287210 */ /* 0x000fe20007f1e0ff */
[----:B------:R-:W-:Y:S02]  /*5110*/  IMAD.MOV.U32 R7, RZ, RZ, RZ ;  /* 0x000000ffff077224 */ /* 0x000fe400078e00ff */
[----:B------:R-:W-:Y:S01]  /*5120*/  IMAD.WIDE.U32 R18, R9, R26, R18 ;  /* 0x0000001a09127225 */ /* 0x000fe200078e0012 */
[----:B------:R-:W-:-:S03]  /*5130*/  IADD3.X R41, PT, PT, RZ, RZ, RZ, P0, !PT ;  /* 0x000000ffff297210 */ /* 0x000fc600007fe4ff */
[----:B------:R-:W-:-:S04]  /*5140*/  IMAD.WIDE.U32 R40, R27, R28, R40 ;  /* 0x0000001c1b287225 */ /* 0x000fc800078e0028 */
[----:B------:R-:W-:Y:S01]  /*5150*/  IMAD.WIDE.U32 R28, R5, UR14, R38 ;  /* 0x0000000e051c7c25 */ /* 0x000fe2000f8e0026 */
[----:B------:R-:W-:-:S03]  /*5160*/  IADD3 R38, P0, PT, R19, R40, RZ ;  /* 0x0000002813267210 */ /* 0x000fc60007f1e0ff */
[----:B------:R-:W-:Y:S01]  /*5170*/  IMAD.IADD R17, R17, 0x1, R41 ;  /* 0x0000000111117824 */ /* 0x000fe200078e0229 */
[----:B------:R-:W-:Y:S01]  /*5180*/  IADD3 R9, PT, PT, R29, R7, RZ ;  /* 0x000000071d097210 */ /* 0x000fe20007ffe0ff */
[----:B------:R-:W-:-:S03]  /*5190*/  IMAD.X R39, RZ, RZ, RZ, P0 ;  /* 0x000000ffff277224 */ /* 0x000fc600000e06ff */
[----:B------:R-:W-:Y:S01]  /*51a0*/  IADD3 R20, P1, PT, R9, R20, RZ ;  /* 0x0000001409147210 */ /* 0x000fe20007f3e0ff */
[----:B------:R-:W-:Y:S02]  /*51b0*/  IMAD.MOV.U32 R9, RZ, RZ, RZ ;  /* 0x000000ffff097224 */ /* 0x000fe400078e00ff */
[----:B------:R-:W-:Y:S01]  /*51c0*/  IMAD.WIDE.U32 R38, R10, R26, R38 ;  /* 0x0000001a0a267225 */ /* 0x000fe200078e0026 */
[----:B------:R-:W-:-:S03]  /*51d0*/  IADD3.X R21, PT, PT, RZ, RZ, RZ, P1, !PT ;  /* 0x000000ffff157210 */ /* 0x000fc60000ffe4ff */
[----:B------:R-:W-:Y:S02]  /*51e0*/  IMAD.MOV.U32 R10, RZ, RZ, RZ ;  /* 0x000000ffff0a7224 */ /* 0x000fe400078e00ff */
[----:B------:R-:W-:-:S04]  /*51f0*/  IMAD.WIDE.U32 R20, R5, UR15, R20 ;  /* 0x0000000f05147c25 */ /* 0x000fc8000f8e0014 */
[----:B------:R-:W-:-:S05]  /*5200*/  IMAD.IADD R13, R21, 0x1, R9 ;  /* 0x00000001150d7824 */ /* 0x000fca00078e0209 */
[----:B------:R-:W-:Y:S02]  /*5210*/  IADD3 R16, P1, PT, R13, R22, RZ ;  /* 0x000000160d107210 */ /* 0x000fe40007f3e0ff */
[----:B------:R-:W-:-:S03]  /*5220*/  IADD3 R22, P0, PT, R39, R17, RZ ;  /* 0x0000001127167210 */ /* 0x000fc60007f1e0ff */
[----:B------:R-:W-:Y:S01]  /*5230*/  IMAD.X R17, RZ, RZ, RZ, P1 ;  /* 0x000000ffff117224 */ /* 0x000fe200008e06ff */
[----:B------:R-:W-:Y:S01]  /*5240*/  IADD3.X R23, PT, PT, RZ, RZ, RZ, P0, !PT ;  /* 0x000000ffff177210 */ /* 0x000fe200007fe4ff */
[----:B------:R-:W-:-:S04]  /*5250*/  IMAD.WIDE.U32 R16, R5, UR22, R16 ;  /* 0x0000001605107c25 */ /* 0x000fc8000f8e0010 */
[----:B------:R-:W-:Y:S01]  /*5260*/  IMAD.WIDE.U32 R26, R27, R26, R22 ;  /* 0x0000001a1b1a7225 */ /* 0x000fe200078e0016 */
[----:B------:R-:W-:-:S04]  /*5270*/  IADD3 R13, PT, PT, R17, R10, RZ ;  /* 0x0000000a110d7210 */ /* 0x000fc80007ffe0ff */
[----:B------:R-:W-:Y:S01]  /*5280*/  IADD3 R22, P0, PT, R13, R24, RZ ;  /* 0x000000180d167210 */ /* 0x000fe20007f1e0ff */
[----:B------:R-:W-:-:S04]  /*5290*/  IMAD.MOV.U32 R13, RZ, RZ, RZ ;  /* 0x000000ffff0d7224 */ /* 0x000fc800078e00ff */
[----:B------:R-:W-:Y:S02]  /*52a0*/  IMAD.X R23, RZ, RZ, RZ, P0 ;  /* 0x000000ffff177224 */ /* 0x000fe400000e06ff */
[----:B------:R-:W-:-:S05]  /*52b0*/  IMAD.WIDE.U32 R22, R5, UR23, R22 ;  /* 0x0000001705167c25 */ /* 0x000fca000f8e0016 */
[----:B------:R-:W-:-:S04]  /*52c0*/  IADD3 R17, PT, PT, R23, R13, RZ ;  /* 0x0000000d17117210 */ /* 0x000fc80007ffe0ff */
[----:B------:R-:W-:Y:S01]  /*52d0*/  IADD3 R24, P0, PT, R17, R42, RZ ;  /* 0x0000002a11187210 */ /* 0x000fe20007f1e0ff */
[----:B------:R-:W-:-:S04]  /*52e0*/  IMAD.MOV.U32 R17, RZ, RZ, RZ ;  /* 0x000000ffff117224 */ /* 0x000fc800078e00ff */
[----:B------:R-:W-:Y:S02]  /*52f0*/  IMAD.X R25, RZ, RZ, RZ, P0 ;  /* 0x000000ffff197224 */ /* 0x000fe400000e06ff */
[----:B------:R-:W-:-:S05]  /*5300*/  IMAD.WIDE.U32 R24, R5, R14, R24 ;  /* 0x0000000e05187225 */ /* 0x000fca00078e0018 */
[----:B------:R-:W-:-:S04]  /*5310*/  IADD3 R19, PT, PT, R25, R17, RZ ;  /* 0x0000001119137210 */ /* 0x000fc80007ffe0ff */
[----:B------:R-:W-:-:S05]  /*5320*/  IADD3 R34, P0, PT, R34, R19, RZ ;  /* 0x0000001322227210 */ /* 0x000fca0007f1e0ff */
[----:B------:R-:W-:Y:S02]  /*5330*/  IMAD.X R35, RZ, RZ, RZ, P0 ;  /* 0x000000ffff237224 */ /* 0x000fe400000e06ff */
[----:B------:R-:W-:-:S04]  /*5340*/  IMAD.WIDE.U32 R34, R5, R15, R34 ;  /* 0x0000000f05227225 */ /* 0x000fc800078e0022 */
[----:B------:R-:W-:-:S05]  /*5350*/  IMAD.MOV.U32 R5, RZ, RZ, RZ ;  /* 0x000000ffff057224 */ /* 0x000fca00078e00ff */
[----:B------:R-:W-:-:S04]  /*5360*/  IADD3 R19, PT, PT, R35, R5, RZ ;  /* 0x0000000523137210 */ /* 0x000fc80007ffe0ff */
[----:B------:R-:W-:Y:S01]  /*5370*/  IADD3 R19, P0, PT, R6, R19, RZ ;  /* 0x0000001306137210 */ /* 0x000fe20007f1e0ff */
[----:B------:R-:W-:-:S04]  /*5380*/  IMAD R6, R12, UR20, RZ ;  /* 0x000000140c067c24 */ /* 0x000fc8000f8e02ff */
[----:B------:R-:W-:-:S05]  /*5390*/  IMAD.X R21, RZ, RZ, RZ, P0 ;  /* 0x000000ffff157224 */ /* 0x000fca00000e06ff */
[----:B------:R-:W-:Y:S01]  /*53a0*/  IADD3 R21, P0, PT, R32, R21, RZ ;  /* 0x0000001520157210 */ /* 0x000fe20007f1e0ff */
[----:B------:R-:W-:-:S04]  /*53b0*/  IMAD.MOV.U32 R32, RZ, RZ, R12 ;  /* 0x000000ffff207224 */ /* 0x000fc800078e000c */
[----:B------:R-:W-:-:S04]  /*53c0*/  IMAD.HI.U32 R23, R6, UR12, R32 ;  /* 0x0000000c06177c27 */ /* 0x000fc8000f8e0020 */
[----:B------:R-:W-:-:S05]  /*53d0*/  IMAD.IADD R23, R8, 0x1, R23 ;  /* 0x0000000108177824 */ /* 0x000fca00078e0217 */
[----:B------:R-:W-:-:S05]  /*53e0*/  IADD3 R28, P1, PT, R23, R28, RZ ;  /* 0x0000001c171c7210 */ /* 0x000fca0007f3e0ff */
[----:B------:R-:W-:Y:S02]  /*53f0*/  IMAD.X R29, RZ, RZ, RZ, P1 ;  /* 0x000000ffff1d7224 */ /* 0x000fe400008e06ff */
[----:B------:R-:W-:-:S04]  /*5400*/  IMAD.WIDE.U32 R28, R6, UR13, R28 ;  /* 0x0000000d061c7c25 */ /* 0x000fc8000f8e001c */
[----:B------:R-:W-:Y:S01]  /*5410*/  IMAD R12, R28, UR20, RZ ;  /* 0x000000141c0c7c24 */ /* 0x000fe2000f8e02ff */
[----:B------:R-:W-:Y:S01]  /*5420*/  IADD3 R23, PT, PT, R11, R29, RZ ;  /* 0x0000001d0b177210 */ /* 0x000fe20007ffe0ff */
[----:B------:R-:W-:-:S03]  /*5430*/  IMAD.MOV.U32 R29, RZ, RZ, RZ ;  /* 0x000000ffff1d7224 */ /* 0x000fc600078e00ff */
[----:B------:R-:W-:Y:S01]  /*5440*/  IADD3 R32, P1, PT, R23, R20, RZ ;  /* 0x0000001417207210 */ /* 0x000fe20007f3e0ff */
[----:B------:R-:W-:-:S04]  /*5450*/  IMAD.HI.U32 R23, R12, UR12, R28 ;  /* 0x0000000c0c177c27 */ /* 0x000fc8000f8e001c */
[----:B------:R-:W-:Y:S01]  /*5460*/  IMAD.X R33, RZ, RZ, RZ, P1 ;  /* 0x000000ffff217224 */ /* 0x000fe200008e06ff */
[----:B------:R-:W-:Y:S01]  /*5470*/  IADD3 R23, PT, PT, R8, R23, RZ ;  /* 0x0000001708177210 */ /* 0x000fe20007ffe0ff */
[----:B------:R-:W-:-:S04]  /*5480*/  IMAD.WIDE.U32 R32, R6, UR14, R32 ;  /* 0x0000000e06207c25 */ /* 0x000fc8000f8e0020 */
[----:B------:R-:W-:Y:S01]  /*5490*/  IMAD.IADD R33, R7, 0x1, R33 ;  /* 0x0000000107217824 */ /* 0x000fe200078e0221 */
[----:B------:R-:W-:-:S04]  /*54a0*/  IADD3 R32, P2, PT, R23, R32, RZ ;  /* 0x0000002017207210 */ /* 0x000fc80007f5e0ff */
[----:B------:R-:W-:Y:S01]  /*54b0*/  IADD3 R28, P1, PT, R33, R16, RZ ;  /* 0x00000010211c7210 */ /* 0x000fe20007f3e0ff */
[----:B------:R-:W-:-:S03]  /*54c0*/  IMAD.X R33, RZ, RZ, RZ, P2 ;  /* 0x000000ffff217224 */ /* 0x000fc600010e06ff */
[----:B------:R-:W-:Y:S01]  /*54d0*/  IADD3.X R29, PT, PT, RZ, RZ, RZ, P1, !PT ;  /* 0x000000ffff1d7210 */ /* 0x000fe20000ffe4ff */
[----:B------:R-:W-:-:S04]  /*54e0*/  IMAD.WIDE.U32 R32, R12, UR13, R32 ;  /* 0x0000000d0c207c25 */ /* 0x000fc8000f8e0020 */
[----:B------:R-:W-:-:S04]  /*54f0*/  IMAD.WIDE.U32 R40, R6, UR15, R28 ;  /* 0x0000000f06287c25 */ /* 0x000fc8000f8e001c */
[----:B------:R-:W-:Y:S02]  /*5500*/  IMAD.IADD R28, R11, 0x1, R33 ;  /* 0x000000010b1c7824 */ /* 0x000fe400078e0221 */
[----:B------:R-:W-:Y:S02]  /*5510*/  IMAD.IADD R23, R9, 0x1, R41 ;  /* 0x0000000109177824 */ /* 0x000fe400078e0229 */
[----:B------:R-:W-:Y:S01]  /*5520*/  IMAD R16, R32, UR20, RZ ;  /* 0x0000001420107c24 */ /* 0x000fe2000f8e02ff */
[----:B------:R-:W-:Y:S01]  /*5530*/  IADD3 R28, P2, PT, R28, R40, RZ ;  /* 0x000000281c1c7210 */ /* 0x000fe20007f5e0ff */
[----:B------:R-:W-:Y:S01]  /*5540*/  IMAD.MOV.U32 R33, RZ, RZ, RZ ;  /* 0x000000ffff217224 */ /* 0x000fe200078e00ff */
[----:B------:R-:W-:Y:S02]  /*5550*/  IADD3 R40, P1, PT, R23, R22, RZ ;  /* 0x0000001617287210 */ /* 0x000fe40007f3e0ff */
[----:B------:R-:W-:Y:S01]  /*5560*/  IADD3.X R29, PT, PT, RZ, RZ, RZ, P2, !PT ;  /* 0x000000ffff1d7210 */ /* 0x000fe200017fe4ff */
[----:B------:R-:W-:-:S04]  /*5570*/  IMAD.HI.U32 R23, R16, UR12, R32 ;  /* 0x0000000c10177c27 */ /* 0x000fc8000f8e0020 */
[----:B------:R-:W-:Y:S01]  /*5580*/  IMAD.X R41, RZ, RZ, RZ, P1 ;  /* 0x000000ffff297224 */ /* 0x000fe200008e06ff */
[----:B------:R-:W-:Y:S01]  /*5590*/  IADD3 R23, PT, PT, R8, R23, RZ ;  /* 0x0000001708177210 */ /* 0x000fe20007ffe0ff */
[----:B------:R-:W-:-:S04]  /*55a0*/  IMAD.WIDE.U32 R28, R12, UR14, R28 ;  /* 0x0000000e0c1c7c25 */ /* 0x000fc8000f8e001c */
[----:B------:R-:W-:Y:S01]  /*55b0*/  IMAD.WIDE.U32 R40, R6, UR22, R40 ;  /* 0x0000001606287c25 */ /* 0x000fe2000f8e0028 */
[----:B------:R-:W-:-:S03]  /*55c0*/  IADD3 R32, P1, PT, R23, R28, RZ ;  /* 0x0000001c17207210 */ /* 0x000fc60007f3e0ff */
[----:B------:R-:W-:Y:S01]  /*55d0*/  IMAD.IADD R20, R7, 0x1, R29 ;  /* 0x0000000107147824 */ /* 0x000fe200078e021d */
[----:B------:R-:W-:Y:S01]  /*55e0*/  IADD3.X R33, PT, PT, RZ, RZ, RZ, P1, !PT ;  /* 0x000000ffff217210 */ /* 0x000fe20000ffe4ff */
[----:B------:R-:W-:-:S03]  /*55f0*/  IMAD.IADD R23, R10, 0x1, R41 ;  /* 0x000000010a177824 */ /* 0x000fc600078e0229 */
[----:B------:R-:W-:Y:S01]  /*5600*/  IADD3 R40, P2, PT, R20, R40, RZ ;  /* 0x0000002814287210 */ /* 0x000fe20007f5e0ff */
[----:B------:R-:W-:Y:S01]  /*5610*/  IMAD.WIDE.U32 R32, R16, UR13, R32 ;  /* 0x0000000d10207c25 */ /* 0x000fe2000f8e0020 */
[----:B------:R-:W-:-:S03]  /*5620*/  IADD3 R24, P1, PT, R23, R24, RZ ;  /* 0x0000001817187210 */ /* 0x000fc60007f3e0ff */
[----:B------:R-:W-:Y:S01]  /*5630*/  IMAD.X R41, RZ, RZ, RZ, P2 ;  /* 0x000000ffff297224 */ /* 0x000fe200010e06ff */
[----:B------:R-:W-:Y:S01]  /*5640*/  IADD3 R22, PT, PT, R11, R33, RZ ;  /* 0x000000210b167210 */ /* 0x000fe20007ffe0ff */
[----:B------:R-:W-:Y:S02]  /*5650*/  IMAD.X R25, RZ, RZ, RZ, P1 ;  /* 0x000000ffff197224 */ /* 0x000fe400008e06ff */
[----:B------:R-:W-:-:S04]  /*5660*/  IMAD.WIDE.U32 R40, R12, UR15, R40 ;  /* 0x0000000f0c287c25 */ /* 0x000fc8000f8e0028 */
[----:B------:R-:W-:Y:S01]  /*5670*/  IMAD.WIDE.U32 R24, R6, UR23, R24 ;  /* 0x0000001706187c25 */ /* 0x000fe2000f8e0018 */
[----:B------:R-:W-:-:S03]  /*5680*/  IADD3 R22, P1, PT, R22, R40, RZ ;  /* 0x0000002816167210 */ /* 0x000fc60007f3e0ff */
[----:B------:R-:W-:Y:S01]  /*5690*/  IMAD.IADD R28, R9, 0x1, R41 ;  /* 0x00000001091c7824 */ /* 0x000fe200078e0229 */
[----:B------:R-:W-:Y:S01]  /*56a0*/  IADD3.X R23, PT, PT, RZ, RZ, RZ, P1, !PT ;  /* 0x000000ffff177210 */ /* 0x000fe20000ffe4ff */
[----:B------:R-:W-:Y:S02]  /*56b0*/  IMAD.IADD R35, R13, 0x1, R25 ;  /* 0x000000010d237824 */ /* 0x000fe400078e0219 */
[----:B------:R-:W-:Y:S01]  /*56c0*/  IMAD R20, R32, UR20, RZ ;  /* 0x0000001420147c24 */ /* 0x000fe2000f8e02ff */
[----:B------:R-:W-:Y:S01]  /*56d0*/  IADD3 R28, P2, PT, R28, R24, RZ ;  /* 0x000000181c1c7210 */ /* 0x000fe20007f5e0ff */
[----:B------:R-:W-:Y:S01]  /*56e0*/  IMAD.WIDE.U32 R22, R16, UR14, R22 ;  /* 0x0000000e10167c25 */ /* 0x000fe2000f8e0016 */
[----:B------:R-:W-:-:S03]  /*56f0*/  IADD3 R34, P1, PT, R35, R34, RZ ;  /* 0x0000002223227210 */ /* 0x000fc60007f3e0ff */
[----:B------:R-:W-:Y:S01]  /*5700*/  IMAD.X R29, RZ, RZ, RZ, P2 ;  /* 0x000000ffff1d7224 */ /* 0x000fe200010e06ff */
[----:B------:R-:W-:Y:S01]  /*5710*/  IADD3 R24, PT, PT, R7, R23, RZ ;  /* 0x0000001707187210 */ /* 0x000fe20007ffe0ff */
[----:B------:R-:W-:Y:S02]  /*5720*/  IMAD.X R35, RZ, RZ, RZ, P1 ;  /* 0x000000ffff237224 */ /* 0x000fe400008e06ff */
[----:B------:R-:W-:-:S04]  /*5730*/  IMAD.WIDE.U32 R28, R12, UR22, R28 ;  /* 0x000000160c1c7c25 */ /* 0x000fc8000f8e001c */
[----:B------:R-:W-:Y:S01]  /*5740*/  IMAD.WIDE.U32 R34, R6, R14, R34 ;  /* 0x0000000e06227225 */ /* 0x000fe200078e0022 */
[----:B------:R-:W-:-:S03]  /*5750*/  IADD3 R24, P1, PT, R24, R28, RZ ;  /* 0x0000001c18187210 */ /* 0x000fc60007f3e0ff */
[----:B------:R-:W-:Y:S02]  /*5760*/  IMAD.IADD R28, R10, 0x1, R29 ;  /* 0x000000010a1c7824 */ /* 0x000fe400078e021d */
[----:B------:R-:W-:Y:S02]  /*5770*/  IMAD.MOV.U32 R33, RZ, RZ, RZ ;  /* 0x000000ffff217224 */ /* 0x000fe400078e00ff */
[----:B------:R-:W-:Y:S01]  /*5780*/  IMAD.X R25, RZ, RZ, RZ, P1 ;  /* 0x000000ffff197224 */ /* 0x000fe200008e06ff */
[----:B------:R-:W-:Y:S01]  /*5790*/  IADD3 R28, P2, PT, R28, R34, RZ ;  /* 0x000000221c1c7210 */ /* 0x000fe20007f5e0ff */
[----:B------:R-:W-:Y:S01]  /*57a0*/  IMAD.HI.U32 R23, R20, UR12, R32 ;  /* 0x0000000c14177c27 */ /* 0x000fe2000f8e0020 */
[----:B------:R-:W-:-:S03]  /*57b0*/  IADD3 R32, PT, PT, R17, R35, RZ ;  /* 0x0000002311207210 */ /* 0x000fc60007ffe0ff */
[----:B------:R-:W-:Y:S01]  /*57c0*/  IMAD.X R29, RZ, RZ, RZ, P2 ;  /* 0x000000ffff1d7224 */ /* 0x000fe200010e06ff */
[----:B------:R-:W-:Y:S01]  /*57d0*/  IADD3 R32, P1, PT, R32, R19, RZ ;  /* 0x0000001320207210 */ /* 0x000fe20007f3e0ff */
[----:B------:R-:W-:-:S03]  /*57e0*/  IMAD.WIDE.U32 R24, R16, UR15, R24 ;  /* 0x0000000f10187c25 */ /* 0x000fc6000f8e0018 */
[----:B------:R-:W-:Y:S01]  /*57f0*/  IADD3.X R33, PT, PT, RZ, RZ, RZ, P1, !PT ;  /* 0x000000ffff217210 */ /* 0x000fe20000ffe4ff */
[----:B------:R-:W-:Y:S02]  /*5800*/  IMAD.IADD R23, R8, 0x1, R23 ;  /* 0x0000000108177824 */ /* 0x000fe400078e0217 */
[----:B------:R-:W-:-:S03]  /*5810*/  IMAD.WIDE.U32 R28, R12, UR23, R28 ;  /* 0x000000170c1c7c25 */ /* 0x000fc6000f8e001c */
[----:B------:R-:W-:Y:S01]  /*5820*/  IADD3 R22, P3, PT, R23, R22, RZ ;  /* 0x0000001617167210 */ /* 0x000fe20007f7e0ff */
[----:B------:R-:W-:Y:S02]  /*5830*/  IMAD.IADD R19, R9, 0x1, R25 ;  /* 0x0000000109137824 */ /* 0x000fe400078e0219 */
[----:B------:R-:W-:Y:S01]  /*5840*/  IMAD.WIDE.U32 R32, R6, R15, R32 ;  /* 0x0000000f06207225 */ /* 0x000fe200078e0020 */
[----:B------:R-:W-:Y:S02]  /*5850*/  IADD3 R6, PT, PT, R13, R29, RZ ;  /* 0x0000001d0d067210 */ /* 0x000fe40007ffe0ff */
[----:B------:R-:W-:Y:S01]  /*5860*/  IADD3 R28, P2, PT, R19, R28, RZ ;  /* 0x0000001c131c7210 */ /* 0x000fe20007f5e0ff */
[----:B------:R-:W-:Y:S01]  /*5870*/  IMAD.X R19, RZ, RZ, RZ, P0 ;  /* 0x000000ffff137224 */ /* 0x000fe200000e06ff */
[----:B------:R-:W-:Y:S02]  /*5880*/  IADD3.X R23, PT, PT, RZ, RZ, RZ, P3, !PT ;  /* 0x000000ffff177210 */ /* 0x000fe40001ffe4ff */
[----:B------:R-:W-:Y:S01]  /*5890*/  IADD3 R34, P1, PT, R6, R32, RZ ;  /* 0x0000002006227210 */ /* 0x000fe20007f3e0ff */
[----:B------:R-:W-:Y:S01]  /*58a0*/  IMAD.X R29, RZ, RZ, RZ, P2 ;  /* 0x000000ffff1d7224 */ /* 0x000fe200010e06ff */
[----:B------:R-:W-:Y:S01]  /*58b0*/  IADD3 R19, P0, PT, R30, R19, RZ ;  /* 0x000000131e137210 */ /* 0x000fe20007f1e0ff */
[----:B------:R-:W-:Y:S01]  /*58c0*/  IMAD.WIDE.U32 R22, R20, UR13, R22 ;  /* 0x0000000d14167c25 */ /* 0x000fe2000f8e0016 */
[----:B------:R-:W-:-:S03]  /*58d0*/  IADD3.X R35, PT, PT, RZ, RZ, RZ, P1, !PT ;  /* 0x000000ffff237210 */ /* 0x000fc60000ffe4ff */
[----:B------:R-:W-:Y:S01]  /*58e0*/  IMAD.IADD R32, R5, 0x1, R33 ;  /* 0x0000000105207824 */ /* 0x000fe200078e0221 */
[----:B------:R-:W-:Y:S01]  /*58f0*/  IADD3 R33, PT, PT, R11, R23, RZ ;  /* 0x000000170b217210 */ /* 0x000fe20007ffe0ff */
[----:B------:R-:W-:Y:S01]  /*5900*/  IMAD.WIDE.U32 R28, R16, UR22, R28 ;  /* 0x00000016101c7c25 */ /* 0x000fe2000f8e001c */
[----:B------:R-:W-:Y:S02]  /*5910*/  MOV R23, RZ ;  /* 0x000000ff00177202 */ /* 0x000fe40000000f00 */
[----:B------:R-:W-:Y:S01]  /*5920*/  IADD3 R21, P2, PT, R32, R21, RZ ;  /* 0x0000001520157210 */ /* 0x000fe20007f5e0ff */
[----:B------:R-:W-:Y:S01]  /*5930*/  IMAD.WIDE.U32 R34, R12, R14, R34 ;  /* 0x0000000e0c227225 */ /* 0x000fe200078e0022 */
[----:B------:R-:W-:Y:S02]  /*5940*/  IADD3 R6, PT, PT, R10, R29, RZ ;  /* 0x0000001d0a067210 */ /* 0x000fe40007ffe0ff */
[----:B------:R-:W-:Y:S01]  /*5950*/  IADD3 R32, P3, PT, R33, R24, RZ ;  /* 0x0000001821207210 */ /* 0x000fe20007f7e0ff */
[----:B------:R-:W-:Y:S01]  /*5960*/  IMAD.X R24, RZ, RZ, RZ, P2 ;  /* 0x000000ffff187224 */ /* 0x000fe200010e06ff */
[----:B------:R-:W-:Y:S01]  /*5970*/  IADD3 R30, P1, PT, R6, R34, RZ ;  /* 0x00000022061e7210 */ /* 0x000fe20007f3e0ff */
[----:B------:R-:W-:-:S02]  /*5980*/  IMAD R6, R22, UR20, RZ ;  /* 0x0000001416067c24 */ /* 0x000fc4000f8e02ff */
[----:B------:R-:W-:Y:S01]  /*5990*/  IMAD.X R33, RZ, RZ, RZ, P3 ;  /* 0x000000ffff217224 */ /* 0x000fe200018e06ff */
[----:B------:R-:W-:Y:S01]  /*59a0*/  IADD3 R19, P2, PT, R24, R19, RZ ;  /* 0x0000001318137210 */ /* 0x000fe20007f5e0ff */
[----:B------:R-:W-:Y:S02]  /*59b0*/  IMAD.IADD R34, R17, 0x1, R35 ;  /* 0x0000000111227824 */ /* 0x000fe400078e0223 */
[----:B------:R-:W-:-:S03]  /*59c0*/  IMAD.HI.U32 R25, R6, UR12, R22 ;  /* 0x0000000c06197c27 */ /* 0x000fc6000f8e0016 */
[----:B------:R-:W-:Y:S01]  /*59d0*/  IADD3 R34, P3, PT, R34, R21, RZ ;  /* 0x0000001522227210 */ /* 0x000fe20007f7e0ff */
[----:B------:R-:W-:-:S03]  /*59e0*/  IMAD.WIDE.U32 R22, R20, UR14, R32 ;  /* 0x0000000e14167c25 */ /* 0x000fc6000f8e0020 */
[----:B------:R-:W-:Y:S01]  /*59f0*/  IADD3.X R35, PT, PT, RZ, RZ, RZ, P3, !PT ;  /* 0x000000ffff237210 */ /* 0x000fe20001ffe4ff */
[----:B------:R-:W-:Y:S01]  /*5a00*/  IMAD.IADD R25, R8, 0x1, R25 ;  /* 0x0000000108197824 */ /* 0x000fe200078e0219 */
[----:B------:R-:W-:Y:S01]  /*5a10*/  IADD3 R21, PT, PT, R7, R23, RZ ;  /* 0x0000001707157210 */ /* 0x000fe20007ffe0ff */
[----:B------:R-:W-:Y:S02]  /*5a20*/  IMAD.X R31, RZ, RZ, RZ, P1 ;  /* 0x000000ffff1f7224 */ /* 0x000fe400008e06ff */
[----:B------:R-:W-:Y:S01]  /*5a30*/  IMAD.WIDE.U32 R34, R12, R15, R34 ;  /* 0x0000000f0c227225 */ /* 0x000fe200078e0022 */
[----:B------:R-:W-:Y:S02]  /*5a40*/  IADD3 R22, P5, PT, R25, R22, RZ ;  /* 0x0000001619167210 */ /* 0x000fe40007fbe0ff */
[----:B------:R-:W-:Y:S01]  /*5a50*/  IADD3 R28, P4, PT, R21, R28, RZ ;  /* 0x0000001c151c7210 */ /* 0x000fe20007f9e0ff */
[----:B------:R-:W-:-:S03]  /*5a60*/  IMAD.WIDE.U32 R30, R16, UR23, R30 ;  /* 0x00000017101e7c25 */ /* 0x000fc6000f8e001e */
[----:B------:R-:W-:Y:S01]  /*5a70*/  IADD3.X R29, PT, PT, RZ, RZ, RZ, P4, !PT ;  /* 0x000000ffff1d7210 */ /* 0x000fe200027fe4ff */
[----:B------:R-:W-:Y:S02]  /*5a80*/  IMAD.X R23, RZ, RZ, RZ, P5 ;  /* 0x000000ffff177224 */ /* 0x000fe400028e06ff */
[----:B------:R-:W-:Y:S02]  /*5a90*/  IMAD.X R21, RZ, RZ, RZ, P0 ;  /* 0x000000ffff157224 */ /* 0x000fe400000e06ff */
[----:B------:R-:W-:-:S03]  /*5aa0*/  IMAD.WIDE.U32 R22, R6, UR13, R22 ;  /* 0x0000000d06167c25 */ /* 0x000fc6000f8e0016 */
[----:B------:R-:W-:Y:S01]  /*5ab0*/  IADD3 R36, P0, PT, R36, R21, RZ ;  /* 0x0000001524247210 */ /* 0x000fe20007f1e0ff */
[----:B------:R-:W-:Y:S01]  /*5ac0*/  IMAD.WIDE.U32 R28, R20, UR15, R28 ;  /* 0x0000000f141c7c25 */ /* 0x000fe2000f8e001c */
[----:B------:R-:W-:Y:S02]  /*5ad0*/  IADD3 R25, PT, PT, R11, R23, RZ ;  /* 0x000000170b197210 */ /* 0x000fe40007ffe0ff */
[----:B------:R-:W-:Y:S01]  /*5ae0*/  IADD3 R23, PT, PT, R13, R31, RZ ;  /* 0x0000001f0d177210 */ /* 0x000fe20007ffe0ff */
[----:B------:R-:W-:Y:S01]  /*5af0*/  IMAD.IADD R29, R9, 0x1, R29 ;  /* 0x00000001091d7824 */ /* 0x000fe200078e021d */
[----:B------:R-:W-:Y:S01]  /*5b00*/  IADD3 R24, P1, PT, R25, R28, RZ ;  /* 0x0000001c19187210 */ /* 0x000fe20007f3e0ff */
[----:B------:R-:W-:Y:S01]  /*5b10*/  IMAD R12, R22, UR20, RZ ;  /* 0x00000014160c7c24 */ /* 0x000fe2000f8e02ff */
[----:B------:R-:W-:Y:S01]  /*5b20*/  IADD3 R34, P4, PT, R23, R34, RZ ;  /* 0x0000002217227210 */ /* 0x000fe20007f9e0ff */
[----:B------:R-:W-:Y:S01]  /*5b30*/  IMAD.MOV.U32 R31, RZ, RZ, RZ ;  /* 0x000000ffff1f7224 */ /* 0x000fe200078e00ff */
[----:B------:R-:W-:-:S02]  /*5b40*/  IADD3 R28, P3, PT, R29, R30, RZ ;  /* 0x0000001e1d1c7210 */ /* 0x000fc40007f7e0ff */
[----:B------:R-:W-:Y:S01]  /*5b50*/  MOV R30, R22 ;  /* 0x00000016001e7202 */ /* 0x000fe20000000f00 */
[----:B------:R-:W-:Y:S01]  /*5b60*/  IMAD.IADD R22, R5, 0x1, R35 ;  /* 0x0000000105167824 */ /* 0x000fe200078e0223 */
[----:B------:R-:W-:Y:S01]  /*5b70*/  IADD3.X R25, PT, PT, RZ, RZ, RZ, P1, !PT ;  /* 0x000000ffff197210 */ /* 0x000fe20000ffe4ff */
[----:B------:R-:W-:Y:S01]  /*5b80*/  IMAD.X R29, RZ, RZ, RZ, P3 ;  /* 0x000000ffff1d7224 */ /* 0x000fe200018e06ff */
[----:B------:R-:W-:Y:S01]  /*5b90*/  IADD3.X R21, PT, PT, RZ, RZ, RZ, P2, !PT ;  /* 0x000000ffff157210 */ /* 0x000fe200017fe4ff */
[----:B------:R-:W-:Y:S01]  /*5ba0*/  IMAD.HI.U32 R31, R12, UR12, R30 ;  /* 0x0000000c0c1f7c27 */ /* 0x000fe2000f8e001e */
[----:B------:R-:W-:Y:S02]  /*5bb0*/  IADD3 R19, P2, PT, R22, R19, RZ ;  /* 0x0000001316137210 */ /* 0x000fe40007f5e0ff */
[----:B------:R-:W-:Y:S01]  /*5bc0*/  IADD3 R21, P1, PT, R21, R36, RZ ;  /* 0x0000002415157210 */ /* 0x000fe20007f3e0ff */
[----:B------:R-:W-:Y:S01]  /*5bd0*/  IMAD.WIDE.U32 R24, R6, UR14, R24 ;  /* 0x0000000e06187c25 */ /* 0x000fe2000f8e0018 */
[----:B------:R-:W-:-:S03]  /*5be0*/  IADD3 R31, PT, PT, R8, R31, RZ ;  /* 0x0000001f081f7210 */ /* 0x000fc60007ffe0ff */
[----:B------:R-:W-:Y:S01]  /*5bf0*/  IMAD.X R35, RZ, RZ, RZ, P4 ;  /* 0x000000ffff237224 */ /* 0x000fe200020e06ff */
[----:B------:R-:W-:Y:S01]  /*5c00*/  IADD3 R22, P4, PT, R31, R24, RZ ;  /* 0x000000181f167210 */ /* 0x000fe20007f9e0ff */
[----:B------:R-:W-:Y:S01]  /*5c10*/  IMAD.WIDE.U32 R28, R20, UR22, R28 ;  /* 0x00000016141c7c25 */ /* 0x000fe2000f8e001c */
[----:B------:R-:W-:-:S03]  /*5c20*/  IADD3 R25, PT, PT, R7, R25, RZ ;  /* 0x0000001907197210 */ /* 0x000fc60007ffe0ff */
[----:B------:R-:W-:Y:S01]  /*5c30*/  IMAD.WIDE.U32 R34, R16, R14, R34 ;  /* 0x0000000e10227225 */ /* 0x000fe200078e0022 */
[----:B------:R-:W-:Y:S02]  /*5c40*/  IADD3 R29, PT, PT, R10, R29, RZ ;  /* 0x0000001d0a1d7210 */ /* 0x000fe40007ffe0ff */
[----:B------:R-:W-:Y:S01]  /*5c50*/  IADD3 R24, P3, PT, R25, R28, RZ ;  /* 0x0000001c19187210 */ /* 0x000fe20007f7e0ff */
[----:B------:R-:W-:Y:S01]  /*5c60*/  IMAD.X R23, RZ, RZ, RZ, P4 ;  /* 0x000000ffff177224 */ /* 0x000fe200020e06ff */
[----:B------:R-:W-:Y:S01]  /*5c70*/  IADD3 R28, P4, PT, R29, R34, RZ ;  /* 0x000000221d1c7210 */ /* 0x000fe20007f9e0ff */
[----:B------:R-:W-:Y:S01]  /*5c80*/  IMAD.X R30, RZ, RZ, RZ, P2 ;  /* 0x000000ffff1e7224 */ /* 0x000fe200010e06ff */
[----:B------:R-:W-:Y:S01]  /*5c90*/  IADD3.X R25, PT, PT, RZ, RZ, RZ, P3, !PT ;  /* 0x000000ffff197210 */ /* 0x000fe20001ffe4ff */
[----:B------:R-:W-:Y:S01]  /*5ca0*/  IMAD.X R29, RZ, RZ, RZ, P0 ;  /* 0x000000ffff1d7224 */ /* 0x000fe200000e06ff */
[----:B------:R-:W-:Y:S01]  /*5cb0*/  IADD3 R34, PT, PT, R17, R35, RZ ;  /* 0x0000002311227210 */ /* 0x000fe20007ffe0ff */
[----:B------:R-:W-:Y:S01]  /*5cc0*/  IMAD.WIDE.U32 R22, R12, UR13, R22 ;  /* 0x0000000d0c167c25 */ /* 0x000fe2000f8e0016 */
[----:B------:R-:W-:-:S02]  /*5cd0*/  IADD3 R21, P2, PT, R30, R21, RZ ;  /* 0x000000151e157210 */ /* 0x000fc40007f5e0ff */
[----:B------:R-:W-:Y:S01]  /*5ce0*/  IADD3 R30, P3, PT, R18, R29, RZ ;  /* 0x0000001d121e7210 */ /* 0x000fe20007f7e0ff */
[----:B------:R-:W-:Y:S01]  /*5cf0*/  IMAD.WIDE.U32 R32, R6, UR15, R24 ;  /* 0x0000000f06207c25 */ /* 0x000fe2000f8e0018 */
[----:B------:R-:W-:-:S03]  /*5d00*/  IADD3 R23, PT, PT, R11, R23, RZ ;  /* 0x000000170b177210 */ /* 0x000fc60007ffe0ff */
[----:B------:R-:W-:Y:S01]  /*5d10*/  IMAD.X R29, RZ, RZ, RZ, P1 ;  /* 0x000000ffff1d7224 */ /* 0x000fe200008e06ff */
[----:B------:R-:W-:Y:S01]  /*5d20*/  IADD3 R18, P5, PT, R23, R32, RZ ;  /* 0x0000002017127210 */ /* 0x000fe20007fbe0ff */
[----:B------:R-:W-:Y:S01]  /*5d30*/  HFMA2 R23, -RZ, RZ, 0, 0 ;  /* 0x00000000ff177431 */ /* 0x000fe200000001ff */
[----:B------:R-:W-:Y:S01]  /*5d40*/  IADD3 R24, P1, PT, R34, R19, RZ ;  /* 0x0000001322187210 */ /* 0x000fe20007f3e0ff */
[----:B------:R-:W-:Y:S01]  /*5d50*/  IMAD R31, R22, UR20, RZ ;  /* 0x00000014161f7c24 */ /* 0x000fe2000f8e02ff */
[----:B------:R-:W-:Y:S01]  /*5d60*/  IADD3 R30, P0, PT, R29, R30, RZ ;  /* 0x0000001e1d1e7210 */ /* 0x000fe20007f1e0ff */
[----:B------:R-:W-:Y:S01]  /*5d70*/  IMAD.X R29, RZ, RZ, RZ, P4 ;  /* 0x000000ffff1d7224 */ /* 0x000fe200020e06ff */
[----:B------:R-:W-:Y:S01]  /*5d80*/  IADD3 R19, PT, PT, R9, R33, RZ ;  /* 0x0000002109137210 */ /* 0x000fe20007ffe0ff */
[----:B------:R-:W-:Y:S02]  /*5d90*/  IMAD.X R25, RZ, RZ, RZ, P1 ;  /* 0x000000ffff197224 */ /* 0x000fe400008e06ff */
[----:B------:R-:W-:-:S04]  /*5da0*/  IMAD.WIDE.U32 R28, R20, UR23, R28 ;  /* 0x00000017141c7c25 */ /* 0x000fc8000f8e001c */
[----:B------:R-:W-:Y:S01]  /*5db0*/  IMAD.HI.U32 R23, R31, UR12, R22 ;  /* 0x0000000c1f177c27 */ /* 0x000fe2000f8e0016 */
[----:B------:R-:W-:Y:S02]  /*5dc0*/  IADD3 R22, P4, PT, R19, R28, RZ ;  /* 0x0000001c13167210 */ /* 0x000fe40007f9e0ff */
[----:B------:R-:W-:Y:S01]  /*5dd0*/  IADD3 R33, PT, PT, R13, R29, RZ ;  /* 0x0000001d0d217210 */ /* 0x000fe20007ffe0ff */
[----:B------:R-:W-:Y:S01]  /*5de0*/  IMAD.WIDE.U32 R24, R16, R15, R24 ;  /* 0x0000000f10187225 */ /* 0x000fe200078e0018 */
[----:B------:R-:W-:-:S03]  /*5df0*/  IADD3 R29, PT, PT, R8, R23, RZ ;  /* 0x00000017081d7210 */ /* 0x000fc60007ffe0ff */
[----:B------:R-:W-:Y:S01]  /*5e00*/  IMAD.X R19, RZ, RZ, RZ, P5 ;  /* 0x000000ffff137224 */ /* 0x000fe200028e06ff */
[----:B------:R-:W-:Y:S01]  /*5e10*/  IADD3 R8, PT, PT, R5, R25, RZ ;  /* 0x0000001905087210 */ /* 0x000fe20007ffe0ff */
[----:B------:R-:W-:Y:S01]  /*5e20*/  IMAD.X R35, RZ, RZ, RZ, P2 ;  /* 0x000000ffff237224 */ /* 0x000fe200010e06ff */
[----:B------:R-:W-:Y:S01]  /*5e30*/  IADD3 R24, P2, PT, R33, R24, RZ ;  /* 0x0000001821187210 */ /* 0x000fe20007f5e0ff */
[----:B------:R-:W-:Y:S02]  /*5e40*/  IMAD.X R23, RZ, RZ, RZ, P4 ;  /* 0x000000ffff177224 */ /* 0x000fe400020e06ff */
[----:B------:R-:W-:Y:S01]  /*5e50*/  IMAD.WIDE.U32 R18, R12, UR14, R18 ;  /* 0x0000000e0c127c25 */ /* 0x000fe2000f8e0012 */
[----:B------:R-:W-:-:S03]  /*5e60*/  IADD3 R30, P1, PT, R35, R30, RZ ;  /* 0x0000001e231e7210 */ /* 0x000fc60007f3e0ff */
[----:B------:R-:W-:Y:S01]  /*5e70*/  IMAD.X R25, RZ, RZ, RZ, P2 ;  /* 0x000000ffff197224 */ /* 0x000fe200010e06ff */
[----:B------:R-:W-:Y:S01]  /*5e80*/  IADD3 R19, PT, PT, R7, R19, RZ ;  /* 0x0000001307137210 */ /* 0x000fe20007ffe0ff */
[----:B------:R-:W-:Y:S01]  /*5e90*/  IMAD.WIDE.U32 R22, R6, UR22, R22 ;  /* 0x0000001606167c25 */ /* 0x000fe2000f8e0016 */
[----:B------:R-:W-:Y:S02]  /*5ea0*/  IADD3 R18, P2, PT, R29, R18, RZ ;  /* 0x000000121d127210 */ /* 0x000fe40007f5e0ff */
[----:B------:R-:W-:Y:S01]  /*5eb0*/  IADD3.X R16, PT, PT, RZ, RZ, RZ, P1, !PT ;  /* 0x000000ffff107210 */ /* 0x000fe20000ffe4ff */
[----:B------:R-:W-:Y:S01]  /*5ec0*/  IMAD.WIDE.U32 R24, R20, R14, R24 ;  /* 0x0000000e14187225 */ /* 0x000fe200078e0018 */
[----:B------:R-:W-:Y:S02]  /*5ed0*/  IADD3 R22, P4, PT, R19, R22, RZ ;  /* 0x0000001613167210 */ /* 0x000fe40007f9e0ff */
[----:B------:R-:W-:Y:S01]  /*5ee0*/  IADD3.X R19, PT, PT, RZ, RZ, RZ, P2, !PT ;  /* 0x000000ffff137210 */ /* 0x000fe200017fe4ff */
[----:B------:R-:W-:Y:S01]  /*5ef0*/  IMAD.IADD R23, R10, 0x1, R23 ;  /* 0x000000010a177824 */ /* 0x000fe200078e0217 */
[----:B------:R-:W-:Y:S01]  /*5f00*/  IADD3 R8, P2, PT, R8, R21, RZ ;  /* 0x0000001508087210 */ /* 0x000fe20007f5e0ff */
[----:B------:R-:W-:-:S02]  /*5f10*/  IMAD.IADD R25, R17, 0x1, R25 ;  /* 0x0000000111197824 */ /* 0x000fc400078e0219 */
[----:B------:R-:W-:Y:S01]  /*5f20*/  IMAD.WIDE.U32 R18, R31, UR13, R18 ;  /* 0x0000000d1f127c25 */ /* 0x000fe2000f8e0012 */
[----:B------:R-:W-:Y:S02]  /*5f30*/  IADD3 R24, P5, PT, R23, R24, RZ ;  /* 0x0000001817187210 */ /* 0x000fe40007fbe0ff */
[----:B------:R-:W-:Y:S02]  /*5f40*/  IADD3.X R23, PT, PT, RZ, RZ, RZ, P4, !PT ;  /* 0x000000ffff177210 */ /* 0x000fe400027fe4ff */
[----:B------:R-:W-:Y:S01]  /*5f50*/  IADD3 R28, P4, PT, R25, R8, RZ ;  /* 0x00000008191c7210 */ /* 0x000fe20007f9e0ff */
[----:B------:R-:W-:Y:S01]  /*5f60*/  IMAD.X R25, RZ, RZ, RZ, P5 ;  /* 0x000000ffff197224 */ /* 0x000fe200028e06ff */
[----:B------:R-:W-:Y:S01]  /*5f70*/  IADD3 R11, PT, PT, R11, R19, RZ ;  /* 0x000000130b0b7210 */ /* 0x000fe20007ffe0ff */
[----:B------:R-:W-:-:S04]  /*5f80*/  IMAD.WIDE.U32 R22, R12, UR15, R22 ;  /* 0x0000000f0c167c25 */ /* 0x000fc8000f8e0016 */
[----:B------:R-:W-:Y:S01]  /*5f90*/  IMAD.X R29, RZ, RZ, RZ, P4 ;  /* 0x000000ffff1d7224 */ /* 0x000fe200020e06ff */
[----:B------:R-:W-:Y:S01]  /*5fa0*/  IADD3 R23, PT, PT, R9, R23, RZ ;  /* 0x0000001709177210 */ /* 0x000fe20007ffe0ff */
[----:B------:R-:W-:Y:S01]  /*5fb0*/  IMAD.WIDE.U32 R24, R6, UR23, R24 ;  /* 0x0000001706187c25 */ /* 0x000fe2000f8e0018 */
[----:B------:R-:W-:-:S03]  /*5fc0*/  IADD3 R22, P4, PT, R11, R22, RZ ;  /* 0x000000160b167210 */ /* 0x000fc60007f9e0ff */
[----:B------:R-:W-:Y:S01]  /*5fd0*/  IMAD.WIDE.U32 R28, R20, R15, R28 ;  /* 0x0000000f141c7225 */ /* 0x000fe200078e001c */
[----:B------:R-:W-:Y:S02]  /*5fe0*/  IADD3 R21, PT, PT, R13, R25, RZ ;  /* 0x000000190d157210 */ /* 0x000fe40007ffe0ff */
[----:B------:R-:W-:Y:S01]  /*5ff0*/  IADD3 R24, P5, PT, R23, R24, RZ ;  /* 0x0000001817187210 */ /* 0x000fe20007fbe0ff */
[----:B------:R-:W-:Y:S01]  /*6000*/  IMAD.X R11, RZ, RZ, RZ, P2 ;  /* 0x000000ffff0b7224 */ /* 0x000fe200010e06ff */
[----:B------:R-:W-:Y:S01]  /*6010*/  IADD3 R29, PT, PT, R5, R29, RZ ;  /* 0x0000001d051d7210 */ /* 0x000fe20007ffe0ff */
[----:B------:R-:W-:Y:S01]  /*6020*/  IMAD.X R23, RZ, RZ, RZ, P4 ;  /* 0x000000ffff177224 */ /* 0x000fe200020e06ff */
[----:B------:R-:W-:Y:S01]  /*6030*/  IADD3 R20, P4, PT, R21, R28, RZ ;  /* 0x0000001c15147210 */ /* 0x000fe20007f9e0ff */
[----:B------:R-:W-:Y:S01]  /*6040*/  IMAD.X R25, RZ, RZ, RZ, P5 ;  /* 0x000000ffff197224 */ /* 0x000fe200028e06ff */
[----:B------:R-:W-:Y:S01]  /*6050*/  IADD3 R30, P2, PT, R11, R30, RZ ;  /* 0x0000001e0b1e7210 */ /* 0x000fe20007f5e0ff */
[----:B------:R-:W-:Y:S01]  /*6060*/  IMAD.WIDE.U32 R22, R31, UR14, R22 ;  /* 0x0000000e1f167c25 */ /* 0x000fe2000f8e0016 */
[----:B------:R-:W-:-:S03]  /*6070*/  IADD3.X R21, PT, PT, RZ, RZ, RZ, P4, !PT ;  /* 0x000000ffff157210 */ /* 0x000fc600027fe4ff */
[----:B------:R-:W-:Y:S01]  /*6080*/  IMAD.X R11, RZ, RZ, RZ, P3 ;  /* 0x000000ffff0b7224 */ /* 0x000fe200018e06ff */
[----:B------:R-:W-:Y:S01]  /*6090*/  IADD3 R7, PT, PT, R7, R23, RZ ;  /* 0x0000001707077210 */ /* 0x000fe20007ffe0ff */
[----:B------:R-:W-:Y:S01]  /*60a0*/  IMAD.WIDE.U32 R24, R12, UR22, R24 ;  /* 0x000000160c187c25 */ /* 0x000fe2000f8e0018 */
[----:B------:R-:W-:Y:S02]  /*60b0*/  IADD3 R29, P3, PT, R29, R30, RZ ;  /* 0x0000001e1d1d7210 */ /* 0x000fe40007f7e0ff */
[----:B------:R-:W-:Y:S01]  /*60c0*/  IADD3 R38, P5, PT, R38, R11, RZ ;  /* 0x0000000b26267210 */ /* 0x000fe20007fbe0ff */
[----:B------:R-:W-:Y:S01]  /*60d0*/  IMAD.WIDE.U32 R20, R6, R14, R20 ;  /* 0x0000000e06147225 */ /* 0x000fe200078e0014 */
[----:B------:R-:W-:-:S03]  /*60e0*/  IADD3 R24, P6, PT, R7, R24, RZ ;  /* 0x0000001807187210 */ /* 0x000fc60007fde0ff */
[----:B------:R-:W-:Y:S01]  /*60f0*/  IMAD.IADD R11, R10, 0x1, R25 ;  /* 0x000000010a0b7824 */ /* 0x000fe200078e0219 */
[----:B------:R-:W-:Y:S01]  /*6100*/  IADD3 R28, PT, PT, R17, R21, RZ ;  /* 0x00000015111c7210 */ /* 0x000fe20007ffe0ff */
[----:B------:R-:W-:Y:S01]  /*6110*/  IMAD.X R7, RZ, RZ, RZ, P0 ;  /* 0x000000ffff077224 */ /* 0x000fe200000e06ff */
[----:B------:R-:W-:Y:S02]  /*6120*/  IADD3.X R25, PT, PT, RZ, RZ, RZ, P6, !PT ;  /* 0x000000ffff197210 */ /* 0x000fe400037fe4ff */
[----:B------:R-:W-:Y:S02]  /*6130*/  IADD3 R20, P4, PT, R11, R20, RZ ;  /* 0x000000140b147210 */ /* 0x000fe40007f9e0ff */
[----:B------:R-:W-:Y:S01]  /*6140*/  IADD3 R28, P6, PT, R28, R29, RZ ;  /* 0x0000001d1c1c7210 */ /* 0x000fe20007fde0ff */
[----:B------:R-:W-:Y:S01]  /*6150*/  IMAD.WIDE.U32 R24, R31, UR15, R24 ;  /* 0x0000000f1f187c25 */ /* 0x000fe2000f8e0018 */
[----:B------:R-:W-:Y:S02]  /*6160*/  IADD3 R7, P0, PT, R7, R38, RZ ;  /* 0x0000002607077210 */ /* 0x000fe40007f1e0ff */
[----:B------:R-:W-:Y:S01]  /*6170*/  IADD3.X R11, PT, PT, RZ, RZ, RZ, P2, !PT ;  /* 0x000000ffff0b7210 */ /* 0x000fe200017fe4ff */
[----:B------:R-:W-:Y:S01]  /*6180*/  IMAD.X R21, RZ, RZ, RZ, P4 ;  /* 0x000000ffff157224 */ /* 0x000fe200020e06ff */
[----:B------:R-:W-:Y:S01]  /*6190*/  IADD3 R16, P1, PT, R16, R7, RZ ;  /* 0x0000000710107210 */ /* 0x000fe20007f3e0ff */
[----:B------:R-:W-:Y:S01]  /*61a0*/  IMAD.X R29, RZ, RZ, RZ, P6 ;  /* 0x000000ffff1d7224 */ /* 0x000fe200030e06ff */
[----:B------:R-:W-:Y:S01]  /*61b0*/  IADD3 R7, PT, PT, R9, R25, RZ ;  /* 0x0000001909077210 */ /* 0x000fe20007ffe0ff */
[----:B------:R-:W-:Y:S01]  /*61c0*/  IMAD.WIDE.U32 R20, R12, UR23, R20 ;  /* 0x000000170c147c25 */ /* 0x000fe2000f8e0014 */
[----:B------:R-:W-:-:S03]  /*61d0*/  IADD3 R11, P2, PT, R11, R16, RZ ;  /* 0x000000100b0b7210 */ /* 0x000fc60007f5e0ff */
[----:B------:R-:W-:Y:S01]  /*61e0*/  IMAD.WIDE.U32 R28, R6, R15, R28 ;  /* 0x0000000f061c7225 */ /* 0x000fe200078e001c */
[----:B------:R-:W-:-:S03]  /*61f0*/  IADD3 R6, P6, PT, R7, R20, RZ ;  /* 0x0000001407067210 */ /* 0x000fc60007fde0ff */
[----:B------:R-:W-:Y:S01]  /*6200*/  IMAD.IADD R9, R13, 0x1, R21 ;  /* 0x000000010d097824 */ /* 0x000fe200078e0215 */
[----:B------:R-:W-:Y:S01]  /*6210*/  IADD3.X R7, PT, PT, RZ, RZ, RZ, P6, !PT ;  /* 0x000000ffff077210 */ /* 0x000fe200037fe4ff */
[----:B------:R-:W-:Y:S01]  /*6220*/  IMAD.X R16, RZ, RZ, RZ, P3 ;  /* 0x000000ffff107224 */ /* 0x000fe200018e06ff */
[----:B------:R-:W-:Y:S02]  /*6230*/  IADD3 R21, PT, PT, R5, R29, RZ ;  /* 0x0000001d05157210 */ /* 0x000fe40007ffe0ff */
[----:B------:R-:W-:Y:S01]  /*6240*/  IADD3 R8, P4, PT, R9, R28, RZ ;  /* 0x0000001c09087210 */ /* 0x000fe20007f9e0ff */
[----:B------:R-:W-:Y:S01]  /*6250*/  IMAD.WIDE.U32 R6, R31, UR22, R6 ;  /* 0x000000161f067c25 */ /* 0x000fe2000f8e0006 */
[----:B------:R-:W-:Y:S02]  /*6260*/  IADD3 R16, P3, PT, R16, R11, RZ ;  /* 0x0000000b10107210 */ /* 0x000fe40007f7e0ff */
[----:B------:R-:W-:Y:S01]  /*6270*/  MOV R28, R22 ;  /* 0x00000016001c7202 */ /* 0x000fe20000000f00 */
[----:B------:R-:W-:Y:S01]  /*6280*/  IMAD.X R9, RZ, RZ, RZ, P4 ;  /* 0x000000ffff097224 */ /* 0x000fe200020e06ff */
[----:B------:R-:W-:Y:S01]  /*6290*/  IADD3 R21, P4, PT, R21, R16, RZ ;  /* 0x0000001015157210 */ /* 0x000fe20007f9e0ff */
[----:B------:R-:W-:Y:S01]  /*62a0*/  IMAD.IADD R11, R10, 0x1, R7 ;  /* 0x000000010a0b7824 */ /* 0x000fe200078e0207 */
[----:B------:R-:W-:Y:S01]  /*62b0*/  IADD3.X R16, PT, PT, RZ, RZ, RZ, P1, !PT ;  /* 0x000000ffff107210 */ /* 0x000fe20000ffe4ff */
[----:B------:R-:W-:-:S05]  /*62c0*/  IMAD.WIDE.U32 R8, R12, R14, R8 ;  /* 0x0000000e0c087225 */ /* 0x000fca00078e0008 */
[----:B------:R-:W-:Y:S01]  /*62d0*/  IADD3 R10, PT, PT, R17, R9, RZ ;  /* 0x00000009110a7210 */ /* 0x000fe20007ffe0ff */
[----:B------:R-:W-:Y:S01]  /*62e0*/  IMAD.X R9, RZ, RZ, RZ, P5 ;  /* 0x000000ffff097224 */ /* 0x000fe200028e06ff */
[----:B------:R-:W-:Y:S02]  /*62f0*/  IADD3 R8, P6, PT, R11, R8, RZ ;  /* 0x000000080b087210 */ /* 0x000fe40007fde0ff */
[----:B------:R-:W-:Y:S02]  /*6300*/  IADD3 R10, P5, PT, R10, R21, RZ ;  /* 0x000000150a0a7210 */ /* 0x000fe40007fbe0ff */
[----:B------:R-:W-:Y:S02]  /*6310*/  IADD3.X R21, PT, PT, RZ, RZ, RZ, P0, !PT ;  /* 0x000000ffff157210 */ /* 0x000fe400007fe4ff */
[----:B------:R-:W-:Y:S01]  /*6320*/  IADD3 R20, P0, PT, R26, R9, RZ ;  /* 0x000000091a147210 */ /* 0x000fe20007f1e0ff */
[----:B------:R-:W-:Y:S02]  /*6330*/  IMAD.X R9, RZ, RZ, RZ, P6 ;  /* 0x000000ffff097224 */ /* 0x000fe400030e06ff */
[----:B------:R-:W-:Y:S01]  /*6340*/  IMAD.X R11, RZ, RZ, RZ, P5 ;  /* 0x000000ffff0b7224 */ /* 0x000fe200028e06ff */
[----:B------:R-:W-:Y:S01]  /*6350*/  IADD3 R21, P1, PT, R21, R20, RZ ;  /* 0x0000001415157210 */ /* 0x000fe20007f3e0ff */
[----:B------:R-:W-:Y:S01]  /*6360*/  IMAD.WIDE.U32 R8, R31, UR23, R8 ;  /* 0x000000171f087c25 */ /* 0x000fe2000f8e0008 */
[----:B------:R-:W-:-:S02]  /*6370*/  IADD3.X R29, PT, PT, RZ, RZ, RZ, P0, !PT ;  /* 0x000000ffff1d7210 */ /* 0x000fc400007fe4ff */
[----:B------:R-:W-:Y:S01]  /*6380*/  IADD3 R16, P5, PT, R16, R21, RZ ;  /* 0x0000001510107210 */ /* 0x000fe20007fbe0ff */
[----:B------:R-:W-:Y:S01]  /*6390*/  IMAD.WIDE.U32 R10, R12, R15, R10 ;  /* 0x0000000f0c0a7225 */ /* 0x000fe200078e000a */
[----:B------:R-:W-:-:S03]  /*63a0*/  IADD3.X R21, PT, PT, RZ, RZ, RZ, P2, !PT ;  /* 0x000000ffff157210 */ /* 0x000fc600017fe4ff */
[----:B------:R-:W-:Y:S01]  /*63b0*/  IMAD.IADD R13, R13, 0x1, R9 ;  /* 0x000000010d0d7824 */ /* 0x000fe200078e0209 */
[----:B------:R-:W-:Y:S01]  /*63c0*/  IADD3 R21, P2, PT, R21, R16, RZ ;  /* 0x0000001015157210 */ /* 0x000fe20007f5e0ff */
[----:B------:R-:W-:Y:S01]  /*63d0*/  IMAD.X R26, RZ, RZ, RZ, P1 ;  /* 0x000000ffff1a7224 */ /* 0x000fe200008e06ff */
[----:B------:R-:W-:Y:S02]  /*63e0*/  IADD3.X R16, PT, PT, RZ, RZ, RZ, P3, !PT ;  /* 0x000000ffff107210 */ /* 0x000fe40001ffe4ff */
[----:B------:R-:W-:Y:S02]  /*63f0*/  IADD3 R12, P6, PT, R13, R10, RZ ;  /* 0x0000000a0d0c7210 */ /* 0x000fe40007fde0ff */
[----:B------:R-:W-:Y:S01]  /*6400*/  IADD3 R10, P3, PT, R16, R21, RZ ;  /* 0x00000015100a7210 */ /* 0x000fe20007f7e0ff */
[----:B------:R-:W-:Y:S01]  /*6410*/  IMAD.X R21, RZ, RZ, RZ, P4 ;  /* 0x000000ffff157224 */ /* 0x000fe200020e06ff */
[----:B------:R-:W-:Y:S01]  /*6420*/  IADD3.X R13, PT, PT, RZ, RZ, RZ, P6, !PT ;  /* 0x000000ffff0d7210 */ /* 0x000fe200037fe4ff */
[----:B------:R-:W-:Y:S01]  /*6430*/  IMAD.IADD R16, R5, 0x1, R11 ;  /* 0x0000000105107824 */ /* 0x000fe200078e020b */
[----:B------:R-:W-:-:S02]  /*6440*/  IADD3 R26, PT, PT, R26, R27, R29 ;  /* 0x0000001b1a1a7210 */ /* 0x000fc40007ffe01d */
[----:B------:R-:W-:Y:S01]  /*6450*/  IADD3 R21, P4, PT, R21, R10, RZ ;  /* 0x0000000a15157210 */ /* 0x000fe20007f9e0ff */
[----:B------:R-:W-:-:S03]  /*6460*/  IMAD.WIDE.U32 R10, R31, R14, R12 ;  /* 0x0000000e1f0a7225 */ /* 0x000fc600078e000c */
[----:B------:R-:W-:Y:S01]  /*6470*/  IADD3 R13, P0, PT, R16, R21, RZ ;  /* 0x00000015100d7210 */ /* 0x000fe20007f1e0ff */
[----:B------:R-:W-:Y:S01]  /*6480*/  IMAD.X R16, RZ, RZ, RZ, P5 ;  /* 0x000000ffff107224 */ /* 0x000fe200028e06ff */
[----:B------:R-:W-:Y:S01]  /*6490*/  IADD3 R12, PT, PT, R17, R11, RZ ;  /* 0x0000000b110c7210 */ /* 0x000fe20007ffe0ff */
[----:B------:R-:W-:Y:S01]  /*64a0*/  IMAD.MOV.U32 R21, RZ, RZ, R24 ;  /* 0x000000ffff157224 */ /* 0x000fe200078e0018 */
[----:B------:R-:W-:Y:S02]  /*64b0*/  IADD3.X R17, PT, PT, RZ, RZ, RZ, P2, !PT ;  /* 0x000000ffff117210 */ /* 0x000fe400017fe4ff */
[----:B------:R-:W-:Y:S02]  /*64c0*/  IADD3 R12, P1, PT, R12, R13, RZ ;  /* 0x0000000d0c0c7210 */ /* 0x000fe40007f3e0ff */
[----:B------:R-:W-:Y:S01]  /*64d0*/  IADD3 R26, PT, PT, R17, R26, R16 ;  /* 0x0000001a111a7210 */ /* 0x000fe20007ffe010 */
[----:B------:R-:W-:Y:S01]  /*64e0*/  IMAD.X R17, RZ, RZ, RZ, P4 ;  /* 0x000000ffff117224 */ /* 0x000fe200020e06ff */
[----:B------:R-:W-:Y:S01]  /*64f0*/  IADD3.X R16, PT, PT, RZ, RZ, RZ, P3, !PT ;  /* 0x000000ffff107210 */ /* 0x000fe20001ffe4ff */
[----:B------:R-:W-:Y:S01]  /*6500*/  IMAD.X R13, RZ, RZ, RZ, P1 ;  /* 0x000000ffff0d7224 */ /* 0x000fe200008e06ff */
[----:B------:R-:W-:-:S02]  /*6510*/  IADD3.X R20, PT, PT, RZ, RZ, RZ, P0, !PT ;  /* 0x000000ffff147210 */ /* 0x000fc400007fe4ff */
[----:B------:R-:W-:Y:S01]  /*6520*/  IADD3 R26, PT, PT, R17, R26, R16 ;  /* 0x0000001a111a7210 */ /* 0x000fe20007ffe010 */
[----:B------:R-:W-:Y:S01]  /*6530*/  IMAD.WIDE.U32 R12, R31, R15, R12 ;  /* 0x0000000f1f0c7225 */ /* 0x000fe200078e000c */
[----:B------:R-:W-:-:S03]  /*6540*/  MOV R16, R10 ;  /* 0x0000000a00107202 */ /* 0x000fc60000000f00 */
[----:B------:R-:W-:Y:S02]  /*6550*/  IMAD.IADD R5, R5, 0x1, R13 ;  /* 0x0000000105057824 */ /* 0x000fe400078e020d */
[----:B------:R-:W-:-:S03]  /*6560*/  IMAD.MOV.U32 R17, RZ, RZ, R8 ;  /* 0x000000ffff117224 */ /* 0x000fc600078e0008 */
[----:B------:R-:W-:Y:S01]  /*6570*/  IADD3 R20, PT, PT, R5, R26, R20 ;  /* 0x0000001a05147210 */ /* 0x000fe20007ffe014 */
[----:B------:R-:W-:Y:S01]  /*6580*/  IMAD.MOV.U32 R5, RZ, RZ, R12 ;  /* 0x000000ffff057224 */ /* 0x000fe200078e000c */
[----:B------:R-:W-:Y:S02]  /*6590*/  MOV R26, R6 ;  /* 0x00000006001a7202 */ /* 0x000fe40000000f00 */
[----:B------:R-:W-:-:S13]  /*65a0*/  ISETP.GT.U32.AND P0, PT, R20, R15, PT ;  /* 0x0000000f1400720c */ /* 0x000fda0003f04070 */
[----:B------:R-:W-:Y:S05]  /*65b0*/  @P0 BRA `(.L_x_63) ;  /* 0x0000000000680947 */ /* 0x000fea0003800000 */
[----:B------:R-:W-:Y:S02]  /*65c0*/  ISETP.GE.U32.AND P0, PT, R20, R15, PT ;  /* 0x0000000f1400720c */ /* 0x000fe40003f06070 */
[----:B------:R-:W-:-:S11]  /*65d0*/  MOV R27, R18 ;  /* 0x00000012001b7202 */ /* 0x000fd60000000f00 */
        /* <DEDUP_REMOVED lines=24> */
.L_x_63:
        /* <DEDUP_REMOVED lines=23> */
.L_x_64:
[----:B------:R-:W0:Y:S08]  /*68d0*/  LDC.64 R10, c[0x3][0x1a8] ;  /* 0x00c06a00ff0a7b82 */ /* 0x000e300000000a00 */
[----:B------:R-:W1:Y:S08]  /*68e0*/  LDC.64 R6, c[0x3][0x1b0] ;  /* 0x00c06c00ff067b82 */ /* 0x000e700000000a00 */
[----:B------:R-:W2:Y:S01]  /*68f0*/  LDC.64 R8, c[0x3][0x1b8] ;  /* 0x00c06e00ff087b82 */ /* 0x000ea20000000a00 */
[----:B0-----:R-:W-:-:S05]  /*6900*/  IMAD.IADD R12, R27, 0x1, R10 ;  /* 0x000000011b0c7824 */ /* 0x001fca00078e020a */
[----:B------:R-:W-:-:S04]  /*6910*/  ISETP.GE.U32.AND P0, PT, R12, R27, PT ;  /* 0x0000001b0c00720c */ /* 0x000fc80003f06070 */
[----:B------:R-:W-:-:S04]  /*6920*/  SEL R13, RZ, 0x1, P0 ;  /* 0x00000001ff0d7807 */ /* 0x000fc80000000000 */
[----:B------:R-:W-:-:S04]  /*6930*/  IADD3 R13, P0, P1, R11, R28, R13 ;  /* 0x0000001c0b0d7210 */ /* 0x000fc8000791e00d */
[----:B------:R-:W-:-:S04]  /*6940*/  IADD3.X R10, PT, PT, RZ, RZ, RZ, P0, P1 ;  /* 0x000000ffff0a7210 */ /* 0x000fc800007e24ff */
[----:B-1----:R-:W-:Y:S02]  /*6950*/  IADD3 R6, P0, P1, R6, R10, R21 ;  /* 0x0000000a06067210 */ /* 0x002fe4000791e015 */
[----:B------:R-:W0:Y:S02]  /*6960*/  LDC.64 R10, c[0x3][0x1c0] ;  /* 0x00c07000ff0a7b82 */ /* 0x000e240000000a00 */
[----:B------:R-:W-:-:S04]  /*6970*/  IADD3.X R18, PT, PT, RZ, RZ, RZ, P0, P1 ;  /* 0x000000ffff127210 */ /* 0x000fc800007e24ff */
[----:B------:R-:W-:-:S04]  /*6980*/  IADD3 R7, P0, P1, R7, R18, R26 ;  /* 0x0000001207077210 */ /* 0x000fc8000791e01a */
[----:B------:R-:W-:-:S04]  /*6990*/  IADD3.X R18, PT, PT, RZ, RZ, RZ, P0, P1 ;  /* 0x000000ffff127210 */ /* 0x000fc800007e24ff */
[----:B--2---:R-:W-:-:S04]  /*69a0*/  IADD3 R8, P0, P1, R8, R18, R17 ;  /* 0x0000001208087210 */ /* 0x004fc8000791e011 */
[----:B------:R-:W-:-:S04]  /*69b0*/  IADD3.X R17, PT, PT, RZ, RZ, RZ, P0, P1 ;  /* 0x000000ffff117210 */ /* 0x000fc800007e24ff */
[----:B------:R-:W-:-:S04]  /*69c0*/  IADD3 R9, P0, P1, R9, R17, R16 ;  /* 0x0000001109097210 */ /* 0x000fc8000791e010 */
[----:B------:R-:W-:-:S04]  /*69d0*/  IADD3.X R16, PT, PT, RZ, RZ, RZ, P0, P1 ;  /* 0x000000ffff107210 */ /* 0x000fc800007e24ff */
[----:B0-----:R-:W-:-:S04]  /*69e0*/  IADD3 R16, P0, P1, R10, R16, R5 ;  /* 0x000000100a107210 */ /* 0x001fc8000791e005 */
[----:B------:R-:W-:-:S04]  /*69f0*/  IADD3.X R5, PT, PT, RZ, RZ, RZ, P0, P1 ;  /* 0x000000ffff057210 */ /* 0x000fc800007e24ff */
[----:B------:R-:W-:-:S04]  /*6a00*/  IADD3 R20, P2, P3, R11, R5, R20 ;  /* 0x000000050b147210 */ /* 0x000fc80007b5e014 */
[C---:B------:R-:W-:Y:S02]  /*6a10*/  ISETP.LE.U32.AND P0, PT, R20.reuse, R15, PT ;  /* 0x0000000f1400720c */ /* 0x040fe40003f03070 */
[----:B------:R-:W-:Y:S02]  /*6a20*/  ISETP.GT.U32.AND P1, PT, R20, -0x1, PT ;  /* 0xffffffff1400780c */ /* 0x000fe40003f24070 */
[----:B------:R-:W-:-:S04]  /*6a30*/  IADD3.X R5, PT, PT, RZ, RZ, RZ, P2, P3 ;  /* 0x000000ffff057210 */ /* 0x000fc800017e64ff */
[----:B------:R-:W-:-:S13]  /*6a40*/  ISETP.GT.U32.OR.EX P0, PT, R5, RZ, !P0, P1 ;  /* 0x000000ff0500720c */ /* 0x000fda0004704510 */
[----:B------:R-:W-:Y:S05]  /*6a50*/  @P0 BRA `(.L_x_65) ;  /* 0x00000000006c0947 */ /* 0x000fea0003800000 */
[----:B------:R-:W-:Y:S01]  /*6a60*/  MOV R10, R20 ;  /* 0x00000014000a7202 */ /* 0x000fe20000000f00 */
[----:B------:R-:W-:-:S03]  /*6a70*/  IMAD.MOV.U32 R5, RZ, RZ, R16 ;  /* 0x000000ffff057224 */ /* 0x000fc600078e0010 */
[----:B------:R-:W-:-:S13]  /*6a80*/  ISETP.LT.U32.AND P0, PT, R10, R15, PT ;  /* 0x0000000f0a00720c */ /* 0x000fda0003f01070 */
[----:B------:R-:W-:Y:S05]  /*6a90*/  @P0 BRA `(.L_x_66) ;  /* 0x0000000000b80947 */ /* 0x000fea0003800000 */
        /* <DEDUP_REMOVED lines=18> */
[----:B------:R-:W-:-:S04]  /*6bc0*/  ISETP.GE.U32.AND P0, PT, R12, UR12, PT ;  /* 0x0000000c0c007c0c */ /* 0x000fc8000bf06070 */
[----:B------:R-:W-:-:S04]  /*6bd0*/  ISETP.LT.U32.OR P0, PT, R13, UR13, !P0 ;  /* 0x0000000d0d007c0c */ /* 0x000fc8000c701470 */
[----:B------:R-:W-:-:S04]  /*6be0*/  ISETP.LE.U32.AND P0, PT, R13, UR13, P0 ;  /* 0x0000000d0d007c0c */ /* 0x000fc80008703070 */
[----:B------:R-:W-:-:S13]  /*6bf0*/  ISETP.LT.U32.OR P0, PT, R6, UR14, P0 ;  /* 0x0000000e06007c0c */ /* 0x000fda0008701470 */
[----:B------:R-:W-:Y:S05]  /*6c00*/  @P0 BRA `(.L_x_66) ;  /* 0x00000000005c0947 */ /* 0x000fea0003800000 */
.L_x_65:
        /* <DEDUP_REMOVED lines=23> */
.L_x_66:
[----:B------:R-:W-:Y:S01]  /*6d80*/  ISETP.NE.AND P0, PT, R3, R5, PT ;  /* 0x000000050300720c */ /* 0x000fe20003f05270 */
[----:B------:R-:W-:-:S03]  /*6d90*/  HFMA2 R5, -RZ, RZ, 0, 0 ;  /* 0x00000000ff057431 */ /* 0x000fc600000001ff */
[----:B------:R-:W-:-:S04]  /*6da0*/  ISETP.NE.OR P0, PT, R0, R10, P0 ;  /* 0x0000000a0000720c */ /* 0x000fc80000705670 */
[----:B------:R-:W-:-:S04]  /*6db0*/  ISETP.NE.OR P0, PT, R4, R9, P0 ;  /* 0x000000090400720c */ /* 0x000fc80000705670 */
[----:B------:R-:W-:-:S04]  /*6dc0*/  ISETP.NE.OR P0, PT, R2, R8, P0 ;  /* 0x000000080200720c */ /* 0x000fc80000705670 */
[----:B------:R-:W-:-:S04]  /*6dd0*/  ISETP.NE.OR P0, PT, R7, UR24, P0 ;  /* 0x0000001807007c0c */ /* 0x000fc80008705670 */
[----:B------:R-:W-:-:S04]  /*6de0*/  ISETP.NE.OR P0, PT, R6, UR21, P0 ;  /* 0x0000001506007c0c */ /* 0x000fc80008705670 */
[----:B------:R-:W-:-:S04]  /*6df0*/  ISETP.NE.OR P0, PT, R13, UR17, P0 ;  /* 0x000000110d007c0c */ /* 0x000fc80008705670 */
[----:B------:R-:W-:-:S13]  /*6e00*/  ISETP.LT.U32.OR P0, PT, R12, UR16, P0 ;  /* 0x000000100c007c0c */ /* 0x000fda0008701470 */
[----:B------:R-:W-:-:S04]  /*6e10*/  @!P0 ISETP.LE.U32.AND P1, PT, R12, UR16, PT ;  /* 0x000000100c008c0c */ /* 0x000fc8000bf23070 */
[----:B------:R-:W-:-:S09]  /*6e20*/  @!P0 SEL R5, RZ, 0x1, !P1 ;  /* 0x00000001ff058807 */ /* 0x000fd20004800000 */
.L_x_58:
[----:B------:R-:W0:Y:S02]  /*6e30*/  LDC.64 R2, c[0x0][0x380] ;  /* 0x0000e000ff027b82 */ /* 0x000e240000000a00 */
[----:B0-----:R-:W-:Y:S01]  /*6e40*/  STG.E desc[UR18][R2.64], R5 ;  /* 0x0000000502007986 */ /* 0x001fe2000c101912 */
[----:B------:R-:W-:Y:S05]  /*6e50*/  EXIT ;  /* 0x000000000000794d */ /* 0x000fea0003800000 */
.L_x_67:
        /* <DEDUP_REMOVED lines=10> */
.L_x_773:


//--------------------- .text._Z11scalar_multP7ECPointPKjPKS_ --------------------------
	.section	.text._Z11scalar_multP7ECPointPKjPKS_,"ax",@progbits
	.align	128
        .global         _Z11scalar_multP7ECPointPKjPKS_
        .type           _Z11scalar_multP7ECPointPKjPKS_,@function
        .size           _Z11scalar_multP7ECPointPKjPKS_,(.L_x_774 - _Z11scalar_multP7ECPointPKjPKS_)
        .other          _Z11scalar_multP7ECPointPKjPKS_,@"STO_CUDA_ENTRY STV_DEFAULT"
_Z11scalar_multP7ECPointPKjPKS_:
.text._Z11scalar_multP7ECPointPKjPKS_:
[----:B------:R-:W0:Y:S08]  /*0000*/  LDC R1, c[0x0][0x37c] ;  /* 0x0000df00ff017b82 */ /* 0x000e300000000800 */
[----:B------:R-:W1:Y:S01]  /*0010*/  LDC.64 R4, c[0x0][0x390] ;  /* 0x0000e400ff047b82 */ /* 0x000e620000000a00 */
[----:B------:R-:W1:Y:S01]  /*0020*/  LDCU.64 UR16, c[0x0][0x358] ;  /* 0x00006b00ff1077ac */ /* 0x000e620008000a00 */
[----:B0-----:R-:W-:Y:S01]  /*0030*/  VIADD R1, R1, 0xffffffe0 ;  /* 0xffffffe001017836 */ /* 0x001fe20000000000 */
[----:B------:R-:W0:Y:S01]  /*0040*/  LDCU.64 UR18, c[0x3][0x188] ;  /* 0x00c03100ff1277ac */ /* 0x000e220008000a00 */
[----:B------:R-:W2:Y:S01]  /*0050*/  LDCU.64 UR20, c[0x3][0x190] ;  /* 0x00c03200ff1477ac */ /* 0x000ea20008000a00 */
[----:B------:R-:W3:Y:S01]  /*0060*/  LDCU.64 UR22, c[0x3][0x198] ;  /* 0x00c03300ff1677ac */ /* 0x000ee20008000a00 */
[----:B------:R-:W4:Y:S01]  /*0070*/  LDCU.64 UR24, c[0x3][0x1a0] ;  /* 0x00c03400ff1877ac */ /* 0x000f220008000a00 */
[----:B-1----:R-:W5:Y:S02]  /*0080*/  LDG.E R8, desc[UR16][R4.64+0x40] ;  /* 0x0000401004087981 */ /* 0x002f64000c1e1900 */
[----:B-----5:R-:W-:-:S13]  /*0090*/  ISETP.NE.AND P0, PT, R8, RZ, PT ;  /* 0x000000ff0800720c */ /* 0x020fda0003f05270 */
[----:B0-234-:R-:W-:Y:S05]  /*00a0*/  @!P0 BRA `(.L_x_68) ;  /* 0x00000000007c8947 */ /* 0x01dfea0003800000 */
[----:B------:R-:W-:Y:S02]  /*00b0*/  HFMA2 R0, -RZ, RZ, 0, 0 ;  /* 0x00000000ff007431 */ /* 0x000fe400000001ff */
[----:B------:R-:W-:Y:S01]  /*00c0*/  IMAD.U32 R67, RZ, RZ, UR18 ;  /* 0x00000012ff437e24 */ /* 0x000fe2000f8e00ff */
[----:B------:R-:W-:Y:S01]  /*00d0*/  MOV R68, UR19 ;  /* 0x0000001300447c02 */ /* 0x000fe20008000f00 */
[----:B------:R-:W-:Y:S01]  /*00e0*/  IMAD.U32 R69, RZ, RZ, UR20 ;  /* 0x00000014ff457e24 */ /* 0x000fe2000f8e00ff */
[----:B------:R-:W-:Y:S01]  /*00f0*/  MOV R71, UR22 ;  /* 0x0000001600477c02 */ /* 0x000fe20008000f00 */
[----:B------:R-:W-:Y:S01]  /*0100*/  IMAD.U32 R70, RZ, RZ, UR21 ;  /* 0x00000015ff467e24 */ /* 0x000fe2000f8e00ff */
[----:B------:R-:W-:Y:S01]  /*0110*/  CS2R R2, SRZ ;  /* 0x0000000000027805 */ /* 0x000fe2000001ff00 */
[----:B------:R-:W-:Y:S01]  /*0120*/  IMAD.U32 R96, RZ, RZ, UR23 ;  /* 0x00000017ff607e24 */ /* 0x000fe2000f8e00ff */
[----:B------:R-:W-:Y:S01]  /*0130*/  CS2R R4, SRZ ;  /* 0x0000000000047805 */ /* 0x000fe2000001ff00 */
[----:B------:R-:W-:Y:S01]  /*0140*/  IMAD.U32 R97, RZ, RZ, UR24 ;  /* 0x00000018ff617e24 */ /* 0x000fe2000f8e00ff */
[----:B------:R-:W-:Y:S01]  /*0150*/  CS2R R6, SRZ ;  /* 0x0000000000067805 */ /* 0x000fe2000001ff00 */
[----:B------:R-:W-:Y:S01]  /*0160*/  IMAD.U32 R98, RZ, RZ, UR25 ;  /* 0x00000019ff627e24 */ /* 0x000fe2000f8e00ff */
[----:B------:R-:W-:Y:S01]  /*0170*/  MOV R108, UR25 ;  /* 0x00000019006c7c02 */ /* 0x000fe20008000f00 */
[----:B------:R-:W-:Y:S01]  /*0180*/  IMAD.MOV.U32 R9, RZ, RZ, RZ ;  /* 0x000000ffff097224 */ /* 0x000fe200078e00ff */
[----:B------:R-:W-:Y:S01]  /*0190*/  MOV R104, UR22 ;  /* 0x0000001600687c02 */ /* 0x000fe20008000f00 */
[----:B------:R-:W-:Y:S01]  /*01a0*/  IMAD.U32 R106, RZ, RZ, UR24 ;  /* 0x00000018ff6a7e24 */ /* 0x000fe2000f8e00ff */
        /* <DEDUP_REMOVED lines=8> */
[----:B------:R-:W-:Y:S01]  /*0230*/  UMOV UR4, 0x1 ;  /* 0x0000000100047882 */ /* 0x000fe20000000000 */
[----:B------:R-:W-:-:S02]  /*0240*/  IMAD.U32 R120, RZ, RZ, UR25 ;  /* 0x00000019ff787e24 */ /* 0x000fc4000f8e00ff */
[----:B------:R-:W-:Y:S02]  /*0250*/  IMAD.U32 R117, RZ, RZ, UR23 ;  /* 0x00000017ff757e24 */ /* 0x000fe4000f8e00ff */
[----:B------:R-:W-:Y:S02]  /*0260*/  IMAD.U32 R116, RZ, RZ, UR22 ;  /* 0x00000016ff747e24 */ /* 0x000fe4000f8e00ff */
[----:B------:R-:W-:Y:S02]  /*0270*/  IMAD.U32 R112, RZ, RZ, UR20 ;  /* 0x00000014ff707e24 */ /* 0x000fe4000f8e00ff */
[----:B------:R-:W-:Y:S01]  /*0280*/  IMAD.U32 R110, RZ, RZ, UR19 ;  /* 0x00000013ff6e7e24 */ /* 0x000fe2000f8e00ff */
[----:B------:R-:W-:Y:S06]  /*0290*/  BRA `(.L_x_69) ;  /* 0x0000000000847947 */ /* 0x000fec0003800000 */
.L_x_68:
[----:B------:R-:W5:Y:S01]  /*02a0*/  LDG.E R111, desc[UR16][R4.64] ;  /* 0x00000010046f7981 */ /* 0x000f62000c1e1900 */
[----:B------:R-:W-:Y:S01]  /*02b0*/  IMAD.U32 R67, RZ, RZ, UR18 ;  /* 0x00000012ff437e24 */ /* 0x000fe2000f8e00ff */
[----:B------:R-:W-:Y:S01]  /*02c0*/  MOV R69, UR20 ;  /* 0x0000001400457c02 */ /* 0x000fe20008000f00 */
[----:B------:R-:W-:Y:S01]  /*02d0*/  IMAD.U32 R68, RZ, RZ, UR19 ;  /* 0x00000013ff447e24 */ /* 0x000fe2000f8e00ff */
        /* <DEDUP_REMOVED lines=13> */
[----:B------:R-:W-:-:S02]  /*03b0*/  IMAD.U32 R7, RZ, RZ, UR20 ;  /* 0x00000014ff077e24 */ /* 0x000fc4000f8e00ff */
[----:B------:R-:W-:Y:S01]  /*03c0*/  IMAD.U32 R9, RZ, RZ, UR18 ;  /* 0x00000012ff097e24 */ /* 0x000fe2000f8e00ff */
[----:B------:R-:W5:Y:S04]  /*03d0*/  LDG.E R117, desc[UR16][R4.64+0x14] ;  /* 0x0000141004757981 */ /* 0x000f68000c1e1900 */
        /* <DEDUP_REMOVED lines=9> */
[----:B------:R0:W5:Y:S01]  /*0470*/  LDG.E R108, desc[UR16][R4.64+0x3c] ;  /* 0x00003c10046c7981 */ /* 0x000162000c1e1900 */
[----:B------:R-:W-:Y:S01]  /*0480*/  UMOV UR4, URZ ;  /* 0x000000ff00047c82 */ /* 0x000fe20008000000 */
[----:B0-----:R-:W-:Y:S01]  /*0490*/  MOV R5, UR22 ;  /* 0x0000001600057c02 */ /* 0x001fe20008000f00 */
[----:B------:R-:W-:-:S07]  /*04a0*/  IMAD.U32 R4, RZ, RZ, UR21 ;  /* 0x00000015ff047e24 */ /* 0x000fce000f8e00ff */
.L_x_69:
[----:B------:R-:W0:Y:S02]  /*04b0*/  LDC.64 R10, c[0x0][0x388] ;  /* 0x0000e200ff0a7b82 */ /* 0x000e240000000a00 */
[----:B0-----:R-:W2:Y:S02]  /*04c0*/  LDG.E R12, desc[UR16][R10.64] ;  /* 0x000000100a0c7981 */ /* 0x001ea4000c1e1900 */
[----:B--2---:R-:W-:-:S13]  /*04d0*/  ISETP.NE.AND P0, PT, R12, RZ, PT ;  /* 0x000000ff0c00720c */ /* 0x004fda0003f05270 */
[----:B------:R-:W-:Y:S05]  /*04e0*/  @P0 BRA `(.L_x_70) ;  /* 0x0000000000940947 */ /* 0x000fea0003800000 */
[----:B------:R-:W2:Y:S02]  /*04f0*/  LDG.E R13, desc[UR16][R10.64+0x4] ;  /* 0x000004100a0d7981 */ /* 0x000ea4000c1e1900 */
        /* <DEDUP_REMOVED lines=17> */
[----:B------:R-:W2:Y:S01]  /*0610*/  LDG.E R13, desc[UR16][R10.64+0x1c] ;  /* 0x00001c100a0d7981 */ /* 0x000ea2000c1e1900 */
[----:B------:R-:W-:Y:S01]  /*0620*/  ISETP.NE.AND P0, PT, R8, RZ, PT ;  /* 0x000000ff0800720c */ /* 0x000fe20003f05270 */
[----:B------:R-:W-:Y:S01]  /*0630*/  UPLOP3.LUT UP0, UPT, UPT, UPT, UPT, 0x40, 0x4 ;  /* 0x000000000004789c */ /* 0x000fe20003f0e870 */
[----:B------:R-:W-:Y:S01]  /*0640*/  IMAD.U32 R80, RZ, RZ, UR25 ;  /* 0x00000019ff507e24 */ /* 0x000fe2000f8e00ff */
[----:B------:R-:W-:Y:S01]  /*0650*/  MOV R91, UR23 ;  /* 0x00000017005b7c02 */ /* 0x000fe20008000f00 */
[----:B------:R-:W-:Y:S01]  /*0660*/  IMAD.U32 R82, RZ, RZ, UR24 ;  /* 0x00000018ff527e24 */ /* 0x000fe2000f8e00ff */
[----:B------:R-:W-:Y:S01]  /*0670*/  MOV R109, UR20 ;  /* 0x00000014006d7c02 */ /* 0x000fe20008000f00 */
[----:B------:R-:W-:Y:S02]  /*0680*/  IMAD.U32 R103, RZ, RZ, UR22 ;  /* 0x00000016ff677e24 */ /* 0x000fe4000f8e00ff */
[----:B------:R-:W-:Y:S02]  /*0690*/  HFMA2 R58, -RZ, RZ, 0, 0 ;  /* 0x00000000ff3a7431 */ /* 0x000fe400000001ff */
[----:B------:R-:W-:Y:S01]  /*06a0*/  IMAD.U32 R107, RZ, RZ, UR21 ;  /* 0x00000015ff6b7e24 */ /* 0x000fe2000f8e00ff */
[----:B------:R-:W-:Y:S01]  /*06b0*/  CS2R R52, SRZ ;  /* 0x0000000000347805 */ /* 0x000fe2000001ff00 */
[----:B------:R-:W-:Y:S01]  /*06c0*/  IMAD.U32 R113, RZ, RZ, UR19 ;  /* 0x00000013ff717e24 */ /* 0x000fe2000f8e00ff */
[----:B------:R-:W-:Y:S01]  /*06d0*/  CS2R R54, SRZ ;  /* 0x0000000000367805 */ /* 0x000fe2000001ff00 */
[----:B------:R-:W-:Y:S01]  /*06e0*/  IMAD.U32 R115, RZ, RZ, UR18 ;  /* 0x00000012ff737e24 */ /* 0x000fe2000f8e00ff */
[----:B------:R-:W-:Y:S01]  /*06f0*/  CS2R R56, SRZ ;  /* 0x0000000000387805 */ /* 0x000fe2000001ff00 */
[----:B------:R-:W-:Y:S01]  /*0700*/  IMAD.MOV.U32 R51, RZ, RZ, RZ ;  /* 0x000000ffff337224 */ /* 0x000fe200078e00ff */
[----:B--2---:R-:W-:-:S13]  /*0710*/  ISETP.EQ.OR P0, PT, R13, RZ, P0 ;  /* 0x000000ff0d00720c */ /* 0x004fda0000702670 */
[----:B------:R-:W-:Y:S05]  /*0720*/  @P0 BRA `(.L_x_71) ;  /* 0x00000a5c00180947 */ /* 0x000fea0003800000 */
[----:B------:R-:W-:Y:S05]  /*0730*/  BRA `(.L_x_72) ;  /* 0x0000000000407947 */ /* 0x000fea0003800000 */
.L_x_70:
[----:B------:R-:W-:Y:S01]  /*0740*/  ISETP.NE.AND P0, PT, R8, RZ, PT ;  /* 0x000000ff0800720c */ /* 0x000fe20003f05270 */
[----:B------:R-:W-:Y:S01]  /*0750*/  UPLOP3.LUT UP0, UPT, UPT, UPT, UPT, 0x40, 0x4 ;  /* 0x000000000004789c */ /* 0x000fe20003f0e870 */
[----:B------:R-:W-:Y:S01]  /*0760*/  IMAD.U32 R80, RZ, RZ, UR25 ;  /* 0x00000019ff507e24 */ /* 0x000fe2000f8e00ff */
[----:B------:R-:W-:Y:S01]  /*0770*/  MOV R82, UR24 ;  /* 0x0000001800527c02 */ /* 0x000fe20008000f00 */
[----:B------:R-:W-:Y:S01]  /*0780*/  IMAD.U32 R91, RZ, RZ, UR23 ;  /* 0x00000017ff5b7e24 */ /* 0x000fe2000f8e00ff */
[----:B------:R-:W-:Y:S01]  /*0790*/  MOV R107, UR21 ;  /* 0x00000015006b7c02 */ /* 0x000fe20008000f00 */
[----:B------:R-:W-:Y:S01]  /*07a0*/  IMAD.U32 R103, RZ, RZ, UR22 ;  /* 0x00000016ff677e24 */ /* 0x000fe2000f8e00ff */
[----:B------:R-:W-:Y:S01]  /*07b0*/  MOV R115, UR18 ;  /* 0x0000001200737c02 */ /* 0x000fe20008000f00 */
[----:B------:R-:W-:Y:S02]  /*07c0*/  IMAD.U32 R109, RZ, RZ, UR20 ;  /* 0x00000014ff6d7e24 */ /* 0x000fe4000f8e00ff */
[----:B------:R-:W-:-:S02]  /*07d0*/  HFMA2 R51, -RZ, RZ, 0, 0 ;  /* 0x00000000ff337431 */ /* 0x000fc400000001ff */
[----:B------:R-:W-:Y:S01]  /*07e0*/  IMAD.U32 R113, RZ, RZ, UR19 ;  /* 0x00000013ff717e24 */ /* 0x000fe2000f8e00ff */
[----:B------:R-:W-:Y:S02]  /*07f0*/  CS2R R52, SRZ ;  /* 0x0000000000347805 */ /* 0x000fe4000001ff00 */
[----:B------:R-:W-:Y:S02]  /*0800*/  CS2R R54, SRZ ;  /* 0x0000000000367805 */ /* 0x000fe4000001ff00 */
[----:B------:R-:W-:Y:S01]  /*0810*/  CS2R R56, SRZ ;  /* 0x0000000000387805 */ /* 0x000fe2000001ff00 */
[----:B------:R-:W-:Y:S01]  /*0820*/  IMAD.MOV.U32 R58, RZ, RZ, RZ ;  /* 0x000000ffff3a7224 */ /* 0x000fe200078e00ff */
[----:B------:R-:W-:Y:S06]  /*0830*/  @P0 BRA `(.L_x_71) ;  /* 0x00000a5800d40947 */ /* 0x000fec0003800000 */
.L_x_72:
[----:B------:R-:W-:Y:S01]  /*0840*/  LOP3.LUT R8, R7, R9, R6, 0xfe, !PT ;  /* 0x0000000907087212 */ /* 0x000fe200078efe06 */
[----:B------:R-:W-:Y:S01]  /*0850*/  UPLOP3.LUT UP0, UPT, UPT, UPT, UPT, 0x40, 0x4 ;  /* 0x000000000004789c */ /* 0x000fe20003f0e870 */
[----:B------:R-:W-:Y:S01]  /*0860*/  MOV R80, UR25 ;  /* 0x0000001900507c02 */ /* 0x000fe20008000f00 */
[----:B------:R-:W-:Y:S01]  /*0870*/  IMAD.U32 R82, RZ, RZ, UR24 ;  /* 0x00000018ff527e24 */ /* 0x000fe2000f8e00ff */
[----:B------:R-:W-:Y:S01]  /*0880*/  LOP3.LUT R8, R5, R8, R4, 0xfe, !PT ;  /* 0x0000000805087212 */ /* 0x000fe200078efe04 */
[----:B------:R-:W-:Y:S01]  /*0890*/  IMAD.U32 R91, RZ, RZ, UR23 ;  /* 0x00000017ff5b7e24 */ /* 0x000fe2000f8e00ff */
[----:B------:R-:W-:Y:S01]  /*08a0*/  MOV R103, UR22 ;  /* 0x0000001600677c02 */ /* 0x000fe20008000f00 */
[----:B------:R-:W-:Y:S01]  /*08b0*/  IMAD.U32 R107, RZ, RZ, UR21 ;  /* 0x00000015ff6b7e24 */ /* 0x000fe2000f8e00ff */
[----:B------:R-:W-:Y:S01]  /*08c0*/  LOP3.LUT R13, R3, R8, R2, 0xfe, !PT ;  /* 0x00000008030d7212 */ /* 0x000fe200078efe02 */
[----:B------:R-:W-:Y:S01]  /*08d0*/  IMAD.U32 R109, RZ, RZ, UR20 ;  /* 0x00000014ff6d7e24 */ /* 0x000fe2000f8e00ff */
[----:B------:R-:W-:Y:S01]  /*08e0*/  MOV R113, UR19 ;  /* 0x0000001300717c02 */ /* 0x000fe20008000f00 */
[----:B------:R-:W-:Y:S01]  /*08f0*/  IMAD.U32 R115, RZ, RZ, UR18 ;  /* 0x00000012ff737e24 */ /* 0x000fe2000f8e00ff */
[----:B------:R-:W-:-:S02]  /*0900*/  LOP3.LUT P0, RZ, R13, R0, RZ, 0xfc, !PT ;  /* 0x000000000dff7212 */ /* 0x000fc4000780fcff */
[----:B------:R-:W-:Y:S01]  /*0910*/  CS2R R52, SRZ ;  /* 0x0000000000347805 */ /* 0x000fe2000001ff00 */
[----:B------:R-:W-:Y:S01]  /*0920*/  IMAD.MOV.U32 R51, RZ, RZ, RZ ;  /* 0x000000ffff337224 */ /* 0x000fe200078e00ff */
[----:B------:R-:W-:Y:S02]  /*0930*/  CS2R R54, SRZ ;  /* 0x0000000000367805 */ /* 0x000fe4000001ff00 */
[----:B------:R-:W-:Y:S01]  /*0940*/  CS2R R56, SRZ ;  /* 0x0000000000387805 */ /* 0x000fe2000001ff00 */
[----:B------:R-:W-:-:S06]  /*0950*/  IMAD.MOV.U32 R58, RZ, RZ, RZ ;  /* 0x000000ffff3a7224 */ /* 0x000fcc00078e00ff */
[----:B------:R-:W-:Y:S05]  /*0960*/  @!P0 BRA `(.L_x_71) ;  /* 0x00000a5800888947 */ /* 0x000fea0003800000 */
[----:B------:R-:W2:Y:S01]  /*0970*/  LDG.E R22, desc[UR16][R10.64+0x4] ;  /* 0x000004100a167981 */ /* 0x000ea2000c1e1900 */
[----:B------:R-:W0:Y:S03]  /*0980*/  LDC.64 R14, c[0x3][0x20] ;  /* 0x00c00800ff0e7b82 */ /* 0x000e260000000a00 */
[----:B------:R-:W3:Y:S04]  /*0990*/  LDG.E R23, desc[UR16][R10.64+0x8] ;  /* 0x000008100a177981 */ /* 0x000ee8000c1e1900 */
[----:B------:R-:W4:Y:S01]  /*09a0*/  LDG.E R24, desc[UR16][R10.64+0xc] ;  /* 0x00000c100a187981 */ /* 0x000f22000c1e1900 */
[----:B------:R-:W3:Y:S03]  /*09b0*/  LDC.64 R20, c[0x3][0x28] ;  /* 0x00c00a00ff147b82 */ /* 0x000ee60000000a00 */
[----:B------:R-:W4:Y:S04]  /*09c0*/  LDG.E R25, desc[UR16][R10.64+0x10] ;  /* 0x000010100a197981 */ /* 0x000f28000c1e1900 */
[----:B------:R-:W4:Y:S04]  /*09d0*/  LDG.E R26, desc[UR16][R10.64+0x14] ;  /* 0x000014100a1a7981 */ /* 0x000f28000c1e1900 */
[----:B------:R-:W4:Y:S04]  /*09e0*/  LDG.E R27, desc[UR16][R10.64+0x18] ;  /* 0x000018100a1b7981 */ /* 0x000f28000c1e1900 */
[----:B------:R1:W4:Y:S01]  /*09f0*/  LDG.E R28, desc[UR16][R10.64+0x1c] ;  /* 0x00001c100a1c7981 */ /* 0x000322000c1e1900 */
[----:B0-----:R-:W-:-:S02]  /*0a00*/  IADD3 R19, P0, PT, R12, -R14, RZ ;  /* 0x8000000e0c137210 */ /* 0x001fc40007f1e0ff */
[----:B------:R-:W-:-:S03]  /*0a10*/  MOV R13, 0xffffffff ;  /* 0xffffffff000d7802 */ /* 0x000fc60000000f00 */
[----:B------:R-:W-:Y:S01]  /*0a20*/  IMAD.X R18, RZ, RZ, -0x1, P0 ;  /* 0xffffffffff127424 */ /* 0x000fe200000e06ff */
[----:B-1----:R-:W0:Y:S04]  /*0a30*/  LDC.64 R10, c[0x3][0x30] ;  /* 0x00c00c00ff0a7b82 */ /* 0x002e280000000a00 */
[----:B------:R-:W-:-:S04]  /*0a40*/  SHF.R.U32.HI R18, RZ, 0x1f, R18 ;  /* 0x0000001fff127819 */ /* 0x000fc80000011612 */
[----:B--2---:R-:W-:Y:S02]  /*0a50*/  IADD3 R18, P0, P1, R22, -R18, -R15 ;  /* 0x8000001216127210 */ /* 0x004fe4000791e80f */
[----:B------:R-:W1:Y:S02]  /*0a60*/  LDC.64 R14, c[0x3][0x38] ;  /* 0x00c00e00ff0e7b82 */ /* 0x000e640000000a00 */
[----:B------:R-:W-:-:S04]  /*0a70*/  IADD3.X R17, PT, PT, RZ, -0x1, R13, P0, P1 ;  /* 0xffffffffff117810 */ /* 0x000fc800007e240d */
[----:B------:R-:W-:-:S04]  /*0a80*/  SHF.R.U32.HI R17, RZ, 0x1f, R17 ;  /* 0x0000001fff117819 */ /* 0x000fc80000011611 */
[----:B---3--:R-:W-:-:S04]  /*0a90*/  IADD3 R17, P0, P1, R23, -R17, -R20 ;  /* 0x8000001117117210 */ /* 0x008fc8000791e814 */
[----:B------:R-:W-:-:S04]  /*0aa0*/  IADD3.X R16, PT, PT, RZ, -0x1, R13, P0, P1 ;  /* 0xffffffffff107810 */ /* 0x000fc800007e240d */
[----:B------:R-:W-:-:S04]  /*0ab0*/  SHF.R.U32.HI R16, RZ, 0x1f, R16 ;  /* 0x0000001fff107819 */ /* 0x000fc80000011610 */
[----:B----4-:R-:W-:-:S04]  /*0ac0*/  IADD3 R16, P0, P1, R24, -R16, -R21 ;  /* 0x8000001018107210 */ /* 0x010fc8000791e815 */
[----:B------:R-:W-:-:S04]  /*0ad0*/  IADD3.X R21, PT, PT, RZ, -0x1, R13, P0, P1 ;  /* 0xffffffffff157810 */ /* 0x000fc800007e240d */
[----:B------:R-:W-:-:S04]  /*0ae0*/  SHF.R.U32.HI R21, RZ, 0x1f, R21 ;  /* 0x0000001fff157819 */ /* 0x000fc80000011615 */
[----:B0-----:R-:W-:-:S04]  /*0af0*/  IADD3 R21, P0, P1, R25, -R21, -R10 ;  /* 0x8000001519157210 */ /* 0x001fc8000791e80a */
[----:B------:R-:W-:-:S04]  /*0b00*/  IADD3.X R20, PT, PT, RZ, -0x1, R13, P0, P1 ;  /* 0xffffffffff147810 */ /* 0x000fc800007e240d */
[----:B------:R-:W-:-:S04]  /*0b10*/  SHF.R.U32.HI R20, RZ, 0x1f, R20 ;  /* 0x0000001fff147819 */ /* 0x000fc80000011614 */
[----:B------:R-:W-:-:S04]  /*0b20*/  IADD3 R20, P0, P1, R26, -R20, -R11 ;  /* 0x800000141a147210 */ /* 0x000fc8000791e80b */
[----:B------:R-:W-:-:S04]  /*0b30*/  IADD3.X R11, PT, PT, RZ, -0x1, R13, P0, P1 ;  /* 0xffffffffff0b7810 */ /* 0x000fc800007e240d */
[----:B------:R-:W-:-:S04]  /*0b40*/  SHF.R.U32.HI R11, RZ, 0x1f, R11 ;  /* 0x0000001fff0b7819 */ /* 0x000fc8000001160b */
[----:B-1----:R-:W-:Y:S01]  /*0b50*/  IADD3 R11, P0, P1, R27, -R11, -R14 ;  /* 0x8000000b1b0b7210 */ /* 0x002fe2000791e80e */
[----:B------:R-:W-:-:S03]  /*0b60*/  IMAD.MOV.U32 R14, RZ, RZ, R23 ;  /* 0x000000ffff0e7224 */ /* 0x000fc600078e0017 */
[----:B------:R-:W-:-:S04]  /*0b70*/  IADD3.X R8, PT, PT, RZ, -0x1, R13, P0, P1 ;  /* 0xffffffffff087810 */ /* 0x000fc800007e240d */
[----:B------:R-:W-:-:S04]  /*0b80*/  SHF.R.U32.HI R8, RZ, 0x1f, R8 ;  /* 0x0000001fff087819 */ /* 0x000fc80000011608 */
[----:B------:R-:W-:Y:S02]  /*0b90*/  IADD3 R8, P0, P1, R28, -R8, -R15 ;  /* 0x800000081c087210 */ /* 0x000fe4000791e80f */
[----:B------:R-:W-:Y:S02]  /*0ba0*/  MOV R15, R24 ;  /* 0x00000018000f7202 */ /* 0x000fe40000000f00 */
[----:B------:R-:W-:Y:S01]  /*0bb0*/  IADD3.X R10, PT, PT, RZ, -0x1, R13, P0, P1 ;  /* 0xffffffffff0a7810 */ /* 0x000fe200007e240d */
[----:B------:R-:W-:-:S03]  /*0bc0*/  IMAD.MOV.U32 R13, RZ, RZ, R22 ;  /* 0x000000ffff0d7224 */ /* 0x000fc600078e0016 */
[----:B------:R-:W-:Y:S01]  /*0bd0*/  ISETP.GE.AND P0, PT, R10, RZ, PT ;  /* 0x000000ff0a00720c */ /* 0x000fe20003f06270 */
[----:B------:R-:W-:-:S12]  /*0be0*/  IMAD.MOV.U32 R10, RZ, RZ, 0xff ;  /* 0x000000ffff0a7424 */ /* 0x000fd800078e00ff */
[----:B------:R-:W-:Y:S01]  /*0bf0*/  @P0 IMAD.MOV.U32 R12, RZ, RZ, R19 ;  /* 0x000000ffff0c0224 */ /* 0x000fe200078e0013 */
[----:B------:R-:W-:Y:S01]  /*0c00*/  @P0 MOV R14, R17 ;  /* 0x00000011000e0202 */ /* 0x000fe20000000f00 */
[----:B------:R-:W-:Y:S01]  /*0c10*/  @P0 IMAD.MOV.U32 R13, RZ, RZ, R18 ;  /* 0x000000ffff0d0224 */ /* 0x000fe200078e0012 */
[----:B------:R-:W-:Y:S01]  /*0c20*/  MOV R17, R26 ;  /* 0x0000001a00117202 */ /* 0x000fe20000000f00 */
[----:B------:R-:W-:Y:S02]  /*0c30*/  @P0 IMAD.MOV.U32 R15, RZ, RZ, R16 ;  /* 0x000000ffff0f0224 */ /* 0x000fe400078e0010 */
[----:B------:R-:W-:Y:S01]  /*0c40*/  IMAD.MOV.U32 R16, RZ, RZ, R25 ;  /* 0x000000ffff107224 */ /* 0x000fe200078e0019 */
[----:B------:R-:W-:Y:S01]  /*0c50*/  @P0 MOV R16, R21 ;  /* 0x0000001500100202 */ /* 0x000fe20000000f00 */
[----:B------:R-:W-:Y:S01]  /*0c60*/  IMAD.MOV.U32 R18, RZ, RZ, R27 ;  /* 0x000000ffff127224 */ /* 0x000fe200078e001b */
[----:B------:R0:W-:Y:S01]  /*0c70*/  STL.128 [R1], R12 ;  /* 0x0000000c01007387 */ /* 0x0001e20000100c00 */
[----:B------:R-:W-:Y:S01]  /*0c80*/  IMAD.MOV.U32 R19, RZ, RZ, R28 ;  /* 0x000000ffff137224 */ /* 0x000fe200078e001c */
[----:B------:R-:W-:Y:S01]  /*0c90*/  @P0 MOV R19, R8 ;  /* 0x0000000800130202 */ /* 0x000fe20000000f00 */
[----:B------:R-:W-:-:S02]  /*0ca0*/  @P0 IMAD.MOV.U32 R17, RZ, RZ, R20 ;  /* 0x000000ffff110224 */ /* 0x000fc400078e0014 */
[----:B------:R-:W-:-:S05]  /*0cb0*/  @P0 IMAD.MOV.U32 R18, RZ, RZ, R11 ;  /* 0x000000ffff120224 */ /* 0x000fca00078e000b */
[----:B------:R0:W-:Y:S02]  /*0cc0*/  STL.128 [R1+0x10], R16 ;  /* 0x0000101001007387 */ /* 0x0001e40000100c00 */
.L_x_74:
[----:B------:R-:W-:-:S05]  /*0cd0*/  SHF.R.U32.HI R8, RZ, 0x5, R10 ;  /* 0x00000005ff087819 */ /* 0x000fca000001160a */
[----:B------:R-:W-:-:S05]  /*0ce0*/  IMAD R11, R8, -0x4, R1 ;  /* 0xfffffffc080b7824 */ /* 0x000fca00078e0201 */
[----:B------:R-:W2:Y:S01]  /*0cf0*/  LDL R8, [R11+0x1c] ;  /* 0x00001c000b087983 */ /* 0x000ea20000100800 */
[----:B0-----:R-:W-:-:S04]  /*0d00*/  LOP3.LUT R13, RZ, R10, RZ, 0x33, !PT ;  /* 0x0000000aff0d7212 */ /* 0x001fc800078e33ff */
[----:B--2---:R-:W-:-:S04]  /*0d10*/  SHF.R.W.U32.HI R8, RZ, R13, R8 ;  /* 0x0000000dff087219 */ /* 0x004fc80000011e08 */
[----:B------:R-:W-:-:S04]  /*0d20*/  LOP3.LUT R8, R8, 0x1, RZ, 0xc0, !PT ;  /* 0x0000000108087812 */ /* 0x000fc800078ec0ff */
[----:B------:R-:W-:Y:S01]  /*0d30*/  ISETP.NE.U32.AND P0, PT, R8, 0x1, PT ;  /* 0x000000010800780c */ /* 0x000fe20003f05070 */
[----:B------:R-:W-:-:S12]  /*0d40*/  IMAD.MOV.U32 R8, RZ, RZ, R10 ;  /* 0x000000ffff087224 */ /* 0x000fd800078e000a */
[----:B------:R-:W-:Y:S05]  /*0d50*/  @!P0 BRA `(.L_x_73) ;  /* 0x00000008002c8947 */ /* 0x000fea0003800000 */
[----:B------:R-:W-:-:S04]  /*0d60*/  IADD3 R8, PT, PT, R10, -0x1, RZ ;  /* 0xffffffff0a087810 */ /* 0x000fc80007ffe0ff */
[----:B------:R-:W-:-:S05]  /*0d70*/  SHF.R.U32.HI R12, RZ, 0x5, R8 ;  /* 0x00000005ff0c7819 */ /* 0x000fca0000011608 */
[----:B------:R-:W-:-:S05]  /*0d80*/  IMAD R12, R12, -0x4, R1 ;  /* 0xfffffffc0c0c7824 */ /* 0x000fca00078e0201 */
[----:B------:R-:W2:Y:S01]  /*0d90*/  LDL R11, [R12+0x1c] ;  /* 0x00001c000c0b7983 */ /* 0x000ea20000100800 */
[----:B------:R-:W-:-:S04]  /*0da0*/  LOP3.LUT R14, RZ, R8, RZ, 0x33, !PT ;  /* 0x00000008ff0e7212 */ /* 0x000fc800078e33ff */
[----:B--2---:R-:W-:-:S04]  /*0db0*/  SHF.R.W.U32.HI R11, RZ, R14, R11 ;  /* 0x0000000eff0b7219 */ /* 0x004fc80000011e0b */
[----:B------:R-:W-:-:S04]  /*0dc0*/  LOP3.LUT R11, R11, 0x1, RZ, 0xc0, !PT ;  /* 0x000000010b0b7812 */ /* 0x000fc800078ec0ff */
[----:B------:R-:W-:-:S13]  /*0dd0*/  ISETP.NE.U32.AND P0, PT, R11, 0x1, PT ;  /* 0x000000010b00780c */ /* 0x000fda0003f05070 */
[----:B------:R-:W-:Y:S05]  /*0de0*/  @!P0 BRA `(.L_x_73) ;  /* 0x0000000800088947 */ /* 0x000fea0003800000 */
[----:B------:R-:W-:-:S05]  /*0df0*/  VIADD R8, R10, 0xfffffffe ;  /* 0xfffffffe0a087836 */ /* 0x000fca0000000000 */
        /* <DEDUP_REMOVED lines=125> */
[----:B------:R-:W-:Y:S02]  /*15d0*/  ISETP.NE.AND P0, PT, R8, RZ, PT ;  /* 0x000000ff0800720c */ /* 0x000fe40003f05270 */
[----:B------:R-:W-:-:S11]  /*15e0*/  IADD3 R10, PT, PT, R10, -0x10, RZ ;  /* 0xfffffff00a0a7810 */ /* 0x000fd60007ffe0ff */
[----:B------:R-:W-:Y:S05]  /*15f0*/  @P0 BRA `(.L_x_74) ;  /* 0xfffffff400b40947 */ /* 0x000fea000383ffff */
[----:B------:R-:W-:-:S07]  /*1600*/  IMAD.MOV.U32 R8, RZ, RZ, -0x1 ;  /* 0xffffffffff087424 */ /* 0x000fce00078e00ff */
.L_x_73:
[----:B------:R-:W-:Y:S01]  /*1610*/  ISETP.GE.AND P0, PT, R8, RZ, PT ;  /* 0x000000ff0800720c */ /* 0x000fe20003f06270 */
[----:B------:R-:W-:Y:S01]  /*1620*/  IMAD.U32 R80, RZ, RZ, UR25 ;  /* 0x00000019ff507e24 */ /* 0x000fe2000f8e00ff */
[----:B------:R-:W-:Y:S01]  /*1630*/  MOV R82, UR24 ;  /* 0x0000001800527c02 */ /* 0x000fe20008000f00 */
        /* <DEDUP_REMOVED lines=8> */
[----:B------:R-:W-:Y:S01]  /*16c0*/  IMAD.MOV.U32 R51, RZ, RZ, RZ ;  /* 0x000000ffff337224 */ /* 0x000fe200078e00ff */
[----:B------:R-:W-:Y:S01]  /*16d0*/  CS2R R56, SRZ ;  /* 0x0000000000387805 */ /* 0x000fe2000001ff00 */
[----:B------:R-:W-:Y:S01]  /*16e0*/  IMAD.MOV.U32 R58, RZ, RZ, RZ ;  /* 0x000000ffff3a7224 */ /* 0x000fe200078e00ff */
[----:B------:R-:W-:Y:S06]  /*16f0*/  @!P0 BRA `(.L_x_71) ;  /* 0x00000a4c00248947 */ /* 0x000fec0003800000 */
[----:B------:R-:W-:Y:S01]  /*1700*/  CS2R R52, SRZ ;  /* 0x0000000000347805 */ /* 0x000fe2000001ff00 */
[----:B------:R-:W-:Y:S01]  /*1710*/  IMAD.MOV.U32 R51, RZ, RZ, RZ ;  /* 0x000000ffff337224 */ /* 0x000fe200078e00ff */
[----:B------:R-:W-:Y:S02]  /*1720*/  CS2R R54, SRZ ;  /* 0x0000000000367805 */ /* 0x000fe4000001ff00 */
[----:B------:R-:W-:Y:S01]  /*1730*/  CS2R R56, SRZ ;  /* 0x0000000000387805 */ /* 0x000fe2000001ff00 */
        /* <DEDUP_REMOVED lines=13> */
[----:B------:R-:W0:Y:S01]  /*1810*/  LDCU UR6, c[0x3][0x104] ;  /* 0x00c02080ff0677ac */ /* 0x000e220008000800 */
[----:B------:R-:W-:-:S02]  /*1820*/  IMAD.U32 R91, RZ, RZ, UR23 ;  /* 0x00000017ff5b7e24 */ /* 0x000fc4000f8e00ff */
[----:B------:R-:W-:Y:S01]  /*1830*/  IMAD.U32 R103, RZ, RZ, UR22 ;  /* 0x00000016ff677e24 */ /* 0x000fe2000f8e00ff */
[----:B------:R-:W1:Y:S01]  /*1840*/  LDCU UR7, c[0x3][0x100] ;  /* 0x00c02000ff0777ac */ /* 0x000e620008000800 */
[----:B------:R-:W-:Y:S02]  /*1850*/  IMAD.U32 R109, RZ, RZ, UR20 ;  /* 0x00000014ff6d7e24 */ /* 0x000fe4000f8e00ff */
[----:B------:R-:W-:Y:S01]  /*1860*/  IMAD.U32 R113, RZ, RZ, UR19 ;  /* 0x00000013ff717e24 */ /* 0x000fe2000f8e00ff */
[----:B------:R-:W2:Y:S01]  /*1870*/  LDCU.64 UR12, c[0x3][0xe8] ;  /* 0x00c01d00ff0c77ac */ /* 0x000ea20008000a00 */
[----:B------:R-:W3:Y:S01]  /*1880*/  LDCU.128 UR8, c[0x3][0xf0] ;  /* 0x00c01e00ff0877ac */ /* 0x000ee20008000c00 */
[----:B------:R-:W-:-:S05]  /*1890*/  UMOV UR5, 0x1 ;  /* 0x0000000100057882 */ /* 0x000fca0000000000 */
.L_x_309:
[----:B------:R-:W-:-:S05]  /*18a0*/  SHF.R.U32.HI R10, RZ, 0x5, R8 ;  /* 0x00000005ff0a7819 */ /* 0x000fca0000011608 */
[----:B------:R-:W-:-:S05]  /*18b0*/  IMAD R16, R10, -0x4, R1 ;  /* 0xfffffffc0a107824 */ /* 0x000fca00078e0201 */
[----:B------:R4:W2:Y:S01]  /*18c0*/  LDL R10, [R16+0x1c] ;  /* 0x00001c00100a7983 */ /* 0x0008a20000100800 */
[----:B------:R-:W-:Y:S01]  /*18d0*/  LOP3.LUT R11, RZ, R8, RZ, 0x33, !PT ;  /* 0x00000008ff0b7212 */ /* 0x000fe200078e33ff */
[----:B------:R-:W-:Y:S01]  /*18e0*/  IMAD.MOV.U32 R13, RZ, RZ, R5 ;  /* 0x000000ffff0d7224 */ /* 0x000fe200078e0005 */
[----:B------:R-:W-:Y:S01]  /*18f0*/  MOV R15, R7 ;  /* 0x00000007000f7202 */ /* 0x000fe20000000f00 */
[----:B------:R-:W-:Y:S01]  /*1900*/  IMAD.MOV.U32 R14, RZ, RZ, R4 ;  /* 0x000000ffff0e7224 */ /* 0x000fe200078e0004 */
[----:B-----5:R-:W-:Y:S01]  /*1910*/  MOV R18, R108 ;  /* 0x0000006c00127202 */ /* 0x020fe20000000f00 */
[----:B------:R-:W-:Y:S01]  /*1920*/  IMAD.MOV.U32 R17, RZ, RZ, R9 ;  /* 0x000000ffff117224 */ /* 0x000fe200078e0009 */
[----:B------:R-:W-:Y:S01]  /*1930*/  MOV R21, R104 ;  /* 0x0000006800157202 */ /* 0x000fe20000000f00 */
[----:B----4-:R-:W-:Y:S01]  /*1940*/  IMAD.MOV.U32 R16, RZ, RZ, R6 ;  /* 0x000000ffff107224 */ /* 0x010fe200078e0006 */
[----:B------:R-:W-:Y:S01]  /*1950*/  MOV R24, R100 ;  /* 0x0000006400187202 */ /* 0x000fe20000000f00 */
[----:B------:R-:W-:Y:S01]  /*1960*/  IMAD.MOV.U32 R19, RZ, RZ, R106 ;  /* 0x000000ffff137224 */ /* 0x000fe200078e006a */
        /* <DEDUP_REMOVED lines=21> */
[----:B------:R-:W-:-:S02]  /*1ac0*/  IMAD.MOV.U32 R34, RZ, RZ, R51 ;  /* 0x000000ffff227224 */ /* 0x000fc400078e0033 */
[----:B------:R-:W-:Y:S02]  /*1ad0*/  IMAD.MOV.U32 R36, RZ, RZ, R53 ;  /* 0x000000ffff247224 */ /* 0x000fe400078e0035 */
[----:B------:R-:W-:Y:S02]  /*1ae0*/  IMAD.MOV.U32 R39, RZ, RZ, R56 ;  /* 0x000000ffff277224 */ /* 0x000fe400078e0038 */
[----:B------:R-:W-:Y:S02]  /*1af0*/  IMAD.MOV.U32 R41, RZ, RZ, R58 ;  /* 0x000000ffff297224 */ /* 0x000fe400078e003a */
[----:B------:R-:W-:Y:S02]  /*1b00*/  IMAD.MOV.U32 R40, RZ, RZ, R57 ;  /* 0x000000ffff287224 */ /* 0x000fe400078e0039 */
[----:B------:R-:W-:Y:S02]  /*1b10*/  IMAD.MOV.U32 R84, RZ, RZ, R82 ;  /* 0x000000ffff547224 */ /* 0x000fe400078e0052 */
        /* <DEDUP_REMOVED lines=8> */
[----:B------:R-:W-:Y:S01]  /*1ba0*/  IMAD.MOV.U32 R121, RZ, RZ, R68 ;  /* 0x000000ffff797224 */ /* 0x000fe200078e0044 */
[----:B--2---:R-:W-:Y:S01]  /*1bb0*/  SHF.R.W.U32.HI R10, RZ, R11, R10 ;  /* 0x0000000bff0a7219 */ /* 0x004fe20000011e0a */
[----:B------:R-:W-:-:S03]  /*1bc0*/  IMAD.MOV.U32 R11, RZ, RZ, R3 ;  /* 0x000000ffff0b7224 */ /* 0x000fc600078e0003 */
[----:B------:R-:W-:Y:S01]  /*1bd0*/  LOP3.LUT R12, R10, 0x1, RZ, 0xc0, !PT ;  /* 0x000000010a0c7812 */ /* 0x000fe200078ec0ff */
[----:B------:R-:W-:-:S03]  /*1be0*/  IMAD.MOV.U32 R10, RZ, RZ, R0 ;  /* 0x000000ffff0a7224 */ /* 0x000fc600078e0000 */
[----:B------:R-:W-:Y:S02]  /*1bf0*/  ISETP.NE.U32.AND P0, PT, R12, 0x1, PT ;  /* 0x000000010c00780c */ /* 0x000fe40003f05070 */
[----:B------:R-:W-:-:S11]  /*1c00*/  MOV R12, R2 ;  /* 0x00000002000c7202 */ /* 0x000fd60000000f00 */
[----:B------:R-:W-:Y:S05]  /*1c10*/  @!P0 BRA `(.L_x_75) ;  /* 0x0000052000c08947 */ /* 0x000fea0003800000 */
[----:B------:R-:W-:Y:S01]  /*1c20*/  UISETP.NE.AND UP0, UPT, UR4, URZ, UPT ;  /* 0x000000ff0400728c */ /* 0x000fe2000bf05270 */
        /* <DEDUP_REMOVED lines=17> */
[----:B------:R-:W-:Y:S01]  /*1d40*/  UMOV UR4, UR5 ;  /* 0x0000000500047c82 */ /* 0x000fe20008000000 */
[----:B------:R-:W-:-:S02]  /*1d50*/  IMAD.MOV.U32 R101, RZ, RZ, R69 ;  /* 0x000000ffff657224 */ /* 0x000fc400078e0045 */
[----:B------:R-:W-:Y:S02]  /*1d60*/  IMAD.MOV.U32 R99, RZ, RZ, R67 ;  /* 0x000000ffff637224 */ /* 0x000fe400078e0043 */
[----:B------:R-:W-:Y:S02]  /*1d70*/  IMAD.MOV.U32 R120, RZ, RZ, R80 ;  /* 0x000000ffff787224 */ /* 0x000fe400078e0050 */
[----:B------:R-:W-:Y:S02]  /*1d80*/  IMAD.MOV.U32 R117, RZ, RZ, R91 ;  /* 0x000000ffff757224 */ /* 0x000fe400078e005b */
[----:B------:R-:W-:Y:S02]  /*1d90*/  IMAD.MOV.U32 R116, RZ, RZ, R103 ;  /* 0x000000ffff747224 */ /* 0x000fe400078e0067 */
[----:B------:R-:W-:Y:S02]  /*1da0*/  IMAD.MOV.U32 R112, RZ, RZ, R109 ;  /* 0x000000ffff707224 */ /* 0x000fe400078e006d */
[----:B------:R-:W-:Y:S01]  /*1db0*/  IMAD.MOV.U32 R110, RZ, RZ, R113 ;  /* 0x000000ffff6e7224 */ /* 0x000fe200078e0071 */
[----:B------:R-:W-:Y:S06]  /*1dc0*/  BRA.U UP0, `(.L_x_76) ;  /* 0x000003dd000c7547 */ /* 0x000fec000b800000 */
[----:B------:R-:W-:Y:S01]  /*1dd0*/  LOP3.LUT R0, R15, R17, R16, 0xfe, !PT ;  /* 0x000000110f007212 */ /* 0x000fe200078efe10 */
[----:B------:R-:W-:Y:S01]  /*1de0*/  UMOV UR4, UR5 ;  /* 0x0000000500047c82 */ /* 0x000fe20008000000 */
[----:B------:R-:W-:Y:S01]  /*1df0*/  IMAD.MOV.U32 R3, RZ, RZ, R51 ;  /* 0x000000ffff037224 */ /* 0x000fe200078e0033 */
[----:B------:R-:W-:Y:S01]  /*1e00*/  MOV R2, R54 ;  /* 0x0000003600027202 */ /* 0x000fe20000000f00 */
[----:B------:R-:W-:Y:S01]  /*1e10*/  IMAD.MOV.U32 R4, RZ, RZ, R56 ;  /* 0x000000ffff047224 */ /* 0x000fe200078e0038 */
[----:B------:R-:W-:Y:S01]  /*1e20*/  LOP3.LUT R0, R13, R0, R14, 0xfe, !PT ;  /* 0x000000000d007212 */ /* 0x000fe200078efe0e */
[----:B------:R-:W-:Y:S01]  /*1e30*/  IMAD.MOV.U32 R6, RZ, RZ, R58 ;  /* 0x000000ffff067224 */ /* 0x000fe200078e003a */
[----:B------:R-:W-:Y:S01]  /*1e40*/  MOV R7, R55 ;  /* 0x0000003700077202 */ /* 0x000fe20000000f00 */
[----:B------:R-:W-:Y:S01]  /*1e50*/  IMAD.MOV.U32 R9, RZ, RZ, R57 ;  /* 0x000000ffff097224 */ /* 0x000fe200078e0039 */
[----:B------:R-:W-:Y:S01]  /*1e60*/  LOP3.LUT R5, R11, R0, R12, 0xfe, !PT ;  /* 0x000000000b057212 */ /* 0x000fe200078efe0c */
[----:B------:R-:W-:Y:S01]  /*1e70*/  IMAD.MOV.U32 R0, RZ, RZ, R52 ;  /* 0x000000ffff007224 */ /* 0x000fe200078e0034 */
[----:B------:R-:W-:Y:S01]  /*1e80*/  MOV R108, R98 ;  /* 0x00000062006c7202 */ /* 0x000fe20000000f00 */
[----:B------:R-:W-:Y:S01]  /*1e90*/  IMAD.MOV.U32 R106, RZ, RZ, R97 ;  /* 0x000000ffff6a7224 */ /* 0x000fe200078e0061 */
[----:B------:R-:W-:Y:S01]  /*1ea0*/  LOP3.LUT P0, RZ, R5, R10, RZ, 0xfc, !PT ;  /* 0x0000000a05ff7212 */ /* 0x000fe2000780fcff */
        /* <DEDUP_REMOVED lines=14> */
[----:B------:R-:W-:Y:S01]  /*1f90*/  IMAD.MOV.U32 R110, RZ, RZ, R113 ;  /* 0x000000ffff6e7224 */ /* 0x000fe200078e0071 */
[----:B------:R-:W-:Y:S06]  /*1fa0*/  @!P0 BRA `(.L_x_76) ;  /* 0x000003d800948947 */ /* 0x000fec0003800000 */
        /* <DEDUP_REMOVED lines=18> */
[----:B------:R-:W-:Y:S01]  /*20d0*/  UMOV UR4, URZ ;  /* 0x000000ff00047c82 */ /* 0x000fe20008000000 */
        /* <DEDUP_REMOVED lines=37> */
[----:B------:R-:W-:-:S04]  /*2330*/  IMAD.WIDE.U32 R62, R17, R17, RZ ;  /* 0x00000011113e7225 */ /* 0x000fc800078e00ff */
[----:B------:R-:W-:Y:S01]  /*2340*/  HFMA2 R47, -RZ, RZ, 0, 0 ;  /* 0x00000000ff2f7431 */ /* 0x000fe200000001ff */
[----:B------:R-:W2:Y:S01]  /*2350*/  LDC R66, c[0x3][0xe0] ;  /* 0x00c03800ff427b82 */ /* 0x000ea20000000800 */
[----:B------:R-:W-:Y:S01]  /*2360*/  CS2R R64, SRZ ;  /* 0x0000000000407805 */ /* 0x000fe2000001ff00 */
[----:B------:R-:W-:Y:S02]  /*2370*/  IMAD.MOV.U32 R2, RZ, RZ, R63 ;  /* 0x000000ffff027224 */ /* 0x000fe400078e003f */
[----:B------:R-:W-:Y:S02]  /*2380*/  HFMA2 R59, -RZ, RZ, 0, 0 ;  /* 0x00000000ff3b7431 */ /* 0x000fe400000001ff */
[----:B------:R-:W-:Y:S02]  /*2390*/  IMAD.MOV.U32 R3, RZ, RZ, RZ ;  /* 0x000000ffff037224 */ /* 0x000fe400078e00ff */
[----:B------:R-:W-:Y:S02]  /*23a0*/  IMAD.MOV.U32 R5, RZ, RZ, RZ ;  /* 0x000000ffff057224 */ /* 0x000fe400078e00ff */
[----:B------:R-:W-:-:S04]  /*23b0*/  IMAD.WIDE.U32 R2, R17, R16, R2 ;  /* 0x0000001011027225 */ /* 0x000fc800078e0002 */
[----:B------:R-:W-:Y:S01]  /*23c0*/  IMAD.MOV.U32 R46, RZ, RZ, R2 ;  /* 0x000000ffff2e7224 */ /* 0x000fe200078e0002 */
[----:B------:R-:W-:Y:S01]  /*23d0*/  MOV R4, R3 ;  /* 0x0000000300047202 */ /* 0x000fe20000000f00 */
[----:B------:R-:W-:Y:S02]  /*23e0*/  IMAD.MOV.U32 R75, RZ, RZ, RZ ;  /* 0x000000ffff4b7224 */ /* 0x000fe400078e00ff */
[----:B------:R-:W-:-:S04]  /*23f0*/  IMAD.WIDE.U32 R46, R17, R16, R46 ;  /* 0x00000010112e7225 */ /* 0x000fc800078e002e */
[----:B------:R-:W-:-:S04]  /*2400*/  IMAD.WIDE.U32 R2, R17, R15, R4 ;  /* 0x0000000f11027225 */ /* 0x000fc800078e0004 */
[----:B------:R-:W-:Y:S01]  /*2410*/  IMAD.MOV.U32 R117, RZ, RZ, RZ ;  /* 0x000000ffff757224 */ /* 0x000fe200078e00ff */
[----:B------:R-:W-:Y:S01]  /*2420*/  IADD3 R6, P0, PT, R2, R47, RZ ;  /* 0x0000002f02067210 */ /* 0x000fe20007f1e0ff */
[----:B------:R-:W-:Y:S01]  /*2430*/  IMAD.MOV.U32 R2, RZ, RZ, R3 ;  /* 0x000000ffff027224 */ /* 0x000fe200078e0003 */
[----:B------:R-:W-:Y:S01]  /*2440*/  MOV R3, RZ ;  /* 0x000000ff00037202 */ /* 0x000fe20000000f00 */
[----:B--2---:R-:W-:Y:S02]  /*2450*/  IMAD R123, R62, R66, RZ ;  /* 0x000000423e7b7224 */ /* 0x004fe400078e02ff */
[----:B------:R-:W-:Y:S02]  /*2460*/  IMAD.X R7, RZ, RZ, RZ, P0 ;  /* 0x000000ffff077224 */ /* 0x000fe400000e06ff */
[----:B------:R-:W-:-:S04]  /*2470*/  IMAD.WIDE.U32 R2, R17, R14, R2 ;  /* 0x0000000e11027225 */ /* 0x000fc800078e0002 */
[----:B------:R-:W-:-:S04]  /*2480*/  IMAD.WIDE.U32 R6, R16, R16, R6 ;  /* 0x0000001010067225 */ /* 0x000fc800078e0006 */
[----:B------:R-:W-:Y:S01]  /*2490*/  IMAD.MOV.U32 R4, RZ, RZ, R3 ;  /* 0x000000ffff047224 */ /* 0x000fe200078e0003 */
[----:B------:R-:W-:Y:S01]  /*24a0*/  IADD3 R42, P0, PT, R2, R7, RZ ;  /* 0x00000007022a7210 */ /* 0x000fe20007f1e0ff */
[----:B------:R-:W-:Y:S01]  /*24b0*/  IMAD.MOV.U32 R3, RZ, RZ, RZ ;  /* 0x000000ffff037224 */ /* 0x000fe200078e00ff */
[----:B------:R-:W-:Y:S01]  /*24c0*/  MOV R2, R6 ;  /* 0x0000000600027202 */ /* 0x000fe20000000f00 */
[----:B------:R-:W-:-:S04]  /*24d0*/  IMAD.WIDE.U32 R4, R17, R13, R4 ;  /* 0x0000000d11047225 */ /* 0x000fc800078e0004 */
[----:B------:R-:W-:Y:S02]  /*24e0*/  IMAD.X R43, RZ, RZ, RZ, P0 ;  /* 0x000000ffff2b7224 */ /* 0x000fe400000e06ff */
[----:B------:R-:W-:-:S04]  /*24f0*/  IMAD.WIDE.U32 R2, R17, R15, R2 ;  /* 0x0000000f11027225 */ /* 0x000fc800078e0002 */
[----:B------:R-:W-:-:S04]  /*2500*/  IMAD.WIDE.U32 R6, R16, R15, R42 ;  /* 0x0000000f10067225 */ /* 0x000fc800078e002a */
[----:B------:R-:W-:Y:S01]  /*2510*/  IMAD.MOV.U32 R50, RZ, RZ, RZ ;  /* 0x000000ffff327224 */ /* 0x000fe200078e00ff */
[----:B------:R-:W-:Y:S01]  /*2520*/  IADD3 R42, P0, PT, R4, R7, RZ ;  /* 0x00000007042a7210 */ /* 0x000fe20007f1e0ff */
[----:B------:R-:W-:Y:S01]  /*2530*/  IMAD.MOV.U32 R4, RZ, RZ, R5 ;  /* 0x000000ffff047224 */ /* 0x000fe200078e0005 */
[----:B------:R-:W-:Y:S01]  /*2540*/  IADD3 R44, P1, PT, R6, R3, RZ ;  /* 0x00000003062c7210 */ /* 0x000fe20007f3e0ff */
[----:B------:R-:W-:Y:S02]  /*2550*/  IMAD.MOV.U32 R5, RZ, RZ, RZ ;  /* 0x000000ffff057224 */ /* 0x000fe400078e00ff */
[----:B------:R-:W-:Y:S01]  /*2560*/  IMAD.X R43, RZ, RZ, RZ, P0 ;  /* 0x000000ffff2b7224 */ /* 0x000fe200000e06ff */
[----:B------:R-:W-:Y:S01]  /*2570*/  IADD3.X R45, PT, PT, RZ, RZ, RZ, P1, !PT ;  /* 0x000000ffff2d7210 */ /* 0x000fe20000ffe4ff */
[----:B------:R-:W-:-:S04]  /*2580*/  IMAD.WIDE.U32 R4, R17, R12, R4 ;  /* 0x0000000c11047225 */ /* 0x000fc800078e0004 */
[----:B------:R-:W-:-:S04]  /*2590*/  IMAD.WIDE.U32 R42, R16, R14, R42 ;  /* 0x0000000e102a7225 */ /* 0x000fc800078e002a */
[----:B------:R-:W-:Y:S01]  /*25a0*/  IMAD.WIDE.U32 R44, R16, R15, R44 ;  /* 0x0000000f102c7225 */ /* 0x000fe200078e002c */
[----:B------:R-:W-:-:S03]  /*25b0*/  IADD3 R6, P0, PT, R4, R43, RZ ;  /* 0x0000002b04067210 */ /* 0x000fc60007f1e0ff */
[----:B------:R-:W-:Y:S02]  /*25c0*/  IMAD.MOV.U32 R4, RZ, RZ, R5 ;  /* 0x000000ffff047224 */ /* 0x000fe400078e0005 */
[----:B------:R-:W-:Y:S01]  /*25d0*/  HFMA2 R5, -RZ, RZ, 0, 0 ;  /* 0x00000000ff057431 */ /* 0x000fe200000001ff */
[----:B------:R-:W-:Y:S01]  /*25e0*/  IADD3 R42, P1, PT, R42, R45, RZ ;  /* 0x0000002d2a2a7210 */ /* 0x000fe20007f3e0ff */
[----:B------:R-:W-:Y:S01]  /*25f0*/  IMAD.MOV.U32 R74, RZ, RZ, R44 ;  /* 0x000000ffff4a7224 */ /* 0x000fe200078e002c */
[----:B------:R-:W-:Y:S01]  /*2600*/  IADD3.X R7, PT, PT, RZ, RZ, RZ, P0, !PT ;  /* 0x000000ffff077210 */ /* 0x000fe200007fe4ff */
[----:B------:R-:W-:Y:S01]  /*2610*/  HFMA2 R45, -RZ, RZ, 0, 0 ;  /* 0x00000000ff2d7431 */ /* 0x000fe200000001ff */
[----:B------:R-:W-:Y:S01]  /*2620*/  LOP3.LUT R44, R62, 0xfffffffd, RZ, 0xc0, !PT ;  /* 0xfffffffd3e2c7812 */ /* 0x000fe200078ec0ff */
[----:B------:R-:W-:Y:S01]  /*2630*/  IMAD.X R43, RZ, RZ, RZ, P1 ;  /* 0x000000ffff2b7224 */ /* 0x000fe200008e06ff */
[----:B------:R-:W-:Y:S01]  /*2640*/  CS2R R62, SRZ ;  /* 0x00000000003e7805 */ /* 0x000fe2000001ff00 */
[----:B------:R-:W-:-:S04]  /*2650*/  IMAD.WIDE.U32 R60, R16, R13, R6 ;  /* 0x0000000d103c7225 */ /* 0x000fc800078e0006 */
[----:B------:R-:W-:-:S04]  /*2660*/  IMAD.WIDE.U32 R4, R17, R11, R4 ;  /* 0x0000000b11047225 */ /* 0x000fc800078e0004 */
[----:B------:R-:W-:Y:S01]  /*2670*/  IMAD.WIDE.U32 R42, R15, R15, R42 ;  /* 0x0000000f0f2a7225 */ /* 0x000fe200078e002a */
[----:B------:R-:W-:Y:S02]  /*2680*/  IADD3 R6, P0, PT, R4, R61, RZ ;  /* 0x0000003d04067210 */ /* 0x000fe40007f1e0ff */
[----:B------:R-:W-:Y:S01]  /*2690*/  MOV R116, R5 ;  /* 0x0000000500747202 */ /* 0x000fe20000000f00 */
[C---:B------:R-:W-:Y:S01]  /*26a0*/  IMAD.WIDE.U32 R74, R17.reuse, R14, R74 ;  /* 0x0000000e114a7225 */ /* 0x040fe200078e004a */
[----:B------:R-:W-:Y:S02]  /*26b0*/  IADD3 R60, P1, PT, R60, R43, RZ ;  /* 0x0000002b3c3c7210 */ /* 0x000fe40007f3e0ff */
[----:B------:R-:W-:Y:S01]  /*26c0*/  IADD3.X R7, PT, PT, RZ, RZ, RZ, P0, !PT ;  /* 0x000000ffff077210 */ /* 0x000fe200007fe4ff */
[----:B------:R-:W-:Y:S01]  /*26d0*/  IMAD.WIDE.U32 R116, R17, R10, R116 ;  /* 0x0000000a11747225 */ /* 0x000fe200078e0074 */
[----:B------:R-:W-:Y:S02]  /*26e0*/  IADD3 R48, P2, PT, R42, R75, RZ ;  /* 0x0000004b2a307210 */ /* 0x000fe40007f5e0ff */
[----:B------:R-:W2:Y:S01]  /*26f0*/  LDC.64 R42, c[0x3][RZ] ;  /* 0x00c00000ff2a7b82 */ /* 0x000ea20000000a00 */
[----:B------:R-:W-:-:S02]  /*2700*/  IMAD.X R61, RZ, RZ, RZ, P1 ;  /* 0x000000ffff3d7224 */ /* 0x000fc400008e06ff */
[----:B------:R-:W-:Y:S02]  /*2710*/  IMAD.X R49, RZ, RZ, RZ, P2 ;  /* 0x000000ffff317224 */ /* 0x000fe400010e06ff */
[----:B------:R-:W-:-:S04]  /*2720*/  IMAD.WIDE.U32 R4, R16, R12, R6 ;  /* 0x0000000c10047225 */ /* 0x000fc800078e0006 */
[----:B------:R-:W-:Y:S01]  /*2730*/  IMAD.WIDE.U32 R60, R15, R14, R60 ;  /* 0x0000000e0f3c7225 */ /* 0x000fe200078e003c */
[----:B------:R-:W-:-:S03]  /*2740*/  IADD3 R6, P0, PT, R116, R5, RZ ;  /* 0x0000000574067210 */ /* 0x000fc60007f1e0ff */
[----:B------:R-:W-:Y:S01]  /*2750*/  IMAD.WIDE.U32 R48, R16, R14, R48 ;  /* 0x0000000e10307225 */ /* 0x000fe200078e0030 */
[----:B------:R-:W-:-:S03]  /*2760*/  IADD3 R4, P1, PT, R4, R61, RZ ;  /* 0x0000003d04047210 */ /* 0x000fc60007f3e0ff */
[----:B------:R-:W-:Y:S01]  /*2770*/  IMAD.X R7, RZ, RZ, RZ, P0 ;  /* 0x000000ffff077224 */ /* 0x000fe200000e06ff */
[----:B------:R-:W-:Y:S01]  /*2780*/  IADD3 R60, P2, PT, R60, R49, RZ ;  /* 0x000000313c3c7210 */ /* 0x000fe20007f5e0ff */
[----:B------:R-:W-:Y:S01]  /*2790*/  IMAD.MOV.U32 R49, RZ, RZ, RZ ;  /* 0x000000ffff317224 */ /* 0x000fe200078e00ff */
[----:B------:R-:W-:Y:S01]  /*27a0*/  IADD3.X R5, PT, PT, RZ, RZ, RZ, P1, !PT ;  /* 0x000000ffff057210 */ /* 0x000fe20000ffe4ff */
[----:B------:R-:W-:-:S04]  /*27b0*/  IMAD.WIDE.U32 R6, R16, R11, R6 ;  /* 0x0000000b10067225 */ /* 0x000fc800078e0006 */
[----:B------:R-:W-:Y:S01]  /*27c0*/  IMAD.X R61, RZ, RZ, RZ, P2 ;  /* 0x000000ffff3d7224 */ /* 0x000fe200010e06ff */
[----:B------:R-:W-:Y:S01]  /*27d0*/  IADD3 R116, P0, PT, R117, R7, RZ ;  /* 0x0000000775747210 */ /* 0x000fe20007f1e0ff */
[----:B------:R-:W-:-:S03]  /*27e0*/  IMAD.WIDE.U32 R4, R15, R13, R4 ;  /* 0x0000000d0f047225 */ /* 0x000fc600078e0004 */
[----:B------:R-:W-:Y:S01]  /*27f0*/  IADD3.X R117, PT, PT, RZ, RZ, RZ, P0, !PT ;  /* 0x000000ffff757210 */ /* 0x000fe200007fe4ff */
        /* <DEDUP_REMOVED lines=23> */
[----:B------:R-:W-:Y:S01]  /*2970*/  IMAD.MOV.U32 R61, RZ, RZ, RZ ;  /* 0x000000ffff3d7224 */ /* 0x000fe200078e00ff */
[----:B------:R-:W-:Y:S01]  /*2980*/  IADD3 R6, P2, PT, R6, R5, RZ ;  /* 0x0000000506067210 */ /* 0x000fe20007f5e0ff */
[----:B------:R-:W-:Y:S01]  /*2990*/  IMAD.X R117, RZ, RZ, RZ, P0 ;  /* 0x000000ffff757224 */ /* 0x000fe200000e06ff */
[----:B------:R-:W-:Y:S01]  /*29a0*/  IADD3.X R105, PT, PT, RZ, RZ, RZ, P1, !PT ;  /* 0x000000ffff697210 */ /* 0x000fe20000ffe4ff */
[----:B------:R-:W-:-:S04]  /*29b0*/  IMAD.WIDE.U32 R60, R17, R12, R60 ;  /* 0x0000000c113c7225 */ /* 0x000fc800078e003c */
        /* <DEDUP_REMOVED lines=8> */
[----:B------:R-:W-:Y:S02]  /*2a40*/  IMAD.X R101, RZ, RZ, RZ, P0 ;  /* 0x000000ffff657224 */ /* 0x000fe400000e06ff */
[----:B--2---:R-:W-:-:S04]  /*2a50*/  IMAD.HI.U32 R44, R123, R42, R44 ;  /* 0x0000002a7b2c7227 */ /* 0x004fc800078e002c */
[----:B------:R-:W-:Y:S01]  /*2a60*/  IMAD.X R105, RZ, RZ, RZ, P1 ;  /* 0x000000ffff697224 */ /* 0x000fe200008e06ff */
[----:B------:R-:W-:Y:S01]  /*2a70*/  IADD3 R47, PT, PT, R44, R65, RZ ;  /* 0x000000412c2f7210 */ /* 0x000fe20007ffe0ff */
[----:B------:R-:W-:Y:S01]  /*2a80*/  IMAD.WIDE.U32 R4, R16, R12, R4 ;  /* 0x0000000c10047225 */ /* 0x000fe200078e0004 */
[----:B------:R-:W2:Y:S02]  /*2a90*/  LDC.64 R44, c[0x3][0x8] ;  /* 0x00c00200ff2c7b82 */ /* 0x000ea40000000a00 */
[----:B------:R-:W-:Y:S01]  /*2aa0*/  IADD3 R46, P4, PT, R46, R47, RZ ;  /* 0x0000002f2e2e7210 */ /* 0x000fe20007f9e0ff */
[----:B------:R-:W-:Y:S01]  /*2ab0*/  IMAD.WIDE.U32 R100, R14, R11, R100 ;  /* 0x0000000b0e647225 */ /* 0x000fe200078e0064 */
[----:B------:R-:W-:Y:S02]  /*2ac0*/  IADD3 R6, P2, PT, R6, R5, RZ ;  /* 0x0000000506067210 */ /* 0x000fe40007f5e0ff */
[----:B------:R-:W-:Y:S01]  /*2ad0*/  IADD3.X R47, PT, PT, RZ, RZ, RZ, P4, !PT ;  /* 0x000000ffff2f7210 */ /* 0x000fe200027fe4ff */
[----:B------:R-:W-:Y:S01]  /*2ae0*/  IMAD.WIDE.U32 R104, R13, R13, R104 ;  /* 0x0000000d0d687225 */ /* 0x000fe200078e0068 */
[----:B------:R-:W-:-:S03]  /*2af0*/  IADD3 R116, P0, PT, R117, R101, RZ ;  /* 0x0000006575747210 */ /* 0x000fc60007f1e0ff */
[----:B------:R-:W-:Y:S01]  /*2b00*/  IMAD.X R7, RZ, RZ, RZ, P2 ;  /* 0x000000ffff077224 */ /* 0x000fe200010e06ff */
[----:B------:R-:W-:Y:S01]  /*2b10*/  IADD3 R100, P1, PT, R100, R105, RZ ;  /* 0x0000006964647210 */ /* 0x000fe20007f3e0ff */
[----:B------:R-:W-:Y:S02]  /*2b20*/  IMAD.X R117, RZ, RZ, RZ, P0 ;  /* 0x000000ffff757224 */ /* 0x000fe400000e06ff */
[----:B------:R-:W-:Y:S02]  /*2b30*/  IMAD.MOV.U32 R5, RZ, RZ, RZ ;  /* 0x000000ffff057224 */ /* 0x000fe400078e00ff */
[----:B------:R-:W-:Y:S02]  /*2b40*/  IMAD.X R101, RZ, RZ, RZ, P1 ;  /* 0x000000ffff657224 */ /* 0x000fe400008e06ff */
[----:B------:R-:W-:-:S04]  /*2b50*/  IMAD.WIDE.U32 R6, R15, R12, R6 ;  /* 0x0000000c0f067225 */ /* 0x000fc800078e0006 */
[----:B------:R-:W-:Y:S01]  /*2b60*/  IMAD.WIDE.U32 R116, R14, R10, R116 ;  /* 0x0000000a0e747225 */ /* 0x000fe200078e0074 */
[----:B------:R-:W-:-:S03]  /*2b70*/  IADD3 R104, P2, PT, R104, R7, RZ ;  /* 0x0000000768687210 */ /* 0x000fc60007f5e0ff */
[----:B------:R-:W-:Y:S01]  /*2b80*/  IMAD.WIDE.U32 R100, R13, R12, R100 ;  /* 0x0000000c0d647225 */ /* 0x000fe200078e0064 */
[----:B------:R-:W-:-:S03]  /*2b90*/  IADD3.X R105, PT, PT, RZ, RZ, RZ, P2, !PT ;  /* 0x000000ffff697210 */ /* 0x000fc600017fe4ff */
[----:B------:R-:W-:Y:S01]  /*2ba0*/  IMAD.WIDE.U32 R46, R123, R43, R46 ;  /* 0x0000002b7b2e7225 */ /* 0x000fe200078e002e */
[----:B------:R-:W-:-:S03]  /*2bb0*/  IADD3 R78, P0, PT, R116, R101, RZ ;  /* 0x00000065744e7210 */ /* 0x000fc60007f1e0ff */
[----:B------:R-:W-:Y:S01]  /*2bc0*/  IMAD.WIDE.U32 R4, R17, R11, R4 ;  /* 0x0000000b11047225 */ /* 0x000fe200078e0004 */
[----:B------:R-:W-:-:S03]  /*2bd0*/  IADD3.X R79, PT, PT, RZ, RZ, RZ, P0, !PT ;  /* 0x000000ffff4f7210 */ /* 0x000fc600007fe4ff */
[----:B------:R-:W-:Y:S01]  /*2be0*/  IMAD.IADD R3, R47, 0x1, R64 ;  /* 0x000000012f037824 */ /* 0x000fe200078e0240 */
[----:B------:R-:W-:Y:S01]  /*2bf0*/  IADD3 R6, P3, PT, R6, R5, RZ ;  /* 0x0000000506067210 */ /* 0x000fe20007f7e0ff */
[----:B------:R-:W-:Y:S02]  /*2c00*/  IMAD R119, R46, R66, RZ ;  /* 0x000000422e777224 */ /* 0x000fe400078e02ff */
[----:B------:R-:W-:Y:S01]  /*2c10*/  IMAD.MOV.U32 R47, RZ, RZ, RZ ;  /* 0x000000ffff2f7224 */ /* 0x000fe200078e00ff */
[----:B------:R-:W-:Y:S01]  /*2c20*/  IADD3 R2, P0, PT, R2, R3, RZ ;  /* 0x0000000302027210 */ /* 0x000fe20007f1e0ff */
[----:B------:R-:W-:-:S04]  /*2c30*/  IMAD.WIDE.U32 R104, R14, R12, R104 ;  /* 0x0000000c0e687225 */ /* 0x000fc800078e0068 */
[----:B------:R-:W-:Y:S01]  /*2c40*/  IMAD.X R7, RZ, RZ, RZ, P3 ;  /* 0x000000ffff077224 */ /* 0x000fe200018e06ff */
[----:B------:R-:W-:Y:S01]  /*2c50*/  IADD3 R100, P1, PT, R100, R105, RZ ;  /* 0x0000006964647210 */ /* 0x000fe20007f3e0ff */
[----:B------:R-:W-:Y:S02]  /*2c60*/  IMAD.X R3, RZ, RZ, RZ, P0 ;  /* 0x000000ffff037224 */ /* 0x000fe400000e06ff */
[----:B------:R-:W-:-:S04]  /*2c70*/  IMAD.HI.U32 R46, R119, R42, R46 ;  /* 0x0000002a772e7227 */ /* 0x000fc800078e002e */
[----:B------:R-:W-:Y:S01]  /*2c80*/  IMAD.WIDE.U32 R6, R16, R11, R6 ;  /* 0x0000000b10067225 */ /* 0x000fe200078e0006 */
[----:B------:R-:W-:Y:S02]  /*2c90*/  IADD3 R73, PT, PT, R65, R46, RZ ;  /* 0x0000002e41497210 */ /* 0x000fe40007ffe0ff */
[----:B------:R-:W4:Y:S01]  /*2ca0*/  LDC.64 R46, c[0x3][0x10] ;  /* 0x00c00400ff2e7b82 */ /* 0x000f220000000a00 */
[----:B--2---:R-:W-:Y:S01]  /*2cb0*/  IMAD.WIDE.U32 R2, R123, R44, R2 ;  /* 0x0000002c7b027225 */ /* 0x004fe200078e0002 */
[----:B------:R-:W-:Y:S02]  /*2cc0*/  IADD3 R104, P2, PT, R104, R7, RZ ;  /* 0x0000000768687210 */ /* 0x000fe40007f5e0ff */
[----:B------:R-:W-:Y:S01]  /*2cd0*/  MOV R7, RZ ;  /* 0x000000ff00077202 */ /* 0x000fe20000000f00 */
[----:B------:R-:W-:Y:S01]  /*2ce0*/  IMAD.X R101, RZ, RZ, RZ, P1 ;  /* 0x000000ffff657224 */ /* 0x000fe200008e06ff */
[----:B------:R-:W-:Y:S01]  /*2cf0*/  IADD3 R72, P1, PT, R73, R2, RZ ;  /* 0x0000000249487210 */ /* 0x000fe20007f3e0ff */
[----:B------:R-:W-:-:S02]  /*2d00*/  IMAD.IADD R3, R3, 0x1, R63 ;  /* 0x0000000103037824 */ /* 0x000fc400078e023f */
[----:B------:R-:W-:Y:S02]  /*2d10*/  IMAD.X R105, RZ, RZ, RZ, P2 ;  /* 0x000000ffff697224 */ /* 0x000fe400010e06ff */
[----:B------:R-:W-:Y:S01]  /*2d20*/  IMAD.X R73, RZ, RZ, RZ, P1 ;  /* 0x000000ffff497224 */ /* 0x000fe200008e06ff */
[----:B------:R-:W-:Y:S01]  /*2d30*/  IADD3 R74, P4, PT, R74, R3, RZ ;  /* 0x000000034a4a7210 */ /* 0x000fe20007f9e0ff */
[----:B------:R-:W-:-:S03]  /*2d40*/  IMAD.WIDE.U32 R100, R13, R12, R100 ;  /* 0x0000000c0d647225 */ /* 0x000fc600078e0064 */
[----:B------:R-:W-:Y:S01]  /*2d50*/  IADD3.X R75, PT, PT, RZ, RZ, RZ, P4, !PT ;  /* 0x000000ffff4b7210 */ /* 0x000fe200027fe4ff */
[----:B------:R-:W-:-:S04]  /*2d60*/  IMAD.WIDE.U32 R104, R15, R11, R104 ;  /* 0x0000000b0f687225 */ /* 0x000fc800078e0068 */
[----:B------:R-:W-:Y:S01]  /*2d70*/  IMAD.WIDE.U32 R72, R119, R43, R72 ;  /* 0x0000002b77487225 */ /* 0x000fe200078e0048 */
[----:B------:R-:W-:-:S03]  /*2d80*/  IADD3 R100, P3, PT, R100, R105, RZ ;  /* 0x0000006964647210 */ /* 0x000fc60007f7e0ff */
[----:B------:R-:W-:-:S04]  /*2d90*/  IMAD.WIDE.U32 R78, R13, R11, R78 ;  /* 0x0000000b0d4e7225 */ /* 0x000fc800078e004e */
[----:B------:R-:W-:Y:S01]  /*2da0*/  IMAD.WIDE.U32 R74, R123, R45, R74 ;  /* 0x0000002d7b4a7225 */ /* 0x000fe200078e004a */
[----:B------:R-:W-:Y:S02]  /*2db0*/  IADD3 R78, P2, PT, R78, R101, RZ ;  /* 0x000000654e4e7210 */ /* 0x000fe40007f5e0ff */
[----:B------:R-:W-:Y:S01]  /*2dc0*/  IADD3 R116, P0, PT, R117, R79, RZ ;  /* 0x0000004f75747210 */ /* 0x000fe20007f1e0ff */
[----:B------:R-:W-:Y:S02]  /*2dd0*/  IMAD.IADD R3, R64, 0x1, R73 ;  /* 0x0000000140037824 */ /* 0x000fe400078e0249 */
[----:B------:R-:W-:Y:S01]  /*2de0*/  IMAD R99, R72, R66, RZ ;  /* 0x0000004248637224 */ /* 0x000fe200078e02ff */
[----:B------:R-:W-:Y:S01]  /*2df0*/  IADD3.X R117, PT, PT, RZ, RZ, RZ, P0, !PT ;  /* 0x000000ffff757210 */ /* 0x000fe200007fe4ff */
[----:B------:R-:W-:Y:S02]  /*2e00*/  IMAD.MOV.U32 R73, RZ, RZ, RZ ;  /* 0x000000ffff497224 */ /* 0x000fe400078e00ff */
[----:B------:R-:W-:Y:S01]  /*2e10*/  IMAD.X R101, RZ, RZ, RZ, P3 ;  /* 0x000000ffff657224 */ /* 0x000fe200018e06ff */
[----:B------:R-:W-:Y:S01]  /*2e20*/  IADD3 R2, P3, PT, R3, R74, RZ ;  /* 0x0000004a03027210 */ /* 0x000fe20007f7e0ff */
[----:B------:R-:W-:Y:S01]  /*2e30*/  IMAD.HI.U32 R72, R99, R42, R72 ;  /* 0x0000002a63487227 */ /* 0x000fe200078e0048 */
[----:B------:R-:W-:-:S02]  /*2e40*/  IADD3 R73, PT, PT, R75, R62, RZ ;  /* 0x0000003e4b497210 */ /* 0x000fc40007ffe0ff */
[----:B------:R-:W-:Y:S01]  /*2e50*/  IADD3.X R3, PT, PT, RZ, RZ, RZ, P3, !PT ;  /* 0x000000ffff037210 */ /* 0x000fe20001ffe4ff */
[----:B------:R-:W-:-:S04]  /*2e60*/  IMAD.WIDE.U32 R6, R17, R10, R6 ;  /* 0x0000000a11067225 */ /* 0x000fc800078e0006 */
[----:B------:R-:W-:Y:S01]  /*2e70*/  IMAD.X R79, RZ, RZ, RZ, P2 ;  /* 0x000000ffff4f7224 */ /* 0x000fe200010e06ff */
[----:B------:R-:W-:Y:S01]  /*2e80*/  IADD3 R104, P1, PT, R104, R7, RZ ;  /* 0x0000000768687210 */ /* 0x000fe20007f3e0ff */
[----:B------:R-:W-:Y:S01]  /*2e90*/  IMAD.IADD R5, R65, 0x1, R72 ;  /* 0x0000000141057824 */ /* 0x000fe200078e0248 */
[----:B------:R-:W-:Y:S01]  /*2ea0*/  IADD3 R72, P3, PT, R48, R73, RZ ;  /* 0x0000004930487210 */ /* 0x000fe20007f7e0ff */
[----:B------:R-:W-:-:S03]  /*2eb0*/  IMAD.WIDE.U32 R116, R13, R10, R116 ;  /* 0x0000000a0d747225 */ /* 0x000fc600078e0074 */
        /* <DEDUP_REMOVED lines=8> */
[----:B------:R-:W-:Y:S02]  /*2f40*/  IMAD.IADD R49, R63, 0x1, R3 ;  /* 0x000000013f317824 */ /* 0x000fe400078e0203 */
[----:B----4-:R-:W-:-:S04]  /*2f50*/  IMAD.WIDE.U32 R72, R123, R46, R72 ;  /* 0x0000002e7b487225 */ /* 0x010fc800078e0048 */
[----:B------:R-:W-:Y:S01]  /*2f60*/  IMAD.WIDE.U32 R104, R16, R10, R104 ;  /* 0x0000000a10687225 */ /* 0x000fe200078e0068 */
[----:B------:R-:W-:-:S03]  /*2f70*/  IADD3 R48, P3, PT, R49, R72, RZ ;  /* 0x0000004831307210 */ /* 0x000fc60007f7e0ff */
[----:B------:R-:W-:Y:S01]  /*2f80*/  IMAD.X R77, RZ, RZ, RZ, P0 ;  /* 0x000000ffff4d7224 */ /* 0x000fe200000e06ff */
[----:B------:R-:W-:Y:S01]  /*2f90*/  IADD3 R100, P1, PT, R100, R105, RZ ;  /* 0x0000006964647210 */ /* 0x000fe20007f3e0ff */
[----:B------:R-:W-:Y:S02]  /*2fa0*/  IMAD.X R79, RZ, RZ, RZ, P2 ;  /* 0x000000ffff4f7224 */ /* 0x000fe400010e06ff */
[----:B------:R-:W-:Y:S01]  /*2fb0*/  IMAD.X R3, RZ, RZ, RZ, P4 ;  /* 0x000000ffff037224 */ /* 0x000fe200020e06ff */
[----:B------:R-:W-:Y:S01]  /*2fc0*/  IADD3.X R101, PT, PT, RZ, RZ, RZ, P1, !PT ;  /* 0x000000ffff657210 */ /* 0x000fe20000ffe4ff */
[----:B------:R-:W-:-:S04]  /*2fd0*/  IMAD.WIDE.U32 R76, R12, R11, R76 ;  /* 0x0000000b0c4c7225 */ /* 0x000fc800078e004c */
[----:B------:R-:W-:Y:S01]  /*2fe0*/  IMAD.WIDE.U32 R78, R13, R11, R78 ;  /* 0x0000000b0d4e7225 */ /* 0x000fe200078e004e */
[----:B------:R-:W-:-:S03]  /*2ff0*/  IADD3 R116, P0, PT, R117, R77, RZ ;  /* 0x0000004d75747210 */ /* 0x000fc60007f1e0ff */
[----:B------:R-:W-:Y:S01]  /*3000*/  IMAD.WIDE.U32 R2, R99, R43, R2 ;  /* 0x0000002b63027225 */ /* 0x000fe200078e0002 */
[----:B------:R-:W-:Y:S02]  /*3010*/  IADD3 R76, P1, PT, R76, R79, RZ ;  /* 0x0000004f4c4c7210 */ /* 0x000fe40007f3e0ff */
[----:B------:R-:W-:Y:S01]  /*3020*/  IADD3.X R117, PT, PT, RZ, RZ, RZ, P0, !PT ;  /* 0x000000ffff757210 */ /* 0x000fe200007fe4ff */
[----:B------:R-:W-:Y:S02]  /*3030*/  IMAD.MOV.U32 R61, RZ, RZ, RZ ;  /* 0x000000ffff3d7224 */ /* 0x000fe400078e00ff */
[----:B------:R-:W-:Y:S02]  /*3040*/  IMAD.X R49, RZ, RZ, RZ, P3 ;  /* 0x000000ffff317224 */ /* 0x000fe400018e06ff */
[----:B------:R-:W-:Y:S01]  /*3050*/  IMAD.IADD R75, R64, 0x1, R3 ;  /* 0x00000001404b7824 */ /* 0x000fe200078e0203 */
[----:B------:R-:W-:Y:S01]  /*3060*/  IADD3 R73, PT, PT, R73, R61, RZ ;  /* 0x0000003d49497210 */ /* 0x000fe20007ffe0ff */
[----:B------:R-:W-:-:S02]  /*3070*/  IMAD R9, R2, R66, RZ ;  /* 0x0000004202097224 */ /* 0x000fc400078e02ff */
[----:B------:R-:W-:Y:S02]  /*3080*/  IMAD.MOV.U32 R3, RZ, RZ, RZ ;  /* 0x000000ffff037224 */ /* 0x000fe400078e00ff */
[----:B------:R-:W-:-:S04]  /*3090*/  IMAD.WIDE.U32 R48, R119, R45, R48 ;  /* 0x0000002d77307225 */ /* 0x000fc800078e0030 */
[----:B------:R-:W-:Y:S01]  /*30a0*/  IMAD.HI.U32 R0, R9, R42, R2 ;  /* 0x0000002a09007227 */ /* 0x000fe200078e0002 */
[----:B------:R-:W-:Y:S02]  /*30b0*/  IADD3 R2, P3, PT, R60, R73, RZ ;  /* 0x000000493c027210 */ /* 0x000fe40007f7e0ff */
[----:B------:R-:W-:Y:S01]  /*30c0*/  IADD3 R74, P0, PT, R75, R48, RZ ;  /* 0x000000304b4a7210 */ /* 0x000fe20007f1e0ff */
[----:B------:R-:W-:Y:S01]  /*30d0*/  IMAD.X R77, RZ, RZ, RZ, P1 ;  /* 0x000000ffff4d7224 */ /* 0x000fe200008e06ff */
[----:B------:R-:W-:Y:S01]  /*30e0*/  IADD3.X R3, PT, PT, RZ, RZ, RZ, P3, !PT ;  /* 0x000000ffff037210 */ /* 0x000fe20001ffe4ff */
[----:B------:R-:W-:-:S04]  /*30f0*/  IMAD.WIDE.U32 R116, R12, R10, R116 ;  /* 0x0000000a0c747225 */ /* 0x000fc800078e0074 */
[----:B------:R-:W-:-:S04]  /*3100*/  IMAD.WIDE.U32 R76, R12, R11, R76 ;  /* 0x0000000b0c4c7225 */ /* 0x000fc800078e004c */
[----:B------:R-:W-:Y:S01]  /*3110*/  IMAD.X R75, RZ, RZ, RZ, P0 ;  /* 0x000000ffff4b7224 */ /* 0x000fe200000e06ff */
[----:B------:R-:W-:Y:S01]  /*3120*/  IADD3 R72, P0, PT, R116, R77, RZ ;  /* 0x0000004d74487210 */ /* 0x000fe20007f1e0ff */
[----:B------:R-:W-:Y:S02]  /*3130*/  IMAD.IADD R111, R62, 0x1, R49 ;  /* 0x000000013e6f7824 */ /* 0x000fe400078e0231 */
[----:B------:R-:W-:Y:S01]  /*3140*/  IMAD.WIDE.U32 R2, R123, R47, R2 ;  /* 0x0000002f7b027225 */ /* 0x000fe200078e0002 */
[----:B------:R-:W2:Y:S03]  /*3150*/  LDC.64 R48, c[0x3][0x18] ;  /* 0x00c00600ff307b82 */ /* 0x000ea60000000a00 */
[----:B------:R-:W-:-:S04]  /*3160*/  IMAD.WIDE.U32 R100, R15, R10, R100 ;  /* 0x0000000a0f647225 */ /* 0x000fc800078e0064 */
[----:B------:R-:W-:Y:S01]  /*3170*/  IMAD.X R73, RZ, RZ, RZ, P0 ;  /* 0x000000ffff497224 */ /* 0x000fe200000e06ff */
[----:B------:R-:W-:Y:S01]  /*3180*/  IADD3 R110, P0, PT, R111, R2, RZ ;  /* 0x000000026f6e7210 */ /* 0x000fe20007f1e0ff */
[----:B------:R-:W-:Y:S01]  /*3190*/  IMAD.IADD R5, R65, 0x1, R0 ;  /* 0x0000000141057824 */ /* 0x000fe200078e0200 */
[----:B------:R-:W-:Y:S01]  /*31a0*/  IADD3 R78, P2, PT, R78, R101, RZ ;  /* 0x000000654e4e7210 */ /* 0x000fe20007f5e0ff */
[----:B------:R-:W-:Y:S01]  /*31b0*/  IMAD.WIDE.U32 R74, R99, R44, R74 ;  /* 0x0000002c634a7225 */ /* 0x000fe200078e004a */
[----:B------:R-:W-:Y:S02]  /*31c0*/  IADD3.X R111, PT, PT, RZ, RZ, RZ, P0, !PT ;  /* 0x000000ffff6f7210 */ /* 0x000fe400007fe4ff */
[----:B------:R-:W-:Y:S01]  /*31d0*/  IADD3.X R79, PT, PT, RZ, RZ, RZ, P2, !PT ;  /* 0x000000ffff4f7210 */ /* 0x000fe200017fe4ff */
[----:B------:R-:W-:Y:S01]  /*31e0*/  IMAD.MOV.U32 R60, RZ, RZ, RZ ;  /* 0x000000ffff3c7224 */ /* 0x000fe200078e00ff */
[----:B------:R-:W-:Y:S01]  /*31f0*/  IADD3 R2, P2, PT, R5, R74, RZ ;  /* 0x0000004a05027210 */ /* 0x000fe20007f5e0ff */
[----:B------:R-:W-:Y:S01]  /*3200*/  IMAD.WIDE.U32 R110, R119, R46, R110 ;  /* 0x0000002e776e7225 */ /* 0x000fe200078e006e */
[----:B------:R-:W-:-:S03]  /*3210*/  IADD3 R75, PT, PT, R63, R75, RZ ;  /* 0x0000004b3f4b7210 */ /* 0x000fc60007ffe0ff */
[----:B------:R-:W-:Y:S01]  /*3220*/  IMAD.IADD R5, R3, 0x1, R60 ;  /* 0x0000000103057824 */ /* 0x000fe200078e023c */
[----:B------:R-:W-:Y:S01]  /*3230*/  IADD3 R110, P3, PT, R75, R110, RZ ;  /* 0x0000006e4b6e7210 */ /* 0x000fe20007f7e0ff */
[----:B------:R-:W-:Y:S02]  /*3240*/  IMAD.X R3, RZ, RZ, RZ, P2 ;  /* 0x000000ffff037224 */ /* 0x000fe400010e06ff */
[----:B------:R-:W-:Y:S01]  /*3250*/  IMAD.WIDE.U32 R72, R11, R11, R72 ;  /* 0x0000000b0b487225 */ /* 0x000fe200078e0048 */
[----:B------:R-:W-:-:S03]  /*3260*/  IADD3 R4, P2, PT, R4, R5, RZ ;  /* 0x0000000504047210 */ /* 0x000fc60007f5e0ff */
[----:B------:R-:W-:Y:S01]  /*3270*/  IMAD.WIDE.U32 R78, R14, R10, R78 ;  /* 0x0000000a0e4e7225 */ /* 0x000fe200078e004e */
[----:B------:R-:W-:-:S03]  /*3280*/  IADD3 R74, P0, PT, R117, R73, RZ ;  /* 0x00000049754a7210 */ /* 0x000fc60007f1e0ff */
[----:B------:R-:W-:Y:S01]  /*3290*/  IMAD.WIDE.U32 R2, R9, R43, R2 ;  /* 0x0000002b09027225 */ /* 0x000fe200078e0002 */
[----:B------:R-:W-:-:S03]  /*32a0*/  IADD3 R76, P1, PT, R76, R79, RZ ;  /* 0x0000004f4c4c7210 */ /* 0x000fc60007f3e0ff */
[----:B------:R-:W-:Y:S01]  /*32b0*/  IMAD.X R5, RZ, RZ, RZ, P2 ;  /* 0x000000ffff057224 */ /* 0x000fe200010e06ff */
[----:B------:R-:W-:Y:S01]  /*32c0*/  IADD3.X R77, PT, PT, RZ, RZ, RZ, P1, !PT ;  /* 0x000000ffff4d7210 */ /* 0x000fe20000ffe4ff */
[----:B------:R-:W-:Y:S02]  /*32d0*/  IMAD.IADD R73, R61, 0x1, R111 ;  /* 0x000000013d497824 */ /* 0x000fe400078e026f */
[----:B------:R-:W-:Y:S02]  /*32e0*/  IMAD.X R111, RZ, RZ, RZ, P3 ;  /* 0x000000ffff6f7224 */ /* 0x000fe400018e06ff */
[----:B------:R-:W-:Y:S01]  /*32f0*/  IMAD.IADD R7, R64, 0x1, R3 ;  /* 0x0000000140077824 */ /* 0x000fe200078e0203 */
[----:B------:R-:W-:Y:S01]  /*3300*/  MOV R3, RZ ;  /* 0x000000ff00037202 */ /* 0x000fe20000000f00 */
[----:B--2---:R-:W-:-:S04]  /*3310*/  IMAD.WIDE.U32 R4, R123, R48, R4 ;  /* 0x000000307b047225 */ /* 0x004fc800078e0004 */
[----:B------:R-:W-:Y:S01]  /*3320*/  IMAD R79, R2, R66, RZ ;  /* 0x00000042024f7224 */ /* 0x000fe200078e02ff */
[----:B------:R-:W-:Y:S01]  /*3330*/  IADD3 R4, P2, PT, R73, R4, RZ ;  /* 0x0000000449047210 */ /* 0x000fe20007f5e0ff */
[----:B------:R-:W-:-:S04]  /*3340*/  IMAD.WIDE.U32 R110, R99, R45, R110 ;  /* 0x0000002d636e7225 */ /* 0x000fc800078e006e */
[----:B------:R-:W-:Y:S01]  /*3350*/  IMAD.HI.U32 R0, R79, R42, R2 ;  /* 0x0000002a4f007227 */ /* 0x000fe200078e0002 */
[----:B------:R-:W-:-:S03]  /*3360*/  IADD3 R2, P3, PT, R7, R110, RZ ;  /* 0x0000006e07027210 */ /* 0x000fc60007f7e0ff */
[----:B------:R-:W-:Y:S01]  /*3370*/  IMAD.IADD R3, R5, 0x1, R59 ;  /* 0x0000000105037824 */ /* 0x000fe200078e023b */
[----:B------:R-:W-:Y:S01]  /*3380*/  IADD3 R73, PT, PT, R65, R0, RZ ;  /* 0x0000000041497210 */ /* 0x000fe20007ffe0ff */
[----:B------:R-:W-:Y:S02]  /*3390*/  IMAD.X R5, RZ, RZ, RZ, P2 ;  /* 0x000000ffff057224 */ /* 0x000fe400010e06ff */
[----:B------:R-:W-:Y:S01]  /*33a0*/  IMAD.IADD R111, R62, 0x1, R111 ;  /* 0x000000013e6f7824 */ /* 0x000fe200078e026f */
[----:B------:R-:W-:Y:S01]  /*33b0*/  IADD3 R6, P2, PT, R6, R3, RZ ;  /* 0x0000000306067210 */ /* 0x000fe20007f5e0ff */
[----:B------:R-:W-:Y:S02]  /*33c0*/  IMAD.X R3, RZ, RZ, RZ, P3 ;  /* 0x000000ffff037224 */ /* 0x000fe400018e06ff */
[----:B------:R-:W-:-:S04]  /*33d0*/  IMAD.WIDE.U32 R4, R119, R47, R4 ;  /* 0x0000002f77047225 */ /* 0x000fc800078e0004 */
[----:B------:R-:W-:Y:S01]  /*33e0*/  IMAD.WIDE.U32 R2, R9, R44, R2 ;  /* 0x0000002c09027225 */ /* 0x000fe200078e0002 */
[----:B------:R-:W-:Y:S02]  /*33f0*/  IADD3 R4, P3, PT, R111, R4, RZ ;  /* 0x000000046f047210 */ /* 0x000fe40007f7e0ff */
[----:B------:R-:W-:Y:S01]  /*3400*/  IADD3 R75, PT, PT, R60, R5, RZ ;  /* 0x000000053c4b7210 */ /* 0x000fe20007ffe0ff */
[----:B------:R-:W-:Y:S01]  /*3410*/  IMAD.X R7, RZ, RZ, RZ, P2 ;  /* 0x000000ffff077224 */ /* 0x000fe200010e06ff */
[----:B------:R-:W-:Y:S01]  /*3420*/  IADD3 R2, P2, PT, R73, R2, RZ ;  /* 0x0000000249027210 */ /* 0x000fe20007f5e0ff */
[----:B------:R-:W-:Y:S02]  /*3430*/  IMAD.IADD R73, R63, 0x1, R3 ;  /* 0x000000013f497824 */ /* 0x000fe400078e0203 */
[----:B------:R-:W-:Y:S01]  /*3440*/  IMAD.X R5, RZ, RZ, RZ, P3 ;  /* 0x000000ffff057224 */ /* 0x000fe200018e06ff */
[----:B------:R-:W-:Y:S01]  /*3450*/  IADD3.X R3, PT, PT, RZ, RZ, RZ, P2, !PT ;  /* 0x000000ffff037210 */ /* 0x000fe200017fe4ff */
[----:B------:R-:W-:-:S04]  /*3460*/  IMAD.WIDE.U32 R6, R123, R49, R6 ;  /* 0x000000317b067225 */ /* 0x000fc800078e0006 */
[----:B------:R-:W-:Y:S01]  /*3470*/  IMAD.WIDE.U32 R4, R99, R46, R4 ;  /* 0x0000002e63047225 */ /* 0x000fe200078e0004 */
[----:B------:R-:W-:-:S03]  /*3480*/  IADD3 R6, P2, PT, R75, R6, RZ ;  /* 0x000000064b067210 */ /* 0x000fc60007f5e0ff */
[----:B------:R-:W-:Y:S01]  /*3490*/  IMAD.WIDE.U32 R2, R79, R43, R2 ;  /* 0x0000002b4f027225 */ /* 0x000fe200078e0002 */
[----:B------:R-:W-:-:S03]  /*34a0*/  IADD3 R4, P3, PT, R73, R4, RZ ;  /* 0x0000000449047210 */ /* 0x000fc60007f7e0ff */
[----:B------:R-:W-:Y:S02]  /*34b0*/  IMAD.IADD R73, R64, 0x1, R3 ;  /* 0x0000000140497824 */ /* 0x000fe400078e0203 */
[----:B------:R-:W-:Y:S02]  /*34c0*/  HFMA2 R3, -RZ, RZ, 0, 0 ;  /* 0x00000000ff037431 */ /* 0x000fe400000001ff */
[----:B------:R-:W-:-:S04]  /*34d0*/  IMAD.WIDE.U32 R76, R13, R10, R76 ;  /* 0x0000000a0d4c7225 */ /* 0x000fc800078e004c */
[----:B------:R-:W-:Y:S01]  /*34e0*/  IMAD.IADD R105, R7, 0x1, R50 ;  /* 0x0000000107697824 */ /* 0x000fe200078e0232 */
[----:B------:R-:W-:Y:S01]  /*34f0*/  IADD3.X R7, PT, PT, RZ, RZ, RZ, P2, !PT ;  /* 0x000000ffff077210 */ /* 0x000fe200017fe4ff */
[----:B------:R-:W-:Y:S01]  /*3500*/  IMAD.IADD R75, R61, 0x1, R5 ;  /* 0x000000013d4b7824 */ /* 0x000fe200078e0205 */
[----:B------:R-:W-:Y:S01]  /*3510*/  IADD3 R72, P1, PT, R72, R77, RZ ;  /* 0x0000004d48487210 */ /* 0x000fe20007f3e0ff */
[----:B------:R-:W-:Y:S01]  /*3520*/  IMAD.X R5, RZ, RZ, RZ, P3 ;  /* 0x000000ffff057224 */ /* 0x000fe200018e06ff */
[----:B------:R-:W-:Y:S01]  /*3530*/  IADD3 R105, P2, PT, R104, R105, RZ ;  /* 0x0000006968697210 */ /* 0x000fe20007f5e0ff */
[----:B------:R-:W-:Y:S02]  /*3540*/  IMAD R77, R2, R66, RZ ;  /* 0x00000042024d7224 */ /* 0x000fe400078e02ff */
[----:B------:R-:W-:-:S04]  /*3550*/  IMAD.WIDE.U32 R6, R119, R48, R6 ;  /* 0x0000003077067225 */ /* 0x000fc800078e0006 */
[----:B------:R-:W-:-:S04]  /*3560*/  IMAD.WIDE.U32 R4, R9, R45, R4 ;  /* 0x0000002d09047225 */ /* 0x000fc800078e0004 */
[----:B------:R-:W-:Y:S01]  /*3570*/  IMAD.HI.U32 R0, R77, R42, R2 ;  /* 0x0000002a4d007227 */ /* 0x000fe200078e0002 */
[----:B------:R-:W-:Y:S02]  /*3580*/  IADD3 R2, P3, PT, R75, R6, RZ ;  /* 0x000000064b027210 */ /* 0x000fe40007f7e0ff */
[----:B------:R-:W-:Y:S01]  /*3590*/  IADD3 R4, P4, PT, R73, R4, RZ ;  /* 0x0000000449047210 */ /* 0x000fe20007f9e0ff */
[----:B------:R-:W-:Y:S01]  /*35a0*/  IMAD.IADD R6, R59, 0x1, R7 ;  /* 0x000000013b067824 */ /* 0x000fe200078e0207 */
[----:B------:R-:W-:Y:S01]  /*35b0*/  IADD3.X R3, PT, PT, RZ, RZ, RZ, P3, !PT ;  /* 0x000000ffff037210 */ /* 0x000fe20001ffe4ff */
[----:B------:R-:W-:Y:S02]  /*35c0*/  IMAD.X R101, RZ, RZ, RZ, P2 ;  /* 0x000000ffff657224 */ /* 0x000fe400010e06ff */
[----:B------:R-:W-:Y:S01]  /*35d0*/  IMAD.IADD R75, R62, 0x1, R5 ;  /* 0x000000013e4b7824 */ /* 0x000fe200078e0205 */
[----:B------:R-:W-:Y:S01]  /*35e0*/  IADD3 R6, P2, PT, R6, R105, RZ ;  /* 0x0000006906067210 */ /* 0x000fe20007f5e0ff */
[----:B------:R-:W-:Y:S01]  /*35f0*/  IMAD.X R5, RZ, RZ, RZ, P4 ;  /* 0x000000ffff057224 */ /* 0x000fe200020e06ff */
[----:B------:R-:W-:Y:S01]  /*3600*/  IADD3 R101, P3, PT, R100, R101, RZ ;  /* 0x0000006564657210 */ /* 0x000fe20007f7e0ff */
[----:B------:R-:W-:Y:S01]  /*3610*/  IMAD.WIDE.U32 R2, R99, R47, R2 ;  /* 0x0000002f63027225 */ /* 0x000fe200078e0002 */
[----:B------:R-:W-:-:S03]  /*3620*/  IADD3.X R7, PT, PT, RZ, RZ, RZ, P2, !PT ;  /* 0x000000ffff077210 */ /* 0x000fc600017fe4ff */
[----:B------:R-:W-:Y:S01]  /*3630*/  IMAD.IADD R73, R65, 0x1, R0 ;  /* 0x0000000141497824 */ /* 0x000fe200078e0200 */
[----:B------:R-:W-:Y:S01]  /*3640*/  IADD3 R2, P4, PT, R75, R2, RZ ;  /* 0x000000024b027210 */ /* 0x000fe20007f9e0ff */
[----:B------:R-:W-:-:S04]  /*3650*/  IMAD.WIDE.U32 R4, R79, R44, R4 ;  /* 0x0000002c4f047225 */ /* 0x000fc800078e0004 */
[----:B------:R-:W-:Y:S01]  /*3660*/  IMAD.WIDE.U32 R6, R119, R49, R6 ;  /* 0x0000003177067225 */ /* 0x000fe200078e0006 */
[----:B------:R-:W-:-:S03]  /*3670*/  IADD3 R4, P2, PT, R73, R4, RZ ;  /* 0x0000000449047210 */ /* 0x000fc60007f5e0ff */
[----:B------:R-:W-:Y:S01]  /*3680*/  IMAD.IADD R75, R60, 0x1, R3 ;  /* 0x000000013c4b7824 */ /* 0x000fe200078e0203 */
[----:B------:R-:W-:Y:S01]  /*3690*/  IADD3.X R3, PT, PT, RZ, RZ, RZ, P4, !PT ;  /* 0x000000ffff037210 */ /* 0x000fe200027fe4ff */
[----:B------:R-:W-:Y:S01]  /*36a0*/  IMAD.IADD R73, R63, 0x1, R5 ;  /* 0x000000013f497824 */ /* 0x000fe200078e0205 */
[----:B------:R-:W-:Y:S01]  /*36b0*/  IADD3 R0, PT, PT, R50, R7, RZ ;  /* 0x0000000732007210 */ /* 0x000fe20007ffe0ff */
[----:B------:R-:W-:Y:S01]  /*36c0*/  IMAD.X R5, RZ, RZ, RZ, P3 ;  /* 0x000000ffff057224 */ /* 0x000fe200018e06ff */
[----:B------:R-:W-:Y:S01]  /*36d0*/  IADD3 R6, P4, PT, R75, R6, RZ ;  /* 0x000000064b067210 */ /* 0x000fe20007f9e0ff */
[----:B------:R-:W-:-:S03]  /*36e0*/  IMAD.WIDE.U32 R2, R9, R46, R2 ;  /* 0x0000002e09027225 */ /* 0x000fc600078e0002 */
[----:B------:R-:W-:Y:S01]  /*36f0*/  IADD3 R75, P3, PT, R78, R5, RZ ;  /* 0x000000054e4b7210 */ /* 0x000fe20007f7e0ff */
[----:B------:R-:W-:Y:S01]  /*3700*/  IMAD.X R7, RZ, RZ, RZ, P4 ;  /* 0x000000ffff077224 */ /* 0x000fe200020e06ff */
[----:B------:R-:W-:Y:S01]  /*3710*/  IADD3 R78, P4, PT, R0, R101, RZ ;  /* 0x00000065004e7210 */ /* 0x000fe20007f9e0ff */
[----:B------:R-:W-:Y:S01]  /*3720*/  IMAD.X R5, RZ, RZ, RZ, P2 ;  /* 0x000000ffff057224 */ /* 0x000fe200010e06ff */
[----:B------:R-:W-:Y:S01]  /*3730*/  IADD3 R3, PT, PT, R61, R3, RZ ;  /* 0x000000033d037210 */ /* 0x000fe20007ffe0ff */
[----:B------:R-:W-:Y:S01]  /*3740*/  IMAD.WIDE.U32 R6, R99, R48, R6 ;  /* 0x0000003063067225 */ /* 0x000fe200078e0006 */
[----:B------:R-:W-:-:S03]  /*3750*/  IADD3 R2, P2, PT, R73, R2, RZ ;  /* 0x0000000249027210 */ /* 0x000fc60007f5e0ff */
[----:B------:R-:W-:Y:S01]  /*3760*/  IMAD.X R0, RZ, RZ, RZ, P4 ;  /* 0x000000ffff007224 */ /* 0x000fe200020e06ff */
[----:B------:R-:W-:Y:S01]  /*3770*/  IADD3 R7, PT, PT, R59, R7, RZ ;  /* 0x000000073b077210 */ /* 0x000fe20007ffe0ff */
[----:B------:R-:W-:Y:S01]  /*3780*/  IMAD.WIDE.U32 R4, R77, R43, R4 ;  /* 0x0000002b4d047225 */ /* 0x000fe200078e0004 */
[----:B------:R-:W-:Y:S02]  /*3790*/  IADD3 R6, P4, PT, R3, R6, RZ ;  /* 0x0000000603067210 */ /* 0x000fe40007f9e0ff */
[----:B------:R-:W-:Y:S01]  /*37a0*/  IADD3 R0, P5, PT, R0, R75, RZ ;  /* 0x0000004b00007210 */ /* 0x000fe20007fbe0ff */
[----:B------:R-:W-:Y:S01]  /*37b0*/  IMAD.IADD R101, R64, 0x1, R5 ;  /* 0x0000000140657824 */ /* 0x000fe200078e0205 */
[----:B------:R-:W-:Y:S01]  /*37c0*/  IADD3.X R3, PT, PT, RZ, RZ, RZ, P2, !PT ;  /* 0x000000ffff037210 */ /* 0x000fe200017fe4ff */
[----:B------:R-:W-:Y:S01]  /*37d0*/  IMAD R111, R4, R66, RZ ;  /* 0x00000042046f7224 */ /* 0x000fe200078e02ff */
[----:B------:R-:W-:Y:S01]  /*37e0*/  IADD3.X R75, PT, PT, RZ, RZ, RZ, P0, !PT ;  /* 0x000000ffff4b7210 */ /* 0x000fe200007fe4ff */
[----:B------:R-:W-:-:S02]  /*37f0*/  IMAD.MOV.U32 R5, RZ, RZ, RZ ;  /* 0x000000ffff057224 */ /* 0x000fc400078e00ff */
[----:B------:R-:W-:Y:S02]  /*3800*/  IMAD.X R73, RZ, RZ, RZ, P3 ;  /* 0x000000ffff497224 */ /* 0x000fe400018e06ff */
[----:B------:R-:W-:Y:S02]  /*3810*/  IMAD.X R105, RZ, RZ, RZ, P5 ;  /* 0x000000ffff697224 */ /* 0x000fe400028e06ff */
[----:B------:R-:W-:Y:S01]  /*3820*/  IMAD.HI.U32 R102, R111, R42, R4 ;  /* 0x0000002a6f667227 */ /* 0x000fe200078e0004 */
[----:B------:R-:W-:Y:S02]  /*3830*/  IADD3 R4, P5, PT, R7, R78, RZ ;  /* 0x0000004e07047210 */ /* 0x000fe40007fbe0ff */
[----:B------:R-:W-:Y:S01]  /*3840*/  IADD3 R76, P3, PT, R76, R73, RZ ;  /* 0x000000494c4c7210 */ /* 0x000fe20007f7e0ff */
[----:B------:R-:W-:-:S03]  /*3850*/  IMAD.WIDE.U32 R2, R79, R45, R2 ;  /* 0x0000002d4f027225 */ /* 0x000fc600078e0002 */
[----:B------:R-:W-:Y:S01]  /*3860*/  IADD3 R105, P2, PT, R105, R76, RZ ;  /* 0x0000004c69697210 */ /* 0x000fe20007f5e0ff */
[----:B------:R-:W-:Y:S01]  /*3870*/  IMAD.X R7, RZ, RZ, RZ, P4 ;  /* 0x000000ffff077224 */ /* 0x000fe200020e06ff */
[----:B------:R-:W-:Y:S01]  /*3880*/  IADD3 R3, PT, PT, R62, R3, RZ ;  /* 0x000000033e037210 */ /* 0x000fe20007ffe0ff */
[----:B------:R-:W-:Y:S02]  /*3890*/  IMAD.X R73, RZ, RZ, RZ, P1 ;  /* 0x000000ffff497224 */ /* 0x000fe400008e06ff */
[----:B------:R-:W-:Y:S01]  /*38a0*/  IMAD.X R5, RZ, RZ, RZ, P5 ;  /* 0x000000ffff057224 */ /* 0x000fe200028e06ff */
[----:B------:R-:W-:Y:S01]  /*38b0*/  IADD3 R2, P5, PT, R101, R2, RZ ;  /* 0x0000000265027210 */ /* 0x000fe20007fbe0ff */
[----:B------:R-:W-:-:S04]  /*38c0*/  IMAD.WIDE.U32 R6, R9, R47, R6 ;  /* 0x0000002f09067225 */ /* 0x000fc800078e0006 */
[----:B------:R-:W-:-:S04]  /*38d0*/  IMAD.WIDE.U32 R74, R11, R10, R74 ;  /* 0x0000000a0b4a7225 */ /* 0x000fc800078e004a */
[----:B------:R-:W-:-:S04]  /*38e0*/  IMAD.WIDE.U32 R72, R12, R10, R72 ;  /* 0x0000000a0c487225 */ /* 0x000fc800078e0048 */
[----:B------:R-:W-:Y:S01]  /*38f0*/  IMAD.WIDE.U32 R100, R99, R49, R4 ;  /* 0x0000003163647225 */ /* 0x000fe200078e0004 */
[----:B------:R-:W-:Y:S02]  /*3900*/  IADD3 R4, P0, PT, R74, R73, RZ ;  /* 0x000000494a047210 */ /* 0x000fe40007f1e0ff */
[----:B------:R-:W-:Y:S01]  /*3910*/  IADD3.X R74, PT, PT, RZ, RZ, RZ, P2, !PT ;  /* 0x000000ffff4a7210 */ /* 0x000fe200017fe4ff */
[----:B------:R-:W-:Y:S01]  /*3920*/  IMAD.X R5, RZ, RZ, RZ, P3 ;  /* 0x000000ffff057224 */ /* 0x000fe200018e06ff */
[----:B------:R-:W-:Y:S01]  /*3930*/  IADD3 R6, P3, PT, R3, R6, RZ ;  /* 0x0000000603067210 */ /* 0x000fe20007f7e0ff */
[----:B------:R-:W-:Y:S02]  /*3940*/  IMAD.IADD R7, R60, 0x1, R7 ;  /* 0x000000013c077824 */ /* 0x000fe400078e0207 */
[----:B------:R-:W-:Y:S01]  /*3950*/  IMAD.X R3, RZ, RZ, RZ, P5 ;  /* 0x000000ffff037224 */ /* 0x000fe200028e06ff */
[----:B------:R-:W-:Y:S01]  /*3960*/  IADD3 R73, P1, PT, R72, R5, RZ ;  /* 0x0000000548497210 */ /* 0x000fe20007f3e0ff */
[----:B------:R-:W-:Y:S01]  /*3970*/  IMAD.IADD R99, R50, 0x1, R101 ;  /* 0x0000000132637824 */ /* 0x000fe200078e0265 */
[----:B------:R-:W-:Y:S01]  /*3980*/  IADD3 R72, P4, PT, R7, R100, RZ ;  /* 0x0000006407487210 */ /* 0x000fe20007f9e0ff */
[----:B------:R-:W-:Y:S01]  /*3990*/  IMAD.WIDE.U32 R2, R77, R44, R2 ;  /* 0x0000002c4d027225 */ /* 0x000fe200078e0002 */
[----:B------:R-:W-:-:S02]  /*39a0*/  IADD3.X R7, PT, PT, RZ, RZ, RZ, P3, !PT ;  /* 0x000000ffff077210 */ /* 0x000fc40001ffe4ff */
[----:B------:R-:W-:Y:S01]  /*39b0*/  IADD3 R74, P2, PT, R74, R73, RZ ;  /* 0x000000494a4a7210 */ /* 0x000fe20007f5e0ff */
[----:B------:R-:W-:Y:S01]  /*39c0*/  IMAD.IADD R5, R65, 0x1, R102 ;  /* 0x0000000141057824 */ /* 0x000fe200078e0266 */
[----:B------:R-:W-:Y:S01]  /*39d0*/  IADD3 R99, P3, PT, R99, R0, RZ ;  /* 0x0000000063637210 */ /* 0x000fe20007f7e0ff */
[----:B------:R-:W-:Y:S02]  /*39e0*/  IMAD.X R73, RZ, RZ, RZ, P4 ;  /* 0x000000ffff497224 */ /* 0x000fe400020e06ff */
[----:B------:R-:W-:Y:S01]  /*39f0*/  IMAD.WIDE.U32 R100, R79, R46, R6 ;  /* 0x0000002e4f647225 */ /* 0x000fe200078e0006 */
[----:B------:R-:W-:Y:S02]  /*3a00*/  IADD3 R6, P5, PT, R5, R2, RZ ;  /* 0x0000000205067210 */ /* 0x000fe40007fbe0ff */
[----:B------:R-:W-:Y:S01]  /*3a10*/  IADD3.X R0, PT, PT, RZ, RZ, RZ, P3, !PT ;  /* 0x000000ffff007210 */ /* 0x000fe20001ffe4ff */
[----:B------:R-:W-:Y:S02]  /*3a20*/  IMAD.IADD R3, R63, 0x1, R3 ;  /* 0x000000013f037824 */ /* 0x000fe400078e0203 */
[----:B------:R-:W-:Y:S01]  /*3a30*/  IMAD.WIDE.U32 R72, R9, R48, R72 ;  /* 0x0000003009487225 */ /* 0x000fe200078e0048 */
[----:B------:R-:W-:-:S02]  /*3a40*/  IADD3 R0, P4, PT, R0, R105, RZ ;  /* 0x0000006900007210 */ /* 0x000fc40007f9e0ff */
[----:B------:R-:W-:Y:S01]  /*3a50*/  IADD3 R2, P3, PT, R3, R100, RZ ;  /* 0x0000006403027210 */ /* 0x000fe20007f7e0ff */
[----:B------:R-:W-:Y:S01]  /*3a60*/  IMAD.IADD R101, R61, 0x1, R101 ;  /* 0x000000013d657824 */ /* 0x000fe200078e0265 */
[----:B------:R-:W-:Y:S01]  /*3a70*/  IADD3.X R105, PT, PT, RZ, RZ, RZ, P4, !PT ;  /* 0x000000ffff697210 */ /* 0x000fe200027fe4ff */
[----:B------:R-:W-:Y:S01]  /*3a80*/  IMAD.IADD R100, R59, 0x1, R73 ;  /* 0x000000013b647824 */ /* 0x000fe200078e0249 */
[----:B------:R-:W-:Y:S01]  /*3a90*/  IADD3.X R3, PT, PT, RZ, RZ, RZ, P3, !PT ;  /* 0x000000ffff037210 */ /* 0x000fe20001ffe4ff */
[----:B------:R-:W-:Y:S01]  /*3aa0*/  IMAD.X R7, RZ, RZ, RZ, P5 ;  /* 0x000000ffff077224 */ /* 0x000fe200028e06ff */
[----:B------:R-:W-:Y:S02]  /*3ab0*/  IADD3 R72, P5, PT, R101, R72, RZ ;  /* 0x0000004865487210 */ /* 0x000fe40007fbe0ff */
[----:B------:R-:W-:Y:S01]  /*3ac0*/  IADD3 R100, P3, PT, R100, R99, RZ ;  /* 0x0000006364647210 */ /* 0x000fe20007f7e0ff */
[----:B------:R-:W-:Y:S01]  /*3ad0*/  IMAD.WIDE.U32 R6, R111, R43, R6 ;  /* 0x0000002b6f067225 */ /* 0x000fe200078e0006 */
[----:B------:R-:W-:-:S03]  /*3ae0*/  IADD3 R105, P4, PT, R105, R74, RZ ;  /* 0x0000004a69697210 */ /* 0x000fc60007f9e0ff */
[----:B------:R-:W-:Y:S01]  /*3af0*/  IMAD.X R73, RZ, RZ, RZ, P5 ;  /* 0x000000ffff497224 */ /* 0x000fe200028e06ff */
[----:B------:R-:W-:Y:S01]  /*3b00*/  IADD3 R5, PT, PT, R64, R7, RZ ;  /* 0x0000000740057210 */ /* 0x000fe20007ffe0ff */
[----:B------:R-:W-:Y:S01]  /*3b10*/  IMAD.WIDE.U32 R2, R77, R45, R2 ;  /* 0x0000002d4d027225 */ /* 0x000fe200078e0002 */
[----:B------:R-:W-:-:S03]  /*3b20*/  MOV R7, RZ ;  /* 0x000000ff00077202 */ /* 0x000fc60000000f00 */
[----:B------:R-:W-:Y:S01]  /*3b30*/  IMAD.X R101, RZ, RZ, RZ, P3 ;  /* 0x000000ffff657224 */ /* 0x000fe200018e06ff */
[----:B------:R-:W-:Y:S01]  /*3b40*/  IADD3 R2, P3, PT, R5, R2, RZ ;  /* 0x0000000205027210 */ /* 0x000fe20007f7e0ff */
[----:B------:R-:W-:-:S04]  /*3b50*/  IMAD.WIDE.U32 R72, R79, R47, R72 ;  /* 0x0000002f4f487225 */ /* 0x000fc800078e0048 */
[----:B------:R-:W-:Y:S02]  /*3b60*/  IMAD.IADD R3, R62, 0x1, R3 ;  /* 0x000000013e037824 */ /* 0x000fe400078e0203 */
[----:B------:R-:W-:-:S03]  /*3b70*/  IMAD.WIDE.U32 R100, R9, R49, R100 ;  /* 0x0000003109647225 */ /* 0x000fc600078e0064 */
[----:B------:R-:W-:Y:S01]  /*3b80*/  IADD3 R72, P5, PT, R3, R72, RZ ;  /* 0x0000004803487210 */ /* 0x000fe20007fbe0ff */
[----:B------:R-:W-:Y:S02]  /*3b90*/  IMAD.IADD R73, R60, 0x1, R73 ;  /* 0x000000013c497824 */ /* 0x000fe400078e0249 */
[----:B------:R-:W-:Y:S02]  /*3ba0*/  IMAD R9, R6, R66, RZ ;  /* 0x0000004206097224 */ /* 0x000fe400078e02ff */
[----:B------:R-:W-:Y:S02]  /*3bb0*/  IMAD.X R3, RZ, RZ, RZ, P3 ;  /* 0x000000ffff037224 */ /* 0x000fe400018e06ff */
[----:B------:R-:W-:Y:S01]  /*3bc0*/  IMAD.HI.U32 R74, R9, R42, R6 ;  /* 0x0000002a094a7227 */ /* 0x000fe200078e0006 */
[----:B------:R-:W-:Y:S02]  /*3bd0*/  IADD3 R6, P3, PT, R73, R100, RZ ;  /* 0x0000006449067210 */ /* 0x000fe40007f7e0ff */
[----:B------:R-:W-:Y:S01]  /*3be0*/  IADD3.X R73, PT, PT, RZ, RZ, RZ, P5, !PT ;  /* 0x000000ffff497210 */ /* 0x000fe20002ffe4ff */
[----:B------:R-:W-:-:S04]  /*3bf0*/  IMAD.WIDE.U32 R2, R111, R44, R2 ;  /* 0x0000002c6f027225 */ /* 0x000fc800078e0002 */
[----:B------:R-:W-:Y:S01]  /*3c00*/  IMAD.IADD R99, R50, 0x1, R101 ;  /* 0x0000000132637824 */ /* 0x000fe200078e0265 */
[----:B------:R-:W-:Y:S01]  /*3c10*/  IADD3 R3, PT, PT, R63, R3, RZ ;  /* 0x000000033f037210 */ /* 0x000fe20007ffe0ff */
[----:B------:R-:W-:Y:S02]  /*3c20*/  IMAD.X R7, RZ, RZ, RZ, P3 ;  /* 0x000000ffff077224 */ /* 0x000fe400018e06ff */
[----:B------:R-:W-:Y:S01]  /*3c30*/  IMAD.IADD R133, R65, 0x1, R74 ;  /* 0x0000000141857824 */ /* 0x000fe200078e024a */
[----:B------:R-:W-:Y:S01]  /*3c40*/  IADD3 R99, P6, PT, R99, R0, RZ ;  /* 0x0000000063637210 */ /* 0x000fe20007fde0ff */
[----:B------:R-:W-:-:S03]  /*3c50*/  IMAD.WIDE.U32 R72, R77, R46, R72 ;  /* 0x0000002e4d487225 */ /* 0x000fc600078e0048 */
[----:B------:R-:W-:Y:S01]  /*3c60*/  IADD3 R132, P5, PT, R133, R2, RZ ;  /* 0x0000000285847210 */ /* 0x000fe20007fbe0ff */
[----:B------:R-:W-:Y:S01]  /*3c70*/  IMAD.WIDE.U32 R6, R79, R48, R6 ;  /* 0x000000304f067225 */ /* 0x000fe200078e0006 */
[----:B------:R-:W-:-:S03]  /*3c80*/  IADD3 R2, P3, PT, R3, R72, RZ ;  /* 0x0000004803027210 */ /* 0x000fc60007f7e0ff */
[----:B------:R-:W-:Y:S01]  /*3c90*/  IMAD.IADD R5, R61, 0x1, R73 ;  /* 0x000000013d057824 */ /* 0x000fe200078e0249 */
[----:B------:R-:W-:Y:S01]  /*3ca0*/  IADD3 R72, PT, PT, R59, R7, RZ ;  /* 0x000000073b487210 */ /* 0x000fe20007ffe0ff */
[----:B------:R-:W-:Y:S02]  /*3cb0*/  IMAD.X R0, RZ, RZ, RZ, P6 ;  /* 0x000000ffff007224 */ /* 0x000fe400030e06ff */
[----:B------:R-:W-:Y:S01]  /*3cc0*/  IMAD.X R133, RZ, RZ, RZ, P5 ;  /* 0x000000ffff857224 */ /* 0x000fe200028e06ff */
[----:B------:R-:W-:Y:S01]  /*3cd0*/  IADD3 R6, P6, PT, R5, R6, RZ ;  /* 0x0000000605067210 */ /* 0x000fe20007fde0ff */
[----:B------:R-:W-:Y:S01]  /*3ce0*/  IMAD.X R3, RZ, RZ, RZ, P3 ;  /* 0x000000ffff037224 */ /* 0x000fe200018e06ff */
[----:B------:R-:W-:Y:S01]  /*3cf0*/  IADD3 R72, P5, PT, R72, R99, RZ ;  /* 0x0000006348487210 */ /* 0x000fe20007fbe0ff */
[----:B------:R-:W-:Y:S01]  /*3d00*/  IMAD.WIDE.U32 R132, R9, R43, R132 ;  /* 0x0000002b09847225 */ /* 0x000fe200078e0084 */
[----:B------:R-:W-:Y:S02]  /*3d10*/  IADD3.X R7, PT, PT, RZ, RZ, RZ, P6, !PT ;  /* 0x000000ffff077210 */ /* 0x000fe400037fe4ff */
[----:B------:R-:W-:Y:S01]  /*3d20*/  IADD3 R0, P3, PT, R0, R105, RZ ;  /* 0x0000006900007210 */ /* 0x000fe20007f7e0ff */
[----:B------:R-:W-:-:S04]  /*3d30*/  IMAD.WIDE.U32 R2, R111, R45, R2 ;  /* 0x0000002d6f027225 */ /* 0x000fc800078e0002 */
[----:B------:R-:W-:Y:S01]  /*3d40*/  IMAD.X R73, RZ, RZ, RZ, P5 ;  /* 0x000000ffff497224 */ /* 0x000fe200028e06ff */
[----:B------:R-:W-:Y:S01]  /*3d50*/  IADD3 R3, PT, PT, R62, R3, RZ ;  /* 0x000000033e037210 */ /* 0x000fe20007ffe0ff */
[----:B------:R-:W-:-:S04]  /*3d60*/  IMAD.WIDE.U32 R6, R77, R47, R6 ;  /* 0x0000002f4d067225 */ /* 0x000fc800078e0006 */
[----:B------:R-:W-:Y:S01]  /*3d70*/  IMAD.IADD R105, R64, 0x1, R133 ;  /* 0x0000000140697824 */ /* 0x000fe200078e0285 */
[----:B------:R-:W-:Y:S01]  /*3d80*/  IADD3 R6, P5, PT, R3, R6, RZ ;  /* 0x0000000603067210 */ /* 0x000fe20007fbe0ff */
[----:B------:R-:W-:-:S03]  /*3d90*/  IMAD.WIDE.U32 R72, R79, R49, R72 ;  /* 0x000000314f487225 */ /* 0x000fc600078e0048 */
[----:B------:R-:W-:Y:S01]  /*3da0*/  IADD3 R104, P6, PT, R105, R2, RZ ;  /* 0x0000000269687210 */ /* 0x000fe20007fde0ff */
[----:B------:R-:W-:Y:S01]  /*3db0*/  IMAD.IADD R7, R60, 0x1, R7 ;  /* 0x000000013c077824 */ /* 0x000fe200078e0207 */
[----:B------:R-:W-:Y:S01]  /*3dc0*/  IADD3 R73, PT, PT, R50, R73, RZ ;  /* 0x0000004932497210 */ /* 0x000fe20007ffe0ff */
[----:B------:R-:W-:Y:S02]  /*3dd0*/  IMAD.X R5, RZ, RZ, RZ, P0 ;  /* 0x000000ffff057224 */ /* 0x000fe400000e06ff */
[----:B------:R-:W-:Y:S01]  /*3de0*/  IMAD.X R3, RZ, RZ, RZ, P1 ;  /* 0x000000ffff037224 */ /* 0x000fe200008e06ff */
[----:B------:R-:W-:Y:S01]  /*3df0*/  IADD3 R2, P0, PT, R7, R72, RZ ;  /* 0x0000004807027210 */ /* 0x000fe20007f1e0ff */
[----:B------:R-:W-:Y:S01]  /*3e00*/  IMAD.WIDE.U32 R4, R11, R10, R4 ;  /* 0x0000000a0b047225 */ /* 0x000fe200078e0004 */
[----:B------:R-:W-:-:S03]  /*3e10*/  IADD3.X R7, PT, PT, RZ, RZ, RZ, P5, !PT ;  /* 0x000000ffff077210 */ /* 0x000fc60002ffe4ff */
[----:B------:R-:W-:Y:S01]  /*3e20*/  IMAD.X R105, RZ, RZ, RZ, P6 ;  /* 0x000000ffff697224 */ /* 0x000fe200030e06ff */
[----:B------:R-:W-:Y:S01]  /*3e30*/  IADD3 R4, P1, PT, R4, R3, RZ ;  /* 0x0000000304047210 */ /* 0x000fe20007f3e0ff */
[----:B------:R-:W-:Y:S01]  /*3e40*/  IMAD.X R3, RZ, RZ, RZ, P0 ;  /* 0x000000ffff037224 */ /* 0x000fe200000e06ff */
[----:B------:R-:W-:Y:S01]  /*3e50*/  IADD3 R73, P6, PT, R73, R0, RZ ;  /* 0x0000000049497210 */ /* 0x000fe20007fde0ff */
[----:B------:R-:W-:-:S04]  /*3e60*/  IMAD.WIDE.U32 R104, R9, R44, R104 ;  /* 0x0000002c09687225 */ /* 0x000fc800078e0068 */
[----:B------:R-:W-:Y:S01]  /*3e70*/  IMAD.WIDE.U32 R6, R111, R46, R6 ;  /* 0x0000002e6f067225 */ /* 0x000fe200078e0006 */
[----:B------:R-:W-:-:S03]  /*3e80*/  IADD3 R101, PT, PT, R63, R105, RZ ;  /* 0x000000693f657210 */ /* 0x000fc60007ffe0ff */
[----:B------:R-:W-:-:S04]  /*3e90*/  IMAD.WIDE.U32 R2, R77, R48, R2 ;  /* 0x000000304d027225 */ /* 0x000fc800078e0002 */
[----:B------:R-:W-:Y:S02]  /*3ea0*/  IMAD.IADD R7, R61, 0x1, R7 ;  /* 0x000000013d077824 */ /* 0x000fe400078e0207 */
[----:B------:R-:W-:Y:S01]  /*3eb0*/  IMAD.X R79, RZ, RZ, RZ, P2 ;  /* 0x000000ffff4f7224 */ /* 0x000fe200010e06ff */
[----:B------:R-:W-:Y:S01]  /*3ec0*/  IADD3 R100, P2, PT, R101, R6, RZ ;  /* 0x0000000665647210 */ /* 0x000fe20007f5e0ff */
[----:B------:R-:W-:Y:S01]  /*3ed0*/  IMAD.IADD R0, R59, 0x1, R3 ;  /* 0x000000013b007824 */ /* 0x000fe200078e0203 */
[----:B------:R-:W-:Y:S01]  /*3ee0*/  IADD3 R2, P5, PT, R7, R2, RZ ;  /* 0x0000000207027210 */ /* 0x000fe20007fbe0ff */
[----:B------:R-:W-:Y:S01]  /*3ef0*/  IMAD.MOV.U32 R130, RZ, RZ, R104 ;  /* 0x000000ffff827224 */ /* 0x000fe200078e0068 */
[----:B------:R-:W-:Y:S01]  /*3f00*/  IADD3 R79, P0, PT, R79, R4, RZ ;  /* 0x000000044f4f7210 */ /* 0x000fe20007f1e0ff */
[----:B------:R-:W-:Y:S01]  /*3f10*/  IMAD.X R101, RZ, RZ, RZ, P2 ;  /* 0x000000ffff657224 */ /* 0x000fe200010e06ff */
[----:B------:R-:W-:Y:S01]  /*3f20*/  IADD3.X R4, PT, PT, RZ, RZ, RZ, P4, !PT ;  /* 0x000000ffff047210 */ /* 0x000fe200027fe4ff */
[----:B------:R-:W-:Y:S01]  /*3f30*/  IMAD.X R3, RZ, RZ, RZ, P5 ;  /* 0x000000ffff037224 */ /* 0x000fe200028e06ff */
[----:B------:R-:W-:Y:S01]  /*3f40*/  IADD3 R6, P4, PT, R0, R73, RZ ;  /* 0x0000004900067210 */ /* 0x000fe20007f9e0ff */
[----:B------:R-:W-:Y:S01]  /*3f50*/  IMAD.WIDE.U32 R100, R9, R45, R100 ;  /* 0x0000002d09647225 */ /* 0x000fe200078e0064 */
[----:B------:R-:W-:-:S02]  /*3f60*/  IADD3 R0, P2, PT, R4, R79, RZ ;  /* 0x0000004f04007210 */ /* 0x000fc40007f5e0ff */
[----:B------:R-:W-:Y:S01]  /*3f70*/  IADD3.X R7, PT, PT, RZ, RZ, RZ, P4, !PT ;  /* 0x000000ffff077210 */ /* 0x000fe200027fe4ff */
[----:B------:R-:W-:Y:S01]  /*3f80*/  IMAD.WIDE.U32 R2, R111, R47, R2 ;  /* 0x0000002f6f027225 */ /* 0x000fe200078e0002 */
[----:B------:R-:W-:-:S03]  /*3f90*/  MOV R128, R100 ;  /* 0x0000006400807202 */ /* 0x000fc60000000f00 */
[----:B------:R-:W-:Y:S01]  /*3fa0*/  IMAD.WIDE.U32 R6, R77, R49, R6 ;  /* 0x000000314d067225 */ /* 0x000fe200078e0006 */
[----:B------:R-:W-:-:S03]  /*3fb0*/  IADD3 R3, PT, PT, R60, R3, RZ ;  /* 0x000000033c037210 */ /* 0x000fc60007ffe0ff */
[----:B------:R-:W-:Y:S02]  /*3fc0*/  IMAD.IADD R73, R62, 0x1, R101 ;  /* 0x000000013e497824 */ /* 0x000fe400078e0265 */
[----:B------:R-:W-:-:S03]  /*3fd0*/  IMAD.X R77, RZ, RZ, RZ, P3 ;  /* 0x000000ffff4d7224 */ /* 0x000fc600018e06ff */
[----:B------:R-:W-:Y:S02]  /*3fe0*/  IADD3 R72, P4, PT, R73, R2, RZ ;  /* 0x0000000249487210 */ /* 0x000fe40007f9e0ff */
[----:B------:R-:W-:Y:S01]  /*3ff0*/  IADD3 R77, P3, PT, R77, R0, RZ ;  /* 0x000000004d4d7210 */ /* 0x000fe20007f7e0ff */
[----:B------:R-:W-:Y:S01]  /*4000*/  IMAD.X R0, RZ, RZ, RZ, P6 ;  /* 0x000000ffff007224 */ /* 0x000fe200030e06ff */
[----:B------:R-:W-:Y:S01]  /*4010*/  IADD3 R2, P5, PT, R3, R6, RZ ;  /* 0x0000000603027210 */ /* 0x000fe20007fbe0ff */
[----:B------:R-:W-:Y:S01]  /*4020*/  IMAD.X R73, RZ, RZ, RZ, P4 ;  /* 0x000000ffff497224 */ /* 0x000fe200020e06ff */
[----:B------:R-:W-:Y:S02]  /*4030*/  IADD3 R4, P6, PT, R75, R5, RZ ;  /* 0x000000054b047210 */ /* 0x000fe40007fde0ff */
[----:B------:R-:W-:Y:S01]  /*4040*/  IADD3.X R3, PT, PT, RZ, RZ, RZ, P5, !PT ;  /* 0x000000ffff037210 */ /* 0x000fe20002ffe4ff */
[----:B------:R-:W-:Y:S01]  /*4050*/  IMAD.WIDE.U32 R72, R9, R46, R72 ;  /* 0x0000002e09487225 */ /* 0x000fe200078e0048 */
[----:B------:R-:W-:-:S03]  /*4060*/  IADD3 R0, P4, PT, R0, R77, RZ ;  /* 0x0000004d00007210 */ /* 0x000fc60007f9e0ff */
[----:B------:R-:W-:Y:S01]  /*4070*/  IMAD.IADD R77, R50, 0x1, R7 ;  /* 0x00000001324d7824 */ /* 0x000fe200078e0207 */
[----:B------:R-:W-:Y:S01]  /*4080*/  IADD3 R75, PT, PT, R61, R73, RZ ;  /* 0x000000493d4b7210 */ /* 0x000fe20007ffe0ff */
[----:B------:R-:W-:-:S03]  /*4090*/  IMAD.WIDE.U32 R6, R111, R48, R2 ;  /* 0x000000306f067225 */ /* 0x000fc600078e0002 */
[----:B------:R-:W-:Y:S01]  /*40a0*/  IADD3 R77, P5, PT, R77, R0, RZ ;  /* 0x000000004d4d7210 */ /* 0x000fe20007fbe0ff */
[----:B------:R-:W-:Y:S01]  /*40b0*/  IMAD.X R5, RZ, RZ, RZ, P6 ;  /* 0x000000ffff057224 */ /* 0x000fe200030e06ff */
[----:B------:R-:W-:Y:S01]  /*40c0*/  IADD3 R6, P6, PT, R75, R6, RZ ;  /* 0x000000064b067210 */ /* 0x000fe20007fde0ff */
[----:B------:R-:W-:Y:S02]  /*40d0*/  IMAD.IADD R0, R59, 0x1, R7 ;  /* 0x000000013b007824 */ /* 0x000fe400078e0207 */
[----:B------:R-:W-:-:S04]  /*40e0*/  IMAD.WIDE.U32 R2, R10, R10, R4 ;  /* 0x0000000a0a027225 */ /* 0x000fc800078e0004 */
[----:B------:R-:W-:Y:S01]  /*40f0*/  IMAD.X R5, RZ, RZ, RZ, P1 ;  /* 0x000000ffff057224 */ /* 0x000fe200008e06ff */
[----:B------:R-:W-:Y:S01]  /*4100*/  IADD3 R4, P1, PT, R0, R77, RZ ;  /* 0x0000004d00047210 */ /* 0x000fe20007f3e0ff */
[----:B------:R-:W-:Y:S01]  /*4110*/  IMAD.X R7, RZ, RZ, RZ, P6 ;  /* 0x000000ffff077224 */ /* 0x000fe200030e06ff */
[----:B------:R-:W-:Y:S01]  /*4120*/  IADD3.X R0, PT, PT, RZ, RZ, RZ, P0, !PT ;  /* 0x000000ffff007210 */ /* 0x000fe200007fe4ff */
[----:B------:R-:W-:Y:S01]  /*4130*/  IMAD.X R77, RZ, RZ, RZ, P2 ;  /* 0x000000ffff4d7224 */ /* 0x000fe200010e06ff */
[----:B------:R-:W-:Y:S01]  /*4140*/  IADD3 R5, P0, PT, R2, R5, RZ ;  /* 0x0000000502057210 */ /* 0x000fe20007f1e0ff */
[----:B------:R-:W-:-:S03]  /*4150*/  IMAD.WIDE.U32 R6, R9, R47, R6 ;  /* 0x0000002f09067225 */ /* 0x000fc600078e0006 */
[----:B------:R-:W-:Y:S01]  /*4160*/  IADD3 R0, P2, PT, R0, R5, RZ ;  /* 0x0000000500007210 */ /* 0x000fe20007f5e0ff */
[----:B------:R-:W-:Y:S01]  /*4170*/  IMAD.MOV.U32 R122, RZ, RZ, R72 ;  /* 0x000000ffff7a7224 */ /* 0x000fe200078e0048 */
[----:B------:R-:W-:Y:S01]  /*4180*/  IADD3.X R5, PT, PT, RZ, RZ, RZ, P1, !PT ;  /* 0x000000ffff057210 */ /* 0x000fe20000ffe4ff */
[----:B------:R-:W-:Y:S01]  /*4190*/  IMAD.MOV.U32 R78, RZ, RZ, R6 ;  /* 0x000000ffff4e7224 */ /* 0x000fe200078e0006 */
[----:B------:R-:W-:Y:S01]  /*41a0*/  IADD3 R77, P1, PT, R77, R0, RZ ;  /* 0x000000004d4d7210 */ /* 0x000fe20007f3e0ff */
[----:B------:R-:W-:Y:S02]  /*41b0*/  IMAD.X R0, RZ, RZ, RZ, P3 ;  /* 0x000000ffff007224 */ /* 0x000fe400018e06ff */
[----:B------:R-:W-:-:S03]  /*41c0*/  IMAD.WIDE.U32 R74, R111, R49, R4 ;  /* 0x000000316f4a7225 */ /* 0x000fc600078e0004 */
[----:B------:R-:W-:Y:S01]  /*41d0*/  IADD3 R0, P3, PT, R0, R77, RZ ;  /* 0x0000004d00007210 */ /* 0x000fe20007f7e0ff */
[----:B------:R-:W-:Y:S01]  /*41e0*/  IMAD.IADD R5, R60, 0x1, R7 ;  /* 0x000000013c057824 */ /* 0x000fe200078e0207 */
[----:B------:R-:W-:Y:S02]  /*41f0*/  IADD3.X R77, PT, PT, RZ, RZ, RZ, P4, !PT ;  /* 0x000000ffff4d7210 */ /* 0x000fe400027fe4ff */
[----:B------:R-:W-:Y:S02]  /*4200*/  IADD3 R75, PT, PT, R50, R75, RZ ;  /* 0x0000004b324b7210 */ /* 0x000fe40007ffe0ff */
[----:B------:R-:W-:Y:S01]  /*4210*/  IADD3 R4, P6, PT, R5, R74, RZ ;  /* 0x0000004a05047210 */ /* 0x000fe20007fde0ff */
[----:B------:R-:W-:Y:S01]  /*4220*/  IMAD.X R74, RZ, RZ, RZ, P0 ;  /* 0x000000ffff4a7224 */ /* 0x000fe200000e06ff */
[----:B------:R-:W-:Y:S01]  /*4230*/  IADD3 R77, P4, PT, R77, R0, RZ ;  /* 0x000000004d4d7210 */ /* 0x000fe20007f9e0ff */
[----:B------:R-:W-:Y:S02]  /*4240*/  IMAD.X R0, RZ, RZ, RZ, P5 ;  /* 0x000000ffff007224 */ /* 0x000fe400028e06ff */
[----:B------:R-:W-:-:S03]  /*4250*/  IMAD.X R5, RZ, RZ, RZ, P6 ;  /* 0x000000ffff057224 */ /* 0x000fc600030e06ff */
[----:B------:R-:W-:Y:S01]  /*4260*/  IADD3 R0, P5, PT, R0, R77, RZ ;  /* 0x0000004d00007210 */ /* 0x000fe20007fbe0ff */
[----:B------:R-:W-:-:S03]  /*4270*/  IMAD.WIDE.U32 R4, R9, R48, R4 ;  /* 0x0000003009047225 */ /* 0x000fc600078e0004 */
[----:B------:R-:W-:Y:S01]  /*4280*/  IADD3 R75, P0, PT, R75, R0, RZ ;  /* 0x000000004b4b7210 */ /* 0x000fe20007f1e0ff */
[----:B------:R-:W-:Y:S01]  /*4290*/  IMAD.X R77, RZ, RZ, RZ, P2 ;  /* 0x000000ffff4d7224 */ /* 0x000fe200010e06ff */
[----:B------:R-:W-:Y:S02]  /*42a0*/  IADD3 R2, PT, PT, R59, R5, RZ ;  /* 0x000000053b027210 */ /* 0x000fe40007ffe0ff */
[----:B------:R-:W-:Y:S02]  /*42b0*/  IADD3.X R134, PT, PT, RZ, RZ, RZ, P0, !PT ;  /* 0x000000ffff867210 */ /* 0x000fe400007fe4ff */
[----:B------:R-:W-:Y:S01]  /*42c0*/  IADD3 R2, P2, PT, R2, R75, RZ ;  /* 0x0000004b02027210 */ /* 0x000fe20007f5e0ff */
[----:B------:R-:W-:Y:S01]  /*42d0*/  IMAD.X R75, RZ, RZ, RZ, P3 ;  /* 0x000000ffff4b7224 */ /* 0x000fe200018e06ff */
[----:B------:R-:W-:Y:S01]  /*42e0*/  IADD3 R0, PT, PT, R77, R3, R74 ;  /* 0x000000034d007210 */ /* 0x000fe20007ffe04a */
[----:B------:R-:W-:Y:S01]  /*42f0*/  IMAD.X R74, RZ, RZ, RZ, P1 ;  /* 0x000000ffff4a7224 */ /* 0x000fe200008e06ff */
[----:B------:R-:W-:-:S02]  /*4300*/  IADD3.X R3, PT, PT, RZ, RZ, RZ, P2, !PT ;  /* 0x000000ffff037210 */ /* 0x000fc400017fe4ff */
[----:B------:R-:W-:Y:S02]  /*4310*/  MOV R76, R4 ;  /* 0x00000004004c7202 */ /* 0x000fe40000000f00 */
[----:B------:R-:W-:Y:S01]  /*4320*/  IADD3 R0, PT, PT, R75, R0, R74 ;  /* 0x000000004b007210 */ /* 0x000fe20007ffe04a */
[----:B------:R-:W-:Y:S02]  /*4330*/  IMAD.X R74, RZ, RZ, RZ, P4 ;  /* 0x000000ffff4a7224 */ /* 0x000fe400020e06ff */
[----:B------:R-:W-:Y:S02]  /*4340*/  IMAD.X R75, RZ, RZ, RZ, P5 ;  /* 0x000000ffff4b7224 */ /* 0x000fe400028e06ff */
[----:B------:R-:W-:-:S03]  /*4350*/  IMAD.WIDE.U32 R2, R9, R49, R2 ;  /* 0x0000003109027225 */ /* 0x000fc600078e0002 */
[----:B------:R-:W-:Y:S01]  /*4360*/  IADD3 R0, PT, PT, R75, R0, R74 ;  /* 0x000000004b007210 */ /* 0x000fe20007ffe04a */
[----:B------:R-:W-:Y:S02]  /*4370*/  IMAD.IADD R9, R50, 0x1, R3 ;  /* 0x0000000132097824 */ /* 0x000fe400078e0203 */
[----:B------:R-:W-:-:S03]  /*4380*/  IMAD.MOV.U32 R74, RZ, RZ, R2 ;  /* 0x000000ffff4a7224 */ /* 0x000fc600078e0002 */
        /* <DEDUP_REMOVED lines=23> */
[----:B------:R-:W-:-:S04]  /*4500*/  ISETP.LT.U32.AND P0, PT, R132, R42, PT ;  /* 0x0000002a8400720c */ /* 0x000fc80003f01070 */
[----:B------:R-:W-:-:S04]  /*4510*/  ISETP.GT.U32.OR P0, PT, R43, R104, P0 ;  /* 0x000000682b00720c */ /* 0x000fc80000704470 */
[----:B------:R-:W-:-:S04]  /*4520*/  ISETP.LE.U32.AND P0, PT, R104, R43, P0 ;  /* 0x0000002b6800720c */ /* 0x000fc80000703070 */
[----:B------:R-:W-:-:S13]  /*4530*/  ISETP.LT.U32.OR P0, PT, R100, R44, P0 ;  /* 0x0000002c6400720c */ /* 0x000fda0000701470 */
[----:B------:R-:W-:Y:S05]  /*4540*/  @P0 BRA `(.L_x_78) ;  /* 0x00000000005c0947 */ /* 0x000fea0003800000 */
.L_x_77:
[----:B------:R-:W-:Y:S02]  /*4550*/  IADD3 R132, P0, PT, R132, -R42, RZ ;  /* 0x8000002a84847210 */ /* 0x000fe40007f1e0ff */
[----:B------:R-:W-:-:S03]  /*4560*/  MOV R2, 0xffffffff ;  /* 0xffffffff00027802 */ /* 0x000fc60000000f00 */
[----:B------:R-:W-:-:S05]  /*4570*/  IMAD.X R0, RZ, RZ, -0x1, P0 ;  /* 0xffffffffff007424 */ /* 0x000fca00000e06ff */
[----:B------:R-:W-:-:S04]  /*4580*/  SHF.R.U32.HI R0, RZ, 0x1f, R0 ;  /* 0x0000001fff007819 */ /* 0x000fc80000011600 */
[----:B------:R-:W-:-:S04]  /*4590*/  IADD3 R130, P0, P1, R130, -R0, -R43 ;  /* 0x8000000082827210 */ /* 0x000fc8000791e82b */
[----:B------:R-:W-:-:S04]  /*45a0*/  IADD3.X R3, PT, PT, RZ, -0x1, R2, P0, P1 ;  /* 0xffffffffff037810 */ /* 0x000fc800007e2402 */
        /* <DEDUP_REMOVED lines=16> */
[----:B------:R-:W-:-:S07]  /*46b0*/  IADD3 R134, PT, PT, R134, -R49, -R0 ;  /* 0x8000003186867210 */ /* 0x000fce0007ffe800 */
.L_x_78:
[----:B------:R-:W-:-:S04]  /*46c0*/  IMAD.WIDE.U32 R2, R57, R57, RZ ;  /* 0x0000003939027225 */ /* 0x000fc800078e00ff */
[----:B------:R-:W-:Y:S02]  /*46d0*/  HFMA2 R5, -RZ, RZ, 0, 0 ;  /* 0x00000000ff057431 */ /* 0x000fe400000001ff */
[C---:B------:R-:W-:Y:S01]  /*46e0*/  IMAD R9, R2.reuse, R66, RZ ;  /* 0x0000004202097224 */ /* 0x040fe200078e02ff */
[----:B------:R-:W-:Y:S01]  /*46f0*/  LOP3.LUT R4, R2, 0xfffffffd, RZ, 0xc0, !PT ;  /* 0xfffffffd02047812 */ /* 0x000fe200078ec0ff */
[----:B------:R-:W-:Y:S02]  /*4700*/  IMAD.MOV.U32 R2, RZ, RZ, R3 ;  /* 0x000000ffff027224 */ /* 0x000fe400078e0003 */
[----:B------:R-:W-:Y:S02]  /*4710*/  IMAD.MOV.U32 R3, RZ, RZ, RZ ;  /* 0x000000ffff037224 */ /* 0x000fe400078e00ff */
[----:B------:R-:W-:Y:S02]  /*4720*/  IMAD.MOV.U32 R73, RZ, RZ, RZ ;  /* 0x000000ffff497224 */ /* 0x000fe400078e00ff */
[----:B------:R-:W-:-:S04]  /*4730*/  IMAD.WIDE.U32 R2, R57, R58, R2 ;  /* 0x0000003a39027225 */ /* 0x000fc800078e0002 */
[----:B------:R-:W-:Y:S01]  /*4740*/  IMAD.MOV.U32 R72, RZ, RZ, R3 ;  /* 0x000000ffff487224 */ /* 0x000fe200078e0003 */
[----:B------:R-:W-:Y:S01]  /*4750*/  MOV R3, RZ ;  /* 0x000000ff00037202 */ /* 0x000fe20000000f00 */
[----:B------:R-:W-:-:S04]  /*4760*/  IMAD.HI.U32 R4, R9, R42, R4 ;  /* 0x0000002a09047227 */ /* 0x000fc800078e0004 */
[----:B------:R-:W-:-:S04]  /*4770*/  IMAD.WIDE.U32 R72, R57, R55, R72 ;  /* 0x0000003739487225 */ /* 0x000fc800078e0048 */
[----:B------:R-:W-:-:S04]  /*4780*/  IMAD.WIDE.U32 R2, R57, R58, R2 ;  /* 0x0000003a39027225 */ /* 0x000fc800078e0002 */
[----:B------:R-:W-:Y:S01]  /*4790*/  IMAD.IADD R5, R65, 0x1, R4 ;  /* 0x0000000141057824 */ /* 0x000fe200078e0204 */
[----:B------:R-:W-:Y:S02]  /*47a0*/  IADD3 R6, P0, PT, R72, R3, RZ ;  /* 0x0000000348067210 */ /* 0x000fe40007f1e0ff */
[----:B------:R-:W-:Y:S01]  /*47b0*/  MOV R72, R73 ;  /* 0x0000004900487202 */ /* 0x000fe20000000f00 */
[----:B------:R-:W-:Y:S01]  /*47c0*/  IMAD.MOV.U32 R73, RZ, RZ, RZ ;  /* 0x000000ffff497224 */ /* 0x000fe200078e00ff */
[----:B------:R-:W-:Y:S01]  /*47d0*/  IADD3 R2, P1, PT, R2, R5, RZ ;  /* 0x0000000502027210 */ /* 0x000fe20007f3e0ff */
[----:B------:R-:W-:Y:S02]  /*47e0*/  IMAD.X R7, RZ, RZ, RZ, P0 ;  /* 0x000000ffff077224 */ /* 0x000fe400000e06ff */
[----:B------:R-:W-:-:S04]  /*47f0*/  IMAD.WIDE.U32 R72, R57, R56, R72 ;  /* 0x0000003839487225 */ /* 0x000fc800078e0048 */
[----:B------:R-:W-:-:S04]  /*4800*/  IMAD.WIDE.U32 R6, R58, R58, R6 ;  /* 0x0000003a3a067225 */ /* 0x000fc800078e0006 */
[----:B------:R-:W-:Y:S01]  /*4810*/  IMAD.X R3, RZ, RZ, RZ, P1 ;  /* 0x000000ffff037224 */ /* 0x000fe200008e06ff */
[----:B------:R-:W-:Y:S01]  /*4820*/  IADD3 R100, P0, PT, R72, R7, RZ ;  /* 0x0000000748647210 */ /* 0x000fe20007f1e0ff */
[----:B------:R-:W-:Y:S01]  /*4830*/  IMAD.MOV.U32 R7, RZ, RZ, RZ ;  /* 0x000000ffff077224 */ /* 0x000fe200078e00ff */
[----:B------:R-:W-:Y:S01]  /*4840*/  MOV R72, R73 ;  /* 0x0000004900487202 */ /* 0x000fe20000000f00 */
[----:B------:R-:W-:Y:S01]  /*4850*/  IMAD.WIDE.U32 R2, R9, R43, R2 ;  /* 0x0000002b09027225 */ /* 0x000fe200078e0002 */
[----:B------:R-:W-:-:S03]  /*4860*/  IADD3.X R101, PT, PT, RZ, RZ, RZ, P0, !PT ;  /* 0x000000ffff657210 */ /* 0x000fc600007fe4ff */
[----:B------:R-:W-:-:S04]  /*4870*/  IMAD.WIDE.U32 R6, R57, R55, R6 ;  /* 0x0000003739067225 */ /* 0x000fc800078e0006 */
[----:B------:R-:W-:Y:S02]  /*4880*/  IMAD.IADD R5, R64, 0x1, R3 ;  /* 0x0000000140057824 */ /* 0x000fe400078e0203 */
[----:B------:R-:W-:Y:S02]  /*4890*/  IMAD.MOV.U32 R73, RZ, RZ, RZ ;  /* 0x000000ffff497224 */ /* 0x000fe400078e00ff */
[----:B------:R-:W-:Y:S01]  /*48a0*/  IMAD R75, R2, R66, RZ ;  /* 0x00000042024b7224 */ /* 0x000fe200078e02ff */
[----:B------:R-:W-:Y:S01]  /*48b0*/  IADD3 R4, P0, PT, R6, R5, RZ ;  /* 0x0000000506047210 */ /* 0x000fe20007f1e0ff */
[----:B------:R-:W-:Y:S02]  /*48c0*/  IMAD.MOV.U32 R3, RZ, RZ, RZ ;  /* 0x000000ffff037224 */ /* 0x000fe400078e00ff */
[----:B------:R-:W-:Y:S01]  /*48d0*/  IMAD.WIDE.U32 R72, R57, R53, R72 ;  /* 0x0000003539487225 */ /* 0x000fe200078e0048 */
[----:B------:R-:W-:-:S03]  /*48e0*/  IADD3.X R5, PT, PT, RZ, RZ, RZ, P0, !PT ;  /* 0x000000ffff057210 */ /* 0x000fc600007fe4ff */
[----:B------:R-:W-:-:S04]  /*48f0*/  IMAD.WIDE.U32 R100, R58, R55, R100 ;  /* 0x000000373a647225 */ /* 0x000fc800078e0064 */
[----:B------:R-:W-:Y:S01]  /*4900*/  IMAD.HI.U32 R0, R75, R42, R2 ;  /* 0x0000002a4b007227 */ /* 0x000fe200078e0002 */
[----:B------:R-:W-:Y:S02]  /*4910*/  IADD3 R6, P0, PT, R72, R101, RZ ;  /* 0x0000006548067210 */ /* 0x000fe40007f1e0ff */
[----:B------:R-:W-:Y:S01]  /*4920*/  IADD3 R100, P1, PT, R100, R7, RZ ;  /* 0x0000000764647210 */ /* 0x000fe20007f3e0ff */
[----:B------:R-:W-:Y:S02]  /*4930*/  IMAD.MOV.U32 R2, RZ, RZ, R73 ;  /* 0x000000ffff027224 */ /* 0x000fe400078e0049 */
[----:B------:R-:W-:Y:S01]  /*4940*/  IMAD.WIDE.U32 R4, R9, R44, R4 ;  /* 0x0000002c09047225 */ /* 0x000fe200078e0004 */
[----:B------:R-:W-:-:S03]  /*4950*/  IADD3.X R101, PT, PT, RZ, RZ, RZ, P1, !PT ;  /* 0x000000ffff657210 */ /* 0x000fc60000ffe4ff */
[----:B------:R-:W-:Y:S02]  /*4960*/  IMAD.IADD R73, R65, 0x1, R0 ;  /* 0x0000000141497824 */ /* 0x000fe400078e0200 */
[----:B------:R-:W-:Y:S02]  /*4970*/  IMAD.X R7, RZ, RZ, RZ, P0 ;  /* 0x000000ffff077224 */ /* 0x000fe400000e06ff */
[----:B------:R-:W-:Y:S01]  /*4980*/  IMAD.WIDE.U32 R100, R58, R55, R100 ;  /* 0x000000373a647225 */ /* 0x000fe200078e0064 */
[----:B------:R-:W-:-:S03]  /*4990*/  IADD3 R72, P0, PT, R73, R4, RZ ;  /* 0x0000000449487210 */ /* 0x000fc60007f1e0ff */
[----:B------:R-:W-:Y:S01]  /*49a0*/  IMAD.WIDE.U32 R6, R58, R56, R6 ;  /* 0x000000383a067225 */ /* 0x000fe200078e0006 */
[----:B------:R-:W-:-:S03]  /*49b0*/  IADD3.X R73, PT, PT, RZ, RZ, RZ, P0, !PT ;  /* 0x000000ffff497210 */ /* 0x000fc600007fe4ff */
[----:B------:R-:W-:Y:S01]  /*49c0*/  IMAD.WIDE.U32 R2, R57, R54, R2 ;  /* 0x0000003639027225 */ /* 0x000fe200078e0002 */
[----:B------:R-:W-:-:S03]  /*49d0*/  IADD3 R6, P1, PT, R6, R101, RZ ;  /* 0x0000006506067210 */ /* 0x000fc60007f3e0ff */
[----:B------:R-:W-:Y:S01]  /*49e0*/  IMAD.WIDE.U32 R72, R75, R43, R72 ;  /* 0x0000002b4b487225 */ /* 0x000fe200078e0048 */
[----:B------:R-:W-:-:S03]  /*49f0*/  IADD3 R4, P0, PT, R2, R7, RZ ;  /* 0x0000000702047210 */ /* 0x000fc60007f1e0ff */
[----:B------:R-:W-:Y:S01]  /*4a00*/  IMAD.MOV.U32 R101, RZ, RZ, RZ ;  /* 0x000000ffff657224 */ /* 0x000fe200078e00ff */
[----:B------:R-:W-:Y:S01]  /*4a10*/  IADD3 R77, PT, PT, R64, R73, RZ ;  /* 0x00000049404d7210 */ /* 0x000fe20007ffe0ff */
[----:B------:R-:W-:Y:S01]  /*4a20*/  IMAD.IADD R99, R63, 0x1, R5 ;  /* 0x000000013f637824 */ /* 0x000fe200078e0205 */
[----:B------:R-:W-:Y:S01]  /*4a30*/  IADD3.X R5, PT, PT, RZ, RZ, RZ, P0, !PT ;  /* 0x000000ffff057210 */ /* 0x000fe200007fe4ff */
[----:B------:R-:W-:-:S04]  /*4a40*/  IMAD.WIDE.U32 R100, R57, R56, R100 ;  /* 0x0000003839647225 */ /* 0x000fc800078e0064 */
[----:B------:R-:W-:Y:S02]  /*4a50*/  IMAD R79, R72, R66, RZ ;  /* 0x00000042484f7224 */ /* 0x000fe400078e02ff */
[----:B------:R-:W-:Y:S02]  /*4a60*/  IMAD.MOV.U32 R73, RZ, RZ, RZ ;  /* 0x000000ffff497224 */ /* 0x000fe400078e00ff */
[----:B------:R-:W-:Y:S02]  /*4a70*/  IMAD.MOV.U32 R2, RZ, RZ, R3 ;  /* 0x000000ffff027224 */ /* 0x000fe400078e0003 */
[----:B------:R-:W-:Y:S02]  /*4a80*/  IMAD.MOV.U32 R3, RZ, RZ, RZ ;  /* 0x000000ffff037224 */ /* 0x000fe400078e00ff */
[----:B------:R-:W-:Y:S02]  /*4a90*/  IMAD.X R7, RZ, RZ, RZ, P1 ;  /* 0x000000ffff077224 */ /* 0x000fe400008e06ff */
[----:B------:R-:W-:Y:S01]  /*4aa0*/  IMAD.HI.U32 R0, R79, R42, R72 ;  /* 0x0000002a4f007227 */ /* 0x000fe200078e0048 */
[----:B------:R-:W-:-:S03]  /*4ab0*/  IADD3 R72, P3, PT, R100, R99, RZ ;  /* 0x0000006364487210 */ /* 0x000fc60007f7e0ff */
[----:B------:R-:W-:-:S04]  /*4ac0*/  IMAD.WIDE.U32 R2, R57, R51, R2 ;  /* 0x0000003339027225 */ /* 0x000fc800078e0002 */
[----:B------:R-:W-:-:S04]  /*4ad0*/  IMAD.WIDE.U32 R6, R55, R55, R6 ;  /* 0x0000003737067225 */ /* 0x000fc800078e0006 */
[----:B------:R-:W-:Y:S01]  /*4ae0*/  IMAD.WIDE.U32 R4, R58, R53, R4 ;  /* 0x000000353a047225 */ /* 0x000fe200078e0004 */
[----:B------:R-:W-:-:S03]  /*4af0*/  IADD3 R100, P2, PT, R6, R101, RZ ;  /* 0x0000006506647210 */ /* 0x000fc60007f5e0ff */
[----:B------:R-:W-:Y:S01]  /*4b00*/  IMAD.X R73, RZ, RZ, RZ, P3 ;  /* 0x000000ffff497224 */ /* 0x000fe200018e06ff */
[----:B------:R-:W-:Y:S01]  /*4b10*/  IADD3 R4, P1, PT, R4, R7, RZ ;  /* 0x0000000704047210 */ /* 0x000fe20007f3e0ff */
[----:B------:R-:W-:Y:S01]  /*4b20*/  HFMA2 R7, -RZ, RZ, 0, 0 ;  /* 0x00000000ff077431 */ /* 0x000fe200000001ff */
[----:B------:R-:W-:Y:S01]  /*4b30*/  IADD3 R2, P0, PT, R2, R5, RZ ;  /* 0x0000000502027210 */ /* 0x000fe20007f1e0ff */
[----:B------:R-:W-:Y:S01]  /*4b40*/  IMAD.WIDE.U32 R72, R9, R45, R72 ;  /* 0x0000002d09487225 */ /* 0x000fe200078e0048 */
[----:B------:R-:W-:-:S03]  /*4b50*/  IADD3.X R5, PT, PT, RZ, RZ, RZ, P1, !PT ;  /* 0x000000ffff057210 */ /* 0x000fc60000ffe4ff */
[----:B------:R-:W-:Y:S02]  /*4b60*/  IMAD.MOV.U32 R6, RZ, RZ, R3 ;  /* 0x000000ffff067224 */ /* 0x000fe400078e0003 */
[----:B------:R-:W-:Y:S02]  /*4b70*/  IMAD.X R3, RZ, RZ, RZ, P0 ;  /* 0x000000ffff037224 */ /* 0x000fe400000e06ff */
[----:B------:R-:W-:Y:S01]  /*4b80*/  IMAD.X R101, RZ, RZ, RZ, P2 ;  /* 0x000000ffff657224 */ /* 0x000fe200010e06ff */
[----:B------:R-:W-:Y:S01]  /*4b90*/  IADD3 R72, P2, PT, R77, R72, RZ ;  /* 0x000000484d487210 */ /* 0x000fe20007f5e0ff */
[----:B------:R-:W-:-:S04]  /*4ba0*/  IMAD.WIDE.U32 R2, R58, R54, R2 ;  /* 0x000000363a027225 */ /* 0x000fc800078e0002 */
[----:B------:R-:W-:-:S04]  /*4bb0*/  IMAD.WIDE.U32 R4, R55, R56, R4 ;  /* 0x0000003837047225 */ /* 0x000fc800078e0004 */
[----:B------:R-:W-:Y:S01]  /*4bc0*/  IMAD.IADD R77, R62, 0x1, R73 ;  /* 0x000000013e4d7824 */ /* 0x000fe200078e0249 */
[----:B------:R-:W-:Y:S01]  /*4bd0*/  IADD3.X R73, PT, PT, RZ, RZ, RZ, P2, !PT ;  /* 0x000000ffff497210 */ /* 0x000fe200017fe4ff */
[----:B------:R-:W-:Y:S01]  /*4be0*/  IMAD.WIDE.U32 R6, R57, R52, R6 ;  /* 0x0000003439067225 */ /* 0x000fe200078e0006 */
[----:B------:R-:W-:-:S03]  /*4bf0*/  IADD3 R2, P1, PT, R2, R5, RZ ;  /* 0x0000000502027210 */ /* 0x000fc60007f3e0ff */
[----:B------:R-:W-:Y:S01]  /*4c00*/  IMAD.WIDE.U32 R100, R58, R56, R100 ;  /* 0x000000383a647225 */ /* 0x000fe200078e0064 */
[----:B------:R-:W-:-:S03]  /*4c10*/  IADD3 R110, P0, PT, R6, R3, RZ ;  /* 0x00000003066e7210 */ /* 0x000fc60007f1e0ff */
[----:B------:R-:W-:Y:S01]  /*4c20*/  IMAD.IADD R5, R65, 0x1, R0 ;  /* 0x0000000141057824 */ /* 0x000fe200078e0200 */
[----:B------:R-:W-:Y:S01]  /*4c30*/  IADD3 R4, P2, PT, R4, R101, RZ ;  /* 0x0000006504047210 */ /* 0x000fe20007f5e0ff */
[----:B------:R-:W-:Y:S01]  /*4c40*/  IMAD.WIDE.U32 R72, R75, R44, R72 ;  /* 0x0000002c4b487225 */ /* 0x000fe200078e0048 */
[----:B------:R-:W-:-:S03]  /*4c50*/  IADD3.X R111, PT, PT, RZ, RZ, RZ, P0, !PT ;  /* 0x000000ffff6f7210 */ /* 0x000fc600007fe4ff */
[----:B------:R-:W-:Y:S01]  /*4c60*/  IMAD.MOV.U32 R101, RZ, RZ, RZ ;  /* 0x000000ffff657224 */ /* 0x000fe200078e00ff */
        /* <DEDUP_REMOVED lines=8> */
[----:B------:R-:W-:-:S04]  /*4cf0*/  IMAD.WIDE.U32 R4, R55, R56, R4 ;  /* 0x0000003837047225 */ /* 0x000fc800078e0004 */
[----:B------:R-:W-:Y:S01]  /*4d00*/  IMAD.IADD R77, R63, 0x1, R73 ;  /* 0x000000013f4d7824 */ /* 0x000fe200078e0249 */
[----:B------:R-:W-:Y:S01]  /*4d10*/  IADD3 R2, P2, PT, R2, R5, RZ ;  /* 0x0000000502027210 */ /* 0x000fe20007f5e0ff */
[----:B------:R-:W-:Y:S01]  /*4d20*/  IMAD.X R73, RZ, RZ, RZ, P3 ;  /* 0x000000ffff497224 */ /* 0x000fe200018e06ff */
[----:B------:R-:W-:Y:S01]  /*4d30*/  IADD3 R4, P3, PT, R4, R101, RZ ;  /* 0x0000006504047210 */ /* 0x000fe20007f7e0ff */
[----:B------:R-:W-:Y:S01]  /*4d40*/  IMAD.X R7, RZ, RZ, RZ, P1 ;  /* 0x000000ffff077224 */ /* 0x000fe200008e06ff */
[----:B------:R-:W-:Y:S01]  /*4d50*/  IADD3 R110, P1, PT, R110, R3, RZ ;  /* 0x000000036e6e7210 */ /* 0x000fe20007f3e0ff */
[----:B------:R-:W-:Y:S01]  /*4d60*/  IMAD.WIDE.U32 R72, R79, R43, R72 ;  /* 0x0000002b4f487225 */ /* 0x000fe200078e0048 */
[----:B------:R-:W-:-:S03]  /*4d70*/  IADD3.X R3, PT, PT, RZ, RZ, RZ, P2, !PT ;  /* 0x000000ffff037210 */ /* 0x000fc600017fe4ff */
[----:B------:R-:W-:-:S04]  /*4d80*/  IMAD.WIDE.U32 R6, R9, R46, R6 ;  /* 0x0000002e09067225 */ /* 0x000fc800078e0006 */
[----:B------:R-:W-:Y:S01]  /*4d90*/  IMAD.X R5, RZ, RZ, RZ, P3 ;  /* 0x000000ffff057224 */ /* 0x000fe200018e06ff */
[----:B------:R-:W-:Y:S01]  /*4da0*/  IADD3 R6, P4, PT, R77, R6, RZ ;  /* 0x000000064d067210 */ /* 0x000fe20007f9e0ff */
[----:B------:R-:W-:Y:S01]  /*4db0*/  IMAD.X R101, RZ, RZ, RZ, P0 ;  /* 0x000000ffff657224 */ /* 0x000fe200000e06ff */
[----:B------:R-:W-:Y:S01]  /*4dc0*/  IADD3 R105, PT, PT, R61, R7, RZ ;  /* 0x000000073d697210 */ /* 0x000fe20007ffe0ff */
[----:B------:R-:W-:Y:S02]  /*4dd0*/  IMAD.X R111, RZ, RZ, RZ, P1 ;  /* 0x000000ffff6f7224 */ /* 0x000fe400008e06ff */
[----:B------:R-:W-:-:S04]  /*4de0*/  IMAD.WIDE.U32 R2, R56, R56, R2 ;  /* 0x0000003838027225 */ /* 0x000fc800078e0002 */
[----:B------:R-:W-:-:S04]  /*4df0*/  IMAD.WIDE.U32 R4, R58, R53, R4 ;  /* 0x000000353a047225 */ /* 0x000fc800078e0004 */
[----:B------:R-:W-:Y:S01]  /*4e00*/  IMAD.IADD R99, R64, 0x1, R73 ;  /* 0x0000000140637824 */ /* 0x000fe200078e0249 */
[----:B------:R-:W-:Y:S01]  /*4e10*/  MOV R73, RZ ;  /* 0x000000ff00497202 */ /* 0x000fe20000000f00 */
[----:B------:R-:W-:Y:S01]  /*4e20*/  IMAD R77, R72, R66, RZ ;  /* 0x00000042484d7224 */ /* 0x000fe200078e02ff */
[----:B------:R-:W-:Y:S01]  /*4e30*/  IADD3 R2, P2, PT, R2, R5, RZ ;  /* 0x0000000502027210 */ /* 0x000fe20007f5e0ff */
[----:B------:R-:W-:-:S04]  /*4e40*/  IMAD.WIDE.U32 R100, R58, R52, R100 ;  /* 0x000000343a647225 */ /* 0x000fc800078e0064 */
[----:B------:R-:W-:-:S04]  /*4e50*/  IMAD.WIDE.U32 R110, R55, R54, R110 ;  /* 0x00000036376e7225 */ /* 0x000fc800078e006e */
[----:B------:R-:W-:Y:S01]  /*4e60*/  IMAD.X R7, RZ, RZ, RZ, P4 ;  /* 0x000000ffff077224 */ /* 0x000fe200020e06ff */
[----:B------:R-:W-:Y:S01]  /*4e70*/  IADD3 R110, P1, PT, R110, R3, RZ ;  /* 0x000000036e6e7210 */ /* 0x000fe20007f3e0ff */
[----:B------:R-:W-:Y:S01]  /*4e80*/  IMAD.MOV.U32 R5, RZ, RZ, RZ ;  /* 0x000000ffff057224 */ /* 0x000fe200078e00ff */
[----:B------:R-:W-:Y:S01]  /*4e90*/  IADD3.X R3, PT, PT, RZ, RZ, RZ, P2, !PT ;  /* 0x000000ffff037210 */ /* 0x000fe200017fe4ff */
[----:B------:R-:W-:Y:S01]  /*4ea0*/  IMAD.HI.U32 R0, R77, R42, R72 ;  /* 0x0000002a4d007227 */ /* 0x000fe200078e0048 */
[----:B------:R-:W-:-:S03]  /*4eb0*/  IADD3 R72, P0, PT, R100, R111, RZ ;  /* 0x0000006f64487210 */ /* 0x000fc60007f1e0ff */
[----:B------:R-:W-:Y:S01]  /*4ec0*/  IMAD.WIDE.U32 R6, R75, R45, R6 ;  /* 0x0000002d4b067225 */ /* 0x000fe200078e0006 */
[----:B------:R-:W-:-:S03]  /*4ed0*/  IADD3.X R73, PT, PT, RZ, RZ, RZ, P0, !PT ;  /* 0x000000ffff497210 */ /* 0x000fc600007fe4ff */
[----:B------:R-:W-:Y:S01]  /*4ee0*/  IMAD.WIDE.U32 R4, R57, R54, R4 ;  /* 0x0000003639047225 */ /* 0x000fe200078e0004 */
[----:B------:R-:W-:-:S03]  /*4ef0*/  IADD3 R100, P3, PT, R99, R6, RZ ;  /* 0x0000000663647210 */ /* 0x000fc60007f7e0ff */
[----:B------:R-:W-:Y:S01]  /*4f00*/  IMAD.X R111, RZ, RZ, RZ, P1 ;  /* 0x000000ffff6f7224 */ /* 0x000fe200008e06ff */
[----:B------:R-:W-:Y:S01]  /*4f10*/  IADD3 R6, P0, PT, R4, R105, RZ ;  /* 0x0000006904067210 */ /* 0x000fe20007f1e0ff */
[----:B------:R-:W-:-:S04]  /*4f20*/  IMAD.WIDE.U32 R72, R55, R51, R72 ;  /* 0x0000003337487225 */ /* 0x000fc800078e0048 */
[----:B------:R-:W-:Y:S02]  /*4f30*/  IMAD.IADD R99, R62, 0x1, R7 ;  /* 0x000000013e637824 */ /* 0x000fe400078e0207 */
[----:B------:R-:W-:Y:S01]  /*4f40*/  IMAD.X R7, RZ, RZ, RZ, P0 ;  /* 0x000000ffff077224 */ /* 0x000fe200000e06ff */
[----:B------:R-:W-:Y:S01]  /*4f50*/  IADD3 R4, P0, PT, R101, R73, RZ ;  /* 0x0000004965047210 */ /* 0x000fe20007f1e0ff */
[----:B------:R-:W-:-:S04]  /*4f60*/  IMAD.WIDE.U32 R110, R56, R53, R110 ;  /* 0x00000035386e7225 */ /* 0x000fc800078e006e */
[----:B------:R-:W-:Y:S01]  /*4f70*/  IMAD.WIDE.U32 R2, R55, R53, R2 ;  /* 0x0000003537027225 */ /* 0x000fe200078e0002 */
        /* <DEDUP_REMOVED lines=9> */
[----:B------:R-:W-:Y:S01]  /*5010*/  IADD3 R99, PT, PT, R60, R7, RZ ;  /* 0x000000073c637210 */ /* 0x000fe20007ffe0ff */
[----:B------:R-:W-:-:S02]  /*5020*/  IMAD.X R3, RZ, RZ, RZ, P3 ;  /* 0x000000ffff037224 */ /* 0x000fc400018e06ff */
[----:B------:R-:W-:Y:S02]  /*5030*/  IMAD.IADD R105, R65, 0x1, R0 ;  /* 0x0000000141697824 */ /* 0x000fe400078e0200 */
[----:B------:R-:W-:-:S04]  /*5040*/  IMAD.WIDE.U32 R100, R79, R44, R100 ;  /* 0x0000002c4f647225 */ /* 0x000fc800078e0064 */
[----:B------:R-:W-:Y:S01]  /*5050*/  IMAD.X R7, RZ, RZ, RZ, P4 ;  /* 0x000000ffff077224 */ /* 0x000fe200020e06ff */
[----:B------:R-:W-:Y:S01]  /*5060*/  IADD3 R104, P3, PT, R105, R100, RZ ;  /* 0x0000006469687210 */ /* 0x000fe20007f7e0ff */
[----:B------:R-:W-:Y:S01]  /*5070*/  IMAD.WIDE.U32 R4, R55, R52, R4 ;  /* 0x0000003437047225 */ /* 0x000fe200078e0004 */
[----:B------:R-:W-:-:S03]  /*5080*/  IADD3 R101, PT, PT, R63, R101, RZ ;  /* 0x000000653f657210 */ /* 0x000fc60007ffe0ff */
[----:B------:R-:W-:-:S04]  /*5090*/  IMAD.WIDE.U32 R72, R56, R54, R72 ;  /* 0x0000003638487225 */ /* 0x000fc800078e0048 */
[----:B------:R-:W-:Y:S01]  /*50a0*/  IMAD.WIDE.U32 R110, R56, R53, R110 ;  /* 0x00000035386e7225 */ /* 0x000fe200078e006e */
[----:B------:R-:W-:-:S03]  /*50b0*/  IADD3 R100, P0, PT, R4, R73, RZ ;  /* 0x0000004904647210 */ /* 0x000fc60007f1e0ff */
[----:B------:R-:W-:Y:S01]  /*50c0*/  IMAD.WIDE.U32 R2, R58, R54, R2 ;  /* 0x000000363a027225 */ /* 0x000fe200078e0002 */
[----:B------:R-:W-:-:S03]  /*50d0*/  IADD3 R72, P1, PT, R72, R111, RZ ;  /* 0x0000006f48487210 */ /* 0x000fc60007f3e0ff */
[----:B------:R-:W-:Y:S01]  /*50e0*/  IMAD.WIDE.U32 R6, R75, R46, R6 ;  /* 0x0000002e4b067225 */ /* 0x000fe200078e0006 */
[----:B------:R-:W-:Y:S02]  /*50f0*/  IADD3 R110, P2, PT, R110, R3, RZ ;  /* 0x000000036e6e7210 */ /* 0x000fe40007f5e0ff */
[----:B------:R-:W-:Y:S01]  /*5100*/  IADD3.X R73, PT, PT, RZ, RZ, RZ, P1, !PT ;  /* 0x000000ffff497210 */ /* 0x000fe20000ffe4ff */
[----:B------:R-:W-:Y:S01]  /*5110*/  IMAD.MOV.U32 R3, RZ, RZ, RZ ;  /* 0x000000ffff037224 */ /* 0x000fe200078e00ff */
[----:B------:R-:W-:Y:S01]  /*5120*/  IADD3.X R111, PT, PT, RZ, RZ, RZ, P2, !PT ;  /* 0x000000ffff6f7210 */ /* 0x000fe200017fe4ff */
[----:B------:R-:W-:Y:S01]  /*5130*/  IMAD.X R105, RZ, RZ, RZ, P3 ;  /* 0x000000ffff697224 */ /* 0x000fe200018e06ff */
[----:B------:R-:W-:Y:S01]  /*5140*/  IADD3 R6, P3, PT, R101, R6, RZ ;  /* 0x0000000665067210 */ /* 0x000fe20007f7e0ff */
[----:B------:R-:W-:Y:S01]  /*5150*/  IMAD.X R101, RZ, RZ, RZ, P0 ;  /* 0x000000ffff657224 */ /* 0x000fe200000e06ff */
[----:B------:R-:W-:Y:S01]  /*5160*/  IADD3 R119, PT, PT, R61, R7, RZ ;  /* 0x000000073d777210 */ /* 0x000fe20007ffe0ff */
[----:B------:R-:W-:-:S04]  /*5170*/  IMAD.WIDE.U32 R2, R57, R51, R2 ;  /* 0x0000003339027225 */ /* 0x000fc800078e0002 */
        /* <DEDUP_REMOVED lines=14> */
[----:B------:R-:W-:Y:S01]  /*5260*/  IMAD.IADD R117, R64, 0x1, R105 ;  /* 0x0000000140757824 */ /* 0x000fe200078e0269 */
[----:B------:R-:W-:Y:S01]  /*5270*/  IADD3 R123, PT, PT, R59, R5, RZ ;  /* 0x000000053b7b7210 */ /* 0x000fe20007ffe0ff */
[----:B------:R-:W-:Y:S01]  /*5280*/  IMAD.WIDE.U32 R6, R79, R45, R6 ;  /* 0x0000002d4f067225 */ /* 0x000fe200078e0006 */
[----:B------:R-:W-:-:S03]  /*5290*/  IADD3.X R5, PT, PT, RZ, RZ, RZ, P4, !PT ;  /* 0x000000ffff057210 */ /* 0x000fc600027fe4ff */
[----:B------:R-:W-:Y:S01]  /*52a0*/  IMAD.X R3, RZ, RZ, RZ, P0 ;  /* 0x000000ffff037224 */ /* 0x000fe200000e06ff */
[----:B------:R-:W-:Y:S01]  /*52b0*/  IADD3 R6, P0, PT, R117, R6, RZ ;  /* 0x0000000675067210 */ /* 0x000fe20007f1e0ff */
[----:B------:R-:W-:Y:S02]  /*52c0*/  IMAD.X R101, RZ, RZ, RZ, P1 ;  /* 0x000000ffff657224 */ /* 0x000fe400008e06ff */
[----:B------:R-:W-:Y:S02]  /*52d0*/  IMAD.X R111, RZ, RZ, RZ, P3 ;  /* 0x000000ffff6f7224 */ /* 0x000fe400018e06ff */
[----:B------:R-:W-:Y:S02]  /*52e0*/  IMAD R99, R104, R66, RZ ;  /* 0x0000004268637224 */ /* 0x000fe400078e02ff */
[----:B------:R-:W-:Y:S02]  /*52f0*/  IMAD.MOV.U32 R105, RZ, RZ, RZ ;  /* 0x000000ffff697224 */ /* 0x000fe400078e00ff */
[----:B------:R-:W-:-:S04]  /*5300*/  IMAD.WIDE.U32 R2, R56, R52, R2 ;  /* 0x0000003438027225 */ /* 0x000fc800078e0002 */
[----:B------:R-:W-:-:S04]  /*5310*/  IMAD.WIDE.U32 R100, R53, R54, R100 ;  /* 0x0000003635647225 */ /* 0x000fc800078e0064 */
[----:B------:R-:W-:-:S04]  /*5320*/  IMAD.WIDE.U32 R72, R56, R54, R72 ;  /* 0x0000003638487225 */ /* 0x000fc800078e0048 */
[----:B------:R-:W-:Y:S01]  /*5330*/  IMAD.WIDE.U32 R110, R58, R51, R110 ;  /* 0x000000333a6e7225 */ /* 0x000fe200078e006e */
[----:B------:R-:W-:-:S03]  /*5340*/  IADD3 R100, P2, PT, R100, R73, RZ ;  /* 0x0000004964647210 */ /* 0x000fc60007f5e0ff */
[----:B------:R-:W-:Y:S01]  /*5350*/  IMAD.HI.U32 R0, R99, R42, R104 ;  /* 0x0000002a63007227 */ /* 0x000fe200078e0068 */
[----:B------:R-:W-:Y:S02]  /*5360*/  IADD3 R104, P1, PT, R2, R101, RZ ;  /* 0x0000006502687210 */ /* 0x000fe40007f3e0ff */
[----:B------:R-:W-:Y:S01]  /*5370*/  IADD3 R72, P3, PT, R72, R111, RZ ;  /* 0x0000006f48487210 */ /* 0x000fe20007f7e0ff */
[----:B------:R-:W-:Y:S01]  /*5380*/  IMAD.IADD R105, R62, 0x1, R7 ;  /* 0x000000013e697824 */ /* 0x000fe200078e0207 */
[----:B------:R-:W-:Y:S01]  /*5390*/  IADD3.X R101, PT, PT, RZ, RZ, RZ, P2, !PT ;  /* 0x000000ffff657210 */ /* 0x000fe200017fe4ff */
[----:B------:R-:W-:-:S04]  /*53a0*/  IMAD.WIDE.U32 R4, R75, R47, R4 ;  /* 0x0000002f4b047225 */ /* 0x000fc800078e0004 */
[----:B------:R-:W-:Y:S01]  /*53b0*/  IMAD.X R7, RZ, RZ, RZ, P0 ;  /* 0x000000ffff077224 */ /* 0x000fe200000e06ff */
[----:B------:R-:W-:Y:S01]  /*53c0*/  IADD3 R4, P0, PT, R105, R4, RZ ;  /* 0x0000000469047210 */ /* 0x000fe20007f1e0ff */
[----:B------:R-:W-:Y:S02]  /*53d0*/  IMAD.MOV.U32 R111, RZ, RZ, RZ ;  /* 0x000000ffff6f7224 */ /* 0x000fe400078e00ff */
[----:B------:R-:W-:Y:S01]  /*53e0*/  IMAD.IADD R119, R60, 0x1, R5 ;  /* 0x000000013c777824 */ /* 0x000fe200078e0205 */
[----:B------:R-:W-:Y:S01]  /*53f0*/  IADD3 R5, PT, PT, R65, R0, RZ ;  /* 0x0000000041057210 */ /* 0x000fe20007ffe0ff */
[----:B------:R-:W-:-:S04]  /*5400*/  IMAD.WIDE.U32 R6, R77, R44, R6 ;  /* 0x0000002c4d067225 */ /* 0x000fc800078e0006 */
[----:B------:R-:W-:Y:S01]  /*5410*/  IMAD.X R105, RZ, RZ, RZ, P1 ;  /* 0x000000ffff697224 */ /* 0x000fe200008e06ff */
[----:B------:R-:W-:Y:S01]  /*5420*/  IADD3 R2, P1, PT, R5, R6, RZ ;  /* 0x0000000605027210 */ /* 0x000fe20007f3e0ff */
        /* <DEDUP_REMOVED lines=9> */
[----:B------:R-:W-:Y:S01]  /*54c0*/  IMAD.X R3, RZ, RZ, RZ, P1 ;  /* 0x000000ffff037224 */ /* 0x000fe200008e06ff */
[----:B------:R-:W-:Y:S01]  /*54d0*/  IADD3 R100, P4, PT, R100, R73, RZ ;  /* 0x0000004964647210 */ /* 0x000fe20007f9e0ff */
[----:B------:R-:W-:Y:S01]  /*54e0*/  IMAD.IADD R117, R63, 0x1, R7 ;  /* 0x000000013f757824 */ /* 0x000fe200078e0207 */
[----:B------:R-:W-:Y:S01]  /*54f0*/  IADD3.X R7, PT, PT, RZ, RZ, RZ, P2, !PT ;  /* 0x000000ffff077210 */ /* 0x000fe200017fe4ff */
[----:B------:R-:W-:Y:S01]  /*5500*/  IMAD.WIDE.U32 R4, R79, R46, R4 ;  /* 0x0000002e4f047225 */ /* 0x000fe200078e0004 */
[----:B------:R-:W-:-:S03]  /*5510*/  IADD3 R104, P2, PT, R104, R101, RZ ;  /* 0x0000006568687210 */ /* 0x000fc60007f5e0ff */
[----:B------:R-:W-:-:S04]  /*5520*/  IMAD.WIDE.U32 R2, R99, R43, R2 ;  /* 0x0000002b63027225 */ /* 0x000fc800078e0002 */
[----:B------:R-:W-:Y:S01]  /*5530*/  IMAD.X R73, RZ, RZ, RZ, P5 ;  /* 0x000000ffff497224 */ /* 0x000fe200028e06ff */
[----:B------:R-:W-:Y:S01]  /*5540*/  IADD3 R4, P5, PT, R117, R4, RZ ;  /* 0x0000000475047210 */ /* 0x000fe20007fbe0ff */
[----:B------:R-:W-:Y:S02]  /*5550*/  IMAD.IADD R117, R64, 0x1, R3 ;  /* 0x0000000140757824 */ /* 0x000fe400078e0203 */
[----:B------:R-:W-:Y:S02]  /*5560*/  HFMA2 R3, -RZ, RZ, 0, 0 ;  /* 0x00000000ff037431 */ /* 0x000fe400000001ff */
[----:B------:R-:W-:-:S04]  /*5570*/  IMAD.WIDE.U32 R6, R9, R49, R6 ;  /* 0x0000003109067225 */ /* 0x000fc800078e0006 */
[----:B------:R-:W-:Y:S01]  /*5580*/  IMAD R9, R2, R66, RZ ;  /* 0x0000004202097224 */ /* 0x000fe200078e02ff */
[----:B------:R-:W-:Y:S01]  /*5590*/  IADD3 R6, P0, PT, R119, R6, RZ ;  /* 0x0000000677067210 */ /* 0x000fe20007f1e0ff */
[----:B------:R-:W-:Y:S01]  /*55a0*/  IMAD.WIDE.U32 R72, R58, R52, R72 ;  /* 0x000000343a487225 */ /* 0x000fe200078e0048 */
[----:B------:R-:W-:Y:S02]  /*55b0*/  IADD3 R7, PT, PT, R50, R7, RZ ;  /* 0x0000000732077210 */ /* 0x000fe40007ffe0ff */
[----:B------:R-:W-:Y:S01]  /*55c0*/  IADD3 R119, PT, PT, R61, R5, RZ ;  /* 0x000000053d777210 */ /* 0x000fe20007ffe0ff */
[----:B------:R-:W-:Y:S01]  /*55d0*/  IMAD.X R101, RZ, RZ, RZ, P4 ;  /* 0x000000ffff657224 */ /* 0x000fe200020e06ff */
[----:B------:R-:W-:Y:S01]  /*55e0*/  IADD3.X R5, PT, PT, RZ, RZ, RZ, P5, !PT ;  /* 0x000000ffff057210 */ /* 0x000fe20002ffe4ff */
[----:B------:R-:W-:Y:S01]  /*55f0*/  IMAD.HI.U32 R0, R9, R42, R2 ;  /* 0x0000002a09007227 */ /* 0x000fe200078e0002 */
[----:B------:R-:W-:-:S03]  /*5600*/  IADD3 R3, P1, PT, R72, R7, RZ ;  /* 0x0000000748037210 */ /* 0x000fc60007f3e0ff */
[----:B------:R-:W-:Y:S02]  /*5610*/  IMAD.X R105, RZ, RZ, RZ, P2 ;  /* 0x000000ffff697224 */ /* 0x000fe400010e06ff */
[----:B------:R-:W-:Y:S02]  /*5620*/  IMAD.X R111, RZ, RZ, RZ, P3 ;  /* 0x000000ffff6f7224 */ /* 0x000fe400018e06ff */
[----:B------:R-:W-:Y:S02]  /*5630*/  IMAD.X R7, RZ, RZ, RZ, P0 ;  /* 0x000000ffff077224 */ /* 0x000fe400000e06ff */
        /* <DEDUP_REMOVED lines=8> */
[----:B------:R-:W-:Y:S01]  /*56c0*/  IMAD.WIDE.U32 R4, R77, R45, R4 ;  /* 0x0000002d4d047225 */ /* 0x000fe200078e0004 */
[----:B------:R-:W-:-:S03]  /*56d0*/  IADD3 R2, P3, PT, R119, R6, RZ ;  /* 0x0000000677027210 */ /* 0x000fc60007f7e0ff */
[----:B------:R-:W-:Y:S02]  /*56e0*/  IMAD.IADD R6, R59, 0x1, R7 ;  /* 0x000000013b067824 */ /* 0x000fe400078e0207 */
[----:B------:R-:W-:Y:S02]  /*56f0*/  IMAD.X R105, RZ, RZ, RZ, P0 ;  /* 0x000000ffff697224 */ /* 0x000fe400000e06ff */
[----:B------:R-:W-:Y:S01]  /*5700*/  IMAD.X R73, RZ, RZ, RZ, P4 ;  /* 0x000000ffff497224 */ /* 0x000fe200020e06ff */
[----:B------:R-:W-:Y:S01]  /*5710*/  IADD3 R6, P5, PT, R6, R3, RZ ;  /* 0x0000000306067210 */ /* 0x000fe20007fbe0ff */
        /* <DEDUP_REMOVED lines=9> */
[----:B------:R-:W-:Y:S01]  /*57b0*/  IMAD.IADD R117, R62, 0x1, R5 ;  /* 0x000000013e757824 */ /* 0x000fe200078e0205 */
[----:B------:R-:W-:Y:S01]  /*57c0*/  IADD3 R73, PT, PT, R65, R0, RZ ;  /* 0x0000000041497210 */ /* 0x000fe20007ffe0ff */
[----:B------:R-:W-:Y:S01]  /*57d0*/  IMAD.X R5, RZ, RZ, RZ, P4 ;  /* 0x000000ffff057224 */ /* 0x000fe200020e06ff */
[----:B------:R-:W-:Y:S01]  /*57e0*/  IADD3.X R101, PT, PT, RZ, RZ, RZ, P2, !PT ;  /* 0x000000ffff657210 */ /* 0x000fe200017fe4ff */
[----:B------:R-:W-:-:S04]  /*57f0*/  IMAD.WIDE.U32 R6, R75, R49, R6 ;  /* 0x000000314b067225 */ /* 0x000fc800078e0006 */
[----:B------:R-:W-:Y:S01]  /*5800*/  IMAD.X R3, RZ, RZ, RZ, P3 ;  /* 0x000000ffff037224 */ /* 0x000fe200018e06ff */
[----:B------:R-:W-:Y:S01]  /*5810*/  IADD3 R111, P3, PT, R72, R111, RZ ;  /* 0x0000006f486f7210 */ /* 0x000fe20007f7e0ff */
[----:B------:R-:W-:-:S04]  /*5820*/  IMAD.WIDE.U32 R4, R99, R44, R4 ;  /* 0x0000002c63047225 */ /* 0x000fc800078e0004 */
[----:B------:R-:W-:Y:S01]  /*5830*/  IMAD.IADD R72, R50, 0x1, R7 ;  /* 0x0000000132487824 */ /* 0x000fe200078e0207 */
[----:B------:R-:W-:Y:S01]  /*5840*/  IADD3 R4, P4, PT, R73, R4, RZ ;  /* 0x0000000449047210 */ /* 0x000fe20007f9e0ff */
[----:B------:R-:W-:Y:S01]  /*5850*/  IMAD.X R105, RZ, RZ, RZ, P1 ;  /* 0x000000ffff697224 */ /* 0x000fe200008e06ff */
[----:B------:R-:W-:Y:S01]  /*5860*/  IADD3 R73, PT, PT, R63, R5, RZ ;  /* 0x000000053f497210 */ /* 0x000fe20007ffe0ff */
        /* <DEDUP_REMOVED lines=8> */
[----:B------:R-:W-:Y:S01]  /*58f0*/  IMAD.X R0, RZ, RZ, RZ, P1 ;  /* 0x000000ffff007224 */ /* 0x000fe200008e06ff */
[----:B------:R-:W-:Y:S01]  /*5900*/  IADD3 R6, P5, PT, R3, R6, RZ ;  /* 0x0000000603067210 */ /* 0x000fe20007fbe0ff */
[----:B------:R-:W-:Y:S01]  /*5910*/  IMAD.WIDE.U32 R104, R54, R51, R104 ;  /* 0x0000003336687225 */ /* 0x000fe200078e0068 */
[----:B------:R-:W-:Y:S02]  /*5920*/  IADD3.X R3, PT, PT, RZ, RZ, RZ, P6, !PT ;  /* 0x000000ffff037210 */ /* 0x000fe400037fe4ff */
[----:B------:R-:W-:Y:S01]  /*5930*/  IADD3 R0, P2, PT, R0, R5, RZ ;  /* 0x0000000500007210 */ /* 0x000fe20007f5e0ff */
[----:B------:R-:W-:Y:S01]  /*5940*/  IMAD.WIDE.U32 R110, R54, R52, R110 ;  /* 0x00000034366e7225 */ /* 0x000fe200078e006e */
[----:B------:R-:W-:-:S02]  /*5950*/  IADD3.X R5, PT, PT, RZ, RZ, RZ, P4, !PT ;  /* 0x000000ffff057210 */ /* 0x000fc400027fe4ff */
[----:B------:R-:W-:Y:S01]  /*5960*/  IADD3 R100, P3, PT, R104, R101, RZ ;  /* 0x0000006568647210 */ /* 0x000fe20007f7e0ff */
[----:B------:R-:W-:Y:S01]  /*5970*/  IMAD.WIDE.U32 R2, R77, R46, R2 ;  /* 0x0000002e4d027225 */ /* 0x000fe200078e0002 */
[----:B------:R-:W-:Y:S02]  /*5980*/  IADD3 R104, P1, PT, R110, R105, RZ ;  /* 0x000000696e687210 */ /* 0x000fe40007f3e0ff */
[----:B------:R-:W-:Y:S01]  /*5990*/  IADD3.X R101, PT, PT, RZ, RZ, RZ, P3, !PT ;  /* 0x000000ffff657210 */ /* 0x000fe20001ffe4ff */
[----:B------:R-:W-:Y:S01]  /*59a0*/  IMAD.X R7, RZ, RZ, RZ, P5 ;  /* 0x000000ffff077224 */ /* 0x000fe200028e06ff */
[----:B------:R-:W-:Y:S01]  /*59b0*/  IADD3 R2, P4, PT, R73, R2, RZ ;  /* 0x0000000249027210 */ /* 0x000fe20007f9e0ff */
[----:B------:R-:W-:Y:S01]  /*59c0*/  IMAD.WIDE.U32 R4, R9, R43, R4 ;  /* 0x0000002b09047225 */ /* 0x000fe200078e0004 */
[----:B------:R-:W-:-:S03]  /*59d0*/  IADD3.X R102, PT, PT, RZ, RZ, RZ, P2, !PT ;  /* 0x000000ffff667210 */ /* 0x000fc600017fe4ff */
[----:B------:R-:W-:Y:S01]  /*59e0*/  IMAD.X R105, RZ, RZ, RZ, P1 ;  /* 0x000000ffff697224 */ /* 0x000fe200008e06ff */
[----:B------:R-:W-:Y:S01]  /*59f0*/  IADD3 R73, PT, PT, R64, R5, RZ ;  /* 0x0000000540497210 */ /* 0x000fe20007ffe0ff */
[----:B------:R-:W-:Y:S02]  /*5a00*/  IMAD.IADD R3, R61, 0x1, R3 ;  /* 0x000000013d037824 */ /* 0x000fe400078e0203 */
[----:B------:R-:W-:-:S04]  /*5a10*/  IMAD.WIDE.U32 R6, R79, R48, R6 ;  /* 0x000000304f067225 */ /* 0x000fc800078e0006 */
[----:B------:R-:W-:Y:S01]  /*5a20*/  IMAD.X R117, RZ, RZ, RZ, P0 ;  /* 0x000000ffff757224 */ /* 0x000fe200000e06ff */
[----:B------:R-:W-:Y:S01]  /*5a30*/  IADD3 R6, P1, PT, R3, R6, RZ ;  /* 0x0000000603067210 */ /* 0x000fe20007f3e0ff */
[----:B------:R-:W-:Y:S02]  /*5a40*/  IMAD R75, R4, R66, RZ ;  /* 0x00000042044b7224 */ /* 0x000fe400078e02ff */
[----:B------:R-:W-:Y:S02]  /*5a50*/  IMAD.MOV.U32 R5, RZ, RZ, RZ ;  /* 0x000000ffff057224 */ /* 0x000fe400078e00ff */
[----:B------:R-:W-:-:S04]  /*5a60*/  IMAD.WIDE.U32 R100, R53, R52, R100 ;  /* 0x0000003435647225 */ /* 0x000fc800078e0064 */
[----:B------:R-:W-:-:S04]  /*5a70*/  IMAD.WIDE.U32 R104, R51, R51, R104 ;  /* 0x0000003333687225 */ /* 0x000fc800078e0068 */
[----:B------:R-:W-:Y:S01]  /*5a80*/  IMAD.IADD R7, R59, 0x1, R7 ;  /* 0x000000013b077824 */ /* 0x000fe200078e0207 */
[----:B------:R-:W-:Y:S01]  /*5a90*/  IADD3 R110, P0, PT, R111, R105, RZ ;  /* 0x000000696f6e7210 */ /* 0x000fe20007f1e0ff */
[----:B------:R-:W-:Y:S02]  /*5aa0*/  IMAD.X R3, RZ, RZ, RZ, P4 ;  /* 0x000000ffff037224 */ /* 0x000fe400020e06ff */
[----:B------:R-:W-:Y:S01]  /*5ab0*/  IMAD.HI.U32 R106, R75, R42, R4 ;  /* 0x0000002a4b6a7227 */ /* 0x000fe200078e0004 */
[----:B------:R-:W-:Y:S02]  /*5ac0*/  IADD3 R5, P5, PT, R100, R117, RZ ;  /* 0x0000007564057210 */ /* 0x000fe40007fbe0ff */
[----:B------:R-:W-:Y:S01]  /*5ad0*/  IADD3 R100, P4, PT, R104, R101, RZ ;  /* 0x0000006568647210 */ /* 0x000fe20007f9e0ff */
[----:B------:R-:W-:Y:S01]  /*5ae0*/  IMAD.WIDE.U32 R2, R99, R45, R2 ;  /* 0x0000002d63027225 */ /* 0x000fe200078e0002 */
[----:B------:R-:W-:Y:S02]  /*5af0*/  IADD3 R4, P6, PT, R7, R72, RZ ;  /* 0x0000004807047210 */ /* 0x000fe40007fde0ff */
[----:B------:R-:W-:Y:S01]  /*5b00*/  IADD3 R102, P2, PT, R102, R5, RZ ;  /* 0x0000000566667210 */ /* 0x000fe20007f5e0ff */
[----:B------:R-:W-:Y:S01]  /*5b10*/  IMAD.X R7, RZ, RZ, RZ, P1 ;  /* 0x000000ffff077224 */ /* 0x000fe200008e06ff */
[----:B------:R-:W-:Y:S01]  /*5b20*/  IADD3 R2, P3, PT, R73, R2, RZ ;  /* 0x0000000249027210 */ /* 0x000fe20007f7e0ff */
[----:B------:R-:W-:Y:S01]  /*5b30*/  IMAD.X R101, RZ, RZ, RZ, P4 ;  /* 0x000000ffff657224 */ /* 0x000fe200020e06ff */
[----:B------:R-:W-:Y:S01]  /*5b40*/  IADD3.X R111, PT, PT, RZ, RZ, RZ, P0, !PT ;  /* 0x000000ffff6f7210 */ /* 0x000fe200007fe4ff */
[----:B------:R-:W-:Y:S01]  /*5b50*/  IMAD.IADD R3, R62, 0x1, R3 ;  /* 0x000000013e037824 */ /* 0x000fe200078e0203 */
[----:B------:R-:W-:Y:S01]  /*5b60*/  IADD3.X R73, PT, PT, RZ, RZ, RZ, P5, !PT ;  /* 0x000000ffff497210 */ /* 0x000fe20002ffe4ff */
[----:B------:R-:W-:-:S02]  /*5b70*/  IMAD.X R5, RZ, RZ, RZ, P6 ;  /* 0x000000ffff057224 */ /* 0x000fc400030e06ff */
[----:B------:R-:W-:-:S04]  /*5b80*/  IMAD.WIDE.U32 R6, R77, R47, R6 ;  /* 0x0000002f4d067225 */ /* 0x000fc800078e0006 */
[----:B------:R-:W-:Y:S01]  /*5b90*/  IMAD.WIDE.U32 R100, R54, R52, R100 ;  /* 0x0000003436647225 */ /* 0x000fe200078e0064 */
[----:B------:R-:W-:-:S03]  /*5ba0*/  IADD3 R6, P5, PT, R3, R6, RZ ;  /* 0x0000000603067210 */ /* 0x000fc60007fbe0ff */
[----:B------:R-:W-:Y:S01]  /*5bb0*/  IMAD.WIDE.U32 R4, R79, R49, R4 ;  /* 0x000000314f047225 */ /* 0x000fe200078e0004 */
[----:B------:R-:W-:-:S03]  /*5bc0*/  IADD3 R104, P0, PT, R100, R73, RZ ;  /* 0x0000004964687210 */ /* 0x000fc60007f1e0ff */
[----:B------:R-:W-:Y:S01]  /*5bd0*/  IMAD.IADD R7, R60, 0x1, R7 ;  /* 0x000000013c077824 */ /* 0x000fe200078e0207 */
[----:B------:R-:W-:Y:S01]  /*5be0*/  IADD3 R73, PT, PT, R50, R5, RZ ;  /* 0x0000000532497210 */ /* 0x000fe20007ffe0ff */
[----:B------:R-:W-:Y:S01]  /*5bf0*/  IMAD.X R3, RZ, RZ, RZ, P3 ;  /* 0x000000ffff037224 */ /* 0x000fe200018e06ff */
[----:B------:R-:W-:Y:S01]  /*5c00*/  IADD3 R5, PT, PT, R65, R106, RZ ;  /* 0x0000006a41057210 */ /* 0x000fe20007ffe0ff */
[----:B------:R-:W-:Y:S01]  /*5c10*/  IMAD.WIDE.U32 R110, R51, R52, R110 ;  /* 0x00000034336e7225 */ /* 0x000fe200078e006e */
[----:B------:R-:W-:Y:S02]  /*5c20*/  IADD3 R100, P4, PT, R7, R4, RZ ;  /* 0x0000000407647210 */ /* 0x000fe40007f9e0ff */
[----:B------:R-:W-:Y:S01]  /*5c30*/  IADD3 R73, P3, PT, R73, R0, RZ ;  /* 0x0000000049497210 */ /* 0x000fe20007f7e0ff */
[----:B------:R-:W-:Y:S01]  /*5c40*/  IMAD.X R7, RZ, RZ, RZ, P5 ;  /* 0x000000ffff077224 */ /* 0x000fe200028e06ff */
[----:B------:R-:W-:Y:S01]  /*5c50*/  IADD3 R72, P1, PT, R110, R101, RZ ;  /* 0x000000656e487210 */ /* 0x000fe20007f3e0ff */
[----:B------:R-:W-:-:S04]  /*5c60*/  IMAD.WIDE.U32 R2, R9, R44, R2 ;  /* 0x0000002c09027225 */ /* 0x000fc800078e0002 */
[----:B------:R-:W-:Y:S01]  /*5c70*/  IMAD.X R101, RZ, RZ, RZ, P4 ;  /* 0x000000ffff657224 */ /* 0x000fe200020e06ff */
[----:B------:R-:W-:Y:S01]  /*5c80*/  IADD3 R4, P5, PT, R5, R2, RZ ;  /* 0x0000000205047210 */ /* 0x000fe20007fbe0ff */
[----:B------:R-:W-:Y:S01]  /*5c90*/  IMAD.WIDE.U32 R6, R99, R46, R6 ;  /* 0x0000002e63067225 */ /* 0x000fe200078e0006 */
[----:B------:R-:W-:Y:S02]  /*5ca0*/  IADD3 R3, PT, PT, R63, R3, RZ ;  /* 0x000000033f037210 */ /* 0x000fe40007ffe0ff */
[----:B------:R-:W-:Y:S01]  /*5cb0*/  IADD3.X R5, PT, PT, RZ, RZ, RZ, P5, !PT ;  /* 0x000000ffff057210 */ /* 0x000fe20002ffe4ff */
[----:B------:R-:W-:-:S04]  /*5cc0*/  IMAD.WIDE.U32 R100, R77, R48, R100 ;  /* 0x000000304d647225 */ /* 0x000fc800078e0064 */
[----:B------:R-:W-:Y:S02]  /*5cd0*/  IMAD.IADD R7, R61, 0x1, R7 ;  /* 0x000000013d077824 */ /* 0x000fe400078e0207 */
[----:B------:R-:W-:Y:S01]  /*5ce0*/  IMAD.X R79, RZ, RZ, RZ, P3 ;  /* 0x000000ffff4f7224 */ /* 0x000fe200018e06ff */
[----:B------:R-:W-:Y:S01]  /*5cf0*/  IADD3 R2, P3, PT, R3, R6, RZ ;  /* 0x0000000603027210 */ /* 0x000fe20007f7e0ff */
[----:B------:R-:W-:Y:S01]  /*5d00*/  IMAD.IADD R6, R59, 0x1, R101 ;  /* 0x000000013b067824 */ /* 0x000fe200078e0265 */
[----:B------:R-:W-:Y:S01]  /*5d10*/  IADD3 R100, P5, PT, R7, R100, RZ ;  /* 0x0000006407647210 */ /* 0x000fe20007fbe0ff */
[----:B------:R-:W-:Y:S01]  /*5d20*/  IMAD.WIDE.U32 R4, R75, R43, R4 ;  /* 0x0000002b4b047225 */ /* 0x000fe200078e0004 */
[----:B------:R-:W-:Y:S02]  /*5d30*/  IADD3 R79, P4, PT, R79, R102, RZ ;  /* 0x000000664f4f7210 */ /* 0x000fe40007f9e0ff */
[----:B------:R-:W-:Y:S01]  /*5d40*/  IADD3.X R101, PT, PT, RZ, RZ, RZ, P5, !PT ;  /* 0x000000ffff657210 */ /* 0x000fe20002ffe4ff */
[----:B------:R-:W-:Y:S01]  /*5d50*/  IMAD.X R3, RZ, RZ, RZ, P3 ;  /* 0x000000ffff037224 */ /* 0x000fe200018e06ff */
[----:B------:R-:W-:Y:S01]  /*5d60*/  IADD3 R6, P3, PT, R6, R73, RZ ;  /* 0x0000004906067210 */ /* 0x000fe20007f7e0ff */
[----:B------:R-:W-:-:S02]  /*5d70*/  IMAD.IADD R5, R64, 0x1, R5 ;  /* 0x0000000140057824 */ /* 0x000fc400078e0205 */
[----:B------:R-:W-:-:S04]  /*5d80*/  IMAD.WIDE.U32 R2, R9, R45, R2 ;  /* 0x0000002d09027225 */ /* 0x000fc800078e0002 */
[----:B------:R-:W-:Y:S01]  /*5d90*/  IMAD.WIDE.U32 R100, R99, R47, R100 ;  /* 0x0000002f63647225 */ /* 0x000fe200078e0064 */
[----:B------:R-:W-:-:S03]  /*5da0*/  IADD3 R137, PT, PT, R62, R3, RZ ;  /* 0x000000033e897210 */ /* 0x000fc60007ffe0ff */
[----:B------:R-:W-:Y:S01]  /*5db0*/  IMAD.X R7, RZ, RZ, RZ, P3 ;  /* 0x000000ffff077224 */ /* 0x000fe200018e06ff */
[----:B------:R-:W-:Y:S01]  /*5dc0*/  IADD3 R2, P3, PT, R5, R2, RZ ;  /* 0x0000000205027210 */ /* 0x000fe20007f7e0ff */
[----:B------:R-:W-:Y:S01]  /*5dd0*/  IMAD.IADD R73, R60, 0x1, R101 ;  /* 0x000000013c497824 */ /* 0x000fe200078e0265 */
[----:B------:R-:W-:Y:S01]  /*5de0*/  IADD3 R136, P5, PT, R137, R100, RZ ;  /* 0x0000006489887210 */ /* 0x000fe20007fbe0ff */
[----:B------:R-:W-:Y:S01]  /*5df0*/  IMAD.WIDE.U32 R6, R77, R49, R6 ;  /* 0x000000314d067225 */ /* 0x000fe200078e0006 */
[----:B------:R-:W-:-:S03]  /*5e00*/  IADD3.X R3, PT, PT, RZ, RZ, RZ, P3, !PT ;  /* 0x000000ffff037210 */ /* 0x000fc60001ffe4ff */
[----:B------:R-:W-:Y:S02]  /*5e10*/  IMAD R101, R4, R66, RZ ;  /* 0x0000004204657224 */ /* 0x000fe400078e02ff */
[----:B------:R-:W-:Y:S02]  /*5e20*/  IMAD.MOV.U32 R5, RZ, RZ, RZ ;  /* 0x000000ffff057224 */ /* 0x000fe400078e00ff */
[----:B------:R-:W-:Y:S02]  /*5e30*/  IMAD.X R137, RZ, RZ, RZ, P5 ;  /* 0x000000ffff897224 */ /* 0x000fe400028e06ff */
[----:B------:R-:W-:Y:S01]  /*5e40*/  IMAD.HI.U32 R100, R101, R42, R4 ;  /* 0x0000002a65647227 */ /* 0x000fe200078e0004 */
[----:B------:R-:W-:-:S03]  /*5e50*/  IADD3 R4, P3, PT, R73, R6, RZ ;  /* 0x0000000649047210 */ /* 0x000fc60007f7e0ff */
[----:B------:R-:W-:Y:S01]  /*5e60*/  IMAD.WIDE.U32 R2, R75, R44, R2 ;  /* 0x0000002c4b027225 */ /* 0x000fe200078e0002 */
[----:B------:R-:W-:-:S03]  /*5e70*/  IADD3.X R5, PT, PT, RZ, RZ, RZ, P3, !PT ;  /* 0x000000ffff057210 */ /* 0x000fc60001ffe4ff */
[----:B------:R-:W-:Y:S02]  /*5e80*/  IMAD.IADD R0, R50, 0x1, R7 ;  /* 0x0000000132007824 */ /* 0x000fe400078e0207 */
[----:B------:R-:W-:Y:S02]  /*5e90*/  IMAD.IADD R7, R65, 0x1, R100 ;  /* 0x0000000141077824 */ /* 0x000fe400078e0264 */
[----:B------:R-:W-:Y:S01]  /*5ea0*/  IMAD.WIDE.U32 R136, R9, R46, R136 ;  /* 0x0000002e09887225 */ /* 0x000fe200078e0088 */
[----:B------:R-:W-:Y:S02]  /*5eb0*/  IADD3 R73, P6, PT, R0, R79, RZ ;  /* 0x0000004f00497210 */ /* 0x000fe40007fde0ff */
[----:B------:R-:W-:Y:S01]  /*5ec0*/  IADD3 R2, P5, PT, R7, R2, RZ ;  /* 0x0000000207027210 */ /* 0x000fe20007fbe0ff */
[----:B------:R-:W-:Y:S01]  /*5ed0*/  IMAD.IADD R3, R63, 0x1, R3 ;  /* 0x000000013f037824 */ /* 0x000fe200078e0203 */
[----:B------:R-:W-:Y:S01]  /*5ee0*/  IADD3 R7, PT, PT, R61, R137, RZ ;  /* 0x000000893d077210 */ /* 0x000fe20007ffe0ff */
[----:B------:R-:W-:-:S03]  /*5ef0*/  IMAD.WIDE.U32 R4, R99, R48, R4 ;  /* 0x0000003063047225 */ /* 0x000fc600078e0004 */
[----:B------:R-:W-:Y:S01]  /*5f00*/  IADD3 R136, P3, PT, R3, R136, RZ ;  /* 0x0000008803887210 */ /* 0x000fe20007f7e0ff */
[----:B------:R-:W-:Y:S01]  /*5f10*/  IMAD.X R79, RZ, RZ, RZ, P6 ;  /* 0x000000ffff4f7224 */ /* 0x000fe200030e06ff */
[----:B------:R-:W-:Y:S01]  /*5f20*/  IADD3.X R3, PT, PT, RZ, RZ, RZ, P5, !PT ;  /* 0x000000ffff037210 */ /* 0x000fe20002ffe4ff */
[----:B------:R-:W-:Y:S01]  /*5f30*/  IMAD.IADD R6, R59, 0x1, R5 ;  /* 0x000000013b067824 */ /* 0x000fe200078e0205 */
[----:B------:R-:W-:Y:S01]  /*5f40*/  IADD3 R4, P6, PT, R7, R4, RZ ;  /* 0x0000000407047210 */ /* 0x000fe20007fde0ff */
[----:B------:R-:W-:Y:S02]  /*5f50*/  IMAD.X R137, RZ, RZ, RZ, P3 ;  /* 0x000000ffff897224 */ /* 0x000fe400018e06ff */
[----:B------:R-:W-:Y:S01]  /*5f60*/  IMAD.WIDE.U32 R2, R101, R43, R2 ;  /* 0x0000002b65027225 */ /* 0x000fe200078e0002 */
[----:B------:R-:W-:-:S03]  /*5f70*/  IADD3 R6, P5, PT, R6, R73, RZ ;  /* 0x0000004906067210 */ /* 0x000fc60007fbe0ff */
[----:B------:R-:W-:Y:S01]  /*5f80*/  IMAD.X R5, RZ, RZ, RZ, P6 ;  /* 0x000000ffff057224 */ /* 0x000fe200030e06ff */
[----:B------:R-:W-:Y:S01]  /*5f90*/  IADD3.X R7, PT, PT, RZ, RZ, RZ, P5, !PT ;  /* 0x000000ffff077210 */ /* 0x000fe20002ffe4ff */
[----:B------:R-:W-:-:S04]  /*5fa0*/  IMAD.WIDE.U32 R136, R75, R45, R136 ;  /* 0x0000002d4b887225 */ /* 0x000fc800078e0088 */
[----:B------:R-:W-:Y:S02]  /*5fb0*/  IMAD.IADD R3, R64, 0x1, R3 ;  /* 0x0000000140037824 */ /* 0x000fe400078e0203 */
[----:B------:R-:W-:-:S03]  /*5fc0*/  IMAD.WIDE.U32 R4, R9, R47, R4 ;  /* 0x0000002f09047225 */ /* 0x000fc600078e0004 */
[----:B------:R-:W-:Y:S01]  /*5fd0*/  IADD3 R136, P6, PT, R3, R136, RZ ;  /* 0x0000008803887210 */ /* 0x000fe20007fde0ff */
[----:B------:R-:W-:Y:S01]  /*5fe0*/  IMAD.IADD R77, R62, 0x1, R137 ;  /* 0x000000013e4d7824 */ /* 0x000fe200078e0289 */
[----:B------:R-:W-:Y:S01]  /*5ff0*/  IADD3 R5, PT, PT, R60, R5, RZ ;  /* 0x000000053c057210 */ /* 0x000fe20007ffe0ff */
[----:B------:R-:W-:-:S04]  /*6000*/  IMAD.WIDE.U32 R6, R99, R49, R6 ;  /* 0x0000003163067225 */ /* 0x000fc800078e0006 */
[----:B------:R-:W-:Y:S01]  /*6010*/  IMAD.X R73, RZ, RZ, RZ, P1 ;  /* 0x000000ffff497224 */ /* 0x000fe200008e06ff */
[----:B------:R-:W-:Y:S01]  /*6020*/  IADD3 R4, P1, PT, R77, R4, RZ ;  /* 0x000000044d047210 */ /* 0x000fe20007f3e0ff */
[----:B------:R-:W-:Y:S01]  /*6030*/  IMAD.X R105, RZ, RZ, RZ, P2 ;  /* 0x000000ffff697224 */ /* 0x000fe200010e06ff */
[----:B------:R-:W-:Y:S01]  /*6040*/  IADD3 R6, P5, PT, R5, R6, RZ ;  /* 0x0000000605067210 */ /* 0x000fe20007fbe0ff */
[----:B------:R-:W-:Y:S01]  /*6050*/  IMAD.IADD R0, R50, 0x1, R7 ;  /* 0x0000000132007824 */ /* 0x000fe200078e0207 */
[----:B------:R-:W-:Y:S01]  /*6060*/  IADD3.X R7, PT, PT, RZ, RZ, RZ, P0, !PT ;  /* 0x000000ffff077210 */ /* 0x000fe200007fe4ff */
[----:B------:R-:W-:Y:S01]  /*6070*/  IMAD.WIDE.U32 R72, R51, R52, R72 ;  /* 0x0000003433487225 */ /* 0x000fe200078e0048 */
[----:B------:R-:W-:-:S03]  /*6080*/  IADD3 R105, P2, PT, R105, R104, RZ ;  /* 0x0000006869697210 */ /* 0x000fc60007f5e0ff */
[----:B------:R-:W-:Y:S01]  /*6090*/  IMAD.X R137, RZ, RZ, RZ, P6 ;  /* 0x000000ffff897224 */ /* 0x000fe200030e06ff */
[----:B------:R-:W-:Y:S01]  /*60a0*/  IADD3.X R3, PT, PT, RZ, RZ, RZ, P2, !PT ;  /* 0x000000ffff037210 */ /* 0x000fe200017fe4ff */
[----:B------:R-:W-:Y:S02]  /*60b0*/  IMAD.X R102, RZ, RZ, RZ, P4 ;  /* 0x000000ffff667224 */ /* 0x000fe400020e06ff */
[----:B------:R-:W-:Y:S01]  /*60c0*/  IMAD.X R5, RZ, RZ, RZ, P1 ;  /* 0x000000ffff057224 */ /* 0x000fe200008e06ff */
[----:B------:R-:W-:Y:S01]  /*60d0*/  IADD3 R72, P1, PT, R72, R7, RZ ;  /* 0x0000000748487210 */ /* 0x000fe20007f3e0ff */
[----:B------:R-:W-:Y:S01]  /*60e0*/  IMAD.WIDE.U32 R136, R101, R44, R136 ;  /* 0x0000002c65887225 */ /* 0x000fe200078e0088 */
[----:B------:R-:W-:Y:S02]  /*60f0*/  IADD3 R102, P4, PT, R102, R105, RZ ;  /* 0x0000006966667210 */ /* 0x000fe40007f9e0ff */
[----:B------:R-:W-:Y:S01]  /*6100*/  IADD3 R72, P0, PT, R3, R72, RZ ;  /* 0x0000004803487210 */ /* 0x000fe20007f1e0ff */
[----:B------:R-:W-:Y:S01]  /*6110*/  IMAD.X R7, RZ, RZ, RZ, P5 ;  /* 0x000000ffff077224 */ /* 0x000fe200028e06ff */
[----:B------:R-:W-:Y:S01]  /*6120*/  IADD3 R79, P3, PT, R79, R102, RZ ;  /* 0x000000664f4f7210 */ /* 0x000fe20007f7e0ff */
[----:B------:R-:W-:-:S03]  /*6130*/  IMAD.WIDE.U32 R4, R75, R46, R4 ;  /* 0x0000002e4b047225 */ /* 0x000fc600078e0004 */
[----:B------:R-:W-:Y:S01]  /*6140*/  IADD3 R0, P6, PT, R0, R79, RZ ;  /* 0x0000004f00007210 */ /* 0x000fe20007fde0ff */
[----:B------:R-:W-:Y:S01]  /*6150*/  IMAD.IADD R119, R63, 0x1, R137 ;  /* 0x000000013f777824 */ /* 0x000fe200078e0289 */
[----:B------:R-:W-:Y:S01]  /*6160*/  IADD3 R5, PT, PT, R61, R5, RZ ;  /* 0x000000053d057210 */ /* 0x000fe20007ffe0ff */
[----:B------:R-:W-:-:S03]  /*6170*/  IMAD.WIDE.U32 R6, R9, R48, R6 ;  /* 0x0000003009067225 */ /* 0x000fc600078e0006 */
[----:B------:R-:W-:Y:S01]  /*6180*/  IADD3 R118, P2, PT, R119, R4, RZ ;  /* 0x0000000477767210 */ /* 0x000fe20007f5e0ff */
[----:B------:R-:W-:Y:S01]  /*6190*/  IMAD.IADD R7, R59, 0x1, R7 ;  /* 0x000000013b077824 */ /* 0x000fe200078e0207 */
[----:B------:R-:W-:Y:S01]  /*61a0*/  IADD3 R4, P5, PT, R5, R6, RZ ;  /* 0x0000000605047210 */ /* 0x000fe20007fbe0ff */
[----:B------:R-:W-:Y:S01]  /*61b0*/  IMAD.X R3, RZ, RZ, RZ, P4 ;  /* 0x000000ffff037224 */ /* 0x000fe200020e06ff */
[----:B------:R-:W-:Y:S02]  /*61c0*/  IADD3.X R119, PT, PT, RZ, RZ, RZ, P2, !PT ;  /* 0x000000ffff777210 */ /* 0x000fe400017fe4ff */
[----:B------:R-:W-:Y:S01]  /*61d0*/  IADD3 R6, P4, PT, R7, R0, RZ ;  /* 0x0000000007067210 */ /* 0x000fe20007f9e0ff */
[----:B------:R-:W-:Y:S01]  /*61e0*/  IMAD.X R5, RZ, RZ, RZ, P5 ;  /* 0x000000ffff057224 */ /* 0x000fe200028e06ff */
[----:B------:R-:W-:Y:S01]  /*61f0*/  IADD3 R0, P2, PT, R3, R72, RZ ;  /* 0x0000004803007210 */ /* 0x000fe20007f5e0ff */
[----:B------:R-:W-:Y:S01]  /*6200*/  IMAD.WIDE.U32 R118, R101, R45, R118 ;  /* 0x0000002d65767225 */ /* 0x000fe200078e0076 */
[----:B------:R-:W-:-:S03]  /*6210*/  IADD3.X R3, PT, PT, RZ, RZ, RZ, P3, !PT ;  /* 0x000000ffff037210 */ /* 0x000fc60001ffe4ff */
[----:B------:R-:W-:Y:S01]  /*6220*/  IMAD.X R7, RZ, RZ, RZ, P4 ;  /* 0x000000ffff077224 */ /* 0x000fe200020e06ff */
[----:B------:R-:W-:Y:S01]  /*6230*/  IADD3 R3, P3, PT, R3, R0, RZ ;  /* 0x0000000003037210 */ /* 0x000fe20007f7e0ff */
[----:B------:R-:W-:Y:S01]  /*6240*/  IMAD.WIDE.U32 R4, R75, R47, R4 ;  /* 0x0000002f4b047225 */ /* 0x000fe200078e0004 */
[----:B------:R-:W-:Y:S02]  /*6250*/  IADD3.X R0, PT, PT, RZ, RZ, RZ, P6, !PT ;  /* 0x000000ffff007210 */ /* 0x000fe400037fe4ff */
[----:B------:R-:W-:Y:S01]  /*6260*/  IADD3 R72, P6, PT, R111, R73, RZ ;  /* 0x000000496f487210 */ /* 0x000fe20007fde0ff */
[----:B------:R-:W-:Y:S02]  /*6270*/  IMAD.IADD R117, R62, 0x1, R119 ;  /* 0x000000013e757824 */ /* 0x000fe400078e0277 */
[----:B------:R-:W-:-:S03]  /*6280*/  IMAD.WIDE.U32 R6, R9, R49, R6 ;  /* 0x0000003109067225 */ /* 0x000fc600078e0006 */
[----:B------:R-:W-:Y:S01]  /*6290*/  IADD3 R116, P4, PT, R117, R4, RZ ;  /* 0x0000000475747210 */ /* 0x000fe20007f9e0ff */
[----:B------:R-:W-:Y:S01]  /*62a0*/  IMAD.IADD R5, R60, 0x1, R5 ;  /* 0x000000013c057824 */ /* 0x000fe200078e0205 */
[----:B------:R-:W-:Y:S01]  /*62b0*/  IADD3 R7, PT, PT, R50, R7, RZ ;  /* 0x0000000732077210 */ /* 0x000fe20007ffe0ff */
[----:B------:R-:W-:Y:S02]  /*62c0*/  IMAD.X R73, RZ, RZ, RZ, P6 ;  /* 0x000000ffff497224 */ /* 0x000fe400030e06ff */
[----:B------:R-:W-:Y:S01]  /*62d0*/  IMAD.X R117, RZ, RZ, RZ, P4 ;  /* 0x000000ffff757224 */ /* 0x000fe200020e06ff */
[----:B------:R-:W-:Y:S01]  /*62e0*/  IADD3 R4, P5, PT, R5, R6, RZ ;  /* 0x0000000605047210 */ /* 0x000fe20007fbe0ff */
[----:B------:R-:W-:Y:S01]  /*62f0*/  IMAD.X R9, RZ, RZ, RZ, P1 ;  /* 0x000000ffff097224 */ /* 0x000fe200008e06ff */
[----:B------:R-:W-:Y:S01]  /*6300*/  IADD3 R0, P4, PT, R0, R3, RZ ;  /* 0x0000000300007210 */ /* 0x000fe20007f9e0ff */
[----:B------:R-:W-:-:S04]  /*6310*/  IMAD.WIDE.U32 R116, R101, R46, R116 ;  /* 0x0000002e65747225 */ /* 0x000fc800078e0074 */
[----:B------:R-:W-:Y:S01]  /*6320*/  IMAD.X R5, RZ, RZ, RZ, P5 ;  /* 0x000000ffff057224 */ /* 0x000fe200028e06ff */
[----:B------:R-:W-:Y:S01]  /*6330*/  IADD3 R7, P5, PT, R7, R0, RZ ;  /* 0x0000000007077210 */ /* 0x000fe20007fbe0ff */
[----:B------:R-:W-:Y:S02]  /*6340*/  IMAD.IADD R3, R61, 0x1, R117 ;  /* 0x000000013d037824 */ /* 0x000fe400078e0275 */
[----:B------:R-:W-:-:S04]  /*6350*/  IMAD.WIDE.U32 R110, R75, R48, R4 ;  /* 0x000000304b6e7225 */ /* 0x000fc800078e0004 */
[----:B------:R-:W-:Y:S01]  /*6360*/  IMAD.WIDE.U32 R4, R52, R52, R72 ;  /* 0x0000003434047225 */ /* 0x000fe200078e0048 */
[----:B------:R-:W-:Y:S02]  /*6370*/  IADD3 R6, PT, PT, R59, R111, RZ ;  /* 0x0000006f3b067210 */ /* 0x000fe40007ffe0ff */
[----:B------:R-:W-:Y:S01]  /*6380*/  IADD3 R110, P6, PT, R3, R110, RZ ;  /* 0x0000006e036e7210 */ /* 0x000fe20007fde0ff */
[----:B------:R-:W-:Y:S01]  /*6390*/  IMAD.X R0, RZ, RZ, RZ, P0 ;  /* 0x000000ffff007224 */ /* 0x000fe200000e06ff */
[----:B------:R-:W-:Y:S01]  /*63a0*/  IADD3 R6, P1, PT, R6, R7, RZ ;  /* 0x0000000706067210 */ /* 0x000fe20007f3e0ff */
[----:B------:R-:W-:Y:S01]  /*63b0*/  IMAD.X R3, RZ, RZ, RZ, P2 ;  /* 0x000000ffff037224 */ /* 0x000fe200010e06ff */
[----:B------:R-:W-:Y:S02]  /*63c0*/  IADD3 R7, P0, PT, R4, R9, RZ ;  /* 0x0000000904077210 */ /* 0x000fe40007f1e0ff */
[----:B------:R-:W-:Y:S02]  /*63d0*/  IADD3.X R111, PT, PT, RZ, RZ, RZ, P6, !PT ;  /* 0x000000ffff6f7210 */ /* 0x000fe400037fe4ff */
[----:B------:R-:W-:Y:S01]  /*63e0*/  IADD3 R0, P2, PT, R0, R7, RZ ;  /* 0x0000000700007210 */ /* 0x000fe20007f5e0ff */
[----:B------:R-:W-:-:S02]  /*63f0*/  IMAD.X R7, RZ, RZ, RZ, P1 ;  /* 0x000000ffff077224 */ /* 0x000fc400008e06ff */
[----:B------:R-:W-:Y:S01]  /*6400*/  IMAD.WIDE.U32 R110, R101, R47, R110 ;  /* 0x0000002f656e7225 */ /* 0x000fe200078e006e */
[----:B------:R-:W-:Y:S02]  /*6410*/  IADD3 R3, P1, PT, R3, R0, RZ ;  /* 0x0000000003037210 */ /* 0x000fe40007f3e0ff */
[----:B------:R-:W-:Y:S01]  /*6420*/  IADD3.X R0, PT, PT, RZ, RZ, RZ, P3, !PT ;  /* 0x000000ffff007210 */ /* 0x000fe20001ffe4ff */
[----:B------:R-:W-:-:S03]  /*6430*/  IMAD.WIDE.U32 R6, R75, R49, R6 ;  /* 0x000000314b067225 */ /* 0x000fc600078e0006 */
[----:B------:R-:W-:Y:S01]  /*6440*/  IADD3 R0, P3, PT, R0, R3, RZ ;  /* 0x0000000300007210 */ /* 0x000fe20007f7e0ff */
[----:B------:R-:W-:Y:S02]  /*6450*/  IMAD.IADD R105, R60, 0x1, R111 ;  /* 0x000000013c697824 */ /* 0x000fe400078e026f */
[----:B------:R-:W-:-:S03]  /*6460*/  IMAD.X R3, RZ, RZ, RZ, P4 ;  /* 0x000000ffff037224 */ /* 0x000fc600020e06ff */
[----:B------:R-:W-:Y:S02]  /*6470*/  IADD3 R104, P6, PT, R105, R6, RZ ;  /* 0x0000000669687210 */ /* 0x000fe40007fde0ff */
[----:B------:R-:W-:Y:S02]  /*6480*/  IADD3 R3, P4, PT, R3, R0, RZ ;  /* 0x0000000003037210 */ /* 0x000fe40007f9e0ff */
[----:B------:R-:W-:Y:S01]  /*6490*/  IADD3.X R0, PT, PT, RZ, RZ, RZ, P5, !PT ;  /* 0x000000ffff007210 */ /* 0x000fe20002ffe4ff */
[----:B------:R-:W-:Y:S01]  /*64a0*/  IMAD.X R105, RZ, RZ, RZ, P6 ;  /* 0x000000ffff697224 */ /* 0x000fe200030e06ff */
[----:B------:R-:W-:Y:S02]  /*64b0*/  IADD3.X R6, PT, PT, RZ, RZ, RZ, P0, !PT ;  /* 0x000000ffff067210 */ /* 0x000fe400007fe4ff */
[----:B------:R-:W-:Y:S01]  /*64c0*/  IADD3 R0, P5, PT, R0, R3, RZ ;  /* 0x0000000300007210 */ /* 0x000fe20007fbe0ff */
[----:B------:R-:W-:Y:S02]  /*64d0*/  IMAD.IADD R3, R50, 0x1, R7 ;  /* 0x0000000132037824 */ /* 0x000fe400078e0207 */
[----:B------:R-:W-:-:S03]  /*64e0*/  IMAD.WIDE.U32 R104, R101, R48, R104 ;  /* 0x0000003065687225 */ /* 0x000fc600078e0068 */
[----:B------:R-:W-:Y:S01]  /*64f0*/  IADD3 R3, P0, PT, R3, R0, RZ ;  /* 0x0000000003037210 */ /* 0x000fe20007f1e0ff */
[----:B------:R-:W-:Y:S02]  /*6500*/  IMAD.IADD R4, R59, 0x1, R105 ;  /* 0x000000013b047824 */ /* 0x000fe400078e0269 */
[----:B------:R-:W-:Y:S02]  /*6510*/  IMAD.X R7, RZ, RZ, RZ, P2 ;  /* 0x000000ffff077224 */ /* 0x000fe400010e06ff */
[----:B------:R-:W-:Y:S01]  /*6520*/  IMAD.X R72, RZ, RZ, RZ, P0 ;  /* 0x000000ffff487224 */ /* 0x000fe200000e06ff */
[----:B------:R-:W-:Y:S01]  /*6530*/  IADD3 R4, P2, PT, R4, R3, RZ ;  /* 0x0000000304047210 */ /* 0x000fe20007f5e0ff */
[----:B------:R-:W-:Y:S01]  /*6540*/  IMAD.X R3, RZ, RZ, RZ, P3 ;  /* 0x000000ffff037224 */ /* 0x000fe200018e06ff */
[----:B------:R-:W-:Y:S01]  /*6550*/  IADD3 R0, PT, PT, R7, R5, R6 ;  /* 0x0000000507007210 */ /* 0x000fe20007ffe006 */
[----:B------:R-:W-:Y:S01]  /*6560*/  IMAD.MOV.U32 R7, RZ, RZ, R2 ;  /* 0x000000ffff077224 */ /* 0x000fe200078e0002 */
[----:B------:R-:W-:Y:S01]  /*6570*/  IADD3.X R6, PT, PT, RZ, RZ, RZ, P1, !PT ;  /* 0x000000ffff067210 */ /* 0x000fe20000ffe4ff */
[----:B------:R-:W-:Y:S01]  /*6580*/  IMAD.X R5, RZ, RZ, RZ, P2 ;  /* 0x000000ffff057224 */ /* 0x000fe200010e06ff */
[----:B------:R-:W-:-:S02]  /*6590*/  MOV R2, R104 ;  /* 0x0000006800027202 */ /* 0x000fc40000000f00 */
[----:B------:R-:W-:Y:S01]  /*65a0*/  IADD3 R0, PT, PT, R3, R0, R6 ;  /* 0x0000000003007210 */ /* 0x000fe20007ffe006 */
[----:B------:R-:W-:Y:S01]  /*65b0*/  IMAD.X R3, RZ, RZ, RZ, P5 ;  /* 0x000000ffff037224 */ /* 0x000fe200028e06ff */
[----:B------:R-:W-:Y:S01]  /*65c0*/  IADD3.X R6, PT, PT, RZ, RZ, RZ, P4, !PT ;  /* 0x000000ffff067210 */ /* 0x000fe200027fe4ff */
[----:B------:R-:W-:Y:S01]  /*65d0*/  IMAD.WIDE.U32 R100, R101, R49, R4 ;  /* 0x0000003165647225 */ /* 0x000fe200078e0004 */
[----:B------:R-:W-:Y:S02]  /*65e0*/  MOV R5, R118 ;  /* 0x0000007600057202 */ /* 0x000fe40000000f00 */
[----:B------:R-:W-:Y:S01]  /*65f0*/  IADD3 R0, PT, PT, R3, R0, R6 ;  /* 0x0000000003007210 */ /* 0x000fe20007ffe006 */
[----:B------:R-:W-:Y:S01]  /*6600*/  IMAD.MOV.U32 R6, RZ, RZ, R136 ;  /* 0x000000ffff067224 */ /* 0x000fe200078e0088 */
[----:B------:R-:W-:Y:S01]  /*6610*/  IADD3 R3, PT, PT, R50, R101, RZ ;  /* 0x0000006532037210 */ /* 0x000fe20007ffe0ff */
[----:B------:R-:W-:-:S03]  /*6620*/  IMAD.MOV.U32 R4, RZ, RZ, R116 ;  /* 0x000000ffff047224 */ /* 0x000fc600078e0074 */
[----:B------:R-:W-:Y:S01]  /*6630*/  IADD3 R72, PT, PT, R3, R0, R72 ;  /* 0x0000000003487210 */ /* 0x000fe20007ffe048 */
[----:B------:R-:W-:Y:S02]  /*6640*/  IMAD.MOV.U32 R3, RZ, RZ, R110 ;  /* 0x000000ffff037224 */ /* 0x000fe400078e006e */
[----:B------:R-:W-:Y:S01]  /*6650*/  IMAD.MOV.U32 R0, RZ, RZ, R100 ;  /* 0x000000ffff007224 */ /* 0x000fe200078e0064 */
        /* <DEDUP_REMOVED lines=27> */
.L_x_79:
        /* <DEDUP_REMOVED lines=23> */
.L_x_80:
[----:B------:R-:W-:Y:S02]  /*6980*/  HFMA2 R111, -RZ, RZ, 0, 0 ;  /* 0x00000000ff6f7431 */ /* 0x000fe400000001ff */
[----:B------:R-:W-:-:S04]  /*6990*/  IMAD.WIDE.U32 R104, R7, R33, RZ ;  /* 0x0000002107687225 */ /* 0x000fc800078e00ff */
[----:B------:R-:W-:Y:S01]  /*69a0*/  HFMA2 R131, -RZ, RZ, 0, 0 ;  /* 0x00000000ff837431 */ /* 0x000fe200000001ff */
[----:B------:R-:W-:Y:S01]  /*69b0*/  MOV R141, RZ ;  /* 0x000000ff008d7202 */ /* 0x000fe20000000f00 */
[----:B------:R-:W-:Y:S02]  /*69c0*/  IMAD.MOV.U32 R127, RZ, RZ, RZ ;  /* 0x000000ffff7f7224 */ /* 0x000fe400078e00ff */
[----:B------:R-:W-:Y:S02]  /*69d0*/  IMAD.MOV.U32 R133, RZ, RZ, RZ ;  /* 0x000000ffff857224 */ /* 0x000fe400078e00ff */
[----:B------:R-:W-:Y:S02]  /*69e0*/  IMAD.IADD R110, R105, 0x1, R127 ;  /* 0x00000001696e7824 */ /* 0x000fe400078e027f */
[----:B------:R-:W-:Y:S02]  /*69f0*/  HFMA2 R105, -RZ, RZ, 0, 0 ;  /* 0x00000000ff697431 */ /* 0x000fe400000001ff */
[----:B------:R-:W-:-:S02]  /*6a00*/  IMAD.MOV.U32 R101, RZ, RZ, RZ ;  /* 0x000000ffff657224 */ /* 0x000fc400078e00ff */
[----:B------:R-:W-:-:S04]  /*6a10*/  IMAD.WIDE.U32 R110, R33, R6, R110 ;  /* 0x00000006216e7225 */ /* 0x000fc800078e006e */
[----:B------:R-:W-:Y:S01]  /*6a20*/  IMAD.IADD R100, R111, 0x1, R133 ;  /* 0x000000016f647824 */ /* 0x000fe200078e0285 */
[----:B------:R-:W-:Y:S01]  /*6a30*/  MOV R111, RZ ;  /* 0x000000ff006f7202 */ /* 0x000fe20000000f00 */
[----:B------:R-:W-:Y:S02]  /*6a40*/  IMAD R9, R104, R66, RZ ;  /* 0x0000004268097224 */ /* 0x000fe400078e02ff */
[----:B------:R-:W-:-:S04]  /*6a50*/  IMAD.WIDE.U32 R100, R33, R5, R100 ;  /* 0x0000000521647225 */ /* 0x000fc800078e0064 */
[----:B------:R-:W-:-:S04]  /*6a60*/  IMAD.WIDE.U32 R110, R32, R7, R110 ;  /* 0x00000007206e7225 */ /* 0x000fc800078e006e */
[----:B------:R-:W-:Y:S02]  /*6a70*/  IMAD.IADD R117, R127, 0x1, R111 ;  /* 0x000000017f757824 */ /* 0x000fe400078e026f */
[----:B------:R-:W-:-:S03]  /*6a80*/  IMAD.HI.U32 R104, R9, R42, R104 ;  /* 0x0000002a09687227 */ /* 0x000fc600078e0068 */
[----:B------:R-:W-:Y:S01]  /*6a90*/  IADD3 R116, P0, PT, R117, R100, RZ ;  /* 0x0000006475747210 */ /* 0x000fe20007f1e0ff */
[----:B------:R-:W-:Y:S02]  /*6aa0*/  IMAD.MOV.U32 R99, RZ, RZ, RZ ;  /* 0x000000ffff637224 */ /* 0x000fe400078e00ff */
[----:B------:R-:W-:Y:S01]  /*6ab0*/  IMAD.IADD R111, R65, 0x1, R104 ;  /* 0x00000001416f7824 */ /* 0x000fe200078e0268 */
[----:B------:R-:W-:Y:S01]  /*6ac0*/  IADD3.X R117, PT, PT, RZ, RZ, RZ, P0, !PT ;  /* 0x000000ffff757210 */ /* 0x000fe200007fe4ff */
[----:B------:R-:W-:Y:S01]  /*6ad0*/  IMAD.IADD R100, R101, 0x1, R99 ;  /* 0x0000000165647824 */ /* 0x000fe200078e0263 */
[----:B------:R-:W-:Y:S01]  /*6ae0*/  MOV R101, RZ ;  /* 0x000000ff00657202 */ /* 0x000fe20000000f00 */
[----:B------:R-:W-:Y:S01]  /*6af0*/  IMAD.MOV.U32 R104, RZ, RZ, RZ ;  /* 0x000000ffff687224 */ /* 0x000fe200078e00ff */
[----:B------:R-:W-:Y:S01]  /*6b00*/  IADD3 R110, P0, PT, R111, R110, RZ ;  /* 0x0000006e6f6e7210 */ /* 0x000fe20007f1e0ff */
[----:B------:R-:W-:-:S04]  /*6b10*/  IMAD.WIDE.U32 R116, R32, R6, R116 ;  /* 0x0000000620747225 */ /* 0x000fc800078e0074 */
[----:B------:R-:W-:-:S04]  /*6b20*/  IMAD.WIDE.U32 R100, R33, R4, R100 ;  /* 0x0000000421647225 */ /* 0x000fc800078e0064 */
[----:B------:R-:W-:Y:S02]  /*6b30*/  IMAD.IADD R119, R133, 0x1, R117 ;  /* 0x0000000185777824 */ /* 0x000fe400078e0275 */
[----:B------:R-:W-:Y:S02]  /*6b40*/  IMAD.X R111, RZ, RZ, RZ, P0 ;  /* 0x000000ffff6f7224 */ /* 0x000fe400000e06ff */
[----:B------:R-:W-:Y:S01]  /*6b50*/  IMAD.MOV.U32 R117, RZ, RZ, RZ ;  /* 0x000000ffff757224 */ /* 0x000fe200078e00ff */
[----:B------:R-:W-:Y:S01]  /*6b60*/  IADD3 R118, P0, PT, R119, R100, RZ ;  /* 0x0000006477767210 */ /* 0x000fe20007f1e0ff */
[----:B------:R-:W-:Y:S01]  /*6b70*/  IMAD.WIDE.U32 R110, R9, R43, R110 ;  /* 0x0000002b096e7225 */ /* 0x000fe200078e006e */
[----:B------:R-:W-:-:S03]  /*6b80*/  IADD3 R100, PT, PT, R101, R104, RZ ;  /* 0x0000006865647210 */ /* 0x000fc60007ffe0ff */
[----:B------:R-:W-:Y:S01]  /*6b90*/  IMAD.X R119, RZ, RZ, RZ, P0 ;  /* 0x000000ffff777224 */ /* 0x000fe200000e06ff */
[----:B------:R-:W-:Y:S01]  /*6ba0*/  IADD3 R73, PT, PT, R64, R111, RZ ;  /* 0x0000006f40497210 */ /* 0x000fe20007ffe0ff */
[----:B------:R-:W-:-:S04]  /*6bb0*/  IMAD.WIDE.U32 R116, R31, R7, R116 ;  /* 0x000000071f747225 */ /* 0x000fc800078e0074 */
[----:B------:R-:W-:Y:S01]  /*6bc0*/  IMAD R105, R110, R66, RZ ;  /* 0x000000426e697224 */ /* 0x000fe200078e02ff */
[----:B------:R-:W-:Y:S01]  /*6bd0*/  IADD3 R116, P0, PT, R73, R116, RZ ;  /* 0x0000007449747210 */ /* 0x000fe20007f1e0ff */
[----:B------:R-:W-:-:S04]  /*6be0*/  IMAD.WIDE.U32 R118, R32, R5, R118 ;  /* 0x0000000520767225 */ /* 0x000fc800078e0076 */
[----:B------:R-:W-:Y:S01]  /*6bf0*/  IMAD.IADD R75, R127, 0x1, R117 ;  /* 0x000000017f4b7824 */ /* 0x000fe200078e0275 */
[----:B------:R-:W-:Y:S01]  /*6c00*/  IADD3 R119, PT, PT, R99, R119, RZ ;  /* 0x0000007763777210 */ /* 0x000fe20007ffe0ff */
[----:B------:R-:W-:Y:S02]  /*6c10*/  IMAD.MOV.U32 R111, RZ, RZ, RZ ;  /* 0x000000ffff6f7224 */ /* 0x000fe400078e00ff */
[----:B------:R-:W-:Y:S02]  /*6c20*/  IMAD.MOV.U32 R101, RZ, RZ, RZ ;  /* 0x000000ffff657224 */ /* 0x000fe400078e00ff */
[----:B------:R-:W-:Y:S01]  /*6c30*/  IMAD.HI.U32 R102, R105, R42, R110 ;  /* 0x0000002a69667227 */ /* 0x000fe200078e006e */
[----:B------:R-:W-:-:S03]  /*6c40*/  IADD3 R110, P1, PT, R75, R118, RZ ;  /* 0x000000764b6e7210 */ /* 0x000fc60007f3e0ff */
[----:B------:R-:W-:-:S04]  /*6c50*/  IMAD.WIDE.U32 R100, R33, R3, R100 ;  /* 0x0000000321647225 */ /* 0x000fc800078e0064 */
[----:B------:R-:W-:Y:S01]  /*6c60*/  IMAD.X R117, RZ, RZ, RZ, P0 ;  /* 0x000000ffff757224 */ /* 0x000fe200000e06ff */
[----:B------:R-:W-:Y:S01]  /*6c70*/  IADD3 R118, P0, PT, R119, R100, RZ ;  /* 0x0000006477767210 */ /* 0x000fe20007f1e0ff */
[----:B------:R-:W-:Y:S01]  /*6c80*/  IMAD.X R111, RZ, RZ, RZ, P1 ;  /* 0x000000ffff6f7224 */ /* 0x000fe200008e06ff */
[----:B------:R-:W-:Y:S01]  /*6c90*/  IADD3 R100, PT, PT, R101, R131, RZ ;  /* 0x0000008365647210 */ /* 0x000fe20007ffe0ff */
[----:B------:R-:W-:Y:S01]  /*6ca0*/  IMAD.IADD R73, R65, 0x1, R102 ;  /* 0x0000000141497824 */ /* 0x000fe200078e0266 */
[----:B------:R-:W-:Y:S01]  /*6cb0*/  MOV R101, RZ ;  /* 0x000000ff00657202 */ /* 0x000fe20000000f00 */
[----:B------:R-:W-:-:S04]  /*6cc0*/  IMAD.WIDE.U32 R110, R31, R6, R110 ;  /* 0x000000061f6e7225 */ /* 0x000fc800078e006e */
[----:B------:R-:W-:-:S04]  /*6cd0*/  IMAD.WIDE.U32 R116, R9, R44, R116 ;  /* 0x0000002c09747225 */ /* 0x000fc800078e0074 */
[----:B------:R-:W-:Y:S01]  /*6ce0*/  IMAD.X R119, RZ, RZ, RZ, P0 ;  /* 0x000000ffff777224 */ /* 0x000fe200000e06ff */
[----:B------:R-:W-:Y:S01]  /*6cf0*/  IADD3 R116, P1, PT, R73, R116, RZ ;  /* 0x0000007449747210 */ /* 0x000fe20007f3e0ff */
[----:B------:R-:W-:Y:S02]  /*6d00*/  IMAD.IADD R137, R133, 0x1, R111 ;  /* 0x0000000185897824 */ /* 0x000fe400078e026f */
[----:B------:R-:W-:Y:S02]  /*6d10*/  HFMA2 R111, -RZ, RZ, 0, 0 ;  /* 0x00000000ff6f7431 */ /* 0x000fe400000001ff */
[----:B------:R-:W-:-:S04]  /*6d20*/  IMAD.WIDE.U32 R118, R32, R4, R118 ;  /* 0x0000000420767225 */ /* 0x000fc800078e0076 */
[----:B------:R-:W-:Y:S01]  /*6d30*/  IMAD.IADD R73, R63, 0x1, R117 ;  /* 0x000000013f497824 */ /* 0x000fe200078e0275 */
[----:B------:R-:W-:Y:S01]  /*6d40*/  IADD3.X R117, PT, PT, RZ, RZ, RZ, P1, !PT ;  /* 0x000000ffff757210 */ /* 0x000fe20000ffe4ff */
[----:B------:R-:W-:Y:S01]  /*6d50*/  IMAD.WIDE.U32 R100, R33, R2, R100 ;  /* 0x0000000221647225 */ /* 0x000fe200078e0064 */
[----:B------:R-:W-:-:S03]  /*6d60*/  IADD3 R136, P0, PT, R137, R118, RZ ;  /* 0x0000007689887210 */ /* 0x000fc60007f1e0ff */
[----:B------:R-:W-:Y:S02]  /*6d70*/  IMAD.IADD R119, R104, 0x1, R119 ;  /* 0x0000000168777824 */ /* 0x000fe400078e0277 */
[----:B------:R-:W-:-:S04]  /*6d80*/  IMAD.WIDE.U32 R110, R30, R7, R110 ;  /* 0x000000071e6e7225 */ /* 0x000fc800078e006e */
[----:B------:R-:W-:Y:S01]  /*6d90*/  IMAD.WIDE.U32 R116, R105, R43, R116 ;  /* 0x0000002b69747225 */ /* 0x000fe200078e0074 */
[----:B------:R-:W-:-:S03]  /*6da0*/  IADD3 R110, P2, PT, R73, R110, RZ ;  /* 0x0000006e496e7210 */ /* 0x000fc60007f5e0ff */
[----:B------:R-:W-:Y:S01]  /*6db0*/  IMAD.X R137, RZ, RZ, RZ, P0 ;  /* 0x000000ffff897224 */ /* 0x000fe200000e06ff */
[----:B------:R-:W-:Y:S01]  /*6dc0*/  IADD3 R100, P0, PT, R119, R100, RZ ;  /* 0x0000006477647210 */ /* 0x000fe20007f1e0ff */
[----:B------:R-:W-:Y:S01]  /*6dd0*/  IMAD.MOV.U32 R129, RZ, RZ, RZ ;  /* 0x000000ffff817224 */ /* 0x000fe200078e00ff */
[----:B------:R-:W-:Y:S01]  /*6de0*/  IADD3 R75, PT, PT, R64, R117, RZ ;  /* 0x00000075404b7210 */ /* 0x000fe20007ffe0ff */
[----:B------:R-:W-:Y:S02]  /*6df0*/  IMAD.IADD R111, R127, 0x1, R111 ;  /* 0x000000017f6f7824 */ /* 0x000fe400078e026f */
[----:B------:R-:W-:Y:S02]  /*6e00*/  IMAD.IADD R118, R101, 0x1, R129 ;  /* 0x0000000165767824 */ /* 0x000fe400078e0281 */
[----:B------:R-:W-:Y:S02]  /*6e10*/  IMAD R73, R116, R66, RZ ;  /* 0x0000004274497224 */ /* 0x000fe400078e02ff */
[----:B------:R-:W-:-:S04]  /*6e20*/  IMAD.WIDE.U32 R136, R31, R5, R136 ;  /* 0x000000051f887225 */ /* 0x000fc800078e0088 */
[----:B------:R-:W-:Y:S01]  /*6e30*/  IMAD.X R101, RZ, RZ, RZ, P0 ;  /* 0x000000ffff657224 */ /* 0x000fe200000e06ff */
[----:B------:R-:W-:Y:S01]  /*6e40*/  IADD3 R137, PT, PT, R99, R137, RZ ;  /* 0x0000008963897210 */ /* 0x000fe20007ffe0ff */
[----:B------:R-:W-:Y:S02]  /*6e50*/  IMAD.MOV.U32 R117, RZ, RZ, RZ ;  /* 0x000000ffff757224 */ /* 0x000fe400078e00ff */
[----:B------:R-:W-:-:S04]  /*6e60*/  IMAD.WIDE.U32 R100, R32, R3, R100 ;  /* 0x0000000320647225 */ /* 0x000fc800078e0064 */
[----:B------:R-:W-:Y:S01]  /*6e70*/  IMAD.HI.U32 R102, R73, R42, R116 ;  /* 0x0000002a49667227 */ /* 0x000fe200078e0074 */
[----:B------:R-:W-:Y:S02]  /*6e80*/  IADD3 R116, P1, PT, R111, R136, RZ ;  /* 0x000000886f747210 */ /* 0x000fe40007f3e0ff */
[----:B------:R-:W-:Y:S01]  /*6e90*/  IADD3.X R111, PT, PT, RZ, RZ, RZ, P2, !PT ;  /* 0x000000ffff6f7210 */ /* 0x000fe200017fe4ff */
[----:B------:R-:W-:Y:S01]  /*6ea0*/  IMAD.MOV.U32 R119, RZ, RZ, RZ ;  /* 0x000000ffff777224 */ /* 0x000fe200078e00ff */
[----:B------:R-:W-:Y:S01]  /*6eb0*/  IADD3 R100, P0, PT, R137, R100, RZ ;  /* 0x0000006489647210 */ /* 0x000fe20007f1e0ff */
[----:B------:R-:W-:Y:S02]  /*6ec0*/  IMAD.X R117, RZ, RZ, RZ, P1 ;  /* 0x000000ffff757224 */ /* 0x000fe400008e06ff */
[----:B------:R-:W-:-:S04]  /*6ed0*/  IMAD.WIDE.U32 R110, R9, R45, R110 ;  /* 0x0000002d096e7225 */ /* 0x000fc800078e006e */
[----:B------:R-:W-:Y:S01]  /*6ee0*/  IMAD.WIDE.U32 R118, R33, R0, R118 ;  /* 0x0000000021767225 */ /* 0x000fe200078e0076 */
[----:B------:R-:W-:-:S03]  /*6ef0*/  IADD3 R110, P1, PT, R75, R110, RZ ;  /* 0x0000006e4b6e7210 */ /* 0x000fc60007f3e0ff */
[----:B------:R-:W-:Y:S02]  /*6f00*/  IMAD.IADD R77, R131, 0x1, R101 ;  /* 0x00000001834d7824 */ /* 0x000fe400078e0265 */
[----:B------:R-:W-:Y:S02]  /*6f10*/  IMAD.X R101, RZ, RZ, RZ, P0 ;  /* 0x000000ffff657224 */ /* 0x000fe400000e06ff */
[----:B------:R-:W-:Y:S01]  /*6f20*/  IMAD.WIDE.U32 R116, R30, R6, R116 ;  /* 0x000000061e747225 */ /* 0x000fe200078e0074 */
[----:B------:R-:W-:Y:S02]  /*6f30*/  IADD3 R118, P0, PT, R77, R118, RZ ;  /* 0x000000764d767210 */ /* 0x000fe40007f1e0ff */
[----:B------:R-:W-:Y:S01]  /*6f40*/  IADD3 R77, PT, PT, R62, R111, RZ ;  /* 0x0000006f3e4d7210 */ /* 0x000fe20007ffe0ff */
[----:B------:R-:W-:Y:S02]  /*6f50*/  IMAD.MOV.U32 R79, RZ, RZ, RZ ;  /* 0x000000ffff4f7224 */ /* 0x000fe400078e00ff */
[----:B------:R-:W-:-:S03]  /*6f60*/  IMAD.WIDE.U32 R100, R31, R4, R100 ;  /* 0x000000041f647225 */ /* 0x000fc600078e0064 */
[----:B------:R-:W-:Y:S01]  /*6f70*/  IADD3 R140, PT, PT, R119, R79, RZ ;  /* 0x0000004f778c7210 */ /* 0x000fe20007ffe0ff */
[----:B------:R-:W-:Y:S01]  /*6f80*/  IMAD.IADD R75, R133, 0x1, R117 ;  /* 0x00000001854b7824 */ /* 0x000fe200078e0275 */
[----:B------:R-:W-:Y:S01]  /*6f90*/  IADD3 R123, PT, PT, R104, R101, RZ ;  /* 0x00000065687b7210 */ /* 0x000fe20007ffe0ff */
[----:B------:R-:W-:Y:S02]  /*6fa0*/  IMAD.X R111, RZ, RZ, RZ, P1 ;  /* 0x000000ffff6f7224 */ /* 0x000fe400008e06ff */
[----:B------:R-:W-:Y:S01]  /*6fb0*/  IMAD.X R119, RZ, RZ, RZ, P0 ;  /* 0x000000ffff777224 */ /* 0x000fe200000e06ff */
[----:B------:R-:W-:Y:S01]  /*6fc0*/  IADD3 R100, P0, PT, R75, R100, RZ ;  /* 0x000000644b647210 */ /* 0x000fe20007f1e0ff */
[----:B------:R-:W-:Y:S02]  /*6fd0*/  IMAD.MOV.U32 R117, RZ, RZ, RZ ;  /* 0x000000ffff757224 */ /* 0x000fe400078e00ff */
[----:B------:R-:W-:Y:S01]  /*6fe0*/  IMAD.IADD R75, R65, 0x1, R102 ;  /* 0x00000001414b7824 */ /* 0x000fe200078e0266 */
[----:B------:R-:W-:Y:S01]  /*6ff0*/  IADD3.X R101, PT, PT, RZ, RZ, RZ, P0, !PT ;  /* 0x000000ffff657210 */ /* 0x000fe200007fe4ff */
[----:B------:R-:W-:-:S04]  /*7000*/  IMAD.WIDE.U32 R110, R105, R44, R110 ;  /* 0x0000002c696e7225 */ /* 0x000fc800078e006e */
[----:B------:R-:W-:Y:S01]  /*7010*/  IMAD.WIDE.U32 R118, R32, R2, R118 ;  /* 0x0000000220767225 */ /* 0x000fe200078e0076 */
[----:B------:R-:W-:-:S03]  /*7020*/  IADD3 R110, P3, PT, R75, R110, RZ ;  /* 0x0000006e4b6e7210 */ /* 0x000fc60007f7e0ff */
[----:B------:R-:W-:Y:S01]  /*7030*/  IMAD.WIDE.U32 R116, R29, R7, R116 ;  /* 0x000000071d747225 */ /* 0x000fe200078e0074 */
[----:B------:R-:W-:Y:S02]  /*7040*/  IADD3 R118, P0, PT, R123, R118, RZ ;  /* 0x000000767b767210 */ /* 0x000fe40007f1e0ff */
[----:B------:R-:W-:Y:S01]  /*7050*/  IADD3 R137, PT, PT, R129, R119, RZ ;  /* 0x0000007781897210 */ /* 0x000fe20007ffe0ff */
[----:B------:R-:W-:Y:S01]  /*7060*/  IMAD.IADD R75, R63, 0x1, R111 ;  /* 0x000000013f4b7824 */ /* 0x000fe200078e026f */
[----:B------:R-:W-:Y:S01]  /*7070*/  IADD3 R116, P2, PT, R77, R116, RZ ;  /* 0x000000744d747210 */ /* 0x000fe20007f5e0ff */
[----:B------:R-:W-:-:S04]  /*7080*/  IMAD.WIDE.U32 R100, R30, R5, R100 ;  /* 0x000000051e647225 */ /* 0x000fc800078e0064 */
[----:B------:R-:W-:Y:S02]  /*7090*/  IMAD.IADD R111, R127, 0x1, R117 ;  /* 0x000000017f6f7824 */ /* 0x000fe400078e0275 */
[----:B------:R-:W-:-:S03]  /*70a0*/  IMAD.WIDE.U32 R140, R72, R33, R140 ;  /* 0x00000021488c7225 */ /* 0x000fc600078e008c */
[----:B------:R-:W-:Y:S01]  /*70b0*/  IADD3 R100, P1, PT, R111, R100, RZ ;  /* 0x000000646f647210 */ /* 0x000fe20007f3e0ff */
[----:B------:R-:W-:Y:S01]  /*70c0*/  IMAD.X R119, RZ, RZ, RZ, P0 ;  /* 0x000000ffff777224 */ /* 0x000fe200000e06ff */
[----:B------:R-:W-:Y:S01]  /*70d0*/  IADD3 R136, P0, PT, R140, R137, RZ ;  /* 0x000000898c887210 */ /* 0x000fe20007f1e0ff */
[----:B------:R-:W-:Y:S02]  /*70e0*/  IMAD.X R117, RZ, RZ, RZ, P2 ;  /* 0x000000ffff757224 */ /* 0x000fe400010e06ff */
[----:B------:R-:W-:Y:S02]  /*70f0*/  IMAD.X R111, RZ, RZ, RZ, P3 ;  /* 0x000000ffff6f7224 */ /* 0x000fe400018e06ff */
[----:B------:R-:W-:-:S04]  /*7100*/  IMAD.WIDE.U32 R116, R9, R46, R116 ;  /* 0x0000002e09747225 */ /* 0x000fc800078e0074 */
[----:B------:R-:W-:Y:S01]  /*7110*/  IMAD.WIDE.U32 R110, R73, R43, R110 ;  /* 0x0000002b496e7225 */ /* 0x000fe200078e006e */
[----:B------:R-:W-:-:S03]  /*7120*/  IADD3 R116, P3, PT, R75, R116, RZ ;  /* 0x000000744b747210 */ /* 0x000fc60007f7e0ff */
[----:B------:R-:W-:Y:S01]  /*7130*/  IMAD.IADD R101, R99, 0x1, R101 ;  /* 0x0000000163657824 */ /* 0x000fe200078e0265 */
[----:B------:R-:W-:Y:S01]  /*7140*/  IADD3 R77, PT, PT, R64, R111, RZ ;  /* 0x0000006f404d7210 */ /* 0x000fe20007ffe0ff */
[----:B------:R-:W-:-:S04]  /*7150*/  IMAD.WIDE.U32 R118, R31, R3, R118 ;  /* 0x000000031f767225 */ /* 0x000fc800078e0076 */
[----:B------:R-:W-:Y:S01]  /*7160*/  IMAD.X R137, RZ, RZ, RZ, P0 ;  /* 0x000000ffff897224 */ /* 0x000fe200000e06ff */
[----:B------:R-:W-:Y:S01]  /*7170*/  IADD3 R118, P2, PT, R101, R118, RZ ;  /* 0x0000007665767210 */ /* 0x000fe20007f5e0ff */
[----:B------:R-:W-:Y:S01]  /*7180*/  IMAD R75, R110, R66, RZ ;  /* 0x000000426e4b7224 */ /* 0x000fe200078e02ff */
[----:B------:R-:W-:Y:S01]  /*7190*/  IADD3 R119, PT, PT, R131, R119, RZ ;  /* 0x0000007783777210 */ /* 0x000fe20007ffe0ff */
[----:B------:R-:W-:-:S04]  /*71a0*/  IMAD.WIDE.U32 R136, R32, R0, R136 ;  /* 0x0000000020887225 */ /* 0x000fc800078e0088 */
[----:B------:R-:W-:Y:S01]  /*71b0*/  IMAD.MOV.U32 R111, RZ, RZ, RZ ;  /* 0x000000ffff6f7224 */ /* 0x000fe200078e00ff */
[----:B------:R-:W-:Y:S01]  /*71c0*/  IADD3 R137, PT, PT, R79, R137, RZ ;  /* 0x000000894f897210 */ /* 0x000fe20007ffe0ff */
[----:B------:R-:W-:Y:S02]  /*71d0*/  IMAD.X R101, RZ, RZ, RZ, P1 ;  /* 0x000000ffff657224 */ /* 0x000fe400008e06ff */
[----:B------:R-:W-:Y:S01]  /*71e0*/  IMAD.HI.U32 R102, R75, R42, R110 ;  /* 0x0000002a4b667227 */ /* 0x000fe200078e006e */
[----:B------:R-:W-:Y:S02]  /*71f0*/  IADD3 R110, P1, PT, R119, R136, RZ ;  /* 0x00000088776e7210 */ /* 0x000fe40007f3e0ff */
[----:B------:R-:W-:Y:S01]  /*7200*/  IADD3 R140, P0, PT, R141, R137, RZ ;  /* 0x000000898d8c7210 */ /* 0x000fe20007f1e0ff */
[----:B------:R-:W-:Y:S02]  /*7210*/  IMAD.X R119, RZ, RZ, RZ, P2 ;  /* 0x000000ffff777224 */ /* 0x000fe400010e06ff */
[----:B------:R-:W-:-:S04]  /*7220*/  IMAD.WIDE.U32 R100, R29, R6, R100 ;  /* 0x000000061d647225 */ /* 0x000fc800078e0064 */
[----:B------:R-:W-:Y:S01]  /*7230*/  IMAD.WIDE.U32 R118, R30, R4, R118 ;  /* 0x000000041e767225 */ /* 0x000fe200078e0076 */
[----:B------:R-:W-:-:S03]  /*7240*/  IADD3 R101, PT, PT, R133, R101, RZ ;  /* 0x0000006585657210 */ /* 0x000fc60007ffe0ff */
[----:B------:R-:W-:Y:S02]  /*7250*/  IMAD.IADD R123, R61, 0x1, R117 ;  /* 0x000000013d7b7824 */ /* 0x000fe400078e0275 */
[----:B------:R-:W-:Y:S01]  /*7260*/  IMAD.X R111, RZ, RZ, RZ, P1 ;  /* 0x000000ffff6f7224 */ /* 0x000fe200008e06ff */
[----:B------:R-:W-:Y:S01]  /*7270*/  IADD3 R118, P1, PT, R101, R118, RZ ;  /* 0x0000007665767210 */ /* 0x000fe20007f3e0ff */
[----:B------:R-:W-:Y:S02]  /*7280*/  IMAD.X R117, RZ, RZ, RZ, P3 ;  /* 0x000000ffff757224 */ /* 0x000fe400018e06ff */
[----:B------:R-:W-:Y:S02]  /*7290*/  IMAD.MOV.U32 R101, RZ, RZ, RZ ;  /* 0x000000ffff657224 */ /* 0x000fe400078e00ff */
[----:B------:R-:W-:-:S04]  /*72a0*/  IMAD.WIDE.U32 R136, R105, R45, R116 ;  /* 0x0000002d69887225 */ /* 0x000fc800078e0074 */
[----:B------:R-:W-:Y:S01]  /*72b0*/  IMAD.IADD R125, R104, 0x1, R119 ;  /* 0x00000001687d7824 */ /* 0x000fe200078e0277 */
[----:B------:R-:W-:Y:S01]  /*72c0*/  IADD3 R137, PT, PT, R62, R137, RZ ;  /* 0x000000893e897210 */ /* 0x000fe20007ffe0ff */
[----:B------:R-:W-:-:S04]  /*72d0*/  IMAD.WIDE.U32 R100, R28, R7, R100 ;  /* 0x000000071c647225 */ /* 0x000fc800078e0064 */
[----:B------:R-:W-:Y:S01]  /*72e0*/  IMAD.X R119, RZ, RZ, RZ, P1 ;  /* 0x000000ffff777224 */ /* 0x000fe200008e06ff */
[----:B------:R-:W-:Y:S01]  /*72f0*/  IADD3 R100, P3, PT, R123, R100, RZ ;  /* 0x000000647b647210 */ /* 0x000fe20007f7e0ff */
[----:B------:R-:W-:Y:S01]  /*7300*/  IMAD.WIDE.U32 R116, R31, R2, R110 ;  /* 0x000000021f747225 */ /* 0x000fe200078e006e */
[----:B------:R-:W-:-:S03]  /*7310*/  IADD3 R110, P2, PT, R77, R136, RZ ;  /* 0x000000884d6e7210 */ /* 0x000fc60007f5e0ff */
[----:B------:R-:W-:Y:S01]  /*7320*/  IMAD.X R141, RZ, RZ, RZ, P0 ;  /* 0x000000ffff8d7224 */ /* 0x000fe200000e06ff */
[----:B------:R-:W-:Y:S01]  /*7330*/  IADD3 R117, PT, PT, R129, R117, RZ ;  /* 0x0000007581757210 */ /* 0x000fe20007ffe0ff */
[----:B------:R-:W-:Y:S01]  /*7340*/  IMAD.WIDE.U32 R118, R29, R5, R118 ;  /* 0x000000051d767225 */ /* 0x000fe200078e0076 */
[----:B------:R-:W-:Y:S02]  /*7350*/  IADD3 R116, P1, PT, R125, R116, RZ ;  /* 0x000000747d747210 */ /* 0x000fe40007f3e0ff */
[----:B------:R-:W-:Y:S01]  /*7360*/  IADD3.X R111, PT, PT, RZ, RZ, RZ, P2, !PT ;  /* 0x000000ffff6f7210 */ /* 0x000fe200017fe4ff */
[----:B------:R-:W-:Y:S02]  /*7370*/  IMAD.IADD R101, R127, 0x1, R101 ;  /* 0x000000017f657824 */ /* 0x000fe400078e0265 */
[----:B------:R-:W-:-:S03]  /*7380*/  IMAD.WIDE.U32 R140, R72, R32, R140 ;  /* 0x00000020488c7225 */ /* 0x000fc600078e008c */
[----:B------:R-:W-:Y:S01]  /*7390*/  IADD3 R136, P2, PT, R101, R118, RZ ;  /* 0x0000007665887210 */ /* 0x000fe20007f5e0ff */
[----:B------:R-:W-:Y:S01]  /*73a0*/  IMAD.X R101, RZ, RZ, RZ, P3 ;  /* 0x000000ffff657224 */ /* 0x000fe200018e06ff */
[----:B------:R-:W-:Y:S01]  /*73b0*/  IADD3 R118, P0, PT, R140, R117, RZ ;  /* 0x000000758c767210 */ /* 0x000fe20007f1e0ff */
[----:B------:R-:W-:Y:S01]  /*73c0*/  IMAD.IADD R123, R99, 0x1, R119 ;  /* 0x00000001637b7824 */ /* 0x000fe200078e0277 */
[----:B------:R-:W-:Y:S01]  /*73d0*/  IADD3.X R117, PT, PT, RZ, RZ, RZ, P1, !PT ;  /* 0x000000ffff757210 */ /* 0x000fe20000ffe4ff */
[----:B------:R-:W-:Y:S01]  /*73e0*/  IMAD.WIDE.U32 R100, R9, R47, R100 ;  /* 0x0000002f09647225 */ /* 0x000fe200078e0064 */
[----:B------:R-:W-:-:S03]  /*73f0*/  IADD3.X R119, PT, PT, RZ, RZ, RZ, P0, !PT ;  /* 0x000000ffff777210 */ /* 0x000fc600007fe4ff */
[----:B------:R-:W-:Y:S01]  /*7400*/  IMAD.WIDE.U32 R116, R30, R3, R116 ;  /* 0x000000031e747225 */ /* 0x000fe200078e0074 */
[----:B------:R-:W-:-:S03]  /*7410*/  IADD3 R100, P3, PT, R137, R100, RZ ;  /* 0x0000006489647210 */ /* 0x000fc60007f7e0ff */
[----:B------:R-:W-:Y:S01]  /*7420*/  IMAD.WIDE.U32 R110, R73, R44, R110 ;  /* 0x0000002c496e7225 */ /* 0x000fe200078e006e */
[----:B------:R-:W-:Y:S02]  /*7430*/  IADD3 R116, P0, PT, R123, R116, RZ ;  /* 0x000000747b747210 */ /* 0x000fe40007f1e0ff */
[----:B------:R-:W-:Y:S01]  /*7440*/  IADD3 R123, PT, PT, R60, R101, RZ ;  /* 0x000000653c7b7210 */ /* 0x000fe20007ffe0ff */
[----:B------:R-:W-:Y:S01]  /*7450*/  IMAD.IADD R77, R65, 0x1, R102 ;  /* 0x00000001414d7824 */ /* 0x000fe200078e0266 */
[----:B------:R-:W-:Y:S01]  /*7460*/  IADD3.X R101, PT, PT, RZ, RZ, RZ, P3, !PT ;  /* 0x000000ffff657210 */ /* 0x000fe20001ffe4ff */
[----:B------:R-:W-:-:S03]  /*7470*/  IMAD.WIDE.U32 R118, R31, R0, R118 ;  /* 0x000000001f767225 */ /* 0x000fc600078e0076 */
[----:B------:R-:W-:Y:S01]  /*7480*/  IADD3 R110, P4, PT, R77, R110, RZ ;  /* 0x0000006e4d6e7210 */ /* 0x000fe20007f9e0ff */
[----:B------:R-:W-:Y:S02]  /*7490*/  IMAD.IADD R117, R131, 0x1, R117 ;  /* 0x0000000183757824 */ /* 0x000fe400078e0275 */
[----:B------:R-:W-:Y:S02]  /*74a0*/  IMAD.X R137, RZ, RZ, RZ, P2 ;  /* 0x000000ffff897224 */ /* 0x000fe400010e06ff */
[----:B------:R-:W-:Y:S01]  /*74b0*/  IMAD.IADD R119, R79, 0x1, R119 ;  /* 0x000000014f777824 */ /* 0x000fe200078e0277 */
[----:B------:R-:W-:Y:S01]  /*74c0*/  IADD3 R118, P1, PT, R117, R118, RZ ;  /* 0x0000007675767210 */ /* 0x000fe20007f3e0ff */
[----:B------:R-:W-:Y:S02]  /*74d0*/  IMAD.X R117, RZ, RZ, RZ, P0 ;  /* 0x000000ffff757224 */ /* 0x000fe400000e06ff */
[----:B------:R-:W-:Y:S01]  /*74e0*/  IMAD.WIDE.U32 R136, R28, R6, R136 ;  /* 0x000000061c887225 */ /* 0x000fe200078e0088 */
[----:B------:R-:W-:-:S03]  /*74f0*/  IADD3 R140, P0, PT, R141, R119, RZ ;  /* 0x000000778d8c7210 */ /* 0x000fc60007f1e0ff */
[----:B------:R-:W-:Y:S01]  /*7500*/  IMAD.IADD R77, R63, 0x1, R111 ;  /* 0x000000013f4d7824 */ /* 0x000fe200078e026f */
[----:B------:R-:W-:Y:S01]  /*7510*/  IADD3.X R141, PT, PT, RZ, RZ, RZ, P0, !PT ;  /* 0x000000ffff8d7210 */ /* 0x000fe200007fe4ff */
[----:B------:R-:W-:Y:S02]  /*7520*/  IMAD.X R111, RZ, RZ, RZ, P4 ;  /* 0x000000ffff6f7224 */ /* 0x000fe400020e06ff */
[----:B------:R-:W-:-:S04]  /*7530*/  IMAD.WIDE.U32 R116, R29, R4, R116 ;  /* 0x000000041d747225 */ /* 0x000fc800078e0074 */
[----:B------:R-:W-:Y:S01]  /*7540*/  IMAD.IADD R119, R133, 0x1, R137 ;  /* 0x0000000185777824 */ /* 0x000fe200078e0289 */
[----:B------:R-:W-:Y:S01]  /*7550*/  IADD3 R117, PT, PT, R104, R117, RZ ;  /* 0x0000007568757210 */ /* 0x000fe20007ffe0ff */
[----:B------:R-:W-:-:S03]  /*7560*/  IMAD.WIDE.U32 R100, R105, R46, R100 ;  /* 0x0000002e69647225 */ /* 0x000fc600078e0064 */
[----:B------:R-:W-:Y:S01]  /*7570*/  IADD3 R116, P3, PT, R119, R116, RZ ;  /* 0x0000007477747210 */ /* 0x000fe20007f7e0ff */
[----:B------:R-:W-:-:S04]  /*7580*/  IMAD.WIDE.U32 R110, R75, R43, R110 ;  /* 0x0000002b4b6e7225 */ /* 0x000fc800078e006e */
[----:B------:R-:W-:Y:S01]  /*7590*/  IMAD.X R119, RZ, RZ, RZ, P1 ;  /* 0x000000ffff777224 */ /* 0x000fe200008e06ff */
[----:B------:R-:W-:Y:S01]  /*75a0*/  IADD3 R100, P1, PT, R77, R100, RZ ;  /* 0x000000644d647210 */ /* 0x000fe20007f3e0ff */
[----:B------:R-:W-:Y:S01]  /*75b0*/  IMAD R77, R110, R66, RZ ;  /* 0x000000426e4d7224 */ /* 0x000fe200078e02ff */
[----:B------:R-:W-:Y:S01]  /*75c0*/  IADD3 R135, PT, PT, R64, R111, RZ ;  /* 0x0000006f40877210 */ /* 0x000fe20007ffe0ff */
[----:B------:R-:W-:Y:S02]  /*75d0*/  IMAD.MOV.U32 R111, RZ, RZ, RZ ;  /* 0x000000ffff6f7224 */ /* 0x000fe400078e00ff */
[----:B------:R-:W-:-:S04]  /*75e0*/  IMAD.WIDE.U32 R118, R30, R2, R118 ;  /* 0x000000021e767225 */ /* 0x000fc800078e0076 */
[----:B------:R-:W-:Y:S01]  /*75f0*/  IMAD.HI.U32 R102, R77, R42, R110 ;  /* 0x0000002a4d667227 */ /* 0x000fe200078e006e */
[----:B------:R-:W-:-:S03]  /*7600*/  IADD3 R118, P2, PT, R117, R118, RZ ;  /* 0x0000007675767210 */ /* 0x000fc60007f5e0ff */
[----:B------:R-:W-:Y:S02]  /*7610*/  IMAD.MOV.U32 R110, RZ, RZ, R136 ;  /* 0x000000ffff6e7224 */ /* 0x000fe400078e0088 */
[----:B------:R-:W-:Y:S01]  /*7620*/  IMAD.IADD R125, R61, 0x1, R101 ;  /* 0x000000013d7d7824 */ /* 0x000fe200078e0265 */
[----:B------:R-:W-:Y:S01]  /*7630*/  IADD3.X R101, PT, PT, RZ, RZ, RZ, P1, !PT ;  /* 0x000000ffff657210 */ /* 0x000fe20000ffe4ff */
[----:B------:R-:W-:-:S04]  /*7640*/  IMAD.WIDE.U32 R110, R27, R7, R110 ;  /* 0x000000071b6e7225 */ /* 0x000fc800078e006e */
[----:B------:R-:W-:Y:S02]  /*7650*/  IMAD.IADD R119, R129, 0x1, R119 ;  /* 0x0000000181777824 */ /* 0x000fe400078e0277 */
[----:B------:R-:W-:Y:S01]  /*7660*/  IMAD.X R117, RZ, RZ, RZ, P3 ;  /* 0x000000ffff757224 */ /* 0x000fe200018e06ff */
[----:B------:R-:W-:Y:S01]  /*7670*/  IADD3 R110, P3, PT, R123, R110, RZ ;  /* 0x0000006e7b6e7210 */ /* 0x000fe20007f7e0ff */
[----:B------:R-:W-:-:S04]  /*7680*/  IMAD.WIDE.U32 R140, R72, R31, R140 ;  /* 0x0000001f488c7225 */ /* 0x000fc800078e008c */
[----:B------:R-:W-:Y:S01]  /*7690*/  IMAD.WIDE.U32 R116, R28, R5, R116 ;  /* 0x000000051c747225 */ /* 0x000fe200078e0074 */
[----:B------:R-:W-:Y:S02]  /*76a0*/  IADD3 R136, P0, PT, R140, R119, RZ ;  /* 0x000000778c887210 */ /* 0x000fe40007f1e0ff */
[----:B------:R-:W-:Y:S01]  /*76b0*/  IADD3.X R119, PT, PT, RZ, RZ, RZ, P2, !PT ;  /* 0x000000ffff777210 */ /* 0x000fe200017fe4ff */
[----:B------:R-:W-:Y:S02]  /*76c0*/  IMAD.IADD R111, R127, 0x1, R111 ;  /* 0x000000017f6f7824 */ /* 0x000fe400078e026f */
[----:B------:R-:W-:-:S03]  /*76d0*/  IMAD.WIDE.U32 R100, R73, R45, R100 ;  /* 0x0000002d49647225 */ /* 0x000fc600078e0064 */
[----:B------:R-:W-:Y:S01]  /*76e0*/  IADD3 R116, P1, PT, R111, R116, RZ ;  /* 0x000000746f747210 */ /* 0x000fe20007f3e0ff */
[----:B------:R-:W-:Y:S01]  /*76f0*/  IMAD.X R111, RZ, RZ, RZ, P3 ;  /* 0x000000ffff6f7224 */ /* 0x000fe200018e06ff */
[----:B------:R-:W-:Y:S01]  /*7700*/  IADD3 R123, PT, PT, R62, R101, RZ ;  /* 0x000000653e7b7210 */ /* 0x000fe20007ffe0ff */
[----:B------:R-:W-:Y:S01]  /*7710*/  IMAD.X R137, RZ, RZ, RZ, P0 ;  /* 0x000000ffff897224 */ /* 0x000fe200000e06ff */
[----:B------:R-:W-:Y:S01]  /*7720*/  IADD3 R100, P0, PT, R135, R100, RZ ;  /* 0x0000006487647210 */ /* 0x000fe20007f1e0ff */
[----:B------:R-:W-:Y:S02]  /*7730*/  IMAD.IADD R117, R99, 0x1, R117 ;  /* 0x0000000163757824 */ /* 0x000fe400078e0275 */
[----:B------:R-:W-:-:S04]  /*7740*/  IMAD.WIDE.U32 R118, R29, R3, R118 ;  /* 0x000000031d767225 */ /* 0x000fc800078e0076 */
[----:B------:R-:W-:Y:S01]  /*7750*/  IMAD.WIDE.U32 R110, R9, R48, R110 ;  /* 0x00000030096e7225 */ /* 0x000fe200078e006e */
[----:B------:R-:W-:Y:S02]  /*7760*/  IADD3 R118, P3, PT, R117, R118, RZ ;  /* 0x0000007675767210 */ /* 0x000fe40007f7e0ff */
[----:B------:R-:W-:Y:S01]  /*7770*/  IADD3.X R117, PT, PT, RZ, RZ, RZ, P1, !PT ;  /* 0x000000ffff757210 */ /* 0x000fe20000ffe4ff */
[----:B------:R-:W-:Y:S01]  /*7780*/  IMAD.X R101, RZ, RZ, RZ, P0 ;  /* 0x000000ffff657224 */ /* 0x000fe200000e06ff */
[----:B------:R-:W-:Y:S01]  /*7790*/  IADD3 R110, P4, PT, R125, R110, RZ ;  /* 0x0000006e7d6e7210 */ /* 0x000fe20007f9e0ff */
[----:B------:R-:W-:-:S04]  /*77a0*/  IMAD.WIDE.U32 R136, R30, R0, R136 ;  /* 0x000000001e887225 */ /* 0x000fc800078e0088 */
[----:B------:R-:W-:Y:S01]  /*77b0*/  IMAD.IADD R119, R131, 0x1, R119 ;  /* 0x0000000183777824 */ /* 0x000fe200078e0277 */
[----:B------:R-:W-:Y:S01]  /*77c0*/  IADD3 R140, PT, PT, R79, R137, RZ ;  /* 0x000000894f8c7210 */ /* 0x000fe20007ffe0ff */
[----:B------:R-:W-:-:S03]  /*77d0*/  IMAD.WIDE.U32 R100, R75, R44, R100 ;  /* 0x0000002c4b647225 */ /* 0x000fc600078e0064 */
[----:B------:R-:W-:Y:S01]  /*77e0*/  IADD3 R136, P2, PT, R119, R136, RZ ;  /* 0x0000008877887210 */ /* 0x000fe20007f5e0ff */
[----:B------:R-:W-:Y:S01]  /*77f0*/  IMAD.IADD R125, R65, 0x1, R102 ;  /* 0x00000001417d7824 */ /* 0x000fe200078e0266 */
[----:B------:R-:W-:Y:S01]  /*7800*/  IADD3 R140, P0, PT, R141, R140, RZ ;  /* 0x0000008c8d8c7210 */ /* 0x000fe20007f1e0ff */
[----:B------:R-:W-:-:S03]  /*7810*/  IMAD.WIDE.U32 R116, R27, R6, R116 ;  /* 0x000000061b747225 */ /* 0x000fc600078e0074 */
[----:B------:R-:W-:Y:S01]  /*7820*/  IADD3 R100, P1, PT, R125, R100, RZ ;  /* 0x000000647d647210 */ /* 0x000fe20007f3e0ff */
[----:B------:R-:W-:Y:S01]  /*7830*/  IMAD.X R119, RZ, RZ, RZ, P3 ;  /* 0x000000ffff777224 */ /* 0x000fe200018e06ff */
[----:B------:R-:W-:Y:S01]  /*7840*/  IADD3 R125, PT, PT, R63, R101, RZ ;  /* 0x000000653f7d7210 */ /* 0x000fe20007ffe0ff */
[----:B------:R-:W-:Y:S02]  /*7850*/  IMAD.IADD R101, R133, 0x1, R117 ;  /* 0x0000000185657824 */ /* 0x000fe400078e0275 */
[----:B------:R-:W-:Y:S02]  /*7860*/  HFMA2 R117, -RZ, RZ, 0, 0 ;  /* 0x00000000ff757431 */ /* 0x000fe400000001ff */
[----:B------:R-:W-:-:S04]  /*7870*/  IMAD.WIDE.U32 R118, R28, R4, R118 ;  /* 0x000000041c767225 */ /* 0x000fc800078e0076 */
[----:B------:R-:W-:Y:S02]  /*7880*/  IMAD.IADD R135, R59, 0x1, R111 ;  /* 0x000000013b877824 */ /* 0x000fe400078e026f */
[----:B------:R-:W-:Y:S02]  /*7890*/  IMAD.X R111, RZ, RZ, RZ, P4 ;  /* 0x000000ffff6f7224 */ /* 0x000fe400020e06ff */
[----:B------:R-:W-:Y:S01]  /*78a0*/  IMAD.X R137, RZ, RZ, RZ, P2 ;  /* 0x000000ffff897224 */ /* 0x000fe200010e06ff */
[----:B------:R-:W-:Y:S01]  /*78b0*/  IADD3 R118, P2, PT, R101, R118, RZ ;  /* 0x0000007665767210 */ /* 0x000fe20007f5e0ff */
[----:B------:R-:W-:-:S04]  /*78c0*/  IMAD.WIDE.U32 R110, R105, R47, R110 ;  /* 0x0000002f696e7225 */ /* 0x000fc800078e006e */
[----:B------:R-:W-:Y:S01]  /*78d0*/  IMAD.IADD R139, R104, 0x1, R119 ;  /* 0x00000001688b7824 */ /* 0x000fe200078e0277 */
[----:B------:R-:W-:Y:S01]  /*78e0*/  IADD3.X R119, PT, PT, RZ, RZ, RZ, P2, !PT ;  /* 0x000000ffff777210 */ /* 0x000fe200017fe4ff */
[----:B------:R-:W-:Y:S01]  /*78f0*/  IMAD.WIDE.U32 R116, R26, R7, R116 ;  /* 0x000000071a747225 */ /* 0x000fe200078e0074 */
[----:B------:R-:W-:-:S03]  /*7900*/  IADD3 R110, P4, PT, R123, R110, RZ ;  /* 0x0000006e7b6e7210 */ /* 0x000fc60007f9e0ff */
[----:B------:R-:W-:Y:S01]  /*7910*/  IMAD.IADD R101, R127, 0x1, R117 ;  /* 0x000000017f657824 */ /* 0x000fe200078e0275 */
[----:B------:R-:W-:Y:S01]  /*7920*/  IADD3 R116, P3, PT, R135, R116, RZ ;  /* 0x0000007487747210 */ /* 0x000fe20007f7e0ff */
[----:B------:R-:W-:-:S04]  /*7930*/  IMAD.WIDE.U32 R118, R27, R5, R118 ;  /* 0x000000051b767225 */ /* 0x000fc800078e0076 */
[----:B------:R-:W-:Y:S01]  /*7940*/  IMAD.WIDE.U32 R136, R29, R2, R136 ;  /* 0x000000021d887225 */ /* 0x000fe200078e0088 */
[----:B------:R-:W-:-:S03]  /*7950*/  IADD3 R119, PT, PT, R99, R119, RZ ;  /* 0x0000007763777210 */ /* 0x000fc60007ffe0ff */
[----:B------:R-:W-:Y:S01]  /*7960*/  IMAD.IADD R135, R60, 0x1, R111 ;  /* 0x000000013c877824 */ /* 0x000fe200078e026f */
[----:B------:R-:W-:Y:S01]  /*7970*/  IADD3 R136, P2, PT, R139, R136, RZ ;  /* 0x000000888b887210 */ /* 0x000fe20007f5e0ff */
[----:B------:R-:W-:Y:S01]  /*7980*/  IMAD.X R141, RZ, RZ, RZ, P0 ;  /* 0x000000ffff8d7224 */ /* 0x000fe200000e06ff */
[----:B------:R-:W-:Y:S01]  /*7990*/  IADD3 R139, PT, PT, R129, R137, RZ ;  /* 0x00000089818b7210 */ /* 0x000fe20007ffe0ff */
[----:B------:R-:W-:Y:S01]  /*79a0*/  IMAD.X R111, RZ, RZ, RZ, P4 ;  /* 0x000000ffff6f7224 */ /* 0x000fe200020e06ff */
[----:B------:R-:W-:Y:S01]  /*79b0*/  IADD3 R118, P4, PT, R101, R118, RZ ;  /* 0x0000007665767210 */ /* 0x000fe20007f9e0ff */
[----:B------:R-:W-:Y:S02]  /*79c0*/  IMAD.X R101, RZ, RZ, RZ, P1 ;  /* 0x000000ffff657224 */ /* 0x000fe400008e06ff */
[----:B------:R-:W-:-:S04]  /*79d0*/  IMAD.WIDE.U32 R140, R72, R30, R140 ;  /* 0x0000001e488c7225 */ /* 0x000fc800078e008c */
[----:B------:R-:W-:Y:S01]  /*79e0*/  IMAD.WIDE.U32 R110, R73, R46, R110 ;  /* 0x0000002e496e7225 */ /* 0x000fe200078e006e */
[----:B------:R-:W-:-:S03]  /*79f0*/  IADD3 R138, P0, PT, R140, R139, RZ ;  /* 0x0000008b8c8a7210 */ /* 0x000fc60007f1e0ff */
[----:B------:R-:W-:Y:S01]  /*7a00*/  IMAD.WIDE.U32 R100, R77, R43, R100 ;  /* 0x0000002b4d647225 */ /* 0x000fe200078e0064 */
[----:B------:R-:W-:Y:S02]  /*7a10*/  IADD3 R110, P1, PT, R125, R110, RZ ;  /* 0x0000006e7d6e7210 */ /* 0x000fe40007f3e0ff */
[----:B------:R-:W-:Y:S01]  /*7a20*/  IADD3 R123, PT, PT, R61, R111, RZ ;  /* 0x0000006f3d7b7210 */ /* 0x000fe20007ffe0ff */
[----:B------:R-:W-:Y:S02]  /*7a30*/  IMAD.X R117, RZ, RZ, RZ, P3 ;  /* 0x000000ffff757224 */ /* 0x000fe400018e06ff */
[----:B------:R-:W-:Y:S02]  /*7a40*/  IMAD.X R137, RZ, RZ, RZ, P2 ;  /* 0x000000ffff897224 */ /* 0x000fe400010e06ff */
[----:B------:R-:W-:Y:S01]  /*7a50*/  IMAD.IADD R125, R64, 0x1, R101 ;  /* 0x00000001407d7824 */ /* 0x000fe200078e0265 */
[----:B------:R-:W-:Y:S01]  /*7a60*/  MOV R101, RZ ;  /* 0x000000ff00657202 */ /* 0x000fe20000000f00 */
[----:B------:R-:W-:-:S04]  /*7a70*/  IMAD.WIDE.U32 R116, R9, R49, R116 ;  /* 0x0000003109747225 */ /* 0x000fc800078e0074 */
[----:B------:R-:W-:Y:S02]  /*7a80*/  IMAD R9, R100, R66, RZ ;  /* 0x0000004264097224 */ /* 0x000fe400078e02ff */
[----:B------:R-:W-:-:S04]  /*7a90*/  IMAD.WIDE.U32 R136, R28, R3, R136 ;  /* 0x000000031c887225 */ /* 0x000fc800078e0088 */
[----:B------:R-:W-:Y:S02]  /*7aa0*/  IMAD.X R139, RZ, RZ, RZ, P0 ;  /* 0x000000ffff8b7224 */ /* 0x000fe400000e06ff */
[----:B------:R-:W-:Y:S01]  /*7ab0*/  IMAD.HI.U32 R102, R9, R42, R100 ;  /* 0x0000002a09667227 */ /* 0x000fe200078e0064 */
[----:B------:R-:W-:-:S03]  /*7ac0*/  IADD3 R100, P3, PT, R119, R136, RZ ;  /* 0x0000008877647210 */ /* 0x000fc60007f7e0ff */
[----:B------:R-:W-:Y:S01]  /*7ad0*/  IMAD.IADD R101, R131, 0x1, R137 ;  /* 0x0000000183657824 */ /* 0x000fe200078e0289 */
[----:B------:R-:W-:Y:S01]  /*7ae0*/  IADD3 R137, PT, PT, R50, R117, RZ ;  /* 0x0000007532897210 */ /* 0x000fe20007ffe0ff */
[----:B------:R-:W-:-:S04]  /*7af0*/  IMAD.WIDE.U32 R138, R29, R0, R138 ;  /* 0x000000001d8a7225 */ /* 0x000fc800078e008a */
[----:B------:R-:W-:Y:S01]  /*7b00*/  IMAD.X R111, RZ, RZ, RZ, P1 ;  /* 0x000000ffff6f7224 */ /* 0x000fe200008e06ff */
[----:B------:R-:W-:Y:S01]  /*7b10*/  IADD3 R138, P2, PT, R101, R138, RZ ;  /* 0x0000008a658a7210 */ /* 0x000fe20007f5e0ff */
[----:B------:R-:W-:Y:S01]  /*7b20*/  IMAD.X R119, RZ, RZ, RZ, P4 ;  /* 0x000000ffff777224 */ /* 0x000fe200020e06ff */
[----:B------:R-:W-:Y:S01]  /*7b30*/  IADD3 R116, P4, PT, R135, R116, RZ ;  /* 0x0000007487747210 */ /* 0x000fe20007f9e0ff */
[----:B------:R-:W-:-:S04]  /*7b40*/  IMAD.WIDE.U32 R110, R75, R45, R110 ;  /* 0x0000002d4b6e7225 */ /* 0x000fc800078e006e */
[----:B------:R-:W-:-:S04]  /*7b50*/  IMAD.WIDE.U32 R118, R26, R6, R118 ;  /* 0x000000061a767225 */ /* 0x000fc800078e0076 */
[----:B------:R-:W-:Y:S01]  /*7b60*/  IMAD.X R101, RZ, RZ, RZ, P3 ;  /* 0x000000ffff657224 */ /* 0x000fe200018e06ff */
[----:B------:R-:W-:Y:S01]  /*7b70*/  IADD3 R119, PT, PT, R133, R119, RZ ;  /* 0x0000007785777210 */ /* 0x000fe20007ffe0ff */
[----:B------:R-:W-:Y:S01]  /*7b80*/  IMAD.IADD R140, R79, 0x1, R139 ;  /* 0x000000014f8c7824 */ /* 0x000fe200078e028b */
[----:B------:R-:W-:Y:S01]  /*7b90*/  IADD3.X R139, PT, PT, RZ, RZ, RZ, P2, !PT ;  /* 0x000000ffff8b7210 */ /* 0x000fe200017fe4ff */
[----:B------:R-:W-:Y:S01]  /*7ba0*/  IMAD.WIDE.U32 R100, R27, R4, R100 ;  /* 0x000000041b647225 */ /* 0x000fe200078e0064 */
[----:B------:R-:W-:Y:S02]  /*7bb0*/  IADD3 R110, P2, PT, R125, R110, RZ ;  /* 0x0000006e7d6e7210 */ /* 0x000fe40007f5e0ff */
[----:B------:R-:W-:Y:S01]  /*7bc0*/  IADD3 R140, P1, PT, R141, R140, RZ ;  /* 0x0000008c8d8c7210 */ /* 0x000fe20007f3e0ff */
[----:B------:R-:W-:Y:S01]  /*7bd0*/  IMAD.X R117, RZ, RZ, RZ, P4 ;  /* 0x000000ffff757224 */ /* 0x000fe200020e06ff */
[----:B------:R-:W-:Y:S01]  /*7be0*/  IADD3 R100, P3, PT, R119, R100, RZ ;  /* 0x0000006477647210 */ /* 0x000fe20007f7e0ff */
[----:B------:R-:W-:Y:S01]  /*7bf0*/  IMAD.IADD R125, R62, 0x1, R111 ;  /* 0x000000013e7d7824 */ /* 0x000fe200078e026f */
[----:B------:R-:W-:Y:S01]  /*7c00*/  IADD3.X R111, PT, PT, RZ, RZ, RZ, P2, !PT ;  /* 0x000000ffff6f7210 */ /* 0x000fe200017fe4ff */
[----:B------:R-:W-:Y:S01]  /*7c10*/  IMAD.WIDE.U32 R138, R28, R2, R138 ;  /* 0x000000021c8a7225 */ /* 0x000fe200078e008a */
[----:B------:R-:W-:-:S03]  /*7c20*/  IADD3 R137, P0, PT, R137, R118, RZ ;  /* 0x0000007689897210 */ /* 0x000fc60007f1e0ff */
[----:B------:R-:W-:Y:S02]  /*7c30*/  IMAD.IADD R101, R104, 0x1, R101 ;  /* 0x0000000168657824 */ /* 0x000fe400078e0265 */
[----:B------:R-:W-:-:S03]  /*7c40*/  IMAD.WIDE.U32 R116, R105, R48, R116 ;  /* 0x0000003069747225 */ /* 0x000fc600078e0074 */
[----:B------:R-:W-:Y:S01]  /*7c50*/  IADD3 R118, P2, PT, R101, R138, RZ ;  /* 0x0000008a65767210 */ /* 0x000fe20007f5e0ff */
[----:B------:R-:W-:Y:S01]  /*7c60*/  IMAD.WIDE.U32 R110, R77, R44, R110 ;  /* 0x0000002c4d6e7225 */ /* 0x000fe200078e006e */
[----:B------:R-:W-:Y:S02]  /*7c70*/  IADD3 R116, P4, PT, R123, R116, RZ ;  /* 0x000000747b747210 */ /* 0x000fe40007f9e0ff */
[----:B------:R-:W-:Y:S01]  /*7c80*/  IADD3.X R119, PT, PT, RZ, RZ, RZ, P2, !PT ;  /* 0x000000ffff777210 */ /* 0x000fe200017fe4ff */
[----:B------:R-:W-:Y:S01]  /*7c90*/  IMAD.IADD R136, R59, 0x1, R117 ;  /* 0x000000013b887824 */ /* 0x000fe200078e0275 */
[----:B------:R-:W-:Y:S01]  /*7ca0*/  IADD3 R117, PT, PT, R65, R102, RZ ;  /* 0x0000006641757210 */ /* 0x000fe20007ffe0ff */
[----:B------:R-:W-:Y:S01]  /*7cb0*/  IMAD.X R101, RZ, RZ, RZ, P3 ;  /* 0x000000ffff657224 */ /* 0x000fe200018e06ff */
[----:B------:R-:W-:Y:S01]  /*7cc0*/  IADD3 R123, PT, PT, R63, R111, RZ ;  /* 0x0000006f3f7b7210 */ /* 0x000fe20007ffe0ff */
[----:B------:R-:W-:Y:S01]  /*7cd0*/  IMAD.X R141, RZ, RZ, RZ, P1 ;  /* 0x000000ffff8d7224 */ /* 0x000fe200008e06ff */
[----:B------:R-:W-:Y:S01]  /*7ce0*/  IADD3 R136, P3, PT, R136, R137, RZ ;  /* 0x0000008988887210 */ /* 0x000fe20007f7e0ff */
[----:B------:R-:W-:Y:S01]  /*7cf0*/  IMAD.WIDE.U32 R100, R26, R5, R100 ;  /* 0x000000051a647225 */ /* 0x000fe200078e0064 */
[----:B------:R-:W-:-:S03]  /*7d00*/  IADD3 R110, P1, PT, R117, R110, RZ ;  /* 0x0000006e756e7210 */ /* 0x000fc60007f3e0ff */
[----:B------:R-:W-:Y:S02]  /*7d10*/  IMAD.X R111, RZ, RZ, RZ, P0 ;  /* 0x000000ffff6f7224 */ /* 0x000fe400000e06ff */
[----:B------:R-:W-:Y:S02]  /*7d20*/  IMAD.IADD R139, R129, 0x1, R139 ;  /* 0x00000001818b7824 */ /* 0x000fe400078e028b */
[----:B------:R-:W-:Y:S01]  /*7d30*/  IMAD.WIDE.U32 R140, R72, R29, R140 ;  /* 0x0000001d488c7225 */ /* 0x000fe200078e008c */
[----:B------:R-:W-:-:S03]  /*7d40*/  IADD3 R102, P2, PT, R111, R100, RZ ;  /* 0x000000646f667210 */ /* 0x000fc60007f5e0ff */
[----:B------:R-:W-:Y:S01]  /*7d50*/  IMAD.X R117, RZ, RZ, RZ, P4 ;  /* 0x000000ffff757224 */ /* 0x000fe200020e06ff */
[----:B------:R-:W-:Y:S01]  /*7d60*/  IADD3 R100, P0, PT, R140, R139, RZ ;  /* 0x0000008b8c647210 */ /* 0x000fe20007f1e0ff */
[----:B------:R-:W-:Y:S02]  /*7d70*/  IMAD.X R137, RZ, RZ, RZ, P3 ;  /* 0x000000ffff897224 */ /* 0x000fe400018e06ff */
[----:B------:R-:W-:-:S04]  /*7d80*/  IMAD.WIDE.U32 R116, R73, R47, R116 ;  /* 0x0000002f49747225 */ /* 0x000fc800078e0074 */
[----:B------:R-:W-:Y:S01]  /*7d90*/  IMAD.IADD R111, R99, 0x1, R101 ;  /* 0x00000001636f7824 */ /* 0x000fe200078e0265 */
[----:B------:R-:W-:Y:S01]  /*7da0*/  IADD3.X R101, PT, PT, RZ, RZ, RZ, P0, !PT ;  /* 0x000000ffff657210 */ /* 0x000fe200007fe4ff */
[----:B------:R-:W-:Y:S01]  /*7db0*/  IMAD.WIDE.U32 R136, R105, R49, R136 ;  /* 0x0000003169887225 */ /* 0x000fe200078e0088 */
[----:B------:R-:W-:-:S03]  /*7dc0*/  IADD3 R116, P0, PT, R125, R116, RZ ;  /* 0x000000747d747210 */ /* 0x000fc60007f1e0ff */
[----:B------:R-:W-:Y:S02]  /*7dd0*/  IMAD.IADD R117, R60, 0x1, R117 ;  /* 0x000000013c757824 */ /* 0x000fe400078e0275 */
[----:B------:R-:W-:-:S03]  /*7de0*/  IMAD.WIDE.U32 R118, R27, R3, R118 ;  /* 0x000000031b767225 */ /* 0x000fc600078e0076 */
[----:B------:R-:W-:Y:S01]  /*7df0*/  IADD3 R136, P3, PT, R117, R136, RZ ;  /* 0x0000008875887210 */ /* 0x000fe20007f7e0ff */
[----:B------:R-:W-:Y:S01]  /*7e00*/  IMAD.IADD R119, R131, 0x1, R119 ;  /* 0x0000000183777824 */ /* 0x000fe200078e0277 */
[----:B------:R-:W-:Y:S01]  /*7e10*/  IADD3.X R117, PT, PT, RZ, RZ, RZ, P0, !PT ;  /* 0x000000ffff757210 */ /* 0x000fe200007fe4ff */
[----:B------:R-:W-:Y:S01]  /*7e20*/  IMAD.WIDE.U32 R100, R28, R0, R100 ;  /* 0x000000001c647225 */ /* 0x000fe200078e0064 */
[----:B------:R-:W-:-:S03]  /*7e30*/  IADD3 R118, P4, PT, R111, R118, RZ ;  /* 0x000000766f767210 */ /* 0x000fc60007f9e0ff */
[----:B------:R-:W-:Y:S01]  /*7e40*/  IMAD.X R111, RZ, RZ, RZ, P1 ;  /* 0x000000ffff6f7224 */ /* 0x000fe200008e06ff */
[----:B------:R-:W-:Y:S01]  /*7e50*/  IADD3 R100, P6, PT, R119, R100, RZ ;  /* 0x0000006477647210 */ /* 0x000fe20007fde0ff */
[----:B------:R-:W-:Y:S01]  /*7e60*/  IMAD.WIDE.U32 R116, R75, R46, R116 ;  /* 0x0000002e4b747225 */ /* 0x000fe200078e0074 */
[----:B------:R-:W-:-:S03]  /*7e70*/  IADD3 R101, PT, PT, R79, R101, RZ ;  /* 0x000000654f657210 */ /* 0x000fc60007ffe0ff */
[----:B------:R-:W-:Y:S01]  /*7e80*/  IMAD.WIDE.U32 R110, R9, R43, R110 ;  /* 0x0000002b096e7225 */ /* 0x000fe200078e006e */
[----:B------:R-:W-:Y:S02]  /*7e90*/  IADD3 R116, P5, PT, R123, R116, RZ ;  /* 0x000000747b747210 */ /* 0x000fe40007fbe0ff */
[----:B------:R-:W-:Y:S01]  /*7ea0*/  IADD3 R140, P0, PT, R141, R101, RZ ;  /* 0x000000658d8c7210 */ /* 0x000fe20007f1e0ff */
[----:B------:R-:W-:Y:S01]  /*7eb0*/  IMAD.IADD R135, R50, 0x1, R137 ;  /* 0x0000000132877824 */ /* 0x000fe200078e0289 */
[----:B------:R-:W-:Y:S01]  /*7ec0*/  IADD3 R123, PT, PT, R64, R111, RZ ;  /* 0x0000006f407b7210 */ /* 0x000fe20007ffe0ff */
[----:B------:R-:W-:Y:S02]  /*7ed0*/  IMAD R105, R110, R66, RZ ;  /* 0x000000426e697224 */ /* 0x000fe400078e02ff */
[----:B------:R-:W-:Y:S01]  /*7ee0*/  IMAD.X R119, RZ, RZ, RZ, P4 ;  /* 0x000000ffff777224 */ /* 0x000fe200020e06ff */
[----:B------:R-:W-:Y:S01]  /*7ef0*/  IADD3 R135, P1, PT, R135, R102, RZ ;  /* 0x0000006687877210 */ /* 0x000fe20007f3e0ff */
[----:B------:R-:W-:-:S02]  /*7f00*/  IMAD.MOV.U32 R111, RZ, RZ, RZ ;  /* 0x000000ffff6f7224 */ /* 0x000fc400078e00ff */
[----:B------:R-:W-:Y:S02]  /*7f10*/  IMAD.X R137, RZ, RZ, RZ, P3 ;  /* 0x000000ffff897224 */ /* 0x000fe400018e06ff */
[----:B------:R-:W-:Y:S01]  /*7f20*/  IMAD.HI.U32 R102, R105, R42, R110 ;  /* 0x0000002a69667227 */ /* 0x000fe200078e006e */
[----:B------:R-:W-:-:S03]  /*7f30*/  IADD3.X R111, PT, PT, RZ, RZ, RZ, P2, !PT ;  /* 0x000000ffff6f7210 */ /* 0x000fc600017fe4ff */
[----:B------:R-:W-:-:S04]  /*7f40*/  IMAD.WIDE.U32 R118, R26, R4, R118 ;  /* 0x000000041a767225 */ /* 0x000fc800078e0076 */
[----:B------:R-:W-:Y:S01]  /*7f50*/  IMAD.X R101, RZ, RZ, RZ, P6 ;  /* 0x000000ffff657224 */ /* 0x000fe200030e06ff */
[----:B------:R-:W-:Y:S01]  /*7f60*/  IADD3 R111, P2, PT, R111, R118, RZ ;  /* 0x000000766f6f7210 */ /* 0x000fe20007f5e0ff */
[----:B------:R-:W-:-:S04]  /*7f70*/  IMAD.WIDE.U32 R136, R73, R48, R136 ;  /* 0x0000003049887225 */ /* 0x000fc800078e0088 */
[----:B------:R-:W-:Y:S01]  /*7f80*/  IMAD.IADD R125, R61, 0x1, R117 ;  /* 0x000000013d7d7824 */ /* 0x000fe200078e0275 */
[----:B------:R-:W-:Y:S01]  /*7f90*/  IADD3.X R117, PT, PT, RZ, RZ, RZ, P5, !PT ;  /* 0x000000ffff757210 */ /* 0x000fe20002ffe4ff */
[----:B------:R-:W-:Y:S02]  /*7fa0*/  IMAD.IADD R119, R104, 0x1, R119 ;  /* 0x0000000168777824 */ /* 0x000fe400078e0277 */
[----:B------:R-:W-:Y:S01]  /*7fb0*/  IMAD.WIDE.U32 R100, R27, R2, R100 ;  /* 0x000000021b647225 */ /* 0x000fe200078e0064 */
[----:B------:R-:W-:-:S03]  /*7fc0*/  IADD3 R110, P3, PT, R125, R136, RZ ;  /* 0x000000887d6e7210 */ /* 0x000fc60007f7e0ff */
[----:B------:R-:W-:Y:S01]  /*7fd0*/  IMAD.IADD R118, R59, 0x1, R137 ;  /* 0x000000013b767824 */ /* 0x000fe200078e0289 */
[----:B------:R-:W-:Y:S01]  /*7fe0*/  IADD3 R100, P4, PT, R119, R100, RZ ;  /* 0x0000006477647210 */ /* 0x000fe20007f9e0ff */
[----:B------:R-:W-:Y:S01]  /*7ff0*/  IMAD.X R108, RZ, RZ, RZ, P1 ;  /* 0x000000ffff6c7224 */ /* 0x000fe200008e06ff */
[----:B------:R-:W-:Y:S01]  /*8000*/  IADD3 R137, PT, PT, R129, R101, RZ ;  /* 0x0000006581897210 */ /* 0x000fe20007ffe0ff */
[----:B------:R-:W-:Y:S01]  /*8010*/  IMAD.X R141, RZ, RZ, RZ, P0 ;  /* 0x000000ffff8d7224 */ /* 0x000fe200000e06ff */
        /* <DEDUP_REMOVED lines=9> */
[----:B------:R-:W-:-:S04]  /*80b0*/  IMAD.WIDE.U32 R110, R75, R47, R110 ;  /* 0x0000002f4b6e7225 */ /* 0x000fc800078e006e */
[----:B------:R-:W-:Y:S02]  /*80c0*/  IMAD.IADD R117, R62, 0x1, R117 ;  /* 0x000000013e757824 */ /* 0x000fe400078e0275 */
[----:B------:R-:W-:Y:S01]  /*80d0*/  IMAD.WIDE.U32 R118, R73, R49, R118 ;  /* 0x0000003149767225 */ /* 0x000fe200078e0076 */
[----:B------:R-:W-:Y:S02]  /*80e0*/  IADD3.X R73, PT, PT, RZ, RZ, RZ, P2, !PT ;  /* 0x000000ffff497210 */ /* 0x000fe400017fe4ff */
[----:B------:R-:W-:Y:S01]  /*80f0*/  IADD3 R110, P4, PT, R117, R110, RZ ;  /* 0x0000006e756e7210 */ /* 0x000fe20007f9e0ff */
[----:B------:R-:W-:Y:S01]  /*8100*/  IMAD.WIDE.U32 R100, R26, R3, R100 ;  /* 0x000000031a647225 */ /* 0x000fe200078e0064 */
[----:B------:R-:W-:-:S03]  /*8110*/  IADD3.X R117, PT, PT, RZ, RZ, RZ, P0, !PT ;  /* 0x000000ffff757210 */ /* 0x000fc600007fe4ff */
[----:B------:R-:W-:Y:S01]  /*8120*/  IMAD.X R137, RZ, RZ, RZ, P3 ;  /* 0x000000ffff897224 */ /* 0x000fe200018e06ff */
[----:B------:R-:W-:Y:S01]  /*8130*/  IADD3 R73, P5, PT, R73, R100, RZ ;  /* 0x0000006449497210 */ /* 0x000fe20007fbe0ff */
[----:B------:R-:W-:Y:S01]  /*8140*/  IMAD.IADD R111, R60, 0x1, R111 ;  /* 0x000000013c6f7824 */ /* 0x000fe200078e026f */
[----:B------:R-:W-:Y:S01]  /*8150*/  IADD3 R123, PT, PT, R131, R101, RZ ;  /* 0x00000065837b7210 */ /* 0x000fe20007ffe0ff */
[----:B------:R-:W-:-:S03]  /*8160*/  IMAD.WIDE.U32 R100, R27, R0, R136 ;  /* 0x000000001b647225 */ /* 0x000fc600078e0088 */
[----:B------:R-:W-:Y:S01]  /*8170*/  IADD3 R136, P6, PT, R111, R118, RZ ;  /* 0x000000766f887210 */ /* 0x000fe20007fde0ff */
[----:B------:R-:W-:Y:S01]  /*8180*/  IMAD.X R106, RZ, RZ, RZ, P1 ;  /* 0x000000ffff6a7224 */ /* 0x000fe200008e06ff */
[----:B------:R-:W-:Y:S01]  /*8190*/  IADD3.X R111, PT, PT, RZ, RZ, RZ, P4, !PT ;  /* 0x000000ffff6f7210 */ /* 0x000fe200027fe4ff */
[----:B------:R-:W-:Y:S01]  /*81a0*/  IMAD.WIDE.U32 R116, R9, R44, R116 ;  /* 0x0000002c09747225 */ /* 0x000fe200078e0074 */
[----:B------:R-:W-:Y:S02]  /*81b0*/  IADD3 R118, P2, PT, R123, R100, RZ ;  /* 0x000000647b767210 */ /* 0x000fe40007f5e0ff */
[----:B------:R-:W-:Y:S01]  /*81c0*/  IADD3 R106, P3, PT, R106, R73, RZ ;  /* 0x000000496a6a7210 */ /* 0x000fe20007f7e0ff */
[----:B------:R-:W-:Y:S01]  /*81d0*/  IMAD.IADD R73, R65, 0x1, R102 ;  /* 0x0000000141497824 */ /* 0x000fe200078e0266 */
[----:B------:R-:W-:Y:S01]  /*81e0*/  IADD3 R117, PT, PT, R63, R117, RZ ;  /* 0x000000753f757210 */ /* 0x000fe20007ffe0ff */
[----:B------:R-:W-:Y:S01]  /*81f0*/  IMAD.X R137, RZ, RZ, RZ, P6 ;  /* 0x000000ffff897224 */ /* 0x000fe200030e06ff */
[----:B------:R-:W-:Y:S01]  /*8200*/  IADD3.X R123, PT, PT, RZ, RZ, RZ, P5, !PT ;  /* 0x000000ffff7b7210 */ /* 0x000fe20002ffe4ff */
[----:B------:R-:W-:Y:S01]  /*8210*/  IMAD.WIDE.U32 R110, R77, R46, R110 ;  /* 0x0000002e4d6e7225 */ /* 0x000fe200078e006e */
[----:B------:R-:W-:-:S03]  /*8220*/  IADD3 R116, P4, PT, R73, R116, RZ ;  /* 0x0000007449747210 */ /* 0x000fc60007f9e0ff */
[----:B------:R-:W-:Y:S02]  /*8230*/  IMAD.IADD R125, R50, 0x1, R119 ;  /* 0x00000001327d7824 */ /* 0x000fe400078e0277 */
        /* <DEDUP_REMOVED lines=8> */
[----:B------:R-:W-:Y:S02]  /*82c0*/  IMAD.IADD R101, R79, 0x1, R101 ;  /* 0x000000014f657824 */ /* 0x000fe400078e0265 */
[----:B------:R-:W-:Y:S01]  /*82d0*/  IMAD.IADD R136, R59, 0x1, R137 ;  /* 0x000000013b887824 */ /* 0x000fe200078e0289 */
[----:B------:R-:W-:Y:S01]  /*82e0*/  IADD3.X R119, PT, PT, RZ, RZ, RZ, P5, !PT ;  /* 0x000000ffff777210 */ /* 0x000fe20002ffe4ff */
[----:B------:R-:W-:Y:S01]  /*82f0*/  IMAD.X R73, RZ, RZ, RZ, P3 ;  /* 0x000000ffff497224 */ /* 0x000fe200018e06ff */
[----:B------:R-:W-:Y:S01]  /*8300*/  IADD3 R102, P3, PT, R123, R138, RZ ;  /* 0x0000008a7b667210 */ /* 0x000fe20007f7e0ff */
[----:B------:R-:W-:Y:S01]  /*8310*/  IMAD.X R111, RZ, RZ, RZ, P2 ;  /* 0x000000ffff6f7224 */ /* 0x000fe200010e06ff */
[----:B------:R-:W-:Y:S01]  /*8320*/  IADD3 R100, P0, PT, R141, R101, RZ ;  /* 0x000000658d647210 */ /* 0x000fe20007f1e0ff */
[----:B------:R-:W-:Y:S01]  /*8330*/  IMAD.WIDE.U32 R116, R105, R43, R116 ;  /* 0x0000002b69747225 */ /* 0x000fe200078e0074 */
[----:B------:R-:W-:-:S02]  /*8340*/  IADD3 R136, P4, PT, R136, R125, RZ ;  /* 0x0000007d88887210 */ /* 0x000fc40007f9e0ff */
[----:B------:R-:W-:Y:S01]  /*8350*/  IADD3 R125, P2, PT, R73, R102, RZ ;  /* 0x00000066497d7210 */ /* 0x000fe20007f5e0ff */
[----:B------:R-:W-:Y:S01]  /*8360*/  IMAD.X R101, RZ, RZ, RZ, P1 ;  /* 0x000000ffff657224 */ /* 0x000fe200008e06ff */
[----:B------:R-:W-:Y:S01]  /*8370*/  IADD3.X R137, PT, PT, RZ, RZ, RZ, P4, !PT ;  /* 0x000000ffff897210 */ /* 0x000fe200027fe4ff */
[----:B------:R-:W-:-:S03]  /*8380*/  IMAD.WIDE.U32 R110, R9, R45, R110 ;  /* 0x0000002d096e7225 */ /* 0x000fc600078e006e */
[----:B------:R-:W-:Y:S01]  /*8390*/  IADD3 R101, P1, PT, R101, R106, RZ ;  /* 0x0000006a65657210 */ /* 0x000fe20007f3e0ff */
[----:B------:R-:W-:Y:S02]  /*83a0*/  IMAD.IADD R73, R64, 0x1, R117 ;  /* 0x0000000140497824 */ /* 0x000fe400078e0275 */
[----:B------:R-:W-:Y:S02]  /*83b0*/  HFMA2 R117, -RZ, RZ, 0, 0 ;  /* 0x00000000ff757431 */ /* 0x000fe400000001ff */
[----:B------:R-:W-:Y:S01]  /*83c0*/  IMAD.WIDE.U32 R118, R77, R47, R118 ;  /* 0x0000002f4d767225 */ /* 0x000fe200078e0076 */
[----:B------:R-:W-:-:S03]  /*83d0*/  IADD3 R110, P4, PT, R73, R110, RZ ;  /* 0x0000006e496e7210 */ /* 0x000fc60007f9e0ff */
[----:B------:R-:W-:Y:S02]  /*83e0*/  IMAD.IADD R111, R62, 0x1, R111 ;  /* 0x000000013e6f7824 */ /* 0x000fe400078e026f */
[----:B------:R-:W-:-:S04]  /*83f0*/  IMAD.WIDE.U32 R136, R75, R49, R136 ;  /* 0x000000314b887225 */ /* 0x000fc800078e0088 */
[----:B------:R-:W-:Y:S02]  /*8400*/  IMAD.IADD R119, R60, 0x1, R119 ;  /* 0x000000013c777824 */ /* 0x000fe400078e0277 */
[----:B------:R-:W-:Y:S01]  /*8410*/  IMAD.X R106, RZ, RZ, RZ, P1 ;  /* 0x000000ffff6a7224 */ /* 0x000fe200008e06ff */
[----:B------:R-:W-:Y:S01]  /*8420*/  IADD3 R118, P1, PT, R111, R118, RZ ;  /* 0x000000766f767210 */ /* 0x000fe20007f3e0ff */
[----:B------:R-:W-:Y:S02]  /*8430*/  IMAD R73, R116, R66, RZ ;  /* 0x0000004274497224 */ /* 0x000fe400078e02ff */
[----:B------:R-:W-:Y:S01]  /*8440*/  IMAD.X R111, RZ, RZ, RZ, P4 ;  /* 0x000000ffff6f7224 */ /* 0x000fe200020e06ff */
[----:B------:R-:W-:Y:S01]  /*8450*/  IADD3 R136, P4, PT, R119, R136, RZ ;  /* 0x0000008877887210 */ /* 0x000fe20007f9e0ff */
[----:B------:R-:W-:Y:S01]  /*8460*/  IMAD.IADD R102, R50, 0x1, R137 ;  /* 0x0000000132667824 */ /* 0x000fe200078e0289 */
[----:B------:R-:W-:Y:S01]  /*8470*/  IADD3.X R119, PT, PT, RZ, RZ, RZ, P1, !PT ;  /* 0x000000ffff777210 */ /* 0x000fe20000ffe4ff */
[----:B------:R-:W-:Y:S01]  /*8480*/  IMAD.HI.U32 R116, R73, R42, R116 ;  /* 0x0000002a49747227 */ /* 0x000fe200078e0074 */
[----:B------:R-:W-:-:S02]  /*8490*/  IADD3 R106, P5, PT, R106, R125, RZ ;  /* 0x0000007d6a6a7210 */ /* 0x000fc40007fbe0ff */
[----:B------:R-:W-:Y:S01]  /*84a0*/  IADD3 R125, P1, PT, R102, R101, RZ ;  /* 0x00000065667d7210 */ /* 0x000fe20007f3e0ff */
[----:B------:R-:W-:Y:S01]  /*84b0*/  IMAD.WIDE.U32 R110, R105, R44, R110 ;  /* 0x0000002c696e7225 */ /* 0x000fe200078e006e */
[----:B------:R-:W-:-:S03]  /*84c0*/  IADD3.X R101, PT, PT, RZ, RZ, RZ, P0, !PT ;  /* 0x000000ffff657210 */ /* 0x000fc600007fe4ff */
[----:B------:R-:W-:Y:S01]  /*84d0*/  IMAD.IADD R75, R65, 0x1, R116 ;  /* 0x00000001414b7824 */ /* 0x000fe200078e0274 */
[----:B------:R-:W-:Y:S01]  /*84e0*/  IADD3 R111, PT, PT, R63, R111, RZ ;  /* 0x0000006f3f6f7210 */ /* 0x000fe20007ffe0ff */
[----:B------:R-:W-:Y:S02]  /*84f0*/  IMAD.X R137, RZ, RZ, RZ, P4 ;  /* 0x000000ffff897224 */ /* 0x000fe400020e06ff */
[----:B------:R-:W-:Y:S01]  /*8500*/  IMAD.WIDE.U32 R118, R9, R46, R118 ;  /* 0x0000002e09767225 */ /* 0x000fe200078e0076 */
[----:B------:R-:W-:-:S03]  /*8510*/  IADD3 R110, P6, PT, R75, R110, RZ ;  /* 0x0000006e4b6e7210 */ /* 0x000fc60007fde0ff */
[----:B------:R-:W-:-:S04]  /*8520*/  IMAD.WIDE.U32 R136, R77, R48, R136 ;  /* 0x000000304d887225 */ /* 0x000fc800078e0088 */
[----:B------:R-:W-:Y:S01]  /*8530*/  IMAD.X R75, RZ, RZ, RZ, P1 ;  /* 0x000000ffff4b7224 */ /* 0x000fe200008e06ff */
[----:B------:R-:W-:Y:S01]  /*8540*/  IADD3 R144, P1, PT, R111, R118, RZ ;  /* 0x000000766f907210 */ /* 0x000fe20007f3e0ff */
[----:B------:R-:W-:Y:S02]  /*8550*/  IMAD.IADD R118, R59, 0x1, R137 ;  /* 0x000000013b767824 */ /* 0x000fe400078e0289 */
[----:B------:R-:W-:Y:S01]  /*8560*/  IMAD.IADD R117, R61, 0x1, R119 ;  /* 0x000000013d757824 */ /* 0x000fe200078e0277 */
[----:B------:R-:W-:Y:S01]  /*8570*/  IADD3.X R145, PT, PT, RZ, RZ, RZ, P1, !PT ;  /* 0x000000ffff917210 */ /* 0x000fe20000ffe4ff */
[----:B------:R-:W-:Y:S01]  /*8580*/  IMAD.X R111, RZ, RZ, RZ, P6 ;  /* 0x000000ffff6f7224 */ /* 0x000fe200030e06ff */
[----:B------:R-:W-:Y:S01]  /*8590*/  IADD3 R118, P1, PT, R118, R125, RZ ;  /* 0x0000007d76767210 */ /* 0x000fe20007f3e0ff */
[----:B------:R-:W-:Y:S01]  /*85a0*/  IMAD.IADD R123, R129, 0x1, R139 ;  /* 0x00000001817b7824 */ /* 0x000fe200078e028b */
[----:B------:R-:W-:Y:S01]  /*85b0*/  IADD3 R116, P0, PT, R117, R136, RZ ;  /* 0x0000008875747210 */ /* 0x000fe20007f1e0ff */
[----:B------:R-:W-:Y:S01]  /*85c0*/  IMAD.WIDE.U32 R110, R73, R43, R110 ;  /* 0x0000002b496e7225 */ /* 0x000fe200078e006e */
[----:B------:R-:W-:-:S03]  /*85d0*/  IADD3 R75, P4, PT, R75, R106, RZ ;  /* 0x0000006a4b4b7210 */ /* 0x000fc60007f9e0ff */
[----:B------:R-:W-:Y:S02]  /*85e0*/  IMAD.X R119, RZ, RZ, RZ, P1 ;  /* 0x000000ffff777224 */ /* 0x000fe400008e06ff */
[----:B------:R-:W-:Y:S02]  /*85f0*/  IMAD.X R117, RZ, RZ, RZ, P0 ;  /* 0x000000ffff757224 */ /* 0x000fe400000e06ff */
[----:B------:R-:W-:-:S04]  /*8600*/  IMAD.WIDE.U32 R144, R105, R45, R144 ;  /* 0x0000002d69907225 */ /* 0x000fc800078e0090 */
[----:B------:R-:W-:-:S04]  /*8610*/  IMAD.WIDE.U32 R100, R72, R27, R100 ;  /* 0x0000001b48647225 */ /* 0x000fc800078e0064 */
[----:B------:R-:W-:Y:S01]  /*8620*/  IMAD.WIDE.U32 R118, R77, R49, R118 ;  /* 0x000000314d767225 */ /* 0x000fe200078e0076 */
[----:B------:R-:W-:Y:S02]  /*8630*/  IADD3 R77, PT, PT, R64, R111, RZ ;  /* 0x0000006f404d7210 */ /* 0x000fe40007ffe0ff */
[----:B------:R-:W-:Y:S01]  /*8640*/  IADD3 R136, P0, PT, R100, R123, RZ ;  /* 0x0000007b64887210 */ /* 0x000fe20007f1e0ff */
[----:B------:R-:W-:Y:S01]  /*8650*/  IMAD.WIDE.U32 R116, R9, R47, R116 ;  /* 0x0000002f09747225 */ /* 0x000fe200078e0074 */
[----:B------:R-:W-:Y:S02]  /*8660*/  IADD3 R144, P6, PT, R77, R144, RZ ;  /* 0x000000904d907210 */ /* 0x000fe40007fde0ff */
[----:B------:R-:W-:Y:S01]  /*8670*/  IADD3.X R137, PT, PT, RZ, RZ, RZ, P0, !PT ;  /* 0x000000ffff897210 */ /* 0x000fe200007fe4ff */
[----:B------:R-:W-:Y:S01]  /*8680*/  IMAD.IADD R111, R62, 0x1, R145 ;  /* 0x000000013e6f7824 */ /* 0x000fe200078e0291 */
[----:B------:R-:W-:Y:S01]  /*8690*/  IADD3.X R145, PT, PT, RZ, RZ, RZ, P6, !PT ;  /* 0x000000ffff917210 */ /* 0x000fe200037fe4ff */
[----:B------:R-:W-:-:S02]  /*86a0*/  IMAD.IADD R117, R60, 0x1, R117 ;  /* 0x000000013c757824 */ /* 0x000fc400078e0275 */
[----:B------:R-:W-:Y:S01]  /*86b0*/  IMAD.IADD R100, R50, 0x1, R119 ;  /* 0x0000000132647824 */ /* 0x000fe200078e0277 */
[----:B------:R-:W-:Y:S01]  /*86c0*/  IADD3 R116, P1, PT, R111, R116, RZ ;  /* 0x000000746f747210 */ /* 0x000fe20007f3e0ff */
[----:B------:R-:W-:Y:S01]  /*86d0*/  IMAD.WIDE.U32 R144, R73, R44, R144 ;  /* 0x0000002c49907225 */ /* 0x000fe200078e0090 */
[----:B------:R-:W-:-:S03]  /*86e0*/  IADD3 R118, P0, PT, R117, R118, RZ ;  /* 0x0000007675767210 */ /* 0x000fc60007f1e0ff */
[----:B------:R-:W-:Y:S01]  /*86f0*/  IMAD.X R117, RZ, RZ, RZ, P1 ;  /* 0x000000ffff757224 */ /* 0x000fe200008e06ff */
[----:B------:R-:W-:Y:S01]  /*8700*/  IADD3.X R119, PT, PT, RZ, RZ, RZ, P0, !PT ;  /* 0x000000ffff777210 */ /* 0x000fe200007fe4ff */
[----:B------:R-:W-:Y:S02]  /*8710*/  IMAD.IADD R143, R63, 0x1, R145 ;  /* 0x000000013f8f7824 */ /* 0x000fe400078e0291 */
[----:B------:R-:W-:-:S04]  /*8720*/  IMAD.WIDE.U32 R116, R105, R46, R116 ;  /* 0x0000002e69747225 */ /* 0x000fc800078e0074 */
[----:B------:R-:W-:Y:S01]  /*8730*/  IMAD.WIDE.U32 R118, R9, R48, R118 ;  /* 0x0000003009767225 */ /* 0x000fe200078e0076 */
[----:B------:R-:W-:-:S03]  /*8740*/  IADD3 R142, P1, PT, R143, R116, RZ ;  /* 0x000000748f8e7210 */ /* 0x000fc60007f3e0ff */
[----:B------:R-:W-:Y:S01]  /*8750*/  IMAD.IADD R117, R61, 0x1, R117 ;  /* 0x000000013d757824 */ /* 0x000fe200078e0275 */
[----:B------:R-:W-:Y:S01]  /*8760*/  IADD3 R119, PT, PT, R59, R119, RZ ;  /* 0x000000773b777210 */ /* 0x000fe20007ffe0ff */
[----:B------:R-:W-:Y:S01]  /*8770*/  IMAD.X R77, RZ, RZ, RZ, P3 ;  /* 0x000000ffff4d7224 */ /* 0x000fe200018e06ff */
[----:B------:R-:W-:Y:S01]  /*8780*/  IADD3 R100, P3, PT, R100, R75, RZ ;  /* 0x0000004b64647210 */ /* 0x000fe20007f7e0ff */
[----:B------:R-:W-:Y:S01]  /*8790*/  IMAD.WIDE.U32 R136, R26, R0, R136 ;  /* 0x000000001a887225 */ /* 0x000fe200078e0088 */
[----:B------:R-:W-:-:S03]  /*87a0*/  IADD3 R116, P6, PT, R117, R118, RZ ;  /* 0x0000007675747210 */ /* 0x000fc60007fde0ff */
[----:B------:R-:W-:Y:S01]  /*87b0*/  IMAD.X R75, RZ, RZ, RZ, P5 ;  /* 0x000000ffff4b7224 */ /* 0x000fe200028e06ff */
[----:B------:R-:W-:Y:S01]  /*87c0*/  IADD3 R118, P5, PT, R119, R100, RZ ;  /* 0x0000006477767210 */ /* 0x000fe20007fbe0ff */
[----:B------:R-:W-:Y:S01]  /*87d0*/  IMAD.X R143, RZ, RZ, RZ, P1 ;  /* 0x000000ffff8f7224 */ /* 0x000fe200008e06ff */
[----:B------:R-:W-:Y:S01]  /*87e0*/  IADD3.X R117, PT, PT, RZ, RZ, RZ, P6, !PT ;  /* 0x000000ffff757210 */ /* 0x000fe200037fe4ff */
[----:B------:R-:W-:Y:S01]  /*87f0*/  IMAD.X R102, RZ, RZ, RZ, P2 ;  /* 0x000000ffff667224 */ /* 0x000fe200010e06ff */
[----:B------:R-:W-:Y:S01]  /*8800*/  IADD3 R77, P2, PT, R77, R136, RZ ;  /* 0x000000884d4d7210 */ /* 0x000fe20007f5e0ff */
[----:B------:R-:W-:Y:S02]  /*8810*/  IMAD.X R119, RZ, RZ, RZ, P5 ;  /* 0x000000ffff777224 */ /* 0x000fe400028e06ff */
[----:B------:R-:W-:Y:S01]  /*8820*/  IMAD.WIDE.U32 R142, R73, R45, R142 ;  /* 0x0000002d498e7225 */ /* 0x000fe200078e008e */
[----:B------:R-:W-:-:S03]  /*8830*/  IADD3 R102, P0, PT, R102, R77, RZ ;  /* 0x0000004d66667210 */ /* 0x000fc60007f1e0ff */
[----:B------:R-:W-:Y:S01]  /*8840*/  IMAD.WIDE.U32 R116, R105, R47, R116 ;  /* 0x0000002f69747225 */ /* 0x000fe200078e0074 */
[----:B------:R-:W-:Y:S02]  /*8850*/  IADD3 R139, PT, PT, R62, R143, RZ ;  /* 0x0000008f3e8b7210 */ /* 0x000fe40007ffe0ff */
[----:B------:R-:W-:Y:S01]  /*8860*/  IADD3 R75, P1, PT, R75, R102, RZ ;  /* 0x000000664b4b7210 */ /* 0x000fe20007f3e0ff */
[----:B------:R-:W-:Y:S01]  /*8870*/  IMAD.WIDE.U32 R118, R9, R49, R118 ;  /* 0x0000003109767225 */ /* 0x000fe200078e0076 */
[----:B------:R-:W-:Y:S02]  /*8880*/  IADD3 R138, P6, PT, R139, R116, RZ ;  /* 0x000000748b8a7210 */ /* 0x000fe40007fde0ff */
[----:B------:R-:W-:Y:S01]  /*8890*/  MOV R112, R142 ;  /* 0x0000008e00707202 */ /* 0x000fe20000000f00 */
[----:B------:R-:W-:Y:S02]  /*88a0*/  IMAD.IADD R9, R60, 0x1, R117 ;  /* 0x000000013c097824 */ /* 0x000fe400078e0275 */
[----:B------:R-:W-:-:S02]  /*88b0*/  IMAD.X R102, RZ, RZ, RZ, P4 ;  /* 0x000000ffff667224 */ /* 0x000fc400020e06ff */
[----:B------:R-:W-:Y:S01]  /*88c0*/  IMAD.IADD R117, R79, 0x1, R137 ;  /* 0x000000014f757824 */ /* 0x000fe200078e0289 */
[----:B------:R-:W-:Y:S01]  /*88d0*/  IADD3 R100, P5, PT, R9, R118, RZ ;  /* 0x0000007609647210 */ /* 0x000fe20007fbe0ff */
[----:B------:R-:W-:Y:S01]  /*88e0*/  IMAD.X R139, RZ, RZ, RZ, P6 ;  /* 0x000000ffff8b7224 */ /* 0x000fe200030e06ff */
[----:B------:R-:W-:Y:S01]  /*88f0*/  IADD3 R102, P4, PT, R102, R75, RZ ;  /* 0x0000004b66667210 */ /* 0x000fe20007f9e0ff */
[----:B------:R-:W-:Y:S01]  /*8900*/  IMAD.X R77, RZ, RZ, RZ, P2 ;  /* 0x000000ffff4d7224 */ /* 0x000fe200010e06ff */
[----:B------:R-:W-:Y:S01]  /*8910*/  IADD3.X R9, PT, PT, RZ, RZ, RZ, P3, !PT ;  /* 0x000000ffff097210 */ /* 0x000fe20001ffe4ff */
[----:B------:R-:W-:Y:S01]  /*8920*/  IMAD.WIDE.U32 R138, R73, R46, R138 ;  /* 0x0000002e498a7225 */ /* 0x000fe200078e008a */
[----:B------:R-:W-:-:S03]  /*8930*/  IADD3 R116, P3, PT, R101, R117, RZ ;  /* 0x0000007565747210 */ /* 0x000fc60007f7e0ff */
[----:B------:R-:W-:Y:S01]  /*8940*/  IMAD.X R101, RZ, RZ, RZ, P5 ;  /* 0x000000ffff657224 */ /* 0x000fe200028e06ff */
[----:B------:R-:W-:Y:S01]  /*8950*/  IADD3 R9, P5, PT, R9, R102, RZ ;  /* 0x0000006609097210 */ /* 0x000fe20007fbe0ff */
[----:B------:R-:W-:Y:S01]  /*8960*/  IMAD.X R117, RZ, RZ, RZ, P3 ;  /* 0x000000ffff757224 */ /* 0x000fe200018e06ff */
[----:B------:R-:W-:Y:S01]  /*8970*/  IADD3 R102, PT, PT, R50, R119, RZ ;  /* 0x0000007732667210 */ /* 0x000fe20007ffe0ff */
[----:B------:R-:W-:-:S03]  /*8980*/  IMAD.WIDE.U32 R136, R105, R48, R100 ;  /* 0x0000003069887225 */ /* 0x000fc600078e0064 */
[----:B------:R-:W-:Y:S01]  /*8990*/  IADD3 R102, P3, PT, R102, R9, RZ ;  /* 0x0000000966667210 */ /* 0x000fe20007f7e0ff */
[----:B------:R-:W-:Y:S01]  /*89a0*/  IMAD.IADD R9, R61, 0x1, R139 ;  /* 0x000000013d097824 */ /* 0x000fe200078e028b */
[----:B------:R-:W-:Y:S01]  /*89b0*/  IADD3 R75, PT, PT, R59, R137, RZ ;  /* 0x000000893b4b7210 */ /* 0x000fe20007ffe0ff */
[----:B------:R-:W-:-:S03]  /*89c0*/  IMAD.WIDE.U32 R100, R72, R26, R116 ;  /* 0x0000001a48647225 */ /* 0x000fc600078e0074 */
[----:B------:R-:W-:Y:S01]  /*89d0*/  IADD3 R136, P6, PT, R9, R136, RZ ;  /* 0x0000008809887210 */ /* 0x000fe20007fde0ff */
[----:B------:R-:W-:Y:S01]  /*89e0*/  IMAD.X R9, RZ, RZ, RZ, P1 ;  /* 0x000000ffff097224 */ /* 0x000fe200008e06ff */
[----:B------:R-:W-:Y:S01]  /*89f0*/  IADD3 R116, P2, PT, R75, R102, RZ ;  /* 0x000000664b747210 */ /* 0x000fe20007f5e0ff */
[----:B------:R-:W-:Y:S01]  /*8a00*/  IMAD.X R75, RZ, RZ, RZ, P0 ;  /* 0x000000ffff4b7224 */ /* 0x000fe200000e06ff */
[----:B------:R-:W-:Y:S01]  /*8a10*/  IADD3 R100, P0, PT, R100, R77, RZ ;  /* 0x0000004d64647210 */ /* 0x000fe20007f1e0ff */
[----:B------:R-:W-:Y:S01]  /*8a20*/  IMAD.MOV.U32 R140, RZ, RZ, R144 ;  /* 0x000000ffff8c7224 */ /* 0x000fe200078e0090 */
[----:B------:R-:W-:Y:S01]  /*8a30*/  IADD3.X R137, PT, PT, RZ, RZ, RZ, P6, !PT ;  /* 0x000000ffff897210 */ /* 0x000fe200037fe4ff */
[----:B------:R-:W-:Y:S01]  /*8a40*/  IMAD.X R117, RZ, RZ, RZ, P2 ;  /* 0x000000ffff757224 */ /* 0x000fe200010e06ff */
[----:B------:R-:W-:Y:S02]  /*8a50*/  IADD3 R100, P1, PT, R75, R100, RZ ;  /* 0x000000644b647210 */ /* 0x000fe40007f3e0ff */
[----:B------:R-:W-:Y:S01]  /*8a60*/  IADD3.X R77, PT, PT, RZ, RZ, RZ, P0, !PT ;  /* 0x000000ffff4d7210 */ /* 0x000fe200007fe4ff */
[----:B------:R-:W-:Y:S01]  /*8a70*/  IMAD.WIDE.U32 R136, R73, R47, R136 ;  /* 0x0000002f49887225 */ /* 0x000fe200078e0088 */
[----:B------:R-:W-:-:S02]  /*8a80*/  IADD3 R9, P2, PT, R9, R100, RZ ;  /* 0x0000006409097210 */ /* 0x000fc40007f5e0ff */
[----:B------:R-:W-:Y:S01]  /*8a90*/  IADD3.X R100, PT, PT, RZ, RZ, RZ, P4, !PT ;  /* 0x000000ffff647210 */ /* 0x000fe200027fe4ff */
[----:B------:R-:W-:-:S03]  /*8aa0*/  IMAD.WIDE.U32 R116, R105, R49, R116 ;  /* 0x0000003169747225 */ /* 0x000fc600078e0074 */
[----:B------:R-:W-:Y:S01]  /*8ab0*/  IADD3 R100, P4, PT, R100, R9, RZ ;  /* 0x0000000964647210 */ /* 0x000fe20007f9e0ff */
[----:B------:R-:W-:Y:S02]  /*8ac0*/  IMAD.IADD R119, R60, 0x1, R137 ;  /* 0x000000013c777824 */ /* 0x000fe400078e0289 */
[----:B------:R-:W-:Y:S02]  /*8ad0*/  IMAD.X R9, RZ, RZ, RZ, P5 ;  /* 0x000000ffff097224 */ /* 0x000fe400028e06ff */
[----:B------:R-:W-:Y:S01]  /*8ae0*/  IMAD.IADD R75, R50, 0x1, R117 ;  /* 0x00000001324b7824 */ /* 0x000fe200078e0275 */
[----:B------:R-:W-:Y:S01]  /*8af0*/  IADD3 R118, P6, PT, R119, R116, RZ ;  /* 0x0000007477767210 */ /* 0x000fe20007fde0ff */
[----:B------:R-:W-:Y:S01]  /*8b00*/  IMAD.X R102, RZ, RZ, RZ, P4 ;  /* 0x000000ffff667224 */ /* 0x000fe200020e06ff */
[----:B------:R-:W-:Y:S01]  /*8b10*/  IADD3 R9, P5, PT, R9, R100, RZ ;  /* 0x0000006409097210 */ /* 0x000fe20007fbe0ff */
[----:B------:R-:W-:Y:S01]  /*8b20*/  IMAD.MOV.U32 R117, RZ, RZ, R110 ;  /* 0x000000ffff757224 */ /* 0x000fe200078e006e */
[----:B------:R-:W-:Y:S01]  /*8b30*/  IADD3.X R100, PT, PT, RZ, RZ, RZ, P3, !PT ;  /* 0x000000ffff647210 */ /* 0x000fe20001ffe4ff */
[----:B------:R-:W-:-:S02]  /*8b40*/  IMAD.X R119, RZ, RZ, RZ, P6 ;  /* 0x000000ffff777224 */ /* 0x000fc400030e06ff */
[----:B------:R-:W-:Y:S01]  /*8b50*/  IMAD.MOV.U32 R110, RZ, RZ, R138 ;  /* 0x000000ffff6e7224 */ /* 0x000fe200078e008a */
[----:B------:R-:W-:Y:S01]  /*8b60*/  IADD3 R100, P3, PT, R100, R9, RZ ;  /* 0x0000000964647210 */ /* 0x000fe20007f7e0ff */
[----:B------:R-:W-:-:S03]  /*8b70*/  IMAD.WIDE.U32 R118, R73, R48, R118 ;  /* 0x0000003049767225 */ /* 0x000fc600078e0076 */
[----:B------:R-:W-:Y:S01]  /*8b80*/  IADD3 R75, P0, PT, R75, R100, RZ ;  /* 0x000000644b4b7210 */ /* 0x000fe20007f1e0ff */
[----:B------:R-:W-:Y:S01]  /*8b90*/  IMAD.IADD R100, R59, 0x1, R119 ;  /* 0x000000013b647824 */ /* 0x000fe200078e0277 */
[----:B------:R-:W-:Y:S01]  /*8ba0*/  MOV R108, R118 ;  /* 0x00000076006c7202 */ /* 0x000fe20000000f00 */
[----:B------:R-:W-:Y:S02]  /*8bb0*/  IMAD.X R9, RZ, RZ, RZ, P1 ;  /* 0x000000ffff097224 */ /* 0x000fe400008e06ff */
[----:B------:R-:W-:Y:S01]  /*8bc0*/  IMAD.MOV.U32 R111, RZ, RZ, R136 ;  /* 0x000000ffff6f7224 */ /* 0x000fe200078e0088 */
[----:B------:R-:W-:Y:S02]  /*8bd0*/  IADD3 R100, P1, PT, R100, R75, RZ ;  /* 0x0000004b64647210 */ /* 0x000fe40007f3e0ff */
[----:B------:R-:W-:Y:S02]  /*8be0*/  IADD3 R9, PT, PT, R9, R101, R77 ;  /* 0x0000006509097210 */ /* 0x000fe40007ffe04d */
[----:B------:R-:W-:Y:S01]  /*8bf0*/  IADD3.X R75, PT, PT, RZ, RZ, RZ, P2, !PT ;  /* 0x000000ffff4b7210 */ /* 0x000fe200017fe4ff */
[----:B------:R-:W-:-:S03]  /*8c00*/  IMAD.X R101, RZ, RZ, RZ, P1 ;  /* 0x000000ffff657224 */ /* 0x000fc600008e06ff */
[----:B------:R-:W-:Y:S01]  /*8c10*/  IADD3 R9, PT, PT, R102, R9, R75 ;  /* 0x0000000966097210 */ /* 0x000fe20007ffe04b */
[----:B------:R-:W-:Y:S01]  /*8c20*/  IMAD.X R102, RZ, RZ, RZ, P3 ;  /* 0x000000ffff667224 */ /* 0x000fe200018e06ff */
[----:B------:R-:W-:Y:S01]  /*8c30*/  IADD3.X R75, PT, PT, RZ, RZ, RZ, P5, !PT ;  /* 0x000000ffff4b7210 */ /* 0x000fe20002ffe4ff */
[----:B------:R-:W-:-:S03]  /*8c40*/  IMAD.WIDE.U32 R100, R73, R49, R100 ;  /* 0x0000003149647225 */ /* 0x000fc600078e0064 */
[----:B------:R-:W-:Y:S01]  /*8c50*/  IADD3 R9, PT, PT, R102, R9, R75 ;  /* 0x0000000966097210 */ /* 0x000fe20007ffe04b */
[----:B------:R-:W-:Y:S01]  /*8c60*/  IMAD.X R73, RZ, RZ, RZ, P0 ;  /* 0x000000ffff497224 */ /* 0x000fe200000e06ff */
[----:B------:R-:W-:Y:S01]  /*8c70*/  IADD3 R114, PT, PT, R50, R101, RZ ;  /* 0x0000006532727210 */ /* 0x000fe20007ffe0ff */
        /* <DEDUP_REMOVED lines=29> */
.L_x_81:
        /* <DEDUP_REMOVED lines=23> */
.L_x_82:
[----:B------:R-:W-:Y:S02]  /*8fc0*/  HFMA2 R119, -RZ, RZ, 0, 0 ;  /* 0x00000000ff777431 */ /* 0x000fe400000001ff */
[----:B------:R-:W-:-:S04]  /*8fd0*/  IMAD.WIDE.U32 R100, R132, R115, RZ ;  /* 0x0000007384647225 */ /* 0x000fc800078e00ff */
[----:B------:R-:W-:Y:S01]  /*8fe0*/  HFMA2 R77, -RZ, RZ, 0, 0 ;  /* 0x00000000ff4d7431 */ /* 0x000fe200000001ff */
[----:B------:R-:W-:Y:S01]  /*8ff0*/  MOV R143, RZ ;  /* 0x000000ff008f7202 */ /* 0x000fe20000000f00 */
[----:B------:R-:W-:Y:S02]  /*9000*/  IMAD.MOV.U32 R9, RZ, RZ, RZ ;  /* 0x000000ffff097224 */ /* 0x000fe400078e00ff */
[----:B------:R-:W-:Y:S02]  /*9010*/  IMAD.MOV.U32 R73, RZ, RZ, RZ ;  /* 0x000000ffff497224 */ /* 0x000fe400078e00ff */
[----:B------:R-:W-:Y:S02]  /*9020*/  IMAD.IADD R118, R101, 0x1, R9 ;  /* 0x0000000165767824 */ /* 0x000fe400078e0209 */
[----:B------:R-:W-:Y:S02]  /*9030*/  IMAD.MOV.U32 R137, RZ, RZ, RZ ;  /* 0x000000ffff897224 */ /* 0x000fe400078e00ff */
[----:B------:R-:W-:-:S04]  /*9040*/  IMAD.WIDE.U32 R118, R115, R130, R118 ;  /* 0x0000008273767225 */ /* 0x000fc800078e0076 */
[----:B------:R-:W-:Y:S01]  /*9050*/  IMAD.IADD R136, R119, 0x1, R73 ;  /* 0x0000000177887824 */ /* 0x000fe200078e0249 */
[----:B------:R-:W-:Y:S01]  /*9060*/  MOV R119, RZ ;  /* 0x000000ff00777202 */ /* 0x000fe20000000f00 */
[----:B------:R-:W-:Y:S02]  /*9070*/  IMAD R135, R100, R66, RZ ;  /* 0x0000004264877224 */ /* 0x000fe400078e02ff */
[----:B------:R-:W-:-:S04]  /*9080*/  IMAD.WIDE.U32 R136, R115, R128, R136 ;  /* 0x0000008073887225 */ /* 0x000fc800078e0088 */
[----:B------:R-:W-:-:S04]  /*9090*/  IMAD.WIDE.U32 R118, R113, R132, R118 ;  /* 0x0000008471767225 */ /* 0x000fc800078e0076 */
[----:B------:R-:W-:Y:S01]  /*90a0*/  IMAD.MOV.U32 R101, RZ, RZ, RZ ;  /* 0x000000ffff657224 */ /* 0x000fe200078e00ff */
[----:B------:R-:W-:Y:S01]  /*90b0*/  IADD3 R139, PT, PT, R9, R119, RZ ;  /* 0x00000077098b7210 */ /* 0x000fe20007ffe0ff */
[----:B------:R-:W-:Y:S02]  /*90c0*/  IMAD.MOV.U32 R75, RZ, RZ, RZ ;  /* 0x000000ffff4b7224 */ /* 0x000fe400078e00ff */
[----:B------:R-:W-:Y:S01]  /*90d0*/  IMAD.HI.U32 R100, R135, R42, R100 ;  /* 0x0000002a87647227 */ /* 0x000fe200078e0064 */
[----:B------:R-:W-:-:S03]  /*90e0*/  IADD3 R138, P0, PT, R139, R136, RZ ;  /* 0x000000888b8a7210 */ /* 0x000fc60007f1e0ff */
[----:B------:R-:W-:Y:S01]  /*90f0*/  IMAD.IADD R136, R137, 0x1, R75 ;  /* 0x0000000189887824 */ /* 0x000fe200078e024b */
[----:B------:R-:W-:Y:S01]  /*9100*/  IADD3.X R139, PT, PT, RZ, RZ, RZ, P0, !PT ;  /* 0x000000ffff8b7210 */ /* 0x000fe200007fe4ff */
[----:B------:R-:W-:Y:S02]  /*9110*/  IMAD.MOV.U32 R137, RZ, RZ, RZ ;  /* 0x000000ffff897224 */ /* 0x000fe400078e00ff */
[----:B------:R-:W-:Y:S02]  /*9120*/  IMAD.IADD R119, R65, 0x1, R100 ;  /* 0x0000000141777824 */ /* 0x000fe400078e0264 */
[----:B------:R-:W-:-:S03]  /*9130*/  IMAD.WIDE.U32 R138, R113, R130, R138 ;  /* 0x00000082718a7225 */ /* 0x000fc600078e008a */
[----:B------:R-:W-:Y:S01]  /*9140*/  IADD3 R118, P1, PT, R119, R118, RZ ;  /* 0x0000007677767210 */ /* 0x000fe20007f3e0ff */
[----:B------:R-:W-:Y:S02]  /*9150*/  IMAD.IADD R101, R73, 0x1, R139 ;  /* 0x0000000149657824 */ /* 0x000fe400078e028b */
[----:B------:R-:W-:Y:S02]  /*9160*/  HFMA2 R139, -RZ, RZ, 0, 0 ;  /* 0x00000000ff8b7431 */ /* 0x000fe400000001ff */
[----:B------:R-:W-:-:S04]  /*9170*/  IMAD.WIDE.U32 R136, R115, R122, R136 ;  /* 0x0000007a73887225 */ /* 0x000fc800078e0088 */
[----:B------:R-:W-:Y:S01]  /*9180*/  IMAD.X R119, RZ, RZ, RZ, P1 ;  /* 0x000000ffff777224 */ /* 0x000fe200008e06ff */
[----:B------:R-:W-:Y:S01]  /*9190*/  IADD3 R136, P0, PT, R101, R136, RZ ;  /* 0x0000008865887210 */ /* 0x000fe20007f1e0ff */
[----:B------:R-:W-:Y:S01]  /*91a0*/  IMAD.MOV.U32 R120, RZ, RZ, RZ ;  /* 0x000000ffff787224 */ /* 0x000fe200078e00ff */
[----:B------:R-:W-:Y:S01]  /*91b0*/  IADD3 R100, PT, PT, R137, R77, RZ ;  /* 0x0000004d89647210 */ /* 0x000fe20007ffe0ff */
[----:B------:R-:W-:Y:S01]  /*91c0*/  IMAD.WIDE.U32 R118, R135, R43, R118 ;  /* 0x0000002b87767225 */ /* 0x000fe200078e0076 */
[----:B------:R-:W-:-:S03]  /*91d0*/  MOV R101, RZ ;  /* 0x000000ff00657202 */ /* 0x000fc60000000f00 */
[----:B------:R-:W-:Y:S02]  /*91e0*/  IMAD.X R137, RZ, RZ, RZ, P0 ;  /* 0x000000ffff897224 */ /* 0x000fe400000e06ff */
[----:B------:R-:W-:-:S04]  /*91f0*/  IMAD.WIDE.U32 R138, R109, R132, R138 ;  /* 0x000000846d8a7225 */ /* 0x000fc800078e008a */
[----:B------:R-:W-:-:S04]  /*9200*/  IMAD.WIDE.U32 R100, R115, R78, R100 ;  /* 0x0000004e73647225 */ /* 0x000fc800078e0064 */
[----:B------:R-:W-:-:S04]  /*9210*/  IMAD.WIDE.U32 R136, R113, R128, R136 ;  /* 0x0000008071887225 */ /* 0x000fc800078e0088 */
[----:B------:R-:W-:Y:S02]  /*9220*/  IMAD.IADD R139, R9, 0x1, R139 ;  /* 0x00000001098b7824 */ /* 0x000fe400078e028b */
[----:B------:R-:W-:Y:S02]  /*9230*/  IMAD.IADD R123, R64, 0x1, R119 ;  /* 0x00000001407b7824 */ /* 0x000fe400078e0277 */
[----:B------:R-:W-:Y:S01]  /*9240*/  IMAD.IADD R142, R101, 0x1, R120 ;  /* 0x00000001658e7824 */ /* 0x000fe200078e0278 */
[----:B------:R-:W-:Y:S01]  /*9250*/  IADD3 R136, P1, PT, R139, R136, RZ ;  /* 0x000000888b887210 */ /* 0x000fe20007f3e0ff */
[----:B------:R-:W-:Y:S02]  /*9260*/  IMAD R102, R118, R66, RZ ;  /* 0x0000004276667224 */ /* 0x000fe400078e02ff */
[----:B------:R-:W-:Y:S02]  /*9270*/  IMAD.MOV.U32 R119, RZ, RZ, RZ ;  /* 0x000000ffff777224 */ /* 0x000fe400078e00ff */
[----:B------:R-:W-:Y:S01]  /*9280*/  IMAD.IADD R101, R75, 0x1, R137 ;  /* 0x000000014b657824 */ /* 0x000fe200078e0289 */
[----:B------:R-:W-:Y:S01]  /*9290*/  IADD3.X R137, PT, PT, RZ, RZ, RZ, P1, !PT ;  /* 0x000000ffff897210 */ /* 0x000fe20000ffe4ff */
[----:B------:R-:W-:Y:S01]  /*92a0*/  IMAD.HI.U32 R106, R102, R42, R118 ;  /* 0x0000002a666a7227 */ /* 0x000fe200078e0076 */
[----:B------:R-:W-:-:S02]  /*92b0*/  IADD3 R118, P2, PT, R123, R138, RZ ;  /* 0x0000008a7b767210 */ /* 0x000fc40007f5e0ff */
[----:B------:R-:W-:Y:S01]  /*92c0*/  IADD3 R100, P0, PT, R101, R100, RZ ;  /* 0x0000006465647210 */ /* 0x000fe20007f1e0ff */
[----:B------:R-:W-:Y:S01]  /*92d0*/  IMAD.WIDE.U32 R142, R115, R76, R142 ;  /* 0x0000004c738e7225 */ /* 0x000fe200078e008e */
[----:B------:R-:W-:Y:S02]  /*92e0*/  IADD3.X R119, PT, PT, RZ, RZ, RZ, P2, !PT ;  /* 0x000000ffff777210 */ /* 0x000fe400017fe4ff */
[----:B------:R-:W-:Y:S01]  /*92f0*/  IADD3.X R101, PT, PT, RZ, RZ, RZ, P0, !PT ;  /* 0x000000ffff657210 */ /* 0x000fe200007fe4ff */
[----:B------:R-:W-:Y:S02]  /*9300*/  IMAD.MOV.U32 R123, RZ, RZ, RZ ;  /* 0x000000ffff7b7224 */ /* 0x000fe400078e00ff */
[----:B------:R-:W-:-:S04]  /*9310*/  IMAD.WIDE.U32 R136, R109, R130, R136 ;  /* 0x000000826d887225 */ /* 0x000fc800078e0088 */
[----:B------:R-:W-:Y:S02]  /*9320*/  IMAD.IADD R138, R143, 0x1, R123 ;  /* 0x000000018f8a7824 */ /* 0x000fe400078e027b */
[----:B------:R-:W-:Y:S02]  /*9330*/  IMAD.MOV.U32 R139, RZ, RZ, RZ ;  /* 0x000000ffff8b7224 */ /* 0x000fe400078e00ff */
[----:B------:R-:W-:Y:S02]  /*9340*/  IMAD.IADD R141, R65, 0x1, R106 ;  /* 0x00000001418d7824 */ /* 0x000fe400078e026a */
[----:B------:R-:W-:-:S04]  /*9350*/  IMAD.WIDE.U32 R118, R135, R44, R118 ;  /* 0x0000002c87767225 */ /* 0x000fc800078e0076 */
[----:B------:R-:W-:Y:S01]  /*9360*/  IMAD.WIDE.U32 R100, R113, R122, R100 ;  /* 0x0000007a71647225 */ /* 0x000fe200078e0064 */
[----:B------:R-:W-:-:S03]  /*9370*/  IADD3 R118, P1, PT, R141, R118, RZ ;  /* 0x000000768d767210 */ /* 0x000fc60007f3e0ff */
[----:B------:R-:W-:Y:S02]  /*9380*/  IMAD.IADD R137, R73, 0x1, R137 ;  /* 0x0000000149897824 */ /* 0x000fe400078e0289 */
[----:B------:R-:W-:Y:S02]  /*9390*/  IMAD.MOV.U32 R125, RZ, RZ, RZ ;  /* 0x000000ffff7d7224 */ /* 0x000fe400078e00ff */
[----:B------:R-:W-:Y:S01]  /*93a0*/  IMAD.WIDE.U32 R138, R115, R74, R138 ;  /* 0x0000004a738a7225 */ /* 0x000fe200078e008a */
[----:B------:R-:W-:-:S03]  /*93b0*/  IADD3 R100, P0, PT, R137, R100, RZ ;  /* 0x0000006489647210 */ /* 0x000fc60007f1e0ff */
[----:B------:R-:W-:Y:S02]  /*93c0*/  IMAD.IADD R143, R77, 0x1, R101 ;  /* 0x000000014d8f7824 */ /* 0x000fe400078e0265 */
[----:B------:R-:W-:Y:S02]  /*93d0*/  IMAD.MOV.U32 R137, RZ, RZ, RZ ;  /* 0x000000ffff897224 */ /* 0x000fe400078e00ff */
[----:B------:R-:W-:Y:S01]  /*93e0*/  IMAD.IADD R144, R139, 0x1, R125 ;  /* 0x000000018b907824 */ /* 0x000fe200078e027d */
[----:B------:R-:W-:Y:S01]  /*93f0*/  IADD3 R139, PT, PT, R63, R119, RZ ;  /* 0x000000773f8b7210 */ /* 0x000fe20007ffe0ff */
[----:B------:R-:W-:Y:S01]  /*9400*/  IMAD.MOV.U32 R145, RZ, RZ, RZ ;  /* 0x000000ffff917224 */ /* 0x000fe200078e00ff */
[----:B------:R-:W-:Y:S01]  /*9410*/  IADD3.X R119, PT, PT, RZ, RZ, RZ, P1, !PT ;  /* 0x000000ffff777210 */ /* 0x000fe20000ffe4ff */
[----:B------:R-:W-:Y:S01]  /*9420*/  IMAD.X R101, RZ, RZ, RZ, P0 ;  /* 0x000000ffff657224 */ /* 0x000fe200000e06ff */
[----:B------:R-:W-:Y:S01]  /*9430*/  IADD3 R142, P0, PT, R143, R142, RZ ;  /* 0x0000008e8f8e7210 */ /* 0x000fe20007f1e0ff */
[----:B------:R-:W-:-:S04]  /*9440*/  IMAD.WIDE.U32 R136, R107, R132, R136 ;  /* 0x000000846b887225 */ /* 0x000fc800078e0088 */
[----:B------:R-:W-:Y:S01]  /*9450*/  IMAD.WIDE.U32 R144, R134, R115, R144 ;  /* 0x0000007386907225 */ /* 0x000fe200078e0090 */
[----:B------:R-:W-:-:S03]  /*9460*/  IADD3 R115, PT, PT, R9, R137, RZ ;  /* 0x0000008909737210 */ /* 0x000fc60007ffe0ff */
[----:B------:R-:W-:-:S04]  /*9470*/  IMAD.WIDE.U32 R100, R109, R128, R100 ;  /* 0x000000806d647225 */ /* 0x000fc800078e0064 */
[----:B------:R-:W-:Y:S01]  /*9480*/  IMAD.WIDE.U32 R118, R102, R43, R118 ;  /* 0x0000002b66767225 */ /* 0x000fe200078e0076 */
[----:B------:R-:W-:-:S03]  /*9490*/  IADD3 R100, P1, PT, R115, R100, RZ ;  /* 0x0000006473647210 */ /* 0x000fc60007f3e0ff */
[----:B------:R-:W-:Y:S01]  /*94a0*/  IMAD.X R143, RZ, RZ, RZ, P0 ;  /* 0x000000ffff8f7224 */ /* 0x000fe200000e06ff */
[----:B------:R-:W-:Y:S01]  /*94b0*/  IADD3 R136, P0, PT, R139, R136, RZ ;  /* 0x000000888b887210 */ /* 0x000fe20007f1e0ff */
[----:B------:R-:W-:Y:S01]  /*94c0*/  IMAD.IADD R101, R75, 0x1, R101 ;  /* 0x000000014b657824 */ /* 0x000fe200078e0265 */
[----:B------:R-:W-:Y:S01]  /*94d0*/  IADD3 R139, PT, PT, R64, R119, RZ ;  /* 0x00000077408b7210 */ /* 0x000fe20007ffe0ff */
[----:B------:R-:W-:Y:S02]  /*94e0*/  IMAD R115, R118, R66, RZ ;  /* 0x0000004276737224 */ /* 0x000fe400078e02ff */
[----:B------:R-:W-:-:S04]  /*94f0*/  IMAD.WIDE.U32 R142, R113, R78, R142 ;  /* 0x0000004e718e7225 */ /* 0x000fc800078e008e */
[----:B------:R-:W-:Y:S02]  /*9500*/  IMAD.MOV.U32 R119, RZ, RZ, RZ ;  /* 0x000000ffff777224 */ /* 0x000fe400078e00ff */
[----:B------:R-:W-:Y:S02]  /*9510*/  IMAD.X R137, RZ, RZ, RZ, P0 ;  /* 0x000000ffff897224 */ /* 0x000fe400000e06ff */
[----:B------:R-:W-:Y:S01]  /*9520*/  IMAD.HI.U32 R106, R115, R42, R118 ;  /* 0x0000002a736a7227 */ /* 0x000fe200078e0076 */
[----:B------:R-:W-:Y:S02]  /*9530*/  IADD3 R118, P0, PT, R101, R142, RZ ;  /* 0x0000008e65767210 */ /* 0x000fe40007f1e0ff */
[----:B------:R-:W-:Y:S01]  /*9540*/  IADD3.X R101, PT, PT, RZ, RZ, RZ, P1, !PT ;  /* 0x000000ffff657210 */ /* 0x000fe20000ffe4ff */
[----:B------:R-:W-:Y:S02]  /*9550*/  IMAD.IADD R143, R120, 0x1, R143 ;  /* 0x00000001788f7824 */ /* 0x000fe400078e028f */
[----:B------:R-:W-:-:S04]  /*9560*/  IMAD.WIDE.U32 R136, R135, R45, R136 ;  /* 0x0000002d87887225 */ /* 0x000fc800078e0088 */
[----:B------:R-:W-:Y:S01]  /*9570*/  IMAD.X R119, RZ, RZ, RZ, P0 ;  /* 0x000000ffff777224 */ /* 0x000fe200000e06ff */
[----:B------:R-:W-:Y:S01]  /*9580*/  IADD3 R138, P0, PT, R143, R138, RZ ;  /* 0x0000008a8f8a7210 */ /* 0x000fe20007f1e0ff */
[----:B------:R-:W-:Y:S01]  /*9590*/  IMAD.WIDE.U32 R100, R107, R130, R100 ;  /* 0x000000826b647225 */ /* 0x000fe200078e0064 */
[----:B------:R-:W-:Y:S02]  /*95a0*/  IADD3 R136, P1, PT, R139, R136, RZ ;  /* 0x000000888b887210 */ /* 0x000fe40007f3e0ff */
[----:B------:R-:W-:Y:S01]  /*95b0*/  IADD3.X R139, PT, PT, RZ, RZ, RZ, P0, !PT ;  /* 0x000000ffff8b7210 */ /* 0x000fe200007fe4ff */
[----:B------:R-:W-:Y:S01]  /*95c0*/  IMAD.WIDE.U32 R118, R109, R122, R118 ;  /* 0x0000007a6d767225 */ /* 0x000fe200078e0076 */
[----:B------:R-:W-:-:S03]  /*95d0*/  IADD3 R101, PT, PT, R73, R101, RZ ;  /* 0x0000006549657210 */ /* 0x000fc60007ffe0ff */
[----:B------:R-:W-:Y:S01]  /*95e0*/  IMAD.IADD R141, R62, 0x1, R137 ;  /* 0x000000013e8d7824 */ /* 0x000fe200078e0289 */
[----:B------:R-:W-:Y:S01]  /*95f0*/  IADD3 R118, P0, PT, R101, R118, RZ ;  /* 0x0000007665767210 */ /* 0x000fe20007f1e0ff */
[----:B------:R-:W-:Y:S02]  /*9600*/  IMAD.X R137, RZ, RZ, RZ, P1 ;  /* 0x000000ffff897224 */ /* 0x000fe400008e06ff */
[----:B------:R-:W-:Y:S02]  /*9610*/  HFMA2 R101, -RZ, RZ, 0, 0 ;  /* 0x00000000ff657431 */ /* 0x000fe400000001ff */
[----:B------:R-:W-:Y:S02]  /*9620*/  IMAD.IADD R147, R65, 0x1, R106 ;  /* 0x0000000141937824 */ /* 0x000fe400078e026a */
[----:B------:R-:W-:-:S04]  /*9630*/  IMAD.WIDE.U32 R136, R102, R44, R136 ;  /* 0x0000002c66887225 */ /* 0x000fc800078e0088 */
[----:B------:R-:W-:Y:S01]  /*9640*/  IMAD.IADD R143, R77, 0x1, R119 ;  /* 0x000000014d8f7824 */ /* 0x000fe200078e0277 */
[----:B------:R-:W-:Y:S01]  /*9650*/  IADD3 R146, P3, PT, R147, R136, RZ ;  /* 0x0000008893927210 */ /* 0x000fe20007f7e0ff */
[----:B------:R-:W-:-:S04]  /*9660*/  IMAD.WIDE.U32 R138, R113, R76, R138 ;  /* 0x0000004c718a7225 */ /* 0x000fc800078e008a */
[----:B------:R-:W-:Y:S01]  /*9670*/  IMAD.X R119, RZ, RZ, RZ, P0 ;  /* 0x000000ffff777224 */ /* 0x000fe200000e06ff */
[----:B------:R-:W-:Y:S01]  /*9680*/  IADD3 R136, P0, PT, R143, R138, RZ ;  /* 0x0000008a8f887210 */ /* 0x000fe20007f1e0ff */
[----:B------:R-:W-:-:S04]  /*9690*/  IMAD.WIDE.U32 R100, R103, R132, R100 ;  /* 0x0000008467647225 */ /* 0x000fc800078e0064 */
[----:B------:R-:W-:Y:S01]  /*96a0*/  IMAD.IADD R149, R63, 0x1, R137 ;  /* 0x000000013f957824 */ /* 0x000fe200078e0289 */
[----:B------:R-:W-:Y:S01]  /*96b0*/  IADD3 R101, PT, PT, R9, R101, RZ ;  /* 0x0000006509657210 */ /* 0x000fe20007ffe0ff */
[----:B------:R-:W-:Y:S01]  /*96c0*/  IMAD.WIDE.U32 R118, R107, R128, R118 ;  /* 0x000000806b767225 */ /* 0x000fe200078e0076 */
[----:B------:R-:W-:-:S03]  /*96d0*/  IADD3 R100, P1, PT, R141, R100, RZ ;  /* 0x000000648d647210 */ /* 0x000fc60007f3e0ff */
[----:B------:R-:W-:Y:S01]  /*96e0*/  IMAD.X R137, RZ, RZ, RZ, P0 ;  /* 0x000000ffff897224 */ /* 0x000fe200000e06ff */
        /* <DEDUP_REMOVED lines=8> */
[----:B------:R-:W-:Y:S01]  /*9770*/  IADD3 R141, PT, PT, R120, R137, RZ ;  /* 0x00000089788d7210 */ /* 0x000fe20007ffe0ff */
[----:B------:R-:W-:Y:S02]  /*9780*/  IMAD.X R143, RZ, RZ, RZ, P0 ;  /* 0x000000ffff8f7224 */ /* 0x000fe400000e06ff */
[----:B------:R-:W-:Y:S02]  /*9790*/  IMAD.X R147, RZ, RZ, RZ, P3 ;  /* 0x000000ffff937224 */ /* 0x000fe400018e06ff */
[----:B------:R-:W-:-:S04]  /*97a0*/  IMAD.WIDE.U32 R100, R135, R46, R100 ;  /* 0x0000002e87647225 */ /* 0x000fc800078e0064 */
[----:B------:R-:W-:Y:S01]  /*97b0*/  IMAD.X R137, RZ, RZ, RZ, P1 ;  /* 0x000000ffff897224 */ /* 0x000fe200008e06ff */
[----:B------:R-:W-:Y:S01]  /*97c0*/  IADD3 R100, P0, PT, R149, R100, RZ ;  /* 0x0000006495647210 */ /* 0x000fe20007f1e0ff */
[----:B------:R-:W-:-:S04]  /*97d0*/  IMAD.WIDE.U32 R118, R103, R130, R118 ;  /* 0x0000008267767225 */ /* 0x000fc800078e0076 */
[----:B------:R-:W-:Y:S01]  /*97e0*/  IMAD.WIDE.U32 R142, R113, R74, R142 ;  /* 0x0000004a718e7225 */ /* 0x000fe200078e008e */
[----:B------:R-:W-:-:S03]  /*97f0*/  IADD3 R119, PT, PT, R73, R119, RZ ;  /* 0x0000007749777210 */ /* 0x000fc60007ffe0ff */
[----:B------:R-:W-:Y:S01]  /*9800*/  IMAD.WIDE.U32 R146, R115, R43, R146 ;  /* 0x0000002b73927225 */ /* 0x000fe200078e0092 */
[----:B------:R-:W-:Y:S02]  /*9810*/  IADD3 R144, PT, PT, R125, R143, RZ ;  /* 0x0000008f7d907210 */ /* 0x000fe40007ffe0ff */
[----:B------:R-:W-:Y:S01]  /*9820*/  IADD3 R142, P1, PT, R141, R142, RZ ;  /* 0x0000008e8d8e7210 */ /* 0x000fe20007f3e0ff */
[----:B------:R-:W-:Y:S01]  /*9830*/  IMAD.WIDE.U32 R136, R107, R122, R136 ;  /* 0x0000007a6b887225 */ /* 0x000fe200078e0088 */
[----:B------:R-:W-:-:S03]  /*9840*/  IADD3 R149, PT, PT, R64, R147, RZ ;  /* 0x0000009340957210 */ /* 0x000fc60007ffe0ff */
[----:B------:R-:W-:Y:S01]  /*9850*/  IMAD.IADD R139, R61, 0x1, R101 ;  /* 0x000000013d8b7824 */ /* 0x000fe200078e0265 */
[----:B------:R-:W-:Y:S01]  /*9860*/  IADD3 R136, P2, PT, R119, R136, RZ ;  /* 0x0000008877887210 */ /* 0x000fe20007f5e0ff */
[----:B------:R-:W-:Y:S02]  /*9870*/  IMAD R106, R146, R66, RZ ;  /* 0x00000042926a7224 */ /* 0x000fe400078e02ff */
[----:B------:R-:W-:Y:S02]  /*9880*/  IMAD.MOV.U32 R147, RZ, RZ, RZ ;  /* 0x000000ffff937224 */ /* 0x000fe400078e00ff */
[----:B------:R-:W-:Y:S01]  /*9890*/  IMAD.X R101, RZ, RZ, RZ, P0 ;  /* 0x000000ffff657224 */ /* 0x000fe200000e06ff */
[----:B------:R-:W-:Y:S01]  /*98a0*/  IADD3 R144, P0, PT, R145, R144, RZ ;  /* 0x0000009091907210 */ /* 0x000fe20007f1e0ff */
[----:B------:R-:W-:Y:S02]  /*98b0*/  IMAD.MOV.U32 R119, RZ, RZ, RZ ;  /* 0x000000ffff777224 */ /* 0x000fe400078e00ff */
[----:B------:R-:W-:-:S02]  /*98c0*/  IMAD.X R143, RZ, RZ, RZ, P1 ;  /* 0x000000ffff8f7224 */ /* 0x000fc400008e06ff */
[----:B------:R-:W-:-:S04]  /*98d0*/  IMAD.HI.U32 R116, R106, R42, R146 ;  /* 0x0000002a6a747227 */ /* 0x000fc800078e0092 */
[----:B------:R-:W-:-:S04]  /*98e0*/  IMAD.WIDE.U32 R100, R102, R45, R100 ;  /* 0x0000002d66647225 */ /* 0x000fc800078e0064 */
[----:B------:R-:W-:Y:S01]  /*98f0*/  IMAD.IADD R147, R77, 0x1, R137 ;  /* 0x000000014d937824 */ /* 0x000fe200078e0289 */
[----:B------:R-:W-:Y:S01]  /*9900*/  IADD3.X R137, PT, PT, RZ, RZ, RZ, P2, !PT ;  /* 0x000000ffff897210 */ /* 0x000fe200017fe4ff */
[----:B------:R-:W-:Y:S01]  /*9910*/  IMAD.WIDE.U32 R118, R91, R132, R118 ;  /* 0x000000845b767225 */ /* 0x000fe200078e0076 */
[----:B------:R-:W-:-:S03]  /*9920*/  IADD3 R141, PT, PT, R62, R101, RZ ;  /* 0x000000653e8d7210 */ /* 0x000fc60007ffe0ff */
[----:B------:R-:W-:Y:S01]  /*9930*/  IMAD.X R145, RZ, RZ, RZ, P0 ;  /* 0x000000ffff917224 */ /* 0x000fe200000e06ff */
[----:B------:R-:W-:Y:S01]  /*9940*/  IADD3 R100, P0, PT, R149, R100, RZ ;  /* 0x0000006495647210 */ /* 0x000fe20007f1e0ff */
[----:B------:R-:W-:Y:S01]  /*9950*/  IMAD.WIDE.U32 R142, R109, R76, R142 ;  /* 0x0000004c6d8e7225 */ /* 0x000fe200078e008e */
[----:B------:R-:W-:-:S03]  /*9960*/  IADD3 R118, P3, PT, R139, R118, RZ ;  /* 0x000000768b767210 */ /* 0x000fc60007f7e0ff */
[----:B------:R-:W-:Y:S01]  /*9970*/  IMAD.WIDE.U32 R144, R134, R113, R144 ;  /* 0x0000007186907225 */ /* 0x000fe200078e0090 */
[----:B------:R-:W-:-:S03]  /*9980*/  IADD3 R143, PT, PT, R123, R143, RZ ;  /* 0x0000008f7b8f7210 */ /* 0x000fc60007ffe0ff */
[----:B------:R-:W-:Y:S01]  /*9990*/  IMAD.WIDE.U32 R138, R103, R128, R136 ;  /* 0x00000080678a7225 */ /* 0x000fe200078e0088 */
[----:B------:R-:W-:-:S03]  /*99a0*/  IADD3 R136, P1, PT, R147, R142, RZ ;  /* 0x0000008e93887210 */ /* 0x000fc60007f3e0ff */
[----:B------:R-:W-:Y:S01]  /*99b0*/  IMAD.X R101, RZ, RZ, RZ, P0 ;  /* 0x000000ffff657224 */ /* 0x000fe200000e06ff */
[----:B------:R-:W-:Y:S01]  /*99c0*/  IADD3 R142, P0, PT, R144, R143, RZ ;  /* 0x0000008f908e7210 */ /* 0x000fe20007f1e0ff */
[----:B------:R-:W-:Y:S01]  /*99d0*/  IMAD.IADD R119, R9, 0x1, R119 ;  /* 0x0000000109777824 */ /* 0x000fe200078e0277 */
[----:B------:R-:W-:Y:S01]  /*99e0*/  IADD3.X R137, PT, PT, RZ, RZ, RZ, P1, !PT ;  /* 0x000000ffff897210 */ /* 0x000fe20000ffe4ff */
[----:B------:R-:W-:Y:S01]  /*99f0*/  IMAD.WIDE.U32 R100, R115, R44, R100 ;  /* 0x0000002c73647225 */ /* 0x000fe200078e0064 */
[----:B------:R-:W-:Y:S02]  /*9a00*/  IADD3.X R143, PT, PT, RZ, RZ, RZ, P0, !PT ;  /* 0x000000ffff8f7210 */ /* 0x000fe400007fe4ff */
[----:B------:R-:W-:Y:S01]  /*9a10*/  IADD3 R138, P2, PT, R119, R138, RZ ;  /* 0x0000008a778a7210 */ /* 0x000fe20007f5e0ff */
[----:B------:R-:W-:Y:S02]  /*9a20*/  IMAD.IADD R113, R65, 0x1, R116 ;  /* 0x0000000141717824 */ /* 0x000fe400078e0274 */
[----:B------:R-:W-:-:S02]  /*9a30*/  IMAD.IADD R139, R75, 0x1, R139 ;  /* 0x000000014b8b7824 */ /* 0x000fc400078e028b */
[----:B------:R-:W-:Y:S01]  /*9a40*/  IMAD.WIDE.U32 R136, R107, R78, R136 ;  /* 0x0000004e6b887225 */ /* 0x000fe200078e0088 */
[----:B------:R-:W-:-:S03]  /*9a50*/  IADD3 R100, P4, PT, R113, R100, RZ ;  /* 0x0000006471647210 */ /* 0x000fc60007f9e0ff */
[----:B------:R-:W-:Y:S01]  /*9a60*/  IMAD.WIDE.U32 R142, R109, R74, R142 ;  /* 0x0000004a6d8e7225 */ /* 0x000fe200078e008e */
[----:B------:R-:W-:-:S03]  /*9a70*/  IADD3 R136, P0, PT, R139, R136, RZ ;  /* 0x000000888b887210 */ /* 0x000fc60007f1e0ff */
[----:B------:R-:W-:Y:S02]  /*9a80*/  IMAD.IADD R137, R120, 0x1, R137 ;  /* 0x0000000178897824 */ /* 0x000fe400078e0289 */
[----:B------:R-:W-:Y:S02]  /*9a90*/  IMAD.X R139, RZ, RZ, RZ, P2 ;  /* 0x000000ffff8b7224 */ /* 0x000fe400010e06ff */
[----:B------:R-:W-:Y:S01]  /*9aa0*/  IMAD.X R119, RZ, RZ, RZ, P3 ;  /* 0x000000ffff777224 */ /* 0x000fe200018e06ff */
[----:B------:R-:W-:Y:S01]  /*9ab0*/  IADD3 R142, P1, PT, R137, R142, RZ ;  /* 0x0000008e898e7210 */ /* 0x000fe20007f3e0ff */
[----:B------:R-:W-:Y:S02]  /*9ac0*/  IMAD.IADD R113, R63, 0x1, R101 ;  /* 0x000000013f717824 */ /* 0x000fe400078e0265 */
[----:B------:R-:W-:Y:S02]  /*9ad0*/  IMAD.IADD R143, R125, 0x1, R143 ;  /* 0x000000017d8f7824 */ /* 0x000fe400078e028f */
[----:B------:R-:W-:-:S02]  /*9ae0*/  IMAD.X R101, RZ, RZ, RZ, P4 ;  /* 0x000000ffff657224 */ /* 0x000fc400020e06ff */
[----:B------:R-:W-:Y:S01]  /*9af0*/  IMAD.X R137, RZ, RZ, RZ, P0 ;  /* 0x000000ffff897224 */ /* 0x000fe200000e06ff */
[----:B------:R-:W-:Y:S01]  /*9b00*/  IADD3 R144, P0, PT, R145, R143, RZ ;  /* 0x0000008f91907210 */ /* 0x000fe20007f1e0ff */
[----:B------:R-:W-:-:S04]  /*9b10*/  IMAD.WIDE.U32 R138, R91, R130, R138 ;  /* 0x000000825b8a7225 */ /* 0x000fc800078e008a */
[----:B------:R-:W-:-:S04]  /*9b20*/  IMAD.WIDE.U32 R118, R135, R47, R118 ;  /* 0x0000002f87767225 */ /* 0x000fc800078e0076 */
[----:B------:R-:W-:Y:S01]  /*9b30*/  IMAD.WIDE.U32 R100, R106, R43, R100 ;  /* 0x0000002b6a647225 */ /* 0x000fe200078e0064 */
[----:B------:R-:W-:Y:S02]  /*9b40*/  IADD3 R118, P3, PT, R141, R118, RZ ;  /* 0x000000768d767210 */ /* 0x000fe40007f7e0ff */
[----:B------:R-:W-:Y:S01]  /*9b50*/  IADD3 R147, PT, PT, R60, R119, RZ ;  /* 0x000000773c937210 */ /* 0x000fe20007ffe0ff */
[----:B------:R-:W-:Y:S01]  /*9b60*/  IMAD.WIDE.U32 R136, R103, R122, R136 ;  /* 0x0000007a67887225 */ /* 0x000fe200078e0088 */
[----:B------:R-:W-:Y:S02]  /*9b70*/  IADD3 R116, PT, PT, R64, R101, RZ ;  /* 0x0000006540747210 */ /* 0x000fe40007ffe0ff */
[----:B------:R-:W-:Y:S01]  /*9b80*/  IADD3.X R119, PT, PT, RZ, RZ, RZ, P3, !PT ;  /* 0x000000ffff777210 */ /* 0x000fe20001ffe4ff */
[----:B------:R-:W-:Y:S01]  /*9b90*/  IMAD.IADD R139, R73, 0x1, R139 ;  /* 0x00000001498b7824 */ /* 0x000fe200078e028b */
[----:B------:R-:W-:Y:S01]  /*9ba0*/  IADD3 R149, PT, PT, R77, R137, RZ ;  /* 0x000000894d957210 */ /* 0x000fe20007ffe0ff */
[----:B------:R-:W-:-:S02]  /*9bb0*/  IMAD.X R143, RZ, RZ, RZ, P1 ;  /* 0x000000ffff8f7224 */ /* 0x000fc400008e06ff */
[----:B------:R-:W-:Y:S01]  /*9bc0*/  IMAD R141, R100, R66, RZ ;  /* 0x00000042648d7224 */ /* 0x000fe200078e02ff */
[----:B------:R-:W-:Y:S01]  /*9bd0*/  IADD3 R136, P2, PT, R139, R136, RZ ;  /* 0x000000888b887210 */ /* 0x000fe20007f5e0ff */
[----:B------:R-:W-:Y:S01]  /*9be0*/  IMAD.MOV.U32 R101, RZ, RZ, RZ ;  /* 0x000000ffff657224 */ /* 0x000fe200078e00ff */
[----:B------:R-:W-:Y:S01]  /*9bf0*/  MOV R139, RZ ;  /* 0x000000ff008b7202 */ /* 0x000fe20000000f00 */
[----:B------:R-:W-:Y:S02]  /*9c00*/  IMAD.X R145, RZ, RZ, RZ, P0 ;  /* 0x000000ffff917224 */ /* 0x000fe400000e06ff */
[----:B------:R-:W-:-:S04]  /*9c10*/  IMAD.WIDE.U32 R142, R107, R76, R142 ;  /* 0x0000004c6b8e7225 */ /* 0x000fc800078e008e */
[----:B------:R-:W-:Y:S01]  /*9c20*/  IMAD.HI.U32 R146, R141, R42, R100 ;  /* 0x0000002a8d927227 */ /* 0x000fe200078e0064 */
[----:B------:R-:W-:-:S03]  /*9c30*/  IADD3 R100, P1, PT, R149, R142, RZ ;  /* 0x0000008e95647210 */ /* 0x000fc60007f3e0ff */
[----:B------:R-:W-:-:S04]  /*9c40*/  IMAD.WIDE.U32 R144, R134, R109, R144 ;  /* 0x0000006d86907225 */ /* 0x000fc800078e0090 */
[----:B------:R-:W-:Y:S02]  /*9c50*/  IMAD.IADD R143, R123, 0x1, R143 ;  /* 0x000000017b8f7824 */ /* 0x000fe400078e028f */
[----:B------:R-:W-:-:S03]  /*9c60*/  IMAD.WIDE.U32 R138, R82, R132, R138 ;  /* 0x00000084528a7225 */ /* 0x000fc600078e008a */
[----:B------:R-:W-:Y:S01]  /*9c70*/  IADD3 R142, P0, PT, R144, R143, RZ ;  /* 0x0000008f908e7210 */ /* 0x000fe20007f1e0ff */
[----:B------:R-:W-:Y:S01]  /*9c80*/  IMAD.X R137, RZ, RZ, RZ, P2 ;  /* 0x000000ffff897224 */ /* 0x000fe200010e06ff */
[----:B------:R-:W-:Y:S01]  /*9c90*/  IADD3 R139, PT, PT, R9, R139, RZ ;  /* 0x0000008b098b7210 */ /* 0x000fe20007ffe0ff */
[----:B------:R-:W-:Y:S01]  /*9ca0*/  IMAD.WIDE.U32 R118, R102, R46, R118 ;  /* 0x0000002e66767225 */ /* 0x000fe200078e0076 */
[----:B------:R-:W-:-:S03]  /*9cb0*/  IADD3 R138, P3, PT, R147, R138, RZ ;  /* 0x0000008a938a7210 */ /* 0x000fc60007f7e0ff */
[----:B------:R-:W-:Y:S01]  /*9cc0*/  IMAD.WIDE.U32 R136, R91, R128, R136 ;  /* 0x000000805b887225 */ /* 0x000fe200078e0088 */
[----:B------:R-:W-:-:S03]  /*9cd0*/  IADD3 R118, P4, PT, R113, R118, RZ ;  /* 0x0000007671767210 */ /* 0x000fc60007f9e0ff */
[----:B------:R-:W-:Y:S01]  /*9ce0*/  IMAD.X R101, RZ, RZ, RZ, P1 ;  /* 0x000000ffff657224 */ /* 0x000fe200008e06ff */
[----:B------:R-:W-:Y:S01]  /*9cf0*/  IADD3 R136, P2, PT, R139, R136, RZ ;  /* 0x000000888b887210 */ /* 0x000fe20007f5e0ff */
[----:B------:R-:W-:Y:S01]  /*9d00*/  IMAD.X R143, RZ, RZ, RZ, P0 ;  /* 0x000000ffff8f7224 */ /* 0x000fe200000e06ff */
[----:B------:R-:W-:Y:S01]  /*9d10*/  IADD3 R137, PT, PT, R75, R137, RZ ;  /* 0x000000894b897210 */ /* 0x000fe20007ffe0ff */
[----:B------:R-:W-:-:S04]  /*9d20*/  IMAD.WIDE.U32 R100, R103, R78, R100 ;  /* 0x0000004e67647225 */ /* 0x000fc800078e0064 */
[----:B------:R-:W-:Y:S01]  /*9d30*/  IMAD.IADD R113, R61, 0x1, R119 ;  /* 0x000000013d717824 */ /* 0x000fe200078e0277 */
[----:B------:R-:W-:Y:S01]  /*9d40*/  IADD3 R100, P0, PT, R137, R100, RZ ;  /* 0x0000006489647210 */ /* 0x000fe20007f1e0ff */
[----:B------:R-:W-:Y:S02]  /*9d50*/  IMAD.X R119, RZ, RZ, RZ, P4 ;  /* 0x000000ffff777224 */ /* 0x000fe400020e06ff */
[----:B------:R-:W-:Y:S02]  /*9d60*/  IMAD.X R139, RZ, RZ, RZ, P3 ;  /* 0x000000ffff8b7224 */ /* 0x000fe400018e06ff */
[----:B------:R-:W-:-:S04]  /*9d70*/  IMAD.WIDE.U32 R142, R107, R74, R142 ;  /* 0x0000004a6b8e7225 */ /* 0x000fc800078e008e */
[----:B------:R-:W-:Y:S02]  /*9d80*/  IMAD.IADD R101, R120, 0x1, R101 ;  /* 0x0000000178657824 */ /* 0x000fe400078e0265 */
[----:B------:R-:W-:Y:S02]  /*9d90*/  IMAD.X R137, RZ, RZ, RZ, P2 ;  /* 0x000000ffff897224 */ /* 0x000fe400010e06ff */
[----:B------:R-:W-:Y:S01]  /*9da0*/  IMAD.WIDE.U32 R118, R115, R45, R118 ;  /* 0x0000002d73767225 */ /* 0x000fe200078e0076 */
[----:B------:R-:W-:-:S03]  /*9db0*/  IADD3 R142, P1, PT, R101, R142, RZ ;  /* 0x0000008e658e7210 */ /* 0x000fc60007f3e0ff */
[----:B------:R-:W-:Y:S01]  /*9dc0*/  IMAD.WIDE.U32 R138, R135, R48, R138 ;  /* 0x00000030878a7225 */ /* 0x000fe200078e008a */
[----:B------:R-:W-:Y:S02]  /*9dd0*/  IADD3 R118, P4, PT, R116, R118, RZ ;  /* 0x0000007674767210 */ /* 0x000fe40007f9e0ff */
[----:B------:R-:W-:Y:S01]  /*9de0*/  IADD3 R109, PT, PT, R62, R119, RZ ;  /* 0x000000773e6d7210 */ /* 0x000fe20007ffe0ff */
[----:B------:R-:W-:Y:S01]  /*9df0*/  IMAD.X R101, RZ, RZ, RZ, P0 ;  /* 0x000000ffff657224 */ /* 0x000fe200000e06ff */
[----:B------:R-:W-:Y:S01]  /*9e00*/  IADD3 R138, P3, PT, R113, R138, RZ ;  /* 0x0000008a718a7210 */ /* 0x000fe20007f7e0ff */
[----:B------:R-:W-:Y:S01]  /*9e10*/  IMAD.WIDE.U32 R136, R82, R130, R136 ;  /* 0x0000008252887225 */ /* 0x000fe200078e0088 */
[----:B------:R-:W-:-:S03]  /*9e20*/  IADD3 R113, PT, PT, R59, R139, RZ ;  /* 0x0000008b3b717210 */ /* 0x000fc60007ffe0ff */
[----:B------:R-:W-:Y:S01]  /*9e30*/  IMAD.WIDE.U32 R100, R91, R122, R100 ;  /* 0x0000007a5b647225 */ /* 0x000fe200078e0064 */
[----:B------:R-:W-:-:S03]  /*9e40*/  IADD3 R137, PT, PT, R73, R137, RZ ;  /* 0x0000008949897210 */ /* 0x000fc60007ffe0ff */
[----:B------:R-:W-:Y:S02]  /*9e50*/  IMAD.X R119, RZ, RZ, RZ, P4 ;  /* 0x000000ffff777224 */ /* 0x000fe400020e06ff */
[----:B------:R-:W-:Y:S01]  /*9e60*/  IMAD.X R139, RZ, RZ, RZ, P3 ;  /* 0x000000ffff8b7224 */ /* 0x000fe200018e06ff */
[----:B------:R-:W-:Y:S01]  /*9e70*/  IADD3 R100, P3, PT, R137, R100, RZ ;  /* 0x0000006489647210 */ /* 0x000fe20007f7e0ff */
[----:B------:R-:W-:Y:S02]  /*9e80*/  HFMA2 R137, -RZ, RZ, 0, 0 ;  /* 0x00000000ff897431 */ /* 0x000fe400000001ff */
[----:B------:R-:W-:Y:S01]  /*9e90*/  IMAD.IADD R144, R125, 0x1, R143 ;  /* 0x000000017d907824 */ /* 0x000fe200078e028f */
[----:B------:R-:W-:Y:S01]  /*9ea0*/  IADD3 R143, PT, PT, R65, R146, RZ ;  /* 0x00000092418f7210 */ /* 0x000fe20007ffe0ff */
[----:B------:R-:W-:-:S03]  /*9eb0*/  IMAD.WIDE.U32 R118, R106, R44, R118 ;  /* 0x0000002c6a767225 */ /* 0x000fc600078e0076 */
[----:B------:R-:W-:Y:S01]  /*9ec0*/  IADD3 R144, P2, PT, R145, R144, RZ ;  /* 0x0000009091907210 */ /* 0x000fe20007f5e0ff */
[----:B------:R-:W-:Y:S01]  /*9ed0*/  IMAD.IADD R116, R63, 0x1, R119 ;  /* 0x000000013f747824 */ /* 0x000fe200078e0277 */
[----:B------:R-:W-:Y:S01]  /*9ee0*/  IADD3 R118, P0, PT, R143, R118, RZ ;  /* 0x000000768f767210 */ /* 0x000fe20007f1e0ff */
[----:B------:R-:W-:Y:S01]  /*9ef0*/  IMAD.X R143, RZ, RZ, RZ, P1 ;  /* 0x000000ffff8f7224 */ /* 0x000fe200008e06ff */
[----:B------:R-:W-:Y:S01]  /*9f00*/  IADD3.X R145, PT, PT, RZ, RZ, RZ, P2, !PT ;  /* 0x000000ffff917210 */ /* 0x000fe200017fe4ff */
[----:B------:R-:W-:-:S04]  /*9f10*/  IMAD.WIDE.U32 R136, R80, R132, R136 ;  /* 0x0000008450887225 */ /* 0x000fc800078e0088 */
[----:B------:R-:W-:Y:S01]  /*9f20*/  IMAD.WIDE.U32 R138, R102, R47, R138 ;  /* 0x0000002f668a7225 */ /* 0x000fe200078e008a */
[----:B------:R-:W-:-:S03]  /*9f30*/  IADD3 R136, P2, PT, R113, R136, RZ ;  /* 0x0000008871887210 */ /* 0x000fc60007f5e0ff */
[----:B------:R-:W-:Y:S01]  /*9f40*/  IMAD.IADD R119, R77, 0x1, R101 ;  /* 0x000000014d777824 */ /* 0x000fe200078e0265 */
[----:B------:R-:W-:Y:S01]  /*9f50*/  IADD3 R138, P4, PT, R109, R138, RZ ;  /* 0x0000008a6d8a7210 */ /* 0x000fe20007f9e0ff */
[----:B------:R-:W-:-:S04]  /*9f60*/  IMAD.WIDE.U32 R142, R103, R76, R142 ;  /* 0x0000004c678e7225 */ /* 0x000fc800078e008e */
[----:B------:R-:W-:Y:S01]  /*9f70*/  IMAD.X R101, RZ, RZ, RZ, P3 ;  /* 0x000000ffff657224 */ /* 0x000fe200018e06ff */
[----:B------:R-:W-:Y:S01]  /*9f80*/  IADD3 R142, P1, PT, R119, R142, RZ ;  /* 0x0000008e778e7210 */ /* 0x000fe20007f3e0ff */
[----:B------:R-:W-:Y:S01]  /*9f90*/  IMAD.X R119, RZ, RZ, RZ, P0 ;  /* 0x000000ffff777224 */ /* 0x000fe200000e06ff */
[----:B------:R-:W-:Y:S01]  /*9fa0*/  IADD3 R147, PT, PT, R123, R143, RZ ;  /* 0x0000008f7b937210 */ /* 0x000fe20007ffe0ff */
[----:B------:R-:W-:-:S04]  /*9fb0*/  IMAD.WIDE.U32 R144, R134, R107, R144 ;  /* 0x0000006b86907225 */ /* 0x000fc800078e0090 */
[----:B------:R-:W-:Y:S01]  /*9fc0*/  IMAD.IADD R107, R9, 0x1, R137 ;  /* 0x00000001096b7824 */ /* 0x000fe200078e0289 */
[----:B------:R-:W-:Y:S01]  /*9fd0*/  IADD3 R146, P0, PT, R144, R147, RZ ;  /* 0x0000009390927210 */ /* 0x000fe20007f1e0ff */
[----:B------:R-:W-:Y:S02]  /*9fe0*/  IMAD.IADD R109, R60, 0x1, R139 ;  /* 0x000000013c6d7824 */ /* 0x000fe400078e028b */
[----:B------:R-:W-:Y:S02]  /*9ff0*/  IMAD.X R137, RZ, RZ, RZ, P2 ;  /* 0x000000ffff897224 */ /* 0x000fe400010e06ff */
[----:B------:R-:W-:-:S04]  /*a000*/  IMAD.WIDE.U32 R100, R82, R128, R100 ;  /* 0x0000008052647225 */ /* 0x000fc800078e0064 */
[----:B------:R-:W-:Y:S01]  /*a010*/  IMAD.X R139, RZ, RZ, RZ, P4 ;  /* 0x000000ffff8b7224 */ /* 0x000fe200020e06ff */
[----:B------:R-:W-:Y:S01]  /*a020*/  IADD3 R100, P2, PT, R107, R100, RZ ;  /* 0x000000646b647210 */ /* 0x000fe20007f5e0ff */
[----:B------:R-:W-:Y:S01]  /*a030*/  IMAD.WIDE.U32 R118, R141, R43, R118 ;  /* 0x0000002b8d767225 */ /* 0x000fe200078e0076 */
[----:B------:R-:W-:-:S03]  /*a040*/  IADD3 R101, PT, PT, R75, R101, RZ ;  /* 0x000000654b657210 */ /* 0x000fc60007ffe0ff */
[----:B------:R-:W-:-:S04]  /*a050*/  IMAD.WIDE.U32 R136, R135, R49, R136 ;  /* 0x0000003187887225 */ /* 0x000fc800078e0088 */
[----:B------:R-:W-:Y:S01]  /*a060*/  IMAD.X R143, RZ, RZ, RZ, P1 ;  /* 0x000000ffff8f7224 */ /* 0x000fe200008e06ff */
[----:B------:R-:W-:Y:S01]  /*a070*/  IADD3 R136, P3, PT, R109, R136, RZ ;  /* 0x000000886d887210 */ /* 0x000fe20007f7e0ff */
[----:B------:R-:W-:-:S04]  /*a080*/  IMAD.WIDE.U32 R138, R115, R46, R138 ;  /* 0x0000002e738a7225 */ /* 0x000fc800078e008a */
[----:B------:R-:W-:Y:S01]  /*a090*/  IMAD.IADD R135, R64, 0x1, R119 ;  /* 0x0000000140877824 */ /* 0x000fe200078e0277 */
[----:B------:R-:W-:Y:S01]  /*a0a0*/  MOV R119, RZ ;  /* 0x000000ff00777202 */ /* 0x000fe20000000f00 */
[----:B------:R-:W-:Y:S01]  /*a0b0*/  IMAD R107, R118, R66, RZ ;  /* 0x00000042766b7224 */ /* 0x000fe200078e02ff */
[----:B------:R-:W-:Y:S01]  /*a0c0*/  IADD3 R138, P1, PT, R116, R138, RZ ;  /* 0x0000008a748a7210 */ /* 0x000fe20007f3e0ff */
[----:B------:R-:W-:Y:S01]  /*a0d0*/  IMAD.WIDE.U32 R142, R91, R78, R142 ;  /* 0x0000004e5b8e7225 */ /* 0x000fe200078e008e */
[----:B------:R-:W-:-:S03]  /*a0e0*/  IADD3 R113, PT, PT, R61, R139, RZ ;  /* 0x0000008b3d717210 */ /* 0x000fc60007ffe0ff */
        /* <DEDUP_REMOVED lines=9> */
[----:B------:R-:W-:Y:S01]  /*a180*/  IADD3.X R119, PT, PT, RZ, RZ, RZ, P0, !PT ;  /* 0x000000ffff777210 */ /* 0x000fe200007fe4ff */
[----:B------:R-:W-:-:S04]  /*a190*/  IMAD.WIDE.U32 R100, R80, R130, R100 ;  /* 0x0000008250647225 */ /* 0x000fc800078e0064 */
[----:B------:R-:W-:Y:S01]  /*a1a0*/  IMAD.WIDE.U32 R138, R106, R45, R138 ;  /* 0x0000002d6a8a7225 */ /* 0x000fe200078e008a */
[----:B------:R-:W-:-:S03]  /*a1b0*/  IADD3 R143, P0, PT, R143, R100, RZ ;  /* 0x000000648f8f7210 */ /* 0x000fc60007f1e0ff */
[----:B------:R-:W-:Y:S01]  /*a1c0*/  IMAD.IADD R144, R125, 0x1, R147 ;  /* 0x000000017d907824 */ /* 0x000fe200078e0293 */
[----:B------:R-:W-:Y:S01]  /*a1d0*/  IADD3 R109, PT, PT, R62, R139, RZ ;  /* 0x0000008b3e6d7210 */ /* 0x000fe20007ffe0ff */
[----:B------:R-:W-:Y:S02]  /*a1e0*/  IMAD.IADD R101, R73, 0x1, R101 ;  /* 0x0000000149657824 */ /* 0x000fe400078e0265 */
[----:B------:R-:W-:Y:S01]  /*a1f0*/  IMAD.WIDE.U32 R118, R82, R122, R118 ;  /* 0x0000007a52767225 */ /* 0x000fe200078e0076 */
[----:B------:R-:W-:-:S03]  /*a200*/  IADD3 R144, P1, PT, R145, R144, RZ ;  /* 0x0000009091907210 */ /* 0x000fc60007f3e0ff */
[----:B------:R-:W-:Y:S01]  /*a210*/  IMAD.X R147, RZ, RZ, RZ, P2 ;  /* 0x000000ffff937224 */ /* 0x000fe200010e06ff */
        /* <DEDUP_REMOVED lines=8> */
[----:B------:R-:W-:-:S03]  /*a2a0*/  IADD3 R147, PT, PT, R123, R147, RZ ;  /* 0x000000937b937210 */ /* 0x000fc60007ffe0ff */
[----:B------:R-:W-:Y:S01]  /*a2b0*/  IMAD.X R101, RZ, RZ, RZ, P3 ;  /* 0x000000ffff657224 */ /* 0x000fe200018e06ff */
[----:B------:R-:W-:Y:S01]  /*a2c0*/  IADD3 R142, P3, PT, R119, R146, RZ ;  /* 0x00000092778e7210 */ /* 0x000fe20007f7e0ff */
[----:B------:R-:W-:Y:S01]  /*a2d0*/  IMAD.IADD R138, R59, 0x1, R137 ;  /* 0x000000013b8a7824 */ /* 0x000fe200078e0289 */
[----:B------:R-:W-:Y:S01]  /*a2e0*/  IADD3 R136, P4, PT, R113, R136, RZ ;  /* 0x0000008871887210 */ /* 0x000fe20007f9e0ff */
[----:B------:R-:W-:Y:S02]  /*a2f0*/  IMAD.X R119, RZ, RZ, RZ, P2 ;  /* 0x000000ffff777224 */ /* 0x000fe400010e06ff */
[----:B------:R-:W-:Y:S01]  /*a300*/  IMAD.WIDE.U32 R144, R134, R103, R144 ;  /* 0x0000006786907225 */ /* 0x000fe200078e0090 */
[----:B------:R-:W-:-:S03]  /*a310*/  IADD3 R138, P1, PT, R138, R143, RZ ;  /* 0x0000008f8a8a7210 */ /* 0x000fc60007f3e0ff */
[----:B------:R-:W-:Y:S01]  /*a320*/  IMAD.WIDE.U32 R118, R80, R128, R118 ;  /* 0x0000008050767225 */ /* 0x000fe200078e0076 */
[----:B------:R-:W-:-:S03]  /*a330*/  IADD3.X R139, PT, PT, RZ, RZ, RZ, P1, !PT ;  /* 0x000000ffff8b7210 */ /* 0x000fc60000ffe4ff */
[----:B------:R-:W-:Y:S01]  /*a340*/  IMAD.X R137, RZ, RZ, RZ, P4 ;  /* 0x000000ffff897224 */ /* 0x000fe200020e06ff */
[----:B------:R-:W-:Y:S01]  /*a350*/  IADD3 R135, P1, PT, R135, R118, RZ ;  /* 0x0000007687877210 */ /* 0x000fe20007f3e0ff */
[----:B------:R-:W-:Y:S01]  /*a360*/  IMAD.WIDE.U32 R100, R141, R44, R100 ;  /* 0x0000002c8d647225 */ /* 0x000fe200078e0064 */
[----:B------:R-:W-:-:S03]  /*a370*/  IADD3 R118, P0, PT, R144, R147, RZ ;  /* 0x0000009390767210 */ /* 0x000fc60007f1e0ff */
[----:B------:R-:W-:-:S04]  /*a380*/  IMAD.WIDE.U32 R136, R115, R47, R136 ;  /* 0x0000002f73887225 */ /* 0x000fc800078e0088 */
[----:B------:R-:W-:Y:S02]  /*a390*/  IMAD.X R143, RZ, RZ, RZ, P3 ;  /* 0x000000ffff8f7224 */ /* 0x000fe400018e06ff */
[----:B------:R-:W-:Y:S02]  /*a3a0*/  IMAD.IADD R103, R65, 0x1, R116 ;  /* 0x0000000141677824 */ /* 0x000fe400078e0274 */
[----:B------:R-:W-:Y:S02]  /*a3b0*/  IMAD.IADD R113, R63, 0x1, R101 ;  /* 0x000000013f717824 */ /* 0x000fe400078e0265 */
[----:B------:R-:W-:Y:S01]  /*a3c0*/  IMAD.IADD R101, R75, 0x1, R119 ;  /* 0x000000014b657824 */ /* 0x000fe200078e0277 */
[----:B------:R-:W-:Y:S01]  /*a3d0*/  IADD3.X R119, PT, PT, RZ, RZ, RZ, P0, !PT ;  /* 0x000000ffff777210 */ /* 0x000fe200007fe4ff */
[----:B------:R-:W-:Y:S01]  /*a3e0*/  IMAD.WIDE.U32 R138, R102, R49, R138 ;  /* 0x00000031668a7225 */ /* 0x000fe200078e008a */
[----:B------:R-:W-:Y:S02]  /*a3f0*/  IADD3 R102, P0, PT, R109, R136, RZ ;  /* 0x000000886d667210 */ /* 0x000fe40007f1e0ff */
[----:B------:R-:W-:Y:S01]  /*a400*/  IADD3 R100, P2, PT, R103, R100, RZ ;  /* 0x0000006467647210 */ /* 0x000fe20007f5e0ff */
[----:B------:R-:W-:Y:S01]  /*a410*/  IMAD.WIDE.U32 R142, R82, R78, R142 ;  /* 0x0000004e528e7225 */ /* 0x000fe200078e008e */
[----:B------:R-:W-:-:S03]  /*a420*/  IADD3.X R103, PT, PT, RZ, RZ, RZ, P0, !PT ;  /* 0x000000ffff677210 */ /* 0x000fc600007fe4ff */
[----:B------:R-:W-:Y:S01]  /*a430*/  IMAD.IADD R137, R60, 0x1, R137 ;  /* 0x000000013c897824 */ /* 0x000fe200078e0289 */
[----:B------:R-:W-:Y:S01]  /*a440*/  IADD3 R136, P4, PT, R101, R142, RZ ;  /* 0x0000008e65887210 */ /* 0x000fe20007f9e0ff */
[----:B------:R-:W-:Y:S01]  /*a450*/  IMAD.WIDE.U32 R102, R106, R46, R102 ;  /* 0x0000002e6a667225 */ /* 0x000fe200078e0066 */
[----:B------:R-:W-:Y:S02]  /*a460*/  IADD3.X R101, PT, PT, RZ, RZ, RZ, P2, !PT ;  /* 0x000000ffff657210 */ /* 0x000fe400017fe4ff */
[----:B------:R-:W-:Y:S01]  /*a470*/  IADD3 R138, P5, PT, R137, R138, RZ ;  /* 0x0000008a898a7210 */ /* 0x000fe20007fbe0ff */
[----:B------:R-:W-:Y:S01]  /*a480*/  IMAD.WIDE.U32 R118, R91, R74, R118 ;  /* 0x0000004a5b767225 */ /* 0x000fe200078e0076 */
[----:B------:R-:W-:-:S03]  /*a490*/  IADD3 R102, P3, PT, R113, R102, RZ ;  /* 0x0000006671667210 */ /* 0x000fc60007f7e0ff */
[----:B------:R-:W-:-:S04]  /*a4a0*/  IMAD.WIDE.U32 R100, R107, R43, R100 ;  /* 0x0000002b6b647225 */ /* 0x000fc800078e0064 */
[----:B------:R-:W-:Y:S02]  /*a4b0*/  IMAD.IADD R143, R120, 0x1, R143 ;  /* 0x00000001788f7824 */ /* 0x000fe400078e028f */
[----:B------:R-:W-:Y:S01]  /*a4c0*/  IMAD.IADD R116, R50, 0x1, R139 ;  /* 0x0000000132747824 */ /* 0x000fe200078e028b */
[----:B------:R-:W-:Y:S01]  /*a4d0*/  IADD3.X R139, PT, PT, RZ, RZ, RZ, P5, !PT ;  /* 0x000000ffff8b7210 */ /* 0x000fe20002ffe4ff */
[----:B------:R-:W-:Y:S01]  /*a4e0*/  IMAD.IADD R113, R64, 0x1, R101 ;  /* 0x0000000140717824 */ /* 0x000fe200078e0265 */
[----:B------:R-:W-:Y:S01]  /*a4f0*/  IADD3 R118, P0, PT, R143, R118, RZ ;  /* 0x000000768f767210 */ /* 0x000fe20007f1e0ff */
[----:B------:R-:W-:Y:S01]  /*a500*/  IMAD.IADD R119, R125, 0x1, R119 ;  /* 0x000000017d777824 */ /* 0x000fe200078e0277 */
[----:B------:R-:W-:Y:S01]  /*a510*/  IADD3 R135, P2, PT, R116, R135, RZ ;  /* 0x0000008774877210 */ /* 0x000fe20007f5e0ff */
[----:B------:R-:W-:Y:S02]  /*a520*/  IMAD.X R137, RZ, RZ, RZ, P4 ;  /* 0x000000ffff897224 */ /* 0x000fe400020e06ff */
[----:B------:R-:W-:Y:S01]  /*a530*/  IMAD R109, R100, R66, RZ ;  /* 0x00000042646d7224 */ /* 0x000fe200078e02ff */
[----:B------:R-:W-:Y:S01]  /*a540*/  IADD3 R144, P6, PT, R145, R119, RZ ;  /* 0x0000007791907210 */ /* 0x000fe20007fde0ff */
[----:B------:R-:W-:Y:S01]  /*a550*/  IMAD.MOV.U32 R101, RZ, RZ, RZ ;  /* 0x000000ffff657224 */ /* 0x000fe200078e00ff */
[----:B------:R-:W-:Y:S01]  /*a560*/  IADD3.X R119, PT, PT, RZ, RZ, RZ, P0, !PT ;  /* 0x000000ffff777210 */ /* 0x000fe200007fe4ff */
[----:B------:R-:W-:-:S04]  /*a570*/  IMAD.WIDE.U32 R136, R80, R122, R136 ;  /* 0x0000007a50887225 */ /* 0x000fc800078e0088 */
[----:B------:R-:W-:Y:S01]  /*a580*/  IMAD.HI.U32 R116, R109, R42, R100 ;  /* 0x0000002a6d747227 */ /* 0x000fe200078e0064 */
[----:B------:R-:W-:-:S03]  /*a590*/  IADD3.X R101, PT, PT, RZ, RZ, RZ, P1, !PT ;  /* 0x000000ffff657210 */ /* 0x000fc60000ffe4ff */
[----:B------:R-:W-:Y:S01]  /*a5a0*/  IMAD.IADD R103, R61, 0x1, R103 ;  /* 0x000000013d677824 */ /* 0x000fe200078e0267 */
[----:B------:R-:W-:Y:S01]  /*a5b0*/  IADD3 R142, P4, PT, R101, R136, RZ ;  /* 0x00000088658e7210 */ /* 0x000fe20007f9e0ff */
[----:B------:R-:W-:-:S04]  /*a5c0*/  IMAD.WIDE.U32 R138, R115, R48, R138 ;  /* 0x00000030738a7225 */ /* 0x000fc800078e008a */
[----:B------:R-:W-:Y:S01]  /*a5d0*/  IMAD.IADD R101, R77, 0x1, R137 ;  /* 0x000000014d657824 */ /* 0x000fe200078e0289 */
[----:B------:R-:W-:Y:S01]  /*a5e0*/  IADD3 R100, P0, PT, R103, R138, RZ ;  /* 0x0000008a67647210 */ /* 0x000fe20007f1e0ff */
[----:B------:R-:W-:Y:S02]  /*a5f0*/  IMAD.X R145, RZ, RZ, RZ, P6 ;  /* 0x000000ffff917224 */ /* 0x000fe400030e06ff */
[----:B------:R-:W-:-:S04]  /*a600*/  IMAD.WIDE.U32 R136, R82, R76, R118 ;  /* 0x0000004c52887225 */ /* 0x000fc800078e0076 */
[----:B------:R-:W-:Y:S02]  /*a610*/  IMAD.IADD R138, R59, 0x1, R139 ;  /* 0x000000013b8a7824 */ /* 0x000fe400078e028b */
[----:B------:R-:W-:Y:S01]  /*a620*/  IMAD.WIDE.U32 R144, R134, R91, R144 ;  /* 0x0000005b86907225 */ /* 0x000fe200078e0090 */
[----:B------:R-:W-:Y:S02]  /*a630*/  IADD3.X R91, PT, PT, RZ, RZ, RZ, P2, !PT ;  /* 0x000000ffff5b7210 */ /* 0x000fe400017fe4ff */
[----:B------:R-:W-:Y:S01]  /*a640*/  IADD3 R118, P1, PT, R138, R135, RZ ;  /* 0x000000878a767210 */ /* 0x000fe20007f3e0ff */
[----:B------:R-:W-:Y:S01]  /*a650*/  IMAD.IADD R137, R123, 0x1, R137 ;  /* 0x000000017b897824 */ /* 0x000fe200078e0289 */
[----:B------:R-:W-:Y:S01]  /*a660*/  IADD3 R91, P2, PT, R91, R142, RZ ;  /* 0x0000008e5b5b7210 */ /* 0x000fe20007f5e0ff */
[----:B------:R-:W-:Y:S01]  /*a670*/  IMAD.X R103, RZ, RZ, RZ, P3 ;  /* 0x000000ffff677224 */ /* 0x000fe200018e06ff */
[----:B------:R-:W-:Y:S01]  /*a680*/  IADD3 R136, P3, PT, R101, R136, RZ ;  /* 0x0000008865887210 */ /* 0x000fe20007f7e0ff */
[----:B------:R-:W-:Y:S01]  /*a690*/  IMAD.X R101, RZ, RZ, RZ, P0 ;  /* 0x000000ffff657224 */ /* 0x000fe200000e06ff */
[----:B------:R-:W-:Y:S01]  /*a6a0*/  IADD3 R138, P0, PT, R144, R137, RZ ;  /* 0x00000089908a7210 */ /* 0x000fe20007f1e0ff */
[----:B------:R-:W-:-:S04]  /*a6b0*/  IMAD.WIDE.U32 R102, R141, R45, R102 ;  /* 0x0000002d8d667225 */ /* 0x000fc800078e0066 */
[----:B------:R-:W-:Y:S01]  /*a6c0*/  IMAD.X R137, RZ, RZ, RZ, P3 ;  /* 0x000000ffff897224 */ /* 0x000fe200018e06ff */
[----:B------:R-:W-:Y:S01]  /*a6d0*/  IADD3 R103, PT, PT, R62, R103, RZ ;  /* 0x000000673e677210 */ /* 0x000fe20007ffe0ff */
[----:B------:R-:W-:Y:S01]  /*a6e0*/  IMAD.X R119, RZ, RZ, RZ, P1 ;  /* 0x000000ffff777224 */ /* 0x000fe200008e06ff */
[----:B------:R-:W-:Y:S01]  /*a6f0*/  IADD3 R102, P1, PT, R113, R102, RZ ;  /* 0x0000006671667210 */ /* 0x000fe20007f3e0ff */
[----:B------:R-:W-:Y:S01]  /*a700*/  IMAD.WIDE.U32 R100, R106, R47, R100 ;  /* 0x0000002f6a647225 */ /* 0x000fe200078e0064 */
[----:B------:R-:W-:-:S03]  /*a710*/  IADD3.X R113, PT, PT, RZ, RZ, RZ, P4, !PT ;  /* 0x000000ffff717210 */ /* 0x000fc600027fe4ff */
[----:B------:R-:W-:Y:S01]  /*a720*/  IMAD.X R139, RZ, RZ, RZ, P0 ;  /* 0x000000ffff8b7224 */ /* 0x000fe200000e06ff */
[----:B------:R-:W-:Y:S01]  /*a730*/  IADD3 R100, P4, PT, R103, R100, RZ ;  /* 0x0000006467647210 */ /* 0x000fe20007f9e0ff */
[----:B------:R-:W-:-:S04]  /*a740*/  IMAD.WIDE.U32 R136, R80, R78, R136 ;  /* 0x0000004e50887225 */ /* 0x000fc800078e0088 */
[----:B------:R-:W-:Y:S01]  /*a750*/  IMAD.WIDE.U32 R118, R115, R49, R118 ;  /* 0x0000003173767225 */ /* 0x000fe200078e0076 */
[----:B------:R-:W-:Y:S02]  /*a760*/  IADD3 R137, PT, PT, R120, R137, RZ ;  /* 0x0000008978897210 */ /* 0x000fe40007ffe0ff */
[----:B------:R-:W-:Y:S01]  /*a770*/  IADD3 R113, P3, PT, R113, R136, RZ ;  /* 0x0000008871717210 */ /* 0x000fe20007f7e0ff */
        /* <DEDUP_REMOVED lines=8> */
[----:B------:R-:W-:Y:S01]  /*a800*/  IMAD.X R101, RZ, RZ, RZ, P4 ;  /* 0x000000ffff657224 */ /* 0x000fe200020e06ff */
[----:B------:R-:W-:Y:S01]  /*a810*/  IADD3 R146, P2, PT, R146, R113, RZ ;  /* 0x0000007192927210 */ /* 0x000fe20007f5e0ff */
[----:B------:R-:W-:Y:S01]  /*a820*/  IMAD.WIDE.U32 R102, R107, R44, R102 ;  /* 0x0000002c6b667225 */ /* 0x000fe200078e0066 */
[----:B------:R-:W-:-:S02]  /*a830*/  IADD3 R113, P1, PT, R142, R91, RZ ;  /* 0x0000005b8e717210 */ /* 0x000fc40007f3e0ff */
[----:B------:R-:W-:Y:S01]  /*a840*/  IADD3 R144, P4, PT, R145, R139, RZ ;  /* 0x0000008b91907210 */ /* 0x000fe20007f9e0ff */
[----:B------:R-:W-:Y:S01]  /*a850*/  IMAD.WIDE.U32 R138, R141, R46, R100 ;  /* 0x0000002e8d8a7225 */ /* 0x000fe200078e0064 */
[----:B------:R-:W-:Y:S02]  /*a860*/  IADD3 R91, PT, PT, R65, R116, RZ ;  /* 0x00000074415b7210 */ /* 0x000fe40007ffe0ff */
[----:B------:R-:W-:Y:S01]  /*a870*/  IADD3.X R115, PT, PT, RZ, RZ, RZ, P1, !PT ;  /* 0x000000ffff737210 */ /* 0x000fe20000ffe4ff */
[----:B------:R-:W-:Y:S01]  /*a880*/  IMAD.IADD R103, R63, 0x1, R103 ;  /* 0x000000013f677824 */ /* 0x000fe200078e0267 */
[----:B------:R-:W-:Y:S01]  /*a890*/  IADD3.X R145, PT, PT, RZ, RZ, RZ, P4, !PT ;  /* 0x000000ffff917210 */ /* 0x000fe200027fe4ff */
[----:B------:R-:W-:Y:S01]  /*a8a0*/  IMAD.X R119, RZ, RZ, RZ, P0 ;  /* 0x000000ffff777224 */ /* 0x000fe200000e06ff */
[----:B------:R-:W-:Y:S01]  /*a8b0*/  IADD3 R100, P0, PT, R91, R102, RZ ;  /* 0x000000665b647210 */ /* 0x000fe20007f1e0ff */
        /* <DEDUP_REMOVED lines=8> */
[----:B------:R-:W-:Y:S01]  /*a940*/  IMAD.WIDE.U32 R144, R134, R82, R144 ;  /* 0x0000005286907225 */ /* 0x000fe200078e0090 */
[----:B------:R-:W-:Y:S02]  /*a950*/  IADD3.X R82, PT, PT, RZ, RZ, RZ, P2, !PT ;  /* 0x000000ffff527210 */ /* 0x000fe400017fe4ff */
[----:B------:R-:W-:Y:S01]  /*a960*/  IADD3 R103, P2, PT, R103, R136, RZ ;  /* 0x0000008867677210 */ /* 0x000fe20007f5e0ff */
[----:B------:R-:W-:Y:S01]  /*a970*/  IMAD.X R101, RZ, RZ, RZ, P0 ;  /* 0x000000ffff657224 */ /* 0x000fe200000e06ff */
[----:B------:R-:W-:Y:S01]  /*a980*/  IADD3 R118, P4, PT, R139, R118, RZ ;  /* 0x000000768b767210 */ /* 0x000fe20007f9e0ff */
[----:B------:R-:W-:Y:S01]  /*a990*/  IMAD.IADD R91, R123, 0x1, R137 ;  /* 0x000000017b5b7824 */ /* 0x000fe200078e0289 */
[----:B------:R-:W-:Y:S01]  /*a9a0*/  IADD3 R136, P3, PT, R116, R113, RZ ;  /* 0x0000007174887210 */ /* 0x000fe20007f7e0ff */
[----:B------:R-:W-:Y:S01]  /*a9b0*/  IMAD.WIDE.U32 R100, R109, R43, R100 ;  /* 0x0000002b6d647225 */ /* 0x000fe200078e0064 */
[----:B------:R-:W-:-:S02]  /*a9c0*/  IADD3 R113, P0, PT, R82, R103, RZ ;  /* 0x0000006752717210 */ /* 0x000fc40007f1e0ff */
[----:B------:R-:W-:Y:S01]  /*a9d0*/  IADD3.X R82, PT, PT, RZ, RZ, RZ, P5, !PT ;  /* 0x000000ffff527210 */ /* 0x000fe20002ffe4ff */
[----:B------:R-:W-:Y:S01]  /*a9e0*/  IMAD.X R103, RZ, RZ, RZ, P1 ;  /* 0x000000ffff677224 */ /* 0x000fe200008e06ff */
[----:B------:R-:W-:Y:S01]  /*a9f0*/  IADD3 R101, PT, PT, R64, R101, RZ ;  /* 0x0000006540657210 */ /* 0x000fe20007ffe0ff */
[----:B------:R-:W-:Y:S01]  /*aa00*/  IMAD.X R119, RZ, RZ, RZ, P4 ;  /* 0x000000ffff777224 */ /* 0x000fe200020e06ff */
[----:B------:R-:W-:Y:S01]  /*aa10*/  IADD3 R82, P5, PT, R82, R113, RZ ;  /* 0x0000007152527210 */ /* 0x000fe20007fbe0ff */
[----:B------:R-:W-:-:S04]  /*aa20*/  IMAD.WIDE.U32 R102, R107, R45, R102 ;  /* 0x0000002d6b667225 */ /* 0x000fc800078e0066 */
[----:B------:R-:W-:Y:S01]  /*aa30*/  IMAD.X R137, RZ, RZ, RZ, P3 ;  /* 0x000000ffff897224 */ /* 0x000fe200018e06ff */
[----:B------:R-:W-:Y:S01]  /*aa40*/  IADD3 R102, P1, PT, R101, R102, RZ ;  /* 0x0000006665667210 */ /* 0x000fe20007f3e0ff */
[----:B------:R-:W-:-:S04]  /*aa50*/  IMAD.WIDE.U32 R118, R141, R47, R118 ;  /* 0x0000002f8d767225 */ /* 0x000fc800078e0076 */
[----:B------:R-:W-:Y:S01]  /*aa60*/  IMAD.IADD R103, R62, 0x1, R103 ;  /* 0x000000013e677824 */ /* 0x000fe200078e0267 */
[----:B------:R-:W-:Y:S01]  /*aa70*/  IADD3 R119, PT, PT, R60, R119, RZ ;  /* 0x000000773c777210 */ /* 0x000fe20007ffe0ff */
[----:B------:R-:W-:-:S03]  /*aa80*/  IMAD.WIDE.U32 R136, R106, R49, R136 ;  /* 0x000000316a887225 */ /* 0x000fc600078e0088 */
[----:B------:R-:W-:Y:S01]  /*aa90*/  IADD3 R118, P3, PT, R103, R118, RZ ;  /* 0x0000007667767210 */ /* 0x000fe20007f7e0ff */
[----:B------:R-:W-:Y:S02]  /*aaa0*/  IMAD R113, R100, R66, RZ ;  /* 0x0000004264717224 */ /* 0x000fe400078e02ff */
[----:B------:R-:W-:Y:S02]  /*aab0*/  IMAD.MOV.U32 R101, RZ, RZ, RZ ;  /* 0x000000ffff657224 */ /* 0x000fe400078e00ff */
[----:B------:R-:W-:Y:S02]  /*aac0*/  IMAD.X R103, RZ, RZ, RZ, P1 ;  /* 0x000000ffff677224 */ /* 0x000fe400008e06ff */
[----:B------:R-:W-:Y:S01]  /*aad0*/  IMAD.HI.U32 R106, R113, R42, R100 ;  /* 0x0000002a716a7227 */ /* 0x000fe200078e0064 */
[----:B------:R-:W-:Y:S02]  /*aae0*/  IADD3 R100, P1, PT, R119, R136, RZ ;  /* 0x0000008877647210 */ /* 0x000fe40007f3e0ff */
[----:B------:R-:W-:Y:S01]  /*aaf0*/  IADD3 R136, PT, PT, R50, R137, RZ ;  /* 0x0000008932887210 */ /* 0x000fe20007ffe0ff */
[----:B------:R-:W-:Y:S01]  /*ab00*/  IMAD.X R119, RZ, RZ, RZ, P3 ;  /* 0x000000ffff777224 */ /* 0x000fe200018e06ff */
[----:B------:R-:W-:Y:S01]  /*ab10*/  IADD3 R143, PT, PT, R65, R106, RZ ;  /* 0x0000006a418f7210 */ /* 0x000fe20007ffe0ff */
[----:B------:R-:W-:Y:S01]  /*ab20*/  IMAD.X R101, RZ, RZ, RZ, P1 ;  /* 0x000000ffff657224 */ /* 0x000fe200008e06ff */
[----:B------:R-:W-:Y:S01]  /*ab30*/  IADD3 R135, P4, PT, R136, R115, RZ ;  /* 0x0000007388877210 */ /* 0x000fe20007f9e0ff */
[----:B------:R-:W-:-:S04]  /*ab40*/  IMAD.WIDE.U32 R102, R109, R44, R102 ;  /* 0x0000002c6d667225 */ /* 0x000fc800078e0066 */
[----:B------:R-:W-:Y:S01]  /*ab50*/  IMAD.WIDE.U32 R118, R107, R46, R118 ;  /* 0x0000002e6b767225 */ /* 0x000fe200078e0076 */
[----:B------:R-:W-:-:S03]  /*ab60*/  IADD3 R142, P6, PT, R143, R102, RZ ;  /* 0x000000668f8e7210 */ /* 0x000fc60007fde0ff */
[----:B------:R-:W-:-:S04]  /*ab70*/  IMAD.WIDE.U32 R100, R141, R48, R100 ;  /* 0x000000308d647225 */ /* 0x000fc800078e0064 */
[----:B------:R-:W-:Y:S01]  /*ab80*/  IMAD.IADD R103, R63, 0x1, R103 ;  /* 0x000000013f677824 */ /* 0x000fe200078e0267 */
[----:B------:R-:W-:Y:S01]  /*ab90*/  IADD3 R102, PT, PT, R59, R101, RZ ;  /* 0x000000653b667210 */ /* 0x000fe20007ffe0ff */
[----:B------:R-:W-:Y:S02]  /*aba0*/  IMAD.IADD R115, R61, 0x1, R119 ;  /* 0x000000013d737824 */ /* 0x000fe400078e0277 */
[----:B------:R-:W-:Y:S01]  /*abb0*/  IMAD.X R101, RZ, RZ, RZ, P4 ;  /* 0x000000ffff657224 */ /* 0x000fe200020e06ff */
[----:B------:R-:W-:Y:S01]  /*abc0*/  IADD3 R118, P3, PT, R103, R118, RZ ;  /* 0x0000007667767210 */ /* 0x000fe20007f7e0ff */
[----:B------:R-:W-:Y:S01]  /*abd0*/  IMAD.X R143, RZ, RZ, RZ, P6 ;  /* 0x000000ffff8f7224 */ /* 0x000fe200030e06ff */
[----:B------:R-:W-:Y:S01]  /*abe0*/  IADD3 R100, P1, PT, R115, R100, RZ ;  /* 0x0000006473647210 */ /* 0x000fe20007f3e0ff */
[----:B------:R-:W-:Y:S01]  /*abf0*/  IMAD.X R106, RZ, RZ, RZ, P0 ;  /* 0x000000ffff6a7224 */ /* 0x000fe200000e06ff */
[----:B------:R-:W-:Y:S01]  /*ac00*/  IADD3.X R119, PT, PT, RZ, RZ, RZ, P3, !PT ;  /* 0x000000ffff777210 */ /* 0x000fe20001ffe4ff */
[----:B------:R-:W-:Y:S01]  /*ac10*/  IMAD.WIDE.U32 R142, R113, R43, R142 ;  /* 0x0000002b718e7225 */ /* 0x000fe200078e008e */
[----:B------:R-:W-:-:S02]  /*ac20*/  IADD3 R102, P6, PT, R102, R135, RZ ;  /* 0x0000008766667210 */ /* 0x000fc40007fde0ff */
[----:B------:R-:W-:Y:S01]  /*ac30*/  IADD3 R82, P4, PT, R101, R82, RZ ;  /* 0x0000005265527210 */ /* 0x000fe20007f9e0ff */
[----:B------:R-:W-:Y:S01]  /*ac40*/  IMAD.X R101, RZ, RZ, RZ, P1 ;  /* 0x000000ffff657224 */ /* 0x000fe200008e06ff */
[----:B------:R-:W-:Y:S01]  /*ac50*/  IADD3 R136, P1, PT, R144, R91, RZ ;  /* 0x0000005b90887210 */ /* 0x000fe20007f3e0ff */
[----:B------:R-:W-:Y:S01]  /*ac60*/  IMAD.WIDE.U32 R118, R109, R45, R118 ;  /* 0x0000002d6d767225 */ /* 0x000fe200078e0076 */
[----:B------:R-:W-:Y:S02]  /*ac70*/  IADD3 R91, PT, PT, R64, R143, RZ ;  /* 0x0000008f405b7210 */ /* 0x000fe40007ffe0ff */
[----:B------:R-:W-:Y:S01]  /*ac80*/  IADD3.X R137, PT, PT, RZ, RZ, RZ, P1, !PT ;  /* 0x000000ffff897210 */ /* 0x000fe20000ffe4ff */
[----:B------:R-:W-:Y:S01]  /*ac90*/  IMAD.X R103, RZ, RZ, RZ, P6 ;  /* 0x000000ffff677224 */ /* 0x000fe200030e06ff */
[----:B------:R-:W-:Y:S01]  /*aca0*/  IADD3 R118, P6, PT, R91, R118, RZ ;  /* 0x000000765b767210 */ /* 0x000fe20007fde0ff */
[----:B------:R-:W-:-:S04]  /*acb0*/  IMAD.WIDE.U32 R100, R107, R47, R100 ;  /* 0x0000002f6b647225 */ /* 0x000fc800078e0064 */
[----:B------:R-:W-:Y:S01]  /*acc0*/  IMAD.IADD R115, R62, 0x1, R119 ;  /* 0x000000013e737824 */ /* 0x000fe200078e0277 */
[----:B------:R-:W-:Y:S01]  /*acd0*/  IADD3.X R119, PT, PT, RZ, RZ, RZ, P6, !PT ;  /* 0x000000ffff777210 */ /* 0x000fe200037fe4ff */
[----:B------:R-:W-:-:S03]  /*ace0*/  IMAD.WIDE.U32 R102, R141, R49, R102 ;  /* 0x000000318d667225 */ /* 0x000fc600078e0066 */
[----:B------:R-:W-:Y:S01]  /*acf0*/  IADD3 R100, P3, PT, R115, R100, RZ ;  /* 0x0000006473647210 */ /* 0x000fe20007f7e0ff */
[----:B------:R-:W-:Y:S02]  /*ad00*/  IMAD.IADD R139, R60, 0x1, R101 ;  /* 0x000000013c8b7824 */ /* 0x000fe400078e0265 */
[----:B------:R-:W-:-:S03]  /*ad10*/  IMAD.WIDE.U32 R136, R80, R74, R136 ;  /* 0x0000004a50887225 */ /* 0x000fc600078e0088 */
[----:B------:R-:W-:Y:S01]  /*ad20*/  IADD3 R138, P1, PT, R139, R102, RZ ;  /* 0x000000668b8a7210 */ /* 0x000fe20007f3e0ff */
[----:B------:R-:W-:Y:S02]  /*ad30*/  IMAD.X R91, RZ, RZ, RZ, P2 ;  /* 0x000000ffff5b7224 */ /* 0x000fe400010e06ff */
[----:B------:R-:W-:Y:S01]  /*ad40*/  IMAD.IADD R115, R50, 0x1, R103 ;  /* 0x0000000132737824 */ /* 0x000fe200078e0267 */
[----:B------:R-:W-:Y:S01]  /*ad50*/  IADD3.X R139, PT, PT, RZ, RZ, RZ, P1, !PT ;  /* 0x000000ffff8b7210 */ /* 0x000fe20000ffe4ff */
[----:B------:R-:W-:Y:S01]  /*ad60*/  IMAD.X R101, RZ, RZ, RZ, P3 ;  /* 0x000000ffff657224 */ /* 0x000fe200018e06ff */
[----:B------:R-:W-:Y:S01]  /*ad70*/  IADD3 R91, P0, PT, R91, R136, RZ ;  /* 0x000000885b5b7210 */ /* 0x000fe20007f1e0ff */
[----:B------:R-:W-:Y:S01]  /*ad80*/  IMAD.WIDE.U32 R102, R113, R44, R118 ;  /* 0x0000002c71667225 */ /* 0x000fe200078e0076 */
[----:B------:R-:W-:Y:S02]  /*ad90*/  IADD3 R82, P2, PT, R115, R82, RZ ;  /* 0x0000005273527210 */ /* 0x000fe40007f5e0ff */
[----:B------:R-:W-:Y:S01]  /*ada0*/  IADD3 R106, P1, PT, R106, R91, RZ ;  /* 0x0000005b6a6a7210 */ /* 0x000fe20007f3e0ff */
[----:B------:R-:W-:-:S04]  /*adb0*/  IMAD.WIDE.U32 R100, R109, R46, R100 ;  /* 0x0000002e6d647225 */ /* 0x000fc800078e0064 */
[----:B------:R-:W-:-:S04]  /*adc0*/  IMAD.WIDE.U32 R138, R107, R48, R138 ;  /* 0x000000306b8a7225 */ /* 0x000fc800078e008a */
[----:B------:R-:W-:Y:S01]  /*add0*/  IMAD.IADD R91, R63, 0x1, R103 ;  /* 0x000000013f5b7824 */ /* 0x000fe200078e0267 */
[----:B------:R-:W-:Y:S01]  /*ade0*/  IADD3 R139, PT, PT, R59, R139, RZ ;  /* 0x0000008b3b8b7210 */ /* 0x000fe20007ffe0ff */
[----:B------:R-:W-:Y:S02]  /*adf0*/  IMAD.IADD R119, R61, 0x1, R101 ;  /* 0x000000013d777824 */ /* 0x000fe400078e0265 */
[----:B------:R-:W-:Y:S01]  /*ae00*/  IMAD.IADD R137, R125, 0x1, R137 ;  /* 0x000000017d897824 */ /* 0x000fe200078e0289 */
        /* <DEDUP_REMOVED lines=9> */
[----:B------:R-:W-:-:S02]  /*aea0*/  IMAD.X R139, RZ, RZ, RZ, P5 ;  /* 0x000000ffff8b7224 */ /* 0x000fc400028e06ff */
[----:B------:R-:W-:Y:S01]  /*aeb0*/  IMAD.WIDE.U32 R100, R113, R45, R100 ;  /* 0x0000002d71647225 */ /* 0x000fe200078e0064 */
[----:B------:R-:W-:Y:S02]  /*aec0*/  IADD3 R82, P4, PT, R82, R91, RZ ;  /* 0x0000005b52527210 */ /* 0x000fe40007f9e0ff */
[----:B------:R-:W-:Y:S01]  /*aed0*/  IADD3.X R91, PT, PT, RZ, RZ, RZ, P2, !PT ;  /* 0x000000ffff5b7210 */ /* 0x000fe200017fe4ff */
[----:B------:R-:W-:Y:S01]  /*aee0*/  IMAD.WIDE.U32 R118, R109, R47, R118 ;  /* 0x0000002f6d767225 */ /* 0x000fe200078e0076 */
[----:B------:R-:W-:-:S03]  /*aef0*/  IADD3 R144, P2, PT, R145, R137, RZ ;  /* 0x0000008991907210 */ /* 0x000fc60007f5e0ff */
[----:B------:R-:W-:Y:S01]  /*af00*/  IMAD.WIDE.U32 R138, R107, R49, R138 ;  /* 0x000000316b8a7225 */ /* 0x000fe200078e008a */
[----:B------:R-:W-:-:S03]  /*af10*/  IADD3 R107, PT, PT, R62, R101, RZ ;  /* 0x000000653e6b7210 */ /* 0x000fc60007ffe0ff */
[----:B------:R-:W-:Y:S01]  /*af20*/  IMAD.IADD R119, R60, 0x1, R119 ;  /* 0x000000013c777824 */ /* 0x000fe200078e0277 */
[----:B------:R-:W-:Y:S01]  /*af30*/  IADD3 R106, P6, PT, R107, R118, RZ ;  /* 0x000000766b6a7210 */ /* 0x000fe20007fde0ff */
[----:B------:R-:W-:Y:S02]  /*af40*/  IMAD.X R145, RZ, RZ, RZ, P2 ;  /* 0x000000ffff917224 */ /* 0x000fe400010e06ff */
[----:B------:R-:W-:Y:S01]  /*af50*/  IMAD.MOV.U32 R152, RZ, RZ, R102 ;  /* 0x000000ffff987224 */ /* 0x000fe200078e0066 */
[----:B------:R-:W-:Y:S01]  /*af60*/  IADD3 R118, P5, PT, R119, R138, RZ ;  /* 0x0000008a77767210 */ /* 0x000fe20007fbe0ff */
[----:B------:R-:W-:Y:S02]  /*af70*/  IMAD.X R107, RZ, RZ, RZ, P6 ;  /* 0x000000ffff6b7224 */ /* 0x000fe400030e06ff */
[----:B------:R-:W-:-:S04]  /*af80*/  IMAD.WIDE.U32 R144, R134, R80, R144 ;  /* 0x0000005086907225 */ /* 0x000fc800078e0090 */
[----:B------:R-:W-:Y:S01]  /*af90*/  IMAD.X R119, RZ, RZ, RZ, P5 ;  /* 0x000000ffff777224 */ /* 0x000fe200028e06ff */
[----:B------:R-:W-:Y:S01]  /*afa0*/  IADD3 R91, P5, PT, R91, R82, RZ ;  /* 0x000000525b5b7210 */ /* 0x000fe20007fbe0ff */
[----:B------:R-:W-:Y:S01]  /*afb0*/  IMAD.WIDE.U32 R106, R113, R46, R106 ;  /* 0x0000002e716a7225 */ /* 0x000fe200078e006a */
[----:B------:R-:W-:-:S03]  /*afc0*/  IADD3 R82, PT, PT, R50, R139, RZ ;  /* 0x0000008b32527210 */ /* 0x000fc60007ffe0ff */
[----:B------:R-:W-:Y:S01]  /*afd0*/  IMAD.WIDE.U32 R118, R109, R48, R118 ;  /* 0x000000306d767225 */ /* 0x000fe200078e0076 */
[----:B------:R-:W-:-:S03]  /*afe0*/  IADD3 R82, P2, PT, R82, R91, RZ ;  /* 0x0000005b52527210 */ /* 0x000fc60007f5e0ff */
[----:B------:R-:W-:Y:S01]  /*aff0*/  IMAD.IADD R139, R61, 0x1, R107 ;  /* 0x000000013d8b7824 */ /* 0x000fe200078e026b */
[----:B------:R-:W-:Y:S01]  /*b000*/  IADD3 R119, PT, PT, R59, R119, RZ ;  /* 0x000000773b777210 */ /* 0x000fe20007ffe0ff */
[----:B------:R-:W-:Y:S01]  /*b010*/  IMAD.X R80, RZ, RZ, RZ, P1 ;  /* 0x000000ffff507224 */ /* 0x000fe200008e06ff */
[----:B------:R-:W-:Y:S01]  /*b020*/  IADD3 R115, P1, PT, R144, R115, RZ ;  /* 0x0000007390737210 */ /* 0x000fe20007f3e0ff */
[----:B------:R-:W-:Y:S01]  /*b030*/  IMAD.X R91, RZ, RZ, RZ, P3 ;  /* 0x000000ffff5b7224 */ /* 0x000fe200018e06ff */
[----:B------:R-:W-:Y:S01]  /*b040*/  IADD3 R138, P6, PT, R139, R118, RZ ;  /* 0x000000768b8a7210 */ /* 0x000fe20007fde0ff */
[----:B------:R-:W-:Y:S01]  /*b050*/  IMAD.MOV.U32 R150, RZ, RZ, R106 ;  /* 0x000000ffff967224 */ /* 0x000fe200078e006a */
[----:B------:R-:W-:Y:S02]  /*b060*/  IADD3 R118, P0, PT, R119, R82, RZ ;  /* 0x0000005277767210 */ /* 0x000fe40007f1e0ff */
[----:B------:R-:W-:Y:S02]  /*b070*/  IADD3.X R139, PT, PT, RZ, RZ, RZ, P6, !PT ;  /* 0x000000ffff8b7210 */ /* 0x000fe400037fe4ff */
[----:B------:R-:W-:Y:S01]  /*b080*/  IADD3 R80, P3, PT, R80, R115, RZ ;  /* 0x0000007350507210 */ /* 0x000fe20007f7e0ff */
[----:B------:R-:W-:-:S02]  /*b090*/  IMAD.X R119, RZ, RZ, RZ, P0 ;  /* 0x000000ffff777224 */ /* 0x000fc400000e06ff */
[----:B------:R-:W-:Y:S01]  /*b0a0*/  IMAD.WIDE.U32 R138, R113, R47, R138 ;  /* 0x0000002f718a7225 */ /* 0x000fe200078e008a */
[----:B------:R-:W-:Y:S02]  /*b0b0*/  IADD3 R91, P0, PT, R91, R80, RZ ;  /* 0x000000505b5b7210 */ /* 0x000fe40007f1e0ff */
[----:B------:R-:W-:Y:S01]  /*b0c0*/  IADD3.X R80, PT, PT, RZ, RZ, RZ, P4, !PT ;  /* 0x000000ffff507210 */ /* 0x000fe200027fe4ff */
[----:B------:R-:W-:Y:S01]  /*b0d0*/  IMAD.WIDE.U32 R118, R109, R49, R118 ;  /* 0x000000316d767225 */ /* 0x000fe200078e0076 */
[----:B------:R-:W-:Y:S02]  /*b0e0*/  MOV R109, R100 ;  /* 0x00000064006d7202 */ /* 0x000fe40000000f00 */
[----:B------:R-:W-:Y:S01]  /*b0f0*/  IADD3 R80, P4, PT, R80, R91, RZ ;  /* 0x0000005b50507210 */ /* 0x000fe20007f9e0ff */
[----:B------:R-:W-:Y:S02]  /*b100*/  IMAD.IADD R137, R60, 0x1, R139 ;  /* 0x000000013c897824 */ /* 0x000fe400078e028b */
[----:B------:R-:W-:-:S02]  /*b110*/  IMAD.X R91, RZ, RZ, RZ, P5 ;  /* 0x000000ffff5b7224 */ /* 0x000fc400028e06ff */
[----:B------:R-:W-:Y:S01]  /*b120*/  IMAD.IADD R119, R50, 0x1, R119 ;  /* 0x0000000132777824 */ /* 0x000fe200078e0277 */
[----:B------:R-:W-:Y:S01]  /*b130*/  IADD3 R136, P6, PT, R137, R118, RZ ;  /* 0x0000007689887210 */ /* 0x000fe20007fde0ff */
[----:B------:R-:W-:Y:S01]  /*b140*/  IMAD.X R144, RZ, RZ, RZ, P3 ;  /* 0x000000ffff907224 */ /* 0x000fe200018e06ff */
[----:B------:R-:W-:Y:S01]  /*b150*/  IADD3 R91, P5, PT, R91, R80, RZ ;  /* 0x000000505b5b7210 */ /* 0x000fe20007fbe0ff */
[----:B------:R-:W-:Y:S01]  /*b160*/  IMAD.MOV.U32 R148, RZ, RZ, R138 ;  /* 0x000000ffff947224 */ /* 0x000fe200078e008a */
[----:B------:R-:W-:Y:S01]  /*b170*/  IADD3.X R80, PT, PT, RZ, RZ, RZ, P2, !PT ;  /* 0x000000ffff507210 */ /* 0x000fe200017fe4ff */
[----:B------:R-:W-:-:S03]  /*b180*/  IMAD.X R137, RZ, RZ, RZ, P6 ;  /* 0x000000ffff897224 */ /* 0x000fc600030e06ff */
[----:B------:R-:W-:Y:S01]  /*b190*/  IADD3 R80, P2, PT, R80, R91, RZ ;  /* 0x0000005b50507210 */ /* 0x000fe20007f5e0ff */
[----:B------:R-:W-:Y:S01]  /*b1a0*/  IMAD.WIDE.U32 R136, R113, R48, R136 ;  /* 0x0000003071887225 */ /* 0x000fe200078e0088 */
[----:B------:R-:W-:Y:S02]  /*b1b0*/  IADD3.X R91, PT, PT, RZ, RZ, RZ, P1, !PT ;  /* 0x000000ffff5b7210 */ /* 0x000fe40000ffe4ff */
[----:B------:R-:W-:Y:S01]  /*b1c0*/  IADD3 R119, P1, PT, R119, R80, RZ ;  /* 0x0000005077777210 */ /* 0x000fe20007f3e0ff */
[----:B------:R-:W-:Y:S01]  /*b1d0*/  IMAD.IADD R118, R59, 0x1, R137 ;  /* 0x000000013b767824 */ /* 0x000fe200078e0289 */
[----:B------:R-:W-:Y:S01]  /*b1e0*/  IADD3 R144, PT, PT, R144, R145, R91 ;  /* 0x0000009190907210 */ /* 0x000fe20007ffe05b */
[----:B------:R-:W-:Y:S01]  /*b1f0*/  IMAD.X R91, RZ, RZ, RZ, P4 ;  /* 0x000000ffff5b7224 */ /* 0x000fe200020e06ff */
[----:B------:R-:W-:Y:S01]  /*b200*/  IADD3.X R80, PT, PT, RZ, RZ, RZ, P0, !PT ;  /* 0x000000ffff507210 */ /* 0x000fe200007fe4ff */
[----:B------:R-:W-:Y:S01]  /*b210*/  IMAD.X R82, RZ, RZ, RZ, P1 ;  /* 0x000000ffff527224 */ /* 0x000fe200008e06ff */
[----:B------:R-:W-:-:S02]  /*b220*/  IADD3 R118, P3, PT, R118, R119, RZ ;  /* 0x0000007776767210 */ /* 0x000fc40007f7e0ff */
[----:B------:R-:W-:Y:S01]  /*b230*/  IADD3 R144, PT, PT, R91, R144, R80 ;  /* 0x000000905b907210 */ /* 0x000fe20007ffe050 */
[----:B------:R-:W-:Y:S01]  /*b240*/  IMAD.X R91, RZ, RZ, RZ, P2 ;  /* 0x000000ffff5b7224 */ /* 0x000fe200010e06ff */
[----:B------:R-:W-:Y:S01]  /*b250*/  IADD3.X R80, PT, PT, RZ, RZ, RZ, P5, !PT ;  /* 0x000000ffff507210 */ /* 0x000fe20002ffe4ff */
[----:B------:R-:W-:-:S03]  /*b260*/  IMAD.X R119, RZ, RZ, RZ, P3 ;  /* 0x000000ffff777224 */ /* 0x000fc600018e06ff */
[----:B------:R-:W-:Y:S01]  /*b270*/  IADD3 R144, PT, PT, R91, R144, R80 ;  /* 0x000000905b907210 */ /* 0x000fe20007ffe050 */
[----:B------:R-:W-:Y:S01]  /*b280*/  IMAD.WIDE.U32 R118, R113, R49, R118 ;  /* 0x0000003171767225 */ /* 0x000fe200078e0076 */
[----:B------:R-:W-:-:S03]  /*b290*/  MOV R80, R136 ;  /* 0x0000008800507202 */ /* 0x000fc60000000f00 */
[----:B------:R-:W-:Y:S01]  /*b2a0*/  IMAD.MOV.U32 R113, RZ, RZ, R142 ;  /* 0x000000ffff717224 */ /* 0x000fe200078e008e */
        /* <DEDUP_REMOVED lines=30> */
.L_x_83:
        /* <DEDUP_REMOVED lines=23> */
.L_x_84:
[----:B------:R-:W-:-:S04]  /*b600*/  IMAD.WIDE.U32 R100, R7, R57, RZ ;  /* 0x0000003907647225 */ /* 0x000fc800078e00ff */
[----:B------:R-:W-:Y:S02]  /*b610*/  HFMA2 R107, -RZ, RZ, 0, 0 ;  /* 0x00000000ff6b7431 */ /* 0x000fe400000001ff */
[----:B------:R-:W-:Y:S02]  /*b620*/  IMAD.IADD R102, R127, 0x1, R101 ;  /* 0x000000017f667824 */ /* 0x000fe400078e0265 */
[----:B------:R-:W-:Y:S02]  /*b630*/  IMAD.MOV.U32 R103, RZ, RZ, RZ ;  /* 0x000000ffff677224 */ /* 0x000fe400078e00ff */
[----:B------:R-:W-:Y:S02]  /*b640*/  IMAD R145, R100, R66, RZ ;  /* 0x0000004264917224 */ /* 0x000fe400078e02ff */
[----:B------:R-:W-:-:S04]  /*b650*/  IMAD.WIDE.U32 R102, R57, R6, R102 ;  /* 0x0000000639667225 */ /* 0x000fc800078e0066 */
[----:B------:R-:W-:Y:S01]  /*b660*/  IMAD.MOV.U32 R101, RZ, RZ, RZ ;  /* 0x000000ffff657224 */ /* 0x000fe200078e00ff */
[----:B------:R-:W-:Y:S01]  /*b670*/  IADD3 R106, PT, PT, R133, R103, RZ ;  /* 0x00000067856a7210 */ /* 0x000fe20007ffe0ff */
[----:B------:R-:W-:Y:S02]  /*b680*/  IMAD.MOV.U32 R103, RZ, RZ, RZ ;  /* 0x000000ffff677224 */ /* 0x000fe400078e00ff */
[----:B------:R-:W-:-:S04]  /*b690*/  IMAD.HI.U32 R100, R145, R42, R100 ;  /* 0x0000002a91647227 */ /* 0x000fc800078e0064 */
[----:B------:R-:W-:-:S04]  /*b6a0*/  IMAD.WIDE.U32 R102, R58, R7, R102 ;  /* 0x000000073a667225 */ /* 0x000fc800078e0066 */
[----:B------:R-:W-:-:S04]  /*b6b0*/  IMAD.WIDE.U32 R106, R57, R5, R106 ;  /* 0x00000005396a7225 */ /* 0x000fc800078e006a */
[----:B------:R-:W-:Y:S02]  /*b6c0*/  IMAD.IADD R101, R127, 0x1, R103 ;  /* 0x000000017f657824 */ /* 0x000fe400078e0267 */
[----:B------:R-:W-:Y:S02]  /*b6d0*/  IMAD.IADD R103, R65, 0x1, R100 ;  /* 0x0000000141677824 */ /* 0x000fe400078e0264 */
[----:B------:R-:W-:Y:S01]  /*b6e0*/  IMAD.MOV.U32 R115, RZ, RZ, RZ ;  /* 0x000000ffff737224 */ /* 0x000fe200078e00ff */
[----:B------:R-:W-:Y:S01]  /*b6f0*/  IADD3 R100, P0, PT, R101, R106, RZ ;  /* 0x0000006a65647210 */ /* 0x000fe20007f1e0ff */
[----:B------:R-:W-:Y:S01]  /*b700*/  IMAD.IADD R106, R99, 0x1, R107 ;  /* 0x00000001636a7824 */ /* 0x000fe200078e026b */
[----:B------:R-:W-:Y:S02]  /*b710*/  MOV R107, RZ ;  /* 0x000000ff006b7202 */ /* 0x000fe40000000f00 */
[----:B------:R-:W-:Y:S02]  /*b720*/  IADD3.X R101, PT, PT, RZ, RZ, RZ, P0, !PT ;  /* 0x000000ffff657210 */ /* 0x000fe400007fe4ff */
[----:B------:R-:W-:Y:S01]  /*b730*/  IADD3 R102, P1, PT, R103, R102, RZ ;  /* 0x0000006667667210 */ /* 0x000fe20007f3e0ff */
[----:B------:R-:W-:-:S04]  /*b740*/  IMAD.WIDE.U32 R106, R57, R4, R106 ;  /* 0x00000004396a7225 */ /* 0x000fc800078e006a */
[----:B------:R-:W-:-:S04]  /*b750*/  IMAD.WIDE.U32 R100, R58, R6, R100 ;  /* 0x000000063a647225 */ /* 0x000fc800078e0064 */
[----:B------:R-:W-:Y:S02]  /*b760*/  IMAD.IADD R119, R133, 0x1, R101 ;  /* 0x0000000185777824 */ /* 0x000fe400078e0265 */
[----:B------:R-:W-:Y:S02]  /*b770*/  IMAD.X R103, RZ, RZ, RZ, P1 ;  /* 0x000000ffff677224 */ /* 0x000fe400008e06ff */
[----:B------:R-:W-:Y:S01]  /*b780*/  IMAD.MOV.U32 R101, RZ, RZ, RZ ;  /* 0x000000ffff657224 */ /* 0x000fe200078e00ff */
[----:B------:R-:W-:Y:S01]  /*b790*/  IADD3 R118, P0, PT, R119, R106, RZ ;  /* 0x0000006a77767210 */ /* 0x000fe20007f1e0ff */
[----:B------:R-:W-:-:S04]  /*b7a0*/  IMAD.WIDE.U32 R102, R145, R43, R102 ;  /* 0x0000002b91667225 */ /* 0x000fc800078e0066 */
[----:B------:R-:W-:Y:S01]  /*b7b0*/  IMAD.WIDE.U32 R100, R55, R7, R100 ;  /* 0x0000000737647225 */ /* 0x000fe200078e0064 */
[----:B------:R-:W-:-:S03]  /*b7c0*/  IADD3 R91, PT, PT, R64, R103, RZ ;  /* 0x00000067405b7210 */ /* 0x000fc60007ffe0ff */
[----:B------:R-:W-:Y:S01]  /*b7d0*/  IMAD.X R119, RZ, RZ, RZ, P0 ;  /* 0x000000ffff777224 */ /* 0x000fe200000e06ff */
[----:B------:R-:W-:Y:S01]  /*b7e0*/  IADD3 R101, PT, PT, R127, R101, RZ ;  /* 0x000000657f657210 */ /* 0x000fe20007ffe0ff */
[----:B------:R-:W-:Y:S01]  /*b7f0*/  IMAD.IADD R106, R104, 0x1, R107 ;  /* 0x00000001686a7824 */ /* 0x000fe200078e026b */
[----:B------:R-:W-:Y:S01]  /*b800*/  IADD3 R100, P0, PT, R91, R100, RZ ;  /* 0x000000645b647210 */ /* 0x000fe20007f1e0ff */
[----:B------:R-:W-:-:S04]  /*b810*/  IMAD.WIDE.U32 R118, R58, R5, R118 ;  /* 0x000000053a767225 */ /* 0x000fc800078e0076 */
[----:B------:R-:W-:Y:S01]  /*b820*/  IMAD.MOV.U32 R107, RZ, RZ, RZ ;  /* 0x000000ffff6b7224 */ /* 0x000fe200078e00ff */
[----:B------:R-:W-:Y:S01]  /*b830*/  IADD3 R118, P1, PT, R101, R118, RZ ;  /* 0x0000007665767210 */ /* 0x000fe20007f3e0ff */
[----:B------:R-:W-:Y:S01]  /*b840*/  IMAD R142, R102, R66, RZ ;  /* 0x00000042668e7224 */ /* 0x000fe200078e02ff */
[----:B------:R-:W-:Y:S01]  /*b850*/  IADD3 R91, PT, PT, R99, R119, RZ ;  /* 0x00000077635b7210 */ /* 0x000fe20007ffe0ff */
[----:B------:R-:W-:Y:S01]  /*b860*/  IMAD.MOV.U32 R103, RZ, RZ, RZ ;  /* 0x000000ffff677224 */ /* 0x000fe200078e00ff */
[----:B------:R-:W-:Y:S01]  /*b870*/  IADD3.X R119, PT, PT, RZ, RZ, RZ, P1, !PT ;  /* 0x000000ffff777210 */ /* 0x000fe20000ffe4ff */
[----:B------:R-:W-:-:S04]  /*b880*/  IMAD.WIDE.U32 R106, R57, R3, R106 ;  /* 0x00000003396a7225 */ /* 0x000fc800078e006a */
[----:B------:R-:W-:-:S04]  /*b890*/  IMAD.HI.U32 R136, R142, R42, R102 ;  /* 0x0000002a8e887227 */ /* 0x000fc800078e0066 */
[----:B------:R-:W-:Y:S01]  /*b8a0*/  IMAD.X R101, RZ, RZ, RZ, P0 ;  /* 0x000000ffff657224 */ /* 0x000fe200000e06ff */
[----:B------:R-:W-:Y:S01]  /*b8b0*/  IADD3 R106, P0, PT, R91, R106, RZ ;  /* 0x0000006a5b6a7210 */ /* 0x000fe20007f1e0ff */
[----:B------:R-:W-:Y:S02]  /*b8c0*/  IMAD.IADD R91, R65, 0x1, R136 ;  /* 0x00000001415b7824 */ /* 0x000fe400078e0288 */
[----:B------:R-:W-:-:S04]  /*b8d0*/  IMAD.WIDE.U32 R100, R145, R44, R100 ;  /* 0x0000002c91647225 */ /* 0x000fc800078e0064 */
[----:B------:R-:W-:Y:S02]  /*b8e0*/  IMAD.IADD R102, R131, 0x1, R107 ;  /* 0x0000000183667824 */ /* 0x000fe400078e026b */
[----:B------:R-:W-:-:S04]  /*b8f0*/  IMAD.WIDE.U32 R118, R55, R6, R118 ;  /* 0x0000000637767225 */ /* 0x000fc800078e0076 */
[----:B------:R-:W-:Y:S01]  /*b900*/  IMAD.X R107, RZ, RZ, RZ, P0 ;  /* 0x000000ffff6b7224 */ /* 0x000fe200000e06ff */
[----:B------:R-:W-:Y:S01]  /*b910*/  IADD3 R100, P0, PT, R91, R100, RZ ;  /* 0x000000645b647210 */ /* 0x000fe20007f1e0ff */
[----:B------:R-:W-:Y:S01]  /*b920*/  IMAD.IADD R91, R63, 0x1, R101 ;  /* 0x000000013f5b7824 */ /* 0x000fe200078e0265 */
[----:B------:R-:W-:Y:S01]  /*b930*/  IADD3 R137, PT, PT, R133, R119, RZ ;  /* 0x0000007785897210 */ /* 0x000fe20007ffe0ff */
[----:B------:R-:W-:-:S04]  /*b940*/  IMAD.WIDE.U32 R106, R58, R4, R106 ;  /* 0x000000043a6a7225 */ /* 0x000fc800078e006a */
[----:B------:R-:W-:Y:S01]  /*b950*/  IMAD.MOV.U32 R119, RZ, RZ, RZ ;  /* 0x000000ffff777224 */ /* 0x000fe200078e00ff */
[----:B------:R-:W-:Y:S01]  /*b960*/  IADD3 R136, P1, PT, R137, R106, RZ ;  /* 0x0000006a89887210 */ /* 0x000fe20007f3e0ff */
[----:B------:R-:W-:Y:S01]  /*b970*/  IMAD.X R101, RZ, RZ, RZ, P0 ;  /* 0x000000ffff657224 */ /* 0x000fe200000e06ff */
[----:B------:R-:W-:Y:S01]  /*b980*/  IADD3 R107, PT, PT, R104, R107, RZ ;  /* 0x0000006b686b7210 */ /* 0x000fe20007ffe0ff */
[----:B------:R-:W-:Y:S01]  /*b990*/  IMAD.WIDE.U32 R118, R56, R7, R118 ;  /* 0x0000000738767225 */ /* 0x000fe200078e0076 */
[----:B------:R-:W-:-:S03]  /*b9a0*/  IADD3.X R137, PT, PT, RZ, RZ, RZ, P1, !PT ;  /* 0x000000ffff897210 */ /* 0x000fc60000ffe4ff */
[----:B------:R-:W-:Y:S01]  /*b9b0*/  IMAD.WIDE.U32 R100, R142, R43, R100 ;  /* 0x0000002b8e647225 */ /* 0x000fe200078e0064 */
[----:B------:R-:W-:-:S03]  /*b9c0*/  IADD3 R118, P1, PT, R91, R118, RZ ;  /* 0x000000765b767210 */ /* 0x000fc60007f3e0ff */
[----:B------:R-:W-:-:S04]  /*b9d0*/  IMAD.WIDE.U32 R102, R57, R2, R102 ;  /* 0x0000000239667225 */ /* 0x000fc800078e0066 */
[----:B------:R-:W-:Y:S02]  /*b9e0*/  IMAD.IADD R91, R64, 0x1, R101 ;  /* 0x00000001405b7824 */ /* 0x000fe400078e0265 */
[----:B------:R-:W-:Y:S01]  /*b9f0*/  HFMA2 R101, -RZ, RZ, 0, 0 ;  /* 0x00000000ff657431 */ /* 0x000fe200000001ff */
[----:B------:R-:W-:Y:S01]  /*ba00*/  IADD3 R102, P0, PT, R107, R102, RZ ;  /* 0x000000666b667210 */ /* 0x000fe20007f1e0ff */
[----:B------:R-:W-:Y:S02]  /*ba10*/  IMAD.IADD R107, R127, 0x1, R119 ;  /* 0x000000017f6b7824 */ /* 0x000fe400078e0277 */
[----:B------:R-:W-:Y:S02]  /*ba20*/  IMAD R143, R100, R66, RZ ;  /* 0x00000042648f7224 */ /* 0x000fe400078e02ff */
[----:B------:R-:W-:-:S04]  /*ba30*/  IMAD.WIDE.U32 R136, R55, R5, R136 ;  /* 0x0000000537887225 */ /* 0x000fc800078e0088 */
[----:B------:R-:W-:Y:S01]  /*ba40*/  IMAD.IADD R106, R129, 0x1, R103 ;  /* 0x00000001816a7824 */ /* 0x000fe200078e0267 */
[----:B------:R-:W-:Y:S01]  /*ba50*/  IADD3 R137, PT, PT, R99, R137, RZ ;  /* 0x0000008963897210 */ /* 0x000fe20007ffe0ff */
[----:B------:R-:W-:Y:S02]  /*ba60*/  IMAD.X R103, RZ, RZ, RZ, P0 ;  /* 0x000000ffff677224 */ /* 0x000fe400000e06ff */
[----:B------:R-:W-:Y:S01]  /*ba70*/  IMAD.HI.U32 R138, R143, R42, R100 ;  /* 0x0000002a8f8a7227 */ /* 0x000fe200078e0064 */
[----:B------:R-:W-:-:S03]  /*ba80*/  IADD3 R100, P0, PT, R107, R136, RZ ;  /* 0x000000886b647210 */ /* 0x000fc60007f1e0ff */
[----:B------:R-:W-:-:S04]  /*ba90*/  IMAD.WIDE.U32 R102, R58, R3, R102 ;  /* 0x000000033a667225 */ /* 0x000fc800078e0066 */
[----:B------:R-:W-:Y:S02]  /*baa0*/  IMAD.MOV.U32 R107, RZ, RZ, RZ ;  /* 0x000000ffff6b7224 */ /* 0x000fe400078e00ff */
[----:B------:R-:W-:Y:S02]  /*bab0*/  IMAD.IADD R103, R131, 0x1, R103 ;  /* 0x0000000183677824 */ /* 0x000fe400078e0267 */
[----:B------:R-:W-:-:S04]  /*bac0*/  IMAD.WIDE.U32 R106, R57, R0, R106 ;  /* 0x00000000396a7225 */ /* 0x000fc800078e006a */
[----:B------:R-:W-:Y:S01]  /*bad0*/  IMAD.X R119, RZ, RZ, RZ, P1 ;  /* 0x000000ffff777224 */ /* 0x000fe200008e06ff */
[----:B------:R-:W-:Y:S01]  /*bae0*/  IADD3 R102, P1, PT, R137, R102, RZ ;  /* 0x0000006689667210 */ /* 0x000fe20007f3e0ff */
[----:B------:R-:W-:Y:S01]  /*baf0*/  IMAD.X R101, RZ, RZ, RZ, P0 ;  /* 0x000000ffff657224 */ /* 0x000fe200000e06ff */
[----:B------:R-:W-:Y:S01]  /*bb00*/  IADD3 R106, P0, PT, R103, R106, RZ ;  /* 0x0000006a676a7210 */ /* 0x000fe20007f1e0ff */
[----:B------:R-:W-:Y:S01]  /*bb10*/  IMAD.WIDE.U32 R118, R145, R45, R118 ;  /* 0x0000002d91767225 */ /* 0x000fe200078e0076 */
[----:B------:R-:W-:-:S03]  /*bb20*/  IADD3.X R103, PT, PT, RZ, RZ, RZ, P1, !PT ;  /* 0x000000ffff677210 */ /* 0x000fc60000ffe4ff */
[----:B------:R-:W-:Y:S01]  /*bb30*/  IMAD.WIDE.U32 R100, R56, R6, R100 ;  /* 0x0000000638647225 */ /* 0x000fe200078e0064 */
[----:B------:R-:W-:Y:S02]  /*bb40*/  IADD3 R136, P2, PT, R91, R118, RZ ;  /* 0x000000765b887210 */ /* 0x000fe40007f5e0ff */
[----:B------:R-:W-:Y:S01]  /*bb50*/  IADD3 R135, PT, PT, R62, R119, RZ ;  /* 0x000000773e877210 */ /* 0x000fe20007ffe0ff */
[----:B------:R-:W-:Y:S01]  /*bb60*/  IMAD.WIDE.U32 R102, R55, R4, R102 ;  /* 0x0000000437667225 */ /* 0x000fe200078e0066 */
[----:B------:R-:W-:-:S03]  /*bb70*/  MOV R119, RZ ;  /* 0x000000ff00777202 */ /* 0x000fc60000000f00 */
[----:B------:R-:W-:Y:S02]  /*bb80*/  IMAD.IADD R101, R133, 0x1, R101 ;  /* 0x0000000185657824 */ /* 0x000fe400078e0265 */
[----:B------:R-:W-:Y:S01]  /*bb90*/  IMAD.IADD R118, R79, 0x1, R107 ;  /* 0x000000014f767824 */ /* 0x000fe200078e026b */
[----:B------:R-:W-:Y:S01]  /*bba0*/  IADD3.X R107, PT, PT, RZ, RZ, RZ, P0, !PT ;  /* 0x000000ffff6b7210 */ /* 0x000fe200007fe4ff */
[----:B------:R-:W-:Y:S01]  /*bbb0*/  IMAD.X R137, RZ, RZ, RZ, P2 ;  /* 0x000000ffff897224 */ /* 0x000fe200010e06ff */
[----:B------:R-:W-:Y:S01]  /*bbc0*/  IADD3 R102, P1, PT, R101, R102, RZ ;  /* 0x0000006665667210 */ /* 0x000fe20007f3e0ff */
[----:B------:R-:W-:Y:S02]  /*bbd0*/  IMAD.MOV.U32 R101, RZ, RZ, RZ ;  /* 0x000000ffff657224 */ /* 0x000fe400078e00ff */
[----:B------:R-:W-:-:S04]  /*bbe0*/  IMAD.WIDE.U32 R106, R58, R2, R106 ;  /* 0x000000023a6a7225 */ /* 0x000fc800078e006a */
[----:B------:R-:W-:Y:S02]  /*bbf0*/  IMAD.IADD R103, R104, 0x1, R103 ;  /* 0x0000000168677824 */ /* 0x000fe400078e0267 */
[----:B------:R-:W-:Y:S02]  /*bc00*/  IMAD.IADD R91, R65, 0x1, R138 ;  /* 0x00000001415b7824 */ /* 0x000fe400078e028a */
[----:B------:R-:W-:Y:S01]  /*bc10*/  IMAD.WIDE.U32 R136, R142, R44, R136 ;  /* 0x0000002c8e887225 */ /* 0x000fe200078e0088 */
[----:B------:R-:W-:-:S03]  /*bc20*/  IADD3 R106, P0, PT, R103, R106, RZ ;  /* 0x0000006a676a7210 */ /* 0x000fc60007f1e0ff */
[----:B------:R-:W-:Y:S01]  /*bc30*/  IMAD.WIDE.U32 R100, R53, R7, R100 ;  /* 0x0000000735647225 */ /* 0x000fe200078e0064 */
[----:B------:R-:W-:Y:S02]  /*bc40*/  IADD3 R136, P2, PT, R91, R136, RZ ;  /* 0x000000885b887210 */ /* 0x000fe40007f5e0ff */
[----:B------:R-:W-:Y:S01]  /*bc50*/  IADD3 R91, PT, PT, R63, R137, RZ ;  /* 0x000000893f5b7210 */ /* 0x000fe20007ffe0ff */
        /* <DEDUP_REMOVED lines=8> */
[----:B------:R-:W-:-:S04]  /*bce0*/  IMAD.WIDE.U32 R102, R56, R5, R102 ;  /* 0x0000000538667225 */ /* 0x000fc800078e0066 */
[----:B------:R-:W-:Y:S01]  /*bcf0*/  IMAD.WIDE.U32 R100, R145, R46, R100 ;  /* 0x0000002e91647225 */ /* 0x000fe200078e0064 */
[----:B------:R-:W-:-:S03]  /*bd00*/  IADD3 R102, P1, PT, R135, R102, RZ ;  /* 0x0000006687667210 */ /* 0x000fc60007f3e0ff */
[----:B------:R-:W-:Y:S01]  /*bd10*/  IMAD.IADD R138, R119, 0x1, R115 ;  /* 0x00000001778a7824 */ /* 0x000fe200078e0273 */
[----:B------:R-:W-:Y:S01]  /*bd20*/  IADD3 R100, P3, PT, R91, R100, RZ ;  /* 0x000000645b647210 */ /* 0x000fe20007f7e0ff */
[----:B------:R-:W-:-:S04]  /*bd30*/  IMAD.WIDE.U32 R106, R55, R3, R106 ;  /* 0x00000003376a7225 */ /* 0x000fc800078e006a */
[----:B------:R-:W-:Y:S01]  /*bd40*/  IMAD.IADD R103, R99, 0x1, R103 ;  /* 0x0000000163677824 */ /* 0x000fe200078e0267 */
[----:B------:R-:W-:Y:S01]  /*bd50*/  IADD3 R107, PT, PT, R131, R107, RZ ;  /* 0x0000006b836b7210 */ /* 0x000fe20007ffe0ff */
[----:B------:R-:W-:Y:S02]  /*bd60*/  IMAD.X R119, RZ, RZ, RZ, P0 ;  /* 0x000000ffff777224 */ /* 0x000fe400000e06ff */
[----:B------:R-:W-:Y:S01]  /*bd70*/  IMAD.X R137, RZ, RZ, RZ, P2 ;  /* 0x000000ffff897224 */ /* 0x000fe200010e06ff */
[----:B------:R-:W-:Y:S01]  /*bd80*/  IADD3 R106, P2, PT, R103, R106, RZ ;  /* 0x0000006a676a7210 */ /* 0x000fe20007f5e0ff */
[----:B------:R-:W-:-:S04]  /*bd90*/  IMAD.WIDE.U32 R118, R58, R0, R118 ;  /* 0x000000003a767225 */ /* 0x000fc800078e0076 */
[----:B------:R-:W-:Y:S01]  /*bda0*/  IMAD.IADD R91, R61, 0x1, R101 ;  /* 0x000000013d5b7824 */ /* 0x000fe200078e0265 */
[----:B------:R-:W-:Y:S01]  /*bdb0*/  IADD3 R119, PT, PT, R79, R119, RZ ;  /* 0x000000774f777210 */ /* 0x000fe20007ffe0ff */
[----:B------:R-:W-:Y:S01]  /*bdc0*/  IMAD.X R103, RZ, RZ, RZ, P1 ;  /* 0x000000ffff677224 */ /* 0x000fe200008e06ff */
[----:B------:R-:W-:Y:S01]  /*bdd0*/  IADD3 R118, P1, PT, R107, R118, RZ ;  /* 0x000000766b767210 */ /* 0x000fe20007f3e0ff */
[----:B------:R-:W-:Y:S01]  /*bde0*/  IMAD.WIDE.U32 R136, R143, R43, R136 ;  /* 0x0000002b8f887225 */ /* 0x000fe200078e0088 */
[----:B------:R-:W-:-:S03]  /*bdf0*/  IADD3 R138, P0, PT, R119, R138, RZ ;  /* 0x0000008a778a7210 */ /* 0x000fc60007f1e0ff */
[----:B------:R-:W-:Y:S01]  /*be00*/  IMAD.X R101, RZ, RZ, RZ, P3 ;  /* 0x000000ffff657224 */ /* 0x000fe200018e06ff */
[----:B------:R-:W-:Y:S01]  /*be10*/  IADD3 R139, PT, PT, R64, R137, RZ ;  /* 0x00000089408b7210 */ /* 0x000fe20007ffe0ff */
[----:B------:R-:W-:Y:S02]  /*be20*/  IMAD.X R107, RZ, RZ, RZ, P2 ;  /* 0x000000ffff6b7224 */ /* 0x000fe400010e06ff */
[----:B------:R-:W-:-:S04]  /*be30*/  IMAD.WIDE.U32 R102, R53, R6, R102 ;  /* 0x0000000635667225 */ /* 0x000fc800078e0066 */
[----:B------:R-:W-:Y:S01]  /*be40*/  IMAD.WIDE.U32 R100, R142, R45, R100 ;  /* 0x0000002d8e647225 */ /* 0x000fe200078e0064 */
[----:B------:R-:W-:-:S03]  /*be50*/  IADD3 R103, PT, PT, R133, R103, RZ ;  /* 0x0000006785677210 */ /* 0x000fc60007ffe0ff */
[----:B------:R-:W-:Y:S01]  /*be60*/  IMAD.WIDE.U32 R106, R56, R4, R106 ;  /* 0x00000004386a7225 */ /* 0x000fe200078e006a */
[----:B------:R-:W-:Y:S02]  /*be70*/  IADD3 R100, P4, PT, R139, R100, RZ ;  /* 0x000000648b647210 */ /* 0x000fe40007f9e0ff */
[----:B------:R-:W-:Y:S01]  /*be80*/  IADD3 R141, PT, PT, R62, R101, RZ ;  /* 0x000000653e8d7210 */ /* 0x000fe20007ffe0ff */
[----:B------:R-:W-:Y:S01]  /*be90*/  IMAD.X R119, RZ, RZ, RZ, P1 ;  /* 0x000000ffff777224 */ /* 0x000fe200008e06ff */
[----:B------:R-:W-:Y:S01]  /*bea0*/  IADD3 R106, P2, PT, R103, R106, RZ ;  /* 0x0000006a676a7210 */ /* 0x000fe20007f5e0ff */
[----:B------:R-:W-:Y:S02]  /*beb0*/  IMAD.IADD R107, R104, 0x1, R107 ;  /* 0x00000001686b7824 */ /* 0x000fe400078e026b */
[----:B------:R-:W-:-:S04]  /*bec0*/  IMAD.WIDE.U32 R118, R55, R2, R118 ;  /* 0x0000000237767225 */ /* 0x000fc800078e0076 */
[----:B------:R-:W-:Y:S01]  /*bed0*/  IMAD.X R139, RZ, RZ, RZ, P0 ;  /* 0x000000ffff8b7224 */ /* 0x000fe200000e06ff */
[----:B------:R-:W-:Y:S01]  /*bee0*/  IADD3 R118, P1, PT, R107, R118, RZ ;  /* 0x000000766b767210 */ /* 0x000fe20007f3e0ff */
[----:B------:R-:W-:Y:S01]  /*bef0*/  IMAD R135, R136, R66, RZ ;  /* 0x0000004288877224 */ /* 0x000fe200078e02ff */
[----:B------:R-:W-:Y:S01]  /*bf00*/  IADD3.X R107, PT, PT, RZ, RZ, RZ, P2, !PT ;  /* 0x000000ffff6b7210 */ /* 0x000fe200017fe4ff */
[----:B------:R-:W-:Y:S02]  /*bf10*/  IMAD.MOV.U32 R137, RZ, RZ, RZ ;  /* 0x000000ffff897224 */ /* 0x000fe400078e00ff */
[----:B------:R-:W-:Y:S02]  /*bf20*/  IMAD.MOV.U32 R103, RZ, RZ, RZ ;  /* 0x000000ffff677224 */ /* 0x000fe400078e00ff */
[----:B------:R-:W-:Y:S02]  /*bf30*/  IMAD.IADD R119, R129, 0x1, R119 ;  /* 0x0000000181777824 */ /* 0x000fe400078e0277 */
[----:B------:R-:W-:-:S04]  /*bf40*/  IMAD.WIDE.U32 R138, R72, R58, R138 ;  /* 0x0000003a488a7225 */ /* 0x000fc800078e008a */
[----:B------:R-:W-:Y:S01]  /*bf50*/  IMAD.HI.U32 R144, R135, R42, R136 ;  /* 0x0000002a87907227 */ /* 0x000fe200078e0088 */
[----:B------:R-:W-:Y:S02]  /*bf60*/  IADD3 R136, P0, PT, R119, R138, RZ ;  /* 0x0000008a77887210 */ /* 0x000fe40007f1e0ff */
[----:B------:R-:W-:Y:S01]  /*bf70*/  IADD3.X R119, PT, PT, RZ, RZ, RZ, P1, !PT ;  /* 0x000000ffff777210 */ /* 0x000fe20000ffe4ff */
[----:B------:R-:W-:Y:S01]  /*bf80*/  IMAD.WIDE.U32 R102, R54, R7, R102 ;  /* 0x0000000736667225 */ /* 0x000fe200078e0066 */
[----:B------:R-:W-:Y:S02]  /*bf90*/  IADD3.X R137, PT, PT, RZ, RZ, RZ, P0, !PT ;  /* 0x000000ffff897210 */ /* 0x000fe400007fe4ff */
[----:B------:R-:W-:Y:S01]  /*bfa0*/  IADD3 R138, PT, PT, R115, R139, RZ ;  /* 0x0000008b738a7210 */ /* 0x000fe20007ffe0ff */
[----:B------:R-:W-:Y:S01]  /*bfb0*/  IMAD.WIDE.U32 R106, R53, R5, R106 ;  /* 0x00000005356a7225 */ /* 0x000fe200078e006a */
[----:B------:R-:W-:-:S03]  /*bfc0*/  IADD3 R102, P3, PT, R91, R102, RZ ;  /* 0x000000665b667210 */ /* 0x000fc60007f7e0ff */
[----:B------:R-:W-:Y:S02]  /*bfd0*/  IMAD.X R101, RZ, RZ, RZ, P4 ;  /* 0x000000ffff657224 */ /* 0x000fe400020e06ff */
[----:B------:R-:W-:Y:S02]  /*bfe0*/  IMAD.IADD R103, R127, 0x1, R103 ;  /* 0x000000017f677824 */ /* 0x000fe400078e0267 */
[----:B------:R-:W-:Y:S02]  /*bff0*/  IMAD.IADD R107, R99, 0x1, R107 ;  /* 0x00000001636b7824 */ /* 0x000fe400078e026b */
[----:B------:R-:W-:Y:S01]  /*c000*/  IMAD.IADD R91, R65, 0x1, R144 ;  /* 0x00000001415b7824 */ /* 0x000fe200078e0290 */
[----:B------:R-:W-:Y:S01]  /*c010*/  IADD3 R106, P2, PT, R103, R106, RZ ;  /* 0x0000006a676a7210 */ /* 0x000fe20007f5e0ff */
[----:B------:R-:W-:-:S04]  /*c020*/  IMAD.WIDE.U32 R100, R143, R44, R100 ;  /* 0x0000002c8f647225 */ /* 0x000fc800078e0064 */
[----:B------:R-:W-:Y:S01]  /*c030*/  IMAD.WIDE.U32 R118, R56, R3, R118 ;  /* 0x0000000338767225 */ /* 0x000fe200078e0076 */
[----:B------:R-:W-:-:S03]  /*c040*/  IADD3 R100, P4, PT, R91, R100, RZ ;  /* 0x000000645b647210 */ /* 0x000fc60007f9e0ff */
[----:B------:R-:W-:Y:S01]  /*c050*/  IMAD.WIDE.U32 R136, R55, R0, R136 ;  /* 0x0000000037887225 */ /* 0x000fe200078e0088 */
[----:B------:R-:W-:Y:S02]  /*c060*/  IADD3 R118, P0, PT, R107, R118, RZ ;  /* 0x000000766b767210 */ /* 0x000fe40007f1e0ff */
[----:B------:R-:W-:Y:S01]  /*c070*/  IADD3.X R107, PT, PT, RZ, RZ, RZ, P2, !PT ;  /* 0x000000ffff6b7210 */ /* 0x000fe200017fe4ff */
[----:B------:R-:W-:Y:S02]  /*c080*/  IMAD.IADD R119, R131, 0x1, R119 ;  /* 0x0000000183777824 */ /* 0x000fe400078e0277 */
[----:B------:R-:W-:Y:S01]  /*c090*/  IMAD.IADD R91, R63, 0x1, R101 ;  /* 0x000000013f5b7824 */ /* 0x000fe200078e0265 */
[----:B------:R-:W-:Y:S01]  /*c0a0*/  IADD3.X R101, PT, PT, RZ, RZ, RZ, P4, !PT ;  /* 0x000000ffff657210 */ /* 0x000fe200027fe4ff */
[----:B------:R-:W-:Y:S01]  /*c0b0*/  IMAD.X R103, RZ, RZ, RZ, P3 ;  /* 0x000000ffff677224 */ /* 0x000fe200018e06ff */
[----:B------:R-:W-:Y:S01]  /*c0c0*/  IADD3 R136, P1, PT, R119, R136, RZ ;  /* 0x0000008877887210 */ /* 0x000fe20007f3e0ff */
[----:B------:R-:W-:Y:S01]  /*c0d0*/  IMAD.WIDE.U32 R106, R54, R6, R106 ;  /* 0x00000006366a7225 */ /* 0x000fe200078e006a */
[----:B------:R-:W-:-:S03]  /*c0e0*/  IADD3.X R119, PT, PT, RZ, RZ, RZ, P0, !PT ;  /* 0x000000ffff777210 */ /* 0x000fc600007fe4ff */
[----:B------:R-:W-:-:S04]  /*c0f0*/  IMAD.WIDE.U32 R102, R145, R47, R102 ;  /* 0x0000002f91667225 */ /* 0x000fc800078e0066 */
[----:B------:R-:W-:Y:S01]  /*c100*/  IMAD.WIDE.U32 R100, R135, R43, R100 ;  /* 0x0000002b87647225 */ /* 0x000fe200078e0064 */
[----:B------:R-:W-:-:S03]  /*c110*/  IADD3 R102, P3, PT, R141, R102, RZ ;  /* 0x000000668d667210 */ /* 0x000fc60007f7e0ff */
[----:B------:R-:W-:Y:S02]  /*c120*/  IMAD.IADD R137, R79, 0x1, R137 ;  /* 0x000000014f897824 */ /* 0x000fe400078e0289 */
[----:B------:R-:W-:-:S03]  /*c130*/  IMAD.WIDE.U32 R118, R53, R4, R118 ;  /* 0x0000000435767225 */ /* 0x000fc600078e0076 */
[----:B------:R-:W-:Y:S01]  /*c140*/  IADD3 R138, P0, PT, R137, R138, RZ ;  /* 0x0000008a898a7210 */ /* 0x000fe20007f1e0ff */
[----:B------:R-:W-:Y:S01]  /*c150*/  IMAD.IADD R107, R133, 0x1, R107 ;  /* 0x00000001856b7824 */ /* 0x000fe200078e026b */
[----:B------:R-:W-:Y:S01]  /*c160*/  IADD3.X R137, PT, PT, RZ, RZ, RZ, P1, !PT ;  /* 0x000000ffff897210 */ /* 0x000fe20000ffe4ff */
[----:B------:R-:W-:Y:S02]  /*c170*/  IMAD.IADD R144, R64, 0x1, R101 ;  /* 0x0000000140907824 */ /* 0x000fe400078e0265 */
[----:B------:R-:W-:Y:S02]  /*c180*/  HFMA2 R101, -RZ, RZ, 0, 0 ;  /* 0x00000000ff657431 */ /* 0x000fe400000001ff */
[----:B------:R-:W-:Y:S01]  /*c190*/  IMAD.IADD R149, R60, 0x1, R103 ;  /* 0x000000013c957824 */ /* 0x000fe200078e0267 */
[----:B------:R-:W-:Y:S01]  /*c1a0*/  IADD3 R118, P2, PT, R107, R118, RZ ;  /* 0x000000766b767210 */ /* 0x000fe20007f5e0ff */
[----:B------:R-:W-:Y:S02]  /*c1b0*/  IMAD.MOV.U32 R107, RZ, RZ, RZ ;  /* 0x000000ffff6b7224 */ /* 0x000fe400078e00ff */
[----:B------:R-:W-:-:S02]  /*c1c0*/  IMAD.X R103, RZ, RZ, RZ, P3 ;  /* 0x000000ffff677224 */ /* 0x000fc400018e06ff */
[----:B------:R-:W-:Y:S01]  /*c1d0*/  IMAD.IADD R147, R104, 0x1, R119 ;  /* 0x0000000168937824 */ /* 0x000fe200078e0277 */
[----:B------:R-:W-:Y:S01]  /*c1e0*/  IADD3.X R119, PT, PT, RZ, RZ, RZ, P2, !PT ;  /* 0x000000ffff777210 */ /* 0x000fe200017fe4ff */
[----:B------:R-:W-:Y:S02]  /*c1f0*/  IMAD R141, R100, R66, RZ ;  /* 0x00000042648d7224 */ /* 0x000fe400078e02ff */
[----:B------:R-:W-:-:S04]  /*c200*/  IMAD.WIDE.U32 R106, R51, R7, R106 ;  /* 0x00000007336a7225 */ /* 0x000fc800078e006a */
[----:B------:R-:W-:Y:S02]  /*c210*/  IMAD.X R139, RZ, RZ, RZ, P0 ;  /* 0x000000ffff8b7224 */ /* 0x000fe400000e06ff */
[----:B------:R-:W-:-:S04]  /*c220*/  IMAD.WIDE.U32 R136, R56, R2, R136 ;  /* 0x0000000238887225 */ /* 0x000fc800078e0088 */
[----:B------:R-:W-:-:S04]  /*c230*/  IMAD.WIDE.U32 R102, R142, R46, R102 ;  /* 0x0000002e8e667225 */ /* 0x000fc800078e0066 */
[----:B------:R-:W-:Y:S01]  /*c240*/  IMAD.HI.U32 R146, R141, R42, R100 ;  /* 0x0000002a8d927227 */ /* 0x000fe200078e0064 */
[----:B------:R-:W-:Y:S02]  /*c250*/  IADD3 R100, P3, PT, R149, R106, RZ ;  /* 0x0000006a95647210 */ /* 0x000fe40007f7e0ff */
[----:B------:R-:W-:Y:S01]  /*c260*/  IADD3 R106, P1, PT, R147, R136, RZ ;  /* 0x00000088936a7210 */ /* 0x000fe20007f3e0ff */
[----:B------:R-:W-:Y:S01]  /*c270*/  IMAD.IADD R107, R127, 0x1, R107 ;  /* 0x000000017f6b7824 */ /* 0x000fe200078e026b */
[----:B------:R-:W-:Y:S01]  /*c280*/  IADD3 R102, P4, PT, R91, R102, RZ ;  /* 0x000000665b667210 */ /* 0x000fe20007f9e0ff */
[----:B------:R-:W-:Y:S01]  /*c290*/  IMAD.WIDE.U32 R138, R72, R55, R138 ;  /* 0x00000037488a7225 */ /* 0x000fe200078e008a */
[----:B------:R-:W-:-:S03]  /*c2a0*/  IADD3.X R101, PT, PT, RZ, RZ, RZ, P3, !PT ;  /* 0x000000ffff657210 */ /* 0x000fc60001ffe4ff */
[----:B------:R-:W-:Y:S02]  /*c2b0*/  IMAD.IADD R137, R129, 0x1, R137 ;  /* 0x0000000181897824 */ /* 0x000fe400078e0289 */
[----:B------:R-:W-:-:S03]  /*c2c0*/  IMAD.WIDE.U32 R118, R54, R5, R118 ;  /* 0x0000000536767225 */ /* 0x000fc600078e0076 */
[----:B------:R-:W-:Y:S01]  /*c2d0*/  IADD3 R136, P0, PT, R137, R138, RZ ;  /* 0x0000008a89887210 */ /* 0x000fe20007f1e0ff */
[----:B------:R-:W-:Y:S01]  /*c2e0*/  IMAD.IADD R91, R61, 0x1, R103 ;  /* 0x000000013d5b7824 */ /* 0x000fe200078e0267 */
[----:B------:R-:W-:Y:S01]  /*c2f0*/  IADD3 R118, P2, PT, R107, R118, RZ ;  /* 0x000000766b767210 */ /* 0x000fe20007f5e0ff */
[----:B------:R-:W-:Y:S01]  /*c300*/  IMAD.X R107, RZ, RZ, RZ, P1 ;  /* 0x000000ffff6b7224 */ /* 0x000fe200008e06ff */
[----:B------:R-:W-:Y:S01]  /*c310*/  IADD3 R138, PT, PT, R115, R139, RZ ;  /* 0x0000008b738a7210 */ /* 0x000fe20007ffe0ff */
[----:B------:R-:W-:Y:S02]  /*c320*/  IMAD.X R103, RZ, RZ, RZ, P4 ;  /* 0x000000ffff677224 */ /* 0x000fe400020e06ff */
[----:B------:R-:W-:Y:S02]  /*c330*/  IMAD.IADD R119, R99, 0x1, R119 ;  /* 0x0000000163777824 */ /* 0x000fe400078e0277 */
[----:B------:R-:W-:Y:S02]  /*c340*/  IMAD.X R137, RZ, RZ, RZ, P0 ;  /* 0x000000ffff897224 */ /* 0x000fe400000e06ff */
[----:B------:R-:W-:-:S04]  /*c350*/  IMAD.WIDE.U32 R106, R53, R3, R106 ;  /* 0x00000003356a7225 */ /* 0x000fc800078e006a */
[----:B------:R-:W-:Y:S01]  /*c360*/  IMAD.WIDE.U32 R102, R143, R45, R102 ;  /* 0x0000002d8f667225 */ /* 0x000fe200078e0066 */
[----:B------:R-:W-:Y:S02]  /*c370*/  IADD3 R106, P0, PT, R119, R106, RZ ;  /* 0x0000006a776a7210 */ /* 0x000fe40007f1e0ff */
[----:B------:R-:W-:Y:S01]  /*c380*/  IADD3 R107, PT, PT, R131, R107, RZ ;  /* 0x0000006b836b7210 */ /* 0x000fe20007ffe0ff */
[----:B------:R-:W-:Y:S01]  /*c390*/  IMAD.WIDE.U32 R136, R56, R0, R136 ;  /* 0x0000000038887225 */ /* 0x000fe200078e0088 */
        /* <DEDUP_REMOVED lines=8> */
[----:B------:R-:W-:Y:S02]  /*c420*/  IMAD.X R103, RZ, RZ, RZ, P1 ;  /* 0x000000ffff677224 */ /* 0x000fe400008e06ff */
        /* <DEDUP_REMOVED lines=8> */
[----:B------:R-:W-:Y:S01]  /*c4b0*/  IMAD.IADD R119, R133, 0x1, R119 ;  /* 0x0000000185777824 */ /* 0x000fe200078e0277 */
[----:B------:R-:W-:Y:S01]  /*c4c0*/  IADD3.X R103, PT, PT, RZ, RZ, RZ, P0, !PT ;  /* 0x000000ffff677210 */ /* 0x000fe200007fe4ff */
[----:B------:R-:W-:Y:S02]  /*c4d0*/  IMAD.X R101, RZ, RZ, RZ, P3 ;  /* 0x000000ffff657224 */ /* 0x000fe400018e06ff */
[----:B------:R-:W-:Y:S01]  /*c4e0*/  IMAD.X R137, RZ, RZ, RZ, P2 ;  /* 0x000000ffff897224 */ /* 0x000fe200010e06ff */
[----:B------:R-:W-:Y:S01]  /*c4f0*/  IADD3 R106, P3, PT, R119, R106, RZ ;  /* 0x0000006a776a7210 */ /* 0x000fe20007f7e0ff */
[----:B------:R-:W-:Y:S01]  /*c500*/  IMAD.WIDE.U32 R100, R142, R47, R100 ;  /* 0x0000002f8e647225 */ /* 0x000fe200078e0064 */
[----:B------:R-:W-:-:S03]  /*c510*/  MOV R119, RZ ;  /* 0x000000ff00777202 */ /* 0x000fc60000000f00 */
[----:B------:R-:W-:Y:S01]  /*c520*/  IMAD.IADD R107, R104, 0x1, R107 ;  /* 0x00000001686b7824 */ /* 0x000fe200078e026b */
[----:B------:R-:W-:Y:S01]  /*c530*/  IADD3 R100, P4, PT, R139, R100, RZ ;  /* 0x000000648b647210 */ /* 0x000fe20007f9e0ff */
[----:B------:R-:W-:-:S04]  /*c540*/  IMAD.WIDE.U32 R136, R53, R2, R136 ;  /* 0x0000000235887225 */ /* 0x000fc800078e0088 */
[----:B------:R-:W-:Y:S01]  /*c550*/  IMAD.WIDE.U32 R118, R52, R7, R118 ;  /* 0x0000000734767225 */ /* 0x000fe200078e0076 */
[----:B------:R-:W-:-:S03]  /*c560*/  IADD3 R136, P2, PT, R107, R136, RZ ;  /* 0x000000886b887210 */ /* 0x000fc60007f5e0ff */
[----:B------:R-:W-:Y:S01]  /*c570*/  IMAD.X R139, RZ, RZ, RZ, P1 ;  /* 0x000000ffff8b7224 */ /* 0x000fe200008e06ff */
[----:B------:R-:W-:Y:S01]  /*c580*/  IADD3 R118, P1, PT, R91, R118, RZ ;  /* 0x000000765b767210 */ /* 0x000fe20007f3e0ff */
[----:B------:R-:W-:Y:S01]  /*c590*/  IMAD.WIDE.U32 R102, R141, R43, R102 ;  /* 0x0000002b8d667225 */ /* 0x000fe200078e0066 */
[----:B------:R-:W-:Y:S02]  /*c5a0*/  IADD3 R127, PT, PT, R127, R119, RZ ;  /* 0x000000777f7f7210 */ /* 0x000fe40007ffe0ff */
[----:B------:R-:W-:Y:S01]  /*c5b0*/  IADD3.X R119, PT, PT, RZ, RZ, RZ, P1, !PT ;  /* 0x000000ffff777210 */ /* 0x000fe20000ffe4ff */
[----:B------:R-:W-:Y:S02]  /*c5c0*/  IMAD.X R107, RZ, RZ, RZ, P3 ;  /* 0x000000ffff6b7224 */ /* 0x000fe400018e06ff */
[----:B------:R-:W-:-:S04]  /*c5d0*/  IMAD.WIDE.U32 R138, R72, R56, R138 ;  /* 0x00000038488a7225 */ /* 0x000fc800078e008a */
[----:B------:R-:W-:Y:S02]  /*c5e0*/  IMAD.IADD R91, R129, 0x1, R137 ;  /* 0x00000001815b7824 */ /* 0x000fe400078e0289 */
[----:B------:R-:W-:Y:S02]  /*c5f0*/  IMAD.IADD R147, R60, 0x1, R101 ;  /* 0x000000013c937824 */ /* 0x000fe400078e0265 */
[----:B------:R-:W-:Y:S02]  /*c600*/  IMAD.IADD R149, R64, 0x1, R103 ;  /* 0x0000000140957824 */ /* 0x000fe400078e0267 */
[----:B------:R-:W-:Y:S02]  /*c610*/  HFMA2 R103, -RZ, RZ, 0, 0 ;  /* 0x00000000ff677431 */ /* 0x000fe400000001ff */
[----:B------:R-:W-:Y:S01]  /*c620*/  IMAD.X R101, RZ, RZ, RZ, P4 ;  /* 0x000000ffff657224 */ /* 0x000fe200020e06ff */
[----:B------:R-:W-:Y:S01]  /*c630*/  IADD3 R138, P1, PT, R91, R138, RZ ;  /* 0x0000008a5b8a7210 */ /* 0x000fe20007f3e0ff */
[----:B------:R-:W-:-:S04]  /*c640*/  IMAD.WIDE.U32 R106, R51, R5, R106 ;  /* 0x00000005336a7225 */ /* 0x000fc800078e006a */
[----:B------:R-:W-:Y:S01]  /*c650*/  IMAD.X R137, RZ, RZ, RZ, P2 ;  /* 0x000000ffff897224 */ /* 0x000fe200010e06ff */
[----:B------:R-:W-:Y:S01]  /*c660*/  IADD3 R106, P0, PT, R127, R106, RZ ;  /* 0x0000006a7f6a7210 */ /* 0x000fe20007f1e0ff */
[----:B------:R-:W-:-:S04]  /*c670*/  IMAD.WIDE.U32 R100, R143, R46, R100 ;  /* 0x0000002e8f647225 */ /* 0x000fc800078e0064 */
[----:B------:R-:W-:Y:S01]  /*c680*/  IMAD.IADD R91, R115, 0x1, R139 ;  /* 0x00000001735b7824 */ /* 0x000fe200078e028b */
[----:B------:R-:W-:Y:S01]  /*c690*/  IADD3 R144, P2, PT, R144, R100, RZ ;  /* 0x0000006490907210 */ /* 0x000fe20007f5e0ff */
[----:B------:R-:W-:Y:S01]  /*c6a0*/  IMAD.WIDE.U32 R118, R145, R49, R118 ;  /* 0x0000003191767225 */ /* 0x000fe200078e0076 */
[----:B------:R-:W-:-:S03]  /*c6b0*/  IADD3 R146, PT, PT, R61, R101, RZ ;  /* 0x000000653d927210 */ /* 0x000fc60007ffe0ff */
[----:B------:R-:W-:Y:S01]  /*c6c0*/  IMAD R127, R102, R66, RZ ;  /* 0x00000042667f7224 */ /* 0x000fe200078e02ff */
[----:B------:R-:W-:Y:S01]  /*c6d0*/  IADD3 R119, PT, PT, R50, R119, RZ ;  /* 0x0000007732777210 */ /* 0x000fe20007ffe0ff */
[----:B------:R-:W-:Y:S02]  /*c6e0*/  IMAD.IADD R107, R99, 0x1, R107 ;  /* 0x00000001636b7824 */ /* 0x000fe400078e026b */
[----:B------:R-:W-:-:S04]  /*c6f0*/  IMAD.WIDE.U32 R136, R54, R3, R136 ;  /* 0x0000000336887225 */ /* 0x000fc800078e0088 */
[----:B------:R-:W-:Y:S01]  /*c700*/  IMAD.X R139, RZ, RZ, RZ, P1 ;  /* 0x000000ffff8b7224 */ /* 0x000fe200008e06ff */
[----:B------:R-:W-:Y:S01]  /*c710*/  IADD3 R100, P1, PT, R107, R136, RZ ;  /* 0x000000886b647210 */ /* 0x000fe20007f3e0ff */
[----:B------:R-:W-:Y:S01]  /*c720*/  IMAD.HI.U32 R154, R127, R42, R102 ;  /* 0x0000002a7f9a7227 */ /* 0x000fe200078e0066 */
[----:B------:R-:W-:Y:S02]  /*c730*/  IADD3 R102, P3, PT, R147, R118, RZ ;  /* 0x0000007693667210 */ /* 0x000fe40007f7e0ff */
[----:B------:R-:W-:Y:S01]  /*c740*/  IADD3.X R101, PT, PT, RZ, RZ, RZ, P1, !PT ;  /* 0x000000ffff657210 */ /* 0x000fe20000ffe4ff */
[----:B------:R-:W-:Y:S02]  /*c750*/  IMAD.IADD R137, R131, 0x1, R137 ;  /* 0x0000000183897824 */ /* 0x000fe400078e0289 */
[----:B------:R-:W-:-:S04]  /*c760*/  IMAD.WIDE.U32 R138, R53, R0, R138 ;  /* 0x00000000358a7225 */ /* 0x000fc800078e008a */
[----:B------:R-:W-:Y:S02]  /*c770*/  IMAD.X R107, RZ, RZ, RZ, P0 ;  /* 0x000000ffff6b7224 */ /* 0x000fe400000e06ff */
[----:B------:R-:W-:Y:S01]  /*c780*/  IMAD.X R145, RZ, RZ, RZ, P2 ;  /* 0x000000ffff917224 */ /* 0x000fe200010e06ff */
[----:B------:R-:W-:Y:S01]  /*c790*/  IADD3 R138, P2, PT, R137, R138, RZ ;  /* 0x0000008a898a7210 */ /* 0x000fe20007f5e0ff */
[----:B------:R-:W-:Y:S02]  /*c7a0*/  IMAD.IADD R118, R79, 0x1, R139 ;  /* 0x000000014f767824 */ /* 0x000fe400078e028b */
[----:B------:R-:W-:Y:S02]  /*c7b0*/  IMAD.X R103, RZ, RZ, RZ, P3 ;  /* 0x000000ffff677224 */ /* 0x000fe400018e06ff */
[----:B------:R-:W-:Y:S01]  /*c7c0*/  IMAD.WIDE.U32 R106, R52, R6, R106 ;  /* 0x00000006346a7225 */ /* 0x000fe200078e006a */
[----:B------:R-:W-:-:S03]  /*c7d0*/  IADD3 R118, P0, PT, R118, R91, RZ ;  /* 0x0000005b76767210 */ /* 0x000fc60007f1e0ff */
        /* <DEDUP_REMOVED lines=10> */
[----:B------:R-:W-:Y:S02]  /*c880*/  IADD3.X R147, PT, PT, RZ, RZ, RZ, P2, !PT ;  /* 0x000000ffff937210 */ /* 0x000fe400017fe4ff */
[----:B------:R-:W-:Y:S01]  /*c890*/  IADD3 R102, P5, PT, R102, R91, RZ ;  /* 0x0000005b66667210 */ /* 0x000fe20007fbe0ff */
[----:B------:R-:W-:Y:S01]  /*c8a0*/  IMAD.WIDE.U32 R138, R54, R2, R138 ;  /* 0x00000002368a7225 */ /* 0x000fe200078e008a */
[----:B------:R-:W-:-:S03]  /*c8b0*/  IADD3 R100, P4, PT, R133, R100, RZ ;  /* 0x0000006485647210 */ /* 0x000fc60007f9e0ff */
[----:B------:R-:W-:Y:S01]  /*c8c0*/  IMAD.X R119, RZ, RZ, RZ, P0 ;  /* 0x000000ffff777224 */ /* 0x000fe200000e06ff */
[----:B------:R-:W-:Y:S01]  /*c8d0*/  IADD3 R139, PT, PT, R129, R139, RZ ;  /* 0x0000008b818b7210 */ /* 0x000fe20007ffe0ff */
[----:B------:R-:W-:Y:S02]  /*c8e0*/  IMAD.IADD R101, R104, 0x1, R101 ;  /* 0x0000000168657824 */ /* 0x000fe400078e0265 */
[----:B------:R-:W-:Y:S02]  /*c8f0*/  IMAD.X R107, RZ, RZ, RZ, P3 ;  /* 0x000000ffff6b7224 */ /* 0x000fe400018e06ff */
[----:B------:R-:W-:Y:S01]  /*c900*/  IMAD.WIDE.U32 R118, R72, R53, R118 ;  /* 0x0000003548767225 */ /* 0x000fe200078e0076 */
[----:B------:R-:W-:-:S03]  /*c910*/  IADD3 R136, P3, PT, R101, R138, RZ ;  /* 0x0000008a65887210 */ /* 0x000fc60007f7e0ff */
[----:B------:R-:W-:Y:S01]  /*c920*/  IMAD.WIDE.U32 R106, R141, R44, R106 ;  /* 0x0000002c8d6a7225 */ /* 0x000fe200078e006a */
[----:B------:R-:W-:-:S03]  /*c930*/  IADD3 R91, PT, PT, R115, R119, RZ ;  /* 0x00000077735b7210 */ /* 0x000fc60007ffe0ff */
[----:B------:R-:W-:Y:S02]  /*c940*/  IMAD.IADD R103, R65, 0x1, R154 ;  /* 0x0000000141677824 */ /* 0x000fe400078e029a */
[----:B------:R-:W-:Y:S01]  /*c950*/  IMAD.X R101, RZ, RZ, RZ, P4 ;  /* 0x000000ffff657224 */ /* 0x000fe200020e06ff */
[----:B------:R-:W-:Y:S01]  /*c960*/  IADD3 R118, P4, PT, R139, R118, RZ ;  /* 0x000000768b767210 */ /* 0x000fe20007f9e0ff */
[----:B------:R-:W-:Y:S01]  /*c970*/  IMAD.WIDE.U32 R146, R143, R47, R146 ;  /* 0x0000002f8f927225 */ /* 0x000fe200078e0092 */
[----:B------:R-:W-:-:S03]  /*c980*/  IADD3 R106, P0, PT, R103, R106, RZ ;  /* 0x0000006a676a7210 */ /* 0x000fc60007f1e0ff */
[----:B------:R-:W-:-:S04]  /*c990*/  IMAD.WIDE.U32 R100, R52, R5, R100 ;  /* 0x0000000534647225 */ /* 0x000fc800078e0064 */
[----:B------:R-:W-:Y:S01]  /*c9a0*/  IMAD.X R137, RZ, RZ, RZ, P3 ;  /* 0x000000ffff897224 */ /* 0x000fe200018e06ff */
[----:B------:R-:W-:Y:S01]  /*c9b0*/  IADD3 R101, PT, PT, R99, R101, RZ ;  /* 0x0000006563657210 */ /* 0x000fe20007ffe0ff */
[----:B------:R-:W-:Y:S02]  /*c9c0*/  IMAD.IADD R133, R63, 0x1, R107 ;  /* 0x000000013f857824 */ /* 0x000fe400078e026b */
[----:B------:R-:W-:Y:S01]  /*c9d0*/  IMAD.X R107, RZ, RZ, RZ, P1 ;  /* 0x000000ffff6b7224 */ /* 0x000fe200008e06ff */
[----:B------:R-:W-:Y:S01]  /*c9e0*/  IADD3 R144, P1, PT, R144, R146, RZ ;  /* 0x0000009290907210 */ /* 0x000fe20007f3e0ff */
[----:B------:R-:W-:Y:S02]  /*c9f0*/  IMAD.X R103, RZ, RZ, RZ, P5 ;  /* 0x000000ffff677224 */ /* 0x000fe400028e06ff */
        /* <DEDUP_REMOVED lines=8> */
[----:B------:R-:W-:-:S03]  /*ca80*/  IADD3.X R101, PT, PT, RZ, RZ, RZ, P4, !PT ;  /* 0x000000ffff657210 */ /* 0x000fc600027fe4ff */
[----:B------:R-:W-:Y:S01]  /*ca90*/  IMAD.IADD R147, R60, 0x1, R147 ;  /* 0x000000013c937824 */ /* 0x000fe200078e0293 */
[----:B------:R-:W-:Y:S01]  /*caa0*/  IADD3 R118, P6, PT, R137, R118, RZ ;  /* 0x0000007689767210 */ /* 0x000fe20007fde0ff */
[----:B------:R-:W-:Y:S02]  /*cab0*/  IMAD.X R145, RZ, RZ, RZ, P1 ;  /* 0x000000ffff917224 */ /* 0x000fe400008e06ff */
[----:B------:R-:W-:Y:S01]  /*cac0*/  IMAD.IADD R136, R50, 0x1, R103 ;  /* 0x0000000132887824 */ /* 0x000fe200078e0267 */
[----:B------:R-:W-:Y:S01]  /*cad0*/  IADD3 R102, P5, PT, R147, R102, RZ ;  /* 0x0000006693667210 */ /* 0x000fe20007fbe0ff */
[----:B------:R-:W-:Y:S02]  /*cae0*/  IMAD.IADD R138, R79, 0x1, R119 ;  /* 0x000000014f8a7824 */ /* 0x000fe400078e0277 */
[----:B------:R-:W-:Y:S01]  /*caf0*/  IMAD.WIDE.U32 R144, R135, R46, R144 ;  /* 0x0000002e87907225 */ /* 0x000fe200078e0090 */
[----:B------:R-:W-:Y:S02]  /*cb00*/  IADD3 R99, P1, PT, R136, R99, RZ ;  /* 0x0000006388637210 */ /* 0x000fe40007f3e0ff */
[----:B------:R-:W-:Y:S01]  /*cb10*/  IADD3 R136, P2, PT, R138, R91, RZ ;  /* 0x0000005b8a887210 */ /* 0x000fe20007f5e0ff */
[----:B------:R-:W-:Y:S01]  /*cb20*/  IMAD.WIDE.U32 R106, R127, R43, R106 ;  /* 0x0000002b7f6a7225 */ /* 0x000fe200078e006a */
[----:B------:R-:W-:-:S02]  /*cb30*/  IADD3 R138, P0, PT, R133, R144, RZ ;  /* 0x00000090858a7210 */ /* 0x000fc40007f1e0ff */
[----:B------:R-:W-:Y:S01]  /*cb40*/  IADD3.X R103, PT, PT, RZ, RZ, RZ, P5, !PT ;  /* 0x000000ffff677210 */ /* 0x000fe20002ffe4ff */
[----:B------:R-:W-:Y:S02]  /*cb50*/  IMAD.IADD R133, R64, 0x1, R107 ;  /* 0x0000000140857824 */ /* 0x000fe400078e026b */
[----:B------:R-:W-:Y:S02]  /*cb60*/  IMAD R91, R106, R66, RZ ;  /* 0x000000426a5b7224 */ /* 0x000fe400078e02ff */
[----:B------:R-:W-:Y:S02]  /*cb70*/  IMAD.MOV.U32 R107, RZ, RZ, RZ ;  /* 0x000000ffff6b7224 */ /* 0x000fe400078e00ff */
[----:B------:R-:W-:Y:S02]  /*cb80*/  IMAD.X R119, RZ, RZ, RZ, P6 ;  /* 0x000000ffff777224 */ /* 0x000fe400030e06ff */
[----:B------:R-:W-:-:S04]  /*cb90*/  IMAD.WIDE.U32 R100, R52, R4, R100 ;  /* 0x0000000434647225 */ /* 0x000fc800078e0064 */
[----:B------:R-:W-:Y:S01]  /*cba0*/  IMAD.WIDE.U32 R102, R143, R48, R102 ;  /* 0x000000308f667225 */ /* 0x000fe200078e0066 */
[----:B------:R-:W-:-:S03]  /*cbb0*/  IADD3 R139, PT, PT, R104, R101, RZ ;  /* 0x00000065688b7210 */ /* 0x000fc60007ffe0ff */
[----:B------:R-:W-:-:S04]  /*cbc0*/  IMAD.HI.U32 R142, R91, R42, R106 ;  /* 0x0000002a5b8e7227 */ /* 0x000fc800078e006a */
[----:B------:R-:W-:Y:S02]  /*cbd0*/  IMAD.X R107, RZ, RZ, RZ, P3 ;  /* 0x000000ffff6b7224 */ /* 0x000fe400018e06ff */
[----:B------:R-:W-:Y:S02]  /*cbe0*/  IMAD.IADD R145, R61, 0x1, R145 ;  /* 0x000000013d917824 */ /* 0x000fe400078e0291 */
[----:B------:R-:W-:Y:S01]  /*cbf0*/  IMAD.WIDE.U32 R118, R51, R2, R118 ;  /* 0x0000000233767225 */ /* 0x000fe200078e0076 */
[----:B------:R-:W-:Y:S02]  /*cc00*/  IADD3 R101, P3, PT, R107, R100, RZ ;  /* 0x000000646b657210 */ /* 0x000fe40007f7e0ff */
[----:B------:R-:W-:Y:S01]  /*cc10*/  IADD3 R100, P4, PT, R145, R102, RZ ;  /* 0x0000006691647210 */ /* 0x000fe20007f9e0ff */
[----:B------:R-:W-:Y:S01]  /*cc20*/  IMAD.IADD R106, R59, 0x1, R103 ;  /* 0x000000013b6a7824 */ /* 0x000fe200078e0267 */
[----:B------:R-:W-:Y:S01]  /*cc30*/  IADD3 R119, PT, PT, R129, R119, RZ ;  /* 0x0000007781777210 */ /* 0x000fe20007ffe0ff */
[----:B------:R-:W-:Y:S01]  /*cc40*/  IMAD.X R137, RZ, RZ, RZ, P2 ;  /* 0x000000ffff897224 */ /* 0x000fe200010e06ff */
[----:B------:R-:W-:Y:S01]  /*cc50*/  IADD3 R102, P2, PT, R139, R118, RZ ;  /* 0x000000768b667210 */ /* 0x000fe20007f5e0ff */
[----:B------:R-:W-:Y:S01]  /*cc60*/  IMAD.X R104, RZ, RZ, RZ, P1 ;  /* 0x000000ffff687224 */ /* 0x000fe200008e06ff */
[----:B------:R-:W-:Y:S01]  /*cc70*/  IADD3 R106, P1, PT, R106, R99, RZ ;  /* 0x000000636a6a7210 */ /* 0x000fe20007f3e0ff */
[----:B------:R-:W-:-:S02]  /*cc80*/  IMAD.X R139, RZ, RZ, RZ, P0 ;  /* 0x000000ffff8b7224 */ /* 0x000fc400000e06ff */
[----:B------:R-:W-:Y:S01]  /*cc90*/  IMAD.WIDE.U32 R136, R72, R54, R136 ;  /* 0x0000003648887225 */ /* 0x000fe200078e0088 */
[----:B------:R-:W-:-:S03]  /*cca0*/  IADD3 R104, P0, PT, R104, R101, RZ ;  /* 0x0000006568687210 */ /* 0x000fc60007f1e0ff */
[----:B------:R-:W-:Y:S01]  /*ccb0*/  IMAD.WIDE.U32 R138, R141, R45, R138 ;  /* 0x0000002d8d8a7225 */ /* 0x000fe200078e008a */
[----:B------:R-:W-:Y:S02]  /*ccc0*/  IADD3 R118, P5, PT, R119, R136, RZ ;  /* 0x0000008877767210 */ /* 0x000fe40007fbe0ff */
[----:B------:R-:W-:Y:S01]  /*ccd0*/  IADD3 R99, PT, PT, R115, R137, RZ ;  /* 0x0000008973637210 */ /* 0x000fe20007ffe0ff */
[----:B------:R-:W-:Y:S01]  /*cce0*/  IMAD.X R107, RZ, RZ, RZ, P1 ;  /* 0x000000ffff6b7224 */ /* 0x000fe200008e06ff */
[----:B------:R-:W-:Y:S01]  /*ccf0*/  IADD3 R136, P1, PT, R133, R138, RZ ;  /* 0x0000008a85887210 */ /* 0x000fe20007f3e0ff */
[----:B------:R-:W-:Y:S01]  /*cd00*/  IMAD.X R101, RZ, RZ, RZ, P4 ;  /* 0x000000ffff657224 */ /* 0x000fe200020e06ff */
[----:B------:R-:W-:Y:S01]  /*cd10*/  IADD3 R139, PT, PT, R62, R139, RZ ;  /* 0x0000008b3e8b7210 */ /* 0x000fe20007ffe0ff */
[----:B------:R-:W-:Y:S01]  /*cd20*/  IMAD.X R103, RZ, RZ, RZ, P2 ;  /* 0x000000ffff677224 */ /* 0x000fe200010e06ff */
[----:B------:R-:W-:Y:S01]  /*cd30*/  IADD3.X R119, PT, PT, RZ, RZ, RZ, P5, !PT ;  /* 0x000000ffff777210 */ /* 0x000fe20002ffe4ff */
[----:B------:R-:W-:-:S04]  /*cd40*/  IMAD.WIDE.U32 R106, R143, R49, R106 ;  /* 0x000000318f6a7225 */ /* 0x000fc800078e006a */
[----:B------:R-:W-:Y:S01]  /*cd50*/  IMAD.WIDE.U32 R100, R135, R47, R100 ;  /* 0x0000002f87647225 */ /* 0x000fe200078e0064 */
[----:B------:R-:W-:-:S03]  /*cd60*/  IADD3 R107, PT, PT, R50, R107, RZ ;  /* 0x0000006b326b7210 */ /* 0x000fc60007ffe0ff */
[----:B------:R-:W-:Y:S01]  /*cd70*/  IMAD.WIDE.U32 R102, R52, R3, R102 ;  /* 0x0000000334667225 */ /* 0x000fe200078e0066 */
[----:B------:R-:W-:-:S03]  /*cd80*/  IADD3 R104, P4, PT, R107, R104, RZ ;  /* 0x000000686b687210 */ /* 0x000fc60007f9e0ff */
[----:B------:R-:W-:Y:S01]  /*cd90*/  IMAD.X R133, RZ, RZ, RZ, P3 ;  /* 0x000000ffff857224 */ /* 0x000fe200018e06ff */
[----:B------:R-:W-:Y:S01]  /*cda0*/  IADD3 R100, P3, PT, R139, R100, RZ ;  /* 0x000000648b647210 */ /* 0x000fe20007f7e0ff */
[----:B------:R-:W-:Y:S02]  /*cdb0*/  IMAD.IADD R101, R60, 0x1, R101 ;  /* 0x000000013c657824 */ /* 0x000fe400078e0265 */
[----:B------:R-:W-:Y:S02]  /*cdc0*/  IMAD.X R137, RZ, RZ, RZ, P1 ;  /* 0x000000ffff897224 */ /* 0x000fe400008e06ff */
[----:B------:R-:W-:Y:S01]  /*cdd0*/  IMAD.IADD R131, R131, 0x1, R103 ;  /* 0x0000000183837824 */ /* 0x000fe200078e0267 */
[----:B------:R-:W-:Y:S01]  /*cde0*/  IADD3 R103, P2, PT, R133, R102, RZ ;  /* 0x0000006685677210 */ /* 0x000fe20007f5e0ff */
[----:B------:R-:W-:Y:S01]  /*cdf0*/  IMAD.WIDE.U32 R118, R51, R0, R118 ;  /* 0x0000000033767225 */ /* 0x000fe200078e0076 */
[----:B------:R-:W-:-:S03]  /*ce00*/  IADD3 R102, P6, PT, R101, R106, RZ ;  /* 0x0000006a65667210 */ /* 0x000fc60007fde0ff */
[----:B------:R-:W-:Y:S01]  /*ce10*/  IMAD.X R138, RZ, RZ, RZ, P0 ;  /* 0x000000ffff8a7224 */ /* 0x000fe200000e06ff */
[----:B------:R-:W-:Y:S01]  /*ce20*/  IADD3 R106, P5, PT, R131, R118, RZ ;  /* 0x00000076836a7210 */ /* 0x000fe20007fbe0ff */
[----:B------:R-:W-:Y:S01]  /*ce30*/  IMAD.WIDE.U32 R136, R127, R44, R136 ;  /* 0x0000002c7f887225 */ /* 0x000fe200078e0088 */
[----:B------:R-:W-:Y:S02]  /*ce40*/  IADD3 R118, PT, PT, R79, R119, RZ ;  /* 0x000000774f767210 */ /* 0x000fe40007ffe0ff */
[----:B------:R-:W-:Y:S01]  /*ce50*/  IADD3 R138, P1, PT, R138, R103, RZ ;  /* 0x000000678a8a7210 */ /* 0x000fe20007f3e0ff */
[----:B------:R-:W-:Y:S01]  /*ce60*/  IMAD.IADD R107, R65, 0x1, R142 ;  /* 0x00000001416b7824 */ /* 0x000fe200078e028e */
[----:B------:R-:W-:Y:S01]  /*ce70*/  IADD3.X R103, PT, PT, RZ, RZ, RZ, P6, !PT ;  /* 0x000000ffff677210 */ /* 0x000fe200037fe4ff */
[----:B------:R-:W-:Y:S01]  /*ce80*/  IMAD.X R101, RZ, RZ, RZ, P3 ;  /* 0x000000ffff657224 */ /* 0x000fe200018e06ff */
[----:B------:R-:W-:Y:S01]  /*ce90*/  IADD3 R118, P0, PT, R118, R99, RZ ;  /* 0x0000006376767210 */ /* 0x000fe20007f1e0ff */
[----:B------:R-:W-:Y:S01]  /*cea0*/  IMAD.IADD R137, R63, 0x1, R137 ;  /* 0x000000013f897824 */ /* 0x000fe200078e0289 */
[----:B------:R-:W-:Y:S01]  /*ceb0*/  IADD3 R136, P3, PT, R107, R136, RZ ;  /* 0x000000886b887210 */ /* 0x000fe20007f7e0ff */
[----:B------:R-:W-:Y:S01]  /*cec0*/  IMAD.WIDE.U32 R100, R141, R46, R100 ;  /* 0x0000002e8d647225 */ /* 0x000fe200078e0064 */
[----:B------:R-:W-:-:S03]  /*ced0*/  IADD3.X R107, PT, PT, RZ, RZ, RZ, P5, !PT ;  /* 0x000000ffff6b7210 */ /* 0x000fc60002ffe4ff */
[----:B------:R-:W-:Y:S01]  /*cee0*/  IMAD.WIDE.U32 R102, R135, R48, R102 ;  /* 0x0000003087667225 */ /* 0x000fe200078e0066 */
[----:B------:R-:W-:-:S03]  /*cef0*/  IADD3 R100, P5, PT, R137, R100, RZ ;  /* 0x0000006489647210 */ /* 0x000fc60007fbe0ff */
[----:B------:R-:W-:Y:S01]  /*cf00*/  IMAD.IADD R101, R61, 0x1, R101 ;  /* 0x000000013d657824 */ /* 0x000fe200078e0265 */
[----:B------:R-:W-:Y:S01]  /*cf10*/  IADD3 R103, PT, PT, R59, R103, RZ ;  /* 0x000000673b677210 */ /* 0x000fe20007ffe0ff */
[----:B------:R-:W-:Y:S02]  /*cf20*/  IMAD.X R99, RZ, RZ, RZ, P4 ;  /* 0x000000ffff637224 */ /* 0x000fe400020e06ff */
[----:B------:R-:W-:Y:S01]  /*cf30*/  IMAD.X R119, RZ, RZ, RZ, P2 ;  /* 0x000000ffff777224 */ /* 0x000fe200010e06ff */
[----:B------:R-:W-:Y:S01]  /*cf40*/  IADD3 R102, P2, PT, R101, R102, RZ ;  /* 0x0000006665667210 */ /* 0x000fe20007f5e0ff */
[----:B------:R-:W-:Y:S01]  /*cf50*/  IMAD.WIDE.U32 R106, R52, R2, R106 ;  /* 0x00000002346a7225 */ /* 0x000fe200078e006a */
[----:B------:R-:W-:-:S03]  /*cf60*/  IADD3 R99, P4, PT, R99, R138, RZ ;  /* 0x0000008a63637210 */ /* 0x000fc60007f9e0ff */
[----:B------:R-:W-:Y:S01]  /*cf70*/  IMAD.X R137, RZ, RZ, RZ, P3 ;  /* 0x000000ffff897224 */ /* 0x000fe200018e06ff */
[----:B------:R-:W-:Y:S01]  /*cf80*/  IADD3 R129, PT, PT, R129, R107, RZ ;  /* 0x0000006b81817210 */ /* 0x000fe20007ffe0ff */
[----:B------:R-:W-:Y:S02]  /*cf90*/  IMAD.X R101, RZ, RZ, RZ, P5 ;  /* 0x000000ffff657224 */ /* 0x000fe400028e06ff */
[----:B------:R-:W-:Y:S01]  /*cfa0*/  IMAD.X R131, RZ, RZ, RZ, P1 ;  /* 0x000000ffff837224 */ /* 0x000fe200008e06ff */
[----:B------:R-:W-:Y:S01]  /*cfb0*/  IADD3 R138, P1, PT, R119, R106, RZ ;  /* 0x0000006a778a7210 */ /* 0x000fe20007f3e0ff */
[----:B------:R-:W-:Y:S01]  /*cfc0*/  IMAD.WIDE.U32 R136, R91, R43, R136 ;  /* 0x0000002b5b887225 */ /* 0x000fe200078e0088 */
[----:B------:R-:W-:Y:S02]  /*cfd0*/  IADD3 R106, P3, PT, R103, R104, RZ ;  /* 0x00000068676a7210 */ /* 0x000fe40007f7e0ff */
[----:B------:R-:W-:Y:S01]  /*cfe0*/  IADD3 R131, P5, PT, R131, R138, RZ ;  /* 0x0000008a83837210 */ /* 0x000fe20007fbe0ff */
[----:B------:R-:W-:Y:S01]  /*cff0*/  IMAD.X R103, RZ, RZ, RZ, P2 ;  /* 0x000000ffff677224 */ /* 0x000fe200010e06ff */
[----:B------:R-:W-:Y:S01]  /*d000*/  IADD3.X R104, PT, PT, RZ, RZ, RZ, P4, !PT ;  /* 0x000000ffff687210 */ /* 0x000fe200027fe4ff */
[----:B------:R-:W-:-:S03]  /*d010*/  IMAD.WIDE.U32 R100, R127, R45, R100 ;  /* 0x0000002d7f647225 */ /* 0x000fc600078e0064 */
[----:B------:R-:W-:Y:S01]  /*d020*/  IADD3 R104, P4, PT, R104, R131, RZ ;  /* 0x0000008368687210 */ /* 0x000fe20007f9e0ff */
[----:B------:R-:W-:Y:S01]  /*d030*/  IMAD.IADD R119, R64, 0x1, R137 ;  /* 0x0000000140777824 */ /* 0x000fe200078e0289 */
[----:B------:R-:W-:Y:S01]  /*d040*/  IADD3 R101, PT, PT, R62, R101, RZ ;  /* 0x000000653e657210 */ /* 0x000fe20007ffe0ff */
[----:B------:R-:W-:Y:S02]  /*d050*/  IMAD.X R107, RZ, RZ, RZ, P3 ;  /* 0x000000ffff6b7224 */ /* 0x000fe400018e06ff */
[----:B------:R-:W-:Y:S01]  /*d060*/  IMAD.WIDE.U32 R102, R141, R47, R102 ;  /* 0x0000002f8d667225 */ /* 0x000fe200078e0066 */
[----:B------:R-:W-:-:S03]  /*d070*/  IADD3 R100, P3, PT, R119, R100, RZ ;  /* 0x0000006477647210 */ /* 0x000fc60007f7e0ff */
[----:B------:R-:W-:Y:S01]  /*d080*/  IMAD.WIDE.U32 R106, R135, R49, R106 ;  /* 0x00000031876a7225 */ /* 0x000fe200078e006a */
[----:B------:R-:W-:Y:S02]  /*d090*/  IADD3 R102, P2, PT, R101, R102, RZ ;  /* 0x0000006665667210 */ /* 0x000fe40007f5e0ff */
[----:B------:R-:W-:Y:S01]  /*d0a0*/  IADD3.X R101, PT, PT, RZ, RZ, RZ, P3, !PT ;  /* 0x000000ffff657210 */ /* 0x000fe20001ffe4ff */
[----:B------:R-:W-:Y:S02]  /*d0b0*/  IMAD.IADD R103, R60, 0x1, R103 ;  /* 0x000000013c677824 */ /* 0x000fe400078e0267 */
[----:B------:R-:W-:Y:S02]  /*d0c0*/  IMAD R143, R136, R66, RZ ;  /* 0x00000042888f7224 */ /* 0x000fe400078e02ff */
[----:B------:R-:W-:Y:S01]  /*d0d0*/  IMAD.MOV.U32 R137, RZ, RZ, RZ ;  /* 0x000000ffff897224 */ /* 0x000fe200078e00ff */
[----:B------:R-:W-:Y:S01]  /*d0e0*/  IADD3 R106, P3, PT, R103, R106, RZ ;  /* 0x0000006a676a7210 */ /* 0x000fe20007f7e0ff */
[----:B------:R-:W-:-:S02]  /*d0f0*/  IMAD.IADD R138, R50, 0x1, R107 ;  /* 0x00000001328a7824 */ /* 0x000fc400078e026b */
[----:B------:R-:W-:-:S04]  /*d100*/  IMAD.HI.U32 R136, R143, R42, R136 ;  /* 0x0000002a8f887227 */ /* 0x000fc800078e0088 */
[----:B------:R-:W-:Y:S01]  /*d110*/  IMAD.X R103, RZ, RZ, RZ, P2 ;  /* 0x000000ffff677224 */ /* 0x000fe200010e06ff */
[----:B------:R-:W-:Y:S01]  /*d120*/  IADD3 R137, P2, PT, R138, R99, RZ ;  /* 0x000000638a897210 */ /* 0x000fe20007f5e0ff */
[----:B------:R-:W-:Y:S01]  /*d130*/  IMAD.WIDE.U32 R100, R91, R44, R100 ;  /* 0x0000002c5b647225 */ /* 0x000fe200078e0064 */
[----:B------:R-:W-:-:S03]  /*d140*/  IADD3 R99, PT, PT, R65, R136, RZ ;  /* 0x0000008841637210 */ /* 0x000fc60007ffe0ff */
[----:B------:R-:W-:Y:S01]  /*d150*/  IMAD.X R107, RZ, RZ, RZ, P3 ;  /* 0x000000ffff6b7224 */ /* 0x000fe200018e06ff */
[----:B------:R-:W-:Y:S01]  /*d160*/  IADD3 R100, P6, PT, R99, R100, RZ ;  /* 0x0000006463647210 */ /* 0x000fe20007fde0ff */
[----:B------:R-:W-:Y:S01]  /*d170*/  IMAD.WIDE.U32 R102, R127, R46, R102 ;  /* 0x0000002e7f667225 */ /* 0x000fe200078e0066 */
[----:B------:R-:W-:-:S03]  /*d180*/  IADD3.X R99, PT, PT, RZ, RZ, RZ, P2, !PT ;  /* 0x000000ffff637210 */ /* 0x000fc600017fe4ff */
        /* <DEDUP_REMOVED lines=24> */
[----:B------:R-:W-:Y:S01]  /*d310*/  IADD3.X R145, PT, PT, RZ, RZ, RZ, P2, !PT ;  /* 0x000000ffff917210 */ /* 0x000fe200017fe4ff */
[----:B------:R-:W-:Y:S01]  /*d320*/  IMAD.X R139, RZ, RZ, RZ, P0 ;  /* 0x000000ffff8b7224 */ /* 0x000fe200000e06ff */
[----:B------:R-:W-:Y:S01]  /*d330*/  IADD3 R104, PT, PT, R50, R137, RZ ;  /* 0x0000008932687210 */ /* 0x000fe20007ffe0ff */
[----:B------:R-:W-:Y:S01]  /*d340*/  IMAD.X R101, RZ, RZ, RZ, P1 ;  /* 0x000000ffff657224 */ /* 0x000fe200008e06ff */
[----:B------:R-:W-:Y:S01]  /*d350*/  IADD3 R136, P0, PT, R103, R136, RZ ;  /* 0x0000008867887210 */ /* 0x000fe20007f1e0ff */
[----:B------:R-:W-:Y:S01]  /*d360*/  IMAD.X R103, RZ, RZ, RZ, P6 ;  /* 0x000000ffff677224 */ /* 0x000fe200030e06ff */
[----:B------:R-:W-:Y:S01]  /*d370*/  IADD3 R99, P2, PT, R104, R99, RZ ;  /* 0x0000006368637210 */ /* 0x000fe20007f5e0ff */
[----:B------:R-:W-:Y:S01]  /*d380*/  IMAD.WIDE.U32 R138, R52, R0, R138 ;  /* 0x00000000348a7225 */ /* 0x000fe200078e008a */
[----:B------:R-:W-:-:S03]  /*d390*/  IADD3.X R104, PT, PT, RZ, RZ, RZ, P4, !PT ;  /* 0x000000ffff687210 */ /* 0x000fc600027fe4ff */
[----:B------:R-:W-:Y:S01]  /*d3a0*/  IMAD.WIDE.U32 R106, R143, R44, R102 ;  /* 0x0000002c8f6a7225 */ /* 0x000fe200078e0066 */
[----:B------:R-:W-:-:S03]  /*d3b0*/  IADD3 R118, P1, PT, R101, R138, RZ ;  /* 0x0000008a65767210 */ /* 0x000fc60007f3e0ff */
[----:B------:R-:W-:Y:S01]  /*d3c0*/  IMAD.X R137, RZ, RZ, RZ, P0 ;  /* 0x000000ffff897224 */ /* 0x000fe200000e06ff */
[----:B------:R-:W-:Y:S01]  /*d3d0*/  IADD3 R103, PT, PT, R63, R107, RZ ;  /* 0x0000006b3f677210 */ /* 0x000fe20007ffe0ff */
[----:B------:R-:W-:Y:S01]  /*d3e0*/  IMAD.WIDE.U32 R144, R91, R46, R144 ;  /* 0x0000002e5b907225 */ /* 0x000fe200078e0090 */
[----:B------:R-:W-:-:S03]  /*d3f0*/  MOV R158, R106 ;  /* 0x0000006a009e7202 */ /* 0x000fc60000000f00 */
[----:B------:R-:W-:Y:S01]  /*d400*/  IMAD.X R129, RZ, RZ, RZ, P5 ;  /* 0x000000ffff817224 */ /* 0x000fe200028e06ff */
[----:B------:R-:W-:Y:S01]  /*d410*/  IADD3 R102, P5, PT, R103, R144, RZ ;  /* 0x0000009067667210 */ /* 0x000fe20007fbe0ff */
[----:B------:R-:W-:Y:S01]  /*d420*/  IMAD.WIDE.U32 R136, R127, R48, R136 ;  /* 0x000000307f887225 */ /* 0x000fe200078e0088 */
[----:B------:R-:W-:Y:S02]  /*d430*/  IADD3 R144, PT, PT, R115, R119, RZ ;  /* 0x0000007773907210 */ /* 0x000fe40007ffe0ff */
[----:B------:R-:W-:Y:S01]  /*d440*/  IADD3 R129, P0, PT, R129, R118, RZ ;  /* 0x0000007681817210 */ /* 0x000fe20007f1e0ff */
[----:B------:R-:W-:Y:S02]  /*d450*/  IMAD.IADD R101, R61, 0x1, R145 ;  /* 0x000000013d657824 */ /* 0x000fe400078e0291 */
[----:B------:R-:W-:Y:S02]  /*d460*/  IMAD.IADD R118, R59, 0x1, R137 ;  /* 0x000000013b767824 */ /* 0x000fe400078e0289 */
[----:B------:R-:W-:Y:S01]  /*d470*/  IMAD.X R103, RZ, RZ, RZ, P5 ;  /* 0x000000ffff677224 */ /* 0x000fe200028e06ff */
[----:B------:R-:W-:Y:S01]  /*d480*/  IADD3 R136, P6, PT, R101, R136, RZ ;  /* 0x0000008865887210 */ /* 0x000fe20007fde0ff */
        /* <DEDUP_REMOVED lines=9> */
[----:B------:R-:W-:-:S03]  /*d520*/  IADD3 R138, P6, PT, R99, R136, RZ ;  /* 0x00000088638a7210 */ /* 0x000fc60007fde0ff */
[----:B------:R-:W-:Y:S01]  /*d530*/  IMAD.IADD R137, R60, 0x1, R137 ;  /* 0x000000013c897824 */ /* 0x000fe200078e0289 */
[----:B------:R-:W-:Y:S01]  /*d540*/  IADD3 R119, PT, PT, R50, R119, RZ ;  /* 0x0000007732777210 */ /* 0x000fe20007ffe0ff */
[----:B------:R-:W-:Y:S01]  /*d550*/  IMAD.IADD R139, R79, 0x1, R139 ;  /* 0x000000014f8b7824 */ /* 0x000fe200078e028b */
[----:B------:R-:W-:Y:S01]  /*d560*/  IADD3 R79, P3, PT, R101, R104, RZ ;  /* 0x00000068654f7210 */ /* 0x000fe20007f7e0ff */
[----:B------:R-:W-:Y:S01]  /*d570*/  IMAD.X R99, RZ, RZ, RZ, P1 ;  /* 0x000000ffff637224 */ /* 0x000fe200008e06ff */
[----:B------:R-:W-:Y:S01]  /*d580*/  IADD3 R136, P4, PT, R137, R118, RZ ;  /* 0x0000007689887210 */ /* 0x000fe20007f9e0ff */
[----:B------:R-:W-:Y:S01]  /*d590*/  IMAD.MOV.U32 R101, RZ, RZ, R100 ;  /* 0x000000ffff657224 */ /* 0x000fe200078e0064 */
[----:B------:R-:W-:Y:S01]  /*d5a0*/  IADD3.X R104, PT, PT, RZ, RZ, RZ, P2, !PT ;  /* 0x000000ffff687210 */ /* 0x000fe200017fe4ff */
[----:B------:R-:W-:Y:S01]  /*d5b0*/  IMAD.MOV.U32 R133, RZ, RZ, R102 ;  /* 0x000000ffff857224 */ /* 0x000fe200078e0066 */
[----:B------:R-:W-:Y:S01]  /*d5c0*/  IADD3 R144, P2, PT, R139, R144, RZ ;  /* 0x000000908b907210 */ /* 0x000fe20007f5e0ff */
[----:B------:R-:W-:-:S02]  /*d5d0*/  IMAD.X R139, RZ, RZ, RZ, P6 ;  /* 0x000000ffff8b7224 */ /* 0x000fc400030e06ff */
        /* <DEDUP_REMOVED lines=15> */
[----:B------:R-:W-:Y:S02]  /*d6d0*/  IADD3.X R137, PT, PT, RZ, RZ, RZ, P6, !PT ;  /* 0x000000ffff897210 */ /* 0x000fe400037fe4ff */
[----:B------:R-:W-:Y:S01]  /*d6e0*/  IADD3 R79, P5, PT, R79, R142, RZ ;  /* 0x0000008e4f4f7210 */ /* 0x000fe20007fbe0ff */
[----:B------:R-:W-:Y:S01]  /*d6f0*/  IMAD.X R119, RZ, RZ, RZ, P1 ;  /* 0x000000ffff777224 */ /* 0x000fe200008e06ff */
[----:B------:R-:W-:Y:S01]  /*d700*/  IADD3 R115, PT, PT, R115, R145, RZ ;  /* 0x0000009173737210 */ /* 0x000fe20007ffe0ff */
[----:B------:R-:W-:Y:S01]  /*d710*/  IMAD.WIDE.U32 R136, R143, R47, R136 ;  /* 0x0000002f8f887225 */ /* 0x000fe200078e0088 */
[----:B------:R-:W-:-:S02]  /*d720*/  IADD3 R104, P1, PT, R104, R79, RZ ;  /* 0x0000004f68687210 */ /* 0x000fc40007f3e0ff */
[----:B------:R-:W-:Y:S01]  /*d730*/  IADD3.X R79, PT, PT, RZ, RZ, RZ, P3, !PT ;  /* 0x000000ffff4f7210 */ /* 0x000fe20001ffe4ff */
[----:B------:R-:W-:Y:S01]  /*d740*/  IMAD.WIDE.U32 R146, R91, R49, R118 ;  /* 0x000000315b927225 */ /* 0x000fe200078e0076 */
[----:B------:R-:W-:Y:S02]  /*d750*/  MOV R131, R136 ;  /* 0x0000008800837202 */ /* 0x000fe40000000f00 */
[----:B------:R-:W-:Y:S01]  /*d760*/  IADD3 R79, P3, PT, R79, R104, RZ ;  /* 0x000000684f4f7210 */ /* 0x000fe20007f7e0ff */
[----:B------:R-:W-:Y:S02]  /*d770*/  IMAD.IADD R119, R60, 0x1, R137 ;  /* 0x000000013c777824 */ /* 0x000fe400078e0289 */
[----:B------:R-:W-:Y:S02]  /*d780*/  IMAD.X R104, RZ, RZ, RZ, P4 ;  /* 0x000000ffff687224 */ /* 0x000fe400020e06ff */
[----:B------:R-:W-:Y:S01]  /*d790*/  IMAD.X R91, RZ, RZ, RZ, P1 ;  /* 0x000000ffff5b7224 */ /* 0x000fe200008e06ff */
[----:B------:R-:W-:Y:S01]  /*d7a0*/  IADD3 R118, P6, PT, R119, R146, RZ ;  /* 0x0000009277767210 */ /* 0x000fe20007fde0ff */
[----:B------:R-:W-:Y:S01]  /*d7b0*/  IMAD.IADD R146, R50, 0x1, R147 ;  /* 0x0000000132927824 */ /* 0x000fe200078e0293 */
[----:B------:R-:W-:-:S02]  /*d7c0*/  IADD3 R104, P4, PT, R104, R79, RZ ;  /* 0x0000004f68687210 */ /* 0x000fc40007f9e0ff */
[----:B------:R-:W-:Y:S01]  /*d7d0*/  IADD3.X R79, PT, PT, RZ, RZ, RZ, P2, !PT ;  /* 0x000000ffff4f7210 */ /* 0x000fe200017fe4ff */
[----:B------:R-:W-:-:S03]  /*d7e0*/  IMAD.X R119, RZ, RZ, RZ, P6 ;  /* 0x000000ffff777224 */ /* 0x000fc600030e06ff */
[----:B------:R-:W-:Y:S01]  /*d7f0*/  IADD3 R79, P6, PT, R79, R104, RZ ;  /* 0x000000684f4f7210 */ /* 0x000fe20007fde0ff */
[----:B------:R-:W-:-:S03]  /*d800*/  IMAD.WIDE.U32 R118, R143, R48, R118 ;  /* 0x000000308f767225 */ /* 0x000fc600078e0076 */
[----:B------:R-:W-:Y:S01]  /*d810*/  IADD3 R145, P2, PT, R146, R79, RZ ;  /* 0x0000004f92917210 */ /* 0x000fe20007f5e0ff */
[----:B------:R-:W-:Y:S01]  /*d820*/  IMAD.X R104, RZ, RZ, RZ, P0 ;  /* 0x000000ffff687224 */ /* 0x000fe200000e06ff */
[----:B------:R-:W-:Y:S01]  /*d830*/  IADD3 R144, PT, PT, R59, R119, RZ ;  /* 0x000000773b907210 */ /* 0x000fe20007ffe0ff */
[----:B------:R-:W-:Y:S02]  /*d840*/  IMAD.X R79, RZ, RZ, RZ, P5 ;  /* 0x000000ffff4f7224 */ /* 0x000fe400028e06ff */
[----:B------:R-:W-:Y:S01]  /*d850*/  IMAD.MOV.U32 R154, RZ, RZ, R118 ;  /* 0x000000ffff9a7224 */ /* 0x000fe200078e0076 */
[----:B------:R-:W-:Y:S02]  /*d860*/  IADD3 R144, P0, PT, R144, R145, RZ ;  /* 0x0000009190907210 */ /* 0x000fe40007f1e0ff */
[----:B------:R-:W-:Y:S01]  /*d870*/  IADD3 R79, PT, PT, R79, R115, R104 ;  /* 0x000000734f4f7210 */ /* 0x000fe20007ffe068 */
[----:B------:R-:W-:Y:S01]  /*d880*/  IMAD.X R104, RZ, RZ, RZ, P3 ;  /* 0x000000ffff687224 */ /* 0x000fe200018e06ff */
[----:B------:R-:W-:-:S04]  /*d890*/  IADD3.X R145, PT, PT, RZ, RZ, RZ, P0, !PT ;  /* 0x000000ffff917210 */ /* 0x000fc800007fe4ff */
[----:B------:R-:W-:Y:S01]  /*d8a0*/  IADD3 R79, PT, PT, R104, R79, R91 ;  /* 0x0000004f684f7210 */ /* 0x000fe20007ffe05b */
[----:B------:R-:W-:Y:S02]  /*d8b0*/  IMAD.X R91, RZ, RZ, RZ, P4 ;  /* 0x000000ffff5b7224 */ /* 0x000fe400020e06ff */
[----:B------:R-:W-:Y:S02]  /*d8c0*/  IMAD.X R104, RZ, RZ, RZ, P6 ;  /* 0x000000ffff687224 */ /* 0x000fe400030e06ff */
[----:B------:R-:W-:-:S03]  /*d8d0*/  IMAD.WIDE.U32 R142, R143, R49, R144 ;  /* 0x000000318f8e7225 */ /* 0x000fc600078e0090 */
[----:B------:R-:W-:Y:S01]  /*d8e0*/  IADD3 R79, PT, PT, R104, R79, R91 ;  /* 0x0000004f684f7210 */ /* 0x000fe20007ffe05b */
[----:B------:R-:W-:Y:S01]  /*d8f0*/  IMAD.IADD R104, R50, 0x1, R143 ;  /* 0x0000000132687824 */ /* 0x000fe200078e028f */
[----:B------:R-:W-:Y:S01]  /*d900*/  IADD3.X R91, PT, PT, RZ, RZ, RZ, P2, !PT ;  /* 0x000000ffff5b7210 */ /* 0x000fe200017fe4ff */
        /* <DEDUP_REMOVED lines=29> */
.L_x_85:
[----:B------:R-:W-:Y:S01]  /*dae0*/  IADD3 R101, P0, PT, R101, -R42, RZ ;  /* 0x8000002a65657210 */ /* 0x000fe20007f1e0ff */
[----:B------:R-:W-:-:S03]  /*daf0*/  IMAD.MOV.U32 R91, RZ, RZ, -0x1 ;  /* 0xffffffffff5b7424 */ /* 0x000fc600078e00ff */
[----:B------:R-:W-:-:S04]  /*db00*/  IADD3.X R79, PT, PT, RZ, -0x1, RZ, P0, !PT ;  /* 0xffffffffff4f7810 */ /* 0x000fc800007fe4ff */
        /* <DEDUP_REMOVED lines=20> */
.L_x_86:
[----:B------:R-:W-:Y:S01]  /*dc50*/  IMAD.WIDE.U32 R106, R101, R25, RZ ;  /* 0x00000019656a7225 */ /* 0x000fe200078e00ff */
[----:B------:R-:W-:-:S03]  /*dc60*/  MOV R99, RZ ;  /* 0x000000ff00637202 */ /* 0x000fc60000000f00 */
[----:B------:R-:W-:Y:S02]  /*dc70*/  IMAD.MOV.U32 R147, RZ, RZ, RZ ;  /* 0x000000ffff937224 */ /* 0x000fe400078e00ff */
[----:B------:R-:W-:Y:S02]  /*dc80*/  IMAD.MOV.U32 R103, RZ, RZ, RZ ;  /* 0x000000ffff677224 */ /* 0x000fe400078e00ff */
[----:B------:R-:W-:Y:S01]  /*dc90*/  IMAD.MOV.U32 R115, RZ, RZ, RZ ;  /* 0x000000ffff737224 */ /* 0x000fe200078e00ff */
[----:B------:R-:W-:Y:S01]  /*dca0*/  IADD3 R102, PT, PT, R107, R147, RZ ;  /* 0x000000936b667210 */ /* 0x000fe20007ffe0ff */
[----:B------:R-:W-:Y:S02]  /*dcb0*/  IMAD.MOV.U32 R145, RZ, RZ, RZ ;  /* 0x000000ffff917224 */ /* 0x000fe400078e00ff */
[----:B------:R-:W-:Y:S02]  /*dcc0*/  HFMA2 R107, -RZ, RZ, 0, 0 ;  /* 0x00000000ff6b7431 */ /* 0x000fe400000001ff */
[----:B------:R-:W-:-:S02]  /*dcd0*/  IMAD.MOV.U32 R127, RZ, RZ, RZ ;  /* 0x000000ffff7f7224 */ /* 0x000fc400078e00ff */
[----:B------:R-:W-:-:S04]  /*dce0*/  IMAD.WIDE.U32 R102, R25, R158, R102 ;  /* 0x0000009e19667225 */ /* 0x000fc800078e0066 */
[----:B------:R-:W-:Y:S01]  /*dcf0*/  IMAD R135, R106, R66, RZ ;  /* 0x000000426a877224 */ /* 0x000fe200078e02ff */
[----:B------:R-:W-:Y:S01]  /*dd00*/  IADD3 R144, PT, PT, R103, R115, RZ ;  /* 0x0000007367907210 */ /* 0x000fe20007ffe0ff */
[----:B------:R-:W-:Y:S02]  /*dd10*/  IMAD.MOV.U32 R103, RZ, RZ, RZ ;  /* 0x000000ffff677224 */ /* 0x000fe400078e00ff */
[----:B------:R-:W-:-:S04]  /*dd20*/  IMAD.HI.U32 R100, R135, R42, R106 ;  /* 0x0000002a87647227 */ /* 0x000fc800078e006a */
[----:B------:R-:W-:-:S04]  /*dd30*/  IMAD.WIDE.U32 R102, R24, R101, R102 ;  /* 0x0000006518667225 */ /* 0x000fc800078e0066 */
[----:B------:R-:W-:Y:S01]  /*dd40*/  IMAD.WIDE.U32 R144, R25, R133, R144 ;  /* 0x0000008519907225 */ /* 0x000fe200078e0090 */
[----:B------:R-:W-:Y:S02]  /*dd50*/  IADD3 R119, PT, PT, R147, R103, RZ ;  /* 0x0000006793777210 */ /* 0x000fe40007ffe0ff */
[----:B------:R-:W-:Y:S02]  /*dd60*/  IADD3 R103, PT, PT, R65, R100, RZ ;  /* 0x0000006441677210 */ /* 0x000fe40007ffe0ff */
[----:B------:R-:W-:Y:S02]  /*dd70*/  IADD3 R118, P0, PT, R119, R144, RZ ;  /* 0x0000009077767210 */ /* 0x000fe40007f1e0ff */
[----:B------:R-:W-:Y:S01]  /*dd80*/  IADD3 R144, PT, PT, R145, R127, RZ ;  /* 0x0000007f91907210 */ /* 0x000fe20007ffe0ff */
[----:B------:R-:W-:Y:S02]  /*dd90*/  IMAD.MOV.U32 R145, RZ, RZ, RZ ;  /* 0x000000ffff917224 */ /* 0x000fe400078e00ff */
[----:B------:R-:W-:-:S02]  /*dda0*/  IMAD.X R119, RZ, RZ, RZ, P0 ;  /* 0x000000ffff777224 */ /* 0x000fc400000e06ff */
[----:B------:R-:W-:-:S04]  /*ddb0*/  IMAD.WIDE.U32 R144, R25, R156, R144 ;  /* 0x0000009c19907225 */ /* 0x000fc800078e0090 */
[----:B------:R-:W-:-:S04]  /*ddc0*/  IMAD.WIDE.U32 R118, R24, R158, R118 ;  /* 0x0000009e18767225 */ /* 0x000fc800078e0076 */
[----:B------:R-:W-:Y:S02]  /*ddd0*/  IMAD.IADD R79, R115, 0x1, R119 ;  /* 0x00000001734f7824 */ /* 0x000fe400078e0277 */
[----:B------:R-:W-:-:S03]  /*dde0*/  IMAD.MOV.U32 R119, RZ, RZ, RZ ;  /* 0x000000ffff777224 */ /* 0x000fc600078e00ff */
[----:B------:R-:W-:Y:S01]  /*ddf0*/  IADD3 R106, P0, PT, R79, R144, RZ ;  /* 0x000000904f6a7210 */ /* 0x000fe20007f1e0ff */
[----:B------:R-:W-:Y:S02]  /*de00*/  IMAD.MOV.U32 R79, RZ, RZ, RZ ;  /* 0x000000ffff4f7224 */ /* 0x000fe400078e00ff */
[----:B------:R-:W-:-:S04]  /*de10*/  IMAD.WIDE.U32 R118, R23, R101, R118 ;  /* 0x0000006517767225 */ /* 0x000fc800078e0076 */
[----:B------:R-:W-:Y:S01]  /*de20*/  IMAD.X R107, RZ, RZ, RZ, P0 ;  /* 0x000000ffff6b7224 */ /* 0x000fe200000e06ff */
[----:B------:R-:W-:Y:S01]  /*de30*/  IADD3 R91, PT, PT, R147, R119, RZ ;  /* 0x00000077935b7210 */ /* 0x000fe20007ffe0ff */
[----:B------:R-:W-:Y:S01]  /*de40*/  IMAD.IADD R144, R145, 0x1, R79 ;  /* 0x0000000191907824 */ /* 0x000fe200078e024f */
[----:B------:R-:W-:Y:S01]  /*de50*/  IADD3 R102, P0, PT, R103, R102, RZ ;  /* 0x0000006667667210 */ /* 0x000fe20007f1e0ff */
[----:B------:R-:W-:-:S03]  /*de60*/  IMAD.WIDE.U32 R106, R24, R133, R106 ;  /* 0x00000085186a7225 */ /* 0x000fc600078e006a */
[----:B------:R-:W-:Y:S01]  /*de70*/  IADD3.X R103, PT, PT, RZ, RZ, RZ, P0, !PT ;  /* 0x000000ffff677210 */ /* 0x000fe200007fe4ff */
[----:B------:R-:W-:Y:S01]  /*de80*/  IMAD.MOV.U32 R145, RZ, RZ, RZ ;  /* 0x000000ffff917224 */ /* 0x000fe200078e00ff */
[----:B------:R-:W-:Y:S01]  /*de90*/  IADD3 R106, P1, PT, R91, R106, RZ ;  /* 0x0000006a5b6a7210 */ /* 0x000fe20007f3e0ff */
[----:B------:R-:W-:Y:S02]  /*dea0*/  IMAD.IADD R137, R127, 0x1, R107 ;  /* 0x000000017f897824 */ /* 0x000fe400078e026b */
[----:B------:R-:W-:-:S04]  /*deb0*/  IMAD.WIDE.U32 R144, R25, R131, R144 ;  /* 0x0000008319907225 */ /* 0x000fc800078e0090 */
[----:B------:R-:W-:Y:S01]  /*dec0*/  IMAD.X R107, RZ, RZ, RZ, P1 ;  /* 0x000000ffff6b7224 */ /* 0x000fe200008e06ff */
[----:B------:R-:W-:Y:S01]  /*ded0*/  IADD3 R136, P0, PT, R137, R144, RZ ;  /* 0x0000009089887210 */ /* 0x000fe20007f1e0ff */
[----:B------:R-:W-:Y:S01]  /*dee0*/  IMAD.WIDE.U32 R102, R135, R43, R102 ;  /* 0x0000002b87667225 */ /* 0x000fe200078e0066 */
[----:B------:R-:W-:-:S03]  /*def0*/  IADD3 R144, PT, PT, R145, R99, RZ ;  /* 0x0000006391907210 */ /* 0x000fc60007ffe0ff */
[----:B------:R-:W-:Y:S02]  /*df00*/  IMAD.X R137, RZ, RZ, RZ, P0 ;  /* 0x000000ffff897224 */ /* 0x000fe400000e06ff */
[----:B------:R-:W-:-:S04]  /*df10*/  IMAD.WIDE.U32 R106, R23, R158, R106 ;  /* 0x0000009e176a7225 */ /* 0x000fc800078e006a */
[----:B------:R-:W-:-:S04]  /*df20*/  IMAD.WIDE.U32 R136, R24, R156, R136 ;  /* 0x0000009c18887225 */ /* 0x000fc800078e0088 */
[----:B------:R-:W-:Y:S02]  /*df30*/  IMAD.IADD R139, R115, 0x1, R107 ;  /* 0x00000001738b7824 */ /* 0x000fe400078e026b */
[----:B------:R-:W-:Y:S02]  /*df40*/  IMAD.MOV.U32 R145, RZ, RZ, RZ ;  /* 0x000000ffff917224 */ /* 0x000fe400078e00ff */
[----:B------:R-:W-:Y:S01]  /*df50*/  IMAD.IADD R119, R64, 0x1, R103 ;  /* 0x0000000140777824 */ /* 0x000fe200078e0267 */
[----:B------:R-:W-:Y:S01]  /*df60*/  IADD3 R138, P0, PT, R139, R136, RZ ;  /* 0x000000888b8a7210 */ /* 0x000fe20007f1e0ff */
[----:B------:R-:W-:Y:S02]  /*df70*/  IMAD.IADD R137, R79, 0x1, R137 ;  /* 0x000000014f897824 */ /* 0x000fe400078e0289 */
[----:B------:R-:W-:Y:S01]  /*df80*/  IMAD.WIDE.U32 R144, R25, R154, R144 ;  /* 0x0000009a19907225 */ /* 0x000fe200078e0090 */
[----:B------:R-:W-:Y:S02]  /*df90*/  IADD3.X R139, PT, PT, RZ, RZ, RZ, P0, !PT ;  /* 0x000000ffff8b7210 */ /* 0x000fe400007fe4ff */
[----:B------:R-:W-:Y:S01]  /*dfa0*/  IADD3 R118, P1, PT, R119, R118, RZ ;  /* 0x0000007677767210 */ /* 0x000fe20007f3e0ff */
[----:B------:R-:W-:Y:S01]  /*dfb0*/  IMAD.MOV.U32 R107, RZ, RZ, RZ ;  /* 0x000000ffff6b7224 */ /* 0x000fe200078e00ff */
[----:B------:R-:W-:Y:S01]  /*dfc0*/  IADD3 R136, P0, PT, R137, R144, RZ ;  /* 0x0000009089887210 */ /* 0x000fe20007f1e0ff */
[----:B------:R-:W-:-:S02]  /*dfd0*/  IMAD R141, R102, R66, RZ ;  /* 0x00000042668d7224 */ /* 0x000fc400078e02ff */
[----:B------:R-:W-:-:S04]  /*dfe0*/  IMAD.WIDE.U32 R106, R22, R101, R106 ;  /* 0x00000065166a7225 */ /* 0x000fc800078e006a */
[----:B------:R-:W-:Y:S01]  /*dff0*/  IMAD.MOV.U32 R103, RZ, RZ, RZ ;  /* 0x000000ffff677224 */ /* 0x000fe200078e00ff */
[----:B------:R-:W-:Y:S01]  /*e000*/  IADD3 R91, PT, PT, R147, R107, RZ ;  /* 0x0000006b935b7210 */ /* 0x000fe20007ffe0ff */
[----:B------:R-:W-:-:S04]  /*e010*/  IMAD.WIDE.U32 R138, R23, R133, R138 ;  /* 0x00000085178a7225 */ /* 0x000fc800078e008a */
[----:B------:R-:W-:Y:S01]  /*e020*/  IMAD.HI.U32 R100, R141, R42, R102 ;  /* 0x0000002a8d647227 */ /* 0x000fe200078e0066 */
[----:B------:R-:W-:-:S03]  /*e030*/  IADD3 R139, PT, PT, R127, R139, RZ ;  /* 0x0000008b7f8b7210 */ /* 0x000fc60007ffe0ff */
[----:B------:R-:W-:Y:S02]  /*e040*/  IMAD.X R137, RZ, RZ, RZ, P0 ;  /* 0x000000ffff897224 */ /* 0x000fe400000e06ff */
[----:B------:R-:W-:Y:S01]  /*e050*/  IMAD.X R119, RZ, RZ, RZ, P1 ;  /* 0x000000ffff777224 */ /* 0x000fe200008e06ff */
[----:B------:R-:W-:Y:S01]  /*e060*/  IADD3 R102, P1, PT, R91, R138, RZ ;  /* 0x0000008a5b667210 */ /* 0x000fe20007f3e0ff */
[----:B------:R-:W-:-:S04]  /*e070*/  IMAD.WIDE.U32 R136, R24, R131, R136 ;  /* 0x0000008318887225 */ /* 0x000fc800078e0088 */
[----:B------:R-:W-:Y:S01]  /*e080*/  IMAD.WIDE.U32 R118, R135, R44, R118 ;  /* 0x0000002c87767225 */ /* 0x000fe200078e0076 */
[----:B------:R-:W-:Y:S02]  /*e090*/  IADD3 R138, P0, PT, R139, R136, RZ ;  /* 0x000000888b8a7210 */ /* 0x000fe40007f1e0ff */
[----:B------:R-:W-:Y:S01]  /*e0a0*/  IADD3 R137, PT, PT, R99, R137, RZ ;  /* 0x0000008963897210 */ /* 0x000fe20007ffe0ff */
[----:B------:R-:W-:Y:S02]  /*e0b0*/  IMAD.IADD R107, R65, 0x1, R100 ;  /* 0x00000001416b7824 */ /* 0x000fe400078e0264 */
[----:B------:R-:W-:Y:S02]  /*e0c0*/  IMAD.MOV.U32 R91, RZ, RZ, RZ ;  /* 0x000000ffff5b7224 */ /* 0x000fe400078e00ff */
[----:B------:R-:W-:Y:S01]  /*e0d0*/  IMAD.X R103, RZ, RZ, RZ, P1 ;  /* 0x000000ffff677224 */ /* 0x000fe200008e06ff */
[----:B------:R-:W-:Y:S01]  /*e0e0*/  IADD3 R118, P2, PT, R107, R118, RZ ;  /* 0x000000766b767210 */ /* 0x000fe20007f5e0ff */
[----:B------:R-:W-:Y:S01]  /*e0f0*/  IMAD.IADD R107, R63, 0x1, R119 ;  /* 0x000000013f6b7824 */ /* 0x000fe200078e0277 */
[----:B------:R-:W-:Y:S01]  /*e100*/  IADD3 R144, PT, PT, R145, R91, RZ ;  /* 0x0000005b91907210 */ /* 0x000fe20007ffe0ff */
[----:B------:R-:W-:-:S02]  /*e110*/  IMAD.X R139, RZ, RZ, RZ, P0 ;  /* 0x000000ffff8b7224 */ /* 0x000fc400000e06ff */
[----:B------:R-:W-:Y:S01]  /*e120*/  IMAD.WIDE.U32 R102, R22, R158, R102 ;  /* 0x0000009e16667225 */ /* 0x000fe200078e0066 */
[----:B------:R-:W-:-:S03]  /*e130*/  IADD3 R106, P1, PT, R107, R106, RZ ;  /* 0x0000006a6b6a7210 */ /* 0x000fc60007f3e0ff */
[----:B------:R-:W-:Y:S01]  /*e140*/  IMAD.MOV.U32 R145, RZ, RZ, RZ ;  /* 0x000000ffff917224 */ /* 0x000fe200078e00ff */
[----:B------:R-:W-:Y:S01]  /*e150*/  IADD3 R103, PT, PT, R115, R103, RZ ;  /* 0x0000006773677210 */ /* 0x000fe20007ffe0ff */
        /* <DEDUP_REMOVED lines=9> */
[----:B------:R-:W-:Y:S01]  /*e1f0*/  IADD3 R143, PT, PT, R62, R107, RZ ;  /* 0x0000006b3e8f7210 */ /* 0x000fe20007ffe0ff */
[----:B------:R-:W-:Y:S02]  /*e200*/  IMAD.X R137, RZ, RZ, RZ, P0 ;  /* 0x000000ffff897224 */ /* 0x000fe400000e06ff */
[----:B------:R-:W-:Y:S01]  /*e210*/  IMAD.IADD R139, R79, 0x1, R139 ;  /* 0x000000014f8b7824 */ /* 0x000fe200078e028b */
[----:B------:R-:W-:Y:S01]  /*e220*/  IADD3 R106, P1, PT, R103, R106, RZ ;  /* 0x0000006a676a7210 */ /* 0x000fe20007f3e0ff */
[----:B------:R-:W-:Y:S02]  /*e230*/  HFMA2 R103, -RZ, RZ, 0, 0 ;  /* 0x00000000ff677431 */ /* 0x000fe400000001ff */
[----:B------:R-:W-:-:S04]  /*e240*/  IMAD.WIDE.U32 R136, R24, R154, R136 ;  /* 0x0000009a18887225 */ /* 0x000fc800078e0088 */
[----:B------:R-:W-:Y:S01]  /*e250*/  IMAD.MOV.U32 R119, RZ, RZ, RZ ;  /* 0x000000ffff777224 */ /* 0x000fe200078e00ff */
[----:B------:R-:W-:Y:S01]  /*e260*/  IADD3 R136, P2, PT, R139, R136, RZ ;  /* 0x000000888b887210 */ /* 0x000fe20007f5e0ff */
[----:B------:R-:W-:Y:S02]  /*e270*/  IMAD.X R139, RZ, RZ, RZ, P3 ;  /* 0x000000ffff8b7224 */ /* 0x000fe400018e06ff */
[----:B------:R-:W-:Y:S02]  /*e280*/  IMAD.IADD R144, R145, 0x1, R119 ;  /* 0x0000000191907824 */ /* 0x000fe400078e0277 */
[----:B------:R-:W-:-:S04]  /*e290*/  IMAD.WIDE.U32 R102, R21, R101, R102 ;  /* 0x0000006515667225 */ /* 0x000fc800078e0066 */
[----:B------:R-:W-:Y:S01]  /*e2a0*/  IMAD.MOV.U32 R145, RZ, RZ, RZ ;  /* 0x000000ffff917224 */ /* 0x000fe200078e00ff */
[----:B------:R-:W-:Y:S01]  /*e2b0*/  IADD3 R103, PT, PT, R147, R103, RZ ;  /* 0x0000006793677210 */ /* 0x000fe20007ffe0ff */
[----:B------:R-:W-:Y:S01]  /*e2c0*/  IMAD.WIDE.U32 R138, R22, R133, R138 ;  /* 0x00000085168a7225 */ /* 0x000fe200078e008a */
[----:B------:R-:W-:-:S03]  /*e2d0*/  IADD3 R102, P0, PT, R143, R102, RZ ;  /* 0x000000668f667210 */ /* 0x000fc60007f1e0ff */
[----:B------:R-:W-:Y:S01]  /*e2e0*/  IMAD.IADD R107, R91, 0x1, R137 ;  /* 0x000000015b6b7824 */ /* 0x000fe200078e0289 */
[----:B------:R-:W-:Y:S01]  /*e2f0*/  IADD3 R142, P3, PT, R103, R138, RZ ;  /* 0x0000008a678e7210 */ /* 0x000fe20007f7e0ff */
[----:B------:R-:W-:Y:S01]  /*e300*/  IMAD.WIDE.U32 R144, R104, R25, R144 ;  /* 0x0000001968907225 */ /* 0x000fe200078e0090 */
[----:B------:R-:W-:Y:S02]  /*e310*/  IADD3 R103, PT, PT, R127, R139, RZ ;  /* 0x0000008b7f677210 */ /* 0x000fe40007ffe0ff */
[----:B------:R-:W-:Y:S01]  /*e320*/  IADD3.X R143, PT, PT, RZ, RZ, RZ, P3, !PT ;  /* 0x000000ffff8f7210 */ /* 0x000fe20001ffe4ff */
[----:B------:R-:W-:Y:S01]  /*e330*/  IMAD.X R137, RZ, RZ, RZ, P2 ;  /* 0x000000ffff897224 */ /* 0x000fe200010e06ff */
[----:B------:R-:W-:Y:S01]  /*e340*/  IADD3 R138, P2, PT, R144, R107, RZ ;  /* 0x0000006b908a7210 */ /* 0x000fe20007f5e0ff */
[----:B------:R-:W-:Y:S02]  /*e350*/  IMAD.X R107, RZ, RZ, RZ, P1 ;  /* 0x000000ffff6b7224 */ /* 0x000fe400008e06ff */
[----:B------:R-:W-:-:S04]  /*e360*/  IMAD.WIDE.U32 R136, R23, R131, R136 ;  /* 0x0000008317887225 */ /* 0x000fc800078e0088 */
[----:B------:R-:W-:Y:S01]  /*e370*/  IMAD.X R139, RZ, RZ, RZ, P2 ;  /* 0x000000ffff8b7224 */ /* 0x000fe200010e06ff */
[----:B------:R-:W-:Y:S01]  /*e380*/  IADD3 R136, P2, PT, R103, R136, RZ ;  /* 0x0000008867887210 */ /* 0x000fe20007f5e0ff */
[----:B------:R-:W-:Y:S02]  /*e390*/  IMAD.IADD R137, R99, 0x1, R137 ;  /* 0x0000000163897824 */ /* 0x000fe400078e0289 */
[----:B------:R-:W-:-:S04]  /*e3a0*/  IMAD.WIDE.U32 R138, R24, R129, R138 ;  /* 0x00000081188a7225 */ /* 0x000fc800078e008a */
[----:B------:R-:W-:Y:S01]  /*e3b0*/  IMAD.WIDE.U32 R142, R21, R158, R142 ;  /* 0x0000009e158e7225 */ /* 0x000fe200078e008e */
[----:B------:R-:W-:-:S03]  /*e3c0*/  IADD3 R138, P3, PT, R137, R138, RZ ;  /* 0x0000008a898a7210 */ /* 0x000fc60007f7e0ff */
[----:B------:R-:W-:Y:S01]  /*e3d0*/  IMAD.X R137, RZ, RZ, RZ, P2 ;  /* 0x000000ffff897224 */ /* 0x000fe200010e06ff */
[----:B------:R-:W-:Y:S01]  /*e3e0*/  IADD3 R103, PT, PT, R115, R143, RZ ;  /* 0x0000008f73677210 */ /* 0x000fe20007ffe0ff */
[----:B------:R-:W-:Y:S02]  /*e3f0*/  IMAD.IADD R139, R119, 0x1, R139 ;  /* 0x00000001778b7824 */ /* 0x000fe400078e028b */
[----:B------:R-:W-:-:S03]  /*e400*/  IMAD.WIDE.U32 R136, R22, R156, R136 ;  /* 0x0000009c16887225 */ /* 0x000fc600078e0088 */
[----:B------:R-:W-:Y:S01]  /*e410*/  IADD3 R144, P2, PT, R145, R139, RZ ;  /* 0x0000008b91907210 */ /* 0x000fe20007f5e0ff */
[----:B------:R-:W-:Y:S01]  /*e420*/  IMAD.X R139, RZ, RZ, RZ, P3 ;  /* 0x000000ffff8b7224 */ /* 0x000fe200018e06ff */
[----:B------:R-:W-:Y:S01]  /*e430*/  IADD3 R136, P1, PT, R103, R136, RZ ;  /* 0x0000008867887210 */ /* 0x000fe20007f3e0ff */
[----:B------:R-:W-:Y:S01]  /*e440*/  IMAD.WIDE.U32 R106, R141, R44, R106 ;  /* 0x0000002c8d6a7225 */ /* 0x000fe200078e006a */
[----:B------:R-:W-:Y:S02]  /*e450*/  IADD3.X R103, PT, PT, RZ, RZ, RZ, P0, !PT ;  /* 0x000000ffff677210 */ /* 0x000fe400007fe4ff */
[----:B------:R-:W-:Y:S01]  /*e460*/  IADD3.X R145, PT, PT, RZ, RZ, RZ, P2, !PT ;  /* 0x000000ffff917210 */ /* 0x000fe200017fe4ff */
[----:B------:R-:W-:Y:S02]  /*e470*/  IMAD.IADD R137, R79, 0x1, R137 ;  /* 0x000000014f897824 */ /* 0x000fe400078e0289 */
[----:B------:R-:W-:-:S04]  /*e480*/  IMAD.WIDE.U32 R138, R23, R154, R138 ;  /* 0x0000009a178a7225 */ /* 0x000fc800078e008a */
[----:B------:R-:W-:Y:S01]  /*e490*/  IMAD.WIDE.U32 R102, R135, R46, R102 ;  /* 0x0000002e87667225 */ /* 0x000fe200078e0066 */
[----:B------:R-:W-:Y:S02]  /*e4a0*/  IADD3 R138, P3, PT, R137, R138, RZ ;  /* 0x0000008a898a7210 */ /* 0x000fe40007f7e0ff */
[----:B------:R-:W-:Y:S01]  /*e4b0*/  IADD3.X R137, PT, PT, RZ, RZ, RZ, P1, !PT ;  /* 0x000000ffff897210 */ /* 0x000fe20000ffe4ff */
[----:B------:R-:W-:Y:S01]  /*e4c0*/  IMAD.IADD R107, R63, 0x1, R107 ;  /* 0x000000013f6b7824 */ /* 0x000fe200078e026b */
[----:B------:R-:W-:Y:S01]  /*e4d0*/  IADD3 R103, PT, PT, R61, R103, RZ ;  /* 0x000000673d677210 */ /* 0x000fe20007ffe0ff */
[----:B------:R-:W-:Y:S02]  /*e4e0*/  IMAD.MOV.U32 R143, RZ, RZ, RZ ;  /* 0x000000ffff8f7224 */ /* 0x000fe400078e00ff */
[----:B------:R-:W-:Y:S01]  /*e4f0*/  IMAD.WIDE.U32 R144, R104, R24, R144 ;  /* 0x0000001868907225 */ /* 0x000fe200078e0090 */
[----:B------:R-:W-:-:S03]  /*e500*/  IADD3 R102, P0, PT, R107, R102, RZ ;  /* 0x000000666b667210 */ /* 0x000fc60007f1e0ff */
[----:B------:R-:W-:-:S04]  /*e510*/  IMAD.WIDE.U32 R142, R20, R101, R142 ;  /* 0x00000065148e7225 */ /* 0x000fc800078e008e */
[----:B------:R-:W-:Y:S01]  /*e520*/  IMAD.IADD R107, R91, 0x1, R139 ;  /* 0x000000015b6b7824 */ /* 0x000fe200078e028b */
[----:B------:R-:W-:Y:S01]  /*e530*/  IADD3 R160, P2, PT, R103, R142, RZ ;  /* 0x0000008e67a07210 */ /* 0x000fe20007f5e0ff */
[----:B------:R-:W-:Y:S02]  /*e540*/  IMAD.X R139, RZ, RZ, RZ, P3 ;  /* 0x000000ffff8b7224 */ /* 0x000fe400018e06ff */
[----:B------:R-:W-:Y:S01]  /*e550*/  IMAD.IADD R103, R147, 0x1, R143 ;  /* 0x0000000193677824 */ /* 0x000fe200078e028f */
[----:B------:R-:W-:Y:S01]  /*e560*/  IADD3 R142, P3, PT, R144, R107, RZ ;  /* 0x0000006b908e7210 */ /* 0x000fe20007f7e0ff */
[----:B------:R-:W-:Y:S01]  /*e570*/  IMAD.WIDE.U32 R136, R21, R133, R136 ;  /* 0x0000008515887225 */ /* 0x000fe200078e0088 */
[----:B------:R-:W-:-:S03]  /*e580*/  IADD3.X R161, PT, PT, RZ, RZ, RZ, P2, !PT ;  /* 0x000000ffffa17210 */ /* 0x000fc600017fe4ff */
[----:B------:R-:W-:Y:S01]  /*e590*/  IMAD.WIDE.U32 R138, R22, R131, R138 ;  /* 0x00000083168a7225 */ /* 0x000fe200078e008a */
[----:B------:R-:W-:-:S03]  /*e5a0*/  IADD3 R136, P5, PT, R103, R136, RZ ;  /* 0x0000008867887210 */ /* 0x000fc60007fbe0ff */
[----:B------:R-:W-:Y:S02]  /*e5b0*/  IMAD.IADD R107, R99, 0x1, R139 ;  /* 0x00000001636b7824 */ /* 0x000fe400078e028b */
[----:B------:R-:W-:Y:S01]  /*e5c0*/  IMAD.IADD R139, R127, 0x1, R137 ;  /* 0x000000017f8b7824 */ /* 0x000fe200078e0289 */
[----:B------:R-:W-:Y:S01]  /*e5d0*/  IADD3.X R137, PT, PT, RZ, RZ, RZ, P5, !PT ;  /* 0x000000ffff897210 */ /* 0x000fe20002ffe4ff */
[----:B------:R-:W-:Y:S02]  /*e5e0*/  IMAD.X R103, RZ, RZ, RZ, P0 ;  /* 0x000000ffff677224 */ /* 0x000fe400000e06ff */
[----:B------:R-:W-:Y:S01]  /*e5f0*/  IMAD.X R143, RZ, RZ, RZ, P3 ;  /* 0x000000ffff8f7224 */ /* 0x000fe200018e06ff */
[----:B------:R-:W-:Y:S01]  /*e600*/  IADD3 R138, P4, PT, R139, R138, RZ ;  /* 0x0000008a8b8a7210 */ /* 0x000fe20007f9e0ff */
[----:B------:R-:W-:-:S04]  /*e610*/  IMAD.WIDE.U32 R102, R141, R45, R102 ;  /* 0x0000002d8d667225 */ /* 0x000fc800078e0066 */
[----:B------:R-:W-:-:S04]  /*e620*/  IMAD.WIDE.U32 R142, R23, R129, R142 ;  /* 0x00000081178e7225 */ /* 0x000fc800078e008e */
[----:B------:R-:W-:Y:S01]  /*e630*/  IMAD.WIDE.U32 R160, R135, R47, R160 ;  /* 0x0000002f87a07225 */ /* 0x000fe200078e00a0 */
[----:B------:R-:W-:Y:S02]  /*e640*/  IADD3 R143, PT, PT, R119, R143, RZ ;  /* 0x0000008f778f7210 */ /* 0x000fe40007ffe0ff */
[----:B------:R-:W-:Y:S01]  /*e650*/  IADD3 R142, P3, PT, R107, R142, RZ ;  /* 0x0000008e6b8e7210 */ /* 0x000fe20007f7e0ff */
[----:B------:R-:W-:Y:S01]  /*e660*/  IMAD.IADD R103, R62, 0x1, R103 ;  /* 0x000000013e677824 */ /* 0x000fe200078e0267 */
[----:B------:R-:W-:Y:S01]  /*e670*/  IADD3 R144, P1, PT, R145, R143, RZ ;  /* 0x0000008f91907210 */ /* 0x000fe20007f3e0ff */
[----:B------:R-:W-:Y:S01]  /*e680*/  IMAD.X R139, RZ, RZ, RZ, P4 ;  /* 0x000000ffff8b7224 */ /* 0x000fe200020e06ff */
[----:B------:R-:W-:Y:S01]  /*e690*/  IADD3.X R143, PT, PT, RZ, RZ, RZ, P3, !PT ;  /* 0x000000ffff8f7210 */ /* 0x000fe20001ffe4ff */
[----:B------:R-:W-:Y:S01]  /*e6a0*/  IMAD.WIDE.U32 R136, R20, R158, R136 ;  /* 0x0000009e14887225 */ /* 0x000fe200078e0088 */
[----:B------:R-:W-:-:S03]  /*e6b0*/  IADD3 R100, P0, PT, R103, R160, RZ ;  /* 0x000000a067647210 */ /* 0x000fc60007f1e0ff */
[----:B------:R-:W-:-:S04]  /*e6c0*/  IMAD.WIDE.U32 R138, R21, R156, R138 ;  /* 0x0000009c158a7225 */ /* 0x000fc800078e008a */
[----:B------:R-:W-:Y:S01]  /*e6d0*/  IMAD.IADD R103, R115, 0x1, R137 ;  /* 0x0000000173677824 */ /* 0x000fe200078e0289 */
[----:B------:R-:W-:Y:S01]  /*e6e0*/  MOV R137, RZ ;  /* 0x000000ff00897202 */ /* 0x000fe20000000f00 */
[----:B------:R-:W-:-:S03]  /*e6f0*/  IMAD.WIDE.U32 R142, R22, R154, R142 ;  /* 0x0000009a168e7225 */ /* 0x000fc600078e008e */
[----:B------:R-:W-:Y:S01]  /*e700*/  IADD3 R138, P2, PT, R103, R138, RZ ;  /* 0x0000008a678a7210 */ /* 0x000fe20007f5e0ff */
[----:B------:R-:W-:Y:S02]  /*e710*/  IMAD.IADD R103, R79, 0x1, R139 ;  /* 0x000000014f677824 */ /* 0x000fe400078e028b */
[----:B------:R-:W-:Y:S02]  /*e720*/  IMAD.IADD R161, R60, 0x1, R161 ;  /* 0x000000013ca17824 */ /* 0x000fe400078e02a1 */
[----:B------:R-:W-:-:S04]  /*e730*/  IMAD.WIDE.U32 R136, R19, R101, R136 ;  /* 0x0000006513887225 */ /* 0x000fc800078e0088 */
[----:B------:R-:W-:Y:S01]  /*e740*/  IMAD.X R139, RZ, RZ, RZ, P2 ;  /* 0x000000ffff8b7224 */ /* 0x000fe200010e06ff */
[----:B------:R-:W-:Y:S01]  /*e750*/  IADD3 R160, P2, PT, R103, R142, RZ ;  /* 0x0000008e67a07210 */ /* 0x000fe20007f5e0ff */
[----:B------:R-:W-:Y:S01]  /*e760*/  IMAD.X R145, RZ, RZ, RZ, P1 ;  /* 0x000000ffff917224 */ /* 0x000fe200008e06ff */
[----:B------:R-:W-:Y:S01]  /*e770*/  IADD3 R136, P4, PT, R161, R136, RZ ;  /* 0x00000088a1887210 */ /* 0x000fe20007f9e0ff */
[----:B------:R-:W-:Y:S02]  /*e780*/  IMAD.IADD R137, R147, 0x1, R137 ;  /* 0x0000000193897824 */ /* 0x000fe400078e0289 */
[----:B------:R-:W-:-:S04]  /*e790*/  IMAD.WIDE.U32 R138, R20, R133, R138 ;  /* 0x00000085148a7225 */ /* 0x000fc800078e008a */
[----:B------:R-:W-:Y:S01]  /*e7a0*/  IMAD.IADD R143, R91, 0x1, R143 ;  /* 0x000000015b8f7824 */ /* 0x000fe200078e028f */
[----:B------:R-:W-:Y:S01]  /*e7b0*/  IADD3 R142, P5, PT, R137, R138, RZ ;  /* 0x0000008a898e7210 */ /* 0x000fe20007fbe0ff */
[----:B------:R-:W-:Y:S01]  /*e7c0*/  IMAD.X R161, RZ, RZ, RZ, P2 ;  /* 0x000000ffffa17224 */ /* 0x000fe200010e06ff */
[----:B------:R-:W-:Y:S01]  /*e7d0*/  IADD3 R139, PT, PT, R127, R139, RZ ;  /* 0x0000008b7f8b7210 */ /* 0x000fe20007ffe0ff */
[----:B------:R-:W-:-:S04]  /*e7e0*/  IMAD.WIDE.U32 R144, R104, R23, R144 ;  /* 0x0000001768907225 */ /* 0x000fc800078e0090 */
[----:B------:R-:W-:Y:S01]  /*e7f0*/  IMAD.WIDE.U32 R160, R21, R131, R160 ;  /* 0x0000008315a07225 */ /* 0x000fe200078e00a0 */
[----:B------:R-:W-:-:S03]  /*e800*/  IADD3 R138, P1, PT, R144, R143, RZ ;  /* 0x0000008f908a7210 */ /* 0x000fc60007f3e0ff */
[----:B------:R-:W-:Y:S01]  /*e810*/  IMAD.X R143, RZ, RZ, RZ, P5 ;  /* 0x000000ffff8f7224 */ /* 0x000fe200028e06ff */
[----:B------:R-:W-:Y:S01]  /*e820*/  IADD3 R144, P3, PT, R139, R160, RZ ;  /* 0x000000a08b907210 */ /* 0x000fe20007f7e0ff */
[----:B------:R-:W-:Y:S01]  /*e830*/  IMAD.X R139, RZ, RZ, RZ, P1 ;  /* 0x000000ffff8b7224 */ /* 0x000fe200008e06ff */
[----:B------:R-:W-:Y:S01]  /*e840*/  IADD3 R161, PT, PT, R99, R161, RZ ;  /* 0x000000a163a17210 */ /* 0x000fe20007ffe0ff */
[----:B------:R-:W-:-:S04]  /*e850*/  IMAD.WIDE.U32 R142, R19, R158, R142 ;  /* 0x0000009e138e7225 */ /* 0x000fc800078e008e */
[----:B------:R-:W-:-:S04]  /*e860*/  IMAD.WIDE.U32 R138, R22, R129, R138 ;  /* 0x00000081168a7225 */ /* 0x000fc800078e008a */
[----:B------:R-:W-:Y:S01]  /*e870*/  IMAD.X R137, RZ, RZ, RZ, P4 ;  /* 0x000000ffff897224 */ /* 0x000fe200020e06ff */
[----:B------:R-:W-:Y:S01]  /*e880*/  IADD3 R146, P2, PT, R161, R138, RZ ;  /* 0x0000008aa1927210 */ /* 0x000fe20007f5e0ff */
[----:B------:R-:W-:Y:S01]  /*e890*/  IMAD.MOV.U32 R138, RZ, RZ, R142 ;  /* 0x000000ffff8a7224 */ /* 0x000fe200078e008e */
[----:B------:R-:W-:Y:S01]  /*e8a0*/  IADD3 R103, PT, PT, R119, R139, RZ ;  /* 0x0000008b77677210 */ /* 0x000fe20007ffe0ff */
[----:B------:R-:W-:Y:S02]  /*e8b0*/  IMAD.MOV.U32 R139, RZ, RZ, RZ ;  /* 0x000000ffff8b7224 */ /* 0x000fe400078e00ff */
[----:B------:R-:W-:Y:S01]  /*e8c0*/  IMAD.WIDE.U32 R136, R135, R48, R136 ;  /* 0x0000003087887225 */ /* 0x000fe200078e0088 */
[----:B------:R-:W-:-:S03]  /*e8d0*/  IADD3 R142, P5, PT, R145, R103, RZ ;  /* 0x00000067918e7210 */ /* 0x000fc60007fbe0ff */
[----:B------:R-:W-:Y:S01]  /*e8e0*/  IMAD.WIDE.U32 R138, R18, R101, R138 ;  /* 0x00000065128a7225 */ /* 0x000fe200078e008a */
[----:B------:R-:W-:Y:S02]  /*e8f0*/  IADD3.X R101, PT, PT, RZ, RZ, RZ, P0, !PT ;  /* 0x000000ffff657210 */ /* 0x000fe400007fe4ff */
[----:B------:R-:W-:Y:S01]  /*e900*/  IADD3 R161, PT, PT, R59, R137, RZ ;  /* 0x000000893ba17210 */ /* 0x000fe20007ffe0ff */
[----:B------:R-:W-:Y:S02]  /*e910*/  IMAD R103, R118, R66, RZ ;  /* 0x0000004276677224 */ /* 0x000fe400078e02ff */
[----:B------:R-:W-:Y:S01]  /*e920*/  IMAD.WIDE.U32 R100, R141, R46, R100 ;  /* 0x0000002e8d647225 */ /* 0x000fe200078e0064 */
[----:B------:R-:W-:-:S03]  /*e930*/  IADD3 R160, P1, PT, R161, R138, RZ ;  /* 0x0000008aa1a07210 */ /* 0x000fc60007f3e0ff */
[----:B------:R-:W-:Y:S02]  /*e940*/  IMAD.IADD R101, R61, 0x1, R101 ;  /* 0x000000013d657824 */ /* 0x000fe400078e0265 */
[----:B------:R-:W-:Y:S02]  /*e950*/  IMAD.MOV.U32 R138, RZ, RZ, R118 ;  /* 0x000000ffff8a7224 */ /* 0x000fe400078e0076 */
[----:B------:R-:W-:Y:S01]  /*e960*/  IMAD.X R145, RZ, RZ, RZ, P3 ;  /* 0x000000ffff917224 */ /* 0x000fe200018e06ff */
[----:B------:R-:W-:Y:S01]  /*e970*/  IADD3 R136, P0, PT, R101, R136, RZ ;  /* 0x0000008865887210 */ /* 0x000fe20007f1e0ff */
[----:B------:R-:W-:Y:S02]  /*e980*/  IMAD.IADD R101, R147, 0x1, R139 ;  /* 0x0000000193657824 */ /* 0x000fe400078e028b */
[----:B------:R-:W-:Y:S02]  /*e990*/  HFMA2 R139, -RZ, RZ, 0, 0 ;  /* 0x00000000ff8b7431 */ /* 0x000fe400000001ff */
[----:B------:R-:W-:-:S02]  /*e9a0*/  IMAD.IADD R143, R115, 0x1, R143 ;  /* 0x00000001738f7824 */ /* 0x000fc400078e028f */
[----:B------:R-:W-:-:S04]  /*e9b0*/  IMAD.WIDE.U32 R144, R20, R156, R144 ;  /* 0x0000009c14907225 */ /* 0x000fc800078e0090 */
[----:B------:R-:W-:Y:S02]  /*e9c0*/  IMAD.X R147, RZ, RZ, RZ, P2 ;  /* 0x000000ffff937224 */ /* 0x000fe400010e06ff */
[----:B------:R-:W-:Y:S02]  /*e9d0*/  IMAD.X R137, RZ, RZ, RZ, P0 ;  /* 0x000000ffff897224 */ /* 0x000fe400000e06ff */
[----:B------:R-:W-:-:S04]  /*e9e0*/  IMAD.HI.U32 R138, R103, R42, R138 ;  /* 0x0000002a678a7227 */ /* 0x000fc800078e008a */
[----:B------:R-:W-:Y:S02]  /*e9f0*/  IMAD.IADD R107, R65, 0x1, R138 ;  /* 0x00000001416b7824 */ /* 0x000fe400078e028a */
[----:B------:R-:W-:-:S03]  /*ea00*/  IMAD.WIDE.U32 R146, R21, R154, R146 ;  /* 0x0000009a15927225 */ /* 0x000fc600078e0092 */
[----:B------:R-:W-:Y:S01]  /*ea10*/  IADD3 R106, P4, PT, R107, R106, RZ ;  /* 0x0000006a6b6a7210 */ /* 0x000fe20007f9e0ff */
[----:B------:R-:W-:Y:S02]  /*ea20*/  IMAD.IADD R145, R79, 0x1, R145 ;  /* 0x000000014f917824 */ /* 0x000fe400078e0291 */
[----:B------:R-:W-:-:S04]  /*ea30*/  IMAD.WIDE.U32 R136, R141, R47, R136 ;  /* 0x0000002f8d887225 */ /* 0x000fc800078e0088 */
[----:B------:R-:W-:Y:S01]  /*ea40*/  IMAD.X R107, RZ, RZ, RZ, P4 ;  /* 0x000000ffff6b7224 */ /* 0x000fe200020e06ff */
[----:B------:R-:W-:Y:S01]  /*ea50*/  IADD3 R137, PT, PT, R60, R137, RZ ;  /* 0x000000893c897210 */ /* 0x000fe20007ffe0ff */
[----:B------:R-:W-:Y:S02]  /*ea60*/  IMAD.IADD R147, R91, 0x1, R147 ;  /* 0x000000015b937824 */ /* 0x000fe400078e0293 */
[----:B------:R-:W-:-:S04]  /*ea70*/  IMAD.WIDE.U32 R106, R103, R43, R106 ;  /* 0x0000002b676a7225 */ /* 0x000fc800078e006a */
[----:B------:R-:W-:Y:S01]  /*ea80*/  IMAD R149, R106, R66, RZ ;  /* 0x000000426a957224 */ /* 0x000fe200078e02ff */
[----:B------:R-:W-:Y:S01]  /*ea90*/  IADD3 R139, PT, PT, R64, R107, RZ ;  /* 0x0000006b408b7210 */ /* 0x000fe20007ffe0ff */
[----:B------:R-:W-:Y:S02]  /*eaa0*/  IMAD.MOV.U32 R107, RZ, RZ, RZ ;  /* 0x000000ffff6b7224 */ /* 0x000fe400078e00ff */
[----:B------:R-:W-:Y:S01]  /*eab0*/  IMAD.X R161, RZ, RZ, RZ, P1 ;  /* 0x000000ffffa17224 */ /* 0x000fe200008e06ff */
[----:B------:R-:W-:Y:S01]  /*eac0*/  IADD3 R138, P4, PT, R139, R102, RZ ;  /* 0x000000668b8a7210 */ /* 0x000fe20007f9e0ff */
[----:B------:R-:W-:-:S03]  /*ead0*/  IMAD.HI.U32 R106, R149, R42, R106 ;  /* 0x0000002a956a7227 */ /* 0x000fc600078e006a */
[----:B------:R-:W-:Y:S01]  /*eae0*/  IADD3.X R139, PT, PT, RZ, RZ, RZ, P4, !PT ;  /* 0x000000ffff8b7210 */ /* 0x000fe200027fe4ff */
[----:B------:R-:W-:Y:S02]  /*eaf0*/  IMAD.IADD R107, R65, 0x1, R106 ;  /* 0x00000001416b7824 */ /* 0x000fe400078e026a */
[----:B------:R-:W-:-:S04]  /*eb00*/  IMAD.WIDE.U32 R160, R135, R49, R160 ;  /* 0x0000003187a07225 */ /* 0x000fc800078e00a0 */
[----:B------:R-:W-:-:S04]  /*eb10*/  IMAD.WIDE.U32 R138, R103, R44, R138 ;  /* 0x0000002c678a7225 */ /* 0x000fc800078e008a */
[----:B------:R-:W-:Y:S01]  /*eb20*/  IMAD.IADD R161, R50, 0x1, R161 ;  /* 0x0000000132a17824 */ /* 0x000fe200078e02a1 */
[----:B------:R-:W-:Y:S02]  /*eb30*/  IADD3 R106, P4, PT, R107, R138, RZ ;  /* 0x0000008a6b6a7210 */ /* 0x000fe40007f9e0ff */
[----:B------:R-:W-:Y:S02]  /*eb40*/  IADD3 R138, P3, PT, R143, R144, RZ ;  /* 0x000000908f8a7210 */ /* 0x000fe40007f7e0ff */
[----:B------:R-:W-:Y:S02]  /*eb50*/  IADD3 R107, PT, PT, R63, R139, RZ ;  /* 0x0000008b3f6b7210 */ /* 0x000fe40007ffe0ff */
[----:B------:R-:W-:Y:S02]  /*eb60*/  IADD3.X R139, PT, PT, RZ, RZ, RZ, P3, !PT ;  /* 0x000000ffff8b7210 */ /* 0x000fe40001ffe4ff */
[----:B------:R-:W-:Y:S01]  /*eb70*/  IADD3 R100, P6, PT, R107, R100, RZ ;  /* 0x000000646b647210 */ /* 0x000fe20007fde0ff */
[----:B------:R-:W-:Y:S01]  /*eb80*/  IMAD.X R107, RZ, RZ, RZ, P4 ;  /* 0x000000ffff6b7224 */ /* 0x000fe200020e06ff */
[----:B------:R-:W-:Y:S01]  /*eb90*/  IADD3.X R143, PT, PT, RZ, RZ, RZ, P5, !PT ;  /* 0x000000ffff8f7210 */ /* 0x000fe20002ffe4ff */
[----:B------:R-:W-:Y:S01]  /*eba0*/  IMAD.WIDE.U32 R138, R19, R133, R138 ;  /* 0x00000085138a7225 */ /* 0x000fe200078e008a */
[----:B------:R-:W-:-:S03]  /*ebb0*/  IADD3 R144, P3, PT, R145, R146, RZ ;  /* 0x0000009291907210 */ /* 0x000fc60007f7e0ff */
[----:B------:R-:W-:Y:S01]  /*ebc0*/  IMAD.WIDE.U32 R106, R149, R43, R106 ;  /* 0x0000002b956a7225 */ /* 0x000fe200078e006a */
[----:B------:R-:W-:Y:S02]  /*ebd0*/  IADD3 R138, P2, PT, R101, R138, RZ ;  /* 0x0000008a658a7210 */ /* 0x000fe40007f5e0ff */
[----:B------:R-:W-:Y:S01]  /*ebe0*/  IADD3.X R101, PT, PT, RZ, RZ, RZ, P6, !PT ;  /* 0x000000ffff657210 */ /* 0x000fe200037fe4ff */
[----:B------:R-:W-:Y:S02]  /*ebf0*/  IMAD.IADD R107, R64, 0x1, R107 ;  /* 0x00000001406b7824 */ /* 0x000fe400078e026b */
[----:B------:R-:W-:Y:S02]  /*ec00*/  IMAD R151, R106, R66, RZ ;  /* 0x000000426a977224 */ /* 0x000fe400078e02ff */
[----:B------:R-:W-:-:S04]  /*ec10*/  IMAD.WIDE.U32 R100, R103, R45, R100 ;  /* 0x0000002d67647225 */ /* 0x000fc800078e0064 */
[----:B------:R-:W-:Y:S01]  /*ec20*/  IMAD.WIDE.U32 R142, R104, R22, R142 ;  /* 0x00000016688e7225 */ /* 0x000fe200078e008e */
[----:B------:R-:W-:Y:S02]  /*ec30*/  IADD3 R100, P6, PT, R107, R100, RZ ;  /* 0x000000646b647210 */ /* 0x000fe40007fde0ff */
[----:B------:R-:W-:Y:S01]  /*ec40*/  IADD3 R101, PT, PT, R62, R101, RZ ;  /* 0x000000653e657210 */ /* 0x000fe20007ffe0ff */
[----:B------:R-:W-:Y:S01]  /*ec50*/  IMAD.MOV.U32 R107, RZ, RZ, RZ ;  /* 0x000000ffff6b7224 */ /* 0x000fe200078e00ff */
[----:B------:R-:W-:Y:S01]  /*ec60*/  IADD3 R146, P5, PT, R142, R147, RZ ;  /* 0x000000938e927210 */ /* 0x000fe20007fbe0ff */
[----:B------:R-:W-:Y:S02]  /*ec70*/  IMAD.X R145, RZ, RZ, RZ, P3 ;  /* 0x000000ffff917224 */ /* 0x000fe400018e06ff */
[----:B------:R-:W-:Y:S01]  /*ec80*/  IMAD.HI.U32 R102, R151, R42, R106 ;  /* 0x0000002a97667227 */ /* 0x000fe200078e006a */
[----:B------:R-:W-:Y:S02]  /*ec90*/  IADD3 R106, P0, PT, R101, R136, RZ ;  /* 0x00000088656a7210 */ /* 0x000fe40007f1e0ff */
[----:B------:R-:W-:Y:S01]  /*eca0*/  IADD3.X R147, PT, PT, RZ, RZ, RZ, P5, !PT ;  /* 0x000000ffff937210 */ /* 0x000fe20002ffe4ff */
[----:B------:R-:W-:Y:S01]  /*ecb0*/  IMAD.X R101, RZ, RZ, RZ, P6 ;  /* 0x000000ffff657224 */ /* 0x000fe200030e06ff */
[----:B------:R-:W-:Y:S01]  /*ecc0*/  IADD3 R135, PT, PT, R65, R102, RZ ;  /* 0x0000006641877210 */ /* 0x000fe20007ffe0ff */
[----:B------:R-:W-:-:S02]  /*ecd0*/  IMAD.X R107, RZ, RZ, RZ, P0 ;  /* 0x000000ffff6b7224 */ /* 0x000fc400000e06ff */
[----:B------:R-:W-:-:S04]  /*ece0*/  IMAD.WIDE.U32 R100, R149, R44, R100 ;  /* 0x0000002c95647225 */ /* 0x000fc800078e0064 */
[----:B------:R-:W-:Y:S01]  /*ecf0*/  IMAD.IADD R139, R127, 0x1, R139 ;  /* 0x000000017f8b7824 */ /* 0x000fe200078e028b */
[----:B------:R-:W-:Y:S01]  /*ed00*/  IADD3 R100, P1, PT, R135, R100, RZ ;  /* 0x0000006487647210 */ /* 0x000fe20007f3e0ff */
[----:B------:R-:W-:-:S04]  /*ed10*/  IMAD.WIDE.U32 R144, R20, R131, R144 ;  /* 0x0000008314907225 */ /* 0x000fc800078e0090 */
[----:B------:R-:W-:Y:S01]  /*ed20*/  IMAD.WIDE.U32 R106, R103, R46, R106 ;  /* 0x0000002e676a7225 */ /* 0x000fe200078e006a */
[----:B------:R-:W-:Y:S02]  /*ed30*/  IADD3 R142, P3, PT, R139, R144, RZ ;  /* 0x000000908b8e7210 */ /* 0x000fe40007f7e0ff */
[----:B------:R-:W-:Y:S01]  /*ed40*/  IADD3.X R139, PT, PT, RZ, RZ, RZ, P2, !PT ;  /* 0x000000ffff8b7210 */ /* 0x000fe200017fe4ff */
[----:B------:R-:W-:Y:S01]  /*ed50*/  IMAD.IADD R101, R63, 0x1, R101 ;  /* 0x000000013f657824 */ /* 0x000fe200078e0265 */
[----:B------:R-:W-:Y:S01]  /*ed60*/  IADD3 R136, P2, PT, R137, R160, RZ ;  /* 0x000000a089887210 */ /* 0x000fe20007f5e0ff */
[----:B------:R-:W-:-:S03]  /*ed70*/  IMAD.WIDE.U32 R146, R21, R129, R146 ;  /* 0x0000008115927225 */ /* 0x000fc600078e0092 */
[----:B------:R-:W-:Y:S01]  /*ed80*/  IADD3 R106, P0, PT, R101, R106, RZ ;  /* 0x0000006a656a7210 */ /* 0x000fe20007f1e0ff */
[----:B------:R-:W-:Y:S01]  /*ed90*/  IMAD.IADD R145, R99, 0x1, R145 ;  /* 0x0000000163917824 */ /* 0x000fe200078e0291 */
[----:B------:R-:W-:Y:S01]  /*eda0*/  IADD3.X R137, PT, PT, RZ, RZ, RZ, P2, !PT ;  /* 0x000000ffff897210 */ /* 0x000fe200017fe4ff */
[----:B------:R-:W-:Y:S02]  /*edb0*/  IMAD.X R101, RZ, RZ, RZ, P1 ;  /* 0x000000ffff657224 */ /* 0x000fe400008e06ff */
[----:B------:R-:W-:Y:S01]  /*edc0*/  IMAD.IADD R147, R119, 0x1, R147 ;  /* 0x0000000177937824 */ /* 0x000fe200078e0293 */
[----:B------:R-:W-:Y:S01]  /*edd0*/  IADD3 R144, P5, PT, R145, R146, RZ ;  /* 0x0000009291907210 */ /* 0x000fe20007fbe0ff */
[----:B------:R-:W-:Y:S01]  /*ede0*/  IMAD.IADD R102, R61, 0x1, R107 ;  /* 0x000000013d667824 */ /* 0x000fe200078e026b */
[----:B------:R-:W-:Y:S01]  /*edf0*/  IADD3.X R107, PT, PT, RZ, RZ, RZ, P0, !PT ;  /* 0x000000ffff6b7210 */ /* 0x000fe200007fe4ff */
[----:B------:R-:W-:Y:S01]  /*ee00*/  IMAD.WIDE.U32 R100, R151, R43, R100 ;  /* 0x0000002b97647225 */ /* 0x000fe200078e0064 */
[----:B------:R-:W-:-:S03]  /*ee10*/  IADD3 R146, P4, PT, R143, R147, RZ ;  /* 0x000000938f927210 */ /* 0x000fc60007f9e0ff */
[----:B------:R-:W-:Y:S01]  /*ee20*/  IMAD.WIDE.U32 R138, R18, R158, R138 ;  /* 0x0000009e128a7225 */ /* 0x000fe200078e008a */
[----:B------:R-:W-:-:S03]  /*ee30*/  IADD3 R135, PT, PT, R64, R101, RZ ;  /* 0x0000006540877210 */ /* 0x000fc60007ffe0ff */
[----:B------:R-:W-:Y:S01]  /*ee40*/  IMAD.X R143, RZ, RZ, RZ, P3 ;  /* 0x000000ffff8f7224 */ /* 0x000fe200018e06ff */
[----:B------:R-:W-:Y:S01]  /*ee50*/  IADD3 R138, P0, PT, R161, R138, RZ ;  /* 0x0000008aa18a7210 */ /* 0x000fe20007f1e0ff */
[----:B------:R-:W-:Y:S02]  /*ee60*/  IMAD.IADD R139, R115, 0x1, R139 ;  /* 0x00000001738b7824 */ /* 0x000fe400078e028b */
[----:B------:R-:W-:Y:S02]  /*ee70*/  IMAD R115, R100, R66, RZ ;  /* 0x0000004264737224 */ /* 0x000fe400078e02ff */
[----:B------:R-:W-:-:S04]  /*ee80*/  IMAD.WIDE.U32 R106, R149, R45, R106 ;  /* 0x0000002d956a7225 */ /* 0x000fc800078e006a */
[----:B------:R-:W-:Y:S02]  /*ee90*/  IMAD.MOV.U32 R101, RZ, RZ, RZ ;  /* 0x000000ffff657224 */ /* 0x000fe400078e00ff */
[----:B------:R-:W-:-:S04]  /*eea0*/  IMAD.WIDE.U32 R142, R19, R156, R142 ;  /* 0x0000009c138e7225 */ /* 0x000fc800078e008e */
[----:B------:R-:W-:Y:S01]  /*eeb0*/  IMAD.HI.U32 R118, R115, R42, R100 ;  /* 0x0000002a73767227 */ /* 0x000fe200078e0064 */
[----:B------:R-:W-:Y:S02]  /*eec0*/  IADD3 R100, P1, PT, R135, R106, RZ ;  /* 0x0000006a87647210 */ /* 0x000fe40007f3e0ff */
[----:B------:R-:W-:Y:S01]  /*eed0*/  IADD3 R106, P2, PT, R139, R142, RZ ;  /* 0x0000008e8b6a7210 */ /* 0x000fe20007f5e0ff */
[----:B------:R-:W-:Y:S02]  /*eee0*/  IMAD.IADD R135, R62, 0x1, R107 ;  /* 0x000000013e877824 */ /* 0x000fe400078e026b */
[----:B------:R-:W-:Y:S01]  /*eef0*/  IMAD.X R145, RZ, RZ, RZ, P5 ;  /* 0x000000ffff917224 */ /* 0x000fe200028e06ff */
[----:B------:R-:W-:Y:S01]  /*ef00*/  IADD3.X R107, PT, PT, RZ, RZ, RZ, P2, !PT ;  /* 0x000000ffff6b7210 */ /* 0x000fe200017fe4ff */
[----:B------:R-:W-:-:S04]  /*ef10*/  IMAD.WIDE.U32 R136, R141, R48, R136 ;  /* 0x000000308d887225 */ /* 0x000fc800078e0088 */
[----:B------:R-:W-:Y:S01]  /*ef20*/  IMAD.IADD R143, R79, 0x1, R143 ;  /* 0x000000014f8f7824 */ /* 0x000fe200078e028f */
[----:B------:R-:W-:Y:S01]  /*ef30*/  IADD3 R136, P5, PT, R102, R136, RZ ;  /* 0x0000008866887210 */ /* 0x000fe20007fbe0ff */
[----:B------:R-:W-:-:S04]  /*ef40*/  IMAD.WIDE.U32 R144, R20, R154, R144 ;  /* 0x0000009a14907225 */ /* 0x000fc800078e0090 */
[----:B------:R-:W-:Y:S01]  /*ef50*/  IMAD.X R147, RZ, RZ, RZ, P4 ;  /* 0x000000ffff937224 */ /* 0x000fe200020e06ff */
[----:B------:R-:W-:Y:S01]  /*ef60*/  IADD3 R142, P3, PT, R143, R144, RZ ;  /* 0x000000908f8e7210 */ /* 0x000fe20007f7e0ff */
[----:B------:R-:W-:Y:S01]  /*ef70*/  IMAD.WIDE.U32 R106, R18, R133, R106 ;  /* 0x00000085126a7225 */ /* 0x000fe200078e006a */
[----:B------:R-:W-:-:S03]  /*ef80*/  IADD3.X R133, PT, PT, RZ, RZ, RZ, P0, !PT ;  /* 0x000000ffff857210 */ /* 0x000fc600007fe4ff */
[----:B------:R-:W-:Y:S01]  /*ef90*/  IMAD.IADD R137, R59, 0x1, R137 ;  /* 0x000000013b897824 */ /* 0x000fe200078e0289 */
[----:B------:R-:W-:Y:S01]  /*efa0*/  IADD3 R127, PT, PT, R127, R107, RZ ;  /* 0x0000006b7f7f7210 */ /* 0x000fe20007ffe0ff */
[----:B------:R-:W-:Y:S01]  /*efb0*/  IMAD.X R101, RZ, RZ, RZ, P1 ;  /* 0x000000ffff657224 */ /* 0x000fe200008e06ff */
[----:B------:R-:W-:Y:S01]  /*efc0*/  IADD3 R102, P1, PT, R133, R106, RZ ;  /* 0x0000006a85667210 */ /* 0x000fe20007f3e0ff */
[----:B------:R-:W-:Y:S01]  /*efd0*/  IMAD.IADD R145, R91, 0x1, R145 ;  /* 0x000000015b917824 */ /* 0x000fe200078e0291 */
[----:B------:R-:W-:Y:S01]  /*efe0*/  IADD3 R138, P2, PT, R137, R138, RZ ;  /* 0x0000008a898a7210 */ /* 0x000fe20007f5e0ff */
[----:B------:R-:W-:-:S03]  /*eff0*/  IMAD.WIDE.U32 R146, R104, R21, R146 ;  /* 0x0000001568927225 */ /* 0x000fc600078e0092 */
[----:B------:R-:W-:Y:S01]  /*f000*/  IADD3.X R139, PT, PT, RZ, RZ, RZ, P2, !PT ;  /* 0x000000ffff8b7210 */ /* 0x000fe200017fe4ff */
[----:B------:R-:W-:Y:S01]  /*f010*/  IMAD.IADD R107, R65, 0x1, R118 ;  /* 0x00000001416b7824 */ /* 0x000fe200078e0276 */
[----:B------:R-:W-:Y:S01]  /*f020*/  IADD3 R106, P0, PT, R146, R145, RZ ;  /* 0x00000091926a7210 */ /* 0x000fe20007f1e0ff */
        /* <DEDUP_REMOVED lines=13> */
[----:B------:R-:W-:-:S03]  /*f100*/  IMAD.WIDE.U32 R106, R20, R129, R106 ;  /* 0x00000081146a7225 */ /* 0x000fc600078e006a */
[----:B------:R-:W-:Y:S01]  /*f110*/  IADD3 R138, P4, PT, R137, R138, RZ ;  /* 0x0000008a898a7210 */ /* 0x000fe20007f9e0ff */
[----:B------:R-:W-:Y:S02]  /*f120*/  IMAD.IADD R101, R99, 0x1, R143 ;  /* 0x0000000163657824 */ /* 0x000fe400078e028f */
[----:B------:R-:W-:Y:S01]  /*f130*/  IMAD.X R137, RZ, RZ, RZ, P0 ;  /* 0x000000ffff897224 */ /* 0x000fe200000e06ff */
[----:B------:R-:W-:Y:S01]  /*f140*/  IADD3 R102, P0, PT, R139, R102, RZ ;  /* 0x000000668b667210 */ /* 0x000fe20007f1e0ff */
[----:B------:R-:W-:Y:S01]  /*f150*/  IMAD.IADD R107, R119, 0x1, R107 ;  /* 0x00000001776b7824 */ /* 0x000fe200078e026b */
[----:B------:R-:W-:Y:S01]  /*f160*/  IADD3 R106, P5, PT, R101, R106, RZ ;  /* 0x0000006a656a7210 */ /* 0x000fe20007fbe0ff */
[----:B------:R-:W-:Y:S01]  /*f170*/  IMAD.WIDE.U32 R136, R149, R46, R136 ;  /* 0x0000002e95887225 */ /* 0x000fe200078e0088 */
[----:B------:R-:W-:Y:S02]  /*f180*/  IADD3.X R101, PT, PT, RZ, RZ, RZ, P2, !PT ;  /* 0x000000ffff657210 */ /* 0x000fe400017fe4ff */
[----:B------:R-:W-:Y:S01]  /*f190*/  IADD3.X R139, PT, PT, RZ, RZ, RZ, P4, !PT ;  /* 0x000000ffff8b7210 */ /* 0x000fe200027fe4ff */
[----:B------:R-:W-:Y:S01]  /*f1a0*/  IMAD.X R143, RZ, RZ, RZ, P3 ;  /* 0x000000ffff8f7224 */ /* 0x000fe200018e06ff */
[----:B------:R-:W-:Y:S01]  /*f1b0*/  IADD3 R146, P2, PT, R147, R107, RZ ;  /* 0x0000006b93927210 */ /* 0x000fe20007f5e0ff */
[----:B------:R-:W-:Y:S01]  /*f1c0*/  IMAD.WIDE.U32 R100, R115, R43, R100 ;  /* 0x0000002b73647225 */ /* 0x000fe200078e0064 */
[----:B------:R-:W-:-:S03]  /*f1d0*/  IADD3 R136, P6, PT, R118, R136, RZ ;  /* 0x0000008876887210 */ /* 0x000fc60007fde0ff */
[----:B------:R-:W-:-:S04]  /*f1e0*/  IMAD.WIDE.U32 R142, R18, R156, R142 ;  /* 0x0000009c128e7225 */ /* 0x000fc800078e008e */
[----:B------:R-:W-:Y:S02]  /*f1f0*/  IMAD.IADD R133, R64, 0x1, R101 ;  /* 0x0000000140857824 */ /* 0x000fe400078e0265 */
[----:B------:R-:W-:Y:S02]  /*f200*/  IMAD.X R107, RZ, RZ, RZ, P5 ;  /* 0x000000ffff6b7224 */ /* 0x000fe400028e06ff */
[----:B------:R-:W-:-:S04]  /*f210*/  IMAD.WIDE.U32 R138, R103, R48, R138 ;  /* 0x00000030678a7225 */ /* 0x000fc800078e008a */
[----:B------:R-:W-:Y:S01]  /*f220*/  IMAD.IADD R135, R61, 0x1, R137 ;  /* 0x000000013d877824 */ /* 0x000fe200078e0289 */
[----:B------:R-:W-:Y:S01]  /*f230*/  IADD3.X R137, PT, PT, RZ, RZ, RZ, P6, !PT ;  /* 0x000000ffff897210 */ /* 0x000fe200037fe4ff */
[----:B------:R-:W-:Y:S02]  /*f240*/  IMAD R127, R100, R66, RZ ;  /* 0x00000042647f7224 */ /* 0x000fe400078e02ff */
[----:B------:R-:W-:Y:S02]  /*f250*/  IMAD.MOV.U32 R101, RZ, RZ, RZ ;  /* 0x000000ffff657224 */ /* 0x000fe400078e00ff */
[----:B------:R-:W-:Y:S02]  /*f260*/  IMAD.IADD R141, R79, 0x1, R143 ;  /* 0x000000014f8d7824 */ /* 0x000fe400078e028f */
[----:B------:R-:W-:-:S04]  /*f270*/  IMAD.WIDE.U32 R106, R19, R154, R106 ;  /* 0x0000009a136a7225 */ /* 0x000fc800078e006a */
[----:B------:R-:W-:Y:S02]  /*f280*/  IMAD.IADD R139, R59, 0x1, R139 ;  /* 0x000000013b8b7824 */ /* 0x000fe400078e028b */
[----:B------:R-:W-:Y:S01]  /*f290*/  IMAD.HI.U32 R118, R127, R42, R100 ;  /* 0x0000002a7f767227 */ /* 0x000fe200078e0064 */
        /* <DEDUP_REMOVED lines=8> */
[----:B------:R-:W-:Y:S01]  /*f320*/  IADD3 R135, PT, PT, R91, R107, RZ ;  /* 0x0000006b5b877210 */ /* 0x000fe20007ffe0ff */
[----:B------:R-:W-:Y:S01]  /*f330*/  IMAD.WIDE.U32 R146, R104, R20, R146 ;  /* 0x0000001468927225 */ /* 0x000fe200078e0092 */
[----:B------:R-:W-:Y:S02]  /*f340*/  IADD3 R102, P2, PT, R133, R136, RZ ;  /* 0x0000008885667210 */ /* 0x000fe40007f5e0ff */
[----:B------:R-:W-:Y:S01]  /*f350*/  IADD3.X R107, PT, PT, RZ, RZ, RZ, P0, !PT ;  /* 0x000000ffff6b7210 */ /* 0x000fe200007fe4ff */
[----:B------:R-:W-:Y:S01]  /*f360*/  IMAD.X R101, RZ, RZ, RZ, P4 ;  /* 0x000000ffff657224 */ /* 0x000fe200020e06ff */
[----:B------:R-:W-:Y:S01]  /*f370*/  IADD3 R136, P0, PT, R146, R135, RZ ;  /* 0x0000008792887210 */ /* 0x000fe20007f1e0ff */
[----:B------:R-:W-:Y:S01]  /*f380*/  IMAD.X R139, RZ, RZ, RZ, P5 ;  /* 0x000000ffff8b7224 */ /* 0x000fe200028e06ff */
[----:B------:R-:W-:Y:S01]  /*f390*/  IADD3 R79, P1, PT, R79, R142, RZ ;  /* 0x0000008e4f4f7210 */ /* 0x000fe20007f3e0ff */
[----:B------:R-:W-:-:S04]  /*f3a0*/  IMAD.WIDE.U32 R100, R149, R47, R100 ;  /* 0x0000002f95647225 */ /* 0x000fc800078e0064 */
[----:B------:R-:W-:Y:S02]  /*f3b0*/  IMAD.IADD R133, R62, 0x1, R137 ;  /* 0x000000013e857824 */ /* 0x000fe400078e0289 */
[----:B------:R-:W-:-:S04]  /*f3c0*/  IMAD.WIDE.U32 R106, R18, R131, R106 ;  /* 0x00000083126a7225 */ /* 0x000fc800078e006a */
[----:B------:R-:W-:Y:S01]  /*f3d0*/  IMAD.WIDE.U32 R138, R103, R49, R138 ;  /* 0x00000031678a7225 */ /* 0x000fe200078e008a */
[----:B------:R-:W-:Y:S02]  /*f3e0*/  IADD3.X R103, PT, PT, RZ, RZ, RZ, P3, !PT ;  /* 0x000000ffff677210 */ /* 0x000fe40001ffe4ff */
[----:B------:R-:W-:Y:S01]  /*f3f0*/  IADD3 R99, PT, PT, R99, R107, RZ ;  /* 0x0000006b63637210 */ /* 0x000fe20007ffe0ff */
[----:B------:R-:W-:Y:S01]  /*f400*/  IMAD.X R137, RZ, RZ, RZ, P0 ;  /* 0x000000ffff897224 */ /* 0x000fe200000e06ff */
[----:B------:R-:W-:Y:S01]  /*f410*/  IADD3 R142, P5, PT, R103, R106, RZ ;  /* 0x0000006a678e7210 */ /* 0x000fe20007fbe0ff */
[----:B------:R-:W-:Y:S01]  /*f420*/  IMAD.IADD R101, R60, 0x1, R101 ;  /* 0x000000013c657824 */ /* 0x000fe200078e0265 */
[----:B------:R-:W-:Y:S01]  /*f430*/  IADD3 R100, P0, PT, R133, R100, RZ ;  /* 0x0000006485647210 */ /* 0x000fe20007f1e0ff */
[----:B------:R-:W-:Y:S01]  /*f440*/  IMAD.WIDE.U32 R136, R19, R129, R136 ;  /* 0x0000008113887225 */ /* 0x000fe200078e0088 */
[----:B------:R-:W-:Y:S02]  /*f450*/  IADD3.X R103, PT, PT, RZ, RZ, RZ, P2, !PT ;  /* 0x000000ffff677210 */ /* 0x000fe400017fe4ff */
[----:B------:R-:W-:Y:S01]  /*f460*/  IADD3 R106, P4, PT, R101, R138, RZ ;  /* 0x0000008a656a7210 */ /* 0x000fe20007f9e0ff */
[----:B------:R-:W-:Y:S01]  /*f470*/  IMAD.IADD R138, R50, 0x1, R139 ;  /* 0x00000001328a7824 */ /* 0x000fe200078e028b */
[----:B------:R-:W-:Y:S01]  /*f480*/  IADD3.X R101, PT, PT, RZ, RZ, RZ, P0, !PT ;  /* 0x000000ffff657210 */ /* 0x000fe200007fe4ff */
[----:B------:R-:W-:Y:S01]  /*f490*/  IMAD.X R131, RZ, RZ, RZ, P1 ;  /* 0x000000ffff837224 */ /* 0x000fe200008e06ff */
[----:B------:R-:W-:Y:S01]  /*f4a0*/  IADD3 R136, P1, PT, R99, R136, RZ ;  /* 0x0000008863887210 */ /* 0x000fe20007f3e0ff */
[----:B------:R-:W-:Y:S01]  /*f4b0*/  IMAD.WIDE.U32 R102, R115, R44, R102 ;  /* 0x0000002c73667225 */ /* 0x000fe200078e0066 */
[----:B------:R-:W-:-:S02]  /*f4c0*/  IADD3 R79, P6, PT, R138, R79, RZ ;  /* 0x0000004f8a4f7210 */ /* 0x000fc40007fde0ff */
[----:B------:R-:W-:Y:S01]  /*f4d0*/  IADD3.X R107, PT, PT, RZ, RZ, RZ, P4, !PT ;  /* 0x000000ffff6b7210 */ /* 0x000fe200027fe4ff */
[----:B------:R-:W-:Y:S01]  /*f4e0*/  IMAD.IADD R99, R65, 0x1, R118 ;  /* 0x0000000141637824 */ /* 0x000fe200078e0276 */
[----:B------:R-:W-:Y:S01]  /*f4f0*/  IADD3 R131, P3, PT, R131, R142, RZ ;  /* 0x0000008e83837210 */ /* 0x000fe20007f7e0ff */
[----:B------:R-:W-:Y:S02]  /*f500*/  IMAD.IADD R137, R119, 0x1, R137 ;  /* 0x0000000177897824 */ /* 0x000fe400078e0289 */
[----:B------:R-:W-:Y:S01]  /*f510*/  IMAD.IADD R103, R63, 0x1, R103 ;  /* 0x000000013f677824 */ /* 0x000fe200078e0267 */
[----:B------:R-:W-:Y:S01]  /*f520*/  IADD3 R102, P0, PT, R99, R102, RZ ;  /* 0x0000006663667210 */ /* 0x000fe20007f1e0ff */
[----:B------:R-:W-:Y:S01]  /*f530*/  IMAD.WIDE.U32 R100, R151, R46, R100 ;  /* 0x0000002e97647225 */ /* 0x000fe200078e0064 */
[----:B------:R-:W-:-:S03]  /*f540*/  IADD3 R146, P2, PT, R147, R137, RZ ;  /* 0x0000008993927210 */ /* 0x000fc60007f5e0ff */
[----:B------:R-:W-:Y:S02]  /*f550*/  IMAD.X R118, RZ, RZ, RZ, P6 ;  /* 0x000000ffff767224 */ /* 0x000fe400030e06ff */
[----:B------:R-:W-:Y:S01]  /*f560*/  IMAD.X R137, RZ, RZ, RZ, P1 ;  /* 0x000000ffff897224 */ /* 0x000fe200008e06ff */
[----:B------:R-:W-:Y:S01]  /*f570*/  IADD3 R100, P1, PT, R103, R100, RZ ;  /* 0x0000006467647210 */ /* 0x000fe20007f3e0ff */
[----:B------:R-:W-:Y:S01]  /*f580*/  IMAD.WIDE.U32 R106, R149, R48, R106 ;  /* 0x00000030956a7225 */ /* 0x000fe200078e006a */
[----:B------:R-:W-:Y:S02]  /*f590*/  IADD3 R99, P4, PT, R118, R131, RZ ;  /* 0x0000008376637210 */ /* 0x000fe40007f9e0ff */
[----:B------:R-:W-:Y:S01]  /*f5a0*/  IADD3.X R131, PT, PT, RZ, RZ, RZ, P5, !PT ;  /* 0x000000ffff837210 */ /* 0x000fe20002ffe4ff */
[----:B------:R-:W-:Y:S02]  /*f5b0*/  IMAD.IADD R101, R61, 0x1, R101 ;  /* 0x000000013d657824 */ /* 0x000fe400078e0265 */
[----:B------:R-:W-:-:S02]  /*f5c0*/  IMAD.X R103, RZ, RZ, RZ, P0 ;  /* 0x000000ffff677224 */ /* 0x000fc400000e06ff */
[----:B------:R-:W-:Y:S01]  /*f5d0*/  IMAD.WIDE.U32 R136, R18, R154, R136 ;  /* 0x0000009a12887225 */ /* 0x000fe200078e0088 */
[----:B------:R-:W-:-:S03]  /*f5e0*/  IADD3 R106, P5, PT, R101, R106, RZ ;  /* 0x0000006a656a7210 */ /* 0x000fc60007fbe0ff */
[----:B------:R-:W-:Y:S01]  /*f5f0*/  IMAD.IADD R118, R59, 0x1, R107 ;  /* 0x000000013b767824 */ /* 0x000fe200078e026b */
[----:B------:R-:W-:Y:S01]  /*f600*/  IADD3 R138, P0, PT, R131, R136, RZ ;  /* 0x00000088838a7210 */ /* 0x000fe20007f1e0ff */
[----:B------:R-:W-:Y:S01]  /*f610*/  IMAD.X R101, RZ, RZ, RZ, P1 ;  /* 0x000000ffff657224 */ /* 0x000fe200008e06ff */
[----:B------:R-:W-:Y:S01]  /*f620*/  IADD3 R91, PT, PT, R91, R137, RZ ;  /* 0x000000895b5b7210 */ /* 0x000fe20007ffe0ff */
[----:B------:R-:W-:-:S04]  /*f630*/  IMAD.WIDE.U32 R102, R127, R43, R102 ;  /* 0x0000002b7f667225 */ /* 0x000fc800078e0066 */
[----:B------:R-:W-:Y:S01]  /*f640*/  IMAD.X R107, RZ, RZ, RZ, P3 ;  /* 0x000000ffff6b7224 */ /* 0x000fe200018e06ff */
        /* <DEDUP_REMOVED lines=8> */
[----:B------:R-:W-:Y:S01]  /*f6d0*/  IMAD.IADD R101, R62, 0x1, R101 ;  /* 0x000000013e657824 */ /* 0x000fe200078e0265 */
[----:B------:R-:W-:Y:S01]  /*f6e0*/  IADD3 R100, P3, PT, R103, R100, RZ ;  /* 0x0000006467647210 */ /* 0x000fe20007f7e0ff */
[----:B------:R-:W-:Y:S01]  /*f6f0*/  IMAD R145, R102, R66, RZ ;  /* 0x0000004266917224 */ /* 0x000fe200078e02ff */
[----:B------:R-:W-:Y:S01]  /*f700*/  MOV R103, RZ ;  /* 0x000000ff00677202 */ /* 0x000fe20000000f00 */
[----:B------:R-:W-:-:S04]  /*f710*/  IMAD.WIDE.U32 R106, R151, R47, R106 ;  /* 0x0000002f976a7225 */ /* 0x000fc800078e006a */
[----:B------:R-:W-:Y:S01]  /*f720*/  IMAD.WIDE.U32 R136, R149, R49, R136 ;  /* 0x0000003195887225 */ /* 0x000fe200078e0088 */
[----:B------:R-:W-:Y:S02]  /*f730*/  IADD3 R106, P5, PT, R101, R106, RZ ;  /* 0x0000006a656a7210 */ /* 0x000fe40007fbe0ff */
[----:B------:R-:W-:Y:S01]  /*f740*/  IADD3.X R101, PT, PT, RZ, RZ, RZ, P3, !PT ;  /* 0x000000ffff657210 */ /* 0x000fe20001ffe4ff */
[----:B------:R-:W-:Y:S02]  /*f750*/  IMAD.X R147, RZ, RZ, RZ, P2 ;  /* 0x000000ffff937224 */ /* 0x000fe400010e06ff */
[----:B------:R-:W-:-:S04]  /*f760*/  IMAD.HI.U32 R118, R145, R42, R102 ;  /* 0x0000002a91767227 */ /* 0x000fc800078e0066 */
[----:B------:R-:W-:Y:S02]  /*f770*/  IMAD.IADD R107, R60, 0x1, R107 ;  /* 0x000000013c6b7824 */ /* 0x000fe400078e026b */
[----:B------:R-:W-:Y:S02]  /*f780*/  IMAD.IADD R102, R50, 0x1, R137 ;  /* 0x0000000132667824 */ /* 0x000fe400078e0289 */
[----:B------:R-:W-:Y:S01]  /*f790*/  IMAD.WIDE.U32 R146, R104, R19, R146 ;  /* 0x0000001368927225 */ /* 0x000fe200078e0092 */
[----:B------:R-:W-:Y:S02]  /*f7a0*/  IADD3 R136, P3, PT, R107, R136, RZ ;  /* 0x000000886b887210 */ /* 0x000fe40007f7e0ff */
[----:B------:R-:W-:Y:S01]  /*f7b0*/  IADD3 R139, P2, PT, R102, R99, RZ ;  /* 0x00000063668b7210 */ /* 0x000fe20007f5e0ff */
[----:B------:R-:W-:Y:S01]  /*f7c0*/  IMAD.X R107, RZ, RZ, RZ, P5 ;  /* 0x000000ffff6b7224 */ /* 0x000fe200028e06ff */
[----:B------:R-:W-:Y:S01]  /*f7d0*/  IADD3 R102, P6, PT, R146, R91, RZ ;  /* 0x0000005b92667210 */ /* 0x000fe20007fde0ff */
[----:B------:R-:W-:Y:S01]  /*f7e0*/  IMAD.WIDE.U32 R100, R127, R44, R100 ;  /* 0x0000002c7f647225 */ /* 0x000fe200078e0064 */
[----:B------:R-:W-:-:S02]  /*f7f0*/  IADD3 R91, PT, PT, R65, R118, RZ ;  /* 0x00000076415b7210 */ /* 0x000fc40007ffe0ff */
[----:B------:R-:W-:Y:S01]  /*f800*/  IADD3.X R103, PT, PT, RZ, RZ, RZ, P6, !PT ;  /* 0x000000ffff677210 */ /* 0x000fe200037fe4ff */
[----:B------:R-:W-:Y:S01]  /*f810*/  IMAD.X R137, RZ, RZ, RZ, P3 ;  /* 0x000000ffff897224 */ /* 0x000fe200018e06ff */
[----:B------:R-:W-:Y:S01]  /*f820*/  IADD3 R100, P5, PT, R91, R100, RZ ;  /* 0x000000645b647210 */ /* 0x000fe20007fbe0ff */
[----:B------:R-:W-:Y:S01]  /*f830*/  IMAD.WIDE.U32 R106, R115, R46, R106 ;  /* 0x0000002e736a7225 */ /* 0x000fe200078e006a */
[----:B------:R-:W-:-:S03]  /*f840*/  IADD3.X R118, PT, PT, RZ, RZ, RZ, P2, !PT ;  /* 0x000000ffff767210 */ /* 0x000fc600017fe4ff */
[----:B------:R-:W-:Y:S02]  /*f850*/  IMAD.IADD R99, R63, 0x1, R101 ;  /* 0x000000013f637824 */ /* 0x000fe400078e0265 */
[----:B------:R-:W-:-:S03]  /*f860*/  IMAD.WIDE.U32 R136, R151, R48, R136 ;  /* 0x0000003097887225 */ /* 0x000fc600078e0088 */
[----:B------:R-:W-:Y:S01]  /*f870*/  IADD3 R106, P3, PT, R99, R106, RZ ;  /* 0x0000006a636a7210 */ /* 0x000fe20007f7e0ff */
[----:B------:R-:W-:Y:S02]  /*f880*/  IMAD.IADD R91, R61, 0x1, R107 ;  /* 0x000000013d5b7824 */ /* 0x000fe400078e026b */
[----:B------:R-:W-:Y:S01]  /*f890*/  IMAD.X R101, RZ, RZ, RZ, P5 ;  /* 0x000000ffff657224 */ /* 0x000fe200028e06ff */
[----:B------:R-:W-:Y:S01]  /*f8a0*/  IADD3.X R107, PT, PT, RZ, RZ, RZ, P3, !PT ;  /* 0x000000ffff6b7210 */ /* 0x000fe20001ffe4ff */
[----:B------:R-:W-:Y:S01]  /*f8b0*/  IMAD.IADD R138, R59, 0x1, R137 ;  /* 0x000000013b8a7824 */ /* 0x000fe200078e0289 */
[----:B------:R-:W-:Y:S01]  /*f8c0*/  IADD3 R136, P6, PT, R91, R136, RZ ;  /* 0x000000885b887210 */ /* 0x000fe20007fde0ff */
[----:B------:R-:W-:-:S03]  /*f8d0*/  IMAD.WIDE.U32 R100, R145, R43, R100 ;  /* 0x0000002b91647225 */ /* 0x000fc600078e0064 */
[----:B------:R-:W-:Y:S01]  /*f8e0*/  IADD3 R138, P3, PT, R138, R139, RZ ;  /* 0x0000008b8a8a7210 */ /* 0x000fe20007f7e0ff */
[----:B------:R-:W-:Y:S02]  /*f8f0*/  IMAD.X R137, RZ, RZ, RZ, P6 ;  /* 0x000000ffff897224 */ /* 0x000fe400030e06ff */
[----:B------:R-:W-:-:S04]  /*f900*/  IMAD.WIDE.U32 R106, R127, R45, R106 ;  /* 0x0000002d7f6a7225 */ /* 0x000fc800078e006a */
[----:B------:R-:W-:Y:S02]  /*f910*/  IMAD.IADD R91, R64, 0x1, R101 ;  /* 0x00000001405b7824 */ /* 0x000fe400078e0265 */
[----:B------:R-:W-:Y:S01]  /*f920*/  IMAD.X R139, RZ, RZ, RZ, P3 ;  /* 0x000000ffff8b7224 */ /* 0x000fe200018e06ff */
[----:B------:R-:W-:Y:S01]  /*f930*/  IADD3 R118, P3, PT, R118, R79, RZ ;  /* 0x0000004f76767210 */ /* 0x000fe20007f7e0ff */
[----:B------:R-:W-:Y:S01]  /*f940*/  IMAD.WIDE.U32 R136, R115, R47, R136 ;  /* 0x0000002f73887225 */ /* 0x000fe200078e0088 */
[----:B------:R-:W-:-:S03]  /*f950*/  IADD3 R106, P6, PT, R91, R106, RZ ;  /* 0x0000006a5b6a7210 */ /* 0x000fc60007fde0ff */
[----:B------:R-:W-:Y:S01]  /*f960*/  IMAD.IADD R99, R62, 0x1, R107 ;  /* 0x000000013e637824 */ /* 0x000fe200078e026b */
[----:B------:R-:W-:Y:S01]  /*f970*/  IADD3 R143, PT, PT, R60, R137, RZ ;  /* 0x000000893c8f7210 */ /* 0x000fe20007ffe0ff */
[----:B------:R-:W-:Y:S01]  /*f980*/  IMAD.WIDE.U32 R102, R18, R129, R102 ;  /* 0x0000008112667225 */ /* 0x000fe200078e0066 */
[----:B------:R-:W-:Y:S02]  /*f990*/  IADD3.X R107, PT, PT, RZ, RZ, RZ, P6, !PT ;  /* 0x000000ffff6b7210 */ /* 0x000fe400037fe4ff */
[----:B------:R-:W-:Y:S01]  /*f9a0*/  IADD3 R136, P5, PT, R99, R136, RZ ;  /* 0x0000008863887210 */ /* 0x000fe20007fbe0ff */
[----:B------:R-:W-:-:S04]  /*f9b0*/  IMAD.WIDE.U32 R138, R151, R49, R138 ;  /* 0x00000031978a7225 */ /* 0x000fc800078e008a */
[----:B------:R-:W-:Y:S01]  /*f9c0*/  IMAD.X R79, RZ, RZ, RZ, P0 ;  /* 0x000000ffff4f7224 */ /* 0x000fe200000e06ff */
[----:B------:R-:W-:Y:S01]  /*f9d0*/  IADD3 R142, P2, PT, R143, R138, RZ ;  /* 0x0000008a8f8e7210 */ /* 0x000fe20007f5e0ff */
[----:B------:R-:W-:Y:S02]  /*f9e0*/  IMAD.X R144, RZ, RZ, RZ, P1 ;  /* 0x000000ffff907224 */ /* 0x000fe400008e06ff */
[----:B------:R-:W-:Y:S01]  /*f9f0*/  IMAD.IADD R91, R50, 0x1, R139 ;  /* 0x00000001325b7824 */ /* 0x000fe200078e028b */
[----:B------:R-:W-:Y:S01]  /*fa00*/  IADD3 R79, P1, PT, R79, R102, RZ ;  /* 0x000000664f4f7210 */ /* 0x000fe20007f3e0ff */
[----:B------:R-:W-:Y:S01]  /*fa10*/  IMAD.X R137, RZ, RZ, RZ, P5 ;  /* 0x000000ffff897224 */ /* 0x000fe200028e06ff */
[----:B------:R-:W-:Y:S01]  /*fa20*/  IADD3.X R143, PT, PT, RZ, RZ, RZ, P2, !PT ;  /* 0x000000ffff8f7210 */ /* 0x000fe200017fe4ff */
[----:B------:R-:W-:Y:S01]  /*fa30*/  IMAD.WIDE.U32 R138, R145, R44, R106 ;  /* 0x0000002c918a7225 */ /* 0x000fe200078e006a */
[----:B------:R-:W-:Y:S02]  /*fa40*/  IADD3 R144, P0, PT, R144, R79, RZ ;  /* 0x0000004f90907210 */ /* 0x000fe40007f1e0ff */
[----:B------:R-:W-:Y:S01]  /*fa50*/  IADD3 R102, P2, PT, R91, R118, RZ ;  /* 0x000000765b667210 */ /* 0x000fe20007f5e0ff */
[----:B------:R-:W-:-:S04]  /*fa60*/  IMAD.WIDE.U32 R136, R127, R46, R136 ;  /* 0x0000002e7f887225 */ /* 0x000fc800078e0088 */
        /* <DEDUP_REMOVED lines=8> */
[----:B------:R-:W-:Y:S01]  /*faf0*/  IMAD.IADD R103, R119, 0x1, R103 ;  /* 0x0000000177677824 */ /* 0x000fe200078e0267 */
[----:B------:R-:W-:Y:S01]  /*fb00*/  IADD3 R142, P4, PT, R143, R102, RZ ;  /* 0x000000668f8e7210 */ /* 0x000fe20007f9e0ff */
[----:B------:R-:W-:Y:S01]  /*fb10*/  IMAD.WIDE.U32 R136, R145, R45, R136 ;  /* 0x0000002d91887225 */ /* 0x000fe200078e0088 */
[----:B------:R-:W-:-:S02]  /*fb20*/  IADD3.X R107, PT, PT, RZ, RZ, RZ, P6, !PT ;  /* 0x000000ffff6b7210 */ /* 0x000fc400037fe4ff */
[----:B------:R-:W-:Y:S01]  /*fb30*/  IADD3 R99, P5, PT, R99, R144, RZ ;  /* 0x0000009063637210 */ /* 0x000fe20007fbe0ff */
[----:B------:R-:W-:Y:S01]  /*fb40*/  IMAD.X R143, RZ, RZ, RZ, P4 ;  /* 0x000000ffff8f7224 */ /* 0x000fe200020e06ff */
[----:B------:R-:W-:Y:S01]  /*fb50*/  IADD3 R79, PT, PT, R62, R137, RZ ;  /* 0x000000893e4f7210 */ /* 0x000fe20007ffe0ff */
[----:B------:R-:W-:-:S04]  /*fb60*/  IMAD.WIDE.U32 R106, R127, R47, R106 ;  /* 0x0000002f7f6a7225 */ /* 0x000fc800078e006a */
[----:B------:R-:W-:Y:S01]  /*fb70*/  IMAD.WIDE.U32 R142, R115, R49, R142 ;  /* 0x00000031738e7225 */ /* 0x000fe200078e008e */
[----:B------:R-:W-:Y:S02]  /*fb80*/  IADD3 R118, P6, PT, R79, R106, RZ ;  /* 0x0000006a4f767210 */ /* 0x000fe40007fde0ff */
[----:B------:R-:W-:Y:S01]  /*fb90*/  IADD3.X R79, PT, PT, RZ, RZ, RZ, P2, !PT ;  /* 0x000000ffff4f7210 */ /* 0x000fe200017fe4ff */
[----:B------:R-:W-:Y:S01]  /*fba0*/  IMAD.IADD R91, R60, 0x1, R107 ;  /* 0x000000013c5b7824 */ /* 0x000fe200078e026b */
[----:B------:R-:W-:Y:S01]  /*fbb0*/  IADD3 R146, P2, PT, R147, R103, RZ ;  /* 0x0000006793927210 */ /* 0x000fe20007f5e0ff */
[----:B------:R-:W-:Y:S02]  /*fbc0*/  IMAD.X R144, RZ, RZ, RZ, P3 ;  /* 0x000000ffff907224 */ /* 0x000fe400018e06ff */
[----:B------:R-:W-:Y:S01]  /*fbd0*/  IMAD.X R119, RZ, RZ, RZ, P6 ;  /* 0x000000ffff777224 */ /* 0x000fe200030e06ff */
[----:B------:R-:W-:Y:S01]  /*fbe0*/  IADD3 R102, P4, PT, R91, R142, RZ ;  /* 0x0000008e5b667210 */ /* 0x000fe20007f9e0ff */
[----:B------:R-:W-:Y:S01]  /*fbf0*/  IMAD.X R147, RZ, RZ, RZ, P2 ;  /* 0x000000ffff937224 */ /* 0x000fe200010e06ff */
[----:B------:R-:W-:Y:S01]  /*fc00*/  IADD3 R144, P3, PT, R144, R99, RZ ;  /* 0x0000006390907210 */ /* 0x000fe20007f7e0ff */
[----:B------:R-:W-:Y:S01]  /*fc10*/  IMAD.WIDE.U32 R118, R145, R46, R118 ;  /* 0x0000002e91767225 */ /* 0x000fe200078e0076 */
[----:B------:R-:W-:-:S03]  /*fc20*/  MOV R99, R136 ;  /* 0x0000008800637202 */ /* 0x000fc60000000f00 */
        /* <DEDUP_REMOVED lines=13> */
[----:B------:R-:W-:Y:S01]  /*fd00*/  IMAD.MOV.U32 R101, RZ, RZ, R100 ;  /* 0x000000ffff657224 */ /* 0x000fe200078e0064 */
[----:B------:R-:W-:Y:S02]  /*fd10*/  IADD3 R102, P1, PT, R103, R144, RZ ;  /* 0x0000009067667210 */ /* 0x000fe40007f3e0ff */
[----:B------:R-:W-:-:S02]  /*fd20*/  IADD3.X R143, PT, PT, RZ, RZ, RZ, P6, !PT ;  /* 0x000000ffff8f7210 */ /* 0x000fc400037fe4ff */
[----:B------:R-:W-:Y:S01]  /*fd30*/  IADD3 R104, P5, PT, R104, R91, RZ ;  /* 0x0000005b68687210 */ /* 0x000fe20007fbe0ff */
[----:B------:R-:W-:Y:S02]  /*fd40*/  IMAD.X R103, RZ, RZ, RZ, P1 ;  /* 0x000000ffff677224 */ /* 0x000fe400008e06ff */
[----:B------:R-:W-:Y:S01]  /*fd50*/  IMAD.WIDE.U32 R142, R145, R47, R142 ;  /* 0x0000002f918e7225 */ /* 0x000fe200078e008e */
[----:B------:R-:W-:Y:S02]  /*fd60*/  IADD3 R79, P1, PT, R79, R104, RZ ;  /* 0x000000684f4f7210 */ /* 0x000fe40007f3e0ff */
[----:B------:R-:W-:Y:S01]  /*fd70*/  IADD3.X R104, PT, PT, RZ, RZ, RZ, P3, !PT ;  /* 0x000000ffff687210 */ /* 0x000fe20001ffe4ff */
[----:B------:R-:W-:Y:S01]  /*fd80*/  IMAD.WIDE.U32 R102, R127, R49, R102 ;  /* 0x000000317f667225 */ /* 0x000fe200078e0066 */
[----:B------:R-:W-:Y:S02]  /*fd90*/  IADD3.X R91, PT, PT, RZ, RZ, RZ, P1, !PT ;  /* 0x000000ffff5b7210 */ /* 0x000fe40000ffe4ff */
[----:B------:R-:W-:Y:S01]  /*fda0*/  IADD3 R104, P3, PT, R104, R79, RZ ;  /* 0x0000004f68687210 */ /* 0x000fe20007f7e0ff */
[----:B------:R-:W-:-:S02]  /*fdb0*/  IMAD.IADD R147, R60, 0x1, R143 ;  /* 0x000000013c937824 */ /* 0x000fc400078e028f */
[----:B------:R-:W-:Y:S02]  /*fdc0*/  IMAD.X R79, RZ, RZ, RZ, P4 ;  /* 0x000000ffff4f7224 */ /* 0x000fe400020e06ff */
        /* <DEDUP_REMOVED lines=14> */
[----:B------:R-:W-:Y:S02]  /*feb0*/  MOV R100, R146 ;  /* 0x0000009200647202 */ /* 0x000fe40000000f00 */
[----:B------:R-:W-:-:S02]  /*fec0*/  IADD3 R102, P5, PT, R102, R103, RZ ;  /* 0x0000006766667210 */ /* 0x000fc40007fbe0ff */
[----:B------:R-:W-:Y:S01]  /*fed0*/  IADD3 R106, PT, PT, R79, R106, R91 ;  /* 0x0000006a4f6a7210 */ /* 0x000fe20007ffe05b */
[----:B------:R-:W-:Y:S01]  /*fee0*/  IMAD.X R79, RZ, RZ, RZ, P2 ;  /* 0x000000ffff4f7224 */ /* 0x000fe200010e06ff */
[----:B------:R-:W-:Y:S01]  /*fef0*/  IADD3.X R91, PT, PT, RZ, RZ, RZ, P4, !PT ;  /* 0x000000ffff5b7210 */ /* 0x000fe200027fe4ff */
[----:B------:R-:W-:-:S03]  /*ff00*/  IMAD.X R103, RZ, RZ, RZ, P5 ;  /* 0x000000ffff677224 */ /* 0x000fc600028e06ff */
[----:B------:R-:W-:Y:S01]  /*ff10*/  IADD3 R106, PT, PT, R79, R106, R91 ;  /* 0x0000006a4f6a7210 */ /* 0x000fe20007ffe05b */
[----:B------:R-:W-:-:S04]  /*ff20*/  IMAD.WIDE.U32 R144, R145, R49, R102 ;  /* 0x0000003191907225 */ /* 0x000fc800078e0066 */
[----:B------:R-:W-:Y:S01]  /*ff30*/  IMAD.X R91, RZ, RZ, RZ, P0 ;  /* 0x000000ffff5b7224 */ /* 0x000fe200000e06ff */
        /* <DEDUP_REMOVED lines=32> */
.L_x_87:
        /* <DEDUP_REMOVED lines=23> */
.L_x_88:
        /* <DEDUP_REMOVED lines=13> */
[----:B------:R-:W-:-:S03]  /*10380*/  IMAD.IADD R137, R65, 0x1, R118 ;  /* 0x0000000141897824 */ /* 0x000fc600078e0276 */
        /* <DEDUP_REMOVED lines=46> */
[----:B------:R-:W-:Y:S01]  /*10670*/  IMAD.WIDE.U32 R118, R131, R43, R118 ;  /* 0x0000002b83767225 */ /* 0x000fe200078e0076 */
[----:B------:R-:W-:-:S03]  /*10680*/  IADD3 R136, P0, PT, R139, R136, RZ ;  /* 0x000000888b887210 */ /* 0x000fc60007f1e0ff */
[----:B------:R-:W-:Y:S02]  /*10690*/  IMAD.IADD R103, R64, 0x1, R119 ;  /* 0x0000000140677824 */ /* 0x000fe400078e0277 */
[----:B------:R-:W-:Y:S02]  /*106a0*/  HFMA2 R119, -RZ, RZ, 0, 0 ;  /* 0x00000000ff777431 */ /* 0x000fe400000001ff */
[----:B------:R-:W-:Y:S02]  /*106b0*/  IMAD.IADD R138, R123, 0x1, R137 ;  /* 0x000000017b8a7824 */ /* 0x000fe400078e0289 */
[----:B------:R-:W-:Y:S02]  /*106c0*/  IMAD.X R137, RZ, RZ, RZ, P0 ;  /* 0x000000ffff897224 */ /* 0x000fe400000e06ff */
[----:B------:R-:W-:-:S04]  /*106d0*/  IMAD.WIDE.U32 R144, R15, R128, R144 ;  /* 0x000000800f907225 */ /* 0x000fc800078e0090 */
[----:B------:R-:W-:Y:S01]  /*106e0*/  IMAD.IADD R107, R9, 0x1, R143 ;  /* 0x00000001096b7824 */ /* 0x000fe200078e028f */
[----:B------:R-:W-:Y:S01]  /*106f0*/  IADD3 R145, PT, PT, R75, R145, RZ ;  /* 0x000000914b917210 */ /* 0x000fe20007ffe0ff */
[----:B------:R-:W-:Y:S02]  /*10700*/  IMAD R129, R118, R66, RZ ;  /* 0x0000004276817224 */ /* 0x000fe400078e02ff */
[----:B------:R-:W-:-:S04]  /*10710*/  IMAD.WIDE.U32 R136, R16, R78, R136 ;  /* 0x0000004e10887225 */ /* 0x000fc800078e0088 */
[----:B------:R-:W-:Y:S02]  /*10720*/  IMAD.MOV.U32 R139, RZ, RZ, RZ ;  /* 0x000000ffff8b7224 */ /* 0x000fe400078e00ff */
[----:B------:R-:W-:Y:S01]  /*10730*/  IMAD.HI.U32 R146, R129, R42, R118 ;  /* 0x0000002a81927227 */ /* 0x000fe200078e0076 */
[----:B------:R-:W-:-:S03]  /*10740*/  IADD3 R118, P0, PT, R107, R144, RZ ;  /* 0x000000906b767210 */ /* 0x000fc60007f1e0ff */
[----:B------:R-:W-:Y:S01]  /*10750*/  IMAD.X R143, RZ, RZ, RZ, P1 ;  /* 0x000000ffff8f7224 */ /* 0x000fe200008e06ff */
[----:B------:R-:W-:Y:S01]  /*10760*/  IADD3 R136, P1, PT, R145, R136, RZ ;  /* 0x0000008891887210 */ /* 0x000fe20007f3e0ff */
[----:B------:R-:W-:-:S04]  /*10770*/  IMAD.WIDE.U32 R138, R17, R74, R138 ;  /* 0x0000004a118a7225 */ /* 0x000fc800078e008a */
[----:B------:R-:W-:Y:S02]  /*10780*/  IMAD.IADD R137, R120, 0x1, R137 ;  /* 0x0000000178897824 */ /* 0x000fe400078e0289 */
[----:B------:R-:W-:-:S04]  /*10790*/  IMAD.WIDE.U32 R142, R133, R45, R142 ;  /* 0x0000002d858e7225 */ /* 0x000fc800078e008e */
[----:B------:R-:W-:Y:S01]  /*107a0*/  IMAD.X R119, RZ, RZ, RZ, P0 ;  /* 0x000000ffff777224 */ /* 0x000fe200000e06ff */
[----:B------:R-:W-:Y:S01]  /*107b0*/  IADD3 R138, P0, PT, R137, R138, RZ ;  /* 0x0000008a898a7210 */ /* 0x000fe20007f1e0ff */
[----:B------:R-:W-:Y:S01]  /*107c0*/  IMAD.IADD R155, R65, 0x1, R146 ;  /* 0x00000001419b7824 */ /* 0x000fe200078e0292 */
[----:B------:R-:W-:Y:S01]  /*107d0*/  IADD3.X R137, PT, PT, RZ, RZ, RZ, P1, !PT ;  /* 0x000000ffff897210 */ /* 0x000fe20000ffe4ff */
[----:B------:R-:W-:Y:S01]  /*107e0*/  IMAD.WIDE.U32 R118, R14, R130, R118 ;  /* 0x000000820e767225 */ /* 0x000fe200078e0076 */
[----:B------:R-:W-:Y:S02]  /*107f0*/  IADD3 R144, P2, PT, R103, R142, RZ ;  /* 0x0000008e67907210 */ /* 0x000fe40007f5e0ff */
[----:B------:R-:W-:Y:S01]  /*10800*/  IADD3 R115, PT, PT, R62, R143, RZ ;  /* 0x0000008f3e737210 */ /* 0x000fe20007ffe0ff */
[----:B------:R-:W-:Y:S01]  /*10810*/  IMAD.IADD R142, R125, 0x1, R139 ;  /* 0x000000017d8e7824 */ /* 0x000fe200078e028b */
[----:B------:R-:W-:Y:S01]  /*10820*/  IADD3.X R139, PT, PT, RZ, RZ, RZ, P0, !PT ;  /* 0x000000ffff8b7210 */ /* 0x000fe200007fe4ff */
[----:B------:R-:W-:Y:S01]  /*10830*/  IMAD.WIDE.U32 R136, R15, R122, R136 ;  /* 0x0000007a0f887225 */ /* 0x000fe200078e0088 */
[----:B------:R-:W-:-:S03]  /*10840*/  MOV R143, RZ ;  /* 0x000000ff008f7202 */ /* 0x000fc60000000f00 */
[----:B------:R-:W-:Y:S02]  /*10850*/  IMAD.IADD R103, R73, 0x1, R119 ;  /* 0x0000000149677824 */ /* 0x000fe400078e0277 */
[----:B------:R-:W-:-:S03]  /*10860*/  IMAD.WIDE.U32 R138, R16, R76, R138 ;  /* 0x0000004c108a7225 */ /* 0x000fc600078e008a */
[----:B------:R-:W-:Y:S01]  /*10870*/  IADD3 R136, P1, PT, R103, R136, RZ ;  /* 0x0000008867887210 */ /* 0x000fe20007f3e0ff */
[----:B------:R-:W-:Y:S02]  /*10880*/  IMAD.IADD R107, R77, 0x1, R137 ;  /* 0x000000014d6b7824 */ /* 0x000fe400078e0289 */
[----:B------:R-:W-:Y:S02]  /*10890*/  IMAD.MOV.U32 R119, RZ, RZ, RZ ;  /* 0x000000ffff777224 */ /* 0x000fe400078e00ff */
[----:B------:R-:W-:Y:S01]  /*108a0*/  IMAD.IADD R127, R123, 0x1, R139 ;  /* 0x000000017b7f7824 */ /* 0x000fe200078e028b */
[----:B------:R-:W-:Y:S01]  /*108b0*/  IADD3 R138, P0, PT, R107, R138, RZ ;  /* 0x0000008a6b8a7210 */ /* 0x000fe20007f1e0ff */
[----:B------:R-:W-:-:S04]  /*108c0*/  IMAD.WIDE.U32 R118, R13, R132, R118 ;  /* 0x000000840d767225 */ /* 0x000fc800078e0076 */
[----:B------:R-:W-:-:S04]  /*108d0*/  IMAD.WIDE.U32 R142, R134, R17, R142 ;  /* 0x00000011868e7225 */ /* 0x000fc800078e008e */
[----:B------:R-:W-:Y:S02]  /*108e0*/  IMAD.X R145, RZ, RZ, RZ, P2 ;  /* 0x000000ffff917224 */ /* 0x000fe400010e06ff */
[----:B------:R-:W-:Y:S01]  /*108f0*/  IMAD.X R137, RZ, RZ, RZ, P1 ;  /* 0x000000ffff897224 */ /* 0x000fe200008e06ff */
[----:B------:R-:W-:Y:S01]  /*10900*/  IADD3 R118, P1, PT, R115, R118, RZ ;  /* 0x0000007673767210 */ /* 0x000fe20007f3e0ff */
[----:B------:R-:W-:Y:S01]  /*10910*/  IMAD.X R139, RZ, RZ, RZ, P0 ;  /* 0x000000ffff8b7224 */ /* 0x000fe200000e06ff */
[----:B------:R-:W-:Y:S01]  /*10920*/  IADD3 R142, P0, PT, R127, R142, RZ ;  /* 0x0000008e7f8e7210 */ /* 0x000fe20007f1e0ff */
[----:B------:R-:W-:Y:S01]  /*10930*/  IMAD.WIDE.U32 R144, R131, R44, R144 ;  /* 0x0000002c83907225 */ /* 0x000fe200078e0090 */
[----:B------:R-:W-:Y:S02]  /*10940*/  IADD3 R115, PT, PT, R9, R119, RZ ;  /* 0x0000007709737210 */ /* 0x000fe40007ffe0ff */
[----:B------:R-:W-:Y:S01]  /*10950*/  IADD3.X R119, PT, PT, RZ, RZ, RZ, P1, !PT ;  /* 0x000000ffff777210 */ /* 0x000fe20000ffe4ff */
[----:B------:R-:W-:Y:S01]  /*10960*/  IMAD.MOV.U32 R107, RZ, RZ, RZ ;  /* 0x000000ffff6b7224 */ /* 0x000fe200078e00ff */
[----:B------:R-:W-:Y:S01]  /*10970*/  IADD3 R154, P2, PT, R155, R144, RZ ;  /* 0x000000909b9a7210 */ /* 0x000fe20007f5e0ff */
[----:B------:R-:W-:Y:S01]  /*10980*/  IMAD.WIDE.U32 R136, R14, R128, R136 ;  /* 0x000000800e887225 */ /* 0x000fe200078e0088 */
[----:B------:R-:W-:-:S03]  /*10990*/  IADD3 R103, PT, PT, R63, R145, RZ ;  /* 0x000000913f677210 */ /* 0x000fc60007ffe0ff */
[----:B------:R-:W-:Y:S01]  /*109a0*/  IMAD.IADD R146, R143, 0x1, R107 ;  /* 0x000000018f927824 */ /* 0x000fe200078e026b */
[----:B------:R-:W-:Y:S01]  /*109b0*/  IADD3 R136, P1, PT, R115, R136, RZ ;  /* 0x0000008873887210 */ /* 0x000fe20007f3e0ff */
[----:B------:R-:W-:-:S04]  /*109c0*/  IMAD.WIDE.U32 R138, R15, R78, R138 ;  /* 0x0000004e0f8a7225 */ /* 0x000fc800078e008a */
[----:B------:R-:W-:Y:S01]  /*109d0*/  IMAD.X R143, RZ, RZ, RZ, P0 ;  /* 0x000000ffff8f7224 */ /* 0x000fe200000e06ff */
[----:B------:R-:W-:Y:S01]  /*109e0*/  IADD3 R139, PT, PT, R120, R139, RZ ;  /* 0x0000008b788b7210 */ /* 0x000fe20007ffe0ff */
[----:B------:R-:W-:Y:S02]  /*109f0*/  IMAD.IADD R137, R75, 0x1, R137 ;  /* 0x000000014b897824 */ /* 0x000fe400078e0289 */
[----:B------:R-:W-:-:S04]  /*10a00*/  IMAD.WIDE.U32 R118, R133, R46, R118 ;  /* 0x0000002e85767225 */ /* 0x000fc800078e0076 */
[----:B------:R-:W-:Y:S01]  /*10a10*/  IMAD.WIDE.U32 R142, R16, R74, R142 ;  /* 0x0000004a108e7225 */ /* 0x000fe200078e008e */
[----:B------:R-:W-:-:S03]  /*10a20*/  IADD3 R118, P3, PT, R103, R118, RZ ;  /* 0x0000007667767210 */ /* 0x000fc60007f7e0ff */
[----:B------:R-:W-:Y:S01]  /*10a30*/  IMAD.X R155, RZ, RZ, RZ, P2 ;  /* 0x000000ffff9b7224 */ /* 0x000fe200010e06ff */
[----:B------:R-:W-:Y:S01]  /*10a40*/  IADD3 R138, P2, PT, R137, R138, RZ ;  /* 0x0000008a898a7210 */ /* 0x000fe20007f5e0ff */
[----:B------:R-:W-:Y:S01]  /*10a50*/  IMAD.X R137, RZ, RZ, RZ, P1 ;  /* 0x000000ffff897224 */ /* 0x000fe200008e06ff */
[----:B------:R-:W-:Y:S01]  /*10a60*/  IADD3 R142, P1, PT, R139, R142, RZ ;  /* 0x0000008e8b8e7210 */ /* 0x000fe20007f3e0ff */
[----:B------:R-:W-:Y:S01]  /*10a70*/  IMAD.IADD R103, R61, 0x1, R119 ;  /* 0x000000013d677824 */ /* 0x000fe200078e0277 */
[----:B------:R-:W-:Y:S01]  /*10a80*/  IADD3 R143, PT, PT, R125, R143, RZ ;  /* 0x0000008f7d8f7210 */ /* 0x000fe20007ffe0ff */
[----:B------:R-:W-:Y:S02]  /*10a90*/  IMAD.X R139, RZ, RZ, RZ, P2 ;  /* 0x000000ffff8b7224 */ /* 0x000fe400010e06ff */
[----:B------:R-:W-:Y:S01]  /*10aa0*/  IMAD.WIDE.U32 R154, R129, R43, R154 ;  /* 0x0000002b819a7225 */ /* 0x000fe200078e009a */
[----:B------:R-:W-:-:S03]  /*10ab0*/  IADD3 R146, P0, PT, R143, R146, RZ ;  /* 0x000000928f927210 */ /* 0x000fc60007f1e0ff */
[----:B------:R-:W-:Y:S01]  /*10ac0*/  IMAD.X R119, RZ, RZ, RZ, P3 ;  /* 0x000000ffff777224 */ /* 0x000fe200018e06ff */
[----:B------:R-:W-:Y:S01]  /*10ad0*/  IADD3 R127, PT, PT, R64, R155, RZ ;  /* 0x0000009b407f7210 */ /* 0x000fe20007ffe0ff */
[----:B------:R-:W-:-:S04]  /*10ae0*/  IMAD.WIDE.U32 R136, R13, R130, R136 ;  /* 0x000000820d887225 */ /* 0x000fc800078e0088 */
[----:B------:R-:W-:Y:S01]  /*10af0*/  IMAD.X R143, RZ, RZ, RZ, P1 ;  /* 0x000000ffff8f7224 */ /* 0x000fe200008e06ff */
[----:B------:R-:W-:Y:S01]  /*10b00*/  IADD3 R135, PT, PT, R73, R137, RZ ;  /* 0x0000008949877210 */ /* 0x000fe20007ffe0ff */
[----:B------:R-:W-:-:S04]  /*10b10*/  IMAD.WIDE.U32 R138, R14, R122, R138 ;  /* 0x0000007a0e8a7225 */ /* 0x000fc800078e008a */
[----:B------:R-:W-:Y:S01]  /*10b20*/  IMAD.WIDE.U32 R118, R131, R45, R118 ;  /* 0x0000002d83767225 */ /* 0x000fe200078e0076 */
[----:B------:R-:W-:-:S03]  /*10b30*/  IADD3 R138, P2, PT, R135, R138, RZ ;  /* 0x0000008a878a7210 */ /* 0x000fc60007f5e0ff */
[----:B------:R-:W-:Y:S01]  /*10b40*/  IMAD.WIDE.U32 R142, R15, R76, R142 ;  /* 0x0000004c0f8e7225 */ /* 0x000fe200078e008e */
[----:B------:R-:W-:Y:S02]  /*10b50*/  IADD3 R118, P4, PT, R127, R118, RZ ;  /* 0x000000767f767210 */ /* 0x000fe40007f9e0ff */
[----:B------:R-:W-:Y:S01]  /*10b60*/  IADD3 R127, PT, PT, R62, R119, RZ ;  /* 0x000000773e7f7210 */ /* 0x000fe20007ffe0ff */
[----:B------:R-:W-:Y:S02]  /*10b70*/  IMAD.X R147, RZ, RZ, RZ, P0 ;  /* 0x000000ffff937224 */ /* 0x000fe400000e06ff */
[----:B------:R-:W-:Y:S02]  /*10b80*/  IMAD.IADD R139, R77, 0x1, R139 ;  /* 0x000000014d8b7824 */ /* 0x000fe400078e028b */
[----:B------:R-:W-:Y:S02]  /*10b90*/  IMAD.MOV.U32 R137, RZ, RZ, RZ ;  /* 0x000000ffff897224 */ /* 0x000fe400078e00ff */
[----:B------:R-:W-:Y:S01]  /*10ba0*/  IMAD R115, R154, R66, RZ ;  /* 0x000000429a737224 */ /* 0x000fe200078e02ff */
[----:B------:R-:W-:Y:S01]  /*10bb0*/  IADD3 R142, P1, PT, R139, R142, RZ ;  /* 0x0000008e8b8e7210 */ /* 0x000fe20007f3e0ff */
[----:B------:R-:W-:Y:S01]  /*10bc0*/  IMAD.MOV.U32 R155, RZ, RZ, RZ ;  /* 0x000000ffff9b7224 */ /* 0x000fe200078e00ff */
[----:B------:R-:W-:Y:S01]  /*10bd0*/  IADD3.X R139, PT, PT, RZ, RZ, RZ, P2, !PT ;  /* 0x000000ffff8b7210 */ /* 0x000fe200017fe4ff */
[----:B------:R-:W-:-:S02]  /*10be0*/  IMAD.IADD R143, R123, 0x1, R143 ;  /* 0x000000017b8f7824 */ /* 0x000fc400078e028f */
[----:B------:R-:W-:-:S04]  /*10bf0*/  IMAD.WIDE.U32 R146, R134, R16, R146 ;  /* 0x0000001086927225 */ /* 0x000fc800078e0092 */
[----:B------:R-:W-:Y:S01]  /*10c00*/  IMAD.WIDE.U32 R136, R12, R132, R136 ;  /* 0x000000840c887225 */ /* 0x000fe200078e0088 */
[----:B------:R-:W-:Y:S02]  /*10c10*/  IADD3 R144, P0, PT, R143, R146, RZ ;  /* 0x000000928f907210 */ /* 0x000fe40007f1e0ff */
[----:B------:R-:W-:Y:S01]  /*10c20*/  IADD3.X R143, PT, PT, RZ, RZ, RZ, P1, !PT ;  /* 0x000000ffff8f7210 */ /* 0x000fe20000ffe4ff */
[----:B------:R-:W-:Y:S01]  /*10c30*/  IMAD.HI.U32 R154, R115, R42, R154 ;  /* 0x0000002a739a7227 */ /* 0x000fe200078e009a */
[----:B------:R-:W-:Y:S02]  /*10c40*/  IADD3 R136, P3, PT, R103, R136, RZ ;  /* 0x0000008867887210 */ /* 0x000fe40007f7e0ff */
[----:B------:R-:W-:Y:S01]  /*10c50*/  IADD3.X R145, PT, PT, RZ, RZ, RZ, P0, !PT ;  /* 0x000000ffff917210 */ /* 0x000fe200007fe4ff */
[----:B------:R-:W-:Y:S01]  /*10c60*/  IMAD.X R119, RZ, RZ, RZ, P4 ;  /* 0x000000ffff777224 */ /* 0x000fe200020e06ff */
[----:B------:R-:W-:Y:S01]  /*10c70*/  IADD3 R146, PT, PT, R107, R147, RZ ;  /* 0x000000936b927210 */ /* 0x000fe20007ffe0ff */
[----:B------:R-:W-:-:S02]  /*10c80*/  IMAD.IADD R103, R65, 0x1, R154 ;  /* 0x0000000141677824 */ /* 0x000fc400078e029a */
[----:B------:R-:W-:-:S04]  /*10c90*/  IMAD.WIDE.U32 R118, R129, R44, R118 ;  /* 0x0000002c81767225 */ /* 0x000fc800078e0076 */
[----:B------:R-:W-:Y:S01]  /*10ca0*/  IMAD.WIDE.U32 R142, R14, R78, R142 ;  /* 0x0000004e0e8e7225 */ /* 0x000fe200078e008e */
[----:B------:R-:W-:-:S03]  /*10cb0*/  IADD3 R118, P4, PT, R103, R118, RZ ;  /* 0x0000007667767210 */ /* 0x000fc60007f9e0ff */
[----:B------:R-:W-:-:S04]  /*10cc0*/  IMAD.WIDE.U32 R138, R13, R128, R138 ;  /* 0x000000800d8a7225 */ /* 0x000fc800078e008a */
[----:B------:R-:W-:Y:S02]  /*10cd0*/  IMAD.IADD R137, R9, 0x1, R137 ;  /* 0x0000000109897824 */ /* 0x000fe400078e0289 */
[----:B------:R-:W-:Y:S02]  /*10ce0*/  IMAD.IADD R103, R63, 0x1, R119 ;  /* 0x000000013f677824 */ /* 0x000fe400078e0277 */
[----:B------:R-:W-:Y:S01]  /*10cf0*/  IMAD.WIDE.U32 R144, R15, R74, R144 ;  /* 0x0000004a0f907225 */ /* 0x000fe200078e0090 */
[----:B------:R-:W-:-:S03]  /*10d00*/  IADD3 R138, P2, PT, R137, R138, RZ ;  /* 0x0000008a898a7210 */ /* 0x000fc60007f5e0ff */
[----:B------:R-:W-:Y:S02]  /*10d10*/  IMAD.IADD R119, R120, 0x1, R143 ;  /* 0x0000000178777824 */ /* 0x000fe400078e028f */
        /* <DEDUP_REMOVED lines=8> */
[----:B------:R-:W-:Y:S01]  /*10da0*/  IMAD.IADD R143, R60, 0x1, R137 ;  /* 0x000000013c8f7824 */ /* 0x000fe200078e0289 */
[----:B------:R-:W-:Y:S01]  /*10db0*/  IADD3.X R155, PT, PT, RZ, RZ, RZ, P0, !PT ;  /* 0x000000ffff9b7210 */ /* 0x000fe200007fe4ff */
[----:B------:R-:W-:Y:S01]  /*10dc0*/  IMAD.WIDE.U32 R118, R115, R43, R118 ;  /* 0x0000002b73767225 */ /* 0x000fe200078e0076 */
[----:B------:R-:W-:-:S02]  /*10dd0*/  IADD3 R136, P3, PT, R127, R136, RZ ;  /* 0x000000887f887210 */ /* 0x000fc40007f7e0ff */
[----:B------:R-:W-:Y:S01]  /*10de0*/  IADD3 R146, P0, PT, R145, R146, RZ ;  /* 0x0000009291927210 */ /* 0x000fe20007f1e0ff */
[----:B------:R-:W-:Y:S01]  /*10df0*/  IMAD.WIDE.U32 R138, R12, R130, R138 ;  /* 0x000000820c8a7225 */ /* 0x000fe200078e008a */
[----:B------:R-:W-:-:S03]  /*10e00*/  IADD3.X R145, PT, PT, RZ, RZ, RZ, P1, !PT ;  /* 0x000000ffff917210 */ /* 0x000fc60000ffe4ff */
[----:B------:R-:W-:Y:S02]  /*10e10*/  IMAD.IADD R135, R64, 0x1, R119 ;  /* 0x0000000140877824 */ /* 0x000fe400078e0277 */
[----:B------:R-:W-:Y:S02]  /*10e20*/  HFMA2 R119, -RZ, RZ, 0, 0 ;  /* 0x00000000ff777431 */ /* 0x000fe400000001ff */
[----:B------:R-:W-:-:S04]  /*10e30*/  IMAD.WIDE.U32 R154, R13, R122, R154 ;  /* 0x0000007a0d9a7225 */ /* 0x000fc800078e009a */
[----:B------:R-:W-:Y:S02]  /*10e40*/  IMAD.IADD R127, R73, 0x1, R139 ;  /* 0x00000001497f7824 */ /* 0x000fe400078e028b */
[----:B------:R-:W-:Y:S02]  /*10e50*/  IMAD.MOV.U32 R139, RZ, RZ, RZ ;  /* 0x000000ffff8b7224 */ /* 0x000fe400078e00ff */
[----:B------:R-:W-:Y:S01]  /*10e60*/  IMAD.X R137, RZ, RZ, RZ, P3 ;  /* 0x000000ffff897224 */ /* 0x000fe200018e06ff */
[----:B------:R-:W-:Y:S01]  /*10e70*/  IADD3 R142, P2, PT, R127, R154, RZ ;  /* 0x0000009a7f8e7210 */ /* 0x000fe20007f5e0ff */
[----:B------:R-:W-:Y:S02]  /*10e80*/  IMAD R127, R118, R66, RZ ;  /* 0x00000042767f7224 */ /* 0x000fe400078e02ff */
[----:B------:R-:W-:-:S04]  /*10e90*/  IMAD.WIDE.U32 R138, R11, R132, R138 ;  /* 0x000000840b8a7225 */ /* 0x000fc800078e008a */
[----:B------:R-:W-:Y:S01]  /*10ea0*/  IMAD.HI.U32 R154, R127, R42, R118 ;  /* 0x0000002a7f9a7227 */ /* 0x000fe200078e0076 */
[----:B------:R-:W-:Y:S02]  /*10eb0*/  IADD3 R118, P3, PT, R143, R138, RZ ;  /* 0x0000008a8f767210 */ /* 0x000fe40007f7e0ff */
[----:B------:R-:W-:Y:S01]  /*10ec0*/  IADD3.X R143, PT, PT, RZ, RZ, RZ, P2, !PT ;  /* 0x000000ffff8f7210 */ /* 0x000fe200017fe4ff */
[----:B------:R-:W-:Y:S01]  /*10ed0*/  IMAD.IADD R141, R77, 0x1, R155 ;  /* 0x000000014d8d7824 */ /* 0x000fe200078e029b */
[----:B------:R-:W-:Y:S01]  /*10ee0*/  IADD3.X R119, PT, PT, RZ, RZ, RZ, P3, !PT ;  /* 0x000000ffff777210 */ /* 0x000fe20001ffe4ff */
[----:B------:R-:W-:Y:S02]  /*10ef0*/  IMAD.X R147, RZ, RZ, RZ, P0 ;  /* 0x000000ffff937224 */ /* 0x000fe400000e06ff */
[----:B------:R-:W-:-:S04]  /*10f00*/  IMAD.WIDE.U32 R144, R14, R76, R144 ;  /* 0x0000004c0e907225 */ /* 0x000fc800078e0090 */
[----:B------:R-:W-:Y:S01]  /*10f10*/  IMAD.WIDE.U32 R136, R131, R46, R136 ;  /* 0x0000002e83887225 */ /* 0x000fe200078e0088 */
[----:B------:R-:W-:-:S03]  /*10f20*/  IADD3 R138, P1, PT, R141, R144, RZ ;  /* 0x000000908d8a7210 */ /* 0x000fc60007f3e0ff */
[----:B------:R-:W-:Y:S01]  /*10f30*/  IMAD.IADD R139, R9, 0x1, R139 ;  /* 0x00000001098b7824 */ /* 0x000fe200078e028b */
[----:B------:R-:W-:Y:S01]  /*10f40*/  IADD3 R136, P4, PT, R103, R136, RZ ;  /* 0x0000008867887210 */ /* 0x000fe20007f9e0ff */
[----:B------:R-:W-:-:S04]  /*10f50*/  IMAD.WIDE.U32 R146, R134, R15, R146 ;  /* 0x0000000f86927225 */ /* 0x000fc800078e0092 */
        /* <DEDUP_REMOVED lines=18> */
[----:B------:R-:W-:-:S03]  /*11080*/  IADD3 R136, P1, PT, R135, R136, RZ ;  /* 0x0000008887887210 */ /* 0x000fc60007f3e0ff */
[----:B------:R-:W-:Y:S01]  /*11090*/  IMAD.IADD R103, R59, 0x1, R119 ;  /* 0x000000013b677824 */ /* 0x000fe200078e0277 */
[----:B------:R-:W-:Y:S01]  /*110a0*/  IADD3 R144, P2, PT, R139, R144, RZ ;  /* 0x000000908b907210 */ /* 0x000fe20007f5e0ff */
[----:B------:R-:W-:Y:S01]  /*110b0*/  IMAD.WIDE.U32 R142, R11, R130, R142 ;  /* 0x000000820b8e7225 */ /* 0x000fe200078e008e */
[----:B------:R-:W-:-:S03]  /*110c0*/  IADD3.X R139, PT, PT, RZ, RZ, RZ, P0, !PT ;  /* 0x000000ffff8b7210 */ /* 0x000fc600007fe4ff */
[----:B------:R-:W-:Y:S02]  /*110d0*/  IMAD.X R119, RZ, RZ, RZ, P3 ;  /* 0x000000ffff777224 */ /* 0x000fe400018e06ff */
[----:B------:R-:W-:Y:S02]  /*110e0*/  IMAD.IADD R135, R62, 0x1, R137 ;  /* 0x000000013e877824 */ /* 0x000fe400078e0289 */
[----:B------:R-:W-:Y:S02]  /*110f0*/  IMAD.X R137, RZ, RZ, RZ, P1 ;  /* 0x000000ffff897224 */ /* 0x000fe400008e06ff */
[----:B------:R-:W-:-:S04]  /*11100*/  IMAD.WIDE.U32 R138, R12, R122, R138 ;  /* 0x0000007a0c8a7225 */ /* 0x000fc800078e008a */
[----:B------:R-:W-:Y:S02]  /*11110*/  IMAD.IADD R143, R73, 0x1, R143 ;  /* 0x00000001498f7824 */ /* 0x000fe400078e028f */
[----:B------:R-:W-:-:S03]  /*11120*/  IMAD.WIDE.U32 R118, R131, R47, R118 ;  /* 0x0000002f83767225 */ /* 0x000fc600078e0076 */
[----:B------:R-:W-:Y:S01]  /*11130*/  IADD3 R138, P3, PT, R143, R138, RZ ;  /* 0x0000008a8f8a7210 */ /* 0x000fe20007f7e0ff */
[----:B------:R-:W-:Y:S01]  /*11140*/  IMAD.IADD R141, R65, 0x1, R154 ;  /* 0x00000001418d7824 */ /* 0x000fe200078e029a */
[----:B------:R-:W-:Y:S01]  /*11150*/  IADD3 R118, P4, PT, R135, R118, RZ ;  /* 0x0000007687767210 */ /* 0x000fe20007f9e0ff */
[----:B------:R-:W-:Y:S01]  /*11160*/  IMAD.WIDE.U32 R136, R115, R44, R136 ;  /* 0x0000002c73887225 */ /* 0x000fe200078e0088 */
[----:B------:R-:W-:-:S03]  /*11170*/  MOV R143, RZ ;  /* 0x000000ff008f7202 */ /* 0x000fc60000000f00 */
[----:B------:R-:W-:Y:S01]  /*11180*/  IMAD.IADD R147, R125, 0x1, R145 ;  /* 0x000000017d937824 */ /* 0x000fe200078e0291 */
[----:B------:R-:W-:Y:S01]  /*11190*/  IADD3 R136, P0, PT, R141, R136, RZ ;  /* 0x000000888d887210 */ /* 0x000fe20007f1e0ff */
[----:B------:R-:W-:Y:S01]  /*111a0*/  IMAD.X R145, RZ, RZ, RZ, P2 ;  /* 0x000000ffff917224 */ /* 0x000fe200010e06ff */
[----:B------:R-:W-:Y:S01]  /*111b0*/  IADD3 R141, PT, PT, R63, R137, RZ ;  /* 0x000000893f8d7210 */ /* 0x000fe20007ffe0ff */
[----:B------:R-:W-:Y:S01]  /*111c0*/  IMAD.IADD R139, R77, 0x1, R139 ;  /* 0x000000014d8b7824 */ /* 0x000fe200078e028b */
[----:B------:R-:W-:Y:S01]  /*111d0*/  IADD3.X R137, PT, PT, RZ, RZ, RZ, P0, !PT ;  /* 0x000000ffff897210 */ /* 0x000fe200007fe4ff */
[----:B------:R-:W-:Y:S01]  /*111e0*/  IMAD.WIDE.U32 R144, R13, R76, R144 ;  /* 0x0000004c0d907225 */ /* 0x000fe200078e0090 */
[----:B------:R-:W-:-:S03]  /*111f0*/  IADD3 R146, P1, PT, R147, R146, RZ ;  /* 0x0000009293927210 */ /* 0x000fc60007f3e0ff */
[----:B------:R-:W-:Y:S01]  /*11200*/  IMAD.IADD R135, R60, 0x1, R119 ;  /* 0x000000013c877824 */ /* 0x000fe200078e0277 */
[----:B------:R-:W-:Y:S01]  /*11210*/  IADD3 R144, P2, PT, R139, R144, RZ ;  /* 0x000000908b907210 */ /* 0x000fe20007f5e0ff */
[----:B------:R-:W-:Y:S02]  /*11220*/  IMAD.X R119, RZ, RZ, RZ, P4 ;  /* 0x000000ffff777224 */ /* 0x000fe400020e06ff */
[----:B------:R-:W-:-:S04]  /*11230*/  IMAD.WIDE.U32 R142, R10, R132, R142 ;  /* 0x000000840a8e7225 */ /* 0x000fc800078e008e */
[----:B------:R-:W-:Y:S01]  /*11240*/  IMAD.WIDE.U32 R118, R129, R46, R118 ;  /* 0x0000002e81767225 */ /* 0x000fe200078e0076 */
[----:B------:R-:W-:-:S03]  /*11250*/  IADD3 R149, PT, PT, R9, R143, RZ ;  /* 0x0000008f09957210 */ /* 0x000fc60007ffe0ff */
[----:B------:R-:W-:-:S04]  /*11260*/  IMAD.WIDE.U32 R136, R127, R43, R136 ;  /* 0x0000002b7f887225 */ /* 0x000fc800078e0088 */
[----:B------:R-:W-:Y:S01]  /*11270*/  IMAD.X R147, RZ, RZ, RZ, P1 ;  /* 0x000000ffff937224 */ /* 0x000fe200008e06ff */
[----:B------:R-:W-:Y:S01]  /*11280*/  IADD3 R142, P1, PT, R103, R142, RZ ;  /* 0x0000008e678e7210 */ /* 0x000fe20007f3e0ff */
[----:B------:R-:W-:Y:S02]  /*11290*/  IMAD.IADD R9, R123, 0x1, R145 ;  /* 0x000000017b097824 */ /* 0x000fe400078e0291 */
[----:B------:R-:W-:Y:S01]  /*112a0*/  IMAD.X R145, RZ, RZ, RZ, P2 ;  /* 0x000000ffff917224 */ /* 0x000fe200010e06ff */
[----:B------:R-:W-:Y:S01]  /*112b0*/  IADD3 R118, P2, PT, R141, R118, RZ ;  /* 0x000000768d767210 */ /* 0x000fe20007f5e0ff */
[----:B------:R-:W-:Y:S01]  /*112c0*/  IMAD.X R139, RZ, RZ, RZ, P3 ;  /* 0x000000ffff8b7224 */ /* 0x000fe200018e06ff */
[----:B------:R-:W-:Y:S01]  /*112d0*/  IADD3.X R143, PT, PT, RZ, RZ, RZ, P1, !PT ;  /* 0x000000ffff8f7210 */ /* 0x000fe20000ffe4ff */
[----:B------:R-:W-:Y:S02]  /*112e0*/  IMAD.IADD R141, R64, 0x1, R137 ;  /* 0x00000001408d7824 */ /* 0x000fe400078e0289 */
[----:B------:R-:W-:-:S02]  /*112f0*/  HFMA2 R137, -RZ, RZ, 0, 0 ;  /* 0x00000000ff897431 */ /* 0x000fc400000001ff */
[----:B------:R-:W-:-:S04]  /*11300*/  IMAD.WIDE.U32 R146, R134, R14, R146 ;  /* 0x0000000e86927225 */ /* 0x000fc800078e0092 */
[----:B------:R-:W-:Y:S01]  /*11310*/  IMAD.WIDE.U32 R138, R11, R128, R138 ;  /* 0x000000800b8a7225 */ /* 0x000fe200078e008a */
[----:B------:R-:W-:-:S03]  /*11320*/  IADD3 R146, P1, PT, R9, R146, RZ ;  /* 0x0000009209927210 */ /* 0x000fc60007f3e0ff */
[----:B------:R-:W-:Y:S01]  /*11330*/  IMAD.IADD R139, R75, 0x1, R139 ;  /* 0x000000014b8b7824 */ /* 0x000fe200078e028b */
[----:B------:R-:W-:Y:S01]  /*11340*/  IADD3 R138, P0, PT, R149, R138, RZ ;  /* 0x0000008a958a7210 */ /* 0x000fe20007f1e0ff */
[----:B------:R-:W-:Y:S02]  /*11350*/  IMAD R103, R136, R66, RZ ;  /* 0x0000004288677224 */ /* 0x000fe400078e02ff */
[----:B------:R-:W-:-:S04]  /*11360*/  IMAD.WIDE.U32 R144, R12, R78, R144 ;  /* 0x0000004e0c907225 */ /* 0x000fc800078e0090 */
[----:B------:R-:W-:Y:S02]  /*11370*/  IMAD.IADD R9, R107, 0x1, R147 ;  /* 0x000000016b097824 */ /* 0x000fe400078e0293 */
[----:B------:R-:W-:Y:S02]  /*11380*/  IMAD.X R147, RZ, RZ, RZ, P1 ;  /* 0x000000ffff937224 */ /* 0x000fe400008e06ff */
[----:B------:R-:W-:Y:S01]  /*11390*/  IMAD.HI.U32 R154, R103, R42, R136 ;  /* 0x0000002a679a7227 */ /* 0x000fe200078e0088 */
[----:B------:R-:W-:-:S03]  /*113a0*/  IADD3 R136, P1, PT, R139, R144, RZ ;  /* 0x000000908b887210 */ /* 0x000fc60007f3e0ff */
[----:B------:R-:W-:Y:S01]  /*113b0*/  IMAD.WIDE.U32 R142, R133, R49, R142 ;  /* 0x00000031858e7225 */ /* 0x000fe200078e008e */
[----:B------:R-:W-:Y:S02]  /*113c0*/  IADD3 R133, PT, PT, R61, R119, RZ ;  /* 0x000000773d857210 */ /* 0x000fe40007ffe0ff */
[----:B------:R-:W-:Y:S01]  /*113d0*/  IADD3.X R137, PT, PT, RZ, RZ, RZ, P1, !PT ;  /* 0x000000ffff897210 */ /* 0x000fe20000ffe4ff */
[----:B------:R-:W-:Y:S01]  /*113e0*/  IMAD.X R139, RZ, RZ, RZ, P0 ;  /* 0x000000ffff8b7224 */ /* 0x000fe200000e06ff */
[----:B------:R-:W-:Y:S01]  /*113f0*/  IADD3 R142, P3, PT, R135, R142, RZ ;  /* 0x0000008e878e7210 */ /* 0x000fe20007f7e0ff */
[----:B------:R-:W-:Y:S01]  /*11400*/  IMAD.IADD R145, R120, 0x1, R145 ;  /* 0x0000000178917824 */ /* 0x000fe200078e0291 */
[----:B------:R-:W-:Y:S01]  /*11410*/  IADD3 R143, PT, PT, R50, R143, RZ ;  /* 0x0000008f328f7210 */ /* 0x000fe20007ffe0ff */
[----:B------:R-:W-:-:S04]  /*11420*/  IMAD.WIDE.U32 R146, R13, R74, R146 ;  /* 0x0000004a0d927225 */ /* 0x000fc800078e0092 */
[----:B------:R-:W-:Y:S01]  /*11430*/  IMAD.X R119, RZ, RZ, RZ, P2 ;  /* 0x000000ffff777224 */ /* 0x000fe200010e06ff */
        /* <DEDUP_REMOVED lines=17> */
[----:B------:R-:W-:Y:S01]  /*11550*/  IMAD.X R145, RZ, RZ, RZ, P0 ;  /* 0x000000ffff917224 */ /* 0x000fe200000e06ff */
[----:B------:R-:W-:Y:S01]  /*11560*/  IADD3 R147, PT, PT, R123, R147, RZ ;  /* 0x000000937b937210 */ /* 0x000fe20007ffe0ff */
[----:B------:R-:W-:Y:S01]  /*11570*/  IMAD.IADD R137, R77, 0x1, R137 ;  /* 0x000000014d897824 */ /* 0x000fe200078e0289 */
[----:B------:R-:W-:Y:S01]  /*11580*/  IADD3 R142, P5, PT, R142, R139, RZ ;  /* 0x0000008b8e8e7210 */ /* 0x000fe20007fbe0ff */
[----:B------:R-:W-:Y:S01]  /*11590*/  IMAD.X R119, RZ, RZ, RZ, P3 ;  /* 0x000000ffff777224 */ /* 0x000fe200018e06ff */
[----:B------:R-:W-:Y:S01]  /*115a0*/  IADD3.X R139, PT, PT, RZ, RZ, RZ, P2, !PT ;  /* 0x000000ffff8b7210 */ /* 0x000fe200017fe4ff */
[----:B------:R-:W-:Y:S01]  /*115b0*/  IMAD.WIDE.U32 R144, R134, R13, R144 ;  /* 0x0000000d86907225 */ /* 0x000fe200078e0090 */
[----:B------:R-:W-:-:S03]  /*115c0*/  IADD3 R146, P3, PT, R137, R146, RZ ;  /* 0x0000009289927210 */ /* 0x000fc60007f7e0ff */
[----:B------:R-:W-:Y:S01]  /*115d0*/  IMAD.WIDE.U32 R118, R127, R44, R118 ;  /* 0x0000002c7f767225 */ /* 0x000fe200078e0076 */
[----:B------:R-:W-:-:S03]  /*115e0*/  IADD3 R73, PT, PT, R107, R145, RZ ;  /* 0x000000916b497210 */ /* 0x000fc60007ffe0ff */
[----:B------:R-:W-:Y:S02]  /*115f0*/  IMAD.IADD R133, R65, 0x1, R154 ;  /* 0x0000000141857824 */ /* 0x000fe400078e029a */
[----:B------:R-:W-:Y:S01]  /*11600*/  IMAD.X R137, RZ, RZ, RZ, P4 ;  /* 0x000000ffff897224 */ /* 0x000fe200020e06ff */
[----:B------:R-:W-:Y:S01]  /*11610*/  IADD3 R144, P4, PT, R147, R144, RZ ;  /* 0x0000009093907210 */ /* 0x000fe20007f9e0ff */
[----:B------:R-:W-:Y:S01]  /*11620*/  IMAD.X R147, RZ, RZ, RZ, P3 ;  /* 0x000000ffff937224 */ /* 0x000fe200018e06ff */
[----:B------:R-:W-:Y:S01]  /*11630*/  IADD3 R118, P0, PT, R133, R118, RZ ;  /* 0x0000007685767210 */ /* 0x000fe20007f1e0ff */
[----:B------:R-:W-:Y:S02]  /*11640*/  IMAD.IADD R133, R63, 0x1, R119 ;  /* 0x000000013f857824 */ /* 0x000fe400078e0277 */
[----:B------:R-:W-:-:S04]  /*11650*/  IMAD.WIDE.U32 R136, R10, R128, R136 ;  /* 0x000000800a887225 */ /* 0x000fc800078e0088 */
[----:B------:R-:W-:Y:S01]  /*11660*/  IMAD.X R119, RZ, RZ, RZ, P1 ;  /* 0x000000ffff777224 */ /* 0x000fe200008e06ff */
[----:B------:R-:W-:Y:S01]  /*11670*/  IADD3 R135, PT, PT, R75, R137, RZ ;  /* 0x000000894b877210 */ /* 0x000fe20007ffe0ff */
[----:B------:R-:W-:Y:S02]  /*11680*/  IMAD.X R143, RZ, RZ, RZ, P5 ;  /* 0x000000ffff8f7224 */ /* 0x000fe400028e06ff */
[----:B------:R-:W-:Y:S01]  /*11690*/  IMAD.WIDE.U32 R138, R129, R47, R138 ;  /* 0x0000002f818a7225 */ /* 0x000fe200078e008a */
[----:B------:R-:W-:Y:S02]  /*116a0*/  IADD3 R75, P3, PT, R119, R136, RZ ;  /* 0x00000088774b7210 */ /* 0x000fe40007f7e0ff */
[----:B------:R-:W-:Y:S01]  /*116b0*/  IADD3.X R119, PT, PT, RZ, RZ, RZ, P0, !PT ;  /* 0x000000ffff777210 */ /* 0x000fe200007fe4ff */
[----:B------:R-:W-:Y:S01]  /*116c0*/  IMAD.X R145, RZ, RZ, RZ, P4 ;  /* 0x000000ffff917224 */ /* 0x000fe200020e06ff */
[----:B------:R-:W-:Y:S01]  /*116d0*/  IADD3 R136, P1, PT, R9, R138, RZ ;  /* 0x0000008a09887210 */ /* 0x000fe20007f3e0ff */
[----:B------:R-:W-:-:S04]  /*116e0*/  IMAD.WIDE.U32 R146, R11, R78, R146 ;  /* 0x0000004e0b927225 */ /* 0x000fc800078e0092 */
[----:B------:R-:W-:Y:S01]  /*116f0*/  IMAD.WIDE.U32 R142, R131, R49, R142 ;  /* 0x00000031838e7225 */ /* 0x000fe200078e008e */
[----:B------:R-:W-:Y:S02]  /*11700*/  IADD3 R138, P4, PT, R135, R146, RZ ;  /* 0x00000092878a7210 */ /* 0x000fe40007f9e0ff */
[----:B------:R-:W-:Y:S01]  /*11710*/  IADD3 R147, PT, PT, R120, R147, RZ ;  /* 0x0000009378937210 */ /* 0x000fe20007ffe0ff */
[----:B------:R-:W-:Y:S02]  /*11720*/  IMAD.IADD R139, R60, 0x1, R139 ;  /* 0x000000013c8b7824 */ /* 0x000fe400078e028b */
[----:B------:R-:W-:-:S03]  /*11730*/  IMAD.WIDE.U32 R144, R12, R74, R144 ;  /* 0x0000004a0c907225 */ /* 0x000fc600078e0090 */
[----:B------:R-:W-:Y:S01]  /*11740*/  IADD3 R142, P5, PT, R139, R142, RZ ;  /* 0x0000008e8b8e7210 */ /* 0x000fe20007fbe0ff */
[----:B------:R-:W-:Y:S01]  /*11750*/  IMAD.IADD R146, R50, 0x1, R143 ;  /* 0x0000000132927824 */ /* 0x000fe200078e028f */
[----:B------:R-:W-:Y:S01]  /*11760*/  IADD3 R144, P6, PT, R147, R144, RZ ;  /* 0x0000009093907210 */ /* 0x000fe20007fde0ff */
[----:B------:R-:W-:Y:S01]  /*11770*/  IMAD.IADD R154, R125, 0x1, R145 ;  /* 0x000000017d9a7824 */ /* 0x000fe200078e0291 */
[----:B------:R-:W-:Y:S01]  /*11780*/  IADD3.X R139, PT, PT, RZ, RZ, RZ, P4, !PT ;  /* 0x000000ffff8b7210 */ /* 0x000fe200027fe4ff */
[----:B------:R-:W-:Y:S01]  /*11790*/  IMAD.X R137, RZ, RZ, RZ, P1 ;  /* 0x000000ffff897224 */ /* 0x000fe200008e06ff */
[----:B------:R-:W-:Y:S01]  /*117a0*/  IADD3 R9, P1, PT, R146, R75, RZ ;  /* 0x0000004b92097210 */ /* 0x000fe20007f3e0ff */
[----:B------:R-:W-:Y:S01]  /*117b0*/  IMAD.WIDE.U32 R118, R103, R43, R118 ;  /* 0x0000002b67767225 */ /* 0x000fe200078e0076 */
[----:B------:R-:W-:Y:S02]  /*117c0*/  IADD3.X R143, PT, PT, RZ, RZ, RZ, P5, !PT ;  /* 0x000000ffff8f7210 */ /* 0x000fe40002ffe4ff */
[----:B------:R-:W-:Y:S01]  /*117d0*/  IADD3 R146, P2, PT, R154, R73, RZ ;  /* 0x000000499a927210 */ /* 0x000fe20007f5e0ff */
[----:B------:R-:W-:-:S04]  /*117e0*/  IMAD.WIDE.U32 R136, R115, R46, R136 ;  /* 0x0000002e73887225 */ /* 0x000fc800078e0088 */
[----:B------:R-:W-:Y:S01]  /*117f0*/  IMAD.IADD R75, R64, 0x1, R119 ;  /* 0x00000001404b7824 */ /* 0x000fe200078e0277 */
[----:B------:R-:W-:Y:S01]  /*11800*/  IADD3 R136, P0, PT, R133, R136, RZ ;  /* 0x0000008885887210 */ /* 0x000fe20007f1e0ff */
[----:B------:R-:W-:Y:S02]  /*11810*/  IMAD R73, R118, R66, RZ ;  /* 0x0000004276497224 */ /* 0x000fe400078e02ff */
[----:B------:R-:W-:Y:S02]  /*11820*/  IMAD.MOV.U32 R119, RZ, RZ, RZ ;  /* 0x000000ffff777224 */ /* 0x000fe400078e00ff */
[----:B------:R-:W-:Y:S02]  /*11830*/  IMAD.X R145, RZ, RZ, RZ, P6 ;  /* 0x000000ffff917224 */ /* 0x000fe400030e06ff */
[----:B------:R-:W-:-:S04]  /*11840*/  IMAD.WIDE.U32 R138, R10, R122, R138 ;  /* 0x0000007a0a8a7225 */ /* 0x000fc800078e008a */
[----:B------:R-:W-:Y:S01]  /*11850*/  IMAD.IADD R137, R61, 0x1, R137 ;  /* 0x000000013d897824 */ /* 0x000fe200078e0289 */
[----:B------:R-:W-:Y:S01]  /*11860*/  IADD3 R77, PT, PT, R77, R139, RZ ;  /* 0x0000008b4d4d7210 */ /* 0x000fe20007ffe0ff */
[----:B------:R-:W-:-:S04]  /*11870*/  IMAD.WIDE.U32 R142, R129, R48, R142 ;  /* 0x00000030818e7225 */ /* 0x000fc800078e008e */
[----:B------:R-:W-:Y:S01]  /*11880*/  IMAD.HI.U32 R154, R73, R42, R118 ;  /* 0x0000002a499a7227 */ /* 0x000fe200078e0076 */
[----:B------:R-:W-:-:S03]  /*11890*/  IADD3 R118, P4, PT, R137, R142, RZ ;  /* 0x0000008e89767210 */ /* 0x000fc60007f9e0ff */
[----:B------:R-:W-:Y:S02]  /*118a0*/  IMAD.X R119, RZ, RZ, RZ, P3 ;  /* 0x000000ffff777224 */ /* 0x000fe400018e06ff */
[----:B------:R-:W-:-:S03]  /*118b0*/  IMAD.WIDE.U32 R144, R11, R76, R144 ;  /* 0x0000004c0b907225 */ /* 0x000fc600078e0090 */
[----:B------:R-:W-:Y:S01]  /*118c0*/  IADD3 R156, P3, PT, R119, R138, RZ ;  /* 0x0000008a779c7210 */ /* 0x000fe20007f7e0ff */
[----:B------:R-:W-:Y:S01]  /*118d0*/  IMAD.X R147, RZ, RZ, RZ, P2 ;  /* 0x000000ffff937224 */ /* 0x000fe200010e06ff */
        /* <DEDUP_REMOVED lines=8> */
[----:B------:R-:W-:Y:S01]  /*11960*/  IMAD.WIDE.U32 R136, R127, R45, R136 ;  /* 0x0000002d7f887225 */ /* 0x000fe200078e0088 */
[----:B------:R-:W-:Y:S02]  /*11970*/  IADD3.X R145, PT, PT, RZ, RZ, RZ, P5, !PT ;  /* 0x000000ffff917210 */ /* 0x000fe40002ffe4ff */
[----:B------:R-:W-:Y:S01]  /*11980*/  IADD3 R77, P0, PT, R77, R156, RZ ;  /* 0x0000009c4d4d7210 */ /* 0x000fe20007f1e0ff */
[----:B------:R-:W-:Y:S01]  /*11990*/  IMAD.X R119, RZ, RZ, RZ, P4 ;  /* 0x000000ffff777224 */ /* 0x000fe200020e06ff */
[----:B------:R-:W-:Y:S01]  /*119a0*/  IADD3 R137, PT, PT, R62, R137, RZ ;  /* 0x000000893e897210 */ /* 0x000fe20007ffe0ff */
[----:B------:R-:W-:Y:S01]  /*119b0*/  IMAD.X R139, RZ, RZ, RZ, P2 ;  /* 0x000000ffff8b7224 */ /* 0x000fe200010e06ff */
[----:B------:R-:W-:Y:S01]  /*119c0*/  IADD3 R146, PT, PT, R107, R147, RZ ;  /* 0x000000936b927210 */ /* 0x000fe20007ffe0ff */
[----:B------:R-:W-:Y:S01]  /*119d0*/  IMAD.X R143, RZ, RZ, RZ, P1 ;  /* 0x000000ffff8f7224 */ /* 0x000fe200008e06ff */
[----:B------:R-:W-:Y:S01]  /*119e0*/  IADD3 R136, P1, PT, R75, R136, RZ ;  /* 0x000000884b887210 */ /* 0x000fe20007f3e0ff */
[----:B------:R-:W-:-:S04]  /*119f0*/  IMAD.WIDE.U32 R118, R115, R47, R118 ;  /* 0x0000002f73767225 */ /* 0x000fc800078e0076 */
[----:B------:R-:W-:-:S04]  /*11a00*/  IMAD.WIDE.U32 R138, R10, R78, R138 ;  /* 0x0000004e0a8a7225 */ /* 0x000fc800078e008a */
[----:B------:R-:W-:Y:S01]  /*11a10*/  IMAD.X R9, RZ, RZ, RZ, P3 ;  /* 0x000000ffff097224 */ /* 0x000fe200018e06ff */
[----:B------:R-:W-:Y:S01]  /*11a20*/  IADD3 R118, P3, PT, R137, R118, RZ ;  /* 0x0000007689767210 */ /* 0x000fe20007f7e0ff */
[----:B------:R-:W-:-:S04]  /*11a30*/  IMAD.WIDE.U32 R142, R129, R49, R142 ;  /* 0x00000031818e7225 */ /* 0x000fc800078e008e */
[----:B------:R-:W-:Y:S02]  /*11a40*/  IMAD.IADD R119, R60, 0x1, R119 ;  /* 0x000000013c777824 */ /* 0x000fe400078e0277 */
[----:B------:R-:W-:Y:S01]  /*11a50*/  IMAD.IADD R75, R120, 0x1, R139 ;  /* 0x00000001784b7824 */ /* 0x000fe200078e028b */
[----:B------:R-:W-:Y:S01]  /*11a60*/  IADD3 R139, P2, PT, R9, R138, RZ ;  /* 0x0000008a098b7210 */ /* 0x000fe20007f5e0ff */
[----:B------:R-:W-:Y:S01]  /*11a70*/  IMAD.WIDE.U32 R144, R11, R74, R144 ;  /* 0x0000004a0b907225 */ /* 0x000fe200078e0090 */
[----:B------:R-:W-:Y:S02]  /*11a80*/  IADD3 R138, P6, PT, R119, R142, RZ ;  /* 0x0000008e778a7210 */ /* 0x000fe40007fde0ff */
[----:B------:R-:W-:Y:S01]  /*11a90*/  IADD3 R120, PT, PT, R50, R143, RZ ;  /* 0x0000008f32787210 */ /* 0x000fe20007ffe0ff */
[----:B------:R-:W-:Y:S01]  /*11aa0*/  IMAD.X R137, RZ, RZ, RZ, P1 ;  /* 0x000000ffff897224 */ /* 0x000fe200008e06ff */
[----:B------:R-:W-:Y:S01]  /*11ab0*/  IADD3 R142, P5, PT, R75, R144, RZ ;  /* 0x000000904b8e7210 */ /* 0x000fe20007fbe0ff */
[----:B------:R-:W-:Y:S01]  /*11ac0*/  IMAD.X R156, RZ, RZ, RZ, P0 ;  /* 0x000000ffff9c7224 */ /* 0x000fe200000e06ff */
[----:B------:R-:W-:Y:S01]  /*11ad0*/  IADD3 R145, PT, PT, R125, R145, RZ ;  /* 0x000000917d917210 */ /* 0x000fe20007ffe0ff */
[----:B------:R-:W-:Y:S01]  /*11ae0*/  IMAD.WIDE.U32 R136, R103, R44, R136 ;  /* 0x0000002c67887225 */ /* 0x000fe200078e0088 */
[----:B------:R-:W-:-:S02]  /*11af0*/  IADD3.X R143, PT, PT, RZ, RZ, RZ, P5, !PT ;  /* 0x000000ffff8f7210 */ /* 0x000fc40002ffe4ff */
[----:B------:R-:W-:Y:S01]  /*11b00*/  IADD3 R156, P1, PT, R156, R139, RZ ;  /* 0x0000008b9c9c7210 */ /* 0x000fe20007f3e0ff */
[----:B------:R-:W-:Y:S01]  /*11b10*/  IMAD.X R119, RZ, RZ, RZ, P3 ;  /* 0x000000ffff777224 */ /* 0x000fe200018e06ff */
[----:B------:R-:W-:Y:S01]  /*11b20*/  IADD3.X R139, PT, PT, RZ, RZ, RZ, P6, !PT ;  /* 0x000000ffff8b7210 */ /* 0x000fe200037fe4ff */
[----:B------:R-:W-:Y:S01]  /*11b30*/  IMAD.IADD R9, R65, 0x1, R154 ;  /* 0x0000000141097824 */ /* 0x000fe200078e029a */
[----:B------:R-:W-:Y:S01]  /*11b40*/  IADD3 R77, P4, PT, R120, R77, RZ ;  /* 0x0000004d784d7210 */ /* 0x000fe20007f9e0ff */
[----:B------:R-:W-:Y:S01]  /*11b50*/  IMAD.IADD R137, R63, 0x1, R137 ;  /* 0x000000013f897824 */ /* 0x000fe200078e0289 */
[----:B------:R-:W-:Y:S01]  /*11b60*/  IADD3 R144, P0, PT, R145, R146, RZ ;  /* 0x0000009291907210 */ /* 0x000fe20007f1e0ff */
[----:B------:R-:W-:Y:S01]  /*11b70*/  IMAD.WIDE.U32 R118, R127, R46, R118 ;  /* 0x0000002e7f767225 */ /* 0x000fe200078e0076 */
[----:B------:R-:W-:-:S03]  /*11b80*/  IADD3 R136, P3, PT, R9, R136, RZ ;  /* 0x0000008809887210 */ /* 0x000fc60007f7e0ff */
[----:B------:R-:W-:Y:S01]  /*11b90*/  IMAD.WIDE.U32 R138, R115, R48, R138 ;  /* 0x00000030738a7225 */ /* 0x000fe200078e008a */
[----:B------:R-:W-:-:S03]  /*11ba0*/  IADD3 R118, P5, PT, R137, R118, RZ ;  /* 0x0000007689767210 */ /* 0x000fc60007fbe0ff */
[----:B------:R-:W-:Y:S01]  /*11bb0*/  IMAD.IADD R119, R61, 0x1, R119 ;  /* 0x000000013d777824 */ /* 0x000fe200078e0277 */
[----:B------:R-:W-:Y:S01]  /*11bc0*/  IADD3 R120, PT, PT, R59, R139, RZ ;  /* 0x0000008b3b787210 */ /* 0x000fe20007ffe0ff */
[----:B------:R-:W-:Y:S02]  /*11bd0*/  IMAD.X R129, RZ, RZ, RZ, P2 ;  /* 0x000000ffff817224 */ /* 0x000fe400010e06ff */
[----:B------:R-:W-:Y:S01]  /*11be0*/  IMAD.WIDE.U32 R142, R10, R76, R142 ;  /* 0x0000004c0a8e7225 */ /* 0x000fe200078e008e */
[----:B------:R-:W-:-:S03]  /*11bf0*/  IADD3 R138, P2, PT, R119, R138, RZ ;  /* 0x0000008a778a7210 */ /* 0x000fc60007f5e0ff */
[----:B------:R-:W-:Y:S01]  /*11c00*/  IMAD.X R137, RZ, RZ, RZ, P3 ;  /* 0x000000ffff897224 */ /* 0x000fe200018e06ff */
[----:B------:R-:W-:Y:S01]  /*11c10*/  IADD3 R123, PT, PT, R123, R143, RZ ;  /* 0x0000008f7b7b7210 */ /* 0x000fe20007ffe0ff */
[----:B------:R-:W-:Y:S01]  /*11c20*/  IMAD.X R75, RZ, RZ, RZ, P1 ;  /* 0x000000ffff4b7224 */ /* 0x000fe200008e06ff */
[----:B------:R-:W-:Y:S01]  /*11c30*/  IADD3 R146, P1, PT, R129, R142, RZ ;  /* 0x0000008e81927210 */ /* 0x000fe20007f3e0ff */
[----:B------:R-:W-:Y:S01]  /*11c40*/  IMAD.X R119, RZ, RZ, RZ, P5 ;  /* 0x000000ffff777224 */ /* 0x000fe200028e06ff */
[----:B------:R-:W-:Y:S01]  /*11c50*/  IADD3 R142, P3, PT, R120, R77, RZ ;  /* 0x0000004d788e7210 */ /* 0x000fe20007f7e0ff */
[----:B------:R-:W-:Y:S01]  /*11c60*/  IMAD.WIDE.U32 R136, R73, R43, R136 ;  /* 0x0000002b49887225 */ /* 0x000fe200078e0088 */
[----:B------:R-:W-:-:S03]  /*11c70*/  IADD3 R120, P5, PT, R75, R146, RZ ;  /* 0x000000924b787210 */ /* 0x000fc60007fbe0ff */
[----:B------:R-:W-:Y:S02]  /*11c80*/  IMAD.X R9, RZ, RZ, RZ, P4 ;  /* 0x000000ffff097224 */ /* 0x000fe400020e06ff */
[----:B------:R-:W-:Y:S02]  /*11c90*/  IMAD.X R139, RZ, RZ, RZ, P2 ;  /* 0x000000ffff8b7224 */ /* 0x000fe400010e06ff */
[----:B------:R-:W-:Y:S01]  /*11ca0*/  IMAD.WIDE.U32 R118, R103, R45, R118 ;  /* 0x0000002d67767225 */ /* 0x000fe200078e0076 */
[----:B------:R-:W-:-:S03]  /*11cb0*/  IADD3 R9, P4, PT, R9, R156, RZ ;  /* 0x0000009c09097210 */ /* 0x000fc60007f9e0ff */
[----:B------:R-:W-:Y:S01]  /*11cc0*/  IMAD.IADD R75, R64, 0x1, R137 ;  /* 0x00000001404b7824 */ /* 0x000fe200078e0289 */
[----:B------:R-:W-:Y:S01]  /*11cd0*/  IADD3 R119, PT, PT, R62, R119, RZ ;  /* 0x000000773e777210 */ /* 0x000fe20007ffe0ff */
[----:B------:R-:W-:Y:S01]  /*11ce0*/  IMAD.WIDE.U32 R138, R127, R47, R138 ;  /* 0x0000002f7f8a7225 */ /* 0x000fe200078e008a */
[----:B------:R-:W-:-:S03]  /*11cf0*/  IADD3.X R77, PT, PT, RZ, RZ, RZ, P4, !PT ;  /* 0x000000ffff4d7210 */ /* 0x000fc600027fe4ff */
[----:B------:R-:W-:Y:S01]  /*11d00*/  IMAD.X R143, RZ, RZ, RZ, P3 ;  /* 0x000000ffff8f7224 */ /* 0x000fe200018e06ff */
[----:B------:R-:W-:Y:S01]  /*11d10*/  IADD3 R118, P3, PT, R75, R118, RZ ;  /* 0x000000764b767210 */ /* 0x000fe20007f7e0ff */
[----:B------:R-:W-:Y:S01]  /*11d20*/  IMAD R147, R136, R66, RZ ;  /* 0x0000004288937224 */ /* 0x000fe200078e02ff */
[----:B------:R-:W-:Y:S01]  /*11d30*/  IADD3 R138, P2, PT, R119, R138, RZ ;  /* 0x0000008a778a7210 */ /* 0x000fe20007f5e0ff */
[----:B------:R-:W-:Y:S01]  /*11d40*/  IMAD.MOV.U32 R137, RZ, RZ, RZ ;  /* 0x000000ffff897224 */ /* 0x000fe200078e00ff */
[----:B------:R-:W-:Y:S01]  /*11d50*/  IADD3.X R119, PT, PT, RZ, RZ, RZ, P3, !PT ;  /* 0x000000ffff777210 */ /* 0x000fe20001ffe4ff */
[----:B------:R-:W-:Y:S01]  /*11d60*/  IMAD.WIDE.U32 R142, R115, R49, R142 ;  /* 0x00000031738e7225 */ /* 0x000fe200078e008e */
[----:B------:R-:W-:-:S03]  /*11d70*/  IADD3 R75, P4, PT, R77, R120, RZ ;  /* 0x000000784d4b7210 */ /* 0x000fc60007f9e0ff */
[----:B------:R-:W-:Y:S02]  /*11d80*/  IMAD.IADD R139, R60, 0x1, R139 ;  /* 0x000000013c8b7824 */ /* 0x000fe400078e028b */
[----:B------:R-:W-:-:S03]  /*11d90*/  IMAD.HI.U32 R136, R147, R42, R136 ;  /* 0x0000002a93887227 */ /* 0x000fc600078e0088 */
[----:B------:R-:W-:Y:S01]  /*11da0*/  IADD3 R142, P3, PT, R139, R142, RZ ;  /* 0x0000008e8b8e7210 */ /* 0x000fe20007f7e0ff */
[----:B------:R-:W-:Y:S01]  /*11db0*/  IMAD.IADD R120, R50, 0x1, R143 ;  /* 0x0000000132787824 */ /* 0x000fe200078e028f */
[----:B------:R-:W-:Y:S01]  /*11dc0*/  IADD3 R155, PT, PT, R65, R136, RZ ;  /* 0x00000088419b7210 */ /* 0x000fe20007ffe0ff */
[----:B------:R-:W-:Y:S02]  /*11dd0*/  IMAD.X R139, RZ, RZ, RZ, P2 ;  /* 0x000000ffff8b7224 */ /* 0x000fe400010e06ff */
[----:B------:R-:W-:Y:S01]  /*11de0*/  IMAD.WIDE.U32 R118, R73, R44, R118 ;  /* 0x0000002c49767225 */ /* 0x000fe200078e0076 */
[----:B------:R-:W-:-:S03]  /*11df0*/  IADD3 R77, P2, PT, R120, R9, RZ ;  /* 0x00000009784d7210 */ /* 0x000fc60007f5e0ff */
        /* <DEDUP_REMOVED lines=18> */
[----:B------:R-:W-:Y:S01]  /*11f20*/  IMAD.IADD R75, R64, 0x1, R155 ;  /* 0x00000001404b7824 */ /* 0x000fe200078e029b */
[----:B------:R-:W-:Y:S01]  /*11f30*/  IADD3 R157, PT, PT, R62, R119, RZ ;  /* 0x000000773e9d7210 */ /* 0x000fe20007ffe0ff */
[----:B------:R-:W-:-:S03]  /*11f40*/  IMAD.WIDE.U32 R144, R134, R11, R144 ;  /* 0x0000000b86907225 */ /* 0x000fc600078e0090 */
[----:B------:R-:W-:Y:S01]  /*11f50*/  IADD3 R118, P6, PT, R75, R118, RZ ;  /* 0x000000764b767210 */ /* 0x000fe20007fde0ff */
[----:B------:R-:W-:Y:S01]  /*11f60*/  IMAD.X R139, RZ, RZ, RZ, P2 ;  /* 0x000000ffff8b7224 */ /* 0x000fe200010e06ff */
[----:B------:R-:W-:Y:S01]  /*11f70*/  IADD3 R142, P0, PT, R123, R144, RZ ;  /* 0x000000907b8e7210 */ /* 0x000fe20007f1e0ff */
[----:B------:R-:W-:-:S04]  /*11f80*/  IMAD.WIDE.U32 R136, R103, R47, R136 ;  /* 0x0000002f67887225 */ /* 0x000fc800078e0088 */
[----:B------:R-:W-:Y:S01]  /*11f90*/  IMAD.WIDE.U32 R138, R127, R49, R138 ;  /* 0x000000317f8a7225 */ /* 0x000fe200078e008a */
[----:B------:R-:W-:-:S03]  /*11fa0*/  IADD3 R156, P2, PT, R157, R136, RZ ;  /* 0x000000889d9c7210 */ /* 0x000fc60007f5e0ff */
[----:B------:R-:W-:Y:S01]  /*11fb0*/  IMAD.IADD R77, R60, 0x1, R137 ;  /* 0x000000013c4d7824 */ /* 0x000fe200078e0289 */
[----:B------:R-:W-:Y:S01]  /*11fc0*/  IADD3.X R157, PT, PT, RZ, RZ, RZ, P2, !PT ;  /* 0x000000ffff9d7210 */ /* 0x000fe200017fe4ff */
        /* <DEDUP_REMOVED lines=8> */
[----:B------:R-:W-:-:S03]  /*12050*/  IADD3 R119, PT, PT, R63, R137, RZ ;  /* 0x000000893f777210 */ /* 0x000fc60007ffe0ff */
[----:B------:R-:W-:Y:S02]  /*12060*/  IMAD.X R75, RZ, RZ, RZ, P1 ;  /* 0x000000ffff4b7224 */ /* 0x000fe400008e06ff */
[----:B------:R-:W-:Y:S02]  /*12070*/  IMAD.X R139, RZ, RZ, RZ, P0 ;  /* 0x000000ffff8b7224 */ /* 0x000fe400000e06ff */
[----:B------:R-:W-:Y:S01]  /*12080*/  IMAD.WIDE.U32 R156, R73, R46, R156 ;  /* 0x0000002e499c7225 */ /* 0x000fe200078e009c */
[----:B------:R-:W-:-:S03]  /*12090*/  IADD3 R142, P1, PT, R75, R142, RZ ;  /* 0x0000008e4b8e7210 */ /* 0x000fc60007f3e0ff */
[----:B------:R-:W-:-:S04]  /*120a0*/  IMAD.WIDE.U32 R138, R103, R48, R138 ;  /* 0x00000030678a7225 */ /* 0x000fc800078e008a */
[----:B------:R-:W-:Y:S02]  /*120b0*/  IMAD.IADD R75, R61, 0x1, R157 ;  /* 0x000000013d4b7824 */ /* 0x000fe400078e029d */
[----:B------:R-:W-:Y:S01]  /*120c0*/  IMAD.X R77, RZ, RZ, RZ, P5 ;  /* 0x000000ffff4d7224 */ /* 0x000fe200028e06ff */
[----:B------:R-:W-:Y:S01]  /*120d0*/  IADD3 R118, P5, PT, R119, R156, RZ ;  /* 0x0000009c77767210 */ /* 0x000fe20007fbe0ff */
[----:B------:R-:W-:Y:S01]  /*120e0*/  IMAD.IADD R144, R59, 0x1, R139 ;  /* 0x000000013b907824 */ /* 0x000fe200078e028b */
[----:B------:R-:W-:Y:S01]  /*120f0*/  IADD3 R138, P6, PT, R75, R138, RZ ;  /* 0x0000008a4b8a7210 */ /* 0x000fe20007fde0ff */
[----:B------:R-:W-:Y:S01]  /*12100*/  IMAD.X R75, RZ, RZ, RZ, P3 ;  /* 0x000000ffff4b7224 */ /* 0x000fe200018e06ff */
[----:B------:R-:W-:Y:S01]  /*12110*/  IADD3 R156, PT, PT, R107, R145, RZ ;  /* 0x000000916b9c7210 */ /* 0x000fe20007ffe0ff */
[----:B------:R-:W-:Y:S01]  /*12120*/  IMAD.X R119, RZ, RZ, RZ, P5 ;  /* 0x000000ffff777224 */ /* 0x000fe200028e06ff */
[----:B------:R-:W-:Y:S01]  /*12130*/  IADD3 R144, P4, PT, R144, R9, RZ ;  /* 0x0000000990907210 */ /* 0x000fe20007f9e0ff */
[----:B------:R-:W-:Y:S01]  /*12140*/  IMAD.X R139, RZ, RZ, RZ, P6 ;  /* 0x000000ffff8b7224 */ /* 0x000fe200030e06ff */
[----:B------:R-:W-:Y:S01]  /*12150*/  IADD3 R77, P0, PT, R77, R142, RZ ;  /* 0x0000008e4d4d7210 */ /* 0x000fe20007f1e0ff */
[----:B------:R-:W-:-:S03]  /*12160*/  IMAD.WIDE.U32 R118, R147, R45, R118 ;  /* 0x0000002d93767225 */ /* 0x000fc600078e0076 */
[----:B------:R-:W-:Y:S01]  /*12170*/  IADD3 R120, P5, PT, R120, R77, RZ ;  /* 0x0000004d78787210 */ /* 0x000fe20007fbe0ff */
[----:B------:R-:W-:Y:S01]  /*12180*/  IMAD.X R145, RZ, RZ, RZ, P4 ;  /* 0x000000ffff917224 */ /* 0x000fe200020e06ff */
[----:B------:R-:W-:Y:S01]  /*12190*/  IADD3 R9, PT, PT, R62, R119, RZ ;  /* 0x000000773e097210 */ /* 0x000fe20007ffe0ff */
[----:B------:R-:W-:Y:S01]  /*121a0*/  IMAD.WIDE.U32 R138, R73, R47, R138 ;  /* 0x0000002f498a7225 */ /* 0x000fe200078e008a */
[----:B------:R-:W-:Y:S02]  /*121b0*/  IADD3 R75, P3, PT, R75, R120, RZ ;  /* 0x000000784b4b7210 */ /* 0x000fe40007f7e0ff */
[----:B------:R-:W-:Y:S01]  /*121c0*/  IADD3.X R120, PT, PT, RZ, RZ, RZ, P2, !PT ;  /* 0x000000ffff787210 */ /* 0x000fe200017fe4ff */
[----:B------:R-:W-:Y:S01]  /*121d0*/  IMAD.WIDE.U32 R144, R103, R49, R144 ;  /* 0x0000003167907225 */ /* 0x000fe200078e0090 */
[----:B------:R-:W-:-:S03]  /*121e0*/  IADD3 R142, P6, PT, R9, R138, RZ ;  /* 0x0000008a098e7210 */ /* 0x000fc60007fde0ff */
[----:B------:R-:W-:Y:S01]  /*121f0*/  IMAD.IADD R139, R60, 0x1, R139 ;  /* 0x000000013c8b7824 */ /* 0x000fe200078e028b */
[----:B------:R-:W-:Y:S01]  /*12200*/  IADD3 R145, PT, PT, R50, R145, RZ ;  /* 0x0000009132917210 */ /* 0x000fe20007ffe0ff */
[----:B------:R-:W-:Y:S02]  /*12210*/  IMAD.IADD R125, R125, 0x1, R143 ;  /* 0x000000017d7d7824 */ /* 0x000fe400078e028f */
[----:B------:R-:W-:Y:S01]  /*12220*/  IMAD.X R143, RZ, RZ, RZ, P6 ;  /* 0x000000ffff8f7224 */ /* 0x000fe200030e06ff */
[----:B------:R-:W-:Y:S01]  /*12230*/  IADD3 R138, P4, PT, R139, R144, RZ ;  /* 0x000000908b8a7210 */ /* 0x000fe20007f9e0ff */
[----:B------:R-:W-:Y:S01]  /*12240*/  IMAD.MOV.U32 R131, RZ, RZ, R154 ;  /* 0x000000ffff837224 */ /* 0x000fe200078e009a */
[----:B------:R-:W-:Y:S01]  /*12250*/  IADD3 R156, P2, PT, R125, R156, RZ ;  /* 0x0000009c7d9c7210 */ /* 0x000fe20007f5e0ff */
[----:B------:R-:W-:-:S04]  /*12260*/  IMAD.WIDE.U32 R142, R147, R46, R142 ;  /* 0x0000002e938e7225 */ /* 0x000fc800078e008e */
[----:B------:R-:W-:Y:S01]  /*12270*/  IMAD.X R139, RZ, RZ, RZ, P4 ;  /* 0x000000ffff8b7224 */ /* 0x000fe200020e06ff */
[----:B------:R-:W-:Y:S01]  /*12280*/  IADD3 R120, P4, PT, R120, R75, RZ ;  /* 0x0000004b78787210 */ /* 0x000fe20007f9e0ff */
[----:B------:R-:W-:Y:S02]  /*12290*/  IMAD.X R157, RZ, RZ, RZ, P2 ;  /* 0x000000ffff9d7224 */ /* 0x000fe400010e06ff */
        /* <DEDUP_REMOVED lines=8> */
[----:B------:R-:W-:Y:S01]  /*12320*/  IMAD.X R9, RZ, RZ, RZ, P0 ;  /* 0x000000ffff097224 */ /* 0x000fe200000e06ff */
[----:B------:R-:W-:Y:S01]  /*12330*/  IADD3.X R139, PT, PT, RZ, RZ, RZ, P6, !PT ;  /* 0x000000ffff8b7210 */ /* 0x000fe200037fe4ff */
[----:B------:R-:W-:Y:S01]  /*12340*/  IMAD.X R120, RZ, RZ, RZ, P5 ;  /* 0x000000ffff787224 */ /* 0x000fe200028e06ff */
[----:B------:R-:W-:Y:S01]  /*12350*/  IADD3 R146, P0, PT, R75, R156, RZ ;  /* 0x0000009c4b927210 */ /* 0x000fe20007f1e0ff */
[----:B------:R-:W-:Y:S01]  /*12360*/  IMAD.X R145, RZ, RZ, RZ, P1 ;  /* 0x000000ffff917224 */ /* 0x000fe200008e06ff */
[----:B------:R-:W-:Y:S01]  /*12370*/  IADD3 R107, PT, PT, R107, R157, RZ ;  /* 0x0000009d6b6b7210 */ /* 0x000fe20007ffe0ff */
[----:B------:R-:W-:Y:S01]  /*12380*/  IMAD.WIDE.U32 R138, R147, R47, R138 ;  /* 0x0000002f938a7225 */ /* 0x000fe200078e008a */
[----:B------:R-:W-:-:S03]  /*12390*/  IADD3 R9, P5, PT, R9, R146, RZ ;  /* 0x0000009209097210 */ /* 0x000fc60007fbe0ff */
[----:B------:R-:W-:Y:S01]  /*123a0*/  IMAD.WIDE.U32 R158, R73, R49, R144 ;  /* 0x00000031499e7225 */ /* 0x000fe200078e0090 */
[----:B------:R-:W-:Y:S02]  /*123b0*/  IADD3 R120, P1, PT, R120, R9, RZ ;  /* 0x0000000978787210 */ /* 0x000fe40007f3e0ff */
[----:B------:R-:W-:Y:S01]  /*123c0*/  IADD3.X R9, PT, PT, RZ, RZ, RZ, P3, !PT ;  /* 0x000000ffff097210 */ /* 0x000fe20001ffe4ff */
[----:B------:R-:W-:Y:S01]  /*123d0*/  IMAD.IADD R145, R60, 0x1, R139 ;  /* 0x000000013c917824 */ /* 0x000fe200078e028b */
[----:B------:R-:W-:Y:S01]  /*123e0*/  MOV R125, R138 ;  /* 0x0000008a007d7202 */ /* 0x000fe20000000f00 */
[----:B------:R-:W-:Y:S01]  /*123f0*/  IMAD.X R73, RZ, RZ, RZ, P1 ;  /* 0x000000ffff497224 */ /* 0x000fe200008e06ff */
[----:B------:R-:W-:Y:S01]  /*12400*/  IADD3 R9, P3, PT, R9, R120, RZ ;  /* 0x0000007809097210 */ /* 0x000fe20007f7e0ff */
[----:B------:R-:W-:Y:S01]  /*12410*/  IMAD.X R120, RZ, RZ, RZ, P4 ;  /* 0x000000ffff787224 */ /* 0x000fe200020e06ff */
[----:B------:R-:W-:Y:S01]  /*12420*/  IADD3 R144, P6, PT, R145, R158, RZ ;  /* 0x0000009e91907210 */ /* 0x000fe20007fde0ff */
[----:B------:R-:W-:-:S02]  /*12430*/  IMAD.IADD R158, R50, 0x1, R159 ;  /* 0x00000001329e7824 */ /* 0x000fc400078e029f */
[----:B------:R-:W-:Y:S01]  /*12440*/  IMAD.MOV.U32 R127, RZ, RZ, R118 ;  /* 0x000000ffff7f7224 */ /* 0x000fe200078e0076 */
[----:B------:R-:W-:Y:S01]  /*12450*/  IADD3 R120, P4, PT, R120, R9, RZ ;  /* 0x0000000978787210 */ /* 0x000fe20007f9e0ff */
[----:B------:R-:W-:Y:S01]  /*12460*/  IMAD.X R145, RZ, RZ, RZ, P6 ;  /* 0x000000ffff917224 */ /* 0x000fe200030e06ff */
[----:B------:R-:W-:Y:S01]  /*12470*/  IADD3.X R9, PT, PT, RZ, RZ, RZ, P2, !PT ;  /* 0x000000ffff097210 */ /* 0x000fe200017fe4ff */
[----:B------:R-:W-:Y:S02]  /*12480*/  IMAD.MOV.U32 R162, RZ, RZ, R142 ;  /* 0x000000ffffa27224 */ /* 0x000fe400078e008e */
[----:B------:R-:W-:Y:S01]  /*12490*/  IMAD.WIDE.U32 R144, R147, R48, R144 ;  /* 0x0000003093907225 */ /* 0x000fe200078e0090 */
[----:B------:R-:W-:-:S03]  /*124a0*/  IADD3 R9, P6, PT, R9, R120, RZ ;  /* 0x0000007809097210 */ /* 0x000fc60007fde0ff */
[----:B------:R-:W-:Y:S01]  /*124b0*/  IMAD.X R120, RZ, RZ, RZ, P0 ;  /* 0x000000ffff787224 */ /* 0x000fe200000e06ff */
[----:B------:R-:W-:Y:S01]  /*124c0*/  IADD3 R157, P2, PT, R158, R9, RZ ;  /* 0x000000099e9d7210 */ /* 0x000fe20007f5e0ff */
[----:B------:R-:W-:Y:S01]  /*124d0*/  IMAD.X R9, RZ, RZ, RZ, P5 ;  /* 0x000000ffff097224 */ /* 0x000fe200028e06ff */
[----:B------:R-:W-:Y:S01]  /*124e0*/  IADD3 R156, PT, PT, R59, R145, RZ ;  /* 0x000000913b9c7210 */ /* 0x000fe20007ffe0ff */
[----:B------:R-:W-:-:S03]  /*124f0*/  IMAD.MOV.U32 R160, RZ, RZ, R144 ;  /* 0x000000ffffa07224 */ /* 0x000fc600078e0090 */
        /* <DEDUP_REMOVED lines=11> */
[----:B------:R-:W-:Y:S01]  /*125b0*/  IMAD.MOV.U32 R103, RZ, RZ, R146 ;  /* 0x000000ffff677224 */ /* 0x000fe200078e0092 */
[----:B------:R-:W-:Y:S02]  /*125c0*/  MOV R120, R136 ;  /* 0x0000008800787202 */ /* 0x000fe40000000f00 */
        /* <DEDUP_REMOVED lines=28> */
.L_x_89:
        /* <DEDUP_REMOVED lines=23> */
.L_x_90:
[----:B------:R-:W-:-:S04]  /*12900*/  IMAD.WIDE.U32 R144, R131, R67, RZ ;  /* 0x0000004383907225 */ /* 0x000fc800078e00ff */
[----:B------:R-:W-:Y:S01]  /*12910*/  HFMA2 R107, -RZ, RZ, 0, 0 ;  /* 0x00000000ff6b7431 */ /* 0x000fe200000001ff */
[----:B------:R-:W-:Y:S01]  /*12920*/  MOV R115, RZ ;  /* 0x000000ff00737202 */ /* 0x000fe20000000f00 */
[----:B------:R-:W-:Y:S02]  /*12930*/  HFMA2 R75, -RZ, RZ, 0, 0 ;  /* 0x00000000ff4b7431 */ /* 0x000fe400000001ff */
[----:B------:R-:W-:Y:S02]  /*12940*/  IMAD.MOV.U32 R77, RZ, RZ, RZ ;  /* 0x000000ffff4d7224 */ /* 0x000fe400078e00ff */
[----:B------:R-:W-:Y:S02]  /*12950*/  IMAD.MOV.U32 R119, RZ, RZ, RZ ;  /* 0x000000ffff777224 */ /* 0x000fe400078e00ff */
[----:B------:R-:W-:Y:S01]  /*12960*/  IMAD.MOV.U32 R9, RZ, RZ, RZ ;  /* 0x000000ffff097224 */ /* 0x000fe200078e00ff */
[----:B------:R-:W-:Y:S01]  /*12970*/  IADD3 R118, PT, PT, R145, R77, RZ ;  /* 0x0000004d91767210 */ /* 0x000fe20007ffe0ff */
[----:B------:R-:W-:-:S02]  /*12980*/  IMAD.MOV.U32 R157, RZ, RZ, RZ ;  /* 0x000000ffff9d7224 */ /* 0x000fc400078e00ff */
[----:B------:R-:W-:Y:S02]  /*12990*/  IMAD.MOV.U32 R123, RZ, RZ, RZ ;  /* 0x000000ffff7b7224 */ /* 0x000fe400078e00ff */
[----:B------:R-:W-:-:S04]  /*129a0*/  IMAD.WIDE.U32 R118, R67, R120, R118 ;  /* 0x0000007843767225 */ /* 0x000fc800078e0076 */
[----:B------:R-:W-:Y:S01]  /*129b0*/  IMAD R129, R144, R66, RZ ;  /* 0x0000004290817224 */ /* 0x000fe200078e02ff */
[----:B------:R-:W-:Y:S01]  /*129c0*/  IADD3 R156, PT, PT, R119, R9, RZ ;  /* 0x00000009779c7210 */ /* 0x000fe20007ffe0ff */
[----:B------:R-:W-:Y:S02]  /*129d0*/  IMAD.MOV.U32 R119, RZ, RZ, RZ ;  /* 0x000000ffff777224 */ /* 0x000fe400078e00ff */
[----:B------:R-:W-:Y:S02]  /*129e0*/  IMAD.MOV.U32 R145, RZ, RZ, RZ ;  /* 0x000000ffff917224 */ /* 0x000fe400078e00ff */
[----:B------:R-:W-:-:S04]  /*129f0*/  IMAD.WIDE.U32 R118, R68, R131, R118 ;  /* 0x0000008344767225 */ /* 0x000fc800078e0076 */
[----:B------:R-:W-:Y:S01]  /*12a00*/  IMAD.WIDE.U32 R156, R67, R127, R156 ;  /* 0x0000007f439c7225 */ /* 0x000fe200078e009c */
[----:B------:R-:W-:-:S03]  /*12a10*/  IADD3 R143, PT, PT, R77, R119, RZ ;  /* 0x000000774d8f7210 */ /* 0x000fc60007ffe0ff */
[----:B------:R-:W-:Y:S01]  /*12a20*/  IMAD.HI.U32 R146, R129, R42, R144 ;  /* 0x0000002a81927227 */ /* 0x000fe200078e0090 */
[----:B------:R-:W-:Y:S02]  /*12a30*/  IADD3 R142, P0, PT, R143, R156, RZ ;  /* 0x0000009c8f8e7210 */ /* 0x000fe40007f1e0ff */
[----:B------:R-:W-:Y:S01]  /*12a40*/  IADD3 R156, PT, PT, R157, R123, RZ ;  /* 0x0000007b9d9c7210 */ /* 0x000fe20007ffe0ff */
[----:B------:R-:W-:Y:S02]  /*12a50*/  IMAD.MOV.U32 R157, RZ, RZ, RZ ;  /* 0x000000ffff9d7224 */ /* 0x000fe400078e00ff */
[----:B------:R-:W-:Y:S02]  /*12a60*/  IMAD.X R143, RZ, RZ, RZ, P0 ;  /* 0x000000ffff8f7224 */ /* 0x000fe400000e06ff */
[----:B------:R-:W-:-:S04]  /*12a70*/  IMAD.WIDE.U32 R156, R67, R162, R156 ;  /* 0x000000a2439c7225 */ /* 0x000fc800078e009c */
[----:B------:R-:W-:-:S04]  /*12a80*/  IMAD.WIDE.U32 R142, R68, R120, R142 ;  /* 0x00000078448e7225 */ /* 0x000fc800078e008e */
[----:B------:R-:W-:Y:S02]  /*12a90*/  IMAD.IADD R139, R9, 0x1, R143 ;  /* 0x00000001098b7824 */ /* 0x000fe400078e028f */
[----:B------:R-:W-:Y:S02]  /*12aa0*/  IMAD.MOV.U32 R143, RZ, RZ, RZ ;  /* 0x000000ffff8f7224 */ /* 0x000fe400078e00ff */
[----:B------:R-:W-:Y:S01]  /*12ab0*/  IMAD.IADD R119, R65, 0x1, R146 ;  /* 0x0000000141777824 */ /* 0x000fe200078e0292 */
[----:B------:R-:W-:Y:S01]  /*12ac0*/  IADD3 R138, P0, PT, R139, R156, RZ ;  /* 0x0000009c8b8a7210 */ /* 0x000fe20007f1e0ff */
[----:B------:R-:W-:Y:S01]  /*12ad0*/  IMAD.WIDE.U32 R142, R69, R131, R142 ;  /* 0x00000083458e7225 */ /* 0x000fe200078e008e */
[----:B------:R-:W-:-:S03]  /*12ae0*/  IADD3 R156, PT, PT, R157, R107, RZ ;  /* 0x0000006b9d9c7210 */ /* 0x000fc60007ffe0ff */
[----:B------:R-:W-:Y:S02]  /*12af0*/  IMAD.X R139, RZ, RZ, RZ, P0 ;  /* 0x000000ffff8b7224 */ /* 0x000fe400000e06ff */
[----:B------:R-:W-:Y:S02]  /*12b00*/  IMAD.IADD R73, R77, 0x1, R143 ;  /* 0x000000014d497824 */ /* 0x000fe400078e028f */
[----:B------:R-:W-:-:S04]  /*12b10*/  IMAD.WIDE.U32 R138, R68, R127, R138 ;  /* 0x0000007f448a7225 */ /* 0x000fc800078e008a */
[----:B------:R-:W-:Y:S01]  /*12b20*/  IMAD.MOV.U32 R157, RZ, RZ, RZ ;  /* 0x000000ffff9d7224 */ /* 0x000fe200078e00ff */
[----:B------:R-:W-:Y:S02]  /*12b30*/  IADD3 R137, PT, PT, R123, R139, RZ ;  /* 0x0000008b7b897210 */ /* 0x000fe40007ffe0ff */
[----:B------:R-:W-:Y:S01]  /*12b40*/  IADD3 R138, P1, PT, R73, R138, RZ ;  /* 0x0000008a498a7210 */ /* 0x000fe20007f3e0ff */
[----:B------:R-:W-:-:S04]  /*12b50*/  IMAD.WIDE.U32 R156, R67, R125, R156 ;  /* 0x0000007d439c7225 */ /* 0x000fc800078e009c */
[----:B------:R-:W-:Y:S01]  /*12b60*/  IMAD.X R139, RZ, RZ, RZ, P1 ;  /* 0x000000ffff8b7224 */ /* 0x000fe200008e06ff */
[----:B------:R-:W-:Y:S01]  /*12b70*/  IADD3 R136, P0, PT, R137, R156, RZ ;  /* 0x0000009c89887210 */ /* 0x000fe20007f1e0ff */
[----:B------:R-:W-:Y:S02]  /*12b80*/  IMAD.IADD R156, R157, 0x1, R115 ;  /* 0x000000019d9c7824 */ /* 0x000fe400078e0273 */
[----:B------:R-:W-:-:S04]  /*12b90*/  IMAD.WIDE.U32 R138, R69, R120, R138 ;  /* 0x00000078458a7225 */ /* 0x000fc800078e008a */
[----:B------:R-:W-:Y:S02]  /*12ba0*/  IMAD.X R137, RZ, RZ, RZ, P0 ;  /* 0x000000ffff897224 */ /* 0x000fe400000e06ff */
[----:B------:R-:W-:Y:S02]  /*12bb0*/  IMAD.IADD R73, R9, 0x1, R139 ;  /* 0x0000000109497824 */ /* 0x000fe400078e028b */
[----:B------:R-:W-:-:S04]  /*12bc0*/  IMAD.WIDE.U32 R136, R68, R162, R136 ;  /* 0x000000a244887225 */ /* 0x000fc800078e0088 */
[----:B------:R-:W-:Y:S01]  /*12bd0*/  IMAD.MOV.U32 R157, RZ, RZ, RZ ;  /* 0x000000ffff9d7224 */ /* 0x000fe200078e00ff */
[----:B------:R-:W-:Y:S01]  /*12be0*/  IADD3 R136, P0, PT, R73, R136, RZ ;  /* 0x0000008849887210 */ /* 0x000fe20007f1e0ff */
[----:B------:R-:W-:Y:S01]  /*12bf0*/  IMAD.MOV.U32 R139, RZ, RZ, RZ ;  /* 0x000000ffff8b7224 */ /* 0x000fe200078e00ff */
[----:B------:R-:W-:Y:S01]  /*12c00*/  IADD3 R73, PT, PT, R107, R137, RZ ;  /* 0x000000896b497210 */ /* 0x000fe20007ffe0ff */
[----:B------:R-:W-:Y:S01]  /*12c10*/  IMAD.WIDE.U32 R156, R67, R160, R156 ;  /* 0x000000a0439c7225 */ /* 0x000fe200078e009c */
[----:B------:R-:W-:-:S03]  /*12c20*/  IADD3.X R137, PT, PT, RZ, RZ, RZ, P0, !PT ;  /* 0x000000ffff897210 */ /* 0x000fc600007fe4ff */
[----:B------:R-:W-:Y:S01]  /*12c30*/  IMAD.WIDE.U32 R138, R70, R131, R138 ;  /* 0x00000083468a7225 */ /* 0x000fe200078e008a */
[----:B------:R-:W-:-:S03]  /*12c40*/  IADD3 R144, P0, PT, R73, R156, RZ ;  /* 0x0000009c49907210 */ /* 0x000fc60007f1e0ff */
[----:B------:R-:W-:Y:S01]  /*12c50*/  IMAD.WIDE.U32 R136, R69, R127, R136 ;  /* 0x0000007f45887225 */ /* 0x000fe200078e0088 */
[----:B------:R-:W-:Y:S02]  /*12c60*/  IADD3.X R145, PT, PT, RZ, RZ, RZ, P0, !PT ;  /* 0x000000ffff917210 */ /* 0x000fe400007fe4ff */
[----:B------:R-:W-:Y:S01]  /*12c70*/  IADD3 R118, P0, PT, R119, R118, RZ ;  /* 0x0000007677767210 */ /* 0x000fe20007f1e0ff */
[----:B------:R-:W-:Y:S02]  /*12c80*/  IMAD.IADD R73, R77, 0x1, R139 ;  /* 0x000000014d497824 */ /* 0x000fe400078e028b */
[----:B------:R-:W-:Y:S02]  /*12c90*/  IMAD.IADD R137, R123, 0x1, R137 ;  /* 0x000000017b897824 */ /* 0x000fe400078e0289 */
[----:B------:R-:W-:Y:S01]  /*12ca0*/  IMAD.WIDE.U32 R144, R68, R125, R144 ;  /* 0x0000007d44907225 */ /* 0x000fe200078e0090 */
[----:B------:R-:W-:-:S03]  /*12cb0*/  IADD3 R136, P2, PT, R73, R136, RZ ;  /* 0x0000008849887210 */ /* 0x000fc60007f5e0ff */
[----:B------:R-:W-:Y:S01]  /*12cc0*/  IMAD.IADD R156, R157, 0x1, R75 ;  /* 0x000000019d9c7824 */ /* 0x000fe200078e024b */
[----:B------:R-:W-:Y:S01]  /*12cd0*/  IADD3 R146, P1, PT, R137, R144, RZ ;  /* 0x0000009089927210 */ /* 0x000fe20007f3e0ff */
[----:B------:R-:W-:Y:S01]  /*12ce0*/  IMAD.MOV.U32 R157, RZ, RZ, RZ ;  /* 0x000000ffff9d7224 */ /* 0x000fe200078e00ff */
[----:B------:R-:W-:Y:S01]  /*12cf0*/  IADD3 R145, PT, PT, R115, R145, RZ ;  /* 0x0000009173917210 */ /* 0x000fe20007ffe0ff */
[----:B------:R-:W-:Y:S02]  /*12d00*/  IMAD.X R137, RZ, RZ, RZ, P2 ;  /* 0x000000ffff897224 */ /* 0x000fe400010e06ff */
[----:B------:R-:W-:-:S04]  /*12d10*/  IMAD.WIDE.U32 R156, R67, R103, R156 ;  /* 0x00000067439c7225 */ /* 0x000fc800078e009c */
[----:B------:R-:W-:Y:S01]  /*12d20*/  IMAD.X R147, RZ, RZ, RZ, P1 ;  /* 0x000000ffff937224 */ /* 0x000fe200008e06ff */
[----:B------:R-:W-:Y:S01]  /*12d30*/  IADD3 R144, P1, PT, R145, R156, RZ ;  /* 0x0000009c91907210 */ /* 0x000fe20007f3e0ff */
[----:B------:R-:W-:-:S03]  /*12d40*/  IMAD.WIDE.U32 R136, R70, R120, R136 ;  /* 0x0000007846887225 */ /* 0x000fc600078e0088 */
[----:B------:R-:W-:Y:S01]  /*12d50*/  IADD3.X R145, PT, PT, RZ, RZ, RZ, P1, !PT ;  /* 0x000000ffff917210 */ /* 0x000fe20000ffe4ff */
[----:B------:R-:W-:Y:S01]  /*12d60*/  IMAD.WIDE.U32 R146, R69, R162, R146 ;  /* 0x000000a245927225 */ /* 0x000fe200078e0092 */
[----:B------:R-:W-:-:S03]  /*12d70*/  IADD3 R73, PT, PT, R9, R137, RZ ;  /* 0x0000008909497210 */ /* 0x000fc60007ffe0ff */
[----:B------:R-:W-:Y:S01]  /*12d80*/  IMAD.X R119, RZ, RZ, RZ, P0 ;  /* 0x000000ffff777224 */ /* 0x000fe200000e06ff */
[----:B------:R-:W-:Y:S01]  /*12d90*/  IADD3 R146, P3, PT, R73, R146, RZ ;  /* 0x0000009249927210 */ /* 0x000fe20007f7e0ff */
[----:B------:R-:W-:Y:S02]  /*12da0*/  IMAD.IADD R147, R107, 0x1, R147 ;  /* 0x000000016b937824 */ /* 0x000fe400078e0293 */
[----:B------:R-:W-:-:S04]  /*12db0*/  IMAD.WIDE.U32 R144, R68, R160, R144 ;  /* 0x000000a044907225 */ /* 0x000fc800078e0090 */
[----:B------:R-:W-:Y:S01]  /*12dc0*/  IMAD.WIDE.U32 R118, R129, R43, R118 ;  /* 0x0000002b81767225 */ /* 0x000fe200078e0076 */
[----:B------:R-:W-:Y:S02]  /*12dd0*/  IADD3 R144, P2, PT, R147, R144, RZ ;  /* 0x0000009093907210 */ /* 0x000fe40007f5e0ff */
[----:B------:R-:W-:Y:S01]  /*12de0*/  IADD3 R155, PT, PT, R75, R145, RZ ;  /* 0x000000914b9b7210 */ /* 0x000fe20007ffe0ff */
[----:B------:R-:W-:Y:S02]  /*12df0*/  IMAD.MOV.U32 R73, RZ, RZ, RZ ;  /* 0x000000ffff497224 */ /* 0x000fe400078e00ff */
[----:B------:R-:W-:Y:S01]  /*12e00*/  IMAD.IADD R143, R64, 0x1, R119 ;  /* 0x00000001408f7824 */ /* 0x000fe200078e0277 */
[----:B------:R-:W-:Y:S01]  /*12e10*/  MOV R119, RZ ;  /* 0x000000ff00777202 */ /* 0x000fe20000000f00 */
[----:B------:R-:W-:Y:S02]  /*12e20*/  IMAD.X R147, RZ, RZ, RZ, P3 ;  /* 0x000000ffff937224 */ /* 0x000fe400018e06ff */
[----:B------:R-:W-:Y:S01]  /*12e30*/  IMAD.IADD R156, R157, 0x1, R73 ;  /* 0x000000019d9c7824 */ /* 0x000fe200078e0249 */
[----:B------:R-:W-:Y:S01]  /*12e40*/  IADD3 R142, P0, PT, R143, R142, RZ ;  /* 0x0000008e8f8e7210 */ /* 0x000fe20007f1e0ff */
[----:B------:R-:W-:-:S02]  /*12e50*/  IMAD.MOV.U32 R157, RZ, RZ, RZ ;  /* 0x000000ffff9d7224 */ /* 0x000fc400078e00ff */
[----:B------:R-:W-:Y:S02]  /*12e60*/  IMAD.X R145, RZ, RZ, RZ, P2 ;  /* 0x000000ffff917224 */ /* 0x000fe400010e06ff */
[----:B------:R-:W-:-:S04]  /*12e70*/  IMAD.WIDE.U32 R146, R70, R127, R146 ;  /* 0x0000007f46927225 */ /* 0x000fc800078e0092 */
[----:B------:R-:W-:-:S04]  /*12e80*/  IMAD.WIDE.U32 R156, R158, R67, R156 ;  /* 0x000000439e9c7225 */ /* 0x000fc800078e009c */
[----:B------:R-:W-:Y:S01]  /*12e90*/  IMAD.WIDE.U32 R144, R69, R125, R144 ;  /* 0x0000007d45907225 */ /* 0x000fe200078e0090 */
[----:B------:R-:W-:-:S03]  /*12ea0*/  IADD3 R154, P1, PT, R156, R155, RZ ;  /* 0x0000009b9c9a7210 */ /* 0x000fc60007f3e0ff */
[----:B------:R-:W-:Y:S01]  /*12eb0*/  IMAD.IADD R67, R123, 0x1, R147 ;  /* 0x000000017b437824 */ /* 0x000fe200078e0293 */
[----:B------:R-:W-:Y:S01]  /*12ec0*/  IADD3.X R155, PT, PT, RZ, RZ, RZ, P1, !PT ;  /* 0x000000ffff9b7210 */ /* 0x000fe20000ffe4ff */
[----:B------:R-:W-:Y:S02]  /*12ed0*/  IMAD.X R143, RZ, RZ, RZ, P0 ;  /* 0x000000ffff8f7224 */ /* 0x000fe400000e06ff */
[----:B------:R-:W-:Y:S01]  /*12ee0*/  IMAD.MOV.U32 R137, RZ, RZ, RZ ;  /* 0x000000ffff897224 */ /* 0x000fe200078e00ff */
[----:B------:R-:W-:Y:S01]  /*12ef0*/  IADD3 R144, P3, PT, R67, R144, RZ ;  /* 0x0000009043907210 */ /* 0x000fe20007f7e0ff */
[----:B------:R-:W-:-:S04]  /*12f00*/  IMAD.WIDE.U32 R142, R129, R44, R142 ;  /* 0x0000002c818e7225 */ /* 0x000fc800078e008e */
[----:B------:R-:W-:Y:S01]  /*12f10*/  IMAD R67, R118, R66, RZ ;  /* 0x0000004276437224 */ /* 0x000fe200078e02ff */
[----:B------:R-:W-:Y:S01]  /*12f20*/  IADD3 R139, PT, PT, R63, R143, RZ ;  /* 0x0000008f3f8b7210 */ /* 0x000fe20007ffe0ff */
[----:B------:R-:W-:-:S03]  /*12f30*/  IMAD.WIDE.U32 R136, R71, R131, R136 ;  /* 0x0000008347887225 */ /* 0x000fc600078e0088 */
[----:B------:R-:W-:Y:S01]  /*12f40*/  IADD3 R138, P0, PT, R139, R138, RZ ;  /* 0x0000008a8b8a7210 */ /* 0x000fe20007f1e0ff */
[----:B------:R-:W-:-:S04]  /*12f50*/  IMAD.HI.U32 R118, R67, R42, R118 ;  /* 0x0000002a43767227 */ /* 0x000fc800078e0076 */
[----:B------:R-:W-:Y:S02]  /*12f60*/  IMAD.IADD R119, R65, 0x1, R118 ;  /* 0x0000000141777824 */ /* 0x000fe400078e0276 */
[----:B------:R-:W-:Y:S02]  /*12f70*/  IMAD.X R139, RZ, RZ, RZ, P0 ;  /* 0x000000ffff8b7224 */ /* 0x000fe400000e06ff */
[----:B------:R-:W-:Y:S01]  /*12f80*/  IMAD.IADD R147, R77, 0x1, R137 ;  /* 0x000000014d937824 */ /* 0x000fe200078e0289 */
[----:B------:R-:W-:Y:S01]  /*12f90*/  IADD3 R118, P4, PT, R119, R142, RZ ;  /* 0x0000008e77767210 */ /* 0x000fe20007f9e0ff */
[----:B------:R-:W-:-:S04]  /*12fa0*/  IMAD.WIDE.U32 R138, R129, R45, R138 ;  /* 0x0000002d818a7225 */ /* 0x000fc800078e008a */
[----:B------:R-:W-:Y:S02]  /*12fb0*/  IMAD.X R119, RZ, RZ, RZ, P4 ;  /* 0x000000ffff777224 */ /* 0x000fe400020e06ff */
[----:B------:R-:W-:Y:S02]  /*12fc0*/  IMAD.IADD R133, R62, 0x1, R139 ;  /* 0x000000013e857824 */ /* 0x000fe400078e028b */
[----:B------:R-:W-:-:S03]  /*12fd0*/  IMAD.WIDE.U32 R118, R67, R43, R118 ;  /* 0x0000002b43767225 */ /* 0x000fc600078e0076 */
[----:B------:R-:W-:Y:S01]  /*12fe0*/  IADD3 R136, P0, PT, R133, R136, RZ ;  /* 0x0000008885887210 */ /* 0x000fe20007f1e0ff */
[----:B------:R-:W-:Y:S01]  /*12ff0*/  IMAD.WIDE.U32 R154, R68, R103, R154 ;  /* 0x00000067449a7225 */ /* 0x000fe200078e009a */
[----:B------:R-:W-:-:S03]  /*13000*/  IADD3 R119, PT, PT, R64, R119, RZ ;  /* 0x0000007740777210 */ /* 0x000fc60007ffe0ff */
[----:B------:R-:W-:Y:S01]  /*13010*/  IMAD.X R137, RZ, RZ, RZ, P0 ;  /* 0x000000ffff897224 */ /* 0x000fe200000e06ff */
[----:B------:R-:W-:Y:S01]  /*13020*/  IADD3 R138, P4, PT, R119, R138, RZ ;  /* 0x0000008a778a7210 */ /* 0x000fe20007f9e0ff */
[----:B------:R-:W-:Y:S01]  /*13030*/  IMAD.IADD R145, R115, 0x1, R145 ;  /* 0x0000000173917824 */ /* 0x000fe200078e0291 */
[----:B------:R-:W-:Y:S01]  /*13040*/  IADD3 R146, P0, PT, R147, R146, RZ ;  /* 0x0000009293927210 */ /* 0x000fe20007f1e0ff */
[----:B------:R-:W-:Y:S01]  /*13050*/  IMAD.WIDE.U32 R136, R129, R46, R136 ;  /* 0x0000002e81887225 */ /* 0x000fe200078e0088 */
[----:B------:R-:W-:Y:S02]  /*13060*/  IADD3.X R139, PT, PT, RZ, RZ, RZ, P4, !PT ;  /* 0x000000ffff8b7210 */ /* 0x000fe400027fe4ff */
[----:B------:R-:W-:Y:S01]  /*13070*/  IADD3 R154, P2, PT, R145, R154, RZ ;  /* 0x0000009a919a7210 */ /* 0x000fe20007f5e0ff */
[----:B------:R-:W-:Y:S01]  /*13080*/  IMAD.X R147, RZ, RZ, RZ, P0 ;  /* 0x000000ffff937224 */ /* 0x000fe200000e06ff */
[----:B------:R-:W-:Y:S01]  /*13090*/  IADD3.X R145, PT, PT, RZ, RZ, RZ, P3, !PT ;  /* 0x000000ffff917210 */ /* 0x000fe20001ffe4ff */
[----:B------:R-:W-:Y:S01]  /*130a0*/  IMAD.WIDE.U32 R138, R67, R44, R138 ;  /* 0x0000002c438a7225 */ /* 0x000fe200078e008a */
[----:B------:R-:W-:-:S03]  /*130b0*/  IADD3 R156, PT, PT, R73, R155, RZ ;  /* 0x0000009b499c7210 */ /* 0x000fc60007ffe0ff */
[----:B------:R-:W-:Y:S01]  /*130c0*/  IMAD.WIDE.U32 R146, R71, R120, R146 ;  /* 0x0000007847927225 */ /* 0x000fe200078e0092 */
[----:B------:R-:W-:Y:S02]  /*130d0*/  IADD3 R156, P1, PT, R157, R156, RZ ;  /* 0x0000009c9d9c7210 */ /* 0x000fe40007f3e0ff */
[----:B------:R-:W-:Y:S01]  /*130e0*/  IADD3 R119, PT, PT, R63, R139, RZ ;  /* 0x0000008b3f777210 */ /* 0x000fe20007ffe0ff */
[----:B------:R-:W-:Y:S01]  /*130f0*/  IMAD.WIDE.U32 R144, R70, R162, R144 ;  /* 0x000000a246907225 */ /* 0x000fe200078e0090 */
[----:B------:R-:W-:Y:S02]  /*13100*/  IADD3.X R157, PT, PT, RZ, RZ, RZ, P1, !PT ;  /* 0x000000ffff9d7210 */ /* 0x000fe40000ffe4ff */
[----:B------:R-:W-:Y:S01]  /*13110*/  IADD3 R136, P0, PT, R119, R136, RZ ;  /* 0x0000008877887210 */ /* 0x000fe20007f1e0ff */
[----:B------:R-:W-:Y:S02]  /*13120*/  IMAD.IADD R143, R9, 0x1, R147 ;  /* 0x00000001098f7824 */ /* 0x000fe400078e0293 */
[----:B------:R-:W-:-:S02]  /*13130*/  IMAD.X R155, RZ, RZ, RZ, P2 ;  /* 0x000000ffff9b7224 */ /* 0x000fc400010e06ff */
[----:B------:R-:W-:Y:S01]  /*13140*/  IMAD.IADD R145, R107, 0x1, R145 ;  /* 0x000000016b917824 */ /* 0x000fe200078e0291 */
[----:B------:R-:W-:Y:S01]  /*13150*/  IADD3 R142, P3, PT, R143, R144, RZ ;  /* 0x000000908f8e7210 */ /* 0x000fe20007f7e0ff */
[----:B------:R-:W-:-:S04]  /*13160*/  IMAD.WIDE.U32 R154, R69, R160, R154 ;  /* 0x000000a0459a7225 */ /* 0x000fc800078e009a */
[----:B------:R-:W-:Y:S01]  /*13170*/  IMAD R135, R118, R66, RZ ;  /* 0x0000004276877224 */ /* 0x000fe200078e02ff */
[----:B------:R-:W-:Y:S01]  /*13180*/  IADD3 R155, PT, PT, R75, R155, RZ ;  /* 0x0000009b4b9b7210 */ /* 0x000fe20007ffe0ff */
[----:B------:R-:W-:Y:S02]  /*13190*/  IMAD.MOV.U32 R119, RZ, RZ, RZ ;  /* 0x000000ffff777224 */ /* 0x000fe400078e00ff */
[----:B------:R-:W-:Y:S02]  /*131a0*/  IMAD.MOV.U32 R147, RZ, RZ, RZ ;  /* 0x000000ffff937224 */ /* 0x000fe400078e00ff */
[----:B------:R-:W-:-:S04]  /*131b0*/  IMAD.WIDE.U32 R156, R158, R68, R156 ;  /* 0x000000449e9c7225 */ /* 0x000fc800078e009c */
[----:B------:R-:W-:Y:S01]  /*131c0*/  IMAD.HI.U32 R68, R135, R42, R118 ;  /* 0x0000002a87447227 */ /* 0x000fe200078e0076 */
[----:B------:R-:W-:-:S03]  /*131d0*/  IADD3 R118, P1, PT, R145, R154, RZ ;  /* 0x0000009a91767210 */ /* 0x000fc60007f3e0ff */
[----:B------:R-:W-:-:S04]  /*131e0*/  IMAD.WIDE.U32 R146, R96, R131, R146 ;  /* 0x0000008360927225 */ /* 0x000fc800078e0092 */
[----:B------:R-:W-:Y:S01]  /*131f0*/  IMAD.X R143, RZ, RZ, RZ, P3 ;  /* 0x000000ffff8f7224 */ /* 0x000fe200018e06ff */
[----:B------:R-:W-:Y:S01]  /*13200*/  IADD3 R147, PT, PT, R77, R147, RZ ;  /* 0x000000934d937210 */ /* 0x000fe20007ffe0ff */
[----:B------:R-:W-:Y:S02]  /*13210*/  IMAD.IADD R133, R61, 0x1, R137 ;  /* 0x000000013d857824 */ /* 0x000fe400078e0289 */
[----:B------:R-:W-:-:S03]  /*13220*/  IMAD.WIDE.U32 R142, R71, R127, R142 ;  /* 0x0000007f478e7225 */ /* 0x000fc600078e008e */
[----:B------:R-:W-:Y:S01]  /*13230*/  IADD3 R144, P4, PT, R133, R146, RZ ;  /* 0x0000009285907210 */ /* 0x000fe20007f9e0ff */
[----:B------:R-:W-:Y:S01]  /*13240*/  IMAD.X R119, RZ, RZ, RZ, P1 ;  /* 0x000000ffff777224 */ /* 0x000fe200008e06ff */
[----:B------:R-:W-:Y:S01]  /*13250*/  IADD3 R142, P1, PT, R147, R142, RZ ;  /* 0x0000008e938e7210 */ /* 0x000fe20007f3e0ff */
[----:B------:R-:W-:Y:S02]  /*13260*/  IMAD.IADD R139, R65, 0x1, R68 ;  /* 0x00000001418b7824 */ /* 0x000fe400078e0244 */
        /* <DEDUP_REMOVED lines=8> */
[----:B------:R-:W-:Y:S01]  /*132f0*/  IMAD.WIDE.U32 R118, R69, R103, R118 ;  /* 0x0000006745767225 */ /* 0x000fe200078e0076 */
[----:B------:R-:W-:Y:S02]  /*13300*/  IADD3.X R139, PT, PT, RZ, RZ, RZ, P2, !PT ;  /* 0x000000ffff8b7210 */ /* 0x000fe400017fe4ff */
[----:B------:R-:W-:Y:S01]  /*13310*/  IADD3.X R143, PT, PT, RZ, RZ, RZ, P1, !PT ;  /* 0x000000ffff8f7210 */ /* 0x000fe20000ffe4ff */
[----:B------:R-:W-:Y:S01]  /*13320*/  IMAD.IADD R119, R73, 0x1, R119 ;  /* 0x0000000149777824 */ /* 0x000fe200078e0277 */
[----:B------:R-:W-:Y:S01]  /*13330*/  IADD3 R118, P2, PT, R147, R118, RZ ;  /* 0x0000007693767210 */ /* 0x000fe20007f5e0ff */
[----:B------:R-:W-:-:S03]  /*13340*/  IMAD.WIDE.U32 R138, R135, R43, R138 ;  /* 0x0000002b878a7225 */ /* 0x000fc600078e008a */
[----:B------:R-:W-:Y:S01]  /*13350*/  IADD3 R156, P5, PT, R157, R119, RZ ;  /* 0x000000779d9c7210 */ /* 0x000fe20007fbe0ff */
[----:B------:R-:W-:Y:S01]  /*13360*/  IMAD.X R145, RZ, RZ, RZ, P4 ;  /* 0x000000ffff917224 */ /* 0x000fe200020e06ff */
[----:B------:R-:W-:Y:S01]  /*13370*/  IADD3 R119, PT, PT, R64, R139, RZ ;  /* 0x0000008b40777210 */ /* 0x000fe20007ffe0ff */
[----:B------:R-:W-:Y:S01]  /*13380*/  IMAD.WIDE.U32 R136, R67, R45, R136 ;  /* 0x0000002d43887225 */ /* 0x000fe200078e0088 */
[----:B------:R-:W-:-:S03]  /*13390*/  IADD3.X R157, PT, PT, RZ, RZ, RZ, P5, !PT ;  /* 0x000000ffff9d7210 */ /* 0x000fc60002ffe4ff */
[----:B------:R-:W-:Y:S01]  /*133a0*/  IMAD.WIDE.U32 R144, R129, R47, R144 ;  /* 0x0000002f81907225 */ /* 0x000fe200078e0090 */
[----:B------:R-:W-:-:S03]  /*133b0*/  IADD3 R68, P0, PT, R119, R136, RZ ;  /* 0x0000008877447210 */ /* 0x000fc60007f1e0ff */
[----:B------:R-:W-:Y:S02]  /*133c0*/  IMAD.X R147, RZ, RZ, RZ, P3 ;  /* 0x000000ffff937224 */ /* 0x000fe400018e06ff */
[----:B------:R-:W-:-:S04]  /*133d0*/  IMAD.WIDE.U32 R142, R96, R120, R142 ;  /* 0x00000078608e7225 */ /* 0x000fc800078e008e */
[----:B------:R-:W-:Y:S02]  /*133e0*/  IMAD.IADD R137, R62, 0x1, R137 ;  /* 0x000000013e897824 */ /* 0x000fe400078e0289 */
[----:B------:R-:W-:Y:S01]  /*133f0*/  IMAD.IADD R133, R60, 0x1, R145 ;  /* 0x000000013c857824 */ /* 0x000fe200078e0291 */
[----:B------:R-:W-:Y:S01]  /*13400*/  IADD3 R145, PT, PT, R9, R143, RZ ;  /* 0x0000008f09917210 */ /* 0x000fe20007ffe0ff */
[----:B------:R-:W-:Y:S01]  /*13410*/  IMAD.WIDE.U32 R146, R71, R162, R146 ;  /* 0x000000a247927225 */ /* 0x000fe200078e0092 */
[----:B------:R-:W-:-:S03]  /*13420*/  IADD3 R136, P1, PT, R137, R144, RZ ;  /* 0x0000009089887210 */ /* 0x000fc60007f3e0ff */
        /* <DEDUP_REMOVED lines=9> */
[----:B------:R-:W-:-:S03]  /*134c0*/  IADD3 R118, P4, PT, R133, R142, RZ ;  /* 0x0000008e85767210 */ /* 0x000fc60007f9e0ff */
[----:B------:R-:W-:Y:S02]  /*134d0*/  IMAD.IADD R119, R75, 0x1, R119 ;  /* 0x000000014b777824 */ /* 0x000fe400078e0277 */
[----:B------:R-:W-:Y:S02]  /*134e0*/  IMAD.IADD R69, R77, 0x1, R143 ;  /* 0x000000014d457824 */ /* 0x000fe400078e028f */
[----:B------:R-:W-:Y:S01]  /*134f0*/  IMAD.WIDE.U32 R142, R96, R127, R144 ;  /* 0x0000007f608e7225 */ /* 0x000fe200078e0090 */
[----:B------:R-:W-:-:S03]  /*13500*/  IADD3 R144, P2, PT, R156, R119, RZ ;  /* 0x000000779c907210 */ /* 0x000fc60007f5e0ff */
[----:B------:R-:W-:Y:S01]  /*13510*/  IMAD.X R147, RZ, RZ, RZ, P3 ;  /* 0x000000ffff937224 */ /* 0x000fe200018e06ff */
[----:B------:R-:W-:Y:S01]  /*13520*/  IADD3 R143, PT, PT, R123, R143, RZ ;  /* 0x0000008f7b8f7210 */ /* 0x000fe20007ffe0ff */
[----:B------:R-:W-:Y:S01]  /*13530*/  IMAD.X R145, RZ, RZ, RZ, P2 ;  /* 0x000000ffff917224 */ /* 0x000fe200010e06ff */
[----:B------:R-:W-:Y:S01]  /*13540*/  IADD3 R142, P5, PT, R69, R142, RZ ;  /* 0x0000008e458e7210 */ /* 0x000fe20007fbe0ff */
[----:B------:R-:W-:-:S04]  /*13550*/  IMAD.WIDE.U32 R146, R71, R125, R146 ;  /* 0x0000007d47927225 */ /* 0x000fc800078e0092 */
[----:B------:R-:W-:Y:S01]  /*13560*/  IMAD.WIDE.U32 R154, R70, R103, R144 ;  /* 0x00000067469a7225 */ /* 0x000fe200078e0090 */
[----:B------:R-:W-:Y:S02]  /*13570*/  IADD3 R144, P3, PT, R143, R146, RZ ;  /* 0x000000928f907210 */ /* 0x000fe40007f7e0ff */
[----:B------:R-:W-:Y:S01]  /*13580*/  IADD3.X R143, PT, PT, RZ, RZ, RZ, P5, !PT ;  /* 0x000000ffff8f7210 */ /* 0x000fe20002ffe4ff */
[----:B------:R-:W-:Y:S01]  /*13590*/  IMAD.IADD R147, R115, 0x1, R147 ;  /* 0x0000000173937824 */ /* 0x000fe200078e0293 */
[----:B------:R-:W-:Y:S01]  /*135a0*/  IADD3 R155, PT, PT, R73, R155, RZ ;  /* 0x0000009b499b7210 */ /* 0x000fe20007ffe0ff */
[----:B------:R-:W-:Y:S01]  /*135b0*/  IMAD R133, R138, R66, RZ ;  /* 0x000000428a857224 */ /* 0x000fe200078e02ff */
[----:B------:R-:W-:Y:S01]  /*135c0*/  IADD3.X R145, PT, PT, RZ, RZ, RZ, P3, !PT ;  /* 0x000000ffff917210 */ /* 0x000fe20001ffe4ff */
[----:B------:R-:W-:Y:S01]  /*135d0*/  IMAD.MOV.U32 R139, RZ, RZ, RZ ;  /* 0x000000ffff8b7224 */ /* 0x000fe200078e00ff */
[----:B------:R-:W-:Y:S01]  /*135e0*/  IADD3 R146, P2, PT, R147, R154, RZ ;  /* 0x0000009a93927210 */ /* 0x000fe20007f5e0ff */
[----:B------:R-:W-:-:S02]  /*135f0*/  IMAD.X R69, RZ, RZ, RZ, P0 ;  /* 0x000000ffff457224 */ /* 0x000fc400000e06ff */
[----:B------:R-:W-:Y:S01]  /*13600*/  IMAD.HI.U32 R154, R133, R42, R138 ;  /* 0x0000002a859a7227 */ /* 0x000fe200078e008a */
[----:B------:R-:W-:Y:S02]  /*13610*/  IADD3 R138, P0, PT, R157, R155, RZ ;  /* 0x0000009b9d8a7210 */ /* 0x000fe40007f1e0ff */
[----:B------:R-:W-:Y:S01]  /*13620*/  IADD3.X R147, PT, PT, RZ, RZ, RZ, P2, !PT ;  /* 0x000000ffff937210 */ /* 0x000fe200017fe4ff */
[----:B------:R-:W-:-:S04]  /*13630*/  IMAD.WIDE.U32 R68, R135, R44, R68 ;  /* 0x0000002c87447225 */ /* 0x000fc800078e0044 */
[----:B------:R-:W-:Y:S01]  /*13640*/  IMAD.IADD R119, R65, 0x1, R154 ;  /* 0x0000000141777824 */ /* 0x000fe200078e029a */
[----:B------:R-:W-:Y:S01]  /*13650*/  IADD3 R69, PT, PT, R63, R69, RZ ;  /* 0x000000453f457210 */ /* 0x000fe20007ffe0ff */
[----:B------:R-:W-:Y:S02]  /*13660*/  IMAD.X R137, RZ, RZ, RZ, P1 ;  /* 0x000000ffff897224 */ /* 0x000fe400008e06ff */
[----:B------:R-:W-:Y:S01]  /*13670*/  IMAD.WIDE.U32 R142, R97, R120, R142 ;  /* 0x00000078618e7225 */ /* 0x000fe200078e008e */
[----:B------:R-:W-:Y:S02]  /*13680*/  IADD3 R68, P5, PT, R119, R68, RZ ;  /* 0x0000004477447210 */ /* 0x000fe40007fbe0ff */
[----:B------:R-:W-:Y:S01]  /*13690*/  IADD3.X R119, PT, PT, RZ, RZ, RZ, P4, !PT ;  /* 0x000000ffff777210 */ /* 0x000fe200027fe4ff */
[----:B------:R-:W-:-:S04]  /*136a0*/  IMAD.WIDE.U32 R136, R67, R46, R136 ;  /* 0x0000002e43887225 */ /* 0x000fc800078e0088 */
[----:B------:R-:W-:Y:S01]  /*136b0*/  IMAD.MOV.U32 R154, RZ, RZ, R142 ;  /* 0x000000ffff9a7224 */ /* 0x000fe200078e008e */
[----:B------:R-:W-:Y:S01]  /*136c0*/  IADD3 R136, P1, PT, R69, R136, RZ ;  /* 0x0000008845887210 */ /* 0x000fe20007f3e0ff */
[----:B------:R-:W-:Y:S02]  /*136d0*/  IMAD.MOV.U32 R155, RZ, RZ, RZ ;  /* 0x000000ffff9b7224 */ /* 0x000fe400078e00ff */
[----:B------:R-:W-:Y:S02]  /*136e0*/  IMAD.X R69, RZ, RZ, RZ, P5 ;  /* 0x000000ffff457224 */ /* 0x000fe400028e06ff */
[----:B------:R-:W-:-:S04]  /*136f0*/  IMAD.WIDE.U32 R154, R98, R131, R154 ;  /* 0x00000083629a7225 */ /* 0x000fc800078e009a */
[----:B------:R-:W-:Y:S02]  /*13700*/  IMAD.IADD R131, R61, 0x1, R137 ;  /* 0x000000013d837824 */ /* 0x000fe400078e0289 */
[----:B------:R-:W-:Y:S02]  /*13710*/  IMAD.X R137, RZ, RZ, RZ, P1 ;  /* 0x000000ffff897224 */ /* 0x000fe400008e06ff */
[----:B------:R-:W-:-:S04]  /*13720*/  IMAD.WIDE.U32 R68, R133, R43, R68 ;  /* 0x0000002b85447225 */ /* 0x000fc800078e0044 */
[----:B------:R-:W-:Y:S01]  /*13730*/  IMAD.WIDE.U32 R136, R135, R45, R136 ;  /* 0x0000002d87887225 */ /* 0x000fe200078e0088 */
[----:B------:R-:W-:-:S03]  /*13740*/  IADD3 R69, PT, PT, R64, R69, RZ ;  /* 0x0000004540457210 */ /* 0x000fc60007ffe0ff */
[----:B------:R-:W-:Y:S01]  /*13750*/  IMAD.WIDE.U32 R118, R129, R48, R118 ;  /* 0x0000003081767225 */ /* 0x000fe200078e0076 */
[----:B------:R-:W-:-:S03]  /*13760*/  IADD3 R136, P5, PT, R69, R136, RZ ;  /* 0x0000008845887210 */ /* 0x000fc60007fbe0ff */
[----:B------:R-:W-:Y:S02]  /*13770*/  HFMA2 R69, -RZ, RZ, 0, 0 ;  /* 0x00000000ff457431 */ /* 0x000fe400000001ff */
[----:B------:R-:W-:Y:S01]  /*13780*/  IMAD.IADD R141, R62, 0x1, R137 ;  /* 0x000000013e8d7824 */ /* 0x000fe200078e0289 */
[----:B------:R-:W-:Y:S01]  /*13790*/  IADD3 R118, P4, PT, R131, R118, RZ ;  /* 0x0000007683767210 */ /* 0x000fe20007f9e0ff */
[----:B------:R-:W-:Y:S01]  /*137a0*/  IMAD R131, R68, R66, RZ ;  /* 0x0000004244837224 */ /* 0x000fe200078e02ff */
[----:B------:R-:W-:Y:S01]  /*137b0*/  IADD3 R119, PT, PT, R59, R119, RZ ;  /* 0x000000773b777210 */ /* 0x000fe20007ffe0ff */
[----:B------:R-:W-:Y:S02]  /*137c0*/  IMAD.X R137, RZ, RZ, RZ, P5 ;  /* 0x000000ffff897224 */ /* 0x000fe400028e06ff */
[----:B------:R-:W-:Y:S01]  /*137d0*/  IMAD.IADD R143, R9, 0x1, R143 ;  /* 0x00000001098f7824 */ /* 0x000fe200078e028f */
[----:B------:R-:W-:Y:S01]  /*137e0*/  IADD3 R154, P1, PT, R119, R154, RZ ;  /* 0x0000009a779a7210 */ /* 0x000fe20007f3e0ff */
[----:B------:R-:W-:-:S04]  /*137f0*/  IMAD.HI.U32 R68, R131, R42, R68 ;  /* 0x0000002a83447227 */ /* 0x000fc800078e0044 */
[----:B------:R-:W-:-:S04]  /*13800*/  IMAD.WIDE.U32 R136, R133, R44, R136 ;  /* 0x0000002c85887225 */ /* 0x000fc800078e0088 */
[----:B------:R-:W-:Y:S02]  /*13810*/  IMAD.IADD R69, R65, 0x1, R68 ;  /* 0x0000000141457824 */ /* 0x000fe400078e0244 */
[----:B------:R-:W-:-:S03]  /*13820*/  IMAD.WIDE.U32 R144, R96, R162, R144 ;  /* 0x000000a260907225 */ /* 0x000fc600078e0090 */
[----:B------:R-:W-:Y:S01]  /*13830*/  IADD3 R68, P3, PT, R69, R136, RZ ;  /* 0x0000008845447210 */ /* 0x000fe20007f7e0ff */
[----:B------:R-:W-:Y:S01]  /*13840*/  IMAD.X R119, RZ, RZ, RZ, P4 ;  /* 0x000000ffff777224 */ /* 0x000fe200020e06ff */
[----:B------:R-:W-:Y:S01]  /*13850*/  IADD3 R136, P4, PT, R143, R144, RZ ;  /* 0x000000908f887210 */ /* 0x000fe20007f9e0ff */
[----:B------:R-:W-:Y:S01]  /*13860*/  IMAD.IADD R142, R63, 0x1, R137 ;  /* 0x000000013f8e7824 */ /* 0x000fe200078e0289 */
[----:B------:R-:W-:Y:S01]  /*13870*/  IADD3.X R69, PT, PT, RZ, RZ, RZ, P3, !PT ;  /* 0x000000ffff457210 */ /* 0x000fe20001ffe4ff */
[----:B------:R-:W-:Y:S01]  /*13880*/  IMAD.IADD R77, R77, 0x1, R155 ;  /* 0x000000014d4d7824 */ /* 0x000fe200078e029b */
[----:B------:R-:W-:Y:S01]  /*13890*/  IADD3.X R155, PT, PT, RZ, RZ, RZ, P1, !PT ;  /* 0x000000ffff9b7210 */ /* 0x000fe20000ffe4ff */
[----:B------:R-:W-:Y:S01]  /*138a0*/  IMAD.X R137, RZ, RZ, RZ, P4 ;  /* 0x000000ffff897224 */ /* 0x000fe200020e06ff */
[----:B------:R-:W-:Y:S01]  /*138b0*/  IADD3 R145, PT, PT, R107, R145, RZ ;  /* 0x000000916b917210 */ /* 0x000fe20007ffe0ff */
[----:B------:R-:W-:-:S04]  /*138c0*/  IMAD.WIDE.U32 R118, R67, R47, R118 ;  /* 0x0000002f43767225 */ /* 0x000fc800078e0076 */
[----:B------:R-:W-:Y:S01]  /*138d0*/  IMAD.WIDE.U32 R136, R97, R127, R136 ;  /* 0x0000007f61887225 */ /* 0x000fe200078e0088 */
[----:B------:R-:W-:-:S03]  /*138e0*/  IADD3 R118, P5, PT, R141, R118, RZ ;  /* 0x000000768d767210 */ /* 0x000fc60007fbe0ff */
[----:B------:R-:W-:-:S04]  /*138f0*/  IMAD.WIDE.U32 R68, R131, R43, R68 ;  /* 0x0000002b83447225 */ /* 0x000fc800078e0044 */
[----:B------:R-:W-:-:S04]  /*13900*/  IMAD.WIDE.U32 R146, R71, R160, R146 ;  /* 0x000000a047927225 */ /* 0x000fc800078e0092 */
[----:B------:R-:W-:Y:S01]  /*13910*/  IMAD.X R139, RZ, RZ, RZ, P0 ;  /* 0x000000ffff8b7224 */ /* 0x000fe200000e06ff */
[----:B------:R-:W-:Y:S01]  /*13920*/  IADD3 R136, P0, PT, R77, R136, RZ ;  /* 0x000000884d887210 */ /* 0x000fe20007f1e0ff */
[----:B------:R-:W-:Y:S01]  /*13930*/  IMAD.WIDE.U32 R154, R129, R49, R154 ;  /* 0x00000031819a7225 */ /* 0x000fe200078e009a */
[----:B------:R-:W-:-:S03]  /*13940*/  IADD3 R144, P2, PT, R145, R146, RZ ;  /* 0x0000009291907210 */ /* 0x000fc60007f5e0ff */
[----:B------:R-:W-:Y:S01]  /*13950*/  IMAD.IADD R129, R64, 0x1, R69 ;  /* 0x0000000140817824 */ /* 0x000fe200078e0245 */
[----:B------:R-:W-:Y:S01]  /*13960*/  MOV R69, RZ ;  /* 0x000000ff00457202 */ /* 0x000fe20000000f00 */
[----:B------:R-:W-:-:S04]  /*13970*/  IMAD.WIDE.U32 R138, R158, R70, R138 ;  /* 0x000000469e8a7225 */ /* 0x000fc800078e008a */
[----:B------:R-:W-:Y:S02]  /*13980*/  IMAD.IADD R147, R75, 0x1, R147 ;  /* 0x000000014b937824 */ /* 0x000fe400078e0293 */
[----:B------:R-:W-:Y:S02]  /*13990*/  IMAD R77, R68, R66, RZ ;  /* 0x00000042444d7224 */ /* 0x000fe400078e02ff */
[----:B------:R-:W-:Y:S02]  /*139a0*/  IMAD.IADD R141, R60, 0x1, R119 ;  /* 0x000000013c8d7824 */ /* 0x000fe400078e0277 */
[----:B------:R-:W-:Y:S02]  /*139b0*/  IMAD.X R119, RZ, RZ, RZ, P5 ;  /* 0x000000ffff777224 */ /* 0x000fe400028e06ff */
[----:B------:R-:W-:Y:S01]  /*139c0*/  IMAD.HI.U32 R146, R77, R42, R68 ;  /* 0x0000002a4d927227 */ /* 0x000fe200078e0044 */
[----:B------:R-:W-:Y:S02]  /*139d0*/  IADD3 R68, P1, PT, R138, R147, RZ ;  /* 0x000000938a447210 */ /* 0x000fe40007f3e0ff */
[----:B------:R-:W-:Y:S01]  /*139e0*/  IADD3 R138, P4, PT, R141, R154, RZ ;  /* 0x0000009a8d8a7210 */ /* 0x000fe20007f9e0ff */
[----:B------:R-:W-:-:S02]  /*139f0*/  IMAD.X R145, RZ, RZ, RZ, P2 ;  /* 0x000000ffff917224 */ /* 0x000fc400010e06ff */
[----:B------:R-:W-:-:S04]  /*13a00*/  IMAD.WIDE.U32 R118, R135, R46, R118 ;  /* 0x0000002e87767225 */ /* 0x000fc800078e0076 */
        /* <DEDUP_REMOVED lines=8> */
[----:B------:R-:W-:Y:S01]  /*13a90*/  IMAD.X R143, RZ, RZ, RZ, P5 ;  /* 0x000000ffff8f7224 */ /* 0x000fe200028e06ff */
[----:B------:R-:W-:Y:S01]  /*13aa0*/  IADD3 R69, PT, PT, R73, R69, RZ ;  /* 0x0000004549457210 */ /* 0x000fe20007ffe0ff */
[----:B------:R-:W-:Y:S01]  /*13ab0*/  IMAD.WIDE.U32 R136, R98, R120, R136 ;  /* 0x0000007862887225 */ /* 0x000fe200078e0088 */
[----:B------:R-:W-:Y:S02]  /*13ac0*/  IADD3 R68, P2, PT, R145, R68, RZ ;  /* 0x0000004491447210 */ /* 0x000fe40007f5e0ff */
[----:B------:R-:W-:Y:S01]  /*13ad0*/  IADD3 R144, P1, PT, R139, R69, RZ ;  /* 0x000000458b907210 */ /* 0x000fe20007f3e0ff */
[----:B------:R-:W-:Y:S01]  /*13ae0*/  IMAD.IADD R70, R61, 0x1, R119 ;  /* 0x000000013d467824 */ /* 0x000fe200078e0277 */
[----:B------:R-:W-:Y:S01]  /*13af0*/  IADD3 R137, PT, PT, R9, R137, RZ ;  /* 0x0000008909897210 */ /* 0x000fe20007ffe0ff */
[----:B------:R-:W-:Y:S01]  /*13b00*/  IMAD.IADD R155, R50, 0x1, R155 ;  /* 0x00000001329b7824 */ /* 0x000fe200078e029b */
[----:B------:R-:W-:Y:S01]  /*13b10*/  IADD3.X R69, PT, PT, RZ, RZ, RZ, P2, !PT ;  /* 0x000000ffff457210 */ /* 0x000fe200017fe4ff */
[----:B------:R-:W-:-:S02]  /*13b20*/  IMAD.X R119, RZ, RZ, RZ, P3 ;  /* 0x000000ffff777224 */ /* 0x000fc400018e06ff */
[----:B------:R-:W-:Y:S01]  /*13b30*/  IMAD.WIDE.U32 R142, R133, R45, R142 ;  /* 0x0000002d858e7225 */ /* 0x000fe200078e008e */
[----:B------:R-:W-:-:S03]  /*13b40*/  IADD3 R9, P0, PT, R155, R136, RZ ;  /* 0x000000889b097210 */ /* 0x000fc60007f1e0ff */
[----:B------:R-:W-:Y:S01]  /*13b50*/  IMAD.X R139, RZ, RZ, RZ, P4 ;  /* 0x000000ffff8b7224 */ /* 0x000fe200020e06ff */
[----:B------:R-:W-:Y:S01]  /*13b60*/  IADD3 R136, P3, PT, R129, R142, RZ ;  /* 0x0000008e81887210 */ /* 0x000fe20007f7e0ff */
[----:B------:R-:W-:-:S04]  /*13b70*/  IMAD.WIDE.U32 R118, R97, R162, R118 ;  /* 0x000000a261767225 */ /* 0x000fc800078e0076 */
[----:B------:R-:W-:Y:S01]  /*13b80*/  IMAD.WIDE.U32 R138, R67, R48, R138 ;  /* 0x00000030438a7225 */ /* 0x000fe200078e008a */
[----:B------:R-:W-:-:S03]  /*13b90*/  IADD3 R118, P2, PT, R137, R118, RZ ;  /* 0x0000007689767210 */ /* 0x000fc60007f5e0ff */
[----:B------:R-:W-:Y:S01]  /*13ba0*/  IMAD.IADD R119, R107, 0x1, R119 ;  /* 0x000000016b777824 */ /* 0x000fe200078e0277 */
[----:B------:R-:W-:Y:S01]  /*13bb0*/  IADD3 R70, P4, PT, R70, R138, RZ ;  /* 0x0000008a46467210 */ /* 0x000fe20007f9e0ff */
[----:B------:R-:W-:Y:S01]  /*13bc0*/  IMAD.WIDE.U32 R68, R96, R160, R68 ;  /* 0x000000a060447225 */ /* 0x000fe200078e0044 */
[----:B------:R-:W-:-:S03]  /*13bd0*/  IADD3 R138, PT, PT, R59, R139, RZ ;  /* 0x0000008b3b8a7210 */ /* 0x000fc60007ffe0ff */
[----:B------:R-:W-:Y:S01]  /*13be0*/  IMAD.X R137, RZ, RZ, RZ, P3 ;  /* 0x000000ffff897224 */ /* 0x000fe200018e06ff */
[----:B------:R-:W-:Y:S01]  /*13bf0*/  IADD3 R68, P3, PT, R119, R68, RZ ;  /* 0x0000004477447210 */ /* 0x000fe20007f7e0ff */
[----:B------:R-:W-:Y:S01]  /*13c00*/  IMAD.IADD R129, R75, 0x1, R69 ;  /* 0x000000014b817824 */ /* 0x000fe200078e0245 */
[----:B------:R-:W-:Y:S01]  /*13c10*/  IADD3.X R119, PT, PT, RZ, RZ, RZ, P2, !PT ;  /* 0x000000ffff777210 */ /* 0x000fe200017fe4ff */
[----:B------:R-:W-:-:S04]  /*13c20*/  IMAD.WIDE.U32 R136, R131, R44, R136 ;  /* 0x0000002c83887225 */ /* 0x000fc800078e0088 */
[----:B------:R-:W-:Y:S02]  /*13c30*/  IMAD.IADD R69, R65, 0x1, R146 ;  /* 0x0000000141457824 */ /* 0x000fe400078e0292 */
        /* <DEDUP_REMOVED lines=8> */
[----:B------:R-:W-:Y:S01]  /*13cc0*/  IMAD.X R139, RZ, RZ, RZ, P1 ;  /* 0x000000ffff8b7224 */ /* 0x000fe200008e06ff */
[----:B------:R-:W-:Y:S01]  /*13cd0*/  IADD3 R120, P1, PT, R69, R118, RZ ;  /* 0x0000007645787210 */ /* 0x000fe20007f3e0ff */
[----:B------:R-:W-:Y:S01]  /*13ce0*/  IMAD.IADD R142, R62, 0x1, R143 ;  /* 0x000000013e8e7824 */ /* 0x000fe200078e028f */
        /* <DEDUP_REMOVED lines=9> */
[----:B------:R-:W-:Y:S01]  /*13d80*/  IMAD.WIDE.U32 R118, R96, R103, R118 ;  /* 0x0000006760767225 */ /* 0x000fe200078e0076 */
[----:B------:R-:W-:-:S03]  /*13d90*/  IADD3 R70, P3, PT, R71, R138, RZ ;  /* 0x0000008a47467210 */ /* 0x000fc60007f7e0ff */
[----:B------:R-:W-:Y:S01]  /*13da0*/  IMAD.IADD R69, R115, 0x1, R69 ;  /* 0x0000000173457824 */ /* 0x000fe200078e0245 */
[----:B------:R-:W-:Y:S01]  /*13db0*/  IADD3 R119, PT, PT, R73, R119, RZ ;  /* 0x0000007749777210 */ /* 0x000fe20007ffe0ff */
[----:B------:R-:W-:Y:S02]  /*13dc0*/  IMAD.IADD R9, R63, 0x1, R137 ;  /* 0x000000013f097824 */ /* 0x000fe400078e0289 */
[----:B------:R-:W-:Y:S01]  /*13dd0*/  IMAD.X R143, RZ, RZ, RZ, P0 ;  /* 0x000000ffff8f7224 */ /* 0x000fe200000e06ff */
[----:B------:R-:W-:Y:S01]  /*13de0*/  IADD3 R118, P4, PT, R69, R118, RZ ;  /* 0x0000007645767210 */ /* 0x000fe20007f9e0ff */
[----:B------:R-:W-:Y:S01]  /*13df0*/  IMAD.X R137, RZ, RZ, RZ, P2 ;  /* 0x000000ffff897224 */ /* 0x000fe200010e06ff */
[----:B------:R-:W-:Y:S01]  /*13e00*/  IADD3.X R69, PT, PT, RZ, RZ, RZ, P6, !PT ;  /* 0x000000ffff457210 */ /* 0x000fe200037fe4ff */
[----:B------:R-:W-:Y:S01]  /*13e10*/  IMAD.WIDE.U32 R142, R133, R46, R142 ;  /* 0x0000002e858e7225 */ /* 0x000fe200078e008e */
[----:B------:R-:W-:Y:S02]  /*13e20*/  IADD3 R144, P5, PT, R145, R119, RZ ;  /* 0x0000007791907210 */ /* 0x000fe40007fbe0ff */
[----:B------:R-:W-:Y:S01]  /*13e30*/  IADD3.X R119, PT, PT, RZ, RZ, RZ, P4, !PT ;  /* 0x000000ffff777210 */ /* 0x000fe200027fe4ff */
[----:B------:R-:W-:Y:S01]  /*13e40*/  IMAD.WIDE.U32 R136, R77, R43, R136 ;  /* 0x0000002b4d887225 */ /* 0x000fe200078e0088 */
[----:B------:R-:W-:-:S03]  /*13e50*/  IADD3 R138, P2, PT, R9, R142, RZ ;  /* 0x0000008e098a7210 */ /* 0x000fc60007f5e0ff */
[----:B------:R-:W-:Y:S01]  /*13e60*/  IMAD.X R71, RZ, RZ, RZ, P3 ;  /* 0x000000ffff477224 */ /* 0x000fe200018e06ff */
[----:B------:R-:W-:Y:S01]  /*13e70*/  IADD3 R123, PT, PT, R64, R137, RZ ;  /* 0x00000089407b7210 */ /* 0x000fe20007ffe0ff */
[----:B------:R-:W-:Y:S02]  /*13e80*/  IMAD.IADD R67, R50, 0x1, R139 ;  /* 0x0000000132437824 */ /* 0x000fe400078e028b */
[----:B------:R-:W-:-:S03]  /*13e90*/  IMAD.WIDE.U32 R68, R98, R162, R68 ;  /* 0x000000a262447225 */ /* 0x000fc600078e0044 */
[----:B------:R-:W-:Y:S01]  /*13ea0*/  IADD3 R67, P0, PT, R67, R120, RZ ;  /* 0x0000007843437210 */ /* 0x000fe20007f1e0ff */
[----:B------:R-:W-:Y:S02]  /*13eb0*/  IMAD R9, R136, R66, RZ ;  /* 0x0000004288097224 */ /* 0x000fe400078e02ff */
[----:B------:R-:W-:Y:S02]  /*13ec0*/  IMAD.MOV.U32 R137, RZ, RZ, RZ ;  /* 0x000000ffff897224 */ /* 0x000fe400078e00ff */
[----:B------:R-:W-:-:S04]  /*13ed0*/  IMAD.WIDE.U32 R70, R135, R48, R70 ;  /* 0x0000003087467225 */ /* 0x000fc800078e0046 */
[----:B------:R-:W-:Y:S02]  /*13ee0*/  IMAD.X R127, RZ, RZ, RZ, P1 ;  /* 0x000000ffff7f7224 */ /* 0x000fe400008e06ff */
[----:B------:R-:W-:Y:S02]  /*13ef0*/  IMAD.IADD R143, R61, 0x1, R143 ;  /* 0x000000013d8f7824 */ /* 0x000fe400078e028f */
[----:B------:R-:W-:Y:S02]  /*13f00*/  IMAD.X R145, RZ, RZ, RZ, P5 ;  /* 0x000000ffff917224 */ /* 0x000fe400028e06ff */
[----:B------:R-:W-:Y:S01]  /*13f10*/  IMAD.IADD R107, R107, 0x1, R69 ;  /* 0x000000016b6b7824 */ /* 0x000fe200078e0245 */
[----:B------:R-:W-:Y:S01]  /*13f20*/  IADD3 R69, P3, PT, R127, R68, RZ ;  /* 0x000000447f457210 */ /* 0x000fe20007f7e0ff */
[----:B------:R-:W-:Y:S01]  /*13f30*/  IMAD.WIDE.U32 R118, R97, R160, R118 ;  /* 0x000000a061767225 */ /* 0x000fe200078e0076 */
[----:B------:R-:W-:-:S03]  /*13f40*/  IADD3 R68, P4, PT, R143, R70, RZ ;  /* 0x000000468f447210 */ /* 0x000fc60007f9e0ff */
[----:B------:R-:W-:Y:S01]  /*13f50*/  IMAD.HI.U32 R120, R9, R42, R136 ;  /* 0x0000002a09787227 */ /* 0x000fe200078e0088 */
[----:B------:R-:W-:-:S03]  /*13f60*/  IADD3 R136, PT, PT, R59, R71, RZ ;  /* 0x000000473b887210 */ /* 0x000fc60007ffe0ff */
[----:B------:R-:W-:Y:S02]  /*13f70*/  IMAD.X R139, RZ, RZ, RZ, P2 ;  /* 0x000000ffff8b7224 */ /* 0x000fe400010e06ff */
[----:B------:R-:W-:-:S04]  /*13f80*/  IMAD.WIDE.U32 R144, R158, R96, R144 ;  /* 0x000000609e907225 */ /* 0x000fc800078e0090 */
[----:B------:R-:W-:Y:S01]  /*13f90*/  IMAD.X R96, RZ, RZ, RZ, P0 ;  /* 0x000000ffff607224 */ /* 0x000fe200000e06ff */
[----:B------:R-:W-:Y:S01]  /*13fa0*/  IADD3 R70, P0, PT, R107, R118, RZ ;  /* 0x000000766b467210 */ /* 0x000fe20007f1e0ff */
[----:B------:R-:W-:Y:S01]  /*13fb0*/  IMAD.WIDE.U32 R138, R131, R45, R138 ;  /* 0x0000002d838a7225 */ /* 0x000fe200078e008a */
[----:B------:R-:W-:Y:S02]  /*13fc0*/  IADD3 R118, P2, PT, R136, R67, RZ ;  /* 0x0000004388767210 */ /* 0x000fe40007f5e0ff */
[----:B------:R-:W-:Y:S01]  /*13fd0*/  IADD3 R107, PT, PT, R75, R119, RZ ;  /* 0x000000774b6b7210 */ /* 0x000fe20007ffe0ff */
[----:B------:R-:W-:Y:S01]  /*13fe0*/  IMAD.X R71, RZ, RZ, RZ, P0 ;  /* 0x000000ffff477224 */ /* 0x000fe200000e06ff */
[----:B------:R-:W-:Y:S01]  /*13ff0*/  IADD3 R96, P1, PT, R96, R69, RZ ;  /* 0x0000004560607210 */ /* 0x000fe20007f3e0ff */
[----:B------:R-:W-:Y:S01]  /*14000*/  IMAD.X R119, RZ, RZ, RZ, P2 ;  /* 0x000000ffff777224 */ /* 0x000fe200010e06ff */
[----:B------:R-:W-:Y:S01]  /*14010*/  IADD3.X R69, PT, PT, RZ, RZ, RZ, P4, !PT ;  /* 0x000000ffff457210 */ /* 0x000fe200027fe4ff */
[----:B------:R-:W-:Y:S01]  /*14020*/  IMAD.IADD R67, R62, 0x1, R139 ;  /* 0x000000013e437824 */ /* 0x000fe200078e028b */
[----:B------:R-:W-:Y:S01]  /*14030*/  IADD3 R136, P0, PT, R123, R138, RZ ;  /* 0x0000008a7b887210 */ /* 0x000fe20007f1e0ff */
[----:B------:R-:W-:Y:S01]  /*14040*/  IMAD.WIDE.U32 R70, R98, R125, R70 ;  /* 0x0000007d62467225 */ /* 0x000fe200078e0046 */
[----:B------:R-:W-:-:S03]  /*14050*/  IADD3 R138, P2, PT, R144, R107, RZ ;  /* 0x0000006b908a7210 */ /* 0x000fc60007f5e0ff */
[----:B------:R-:W-:Y:S01]  /*14060*/  IMAD.WIDE.U32 R68, R133, R47, R68 ;  /* 0x0000002f85447225 */ /* 0x000fe200078e0044 */
[----:B------:R-:W-:-:S03]  /*14070*/  IADD3.X R139, PT, PT, RZ, RZ, RZ, P2, !PT ;  /* 0x000000ffff8b7210 */ /* 0x000fc600017fe4ff */
[----:B------:R-:W-:Y:S01]  /*14080*/  IMAD.X R107, RZ, RZ, RZ, P3 ;  /* 0x000000ffff6b7224 */ /* 0x000fe200018e06ff */
[----:B------:R-:W-:Y:S01]  /*14090*/  IADD3 R68, P4, PT, R67, R68, RZ ;  /* 0x0000004443447210 */ /* 0x000fe20007f9e0ff */
[----:B------:R-:W-:-:S03]  /*140a0*/  IMAD.WIDE.U32 R118, R135, R49, R118 ;  /* 0x0000003187767225 */ /* 0x000fc600078e0076 */
[----:B------:R-:W-:Y:S01]  /*140b0*/  IADD3 R142, P3, PT, R107, R70, RZ ;  /* 0x000000466b8e7210 */ /* 0x000fe20007f7e0ff */
[----:B------:R-:W-:Y:S01]  /*140c0*/  IMAD.IADD R69, R60, 0x1, R69 ;  /* 0x000000013c457824 */ /* 0x000fe200078e0245 */
[----:B------:R-:W-:Y:S01]  /*140d0*/  IADD3 R119, PT, PT, R50, R119, RZ ;  /* 0x0000007732777210 */ /* 0x000fe20007ffe0ff */
[----:B------:R-:W-:Y:S02]  /*140e0*/  IMAD.IADD R115, R115, 0x1, R71 ;  /* 0x0000000173737824 */ /* 0x000fe400078e0247 */
[----:B------:R-:W-:Y:S01]  /*140f0*/  IMAD.WIDE.U32 R138, R97, R103, R138 ;  /* 0x00000067618a7225 */ /* 0x000fe200078e008a */
[----:B------:R-:W-:Y:S02]  /*14100*/  IADD3 R70, P5, PT, R69, R118, RZ ;  /* 0x0000007645467210 */ /* 0x000fe40007fbe0ff */
[----:B------:R-:W-:Y:S01]  /*14110*/  IADD3 R96, P6, PT, R119, R96, RZ ;  /* 0x0000006077607210 */ /* 0x000fe20007fde0ff */
[----:B------:R-:W-:Y:S01]  /*14120*/  IMAD.X R67, RZ, RZ, RZ, P1 ;  /* 0x000000ffff437224 */ /* 0x000fe200008e06ff */
[----:B------:R-:W-:Y:S01]  /*14130*/  IADD3 R118, P2, PT, R115, R138, RZ ;  /* 0x0000008a73767210 */ /* 0x000fe20007f5e0ff */
[----:B------:R-:W-:Y:S01]  /*14140*/  IMAD.X R137, RZ, RZ, RZ, P0 ;  /* 0x000000ffff897224 */ /* 0x000fe200000e06ff */
[----:B------:R-:W-:Y:S01]  /*14150*/  IADD3 R139, PT, PT, R73, R139, RZ ;  /* 0x0000008b498b7210 */ /* 0x000fe20007ffe0ff */
[----:B------:R-:W-:Y:S01]  /*14160*/  IMAD.X R69, RZ, RZ, RZ, P4 ;  /* 0x000000ffff457224 */ /* 0x000fe200020e06ff */
[----:B------:R-:W-:Y:S01]  /*14170*/  IADD3 R138, P0, PT, R67, R142, RZ ;  /* 0x0000008e438a7210 */ /* 0x000fe20007f1e0ff */
[----:B------:R-:W-:Y:S01]  /*14180*/  IMAD.WIDE.U32 R136, R77, R44, R136 ;  /* 0x0000002c4d887225 */ /* 0x000fe200078e0088 */
[----:B------:R-:W-:-:S02]  /*14190*/  IADD3.X R119, PT, PT, RZ, RZ, RZ, P2, !PT ;  /* 0x000000ffff777210 */ /* 0x000fc400017fe4ff */
[----:B------:R-:W-:Y:S01]  /*141a0*/  IADD3 R144, P1, PT, R145, R139, RZ ;  /* 0x0000008b91907210 */ /* 0x000fe20007f3e0ff */
[----:B------:R-:W-:Y:S01]  /*141b0*/  IMAD.IADD R67, R65, 0x1, R120 ;  /* 0x0000000141437824 */ /* 0x000fe200078e0278 */
[----:B------:R-:W-:Y:S01]  /*141c0*/  IADD3.X R107, PT, PT, RZ, RZ, RZ, P6, !PT ;  /* 0x000000ffff6b7210 */ /* 0x000fe200037fe4ff */
[----:B------:R-:W-:Y:S01]  /*141d0*/  IMAD.X R71, RZ, RZ, RZ, P5 ;  /* 0x000000ffff477224 */ /* 0x000fe200028e06ff */
[----:B------:R-:W-:Y:S01]  /*141e0*/  IADD3.X R145, PT, PT, RZ, RZ, RZ, P1, !PT ;  /* 0x000000ffff917210 */ /* 0x000fe20000ffe4ff */
[----:B------:R-:W-:Y:S01]  /*141f0*/  IMAD.WIDE.U32 R68, R131, R46, R68 ;  /* 0x0000002e83447225 */ /* 0x000fe200078e0044 */
[----:B------:R-:W-:Y:S02]  /*14200*/  IADD3 R136, P4, PT, R67, R136, RZ ;  /* 0x0000008843887210 */ /* 0x000fe40007f9e0ff */
        /* <DEDUP_REMOVED lines=10> */
[----:B------:R-:W-:-:S03]  /*142b0*/  IADD3 R96, P5, PT, R71, R96, RZ ;  /* 0x0000006047607210 */ /* 0x000fc60007fbe0ff */
[----:B------:R-:W-:Y:S02]  /*142c0*/  IMAD.X R69, RZ, RZ, RZ, P2 ;  /* 0x000000ffff457224 */ /* 0x000fe400010e06ff */
[----:B------:R-:W-:-:S04]  /*142d0*/  IMAD.WIDE.U32 R136, R9, R43, R136 ;  /* 0x0000002b09887225 */ /* 0x000fc800078e0088 */
[----:B------:R-:W-:Y:S02]  /*142e0*/  IMAD.X R71, RZ, RZ, RZ, P3 ;  /* 0x000000ffff477224 */ /* 0x000fe400018e06ff */
[----:B------:R-:W-:Y:S01]  /*142f0*/  IMAD.X R67, RZ, RZ, RZ, P0 ;  /* 0x000000ffff437224 */ /* 0x000fe200000e06ff */
[----:B------:R-:W-:Y:S01]  /*14300*/  IADD3 R118, P0, PT, R115, R118, RZ ;  /* 0x0000007673767210 */ /* 0x000fe20007f1e0ff */
[----:B------:R-:W-:Y:S01]  /*14310*/  IMAD.WIDE.U32 R68, R77, R45, R68 ;  /* 0x0000002d4d447225 */ /* 0x000fe200078e0044 */
[----:B------:R-:W-:Y:S02]  /*14320*/  IADD3 R115, PT, PT, R64, R137, RZ ;  /* 0x0000008940737210 */ /* 0x000fe40007ffe0ff */
[----:B------:R-:W-:Y:S01]  /*14330*/  IADD3 R118, P1, PT, R67, R118, RZ ;  /* 0x0000007643767210 */ /* 0x000fe20007f3e0ff */
[----:B------:R-:W-:Y:S01]  /*14340*/  IMAD.WIDE.U32 R144, R158, R97, R144 ;  /* 0x000000619e907225 */ /* 0x000fe200078e0090 */
[----:B------:R-:W-:Y:S02]  /*14350*/  IADD3.X R97, PT, PT, RZ, RZ, RZ, P5, !PT ;  /* 0x000000ffff617210 */ /* 0x000fe40002ffe4ff */
[----:B------:R-:W-:Y:S01]  /*14360*/  IADD3 R68, P2, PT, R115, R68, RZ ;  /* 0x0000004473447210 */ /* 0x000fe20007f5e0ff */
[----:B------:R-:W-:-:S04]  /*14370*/  IMAD.WIDE.U32 R70, R131, R47, R70 ;  /* 0x0000002f83467225 */ /* 0x000fc800078e0046 */
[----:B------:R-:W-:Y:S01]  /*14380*/  IMAD.IADD R69, R62, 0x1, R69 ;  /* 0x000000013e457824 */ /* 0x000fe200078e0245 */
[----:B------:R-:W-:Y:S01]  /*14390*/  IADD3 R71, PT, PT, R60, R71, RZ ;  /* 0x000000473c477210 */ /* 0x000fe20007ffe0ff */
[----:B------:R-:W-:Y:S02]  /*143a0*/  IMAD.X R67, RZ, RZ, RZ, P6 ;  /* 0x000000ffff437224 */ /* 0x000fe400030e06ff */
[----:B------:R-:W-:Y:S01]  /*143b0*/  IMAD.WIDE.U32 R96, R133, R49, R96 ;  /* 0x0000003185607225 */ /* 0x000fe200078e0060 */
[----:B------:R-:W-:Y:S02]  /*143c0*/  IADD3 R70, P5, PT, R69, R70, RZ ;  /* 0x0000004645467210 */ /* 0x000fe40007fbe0ff */
[----:B------:R-:W-:Y:S01]  /*143d0*/  IADD3 R67, P4, PT, R67, R118, RZ ;  /* 0x0000007643437210 */ /* 0x000fe20007f9e0ff */
[----:B------:R-:W-:Y:S01]  /*143e0*/  IMAD.IADD R119, R75, 0x1, R119 ;  /* 0x000000014b777824 */ /* 0x000fe200078e0277 */
[----:B------:R-:W-:Y:S01]  /*143f0*/  IADD3 R96, P3, PT, R71, R96, RZ ;  /* 0x0000006047607210 */ /* 0x000fe20007f7e0ff */
[----:B------:R-:W-:Y:S01]  /*14400*/  IMAD R75, R136, R66, RZ ;  /* 0x00000042884b7224 */ /* 0x000fe200078e02ff */
[----:B------:R-:W-:Y:S01]  /*14410*/  IADD3.X R71, PT, PT, RZ, RZ, RZ, P5, !PT ;  /* 0x000000ffff477210 */ /* 0x000fe20002ffe4ff */
[----:B------:R-:W-:-:S02]  /*14420*/  IMAD.MOV.U32 R137, RZ, RZ, RZ ;  /* 0x000000ffff897224 */ /* 0x000fc400078e00ff */
[----:B------:R-:W-:Y:S02]  /*14430*/  IMAD.IADD R118, R50, 0x1, R97 ;  /* 0x0000000132767824 */ /* 0x000fe400078e0261 */
[----:B------:R-:W-:Y:S02]  /*14440*/  IMAD.X R69, RZ, RZ, RZ, P2 ;  /* 0x000000ffff457224 */ /* 0x000fe400010e06ff */
[----:B------:R-:W-:Y:S01]  /*14450*/  IMAD.HI.U32 R136, R75, R42, R136 ;  /* 0x0000002a4b887227 */ /* 0x000fe200078e0088 */
[----:B------:R-:W-:Y:S02]  /*14460*/  IADD3 R137, P2, PT, R118, R107, RZ ;  /* 0x0000006b76897210 */ /* 0x000fe40007f5e0ff */
[----:B------:R-:W-:Y:S01]  /*14470*/  IADD3 R118, P6, PT, R144, R119, RZ ;  /* 0x0000007790767210 */ /* 0x000fe20007fde0ff */
[----:B------:R-:W-:-:S04]  /*14480*/  IMAD.WIDE.U32 R68, R9, R44, R68 ;  /* 0x0000002c09447225 */ /* 0x000fc800078e0044 */
[----:B------:R-:W-:Y:S01]  /*14490*/  IMAD.X R97, RZ, RZ, RZ, P3 ;  /* 0x000000ffff617224 */ /* 0x000fe200018e06ff */
[----:B------:R-:W-:Y:S01]  /*144a0*/  IADD3 R69, PT, PT, R63, R69, RZ ;  /* 0x000000453f457210 */ /* 0x000fe20007ffe0ff */
[----:B------:R-:W-:Y:S02]  /*144b0*/  IMAD.IADD R107, R65, 0x1, R136 ;  /* 0x00000001416b7824 */ /* 0x000fe400078e0288 */
        /* <DEDUP_REMOVED lines=13> */
[----:B------:R-:W-:Y:S01]  /*14590*/  IMAD.WIDE.U32 R70, R9, R45, R70 ;  /* 0x0000002d09467225 */ /* 0x000fe200078e0046 */
[----:B------:R-:W-:-:S03]  /*145a0*/  IADD3 R69, PT, PT, R64, R69, RZ ;  /* 0x0000004540457210 */ /* 0x000fc60007ffe0ff */
[----:B------:R-:W-:Y:S01]  /*145b0*/  IMAD.X R137, RZ, RZ, RZ, P3 ;  /* 0x000000ffff897224 */ /* 0x000fe200018e06ff */
[----:B------:R-:W-:Y:S01]  /*145c0*/  IADD3 R70, P6, PT, R69, R70, RZ ;  /* 0x0000004645467210 */ /* 0x000fe20007fde0ff */
[----:B------:R-:W-:-:S04]  /*145d0*/  IMAD.WIDE.U32 R96, R77, R47, R96 ;  /* 0x0000002f4d607225 */ /* 0x000fc800078e0060 */
[----:B------:R-:W-:Y:S02]  /*145e0*/  IMAD.IADD R139, R62, 0x1, R71 ;  /* 0x000000013e8b7824 */ /* 0x000fe400078e0247 */
[----:B------:R-:W-:-:S03]  /*145f0*/  IMAD.WIDE.U32 R136, R131, R49, R136 ;  /* 0x0000003183887225 */ /* 0x000fc600078e0088 */
[----:B------:R-:W-:Y:S01]  /*14600*/  IADD3 R138, P5, PT, R139, R96, RZ ;  /* 0x000000608b8a7210 */ /* 0x000fe20007fbe0ff */
[----:B------:R-:W-:Y:S01]  /*14610*/  IMAD.IADD R71, R60, 0x1, R97 ;  /* 0x000000013c477824 */ /* 0x000fe200078e0261 */
[----:B------:R-:W-:Y:S01]  /*14620*/  IADD3 R69, PT, PT, R50, R137, RZ ;  /* 0x0000008932457210 */ /* 0x000fe20007ffe0ff */
[----:B------:R-:W-:Y:S01]  /*14630*/  IMAD.X R120, RZ, RZ, RZ, P2 ;  /* 0x000000ffff787224 */ /* 0x000fe200010e06ff */
[----:B------:R-:W-:Y:S01]  /*14640*/  IADD3.X R139, PT, PT, RZ, RZ, RZ, P5, !PT ;  /* 0x000000ffff8b7210 */ /* 0x000fe20002ffe4ff */
[----:B------:R-:W-:Y:S01]  /*14650*/  IMAD.WIDE.U32 R118, R98, R103, R118 ;  /* 0x0000006762767225 */ /* 0x000fe200078e0076 */
[----:B------:R-:W-:Y:S02]  /*14660*/  IADD3 R136, P2, PT, R71, R136, RZ ;  /* 0x0000008847887210 */ /* 0x000fe40007f5e0ff */
[----:B------:R-:W-:Y:S01]  /*14670*/  IADD3 R120, P3, PT, R120, R67, RZ ;  /* 0x0000004378787210 */ /* 0x000fe20007f7e0ff */
[----:B------:R-:W-:Y:S02]  /*14680*/  IMAD.X R71, RZ, RZ, RZ, P6 ;  /* 0x000000ffff477224 */ /* 0x000fe400030e06ff */
[----:B------:R-:W-:-:S02]  /*14690*/  IMAD.X R67, RZ, RZ, RZ, P0 ;  /* 0x000000ffff437224 */ /* 0x000fc400000e06ff */
[----:B------:R-:W-:-:S04]  /*146a0*/  IMAD.WIDE.U32 R96, R75, R44, R70 ;  /* 0x0000002c4b607225 */ /* 0x000fc800078e0046 */
[----:B------:R-:W-:Y:S01]  /*146b0*/  IMAD.X R142, RZ, RZ, RZ, P1 ;  /* 0x000000ffff8e7224 */ /* 0x000fe200008e06ff */
[----:B------:R-:W-:Y:S01]  /*146c0*/  IADD3 R67, P1, PT, R67, R118, RZ ;  /* 0x0000007643437210 */ /* 0x000fe20007f3e0ff */
[----:B------:R-:W-:Y:S01]  /*146d0*/  IMAD.X R137, RZ, RZ, RZ, P2 ;  /* 0x000000ffff897224 */ /* 0x000fe200010e06ff */
[----:B------:R-:W-:Y:S01]  /*146e0*/  IADD3 R71, PT, PT, R63, R97, RZ ;  /* 0x000000613f477210 */ /* 0x000fe20007ffe0ff */
[----:B------:R-:W-:Y:S01]  /*146f0*/  IMAD.WIDE.U32 R138, R9, R46, R138 ;  /* 0x0000002e098a7225 */ /* 0x000fe200078e008a */
[----:B------:R-:W-:Y:S02]  /*14700*/  IADD3 R142, P0, PT, R142, R67, RZ ;  /* 0x000000438e8e7210 */ /* 0x000fe40007f1e0ff */
[----:B------:R-:W-:Y:S01]  /*14710*/  IADD3 R118, P2, PT, R69, R120, RZ ;  /* 0x0000007845767210 */ /* 0x000fe20007f5e0ff */
[----:B------:R-:W-:Y:S01]  /*14720*/  IMAD.WIDE.U32 R136, R77, R48, R136 ;  /* 0x000000304d887225 */ /* 0x000fe200078e0088 */
[----:B------:R-:W-:-:S03]  /*14730*/  IADD3 R70, P5, PT, R71, R138, RZ ;  /* 0x0000008a47467210 */ /* 0x000fc60007fbe0ff */
[----:B------:R-:W-:Y:S02]  /*14740*/  IMAD.IADD R67, R61, 0x1, R139 ;  /* 0x000000013d437824 */ /* 0x000fe400078e028b */
[----:B------:R-:W-:Y:S02]  /*14750*/  IMAD.IADD R139, R59, 0x1, R137 ;  /* 0x000000013b8b7824 */ /* 0x000fe400078e0289 */
[----:B------:R-:W-:Y:S01]  /*14760*/  IMAD.X R71, RZ, RZ, RZ, P5 ;  /* 0x000000ffff477224 */ /* 0x000fe200028e06ff */
[----:B------:R-:W-:Y:S01]  /*14770*/  IADD3 R136, P6, PT, R67, R136, RZ ;  /* 0x0000008843887210 */ /* 0x000fe20007fde0ff */
[----:B------:R-:W-:Y:S01]  /*14780*/  IMAD.IADD R119, R73, 0x1, R119 ;  /* 0x0000000149777824 */ /* 0x000fe200078e0277 */
[----:B------:R-:W-:Y:S01]  /*14790*/  IADD3.X R67, PT, PT, RZ, RZ, RZ, P4, !PT ;  /* 0x000000ffff437210 */ /* 0x000fe200027fe4ff */
[----:B------:R-:W-:Y:S01]  /*147a0*/  IMAD.WIDE.U32 R70, R75, R45, R70 ;  /* 0x0000002d4b467225 */ /* 0x000fe200078e0046 */
[----:B------:R-:W-:Y:S02]  /*147b0*/  IADD3 R138, P4, PT, R139, R118, RZ ;  /* 0x000000768b8a7210 */ /* 0x000fe40007f9e0ff */
[----:B------:R-:W-:Y:S01]  /*147c0*/  IADD3 R118, P5, PT, R67, R142, RZ ;  /* 0x0000008e43767210 */ /* 0x000fe20007fbe0ff */
[----:B------:R-:W-:Y:S01]  /*147d0*/  IMAD.X R137, RZ, RZ, RZ, P6 ;  /* 0x000000ffff897224 */ /* 0x000fe200030e06ff */
[----:B------:R-:W-:Y:S01]  /*147e0*/  IADD3.X R139, PT, PT, RZ, RZ, RZ, P4, !PT ;  /* 0x000000ffff8b7210 */ /* 0x000fe200027fe4ff */
[----:B------:R-:W-:-:S02]  /*147f0*/  IMAD.IADD R67, R62, 0x1, R71 ;  /* 0x000000013e437824 */ /* 0x000fc400078e0247 */
[----:B------:R-:W-:-:S04]  /*14800*/  IMAD.WIDE.U32 R136, R9, R47, R136 ;  /* 0x0000002f09887225 */ /* 0x000fc800078e0088 */
[----:B------:R-:W-:Y:S01]  /*14810*/  IMAD.WIDE.U32 R138, R77, R49, R138 ;  /* 0x000000314d8a7225 */ /* 0x000fe200078e008a */
[----:B------:R-:W-:Y:S02]  /*14820*/  IADD3 R69, PT, PT, R60, R137, RZ ;  /* 0x000000893c457210 */ /* 0x000fe40007ffe0ff */
[----:B------:R-:W-:Y:S01]  /*14830*/  IADD3 R136, P6, PT, R67, R136, RZ ;  /* 0x0000008843887210 */ /* 0x000fe20007fde0ff */
[----:B------:R-:W-:Y:S02]  /*14840*/  IMAD.X R77, RZ, RZ, RZ, P3 ;  /* 0x000000ffff4d7224 */ /* 0x000fe400018e06ff */
[----:B------:R-:W-:Y:S01]  /*14850*/  IMAD.X R120, RZ, RZ, RZ, P2 ;  /* 0x000000ffff787224 */ /* 0x000fe200010e06ff */
[----:B------:R-:W-:Y:S01]  /*14860*/  IADD3.X R137, PT, PT, RZ, RZ, RZ, P6, !PT ;  /* 0x000000ffff897210 */ /* 0x000fe200037fe4ff */
[----:B------:R-:W-:Y:S01]  /*14870*/  IMAD.IADD R139, R50, 0x1, R139 ;  /* 0x00000001328b7824 */ /* 0x000fe200078e028b */
[----:B------:R-:W-:Y:S01]  /*14880*/  IADD3 R73, P3, PT, R77, R118, RZ ;  /* 0x000000764d497210 */ /* 0x000fe20007f7e0ff */
[----:B------:R-:W-:Y:S01]  /*14890*/  IMAD.MOV.U32 R107, RZ, RZ, R70 ;  /* 0x000000ffff6b7224 */ /* 0x000fe200078e0046 */
[----:B------:R-:W-:Y:S01]  /*148a0*/  IADD3 R118, P4, PT, R69, R138, RZ ;  /* 0x0000008a45767210 */ /* 0x000fe20007f9e0ff */
[----:B------:R-:W-:Y:S01]  /*148b0*/  IMAD.WIDE.U32 R136, R75, R46, R136 ;  /* 0x0000002e4b887225 */ /* 0x000fe200078e0088 */
[----:B------:R-:W-:-:S02]  /*148c0*/  IADD3 R144, P2, PT, R145, R119, RZ ;  /* 0x0000007791907210 */ /* 0x000fc40007f5e0ff */
[----:B------:R-:W-:Y:S01]  /*148d0*/  IADD3.X R69, PT, PT, RZ, RZ, RZ, P1, !PT ;  /* 0x000000ffff457210 */ /* 0x000fe20000ffe4ff */
[----:B------:R-:W-:Y:S01]  /*148e0*/  IMAD.X R119, RZ, RZ, RZ, P4 ;  /* 0x000000ffff777224 */ /* 0x000fe200020e06ff */
[----:B------:R-:W-:Y:S01]  /*148f0*/  IADD3.X R145, PT, PT, RZ, RZ, RZ, P2, !PT ;  /* 0x000000ffff917210 */ /* 0x000fe200017fe4ff */
[----:B------:R-:W-:Y:S01]  /*14900*/  IMAD.IADD R67, R61, 0x1, R137 ;  /* 0x000000013d437824 */ /* 0x000fe200078e0289 */
[----:B------:R-:W-:Y:S01]  /*14910*/  IADD3 R120, P4, PT, R120, R73, RZ ;  /* 0x0000004978787210 */ /* 0x000fe20007f9e0ff */
[----:B------:R-:W-:-:S03]  /*14920*/  IMAD.WIDE.U32 R118, R9, R48, R118 ;  /* 0x0000003009767225 */ /* 0x000fc600078e0076 */
[----:B------:R-:W-:Y:S01]  /*14930*/  IADD3 R139, P2, PT, R139, R120, RZ ;  /* 0x000000788b8b7210 */ /* 0x000fe20007f5e0ff */
[----:B------:R-:W-:Y:S01]  /*14940*/  IMAD.IADD R138, R59, 0x1, R119 ;  /* 0x000000013b8a7824 */ /* 0x000fe200078e0277 */
[----:B------:R-:W-:Y:S01]  /*14950*/  IADD3 R118, P6, PT, R67, R118, RZ ;  /* 0x0000007643767210 */ /* 0x000fe20007fde0ff */
[----:B------:R-:W-:Y:S01]  /*14960*/  IMAD.WIDE.U32 R144, R158, R98, R144 ;  /* 0x000000629e907225 */ /* 0x000fe200078e0090 */
[----:B------:R-:W-:Y:S02]  /*14970*/  IADD3.X R67, PT, PT, RZ, RZ, RZ, P5, !PT ;  /* 0x000000ffff437210 */ /* 0x000fe40002ffe4ff */
[----:B------:R-:W-:Y:S01]  /*14980*/  IADD3 R138, P1, PT, R138, R139, RZ ;  /* 0x0000008b8a8a7210 */ /* 0x000fe20007f3e0ff */
[----:B------:R-:W-:Y:S01]  /*14990*/  IMAD.X R98, RZ, RZ, RZ, P0 ;  /* 0x000000ffff627224 */ /* 0x000fe200000e06ff */
[----:B------:R-:W-:Y:S01]  /*149a0*/  IADD3 R69, P0, PT, R144, R69, RZ ;  /* 0x0000004590457210 */ /* 0x000fe20007f1e0ff */
[----:B------:R-:W-:Y:S02]  /*149b0*/  IMAD.X R119, RZ, RZ, RZ, P6 ;  /* 0x000000ffff777224 */ /* 0x000fe400030e06ff */
[----:B------:R-:W-:Y:S01]  /*149c0*/  IMAD.X R139, RZ, RZ, RZ, P1 ;  /* 0x000000ffff8b7224 */ /* 0x000fe200008e06ff */
[----:B------:R-:W-:Y:S01]  /*149d0*/  IADD3 R98, P5, PT, R98, R69, RZ ;  /* 0x0000004562627210 */ /* 0x000fe20007fbe0ff */
[----:B------:R-:W-:-:S03]  /*149e0*/  IMAD.WIDE.U32 R118, R75, R47, R118 ;  /* 0x0000002f4b767225 */ /* 0x000fc600078e0076 */
[----:B------:R-:W-:Y:S01]  /*149f0*/  IADD3 R67, P1, PT, R67, R98, RZ ;  /* 0x0000006243437210 */ /* 0x000fe20007f3e0ff */
[----:B------:R-:W-:Y:S01]  /*14a00*/  IMAD.X R98, RZ, RZ, RZ, P3 ;  /* 0x000000ffff627224 */ /* 0x000fe200018e06ff */
[----:B------:R-:W-:Y:S01]  /*14a10*/  IADD3.X R144, PT, PT, RZ, RZ, RZ, P5, !PT ;  /* 0x000000ffff907210 */ /* 0x000fe20002ffe4ff */
[----:B------:R-:W-:Y:S01]  /*14a20*/  IMAD.WIDE.U32 R142, R9, R49, R138 ;  /* 0x00000031098e7225 */ /* 0x000fe200078e008a */
[----:B------:R-:W-:Y:S02]  /*14a30*/  IADD3 R139, PT, PT, R60, R119, RZ ;  /* 0x000000773c8b7210 */ /* 0x000fe40007ffe0ff */
[----:B------:R-:W-:Y:S01]  /*14a40*/  IADD3 R98, P3, PT, R98, R67, RZ ;  /* 0x0000004362627210 */ /* 0x000fe20007f7e0ff */
[----:B------:R-:W-:Y:S01]  /*14a50*/  IMAD.X R9, RZ, RZ, RZ, P4 ;  /* 0x000000ffff097224 */ /* 0x000fe200020e06ff */
[----:B------:R-:W-:Y:S01]  /*14a60*/  IADD3 R138, P6, PT, R139, R142, RZ ;  /* 0x0000008e8b8a7210 */ /* 0x000fe20007fde0ff */
[----:B------:R-:W-:Y:S02]  /*14a70*/  IMAD.IADD R143, R50, 0x1, R143 ;  /* 0x00000001328f7824 */ /* 0x000fe400078e028f */
[----:B------:R-:W-:Y:S01]  /*14a80*/  IMAD.X R67, RZ, RZ, RZ, P1 ;  /* 0x000000ffff437224 */ /* 0x000fe200008e06ff */
[----:B------:R-:W-:Y:S01]  /*14a90*/  IADD3 R9, P4, PT, R9, R98, RZ ;  /* 0x0000006209097210 */ /* 0x000fe20007f9e0ff */
[----:B------:R-:W-:Y:S01]  /*14aa0*/  IMAD.X R98, RZ, RZ, RZ, P2 ;  /* 0x000000ffff627224 */ /* 0x000fe200010e06ff */
[----:B------:R-:W-:Y:S01]  /*14ab0*/  IADD3.X R139, PT, PT, RZ, RZ, RZ, P6, !PT ;  /* 0x000000ffff8b7210 */ /* 0x000fe200037fe4ff */
[----:B------:R-:W-:-:S03]  /*14ac0*/  IMAD.MOV.U32 R73, RZ, RZ, R118 ;  /* 0x000000ffff497224 */ /* 0x000fc600078e0076 */
[----:B------:R-:W-:Y:S01]  /*14ad0*/  IADD3 R98, P2, PT, R98, R9, RZ ;  /* 0x0000000962627210 */ /* 0x000fe20007f5e0ff */
[----:B------:R-:W-:-:S04]  /*14ae0*/  IMAD.WIDE.U32 R138, R75, R48, R138 ;  /* 0x000000304b8a7225 */ /* 0x000fc800078e008a */
[----:B------:R-:W-:Y:S01]  /*14af0*/  IMAD.X R9, RZ, RZ, RZ, P0 ;  /* 0x000000ffff097224 */ /* 0x000fe200000e06ff */
[----:B------:R-:W-:Y:S01]  /*14b00*/  IADD3 R143, P0, PT, R143, R98, RZ ;  /* 0x000000628f8f7210 */ /* 0x000fe20007f1e0ff */
[----:B------:R-:W-:Y:S02]  /*14b10*/  IMAD.IADD R142, R59, 0x1, R139 ;  /* 0x000000013b8e7824 */ /* 0x000fe400078e028b */
[----:B------:R-:W-:Y:S01]  /*14b20*/  IMAD.MOV.U32 R98, RZ, RZ, R96 ;  /* 0x000000ffff627224 */ /* 0x000fe200078e0060 */
[----:B------:R-:W-:Y:S01]  /*14b30*/  IADD3 R144, PT, PT, R144, R145, R9 ;  /* 0x0000009190907210 */ /* 0x000fe20007ffe009 */
[----:B------:R-:W-:Y:S01]  /*14b40*/  IMAD.MOV.U32 R103, RZ, RZ, R138 ;  /* 0x000000ffff677224 */ /* 0x000fe200078e008a */
[----:B------:R-:W-:Y:S02]  /*14b50*/  IADD3 R142, P5, PT, R142, R143, RZ ;  /* 0x0000008f8e8e7210 */ /* 0x000fe40007fbe0ff */
[----:B------:R-:W-:-:S03]  /*14b60*/  IADD3.X R9, PT, PT, RZ, RZ, RZ, P3, !PT ;  /* 0x000000ffff097210 */ /* 0x000fc60001ffe4ff */
[----:B------:R-:W-:Y:S01]  /*14b70*/  IMAD.X R143, RZ, RZ, RZ, P5 ;  /* 0x000000ffff8f7224 */ /* 0x000fe200028e06ff */
[----:B------:R-:W-:Y:S01]  /*14b80*/  IADD3 R144, PT, PT, R9, R144, R67 ;  /* 0x0000009009907210 */ /* 0x000fe20007ffe043 */
[----:B------:R-:W-:Y:S01]  /*14b90*/  IMAD.X R67, RZ, RZ, RZ, P4 ;  /* 0x000000ffff437224 */ /* 0x000fe200020e06ff */
[----:B------:R-:W-:Y:S01]  /*14ba0*/  IADD3.X R9, PT, PT, RZ, RZ, RZ, P2, !PT ;  /* 0x000000ffff097210 */ /* 0x000fe200017fe4ff */
[----:B------:R-:W-:-:S03]  /*14bb0*/  IMAD.WIDE.U32 R142, R75, R49, R142 ;  /* 0x000000314b8e7225 */ /* 0x000fc600078e008e */
[----:B------:R-:W-:Y:S01]  /*14bc0*/  IADD3 R144, PT, PT, R9, R144, R67 ;  /* 0x0000009009907210 */ /* 0x000fe20007ffe043 */
[----:B------:R-:W-:Y:S01]  /*14bd0*/  IMAD.X R67, RZ, RZ, RZ, P0 ;  /* 0x000000ffff437224 */ /* 0x000fe200000e06ff */
[----:B------:R-:W-:Y:S01]  /*14be0*/  MOV R75, R142 ;  /* 0x0000008e004b7202 */ /* 0x000fe20000000f00 */
[----:B------:R-:W-:-:S05]  /*14bf0*/  IMAD.IADD R9, R50, 0x1, R143 ;  /* 0x0000000132097824 */ /* 0x000fca00078e028f */
[----:B------:R-:W-:Y:S02]  /*14c00*/  IADD3 R144, PT, PT, R9, R144, R67 ;  /* 0x0000009009907210 */ /* 0x000fe40007ffe043 */
[----:B------:R-:W-:Y:S02]  /*14c10*/  MOV R67, R68 ;  /* 0x0000004400437202 */ /* 0x000fe40000000f00 */
[----:B------:R-:W-:Y:S02]  /*14c20*/  ISETP.GT.U32.AND P0, PT, R144, R49, PT ;  /* 0x000000319000720c */ /* 0x000fe40003f04070 */
[----:B------:R-:W-:-:S11]  /*14c30*/  MOV R68, R136 ;  /* 0x0000008800447202 */ /* 0x000fd60000000f00 */
        /* <DEDUP_REMOVED lines=26> */
.L_x_91:
[----:B------:R-:W-:Y:S01]  /*14de0*/  IADD3 R67, P0, PT, R67, -R42, RZ ;  /* 0x8000002a43437210 */ /* 0x000fe20007f1e0ff */
[----:B------:R-:W-:-:S04]  /*14df0*/  IMAD.MOV.U32 R69, RZ, RZ, -0x1 ;  /* 0xffffffffff457424 */ /* 0x000fc800078e00ff */
        /* <DEDUP_REMOVED lines=21> */
.L_x_92:
[----:B------:R-:W-:Y:S01]  /*14f50*/  IADD3 R77, P0, PT, -R117, R113, RZ ;  /* 0x00000071754d7210 */ /* 0x000fe20007f1e1ff */
[----:B------:R-:W-:Y:S01]  /*14f60*/  IMAD.MOV.U32 R69, RZ, RZ, -0x1 ;  /* 0xffffffffff457424 */ /* 0x000fe200078e00ff */
[----:B------:R-:W-:Y:S02]  /*14f70*/  IADD3 R71, P1, PT, -R101, R67, RZ ;  /* 0x0000004365477210 */ /* 0x000fe40007f3e1ff */
[----:B------:R-:W-:-:S03]  /*14f80*/  IADD3.X R67, PT, PT, RZ, -0x1, RZ, P0, !PT ;  /* 0xffffffffff437810 */ /* 0x000fc600007fe4ff */
[----:B------:R-:W-:Y:S01]  /*14f90*/  IMAD.X R9, RZ, RZ, -0x1, P1 ;  /* 0xffffffffff097424 */ /* 0x000fe200008e06ff */
[----:B------:R-:W-:-:S04]  /*14fa0*/  SHF.R.U32.HI R67, RZ, 0x1f, R67 ;  /* 0x0000001fff437819 */ /* 0x000fc80000011643 */
[----:B------:R-:W-:Y:S02]  /*14fb0*/  IADD3 R96, P0, P1, R152, -R67, -R140 ;  /* 0x8000004398607210 */ /* 0x000fe4000791e88c */
[----:B------:R-:W-:Y:S02]  /*14fc0*/  SHF.R.U32.HI R9, RZ, 0x1f, R9 ;  /* 0x0000001fff097819 */ /* 0x000fe40000011609 */
[----:B------:R-:W-:Y:S02]  /*14fd0*/  IADD3.X R125, PT, PT, RZ, -0x1, R69, P0, P1 ;  /* 0xffffffffff7d7810 */ /* 0x000fe400007e2445 */
[----:B------:R-:W-:Y:S02]  /*14fe0*/  IADD3 R70, P2, P3, R98, -R9, -R104 ;  /* 0x8000000962467210 */ /* 0x000fe40007b5e868 */
[----:B------:R-:W-:Y:S02]  /*14ff0*/  SHF.R.U32.HI R9, RZ, 0x1f, R125 ;  /* 0x0000001fff097819 */ /* 0x000fe4000001167d */
[----:B------:R-:W-:-:S02]  /*15000*/  IADD3.X R113, PT, PT, RZ, -0x1, R69, P2, P3 ;  /* 0xffffffffff717810 */ /* 0x000fc400017e6445 */
        /* <DEDUP_REMOVED lines=32> */
[----:B------:R-:W-:Y:S02]  /*15210*/  ISETP.GT.U32.AND P1, PT, R138, -0x1, PT ;  /* 0xffffffff8a00780c */ /* 0x000fe40003f24070 */
[----:B------:R-:W-:Y:S02]  /*15220*/  IADD3.X R127, PT, PT, RZ, -0x1, R69, P2, P3 ;  /* 0xffffffffff7f7810 */ /* 0x000fe400017e6445 */
[----:B------:R-:W-:Y:S02]  /*15230*/  IADD3 R82, P4, P5, R144, -R119, -R106 ;  /* 0x8000007790527210 */ /* 0x000fe40007d9e86a */
[----:B------:R-:W-:-:S02]  /*15240*/  ISETP.GT.AND.EX P1, PT, R127, -0x1, PT, P1 ;  /* 0xffffffff7f00780c */ /* 0x000fc40003f24310 */
[----:B------:R-:W-:Y:S02]  /*15250*/  ISETP.GT.U32.AND P0, PT, R82, -0x1, PT ;  /* 0xffffffff5200780c */ /* 0x000fe40003f04070 */
[----:B------:R-:W-:-:S04]  /*15260*/  IADD3.X R119, PT, PT, RZ, -0x1, R69, P4, P5 ;  /* 0xffffffffff777810 */ /* 0x000fc800027ea445 */
[----:B------:R-:W-:-:S05]  /*15270*/  ISETP.GT.AND.EX P0, PT, R119, -0x1, PT, P0 ;  /* 0xffffffff7700780c */ /* 0x000fca0003f04300 */
[----:B------:R-:W-:Y:S08]  /*15280*/  @P1 BRA `(.L_x_93) ;  /* 0x0000000000401947 */ /* 0x000ff00003800000 */
[----:B------:R-:W-:-:S04]  /*15290*/  IADD3 R77, PT, PT, R77, R42, RZ ;  /* 0x0000002a4d4d7210 */ /* 0x000fc80007ffe0ff */
[----:B------:R-:W-:-:S04]  /*152a0*/  ISETP.GE.U32.AND P1, PT, R77, R42, PT ;  /* 0x0000002a4d00720c */ /* 0x000fc80003f26070 */
[----:B------:R-:W-:-:S04]  /*152b0*/  SEL R115, RZ, 0x1, P1 ;  /* 0x00000001ff737807 */ /* 0x000fc80000800000 */
[----:B------:R-:W-:-:S04]  /*152c0*/  IADD3 R96, P1, P2, R43, R96, R115 ;  /* 0x000000602b607210 */ /* 0x000fc80007a3e073 */
[----:B------:R-:W-:-:S04]  /*152d0*/  IADD3.X R125, PT, PT, RZ, RZ, RZ, P1, P2 ;  /* 0x000000ffff7d7210 */ /* 0x000fc80000fe44ff */
        /* <DEDUP_REMOVED lines=10> */
[----:B------:R-:W-:-:S07]  /*15380*/  IADD3 R138, PT, PT, R49, R138, R142 ;  /* 0x0000008a318a7210 */ /* 0x000fce0007ffe08e */
.L_x_93:
[----:B------:R-:W-:Y:S05]  /*15390*/  @P0 BRA `(.L_x_94) ;  /* 0x0000000000400947 */ /* 0x000fea0003800000 */
[----:B------:R-:W-:-:S05]  /*153a0*/  IMAD.IADD R71, R71, 0x1, R42 ;  /* 0x0000000147477824 */ /* 0x000fca00078e022a */
        /* <DEDUP_REMOVED lines=15> */
.L_x_94:
[----:B0-----:R-:W-:-:S13]  /*154a0*/  ISETP.GT.U32.AND P0, PT, R138, UR6, PT ;  /* 0x000000068a007c0c */ /* 0x001fda000bf04070 */
[----:B------:R-:W-:Y:S05]  /*154b0*/  @P0 BRA `(.L_x_95) ;  /* 0x00000148002c0947 */ /* 0x000fea0003800000 */
[----:B---3--:R-:W-:-:S04]  /*154c0*/  ISETP.NE.AND P0, PT, R136, UR11, PT ;  /* 0x0000000b88007c0c */ /* 0x008fc8000bf05270 */
[----:B-1----:R-:W-:-:S04]  /*154d0*/  ISETP.NE.OR P0, PT, R103, UR7, P0 ;  /* 0x0000000767007c0c */ /* 0x002fc80008705670 */
[----:B------:R-:W-:-:S04]  /*154e0*/  ISETP.LT.U32.OR P0, PT, R138, UR6, P0 ;  /* 0x000000068a007c0c */ /* 0x000fc80008701470 */
[----:B------:R-:W-:-:S04]  /*154f0*/  ISETP.NE.OR P0, PT, R97, UR10, P0 ;  /* 0x0000000a61007c0c */ /* 0x000fc80008705670 */
[----:B------:R-:W-:-:S04]  /*15500*/  ISETP.NE.OR P0, PT, R98, UR9, P0 ;  /* 0x0000000962007c0c */ /* 0x000fc80008705670 */
[----:B------:R-:W-:-:S04]  /*15510*/  ISETP.NE.OR P0, PT, R9, UR8, P0 ;  /* 0x0000000809007c0c */ /* 0x000fc80008705670 */
[----:B------:R-:W-:-:S04]  /*15520*/  ISETP.NE.OR P0, PT, R96, UR13, P0 ;  /* 0x0000000d60007c0c */ /* 0x000fc80008705670 */
[----:B------:R-:W-:-:S13]  /*15530*/  ISETP.NE.OR P0, PT, R77, UR12, P0 ;  /* 0x0000000c4d007c0c */ /* 0x000fda0008705670 */
[----:B------:R-:W-:Y:S05]  /*15540*/  @P0 BRA `(.L_x_95) ;  /* 0x0000014800080947 */ /* 0x000fea0003800000 */
[----:B------:R-:W0:Y:S01]  /*15550*/  LDC R108, c[0x3][0x1a4] ;  /* 0x00c06900ff6c7b82 */ /* 0x000e220000000800 */
[----:B------:R-:W-:Y:S01]  /*15560*/  ISETP.GT.U32.AND P0, PT, R82, UR6, PT ;  /* 0x0000000652007c0c */ /* 0x000fe2000bf04070 */
[----:B------:R-:W-:Y:S01]  /*15570*/  UMOV UR4, 0x1 ;  /* 0x0000000100047882 */ /* 0x000fe20000000000 */
[----:B------:R-:W-:Y:S02]  /*15580*/  HFMA2 R9, -RZ, RZ, 0, 0 ;  /* 0x00000000ff097431 */ /* 0x000fe400000001ff */
[----:B------:R-:W-:Y:S01]  /*15590*/  IMAD.MOV.U32 R0, RZ, RZ, RZ ;  /* 0x000000ffff007224 */ /* 0x000fe200078e00ff */
[----:B------:R-:W-:Y:S02]  /*155a0*/  CS2R R2, SRZ ;  /* 0x0000000000027805 */ /* 0x000fe4000001ff00 */
[----:B------:R-:W-:Y:S02]  /*155b0*/  CS2R R4, SRZ ;  /* 0x0000000000047805 */ /* 0x000fe4000001ff00 */
[----:B------:R-:W-:Y:S01]  /*155c0*/  CS2R R6, SRZ ;  /* 0x0000000000067805 */ /* 0x000fe2000001ff00 */
[----:B------:R-:W1:Y:S08]  /*155d0*/  LDC R106, c[0x3][0x1a0] ;  /* 0x00c06800ff6a7b82 */ /* 0x000e700000000800 */
[----:B------:R-:W2:Y:S08]  /*155e0*/  LDC R105, c[0x3][0x19c] ;  /* 0x00c06700ff697b82 */ /* 0x000eb00000000800 */
[----:B------:R-:W3:Y:S01]  /*155f0*/  LDC R104, c[0x3][0x198] ;  /* 0x00c06600ff687b82 */ /* 0x000ee20000000800 */
[----:B0-----:R-:W-:-:S07]  /*15600*/  IMAD.MOV.U32 R120, RZ, RZ, R108 ;  /* 0x000000ffff787224 */ /* 0x001fce00078e006c */
[----:B------:R-:W0:Y:S01]  /*15610*/  LDC R102, c[0x3][0x194] ;  /* 0x00c06500ff667b82 */ /* 0x000e220000000800 */
[----:B-1----:R-:W-:-:S07]  /*15620*/  IMAD.MOV.U32 R118, RZ, RZ, R106 ;  /* 0x000000ffff767224 */ /* 0x002fce00078e006a */
[----:B------:R-:W1:Y:S01]  /*15630*/  LDC R101, c[0x3][0x190] ;  /* 0x00c06400ff657b82 */ /* 0x000e620000000800 */
[----:B--2---:R-:W-:-:S07]  /*15640*/  MOV R117, R105 ;  /* 0x0000006900757202 */ /* 0x004fce0000000f00 */
[----:B------:R-:W2:Y:S01]  /*15650*/  LDC R100, c[0x3][0x18c] ;  /* 0x00c06300ff647b82 */ /* 0x000ea20000000800 */
[----:B---3--:R-:W-:-:S07]  /*15660*/  IMAD.MOV.U32 R116, RZ, RZ, R104 ;  /* 0x000000ffff747224 */ /* 0x008fce00078e0068 */
[----:B------:R-:W3:Y:S01]  /*15670*/  LDC R99, c[0x3][0x188] ;  /* 0x00c06200ff637b82 */ /* 0x000ee20000000800 */
[----:B0-----:R-:W-:Y:S01]  /*15680*/  IMAD.MOV.U32 R114, RZ, RZ, R102 ;  /* 0x000000ffff727224 */ /* 0x001fe200078e0066 */
[----:B-1----:R-:W-:Y:S01]  /*15690*/  MOV R112, R101 ;  /* 0x0000006500707202 */ /* 0x002fe20000000f00 */
[----:B--2---:R-:W-:Y:S02]  /*156a0*/  IMAD.MOV.U32 R110, RZ, RZ, R100 ;  /* 0x000000ffff6e7224 */ /* 0x004fe400078e0064 */
[----:B---3--:R-:W-:Y:S01]  /*156b0*/  IMAD.MOV.U32 R111, RZ, RZ, R99 ;  /* 0x000000ffff6f7224 */ /* 0x008fe200078e0063 */
[----:B------:R-:W-:Y:S06]  /*156c0*/  @P0 BRA `(.L_x_76) ;  /* 0x000002a000cc0947 */ /* 0x000fec0003800000 */
[----:B------:R-:W-:Y:S01]  /*156d0*/  ISETP.NE.AND P0, PT, R80, UR11, PT ;  /* 0x0000000b50007c0c */ /* 0x000fe2000bf05270 */
[----:B------:R-:W-:Y:S01]  /*156e0*/  IMAD.MOV.U32 R118, RZ, RZ, R106 ;  /* 0x000000ffff767224 */ /* 0x000fe200078e006a */
[----:B------:R-:W-:Y:S01]  /*156f0*/  MOV R120, R108 ;  /* 0x0000006c00787202 */ /* 0x000fe20000000f00 */
[----:B------:R-:W-:Y:S01]  /*15700*/  IMAD.MOV.U32 R117, RZ, RZ, R105 ;  /* 0x000000ffff757224 */ /* 0x000fe200078e0069 */
[----:B------:R-:W-:Y:S01]  /*15710*/  ISETP.NE.OR P0, PT, R75, UR7, P0 ;  /* 0x000000074b007c0c */ /* 0x000fe20008705670 */
[----:B------:R-:W-:Y:S01]  /*15720*/  IMAD.MOV.U32 R114, RZ, RZ, R102 ;  /* 0x000000ffff727224 */ /* 0x000fe200078e0066 */
[----:B------:R-:W-:Y:S01]  /*15730*/  MOV R116, R104 ;  /* 0x0000006800747202 */ /* 0x000fe20000000f00 */
[----:B------:R-:W-:Y:S01]  /*15740*/  IMAD.MOV.U32 R112, RZ, RZ, R101 ;  /* 0x000000ffff707224 */ /* 0x000fe200078e0065 */
[----:B------:R-:W-:Y:S01]  /*15750*/  ISETP.LT.U32.OR P0, PT, R82, UR6, P0 ;  /* 0x0000000652007c0c */ /* 0x000fe20008701470 */
[----:B------:R-:W-:Y:S01]  /*15760*/  IMAD.MOV.U32 R111, RZ, RZ, R99 ;  /* 0x000000ffff6f7224 */ /* 0x000fe200078e0063 */
[----:B------:R-:W-:-:S02]  /*15770*/  MOV R110, R100 ;  /* 0x00000064006e7202 */ /* 0x000fc40000000f00 */
[----:B------:R-:W-:-:S04]  /*15780*/  ISETP.NE.OR P0, PT, R73, UR10, P0 ;  /* 0x0000000a49007c0c */ /* 0x000fc80008705670 */
[----:B------:R-:W-:-:S04]  /*15790*/  ISETP.NE.OR P0, PT, R68, UR9, P0 ;  /* 0x0000000944007c0c */ /* 0x000fc80008705670 */
[----:B------:R-:W-:-:S04]  /*157a0*/  ISETP.NE.OR P0, PT, R67, UR8, P0 ;  /* 0x0000000843007c0c */ /* 0x000fc80008705670 */
[----:B------:R-:W-:-:S04]  /*157b0*/  ISETP.NE.OR P0, PT, R70, UR13, P0 ;  /* 0x0000000d46007c0c */ /* 0x000fc80008705670 */
[----:B------:R-:W-:-:S13]  /*157c0*/  ISETP.NE.OR P0, PT, R71, UR12, P0 ;  /* 0x0000000c47007c0c */ /* 0x000fda0008705670 */
[----:B------:R-:W-:Y:S05]  /*157d0*/  @P0 BRA `(.L_x_76) ;  /* 0x000002a000880947 */ /* 0x000fea0003800000 */
        /* <DEDUP_REMOVED lines=10> */
[----:B------:R-:W-:-:S02]  /*15880*/  MOV R111, R99 ;  /* 0x00000063006f7202 */ /* 0x000fc40000000f00 */
[----:B------:R-:W-:Y:S02]  /*15890*/  CS2R R4, SRZ ;  /* 0x0000000000047805 */ /* 0x000fe4000001ff00 */
[----:B------:R-:W-:Y:S02]  /*158a0*/  LOP3.LUT P0, RZ, R3, R18, RZ, 0xfc, !PT ;  /* 0x0000001203ff7212 */ /* 0x000fe4000780fcff */
[----:B------:R-:W-:Y:S02]  /*158b0*/  CS2R R2, SRZ ;  /* 0x0000000000027805 */ /* 0x000fe4000001ff00 */
[----:B------:R-:W-:Y:S01]  /*158c0*/  CS2R R6, SRZ ;  /* 0x0000000000067805 */ /* 0x000fe2000001ff00 */
[----:B------:R-:W-:-:S08]  /*158d0*/  IMAD.MOV.U32 R9, RZ, RZ, RZ ;  /* 0x000000ffff097224 */ /* 0x000fd000078e00ff */
[----:B------:R-:W-:Y:S05]  /*158e0*/  @!P0 BRA `(.L_x_76) ;  /* 0x000002a000448947 */ /* 0x000fea0003800000 */
[----:B------:R-:W-:-:S04]  /*158f0*/  IMAD.WIDE.U32 R2, R25, R25, RZ ;  /* 0x0000001919027225 */ /* 0x000fc800078e00ff */
[----:B------:R-:W-:Y:S01]  /*15900*/  HFMA2 R7, -RZ, RZ, 0, 0 ;  /* 0x00000000ff077431 */ /* 0x000fe200000001ff */
[----:B------:R-:W-:Y:S01]  /*15910*/  MOV R67, RZ ;  /* 0x000000ff00437202 */ /* 0x000fe20000000f00 */
[----:B------:R-:W-:Y:S02]  /*15920*/  IMAD.MOV.U32 R5, RZ, RZ, RZ ;  /* 0x000000ffff057224 */ /* 0x000fe400078e00ff */
[----:B------:R-:W-:Y:S02]  /*15930*/  IMAD.MOV.U32 R51, RZ, RZ, RZ ;  /* 0x000000ffff337224 */ /* 0x000fe400078e00ff */
[----:B------:R-:W-:Y:S01]  /*15940*/  IMAD.MOV.U32 R53, RZ, RZ, RZ ;  /* 0x000000ffff357224 */ /* 0x000fe200078e00ff */
[----:B------:R-:W-:Y:S01]  /*15950*/  IADD3 R4, PT, PT, R3, R5, RZ ;  /* 0x0000000503047210 */ /* 0x000fe20007ffe0ff */
[----:B------:R-:W-:Y:S02]  /*15960*/  IMAD.MOV.U32 R5, RZ, RZ, RZ ;  /* 0x000000ffff057224 */ /* 0x000fe400078e00ff */
[----:B------:R-:W-:-:S02]  /*15970*/  IMAD R9, R2, R66, RZ ;  /* 0x0000004202097224 */ /* 0x000fc400078e02ff */
[----:B------:R-:W-:-:S04]  /*15980*/  IMAD.WIDE.U32 R4, R25, R24, R4 ;  /* 0x0000001819047225 */ /* 0x000fc800078e0004 */
[----:B------:R-:W-:Y:S01]  /*15990*/  IMAD.MOV.U32 R52, RZ, RZ, R4 ;  /* 0x000000ffff347224 */ /* 0x000fe200078e0004 */
[----:B------:R-:W-:Y:S01]  /*159a0*/  IADD3 R6, PT, PT, R5, R51, RZ ;  /* 0x0000003305067210 */ /* 0x000fe20007ffe0ff */
[----:B------:R-:W-:Y:S02]  /*159b0*/  IMAD.MOV.U32 R3, RZ, RZ, RZ ;  /* 0x000000ffff037224 */ /* 0x000fe400078e00ff */
[----:B------:R-:W-:-:S04]  /*159c0*/  IMAD.WIDE.U32 R52, R25, R24, R52 ;  /* 0x0000001819347225 */ /* 0x000fc800078e0034 */
[----:B------:R-:W-:-:S04]  /*159d0*/  IMAD.WIDE.U32 R4, R25, R23, R6 ;  /* 0x0000001719047225 */ /* 0x000fc800078e0006 */
[----:B------:R-:W-:Y:S02]  /*159e0*/  IMAD.IADD R7, R51, 0x1, R53 ;  /* 0x0000000133077824 */ /* 0x000fe400078e0235 */
[----:B------:R-:W-:-:S03]  /*159f0*/  IMAD.HI.U32 R2, R9, R42, R2 ;  /* 0x0000002a09027227 */ /* 0x000fc600078e0002 */
[----:B------:R-:W-:Y:S01]  /*15a00*/  IADD3 R6, P0, PT, R7, R4, RZ ;  /* 0x0000000407067210 */ /* 0x000fe20007f1e0ff */
[----:B------:R-:W-:Y:S01]  /*15a10*/  IMAD.IADD R57, R65, 0x1, R2 ;  /* 0x0000000141397824 */ /* 0x000fe200078e0202 */
[----:B------:R-:W-:Y:S01]  /*15a20*/  IADD3 R2, PT, PT, R5, R67, RZ ;  /* 0x0000004305027210 */ /* 0x000fe20007ffe0ff */
[----:B------:R-:W-:Y:S02]  /*15a30*/  IMAD.MOV.U32 R55, RZ, RZ, RZ ;  /* 0x000000ffff377224 */ /* 0x000fe400078e00ff */
[----:B------:R-:W-:Y:S01]  /*15a40*/  IMAD.X R7, RZ, RZ, RZ, P0 ;  /* 0x000000ffff077224 */ /* 0x000fe200000e06ff */
[----:B------:R-:W-:Y:S01]  /*15a50*/  IADD3 R56, P0, PT, R57, R52, RZ ;  /* 0x0000003439387210 */ /* 0x000fe20007f1e0ff */
[----:B------:R-:W-:-:S04]  /*15a60*/  IMAD.WIDE.U32 R2, R25, R22, R2 ;  /* 0x0000001619027225 */ /* 0x000fc800078e0002 */
[----:B------:R-:W-:-:S04]  /*15a70*/  IMAD.WIDE.U32 R4, R24, R24, R6 ;  /* 0x0000001818047225 */ /* 0x000fc800078e0006 */
[----:B------:R-:W-:Y:S02]  /*15a80*/  IMAD.IADD R53, R51, 0x1, R5 ;  /* 0x0000000133357824 */ /* 0x000fe400078e0205 */
[----:B------:R-:W-:Y:S02]  /*15a90*/  HFMA2 R5, -RZ, RZ, 0, 0 ;  /* 0x00000000ff057431 */ /* 0x000fe400000001ff */
[----:B------:R-:W-:Y:S01]  /*15aa0*/  IMAD.X R57, RZ, RZ, RZ, P0 ;  /* 0x000000ffff397224 */ /* 0x000fe200000e06ff */
[----:B------:R-:W-:Y:S02]  /*15ab0*/  MOV R54, R4 ;  /* 0x0000000400367202 */ /* 0x000fe40000000f00 */
[----:B------:R-:W-:Y:S01]  /*15ac0*/  IADD3 R52, P0, PT, R53, R2, RZ ;  /* 0x0000000235347210 */ /* 0x000fe20007f1e0ff */
[----:B------:R-:W-:-:S04]  /*15ad0*/  IMAD.WIDE.U32 R56, R9, R43, R56 ;  /* 0x0000002b09387225 */ /* 0x000fc800078e0038 */
[----:B------:R-:W-:-:S04]  /*15ae0*/  IMAD.WIDE.U32 R54, R25, R23, R54 ;  /* 0x0000001719367225 */ /* 0x000fc800078e0036 */
[----:B------:R-:W-:Y:S01]  /*15af0*/  IMAD.IADD R2, R3, 0x1, R5 ;  /* 0x0000000103027824 */ /* 0x000fe200078e0205 */
[----:B------:R-:W-:Y:S01]  /*15b00*/  IADD3 R71, PT, PT, R67, R55, RZ ;  /* 0x0000003743477210 */ /* 0x000fe20007ffe0ff */
[----:B------:R-:W-:Y:S02]  /*15b10*/  IMAD.IADD R3, R64, 0x1, R57 ;  /* 0x0000000140037824 */ /* 0x000fe400078e0239 */
[----:B------:R-:W-:Y:S02]  /*15b20*/  IMAD.X R53, RZ, RZ, RZ, P0 ;  /* 0x000000ffff357224 */ /* 0x000fe400000e06ff */
[----:B------:R-:W-:Y:S01]  /*15b30*/  IMAD R6, R56, R66, RZ ;  /* 0x0000004238067224 */ /* 0x000fe200078e02ff */
[----:B------:R-:W-:Y:S01]  /*15b40*/  IADD3 R54, P0, PT, R3, R54, RZ ;  /* 0x0000003603367210 */ /* 0x000fe20007f1e0ff */
[----:B------:R-:W-:-:S03]  /*15b50*/  IMAD.WIDE.U32 R52, R24, R23, R52 ;  /* 0x0000001718347225 */ /* 0x000fc600078e0034 */
[----:B------:R-:W-:Y:S01]  /*15b60*/  IADD3.X R55, PT, PT, RZ, RZ, RZ, P0, !PT ;  /* 0x000000ffff377210 */ /* 0x000fe200007fe4ff */
[----:B------:R-:W-:Y:S01]  /*15b70*/  IMAD.MOV.U32 R3, RZ, RZ, RZ ;  /* 0x000000ffff037224 */ /* 0x000fe200078e00ff */
[----:B------:R-:W-:Y:S01]  /*15b80*/  IADD3 R70, P1, PT, R71, R52, RZ ;  /* 0x0000003447467210 */ /* 0x000fe20007f3e0ff */
[----:B------:R-:W-:Y:S02]  /*15b90*/  IMAD.MOV.U32 R57, RZ, RZ, RZ ;  /* 0x000000ffff397224 */ /* 0x000fe400078e00ff */
[----:B------:R-:W-:Y:S01]  /*15ba0*/  IMAD.IADD R53, R67, 0x1, R53 ;  /* 0x0000000143357824 */ /* 0x000fe200078e0235 */
[----:B------:R-:W-:Y:S01]  /*15bb0*/  IADD3.X R71, PT, PT, RZ, RZ, RZ, P1, !PT ;  /* 0x000000ffff477210 */ /* 0x000fe20000ffe4ff */
[----:B------:R-:W-:-:S04]  /*15bc0*/  IMAD.WIDE.U32 R2, R25, R21, R2 ;  /* 0x0000001519027225 */ /* 0x000fc800078e0002 */
[----:B------:R-:W-:Y:S01]  /*15bd0*/  IMAD.HI.U32 R56, R6, R42, R56 ;  /* 0x0000002a06387227 */ /* 0x000fe200078e0038 */
[----:B------:R-:W-:-:S03]  /*15be0*/  IADD3 R52, P0, PT, R53, R2, RZ ;  /* 0x0000000235347210 */ /* 0x000fc60007f1e0ff */
[----:B------:R-:W-:Y:S02]  /*15bf0*/  IMAD.IADD R7, R65, 0x1, R56 ;  /* 0x0000000141077824 */ /* 0x000fe400078e0238 */
[----:B------:R-:W-:-:S04]  /*15c00*/  IMAD.WIDE.U32 R56, R9, R44, R54 ;  /* 0x0000002c09387225 */ /* 0x000fc800078e0036 */
[----:B------:R-:W-:Y:S01]  /*15c10*/  IMAD.X R53, RZ, RZ, RZ, P0 ;  /* 0x000000ffff357224 */ /* 0x000fe200000e06ff */
[----:B------:R-:W-:Y:S01]  /*15c20*/  IADD3 R2, P1, PT, R7, R56, RZ ;  /* 0x0000003807027210 */ /* 0x000fe20007f3e0ff */
[----:B------:R-:W-:Y:S01]  /*15c30*/  IMAD.WIDE.U32 R70, R24, R23, R70 ;  /* 0x0000001718467225 */ /* 0x000fe200078e0046 */
[----:B------:R-:W-:-:S03]  /*15c40*/  IADD3 R73, PT, PT, R63, R57, RZ ;  /* 0x000000393f497210 */ /* 0x000fc60007ffe0ff */
[----:B------:R-:W-:Y:S02]  /*15c50*/  HFMA2 R7, -RZ, RZ, 0, 0 ;  /* 0x00000000ff077431 */ /* 0x000fe400000001ff */
[----:B------:R-:W-:-:S04]  /*15c60*/  IMAD.WIDE.U32 R52, R24, R22, R52 ;  /* 0x0000001618347225 */ /* 0x000fc800078e0034 */
[----:B------:R-:W-:Y:S02]  /*15c70*/  IMAD.IADD R57, R67, 0x1, R71 ;  /* 0x0000000143397824 */ /* 0x000fe400078e0247 */
[----:B------:R-:W-:Y:S02]  /*15c80*/  IMAD.IADD R54, R3, 0x1, R51 ;  /* 0x0000000103367824 */ /* 0x000fe400078e0233 */
[----:B------:R-:W-:Y:S02]  /*15c90*/  IMAD.MOV.U32 R55, RZ, RZ, RZ ;  /* 0x000000ffff377224 */ /* 0x000fe400078e00ff */
[----:B------:R-:W-:Y:S02]  /*15ca0*/  IMAD.MOV.U32 R71, RZ, RZ, RZ ;  /* 0x000000ffff477224 */ /* 0x000fe400078e00ff */
[----:B------:R-:W-:Y:S01]  /*15cb0*/  IMAD.X R3, RZ, RZ, RZ, P1 ;  /* 0x000000ffff037224 */ /* 0x000fe200008e06ff */
[----:B------:R-:W-:Y:S01]  /*15cc0*/  IADD3 R56, P1, PT, R57, R52, RZ ;  /* 0x0000003439387210 */ /* 0x000fe20007f3e0ff */
[----:B------:R-:W-:-:S04]  /*15cd0*/  IMAD.WIDE.U32 R54, R25, R20, R54 ;  /* 0x0000001419367225 */ /* 0x000fc800078e0036 */
[----:B------:R-:W-:Y:S01]  /*15ce0*/  IMAD.IADD R53, R5, 0x1, R53 ;  /* 0x0000000105357824 */ /* 0x000fe200078e0235 */
[----:B------:R-:W-:Y:S01]  /*15cf0*/  IADD3 R52, PT, PT, R55, R7, RZ ;  /* 0x0000000737347210 */ /* 0x000fe20007ffe0ff */
[----:B------:R-:W-:-:S03]  /*15d00*/  IMAD.WIDE.U32 R70, R25, R22, R70 ;  /* 0x0000001619467225 */ /* 0x000fc600078e0046 */
[----:B------:R-:W-:Y:S01]  /*15d10*/  IADD3 R54, P0, PT, R53, R54, RZ ;  /* 0x0000003635367210 */ /* 0x000fe20007f1e0ff */
[----:B------:R-:W-:Y:S01]  /*15d20*/  IMAD.WIDE.U32 R2, R6, R43, R2 ;  /* 0x0000002b06027225 */ /* 0x000fe200078e0002 */
[----:B------:R-:W-:Y:S02]  /*15d30*/  IADD3 R53, PT, PT, R5, R71, RZ ;  /* 0x0000004705357210 */ /* 0x000fe40007ffe0ff */
[----:B------:R-:W-:Y:S01]  /*15d40*/  MOV R71, RZ ;  /* 0x000000ff00477202 */ /* 0x000fe20000000f00 */
[----:B------:R-:W-:Y:S01]  /*15d50*/  IMAD.X R57, RZ, RZ, RZ, P1 ;  /* 0x000000ffff397224 */ /* 0x000fe200008e06ff */
[----:B------:R-:W-:Y:S01]  /*15d60*/  IADD3 R72, P1, PT, R73, R70, RZ ;  /* 0x0000004649487210 */ /* 0x000fe20007f3e0ff */
[----:B------:R-:W-:Y:S02]  /*15d70*/  IMAD.IADD R75, R64, 0x1, R3 ;  /* 0x00000001404b7824 */ /* 0x000fe400078e0203 */
[----:B------:R-:W-:Y:S02]  /*15d80*/  IMAD R3, R2, R66, RZ ;  /* 0x0000004202037224 */ /* 0x000fe400078e02ff */
[----:B------:R-:W-:-:S04]  /*15d90*/  IMAD.WIDE.U32 R56, R23, R23, R56 ;  /* 0x0000001717387225 */ /* 0x000fc800078e0038 */
[----:B------:R-:W-:Y:S01]  /*15da0*/  IMAD.MOV.U32 R70, RZ, RZ, R2 ;  /* 0x000000ffff467224 */ /* 0x000fe200078e0002 */
[----:B------:R-:W-:Y:S01]  /*15db0*/  IADD3 R67, PT, PT, R67, R57, RZ ;  /* 0x0000003943437210 */ /* 0x000fe20007ffe0ff */
[----:B------:R-:W-:Y:S02]  /*15dc0*/  IMAD.X R55, RZ, RZ, RZ, P0 ;  /* 0x000000ffff377224 */ /* 0x000fe400000e06ff */
[----:B------:R-:W-:Y:S01]  /*15dd0*/  IMAD.HI.U32 R0, R3, R42, R70 ;  /* 0x0000002a03007227 */ /* 0x000fe200078e0046 */
[----:B------:R-:W-:-:S03]  /*15de0*/  IADD3 R70, P0, PT, R53, R56, RZ ;  /* 0x0000003835467210 */ /* 0x000fc60007f1e0ff */
[----:B------:R-:W-:Y:S01]  /*15df0*/  IMAD.X R73, RZ, RZ, RZ, P1 ;  /* 0x000000ffff497224 */ /* 0x000fe200008e06ff */
[----:B------:R-:W-:Y:S01]  /*15e00*/  IADD3.X R71, PT, PT, RZ, RZ, RZ, P0, !PT ;  /* 0x000000ffff477210 */ /* 0x000fe200007fe4ff */
[----:B------:R-:W-:-:S04]  /*15e10*/  IMAD.WIDE.U32 R54, R24, R21, R54 ;  /* 0x0000001518367225 */ /* 0x000fc800078e0036 */
[----:B------:R-:W-:Y:S01]  /*15e20*/  IMAD.MOV.U32 R53, RZ, RZ, RZ ;  /* 0x000000ffff357224 */ /* 0x000fe200078e00ff */
[----:B------:R-:W-:Y:S01]  /*15e30*/  IADD3 R55, PT, PT, R51, R55, RZ ;  /* 0x0000003733377210 */ /* 0x000fe20007ffe0ff */
[----:B------:R-:W-:-:S04]  /*15e40*/  IMAD.WIDE.U32 R72, R9, R45, R72 ;  /* 0x0000002d09487225 */ /* 0x000fc800078e0048 */
[----:B------:R-:W-:Y:S01]  /*15e50*/  IMAD.WIDE.U32 R56, R25, R19, R52 ;  /* 0x0000001319387225 */ /* 0x000fe200078e0034 */
[----:B------:R-:W-:Y:S02]  /*15e60*/  IADD3 R52, P1, PT, R67, R54, RZ ;  /* 0x0000003643347210 */ /* 0x000fe40007f3e0ff */
[----:B------:R-:W-:Y:S01]  /*15e70*/  IADD3 R74, P2, PT, R75, R72, RZ ;  /* 0x000000484b4a7210 */ /* 0x000fe20007f5e0ff */
[----:B------:R-:W-:Y:S01]  /*15e80*/  IMAD.MOV.U32 R2, RZ, RZ, RZ ;  /* 0x000000ffff027224 */ /* 0x000fe200078e00ff */
[----:B------:R-:W-:Y:S01]  /*15e90*/  IADD3 R72, P0, PT, R55, R56, RZ ;  /* 0x0000003837487210 */ /* 0x000fe20007f1e0ff */
[----:B------:R-:W-:Y:S01]  /*15ea0*/  IMAD.WIDE.U32 R70, R24, R22, R70 ;  /* 0x0000001618467225 */ /* 0x000fe200078e0046 */
[----:B------:R-:W-:-:S03]  /*15eb0*/  IADD3.X R75, PT, PT, RZ, RZ, RZ, P2, !PT ;  /* 0x000000ffff4b7210 */ /* 0x000fc600017fe4ff */
[----:B------:R-:W-:Y:S02]  /*15ec0*/  IMAD.IADD R54, R57, 0x1, R2 ;  /* 0x0000000139367824 */ /* 0x000fe400078e0202 */
[----:B------:R-:W-:Y:S02]  /*15ed0*/  IMAD.X R53, RZ, RZ, RZ, P1 ;  /* 0x000000ffff357224 */ /* 0x000fe400008e06ff */
[----:B------:R-:W-:Y:S02]  /*15ee0*/  IMAD.IADD R57, R5, 0x1, R71 ;  /* 0x0000000105397824 */ /* 0x000fe400078e0247 */
[----:B------:R-:W-:Y:S02]  /*15ef0*/  HFMA2 R71, -RZ, RZ, 0, 0 ;  /* 0x00000000ff477431 */ /* 0x000fe400000001ff */
[----:B------:R-:W-:-:S04]  /*15f00*/  IMAD.WIDE.U32 R52, R23, R22, R52 ;  /* 0x0000001617347225 */ /* 0x000fc800078e0034 */
[----:B------:R-:W-:Y:S01]  /*15f10*/  IMAD.IADD R77, R62, 0x1, R73 ;  /* 0x000000013e4d7824 */ /* 0x000fe200078e0249 */
[----:B------:R-:W-:Y:S01]  /*15f20*/  IADD3 R56, P1, PT, R57, R52, RZ ;  /* 0x0000003439387210 */ /* 0x000fe20007f3e0ff */
[----:B------:R-:W-:Y:S01]  /*15f30*/  IMAD.IADD R55, R65, 0x1, R0 ;  /* 0x0000000141377824 */ /* 0x000fe200078e0200 */
[----:B------:R-:W-:Y:S01]  /*15f40*/  IADD3 R53, PT, PT, R5, R53, RZ ;  /* 0x0000003505357210 */ /* 0x000fe20007ffe0ff */
[----:B------:R-:W-:Y:S01]  /*15f50*/  IMAD.WIDE.U32 R74, R6, R44, R74 ;  /* 0x0000002c064a7225 */ /* 0x000fe200078e004a */
[----:B------:R-:W-:-:S03]  /*15f60*/  IADD3.X R57, PT, PT, RZ, RZ, RZ, P1, !PT ;  /* 0x000000ffff397210 */ /* 0x000fc60000ffe4ff */
[----:B------:R-:W-:Y:S01]  /*15f70*/  IMAD.X R73, RZ, RZ, RZ, P0 ;  /* 0x000000ffff497224 */ /* 0x000fe200000e06ff */
[----:B------:R-:W-:Y:S01]  /*15f80*/  IADD3 R52, P2, PT, R55, R74, RZ ;  /* 0x0000004a37347210 */ /* 0x000fe20007f5e0ff */
[----:B------:R-:W-:Y:S02]  /*15f90*/  IMAD.MOV.U32 R55, RZ, RZ, RZ ;  /* 0x000000ffff377224 */ /* 0x000fe400078e00ff */
[----:B------:R-:W-:-:S04]  /*15fa0*/  IMAD.WIDE.U32 R72, R24, R20, R72 ;  /* 0x0000001418487225 */ /* 0x000fc800078e0048 */
[----:B------:R-:W-:Y:S01]  /*15fb0*/  IMAD.WIDE.U32 R70, R25, R21, R70 ;  /* 0x0000001519467225 */ /* 0x000fe200078e0046 */
[----:B------:R-:W-:-:S03]  /*15fc0*/  IADD3 R72, P0, PT, R53, R72, RZ ;  /* 0x0000004835487210 */ /* 0x000fc60007f1e0ff */
[----:B------:R-:W-:Y:S01]  /*15fd0*/  IMAD.IADD R67, R63, 0x1, R75 ;  /* 0x000000013f437824 */ /* 0x000fe200078e024b */
[----:B------:R-:W-:Y:S01]  /*15fe0*/  IADD3 R70, P1, PT, R77, R70, RZ ;  /* 0x000000464d467210 */ /* 0x000fe20007f3e0ff */
[----:B------:R-:W-:Y:S01]  /*15ff0*/  IMAD.IADD R75, R7, 0x1, R73 ;  /* 0x00000001074b7824 */ /* 0x000fe200078e0249 */
[----:B------:R-:W-:Y:S01]  /*16000*/  IADD3.X R73, PT, PT, RZ, RZ, RZ, P0, !PT ;  /* 0x000000ffff497210 */ /* 0x000fe200007fe4ff */
[----:B------:R-:W-:-:S04]  /*16010*/  IMAD.WIDE.U32 R54, R25, R18, R54 ;  /* 0x0000001219367225 */ /* 0x000fc800078e0036 */
[----:B------:R-:W-:Y:S01]  /*16020*/  IMAD.IADD R53, R51, 0x1, R71 ;  /* 0x0000000133357824 */ /* 0x000fe200078e0247 */
[----:B------:R-:W-:Y:S01]  /*16030*/  IADD3 R74, P0, PT, R75, R54, RZ ;  /* 0x000000364b4a7210 */ /* 0x000fe20007f1e0ff */
[----:B------:R-:W-:-:S04]  /*16040*/  IMAD.WIDE.U32 R56, R23, R22, R56 ;  /* 0x0000001617387225 */ /* 0x000fc800078e0038 */
[----:B------:R-:W-:Y:S01]  /*16050*/  IMAD.X R71, RZ, RZ, RZ, P1 ;  /* 0x000000ffff477224 */ /* 0x000fe200008e06ff */
[----:B------:R-:W-:Y:S01]  /*16060*/  IADD3 R54, P1, PT, R53, R56, RZ ;  /* 0x0000003835367210 */ /* 0x000fe20007f3e0ff */
[----:B------:R-:W-:Y:S01]  /*16070*/  IMAD.MOV.U32 R0, RZ, RZ, RZ ;  /* 0x000000ffff007224 */ /* 0x000fe200078e00ff */
[----:B------:R-:W-:Y:S01]  /*16080*/  IADD3.X R53, PT, PT, RZ, RZ, RZ, P2, !PT ;  /* 0x000000ffff357210 */ /* 0x000fe200017fe4ff */
[----:B------:R-:W-:-:S04]  /*16090*/  IMAD.WIDE.U32 R72, R23, R21, R72 ;  /* 0x0000001517487225 */ /* 0x000fc800078e0048 */
[----:B------:R-:W-:Y:S02]  /*160a0*/  IMAD.X R75, RZ, RZ, RZ, P0 ;  /* 0x000000ffff4b7224 */ /* 0x000fe400000e06ff */
[----:B------:R-:W-:Y:S02]  /*160b0*/  IMAD.IADD R57, R5, 0x1, R57 ;  /* 0x0000000105397824 */ /* 0x000fe400078e0239 */
[----:B------:R-:W-:-:S03]  /*160c0*/  IMAD.WIDE.U32 R70, R9, R46, R70 ;  /* 0x0000002e09467225 */ /* 0x000fc600078e0046 */
[----:B------:R-:W-:Y:S01]  /*160d0*/  IADD3 R56, P2, PT, R57, R72, RZ ;  /* 0x0000004839387210 */ /* 0x000fe20007f5e0ff */
[----:B------:R-:W-:Y:S01]  /*160e0*/  IMAD.IADD R79, R55, 0x1, R0 ;  /* 0x00000001374f7824 */ /* 0x000fe200078e0200 */
[----:B------:R-:W-:Y:S01]  /*160f0*/  IADD3.X R55, PT, PT, RZ, RZ, RZ, P1, !PT ;  /* 0x000000ffff377210 */ /* 0x000fe20000ffe4ff */
[----:B------:R-:W-:Y:S01]  /*16100*/  IMAD.IADD R73, R51, 0x1, R73 ;  /* 0x0000000133497824 */ /* 0x000fe200078e0249 */
[----:B------:R-:W-:Y:S01]  /*16110*/  IADD3 R70, P3, PT, R67, R70, RZ ;  /* 0x0000004643467210 */ /* 0x000fe20007f7e0ff */
[----:B------:R-:W-:Y:S01]  /*16120*/  IMAD.WIDE.U32 R52, R3, R43, R52 ;  /* 0x0000002b03347225 */ /* 0x000fe200078e0034 */
[----:B------:R-:W-:Y:S02]  /*16130*/  IADD3 R77, PT, PT, R61, R71, RZ ;  /* 0x000000473d4d7210 */ /* 0x000fe40007ffe0ff */
[----:B------:R-:W-:Y:S01]  /*16140*/  IADD3.X R71, PT, PT, RZ, RZ, RZ, P3, !PT ;  /* 0x000000ffff477210 */ /* 0x000fe20001ffe4ff */
[----:B------:R-:W-:-:S04]  /*16150*/  IMAD.WIDE.U32 R74, R24, R19, R74 ;  /* 0x00000013184a7225 */ /* 0x000fc800078e004a */
[----:B------:R-:W-:Y:S01]  /*16160*/  IMAD.IADD R67, R64, 0x1, R53 ;  /* 0x0000000140437824 */ /* 0x000fe200078e0235 */
[----:B------:R-:W-:Y:S01]  /*16170*/  IADD3 R74, P1, PT, R73, R74, RZ ;  /* 0x0000004a494a7210 */ /* 0x000fe20007f3e0ff */
[----:B------:R-:W-:Y:S02]  /*16180*/  IMAD R4, R52, R66, RZ ;  /* 0x0000004234047224 */ /* 0x000fe400078e02ff */
[----:B------:R-:W-:Y:S02]  /*16190*/  IMAD.MOV.U32 R53, RZ, RZ, RZ ;  /* 0x000000ffff357224 */ /* 0x000fe400078e00ff */
[----:B------:R-:W-:Y:S02]  /*161a0*/  IMAD.IADD R58, R2, 0x1, R75 ;  /* 0x00000001023a7824 */ /* 0x000fe400078e024b */
[----:B------:R-:W-:-:S04]  /*161b0*/  IMAD.WIDE.U32 R72, R24, R21, R54 ;  /* 0x0000001518487225 */ /* 0x000fc800078e0036 */
[----:B------:R-:W-:Y:S02]  /*161c0*/  IMAD.X R57, RZ, RZ, RZ, P2 ;  /* 0x000000ffff397224 */ /* 0x000fe400010e06ff */
[----:B------:R-:W-:Y:S01]  /*161d0*/  IMAD.HI.U32 R68, R4, R42, R52 ;  /* 0x0000002a04447227 */ /* 0x000fe200078e0034 */
[----:B------:R-:W-:-:S03]  /*161e0*/  IADD3 R52, P0, PT, R58, R79, RZ ;  /* 0x0000004f3a347210 */ /* 0x000fc60007f1e0ff */
[----:B------:R-:W-:Y:S01]  /*161f0*/  IMAD.IADD R55, R51, 0x1, R73 ;  /* 0x0000000133377824 */ /* 0x000fe200078e0249 */
[----:B------:R-:W-:Y:S01]  /*16200*/  MOV R73, RZ ;  /* 0x000000ff00497202 */ /* 0x000fe20000000f00 */
[----:B------:R-:W-:-:S04]  /*16210*/  IMAD.WIDE.U32 R56, R22, R22, R56 ;  /* 0x0000001616387225 */ /* 0x000fc800078e0038 */
        /* <DEDUP_REMOVED lines=8> */
[----:B------:R-:W-:-:S04]  /*162a0*/  IMAD.WIDE.U32 R72, R25, R20, R72 ;  /* 0x0000001419487225 */ /* 0x000fc800078e0048 */
[----:B------:R-:W-:Y:S01]  /*162b0*/  IMAD.IADD R75, R7, 0x1, R75 ;  /* 0x00000001074b7824 */ /* 0x000fe200078e024b */
[----:B------:R-:W-:Y:S01]  /*162c0*/  IADD3 R74, P3, PT, R77, R72, RZ ;  /* 0x000000484d4a7210 */ /* 0x000fe20007f7e0ff */
[----:B------:R-:W-:Y:S01]  /*162d0*/  IMAD.WIDE.U32 R52, R24, R18, R52 ;  /* 0x0000001218347225 */ /* 0x000fe200078e0034 */
[----:B------:R-:W-:-:S03]  /*162e0*/  IADD3 R73, PT, PT, R7, R73, RZ ;  /* 0x0000004907497210 */ /* 0x000fc60007ffe0ff */
[----:B------:R-:W-:Y:S01]  /*162f0*/  IMAD.X R55, RZ, RZ, RZ, P2 ;  /* 0x000000ffff377224 */ /* 0x000fe200010e06ff */
[----:B------:R-:W-:Y:S01]  /*16300*/  IADD3 R76, P0, PT, R75, R52, RZ ;  /* 0x000000344b4c7210 */ /* 0x000fe20007f1e0ff */
[----:B------:R-:W-:Y:S01]  /*16310*/  IMAD.X R57, RZ, RZ, RZ, P4 ;  /* 0x000000ffff397224 */ /* 0x000fe200020e06ff */
[----:B------:R-:W-:Y:S01]  /*16320*/  IADD3.X R75, PT, PT, RZ, RZ, RZ, P3, !PT ;  /* 0x000000ffff4b7210 */ /* 0x000fe20001ffe4ff */
[----:B------:R-:W-:Y:S02]  /*16330*/  IMAD.IADD R5, R62, 0x1, R71 ;  /* 0x000000013e057824 */ /* 0x000fe400078e0247 */
        /* <DEDUP_REMOVED lines=16> */
[----:B------:R-:W-:Y:S01]  /*16440*/  IADD3 R56, PT, PT, R2, R77, RZ ;  /* 0x0000004d02387210 */ /* 0x000fe20007ffe0ff */
[----:B------:R-:W-:Y:S01]  /*16450*/  IMAD.IADD R79, R60, 0x1, R75 ;  /* 0x000000013c4f7824 */ /* 0x000fe200078e024b */
[----:B------:R-:W-:Y:S01]  /*16460*/  IADD3 R70, P1, PT, R71, R76, RZ ;  /* 0x0000004c47467210 */ /* 0x000fe20007f3e0ff */
[----:B------:R-:W-:Y:S02]  /*16470*/  IMAD.X R75, RZ, RZ, RZ, P3 ;  /* 0x000000ffff4b7224 */ /* 0x000fe400018e06ff */
[----:B------:R-:W-:Y:S01]  /*16480*/  IMAD.X R53, RZ, RZ, RZ, P4 ;  /* 0x000000ffff357224 */ /* 0x000fe200020e06ff */
[----:B------:R-:W-:Y:S01]  /*16490*/  IADD3.X R71, PT, PT, RZ, RZ, RZ, P1, !PT ;  /* 0x000000ffff477210 */ /* 0x000fe20000ffe4ff */
[----:B------:R-:W-:Y:S01]  /*164a0*/  IMAD.X R55, RZ, RZ, RZ, P0 ;  /* 0x000000ffff377224 */ /* 0x000fe200000e06ff */
[----:B------:R-:W-:Y:S01]  /*164b0*/  IADD3 R56, P0, PT, R56, R67, RZ ;  /* 0x0000004338387210 */ /* 0x000fe20007f1e0ff */
[----:B------:R-:W-:-:S04]  /*164c0*/  IMAD.WIDE.U32 R72, R24, R20, R72 ;  /* 0x0000001418487225 */ /* 0x000fc800078e0048 */
[----:B------:R-:W-:Y:S01]  /*164d0*/  IMAD.WIDE.U32 R76, R6, R46, R74 ;  /* 0x0000002e064c7225 */ /* 0x000fe200078e004a */
[----:B------:R-:W-:-:S03]  /*164e0*/  IADD3 R5, PT, PT, R7, R73, RZ ;  /* 0x0000004907057210 */ /* 0x000fc60007ffe0ff */
[----:B------:R-:W-:-:S04]  /*164f0*/  IMAD.WIDE.U32 R74, R4, R43, R52 ;  /* 0x0000002b044a7225 */ /* 0x000fc800078e0034 */
[----:B------:R-:W-:Y:S02]  /*16500*/  IMAD.IADD R57, R63, 0x1, R57 ;  /* 0x000000013f397824 */ /* 0x000fe400078e0239 */
[----:B------:R-:W-:-:S03]  /*16510*/  IMAD.WIDE.U32 R54, R22, R21, R54 ;  /* 0x0000001516367225 */ /* 0x000fc600078e0036 */
[----:B------:R-:W-:Y:S01]  /*16520*/  IADD3 R52, P4, PT, R57, R76, RZ ;  /* 0x0000004c39347210 */ /* 0x000fe20007f9e0ff */
[----:B------:R-:W-:Y:S02]  /*16530*/  IMAD.IADD R67, R64, 0x1, R75 ;  /* 0x0000000140437824 */ /* 0x000fe400078e024b */
[----:B------:R-:W-:Y:S02]  /*16540*/  HFMA2 R75, -RZ, RZ, 0, 0 ;  /* 0x00000000ff4b7431 */ /* 0x000fe400000001ff */
[----:B------:R-:W-:Y:S01]  /*16550*/  IMAD.IADD R55, R51, 0x1, R55 ;  /* 0x0000000133377824 */ /* 0x000fe200078e0237 */
[----:B------:R-:W-:Y:S01]  /*16560*/  IADD3 R54, P2, PT, R5, R54, RZ ;  /* 0x0000003605367210 */ /* 0x000fe20007f5e0ff */
[----:B------:R-:W-:Y:S01]  /*16570*/  IMAD.WIDE.U32 R70, R22, R20, R70 ;  /* 0x0000001416467225 */ /* 0x000fe200078e0046 */
[----:B------:R-:W-:-:S03]  /*16580*/  IADD3.X R53, PT, PT, RZ, RZ, RZ, P4, !PT ;  /* 0x000000ffff357210 */ /* 0x000fc600027fe4ff */
[----:B------:R-:W-:Y:S01]  /*16590*/  IMAD.X R57, RZ, RZ, RZ, P0 ;  /* 0x000000ffff397224 */ /* 0x000fe200000e06ff */
[----:B------:R-:W-:Y:S01]  /*165a0*/  IADD3 R70, P1, PT, R55, R70, RZ ;  /* 0x0000004637467210 */ /* 0x000fe20007f3e0ff */
[----:B------:R-:W-:Y:S01]  /*165b0*/  IMAD.MOV.U32 R73, RZ, RZ, RZ ;  /* 0x000000ffff497224 */ /* 0x000fe200078e00ff */
[----:B------:R-:W-:Y:S01]  /*165c0*/  IADD3 R71, PT, PT, R7, R71, RZ ;  /* 0x0000004707477210 */ /* 0x000fe20007ffe0ff */
[----:B------:R-:W-:Y:S02]  /*165d0*/  IMAD R5, R74, R66, RZ ;  /* 0x000000424a057224 */ /* 0x000fe400078e02ff */
[----:B------:R-:W-:Y:S02]  /*165e0*/  IMAD.X R55, RZ, RZ, RZ, P2 ;  /* 0x000000ffff377224 */ /* 0x000fe400010e06ff */
[----:B------:R-:W-:-:S04]  /*165f0*/  IMAD.WIDE.U32 R56, R23, R18, R56 ;  /* 0x0000001217387225 */ /* 0x000fc800078e0038 */
[----:B------:R-:W-:-:S04]  /*16600*/  IMAD.WIDE.U32 R72, R25, R19, R72 ;  /* 0x0000001319487225 */ /* 0x000fc800078e0048 */
[----:B------:R-:W-:Y:S01]  /*16610*/  IMAD.HI.U32 R68, R5, R42, R74 ;  /* 0x0000002a05447227 */ /* 0x000fe200078e004a */
[----:B------:R-:W-:-:S03]  /*16620*/  IADD3 R72, P3, PT, R79, R72, RZ ;  /* 0x000000484f487210 */ /* 0x000fc60007f7e0ff */
[----:B------:R-:W-:Y:S01]  /*16630*/  IMAD.WIDE.U32 R74, R23, R20, R54 ;  /* 0x00000014174a7225 */ /* 0x000fe200078e0036 */
[----:B------:R-:W-:Y:S02]  /*16640*/  IADD3 R54, P0, PT, R71, R56, RZ ;  /* 0x0000003847367210 */ /* 0x000fe40007f1e0ff */
[----:B------:R-:W-:Y:S01]  /*16650*/  IADD3.X R71, PT, PT, RZ, RZ, RZ, P1, !PT ;  /* 0x000000ffff477210 */ /* 0x000fe20000ffe4ff */
[----:B------:R-:W-:Y:S01]  /*16660*/  IMAD.IADD R73, R2, 0x1, R73 ;  /* 0x0000000102497824 */ /* 0x000fe200078e0249 */
[----:B------:R-:W-:Y:S01]  /*16670*/  IADD3.X R55, PT, PT, RZ, RZ, RZ, P0, !PT ;  /* 0x000000ffff377210 */ /* 0x000fe200007fe4ff */
[----:B------:R-:W-:Y:S02]  /*16680*/  IMAD.IADD R75, R7, 0x1, R75 ;  /* 0x00000001074b7824 */ /* 0x000fe400078e024b */
[----:B------:R-:W-:Y:S01]  /*16690*/  IMAD.WIDE.U32 R70, R21, R21, R70 ;  /* 0x0000001515467225 */ /* 0x000fe200078e0046 */
[----:B------:R-:W-:-:S03]  /*166a0*/  IADD3 R56, P2, PT, R73, R74, RZ ;  /* 0x0000004a49387210 */ /* 0x000fc60007f5e0ff */
[----:B------:R-:W-:Y:S01]  /*166b0*/  IMAD.X R73, RZ, RZ, RZ, P3 ;  /* 0x000000ffff497224 */ /* 0x000fe200018e06ff */
[----:B------:R-:W-:Y:S01]  /*166c0*/  IADD3 R76, P0, PT, R75, R70, RZ ;  /* 0x000000464b4c7210 */ /* 0x000fe20007f1e0ff */
        /* <DEDUP_REMOVED lines=10> */
[----:B------:R-:W-:Y:S02]  /*16770*/  IMAD.X R77, RZ, RZ, RZ, P0 ;  /* 0x000000ffff4d7224 */ /* 0x000fe400000e06ff */
[----:B------:R-:W-:Y:S01]  /*16780*/  IMAD.WIDE.U32 R74, R24, R19, R56 ;  /* 0x00000013184a7225 */ /* 0x000fe200078e0038 */
[----:B------:R-:W-:Y:S02]  /*16790*/  IADD3 R70, P2, PT, R51, R54, RZ ;  /* 0x0000003633467210 */ /* 0x000fe40007f5e0ff */
[----:B------:R-:W-:Y:S01]  /*167a0*/  IADD3 R51, PT, PT, R65, R68, RZ ;  /* 0x0000004441337210 */ /* 0x000fe20007ffe0ff */
[----:B------:R-:W-:Y:S01]  /*167b0*/  IMAD.IADD R79, R59, 0x1, R73 ;  /* 0x000000013b4f7824 */ /* 0x000fe200078e0249 */
[----:B------:R-:W-:Y:S01]  /*167c0*/  IADD3 R57, PT, PT, R2, R75, RZ ;  /* 0x0000004b02397210 */ /* 0x000fe20007ffe0ff */
[----:B------:R-:W-:-:S02]  /*167d0*/  IMAD.IADD R67, R62, 0x1, R53 ;  /* 0x000000013e437824 */ /* 0x000fc400078e0235 */
[----:B------:R-:W-:Y:S02]  /*167e0*/  IMAD.X R73, RZ, RZ, RZ, P3 ;  /* 0x000000ffff497224 */ /* 0x000fe400018e06ff */
[----:B------:R-:W-:-:S04]  /*167f0*/  IMAD.WIDE.U32 R76, R22, R20, R76 ;  /* 0x00000014164c7225 */ /* 0x000fc800078e004c */
[----:B------:R-:W-:Y:S01]  /*16800*/  IMAD.X R53, RZ, RZ, RZ, P1 ;  /* 0x000000ffff357224 */ /* 0x000fe200008e06ff */
[----:B------:R-:W-:Y:S01]  /*16810*/  IADD3 R54, P1, PT, R55, R58, RZ ;  /* 0x0000003a37367210 */ /* 0x000fe20007f3e0ff */
[----:B------:R-:W-:Y:S01]  /*16820*/  IMAD.MOV.U32 R75, RZ, RZ, RZ ;  /* 0x000000ffff4b7224 */ /* 0x000fe200078e00ff */
[----:B------:R-:W-:Y:S01]  /*16830*/  IADD3 R56, P3, PT, R57, R76, RZ ;  /* 0x0000004c39387210 */ /* 0x000fe20007f7e0ff */
[----:B------:R-:W-:Y:S01]  /*16840*/  IMAD.X R71, RZ, RZ, RZ, P2 ;  /* 0x000000ffff477224 */ /* 0x000fe200010e06ff */
[----:B------:R-:W-:Y:S01]  /*16850*/  IADD3 R77, PT, PT, R7, R77, RZ ;  /* 0x0000004d074d7210 */ /* 0x000fe20007ffe0ff */
[----:B------:R-:W-:Y:S01]  /*16860*/  IMAD.WIDE.U32 R72, R6, R47, R72 ;  /* 0x0000002f06487225 */ /* 0x000fe200078e0048 */
[----:B------:R-:W-:-:S03]  /*16870*/  IADD3.X R57, PT, PT, RZ, RZ, RZ, P3, !PT ;  /* 0x000000ffff397210 */ /* 0x000fc60001ffe4ff */
[----:B------:R-:W-:Y:S01]  /*16880*/  IMAD.WIDE.U32 R52, R4, R44, R52 ;  /* 0x0000002c04347225 */ /* 0x000fe200078e0034 */
[----:B------:R-:W-:Y:S02]  /*16890*/  IADD3 R72, P4, PT, R67, R72, RZ ;  /* 0x0000004843487210 */ /* 0x000fe40007f9e0ff */
[----:B------:R-:W-:Y:S01]  /*168a0*/  IADD3 R67, PT, PT, R60, R73, RZ ;  /* 0x000000493c437210 */ /* 0x000fe20007ffe0ff */
[----:B------:R-:W-:Y:S01]  /*168b0*/  IMAD.WIDE.U32 R74, R25, R18, R74 ;  /* 0x00000012194a7225 */ /* 0x000fe200078e004a */
[----:B------:R-:W-:Y:S02]  /*168c0*/  IADD3 R52, P0, PT, R51, R52, RZ ;  /* 0x0000003433347210 */ /* 0x000fe40007f1e0ff */
[----:B------:R-:W-:Y:S01]  /*168d0*/  IADD3.X R73, PT, PT, RZ, RZ, RZ, P4, !PT ;  /* 0x000000ffff497210 */ /* 0x000fe200027fe4ff */
[----:B------:R-:W-:Y:S01]  /*168e0*/  IMAD.X R55, RZ, RZ, RZ, P1 ;  /* 0x000000ffff377224 */ /* 0x000fe200008e06ff */
[----:B------:R-:W-:Y:S01]  /*168f0*/  IADD3 R74, P1, PT, R79, R74, RZ ;  /* 0x0000004a4f4a7210 */ /* 0x000fe20007f3e0ff */
[----:B------:R-:W-:-:S04]  /*16900*/  IMAD.WIDE.U32 R70, R21, R20, R70 ;  /* 0x0000001415467225 */ /* 0x000fc800078e0046 */
[----:B------:R-:W-:Y:S01]  /*16910*/  IMAD.IADD R51, R63, 0x1, R53 ;  /* 0x000000013f337824 */ /* 0x000fe200078e0235 */
[----:B------:R-:W-:Y:S01]  /*16920*/  IADD3 R70, P2, PT, R77, R70, RZ ;  /* 0x000000464d467210 */ /* 0x000fe20007f5e0ff */
[----:B------:R-:W-:-:S04]  /*16930*/  IMAD.WIDE.U32 R54, R22, R18, R54 ;  /* 0x0000001216367225 */ /* 0x000fc800078e0036 */
[----:B------:R-:W-:Y:S02]  /*16940*/  IMAD.IADD R53, R7, 0x1, R71 ;  /* 0x0000000107357824 */ /* 0x000fe400078e0247 */
[----:B------:R-:W-:Y:S02]  /*16950*/  IMAD.IADD R71, R0, 0x1, R75 ;  /* 0x0000000100477824 */ /* 0x000fe400078e024b */
[----:B------:R-:W-:-:S04]  /*16960*/  IMAD.WIDE.U32 R56, R23, R19, R56 ;  /* 0x0000001317387225 */ /* 0x000fc800078e0038 */
[----:B------:R-:W-:Y:S01]  /*16970*/  IMAD.X R75, RZ, RZ, RZ, P1 ;  /* 0x000000ffff4b7224 */ /* 0x000fe200008e06ff */
[----:B------:R-:W-:Y:S01]  /*16980*/  IADD3 R54, P1, PT, R53, R54, RZ ;  /* 0x0000003635367210 */ /* 0x000fe20007f3e0ff */
[----:B------:R-:W-:Y:S02]  /*16990*/  IMAD.X R53, RZ, RZ, RZ, P0 ;  /* 0x000000ffff357224 */ /* 0x000fe400000e06ff */
[----:B------:R-:W-:Y:S01]  /*169a0*/  IMAD.WIDE.U32 R76, R3, R46, R72 ;  /* 0x0000002e034c7225 */ /* 0x000fe200078e0048 */
[----:B------:R-:W-:Y:S02]  /*169b0*/  IADD3 R72, P0, PT, R71, R56, RZ ;  /* 0x0000003847487210 */ /* 0x000fe40007f1e0ff */
[----:B------:R-:W-:Y:S01]  /*169c0*/  IADD3.X R71, PT, PT, RZ, RZ, RZ, P2, !PT ;  /* 0x000000ffff477210 */ /* 0x000fe200017fe4ff */
[----:B------:R-:W-:Y:S01]  /*169d0*/  IMAD.IADD R79, R0, 0x1, R55 ;  /* 0x00000001004f7824 */ /* 0x000fe200078e0237 */
[----:B------:R-:W-:Y:S01]  /*169e0*/  IADD3 R56, P2, PT, R51, R76, RZ ;  /* 0x0000004c33387210 */ /* 0x000fe20007f5e0ff */
[----:B------:R-:W-:Y:S01]  /*169f0*/  IMAD.IADD R57, R2, 0x1, R57 ;  /* 0x0000000102397824 */ /* 0x000fe200078e0239 */
[----:B------:R-:W-:Y:S01]  /*16a00*/  IADD3.X R73, PT, PT, RZ, RZ, RZ, P0, !PT ;  /* 0x000000ffff497210 */ /* 0x000fe200007fe4ff */
[----:B------:R-:W-:-:S04]  /*16a10*/  IMAD.WIDE.U32 R52, R5, R43, R52 ;  /* 0x0000002b05347225 */ /* 0x000fc800078e0034 */
[----:B------:R-:W-:Y:S01]  /*16a20*/  IMAD.WIDE.U32 R70, R21, R20, R70 ;  /* 0x0000001415467225 */ /* 0x000fe200078e0046 */
[----:B------:R-:W-:-:S03]  /*16a30*/  IADD3 R51, PT, PT, R64, R53, RZ ;  /* 0x0000003540337210 */ /* 0x000fc60007ffe0ff */
[----:B------:R-:W-:Y:S01]  /*16a40*/  IMAD.X R55, RZ, RZ, RZ, P1 ;  /* 0x000000ffff377224 */ /* 0x000fe200008e06ff */
[----:B------:R-:W-:Y:S01]  /*16a50*/  IADD3 R70, P1, PT, R57, R70, RZ ;  /* 0x0000004639467210 */ /* 0x000fe20007f3e0ff */
[----:B------:R-:W-:-:S04]  /*16a60*/  IMAD.WIDE.U32 R74, R9, R49, R74 ;  /* 0x00000031094a7225 */ /* 0x000fc800078e004a */
[----:B------:R-:W-:Y:S01]  /*16a70*/  IMAD.IADD R71, R7, 0x1, R71 ;  /* 0x0000000107477824 */ /* 0x000fe200078e0247 */
[----:B------:R-:W-:Y:S01]  /*16a80*/  IADD3 R74, P3, PT, R67, R74, RZ ;  /* 0x0000004a434a7210 */ /* 0x000fe20007f7e0ff */
[----:B------:R-:W-:-:S04]  /*16a90*/  IMAD.WIDE.U32 R54, R21, R19, R54 ;  /* 0x0000001315367225 */ /* 0x000fc800078e0036 */
[----:B------:R-:W-:Y:S02]  /*16aa0*/  IMAD R9, R52, R66, RZ ;  /* 0x0000004234097224 */ /* 0x000fe400078e02ff */
[----:B------:R-:W-:Y:S02]  /*16ab0*/  IMAD.MOV.U32 R53, RZ, RZ, RZ ;  /* 0x000000ffff357224 */ /* 0x000fe400078e00ff */
[----:B------:R-:W-:Y:S02]  /*16ac0*/  IMAD.IADD R75, R50, 0x1, R75 ;  /* 0x00000001324b7824 */ /* 0x000fe400078e024b */
[----:B------:R-:W-:Y:S01]  /*16ad0*/  IMAD.X R57, RZ, RZ, RZ, P2 ;  /* 0x000000ffff397224 */ /* 0x000fe200010e06ff */
[----:B------:R-:W-:Y:S01]  /*16ae0*/  IADD3 R54, P2, PT, R71, R54, RZ ;  /* 0x0000003647367210 */ /* 0x000fe20007f5e0ff */
[----:B------:R-:W-:-:S04]  /*16af0*/  IMAD.WIDE.U32 R72, R24, R18, R72 ;  /* 0x0000001218487225 */ /* 0x000fc800078e0048 */
[----:B------:R-:W-:Y:S01]  /*16b00*/  IMAD.HI.U32 R68, R9, R42, R52 ;  /* 0x0000002a09447227 */ /* 0x000fe200078e0034 */
[----:B------:R-:W-:-:S03]  /*16b10*/  IADD3 R52, PT, PT, R2, R55, RZ ;  /* 0x0000003702347210 */ /* 0x000fc60007ffe0ff */
[----:B------:R-:W-:Y:S01]  /*16b20*/  IMAD.X R71, RZ, RZ, RZ, P1 ;  /* 0x000000ffff477224 */ /* 0x000fe200008e06ff */
[----:B------:R-:W-:Y:S01]  /*16b30*/  IADD3 R58, P1, PT, R75, R72, RZ ;  /* 0x000000484b3a7210 */ /* 0x000fe20007f3e0ff */
[----:B------:R-:W-:Y:S01]  /*16b40*/  IMAD.WIDE.U32 R56, R4, R45, R56 ;  /* 0x0000002d04387225 */ /* 0x000fe200078e0038 */
[----:B------:R-:W-:Y:S02]  /*16b50*/  IADD3.X R75, PT, PT, RZ, RZ, RZ, P3, !PT ;  /* 0x000000ffff4b7210 */ /* 0x000fe40001ffe4ff */
[----:B------:R-:W-:Y:S01]  /*16b60*/  IADD3 R52, P0, PT, R52, R79, RZ ;  /* 0x0000004f34347210 */ /* 0x000fe20007f1e0ff */
[----:B------:R-:W-:Y:S02]  /*16b70*/  IMAD.IADD R53, R0, 0x1, R73 ;  /* 0x0000000100357824 */ /* 0x000fe400078e0249 */
[----:B------:R-:W-:Y:S01]  /*16b80*/  IMAD.WIDE.U32 R72, R22, R19, R70 ;  /* 0x0000001316487225 */ /* 0x000fe200078e0046 */
[----:B------:R-:W-:-:S03]  /*16b90*/  IADD3 R70, P3, PT, R51, R56, RZ ;  /* 0x0000003833467210 */ /* 0x000fc60007f7e0ff */
[----:B------:R-:W-:Y:S01]  /*16ba0*/  IMAD.X R55, RZ, RZ, RZ, P2 ;  /* 0x000000ffff377224 */ /* 0x000fe200010e06ff */
[----:B------:R-:W-:Y:S01]  /*16bb0*/  IADD3 R56, P4, PT, R53, R72, RZ ;  /* 0x0000004835387210 */ /* 0x000fe20007f9e0ff */
[----:B------:R-:W-:Y:S01]  /*16bc0*/  IMAD.IADD R77, R61, 0x1, R77 ;  /* 0x000000013d4d7824 */ /* 0x000fe200078e024d */
[----:B------:R-:W-:Y:S01]  /*16bd0*/  IADD3.X R71, PT, PT, RZ, RZ, RZ, P3, !PT ;  /* 0x000000ffff477210 */ /* 0x000fe20001ffe4ff */
[----:B------:R-:W-:Y:S01]  /*16be0*/  IMAD.WIDE.U32 R74, R6, R48, R74 ;  /* 0x00000030064a7225 */ /* 0x000fe200078e004a */
[----:B------:R-:W-:-:S03]  /*16bf0*/  IADD3 R73, PT, PT, R2, R73, RZ ;  /* 0x0000004902497210 */ /* 0x000fc60007ffe0ff */
[----:B------:R-:W-:Y:S01]  /*16c00*/  IMAD.WIDE.U32 R54, R20, R20, R54 ;  /* 0x0000001414367225 */ /* 0x000fe200078e0036 */
[----:B------:R-:W-:-:S03]  /*16c10*/  IADD3 R72, P2, PT, R77, R74, RZ ;  /* 0x0000004a4d487210 */ /* 0x000fc60007f5e0ff */
[----:B------:R-:W-:Y:S01]  /*16c20*/  IMAD.X R53, RZ, RZ, RZ, P0 ;  /* 0x000000ffff357224 */ /* 0x000fe200000e06ff */
[----:B------:R-:W-:Y:S01]  /*16c30*/  IADD3 R74, P3, PT, R73, R54, RZ ;  /* 0x00000036494a7210 */ /* 0x000fe20007f7e0ff */
[----:B------:R-:W-:Y:S02]  /*16c40*/  IMAD.IADD R75, R59, 0x1, R75 ;  /* 0x000000013b4b7824 */ /* 0x000fe400078e024b */
[----:B------:R-:W-:Y:S01]  /*16c50*/  IMAD.IADD R51, R62, 0x1, R57 ;  /* 0x000000013e337824 */ /* 0x000fe200078e0239 */
[----:B------:R-:W-:Y:S01]  /*16c60*/  IADD3.X R57, PT, PT, RZ, RZ, RZ, P4, !PT ;  /* 0x000000ffff397210 */ /* 0x000fe200027fe4ff */
[----:B------:R-:W-:Y:S01]  /*16c70*/  IMAD.IADD R55, R7, 0x1, R55 ;  /* 0x0000000107377824 */ /* 0x000fe200078e0237 */
[----:B------:R-:W-:Y:S01]  /*16c80*/  IADD3 R54, P5, PT, R75, R58, RZ ;  /* 0x0000003a4b367210 */ /* 0x000fe20007fbe0ff */
[----:B------:R-:W-:-:S04]  /*16c90*/  IMAD.WIDE.U32 R52, R21, R18, R52 ;  /* 0x0000001215347225 */ /* 0x000fc800078e0034 */
[----:B------:R-:W-:Y:S01]  /*16ca0*/  IMAD.WIDE.U32 R76, R5, R44, R70 ;  /* 0x0000002c054c7225 */ /* 0x000fe200078e0046 */
[----:B------:R-:W-:Y:S02]  /*16cb0*/  IADD3 R70, P4, PT, R55, R52, RZ ;  /* 0x0000003437467210 */ /* 0x000fe40007f9e0ff */
[----:B------:R-:W-:Y:S01]  /*16cc0*/  IADD3.X R55, PT, PT, RZ, RZ, RZ, P5, !PT ;  /* 0x000000ffff377210 */ /* 0x000fe20002ffe4ff */
[----:B------:R-:W-:Y:S02]  /*16cd0*/  IMAD.IADD R7, R65, 0x1, R68 ;  /* 0x0000000141077824 */ /* 0x000fe400078e0244 */
[----:B------:R-:W-:Y:S02]  /*16ce0*/  IMAD.X R73, RZ, RZ, RZ, P2 ;  /* 0x000000ffff497224 */ /* 0x000fe400010e06ff */
[----:B------:R-:W-:Y:S01]  /*16cf0*/  IMAD.WIDE.U32 R56, R23, R18, R56 ;  /* 0x0000001217387225 */ /* 0x000fe200078e0038 */
[----:B------:R-:W-:Y:S02]  /*16d00*/  IADD3 R52, P0, PT, R7, R76, RZ ;  /* 0x0000004c07347210 */ /* 0x000fe40007f1e0ff */
[----:B------:R-:W-:Y:S01]  /*16d10*/  IADD3.X R7, PT, PT, RZ, RZ, RZ, P1, !PT ;  /* 0x000000ffff077210 */ /* 0x000fe20000ffe4ff */
[----:B------:R-:W-:-:S02]  /*16d20*/  IMAD.X R75, RZ, RZ, RZ, P3 ;  /* 0x000000ffff4b7224 */ /* 0x000fc400018e06ff */
[----:B------:R-:W-:Y:S01]  /*16d30*/  IMAD.WIDE.U32 R72, R3, R47, R72 ;  /* 0x0000002f03487225 */ /* 0x000fe200078e0048 */
[----:B------:R-:W-:-:S03]  /*16d40*/  IADD3 R58, P3, PT, R7, R56, RZ ;  /* 0x00000038073a7210 */ /* 0x000fc60007f7e0ff */
[----:B------:R-:W-:Y:S01]  /*16d50*/  IMAD.IADD R68, R0, 0x1, R53 ;  /* 0x0000000100447824 */ /* 0x000fe200078e0235 */
[----:B------:R-:W-:Y:S01]  /*16d60*/  IADD3 R7, PT, PT, R60, R73, RZ ;  /* 0x000000493c077210 */ /* 0x000fe20007ffe0ff */
[----:B------:R-:W-:-:S04]  /*16d70*/  IMAD.WIDE.U32 R74, R21, R19, R74 ;  /* 0x00000013154a7225 */ /* 0x000fc800078e004a */
[----:B------:R-:W-:Y:S02]  /*16d80*/  IMAD.X R71, RZ, RZ, RZ, P4 ;  /* 0x000000ffff477224 */ /* 0x000fe400020e06ff */
[----:B------:R-:W-:Y:S02]  /*16d90*/  IMAD.IADD R53, R0, 0x1, R57 ;  /* 0x0000000100357824 */ /* 0x000fe400078e0239 */
[----:B------:R-:W-:Y:S01]  /*16da0*/  IMAD.WIDE.U32 R56, R6, R49, R54 ;  /* 0x0000003106387225 */ /* 0x000fe200078e0036 */
[----:B------:R-:W-:Y:S02]  /*16db0*/  IADD3 R6, P1, PT, R51, R72, RZ ;  /* 0x0000004833067210 */ /* 0x000fe40007f3e0ff */
[----:B------:R-:W-:Y:S01]  /*16dc0*/  IADD3 R54, P4, PT, R53, R74, RZ ;  /* 0x0000004a35367210 */ /* 0x000fe20007f9e0ff */
[----:B------:R-:W-:Y:S01]  /*16dd0*/  IMAD.IADD R51, R2, 0x1, R75 ;  /* 0x0000000102337824 */ /* 0x000fe200078e024b */
[----:B------:R-:W-:Y:S01]  /*16de0*/  IADD3 R75, PT, PT, R50, R57, RZ ;  /* 0x00000039324b7210 */ /* 0x000fe20007ffe0ff */
[----:B------:R-:W-:Y:S01]  /*16df0*/  IMAD.WIDE.U32 R72, R20, R19, R70 ;  /* 0x0000001314487225 */ /* 0x000fe200078e0046 */
[----:B------:R-:W-:-:S03]  /*16e00*/  IADD3 R70, P5, PT, R7, R56, RZ ;  /* 0x0000003807467210 */ /* 0x000fc60007fbe0ff */
[----:B------:R-:W-:Y:S01]  /*16e10*/  IMAD.X R53, RZ, RZ, RZ, P0 ;  /* 0x000000ffff357224 */ /* 0x000fe200000e06ff */
[----:B------:R-:W-:Y:S01]  /*16e20*/  IADD3 R56, P6, PT, R51, R72, RZ ;  /* 0x0000004833387210 */ /* 0x000fe20007fde0ff */
[----:B------:R-:W-:Y:S02]  /*16e30*/  IMAD.IADD R51, R2, 0x1, R73 ;  /* 0x0000000102337824 */ /* 0x000fe400078e0249 */
[----:B------:R-:W-:Y:S01]  /*16e40*/  IMAD.WIDE.U32 R72, R9, R43, R52 ;  /* 0x0000002b09487225 */ /* 0x000fe200078e0034 */
[----:B------:R-:W-:Y:S02]  /*16e50*/  IADD3.X R57, PT, PT, RZ, RZ, RZ, P6, !PT ;  /* 0x000000ffff397210 */ /* 0x000fe400037fe4ff */
[----:B------:R-:W-:Y:S01]  /*16e60*/  IADD3 R52, P2, PT, R51, R68, RZ ;  /* 0x0000004433347210 */ /* 0x000fe20007f5e0ff */
[----:B------:R-:W-:Y:S01]  /*16e70*/  IMAD.IADD R67, R64, 0x1, R73 ;  /* 0x0000000140437824 */ /* 0x000fe200078e0249 */
[----:B------:R-:W-:Y:S01]  /*16e80*/  MOV R73, RZ ;  /* 0x000000ff00497202 */ /* 0x000fe20000000f00 */
[----:B------:R-:W-:-:S02]  /*16e90*/  IMAD R51, R72, R66, RZ ;  /* 0x0000004248337224 */ /* 0x000fc400078e02ff */
[----:B------:R-:W-:Y:S01]  /*16ea0*/  IMAD.X R7, RZ, RZ, RZ, P1 ;  /* 0x000000ffff077224 */ /* 0x000fe200008e06ff */
[----:B------:R-:W-:Y:S01]  /*16eb0*/  IADD3 R75, P1, PT, R75, R58, RZ ;  /* 0x0000003a4b4b7210 */ /* 0x000fe20007f3e0ff */
[----:B------:R-:W-:Y:S02]  /*16ec0*/  IMAD.X R55, RZ, RZ, RZ, P4 ;  /* 0x000000ffff377224 */ /* 0x000fe400020e06ff */
[----:B------:R-:W-:-:S04]  /*16ed0*/  IMAD.HI.U32 R74, R51, R42, R72 ;  /* 0x0000002a334a7227 */ /* 0x000fc800078e0048 */
[----:B------:R-:W-:-:S04]  /*16ee0*/  IMAD.WIDE.U32 R6, R4, R46, R6 ;  /* 0x0000002e04067225 */ /* 0x000fc800078e0006 */
[----:B------:R-:W-:Y:S01]  /*16ef0*/  IMAD.X R71, RZ, RZ, RZ, P5 ;  /* 0x000000ffff477224 */ /* 0x000fe200028e06ff */
[----:B------:R-:W-:Y:S01]  /*16f00*/  IADD3 R7, PT, PT, R61, R7, RZ ;  /* 0x000000073d077210 */ /* 0x000fe20007ffe0ff */
[----:B------:R-:W-:Y:S02]  /*16f10*/  IMAD.X R53, RZ, RZ, RZ, P3 ;  /* 0x000000ffff357224 */ /* 0x000fe400018e06ff */
[----:B------:R-:W-:-:S04]  /*16f20*/  IMAD.WIDE.U32 R72, R22, R18, R54 ;  /* 0x0000001216487225 */ /* 0x000fc800078e0036 */
[----:B------:R-:W-:-:S04]  /*16f30*/  IMAD.WIDE.U32 R70, R3, R48, R70 ;  /* 0x0000003003467225 */ /* 0x000fc800078e0046 */
[----:B------:R-:W-:Y:S01]  /*16f40*/  IMAD.WIDE.U32 R54, R20, R19, R56 ;  /* 0x0000001314367225 */ /* 0x000fe200078e0038 */
[----:B------:R-:W-:Y:S02]  /*16f50*/  IADD3 R57, P3, PT, R53, R72, RZ ;  /* 0x0000004835397210 */ /* 0x000fe40007f7e0ff */
[----:B------:R-:W-:Y:S01]  /*16f60*/  IADD3.X R53, PT, PT, RZ, RZ, RZ, P2, !PT ;  /* 0x000000ffff357210 */ /* 0x000fe200017fe4ff */
[----:B------:R-:W-:Y:S01]  /*16f70*/  IMAD.IADD R77, R63, 0x1, R77 ;  /* 0x000000013f4d7824 */ /* 0x000fe200078e024d */
[----:B------:R-:W-:Y:S01]  /*16f80*/  IADD3 R56, P4, PT, R7, R70, RZ ;  /* 0x0000004607387210 */ /* 0x000fe20007f9e0ff */
[----:B------:R-:W-:Y:S02]  /*16f90*/  IMAD.IADD R70, R59, 0x1, R71 ;  /* 0x000000013b467824 */ /* 0x000fe400078e0247 */
[----:B------:R-:W-:Y:S01]  /*16fa0*/  IMAD.IADD R55, R2, 0x1, R55 ;  /* 0x0000000102377824 */ /* 0x000fe200078e0237 */
[----:B------:R-:W-:Y:S01]  /*16fb0*/  IADD3 R6, P0, PT, R77, R6, RZ ;  /* 0x000000064d067210 */ /* 0x000fe20007f1e0ff */
[----:B------:R-:W-:-:S03]  /*16fc0*/  IMAD.WIDE.U32 R52, R20, R18, R52 ;  /* 0x0000001214347225 */ /* 0x000fc600078e0034 */
[----:B------:R-:W-:Y:S01]  /*16fd0*/  IADD3.X R7, PT, PT, RZ, RZ, RZ, P0, !PT ;  /* 0x000000ffff077210 */ /* 0x000fe200007fe4ff */
[----:B------:R-:W-:Y:S01]  /*16fe0*/  IMAD.X R68, RZ, RZ, RZ, P1 ;  /* 0x000000ffff447224 */ /* 0x000fe200008e06ff */
[----:B------:R-:W-:Y:S01]  /*16ff0*/  IADD3 R72, P1, PT, R70, R75, RZ ;  /* 0x0000004b46487210 */ /* 0x000fe20007f3e0ff */
[----:B------:R-:W-:Y:S01]  /*17000*/  IMAD.IADD R73, R0, 0x1, R73 ;  /* 0x0000000100497824 */ /* 0x000fe200078e0249 */
[----:B------:R-:W-:Y:S01]  /*17010*/  IADD3 R70, P5, PT, R55, R52, RZ ;  /* 0x0000003437467210 */ /* 0x000fe20007fbe0ff */
[----:B------:R-:W-:Y:S01]  /*17020*/  IMAD.WIDE.U32 R6, R5, R45, R6 ;  /* 0x0000002d05067225 */ /* 0x000fe200078e0006 */
[----:B------:R-:W-:Y:S02]  /*17030*/  IADD3 R68, P0, PT, R68, R57, RZ ;  /* 0x0000003944447210 */ /* 0x000fe40007f1e0ff */
[----:B------:R-:W-:Y:S01]  /*17040*/  IADD3 R54, P2, PT, R73, R54, RZ ;  /* 0x0000003649367210 */ /* 0x000fe20007f5e0ff */
[----:B------:R-:W-:Y:S01]  /*17050*/  IMAD.X R71, RZ, RZ, RZ, P5 ;  /* 0x000000ffff477224 */ /* 0x000fe200028e06ff */
[----:B------:R-:W-:Y:S01]  /*17060*/  IADD3.X R57, PT, PT, RZ, RZ, RZ, P4, !PT ;  /* 0x000000ffff397210 */ /* 0x000fe200027fe4ff */
[----:B------:R-:W-:Y:S01]  /*17070*/  IMAD.X R73, RZ, RZ, RZ, P1 ;  /* 0x000000ffff497224 */ /* 0x000fe200008e06ff */
[----:B------:R-:W-:Y:S01]  /*17080*/  IADD3 R6, P1, PT, R67, R6, RZ ;  /* 0x0000000643067210 */ /* 0x000fe20007f3e0ff */
[----:B------:R-:W-:-:S04]  /*17090*/  IMAD.WIDE.U32 R70, R19, R19, R70 ;  /* 0x0000001313467225 */ /* 0x000fc800078e0046 */
[----:B------:R-:W-:Y:S02]  /*170a0*/  IMAD.IADD R7, R62, 0x1, R7 ;  /* 0x000000013e077824 */ /* 0x000fe400078e0207 */
[----:B------:R-:W-:Y:S02]  /*170b0*/  IMAD.X R55, RZ, RZ, RZ, P2 ;  /* 0x000000ffff377224 */ /* 0x000fe400010e06ff */
[----:B------:R-:W-:-:S04]  /*170c0*/  IMAD.WIDE.U32 R56, R4, R47, R56 ;  /* 0x0000002f04387225 */ /* 0x000fc800078e0038 */
[----:B------:R-:W-:Y:S02]  /*170d0*/  IMAD.IADD R53, R0, 0x1, R53 ;  /* 0x0000000100357824 */ /* 0x000fe400078e0235 */
[----:B------:R-:W-:Y:S01]  /*170e0*/  IMAD.WIDE.U32 R72, R3, R49, R72 ;  /* 0x0000003103487225 */ /* 0x000fe200078e0048 */
[----:B------:R-:W-:Y:S02]  /*170f0*/  IADD3.X R3, PT, PT, RZ, RZ, RZ, P3, !PT ;  /* 0x000000ffff037210 */ /* 0x000fe40001ffe4ff */
[----:B------:R-:W-:Y:S01]  /*17100*/  IADD3 R52, P3, PT, R7, R56, RZ ;  /* 0x0000003807347210 */ /* 0x000fe20007f7e0ff */
[----:B------:R-:W-:Y:S01]  /*17110*/  IMAD.IADD R2, R2, 0x1, R71 ;  /* 0x0000000102027824 */ /* 0x000fe200078e0247 */
[----:B------:R-:W-:Y:S01]  /*17120*/  IADD3.X R7, PT, PT, RZ, RZ, RZ, P1, !PT ;  /* 0x000000ffff077210 */ /* 0x000fe20000ffe4ff */
[----:B------:R-:W-:-:S04]  /*17130*/  IMAD.WIDE.U32 R54, R21, R18, R54 ;  /* 0x0000001215367225 */ /* 0x000fc800078e0036 */
[----:B------:R-:W-:Y:S01]  /*17140*/  IMAD.IADD R57, R60, 0x1, R57 ;  /* 0x000000013c397824 */ /* 0x000fe200078e0239 */
        /* <DEDUP_REMOVED lines=10> */
[----:B------:R-:W-:Y:S01]  /*171f0*/  IMAD.WIDE.U32 R70, R5, R46, R52 ;  /* 0x0000002e05467225 */ /* 0x000fe200078e0034 */
[----:B------:R-:W-:-:S02]  /*17200*/  IADD3 R58, P1, PT, R58, R3, RZ ;  /* 0x000000033a3a7210 */ /* 0x000fc40007f3e0ff */
[----:B------:R-:W-:Y:S01]  /*17210*/  IADD3 R73, P4, PT, R73, R68, RZ ;  /* 0x0000004449497210 */ /* 0x000fe20007f9e0ff */
[----:B------:R-:W-:Y:S01]  /*17220*/  IMAD.IADD R3, R65, 0x1, R74 ;  /* 0x0000000141037824 */ /* 0x000fe200078e024a */
[----:B------:R-:W-:Y:S01]  /*17230*/  IADD3 R7, PT, PT, R63, R7, RZ ;  /* 0x000000073f077210 */ /* 0x000fe20007ffe0ff */
[----:B------:R-:W-:Y:S01]  /*17240*/  IMAD.WIDE.U32 R52, R4, R48, R56 ;  /* 0x0000003004347225 */ /* 0x000fe200078e0038 */
[----:B------:R-:W-:Y:S02]  /*17250*/  IADD3.X R57, PT, PT, RZ, RZ, RZ, P2, !PT ;  /* 0x000000ffff397210 */ /* 0x000fe400017fe4ff */
[----:B------:R-:W-:Y:S01]  /*17260*/  IADD3 R6, P3, PT, R3, R6, RZ ;  /* 0x0000000603067210 */ /* 0x000fe20007f7e0ff */
[----:B------:R-:W-:Y:S02]  /*17270*/  IMAD.IADD R71, R61, 0x1, R71 ;  /* 0x000000013d477824 */ /* 0x000fe400078e0247 */
[----:B------:R-:W-:Y:S01]  /*17280*/  IMAD.X R55, RZ, RZ, RZ, P5 ;  /* 0x000000ffff377224 */ /* 0x000fe200028e06ff */
[----:B------:R-:W-:Y:S01]  /*17290*/  IADD3 R56, P5, PT, R7, R70, RZ ;  /* 0x0000004607387210 */ /* 0x000fe20007fbe0ff */
        /* <DEDUP_REMOVED lines=13> */
[----:B------:R-:W-:Y:S01]  /*17370*/  IMAD.IADD R75, R0, 0x1, R55 ;  /* 0x00000001004b7824 */ /* 0x000fe200078e0237 */
[----:B------:R-:W-:Y:S01]  /*17380*/  IADD3.X R55, PT, PT, RZ, RZ, RZ, P3, !PT ;  /* 0x000000ffff377210 */ /* 0x000fe20001ffe4ff */
[----:B------:R-:W-:-:S04]  /*17390*/  IMAD.WIDE.U32 R56, R9, R45, R56 ;  /* 0x0000002d09387225 */ /* 0x000fc800078e0038 */
[----:B------:R-:W-:Y:S02]  /*173a0*/  IMAD.IADD R7, R64, 0x1, R53 ;  /* 0x0000000140077824 */ /* 0x000fe400078e0235 */
[----:B------:R-:W-:Y:S02]  /*173b0*/  HFMA2 R53, -RZ, RZ, 0, 0 ;  /* 0x00000000ff357431 */ /* 0x000fe400000001ff */
[----:B------:R-:W-:Y:S01]  /*173c0*/  IMAD.WIDE.U32 R70, R5, R47, R70 ;  /* 0x0000002f05467225 */ /* 0x000fe200078e0046 */
[----:B------:R-:W-:-:S03]  /*173d0*/  IADD3 R6, P3, PT, R7, R56, RZ ;  /* 0x0000003807067210 */ /* 0x000fc60007f7e0ff */
[----:B------:R-:W-:Y:S02]  /*173e0*/  IMAD.IADD R3, R62, 0x1, R57 ;  /* 0x000000013e037824 */ /* 0x000fe400078e0239 */
[----:B------:R-:W-:-:S03]  /*173f0*/  IMAD.WIDE.U32 R56, R4, R49, R54 ;  /* 0x0000003104387225 */ /* 0x000fc600078e0036 */
[----:B------:R-:W-:Y:S01]  /*17400*/  IADD3 R54, P2, PT, R3, R70, RZ ;  /* 0x0000004603367210 */ /* 0x000fe20007f5e0ff */
[----:B------:R-:W-:Y:S01]  /*17410*/  IMAD.IADD R71, R60, 0x1, R71 ;  /* 0x000000013c477824 */ /* 0x000fe200078e0247 */
[----:B------:R-:W-:Y:S01]  /*17420*/  IADD3.X R3, PT, PT, RZ, RZ, RZ, P0, !PT ;  /* 0x000000ffff037210 */ /* 0x000fe200007fe4ff */
[----:B------:R-:W-:Y:S01]  /*17430*/  IMAD.X R7, RZ, RZ, RZ, P3 ;  /* 0x000000ffff077224 */ /* 0x000fe200018e06ff */
[----:B------:R-:W-:Y:S01]  /*17440*/  IADD3.X R55, PT, PT, RZ, RZ, RZ, P2, !PT ;  /* 0x000000ffff377210 */ /* 0x000fe200017fe4ff */
[----:B------:R-:W-:Y:S01]  /*17450*/  IMAD R4, R52, R66, RZ ;  /* 0x0000004234047224 */ /* 0x000fe200078e02ff */
[----:B------:R-:W-:Y:S01]  /*17460*/  IADD3 R56, P3, PT, R71, R56, RZ ;  /* 0x0000003847387210 */ /* 0x000fe20007f7e0ff */
[----:B------:R-:W-:Y:S02]  /*17470*/  IMAD.IADD R58, R50, 0x1, R57 ;  /* 0x00000001323a7824 */ /* 0x000fe400078e0239 */
[----:B------:R-:W-:-:S03]  /*17480*/  IMAD.WIDE.U32 R6, R51, R44, R6 ;  /* 0x0000002c33067225 */ /* 0x000fc600078e0006 */
[----:B------:R-:W-:Y:S01]  /*17490*/  IADD3 R58, P2, PT, R58, R67, RZ ;  /* 0x000000433a3a7210 */ /* 0x000fe20007f5e0ff */
[----:B------:R-:W-:Y:S01]  /*174a0*/  IMAD.HI.U32 R52, R4, R42, R52 ;  /* 0x0000002a04347227 */ /* 0x000fe200078e0034 */
[----:B------:R-:W-:-:S03]  /*174b0*/  IADD3 R7, PT, PT, R63, R7, RZ ;  /* 0x000000073f077210 */ /* 0x000fc60007ffe0ff */
[----:B------:R-:W-:Y:S02]  /*174c0*/  IMAD.X R57, RZ, RZ, RZ, P3 ;  /* 0x000000ffff397224 */ /* 0x000fe400018e06ff */
[----:B------:R-:W-:-:S04]  /*174d0*/  IMAD.WIDE.U32 R54, R9, R46, R54 ;  /* 0x0000002e09367225 */ /* 0x000fc800078e0036 */
[----:B------:R-:W-:Y:S02]  /*174e0*/  IMAD.IADD R53, R65, 0x1, R52 ;  /* 0x0000000141357824 */ /* 0x000fe400078e0234 */
[----:B------:R-:W-:-:S03]  /*174f0*/  IMAD.WIDE.U32 R56, R5, R48, R56 ;  /* 0x0000003005387225 */ /* 0x000fc600078e0038 */
[----:B------:R-:W-:Y:S01]  /*17500*/  IADD3 R52, P6, PT, R53, R6, RZ ;  /* 0x0000000635347210 */ /* 0x000fe20007fde0ff */
[----:B------:R-:W-:Y:S02]  /*17510*/  IMAD.IADD R55, R61, 0x1, R55 ;  /* 0x000000013d377824 */ /* 0x000fe400078e0237 */
[----:B------:R-:W-:Y:S01]  /*17520*/  IMAD.X R67, RZ, RZ, RZ, P2 ;  /* 0x000000ffff437224 */ /* 0x000fe200010e06ff */
[----:B------:R-:W-:Y:S01]  /*17530*/  IADD3 R54, P2, PT, R7, R54, RZ ;  /* 0x0000003607367210 */ /* 0x000fe20007f5e0ff */
[----:B------:R-:W-:Y:S01]  /*17540*/  IMAD.IADD R57, R59, 0x1, R57 ;  /* 0x000000013b397824 */ /* 0x000fe200078e0239 */
[----:B------:R-:W-:Y:S01]  /*17550*/  IADD3 R70, P0, PT, R55, R56, RZ ;  /* 0x0000003837467210 */ /* 0x000fe20007f1e0ff */
[----:B------:R-:W-:Y:S01]  /*17560*/  IMAD.X R53, RZ, RZ, RZ, P6 ;  /* 0x000000ffff357224 */ /* 0x000fe200030e06ff */
[----:B------:R-:W-:Y:S01]  /*17570*/  IADD3.X R55, PT, PT, RZ, RZ, RZ, P2, !PT ;  /* 0x000000ffff377210 */ /* 0x000fe200017fe4ff */
[----:B------:R-:W-:Y:S01]  /*17580*/  IMAD.X R68, RZ, RZ, RZ, P4 ;  /* 0x000000ffff447224 */ /* 0x000fe200020e06ff */
[----:B------:R-:W-:Y:S01]  /*17590*/  IADD3 R56, P2, PT, R57, R58, RZ ;  /* 0x0000003a39387210 */ /* 0x000fe20007f5e0ff */
[----:B------:R-:W-:-:S02]  /*175a0*/  IMAD.X R71, RZ, RZ, RZ, P0 ;  /* 0x000000ffff477224 */ /* 0x000fc400000e06ff */
[----:B------:R-:W-:Y:S01]  /*175b0*/  IMAD.WIDE.U32 R52, R4, R43, R52 ;  /* 0x0000002b04347225 */ /* 0x000fe200078e0034 */
[----:B------:R-:W-:-:S03]  /*175c0*/  IADD3 R68, P4, PT, R68, R73, RZ ;  /* 0x0000004944447210 */ /* 0x000fc60007f9e0ff */
[----:B------:R-:W-:Y:S01]  /*175d0*/  IMAD.X R57, RZ, RZ, RZ, P2 ;  /* 0x000000ffff397224 */ /* 0x000fe200010e06ff */
[----:B------:R-:W-:Y:S01]  /*175e0*/  IADD3 R67, P3, PT, R67, R68, RZ ;  /* 0x0000004443437210 */ /* 0x000fe20007f7e0ff */
[----:B------:R-:W-:Y:S01]  /*175f0*/  IMAD.WIDE.U32 R6, R19, R18, R2 ;  /* 0x0000001213067225 */ /* 0x000fe200078e0002 */
[----:B------:R-:W-:-:S03]  /*17600*/  MOV R117, R52 ;  /* 0x0000003400757202 */ /* 0x000fc60000000f00 */
[----:B------:R-:W-:Y:S01]  /*17610*/  IMAD.WIDE.U32 R2, R51, R45, R54 ;  /* 0x0000002d33027225 */ /* 0x000fe200078e0036 */
[----:B------:R-:W-:-:S03]  /*17620*/  IADD3 R54, P0, PT, R75, R6, RZ ;  /* 0x000000064b367210 */ /* 0x000fc60007f1e0ff */
[----:B------:R-:W-:Y:S01]  /*17630*/  IMAD.WIDE.U32 R70, R9, R47, R70 ;  /* 0x0000002f09467225 */ /* 0x000fe200078e0046 */
[----:B------:R-:W-:-:S03]  /*17640*/  IADD3.X R55, PT, PT, RZ, RZ, RZ, P0, !PT ;  /* 0x000000ffff377210 */ /* 0x000fc600007fe4ff */
[----:B------:R-:W-:Y:S01]  /*17650*/  IMAD.WIDE.U32 R56, R5, R49, R56 ;  /* 0x0000003105387225 */ /* 0x000fe200078e0038 */
[----:B------:R-:W-:-:S03]  /*17660*/  IADD3 R5, PT, PT, R64, R53, RZ ;  /* 0x0000003540057210 */ /* 0x000fc60007ffe0ff */
[----:B------:R-:W-:Y:S01]  /*17670*/  IMAD.IADD R73, R62, 0x1, R3 ;  /* 0x000000013e497824 */ /* 0x000fe200078e0203 */
[----:B------:R-:W-:Y:S01]  /*17680*/  IADD3 R2, P6, PT, R5, R2, RZ ;  /* 0x0000000205027210 */ /* 0x000fe20007fde0ff */
[----:B------:R-:W-:Y:S02]  /*17690*/  IMAD.IADD R71, R60, 0x1, R71 ;  /* 0x000000013c477824 */ /* 0x000fe400078e0247 */
[----:B------:R-:W-:Y:S01]  /*176a0*/  IMAD.WIDE.U32 R54, R19, R18, R54 ;  /* 0x0000001213367225 */ /* 0x000fe200078e0036 */
[----:B------:R-:W-:Y:S02]  /*176b0*/  IADD3 R72, P2, PT, R73, R70, RZ ;  /* 0x0000004649487210 */ /* 0x000fe40007f5e0ff */
[----:B------:R-:W-:Y:S01]  /*176c0*/  IADD3 R70, P0, PT, R71, R56, RZ ;  /* 0x0000003847467210 */ /* 0x000fe20007f1e0ff */
[----:B------:R-:W-:Y:S01]  /*176d0*/  IMAD.X R5, RZ, RZ, RZ, P1 ;  /* 0x000000ffff057224 */ /* 0x000fe200008e06ff */
[----:B------:R-:W-:Y:S01]  /*176e0*/  IADD3.X R3, PT, PT, RZ, RZ, RZ, P6, !PT ;  /* 0x000000ffff037210 */ /* 0x000fe200037fe4ff */
[----:B------:R-:W-:Y:S01]  /*176f0*/  IMAD.X R73, RZ, RZ, RZ, P2 ;  /* 0x000000ffff497224 */ /* 0x000fe200010e06ff */
[----:B------:R-:W-:Y:S01]  /*17700*/  IADD3.X R71, PT, PT, RZ, RZ, RZ, P0, !PT ;  /* 0x000000ffff477210 */ /* 0x000fe200007fe4ff */
[----:B------:R-:W-:Y:S01]  /*17710*/  IMAD.IADD R6, R50, 0x1, R57 ;  /* 0x0000000132067824 */ /* 0x000fe200078e0239 */
[----:B------:R-:W-:Y:S01]  /*17720*/  IADD3 R54, P1, PT, R5, R54, RZ ;  /* 0x0000003605367210 */ /* 0x000fe20007f3e0ff */
[----:B------:R-:W-:Y:S01]  /*17730*/  IMAD.WIDE.U32 R2, R4, R44, R2 ;  /* 0x0000002c04027225 */ /* 0x000fe200078e0002 */
[----:B------:R-:W-:-:S02]  /*17740*/  IADD3 R55, PT, PT, R0, R55, RZ ;  /* 0x0000003700377210 */ /* 0x000fc40007ffe0ff */
[----:B------:R-:W-:Y:S01]  /*17750*/  IADD3 R6, P2, PT, R6, R67, RZ ;  /* 0x0000004306067210 */ /* 0x000fe20007f5e0ff */
[----:B------:R-:W-:-:S04]  /*17760*/  IMAD.WIDE.U32 R56, R51, R46, R72 ;  /* 0x0000002e33387225 */ /* 0x000fc800078e0048 */
[----:B------:R-:W-:-:S04]  /*17770*/  IMAD.WIDE.U32 R70, R9, R48, R70 ;  /* 0x0000003009467225 */ /* 0x000fc800078e0046 */
[----:B------:R-:W-:Y:S02]  /*17780*/  IMAD.IADD R73, R63, 0x1, R3 ;  /* 0x000000013f497824 */ /* 0x000fe400078e0203 */
[----:B------:R-:W-:Y:S02]  /*17790*/  IMAD.X R53, RZ, RZ, RZ, P5 ;  /* 0x000000ffff357224 */ /* 0x000fe400028e06ff */
[----:B------:R-:W-:Y:S01]  /*177a0*/  IMAD.IADD R5, R61, 0x1, R57 ;  /* 0x000000013d057824 */ /* 0x000fe200078e0239 */
[----:B------:R-:W-:Y:S01]  /*177b0*/  IADD3 R57, PT, PT, R59, R71, RZ ;  /* 0x000000473b397210 */ /* 0x000fe20007ffe0ff */
[----:B------:R-:W-:Y:S01]  /*177c0*/  IMAD.IADD R68, R0, 0x1, R7 ;  /* 0x0000000100447824 */ /* 0x000fe200078e0207 */
[----:B------:R-:W-:Y:S01]  /*177d0*/  IADD3 R72, P5, PT, R73, R56, RZ ;  /* 0x0000003849487210 */ /* 0x000fe20007fbe0ff */
[----:B------:R-:W-:Y:S01]  /*177e0*/  IMAD.X R58, RZ, RZ, RZ, P2 ;  /* 0x000000ffff3a7224 */ /* 0x000fe200010e06ff */
[----:B------:R-:W-:Y:S01]  /*177f0*/  IADD3 R53, P0, PT, R53, R54, RZ ;  /* 0x0000003635357210 */ /* 0x000fe20007f1e0ff */
[----:B------:R-:W-:Y:S01]  /*17800*/  IMAD.X R54, RZ, RZ, RZ, P4 ;  /* 0x000000ffff367224 */ /* 0x000fe200020e06ff */
[----:B------:R-:W-:Y:S01]  /*17810*/  IADD3 R70, P6, PT, R5, R70, RZ ;  /* 0x0000004605467210 */ /* 0x000fe20007fde0ff */
[----:B------:R-:W-:Y:S01]  /*17820*/  IMAD.X R73, RZ, RZ, RZ, P5 ;  /* 0x000000ffff497224 */ /* 0x000fe200028e06ff */
[----:B------:R-:W-:-:S02]  /*17830*/  IADD3 R56, P4, PT, R57, R6, RZ ;  /* 0x0000000639387210 */ /* 0x000fc40007f9e0ff */
[----:B------:R-:W-:Y:S01]  /*17840*/  IADD3.X R71, PT, PT, RZ, RZ, RZ, P6, !PT ;  /* 0x000000ffff477210 */ /* 0x000fe200037fe4ff */
[----:B------:R-:W-:Y:S01]  /*17850*/  IMAD.WIDE.U32 R6, R4, R45, R72 ;  /* 0x0000002d04067225 */ /* 0x000fe200078e0048 */
[----:B------:R-:W-:Y:S02]  /*17860*/  IADD3 R54, P5, PT, R54, R53, RZ ;  /* 0x0000003536367210 */ /* 0x000fe40007fbe0ff */
[----:B------:R-:W-:Y:S01]  /*17870*/  IADD3 R72, P2, PT, R55, R68, RZ ;  /* 0x0000004437487210 */ /* 0x000fe20007f5e0ff */
[----:B------:R-:W-:Y:S02]  /*17880*/  IMAD.X R57, RZ, RZ, RZ, P4 ;  /* 0x000000ffff397224 */ /* 0x000fe400020e06ff */
[----:B------:R-:W-:-:S04]  /*17890*/  IMAD.WIDE.U32 R70, R51, R47, R70 ;  /* 0x0000002f33467225 */ /* 0x000fc800078e0046 */
[----:B------:R-:W-:Y:S01]  /*178a0*/  IMAD.WIDE.U32 R56, R9, R49, R56 ;  /* 0x0000003109387225 */ /* 0x000fe200078e0038 */
[----:B------:R-:W-:-:S03]  /*178b0*/  IADD3.X R9, PT, PT, RZ, RZ, RZ, P3, !PT ;  /* 0x000000ffff097210 */ /* 0x000fc60001ffe4ff */
[----:B------:R-:W-:Y:S01]  /*178c0*/  IMAD.IADD R5, R62, 0x1, R7 ;  /* 0x000000013e057824 */ /* 0x000fe200078e0207 */
[----:B------:R-:W-:Y:S01]  /*178d0*/  IADD3 R9, P3, PT, R9, R54, RZ ;  /* 0x0000003609097210 */ /* 0x000fe20007f7e0ff */
[----:B------:R-:W-:Y:S02]  /*178e0*/  IMAD.IADD R71, R60, 0x1, R71 ;  /* 0x000000013c477824 */ /* 0x000fe400078e0247 */
[----:B------:R-:W-:Y:S01]  /*178f0*/  IMAD.X R73, RZ, RZ, RZ, P2 ;  /* 0x000000ffff497224 */ /* 0x000fe200010e06ff */
[----:B------:R-:W-:Y:S01]  /*17900*/  IADD3 R54, P6, PT, R5, R70, RZ ;  /* 0x0000004605367210 */ /* 0x000fe20007fde0ff */
[----:B------:R-:W-:Y:S01]  /*17910*/  IMAD.IADD R5, R50, 0x1, R57 ;  /* 0x0000000132057824 */ /* 0x000fe200078e0239 */
[----:B------:R-:W-:Y:S01]  /*17920*/  IADD3 R70, P4, PT, R71, R56, RZ ;  /* 0x0000003847467210 */ /* 0x000fe20007f9e0ff */
[----:B------:R-:W-:-:S03]  /*17930*/  IMAD.WIDE.U32 R72, R18, R18, R72 ;  /* 0x0000001212487225 */ /* 0x000fc600078e0048 */
[----:B------:R-:W-:Y:S01]  /*17940*/  IADD3.X R71, PT, PT, RZ, RZ, RZ, P4, !PT ;  /* 0x000000ffff477210 */ /* 0x000fe200027fe4ff */
[----:B------:R-:W-:Y:S01]  /*17950*/  IMAD.X R55, RZ, RZ, RZ, P6 ;  /* 0x000000ffff377224 */ /* 0x000fe200030e06ff */
[----:B------:R-:W-:Y:S01]  /*17960*/  IADD3 R58, P4, PT, R58, R9, RZ ;  /* 0x000000093a3a7210 */ /* 0x000fe20007f9e0ff */
[----:B------:R-:W-:Y:S02]  /*17970*/  IMAD.X R9, RZ, RZ, RZ, P1 ;  /* 0x000000ffff097224 */ /* 0x000fe400008e06ff */
[----:B------:R-:W-:-:S04]  /*17980*/  IMAD.WIDE.U32 R54, R4, R46, R54 ;  /* 0x0000002e04367225 */ /* 0x000fc800078e0036 */
[----:B------:R-:W-:Y:S01]  /*17990*/  IMAD.WIDE.U32 R56, R51, R48, R70 ;  /* 0x0000003033387225 */ /* 0x000fe200078e0046 */
[----:B------:R-:W-:Y:S02]  /*179a0*/  IADD3 R71, P2, PT, R5, R58, RZ ;  /* 0x0000003a05477210 */ /* 0x000fe40007f5e0ff */
[----:B------:R-:W-:Y:S01]  /*179b0*/  IADD3 R5, PT, PT, R61, R55, RZ ;  /* 0x000000373d057210 */ /* 0x000fe20007ffe0ff */
[----:B------:R-:W-:Y:S01]  /*179c0*/  IMAD.IADD R70, R59, 0x1, R57 ;  /* 0x000000013b467824 */ /* 0x000fe200078e0239 */
[----:B------:R-:W-:Y:S01]  /*179d0*/  IADD3.X R58, PT, PT, RZ, RZ, RZ, P0, !PT ;  /* 0x000000ffff3a7210 */ /* 0x000fe200007fe4ff */
[----:B------:R-:W-:Y:S01]  /*179e0*/  IMAD.MOV.U32 R109, RZ, RZ, R6 ;  /* 0x000000ffff6d7224 */ /* 0x000fe200078e0006 */
[----:B------:R-:W-:Y:S01]  /*179f0*/  IADD3 R56, P6, PT, R5, R56, RZ ;  /* 0x0000003805387210 */ /* 0x000fe20007fde0ff */
[----:B------:R-:W-:Y:S01]  /*17a00*/  IMAD.X R5, RZ, RZ, RZ, P5 ;  /* 0x000000ffff057224 */ /* 0x000fe200028e06ff */
[----:B------:R-:W-:Y:S02]  /*17a10*/  IADD3 R9, P0, PT, R9, R72, RZ ;  /* 0x0000004809097210 */ /* 0x000fe40007f1e0ff */
[----:B------:R-:W-:Y:S01]  /*17a20*/  IADD3 R70, P1, PT, R70, R71, RZ ;  /* 0x0000004746467210 */ /* 0x000fe20007f3e0ff */
[----:B------:R-:W-:Y:S01]  /*17a30*/  IMAD.X R57, RZ, RZ, RZ, P6 ;  /* 0x000000ffff397224 */ /* 0x000fe200030e06ff */
[----:B------:R-:W-:Y:S01]  /*17a40*/  IADD3 R58, P5, PT, R58, R9, RZ ;  /* 0x000000093a3a7210 */ /* 0x000fe20007fbe0ff */
[----:B------:R-:W-:Y:S01]  /*17a50*/  IMAD.IADD R9, R0, 0x1, R73 ;  /* 0x0000000100097824 */ /* 0x000fe200078e0249 */
[----:B------:R-:W-:Y:S01]  /*17a60*/  IADD3.X R71, PT, PT, RZ, RZ, RZ, P1, !PT ;  /* 0x000000ffff477210 */ /* 0x000fe20000ffe4ff */
[----:B------:R-:W-:Y:S01]  /*17a70*/  IMAD.WIDE.U32 R56, R4, R47, R56 ;  /* 0x0000002f04387225 */ /* 0x000fe200078e0038 */
[----:B------:R-:W-:-:S02]  /*17a80*/  IADD3 R5, P1, PT, R5, R58, RZ ;  /* 0x0000003a05057210 */ /* 0x000fc40007f3e0ff */
[----:B------:R-:W-:Y:S01]  /*17a90*/  IADD3.X R0, PT, PT, RZ, RZ, RZ, P5, !PT ;  /* 0x000000ffff007210 */ /* 0x000fe20002ffe4ff */
[----:B------:R-:W-:Y:S02]  /*17aa0*/  IMAD.X R58, RZ, RZ, RZ, P3 ;  /* 0x000000ffff3a7224 */ /* 0x000fe400018e06ff */
[----:B------:R-:W-:-:S03]  /*17ab0*/  IMAD.WIDE.U32 R70, R51, R49, R70 ;  /* 0x0000003133467225 */ /* 0x000fc600078e0046 */
[----:B------:R-:W-:Y:S01]  /*17ac0*/  IADD3 R58, P3, PT, R58, R5, RZ ;  /* 0x000000053a3a7210 */ /* 0x000fe20007f7e0ff */
[----:B------:R-:W-:Y:S01]  /*17ad0*/  IMAD.IADD R75, R60, 0x1, R57 ;  /* 0x000000013c4b7824 */ /* 0x000fe200078e0239 */
[----:B------:R-:W-:Y:S01]  /*17ae0*/  IADD3.X R5, PT, PT, RZ, RZ, RZ, P4, !PT ;  /* 0x000000ffff057210 */ /* 0x000fe200027fe4ff */
[----:B------:R-:W-:-:S03]  /*17af0*/  IMAD.MOV.U32 R99, RZ, RZ, R56 ;  /* 0x000000ffff637224 */ /* 0x000fc600078e0038 */
[----:B------:R-:W-:Y:S02]  /*17b00*/  IADD3 R74, P6, PT, R75, R70, RZ ;  /* 0x000000464b4a7210 */ /* 0x000fe40007fde0ff */
[----:B------:R-:W-:Y:S01]  /*17b10*/  IADD3 R5, P4, PT, R5, R58, RZ ;  /* 0x0000003a05057210 */ /* 0x000fe20007f9e0ff */
[----:B------:R-:W-:Y:S02]  /*17b20*/  IMAD.X R58, RZ, RZ, RZ, P2 ;  /* 0x000000ffff3a7224 */ /* 0x000fe400010e06ff */
[----:B------:R-:W-:-:S03]  /*17b30*/  IMAD.X R75, RZ, RZ, RZ, P6 ;  /* 0x000000ffff4b7224 */ /* 0x000fc600030e06ff */
[----:B------:R-:W-:Y:S02]  /*17b40*/  IADD3 R58, P6, PT, R58, R5, RZ ;  /* 0x000000053a3a7210 */ /* 0x000fe40007fde0ff */
[----:B------:R-:W-:Y:S01]  /*17b50*/  IADD3 R5, PT, PT, R50, R71, RZ ;  /* 0x0000004732057210 */ /* 0x000fe20007ffe0ff */
[----:B------:R-:W-:Y:S01]  /*17b60*/  IMAD.WIDE.U32 R70, R4, R48, R74 ;  /* 0x0000003004467225 */ /* 0x000fe200078e004a */
[----:B------:R-:W-:Y:S02]  /*17b70*/  MOV R74, R54 ;  /* 0x00000036004a7202 */ /* 0x000fe40000000f00 */
[----:B------:R-:W-:Y:S01]  /*17b80*/  IADD3 R73, P2, PT, R5, R58, RZ ;  /* 0x0000003a05497210 */ /* 0x000fe20007f5e0ff */
[----:B------:R-:W-:Y:S02]  /*17b90*/  IMAD.X R5, RZ, RZ, RZ, P0 ;  /* 0x000000ffff057224 */ /* 0x000fe400000e06ff */
[----:B------:R-:W-:Y:S02]  /*17ba0*/  IMAD.IADD R72, R59, 0x1, R71 ;  /* 0x000000013b487824 */ /* 0x000fe400078e0247 */
[----:B------:R-:W-:Y:S01]  /*17bb0*/  IMAD.MOV.U32 R58, RZ, RZ, R2 ;  /* 0x000000ffff3a7224 */ /* 0x000fe200078e0002 */
[----:B------:R-:W-:Y:S01]  /*17bc0*/  IADD3 R0, PT, PT, R0, R9, R5 ;  /* 0x0000000900007210 */ /* 0x000fe20007ffe005 */
[----:B------:R-:W-:Y:S01]  /*17bd0*/  IMAD.X R9, RZ, RZ, RZ, P1 ;  /* 0x000000ffff097224 */ /* 0x000fe200008e06ff */
[----:B------:R-:W-:Y:S01]  /*17be0*/  IADD3 R72, P0, PT, R72, R73, RZ ;  /* 0x0000004948487210 */ /* 0x000fe20007f1e0ff */
[----:B------:R-:W-:Y:S01]  /*17bf0*/  IMAD.MOV.U32 R97, RZ, RZ, R70 ;  /* 0x000000ffff617224 */ /* 0x000fe200078e0046 */
        /* <DEDUP_REMOVED lines=38> */
.L_x_96:
[----:B------:R-:W-:-:S05]  /*17e60*/  IADD3 R117, P0, PT, R117, -R42, RZ ;  /* 0x8000002a75757210 */ /* 0x000fca0007f1e0ff */
        /* <DEDUP_REMOVED lines=21> */
.L_x_97:
        /* <DEDUP_REMOVED lines=9> */
[----:B------:R-:W-:Y:S02]  /*18050*/  IMAD R101, R52, R66, RZ ;  /* 0x0000004234657224 */ /* 0x000fe400078e02ff */
        /* <DEDUP_REMOVED lines=16> */
[----:B------:R-:W-:Y:S01]  /*18160*/  IMAD.X R7, RZ, RZ, RZ, P0 ;  /* 0x000000ffff077224 */ /* 0x000fe200000e06ff */
[----:B------:R-:W-:Y:S01]  /*18170*/  IADD3 R53, PT, PT, R5, R55, RZ ;  /* 0x0000003705357210 */ /* 0x000fe20007ffe0ff */
[----:B------:R-:W-:Y:S02]  /*18180*/  IMAD.MOV.U32 R68, RZ, RZ, RZ ;  /* 0x000000ffff447224 */ /* 0x000fe400078e00ff */
[----:B------:R-:W-:Y:S01]  /*18190*/  IMAD.WIDE.U32 R6, R101, R43, R6 ;  /* 0x0000002b65067225 */ /* 0x000fe200078e0006 */
[----:B------:R-:W-:-:S03]  /*181a0*/  IADD3 R52, P0, PT, R53, R2, RZ ;  /* 0x0000000235347210 */ /* 0x000fc60007f1e0ff */
[----:B------:R-:W-:Y:S01]  /*181b0*/  IMAD.MOV.U32 R56, RZ, RZ, R54 ;  /* 0x000000ffff387224 */ /* 0x000fe200078e0036 */
[----:B------:R-:W-:Y:S01]  /*181c0*/  IADD3.X R53, PT, PT, RZ, RZ, RZ, P0, !PT ;  /* 0x000000ffff357210 */ /* 0x000fe200007fe4ff */
[----:B------:R-:W-:Y:S02]  /*181d0*/  IMAD.MOV.U32 R57, RZ, RZ, RZ ;  /* 0x000000ffff397224 */ /* 0x000fe400078e00ff */
[----:B------:R-:W-:Y:S01]  /*181e0*/  IMAD.IADD R2, R3, 0x1, R68 ;  /* 0x0000000103027824 */ /* 0x000fe200078e0244 */
[----:B------:R-:W-:Y:S01]  /*181f0*/  IADD3 R3, PT, PT, R64, R7, RZ ;  /* 0x0000000740037210 */ /* 0x000fe20007ffe0ff */
[----:B------:R-:W-:-:S04]  /*18200*/  IMAD.WIDE.U32 R56, R31, R117, R56 ;  /* 0x000000751f387225 */ /* 0x000fc800078e0038 */
[----:B------:R-:W-:Y:S01]  /*18210*/  IMAD.WIDE.U32 R54, R32, R109, R52 ;  /* 0x0000006d20367225 */ /* 0x000fe200078e0034 */
[----:B------:R-:W-:-:S03]  /*18220*/  IADD3 R52, P0, PT, R3, R56, RZ ;  /* 0x0000003803347210 */ /* 0x000fc60007f1e0ff */
[----:B------:R-:W-:Y:S01]  /*18230*/  IMAD R67, R6, R66, RZ ;  /* 0x0000004206437224 */ /* 0x000fe200078e02ff */
[----:B------:R-:W-:Y:S01]  /*18240*/  IADD3 R55, PT, PT, R0, R55, RZ ;  /* 0x0000003700377210 */ /* 0x000fe20007ffe0ff */
[----:B------:R-:W-:Y:S02]  /*18250*/  IMAD.MOV.U32 R7, RZ, RZ, RZ ;  /* 0x000000ffff077224 */ /* 0x000fe400078e00ff */
[----:B------:R-:W-:Y:S02]  /*18260*/  IMAD.IADD R9, R111, 0x1, R57 ;  /* 0x000000016f097824 */ /* 0x000fe400078e0239 */
[----:B------:R-:W-:Y:S02]  /*18270*/  IMAD.MOV.U32 R3, RZ, RZ, RZ ;  /* 0x000000ffff037224 */ /* 0x000fe400078e00ff */
[----:B------:R-:W-:Y:S01]  /*18280*/  IMAD.HI.U32 R56, R67, R42, R6 ;  /* 0x0000002a43387227 */ /* 0x000fe200078e0006 */
[----:B------:R-:W-:-:S03]  /*18290*/  IADD3 R54, P1, PT, R9, R54, RZ ;  /* 0x0000003609367210 */ /* 0x000fc60007f3e0ff */
[----:B------:R-:W-:Y:S02]  /*182a0*/  IMAD.X R53, RZ, RZ, RZ, P0 ;  /* 0x000000ffff357224 */ /* 0x000fe400000e06ff */
[----:B------:R-:W-:-:S04]  /*182b0*/  IMAD.WIDE.U32 R6, R33, R99, R2 ;  /* 0x0000006321067225 */ /* 0x000fc800078e0002 */
[----:B------:R-:W-:Y:S01]  /*182c0*/  IMAD.WIDE.U32 R2, R101, R44, R52 ;  /* 0x0000002c65027225 */ /* 0x000fe200078e0034 */
[----:B------:R-:W-:Y:S02]  /*182d0*/  IADD3 R52, P0, PT, R55, R6, RZ ;  /* 0x0000000637347210 */ /* 0x000fe40007f1e0ff */
[----:B------:R-:W-:Y:S01]  /*182e0*/  IADD3 R6, PT, PT, R7, R51, RZ ;  /* 0x0000003307067210 */ /* 0x000fe20007ffe0ff */
[----:B------:R-:W-:Y:S01]  /*182f0*/  IMAD.X R55, RZ, RZ, RZ, P1 ;  /* 0x000000ffff377224 */ /* 0x000fe200008e06ff */
[----:B------:R-:W-:Y:S01]  /*18300*/  MOV R7, RZ ;  /* 0x000000ff00077202 */ /* 0x000fe20000000f00 */
[----:B------:R-:W-:Y:S02]  /*18310*/  IMAD.IADD R9, R65, 0x1, R56 ;  /* 0x0000000141097824 */ /* 0x000fe400078e0238 */
[----:B------:R-:W-:Y:S02]  /*18320*/  IMAD.X R53, RZ, RZ, RZ, P0 ;  /* 0x000000ffff357224 */ /* 0x000fe400000e06ff */
[----:B------:R-:W-:Y:S01]  /*18330*/  IMAD.WIDE.U32 R54, R31, R58, R54 ;  /* 0x0000003a1f367225 */ /* 0x000fe200078e0036 */
[----:B------:R-:W-:-:S03]  /*18340*/  IADD3 R2, P1, PT, R9, R2, RZ ;  /* 0x0000000209027210 */ /* 0x000fc60007f3e0ff */
[----:B------:R-:W-:-:S04]  /*18350*/  IMAD.WIDE.U32 R52, R32, R74, R52 ;  /* 0x0000004a20347225 */ /* 0x000fc800078e0034 */
[----:B------:R-:W-:Y:S02]  /*18360*/  IMAD.IADD R55, R5, 0x1, R55 ;  /* 0x0000000105377824 */ /* 0x000fe400078e0237 */
[----:B------:R-:W-:Y:S01]  /*18370*/  IMAD.IADD R57, R63, 0x1, R3 ;  /* 0x000000013f397824 */ /* 0x000fe200078e0203 */
[----:B------:R-:W-:Y:S01]  /*18380*/  IADD3.X R3, PT, PT, RZ, RZ, RZ, P1, !PT ;  /* 0x000000ffff037210 */ /* 0x000fe20000ffe4ff */
[----:B------:R-:W-:Y:S01]  /*18390*/  IMAD.WIDE.U32 R6, R33, R97, R6 ;  /* 0x0000006121067225 */ /* 0x000fe200078e0006 */
[----:B------:R-:W-:-:S03]  /*183a0*/  IADD3 R52, P1, PT, R55, R52, RZ ;  /* 0x0000003437347210 */ /* 0x000fc60007f3e0ff */
[----:B------:R-:W-:Y:S02]  /*183b0*/  HFMA2 R55, -RZ, RZ, 0, 0 ;  /* 0x00000000ff377431 */ /* 0x000fe400000001ff */
[----:B------:R-:W-:Y:S02]  /*183c0*/  IMAD.IADD R53, R68, 0x1, R53 ;  /* 0x0000000144357824 */ /* 0x000fe400078e0235 */
[----:B------:R-:W-:Y:S02]  /*183d0*/  IMAD.MOV.U32 R9, RZ, RZ, RZ ;  /* 0x000000ffff097224 */ /* 0x000fe400078e00ff */
[----:B------:R-:W-:Y:S01]  /*183e0*/  IMAD.WIDE.U32 R2, R67, R43, R2 ;  /* 0x0000002b43027225 */ /* 0x000fe200078e0002 */
[----:B------:R-:W-:-:S03]  /*183f0*/  IADD3 R6, P0, PT, R53, R6, RZ ;  /* 0x0000000635067210 */ /* 0x000fc60007f1e0ff */
[----:B------:R-:W-:-:S04]  /*18400*/  IMAD.WIDE.U32 R54, R30, R117, R54 ;  /* 0x000000751e367225 */ /* 0x000fc800078e0036 */
[----:B------:R-:W-:Y:S01]  /*18410*/  IMAD.X R53, RZ, RZ, RZ, P1 ;  /* 0x000000ffff357224 */ /* 0x000fe200008e06ff */
[----:B------:R-:W-:Y:S01]  /*18420*/  IADD3 R54, P1, PT, R57, R54, RZ ;  /* 0x0000003639367210 */ /* 0x000fe20007f3e0ff */
[----:B------:R-:W-:Y:S01]  /*18430*/  IMAD.IADD R71, R111, 0x1, R55 ;  /* 0x000000016f477824 */ /* 0x000fe200078e0237 */
[----:B------:R-:W-:Y:S01]  /*18440*/  IADD3 R57, PT, PT, R64, R3, RZ ;  /* 0x0000000340397210 */ /* 0x000fe20007ffe0ff */
[----:B------:R-:W-:Y:S01]  /*18450*/  IMAD.WIDE.U32 R52, R31, R109, R52 ;  /* 0x0000006d1f347225 */ /* 0x000fe200078e0034 */
[----:B------:R-:W-:-:S03]  /*18460*/  IADD3.X R55, PT, PT, RZ, RZ, RZ, P1, !PT ;  /* 0x000000ffff377210 */ /* 0x000fc60000ffe4ff */
[----:B------:R-:W-:Y:S02]  /*18470*/  IMAD.IADD R70, R7, 0x1, R9 ;  /* 0x0000000107467824 */ /* 0x000fe400078e0209 */
[----:B------:R-:W-:Y:S01]  /*18480*/  IMAD.X R7, RZ, RZ, RZ, P0 ;  /* 0x000000ffff077224 */ /* 0x000fe200000e06ff */
[----:B------:R-:W-:Y:S01]  /*18490*/  IADD3 R52, P0, PT, R71, R52, RZ ;  /* 0x0000003447347210 */ /* 0x000fe20007f1e0ff */
[----:B------:R-:W-:Y:S01]  /*184a0*/  IMAD.IADD R53, R0, 0x1, R53 ;  /* 0x0000000100357824 */ /* 0x000fe200078e0235 */
[----:B------:R-:W-:Y:S01]  /*184b0*/  MOV R71, RZ ;  /* 0x000000ff00477202 */ /* 0x000fe20000000f00 */
[----:B------:R-:W-:-:S04]  /*184c0*/  IMAD.WIDE.U32 R6, R32, R99, R6 ;  /* 0x0000006320067225 */ /* 0x000fc800078e0006 */
[----:B------:R-:W-:Y:S01]  /*184d0*/  IMAD.WIDE.U32 R70, R33, R75, R70 ;  /* 0x0000004b21467225 */ /* 0x000fe200078e0046 */
[----:B------:R-:W-:-:S03]  /*184e0*/  IADD3 R6, P1, PT, R53, R6, RZ ;  /* 0x0000000635067210 */ /* 0x000fc60007f3e0ff */
[----:B------:R-:W-:Y:S02]  /*184f0*/  IMAD.IADD R7, R51, 0x1, R7 ;  /* 0x0000000133077824 */ /* 0x000fe400078e0207 */
[----:B------:R-:W-:Y:S02]  /*18500*/  IMAD R79, R2, R66, RZ ;  /* 0x00000042024f7224 */ /* 0x000fe400078e02ff */
[----:B------:R-:W-:Y:S02]  /*18510*/  IMAD.MOV.U32 R3, RZ, RZ, RZ ;  /* 0x000000ffff037224 */ /* 0x000fe400078e00ff */
[----:B------:R-:W-:Y:S01]  /*18520*/  IMAD.X R53, RZ, RZ, RZ, P0 ;  /* 0x000000ffff357224 */ /* 0x000fe200000e06ff */
[----:B------:R-:W-:Y:S01]  /*18530*/  IADD3 R70, P0, PT, R7, R70, RZ ;  /* 0x0000004607467210 */ /* 0x000fe20007f1e0ff */
[----:B------:R-:W-:-:S04]  /*18540*/  IMAD.HI.U32 R72, R79, R42, R2 ;  /* 0x0000002a4f487227 */ /* 0x000fc800078e0002 */
[----:B------:R-:W-:Y:S01]  /*18550*/  IMAD.MOV.U32 R2, RZ, RZ, RZ ;  /* 0x000000ffff027224 */ /* 0x000fe200078e00ff */
[----:B------:R-:W-:Y:S01]  /*18560*/  IADD3 R3, PT, PT, R65, R72, RZ ;  /* 0x0000004841037210 */ /* 0x000fe20007ffe0ff */
[----:B------:R-:W-:-:S03]  /*18570*/  IMAD.WIDE.U32 R54, R101, R45, R54 ;  /* 0x0000002d65367225 */ /* 0x000fc600078e0036 */
[----:B------:R-:W-:Y:S01]  /*18580*/  IADD3 R56, PT, PT, R71, R2, RZ ;  /* 0x0000000247387210 */ /* 0x000fe20007ffe0ff */
[----:B------:R-:W-:Y:S01]  /*18590*/  IMAD.X R7, RZ, RZ, RZ, P1 ;  /* 0x000000ffff077224 */ /* 0x000fe200008e06ff */
[----:B------:R-:W-:Y:S01]  /*185a0*/  IADD3 R54, P2, PT, R57, R54, RZ ;  /* 0x0000003639367210 */ /* 0x000fe20007f5e0ff */
[----:B------:R-:W-:-:S04]  /*185b0*/  IMAD.WIDE.U32 R52, R30, R58, R52 ;  /* 0x0000003a1e347225 */ /* 0x000fc800078e0034 */
[----:B------:R-:W-:Y:S01]  /*185c0*/  IMAD.WIDE.U32 R6, R31, R74, R6 ;  /* 0x0000004a1f067225 */ /* 0x000fe200078e0006 */
[----:B------:R-:W-:-:S03]  /*185d0*/  IADD3 R53, PT, PT, R5, R53, RZ ;  /* 0x0000003505357210 */ /* 0x000fc60007ffe0ff */
[----:B------:R-:W-:Y:S01]  /*185e0*/  IMAD.X R71, RZ, RZ, RZ, P0 ;  /* 0x000000ffff477224 */ /* 0x000fe200000e06ff */
[----:B------:R-:W-:Y:S01]  /*185f0*/  IADD3 R6, P1, PT, R53, R6, RZ ;  /* 0x0000000635067210 */ /* 0x000fe20007f3e0ff */
[----:B------:R-:W-:Y:S02]  /*18600*/  IMAD.IADD R77, R62, 0x1, R55 ;  /* 0x000000013e4d7824 */ /* 0x000fe400078e0237 */
[----:B------:R-:W-:Y:S02]  /*18610*/  IMAD.X R55, RZ, RZ, RZ, P2 ;  /* 0x000000ffff377224 */ /* 0x000fe400010e06ff */
[----:B------:R-:W-:-:S04]  /*18620*/  IMAD.WIDE.U32 R70, R32, R97, R70 ;  /* 0x0000006120467225 */ /* 0x000fc800078e0046 */
[----:B------:R-:W-:Y:S01]  /*18630*/  IMAD.IADD R7, R68, 0x1, R7 ;  /* 0x0000000144077824 */ /* 0x000fe200078e0207 */
[----:B------:R-:W-:Y:S01]  /*18640*/  IADD3 R91, PT, PT, R9, R71, RZ ;  /* 0x00000047095b7210 */ /* 0x000fe20007ffe0ff */
[----:B------:R-:W-:Y:S02]  /*18650*/  IMAD.MOV.U32 R53, RZ, RZ, RZ ;  /* 0x000000ffff357224 */ /* 0x000fe400078e00ff */
[----:B------:R-:W-:Y:S01]  /*18660*/  IMAD.WIDE.U32 R54, R67, R44, R54 ;  /* 0x0000002c43367225 */ /* 0x000fe200078e0036 */
[----:B------:R-:W-:-:S03]  /*18670*/  IADD3 R70, P0, PT, R7, R70, RZ ;  /* 0x0000004607467210 */ /* 0x000fc60007f1e0ff */
[----:B------:R-:W-:Y:S01]  /*18680*/  IMAD.WIDE.U32 R52, R29, R117, R52 ;  /* 0x000000751d347225 */ /* 0x000fe200078e0034 */
[----:B------:R-:W-:-:S03]  /*18690*/  IADD3 R54, P2, PT, R3, R54, RZ ;  /* 0x0000003603367210 */ /* 0x000fc60007f5e0ff */
[----:B------:R-:W-:Y:S02]  /*186a0*/  HFMA2 R3, -RZ, RZ, 0, 0 ;  /* 0x00000000ff037431 */ /* 0x000fe400000001ff */
[----:B------:R-:W-:Y:S01]  /*186b0*/  IMAD.X R7, RZ, RZ, RZ, P1 ;  /* 0x000000ffff077224 */ /* 0x000fe200008e06ff */
[----:B------:R-:W-:Y:S01]  /*186c0*/  IADD3 R52, P1, PT, R77, R52, RZ ;  /* 0x000000344d347210 */ /* 0x000fe20007f3e0ff */
[----:B------:R-:W-:Y:S02]  /*186d0*/  IMAD.MOV.U32 R57, RZ, RZ, RZ ;  /* 0x000000ffff397224 */ /* 0x000fe400078e00ff */
[----:B------:R-:W-:Y:S02]  /*186e0*/  IMAD.IADD R73, R63, 0x1, R55 ;  /* 0x000000013f497824 */ /* 0x000fe400078e0237 */
[----:B------:R-:W-:Y:S02]  /*186f0*/  IMAD.IADD R55, R111, 0x1, R53 ;  /* 0x000000016f377824 */ /* 0x000fe400078e0235 */
[----:B------:R-:W-:-:S04]  /*18700*/  IMAD.WIDE.U32 R6, R30, R109, R6 ;  /* 0x0000006d1e067225 */ /* 0x000fc800078e0006 */
[----:B------:R-:W-:Y:S01]  /*18710*/  IMAD.WIDE.U32 R56, R4, R33, R56 ;  /* 0x0000002104387225 */ /* 0x000fe200078e0038 */
[----:B------:R-:W-:-:S03]  /*18720*/  IADD3 R7, PT, PT, R0, R7, RZ ;  /* 0x0000000700077210 */ /* 0x000fc60007ffe0ff */
[----:B------:R-:W-:Y:S01]  /*18730*/  IMAD.X R53, RZ, RZ, RZ, P1 ;  /* 0x000000ffff357224 */ /* 0x000fe200008e06ff */
[----:B------:R-:W-:Y:S01]  /*18740*/  IADD3 R6, P1, PT, R55, R6, RZ ;  /* 0x0000000637067210 */ /* 0x000fe20007f3e0ff */
[----:B------:R-:W-:Y:S01]  /*18750*/  IMAD.X R71, RZ, RZ, RZ, P0 ;  /* 0x000000ffff477224 */ /* 0x000fe200000e06ff */
        /* <DEDUP_REMOVED lines=8> */
[----:B------:R-:W-:Y:S01]  /*187e0*/  IMAD.IADD R73, R64, 0x1, R55 ;  /* 0x0000000140497824 */ /* 0x000fe200078e0237 */
[----:B------:R-:W-:Y:S01]  /*187f0*/  MOV R55, RZ ;  /* 0x000000ff00377202 */ /* 0x000fe20000000f00 */
[----:B------:R-:W-:Y:S01]  /*18800*/  IMAD.IADD R71, R51, 0x1, R71 ;  /* 0x0000000133477824 */ /* 0x000fe200078e0247 */
[----:B------:R-:W-:Y:S01]  /*18810*/  IADD3 R70, P2, PT, R7, R70, RZ ;  /* 0x0000004607467210 */ /* 0x000fe20007f5e0ff */
[----:B------:R-:W-:Y:S02]  /*18820*/  IMAD R77, R54, R66, RZ ;  /* 0x00000042364d7224 */ /* 0x000fe400078e02ff */
[----:B------:R-:W-:-:S04]  /*18830*/  IMAD.WIDE.U32 R56, R32, R75, R56 ;  /* 0x0000004b20387225 */ /* 0x000fc800078e0038 */
[----:B------:R-:W-:Y:S02]  /*18840*/  IMAD.X R7, RZ, RZ, RZ, P1 ;  /* 0x000000ffff077224 */ /* 0x000fe400008e06ff */
[----:B------:R-:W-:Y:S01]  /*18850*/  IMAD.HI.U32 R72, R77, R42, R54 ;  /* 0x0000002a4d487227 */ /* 0x000fe200078e0036 */
[----:B------:R-:W-:Y:S02]  /*18860*/  IADD3 R54, P1, PT, R71, R56, RZ ;  /* 0x0000003847367210 */ /* 0x000fe40007f3e0ff */
[----:B------:R-:W-:Y:S01]  /*18870*/  IADD3.X R71, PT, PT, RZ, RZ, RZ, P2, !PT ;  /* 0x000000ffff477210 */ /* 0x000fe200017fe4ff */
[----:B------:R-:W-:Y:S01]  /*18880*/  IMAD.WIDE.U32 R6, R29, R58, R6 ;  /* 0x0000003a1d067225 */ /* 0x000fe200078e0006 */
[----:B------:R-:W-:-:S03]  /*18890*/  IADD3.X R55, PT, PT, RZ, RZ, RZ, P1, !PT ;  /* 0x000000ffff377210 */ /* 0x000fc60000ffe4ff */
[----:B------:R-:W-:-:S04]  /*188a0*/  IMAD.WIDE.U32 R70, R30, R74, R70 ;  /* 0x0000004a1e467225 */ /* 0x000fc800078e0046 */
[----:B------:R-:W-:Y:S02]  /*188b0*/  IMAD.IADD R7, R5, 0x1, R7 ;  /* 0x0000000105077824 */ /* 0x000fe400078e0207 */
[----:B------:R-:W-:Y:S02]  /*188c0*/  IMAD.IADD R56, R2, 0x1, R57 ;  /* 0x0000000102387824 */ /* 0x000fe400078e0239 */
[----:B------:R-:W-:Y:S01]  /*188d0*/  IMAD.IADD R71, R68, 0x1, R71 ;  /* 0x0000000144477824 */ /* 0x000fe200078e0247 */
[----:B------:R-:W-:Y:S01]  /*188e0*/  IADD3 R70, P2, PT, R7, R70, RZ ;  /* 0x0000004607467210 */ /* 0x000fe20007f5e0ff */
[----:B------:R-:W-:Y:S02]  /*188f0*/  HFMA2 R7, -RZ, RZ, 0, 0 ;  /* 0x00000000ff077431 */ /* 0x000fe400000001ff */
[----:B------:R-:W-:Y:S01]  /*18900*/  IMAD.WIDE.U32 R54, R31, R97, R54 ;  /* 0x000000611f367225 */ /* 0x000fe200078e0036 */
[----:B------:R-:W-:-:S03]  /*18910*/  IADD3 R56, P0, PT, R56, R105, RZ ;  /* 0x0000006938387210 */ /* 0x000fc60007f1e0ff */
[----:B------:R-:W-:Y:S01]  /*18920*/  IMAD.IADD R103, R61, 0x1, R53 ;  /* 0x000000013d677824 */ /* 0x000fe200078e0235 */
[----:B------:R-:W-:Y:S01]  /*18930*/  IADD3 R54, P1, PT, R71, R54, RZ ;  /* 0x0000003647367210 */ /* 0x000fe20007f3e0ff */
[----:B------:R-:W-:Y:S01]  /*18940*/  IMAD.X R53, RZ, RZ, RZ, P3 ;  /* 0x000000ffff357224 */ /* 0x000fe200018e06ff */
[----:B------:R-:W-:Y:S01]  /*18950*/  IADD3 R55, PT, PT, R9, R55, RZ ;  /* 0x0000003709377210 */ /* 0x000fe20007ffe0ff */
[----:B------:R-:W-:Y:S02]  /*18960*/  IMAD.X R71, RZ, RZ, RZ, P2 ;  /* 0x000000ffff477224 */ /* 0x000fe400010e06ff */
[----:B------:R-:W-:-:S04]  /*18970*/  IMAD.WIDE.U32 R6, R28, R117, R6 ;  /* 0x000000751c067225 */ /* 0x000fc800078e0006 */
[----:B------:R-:W-:Y:S01]  /*18980*/  IMAD.WIDE.U32 R52, R67, R45, R52 ;  /* 0x0000002d43347225 */ /* 0x000fe200078e0034 */
[----:B------:R-:W-:-:S03]  /*18990*/  IADD3 R6, P3, PT, R103, R6, RZ ;  /* 0x0000000667067210 */ /* 0x000fc60007f7e0ff */
[----:B------:R-:W-:Y:S01]  /*189a0*/  IMAD.X R57, RZ, RZ, RZ, P0 ;  /* 0x000000ffff397224 */ /* 0x000fe200000e06ff */
[----:B------:R-:W-:Y:S01]  /*189b0*/  IADD3 R52, P4, PT, R73, R52, RZ ;  /* 0x0000003449347210 */ /* 0x000fe20007f9e0ff */
[----:B------:R-:W-:-:S04]  /*189c0*/  IMAD.WIDE.U32 R70, R29, R109, R70 ;  /* 0x0000006d1d467225 */ /* 0x000fc800078e0046 */
[----:B------:R-:W-:Y:S02]  /*189d0*/  IMAD.IADD R7, R111, 0x1, R7 ;  /* 0x000000016f077824 */ /* 0x000fe400078e0207 */
[----:B------:R-:W-:-:S03]  /*189e0*/  IMAD.WIDE.U32 R56, R4, R32, R56 ;  /* 0x0000002004387225 */ /* 0x000fc600078e0038 */
[----:B------:R-:W-:Y:S01]  /*189f0*/  IADD3 R70, P2, PT, R7, R70, RZ ;  /* 0x0000004607467210 */ /* 0x000fe20007f5e0ff */
[----:B------:R-:W-:Y:S01]  /*18a00*/  IMAD.IADD R91, R62, 0x1, R53 ;  /* 0x000000013e5b7824 */ /* 0x000fe200078e0235 */
[----:B------:R-:W-:Y:S01]  /*18a10*/  IADD3.X R53, PT, PT, RZ, RZ, RZ, P4, !PT ;  /* 0x000000ffff357210 */ /* 0x000fe200027fe4ff */
[----:B------:R-:W-:Y:S01]  /*18a20*/  IMAD.X R7, RZ, RZ, RZ, P3 ;  /* 0x000000ffff077224 */ /* 0x000fe200018e06ff */
[----:B------:R-:W-:Y:S01]  /*18a30*/  IADD3 R56, P0, PT, R55, R56, RZ ;  /* 0x0000003837387210 */ /* 0x000fe20007f1e0ff */
[----:B------:R-:W-:Y:S02]  /*18a40*/  IMAD.X R55, RZ, RZ, RZ, P1 ;  /* 0x000000ffff377224 */ /* 0x000fe400008e06ff */
[----:B------:R-:W-:-:S04]  /*18a50*/  IMAD.WIDE.U32 R6, R101, R47, R6 ;  /* 0x0000002f65067225 */ /* 0x000fc800078e0006 */
[----:B------:R-:W-:Y:S01]  /*18a60*/  IMAD.IADD R107, R3, 0x1, R57 ;  /* 0x00000001036b7824 */ /* 0x000fe200078e0239 */
[----:B------:R-:W-:Y:S01]  /*18a70*/  IADD3 R6, P3, PT, R91, R6, RZ ;  /* 0x000000065b067210 */ /* 0x000fe20007f7e0ff */
[----:B------:R-:W-:Y:S01]  /*18a80*/  IMAD.IADD R103, R0, 0x1, R71 ;  /* 0x0000000100677824 */ /* 0x000fe200078e0247 */
[----:B------:R-:W-:Y:S01]  /*18a90*/  IADD3 R71, PT, PT, R65, R72, RZ ;  /* 0x0000004841477210 */ /* 0x000fe20007ffe0ff */
[----:B------:R-:W-:Y:S01]  /*18aa0*/  IMAD.WIDE.U32 R52, R79, R44, R52 ;  /* 0x0000002c4f347225 */ /* 0x000fe200078e0034 */
[----:B------:R-:W-:Y:S02]  /*18ab0*/  IADD3 R105, PT, PT, R60, R7, RZ ;  /* 0x000000073c697210 */ /* 0x000fe40007ffe0ff */
[----:B------:R-:W-:Y:S01]  /*18ac0*/  IADD3.X R7, PT, PT, RZ, RZ, RZ, P3, !PT ;  /* 0x000000ffff077210 */ /* 0x000fe20001ffe4ff */
[----:B------:R-:W-:Y:S01]  /*18ad0*/  IMAD.X R57, RZ, RZ, RZ, P0 ;  /* 0x000000ffff397224 */ /* 0x000fe200000e06ff */
[----:B------:R-:W-:Y:S01]  /*18ae0*/  IADD3 R52, P4, PT, R71, R52, RZ ;  /* 0x0000003447347210 */ /* 0x000fe20007f9e0ff */
[----:B------:R-:W-:Y:S01]  /*18af0*/  IMAD.WIDE.U32 R54, R30, R99, R54 ;  /* 0x000000631e367225 */ /* 0x000fe200078e0036 */
[----:B------:R-:W-:-:S03]  /*18b00*/  IADD3 R73, PT, PT, R63, R53, RZ ;  /* 0x000000353f497210 */ /* 0x000fc60007ffe0ff */
[----:B------:R-:W-:Y:S01]  /*18b10*/  IMAD.WIDE.U32 R56, R31, R75, R56 ;  /* 0x0000004b1f387225 */ /* 0x000fe200078e0038 */
[----:B------:R-:W-:-:S03]  /*18b20*/  IADD3 R54, P0, PT, R103, R54, RZ ;  /* 0x0000003667367210 */ /* 0x000fc60007f1e0ff */
[----:B------:R-:W-:Y:S02]  /*18b30*/  IMAD.IADD R55, R51, 0x1, R55 ;  /* 0x0000000133377824 */ /* 0x000fe400078e0237 */
[----:B------:R-:W-:Y:S02]  /*18b40*/  IMAD.X R71, RZ, RZ, RZ, P2 ;  /* 0x000000ffff477224 */ /* 0x000fe400010e06ff */
[----:B------:R-:W-:Y:S01]  /*18b50*/  IMAD.X R53, RZ, RZ, RZ, P4 ;  /* 0x000000ffff357224 */ /* 0x000fe200020e06ff */
[----:B------:R-:W-:Y:S01]  /*18b60*/  IADD3 R72, P1, PT, R55, R56, RZ ;  /* 0x0000003837487210 */ /* 0x000fe20007f3e0ff */
[----:B------:R-:W-:-:S04]  /*18b70*/  IMAD.WIDE.U32 R70, R28, R58, R70 ;  /* 0x0000003a1c467225 */ /* 0x000fc800078e0046 */
[----:B------:R-:W-:Y:S02]  /*18b80*/  IMAD.X R55, RZ, RZ, RZ, P0 ;  /* 0x000000ffff377224 */ /* 0x000fe400000e06ff */
[----:B------:R-:W-:Y:S02]  /*18b90*/  IMAD.IADD R56, R2, 0x1, R57 ;  /* 0x0000000102387824 */ /* 0x000fe400078e0239 */
[----:B------:R-:W-:-:S03]  /*18ba0*/  IMAD.WIDE.U32 R6, R67, R46, R6 ;  /* 0x0000002e43067225 */ /* 0x000fc600078e0006 */
[----:B------:R-:W-:Y:S01]  /*18bb0*/  IADD3 R56, P0, PT, R56, R107, RZ ;  /* 0x0000006b38387210 */ /* 0x000fe20007f1e0ff */
[----:B------:R-:W-:Y:S01]  /*18bc0*/  IMAD.IADD R57, R5, 0x1, R71 ;  /* 0x0000000105397824 */ /* 0x000fe200078e0247 */
[----:B------:R-:W-:Y:S01]  /*18bd0*/  MOV R71, RZ ;  /* 0x000000ff00477202 */ /* 0x000fe20000000f00 */
[----:B------:R-:W-:Y:S01]  /*18be0*/  IMAD.WIDE.U32 R54, R29, R74, R54 ;  /* 0x0000004a1d367225 */ /* 0x000fe200078e0036 */
[----:B------:R-:W-:-:S03]  /*18bf0*/  IADD3 R6, P4, PT, R73, R6, RZ ;  /* 0x0000000649067210 */ /* 0x000fc60007f9e0ff */
[----:B------:R-:W-:Y:S01]  /*18c00*/  IMAD.WIDE.U32 R52, R77, R43, R52 ;  /* 0x0000002b4d347225 */ /* 0x000fe200078e0034 */
[----:B------:R-:W-:Y:S02]  /*18c10*/  IADD3 R54, P2, PT, R57, R54, RZ ;  /* 0x0000003639367210 */ /* 0x000fe40007f5e0ff */
[----:B------:R-:W-:Y:S01]  /*18c20*/  IADD3.X R57, PT, PT, RZ, RZ, RZ, P0, !PT ;  /* 0x000000ffff397210 */ /* 0x000fe200007fe4ff */
[----:B------:R-:W-:Y:S01]  /*18c30*/  IMAD.X R73, RZ, RZ, RZ, P1 ;  /* 0x000000ffff497224 */ /* 0x000fe200008e06ff */
[----:B------:R-:W-:Y:S01]  /*18c40*/  IADD3 R113, PT, PT, R68, R55, RZ ;  /* 0x0000003744717210 */ /* 0x000fe20007ffe0ff */
[----:B------:R-:W-:Y:S02]  /*18c50*/  IMAD.IADD R103, R64, 0x1, R53 ;  /* 0x0000000140677824 */ /* 0x000fe400078e0235 */
[----:B------:R-:W-:Y:S02]  /*18c60*/  IMAD R91, R52, R66, RZ ;  /* 0x00000042345b7224 */ /* 0x000fe400078e02ff */
[----:B------:R-:W-:-:S02]  /*18c70*/  IMAD.MOV.U32 R53, RZ, RZ, RZ ;  /* 0x000000ffff357224 */ /* 0x000fc400078e00ff */
[----:B------:R-:W-:-:S04]  /*18c80*/  IMAD.WIDE.U32 R70, R27, R117, R70 ;  /* 0x000000751b467225 */ /* 0x000fc800078e0046 */
[----:B------:R-:W-:-:S04]  /*18c90*/  IMAD.WIDE.U32 R72, R30, R97, R72 ;  /* 0x000000611e487225 */ /* 0x000fc800078e0048 */
[----:B------:R-:W-:Y:S01]  /*18ca0*/  IMAD.HI.U32 R76, R91, R42, R52 ;  /* 0x0000002a5b4c7227 */ /* 0x000fe200078e0034 */
[----:B------:R-:W-:Y:S02]  /*18cb0*/  IADD3 R52, P3, PT, R105, R70, RZ ;  /* 0x0000004669347210 */ /* 0x000fe40007f7e0ff */
[----:B------:R-:W-:Y:S01]  /*18cc0*/  IADD3 R73, PT, PT, R9, R73, RZ ;  /* 0x0000004909497210 */ /* 0x000fe20007ffe0ff */
[----:B------:R-:W-:Y:S02]  /*18cd0*/  IMAD.IADD R53, R111, 0x1, R71 ;  /* 0x000000016f357824 */ /* 0x000fe400078e0247 */
[----:B------:R-:W-:Y:S01]  /*18ce0*/  IMAD.WIDE.U32 R70, R4, R31, R56 ;  /* 0x0000001f04467225 */ /* 0x000fe200078e0038 */
[----:B------:R-:W-:-:S03]  /*18cf0*/  IADD3 R56, P1, PT, R113, R72, RZ ;  /* 0x0000004871387210 */ /* 0x000fc60007f3e0ff */
[----:B------:R-:W-:Y:S01]  /*18d00*/  IMAD.X R55, RZ, RZ, RZ, P2 ;  /* 0x000000ffff377224 */ /* 0x000fe200010e06ff */
[----:B------:R-:W-:Y:S01]  /*18d10*/  IADD3 R70, P0, PT, R73, R70, RZ ;  /* 0x0000004649467210 */ /* 0x000fe20007f1e0ff */
[----:B------:R-:W-:Y:S02]  /*18d20*/  IMAD.IADD R107, R61, 0x1, R7 ;  /* 0x000000013d6b7824 */ /* 0x000fe400078e0207 */
[----:B------:R-:W-:Y:S02]  /*18d30*/  IMAD.X R7, RZ, RZ, RZ, P4 ;  /* 0x000000ffff077224 */ /* 0x000fe400020e06ff */
[----:B------:R-:W-:-:S04]  /*18d40*/  IMAD.WIDE.U32 R54, R28, R109, R54 ;  /* 0x0000006d1c367225 */ /* 0x000fc800078e0036 */
[----:B------:R-:W-:Y:S01]  /*18d50*/  IMAD.X R57, RZ, RZ, RZ, P1 ;  /* 0x000000ffff397224 */ /* 0x000fe200008e06ff */
[----:B------:R-:W-:Y:S01]  /*18d60*/  IADD3 R54, P2, PT, R53, R54, RZ ;  /* 0x0000003635367210 */ /* 0x000fe20007f5e0ff */
[----:B------:R-:W-:Y:S01]  /*18d70*/  IMAD.IADD R73, R3, 0x1, R71 ;  /* 0x0000000103497824 */ /* 0x000fe200078e0247 */
[----:B------:R-:W-:Y:S01]  /*18d80*/  IADD3 R55, PT, PT, R0, R55, RZ ;  /* 0x0000003700377210 */ /* 0x000fe20007ffe0ff */
[----:B------:R-:W-:-:S04]  /*18d90*/  IMAD.WIDE.U32 R6, R79, R45, R6 ;  /* 0x0000002d4f067225 */ /* 0x000fc800078e0006 */
[----:B------:R-:W-:Y:S01]  /*18da0*/  IMAD.X R71, RZ, RZ, RZ, P0 ;  /* 0x000000ffff477224 */ /* 0x000fe200000e06ff */
[----:B------:R-:W-:Y:S01]  /*18db0*/  IADD3 R6, P1, PT, R103, R6, RZ ;  /* 0x0000000667067210 */ /* 0x000fe20007f3e0ff */
[----:B------:R-:W-:Y:S01]  /*18dc0*/  IMAD.WIDE.U32 R56, R29, R99, R56 ;  /* 0x000000631d387225 */ /* 0x000fe200078e0038 */
[----:B------:R-:W-:Y:S02]  /*18dd0*/  IADD3 R105, PT, PT, R62, R7, RZ ;  /* 0x000000073e697210 */ /* 0x000fe40007ffe0ff */
[----:B------:R-:W-:Y:S01]  /*18de0*/  IADD3.X R7, PT, PT, RZ, RZ, RZ, P1, !PT ;  /* 0x000000ffff077210 */ /* 0x000fe20000ffe4ff */
[----:B------:R-:W-:Y:S01]  /*18df0*/  IMAD.WIDE.U32 R70, R30, R75, R70 ;  /* 0x0000004b1e467225 */ /* 0x000fe200078e0046 */
[----:B------:R-:W-:-:S03]  /*18e00*/  IADD3 R56, P0, PT, R55, R56, RZ ;  /* 0x0000003837387210 */ /* 0x000fc60007f1e0ff */
[----:B------:R-:W-:Y:S02]  /*18e10*/  IMAD.IADD R57, R51, 0x1, R57 ;  /* 0x0000000133397824 */ /* 0x000fe400078e0239 */
[----:B------:R-:W-:Y:S02]  /*18e20*/  IMAD.X R53, RZ, RZ, RZ, P3 ;  /* 0x000000ffff357224 */ /* 0x000fe400018e06ff */
        /* <DEDUP_REMOVED lines=8> */
[----:B------:R-:W-:Y:S02]  /*18eb0*/  IMAD.IADD R72, R2, 0x1, R71 ;  /* 0x0000000102487824 */ /* 0x000fe400078e0247 */
[----:B------:R-:W-:Y:S02]  /*18ec0*/  IMAD.IADD R71, R65, 0x1, R76 ;  /* 0x0000000141477824 */ /* 0x000fe400078e024c */
[----:B------:R-:W-:Y:S01]  /*18ed0*/  IMAD.WIDE.U32 R6, R77, R44, R6 ;  /* 0x0000002c4d067225 */ /* 0x000fe200078e0006 */
[----:B------:R-:W-:-:S03]  /*18ee0*/  IADD3 R72, P1, PT, R72, R73, RZ ;  /* 0x0000004948487210 */ /* 0x000fc60007f3e0ff */
[----:B------:R-:W-:Y:S01]  /*18ef0*/  IMAD.WIDE.U32 R56, R28, R74, R56 ;  /* 0x0000004a1c387225 */ /* 0x000fe200078e0038 */
[----:B------:R-:W-:Y:S02]  /*18f00*/  IADD3 R6, P0, PT, R71, R6, RZ ;  /* 0x0000000647067210 */ /* 0x000fe40007f1e0ff */
[----:B------:R-:W-:Y:S01]  /*18f10*/  IADD3.X R71, PT, PT, RZ, RZ, RZ, P2, !PT ;  /* 0x000000ffff477210 */ /* 0x000fe200017fe4ff */
[----:B------:R-:W-:Y:S01]  /*18f20*/  IMAD.IADD R55, R5, 0x1, R55 ;  /* 0x0000000105377824 */ /* 0x000fe200078e0237 */
[----:B------:R-:W-:Y:S01]  /*18f30*/  IADD3.X R73, PT, PT, RZ, RZ, RZ, P1, !PT ;  /* 0x000000ffff497210 */ /* 0x000fe20000ffe4ff */
[----:B------:R-:W-:-:S03]  /*18f40*/  IMAD.WIDE.U32 R52, R67, R47, R52 ;  /* 0x0000002f43347225 */ /* 0x000fc600078e0034 */
[----:B------:R-:W-:Y:S01]  /*18f50*/  IADD3 R56, P3, PT, R55, R56, RZ ;  /* 0x0000003837387210 */ /* 0x000fe20007f7e0ff */
[----:B------:R-:W-:Y:S01]  /*18f60*/  IMAD.MOV.U32 R55, RZ, RZ, RZ ;  /* 0x000000ffff377224 */ /* 0x000fe200078e00ff */
[----:B------:R-:W-:Y:S01]  /*18f70*/  IADD3 R52, P4, PT, R105, R52, RZ ;  /* 0x0000003469347210 */ /* 0x000fe20007f9e0ff */
[----:B------:R-:W-:Y:S02]  /*18f80*/  IMAD.IADD R57, R68, 0x1, R57 ;  /* 0x0000000144397824 */ /* 0x000fe400078e0239 */
        /* <DEDUP_REMOVED lines=8> */
[----:B------:R-:W-:Y:S01]  /*19010*/  IMAD.X R57, RZ, RZ, RZ, P3 ;  /* 0x000000ffff397224 */ /* 0x000fe200018e06ff */
[----:B------:R-:W-:Y:S01]  /*19020*/  IADD3 R76, PT, PT, R3, R73, RZ ;  /* 0x00000049034c7210 */ /* 0x000fe20007ffe0ff */
[----:B------:R-:W-:Y:S02]  /*19030*/  IMAD.IADD R105, R60, 0x1, R53 ;  /* 0x000000013c697824 */ /* 0x000fe400078e0235 */
[----:B------:R-:W-:Y:S01]  /*19040*/  IMAD.X R55, RZ, RZ, RZ, P1 ;  /* 0x000000ffff377224 */ /* 0x000fe200008e06ff */
[----:B------:R-:W-:Y:S01]  /*19050*/  IADD3 R72, P1, PT, R7, R72, RZ ;  /* 0x0000004807487210 */ /* 0x000fe20007f3e0ff */
[----:B------:R-:W-:Y:S02]  /*19060*/  IMAD.X R53, RZ, RZ, RZ, P4 ;  /* 0x000000ffff357224 */ /* 0x000fe400020e06ff */
[----:B------:R-:W-:Y:S01]  /*19070*/  IMAD.WIDE.U32 R56, R27, R109, R56 ;  /* 0x0000006d1b387225 */ /* 0x000fe200078e0038 */
[----:B------:R-:W-:-:S03]  /*19080*/  IADD3.X R73, PT, PT, RZ, RZ, RZ, P1, !PT ;  /* 0x000000ffff497210 */ /* 0x000fc60000ffe4ff */
        /* <DEDUP_REMOVED lines=9> */
[----:B------:R-:W-:Y:S01]  /*19120*/  IADD3 R54, P3, PT, R105, R54, RZ ;  /* 0x0000003669367210 */ /* 0x000fe20007f7e0ff */
[----:B------:R-:W-:Y:S02]  /*19130*/  IMAD R101, R6, R66, RZ ;  /* 0x0000004206657224 */ /* 0x000fe400078e02ff */
[----:B------:R-:W-:-:S04]  /*19140*/  IMAD.WIDE.U32 R70, R28, R99, R70 ;  /* 0x000000631c467225 */ /* 0x000fc800078e0046 */
[----:B------:R-:W-:Y:S01]  /*19150*/  IMAD.MOV.U32 R7, RZ, RZ, RZ ;  /* 0x000000ffff077224 */ /* 0x000fe200078e00ff */
[----:B------:R-:W-:Y:S01]  /*19160*/  IADD3 R71, PT, PT, R51, R71, RZ ;  /* 0x0000004733477210 */ /* 0x000fe20007ffe0ff */
[----:B------:R-:W-:-:S04]  /*19170*/  IMAD.WIDE.U32 R72, R29, R75, R72 ;  /* 0x0000004b1d487225 */ /* 0x000fc800078e0048 */
[----:B------:R-:W-:Y:S01]  /*19180*/  IMAD.HI.U32 R78, R101, R42, R6 ;  /* 0x0000002a654e7227 */ /* 0x000fe200078e0006 */
[----:B------:R-:W-:-:S03]  /*19190*/  IADD3 R6, P1, PT, R57, R70, RZ ;  /* 0x0000004639067210 */ /* 0x000fc60007f3e0ff */
[----:B------:R-:W-:Y:S02]  /*191a0*/  IMAD.X R57, RZ, RZ, RZ, P0 ;  /* 0x000000ffff397224 */ /* 0x000fe400000e06ff */
[----:B------:R-:W-:Y:S01]  /*191b0*/  IMAD.IADD R107, R61, 0x1, R53 ;  /* 0x000000013d6b7824 */ /* 0x000fe200078e0235 */
[----:B------:R-:W-:Y:S01]  /*191c0*/  IADD3.X R53, PT, PT, RZ, RZ, RZ, P2, !PT ;  /* 0x000000ffff357210 */ /* 0x000fe200017fe4ff */
[----:B------:R-:W-:Y:S01]  /*191d0*/  IMAD.IADD R7, R2, 0x1, R73 ;  /* 0x0000000102077824 */ /* 0x000fe200078e0249 */
[----:B------:R-:W-:Y:S01]  /*191e0*/  IADD3 R70, P2, PT, R71, R72, RZ ;  /* 0x0000004847467210 */ /* 0x000fe20007f5e0ff */
[----:B------:R-:W-:Y:S02]  /*191f0*/  IMAD.IADD R55, R50, 0x1, R55 ;  /* 0x0000000132377824 */ /* 0x000fe400078e0237 */
[----:B------:R-:W-:Y:S01]  /*19200*/  IMAD.WIDE.U32 R72, R26, R58, R56 ;  /* 0x0000003a1a487225 */ /* 0x000fe200078e0038 */
[----:B------:R-:W-:Y:S02]  /*19210*/  IADD3 R56, P0, PT, R7, R76, RZ ;  /* 0x0000004c07387210 */ /* 0x000fe40007f1e0ff */
[----:B------:R-:W-:Y:S01]  /*19220*/  IADD3.X R71, PT, PT, RZ, RZ, RZ, P2, !PT ;  /* 0x000000ffff477210 */ /* 0x000fe200017fe4ff */
[----:B------:R-:W-:Y:S01]  /*19230*/  IMAD.X R7, RZ, RZ, RZ, P1 ;  /* 0x000000ffff077224 */ /* 0x000fe200008e06ff */
[----:B------:R-:W-:Y:S01]  /*19240*/  IADD3 R76, P1, PT, R55, R72, RZ ;  /* 0x00000048374c7210 */ /* 0x000fe20007f3e0ff */
[----:B------:R-:W-:Y:S01]  /*19250*/  IMAD.WIDE.U32 R52, R77, R45, R52 ;  /* 0x0000002d4d347225 */ /* 0x000fe200078e0034 */
[----:B------:R-:W-:-:S03]  /*19260*/  IADD3 R57, PT, PT, R5, R73, RZ ;  /* 0x0000004905397210 */ /* 0x000fc60007ffe0ff */
[----:B------:R-:W-:Y:S02]  /*19270*/  IMAD.X R55, RZ, RZ, RZ, P3 ;  /* 0x000000ffff377224 */ /* 0x000fe400018e06ff */
[----:B------:R-:W-:Y:S01]  /*19280*/  IMAD.WIDE.U32 R72, R27, R74, R6 ;  /* 0x0000004a1b487225 */ /* 0x000fe200078e0006 */
[----:B------:R-:W-:-:S03]  /*19290*/  IADD3 R6, P3, PT, R103, R52, RZ ;  /* 0x0000003467067210 */ /* 0x000fc60007f7e0ff */
[----:B------:R-:W-:Y:S01]  /*192a0*/  IMAD.WIDE.U32 R54, R67, R48, R54 ;  /* 0x0000003043367225 */ /* 0x000fe200078e0036 */
[----:B------:R-:W-:Y:S02]  /*192b0*/  IADD3 R52, P4, PT, R57, R72, RZ ;  /* 0x0000004839347210 */ /* 0x000fe40007f9e0ff */
[----:B------:R-:W-:Y:S01]  /*192c0*/  IADD3.X R57, PT, PT, RZ, RZ, RZ, P0, !PT ;  /* 0x000000ffff397210 */ /* 0x000fe200007fe4ff */
[----:B------:R-:W-:Y:S01]  /*192d0*/  IMAD.IADD R73, R68, 0x1, R73 ;  /* 0x0000000144497824 */ /* 0x000fe200078e0249 */
[----:B------:R-:W-:Y:S01]  /*192e0*/  IADD3 R54, P2, PT, R107, R54, RZ ;  /* 0x000000366b367210 */ /* 0x000fe20007f5e0ff */
[----:B------:R-:W-:-:S04]  /*192f0*/  IMAD.WIDE.U32 R70, R28, R97, R70 ;  /* 0x000000611c467225 */ /* 0x000fc800078e0046 */
[----:B------:R-:W-:Y:S02]  /*19300*/  IMAD.IADD R55, R59, 0x1, R55 ;  /* 0x000000013b377824 */ /* 0x000fe400078e0237 */
[----:B------:R-:W-:Y:S01]  /*19310*/  IMAD.X R7, RZ, RZ, RZ, P3 ;  /* 0x000000ffff077224 */ /* 0x000fe200018e06ff */
[----:B------:R-:W-:Y:S01]  /*19320*/  IADD3 R72, P3, PT, R73, R70, RZ ;  /* 0x0000004649487210 */ /* 0x000fe20007f7e0ff */
[----:B------:R-:W-:Y:S01]  /*19330*/  IMAD.IADD R105, R62, 0x1, R53 ;  /* 0x000000013e697824 */ /* 0x000fe200078e0235 */
[----:B------:R-:W-:Y:S01]  /*19340*/  IADD3 R70, P5, PT, R55, R76, RZ ;  /* 0x0000004c37467210 */ /* 0x000fe20007fbe0ff */
[----:B------:R-:W-:Y:S01]  /*19350*/  IMAD.WIDE.U32 R6, R91, R44, R6 ;  /* 0x0000002c5b067225 */ /* 0x000fe200078e0006 */
[----:B------:R-:W-:Y:S02]  /*19360*/  IADD3 R55, PT, PT, R65, R78, RZ ;  /* 0x0000004e41377210 */ /* 0x000fe40007ffe0ff */
[----:B------:R-:W-:Y:S01]  /*19370*/  IADD3.X R73, PT, PT, RZ, RZ, RZ, P3, !PT ;  /* 0x000000ffff497210 */ /* 0x000fe20001ffe4ff */
[----:B------:R-:W-:Y:S01]  /*19380*/  IMAD.X R53, RZ, RZ, RZ, P4 ;  /* 0x000000ffff357224 */ /* 0x000fe200020e06ff */
[----:B------:R-:W-:Y:S01]  /*19390*/  IADD3 R6, P0, PT, R55, R6, RZ ;  /* 0x0000000637067210 */ /* 0x000fe20007f1e0ff */
[----:B------:R-:W-:Y:S01]  /*193a0*/  IMAD.X R55, RZ, RZ, RZ, P2 ;  /* 0x000000ffff377224 */ /* 0x000fe200010e06ff */
[----:B------:R-:W-:Y:S01]  /*193b0*/  IADD3 R103, PT, PT, R63, R7, RZ ;  /* 0x000000073f677210 */ /* 0x000fe20007ffe0ff */
[----:B------:R-:W-:-:S02]  /*193c0*/  IMAD.IADD R71, R9, 0x1, R71 ;  /* 0x0000000109477824 */ /* 0x000fc400078e0247 */
[----:B------:R-:W-:-:S04]  /*193d0*/  IMAD.WIDE.U32 R56, R4, R29, R56 ;  /* 0x0000001d04387225 */ /* 0x000fc800078e0038 */
[----:B------:R-:W-:Y:S01]  /*193e0*/  IMAD.WIDE.U32 R52, R26, R109, R52 ;  /* 0x0000006d1a347225 */ /* 0x000fe200078e0034 */
[----:B------:R-:W-:-:S03]  /*193f0*/  IADD3 R56, P4, PT, R71, R56, RZ ;  /* 0x0000003847387210 */ /* 0x000fc60007f9e0ff */
[----:B------:R-:W-:Y:S02]  /*19400*/  IMAD.X R7, RZ, RZ, RZ, P1 ;  /* 0x000000ffff077224 */ /* 0x000fe400008e06ff */
[----:B------:R-:W-:-:S03]  /*19410*/  IMAD.WIDE.U32 R54, R79, R47, R54 ;  /* 0x0000002f4f367225 */ /* 0x000fc600078e0036 */
[----:B------:R-:W-:Y:S01]  /*19420*/  IADD3 R76, P3, PT, R7, R52, RZ ;  /* 0x00000034074c7210 */ /* 0x000fe20007f7e0ff */
[----:B------:R-:W-:Y:S01]  /*19430*/  IMAD.IADD R53, R0, 0x1, R53 ;  /* 0x0000000100357824 */ /* 0x000fe200078e0235 */
[----:B------:R-:W-:Y:S01]  /*19440*/  IADD3 R52, P1, PT, R105, R54, RZ ;  /* 0x0000003669347210 */ /* 0x000fe20007f3e0ff */
[----:B------:R-:W-:-:S04]  /*19450*/  IMAD.WIDE.U32 R72, R27, R99, R72 ;  /* 0x000000631b487225 */ /* 0x000fc800078e0048 */
[----:B------:R-:W-:Y:S02]  /*19460*/  IMAD.X R71, RZ, RZ, RZ, P5 ;  /* 0x000000ffff477224 */ /* 0x000fe400028e06ff */
[----:B------:R-:W-:Y:S01]  /*19470*/  IMAD.IADD R113, R3, 0x1, R57 ;  /* 0x0000000103717824 */ /* 0x000fe200078e0239 */
[----:B------:R-:W-:Y:S01]  /*19480*/  IADD3.X R57, PT, PT, RZ, RZ, RZ, P4, !PT ;  /* 0x000000ffff397210 */ /* 0x000fe200027fe4ff */
[----:B------:R-:W-:Y:S01]  /*19490*/  IMAD.WIDE.U32 R70, R67, R49, R70 ;  /* 0x0000003143467225 */ /* 0x000fe200078e0046 */
[----:B------:R-:W-:Y:S02]  /*194a0*/  IADD3 R54, P4, PT, R53, R72, RZ ;  /* 0x0000004835367210 */ /* 0x000fe40007f9e0ff */
[----:B------:R-:W-:Y:S01]  /*194b0*/  IADD3.X R53, PT, PT, RZ, RZ, RZ, P1, !PT ;  /* 0x000000ffff357210 */ /* 0x000fe20000ffe4ff */
[----:B------:R-:W-:Y:S02]  /*194c0*/  IMAD.IADD R55, R60, 0x1, R55 ;  /* 0x000000013c377824 */ /* 0x000fe400078e0237 */
[----:B------:R-:W-:-:S02]  /*194d0*/  IMAD.IADD R67, R51, 0x1, R73 ;  /* 0x0000000133437824 */ /* 0x000fc400078e0249 */
        /* <DEDUP_REMOVED lines=9> */
[----:B------:R-:W-:Y:S01]  /*19570*/  IMAD.X R55, RZ, RZ, RZ, P4 ;  /* 0x000000ffff377224 */ /* 0x000fe200020e06ff */
[----:B------:R-:W-:Y:S01]  /*19580*/  IADD3 R103, PT, PT, R64, R7, RZ ;  /* 0x0000000740677210 */ /* 0x000fe20007ffe0ff */
[----:B------:R-:W-:Y:S02]  /*19590*/  IMAD.X R57, RZ, RZ, RZ, P5 ;  /* 0x000000ffff397224 */ /* 0x000fe400028e06ff */
[----:B------:R-:W-:Y:S02]  /*195a0*/  IMAD.IADD R107, R50, 0x1, R71 ;  /* 0x00000001326b7824 */ /* 0x000fe400078e0247 */
[----:B------:R-:W-:-:S02]  /*195b0*/  IMAD R67, R6, R66, RZ ;  /* 0x0000004206437224 */ /* 0x000fc400078e02ff */
[----:B------:R-:W-:Y:S01]  /*195c0*/  IMAD.MOV.U32 R7, RZ, RZ, RZ ;  /* 0x000000ffff077224 */ /* 0x000fe200078e00ff */
[----:B------:R-:W-:Y:S01]  /*195d0*/  IADD3 R107, P1, PT, R107, R76, RZ ;  /* 0x0000004c6b6b7210 */ /* 0x000fe20007f3e0ff */
[----:B------:R-:W-:Y:S02]  /*195e0*/  IMAD.IADD R53, R61, 0x1, R53 ;  /* 0x000000013d357824 */ /* 0x000fe400078e0235 */
[----:B------:R-:W-:Y:S01]  /*195f0*/  IMAD.X R71, RZ, RZ, RZ, P6 ;  /* 0x000000ffff477224 */ /* 0x000fe200030e06ff */
[----:B------:R-:W-:Y:S01]  /*19600*/  IADD3.X R105, PT, PT, RZ, RZ, RZ, P1, !PT ;  /* 0x000000ffff697210 */ /* 0x000fe20000ffe4ff */
[----:B------:R-:W-:-:S04]  /*19610*/  IMAD.WIDE.U32 R54, R26, R74, R54 ;  /* 0x0000004a1a367225 */ /* 0x000fc800078e0036 */
[----:B------:R-:W-:-:S04]  /*19620*/  IMAD.WIDE.U32 R56, R79, R48, R56 ;  /* 0x000000304f387225 */ /* 0x000fc800078e0038 */
[----:B------:R-:W-:Y:S01]  /*19630*/  IMAD.HI.U32 R78, R67, R42, R6 ;  /* 0x0000002a434e7227 */ /* 0x000fe200078e0006 */
[----:B------:R-:W-:Y:S02]  /*19640*/  IADD3.X R7, PT, PT, RZ, RZ, RZ, P3, !PT ;  /* 0x000000ffff077210 */ /* 0x000fe40001ffe4ff */
[----:B------:R-:W-:Y:S01]  /*19650*/  IADD3 R6, P4, PT, R53, R56, RZ ;  /* 0x0000003835067210 */ /* 0x000fe20007f9e0ff */
[----:B------:R-:W-:Y:S01]  /*19660*/  IMAD.WIDE.U32 R70, R27, R97, R70 ;  /* 0x000000611b467225 */ /* 0x000fe200078e0046 */
[----:B------:R-:W-:Y:S02]  /*19670*/  IADD3 R56, PT, PT, R59, R57, RZ ;  /* 0x000000393b387210 */ /* 0x000fe40007ffe0ff */
[----:B------:R-:W-:Y:S01]  /*19680*/  IADD3 R76, P3, PT, R7, R54, RZ ;  /* 0x00000036074c7210 */ /* 0x000fe20007f7e0ff */
[----:B------:R-:W-:Y:S01]  /*19690*/  IMAD.IADD R55, R68, 0x1, R55 ;  /* 0x0000000144377824 */ /* 0x000fe200078e0237 */
[----:B------:R-:W-:Y:S01]  /*196a0*/  IADD3 R56, P1, PT, R56, R107, RZ ;  /* 0x0000006b38387210 */ /* 0x000fe20007f3e0ff */
[----:B------:R-:W-:-:S02]  /*196b0*/  IMAD.X R73, RZ, RZ, RZ, P2 ;  /* 0x000000ffff497224 */ /* 0x000fc400010e06ff */
[----:B------:R-:W-:Y:S01]  /*196c0*/  IMAD.IADD R71, R9, 0x1, R71 ;  /* 0x0000000109477824 */ /* 0x000fe200078e0247 */
[----:B------:R-:W-:Y:S01]  /*196d0*/  IADD3 R54, P2, PT, R55, R70, RZ ;  /* 0x0000004637367210 */ /* 0x000fe20007f5e0ff */
[----:B------:R-:W-:Y:S01]  /*196e0*/  IMAD.X R53, RZ, RZ, RZ, P0 ;  /* 0x000000ffff357224 */ /* 0x000fe200000e06ff */
[----:B------:R-:W-:Y:S01]  /*196f0*/  IADD3.X R57, PT, PT, RZ, RZ, RZ, P1, !PT ;  /* 0x000000ffff397210 */ /* 0x000fe20000ffe4ff */
[----:B------:R-:W-:Y:S01]  /*19700*/  IMAD.WIDE.U32 R72, R4, R28, R72 ;  /* 0x0000001c04487225 */ /* 0x000fe200078e0048 */
[----:B------:R-:W-:Y:S02]  /*19710*/  IADD3.X R55, PT, PT, RZ, RZ, RZ, P2, !PT ;  /* 0x000000ffff377210 */ /* 0x000fe400017fe4ff */
[----:B------:R-:W-:Y:S01]  /*19720*/  IADD3 R105, P0, PT, R105, R76, RZ ;  /* 0x0000004c69697210 */ /* 0x000fe20007f1e0ff */
[----:B------:R-:W-:Y:S01]  /*19730*/  IMAD.X R7, RZ, RZ, RZ, P4 ;  /* 0x000000ffff077224 */ /* 0x000fe200020e06ff */
[----:B------:R-:W-:Y:S01]  /*19740*/  IADD3 R70, P5, PT, R71, R72, RZ ;  /* 0x0000004847467210 */ /* 0x000fe20007fbe0ff */
[----:B------:R-:W-:Y:S01]  /*19750*/  IMAD.WIDE.U32 R52, R91, R45, R52 ;  /* 0x0000002d5b347225 */ /* 0x000fe200078e0034 */
[----:B------:R-:W-:-:S03]  /*19760*/  IADD3.X R76, PT, PT, RZ, RZ, RZ, P0, !PT ;  /* 0x000000ffff4c7210 */ /* 0x000fc600007fe4ff */
[----:B------:R-:W-:Y:S01]  /*19770*/  IMAD.WIDE.U32 R6, R77, R47, R6 ;  /* 0x0000002f4d067225 */ /* 0x000fe200078e0006 */
[----:B------:R-:W-:-:S03]  /*19780*/  IADD3 R52, P1, PT, R103, R52, RZ ;  /* 0x0000003467347210 */ /* 0x000fc60007f3e0ff */
[----:B------:R-:W-:Y:S01]  /*19790*/  IMAD.IADD R53, R62, 0x1, R53 ;  /* 0x000000013e357824 */ /* 0x000fe200078e0235 */
[----:B------:R-:W-:Y:S01]  /*197a0*/  IADD3 R7, PT, PT, R60, R7, RZ ;  /* 0x000000073c077210 */ /* 0x000fe20007ffe0ff */
[----:B------:R-:W-:Y:S02]  /*197b0*/  IMAD.IADD R107, R3, 0x1, R73 ;  /* 0x00000001036b7824 */ /* 0x000fe400078e0249 */
[----:B------:R-:W-:-:S04]  /*197c0*/  IMAD.WIDE.U32 R54, R26, R99, R54 ;  /* 0x000000631a367225 */ /* 0x000fc800078e0036 */
[----:B------:R-:W-:Y:S01]  /*197d0*/  IMAD.X R73, RZ, RZ, RZ, P3 ;  /* 0x000000ffff497224 */ /* 0x000fe200018e06ff */
[----:B------:R-:W-:Y:S01]  /*197e0*/  IADD3 R6, P3, PT, R53, R6, RZ ;  /* 0x0000000635067210 */ /* 0x000fe20007f7e0ff */
[----:B------:R-:W-:Y:S02]  /*197f0*/  IMAD.X R71, RZ, RZ, RZ, P5 ;  /* 0x000000ffff477224 */ /* 0x000fe400028e06ff */
[----:B------:R-:W-:Y:S01]  /*19800*/  IMAD.WIDE.U32 R56, R79, R49, R56 ;  /* 0x000000314f387225 */ /* 0x000fe200078e0038 */
[----:B------:R-:W-:-:S03]  /*19810*/  IADD3 R73, P2, PT, R73, R54, RZ ;  /* 0x0000003649497210 */ /* 0x000fc60007f5e0ff */
[----:B------:R-:W-:Y:S01]  /*19820*/  IMAD.IADD R55, R51, 0x1, R55 ;  /* 0x0000000133377824 */ /* 0x000fe200078e0237 */
[----:B------:R-:W-:Y:S01]  /*19830*/  IADD3 R54, P6, PT, R7, R56, RZ ;  /* 0x0000003807367210 */ /* 0x000fe20007fde0ff */
[----:B------:R-:W-:-:S04]  /*19840*/  IMAD.WIDE.U32 R70, R27, R75, R70 ;  /* 0x0000004b1b467225 */ /* 0x000fc800078e0046 */
[----:B------:R-:W-:Y:S01]  /*19850*/  IMAD.X R53, RZ, RZ, RZ, P1 ;  /* 0x000000ffff357224 */ /* 0x000fe200008e06ff */
[----:B------:R-:W-:Y:S01]  /*19860*/  IADD3 R56, P5, PT, R55, R70, RZ ;  /* 0x0000004637387210 */ /* 0x000fe20007fbe0ff */
[----:B------:R-:W-:Y:S01]  /*19870*/  IMAD.IADD R72, R50, 0x1, R57 ;  /* 0x0000000132487824 */ /* 0x000fe200078e0239 */
[----:B------:R-:W-:Y:S01]  /*19880*/  IADD3 R57, PT, PT, R65, R78, RZ ;  /* 0x0000004e41397210 */ /* 0x000fe20007ffe0ff */
[----:B------:R-:W-:Y:S01]  /*19890*/  IMAD.WIDE.U32 R52, R101, R44, R52 ;  /* 0x0000002c65347225 */ /* 0x000fe200078e0034 */
[----:B------:R-:W-:Y:S02]  /*198a0*/  IADD3 R76, P1, PT, R76, R73, RZ ;  /* 0x000000494c4c7210 */ /* 0x000fe40007f3e0ff */
[----:B------:R-:W-:Y:S01]  /*198b0*/  IADD3 R72, P4, PT, R72, R105, RZ ;  /* 0x0000006948487210 */ /* 0x000fe20007f9e0ff */
[----:B------:R-:W-:Y:S01]  /*198c0*/  IMAD.X R7, RZ, RZ, RZ, P3 ;  /* 0x000000ffff077224 */ /* 0x000fe200018e06ff */
        /* <DEDUP_REMOVED lines=14> */
[----:B------:R-:W-:Y:S02]  /*199b0*/  IMAD.IADD R55, R59, 0x1, R55 ;  /* 0x000000013b377824 */ /* 0x000fe400078e0237 */
[----:B------:R-:W-:Y:S01]  /*199c0*/  IMAD.IADD R70, R2, 0x1, R71 ;  /* 0x0000000102467824 */ /* 0x000fe200078e0247 */
[----:B------:R-:W-:Y:S01]  /*199d0*/  IADD3.X R71, PT, PT, RZ, RZ, RZ, P1, !PT ;  /* 0x000000ffff477210 */ /* 0x000fe20000ffe4ff */
[----:B------:R-:W-:Y:S01]  /*199e0*/  IMAD.X R53, RZ, RZ, RZ, P3 ;  /* 0x000000ffff357224 */ /* 0x000fe200018e06ff */
[----:B------:R-:W-:Y:S01]  /*199f0*/  IADD3 R76, P1, PT, R79, R56, RZ ;  /* 0x000000384f4c7210 */ /* 0x000fe20007f3e0ff */
[----:B------:R-:W-:Y:S01]  /*19a00*/  IMAD.WIDE.U32 R6, R101, R45, R6 ;  /* 0x0000002d65067225 */ /* 0x000fe200078e0006 */
[----:B------:R-:W-:Y:S02]  /*19a10*/  IADD3 R56, P3, PT, R55, R72, RZ ;  /* 0x0000004837387210 */ /* 0x000fe40007f7e0ff */
[----:B------:R-:W-:Y:S01]  /*19a20*/  IADD3 R72, P5, PT, R71, R76, RZ ;  /* 0x0000004c47487210 */ /* 0x000fe20007fbe0ff */
[----:B------:R-:W-:Y:S01]  /*19a30*/  IMAD.WIDE.U32 R52, R67, R43, R52 ;  /* 0x0000002b43347225 */ /* 0x000fe200078e0034 */
[----:B------:R-:W-:-:S03]  /*19a40*/  IADD3 R70, P0, PT, R70, R107, RZ ;  /* 0x0000006b46467210 */ /* 0x000fc60007f1e0ff */
[----:B------:R-:W-:Y:S01]  /*19a50*/  IMAD.X R55, RZ, RZ, RZ, P2 ;  /* 0x000000ffff377224 */ /* 0x000fe200010e06ff */
[----:B------:R-:W-:Y:S01]  /*19a60*/  IADD3 R53, PT, PT, R64, R53, RZ ;  /* 0x0000003540357210 */ /* 0x000fe20007ffe0ff */
[----:B------:R-:W-:Y:S02]  /*19a70*/  IMAD.IADD R79, R9, 0x1, R57 ;  /* 0x00000001094f7824 */ /* 0x000fe400078e0239 */
        /* <DEDUP_REMOVED lines=9> */
[----:B------:R-:W-:Y:S01]  /*19b10*/  IMAD R103, R52, R66, RZ ;  /* 0x0000004234677224 */ /* 0x000fe200078e02ff */
[----:B------:R-:W-:Y:S01]  /*19b20*/  IADD3 R72, PT, PT, R50, R57, RZ ;  /* 0x0000003932487210 */ /* 0x000fe20007ffe0ff */
[----:B------:R-:W-:-:S02]  /*19b30*/  IMAD.MOV.U32 R53, RZ, RZ, RZ ;  /* 0x000000ffff357224 */ /* 0x000fc400078e00ff */
[----:B------:R-:W-:Y:S01]  /*19b40*/  IMAD.X R7, RZ, RZ, RZ, P3 ;  /* 0x000000ffff077224 */ /* 0x000fe200018e06ff */
[----:B------:R-:W-:Y:S01]  /*19b50*/  IADD3 R56, P3, PT, R55, R56, RZ ;  /* 0x0000003837387210 */ /* 0x000fe20007f7e0ff */
[----:B------:R-:W-:Y:S01]  /*19b60*/  IMAD.X R55, RZ, RZ, RZ, P2 ;  /* 0x000000ffff377224 */ /* 0x000fe200010e06ff */
[----:B------:R-:W-:Y:S01]  /*19b70*/  IADD3 R72, P2, PT, R72, R73, RZ ;  /* 0x0000004948487210 */ /* 0x000fe20007f5e0ff */
[----:B------:R-:W-:Y:S01]  /*19b80*/  IMAD.HI.U32 R52, R103, R42, R52 ;  /* 0x0000002a67347227 */ /* 0x000fe200078e0034 */
[----:B------:R-:W-:-:S03]  /*19b90*/  IADD3.X R57, PT, PT, RZ, RZ, RZ, P3, !PT ;  /* 0x000000ffff397210 */ /* 0x000fc60001ffe4ff */
[----:B------:R-:W-:-:S04]  /*19ba0*/  IMAD.WIDE.U32 R6, R67, R44, R6 ;  /* 0x0000002c43067225 */ /* 0x000fc800078e0006 */
[----:B------:R-:W-:-:S04]  /*19bb0*/  IMAD.WIDE.U32 R54, R101, R46, R54 ;  /* 0x0000002e65367225 */ /* 0x000fc800078e0036 */
[----:B------:R-:W-:Y:S01]  /*19bc0*/  IMAD.IADD R53, R65, 0x1, R52 ;  /* 0x0000000141357824 */ /* 0x000fe200078e0234 */
[----:B------:R-:W-:Y:S01]  /*19bd0*/  IADD3 R55, PT, PT, R61, R55, RZ ;  /* 0x000000373d377210 */ /* 0x000fe20007ffe0ff */
[----:B------:R-:W-:Y:S02]  /*19be0*/  IMAD.IADD R7, R63, 0x1, R7 ;  /* 0x000000013f077824 */ /* 0x000fe400078e0207 */
[----:B------:R-:W-:Y:S01]  /*19bf0*/  IMAD.X R76, RZ, RZ, RZ, P2 ;  /* 0x000000ffff4c7224 */ /* 0x000fe200010e06ff */
[----:B------:R-:W-:Y:S01]  /*19c00*/  IADD3 R6, P6, PT, R53, R6, RZ ;  /* 0x0000000635067210 */ /* 0x000fe20007fde0ff */
[----:B------:R-:W-:Y:S01]  /*19c10*/  IMAD.WIDE.U32 R56, R91, R48, R56 ;  /* 0x000000305b387225 */ /* 0x000fe200078e0038 */
[----:B------:R-:W-:Y:S02]  /*19c20*/  IADD3 R52, P2, PT, R7, R54, RZ ;  /* 0x0000003607347210 */ /* 0x000fe40007f5e0ff */
[----:B------:R-:W-:Y:S01]  /*19c30*/  IADD3 R76, P3, PT, R76, R71, RZ ;  /* 0x000000474c4c7210 */ /* 0x000fe20007f7e0ff */
[----:B------:R-:W-:Y:S01]  /*19c40*/  IMAD.X R71, RZ, RZ, RZ, P0 ;  /* 0x000000ffff477224 */ /* 0x000fe200000e06ff */
[----:B------:R-:W-:Y:S01]  /*19c50*/  IADD3 R54, P0, PT, R55, R56, RZ ;  /* 0x0000003837367210 */ /* 0x000fe20007f1e0ff */
[----:B------:R-:W-:Y:S01]  /*19c60*/  IMAD.IADD R57, R59, 0x1, R57 ;  /* 0x000000013b397824 */ /* 0x000fe200078e0239 */
[----:B------:R-:W-:Y:S01]  /*19c70*/  IADD3.X R7, PT, PT, RZ, RZ, RZ, P6, !PT ;  /* 0x000000ffff077210 */ /* 0x000fe200037fe4ff */
[----:B------:R-:W-:-:S02]  /*19c80*/  IMAD.X R53, RZ, RZ, RZ, P2 ;  /* 0x000000ffff357224 */ /* 0x000fc400010e06ff */
[----:B------:R-:W-:Y:S01]  /*19c90*/  IMAD.WIDE.U32 R70, R4, R27, R70 ;  /* 0x0000001b04467225 */ /* 0x000fe200078e0046 */
[----:B------:R-:W-:-:S03]  /*19ca0*/  IADD3 R56, P2, PT, R57, R72, RZ ;  /* 0x0000004839387210 */ /* 0x000fc60007f5e0ff */
[----:B------:R-:W-:Y:S01]  /*19cb0*/  IMAD.X R55, RZ, RZ, RZ, P0 ;  /* 0x000000ffff377224 */ /* 0x000fe200000e06ff */
[----:B------:R-:W-:Y:S01]  /*19cc0*/  IADD3.X R57, PT, PT, RZ, RZ, RZ, P2, !PT ;  /* 0x000000ffff397210 */ /* 0x000fe200017fe4ff */
[----:B------:R-:W-:Y:S01]  /*19cd0*/  IMAD.WIDE.U32 R6, R103, R43, R6 ;  /* 0x0000002b67067225 */ /* 0x000fe200078e0006 */
[----:B------:R-:W-:Y:S02]  /*19ce0*/  IADD3 R72, P0, PT, R79, R70, RZ ;  /* 0x000000464f487210 */ /* 0x000fe40007f1e0ff */
[----:B------:R-:W-:Y:S01]  /*19cf0*/  IADD3.X R79, PT, PT, RZ, RZ, RZ, P5, !PT ;  /* 0x000000ffff4f7210 */ /* 0x000fe20002ffe4ff */
[----:B------:R-:W-:-:S04]  /*19d00*/  IMAD.WIDE.U32 R52, R67, R45, R52 ;  /* 0x0000002d43347225 */ /* 0x000fc800078e0034 */
[----:B------:R-:W-:-:S04]  /*19d10*/  IMAD.WIDE.U32 R54, R101, R47, R54 ;  /* 0x0000002f65367225 */ /* 0x000fc800078e0036 */
        /* <DEDUP_REMOVED lines=8> */
[----:B------:R-:W-:Y:S01]  /*19da0*/  IMAD.IADD R77, R50, 0x1, R57 ;  /* 0x00000001324d7824 */ /* 0x000fe200078e0239 */
        /* <DEDUP_REMOVED lines=8> */
[----:B------:R-:W-:-:S04]  /*19e30*/  IMAD.WIDE.U32 R52, R103, R44, R52 ;  /* 0x0000002c67347225 */ /* 0x000fc800078e0034 */
[----:B------:R-:W-:-:S04]  /*19e40*/  IMAD.WIDE.U32 R54, R67, R46, R54 ;  /* 0x0000002e43367225 */ /* 0x000fc800078e0036 */
[----:B------:R-:W-:Y:S01]  /*19e50*/  IMAD.WIDE.U32 R56, R101, R48, R56 ;  /* 0x0000003065387225 */ /* 0x000fe200078e0038 */
[----:B------:R-:W-:-:S03]  /*19e60*/  IADD3 R55, PT, PT, R61, R55, RZ ;  /* 0x000000373d377210 */ /* 0x000fc60007ffe0ff */
[----:B------:R-:W-:Y:S01]  /*19e70*/  IMAD.IADD R91, R63, 0x1, R53 ;  /* 0x000000013f5b7824 */ /* 0x000fe200078e0235 */
[----:B------:R-:W-:Y:S01]  /*19e80*/  IADD3 R56, P6, PT, R55, R56, RZ ;  /* 0x0000003837387210 */ /* 0x000fe20007fde0ff */
[----:B------:R-:W-:Y:S02]  /*19e90*/  IMAD.IADD R70, R59, 0x1, R57 ;  /* 0x000000013b467824 */ /* 0x000fe400078e0239 */
[----:B------:R-:W-:Y:S01]  /*19ea0*/  IMAD.X R72, RZ, RZ, RZ, P4 ;  /* 0x000000ffff487224 */ /* 0x000fe200020e06ff */
[----:B------:R-:W-:Y:S01]  /*19eb0*/  IADD3 R54, P5, PT, R91, R54, RZ ;  /* 0x000000365b367210 */ /* 0x000fe20007fbe0ff */
[----:B------:R-:W-:Y:S01]  /*19ec0*/  IMAD.X R57, RZ, RZ, RZ, P6 ;  /* 0x000000ffff397224 */ /* 0x000fe200030e06ff */
[----:B------:R-:W-:Y:S01]  /*19ed0*/  IADD3 R70, P4, PT, R70, R77, RZ ;  /* 0x0000004d46467210 */ /* 0x000fe20007f9e0ff */
[----:B------:R-:W-:Y:S01]  /*19ee0*/  IMAD.IADD R76, R3, 0x1, R71 ;  /* 0x00000001034c7824 */ /* 0x000fe200078e0247 */
[----:B------:R-:W-:Y:S01]  /*19ef0*/  IADD3.X R55, PT, PT, RZ, RZ, RZ, P5, !PT ;  /* 0x000000ffff377210 */ /* 0x000fe20002ffe4ff */
[----:B------:R-:W-:Y:S01]  /*19f00*/  IMAD.WIDE.U32 R56, R67, R47, R56 ;  /* 0x0000002f43387225 */ /* 0x000fe200078e0038 */
[----:B------:R-:W-:-:S02]  /*19f10*/  IADD3.X R71, PT, PT, RZ, RZ, RZ, P4, !PT ;  /* 0x000000ffff477210 */ /* 0x000fc400027fe4ff */
[----:B------:R-:W-:Y:S01]  /*19f20*/  IADD3 R77, P5, PT, R72, R79, RZ ;  /* 0x0000004f484d7210 */ /* 0x000fe20007fbe0ff */
[----:B------:R-:W-:Y:S01]  /*19f30*/  IMAD.WIDE.U32 R54, R103, R45, R54 ;  /* 0x0000002d67367225 */ /* 0x000fe200078e0036 */
[----:B------:R-:W-:Y:S02]  /*19f40*/  IADD3 R57, PT, PT, R60, R57, RZ ;  /* 0x000000393c397210 */ /* 0x000fe40007ffe0ff */
[----:B------:R-:W-:Y:S01]  /*19f50*/  IADD3.X R105, PT, PT, RZ, RZ, RZ, P5, !PT ;  /* 0x000000ffff697210 */ /* 0x000fe20002ffe4ff */
[----:B------:R-:W-:-:S04]  /*19f60*/  IMAD.WIDE.U32 R70, R101, R49, R70 ;  /* 0x0000003165467225 */ /* 0x000fc800078e0046 */
[----:B------:R-:W-:Y:S02]  /*19f70*/  IMAD.IADD R101, R62, 0x1, R55 ;  /* 0x000000013e657824 */ /* 0x000fe400078e0237 */
[----:B------:R-:W-:Y:S02]  /*19f80*/  IMAD.X R78, RZ, RZ, RZ, P3 ;  /* 0x000000ffff4e7224 */ /* 0x000fe400018e06ff */
[----:B------:R-:W-:Y:S01]  /*19f90*/  IMAD.IADD R73, R2, 0x1, R73 ;  /* 0x0000000102497824 */ /* 0x000fe200078e0249 */
[----:B------:R-:W-:Y:S01]  /*19fa0*/  IADD3 R72, P6, PT, R101, R56, RZ ;  /* 0x0000003865487210 */ /* 0x000fe20007fde0ff */
[----:B------:R-:W-:Y:S01]  /*19fb0*/  IMAD.X R79, RZ, RZ, RZ, P2 ;  /* 0x000000ffff4f7224 */ /* 0x000fe200010e06ff */
[----:B------:R-:W-:Y:S01]  /*19fc0*/  IADD3 R56, P4, PT, R57, R70, RZ ;  /* 0x0000004639387210 */ /* 0x000fe20007f9e0ff */
[----:B------:R-:W-:Y:S01]  /*19fd0*/  IMAD.MOV.U32 R102, RZ, RZ, R52 ;  /* 0x000000ffff667224 */ /* 0x000fe200078e0034 */
[----:B------:R-:W-:Y:S01]  /*19fe0*/  IADD3 R78, P3, PT, R78, R77, RZ ;  /* 0x0000004d4e4e7210 */ /* 0x000fe20007f7e0ff */
[----:B------:R-:W-:Y:S01]  /*19ff0*/  IMAD.MOV.U32 R100, RZ, RZ, R54 ;  /* 0x000000ffff647224 */ /* 0x000fe200078e0036 */
[----:B------:R-:W-:Y:S01]  /*1a000*/  IADD3 R76, P2, PT, R73, R76, RZ ;  /* 0x0000004c494c7210 */ /* 0x000fe20007f5e0ff */
[----:B------:R-:W-:Y:S01]  /*1a010*/  IMAD.X R57, RZ, RZ, RZ, P4 ;  /* 0x000000ffff397224 */ /* 0x000fe200020e06ff */
[----:B------:R-:W-:-:S02]  /*1a020*/  IADD3.X R73, PT, PT, RZ, RZ, RZ, P6, !PT ;  /* 0x000000ffff497210 */ /* 0x000fc400037fe4ff */
[----:B------:R-:W-:Y:S01]  /*1a030*/  IADD3 R79, P4, PT, R79, R78, RZ ;  /* 0x0000004e4f4f7210 */ /* 0x000fe20007f9e0ff */
[----:B------:R-:W-:Y:S01]  /*1a040*/  IMAD.IADD R78, R50, 0x1, R71 ;  /* 0x00000001324e7824 */ /* 0x000fe200078e0247 */
[----:B------:R-:W-:Y:S01]  /*1a050*/  IADD3.X R77, PT, PT, RZ, RZ, RZ, P2, !PT ;  /* 0x000000ffff4d7210 */ /* 0x000fe200017fe4ff */
[----:B------:R-:W-:-:S04]  /*1a060*/  IMAD.WIDE.U32 R56, R67, R48, R56 ;  /* 0x0000003043387225 */ /* 0x000fc800078e0038 */
[----:B------:R-:W-:Y:S01]  /*1a070*/  IMAD.WIDE.U32 R70, R103, R46, R72 ;  /* 0x0000002e67467225 */ /* 0x000fe200078e0048 */
[----:B------:R-:W-:-:S03]  /*1a080*/  IADD3 R73, P2, PT, R78, R79, RZ ;  /* 0x0000004f4e497210 */ /* 0x000fc60007f5e0ff */
[----:B------:R-:W-:Y:S01]  /*1a090*/  IMAD.IADD R72, R59, 0x1, R57 ;  /* 0x000000013b487824 */ /* 0x000fe200078e0239 */
[----:B------:R-:W-:Y:S01]  /*1a0a0*/  IADD3.X R57, PT, PT, RZ, RZ, RZ, P1, !PT ;  /* 0x000000ffff397210 */ /* 0x000fe20000ffe4ff */
[----:B------:R-:W-:Y:S01]  /*1a0b0*/  IMAD.WIDE.U32 R76, R4, R26, R76 ;  /* 0x0000001a044c7225 */ /* 0x000fe200078e004c */
[----:B------:R-:W-:Y:S02]  /*1a0c0*/  MOV R98, R70 ;  /* 0x0000004600627202 */ /* 0x000fe40000000f00 */
[----:B------:R-:W-:Y:S01]  /*1a0d0*/  IADD3 R72, P1, PT, R72, R73, RZ ;  /* 0x0000004948487210 */ /* 0x000fe20007f3e0ff */
[----:B------:R-:W-:Y:S02]  /*1a0e0*/  IMAD.IADD R115, R61, 0x1, R71 ;  /* 0x000000013d737824 */ /* 0x000fe400078e0247 */
[----:B------:R-:W-:Y:S01]  /*1a0f0*/  IMAD.X R73, RZ, RZ, RZ, P0 ;  /* 0x000000ffff497224 */ /* 0x000fe200000e06ff */
[----:B------:R-:W-:Y:S02]  /*1a100*/  IADD3 R76, P0, PT, R57, R76, RZ ;  /* 0x0000004c394c7210 */ /* 0x000fe40007f1e0ff */
[----:B------:R-:W-:-:S02]  /*1a110*/  IADD3 R56, P6, PT, R115, R56, RZ ;  /* 0x0000003873387210 */ /* 0x000fc40007fde0ff */
[----:B------:R-:W-:Y:S01]  /*1a120*/  IADD3 R76, P5, PT, R73, R76, RZ ;  /* 0x0000004c494c7210 */ /* 0x000fe20007fbe0ff */
[----:B------:R-:W-:Y:S02]  /*1a130*/  IMAD.X R73, RZ, RZ, RZ, P1 ;  /* 0x000000ffff497224 */ /* 0x000fe400008e06ff */
[----:B------:R-:W-:Y:S01]  /*1a140*/  IMAD.X R57, RZ, RZ, RZ, P6 ;  /* 0x000000ffff397224 */ /* 0x000fe200030e06ff */
[----:B------:R-:W-:Y:S01]  /*1a150*/  IADD3 R105, P1, PT, R105, R76, RZ ;  /* 0x0000004c69697210 */ /* 0x000fe20007f3e0ff */
[----:B------:R-:W-:Y:S02]  /*1a160*/  IMAD.X R76, RZ, RZ, RZ, P3 ;  /* 0x000000ffff4c7224 */ /* 0x000fe400018e06ff */
[----:B------:R-:W-:-:S04]  /*1a170*/  IMAD.WIDE.U32 R56, R103, R47, R56 ;  /* 0x0000002f67387225 */ /* 0x000fc800078e0038 */
[----:B------:R-:W-:Y:S01]  /*1a180*/  IMAD.WIDE.U32 R78, R67, R49, R72 ;  /* 0x00000031434e7225 */ /* 0x000fe200078e0048 */
[----:B------:R-:W-:Y:S02]  /*1a190*/  IADD3 R67, P3, PT, R76, R105, RZ ;  /* 0x000000694c437210 */ /* 0x000fe40007f7e0ff */
[----:B------:R-:W-:Y:S01]  /*1a1a0*/  IADD3 R113, PT, PT, R60, R57, RZ ;  /* 0x000000393c717210 */ /* 0x000fe20007ffe0ff */
[----:B------:R-:W-:Y:S02]  /*1a1b0*/  IMAD.X R76, RZ, RZ, RZ, P4 ;  /* 0x000000ffff4c7224 */ /* 0x000fe400020e06ff */
[----:B------:R-:W-:Y:S01]  /*1a1c0*/  IMAD.MOV.U32 R96, RZ, RZ, R56 ;  /* 0x000000ffff607224 */ /* 0x000fe200078e0038 */
[----:B------:R-:W-:Y:S01]  /*1a1d0*/  IADD3 R72, P6, PT, R113, R78, RZ ;  /* 0x0000004e71487210 */ /* 0x000fe20007fde0ff */
[----:B------:R-:W-:Y:S01]  /*1a1e0*/  IMAD.IADD R78, R50, 0x1, R79 ;  /* 0x00000001324e7824 */ /* 0x000fe200078e024f */
[----:B------:R-:W-:Y:S01]  /*1a1f0*/  IADD3 R76, P4, PT, R76, R67, RZ ;  /* 0x000000434c4c7210 */ /* 0x000fe20007f9e0ff */
[----:B------:R-:W-:Y:S01]  /*1a200*/  IMAD.X R67, RZ, RZ, RZ, P2 ;  /* 0x000000ffff437224 */ /* 0x000fe200010e06ff */
[----:B------:R-:W-:Y:S01]  /*1a210*/  IADD3.X R73, PT, PT, RZ, RZ, RZ, P6, !PT ;  /* 0x000000ffff497210 */ /* 0x000fe200037fe4ff */
[----:B------:R-:W-:-:S03]  /*1a220*/  IMAD.IADD R79, R3, 0x1, R77 ;  /* 0x00000001034f7824 */ /* 0x000fc600078e024d */
[----:B------:R-:W-:Y:S01]  /*1a230*/  IADD3 R67, P6, PT, R67, R76, RZ ;  /* 0x0000004c43437210 */ /* 0x000fe20007fde0ff */
[----:B------:R-:W-:Y:S01]  /*1a240*/  IMAD.WIDE.U32 R72, R103, R48, R72 ;  /* 0x0000003067487225 */ /* 0x000fe200078e0048 */
[----:B------:R-:W-:Y:S02]  /*1a250*/  IADD3.X R76, PT, PT, RZ, RZ, RZ, P0, !PT ;  /* 0x000000ffff4c7210 */ /* 0x000fe400007fe4ff */
[----:B------:R-:W-:Y:S01]  /*1a260*/  IADD3 R77, P2, PT, R78, R67, RZ ;  /* 0x000000434e4d7210 */ /* 0x000fe20007f5e0ff */
[----:B------:R-:W-:Y:S02]  /*1a270*/  IMAD.X R67, RZ, RZ, RZ, P5 ;  /* 0x000000ffff437224 */ /* 0x000fe400028e06ff */
[----:B------:R-:W-:Y:S02]  /*1a280*/  IMAD.IADD R104, R59, 0x1, R73 ;  /* 0x000000013b687824 */ /* 0x000fe400078e0249 */
[----:B------:R-:W-:Y:S01]  /*1a290*/  IMAD.X R78, RZ, RZ, RZ, P3 ;  /* 0x000000ffff4e7224 */ /* 0x000fe200018e06ff */
[----:B------:R-:W-:Y:S01]  /*1a2a0*/  IADD3 R67, PT, PT, R67, R79, R76 ;  /* 0x0000004f43437210 */ /* 0x000fe20007ffe04c */
[----:B------:R-:W-:Y:S01]  /*1a2b0*/  IMAD.MOV.U32 R82, RZ, RZ, R72 ;  /* 0x000000ffff527224 */ /* 0x000fe200078e0048 */
[----:B------:R-:W-:-:S02]  /*1a2c0*/  IADD3 R76, P0, PT, R104, R77, RZ ;  /* 0x0000004d684c7210 */ /* 0x000fc40007f1e0ff */
        /* <DEDUP_REMOVED lines=8> */
[----:B------:R-:W-:Y:S02]  /*1a350*/  IADD3 R80, PT, PT, R50, R77, RZ ;  /* 0x0000004d32507210 */ /* 0x000fe40007ffe0ff */
[----:B------:R-:W-:Y:S02]  /*1a360*/  MOV R79, R76 ;  /* 0x0000004c004f7202 */ /* 0x000fe40000000f00 */
[----:B------:R-:W-:-:S04]  /*1a370*/  IADD3 R78, PT, PT, R80, R67, R78 ;  /* 0x00000043504e7210 */ /* 0x000fc80007ffe04e */
[----:B------:R-:W-:-:S13]  /*1a380*/  ISETP.GT.U32.AND P0, PT, R78, R49, PT ;  /* 0x000000314e00720c */ /* 0x000fda0003f04070 */
[----:B------:R-:W-:Y:S05]  /*1a390*/  @P0 BRA `(.L_x_98) ;  /* 0x00000000007c0947 */ /* 0x000fea0003800000 */
[----:B------:R-:W-:Y:S01]  /*1a3a0*/  ISETP.GE.U32.AND P0, PT, R78, R49, PT ;  /* 0x000000314e00720c */ /* 0x000fe20003f06070 */
[----:B------:R-:W-:Y:S01]  /*1a3b0*/  IMAD.MOV.U32 R107, RZ, RZ, R91 ;  /* 0x000000ffff6b7224 */ /* 0x000fe200078e005b */
[----:B------:R-:W-:Y:S01]  /*1a3c0*/  MOV R91, R115 ;  /* 0x00000073005b7202 */ /* 0x000fe20000000f00 */
[----:B------:R-:W-:Y:S01]  /*1a3d0*/  IMAD.MOV.U32 R105, RZ, RZ, R101 ;  /* 0x000000ffff697224 */ /* 0x000fe200078e0065 */
[----:B------:R-:W-:Y:S01]  /*1a3e0*/  MOV R67, R6 ;  /* 0x0000000600437202 */ /* 0x000fe20000000f00 */
[----:B------:R-:W-:Y:S02]  /*1a3f0*/  IMAD.MOV.U32 R103, RZ, RZ, R113 ;  /* 0x000000ffff677224 */ /* 0x000fe400078e0071 */
[----:B------:R-:W-:-:S06]  /*1a400*/  IMAD.MOV.U32 R101, RZ, RZ, R104 ;  /* 0x000000ffff657224 */ /* 0x000fcc00078e0068 */
        /* <DEDUP_REMOVED lines=24> */
.L_x_98:
        /* <DEDUP_REMOVED lines=22> */
.L_x_99:
[----:B------:R-:W-:Y:S01]  /*1a6f0*/  IMAD.SHL.U32 R52, R102, 0x2, RZ ;  /* 0x0000000266347824 */ /* 0x000fe200078e00ff */
[----:B------:R-:W-:Y:S01]  /*1a700*/  SHF.R.U32.HI R7, RZ, 0x1f, R67 ;  /* 0x0000001fff077819 */ /* 0x000fe20000011643 */
[----:B------:R-:W-:Y:S01]  /*1a710*/  IMAD.SHL.U32 R71, R100, 0x2, RZ ;  /* 0x0000000264477824 */ /* 0x000fe200078e00ff */
[----:B------:R-:W-:Y:S01]  /*1a720*/  SHF.L.U64.HI R72, R102, 0x1, R107 ;  /* 0x0000000166487819 */ /* 0x000fe2000001026b */
[----:B------:R-:W-:Y:S01]  /*1a730*/  IMAD.SHL.U32 R57, R98, 0x2, RZ ;  /* 0x0000000262397824 */ /* 0x000fe200078e00ff */
[----:B------:R-:W-:Y:S01]  /*1a740*/  LOP3.LUT R102, R7, 0xfffffffe, R52, 0xf8, !PT ;  /* 0xfffffffe07667812 */ /* 0x000fe200078ef834 */
[----:B------:R-:W-:Y:S01]  /*1a750*/  HFMA2 R7, -RZ, RZ, 0, 0 ;  /* 0x00000000ff077431 */ /* 0x000fe200000001ff */
[C---:B------:R-:W-:Y:S01]  /*1a760*/  SHF.L.U64.HI R6, R79.reuse, 0x1, R80 ;  /* 0x000000014f067819 */ /* 0x040fe20000010250 */
[----:B------:R-:W-:Y:S01]  /*1a770*/  IMAD.SHL.U32 R55, R82, 0x2, RZ ;  /* 0x0000000252377824 */ /* 0x000fe200078e00ff */
[----:B------:R-:W-:Y:S01]  /*1a780*/  SHF.L.U64.HI R70, R100, 0x1, R105 ;  /* 0x0000000164467819 */ /* 0x000fe20000010269 */
[----:B------:R-:W-:Y:S01]  /*1a790*/  IMAD.SHL.U32 R54, R79, 0x2, RZ ;  /* 0x000000024f367824 */ /* 0x000fe200078e00ff */
[----:B------:R-:W-:-:S02]  /*1a7a0*/  LOP3.LUT R6, R6, 0x1, RZ, 0xc0, !PT ;  /* 0x0000000106067812 */ /* 0x000fc400078ec0ff */
[----:B------:R-:W-:Y:S02]  /*1a7b0*/  SHF.L.U64.HI R80, R96, 0x1, R103 ;  /* 0x0000000160507819 */ /* 0x000fe40000010267 */
[----:B------:R-:W-:Y:S01]  /*1a7c0*/  LOP3.LUT R72, R72, 0x1, RZ, 0xc0, !PT ;  /* 0x0000000148487812 */ /* 0x000fe200078ec0ff */
[----:B------:R-:W-:Y:S01]  /*1a7d0*/  IMAD.WIDE.U32 R52, R78, 0x2, R6 ;  /* 0x000000024e347825 */ /* 0x000fe200078e0006 */
[----:B------:R-:W-:Y:S02]  /*1a7e0*/  SHF.L.U64.HI R91, R98, 0x1, R91 ;  /* 0x00000001625b7819 */ /* 0x000fe4000001025b */
[----:B------:R-:W-:Y:S02]  /*1a7f0*/  SHF.L.U64.HI R78, R82, 0x1, R101 ;  /* 0x00000001524e7819 */ /* 0x000fe40000010265 */
[C---:B------:R-:W-:Y:S02]  /*1a800*/  ISETP.LE.U32.AND P0, PT, R52.reuse, R49, PT ;  /* 0x000000313400720c */ /* 0x040fe40003f03070 */
[----:B------:R-:W-:-:S02]  /*1a810*/  ISETP.GT.U32.AND P1, PT, R52, -0x1, PT ;  /* 0xffffffff3400780c */ /* 0x000fc40003f24070 */
[----:B------:R-:W-:Y:S02]  /*1a820*/  LOP3.LUT R70, R70, 0x1, RZ, 0xc0, !PT ;  /* 0x0000000146467812 */ /* 0x000fe400078ec0ff */
[----:B------:R-:W-:Y:S02]  /*1a830*/  ISETP.GT.U32.OR.EX P0, PT, R53, RZ, !P0, P1 ;  /* 0x000000ff3500720c */ /* 0x000fe40004704510 */
[----:B------:R-:W-:Y:S02]  /*1a840*/  LOP3.LUT R80, R80, 0x1, RZ, 0xc0, !PT ;  /* 0x0000000150507812 */ /* 0x000fe400078ec0ff */
[----:B------:R-:W-:Y:S02]  /*1a850*/  LOP3.LUT R101, R72, 0xfffffffe, R71, 0xf8, !PT ;  /* 0xfffffffe48657812 */ /* 0x000fe400078ef847 */
[----:B------:R-:W-:Y:S02]  /*1a860*/  SHF.L.U32 R56, R96, 0x1, RZ ;  /* 0x0000000160387819 */ /* 0x000fe400000006ff */
[----:B------:R-:W-:-:S02]  /*1a870*/  LOP3.LUT R91, R91, 0x1, RZ, 0xc0, !PT ;  /* 0x000000015b5b7812 */ /* 0x000fc400078ec0ff */
[----:B------:R-:W-:Y:S02]  /*1a880*/  LOP3.LUT R78, R78, 0x1, RZ, 0xc0, !PT ;  /* 0x000000014e4e7812 */ /* 0x000fe400078ec0ff */
[----:B------:R-:W-:Y:S01]  /*1a890*/  LOP3.LUT R82, R70, 0xfffffffe, R57, 0xf8, !PT ;  /* 0xfffffffe46527812 */ /* 0x000fe200078ef839 */
[----:B------:R-:W-:Y:S01]  /*1a8a0*/  IMAD.MOV.U32 R57, RZ, RZ, R102 ;  /* 0x000000ffff397224 */ /* 0x000fe200078e0066 */
[----:B------:R-:W-:Y:S01]  /*1a8b0*/  LOP3.LUT R77, R80, 0xfffffffe, R55, 0xf8, !PT ;  /* 0xfffffffe504d7812 */ /* 0x000fe200078ef837 */
[----:B------:R-:W-:Y:S01]  /*1a8c0*/  IMAD.MOV.U32 R55, RZ, RZ, R101 ;  /* 0x000000ffff377224 */ /* 0x000fe200078e0065 */
[----:B------:R-:W-:Y:S02]  /*1a8d0*/  SHF.L.U32 R67, R67, 0x1, RZ ;  /* 0x0000000143437819 */ /* 0x000fe400000006ff */
[----:B------:R-:W-:Y:S02]  /*1a8e0*/  LOP3.LUT R79, R91, 0xfffffffe, R56, 0xf8, !PT ;  /* 0xfffffffe5b4f7812 */ /* 0x000fe400078ef838 */
[----:B------:R-:W-:-:S02]  /*1a8f0*/  LOP3.LUT R73, R78, 0xfffffffe, R54, 0xf8, !PT ;  /* 0xfffffffe4e497812 */ /* 0x000fc400078ef836 */
[----:B------:R-:W-:Y:S01]  /*1a900*/  MOV R71, R52 ;  /* 0x0000003400477202 */ /* 0x000fe20000000f00 */
[----:B------:R-:W-:Y:S06]  /*1a910*/  @P0 BRA `(.L_x_100) ;  /* 0x0000000000740947 */ /* 0x000fec0003800000 */
[----:B------:R-:W-:Y:S01]  /*1a920*/  ISETP.LT.U32.AND P0, PT, R52, R49, PT ;  /* 0x000000313400720c */ /* 0x000fe20003f01070 */
[----:B------:R-:W-:Y:S01]  /*1a930*/  IMAD.MOV.U32 R76, RZ, RZ, R53 ;  /* 0x000000ffff4c7224 */ /* 0x000fe200078e0035 */
[----:B------:R-:W-:Y:S01]  /*1a940*/  MOV R53, R91 ;  /* 0x0000005b00357202 */ /* 0x000fe20000000f00 */
[----:B------:R-:W-:Y:S02]  /*1a950*/  IMAD.MOV.U32 R56, RZ, RZ, R70 ;  /* 0x000000ffff387224 */ /* 0x000fe400078e0046 */
[----:B------:R-:W-:-:S08]  /*1a960*/  IMAD.MOV.U32 R54, RZ, RZ, R6 ;  /* 0x000000ffff367224 */ /* 0x000fd000078e0006 */
        /* <DEDUP_REMOVED lines=19> */
[----:B------:R-:W-:-:S04]  /*1aaa0*/  ISETP.GE.U32.AND P0, PT, R67, R42, PT ;  /* 0x0000002a4300720c */ /* 0x000fc80003f06070 */
[----:B------:R-:W-:-:S04]  /*1aab0*/  ISETP.GT.U32.OR P0, PT, R43, R102, !P0 ;  /* 0x000000662b00720c */ /* 0x000fc80004704470 */
[----:B------:R-:W-:-:S04]  /*1aac0*/  ISETP.LE.U32.AND P0, PT, R102, R43, P0 ;  /* 0x0000002b6600720c */ /* 0x000fc80000703070 */
[----:B------:R-:W-:-:S13]  /*1aad0*/  ISETP.LT.U32.OR P0, PT, R101, R44, P0 ;  /* 0x0000002c6500720c */ /* 0x000fda0000701470 */
[----:B------:R-:W-:Y:S05]  /*1aae0*/  @P0 BRA `(.L_x_101) ;  /* 0x00000000005c0947 */ /* 0x000fea0003800000 */
.L_x_100:
        /* <DEDUP_REMOVED lines=22> */
[----:B------:R-:W-:-:S09]  /*1ac50*/  IADD3.X R76, PT, PT, RZ, -0x1, R69, P0, P1 ;  /* 0xffffffffff4c7810 */ /* 0x000fd200007e2445 */
.L_x_101:
[----:B------:R-:W-:Y:S01]  /*1ac60*/  SHF.L.U64.HI R54, R73, 0x1, R54 ;  /* 0x0000000149367819 */ /* 0x000fe20000010236 */
[----:B------:R-:W-:Y:S01]  /*1ac70*/  IMAD.SHL.U32 R91, R67, 0x2, RZ ;  /* 0x00000002435b7824 */ /* 0x000fe200078e00ff */
[----:B------:R-:W-:Y:S02]  /*1ac80*/  SHF.L.U32 R7, R71, 0x1, RZ ;  /* 0x0000000147077819 */ /* 0x000fe400000006ff */
[----:B------:R-:W-:Y:S02]  /*1ac90*/  LOP3.LUT R54, R54, 0x1, RZ, 0xc0, !PT ;  /* 0x0000000136367812 */ /* 0x000fe400078ec0ff */
[C---:B------:R-:W-:Y:S02]  /*1aca0*/  SHF.L.U64.HI R72, R57.reuse, 0x1, R72 ;  /* 0x0000000139487819 */ /* 0x040fe40000010248 */
[----:B------:R-:W-:Y:S02]  /*1acb0*/  SHF.L.U32 R57, R57, 0x1, RZ ;  /* 0x0000000139397819 */ /* 0x000fe400000006ff */
[----:B------:R-:W-:-:S02]  /*1acc0*/  SHF.R.U32.HI R6, RZ, 0x1f, R67 ;  /* 0x0000001fff067819 */ /* 0x000fc40000011643 */
[----:B------:R-:W-:Y:S02]  /*1acd0*/  SHF.L.U64.HI R52, R71, 0x1, R76 ;  /* 0x0000000147347819 */ /* 0x000fe4000001024c */
[----:B------:R-:W-:Y:S02]  /*1ace0*/  LOP3.LUT R96, R54, 0xfffffffe, R7, 0xf8, !PT ;  /* 0xfffffffe36607812 */ /* 0x000fe400078ef807 */
[C---:B------:R-:W-:Y:S01]  /*1acf0*/  SHF.L.U64.HI R70, R82.reuse, 0x1, R53 ;  /* 0x0000000152467819 */ /* 0x040fe20000010235 */
[----:B------:R-:W-:Y:S01]  /*1ad00*/  IMAD.SHL.U32 R53, R82, 0x2, RZ ;  /* 0x0000000252357824 */ /* 0x000fe200078e00ff */
[----:B------:R-:W-:Y:S01]  /*1ad10*/  LOP3.LUT R82, R6, 0xfffffffe, R57, 0xf8, !PT ;  /* 0xfffffffe06527812 */ /* 0x000fe200078ef839 */
[----:B------:R-:W-:Y:S01]  /*1ad20*/  IMAD.MOV.U32 R67, RZ, RZ, R96 ;  /* 0x000000ffff437224 */ /* 0x000fe200078e0060 */
[----:B------:R-:W-:Y:S02]  /*1ad30*/  LOP3.LUT R6, R52, 0x1, RZ, 0xc0, !PT ;  /* 0x0000000134067812 */ /* 0x000fe400078ec0ff */
[----:B------:R-:W-:-:S02]  /*1ad40*/  ISETP.LE.U32.AND P0, PT, R96, R49, PT ;  /* 0x000000316000720c */ /* 0x000fc40003f03070 */
[----:B------:R-:W-:Y:S02]  /*1ad50*/  ISETP.GT.U32.AND P1, PT, R96, -0x1, PT ;  /* 0xffffffff6000780c */ /* 0x000fe40003f24070 */
[C---:B------:R-:W-:Y:S01]  /*1ad60*/  SHF.L.U64.HI R56, R55.reuse, 0x1, R56 ;  /* 0x0000000137387819 */ /* 0x040fe20000010238 */
[----:B------:R-:W-:Y:S01]  /*1ad70*/  IMAD.SHL.U32 R55, R55, 0x2, RZ ;  /* 0x0000000237377824 */ /* 0x000fe200078e00ff */
[----:B------:R-:W-:Y:S02]  /*1ad80*/  ISETP.GT.U32.OR.EX P0, PT, R6, RZ, !P0, P1 ;  /* 0x000000ff0600720c */ /* 0x000fe40004704510 */
[----:B------:R-:W-:Y:S02]  /*1ad90*/  LOP3.LUT R72, R72, 0x1, RZ, 0xc0, !PT ;  /* 0x0000000148487812 */ /* 0x000fe400078ec0ff */
[----:B------:R-:W-:Y:S02]  /*1ada0*/  LOP3.LUT R56, R56, 0x1, RZ, 0xc0, !PT ;  /* 0x0000000138387812 */ /* 0x000fe400078ec0ff */
[----:B------:R-:W-:Y:S01]  /*1adb0*/  LOP3.LUT R107, R72, 0xfffffffe, R55, 0xf8, !PT ;  /* 0xfffffffe486b7812 */ /* 0x000fe200078ef837 */
[----:B------:R-:W-:Y:S01]  /*1adc0*/  IMAD.SHL.U32 R55, R79, 0x2, RZ ;  /* 0x000000024f377824 */ /* 0x000fe200078e00ff */
[----:B------:R-:W-:Y:S01]  /*1add0*/  LOP3.LUT R72, R56, 0xfffffffe, R53, 0xf8, !PT ;  /* 0xfffffffe38487812 */ /* 0x000fe200078ef835 */
[----:B------:R-:W-:Y:S01]  /*1ade0*/  IMAD.SHL.U32 R53, R77, 0x2, RZ ;  /* 0x000000024d357824 */ /* 0x000fe200078e00ff */
[----:B------:R-:W-:Y:S01]  /*1adf0*/  SHF.L.U64.HI R56, R79, 0x1, R80 ;  /* 0x000000014f387819 */ /* 0x000fe20000010250 */
[----:B------:R-:W-:Y:S01]  /*1ae00*/  IMAD.MOV.U32 R80, RZ, RZ, R82 ;  /* 0x000000ffff507224 */ /* 0x000fe200078e0052 */
[----:B------:R-:W-:-:S02]  /*1ae10*/  SHF.L.U64.HI R54, R77, 0x1, R78 ;  /* 0x000000014d367819 */ /* 0x000fc4000001024e */
[----:B------:R-:W-:Y:S02]  /*1ae20*/  SHF.L.U32 R7, R73, 0x1, RZ ;  /* 0x0000000149077819 */ /* 0x000fe400000006ff */
[----:B------:R-:W-:Y:S02]  /*1ae30*/  LOP3.LUT R70, R70, 0x1, RZ, 0xc0, !PT ;  /* 0x0000000146467812 */ /* 0x000fe400078ec0ff */
[----:B------:R-:W-:Y:S02]  /*1ae40*/  LOP3.LUT R56, R56, 0x1, RZ, 0xc0, !PT ;  /* 0x0000000138387812 */ /* 0x000fe400078ec0ff */
[----:B------:R-:W-:Y:S02]  /*1ae50*/  LOP3.LUT R54, R54, 0x1, RZ, 0xc0, !PT ;  /* 0x0000000136367812 */ /* 0x000fe400078ec0ff */
[----:B------:R-:W-:Y:S02]  /*1ae60*/  LOP3.LUT R101, R70, 0xfffffffe, R55, 0xf8, !PT ;  /* 0xfffffffe46657812 */ /* 0x000fe400078ef837 */
[----:B------:R-:W-:-:S02]  /*1ae70*/  LOP3.LUT R76, R56, 0xfffffffe, R53, 0xf8, !PT ;  /* 0xfffffffe384c7812 */ /* 0x000fc400078ef835 */
[----:B------:R-:W-:Y:S02]  /*1ae80*/  LOP3.LUT R79, R54, 0xfffffffe, R7, 0xf8, !PT ;  /* 0xfffffffe364f7812 */ /* 0x000fe400078ef807 */
[----:B------:R-:W-:Y:S01]  /*1ae90*/  MOV R78, R72 ;  /* 0x00000048004e7202 */ /* 0x000fe20000000f00 */
[----:B------:R-:W-:Y:S06]  /*1aea0*/  @P0 BRA `(.L_x_102) ;  /* 0x0000000000640947 */ /* 0x000fec0003800000 */
        /* <DEDUP_REMOVED lines=25> */
.L_x_102:
        /* <DEDUP_REMOVED lines=22> */
.L_x_103:
[----:B------:R-:W-:-:S04]  /*1b1a0*/  IMAD.WIDE.U32 R52, R117, R117, RZ ;  /* 0x0000007575347225 */ /* 0x000fc800078e00ff */
[----:B------:R-:W-:Y:S01]  /*1b1b0*/  IMAD.MOV.U32 R7, RZ, RZ, RZ ;  /* 0x000000ffff077224 */ /* 0x000fe200078e00ff */
[----:B------:R-:W-:Y:S01]  /*1b1c0*/  IADD3 R6, PT, PT, R111, R53, RZ ;  /* 0x000000356f067210 */ /* 0x000fe20007ffe0ff */
[----:B------:R-:W-:Y:S02]  /*1b1d0*/  IMAD.MOV.U32 R57, RZ, RZ, RZ ;  /* 0x000000ffff397224 */ /* 0x000fe400078e00ff */
[----:B------:R-:W-:Y:S02]  /*1b1e0*/  IMAD R113, R52, R66, RZ ;  /* 0x0000004234717224 */ /* 0x000fe400078e02ff */
[----:B------:R-:W-:-:S04]  /*1b1f0*/  IMAD.WIDE.U32 R6, R117, R58, R6 ;  /* 0x0000003a75067225 */ /* 0x000fc800078e0006 */
[----:B------:R-:W-:Y:S02]  /*1b200*/  IMAD.IADD R56, R5, 0x1, R7 ;  /* 0x0000000105387824 */ /* 0x000fe400078e0207 */
[----:B------:R-:W-:Y:S02]  /*1b210*/  HFMA2 R7, -RZ, RZ, 0, 0 ;  /* 0x00000000ff077431 */ /* 0x000fe400000001ff */
[----:B------:R-:W-:Y:S02]  /*1b220*/  IMAD.MOV.U32 R53, RZ, RZ, RZ ;  /* 0x000000ffff357224 */ /* 0x000fe400078e00ff */
[----:B------:R-:W-:-:S04]  /*1b230*/  IMAD.WIDE.U32 R56, R117, R109, R56 ;  /* 0x0000006d75387225 */ /* 0x000fc800078e0038 */
[----:B------:R-:W-:-:S04]  /*1b240*/  IMAD.HI.U32 R52, R113, R42, R52 ;  /* 0x0000002a71347227 */ /* 0x000fc800078e0034 */
[----:B------:R-:W-:-:S05]  /*1b250*/  IMAD.WIDE.U32 R6, R117, R58, R6 ;  /* 0x0000003a75067225 */ /* 0x000fca00078e0006 */
[----:B------:R-:W-:Y:S01]  /*1b260*/  IADD3 R55, PT, PT, R5, R7, RZ ;  /* 0x0000000705377210 */ /* 0x000fe20007ffe0ff */
[----:B------:R-:W-:-:S03]  /*1b270*/  IMAD.IADD R7, R65, 0x1, R52 ;  /* 0x0000000141077824 */ /* 0x000fc600078e0234 */
[----:B------:R-:W-:Y:S01]  /*1b280*/  IADD3 R54, P0, PT, R55, R56, RZ ;  /* 0x0000003837367210 */ /* 0x000fe20007f1e0ff */
[----:B------:R-:W-:Y:S01]  /*1b290*/  IMAD.IADD R56, R0, 0x1, R57 ;  /* 0x0000000100387824 */ /* 0x000fe200078e0239 */
[----:B------:R-:W-:Y:S01]  /*1b2a0*/  IADD3 R6, P1, PT, R7, R6, RZ ;  /* 0x0000000607067210 */ /* 0x000fe20007f3e0ff */
[----:B------:R-:W-:Y:S02]  /*1b2b0*/  IMAD.MOV.U32 R57, RZ, RZ, RZ ;  /* 0x000000ffff397224 */ /* 0x000fe400078e00ff */
[----:B------:R-:W-:Y:S01]  /*1b2c0*/  IMAD.X R55, RZ, RZ, RZ, P0 ;  /* 0x000000ffff377224 */ /* 0x000fe200000e06ff */
[----:B------:R-:W-:Y:S01]  /*1b2d0*/  IADD3.X R7, PT, PT, RZ, RZ, RZ, P1, !PT ;  /* 0x000000ffff077210 */ /* 0x000fe20000ffe4ff */
[----:B------:R-:W-:-:S04]  /*1b2e0*/  IMAD.WIDE.U32 R56, R117, R74, R56 ;  /* 0x0000004a75387225 */ /* 0x000fc800078e0038 */
[----:B------:R-:W-:-:S04]  /*1b2f0*/  IMAD.WIDE.U32 R54, R58, R58, R54 ;  /* 0x0000003a3a367225 */ /* 0x000fc800078e0036 */
[----:B------:R-:W-:Y:S01]  /*1b300*/  IMAD.WIDE.U32 R6, R113, R43, R6 ;  /* 0x0000002b71067225 */ /* 0x000fe200078e0006 */
[----:B------:R-:W-:-:S03]  /*1b310*/  IADD3 R53, PT, PT, R5, R55, RZ ;  /* 0x0000003705357210 */ /* 0x000fc60007ffe0ff */
[----:B------:R-:W-:Y:S01]  /*1b320*/  IMAD.MOV.U32 R55, RZ, RZ, RZ ;  /* 0x000000ffff377224 */ /* 0x000fe200078e00ff */
[----:B------:R-:W-:Y:S01]  /*1b330*/  IADD3 R52, P0, PT, R53, R56, RZ ;  /* 0x0000003835347210 */ /* 0x000fe20007f1e0ff */
[----:B------:R-:W-:Y:S02]  /*1b340*/  IMAD.IADD R7, R64, 0x1, R7 ;  /* 0x0000000140077824 */ /* 0x000fe400078e0207 */
[----:B------:R-:W-:Y:S01]  /*1b350*/  IMAD.WIDE.U32 R54, R117, R109, R54 ;  /* 0x0000006d75367225 */ /* 0x000fe200078e0036 */
[----:B------:R-:W-:-:S03]  /*1b360*/  IADD3.X R53, PT, PT, RZ, RZ, RZ, P0, !PT ;  /* 0x000000ffff357210 */ /* 0x000fc600007fe4ff */
[----:B------:R-:W-:Y:S01]  /*1b370*/  IMAD.IADD R56, R68, 0x1, R57 ;  /* 0x0000000144387824 */ /* 0x000fe200078e0239 */
[----:B------:R-:W-:Y:S01]  /*1b380*/  IADD3 R54, P0, PT, R7, R54, RZ ;  /* 0x0000003607367210 */ /* 0x000fe20007f1e0ff */
[----:B------:R-:W-:Y:S01]  /*1b390*/  IMAD R105, R6, R66, RZ ;  /* 0x0000004206697224 */ /* 0x000fe200078e02ff */
[----:B------:R-:W-:Y:S01]  /*1b3a0*/  MOV R7, RZ ;  /* 0x000000ff00077202 */ /* 0x000fe20000000f00 */
[----:B------:R-:W-:Y:S02]  /*1b3b0*/  IMAD.IADD R55, R0, 0x1, R55 ;  /* 0x0000000100377824 */ /* 0x000fe400078e0237 */
[----:B------:R-:W-:-:S04]  /*1b3c0*/  IMAD.WIDE.U32 R52, R58, R109, R52 ;  /* 0x0000006d3a347225 */ /* 0x000fc800078e0034 */
[----:B------:R-:W-:Y:S01]  /*1b3d0*/  IMAD.MOV.U32 R57, RZ, RZ, RZ ;  /* 0x000000ffff397224 */ /* 0x000fe200078e00ff */
[----:B------:R-:W-:Y:S01]  /*1b3e0*/  IADD3 R52, P1, PT, R55, R52, RZ ;  /* 0x0000003437347210 */ /* 0x000fe20007f3e0ff */
[----:B------:R-:W-:Y:S01]  /*1b3f0*/  IMAD.HI.U32 R70, R105, R42, R6 ;  /* 0x0000002a69467227 */ /* 0x000fe200078e0006 */
[----:B------:R-:W-:-:S03]  /*1b400*/  IADD3.X R55, PT, PT, RZ, RZ, RZ, P0, !PT ;  /* 0x000000ffff377210 */ /* 0x000fc600007fe4ff */
[----:B------:R-:W-:Y:S01]  /*1b410*/  IMAD.WIDE.U32 R56, R117, R99, R56 ;  /* 0x0000006375387225 */ /* 0x000fe200078e0038 */
[----:B------:R-:W-:-:S03]  /*1b420*/  IADD3 R71, PT, PT, R65, R70, RZ ;  /* 0x0000004641477210 */ /* 0x000fc60007ffe0ff */
[----:B------:R-:W-:Y:S02]  /*1b430*/  IMAD.IADD R7, R0, 0x1, R53 ;  /* 0x0000000100077824 */ /* 0x000fe400078e0235 */
[----:B------:R-:W-:Y:S02]  /*1b440*/  IMAD.X R53, RZ, RZ, RZ, P1 ;  /* 0x000000ffff357224 */ /* 0x000fe400008e06ff */
[----:B------:R-:W-:Y:S01]  /*1b450*/  IMAD.IADD R6, R51, 0x1, R57 ;  /* 0x0000000133067824 */ /* 0x000fe200078e0239 */
[----:B------:R-:W-:Y:S01]  /*1b460*/  IADD3 R56, P0, PT, R7, R56, RZ ;  /* 0x0000003807387210 */ /* 0x000fe20007f1e0ff */
[----:B------:R-:W-:-:S04]  /*1b470*/  IMAD.WIDE.U32 R54, R113, R44, R54 ;  /* 0x0000002c71367225 */ /* 0x000fc800078e0036 */
[----:B------:R-:W-:Y:S01]  /*1b480*/  IMAD.X R57, RZ, RZ, RZ, P0 ;  /* 0x000000ffff397224 */ /* 0x000fe200000e06ff */
[----:B------:R-:W-:Y:S01]  /*1b490*/  IADD3 R54, P0, PT, R71, R54, RZ ;  /* 0x0000003647367210 */ /* 0x000fe20007f1e0ff */
[----:B------:R-:W-:-:S04]  /*1b4a0*/  IMAD.WIDE.U32 R52, R58, R109, R52 ;  /* 0x0000006d3a347225 */ /* 0x000fc800078e0034 */
[----:B------:R-:W-:Y:S01]  /*1b4b0*/  IMAD.MOV.U32 R7, RZ, RZ, RZ ;  /* 0x000000ffff077224 */ /* 0x000fe200078e00ff */
[----:B------:R-:W-:Y:S01]  /*1b4c0*/  IADD3 R53, PT, PT, R0, R53, RZ ;  /* 0x0000003500357210 */ /* 0x000fe20007ffe0ff */
[----:B------:R-:W-:-:S04]  /*1b4d0*/  IMAD.WIDE.U32 R56, R58, R74, R56 ;  /* 0x0000004a3a387225 */ /* 0x000fc800078e0038 */
[----:B------:R-:W-:Y:S01]  /*1b4e0*/  IMAD.WIDE.U32 R6, R117, R97, R6 ;  /* 0x0000006175067225 */ /* 0x000fe200078e0006 */
[----:B------:R-:W-:Y:S02]  /*1b4f0*/  IADD3 R56, P1, PT, R53, R56, RZ ;  /* 0x0000003835387210 */ /* 0x000fe40007f3e0ff */
[----:B------:R-:W-:Y:S01]  /*1b500*/  IADD3 R57, PT, PT, R68, R57, RZ ;  /* 0x0000003944397210 */ /* 0x000fe20007ffe0ff */
[----:B------:R-:W-:Y:S02]  /*1b510*/  IMAD.IADD R71, R63, 0x1, R55 ;  /* 0x000000013f477824 */ /* 0x000fe400078e0237 */
[----:B------:R-:W-:Y:S01]  /*1b520*/  IMAD.X R55, RZ, RZ, RZ, P0 ;  /* 0x000000ffff377224 */ /* 0x000fe200000e06ff */
[----:B------:R-:W-:Y:S01]  /*1b530*/  IADD3 R6, P0, PT, R57, R6, RZ ;  /* 0x0000000639067210 */ /* 0x000fe20007f1e0ff */
[----:B------:R-:W-:Y:S01]  /*1b540*/  IMAD.MOV.U32 R53, RZ, RZ, RZ ;  /* 0x000000ffff357224 */ /* 0x000fe200078e00ff */
[----:B------:R-:W-:Y:S01]  /*1b550*/  IADD3.X R57, PT, PT, RZ, RZ, RZ, P1, !PT ;  /* 0x000000ffff397210 */ /* 0x000fe20000ffe4ff */
[----:B------:R-:W-:-:S04]  /*1b560*/  IMAD.WIDE.U32 R54, R105, R43, R54 ;  /* 0x0000002b69367225 */ /* 0x000fc800078e0036 */
[----:B------:R-:W-:-:S04]  /*1b570*/  IMAD.WIDE.U32 R52, R117, R74, R52 ;  /* 0x0000004a75347225 */ /* 0x000fc800078e0034 */
[----:B------:R-:W-:Y:S01]  /*1b580*/  IMAD.IADD R70, R9, 0x1, R7 ;  /* 0x0000000109467824 */ /* 0x000fe200078e0207 */
[----:B------:R-:W-:Y:S01]  /*1b590*/  IADD3 R52, P1, PT, R71, R52, RZ ;  /* 0x0000003447347210 */ /* 0x000fe20007f3e0ff */
[----:B------:R-:W-:Y:S02]  /*1b5a0*/  IMAD.IADD R73, R64, 0x1, R55 ;  /* 0x0000000140497824 */ /* 0x000fe400078e0237 */
[----:B------:R-:W-:Y:S02]  /*1b5b0*/  HFMA2 R55, -RZ, RZ, 0, 0 ;  /* 0x00000000ff377431 */ /* 0x000fe400000001ff */
[----:B------:R-:W-:-:S04]  /*1b5c0*/  IMAD.WIDE.U32 R56, R109, R109, R56 ;  /* 0x0000006d6d387225 */ /* 0x000fc800078e0038 */
[----:B------:R-:W-:Y:S01]  /*1b5d0*/  IMAD.X R7, RZ, RZ, RZ, P0 ;  /* 0x000000ffff077224 */ /* 0x000fe200000e06ff */
[----:B------:R-:W-:Y:S01]  /*1b5e0*/  IADD3 R57, PT, PT, R0, R57, RZ ;  /* 0x0000003900397210 */ /* 0x000fe20007ffe0ff */
[----:B------:R-:W-:Y:S02]  /*1b5f0*/  IMAD.IADD R71, R68, 0x1, R53 ;  /* 0x0000000144477824 */ /* 0x000fe400078e0235 */
[----:B------:R-:W-:-:S04]  /*1b600*/  IMAD.WIDE.U32 R6, R58, R99, R6 ;  /* 0x000000633a067225 */ /* 0x000fc800078e0006 */
[----:B------:R-:W-:Y:S01]  /*1b610*/  IMAD.X R53, RZ, RZ, RZ, P1 ;  /* 0x000000ffff357224 */ /* 0x000fe200008e06ff */
[----:B------:R-:W-:Y:S01]  /*1b620*/  IADD3 R56, P1, PT, R71, R56, RZ ;  /* 0x0000003847387210 */ /* 0x000fe20007f3e0ff */
[----:B------:R-:W-:Y:S01]  /*1b630*/  IMAD R103, R54, R66, RZ ;  /* 0x0000004236677224 */ /* 0x000fe200078e02ff */
[----:B------:R-:W-:Y:S01]  /*1b640*/  IADD3 R6, P0, PT, R57, R6, RZ ;  /* 0x0000000639067210 */ /* 0x000fe20007f1e0ff */
[----:B------:R-:W-:Y:S01]  /*1b650*/  IMAD.MOV.U32 R71, RZ, RZ, RZ ;  /* 0x000000ffff477224 */ /* 0x000fe200078e00ff */
[----:B------:R-:W-:Y:S01]  /*1b660*/  IADD3.X R57, PT, PT, RZ, RZ, RZ, P1, !PT ;  /* 0x000000ffff397210 */ /* 0x000fe20000ffe4ff */
[----:B------:R-:W-:-:S04]  /*1b670*/  IMAD.WIDE.U32 R52, R113, R45, R52 ;  /* 0x0000002d71347225 */ /* 0x000fc800078e0034 */
[----:B------:R-:W-:Y:S01]  /*1b680*/  IMAD.HI.U32 R72, R103, R42, R54 ;  /* 0x0000002a67487227 */ /* 0x000fe200078e0036 */
[----:B------:R-:W-:-:S03]  /*1b690*/  IADD3 R52, P2, PT, R73, R52, RZ ;  /* 0x0000003449347210 */ /* 0x000fc60007f5e0ff */
[----:B------:R-:W-:-:S04]  /*1b6a0*/  IMAD.WIDE.U32 R70, R117, R75, R70 ;  /* 0x0000004b75467225 */ /* 0x000fc800078e0046 */
[----:B------:R-:W-:Y:S01]  /*1b6b0*/  IMAD.IADD R55, R51, 0x1, R7 ;  /* 0x0000000133377824 */ /* 0x000fe200078e0207 */
[----:B------:R-:W-:Y:S01]  /*1b6c0*/  IADD3.X R7, PT, PT, RZ, RZ, RZ, P0, !PT ;  /* 0x000000ffff077210 */ /* 0x000fe200007fe4ff */
[----:B------:R-:W-:-:S03]  /*1b6d0*/  IMAD.WIDE.U32 R56, R58, R74, R56 ;  /* 0x0000004a3a387225 */ /* 0x000fc600078e0038 */
[----:B------:R-:W-:Y:S01]  /*1b6e0*/  IADD3 R70, P0, PT, R55, R70, RZ ;  /* 0x0000004637467210 */ /* 0x000fe20007f1e0ff */
[----:B------:R-:W-:Y:S01]  /*1b6f0*/  IMAD.IADD R77, R62, 0x1, R53 ;  /* 0x000000013e4d7824 */ /* 0x000fe200078e0235 */
[----:B------:R-:W-:Y:S01]  /*1b700*/  IADD3 R55, PT, PT, R65, R72, RZ ;  /* 0x0000004841377210 */ /* 0x000fe20007ffe0ff */
[----:B------:R-:W-:Y:S02]  /*1b710*/  IMAD.X R53, RZ, RZ, RZ, P2 ;  /* 0x000000ffff357224 */ /* 0x000fe400010e06ff */
[----:B------:R-:W-:-:S04]  /*1b720*/  IMAD.WIDE.U32 R6, R109, R74, R6 ;  /* 0x0000004a6d067225 */ /* 0x000fc800078e0006 */
[----:B------:R-:W-:Y:S02]  /*1b730*/  IMAD.IADD R57, R68, 0x1, R57 ;  /* 0x0000000144397824 */ /* 0x000fe400078e0239 */
[----:B------:R-:W-:Y:S02]  /*1b740*/  IMAD.IADD R54, R2, 0x1, R71 ;  /* 0x0000000102367824 */ /* 0x000fe400078e0247 */
[----:B------:R-:W-:Y:S01]  /*1b750*/  IMAD.X R71, RZ, RZ, RZ, P0 ;  /* 0x000000ffff477224 */ /* 0x000fe200000e06ff */
[----:B------:R-:W-:Y:S01]  /*1b760*/  IADD3 R6, P1, PT, R57, R6, RZ ;  /* 0x0000000639067210 */ /* 0x000fe20007f3e0ff */
[----:B------:R-:W-:-:S04]  /*1b770*/  IMAD.WIDE.U32 R52, R105, R44, R52 ;  /* 0x0000002c69347225 */ /* 0x000fc800078e0034 */
[----:B------:R-:W-:Y:S01]  /*1b780*/  IMAD.IADD R7, R68, 0x1, R7 ;  /* 0x0000000144077824 */ /* 0x000fe200078e0207 */
[----:B------:R-:W-:Y:S01]  /*1b790*/  IADD3 R52, P2, PT, R55, R52, RZ ;  /* 0x0000003437347210 */ /* 0x000fe20007f5e0ff */
[----:B------:R-:W-:Y:S01]  /*1b7a0*/  IMAD.WIDE.U32 R70, R58, R97, R70 ;  /* 0x000000613a467225 */ /* 0x000fe200078e0046 */
[----:B------:R-:W-:-:S03]  /*1b7b0*/  IADD3 R73, PT, PT, R63, R53, RZ ;  /* 0x000000353f497210 */ /* 0x000fc60007ffe0ff */
[----:B------:R-:W-:Y:S01]  /*1b7c0*/  IMAD.MOV.U32 R57, RZ, RZ, RZ ;  /* 0x000000ffff397224 */ /* 0x000fe200078e00ff */
[----:B------:R-:W-:Y:S01]  /*1b7d0*/  IADD3 R70, P0, PT, R7, R70, RZ ;  /* 0x0000004607467210 */ /* 0x000fe20007f1e0ff */
[----:B------:R-:W-:Y:S01]  /*1b7e0*/  IMAD.MOV.U32 R55, RZ, RZ, RZ ;  /* 0x000000ffff377224 */ /* 0x000fe200078e00ff */
[----:B------:R-:W-:Y:S01]  /*1b7f0*/  IADD3 R115, PT, PT, R9, R71, RZ ;  /* 0x0000004709737210 */ /* 0x000fe20007ffe0ff */
[----:B------:R-:W-:-:S04]  /*1b800*/  IMAD.WIDE.U32 R56, R117, R99, R56 ;  /* 0x0000006375387225 */ /* 0x000fc800078e0038 */
[----:B------:R-:W-:Y:S01]  /*1b810*/  IMAD.X R7, RZ, RZ, RZ, P1 ;  /* 0x000000ffff077224 */ /* 0x000fe200008e06ff */
[----:B------:R-:W-:Y:S01]  /*1b820*/  IADD3 R56, P1, PT, R77, R56, RZ ;  /* 0x000000384d387210 */ /* 0x000fe20007f3e0ff */
[----:B------:R-:W-:-:S04]  /*1b830*/  IMAD.WIDE.U32 R54, R4, R117, R54 ;  /* 0x0000007504367225 */ /* 0x000fc800078e0036 */
[----:B------:R-:W-:Y:S01]  /*1b840*/  IMAD.IADD R53, R51, 0x1, R57 ;  /* 0x0000000133357824 */ /* 0x000fe200078e0239 */
[----:B------:R-:W-:Y:S01]  /*1b850*/  IADD3 R119, PT, PT, R111, R55, RZ ;  /* 0x000000376f777210 */ /* 0x000fe20007ffe0ff */
[----:B------:R-:W-:-:S04]  /*1b860*/  IMAD.WIDE.U32 R6, R109, R74, R6 ;  /* 0x0000004a6d067225 */ /* 0x000fc800078e0006 */
[----:B------:R-:W-:Y:S01]  /*1b870*/  IMAD.X R71, RZ, RZ, RZ, P0 ;  /* 0x000000ffff477224 */ /* 0x000fe200000e06ff */
[----:B------:R-:W-:Y:S01]  /*1b880*/  IADD3 R54, P0, PT, R115, R54, RZ ;  /* 0x0000003673367210 */ /* 0x000fe20007f1e0ff */
[----:B------:R-:W-:Y:S01]  /*1b890*/  IMAD.X R57, RZ, RZ, RZ, P1 ;  /* 0x000000ffff397224 */ /* 0x000fe200008e06ff */
[----:B------:R-:W-:Y:S01]  /*1b8a0*/  IADD3 R6, P1, PT, R53, R6, RZ ;  /* 0x0000000635067210 */ /* 0x000fe20007f3e0ff */
[----:B------:R-:W-:Y:S01]  /*1b8b0*/  IMAD.X R53, RZ, RZ, RZ, P2 ;  /* 0x000000ffff357224 */ /* 0x000fe200010e06ff */
[----:B------:R-:W-:Y:S01]  /*1b8c0*/  IADD3.X R55, PT, PT, RZ, RZ, RZ, P0, !PT ;  /* 0x000000ffff377210 */ /* 0x000fe200007fe4ff */
[----:B------:R-:W-:Y:S01]  /*1b8d0*/  IMAD.WIDE.U32 R70, R109, R99, R70 ;  /* 0x000000636d467225 */ /* 0x000fe200078e0046 */
[----:B------:R-:W-:-:S03]  /*1b8e0*/  IADD3 R7, PT, PT, R68, R7, RZ ;  /* 0x0000000744077210 */ /* 0x000fc60007ffe0ff */
[----:B------:R-:W-:Y:S01]  /*1b8f0*/  IMAD.WIDE.U32 R56, R113, R46, R56 ;  /* 0x0000002e71387225 */ /* 0x000fe200078e0038 */
[----:B------:R-:W-:-:S03]  /*1b900*/  IADD3 R70, P2, PT, R7, R70, RZ ;  /* 0x0000004607467210 */ /* 0x000fc60007f5e0ff */
[----:B------:R-:W-:Y:S01]  /*1b910*/  IMAD.WIDE.U32 R52, R103, R43, R52 ;  /* 0x0000002b67347225 */ /* 0x000fe200078e0034 */
[----:B------:R-:W-:-:S03]  /*1b920*/  IADD3 R56, P3, PT, R73, R56, RZ ;  /* 0x0000003849387210 */ /* 0x000fc60007f7e0ff */
[----:B------:R-:W-:Y:S02]  /*1b930*/  IMAD.IADD R71, R51, 0x1, R71 ;  /* 0x0000000133477824 */ /* 0x000fe400078e0247 */
[----:B------:R-:W-:-:S04]  /*1b940*/  IMAD.WIDE.U32 R54, R58, R75, R54 ;  /* 0x0000004b3a367225 */ /* 0x000fc800078e0036 */
[----:B------:R-:W-:Y:S01]  /*1b950*/  IMAD.IADD R73, R64, 0x1, R53 ;  /* 0x0000000140497824 */ /* 0x000fe200078e0235 */
[----:B------:R-:W-:Y:S01]  /*1b960*/  MOV R53, RZ ;  /* 0x000000ff00357202 */ /* 0x000fe20000000f00 */
[----:B------:R-:W-:Y:S02]  /*1b970*/  IMAD R77, R52, R66, RZ ;  /* 0x00000042344d7224 */ /* 0x000fe400078e02ff */
[----:B------:R-:W-:Y:S01]  /*1b980*/  IMAD.X R7, RZ, RZ, RZ, P1 ;  /* 0x000000ffff077224 */ /* 0x000fe200008e06ff */
[----:B------:R-:W-:Y:S01]  /*1b990*/  IADD3 R54, P1, PT, R71, R54, RZ ;  /* 0x0000003647367210 */ /* 0x000fe20007f3e0ff */
[----:B------:R-:W-:Y:S01]  /*1b9a0*/  IMAD.HI.U32 R72, R77, R42, R52 ;  /* 0x0000002a4d487227 */ /* 0x000fe200078e0034 */
[----:B------:R-:W-:-:S03]  /*1b9b0*/  IADD3.X R71, PT, PT, RZ, RZ, RZ, P2, !PT ;  /* 0x000000ffff477210 */ /* 0x000fc600017fe4ff */
[----:B------:R-:W-:-:S04]  /*1b9c0*/  IMAD.WIDE.U32 R6, R58, R99, R6 ;  /* 0x000000633a067225 */ /* 0x000fc800078e0006 */
[----:B------:R-:W-:Y:S01]  /*1b9d0*/  IMAD.IADD R52, R2, 0x1, R55 ;  /* 0x0000000102347824 */ /* 0x000fe200078e0237 */
[----:B------:R-:W-:Y:S01]  /*1b9e0*/  IADD3.X R55, PT, PT, RZ, RZ, RZ, P1, !PT ;  /* 0x000000ffff377210 */ /* 0x000fe20000ffe4ff */
[----:B------:R-:W-:-:S03]  /*1b9f0*/  IMAD.WIDE.U32 R70, R74, R74, R70 ;  /* 0x0000004a4a467225 */ /* 0x000fc600078e0046 */
[----:B------:R-:W-:Y:S01]  /*1ba00*/  IADD3 R52, P0, PT, R52, R119, RZ ;  /* 0x0000007734347210 */ /* 0x000fe20007f1e0ff */
[----:B------:R-:W-:Y:S02]  /*1ba10*/  IMAD.IADD R7, R51, 0x1, R7 ;  /* 0x0000000133077824 */ /* 0x000fe400078e0207 */
[----:B------:R-:W-:Y:S01]  /*1ba20*/  IMAD.IADD R71, R68, 0x1, R71 ;  /* 0x0000000144477824 */ /* 0x000fe200078e0247 */
[----:B------:R-:W-:Y:S01]  /*1ba30*/  IADD3.X R53, PT, PT, RZ, RZ, RZ, P0, !PT ;  /* 0x000000ffff357210 */ /* 0x000fe200007fe4ff */
[----:B------:R-:W-:Y:S01]  /*1ba40*/  IMAD.WIDE.U32 R54, R109, R97, R54 ;  /* 0x000000616d367225 */ /* 0x000fe200078e0036 */
[----:B------:R-:W-:-:S03]  /*1ba50*/  IADD3 R70, P2, PT, R7, R70, RZ ;  /* 0x0000004607467210 */ /* 0x000fc60007f5e0ff */
[----:B------:R-:W-:Y:S01]  /*1ba60*/  IMAD.IADD R115, R61, 0x1, R57 ;  /* 0x000000013d737824 */ /* 0x000fe200078e0239 */
[----:B------:R-:W-:Y:S01]  /*1ba70*/  IADD3 R54, P1, PT, R71, R54, RZ ;  /* 0x0000003647367210 */ /* 0x000fe20007f3e0ff */
[----:B------:R-:W-:Y:S01]  /*1ba80*/  IMAD.X R57, RZ, RZ, RZ, P3 ;  /* 0x000000ffff397224 */ /* 0x000fe200018e06ff */
[----:B------:R-:W-:Y:S01]  /*1ba90*/  IADD3.X R71, PT, PT, RZ, RZ, RZ, P2, !PT ;  /* 0x000000ffff477210 */ /* 0x000fe200017fe4ff */
[----:B------:R-:W-:Y:S02]  /*1baa0*/  IMAD.MOV.U32 R7, RZ, RZ, RZ ;  /* 0x000000ffff077224 */ /* 0x000fe400078e00ff */
[----:B------:R-:W-:-:S04]  /*1bab0*/  IMAD.WIDE.U32 R56, R105, R45, R56 ;  /* 0x0000002d69387225 */ /* 0x000fc800078e0038 */
[----:B------:R-:W-:Y:S01]  /*1bac0*/  IMAD.WIDE.U32 R6, R117, R97, R6 ;  /* 0x0000006175067225 */ /* 0x000fe200078e0006 */
[----:B------:R-:W-:-:S03]  /*1bad0*/  IADD3 R56, P4, PT, R73, R56, RZ ;  /* 0x0000003849387210 */ /* 0x000fc60007f9e0ff */
[----:B------:R-:W-:Y:S01]  /*1bae0*/  IMAD.IADD R7, R9, 0x1, R7 ;  /* 0x0000000109077824 */ /* 0x000fe200078e0207 */
[----:B------:R-:W-:Y:S01]  /*1baf0*/  IADD3 R6, P3, PT, R115, R6, RZ ;  /* 0x0000000673067210 */ /* 0x000fe20007f7e0ff */
[----:B------:R-:W-:-:S04]  /*1bb00*/  IMAD.WIDE.U32 R70, R109, R99, R70 ;  /* 0x000000636d467225 */ /* 0x000fc800078e0046 */
[----:B------:R-:W-:Y:S01]  /*1bb10*/  IMAD.IADD R55, R9, 0x1, R55 ;  /* 0x0000000109377824 */ /* 0x000fe200078e0237 */
[----:B------:R-:W-:Y:S01]  /*1bb20*/  IADD3 R70, P2, PT, R7, R70, RZ ;  /* 0x0000004607467210 */ /* 0x000fe20007f5e0ff */
[----:B------:R-:W-:-:S04]  /*1bb30*/  IMAD.WIDE.U32 R52, R4, R58, R52 ;  /* 0x0000003a04347225 */ /* 0x000fc800078e0034 */
[----:B------:R-:W-:Y:S01]  /*1bb40*/  IMAD.IADD R119, R62, 0x1, R57 ;  /* 0x000000013e777824 */ /* 0x000fe200078e0239 */
[----:B------:R-:W-:Y:S01]  /*1bb50*/  IADD3 R52, P0, PT, R55, R52, RZ ;  /* 0x0000003437347210 */ /* 0x000fe20007f1e0ff */
[----:B------:R-:W-:Y:S01]  /*1bb60*/  IMAD.X R57, RZ, RZ, RZ, P4 ;  /* 0x000000ffff397224 */ /* 0x000fe200020e06ff */
[----:B------:R-:W-:Y:S01]  /*1bb70*/  IADD3.X R55, PT, PT, RZ, RZ, RZ, P1, !PT ;  /* 0x000000ffff377210 */ /* 0x000fe20000ffe4ff */
[----:B------:R-:W-:Y:S01]  /*1bb80*/  IMAD.X R7, RZ, RZ, RZ, P3 ;  /* 0x000000ffff077224 */ /* 0x000fe200018e06ff */
[----:B------:R-:W-:Y:S01]  /*1bb90*/  IADD3 R125, PT, PT, R5, R53, RZ ;  /* 0x00000035057d7210 */ /* 0x000fe20007ffe0ff */
[----:B------:R-:W-:Y:S01]  /*1bba0*/  IMAD.IADD R73, R65, 0x1, R72 ;  /* 0x0000000141497824 */ /* 0x000fe200078e0248 */
[----:B------:R-:W-:Y:S01]  /*1bbb0*/  IADD3.X R53, PT, PT, RZ, RZ, RZ, P0, !PT ;  /* 0x000000ffff357210 */ /* 0x000fe200007fe4ff */
[----:B------:R-:W-:-:S04]  /*1bbc0*/  IMAD.WIDE.U32 R56, R103, R44, R56 ;  /* 0x0000002c67387225 */ /* 0x000fc800078e0038 */
[----:B------:R-:W-:Y:S01]  /*1bbd0*/  IMAD.WIDE.U32 R6, R113, R47, R6 ;  /* 0x0000002f71067225 */ /* 0x000fe200078e0006 */
[----:B------:R-:W-:-:S03]  /*1bbe0*/  IADD3 R72, P4, PT, R73, R56, RZ ;  /* 0x0000003849487210 */ /* 0x000fc60007f9e0ff */
[----:B------:R-:W-:Y:S01]  /*1bbf0*/  IMAD.IADD R71, R51, 0x1, R71 ;  /* 0x0000000133477824 */ /* 0x000fe200078e0247 */
        /* <DEDUP_REMOVED lines=16> */
[----:B------:R-:W-:-:S04]  /*1bd00*/  IMAD.WIDE.U32 R70, R58, R97, R70 ;  /* 0x000000613a467225 */ /* 0x000fc800078e0046 */
[----:B------:R-:W-:Y:S02]  /*1bd10*/  IMAD.IADD R52, R2, 0x1, R53 ;  /* 0x0000000102347824 */ /* 0x000fe400078e0235 */
[----:B------:R-:W-:-:S03]  /*1bd20*/  IMAD.WIDE.U32 R54, R74, R99, R54 ;  /* 0x000000634a367225 */ /* 0x000fc600078e0036 */
[----:B------:R-:W-:Y:S01]  /*1bd30*/  IADD3 R52, P0, PT, R52, R125, RZ ;  /* 0x0000007d34347210 */ /* 0x000fe20007f1e0ff */
[----:B------:R-:W-:Y:S01]  /*1bd40*/  IMAD.IADD R53, R9, 0x1, R71 ;  /* 0x0000000109357824 */ /* 0x000fe200078e0247 */
[----:B------:R-:W-:Y:S01]  /*1bd50*/  IADD3 R55, PT, PT, R51, R55, RZ ;  /* 0x0000003733377210 */ /* 0x000fe20007ffe0ff */
[----:B------:R-:W-:Y:S02]  /*1bd60*/  IMAD.X R57, RZ, RZ, RZ, P1 ;  /* 0x000000ffff397224 */ /* 0x000fe400008e06ff */
[----:B------:R-:W-:Y:S01]  /*1bd70*/  IMAD R115, R72, R66, RZ ;  /* 0x0000004248737224 */ /* 0x000fe200078e02ff */
[----:B------:R-:W-:Y:S01]  /*1bd80*/  IADD3 R54, P2, PT, R53, R54, RZ ;  /* 0x0000003635367210 */ /* 0x000fe20007f5e0ff */
[----:B------:R-:W-:Y:S01]  /*1bd90*/  IMAD.MOV.U32 R73, RZ, RZ, RZ ;  /* 0x000000ffff497224 */ /* 0x000fe200078e00ff */
[----:B------:R-:W-:Y:S01]  /*1bda0*/  IADD3.X R53, PT, PT, RZ, RZ, RZ, P0, !PT ;  /* 0x000000ffff357210 */ /* 0x000fe200007fe4ff */
[----:B------:R-:W-:-:S04]  /*1bdb0*/  IMAD.WIDE.U32 R56, R74, R97, R56 ;  /* 0x000000614a387225 */ /* 0x000fc800078e0038 */
[----:B------:R-:W-:-:S04]  /*1bdc0*/  IMAD.HI.U32 R96, R115, R42, R72 ;  /* 0x0000002a73607227 */ /* 0x000fc800078e0048 */
[----:B------:R-:W-:Y:S01]  /*1bdd0*/  IMAD.MOV.U32 R72, RZ, RZ, R70 ;  /* 0x000000ffff487224 */ /* 0x000fe200078e0046 */
[----:B------:R-:W-:Y:S01]  /*1bde0*/  IADD3 R70, P1, PT, R55, R56, RZ ;  /* 0x0000003837467210 */ /* 0x000fe20007f3e0ff */
[----:B------:R-:W-:Y:S02]  /*1bdf0*/  IMAD.IADD R71, R9, 0x1, R57 ;  /* 0x0000000109477824 */ /* 0x000fe400078e0239 */
[----:B------:R-:W-:-:S04]  /*1be00*/  IMAD.WIDE.U32 R72, R117, R75, R72 ;  /* 0x0000004b75487225 */ /* 0x000fc800078e0048 */
[----:B------:R-:W-:Y:S01]  /*1be10*/  IMAD.WIDE.U32 R56, R4, R109, R52 ;  /* 0x0000006d04387225 */ /* 0x000fe200078e0034 */
[----:B------:R-:W-:-:S03]  /*1be20*/  IADD3 R73, PT, PT, R2, R73, RZ ;  /* 0x0000004902497210 */ /* 0x000fc60007ffe0ff */
[----:B------:R-:W-:Y:S01]  /*1be30*/  IMAD.IADD R125, R61, 0x1, R7 ;  /* 0x000000013d7d7824 */ /* 0x000fe200078e0207 */
        /* <DEDUP_REMOVED lines=9> */
[----:B------:R-:W-:Y:S01]  /*1bed0*/  IADD3.X R57, PT, PT, RZ, RZ, RZ, P0, !PT ;  /* 0x000000ffff397210 */ /* 0x000fe200007fe4ff */
        /* <DEDUP_REMOVED lines=8> */
[----:B------:R-:W-:Y:S01]  /*1bf60*/  IMAD.WIDE.U32 R56, R74, R75, R56 ;  /* 0x0000004b4a387225 */ /* 0x000fe200078e0038 */
[----:B------:R-:W-:-:S03]  /*1bf70*/  IADD3 R52, P3, PT, R125, R52, RZ ;  /* 0x000000347d347210 */ /* 0x000fc60007f7e0ff */
[----:B------:R-:W-:Y:S02]  /*1bf80*/  IMAD.IADD R71, R51, 0x1, R71 ;  /* 0x0000000133477824 */ /* 0x000fe400078e0247 */
[----:B------:R-:W-:Y:S02]  /*1bf90*/  IMAD.X R55, RZ, RZ, RZ, P1 ;  /* 0x000000ffff377224 */ /* 0x000fe400008e06ff */
[----:B------:R-:W-:Y:S01]  /*1bfa0*/  IMAD.IADD R125, R59, 0x1, R53 ;  /* 0x000000013b7d7824 */ /* 0x000fe200078e0235 */
[----:B------:R-:W-:Y:S01]  /*1bfb0*/  IADD3 R70, P2, PT, R71, R56, RZ ;  /* 0x0000003847467210 */ /* 0x000fe20007f5e0ff */
[----:B------:R-:W-:Y:S02]  /*1bfc0*/  IMAD.IADD R53, R2, 0x1, R57 ;  /* 0x0000000102357824 */ /* 0x000fe400078e0239 */
[----:B------:R-:W-:Y:S01]  /*1bfd0*/  IMAD.WIDE.U32 R56, R77, R44, R6 ;  /* 0x0000002c4d387225 */ /* 0x000fe200078e0006 */
[----:B------:R-:W-:Y:S02]  /*1bfe0*/  IADD3 R7, PT, PT, R65, R96, RZ ;  /* 0x0000006041077210 */ /* 0x000fe40007ffe0ff */
[----:B------:R-:W-:Y:S01]  /*1bff0*/  IADD3 R6, P1, PT, R53, R82, RZ ;  /* 0x0000005235067210 */ /* 0x000fe20007f3e0ff */
[----:B------:R-:W-:Y:S01]  /*1c000*/  IMAD.X R73, RZ, RZ, RZ, P0 ;  /* 0x000000ffff497224 */ /* 0x000fe200000e06ff */
[----:B------:R-:W-:Y:S01]  /*1c010*/  IADD3 R56, P0, PT, R7, R56, RZ ;  /* 0x0000003807387210 */ /* 0x000fe20007f1e0ff */
[----:B------:R-:W-:Y:S01]  /*1c020*/  IMAD.WIDE.U32 R54, R58, R75, R54 ;  /* 0x0000004b3a367225 */ /* 0x000fe200078e0036 */
[----:B------:R-:W-:-:S02]  /*1c030*/  IADD3 R119, PT, PT, R63, R57, RZ ;  /* 0x000000393f777210 */ /* 0x000fc40007ffe0ff */
[----:B------:R-:W-:Y:S01]  /*1c040*/  IADD3.X R57, PT, PT, RZ, RZ, RZ, P0, !PT ;  /* 0x000000ffff397210 */ /* 0x000fe200007fe4ff */
[----:B------:R-:W-:Y:S01]  /*1c050*/  IMAD.X R71, RZ, RZ, RZ, P2 ;  /* 0x000000ffff477224 */ /* 0x000fe200010e06ff */
[----:B------:R-:W-:Y:S01]  /*1c060*/  IADD3 R7, PT, PT, R2, R55, RZ ;  /* 0x0000003702077210 */ /* 0x000fe20007ffe0ff */
[----:B------:R-:W-:-:S04]  /*1c070*/  IMAD.WIDE.U32 R72, R74, R97, R72 ;  /* 0x000000614a487225 */ /* 0x000fc800078e0048 */
[----:B------:R-:W-:Y:S01]  /*1c080*/  IMAD.X R53, RZ, RZ, RZ, P3 ;  /* 0x000000ffff357224 */ /* 0x000fe200018e06ff */
[----:B------:R-:W-:Y:S01]  /*1c090*/  IADD3 R72, P3, PT, R7, R72, RZ ;  /* 0x0000004807487210 */ /* 0x000fe20007f7e0ff */
[----:B------:R-:W-:Y:S01]  /*1c0a0*/  IMAD.MOV.U32 R55, RZ, RZ, RZ ;  /* 0x000000ffff377224 */ /* 0x000fe200078e00ff */
[----:B------:R-:W-:Y:S01]  /*1c0b0*/  IADD3.X R7, PT, PT, RZ, RZ, RZ, P1, !PT ;  /* 0x000000ffff077210 */ /* 0x000fe20000ffe4ff */
[----:B------:R-:W-:-:S04]  /*1c0c0*/  IMAD.WIDE.U32 R70, R99, R97, R70 ;  /* 0x0000006163467225 */ /* 0x000fc800078e0046 */
[----:B------:R-:W-:Y:S02]  /*1c0d0*/  IMAD.IADD R73, R9, 0x1, R73 ;  /* 0x0000000109497824 */ /* 0x000fe400078e0249 */
[----:B------:R-:W-:-:S03]  /*1c0e0*/  IMAD.WIDE.U32 R54, R4, R117, R54 ;  /* 0x0000007504367225 */ /* 0x000fc600078e0036 */
[----:B------:R-:W-:Y:S01]  /*1c0f0*/  IADD3 R70, P2, PT, R73, R70, RZ ;  /* 0x0000004649467210 */ /* 0x000fe20007f5e0ff */
[----:B------:R-:W-:Y:S01]  /*1c100*/  IMAD.WIDE.U32 R52, R105, R47, R52 ;  /* 0x0000002f69347225 */ /* 0x000fe200078e0034 */
[----:B------:R-:W-:Y:S02]  /*1c110*/  IADD3.X R73, PT, PT, RZ, RZ, RZ, P3, !PT ;  /* 0x000000ffff497210 */ /* 0x000fe40001ffe4ff */
[----:B------:R-:W-:Y:S01]  /*1c120*/  IADD3 R54, P3, PT, R125, R54, RZ ;  /* 0x000000367d367210 */ /* 0x000fe20007f7e0ff */
[----:B------:R-:W-:Y:S01]  /*1c130*/  IMAD.IADD R71, R9, 0x1, R71 ;  /* 0x0000000109477824 */ /* 0x000fe200078e0247 */
[----:B------:R-:W-:Y:S01]  /*1c140*/  IADD3 R52, P4, PT, R123, R52, RZ ;  /* 0x000000347b347210 */ /* 0x000fe20007f9e0ff */
[----:B------:R-:W-:-:S04]  /*1c150*/  IMAD.WIDE.U32 R6, R4, R74, R6 ;  /* 0x0000004a04067225 */ /* 0x000fc800078e0006 */
[----:B------:R-:W-:Y:S01]  /*1c160*/  IMAD.IADD R123, R60, 0x1, R53 ;  /* 0x000000013c7b7824 */ /* 0x000fe200078e0235 */
[----:B------:R-:W-:Y:S01]  /*1c170*/  IADD3.X R53, PT, PT, RZ, RZ, RZ, P4, !PT ;  /* 0x000000ffff357210 */ /* 0x000fe200027fe4ff */
[----:B------:R-:W-:Y:S01]  /*1c180*/  IMAD.IADD R111, R111, 0x1, R55 ;  /* 0x000000016f6f7824 */ /* 0x000fe200078e0237 */
[----:B------:R-:W-:Y:S01]  /*1c190*/  IADD3 R6, P1, PT, R71, R6, RZ ;  /* 0x0000000647067210 */ /* 0x000fe20007f3e0ff */
[----:B------:R-:W-:-:S04]  /*1c1a0*/  IMAD.WIDE.U32 R72, R109, R75, R72 ;  /* 0x0000004b6d487225 */ /* 0x000fc800078e0048 */
[----:B------:R-:W-:Y:S01]  /*1c1b0*/  IMAD.X R55, RZ, RZ, RZ, P3 ;  /* 0x000000ffff377224 */ /* 0x000fe200018e06ff */
[----:B------:R-:W-:Y:S01]  /*1c1c0*/  IADD3 R72, P3, PT, R111, R72, RZ ;  /* 0x000000486f487210 */ /* 0x000fe20007f7e0ff */
[----:B------:R-:W-:-:S04]  /*1c1d0*/  IMAD.WIDE.U32 R56, R115, R43, R56 ;  /* 0x0000002b73387225 */ /* 0x000fc800078e0038 */
[----:B------:R-:W-:Y:S02]  /*1c1e0*/  IMAD.X R71, RZ, RZ, RZ, P2 ;  /* 0x000000ffff477224 */ /* 0x000fe400010e06ff */
[----:B------:R-:W-:Y:S01]  /*1c1f0*/  IMAD.IADD R125, R68, 0x1, R7 ;  /* 0x00000001447d7824 */ /* 0x000fe200078e0207 */
[----:B------:R-:W-:Y:S01]  /*1c200*/  IADD3.X R7, PT, PT, RZ, RZ, RZ, P1, !PT ;  /* 0x000000ffff077210 */ /* 0x000fe20000ffe4ff */
[----:B------:R-:W-:-:S04]  /*1c210*/  IMAD.WIDE.U32 R52, R103, R46, R52 ;  /* 0x0000002e67347225 */ /* 0x000fc800078e0034 */
[----:B------:R-:W-:Y:S01]  /*1c220*/  IMAD.WIDE.U32 R54, R113, R49, R54 ;  /* 0x0000003171367225 */ /* 0x000fe200078e0036 */
[----:B------:R-:W-:-:S03]  /*1c230*/  IADD3 R52, P4, PT, R119, R52, RZ ;  /* 0x0000003477347210 */ /* 0x000fc60007f9e0ff */
[----:B------:R-:W-:Y:S01]  /*1c240*/  IMAD.IADD R113, R64, 0x1, R57 ;  /* 0x0000000140717824 */ /* 0x000fe200078e0239 */
[----:B------:R-:W-:Y:S01]  /*1c250*/  IADD3 R54, P2, PT, R123, R54, RZ ;  /* 0x000000367b367210 */ /* 0x000fe20007f5e0ff */
[----:B------:R-:W-:Y:S02]  /*1c260*/  IMAD.IADD R73, R2, 0x1, R73 ;  /* 0x0000000102497824 */ /* 0x000fe400078e0249 */
[----:B------:R-:W-:Y:S02]  /*1c270*/  IMAD R111, R56, R66, RZ ;  /* 0x00000042386f7224 */ /* 0x000fe400078e02ff */
[----:B------:R-:W-:-:S04]  /*1c280*/  IMAD.WIDE.U32 R70, R99, R97, R70 ;  /* 0x0000006163467225 */ /* 0x000fc800078e0046 */
[----:B------:R-:W-:Y:S01]  /*1c290*/  IMAD.MOV.U32 R57, RZ, RZ, RZ ;  /* 0x000000ffff397224 */ /* 0x000fe200078e00ff */
[----:B------:R-:W-:Y:S01]  /*1c2a0*/  IADD3 R71, PT, PT, R9, R71, RZ ;  /* 0x0000004709477210 */ /* 0x000fe20007ffe0ff */
[----:B------:R-:W-:-:S04]  /*1c2b0*/  IMAD.WIDE.U32 R6, R99, R75, R6 ;  /* 0x0000004b63067225 */ /* 0x000fc800078e0006 */
[----:B------:R-:W-:Y:S01]  /*1c2c0*/  IMAD.HI.U32 R82, R111, R42, R56 ;  /* 0x0000002a6f527227 */ /* 0x000fe200078e0038 */
[----:B------:R-:W-:-:S03]  /*1c2d0*/  IADD3 R56, P0, PT, R73, R70, RZ ;  /* 0x0000004649387210 */ /* 0x000fc60007f1e0ff */
[----:B------:R-:W-:Y:S01]  /*1c2e0*/  IMAD.IADD R117, R61, 0x1, R53 ;  /* 0x000000013d757824 */ /* 0x000fe200078e0235 */
[----:B------:R-:W-:Y:S01]  /*1c2f0*/  IADD3.X R53, PT, PT, RZ, RZ, RZ, P4, !PT ;  /* 0x000000ffff357210 */ /* 0x000fe200027fe4ff */
[----:B------:R-:W-:Y:S01]  /*1c300*/  IMAD.X R73, RZ, RZ, RZ, P3 ;  /* 0x000000ffff497224 */ /* 0x000fe200018e06ff */
[----:B------:R-:W-:Y:S01]  /*1c310*/  IADD3 R6, P3, PT, R71, R6, RZ ;  /* 0x0000000647067210 */ /* 0x000fe20007f7e0ff */
[----:B------:R-:W-:Y:S02]  /*1c320*/  IMAD.IADD R55, R50, 0x1, R55 ;  /* 0x0000000132377824 */ /* 0x000fe400078e0237 */
[----:B------:R-:W-:-:S04]  /*1c330*/  IMAD.WIDE.U32 R72, R4, R58, R72 ;  /* 0x0000003a04487225 */ /* 0x000fc800078e0048 */
[----:B------:R-:W-:Y:S01]  /*1c340*/  IMAD.X R57, RZ, RZ, RZ, P0 ;  /* 0x000000ffff397224 */ /* 0x000fe200000e06ff */
[----:B------:R-:W-:Y:S01]  /*1c350*/  IADD3 R58, P0, PT, R55, R72, RZ ;  /* 0x00000048373a7210 */ /* 0x000fe20007f1e0ff */
[----:B------:R-:W-:Y:S01]  /*1c360*/  IMAD.IADD R70, R2, 0x1, R7 ;  /* 0x0000000102467824 */ /* 0x000fe200078e0207 */
[----:B------:R-:W-:Y:S01]  /*1c370*/  IADD3.X R7, PT, PT, RZ, RZ, RZ, P3, !PT ;  /* 0x000000ffff077210 */ /* 0x000fe20001ffe4ff */
[----:B------:R-:W-:Y:S01]  /*1c380*/  IMAD.WIDE.U32 R52, R77, R45, R52 ;  /* 0x0000002d4d347225 */ /* 0x000fe200078e0034 */
[----:B------:R-:W-:Y:S02]  /*1c390*/  IADD3 R5, PT, PT, R5, R73, RZ ;  /* 0x0000004905057210 */ /* 0x000fe40007ffe0ff */
[----:B------:R-:W-:Y:S01]  /*1c3a0*/  IADD3 R70, P1, PT, R70, R125, RZ ;  /* 0x0000007d46467210 */ /* 0x000fe20007f3e0ff */
[----:B------:R-:W-:-:S04]  /*1c3b0*/  IMAD.WIDE.U32 R56, R74, R75, R56 ;  /* 0x0000004b4a387225 */ /* 0x000fc800078e0038 */
[----:B------:R-:W-:Y:S01]  /*1c3c0*/  IMAD.X R55, RZ, RZ, RZ, P2 ;  /* 0x000000ffff377224 */ /* 0x000fe200010e06ff */
[----:B------:R-:W-:Y:S01]  /*1c3d0*/  IADD3 R52, P2, PT, R113, R52, RZ ;  /* 0x0000003471347210 */ /* 0x000fe20007f5e0ff */
[----:B------:R-:W-:Y:S01]  /*1c3e0*/  IMAD.IADD R57, R2, 0x1, R57 ;  /* 0x0000000102397824 */ /* 0x000fe200078e0239 */
[----:B------:R-:W-:Y:S01]  /*1c3f0*/  IADD3 R56, P3, PT, R5, R56, RZ ;  /* 0x0000003805387210 */ /* 0x000fe20007f7e0ff */
[----:B------:R-:W-:-:S04]  /*1c400*/  IMAD.WIDE.U32 R6, R97, R97, R6 ;  /* 0x0000006161067225 */ /* 0x000fc800078e0006 */
[----:B------:R-:W-:Y:S02]  /*1c410*/  IMAD.IADD R113, R62, 0x1, R53 ;  /* 0x000000013e717824 */ /* 0x000fe400078e0235 */
[----:B------:R-:W-:-:S04]  /*1c420*/  IMAD.WIDE.U32 R54, R105, R48, R54 ;  /* 0x0000003069367225 */ /* 0x000fc800078e0036 */
[----:B------:R-:W-:Y:S01]  /*1c430*/  IMAD.X R71, RZ, RZ, RZ, P1 ;  /* 0x000000ffff477224 */ /* 0x000fe200008e06ff */
[----:B------:R-:W-:Y:S01]  /*1c440*/  IADD3 R72, P1, PT, R57, R6, RZ ;  /* 0x0000000639487210 */ /* 0x000fe20007f3e0ff */
[----:B------:R-:W-:Y:S01]  /*1c450*/  IMAD.X R53, RZ, RZ, RZ, P2 ;  /* 0x000000ffff357224 */ /* 0x000fe200010e06ff */
[----:B------:R-:W-:Y:S01]  /*1c460*/  IADD3.X R57, PT, PT, RZ, RZ, RZ, P3, !PT ;  /* 0x000000ffff397210 */ /* 0x000fe20001ffe4ff */
[----:B------:R-:W-:Y:S01]  /*1c470*/  IMAD.WIDE.U32 R70, R4, R99, R70 ;  /* 0x0000006304467225 */ /* 0x000fe200078e0046 */
[----:B------:R-:W-:Y:S02]  /*1c480*/  IADD3 R54, P6, PT, R117, R54, RZ ;  /* 0x0000003675367210 */ /* 0x000fe40007fde0ff */
[----:B------:R-:W-:Y:S01]  /*1c490*/  IADD3 R55, PT, PT, R59, R55, RZ ;  /* 0x000000373b377210 */ /* 0x000fe20007ffe0ff */
[----:B------:R-:W-:Y:S02]  /*1c4a0*/  IMAD.IADD R7, R9, 0x1, R7 ;  /* 0x0000000109077824 */ /* 0x000fe400078e0207 */
[----:B------:R-:W-:Y:S01]  /*1c4b0*/  IMAD.IADD R5, R65, 0x1, R82 ;  /* 0x0000000141057824 */ /* 0x000fe200078e0252 */
[----:B------:R-:W-:Y:S01]  /*1c4c0*/  IADD3 R6, P4, PT, R55, R58, RZ ;  /* 0x0000003a37067210 */ /* 0x000fe20007f9e0ff */
[----:B------:R-:W-:Y:S01]  /*1c4d0*/  IMAD.WIDE.U32 R52, R115, R44, R52 ;  /* 0x0000002c73347225 */ /* 0x000fe200078e0034 */
[----:B------:R-:W-:-:S02]  /*1c4e0*/  IADD3 R70, P5, PT, R7, R70, RZ ;  /* 0x0000004607467210 */ /* 0x000fc40007fbe0ff */
[----:B------:R-:W-:Y:S01]  /*1c4f0*/  IADD3.X R7, PT, PT, RZ, RZ, RZ, P4, !PT ;  /* 0x000000ffff077210 */ /* 0x000fe200027fe4ff */
[----:B------:R-:W-:Y:S01]  /*1c500*/  IMAD.IADD R117, R51, 0x1, R71 ;  /* 0x0000000133757824 */ /* 0x000fe200078e0247 */
[----:B------:R-:W-:Y:S01]  /*1c510*/  IADD3.X R71, PT, PT, RZ, RZ, RZ, P0, !PT ;  /* 0x000000ffff477210 */ /* 0x000fe200007fe4ff */
[----:B------:R-:W-:Y:S01]  /*1c520*/  IMAD.WIDE.U32 R56, R4, R109, R56 ;  /* 0x0000006d04387225 */ /* 0x000fe200078e0038 */
[----:B------:R-:W-:-:S03]  /*1c530*/  IADD3 R52, P3, PT, R5, R52, RZ ;  /* 0x0000003405347210 */ /* 0x000fc60007f7e0ff */
[----:B------:R-:W-:Y:S02]  /*1c540*/  IMAD.X R55, RZ, RZ, RZ, P6 ;  /* 0x000000ffff377224 */ /* 0x000fe400030e06ff */
[----:B------:R-:W-:Y:S02]  /*1c550*/  IMAD.IADD R5, R63, 0x1, R53 ;  /* 0x000000013f057824 */ /* 0x000fe400078e0235 */
[----:B------:R-:W-:Y:S02]  /*1c560*/  IMAD.X R73, RZ, RZ, RZ, P1 ;  /* 0x000000ffff497224 */ /* 0x000fe400008e06ff */
[----:B------:R-:W-:Y:S01]  /*1c570*/  IMAD.IADD R53, R0, 0x1, R57 ;  /* 0x0000000100357824 */ /* 0x000fe200078e0239 */
[----:B------:R-:W-:Y:S01]  /*1c580*/  IADD3 R57, P2, PT, R71, R56, RZ ;  /* 0x0000003847397210 */ /* 0x000fe20007f5e0ff */
[----:B------:R-:W-:Y:S01]  /*1c590*/  IMAD.WIDE.U32 R54, R103, R47, R54 ;  /* 0x0000002f67367225 */ /* 0x000fe200078e0036 */
[----:B------:R-:W-:-:S03]  /*1c5a0*/  IADD3.X R71, PT, PT, RZ, RZ, RZ, P5, !PT ;  /* 0x000000ffff477210 */ /* 0x000fc60002ffe4ff */
[----:B------:R-:W-:Y:S01]  /*1c5b0*/  IMAD.WIDE.U32 R72, R99, R75, R72 ;  /* 0x0000004b63487225 */ /* 0x000fe200078e0048 */
[----:B------:R-:W-:-:S03]  /*1c5c0*/  IADD3 R54, P0, PT, R113, R54, RZ ;  /* 0x0000003671367210 */ /* 0x000fc60007f1e0ff */
[----:B------:R-:W-:Y:S01]  /*1c5d0*/  IMAD.WIDE.U32 R6, R105, R49, R6 ;  /* 0x0000003169067225 */ /* 0x000fe200078e0006 */
[----:B------:R-:W-:-:S03]  /*1c5e0*/  IADD3 R72, P1, PT, R53, R72, RZ ;  /* 0x0000004835487210 */ /* 0x000fc60007f3e0ff */
[----:B------:R-:W-:Y:S01]  /*1c5f0*/  IMAD.IADD R55, R60, 0x1, R55 ;  /* 0x000000013c377824 */ /* 0x000fe200078e0237 */
[----:B------:R-:W-:Y:S01]  /*1c600*/  IADD3 R0, PT, PT, R50, R7, RZ ;  /* 0x0000000732007210 */ /* 0x000fe20007ffe0ff */
[----:B------:R-:W-:-:S03]  /*1c610*/  IMAD.WIDE.U32 R70, R97, R75, R70 ;  /* 0x0000004b61467225 */ /* 0x000fc600078e0046 */
[----:B------:R-:W-:Y:S01]  /*1c620*/  IADD3 R6, P4, PT, R55, R6, RZ ;  /* 0x0000000637067210 */ /* 0x000fe20007f9e0ff */
[C---:B------:R-:W-:Y:S02]  /*1c630*/  IMAD.IADD R73, R2.reuse, 0x1, R73 ;  /* 0x0000000102497824 */ /* 0x040fe400078e0249 */
[----:B------:R-:W-:Y:S01]  /*1c640*/  IMAD.X R55, RZ, RZ, RZ, P0 ;  /* 0x000000ffff377224 */ /* 0x000fe200000e06ff */
[----:B------:R-:W-:Y:S01]  /*1c650*/  IADD3.X R7, PT, PT, RZ, RZ, RZ, P4, !PT ;  /* 0x000000ffff077210 */ /* 0x000fe200027fe4ff */
[----:B------:R-:W-:Y:S01]  /*1c660*/  IMAD.X R53, RZ, RZ, RZ, P3 ;  /* 0x000000ffff357224 */ /* 0x000fe200018e06ff */
[----:B------:R-:W-:Y:S01]  /*1c670*/  IADD3 R56, P5, PT, R73, R70, RZ ;  /* 0x0000004649387210 */ /* 0x000fe20007fbe0ff */
[----:B------:R-:W-:Y:S01]  /*1c680*/  IMAD.IADD R70, R2, 0x1, R71 ;  /* 0x0000000102467824 */ /* 0x000fe200078e0247 */
[----:B------:R-:W-:Y:S01]  /*1c690*/  IADD3.X R73, PT, PT, RZ, RZ, RZ, P1, !PT ;  /* 0x000000ffff497210 */ /* 0x000fe20000ffe4ff */
[----:B------:R-:W-:Y:S01]  /*1c6a0*/  IMAD.WIDE.U32 R54, R77, R46, R54 ;  /* 0x0000002e4d367225 */ /* 0x000fe200078e0036 */
[----:B------:R-:W-:-:S02]  /*1c6b0*/  IADD3 R0, P0, PT, R0, R57, RZ ;  /* 0x0000003900007210 */ /* 0x000fc40007f1e0ff */
[----:B------:R-:W-:Y:S01]  /*1c6c0*/  IADD3 R70, P1, PT, R70, R117, RZ ;  /* 0x0000007546467210 */ /* 0x000fe20007f3e0ff */
[----:B------:R-:W-:Y:S01]  /*1c6d0*/  IMAD.WIDE.U32 R52, R111, R43, R52 ;  /* 0x0000002b6f347225 */ /* 0x000fe200078e0034 */
[----:B------:R-:W-:Y:S02]  /*1c6e0*/  IADD3.X R57, PT, PT, RZ, RZ, RZ, P5, !PT ;  /* 0x000000ffff397210 */ /* 0x000fe40002ffe4ff */
[----:B------:R-:W-:Y:S01]  /*1c6f0*/  IADD3 R54, P3, PT, R5, R54, RZ ;  /* 0x0000003605367210 */ /* 0x000fe20007f7e0ff */
[----:B------:R-:W-:-:S04]  /*1c700*/  IMAD.WIDE.U32 R72, R4, R74, R72 ;  /* 0x0000004a04487225 */ /* 0x000fc800078e0048 */
[----:B------:R-:W-:-:S04]  /*1c710*/  IMAD.WIDE.U32 R6, R103, R48, R6 ;  /* 0x0000003067067225 */ /* 0x000fc800078e0006 */
[----:B------:R-:W-:Y:S01]  /*1c720*/  IMAD.IADD R105, R64, 0x1, R53 ;  /* 0x0000000140697824 */ /* 0x000fe200078e0235 */
[----:B------:R-:W-:Y:S01]  /*1c730*/  IADD3 R7, PT, PT, R59, R7, RZ ;  /* 0x000000073b077210 */ /* 0x000fe20007ffe0ff */
[----:B------:R-:W-:Y:S02]  /*1c740*/  IMAD R5, R52, R66, RZ ;  /* 0x0000004234057224 */ /* 0x000fe400078e02ff */
[----:B------:R-:W-:Y:S02]  /*1c750*/  IMAD.MOV.U32 R53, RZ, RZ, RZ ;  /* 0x000000ffff357224 */ /* 0x000fe400078e00ff */
[----:B------:R-:W-:Y:S02]  /*1c760*/  IMAD.IADD R73, R68, 0x1, R73 ;  /* 0x0000000144497824 */ /* 0x000fe400078e0249 */
[----:B------:R-:W-:-:S04]  /*1c770*/  IMAD.WIDE.U32 R56, R97, R75, R56 ;  /* 0x0000004b61387225 */ /* 0x000fc800078e0038 */
[----:B------:R-:W-:Y:S02]  /*1c780*/  IMAD.X R71, RZ, RZ, RZ, P1 ;  /* 0x000000ffff477224 */ /* 0x000fe400008e06ff */
[----:B------:R-:W-:Y:S01]  /*1c790*/  IMAD.HI.U32 R74, R5, R42, R52 ;  /* 0x0000002a054a7227 */ /* 0x000fe200078e0034 */
[----:B------:R-:W-:Y:S02]  /*1c7a0*/  IADD3 R52, P1, PT, R73, R56, RZ ;  /* 0x0000003849347210 */ /* 0x000fe40007f3e0ff */
[----:B------:R-:W-:Y:S01]  /*1c7b0*/  IADD3 R56, P6, PT, R7, R0, RZ ;  /* 0x0000000007387210 */ /* 0x000fe20007fde0ff */
[----:B------:R-:W-:Y:S01]  /*1c7c0*/  IMAD.IADD R57, R2, 0x1, R57 ;  /* 0x0000000102397824 */ /* 0x000fe200078e0239 */
[----:B------:R-:W-:Y:S01]  /*1c7d0*/  IADD3.X R73, PT, PT, RZ, RZ, RZ, P0, !PT ;  /* 0x000000ffff497210 */ /* 0x000fe200007fe4ff */
[----:B------:R-:W-:-:S04]  /*1c7e0*/  IMAD.WIDE.U32 R70, R4, R97, R70 ;  /* 0x0000006104467225 */ /* 0x000fc800078e0046 */
[----:B------:R-:W-:Y:S01]  /*1c7f0*/  IMAD.IADD R55, R61, 0x1, R55 ;  /* 0x000000013d377824 */ /* 0x000fe200078e0237 */
[----:B------:R-:W-:Y:S01]  /*1c800*/  IADD3 R70, P5, PT, R57, R70, RZ ;  /* 0x0000004639467210 */ /* 0x000fe20007fbe0ff */
[----:B------:R-:W-:Y:S01]  /*1c810*/  IMAD.X R53, RZ, RZ, RZ, P2 ;  /* 0x000000ffff357224 */ /* 0x000fe200010e06ff */
[----:B------:R-:W-:Y:S01]  /*1c820*/  IADD3.X R57, PT, PT, RZ, RZ, RZ, P6, !PT ;  /* 0x000000ffff397210 */ /* 0x000fe200037fe4ff */
[----:B------:R-:W-:Y:S01]  /*1c830*/  IMAD.IADD R109, R9, 0x1, R71 ;  /* 0x00000001096d7824 */ /* 0x000fe200078e0247 */
[----:B------:R-:W-:Y:S01]  /*1c840*/  IADD3 R6, P4, PT, R55, R6, RZ ;  /* 0x0000000637067210 */ /* 0x000fe20007f9e0ff */
[----:B------:R-:W-:Y:S01]  /*1c850*/  IMAD.X R55, RZ, RZ, RZ, P3 ;  /* 0x000000ffff377224 */ /* 0x000fe200018e06ff */
[----:B------:R-:W-:Y:S01]  /*1c860*/  IADD3 R72, P2, PT, R53, R72, RZ ;  /* 0x0000004835487210 */ /* 0x000fe20007f5e0ff */
[----:B------:R-:W-:Y:S01]  /*1c870*/  IMAD.WIDE.U32 R56, R103, R49, R56 ;  /* 0x0000003167387225 */ /* 0x000fe200078e0038 */
[----:B------:R-:W-:Y:S02]  /*1c880*/  IADD3.X R53, PT, PT, RZ, RZ, RZ, P1, !PT ;  /* 0x000000ffff357210 */ /* 0x000fe40000ffe4ff */
[----:B------:R-:W-:Y:S01]  /*1c890*/  IADD3 R73, P0, PT, R73, R72, RZ ;  /* 0x0000004849497210 */ /* 0x000fe20007f1e0ff */
[----:B------:R-:W-:-:S02]  /*1c8a0*/  IMAD.X R7, RZ, RZ, RZ, P4 ;  /* 0x000000ffff077224 */ /* 0x000fc400020e06ff */
[----:B------:R-:W-:-:S04]  /*1c8b0*/  IMAD.WIDE.U32 R54, R115, R45, R54 ;  /* 0x0000002d73367225 */ /* 0x000fc800078e0036 */
[----:B------:R-:W-:Y:S01]  /*1c8c0*/  IMAD.WIDE.U32 R52, R4, R99, R52 ;  /* 0x0000006304347225 */ /* 0x000fe200078e0034 */
[----:B------:R-:W-:-:S03]  /*1c8d0*/  IADD3 R54, P3, PT, R105, R54, RZ ;  /* 0x0000003669367210 */ /* 0x000fc60007f7e0ff */
[----:B------:R-:W-:Y:S02]  /*1c8e0*/  IMAD.X R99, RZ, RZ, RZ, P2 ;  /* 0x000000ffff637224 */ /* 0x000fe400010e06ff */
[----:B------:R-:W-:Y:S01]  /*1c8f0*/  IMAD.IADD R58, R50, 0x1, R57 ;  /* 0x00000001323a7824 */ /* 0x000fe200078e0239 */
[----:B------:R-:W-:Y:S01]  /*1c900*/  IADD3.X R57, PT, PT, RZ, RZ, RZ, P0, !PT ;  /* 0x000000ffff397210 */ /* 0x000fe200007fe4ff */
[----:B------:R-:W-:-:S03]  /*1c910*/  IMAD.WIDE.U32 R6, R77, R47, R6 ;  /* 0x0000002f4d067225 */ /* 0x000fc600078e0006 */
[----:B------:R-:W-:Y:S01]  /*1c920*/  IADD3 R58, P0, PT, R58, R73, RZ ;  /* 0x000000493a3a7210 */ /* 0x000fe20007f1e0ff */
[----:B------:R-:W-:Y:S01]  /*1c930*/  IMAD.IADD R55, R62, 0x1, R55 ;  /* 0x000000013e377824 */ /* 0x000fe200078e0237 */
[----:B------:R-:W-:Y:S01]  /*1c940*/  IADD3 R7, PT, PT, R60, R7, RZ ;  /* 0x000000073c077210 */ /* 0x000fe20007ffe0ff */
[----:B------:R-:W-:Y:S01]  /*1c950*/  IMAD.X R71, RZ, RZ, RZ, P5 ;  /* 0x000000ffff477224 */ /* 0x000fe200028e06ff */
[----:B------:R-:W-:Y:S01]  /*1c960*/  IADD3 R0, P5, PT, R99, R52, RZ ;  /* 0x0000003463007210 */ /* 0x000fe20007fbe0ff */
[----:B------:R-:W-:Y:S01]  /*1c970*/  IMAD.IADD R51, R51, 0x1, R53 ;  /* 0x0000000133337824 */ /* 0x000fe200078e0235 */
[----:B------:R-:W-:Y:S01]  /*1c980*/  IADD3 R6, P4, PT, R55, R6, RZ ;  /* 0x0000000637067210 */ /* 0x000fe20007f9e0ff */
[----:B------:R-:W-:Y:S01]  /*1c990*/  IMAD.WIDE.U32 R70, R75, R75, R70 ;  /* 0x0000004b4b467225 */ /* 0x000fe200078e0046 */
[----:B------:R-:W-:-:S03]  /*1c9a0*/  IADD3 R52, P1, PT, R7, R56, RZ ;  /* 0x0000003807347210 */ /* 0x000fc60007f3e0ff */
[----:B------:R-:W-:Y:S01]  /*1c9b0*/  IMAD.X R55, RZ, RZ, RZ, P3 ;  /* 0x000000ffff377224 */ /* 0x000fe200018e06ff */
[----:B------:R-:W-:Y:S01]  /*1c9c0*/  IADD3 R57, P3, PT, R57, R0, RZ ;  /* 0x0000000039397210 */ /* 0x000fe20007f7e0ff */
[----:B------:R-:W-:Y:S01]  /*1c9d0*/  IMAD.X R0, RZ, RZ, RZ, P0 ;  /* 0x000000ffff007224 */ /* 0x000fe200000e06ff */
[----:B------:R-:W-:Y:S01]  /*1c9e0*/  IADD3 R56, P6, PT, R51, R70, RZ ;  /* 0x0000004633387210 */ /* 0x000fe20007fde0ff */
[----:B------:R-:W-:Y:S01]  /*1c9f0*/  IMAD.WIDE.U32 R54, R111, R44, R54 ;  /* 0x0000002c6f367225 */ /* 0x000fe200078e0036 */
[----:B------:R-:W-:-:S03]  /*1ca00*/  IADD3 R51, PT, PT, R65, R74, RZ ;  /* 0x0000004a41337210 */ /* 0x000fc60007ffe0ff */
[----:B------:R-:W-:Y:S01]  /*1ca10*/  IMAD.X R7, RZ, RZ, RZ, P4 ;  /* 0x000000ffff077224 */ /* 0x000fe200020e06ff */
[----:B------:R-:W-:Y:S01]  /*1ca20*/  IADD3 R0, P4, PT, R0, R57, RZ ;  /* 0x0000003900007210 */ /* 0x000fe20007f9e0ff */
[----:B------:R-:W-:Y:S01]  /*1ca30*/  IMAD.X R53, RZ, RZ, RZ, P1 ;  /* 0x000000ffff357224 */ /* 0x000fe200008e06ff */
[----:B------:R-:W-:Y:S01]  /*1ca40*/  IADD3 R55, PT, PT, R63, R55, RZ ;  /* 0x000000373f377210 */ /* 0x000fe20007ffe0ff */
[----:B------:R-:W-:Y:S01]  /*1ca50*/  IMAD.WIDE.U32 R6, R115, R46, R6 ;  /* 0x0000002e73067225 */ /* 0x000fe200078e0006 */
[----:B------:R-:W-:-:S03]  /*1ca60*/  IADD3 R54, P0, PT, R51, R54, RZ ;  /* 0x0000003633367210 */ /* 0x000fc60007f1e0ff */
[----:B------:R-:W-:Y:S01]  /*1ca70*/  IMAD.X R57, RZ, RZ, RZ, P6 ;  /* 0x000000ffff397224 */ /* 0x000fe200030e06ff */
[----:B------:R-:W-:Y:S01]  /*1ca80*/  IADD3 R6, P1, PT, R55, R6, RZ ;  /* 0x0000000637067210 */ /* 0x000fe20007f3e0ff */
[----:B------:R-:W-:Y:S01]  /*1ca90*/  IMAD.WIDE.U32 R52, R77, R48, R52 ;  /* 0x000000304d347225 */ /* 0x000fe200078e0034 */
[----:B------:R-:W-:Y:S02]  /*1caa0*/  IADD3 R7, PT, PT, R61, R7, RZ ;  /* 0x000000073d077210 */ /* 0x000fe40007ffe0ff */
[----:B------:R-:W-:Y:S01]  /*1cab0*/  IADD3.X R55, PT, PT, RZ, RZ, RZ, P0, !PT ;  /* 0x000000ffff377210 */ /* 0x000fe200007fe4ff */
[----:B------:R-:W-:-:S04]  /*1cac0*/  IMAD.WIDE.U32 R56, R4, R97, R56 ;  /* 0x0000006104387225 */ /* 0x000fc800078e0038 */
[----:B------:R-:W-:Y:S01]  /*1cad0*/  IMAD.X R51, RZ, RZ, RZ, P5 ;  /* 0x000000ffff337224 */ /* 0x000fe200028e06ff */
[----:B------:R-:W-:Y:S01]  /*1cae0*/  IADD3 R52, P5, PT, R7, R52, RZ ;  /* 0x0000003407347210 */ /* 0x000fe20007fbe0ff */
[----:B------:R-:W-:Y:S01]  /*1caf0*/  IMAD.IADD R53, R59, 0x1, R53 ;  /* 0x000000013b357824 */ /* 0x000fe200078e0235 */
        /* <DEDUP_REMOVED lines=8> */
[----:B------:R-:W-:-:S04]  /*1cb80*/  IMAD.WIDE.U32 R6, R111, R45, R6 ;  /* 0x0000002d6f067225 */ /* 0x000fc800078e0006 */
[----:B------:R-:W-:Y:S02]  /*1cb90*/  IMAD.IADD R9, R64, 0x1, R55 ;  /* 0x0000000140097824 */ /* 0x000fe400078e0237 */
        /* <DEDUP_REMOVED lines=9> */
[----:B------:R-:W-:Y:S01]  /*1cc30*/  IMAD.WIDE.U32 R56, R77, R49, R56 ;  /* 0x000000314d387225 */ /* 0x000fe200078e0038 */
[----:B------:R-:W-:Y:S02]  /*1cc40*/  IADD3.X R77, PT, PT, RZ, RZ, RZ, P1, !PT ;  /* 0x000000ffff4d7210 */ /* 0x000fe40000ffe4ff */
[----:B------:R-:W-:Y:S01]  /*1cc50*/  IADD3 R97, P4, PT, R97, R58, RZ ;  /* 0x0000003a61617210 */ /* 0x000fe20007f9e0ff */
[----:B------:R-:W-:Y:S01]  /*1cc60*/  IMAD.IADD R53, R60, 0x1, R53 ;  /* 0x000000013c357824 */ /* 0x000fe200078e0235 */
[----:B------:R-:W-:Y:S01]  /*1cc70*/  IADD3 R73, PT, PT, R50, R57, RZ ;  /* 0x0000003932497210 */ /* 0x000fe20007ffe0ff */
[----:B------:R-:W-:Y:S02]  /*1cc80*/  IMAD R9, R54, R66, RZ ;  /* 0x0000004236097224 */ /* 0x000fe400078e02ff */
[----:B------:R-:W-:Y:S01]  /*1cc90*/  IMAD.MOV.U32 R55, RZ, RZ, RZ ;  /* 0x000000ffff377224 */ /* 0x000fe200078e00ff */
[----:B------:R-:W-:Y:S01]  /*1cca0*/  IADD3 R73, P2, PT, R73, R0, RZ ;  /* 0x0000000049497210 */ /* 0x000fe20007f5e0ff */
[----:B------:R-:W-:Y:S01]  /*1ccb0*/  IMAD.X R7, RZ, RZ, RZ, P3 ;  /* 0x000000ffff077224 */ /* 0x000fe200018e06ff */
[----:B------:R-:W-:Y:S01]  /*1ccc0*/  IADD3 R56, P3, PT, R53, R56, RZ ;  /* 0x0000003835387210 */ /* 0x000fe20007f7e0ff */
[----:B------:R-:W-:-:S03]  /*1ccd0*/  IMAD.HI.U32 R58, R9, R42, R54 ;  /* 0x0000002a093a7227 */ /* 0x000fc600078e0036 */
[----:B------:R-:W-:Y:S01]  /*1cce0*/  IADD3.X R57, PT, PT, RZ, RZ, RZ, P3, !PT ;  /* 0x000000ffff397210 */ /* 0x000fe20001ffe4ff */
[----:B------:R-:W-:Y:S02]  /*1ccf0*/  IMAD.X R53, RZ, RZ, RZ, P5 ;  /* 0x000000ffff357224 */ /* 0x000fe400028e06ff */
[----:B------:R-:W-:-:S04]  /*1cd00*/  IMAD.WIDE.U32 R6, R5, R44, R6 ;  /* 0x0000002c05067225 */ /* 0x000fc800078e0006 */
[----:B------:R-:W-:-:S04]  /*1cd10*/  IMAD.WIDE.U32 R70, R4, R75, R70 ;  /* 0x0000004b04467225 */ /* 0x000fc800078e0046 */
[----:B------:R-:W-:Y:S01]  /*1cd20*/  IMAD.IADD R51, R65, 0x1, R58 ;  /* 0x0000000141337824 */ /* 0x000fe200078e023a */
[----:B------:R-:W-:Y:S01]  /*1cd30*/  IADD3 R54, P6, PT, R99, R70, RZ ;  /* 0x0000004663367210 */ /* 0x000fe20007fde0ff */
[----:B------:R-:W-:-:S03]  /*1cd40*/  IMAD.WIDE.U32 R52, R111, R46, R52 ;  /* 0x0000002e6f347225 */ /* 0x000fc600078e0034 */
        /* <DEDUP_REMOVED lines=15> */
[----:B------:R-:W-:Y:S01]  /*1ce40*/  IMAD.IADD R51, R64, 0x1, R7 ;  /* 0x0000000140337824 */ /* 0x000fe200078e0207 */
[----:B------:R-:W-:Y:S01]  /*1ce50*/  IADD3 R53, PT, PT, R62, R53, RZ ;  /* 0x000000353e357210 */ /* 0x000fe20007ffe0ff */
[----:B------:R-:W-:-:S03]  /*1ce60*/  IMAD.WIDE.U32 R56, R111, R47, R56 ;  /* 0x0000002f6f387225 */ /* 0x000fc600078e0038 */
[----:B------:R-:W-:Y:S01]  /*1ce70*/  IADD3 R52, P6, PT, R51, R52, RZ ;  /* 0x0000003433347210 */ /* 0x000fe20007fde0ff */
[----:B------:R-:W-:Y:S01]  /*1ce80*/  IMAD.WIDE.U32 R72, R115, R49, R72 ;  /* 0x0000003173487225 */ /* 0x000fe200078e0048 */
[----:B------:R-:W-:Y:S02]  /*1ce90*/  IADD3 R56, P5, PT, R53, R56, RZ ;  /* 0x0000003835387210 */ /* 0x000fe40007fbe0ff */
[----:B------:R-:W-:Y:S01]  /*1cea0*/  IADD3.X R51, PT, PT, RZ, RZ, RZ, P0, !PT ;  /* 0x000000ffff337210 */ /* 0x000fe200007fe4ff */
[----:B------:R-:W-:Y:S02]  /*1ceb0*/  IMAD.IADD R57, R60, 0x1, R57 ;  /* 0x000000013c397824 */ /* 0x000fe400078e0239 */
[----:B------:R-:W-:Y:S02]  /*1cec0*/  IMAD.X R0, RZ, RZ, RZ, P2 ;  /* 0x000000ffff007224 */ /* 0x000fe400010e06ff */
[----:B------:R-:W-:Y:S01]  /*1ced0*/  IMAD.X R53, RZ, RZ, RZ, P6 ;  /* 0x000000ffff357224 */ /* 0x000fe200030e06ff */
[----:B------:R-:W-:Y:S01]  /*1cee0*/  IADD3 R72, P2, PT, R57, R72, RZ ;  /* 0x0000004839487210 */ /* 0x000fe20007f5e0ff */
[----:B------:R-:W-:Y:S01]  /*1cef0*/  IMAD.X R57, RZ, RZ, RZ, P5 ;  /* 0x000000ffff397224 */ /* 0x000fe200028e06ff */
[----:B------:R-:W-:Y:S01]  /*1cf00*/  IADD3 R0, P3, PT, R0, R97, RZ ;  /* 0x0000006100007210 */ /* 0x000fe20007f7e0ff */
[----:B------:R-:W-:-:S04]  /*1cf10*/  IMAD.WIDE.U32 R54, R4, R75, R54 ;  /* 0x0000004b04367225 */ /* 0x000fc800078e0036 */
[----:B------:R-:W-:Y:S01]  /*1cf20*/  IMAD.IADD R75, R50, 0x1, R73 ;  /* 0x00000001324b7824 */ /* 0x000fe200078e0249 */
[----:B------:R-:W-:Y:S01]  /*1cf30*/  IADD3 R54, P1, PT, R51, R54, RZ ;  /* 0x0000003633367210 */ /* 0x000fe20007f3e0ff */
[----:B------:R-:W-:-:S03]  /*1cf40*/  IMAD.WIDE.U32 R52, R9, R44, R52 ;  /* 0x0000002c09347225 */ /* 0x000fc600078e0034 */
[----:B------:R-:W-:Y:S01]  /*1cf50*/  IADD3 R77, P0, PT, R77, R54, RZ ;  /* 0x000000364d4d7210 */ /* 0x000fe20007f1e0ff */
        /* <DEDUP_REMOVED lines=24> */
[----:B------:R-:W-:Y:S01]  /*1d0e0*/  IMAD.IADD R2, R2, 0x1, R55 ;  /* 0x0000000102027824 */ /* 0x000fe200078e0237 */
[----:B------:R-:W-:Y:S01]  /*1d0f0*/  IADD3.X R55, PT, PT, RZ, RZ, RZ, P6, !PT ;  /* 0x000000ffff377210 */ /* 0x000fe200037fe4ff */
[----:B------:R-:W-:Y:S01]  /*1d100*/  IMAD.MOV.U32 R68, RZ, RZ, R56 ;  /* 0x000000ffff447224 */ /* 0x000fe200078e0038 */
[----:B------:R-:W-:Y:S01]  /*1d110*/  IADD3 R75, P3, PT, R75, R0, RZ ;  /* 0x000000004b4b7210 */ /* 0x000fe20007f7e0ff */
[----:B------:R-:W-:Y:S01]  /*1d120*/  IMAD.X R0, RZ, RZ, RZ, P2 ;  /* 0x000000ffff007224 */ /* 0x000fe200010e06ff */
[----:B------:R-:W-:Y:S01]  /*1d130*/  IADD3 R70, P2, PT, R2, R97, RZ ;  /* 0x0000006102467210 */ /* 0x000fe20007f5e0ff */
[----:B------:R-:W-:Y:S01]  /*1d140*/  IMAD.X R73, RZ, RZ, RZ, P4 ;  /* 0x000000ffff497224 */ /* 0x000fe200020e06ff */
[----:B------:R-:W-:Y:S01]  /*1d150*/  IADD3.X R97, PT, PT, RZ, RZ, RZ, P5, !PT ;  /* 0x000000ffff617210 */ /* 0x000fe20002ffe4ff */
        /* <DEDUP_REMOVED lines=8> */
[----:B------:R-:W-:Y:S01]  /*1d1e0*/  IMAD.IADD R74, R59, 0x1, R73 ;  /* 0x000000013b4a7824 */ /* 0x000fe200078e0249 */
[----:B------:R-:W-:Y:S01]  /*1d1f0*/  IADD3.X R73, PT, PT, RZ, RZ, RZ, P1, !PT ;  /* 0x000000ffff497210 */ /* 0x000fe20000ffe4ff */
[----:B------:R-:W-:Y:S01]  /*1d200*/  IMAD.WIDE.U32 R70, R4, R4, R70 ;  /* 0x0000000404467225 */ /* 0x000fe200078e0046 */
[----:B------:R-:W-:-:S02]  /*1d210*/  IADD3 R72, P6, PT, R105, R72, RZ ;  /* 0x0000004869487210 */ /* 0x000fc40007fde0ff */
[----:B------:R-:W-:Y:S01]  /*1d220*/  IADD3 R74, P1, PT, R74, R75, RZ ;  /* 0x0000004b4a4a7210 */ /* 0x000fe20007f3e0ff */
        /* <DEDUP_REMOVED lines=8> */
[----:B------:R-:W-:-:S03]  /*1d2b0*/  IADD3 R97, P1, PT, R97, R0, RZ ;  /* 0x0000000061617210 */ /* 0x000fc60007f3e0ff */
[----:B------:R-:W-:Y:S01]  /*1d2c0*/  IMAD.X R0, RZ, RZ, RZ, P3 ;  /* 0x000000ffff007224 */ /* 0x000fe200018e06ff */
[----:B------:R-:W-:Y:S01]  /*1d2d0*/  IADD3 R103, PT, PT, R60, R73, RZ ;  /* 0x000000493c677210 */ /* 0x000fe20007ffe0ff */
[----:B------:R-:W-:Y:S01]  /*1d2e0*/  IMAD.WIDE.U32 R74, R5, R49, R74 ;  /* 0x00000031054a7225 */ /* 0x000fe200078e004a */
[----:B------:R-:W-:Y:S02]  /*1d2f0*/  IADD3.X R58, PT, PT, RZ, RZ, RZ, P1, !PT ;  /* 0x000000ffff3a7210 */ /* 0x000fe40000ffe4ff */
        /* <DEDUP_REMOVED lines=8> */
[----:B------:R-:W-:Y:S01]  /*1d380*/  IMAD.MOV.U32 R82, RZ, RZ, R72 ;  /* 0x000000ffff527224 */ /* 0x000fe200078e0048 */
[----:B------:R-:W-:Y:S01]  /*1d390*/  IADD3 R97, P6, PT, R97, R0, RZ ;  /* 0x0000000061617210 */ /* 0x000fe20007fde0ff */
[----:B------:R-:W-:-:S02]  /*1d3a0*/  IMAD.X R0, RZ, RZ, RZ, P5 ;  /* 0x000000ffff007224 */ /* 0x000fc400028e06ff */
[----:B------:R-:W-:Y:S01]  /*1d3b0*/  IMAD.WIDE.U32 R4, R9, R48, R4 ;  /* 0x0000003009047225 */ /* 0x000fe200078e0004 */
[----:B------:R-:W-:Y:S02]  /*1d3c0*/  IADD3 R2, P2, PT, R2, R97, RZ ;  /* 0x0000006102027210 */ /* 0x000fe40007f5e0ff */
[----:B------:R-:W-:Y:S01]  /*1d3d0*/  IADD3 R0, PT, PT, R0, R70, R3 ;  /* 0x0000004600007210 */ /* 0x000fe20007ffe003 */
        /* <DEDUP_REMOVED lines=9> */
[----:B------:R-:W-:Y:S02]  /*1d470*/  IMAD.X R58, RZ, RZ, RZ, P2 ;  /* 0x000000ffff3a7224 */ /* 0x000fe400010e06ff */
[----:B------:R-:W-:-:S05]  /*1d480*/  IMAD.WIDE.U32 R2, R9, R49, R2 ;  /* 0x0000003109027225 */ /* 0x000fca00078e0002 */
[----:B------:R-:W-:-:S04]  /*1d490*/  IADD3 R9, PT, PT, R50, R3, RZ ;  /* 0x0000000332097210 */ /* 0x000fc80007ffe0ff */
[----:B------:R-:W-:Y:S02]  /*1d4a0*/  IADD3 R0, PT, PT, R9, R0, R58 ;  /* 0x0000000009007210 */ /* 0x000fe40007ffe03a */
[----:B------:R-:W-:Y:S02]  /*1d4b0*/  MOV R58, R2 ;  /* 0x00000002003a7202 */ /* 0x000fe40000000f00 */
[----:B------:R-:W-:-:S13]  /*1d4c0*/  ISETP.GT.U32.AND P0, PT, R0, R49, PT ;  /* 0x000000310000720c */ /* 0x000fda0003f04070 */
[----:B------:R-:W-:Y:S05]  /*1d4d0*/  @P0 BRA `(.L_x_104) ;  /* 0x00000000007c0947 */ /* 0x000fea0003800000 */
[----:B------:R-:W-:Y:S01]  /*1d4e0*/  ISETP.GE.U32.AND P0, PT, R0, R49, PT ;  /* 0x000000310000720c */ /* 0x000fe20003f06070 */
[----:B------:R-:W-:Y:S02]  /*1d4f0*/  IMAD.MOV.U32 R99, RZ, RZ, R51 ;  /* 0x000000ffff637224 */ /* 0x000fe400078e0033 */
[----:B------:R-:W-:Y:S01]  /*1d500*/  IMAD.MOV.U32 R97, RZ, RZ, R77 ;  /* 0x000000ffff617224 */ /* 0x000fe200078e004d */
[----:B------:R-:W-:Y:S01]  /*1d510*/  MOV R77, R105 ;  /* 0x00000069004d7202 */ /* 0x000fe20000000f00 */
        /* <DEDUP_REMOVED lines=27> */
.L_x_104:
        /* <DEDUP_REMOVED lines=22> */
.L_x_105:
[----:B------:R-:W-:Y:S01]  /*1d830*/  IMAD.SHL.U32 R4, R70, 0x2, RZ ;  /* 0x0000000246047824 */ /* 0x000fe200078e00ff */
[----:B------:R-:W-:Y:S01]  /*1d840*/  SHF.R.U32.HI R3, RZ, 0x1f, R9 ;  /* 0x0000001fff037819 */ /* 0x000fe20000011609 */
[----:B------:R-:W-:Y:S01]  /*1d850*/  IMAD.SHL.U32 R52, R68, 0x2, RZ ;  /* 0x0000000244347824 */ /* 0x000fe200078e00ff */
[----:B------:R-:W-:Y:S01]  /*1d860*/  SHF.L.U64.HI R2, R58, 0x1, R51 ;  /* 0x000000013a027819 */ /* 0x000fe20000010233 */
[----:B------:R-:W-:Y:S01]  /*1d870*/  IMAD.SHL.U32 R51, R96, 0x2, RZ ;  /* 0x0000000260337824 */ /* 0x000fe200078e00ff */
[----:B------:R-:W-:Y:S01]  /*1d880*/  LOP3.LUT R72, R3, 0xfffffffe, R4, 0xf8, !PT ;  /* 0xfffffffe03487812 */ /* 0x000fe200078ef804 */
[----:B------:R-:W-:Y:S01]  /*1d890*/  HFMA2 R3, -RZ, RZ, 0, 0 ;  /* 0x00000000ff037431 */ /* 0x000fe200000001ff */
[----:B------:R-:W-:Y:S01]  /*1d8a0*/  LOP3.LUT R2, R2, 0x1, RZ, 0xc0, !PT ;  /* 0x0000000102027812 */ /* 0x000fe200078ec0ff */
[----:B------:R-:W-:Y:S01]  /*1d8b0*/  IMAD.SHL.U32 R6, R74, 0x2, RZ ;  /* 0x000000024a067824 */ /* 0x000fe200078e00ff */
[----:B------:R-:W-:Y:S02]  /*1d8c0*/  SHF.L.U64.HI R73, R70, 0x1, R99 ;  /* 0x0000000146497819 */ /* 0x000fe40000010263 */
[----:B------:R-:W-:-:S02]  /*1d8d0*/  SHF.L.U64.HI R70, R68, 0x1, R97 ;  /* 0x0000000144467819 */ /* 0x000fc40000010261 */
[----:B------:R-:W-:Y:S02]  /*1d8e0*/  SHF.L.U64.HI R68, R96, 0x1, R77 ;  /* 0x0000000160447819 */ /* 0x000fe4000001024d */
[----:B------:R-:W-:Y:S01]  /*1d8f0*/  SHF.L.U64.HI R71, R82, 0x1, R71 ;  /* 0x0000000152477819 */ /* 0x000fe20000010247 */
[----:B------:R-:W-:Y:S01]  /*1d900*/  IMAD.WIDE.U32 R4, R0, 0x2, R2 ;  /* 0x0000000200047825 */ /* 0x000fe200078e0002 */
[----:B------:R-:W-:Y:S02]  /*1d910*/  LOP3.LUT R70, R70, 0x1, RZ, 0xc0, !PT ;  /* 0x0000000146467812 */ /* 0x000fe400078ec0ff */
[----:B------:R-:W-:Y:S01]  /*1d920*/  SHF.L.U32 R7, R82, 0x1, RZ ;  /* 0x0000000152077819 */ /* 0x000fe200000006ff */
[----:B------:R-:W-:Y:S01]  /*1d930*/  IMAD.SHL.U32 R0, R58, 0x2, RZ ;  /* 0x000000023a007824 */ /* 0x000fe200078e00ff */
[C---:B------:R-:W-:Y:S01]  /*1d940*/  ISETP.LE.U32.AND P0, PT, R4.reuse, R49, PT ;  /* 0x000000310400720c */ /* 0x040fe20003f03070 */
[----:B------:R-:W-:Y:S01]  /*1d950*/  IMAD.MOV.U32 R58, RZ, RZ, R72 ;  /* 0x000000ffff3a7224 */ /* 0x000fe200078e0048 */
[----:B------:R-:W-:Y:S01]  /*1d960*/  ISETP.GT.U32.AND P1, PT, R4, -0x1, PT ;  /* 0xffffffff0400780c */ /* 0x000fe20003f24070 */
[----:B------:R-:W-:Y:S01]  /*1d970*/  IMAD.MOV.U32 R53, RZ, RZ, R4 ;  /* 0x000000ffff357224 */ /* 0x000fe200078e0004 */
[----:B------:R-:W-:-:S02]  /*1d980*/  SHF.L.U64.HI R57, R74, 0x1, R75 ;  /* 0x000000014a397819 */ /* 0x000fc4000001024b */
[----:B------:R-:W-:Y:S02]  /*1d990*/  ISETP.GT.U32.OR.EX P0, PT, R5, RZ, !P0, P1 ;  /* 0x000000ff0500720c */ /* 0x000fe40004704510 */
[----:B------:R-:W-:Y:S02]  /*1d9a0*/  LOP3.LUT R68, R68, 0x1, RZ, 0xc0, !PT ;  /* 0x0000000144447812 */ /* 0x000fe400078ec0ff */
[----:B------:R-:W-:Y:S02]  /*1d9b0*/  LOP3.LUT R71, R71, 0x1, RZ, 0xc0, !PT ;  /* 0x0000000147477812 */ /* 0x000fe400078ec0ff */
[----:B------:R-:W-:Y:S02]  /*1d9c0*/  LOP3.LUT R74, R70, 0xfffffffe, R51, 0xf8, !PT ;  /* 0xfffffffe464a7812 */ /* 0x000fe400078ef833 */
[----:B------:R-:W-:Y:S02]  /*1d9d0*/  LOP3.LUT R73, R73, 0x1, RZ, 0xc0, !PT ;  /* 0x0000000149497812 */ /* 0x000fe400078ec0ff */
[----:B------:R-:W-:-:S02]  /*1d9e0*/  LOP3.LUT R57, R57, 0x1, RZ, 0xc0, !PT ;  /* 0x0000000139397812 */ /* 0x000fc400078ec0ff */
[----:B------:R-:W-:Y:S01]  /*1d9f0*/  LOP3.LUT R75, R68, 0xfffffffe, R7, 0xf8, !PT ;  /* 0xfffffffe444b7812 */ /* 0x000fe200078ef807 */
[----:B------:R-:W-:Y:S01]  /*1da00*/  IMAD.MOV.U32 R7, RZ, RZ, R74 ;  /* 0x000000ffff077224 */ /* 0x000fe200078e004a */
[----:B------:R-:W-:Y:S02]  /*1da10*/  LOP3.LUT R56, R71, 0xfffffffe, R6, 0xf8, !PT ;  /* 0xfffffffe47387812 */ /* 0x000fe400078ef806 */
[----:B------:R-:W-:Y:S02]  /*1da20*/  SHF.L.U32 R9, R9, 0x1, RZ ;  /* 0x0000000109097819 */ /* 0x000fe400000006ff */
[----:B------:R-:W-:Y:S02]  /*1da30*/  LOP3.LUT R52, R73, 0xfffffffe, R52, 0xf8, !PT ;  /* 0xfffffffe49347812 */ /* 0x000fe400078ef834 */
[----:B------:R-:W-:Y:S02]  /*1da40*/  LOP3.LUT R55, R57, 0xfffffffe, R0, 0xf8, !PT ;  /* 0xfffffffe39377812 */ /* 0x000fe400078ef800 */
        /* <DEDUP_REMOVED lines=31> */
.L_x_106:
[----:B------:R-:W-:-:S04]  /*1dc40*/  IADD3 R9, P0, PT, R9, -R42, RZ ;  /* 0x8000002a09097210 */ /* 0x000fc80007f1e0ff */
        /* <DEDUP_REMOVED lines=22> */
.L_x_107:
[----:B------:R-:W-:Y:S01]  /*1ddb0*/  IMAD.SHL.U32 R3, R58, 0x2, RZ ;  /* 0x000000023a037824 */ /* 0x000fe200078e00ff */
[----:B------:R-:W-:Y:S01]  /*1ddc0*/  SHF.R.U32.HI R0, RZ, 0x1f, R9 ;  /* 0x0000001fff007819 */ /* 0x000fe20000011609 */
[----:B------:R-:W-:Y:S01]  /*1ddd0*/  IMAD.SHL.U32 R9, R9, 0x2, RZ ;  /* 0x0000000209097824 */ /* 0x000fe200078e00ff */
[C---:B------:R-:W-:Y:S01]  /*1dde0*/  SHF.L.U64.HI R68, R52.reuse, 0x1, R5 ;  /* 0x0000000134447819 */ /* 0x040fe20000010205 */
[----:B------:R-:W-:Y:S01]  /*1ddf0*/  IMAD.SHL.U32 R52, R52, 0x2, RZ ;  /* 0x0000000234347824 */ /* 0x000fe200078e00ff */
[----:B------:R-:W-:Y:S02]  /*1de00*/  SHF.L.U64.HI R5, R55, 0x1, R2 ;  /* 0x0000000137057819 */ /* 0x000fe40000010202 */
[----:B------:R-:W-:Y:S01]  /*1de10*/  LOP3.LUT R70, R0, 0xfffffffe, R3, 0xf8, !PT ;  /* 0xfffffffe00467812 */ /* 0x000fe200078ef803 */
[----:B------:R-:W-:Y:S01]  /*1de20*/  IMAD.SHL.U32 R0, R53, 0x2, RZ ;  /* 0x0000000235007824 */ /* 0x000fe200078e00ff */
[----:B------:R-:W-:Y:S02]  /*1de30*/  LOP3.LUT R5, R5, 0x1, RZ, 0xc0, !PT ;  /* 0x0000000105057812 */ /* 0x000fe400078ec0ff */
[----:B------:R-:W-:-:S02]  /*1de40*/  SHF.L.U64.HI R3, R53, 0x1, R54 ;  /* 0x0000000135037819 */ /* 0x000fc40000010236 */
[----:B------:R-:W-:Y:S02]  /*1de50*/  LOP3.LUT R72, R5, 0xfffffffe, R0, 0xf8, !PT ;  /* 0xfffffffe05487812 */ /* 0x000fe400078ef800 */
[----:B------:R-:W-:Y:S02]  /*1de60*/  LOP3.LUT R3, R3, 0x1, RZ, 0xc0, !PT ;  /* 0x0000000103037812 */ /* 0x000fe400078ec0ff */
[C---:B------:R-:W-:Y:S02]  /*1de70*/  ISETP.LE.U32.AND P0, PT, R72.reuse, R49, PT ;  /* 0x000000314800720c */ /* 0x040fe40003f03070 */
[----:B------:R-:W-:Y:S02]  /*1de80*/  ISETP.GT.U32.AND P1, PT, R72, -0x1, PT ;  /* 0xffffffff4800780c */ /* 0x000fe40003f24070 */
[----:B------:R-:W-:Y:S02]  /*1de90*/  SHF.L.U64.HI R58, R58, 0x1, R51 ;  /* 0x000000013a3a7819 */ /* 0x000fe40000010233 */
[----:B------:R-:W-:-:S02]  /*1dea0*/  ISETP.GT.U32.OR.EX P0, PT, R3, RZ, !P0, P1 ;  /* 0x000000ff0300720c */ /* 0x000fc40004704510 */
[C---:B------:R-:W-:Y:S01]  /*1deb0*/  SHF.L.U64.HI R51, R7.reuse, 0x1, R4 ;  /* 0x0000000107337819 */ /* 0x040fe20000010204 */
[----:B------:R-:W-:Y:S01]  /*1dec0*/  IMAD.SHL.U32 R4, R56, 0x2, RZ ;  /* 0x0000000238047824 */ /* 0x000fe200078e00ff */
[----:B------:R-:W-:Y:S02]  /*1ded0*/  SHF.L.U32 R7, R7, 0x1, RZ ;  /* 0x0000000107077819 */ /* 0x000fe400000006ff */
[C---:B------:R-:W-:Y:S01]  /*1dee0*/  SHF.L.U64.HI R71, R6.reuse, 0x1, R71 ;  /* 0x0000000106477819 */ /* 0x040fe20000010247 */
[----:B------:R-:W-:Y:S01]  /*1def0*/  IMAD.SHL.U32 R6, R6, 0x2, RZ ;  /* 0x0000000206067824 */ /* 0x000fe200078e00ff */
[----:B------:R-:W-:Y:S02]  /*1df00*/  SHF.L.U64.HI R57, R56, 0x1, R57 ;  /* 0x0000000138397819 */ /* 0x000fe40000010239 */
[----:B------:R-:W-:Y:S02]  /*1df10*/  LOP3.LUT R58, R58, 0x1, RZ, 0xc0, !PT ;  /* 0x000000013a3a7812 */ /* 0x000fe400078ec0ff */
[----:B------:R-:W-:-:S02]  /*1df20*/  LOP3.LUT R68, R68, 0x1, RZ, 0xc0, !PT ;  /* 0x0000000144447812 */ /* 0x000fc400078ec0ff */
[----:B------:R-:W-:Y:S02]  /*1df30*/  SHF.L.U32 R2, R55, 0x1, RZ ;  /* 0x0000000137027819 */ /* 0x000fe400000006ff */
[----:B------:R-:W-:Y:S02]  /*1df40*/  LOP3.LUT R51, R51, 0x1, RZ, 0xc0, !PT ;  /* 0x0000000133337812 */ /* 0x000fe400078ec0ff */
[----:B------:R-:W-:Y:S02]  /*1df50*/  LOP3.LUT R71, R71, 0x1, RZ, 0xc0, !PT ;  /* 0x0000000147477812 */ /* 0x000fe400078ec0ff */
[----:B------:R-:W-:Y:S02]  /*1df60*/  LOP3.LUT R57, R57, 0x1, RZ, 0xc0, !PT ;  /* 0x0000000139397812 */ /* 0x000fe400078ec0ff */
[----:B------:R-:W-:Y:S02]  /*1df70*/  LOP3.LUT R53, R58, 0xfffffffe, R52, 0xf8, !PT ;  /* 0xfffffffe3a357812 */ /* 0x000fe400078ef834 */
[----:B------:R-:W-:-:S02]  /*1df80*/  LOP3.LUT R0, R68, 0xfffffffe, R7, 0xf8, !PT ;  /* 0xfffffffe44007812 */ /* 0x000fc400078ef807 */
[----:B------:R-:W-:Y:S01]  /*1df90*/  LOP3.LUT R56, R51, 0xfffffffe, R6, 0xf8, !PT ;  /* 0xfffffffe33387812 */ /* 0x000fe200078ef806 */
[----:B------:R-:W-:Y:S01]  /*1dfa0*/  IMAD.MOV.U32 R6, RZ, RZ, R53 ;  /* 0x000000ffff067224 */ /* 0x000fe200078e0035 */
[----:B------:R-:W-:Y:S01]  /*1dfb0*/  LOP3.LUT R54, R71, 0xfffffffe, R4, 0xf8, !PT ;  /* 0xfffffffe47367812 */ /* 0x000fe200078ef804 */
[----:B------:R-:W-:Y:S01]  /*1dfc0*/  IMAD.MOV.U32 R4, RZ, RZ, R0 ;  /* 0x000000ffff047224 */ /* 0x000fe200078e0000 */
[----:B------:R-:W-:Y:S02]  /*1dfd0*/  LOP3.LUT R52, R57, 0xfffffffe, R2, 0xf8, !PT ;  /* 0xfffffffe39347812 */ /* 0x000fe400078ef802 */
[----:B------:R-:W-:Y:S02]  /*1dfe0*/  MOV R55, R70 ;  /* 0x0000004600377202 */ /* 0x000fe40000000f00 */
[----:B------:R-:W-:Y:S01]  /*1dff0*/  MOV R2, R72 ;  /* 0x0000004800027202 */ /* 0x000fe20000000f00 */
[----:B------:R-:W-:Y:S06]  /*1e000*/  @P0 BRA `(.L_x_108) ;  /* 0x0000000000680947 */ /* 0x000fec0003800000 */
[----:B------:R-:W-:Y:S01]  /*1e010*/  ISETP.LT.U32.AND P0, PT, R72, R49, PT ;  /* 0x000000314800720c */ /* 0x000fe20003f01070 */
[----:B------:R-:W-:-:S12]  /*1e020*/  IMAD.MOV.U32 R7, RZ, RZ, R68 ;  /* 0x000000ffff077224 */ /* 0x000fd800078e0044 */
        /* <DEDUP_REMOVED lines=24> */
.L_x_108:
        /* <DEDUP_REMOVED lines=23> */
.L_x_109:
[----:B------:R-:W-:Y:S01]  /*1e320*/  SHF.L.U64.HI R5, R52, 0x1, R5 ;  /* 0x0000000134057819 */ /* 0x000fe20000010205 */
[----:B------:R-:W-:Y:S01]  /*1e330*/  IMAD.SHL.U32 R99, R9, 0x2, RZ ;  /* 0x0000000209637824 */ /* 0x000fe200078e00ff */
[C---:B------:R-:W-:Y:S02]  /*1e340*/  SHF.L.U64.HI R3, R2.reuse, 0x1, R3 ;  /* 0x0000000102037819 */ /* 0x040fe40000010203 */
[----:B------:R-:W-:Y:S02]  /*1e350*/  SHF.L.U32 R2, R2, 0x1, RZ ;  /* 0x0000000102027819 */ /* 0x000fe400000006ff */
[----:B------:R-:W-:Y:S02]  /*1e360*/  LOP3.LUT R5, R5, 0x1, RZ, 0xc0, !PT ;  /* 0x0000000105057812 */ /* 0x000fe400078ec0ff */
[C---:B------:R-:W-:Y:S02]  /*1e370*/  SHF.L.U64.HI R53, R55.reuse, 0x1, R58 ;  /* 0x0000000137357819 */ /* 0x040fe4000001023a */
[----:B------:R-:W-:-:S02]  /*1e380*/  SHF.L.U32 R55, R55, 0x1, RZ ;  /* 0x0000000137377819 */ /* 0x000fc400000006ff */
[----:B------:R-:W-:Y:S02]  /*1e390*/  SHF.R.U32.HI R0, RZ, 0x1f, R9 ;  /* 0x0000001fff007819 */ /* 0x000fe40000011609 */
[----:B------:R-:W-:Y:S02]  /*1e3a0*/  LOP3.LUT R108, R5, 0xfffffffe, R2, 0xf8, !PT ;  /* 0xfffffffe056c7812 */ /* 0x000fe400078ef802 */
[----:B------:R-:W-:Y:S02]  /*1e3b0*/  LOP3.LUT R58, R0, 0xfffffffe, R55, 0xf8, !PT ;  /* 0xfffffffe003a7812 */ /* 0x000fe400078ef837 */
[C---:B------:R-:W-:Y:S01]  /*1e3c0*/  SHF.L.U64.HI R7, R6.reuse, 0x1, R7 ;  /* 0x0000000106077819 */ /* 0x040fe20000010207 */
[----:B------:R-:W-:Y:S01]  /*1e3d0*/  IMAD.SHL.U32 R6, R6, 0x2, RZ ;  /* 0x0000000206067824 */ /* 0x000fe200078e00ff */
[----:B------:R-:W-:Y:S02]  /*1e3e0*/  LOP3.LUT R0, R3, 0x1, RZ, 0xc0, !PT ;  /* 0x0000000103007812 */ /* 0x000fe400078ec0ff */
[----:B------:R-:W-:-:S02]  /*1e3f0*/  ISETP.LE.U32.AND P0, PT, R108, R49, PT ;  /* 0x000000316c00720c */ /* 0x000fc40003f03070 */
[----:B------:R-:W-:Y:S02]  /*1e400*/  ISETP.GT.U32.AND P1, PT, R108, -0x1, PT ;  /* 0xffffffff6c00780c */ /* 0x000fe40003f24070 */
[C---:B------:R-:W-:Y:S01]  /*1e410*/  SHF.L.U64.HI R51, R4.reuse, 0x1, R51 ;  /* 0x0000000104337819 */ /* 0x040fe20000010233 */
[----:B------:R-:W-:Y:S01]  /*1e420*/  IMAD.SHL.U32 R4, R4, 0x2, RZ ;  /* 0x0000000204047824 */ /* 0x000fe200078e00ff */
[----:B------:R-:W-:Y:S02]  /*1e430*/  LOP3.LUT R53, R53, 0x1, RZ, 0xc0, !PT ;  /* 0x0000000135357812 */ /* 0x000fe400078ec0ff */
[----:B------:R-:W-:Y:S02]  /*1e440*/  LOP3.LUT R7, R7, 0x1, RZ, 0xc0, !PT ;  /* 0x0000000107077812 */ /* 0x000fe400078ec0ff */
[----:B------:R-:W-:Y:S01]  /*1e450*/  ISETP.GT.U32.OR.EX P0, PT, R0, RZ, !P0, P1 ;  /* 0x000000ff0000720c */ /* 0x000fe20004704510 */
[----:B------:R-:W-:Y:S01]  /*1e460*/  IMAD.MOV.U32 R0, RZ, RZ, R58 ;  /* 0x000000ffff007224 */ /* 0x000fe200078e003a */
[----:B------:R-:W-:Y:S01]  /*1e470*/  LOP3.LUT R53, R53, 0xfffffffe, R6, 0xf8, !PT ;  /* 0xfffffffe35357812 */ /* 0x000fe200078ef806 */
[----:B------:R-:W-:Y:S01]  /*1e480*/  IMAD.SHL.U32 R6, R56, 0x2, RZ ;  /* 0x0000000238067824 */ /* 0x000fe200078e00ff */
[----:B------:R-:W-:Y:S01]  /*1e490*/  LOP3.LUT R68, R7, 0xfffffffe, R4, 0xf8, !PT ;  /* 0xfffffffe07447812 */ /* 0x000fe200078ef804 */
[----:B------:R-:W-:Y:S01]  /*1e4a0*/  IMAD.SHL.U32 R4, R54, 0x2, RZ ;  /* 0x0000000236047824 */ /* 0x000fe200078e00ff */
[----:B------:R-:W-:-:S02]  /*1e4b0*/  SHF.L.U64.HI R7, R56, 0x1, R71 ;  /* 0x0000000138077819 */ /* 0x000fc40000010247 */
[----:B------:R-:W-:Y:S02]  /*1e4c0*/  SHF.L.U64.HI R5, R54, 0x1, R57 ;  /* 0x0000000136057819 */ /* 0x000fe40000010239 */
[----:B------:R-:W-:Y:S02]  /*1e4d0*/  LOP3.LUT R51, R51, 0x1, RZ, 0xc0, !PT ;  /* 0x0000000133337812 */ /* 0x000fe400078ec0ff */
[----:B------:R-:W-:Y:S02]  /*1e4e0*/  LOP3.LUT R7, R7, 0x1, RZ, 0xc0, !PT ;  /* 0x0000000107077812 */ /* 0x000fe400078ec0ff */
[----:B------:R-:W-:Y:S02]  /*1e4f0*/  SHF.L.U32 R2, R52, 0x1, RZ ;  /* 0x0000000134027819 */ /* 0x000fe400000006ff */
[----:B------:R-:W-:Y:S02]  /*1e500*/  LOP3.LUT R5, R5, 0x1, RZ, 0xc0, !PT ;  /* 0x0000000105057812 */ /* 0x000fe400078ec0ff */
[----:B------:R-:W-:-:S02]  /*1e510*/  LOP3.LUT R51, R51, 0xfffffffe, R6, 0xf8, !PT ;  /* 0xfffffffe33337812 */ /* 0x000fc400078ef806 */
[----:B------:R-:W-:Y:S02]  /*1e520*/  LOP3.LUT R4, R7, 0xfffffffe, R4, 0xf8, !PT ;  /* 0xfffffffe07047812 */ /* 0x000fe400078ef804 */
[----:B------:R-:W-:Y:S01]  /*1e530*/  LOP3.LUT R7, R5, 0xfffffffe, R2, 0xf8, !PT ;  /* 0xfffffffe05077812 */ /* 0x000fe200078ef802 */
[----:B------:R-:W-:Y:S01]  /*1e540*/  IMAD.MOV.U32 R2, RZ, RZ, R68 ;  /* 0x000000ffff027224 */ /* 0x000fe200078e0044 */
[----:B------:R-:W-:Y:S01]  /*1e550*/  MOV R3, R53 ;  /* 0x0000003500037202 */ /* 0x000fe20000000f00 */
[----:B------:R-:W-:Y:S01]  /*1e560*/  IMAD.MOV.U32 R5, RZ, RZ, R51 ;  /* 0x000000ffff057224 */ /* 0x000fe200078e0033 */
        /* <DEDUP_REMOVED lines=26> */
.L_x_110:
        /* <DEDUP_REMOVED lines=22> */
.L_x_111:
[----:B------:R-:W-:-:S04]  /*1e870*/  IMAD.WIDE.U32 R56, R33, R33, RZ ;  /* 0x0000002121387225 */ /* 0x000fc800078e00ff */
[----:B------:R-:W-:Y:S02]  /*1e880*/  HFMA2 R111, -RZ, RZ, 0, 0 ;  /* 0x00000000ff6f7431 */ /* 0x000fe400000001ff */
[----:B------:R-:W-:Y:S02]  /*1e890*/  IMAD.MOV.U32 R53, RZ, RZ, RZ ;  /* 0x000000ffff357224 */ /* 0x000fe400078e00ff */
[----:B------:R-:W-:Y:S02]  /*1e8a0*/  IMAD.MOV.U32 R71, RZ, RZ, RZ ;  /* 0x000000ffff477224 */ /* 0x000fe400078e00ff */
[----:B------:R-:W-:Y:S02]  /*1e8b0*/  IMAD.IADD R52, R57, 0x1, R53 ;  /* 0x0000000139347824 */ /* 0x000fe400078e0235 */
[----:B------:R-:W-:Y:S02]  /*1e8c0*/  HFMA2 R53, -RZ, RZ, 0, 0 ;  /* 0x00000000ff357431 */ /* 0x000fe400000001ff */
[----:B------:R-:W-:-:S02]  /*1e8d0*/  IMAD.MOV.U32 R55, RZ, RZ, RZ ;  /* 0x000000ffff377224 */ /* 0x000fc400078e00ff */
[----:B------:R-:W-:Y:S02]  /*1e8e0*/  HFMA2 R57, -RZ, RZ, 0, 0 ;  /* 0x00000000ff397431 */ /* 0x000fe400000001ff */
[----:B------:R-:W-:Y:S02]  /*1e8f0*/  IMAD R109, R56, R66, RZ ;  /* 0x00000042386d7224 */ /* 0x000fe400078e02ff */
[----:B------:R-:W-:Y:S02]  /*1e900*/  IMAD.MOV.U32 R73, RZ, RZ, RZ ;  /* 0x000000ffff497224 */ /* 0x000fe400078e00ff */
[----:B------:R-:W-:Y:S02]  /*1e910*/  IMAD.MOV.U32 R75, RZ, RZ, RZ ;  /* 0x000000ffff4b7224 */ /* 0x000fe400078e00ff */
[----:B------:R-:W-:-:S04]  /*1e920*/  IMAD.WIDE.U32 R52, R33, R32, R52 ;  /* 0x0000002021347225 */ /* 0x000fc800078e0034 */
[----:B------:R-:W-:Y:S01]  /*1e930*/  IMAD.IADD R54, R53, 0x1, R71 ;  /* 0x0000000135367824 */ /* 0x000fe200078e0247 */
[----:B------:R-:W-:Y:S01]  /*1e940*/  MOV R53, RZ ;  /* 0x000000ff00357202 */ /* 0x000fe20000000f00 */
        /* <DEDUP_REMOVED lines=24> */
[C---:B------:R-:W-:Y:S01]  /*1ead0*/  IMAD.IADD R51, R73.reuse, 0x1, R57 ;  /* 0x0000000149337824 */ /* 0x040fe200078e0239 */
        /* <DEDUP_REMOVED lines=13> */
[----:B------:R-:W-:Y:S01]  /*1ebb0*/  IMAD.X R71, RZ, RZ, RZ, P0 ;  /* 0x000000ffff477224 */ /* 0x000fe200000e06ff */
[----:B------:R-:W-:Y:S01]  /*1ebc0*/  IADD3 R56, P1, PT, R9, R56, RZ ;  /* 0x0000003809387210 */ /* 0x000fe20007f3e0ff */
[----:B------:R-:W-:-:S04]  /*1ebd0*/  IMAD.WIDE.U32 R52, R32, R31, R52 ;  /* 0x0000001f20347225 */ /* 0x000fc800078e0034 */
        /* <DEDUP_REMOVED lines=8> */
[----:B------:R-:W-:-:S03]  /*1ec60*/  IMAD.WIDE.U32 R56, R105, R43, R56 ;  /* 0x0000002b69387225 */ /* 0x000fc600078e0038 */
[----:B------:R-:W-:Y:S01]  /*1ec70*/  IADD3 R54, P0, PT, R71, R54, RZ ;  /* 0x0000003647367210 */ /* 0x000fe20007f1e0ff */
[----:B------:R-:W-:Y:S01]  /*1ec80*/  IMAD.MOV.U32 R51, RZ, RZ, RZ ;  /* 0x000000ffff337224 */ /* 0x000fe200078e00ff */
[----:B------:R-:W-:Y:S01]  /*1ec90*/  IADD3 R77, PT, PT, R64, R57, RZ ;  /* 0x00000039404d7210 */ /* 0x000fe20007ffe0ff */
[----:B------:R-:W-:-:S04]  /*1eca0*/  IMAD.WIDE.U32 R52, R33, R30, R52 ;  /* 0x0000001e21347225 */ /* 0x000fc800078e0034 */
[----:B------:R-:W-:Y:S01]  /*1ecb0*/  IMAD.X R71, RZ, RZ, RZ, P1 ;  /* 0x000000ffff477224 */ /* 0x000fe200008e06ff */
[----:B------:R-:W-:Y:S01]  /*1ecc0*/  IADD3 R52, P1, PT, R9, R52, RZ ;  /* 0x0000003409347210 */ /* 0x000fe20007f3e0ff */
[----:B------:R-:W-:Y:S02]  /*1ecd0*/  IMAD.IADD R72, R55, 0x1, R51 ;  /* 0x0000000137487824 */ /* 0x000fe400078e0233 */
[----:B------:R-:W-:Y:S02]  /*1ece0*/  IMAD R9, R56, R66, RZ ;  /* 0x0000004238097224 */ /* 0x000fe400078e02ff */
[----:B------:R-:W-:Y:S02]  /*1ecf0*/  IMAD.MOV.U32 R57, RZ, RZ, RZ ;  /* 0x000000ffff397224 */ /* 0x000fe400078e00ff */
[----:B------:R-:W-:Y:S01]  /*1ed00*/  IMAD.IADD R97, R75, 0x1, R53 ;  /* 0x000000014b617824 */ /* 0x000fe200078e0235 */
[----:B------:R-:W-:Y:S01]  /*1ed10*/  IADD3.X R53, PT, PT, RZ, RZ, RZ, P1, !PT ;  /* 0x000000ffff357210 */ /* 0x000fe20000ffe4ff */
[----:B------:R-:W-:-:S04]  /*1ed20*/  IMAD.WIDE.U32 R70, R31, R31, R70 ;  /* 0x0000001f1f467225 */ /* 0x000fc800078e0046 */
[----:B------:R-:W-:Y:S01]  /*1ed30*/  IMAD.X R55, RZ, RZ, RZ, P0 ;  /* 0x000000ffff377224 */ /* 0x000fe200000e06ff */
[----:B------:R-:W-:Y:S01]  /*1ed40*/  IADD3 R70, P0, PT, R97, R70, RZ ;  /* 0x0000004661467210 */ /* 0x000fe20007f1e0ff */
[----:B------:R-:W-:-:S04]  /*1ed50*/  IMAD.HI.U32 R6, R9, R42, R56 ;  /* 0x0000002a09067227 */ /* 0x000fc800078e0038 */
[----:B------:R-:W-:Y:S01]  /*1ed60*/  IMAD.IADD R57, R73, 0x1, R71 ;  /* 0x0000000149397824 */ /* 0x000fe200078e0247 */
[----:B------:R-:W-:Y:S01]  /*1ed70*/  MOV R73, RZ ;  /* 0x000000ff00497202 */ /* 0x000fe20000000f00 */
        /* <DEDUP_REMOVED lines=8> */
[----:B------:R-:W-:Y:S01]  /*1ee00*/  IMAD.MOV.U32 R97, RZ, RZ, RZ ;  /* 0x000000ffff617224 */ /* 0x000fe200078e00ff */
[----:B------:R-:W-:Y:S01]  /*1ee10*/  IADD3 R52, P2, PT, R77, R52, RZ ;  /* 0x000000344d347210 */ /* 0x000fe20007f5e0ff */
[----:B------:R-:W-:-:S02]  /*1ee20*/  IMAD.X R57, RZ, RZ, RZ, P1 ;  /* 0x000000ffff397224 */ /* 0x000fc400008e06ff */
[----:B------:R-:W-:Y:S02]  /*1ee30*/  HFMA2 R77, -RZ, RZ, 0, 0 ;  /* 0x00000000ff4d7431 */ /* 0x000fe400000001ff */
[----:B------:R-:W-:Y:S01]  /*1ee40*/  IMAD.WIDE.U32 R70, R32, R30, R70 ;  /* 0x0000001e20467225 */ /* 0x000fe200078e0046 */
[----:B------:R-:W-:-:S03]  /*1ee50*/  IADD3 R54, PT, PT, R73, R97, RZ ;  /* 0x0000006149367210 */ /* 0x000fc60007ffe0ff */
        /* <DEDUP_REMOVED lines=37> */
[----:B------:R-:W-:-:S04]  /*1f0b0*/  IMAD.WIDE.U32 R54, R32, R27, R54 ;  /* 0x0000001b20367225 */ /* 0x000fc800078e0036 */
[----:B------:R-:W-:Y:S02]  /*1f0c0*/  IMAD R103, R52, R66, RZ ;  /* 0x0000004234677224 */ /* 0x000fe400078e02ff */
[----:B------:R-:W-:Y:S02]  /*1f0d0*/  IMAD.X R57, RZ, RZ, RZ, P1 ;  /* 0x000000ffff397224 */ /* 0x000fe400008e06ff */
[----:B------:R-:W-:Y:S01]  /*1f0e0*/  IMAD.HI.U32 R58, R103, R42, R52 ;  /* 0x0000002a673a7227 */ /* 0x000fe200078e0034 */
[----:B------:R-:W-:Y:S02]  /*1f0f0*/  IADD3 R52, P1, PT, R73, R54, RZ ;  /* 0x0000003649347210 */ /* 0x000fe40007f3e0ff */
[----:B------:R-:W-:Y:S01]  /*1f100*/  IADD3.X R73, PT, PT, RZ, RZ, RZ, P2, !PT ;  /* 0x000000ffff497210 */ /* 0x000fe200017fe4ff */
        /* <DEDUP_REMOVED lines=9> */
[----:B------:R-:W-:Y:S01]  /*1f1a0*/  IADD3.X R55, PT, PT, RZ, RZ, RZ, P0, !PT ;  /* 0x000000ffff377210 */ /* 0x000fe200007fe4ff */
[----:B------:R-:W-:Y:S02]  /*1f1b0*/  IMAD.IADD R73, R75, 0x1, R73 ;  /* 0x000000014b497824 */ /* 0x000fe400078e0249 */
[----:B------:R-:W-:-:S04]  /*1f1c0*/  IMAD.WIDE.U32 R52, R31, R28, R52 ;  /* 0x0000001c1f347225 */ /* 0x000fc800078e0034 */
[----:B------:R-:W-:Y:S01]  /*1f1d0*/  IMAD.WIDE.U32 R70, R105, R45, R70 ;  /* 0x0000002d69467225 */ /* 0x000fe200078e0046 */
[----:B------:R-:W-:Y:S02]  /*1f1e0*/  IADD3 R52, P1, PT, R73, R52, RZ ;  /* 0x0000003449347210 */ /* 0x000fe40007f3e0ff */
[----:B------:R-:W-:Y:S01]  /*1f1f0*/  IADD3.X R73, PT, PT, RZ, RZ, RZ, P2, !PT ;  /* 0x000000ffff497210 */ /* 0x000fe200017fe4ff */
[----:B------:R-:W-:Y:S01]  /*1f200*/  IMAD.MOV.U32 R57, RZ, RZ, RZ ;  /* 0x000000ffff397224 */ /* 0x000fe200078e00ff */
[----:B------:R-:W-:Y:S01]  /*1f210*/  IADD3 R70, P4, PT, R113, R70, RZ ;  /* 0x0000004671467210 */ /* 0x000fe20007f9e0ff */
[----:B------:R-:W-:-:S04]  /*1f220*/  IMAD.WIDE.U32 R54, R32, R26, R54 ;  /* 0x0000001a20367225 */ /* 0x000fc800078e0036 */
[----:B------:R-:W-:-:S04]  /*1f230*/  IMAD.WIDE.U32 R56, R33, R28, R56 ;  /* 0x0000001c21387225 */ /* 0x000fc800078e0038 */
[----:B------:R-:W-:Y:S01]  /*1f240*/  IMAD.IADD R75, R62, 0x1, R71 ;  /* 0x000000013e4b7824 */ /* 0x000fe200078e0247 */
[----:B------:R-:W-:Y:S01]  /*1f250*/  IADD3 R56, P3, PT, R115, R56, RZ ;  /* 0x0000003873387210 */ /* 0x000fe20007f7e0ff */
[----:B------:R-:W-:Y:S01]  /*1f260*/  IMAD.IADD R53, R51, 0x1, R53 ;  /* 0x0000000133357824 */ /* 0x000fe200078e0235 */
[----:B------:R-:W-:Y:S01]  /*1f270*/  IADD3 R115, PT, PT, R77, R55, RZ ;  /* 0x000000374d737210 */ /* 0x000fe20007ffe0ff */
[----:B------:R-:W-:Y:S02]  /*1f280*/  IMAD.IADD R57, R51, 0x1, R57 ;  /* 0x0000000133397824 */ /* 0x000fe400078e0239 */
[----:B------:R-:W-:Y:S01]  /*1f290*/  IMAD.X R71, RZ, RZ, RZ, P4 ;  /* 0x000000ffff477224 */ /* 0x000fe200020e06ff */
[----:B------:R-:W-:Y:S01]  /*1f2a0*/  IADD3 R54, P0, PT, R53, R54, RZ ;  /* 0x0000003635367210 */ /* 0x000fe20007f1e0ff */
[----:B------:R-:W-:Y:S01]  /*1f2b0*/  IMAD.WIDE.U32 R72, R31, R29, R72 ;  /* 0x0000001d1f487225 */ /* 0x000fe200078e0048 */
[----:B------:R-:W-:-:S03]  /*1f2c0*/  IADD3.X R53, PT, PT, RZ, RZ, RZ, P1, !PT ;  /* 0x000000ffff357210 */ /* 0x000fc60000ffe4ff */
[----:B------:R-:W-:Y:S01]  /*1f2d0*/  IMAD.IADD R55, R65, 0x1, R58 ;  /* 0x0000000141377824 */ /* 0x000fe200078e023a */
[----:B------:R-:W-:Y:S01]  /*1f2e0*/  IADD3 R72, P2, PT, R57, R72, RZ ;  /* 0x0000004839487210 */ /* 0x000fe20007f5e0ff */
[----:B------:R-:W-:-:S04]  /*1f2f0*/  IMAD.WIDE.U32 R70, R9, R44, R70 ;  /* 0x0000002c09467225 */ /* 0x000fc800078e0046 */
[----:B------:R-:W-:Y:S01]  /*1f300*/  IMAD.X R57, RZ, RZ, RZ, P3 ;  /* 0x000000ffff397224 */ /* 0x000fe200018e06ff */
[----:B------:R-:W-:Y:S01]  /*1f310*/  IADD3 R70, P4, PT, R55, R70, RZ ;  /* 0x0000004637467210 */ /* 0x000fe20007f9e0ff */
[----:B------:R-:W-:Y:S01]  /*1f320*/  IMAD.IADD R73, R111, 0x1, R73 ;  /* 0x000000016f497824 */ /* 0x000fe200078e0249 */
[----:B------:R-:W-:Y:S01]  /*1f330*/  IADD3.X R55, PT, PT, RZ, RZ, RZ, P0, !PT ;  /* 0x000000ffff377210 */ /* 0x000fe200007fe4ff */
[----:B------:R-:W-:-:S04]  /*1f340*/  IMAD.WIDE.U32 R56, R109, R47, R56 ;  /* 0x0000002f6d387225 */ /* 0x000fc800078e0038 */
[----:B------:R-:W-:Y:S01]  /*1f350*/  IMAD.WIDE.U32 R52, R30, R29, R52 ;  /* 0x0000001d1e347225 */ /* 0x000fe200078e0034 */
[----:B------:R-:W-:Y:S02]  /*1f360*/  IADD3 R56, P3, PT, R75, R56, RZ ;  /* 0x000000384b387210 */ /* 0x000fe40007f7e0ff */
[----:B------:R-:W-:Y:S01]  /*1f370*/  IADD3 R119, PT, PT, R60, R57, RZ ;  /* 0x000000393c777210 */ /* 0x000fe20007ffe0ff */
[----:B------:R-:W-:Y:S01]  /*1f380*/  IMAD.WIDE.U32 R54, R31, R27, R54 ;  /* 0x0000001b1f367225 */ /* 0x000fe200078e0036 */
[----:B------:R-:W-:Y:S02]  /*1f390*/  IADD3 R52, P0, PT, R73, R52, RZ ;  /* 0x0000003449347210 */ /* 0x000fe40007f1e0ff */
[----:B------:R-:W-:Y:S01]  /*1f3a0*/  IADD3.X R57, PT, PT, RZ, RZ, RZ, P3, !PT ;  /* 0x000000ffff397210 */ /* 0x000fe20001ffe4ff */
[----:B------:R-:W-:Y:S02]  /*1f3b0*/  IMAD.IADD R53, R111, 0x1, R53 ;  /* 0x000000016f357824 */ /* 0x000fe400078e0235 */
[----:B------:R-:W-:-:S02]  /*1f3c0*/  IMAD.X R73, RZ, RZ, RZ, P2 ;  /* 0x000000ffff497224 */ /* 0x000fc400010e06ff */
[----:B------:R-:W-:Y:S01]  /*1f3d0*/  IMAD.IADD R113, R63, 0x1, R71 ;  /* 0x000000013f717824 */ /* 0x000fe200078e0247 */
[----:B------:R-:W-:Y:S01]  /*1f3e0*/  IADD3 R74, P1, PT, R53, R54, RZ ;  /* 0x00000036354a7210 */ /* 0x000fe20007f3e0ff */
[----:B------:R-:W-:Y:S02]  /*1f3f0*/  IMAD.X R71, RZ, RZ, RZ, P4 ;  /* 0x000000ffff477224 */ /* 0x000fe400020e06ff */
[----:B------:R-:W-:Y:S02]  /*1f400*/  IMAD.X R53, RZ, RZ, RZ, P0 ;  /* 0x000000ffff357224 */ /* 0x000fe400000e06ff */
[----:B------:R-:W-:-:S04]  /*1f410*/  IMAD.WIDE.U32 R72, R32, R28, R72 ;  /* 0x0000001c20487225 */ /* 0x000fc800078e0048 */
[----:B------:R-:W-:Y:S02]  /*1f420*/  IMAD.IADD R54, R97, 0x1, R55 ;  /* 0x0000000161367824 */ /* 0x000fe400078e0237 */
[----:B------:R-:W-:-:S03]  /*1f430*/  IMAD.WIDE.U32 R56, R105, R46, R56 ;  /* 0x0000002e69387225 */ /* 0x000fc600078e0038 */
[----:B------:R-:W-:Y:S01]  /*1f440*/  IADD3 R54, P0, PT, R54, R115, RZ ;  /* 0x0000007336367210 */ /* 0x000fe20007f1e0ff */
[----:B------:R-:W-:Y:S01]  /*1f450*/  IMAD.WIDE.U32 R70, R103, R43, R70 ;  /* 0x0000002b67467225 */ /* 0x000fe200078e0046 */
[----:B------:R-:W-:-:S03]  /*1f460*/  IADD3 R56, P3, PT, R113, R56, RZ ;  /* 0x0000003871387210 */ /* 0x000fc60007f7e0ff */
[----:B------:R-:W-:Y:S01]  /*1f470*/  IMAD.WIDE.U32 R52, R30, R29, R52 ;  /* 0x0000001d1e347225 */ /* 0x000fe200078e0034 */
[----:B------:R-:W-:-:S03]  /*1f480*/  IADD3 R115, PT, PT, R64, R71, RZ ;  /* 0x0000004740737210 */ /* 0x000fc60007ffe0ff */
        /* <DEDUP_REMOVED lines=8> */
[----:B------:R-:W-:Y:S02]  /*1f510*/  IMAD.MOV.U32 R73, RZ, RZ, RZ ;  /* 0x000000ffff497224 */ /* 0x000fe400078e00ff */
[----:B------:R-:W-:Y:S01]  /*1f520*/  IMAD.HI.U32 R6, R113, R42, R70 ;  /* 0x0000002a71067227 */ /* 0x000fe200078e0046 */
[----:B------:R-:W-:-:S03]  /*1f530*/  IADD3 R70, P1, PT, R53, R74, RZ ;  /* 0x0000004a35467210 */ /* 0x000fc60007f3e0ff */
[----:B------:R-:W-:-:S04]  /*1f540*/  IMAD.WIDE.U32 R72, R33, R27, R72 ;  /* 0x0000001b21487225 */ /* 0x000fc800078e0048 */
[----:B------:R-:W-:Y:S01]  /*1f550*/  IMAD.IADD R71, R51, 0x1, R75 ;  /* 0x0000000133477824 */ /* 0x000fe200078e024b */
[----:B------:R-:W-:Y:S01]  /*1f560*/  IADD3 R73, PT, PT, R97, R73, RZ ;  /* 0x0000004961497210 */ /* 0x000fe20007ffe0ff */
[----:B------:R-:W-:Y:S02]  /*1f570*/  IMAD.X R53, RZ, RZ, RZ, P2 ;  /* 0x000000ffff357224 */ /* 0x000fe400010e06ff */
[----:B------:R-:W-:Y:S01]  /*1f580*/  IMAD.WIDE.U32 R74, R31, R26, R54 ;  /* 0x0000001a1f4a7225 */ /* 0x000fe200078e0036 */
[----:B------:R-:W-:-:S03]  /*1f590*/  IADD3 R54, P2, PT, R119, R72, RZ ;  /* 0x0000004877367210 */ /* 0x000fc60007f5e0ff */
[----:B------:R-:W-:Y:S01]  /*1f5a0*/  IMAD.IADD R117, R61, 0x1, R57 ;  /* 0x000000013d757824 */ /* 0x000fe200078e0239 */
[----:B------:R-:W-:Y:S01]  /*1f5b0*/  IADD3 R72, P0, PT, R71, R74, RZ ;  /* 0x0000004a47487210 */ /* 0x000fe20007f1e0ff */
[----:B------:R-:W-:Y:S01]  /*1f5c0*/  IMAD.X R57, RZ, RZ, RZ, P3 ;  /* 0x000000ffff397224 */ /* 0x000fe200018e06ff */
[----:B------:R-:W-:Y:S01]  /*1f5d0*/  IADD3.X R71, PT, PT, RZ, RZ, RZ, P1, !PT ;  /* 0x000000ffff477210 */ /* 0x000fe20000ffe4ff */
[----:B------:R-:W-:-:S04]  /*1f5e0*/  IMAD.WIDE.U32 R52, R31, R28, R52 ;  /* 0x0000001c1f347225 */ /* 0x000fc800078e0034 */
[----:B------:R-:W-:Y:S01]  /*1f5f0*/  IMAD.WIDE.U32 R56, R9, R45, R56 ;  /* 0x0000002d09387225 */ /* 0x000fe200078e0038 */
[----:B------:R-:W-:Y:S02]  /*1f600*/  IADD3 R52, P1, PT, R73, R52, RZ ;  /* 0x0000003449347210 */ /* 0x000fe40007f3e0ff */
[----:B------:R-:W-:Y:S01]  /*1f610*/  IADD3.X R73, PT, PT, RZ, RZ, RZ, P0, !PT ;  /* 0x000000ffff497210 */ /* 0x000fe200007fe4ff */
[----:B------:R-:W-:Y:S02]  /*1f620*/  IMAD.IADD R53, R51, 0x1, R53 ;  /* 0x0000000133357824 */ /* 0x000fe400078e0235 */
[----:B------:R-:W-:Y:S01]  /*1f630*/  IMAD.X R55, RZ, RZ, RZ, P2 ;  /* 0x000000ffff377224 */ /* 0x000fe200010e06ff */
[----:B------:R-:W-:Y:S01]  /*1f640*/  IADD3 R56, P2, PT, R115, R56, RZ ;  /* 0x0000003873387210 */ /* 0x000fe20007f5e0ff */
[----:B------:R-:W-:-:S04]  /*1f650*/  IMAD.WIDE.U32 R70, R29, R29, R70 ;  /* 0x0000001d1d467225 */ /* 0x000fc800078e0046 */
[----:B------:R-:W-:Y:S01]  /*1f660*/  IMAD.IADD R115, R62, 0x1, R57 ;  /* 0x000000013e737824 */ /* 0x000fe200078e0239 */
[----:B------:R-:W-:Y:S01]  /*1f670*/  IADD3 R70, P0, PT, R53, R70, RZ ;  /* 0x0000004635467210 */ /* 0x000fe20007f1e0ff */
[----:B------:R-:W-:Y:S01]  /*1f680*/  IMAD.IADD R111, R111, 0x1, R71 ;  /* 0x000000016f6f7824 */ /* 0x000fe200078e0247 */
[----:B------:R-:W-:Y:S01]  /*1f690*/  IADD3.X R57, PT, PT, RZ, RZ, RZ, P2, !PT ;  /* 0x000000ffff397210 */ /* 0x000fe200017fe4ff */
[----:B------:R-:W-:-:S04]  /*1f6a0*/  IMAD.WIDE.U32 R72, R30, R27, R72 ;  /* 0x0000001b1e487225 */ /* 0x000fc800078e0048 */
[----:B------:R-:W-:Y:S01]  /*1f6b0*/  IMAD.WIDE.U32 R54, R109, R48, R54 ;  /* 0x000000306d367225 */ /* 0x000fe200078e0036 */
[----:B------:R-:W-:-:S03]  /*1f6c0*/  IADD3 R72, P2, PT, R111, R72, RZ ;  /* 0x000000486f487210 */ /* 0x000fc60007f5e0ff */
[----:B------:R-:W-:Y:S01]  /*1f6d0*/  IMAD.X R53, RZ, RZ, RZ, P1 ;  /* 0x000000ffff357224 */ /* 0x000fe200008e06ff */
[----:B------:R-:W-:Y:S01]  /*1f6e0*/  IADD3 R54, P3, PT, R117, R54, RZ ;  /* 0x0000003675367210 */ /* 0x000fe20007f7e0ff */
[----:B------:R-:W-:Y:S02]  /*1f6f0*/  IMAD.IADD R74, R77, 0x1, R75 ;  /* 0x000000014d4a7824 */ /* 0x000fe400078e024b */
[----:B------:R-:W-:Y:S02]  /*1f700*/  IMAD.IADD R73, R97, 0x1, R73 ;  /* 0x0000000161497824 */ /* 0x000fe400078e0249 */
[----:B------:R-:W-:-:S03]  /*1f710*/  IMAD.WIDE.U32 R56, R103, R44, R56 ;  /* 0x0000002c67387225 */ /* 0x000fc600078e0038 */
[----:B------:R-:W-:Y:S01]  /*1f720*/  IADD3 R74, P1, PT, R73, R74, RZ ;  /* 0x0000004a494a7210 */ /* 0x000fe20007f3e0ff */
[----:B------:R-:W-:Y:S01]  /*1f730*/  IMAD.X R71, RZ, RZ, RZ, P0 ;  /* 0x000000ffff477224 */ /* 0x000fe200000e06ff */
[----:B------:R-:W-:Y:S01]  /*1f740*/  IADD3 R111, PT, PT, R63, R57, RZ ;  /* 0x000000393f6f7210 */ /* 0x000fe20007ffe0ff */
[----:B------:R-:W-:Y:S01]  /*1f750*/  IMAD.WIDE.U32 R52, R32, R27, R52 ;  /* 0x0000001b20347225 */ /* 0x000fe200078e0034 */
[----:B------:R-:W-:-:S03]  /*1f760*/  IADD3.X R75, PT, PT, RZ, RZ, RZ, P1, !PT ;  /* 0x000000ffff4b7210 */ /* 0x000fc60000ffe4ff */
[----:B------:R-:W-:Y:S01]  /*1f770*/  IMAD.IADD R117, R59, 0x1, R55 ;  /* 0x000000013b757824 */ /* 0x000fe200078e0237 */
[----:B------:R-:W-:Y:S01]  /*1f780*/  IADD3 R55, PT, PT, R65, R6, RZ ;  /* 0x0000000641377210 */ /* 0x000fe20007ffe0ff */
[----:B------:R-:W-:Y:S01]  /*1f790*/  IMAD.X R73, RZ, RZ, RZ, P2 ;  /* 0x000000ffff497224 */ /* 0x000fe200010e06ff */
[----:B------:R-:W-:Y:S01]  /*1f7a0*/  IADD3 R57, PT, PT, R97, R53, RZ ;  /* 0x0000003561397210 */ /* 0x000fe20007ffe0ff */
[----:B------:R-:W-:Y:S01]  /*1f7b0*/  IMAD.WIDE.U32 R70, R30, R28, R70 ;  /* 0x0000001c1e467225 */ /* 0x000fe200078e0046 */
[----:B------:R-:W-:-:S03]  /*1f7c0*/  IADD3 R56, P0, PT, R55, R56, RZ ;  /* 0x0000003837387210 */ /* 0x000fc60007f1e0ff */
[----:B------:R-:W-:Y:S02]  /*1f7d0*/  IMAD.MOV.U32 R53, RZ, RZ, RZ ;  /* 0x000000ffff357224 */ /* 0x000fe400078e00ff */
        /* <DEDUP_REMOVED lines=12> */
[----:B------:R-:W-:-:S04]  /*1f8a0*/  IMAD.WIDE.U32 R74, R30, R26, R74 ;  /* 0x0000001a1e4a7225 */ /* 0x000fc800078e004a */
[----:B------:R-:W-:Y:S01]  /*1f8b0*/  IMAD.IADD R33, R77, 0x1, R53 ;  /* 0x000000014d217824 */ /* 0x000fe200078e0235 */
[----:B------:R-:W-:Y:S01]  /*1f8c0*/  IADD3 R74, P1, PT, R73, R74, RZ ;  /* 0x0000004a494a7210 */ /* 0x000fe20007f3e0ff */
[----:B------:R-:W-:-:S04]  /*1f8d0*/  IMAD.WIDE.U32 R70, R31, R27, R70 ;  /* 0x0000001b1f467225 */ /* 0x000fc800078e0046 */
[----:B------:R-:W-:Y:S01]  /*1f8e0*/  IMAD.IADD R115, R60, 0x1, R55 ;  /* 0x000000013c737824 */ /* 0x000fe200078e0237 */
[----:B------:R-:W-:Y:S01]  /*1f8f0*/  IADD3.X R55, PT, PT, RZ, RZ, RZ, P4, !PT ;  /* 0x000000ffff377210 */ /* 0x000fe200027fe4ff */
[----:B------:R-:W-:Y:S01]  /*1f900*/  IMAD.X R53, RZ, RZ, RZ, P3 ;  /* 0x000000ffff357224 */ /* 0x000fe200018e06ff */
[----:B------:R-:W-:Y:S01]  /*1f910*/  IADD3 R70, P3, PT, R33, R70, RZ ;  /* 0x0000004621467210 */ /* 0x000fe20007f7e0ff */
[----:B------:R-:W-:-:S04]  /*1f920*/  IMAD.WIDE.U32 R56, R113, R43, R56 ;  /* 0x0000002b71387225 */ /* 0x000fc800078e0038 */
[----:B------:R-:W-:Y:S02]  /*1f930*/  IMAD.X R73, RZ, RZ, RZ, P2 ;  /* 0x000000ffff497224 */ /* 0x000fe400010e06ff */
[----:B------:R-:W-:-:S04]  /*1f940*/  IMAD.WIDE.U32 R52, R109, R49, R52 ;  /* 0x000000316d347225 */ /* 0x000fc800078e0034 */
[----:B------:R-:W-:Y:S01]  /*1f950*/  IMAD.IADD R33, R64, 0x1, R57 ;  /* 0x0000000140217824 */ /* 0x000fe200078e0239 */
[----:B------:R-:W-:Y:S01]  /*1f960*/  IADD3 R52, P2, PT, R115, R52, RZ ;  /* 0x0000003473347210 */ /* 0x000fe20007f5e0ff */
[----:B------:R-:W-:Y:S02]  /*1f970*/  IMAD.IADD R71, R97, 0x1, R71 ;  /* 0x0000000161477824 */ /* 0x000fe400078e0247 */
[----:B------:R-:W-:Y:S02]  /*1f980*/  IMAD R109, R56, R66, RZ ;  /* 0x00000042386d7224 */ /* 0x000fe400078e02ff */
[----:B------:R-:W-:-:S04]  /*1f990*/  IMAD.WIDE.U32 R72, R29, R28, R72 ;  /* 0x0000001c1d487225 */ /* 0x000fc800078e0048 */
[----:B------:R-:W-:Y:S01]  /*1f9a0*/  IMAD.MOV.U32 R57, RZ, RZ, RZ ;  /* 0x000000ffff397224 */ /* 0x000fe200078e00ff */
[----:B------:R-:W-:Y:S01]  /*1f9b0*/  IADD3 R73, PT, PT, R51, R73, RZ ;  /* 0x0000004933497210 */ /* 0x000fe20007ffe0ff */
[----:B------:R-:W-:Y:S01]  /*1f9c0*/  IMAD.IADD R117, R77, 0x1, R75 ;  /* 0x000000014d757824 */ /* 0x000fe200078e024b */
[----:B------:R-:W-:Y:S01]  /*1f9d0*/  IADD3.X R75, PT, PT, RZ, RZ, RZ, P1, !PT ;  /* 0x000000ffff4b7210 */ /* 0x000fe20000ffe4ff */
[----:B------:R-:W-:-:S04]  /*1f9e0*/  IMAD.WIDE.U32 R54, R9, R46, R54 ;  /* 0x0000002e09367225 */ /* 0x000fc800078e0036 */
[----:B------:R-:W-:Y:S01]  /*1f9f0*/  IMAD.HI.U32 R68, R109, R42, R56 ;  /* 0x0000002a6d447227 */ /* 0x000fe200078e0038 */
[----:B------:R-:W-:Y:S02]  /*1fa00*/  IADD3 R56, P0, PT, R71, R72, RZ ;  /* 0x0000004847387210 */ /* 0x000fe40007f1e0ff */
[----:B------:R-:W-:Y:S01]  /*1fa10*/  IADD3 R54, P4, PT, R111, R54, RZ ;  /* 0x000000366f367210 */ /* 0x000fe20007f9e0ff */
[----:B------:R-:W-:Y:S02]  /*1fa20*/  IMAD.X R71, RZ, RZ, RZ, P3 ;  /* 0x000000ffff477224 */ /* 0x000fe400018e06ff */
[----:B------:R-:W-:-:S04]  /*1fa30*/  IMAD.WIDE.U32 R74, R29, R27, R74 ;  /* 0x0000001b1d4a7225 */ /* 0x000fc800078e004a */
[----:B------:R-:W-:Y:S01]  /*1fa40*/  IMAD.IADD R111, R61, 0x1, R55 ;  /* 0x000000013d6f7824 */ /* 0x000fe200078e0237 */
[----:B------:R-:W-:Y:S01]  /*1fa50*/  IADD3.X R55, PT, PT, RZ, RZ, RZ, P4, !PT ;  /* 0x000000ffff377210 */ /* 0x000fe200027fe4ff */
[----:B------:R-:W-:Y:S01]  /*1fa60*/  IMAD.IADD R53, R50, 0x1, R53 ;  /* 0x0000000132357824 */ /* 0x000fe200078e0235 */
[----:B------:R-:W-:Y:S01]  /*1fa70*/  IADD3 R74, P3, PT, R73, R74, RZ ;  /* 0x0000004a494a7210 */ /* 0x000fe20007f7e0ff */
[----:B------:R-:W-:-:S04]  /*1fa80*/  IMAD.WIDE.U32 R70, R32, R26, R70 ;  /* 0x0000001a20467225 */ /* 0x000fc800078e0046 */
[----:B------:R-:W-:Y:S01]  /*1fa90*/  IMAD.IADD R6, R97, 0x1, R75 ;  /* 0x0000000161067824 */ /* 0x000fe200078e024b */
[----:B------:R-:W-:Y:S01]  /*1faa0*/  IADD3.X R75, PT, PT, RZ, RZ, RZ, P3, !PT ;  /* 0x000000ffff4b7210 */ /* 0x000fe20001ffe4ff */
[----:B------:R-:W-:Y:S01]  /*1fab0*/  IMAD.X R57, RZ, RZ, RZ, P0 ;  /* 0x000000ffff397224 */ /* 0x000fe200000e06ff */
[----:B------:R-:W-:Y:S01]  /*1fac0*/  IADD3 R70, P0, PT, R53, R70, RZ ;  /* 0x0000004635467210 */ /* 0x000fe20007f1e0ff */
[----:B------:R-:W-:Y:S01]  /*1fad0*/  IMAD.WIDE.U32 R54, R103, R45, R54 ;  /* 0x0000002d67367225 */ /* 0x000fe200078e0036 */
[----:B------:R-:W-:Y:S02]  /*1fae0*/  IADD3 R32, P1, PT, R6, R117, RZ ;  /* 0x0000007506207210 */ /* 0x000fe40007f3e0ff */
[----:B------:R-:W-:Y:S01]  /*1faf0*/  IADD3 R71, PT, PT, R77, R71, RZ ;  /* 0x000000474d477210 */ /* 0x000fe20007ffe0ff */
[----:B------:R-:W-:Y:S01]  /*1fb00*/  IMAD.X R53, RZ, RZ, RZ, P2 ;  /* 0x000000ffff357224 */ /* 0x000fe200010e06ff */
[----:B------:R-:W-:Y:S01]  /*1fb10*/  IADD3 R54, P2, PT, R33, R54, RZ ;  /* 0x0000003621367210 */ /* 0x000fe20007f5e0ff */
[----:B------:R-:W-:-:S04]  /*1fb20*/  IMAD.WIDE.U32 R56, R30, R27, R56 ;  /* 0x0000001b1e387225 */ /* 0x000fc800078e0038 */
[----:B------:R-:W-:Y:S01]  /*1fb30*/  IMAD.WIDE.U32 R52, R105, R48, R52 ;  /* 0x0000003069347225 */ /* 0x000fe200078e0034 */
[----:B------:R-:W-:-:S03]  /*1fb40*/  IADD3 R56, P3, PT, R71, R56, RZ ;  /* 0x0000003847387210 */ /* 0x000fc60007f7e0ff */
[----:B------:R-:W-:Y:S01]  /*1fb50*/  IMAD.X R33, RZ, RZ, RZ, P1 ;  /* 0x000000ffff217224 */ /* 0x000fe200008e06ff */
[----:B------:R-:W-:Y:S01]  /*1fb60*/  IADD3 R52, P6, PT, R111, R52, RZ ;  /* 0x000000346f347210 */ /* 0x000fe20007fde0ff */
[----:B------:R-:W-:Y:S01]  /*1fb70*/  IMAD.WIDE.U32 R74, R28, R28, R74 ;  /* 0x0000001c1c4a7225 */ /* 0x000fe200078e004a */
[----:B------:R-:W-:-:S03]  /*1fb80*/  IADD3 R53, PT, PT, R59, R53, RZ ;  /* 0x000000353b357210 */ /* 0x000fc60007ffe0ff */
[----:B------:R-:W-:Y:S01]  /*1fb90*/  IMAD.IADD R57, R97, 0x1, R57 ;  /* 0x0000000161397824 */ /* 0x000fe200078e0239 */
[----:B------:R-:W-:Y:S01]  /*1fba0*/  IADD3 R70, P4, PT, R53, R70, RZ ;  /* 0x0000004635467210 */ /* 0x000fe20007f9e0ff */
[----:B------:R-:W-:Y:S02]  /*1fbb0*/  IMAD.IADD R73, R62, 0x1, R55 ;  /* 0x000000013e497824 */ /* 0x000fe400078e0237 */
[----:B------:R-:W-:Y:S01]  /*1fbc0*/  IMAD.WIDE.U32 R32, R29, R26, R32 ;  /* 0x0000001a1d207225 */ /* 0x000fe200078e0020 */
[----:B------:R-:W-:Y:S02]  /*1fbd0*/  IADD3 R74, P1, PT, R57, R74, RZ ;  /* 0x0000004a394a7210 */ /* 0x000fe40007f3e0ff */
[----:B------:R-:W-:Y:S01]  /*1fbe0*/  IADD3.X R57, PT, PT, RZ, RZ, RZ, P3, !PT ;  /* 0x000000ffff397210 */ /* 0x000fe20001ffe4ff */
[----:B------:R-:W-:Y:S01]  /*1fbf0*/  IMAD.X R55, RZ, RZ, RZ, P2 ;  /* 0x000000ffff377224 */ /* 0x000fe200010e06ff */
[----:B------:R-:W-:Y:S01]  /*1fc00*/  IADD3.X R71, PT, PT, RZ, RZ, RZ, P4, !PT ;  /* 0x000000ffff477210 */ /* 0x000fe200027fe4ff */
[----:B------:R-:W-:-:S02]  /*1fc10*/  IMAD.IADD R51, R51, 0x1, R75 ;  /* 0x0000000133337824 */ /* 0x000fc400078e024b */
[----:B------:R-:W-:Y:S02]  /*1fc20*/  IMAD.IADD R58, R77, 0x1, R33 ;  /* 0x000000014d3a7824 */ /* 0x000fe400078e0221 */
[----:B------:R-:W-:Y:S01]  /*1fc30*/  IMAD.IADD R33, R65, 0x1, R68 ;  /* 0x0000000141217824 */ /* 0x000fe200078e0244 */
[----:B------:R-:W-:Y:S01]  /*1fc40*/  IADD3 R32, P5, PT, R51, R32, RZ ;  /* 0x0000002033207210 */ /* 0x000fe20007fbe0ff */
[----:B------:R-:W-:Y:S01]  /*1fc50*/  IMAD.WIDE.U32 R54, R113, R44, R54 ;  /* 0x0000002c71367225 */ /* 0x000fe200078e0036 */
[----:B------:R-:W-:-:S03]  /*1fc60*/  IADD3.X R51, PT, PT, RZ, RZ, RZ, P0, !PT ;  /* 0x000000ffff337210 */ /* 0x000fc600007fe4ff */
        /* <DEDUP_REMOVED lines=9> */
[----:B------:R-:W-:Y:S01]  /*1fd00*/  IMAD.WIDE.U32 R74, R29, R27, R74 ;  /* 0x0000001b1d4a7225 */ /* 0x000fe200078e004a */
[----:B------:R-:W-:-:S03]  /*1fd10*/  IADD3 R105, PT, PT, R50, R71, RZ ;  /* 0x0000004732697210 */ /* 0x000fc60007ffe0ff */
[----:B------:R-:W-:Y:S02]  /*1fd20*/  IMAD.IADD R53, R60, 0x1, R53 ;  /* 0x000000013c357824 */ /* 0x000fe400078e0235 */
[----:B------:R-:W-:Y:S02]  /*1fd30*/  IMAD.IADD R57, R77, 0x1, R57 ;  /* 0x000000014d397824 */ /* 0x000fe400078e0239 */
[----:B------:R-:W-:Y:S01]  /*1fd40*/  IMAD.IADD R31, R63, 0x1, R55 ;  /* 0x000000013f1f7824 */ /* 0x000fe200078e0237 */
[----:B------:R-:W-:Y:S01]  /*1fd50*/  IADD3 R56, P4, PT, R53, R70, RZ ;  /* 0x0000004635387210 */ /* 0x000fe20007f9e0ff */
[----:B------:R-:W-:Y:S01]  /*1fd60*/  IMAD.WIDE.U32 R32, R28, R27, R32 ;  /* 0x0000001b1c207225 */ /* 0x000fe200078e0020 */
[----:B------:R-:W-:Y:S02]  /*1fd70*/  IADD3 R74, P1, PT, R57, R74, RZ ;  /* 0x0000004a394a7210 */ /* 0x000fe40007f3e0ff */
[----:B------:R-:W-:Y:S01]  /*1fd80*/  IADD3.X R57, PT, PT, RZ, RZ, RZ, P4, !PT ;  /* 0x000000ffff397210 */ /* 0x000fe200027fe4ff */
[----:B------:R-:W-:-:S02]  /*1fd90*/  IMAD.X R55, RZ, RZ, RZ, P3 ;  /* 0x000000ffff377224 */ /* 0x000fc400018e06ff */
[C---:B------:R-:W-:Y:S01]  /*1fda0*/  IMAD.IADD R51, R97.reuse, 0x1, R75 ;  /* 0x0000000161337824 */ /* 0x040fe200078e024b */
[----:B------:R-:W-:Y:S01]  /*1fdb0*/  IADD3.X R75, PT, PT, RZ, RZ, RZ, P1, !PT ;  /* 0x000000ffff4b7210 */ /* 0x000fe20000ffe4ff */
[----:B------:R-:W-:Y:S02]  /*1fdc0*/  IMAD.IADD R33, R97, 0x1, R33 ;  /* 0x0000000161217824 */ /* 0x000fe400078e0221 */
[----:B------:R-:W-:Y:S01]  /*1fdd0*/  IMAD.WIDE.U32 R54, R109, R43, R54 ;  /* 0x0000002b6d367225 */ /* 0x000fe200078e0036 */
[----:B------:R-:W-:Y:S02]  /*1fde0*/  IADD3 R32, P5, PT, R51, R32, RZ ;  /* 0x0000002033207210 */ /* 0x000fe40007fbe0ff */
[----:B------:R-:W-:Y:S01]  /*1fdf0*/  IADD3 R70, P1, PT, R33, R58, RZ ;  /* 0x0000003a21467210 */ /* 0x000fe20007f3e0ff */
[----:B------:R-:W-:Y:S01]  /*1fe00*/  IMAD.X R53, RZ, RZ, RZ, P0 ;  /* 0x000000ffff357224 */ /* 0x000fe200000e06ff */
[----:B------:R-:W-:Y:S01]  /*1fe10*/  IADD3.X R33, PT, PT, RZ, RZ, RZ, P5, !PT ;  /* 0x000000ffff217210 */ /* 0x000fe20002ffe4ff */
[----:B------:R-:W-:Y:S01]  /*1fe20*/  IMAD.IADD R73, R64, 0x1, R55 ;  /* 0x0000000140497824 */ /* 0x000fe200078e0237 */
[----:B------:R-:W-:Y:S01]  /*1fe30*/  IADD3 R105, P0, PT, R105, R6, RZ ;  /* 0x0000000669697210 */ /* 0x000fe20007f1e0ff */
[----:B------:R-:W-:-:S02]  /*1fe40*/  IMAD R51, R54, R66, RZ ;  /* 0x0000004236337224 */ /* 0x000fc400078e02ff */
[----:B------:R-:W-:Y:S01]  /*1fe50*/  IMAD.MOV.U32 R55, RZ, RZ, RZ ;  /* 0x000000ffff377224 */ /* 0x000fe200078e00ff */
[----:B------:R-:W-:Y:S01]  /*1fe60*/  IADD3.X R6, PT, PT, RZ, RZ, RZ, P0, !PT ;  /* 0x000000ffff067210 */ /* 0x000fe200007fe4ff */
[----:B------:R-:W-:-:S04]  /*1fe70*/  IMAD.WIDE.U32 R56, R9, R48, R56 ;  /* 0x0000003009387225 */ /* 0x000fc800078e0038 */
[----:B------:R-:W-:-:S04]  /*1fe80*/  IMAD.WIDE.U32 R52, R103, R46, R52 ;  /* 0x0000002e67347225 */ /* 0x000fc800078e0034 */
[----:B------:R-:W-:Y:S01]  /*1fe90*/  IMAD.WIDE.U32 R74, R30, R26, R74 ;  /* 0x0000001a1e4a7225 */ /* 0x000fe200078e004a */
[----:B------:R-:W-:-:S03]  /*1fea0*/  IADD3 R30, P3, PT, R31, R52, RZ ;  /* 0x000000341f1e7210 */ /* 0x000fc60007f7e0ff */
[----:B------:R-:W-:Y:S01]  /*1feb0*/  IMAD.HI.U32 R68, R51, R42, R54 ;  /* 0x0000002a33447227 */ /* 0x000fe200078e0036 */
[----:B------:R-:W-:-:S03]  /*1fec0*/  IADD3 R54, PT, PT, R59, R57, RZ ;  /* 0x000000393b367210 */ /* 0x000fc60007ffe0ff */
[----:B------:R-:W-:Y:S01]  /*1fed0*/  IMAD.X R55, RZ, RZ, RZ, P2 ;  /* 0x000000ffff377224 */ /* 0x000fe200010e06ff */
[----:B------:R-:W-:Y:S01]  /*1fee0*/  IADD3 R54, P6, PT, R54, R105, RZ ;  /* 0x0000006936367210 */ /* 0x000fe20007fde0ff */
[----:B------:R-:W-:-:S03]  /*1fef0*/  IMAD.WIDE.U32 R32, R28, R27, R32 ;  /* 0x0000001b1c207225 */ /* 0x000fc600078e0020 */
[----:B------:R-:W-:Y:S01]  /*1ff00*/  IADD3 R55, P2, PT, R55, R74, RZ ;  /* 0x0000004a37377210 */ /* 0x000fe20007f5e0ff */
[----:B------:R-:W-:Y:S02]  /*1ff10*/  IMAD.X R71, RZ, RZ, RZ, P1 ;  /* 0x000000ffff477224 */ /* 0x000fe400008e06ff */
[----:B------:R-:W-:Y:S01]  /*1ff20*/  IMAD.IADD R53, R61, 0x1, R53 ;  /* 0x000000013d357824 */ /* 0x000fe200078e0235 */
[----:B------:R-:W-:Y:S01]  /*1ff30*/  IADD3 R6, P0, PT, R6, R55, RZ ;  /* 0x0000003706067210 */ /* 0x000fe20007f1e0ff */
[----:B------:R-:W-:Y:S01]  /*1ff40*/  IMAD.IADD R75, R77, 0x1, R75 ;  /* 0x000000014d4b7824 */ /* 0x000fe200078e024b */
[----:B------:R-:W-:Y:S01]  /*1ff50*/  IADD3.X R55, PT, PT, RZ, RZ, RZ, P6, !PT ;  /* 0x000000ffff377210 */ /* 0x000fe200037fe4ff */
[----:B------:R-:W-:Y:S01]  /*1ff60*/  IMAD.IADD R33, R97, 0x1, R33 ;  /* 0x0000000161217824 */ /* 0x000fe200078e0221 */
[----:B------:R-:W-:Y:S01]  /*1ff70*/  IADD3 R52, P4, PT, R53, R56, RZ ;  /* 0x0000003835347210 */ /* 0x000fe20007f9e0ff */
[----:B------:R-:W-:Y:S01]  /*1ff80*/  IMAD.WIDE.U32 R70, R28, R26, R70 ;  /* 0x0000001a1c467225 */ /* 0x000fe200078e0046 */
[----:B------:R-:W-:-:S03]  /*1ff90*/  IADD3 R32, P1, PT, R75, R32, RZ ;  /* 0x000000204b207210 */ /* 0x000fc60007f3e0ff */
[----:B------:R-:W-:Y:S01]  /*1ffa0*/  IMAD.X R31, RZ, RZ, RZ, P3 ;  /* 0x000000ffff1f7224 */ /* 0x000fe200018e06ff */
[----:B------:R-:W-:Y:S01]  /*1ffb0*/  IADD3 R56, P5, PT, R33, R70, RZ ;  /* 0x0000004621387210 */ /* 0x000fe20007fbe0ff */
[----:B------:R-:W-:Y:S01]  /*1ffc0*/  IMAD.X R53, RZ, RZ, RZ, P4 ;  /* 0x000000ffff357224 */ /* 0x000fe200020e06ff */
[----:B------:R-:W-:Y:S01]  /*1ffd0*/  IADD3.X R33, PT, PT, RZ, RZ, RZ, P1, !PT ;  /* 0x000000ffff217210 */ /* 0x000fe20000ffe4ff */
[----:B------:R-:W-:-:S04]  /*1ffe0*/  IMAD.WIDE.U32 R30, R113, R45, R30 ;  /* 0x0000002d711e7225 */ /* 0x000fc800078e001e */
[----:B------:R-:W-:Y:S01]  /*1fff0*/  IMAD.WIDE.U32 R54, R9, R49, R54 ;  /* 0x0000003109367225 */ /* 0x000fe200078e0036 */
[----:B------:R-:W-:-:S03]  /*20000*/  IADD3 R30, P3, PT, R73, R30, RZ ;  /* 0x0000001e491e7210 */ /* 0x000fc60007f7e0ff */
[----:B------:R-:W-:Y:S02]  /*20010*/  IMAD.IADD R31, R62, 0x1, R31 ;  /* 0x000000013e1f7824 */ /* 0x000fe400078e021f */
[----:B------:R-:W-:Y:S01]  /*20020*/  IMAD.WIDE.U32 R32, R29, R26, R32 ;  /* 0x0000001a1d207225 */ /* 0x000fe200078e0020 */
[----:B------:R-:W-:-:S03]  /*20030*/  IADD3.X R29, PT, PT, RZ, RZ, RZ, P0, !PT ;  /* 0x000000ffff1d7210 */ /* 0x000fc600007fe4ff */
[----:B------:R-:W-:-:S04]  /*20040*/  IMAD.WIDE.U32 R52, R103, R47, R52 ;  /* 0x0000002f67347225 */ /* 0x000fc800078e0034 */
[----:B------:R-:W-:Y:S01]  /*20050*/  IMAD.X R57, RZ, RZ, RZ, P5 ;  /* 0x000000ffff397224 */ /* 0x000fe200028e06ff */
[----:B------:R-:W-:Y:S01]  /*20060*/  IADD3 R52, P4, PT, R31, R52, RZ ;  /* 0x000000341f347210 */ /* 0x000fe20007f9e0ff */
[----:B------:R-:W-:Y:S01]  /*20070*/  IMAD.X R9, RZ, RZ, RZ, P2 ;  /* 0x000000ffff097224 */ /* 0x000fe200010e06ff */
[----:B------:R-:W-:Y:S01]  /*20080*/  IADD3 R53, PT, PT, R60, R53, RZ ;  /* 0x000000353c357210 */ /* 0x000fe20007ffe0ff */
[----:B------:R-:W-:Y:S02]  /*20090*/  IMAD.IADD R55, R50, 0x1, R55 ;  /* 0x0000000132377824 */ /* 0x000fe400078e0237 */
[----:B------:R-:W-:Y:S01]  /*200a0*/  IMAD.IADD R33, R77, 0x1, R33 ;  /* 0x000000014d217824 */ /* 0x000fe200078e0221 */
[----:B------:R-:W-:Y:S01]  /*200b0*/  IADD3 R58, P5, PT, R9, R32, RZ ;  /* 0x00000020093a7210 */ /* 0x000fe20007fbe0ff */
[----:B------:R-:W-:Y:S01]  /*200c0*/  IMAD.WIDE.U32 R56, R27, R27, R56 ;  /* 0x0000001b1b387225 */ /* 0x000fe200078e0038 */
[----:B------:R-:W-:Y:S02]  /*200d0*/  IADD3 R55, P0, PT, R55, R6, RZ ;  /* 0x0000000637377210 */ /* 0x000fe40007f1e0ff */
[----:B------:R-:W-:Y:S01]  /*200e0*/  IADD3 R32, P1, PT, R53, R54, RZ ;  /* 0x0000003635207210 */ /* 0x000fe20007f3e0ff */
[----:B------:R-:W-:Y:S01]  /*200f0*/  IMAD.X R31, RZ, RZ, RZ, P3 ;  /* 0x000000ffff1f7224 */ /* 0x000fe200018e06ff */
[----:B------:R-:W-:Y:S01]  /*20100*/  IADD3 R56, P6, PT, R33, R56, RZ ;  /* 0x0000003821387210 */ /* 0x000fe20007fde0ff */
[----:B------:R-:W-:Y:S01]  /*20110*/  IMAD.X R53, RZ, RZ, RZ, P4 ;  /* 0x000000ffff357224 */ /* 0x000fe200020e06ff */
[----:B------:R-:W-:Y:S01]  /*20120*/  IADD3 R9, PT, PT, R65, R68, RZ ;  /* 0x0000004441097210 */ /* 0x000fe20007ffe0ff */
[----:B------:R-:W-:Y:S01]  /*20130*/  IMAD.WIDE.U32 R30, R109, R44, R30 ;  /* 0x0000002c6d1e7225 */ /* 0x000fe200078e001e */
[----:B------:R-:W-:-:S03]  /*20140*/  IADD3 R29, P3, PT, R29, R58, RZ ;  /* 0x0000003a1d1d7210 */ /* 0x000fc60007f7e0ff */
[----:B------:R-:W-:Y:S01]  /*20150*/  IMAD.IADD R54, R97, 0x1, R57 ;  /* 0x0000000161367824 */ /* 0x000fe200078e0239 */
[----:B------:R-:W-:Y:S01]  /*20160*/  IADD3 R31, PT, PT, R63, R31, RZ ;  /* 0x0000001f3f1f7210 */ /* 0x000fe20007ffe0ff */
[----:B------:R-:W-:Y:S01]  /*20170*/  IMAD.X R6, RZ, RZ, RZ, P0 ;  /* 0x000000ffff067224 */ /* 0x000fe200000e06ff */
[----:B------:R-:W-:Y:S01]  /*20180*/  IADD3 R30, P0, PT, R9, R30, RZ ;  /* 0x0000001e091e7210 */ /* 0x000fe20007f1e0ff */
[----:B------:R-:W-:Y:S02]  /*20190*/  IMAD.X R33, RZ, RZ, RZ, P1 ;  /* 0x000000ffff217224 */ /* 0x000fe400008e06ff */
[----:B------:R-:W-:Y:S01]  /*201a0*/  IMAD.WIDE.U32 R52, R113, R46, R52 ;  /* 0x0000002e71347225 */ /* 0x000fe200078e0034 */
[----:B------:R-:W-:-:S03]  /*201b0*/  IADD3 R6, P4, PT, R6, R29, RZ ;  /* 0x0000001d06067210 */ /* 0x000fc60007f9e0ff */
[----:B------:R-:W-:Y:S01]  /*201c0*/  IMAD.X R57, RZ, RZ, RZ, P6 ;  /* 0x000000ffff397224 */ /* 0x000fe200030e06ff */
[----:B------:R-:W-:Y:S01]  /*201d0*/  IADD3 R29, PT, PT, R61, R53, RZ ;  /* 0x000000353d1d7210 */ /* 0x000fe20007ffe0ff */
[----:B------:R-:W-:Y:S01]  /*201e0*/  IMAD.WIDE.U32 R32, R103, R48, R32 ;  /* 0x0000003067207225 */ /* 0x000fe200078e0020 */
[----:B------:R-:W-:Y:S02]  /*201f0*/  IADD3 R52, P1, PT, R31, R52, RZ ;  /* 0x000000341f347210 */ /* 0x000fe40007f3e0ff */
[----:B------:R-:W-:Y:S01]  /*20200*/  IADD3.X R31, PT, PT, RZ, RZ, RZ, P0, !PT ;  /* 0x000000ffff1f7210 */ /* 0x000fe200007fe4ff */
[----:B------:R-:W-:Y:S01]  /*20210*/  IMAD.WIDE.U32 R56, R28, R26, R56 ;  /* 0x0000001a1c387225 */ /* 0x000fe200078e0038 */
[----:B------:R-:W-:-:S03]  /*20220*/  IADD3.X R53, PT, PT, RZ, RZ, RZ, P1, !PT ;  /* 0x000000ffff357210 */ /* 0x000fc60000ffe4ff */
[----:B------:R-:W-:Y:S01]  /*20230*/  IMAD.X R9, RZ, RZ, RZ, P5 ;  /* 0x000000ffff097224 */ /* 0x000fe200028e06ff */
[----:B------:R-:W-:Y:S01]  /*20240*/  IADD3 R28, P5, PT, R29, R32, RZ ;  /* 0x000000201d1c7210 */ /* 0x000fe20007fbe0ff */
[----:B------:R-:W-:Y:S02]  /*20250*/  IMAD.IADD R32, R59, 0x1, R33 ;  /* 0x000000013b207824 */ /* 0x000fe400078e0221 */
[----:B------:R-:W-:Y:S01]  /*20260*/  IMAD.WIDE.U32 R30, R51, R43, R30 ;  /* 0x0000002b331e7225 */ /* 0x000fe200078e001e */
[----:B------:R-:W-:Y:S02]  /*20270*/  IADD3 R9, P0, PT, R9, R56, RZ ;  /* 0x0000003809097210 */ /* 0x000fe40007f1e0ff */
[----:B------:R-:W-:Y:S01]  /*20280*/  IADD3.X R29, PT, PT, RZ, RZ, RZ, P5, !PT ;  /* 0x000000ffff1d7210 */ /* 0x000fe20002ffe4ff */
[----:B------:R-:W-:Y:S01]  /*20290*/  IMAD.X R56, RZ, RZ, RZ, P3 ;  /* 0x000000ffff387224 */ /* 0x000fe200018e06ff */
[----:B------:R-:W-:Y:S01]  /*202a0*/  IADD3 R32, P3, PT, R32, R55, RZ ;  /* 0x0000003720207210 */ /* 0x000fe20007f7e0ff */
[----:B------:R-:W-:-:S03]  /*202b0*/  IMAD.WIDE.U32 R52, R109, R45, R52 ;  /* 0x0000002d6d347225 */ /* 0x000fc600078e0034 */
        /* <DEDUP_REMOVED lines=12> */
[----:B------:R-:W-:-:S03]  /*20380*/  IMAD.WIDE.U32 R32, R103, R49, R32 ;  /* 0x0000003167207225 */ /* 0x000fc600078e0020 */
[----:B------:R-:W-:Y:S01]  /*20390*/  IADD3 R71, P4, PT, R71, R56, RZ ;  /* 0x0000003847477210 */ /* 0x000fe20007f9e0ff */
[----:B------:R-:W-:Y:S02]  /*203a0*/  IMAD.IADD R29, R60, 0x1, R29 ;  /* 0x000000013c1d7824 */ /* 0x000fe400078e021d */
[----:B------:R-:W-:Y:S02]  /*203b0*/  IMAD R9, R30, R66, RZ ;  /* 0x000000421e097224 */ /* 0x000fe400078e02ff */
[----:B------:R-:W-:Y:S02]  /*203c0*/  IMAD.MOV.U32 R31, RZ, RZ, RZ ;  /* 0x000000ffff1f7224 */ /* 0x000fe400078e00ff */
[----:B------:R-:W-:Y:S01]  /*203d0*/  IMAD.X R53, RZ, RZ, RZ, P3 ;  /* 0x000000ffff357224 */ /* 0x000fe200018e06ff */
[----:B------:R-:W-:Y:S01]  /*203e0*/  IADD3 R32, P3, PT, R29, R32, RZ ;  /* 0x000000201d207210 */ /* 0x000fe20007f7e0ff */
[----:B------:R-:W-:-:S04]  /*203f0*/  IMAD.HI.U32 R56, R9, R42, R30 ;  /* 0x0000002a09387227 */ /* 0x000fc800078e001e */
[----:B------:R-:W-:Y:S02]  /*20400*/  IMAD.X R29, RZ, RZ, RZ, P5 ;  /* 0x000000ffff1d7224 */ /* 0x000fe400028e06ff */
[----:B------:R-:W-:-:S04]  /*20410*/  IMAD.WIDE.U32 R52, R51, R44, R52 ;  /* 0x0000002c33347225 */ /* 0x000fc800078e0034 */
[----:B------:R-:W-:Y:S01]  /*20420*/  IMAD.IADD R73, R77, 0x1, R57 ;  /* 0x000000014d497824 */ /* 0x000fe200078e0239 */
[----:B------:R-:W-:Y:S01]  /*20430*/  IADD3 R57, PT, PT, R50, R33, RZ ;  /* 0x0000002132397210 */ /* 0x000fe20007ffe0ff */
[----:B------:R-:W-:Y:S01]  /*20440*/  IMAD.WIDE.U32 R54, R27, R26, R54 ;  /* 0x0000001a1b367225 */ /* 0x000fe200078e0036 */
[----:B------:R-:W-:Y:S02]  /*20450*/  IADD3.X R33, PT, PT, RZ, RZ, RZ, P3, !PT ;  /* 0x000000ffff217210 */ /* 0x000fe40001ffe4ff */
[----:B------:R-:W-:Y:S01]  /*20460*/  IADD3 R57, P2, PT, R57, R6, RZ ;  /* 0x0000000639397210 */ /* 0x000fe20007f5e0ff */
        /* <DEDUP_REMOVED lines=18> */
[----:B------:R-:W-:Y:S01]  /*20590*/  IMAD.WIDE.U32 R30, R27, R26, R30 ;  /* 0x0000001a1b1e7225 */ /* 0x000fe200078e001e */
[----:B------:R-:W-:-:S03]  /*205a0*/  IADD3 R29, PT, PT, R62, R29, RZ ;  /* 0x0000001d3e1d7210 */ /* 0x000fc60007ffe0ff */
[----:B------:R-:W-:Y:S02]  /*205b0*/  IMAD.IADD R27, R64, 0x1, R53 ;  /* 0x00000001401b7824 */ /* 0x000fe400078e0235 */
[----:B------:R-:W-:-:S03]  /*205c0*/  IMAD.WIDE.U32 R32, R109, R47, R32 ;  /* 0x0000002f6d207225 */ /* 0x000fc600078e0020 */
[----:B------:R-:W-:Y:S01]  /*205d0*/  IADD3 R28, P6, PT, R27, R28, RZ ;  /* 0x0000001c1b1c7210 */ /* 0x000fe20007fde0ff */
[----:B------:R-:W-:Y:S01]  /*205e0*/  IMAD.WIDE.U32 R56, R113, R49, R56 ;  /* 0x0000003171387225 */ /* 0x000fe200078e0038 */
[----:B------:R-:W-:-:S03]  /*205f0*/  IADD3 R32, P5, PT, R29, R32, RZ ;  /* 0x000000201d207210 */ /* 0x000fc60007fbe0ff */
[----:B------:R-:W-:Y:S02]  /*20600*/  IMAD.IADD R33, R60, 0x1, R33 ;  /* 0x000000013c217824 */ /* 0x000fe400078e0221 */
[----:B------:R-:W-:Y:S02]  /*20610*/  IMAD.X R6, RZ, RZ, RZ, P2 ;  /* 0x000000ffff067224 */ /* 0x000fe400010e06ff */
[----:B------:R-:W-:Y:S01]  /*20620*/  IMAD.IADD R27, R50, 0x1, R57 ;  /* 0x00000001321b7824 */ /* 0x000fe200078e0239 */
[----:B------:R-:W-:Y:S01]  /*20630*/  IADD3 R56, P2, PT, R33, R56, RZ ;  /* 0x0000003821387210 */ /* 0x000fe20007f5e0ff */
[----:B------:R-:W-:Y:S01]  /*20640*/  IMAD.X R29, RZ, RZ, RZ, P6 ;  /* 0x000000ffff1d7224 */ /* 0x000fe200030e06ff */
[----:B------:R-:W-:Y:S01]  /*20650*/  IADD3.X R57, PT, PT, RZ, RZ, RZ, P0, !PT ;  /* 0x000000ffff397210 */ /* 0x000fe200007fe4ff */
[----:B------:R-:W-:Y:S01]  /*20660*/  IMAD.X R33, RZ, RZ, RZ, P5 ;  /* 0x000000ffff217224 */ /* 0x000fe200028e06ff */
[----:B------:R-:W-:Y:S01]  /*20670*/  IADD3 R6, P3, PT, R6, R71, RZ ;  /* 0x0000004706067210 */ /* 0x000fe20007f7e0ff */
[----:B------:R-:W-:Y:S01]  /*20680*/  IMAD.WIDE.U32 R28, R9, R44, R28 ;  /* 0x0000002c091c7225 */ /* 0x000fe200078e001c */
[----:B------:R-:W-:-:S03]  /*20690*/  IADD3 R30, P1, PT, R57, R30, RZ ;  /* 0x0000001e391e7210 */ /* 0x000fc60007f3e0ff */
[----:B------:R-:W-:Y:S01]  /*206a0*/  IMAD.X R57, RZ, RZ, RZ, P2 ;  /* 0x000000ffff397224 */ /* 0x000fe200010e06ff */
[----:B------:R-:W-:Y:S01]  /*206b0*/  IADD3 R27, P2, PT, R27, R6, RZ ;  /* 0x000000061b1b7210 */ /* 0x000fe20007f5e0ff */
[----:B------:R-:W-:Y:S01]  /*206c0*/  IMAD.WIDE.U32 R32, R51, R46, R32 ;  /* 0x0000002e33207225 */ /* 0x000fe200078e0020 */
[----:B------:R-:W-:-:S03]  /*206d0*/  IADD3 R75, P0, PT, R75, R30, RZ ;  /* 0x0000001e4b4b7210 */ /* 0x000fc60007f1e0ff */
        /* <DEDUP_REMOVED lines=13> */
[----:B------:R-:W-:-:S02]  /*207b0*/  IADD3.X R55, PT, PT, RZ, RZ, RZ, P4, !PT ;  /* 0x000000ffff377210 */ /* 0x000fc400027fe4ff */
[----:B------:R-:W-:Y:S01]  /*207c0*/  IADD3.X R71, PT, PT, RZ, RZ, RZ, P5, !PT ;  /* 0x000000ffff477210 */ /* 0x000fe20002ffe4ff */
[----:B------:R-:W-:-:S04]  /*207d0*/  IMAD.WIDE.U32 R32, R51, R47, R32 ;  /* 0x0000002f33207225 */ /* 0x000fc800078e0020 */
[----:B------:R-:W-:Y:S01]  /*207e0*/  IMAD.IADD R75, R62, 0x1, R57 ;  /* 0x000000013e4b7824 */ /* 0x000fe200078e0239 */
[----:B------:R-:W-:Y:S01]  /*207f0*/  IADD3 R33, PT, PT, R60, R33, RZ ;  /* 0x000000213c217210 */ /* 0x000fe20007ffe0ff */
[----:B------:R-:W-:-:S03]  /*20800*/  IMAD.WIDE.U32 R54, R109, R49, R54 ;  /* 0x000000316d367225 */ /* 0x000fc600078e0036 */
[----:B------:R-:W-:Y:S01]  /*20810*/  IADD3 R30, P6, PT, R75, R32, RZ ;  /* 0x000000204b1e7210 */ /* 0x000fe20007fde0ff */
[----:B------:R-:W-:Y:S01]  /*20820*/  IMAD.X R6, RZ, RZ, RZ, P3 ;  /* 0x000000ffff067224 */ /* 0x000fe200018e06ff */
[----:B------:R-:W-:Y:S01]  /*20830*/  IADD3 R32, P4, PT, R33, R54, RZ ;  /* 0x0000003621207210 */ /* 0x000fe20007f9e0ff */
[----:B------:R-:W-:-:S03]  /*20840*/  IMAD.IADD R31, R77, 0x1, R31 ;  /* 0x000000014d1f7824 */ /* 0x000fc600078e021f */
[----:B------:R-:W-:Y:S01]  /*20850*/  IADD3 R6, P3, PT, R6, R27, RZ ;  /* 0x0000001b06067210 */ /* 0x000fe20007f7e0ff */
[----:B------:R-:W-:Y:S01]  /*20860*/  IMAD.X R27, RZ, RZ, RZ, P2 ;  /* 0x000000ffff1b7224 */ /* 0x000fe200010e06ff */
[----:B------:R-:W-:Y:S01]  /*20870*/  IADD3 R54, P2, PT, R31, R58, RZ ;  /* 0x0000003a1f367210 */ /* 0x000fe20007f5e0ff */
[----:B------:R-:W-:Y:S01]  /*20880*/  IMAD.X R33, RZ, RZ, RZ, P4 ;  /* 0x000000ffff217224 */ /* 0x000fe200020e06ff */
[----:B------:R-:W-:Y:S02]  /*20890*/  IADD3.X R31, PT, PT, RZ, RZ, RZ, P6, !PT ;  /* 0x000000ffff1f7210 */ /* 0x000fe400037fe4ff */
[----:B------:R-:W-:Y:S01]  /*208a0*/  IADD3 R27, P4, PT, R27, R6, RZ ;  /* 0x000000061b1b7210 */ /* 0x000fe20007f9e0ff */
[----:B------:R-:W-:Y:S01]  /*208b0*/  IMAD.IADD R6, R50, 0x1, R55 ;  /* 0x0000000132067824 */ /* 0x000fe200078e0237 */
[----:B------:R-:W-:Y:S01]  /*208c0*/  IADD3.X R55, PT, PT, RZ, RZ, RZ, P2, !PT ;  /* 0x000000ffff377210 */ /* 0x000fe200017fe4ff */
[----:B------:R-:W-:-:S03]  /*208d0*/  IMAD.WIDE.U32 R30, R9, R46, R30 ;  /* 0x0000002e091e7225 */ /* 0x000fc600078e001e */
[----:B------:R-:W-:Y:S01]  /*208e0*/  IADD3 R6, P2, PT, R6, R27, RZ ;  /* 0x0000001b06067210 */ /* 0x000fe20007f5e0ff */
[----:B------:R-:W-:Y:S01]  /*208f0*/  IMAD.WIDE.U32 R32, R51, R48, R32 ;  /* 0x0000003033207225 */ /* 0x000fe200078e0020 */
[----:B------:R-:W-:Y:S02]  /*20900*/  IADD3.X R27, PT, PT, RZ, RZ, RZ, P1, !PT ;  /* 0x000000ffff1b7210 */ /* 0x000fe40000ffe4ff */
[----:B------:R-:W-:Y:S01]  /*20910*/  MOV R68, R30 ;  /* 0x0000001e00447202 */ /* 0x000fe20000000f00 */
[----:B------:R-:W-:Y:S02]  /*20920*/  IMAD.IADD R97, R61, 0x1, R31 ;  /* 0x000000013d617824 */ /* 0x000fe400078e021f */
[----:B------:R-:W-:Y:S02]  /*20930*/  IMAD.IADD R33, R59, 0x1, R33 ;  /* 0x000000013b217824 */ /* 0x000fe400078e0221 */
        /* <DEDUP_REMOVED lines=8> */
[----:B------:R-:W-:Y:S02]  /*209c0*/  IMAD.X R33, RZ, RZ, RZ, P1 ;  /* 0x000000ffff217224 */ /* 0x000fe400008e06ff */
        /* <DEDUP_REMOVED lines=8> */
[----:B------:R-:W-:-:S04]  /*20a50*/  IADD3 R70, P6, PT, R74, R32, RZ ;  /* 0x000000204a467210 */ /* 0x000fc80007fde0ff */
[----:B------:R-:W-:Y:S01]  /*20a60*/  IADD3 R6, P4, PT, R6, R51, RZ ;  /* 0x0000003306067210 */ /* 0x000fe20007f9e0ff */
[----:B------:R-:W-:Y:S01]  /*20a70*/  IMAD.X R51, RZ, RZ, RZ, P2 ;  /* 0x000000ffff337224 */ /* 0x000fe200010e06ff */
[----:B------:R-:W-:-:S04]  /*20a80*/  IADD3.X R71, PT, PT, RZ, RZ, RZ, P6, !PT ;  /* 0x000000ffff477210 */ /* 0x000fc800037fe4ff */
[----:B------:R-:W-:Y:S01]  /*20a90*/  IADD3 R51, P6, PT, R51, R6, RZ ;  /* 0x0000000633337210 */ /* 0x000fe20007fde0ff */
[----:B------:R-:W-:Y:S02]  /*20aa0*/  IMAD.IADD R6, R50, 0x1, R33 ;  /* 0x0000000132067824 */ /* 0x000fe400078e0221 */
[----:B------:R-:W-:-:S03]  /*20ab0*/  IMAD.WIDE.U32 R32, R9, R48, R70 ;  /* 0x0000003009207225 */ /* 0x000fc600078e0046 */
[----:B------:R-:W-:Y:S01]  /*20ac0*/  IADD3 R55, P2, PT, R6, R51, RZ ;  /* 0x0000003306377210 */ /* 0x000fe20007f5e0ff */
[----:B------:R-:W-:Y:S01]  /*20ad0*/  IMAD.X R6, RZ, RZ, RZ, P5 ;  /* 0x000000ffff067224 */ /* 0x000fe200028e06ff */
[----:B------:R-:W-:Y:S01]  /*20ae0*/  IADD3.X R51, PT, PT, RZ, RZ, RZ, P0, !PT ;  /* 0x000000ffff337210 */ /* 0x000fe200007fe4ff */
[----:B------:R-:W-:Y:S02]  /*20af0*/  IMAD.IADD R96, R59, 0x1, R33 ;  /* 0x000000013b607824 */ /* 0x000fe400078e0221 */
[----:B------:R-:W-:Y:S01]  /*20b00*/  IMAD.MOV.U32 R70, RZ, RZ, R28 ;  /* 0x000000ffff467224 */ /* 0x000fe200078e001c */
[----:B------:R-:W-:Y:S01]  /*20b10*/  IADD3 R6, PT, PT, R6, R54, R51 ;  /* 0x0000003606067210 */ /* 0x000fe20007ffe033 */
[----:B------:R-:W-:Y:S01]  /*20b20*/  IMAD.X R51, RZ, RZ, RZ, P3 ;  /* 0x000000ffff337224 */ /* 0x000fe200018e06ff */
[----:B------:R-:W-:Y:S01]  /*20b30*/  IADD3 R54, P0, PT, R96, R55, RZ ;  /* 0x0000003760367210 */ /* 0x000fe20007f1e0ff */
[----:B------:R-:W-:-:S03]  /*20b40*/  IMAD.MOV.U32 R71, RZ, RZ, R56 ;  /* 0x000000ffff477224 */ /* 0x000fc600078e0038 */
[----:B------:R-:W-:Y:S01]  /*20b50*/  IADD3 R6, PT, PT, R51, R6, R58 ;  /* 0x0000000633067210 */ /* 0x000fe20007ffe03a */
[----:B------:R-:W-:Y:S01]  /*20b60*/  IMAD.X R55, RZ, RZ, RZ, P0 ;  /* 0x000000ffff377224 */ /* 0x000fe200000e06ff */
[----:B------:R-:W-:Y:S01]  /*20b70*/  IADD3.X R58, PT, PT, RZ, RZ, RZ, P4, !PT ;  /* 0x000000ffff3a7210 */ /* 0x000fe200027fe4ff */
[----:B------:R-:W-:Y:S02]  /*20b80*/  IMAD.X R51, RZ, RZ, RZ, P6 ;  /* 0x000000ffff337224 */ /* 0x000fe400030e06ff */
[----:B------:R-:W-:-:S03]  /*20b90*/  IMAD.WIDE.U32 R54, R9, R49, R54 ;  /* 0x0000003109367225 */ /* 0x000fc600078e0036 */
[----:B------:R-:W-:Y:S01]  /*20ba0*/  IADD3 R6, PT, PT, R51, R6, R58 ;  /* 0x0000000633067210 */ /* 0x000fe20007ffe03a */
[----:B------:R-:W-:Y:S01]  /*20bb0*/  IMAD.X R9, RZ, RZ, RZ, P2 ;  /* 0x000000ffff097224 */ /* 0x000fe200010e06ff */
[----:B------:R-:W-:Y:S01]  /*20bc0*/  IADD3 R72, PT, PT, R50, R55, RZ ;  /* 0x0000003732487210 */ /* 0x000fe20007ffe0ff */
[----:B------:R-:W-:Y:S02]  /*20bd0*/  IMAD.MOV.U32 R51, RZ, RZ, R26 ;  /* 0x000000ffff337224 */ /* 0x000fe400078e001a */
[----:B------:R-:W-:Y:S01]  /*20be0*/  IMAD.MOV.U32 R58, RZ, RZ, R32 ;  /* 0x000000ffff3a7224 */ /* 0x000fe200078e0020 */
        /* <DEDUP_REMOVED lines=34> */
.L_x_112:
        /* <DEDUP_REMOVED lines=22> */
.L_x_113:
[C---:B------:R-:W-:Y:S01]  /*20f70*/  SHF.L.U64.HI R28, R71.reuse, 0x1, R82 ;  /* 0x00000001471c7819 */ /* 0x040fe20000010252 */
[----:B------:R-:W-:Y:S01]  /*20f80*/  IMAD.SHL.U32 R27, R68, 0x2, RZ ;  /* 0x00000002441b7824 */ /* 0x000fe200078e00ff */
[----:B------:R-:W-:Y:S01]  /*20f90*/  SHF.R.U32.HI R26, RZ, 0x1f, R119 ;  /* 0x0000001fff1a7819 */ /* 0x000fe20000011677 */
[----:B------:R-:W-:Y:S01]  /*20fa0*/  IMAD.SHL.U32 R29, R71, 0x2, RZ ;  /* 0x00000002471d7824 */ /* 0x000fe200078e00ff */
[----:B------:R-:W-:Y:S02]  /*20fb0*/  LOP3.LUT R28, R28, 0x1, RZ, 0xc0, !PT ;  /* 0x000000011c1c7812 */ /* 0x000fe400078ec0ff */
[----:B------:R-:W-:Y:S02]  /*20fc0*/  SHF.L.U32 R31, R70, 0x1, RZ ;  /* 0x00000001461f7819 */ /* 0x000fe400000006ff */
[----:B------:R-:W-:Y:S01]  /*20fd0*/  LOP3.LUT R54, R28, 0xfffffffe, R27, 0xf8, !PT ;  /* 0xfffffffe1c367812 */ /* 0x000fe200078ef81b */
[----:B------:R-:W-:Y:S01]  /*20fe0*/  HFMA2 R27, -RZ, RZ, 0, 0 ;  /* 0x00000000ff1b7431 */ /* 0x000fe200000001ff */
[----:B------:R-:W-:Y:S01]  /*20ff0*/  LOP3.LUT R53, R26, 0xfffffffe, R31, 0xf8, !PT ;  /* 0xfffffffe1a357812 */ /* 0x000fe200078ef81f */
[----:B------:R-:W-:Y:S01]  /*21000*/  IMAD.SHL.U32 R28, R51, 0x2, RZ ;  /* 0x00000002331c7824 */ /* 0x000fe200078e00ff */
[----:B------:R-:W-:-:S02]  /*21010*/  SHF.L.U64.HI R26, R9, 0x1, R72 ;  /* 0x00000001091a7819 */ /* 0x000fc40000010248 */
[----:B------:R-:W-:Y:S02]  /*21020*/  SHF.L.U64.HI R30, R70, 0x1, R77 ;  /* 0x00000001461e7819 */ /* 0x000fe4000001024d */
[----:B------:R-:W-:Y:S02]  /*21030*/  LOP3.LUT R26, R26, 0x1, RZ, 0xc0, !PT ;  /* 0x000000011a1a7812 */ /* 0x000fe400078ec0ff */
[----:B------:R-:W-:Y:S02]  /*21040*/  SHF.L.U64.HI R33, R68, 0x1, R75 ;  /* 0x0000000144217819 */ /* 0x000fe4000001024b */
[----:B------:R-:W-:Y:S01]  /*21050*/  LOP3.LUT R30, R30, 0x1, RZ, 0xc0, !PT ;  /* 0x000000011e1e7812 */ /* 0x000fe200078ec0ff */
[----:B------:R-:W-:Y:S01]  /*21060*/  IMAD.WIDE.U32 R26, R6, 0x2, R26 ;  /* 0x00000002061a7825 */ /* 0x000fe200078e001a */
[----:B------:R-:W-:Y:S02]  /*21070*/  LOP3.LUT R33, R33, 0x1, RZ, 0xc0, !PT ;  /* 0x0000000121217812 */ /* 0x000fe400078ec0ff */
[----:B------:R-:W-:Y:S01]  /*21080*/  LOP3.LUT R52, R30, 0xfffffffe, R29, 0xf8, !PT ;  /* 0xfffffffe1e347812 */ /* 0x000fe200078ef81d */
[----:B------:R-:W-:Y:S01]  /*21090*/  IMAD.SHL.U32 R30, R58, 0x2, RZ ;  /* 0x000000023a1e7824 */ /* 0x000fe200078e00ff */
[----:B------:R-:W-:-:S02]  /*210a0*/  ISETP.LE.U32.AND P0, PT, R26, R49, PT ;  /* 0x000000311a00720c */ /* 0x000fc40003f03070 */
[----:B------:R-:W-:Y:S02]  /*210b0*/  ISETP.GT.U32.AND P1, PT, R26, -0x1, PT ;  /* 0xffffffff1a00780c */ /* 0x000fe40003f24070 */
[----:B------:R-:W-:Y:S02]  /*210c0*/  SHF.L.U64.HI R31, R51, 0x1, R74 ;  /* 0x00000001331f7819 */ /* 0x000fe4000001024a */
[----:B------:R-:W-:Y:S02]  /*210d0*/  ISETP.GT.U32.OR.EX P0, PT, R27, RZ, !P0, P1 ;  /* 0x000000ff1b00720c */ /* 0x000fe40004704510 */
[----:B------:R-:W-:Y:S02]  /*210e0*/  SHF.L.U64.HI R29, R58, 0x1, R73 ;  /* 0x000000013a1d7819 */ /* 0x000fe40000010249 */
[----:B------:R-:W-:Y:S01]  /*210f0*/  LOP3.LUT R32, R33, 0xfffffffe, R28, 0xf8, !PT ;  /* 0xfffffffe21207812 */ /* 0x000fe200078ef81c */
[----:B------:R-:W-:Y:S01]  /*21100*/  IMAD.SHL.U32 R28, R9, 0x2, RZ ;  /* 0x00000002091c7824 */ /* 0x000fe200078e00ff */
[----:B------:R-:W-:-:S02]  /*21110*/  LOP3.LUT R31, R31, 0x1, RZ, 0xc0, !PT ;  /* 0x000000011f1f7812 */ /* 0x000fc400078ec0ff */
[----:B------:R-:W-:Y:S02]  /*21120*/  LOP3.LUT R29, R29, 0x1, RZ, 0xc0, !PT ;  /* 0x000000011d1d7812 */ /* 0x000fe400078ec0ff */
[----:B------:R-:W-:Y:S02]  /*21130*/  LOP3.LUT R31, R31, 0xfffffffe, R30, 0xf8, !PT ;  /* 0xfffffffe1f1f7812 */ /* 0x000fe400078ef81e */
[----:B------:R-:W-:Y:S01]  /*21140*/  LOP3.LUT R30, R29, 0xfffffffe, R28, 0xf8, !PT ;  /* 0xfffffffe1d1e7812 */ /* 0x000fe200078ef81c */
[----:B------:R-:W-:Y:S01]  /*21150*/  IMAD.SHL.U32 R28, R119, 0x2, RZ ;  /* 0x00000002771c7824 */ /* 0x000fe200078e00ff */
        /* <DEDUP_REMOVED lines=28> */
.L_x_114:
        /* <DEDUP_REMOVED lines=22> */
.L_x_115:
        /* <DEDUP_REMOVED lines=13> */
[----:B------:R-:W-:Y:S01]  /*21550*/  IADD3 R73, P0, P1, R9, R26, R30 ;  /* 0x0000001a09497210 */ /* 0x000fe2000791e01e */
[----:B------:R-:W-:-:S03]  /*21560*/  IMAD.MOV.U32 R26, RZ, RZ, R70 ;  /* 0x000000ffff1a7224 */ /* 0x000fc600078e0046 */
[----:B------:R-:W-:-:S04]  /*21570*/  IADD3.X R9, PT, PT, RZ, RZ, RZ, P0, P1 ;  /* 0x000000ffff097210 */ /* 0x000fc800007e24ff */
[----:B------:R-:W-:-:S04]  /*21580*/  IADD3 R29, P2, P3, R6, R9, R29 ;  /* 0x00000009061d7210 */ /* 0x000fc80007b5e01d */
[C---:B------:R-:W-:Y:S02]  /*21590*/  ISETP.LE.U32.AND P0, PT, R29.reuse, R49, PT ;  /* 0x000000311d00720c */ /* 0x040fe40003f03070 */
[----:B------:R-:W-:Y:S02]  /*215a0*/  ISETP.GT.U32.AND P1, PT, R29, -0x1, PT ;  /* 0xffffffff1d00780c */ /* 0x000fe40003f24070 */
[----:B------:R-:W-:-:S04]  /*215b0*/  IADD3.X R6, PT, PT, RZ, RZ, RZ, P2, P3 ;  /* 0x000000ffff067210 */ /* 0x000fc800017e64ff */
[----:B------:R-:W-:-:S13]  /*215c0*/  ISETP.GT.U32.OR.EX P0, PT, R6, RZ, !P0, P1 ;  /* 0x000000ff0600720c */ /* 0x000fda0004704510 */
[----:B------:R-:W-:Y:S05]  /*215d0*/  @P0 BRA `(.L_x_116) ;  /* 0x0000000000640947 */ /* 0x000fea0003800000 */
        /* <DEDUP_REMOVED lines=25> */
.L_x_116:
        /* <DEDUP_REMOVED lines=22> */
.L_x_117:
[----:B------:R-:W-:-:S04]  /*218d0*/  IMAD.WIDE.U32 R54, R119, R119, RZ ;  /* 0x0000007777367225 */ /* 0x000fc800078e00ff */
[----:B------:R-:W-:Y:S02]  /*218e0*/  HFMA2 R72, -RZ, RZ, 0, 0 ;  /* 0x00000000ff487431 */ /* 0x000fe400000001ff */
[----:B------:R-:W-:Y:S01]  /*218f0*/  IMAD.MOV.U32 R33, RZ, RZ, RZ ;  /* 0x000000ffff217224 */ /* 0x000fe200078e00ff */
[----:B------:R-:W-:Y:S01]  /*21900*/  MOV R32, R55 ;  /* 0x0000003700207202 */ /* 0x000fe20000000f00 */
[----:B------:R-:W-:Y:S01]  /*21910*/  IMAD.MOV.U32 R82, RZ, RZ, RZ ;  /* 0x000000ffff527224 */ /* 0x000fe200078e00ff */
[----:B------:R-:W-:Y:S01]  /*21920*/  LOP3.LUT R52, R54, 0xfffffffd, RZ, 0xc0, !PT ;  /* 0xfffffffd36347812 */ /* 0x000fe200078ec0ff */
        /* <DEDUP_REMOVED lines=10> */
[----:B------:R-:W-:-:S03]  /*219d0*/  IADD3 R52, P0, PT, R9, R30, RZ ;  /* 0x0000001e09347210 */ /* 0x000fc60007f1e0ff */
[----:B------:R-:W-:Y:S01]  /*219e0*/  IMAD.MOV.U32 R51, RZ, RZ, RZ ;  /* 0x000000ffff337224 */ /* 0x000fe200078e00ff */
[----:B------:R-:W-:Y:S01]  /*219f0*/  IADD3 R33, PT, PT, R65, R6, RZ ;  /* 0x0000000641217210 */ /* 0x000fe20007ffe0ff */
[----:B------:R-:W-:Y:S02]  /*21a00*/  IMAD.X R53, RZ, RZ, RZ, P0 ;  /* 0x000000ffff357224 */ /* 0x000fe400000e06ff */
[----:B------:R-:W-:Y:S02]  /*21a10*/  HFMA2 R6, -RZ, RZ, 0, 0 ;  /* 0x00000000ff067431 */ /* 0x000fe400000001ff */
[----:B------:R-:W-:Y:S01]  /*21a20*/  IMAD.IADD R30, R31, 0x1, R51 ;  /* 0x000000011f1e7824 */ /* 0x000fe200078e0233 */
[----:B------:R-:W-:Y:S01]  /*21a30*/  IADD3 R32, P0, PT, R33, R32, RZ ;  /* 0x0000002021207210 */ /* 0x000fe20007f1e0ff */
[----:B------:R-:W-:-:S03]  /*21a40*/  IMAD.WIDE.U32 R52, R26, R26, R52 ;  /* 0x0000001a1a347225 */ /* 0x000fc600078e0034 */
[----:B------:R-:W-:Y:S01]  /*21a50*/  IADD3.X R33, PT, PT, RZ, RZ, RZ, P0, !PT ;  /* 0x000000ffff217210 */ /* 0x000fe200007fe4ff */
[----:B------:R-:W-:Y:S02]  /*21a60*/  IMAD.MOV.U32 R31, RZ, RZ, RZ ;  /* 0x000000ffff1f7224 */ /* 0x000fe400078e00ff */
[----:B------:R-:W-:Y:S01]  /*21a70*/  IMAD.IADD R55, R82, 0x1, R53 ;  /* 0x0000000152377824 */ /* 0x000fe200078e0235 */
[----:B------:R-:W-:Y:S01]  /*21a80*/  MOV R53, RZ ;  /* 0x000000ff00357202 */ /* 0x000fe20000000f00 */
[----:B------:R-:W-:-:S04]  /*21a90*/  IMAD.WIDE.U32 R30, R119, R115, R30 ;  /* 0x00000073771e7225 */ /* 0x000fc800078e001e */
[----:B------:R-:W-:Y:S01]  /*21aa0*/  IMAD.WIDE.U32 R32, R111, R43, R32 ;  /* 0x0000002b6f207225 */ /* 0x000fe200078e0020 */
[----:B------:R-:W-:-:S03]  /*21ab0*/  IADD3 R54, P0, PT, R55, R30, RZ ;  /* 0x0000001e37367210 */ /* 0x000fc60007f1e0ff */
[----:B------:R-:W-:Y:S02]  /*21ac0*/  IMAD.IADD R9, R64, 0x1, R33 ;  /* 0x0000000140097824 */ /* 0x000fe400078e0221 */
[----:B------:R-:W-:Y:S02]  /*21ad0*/  HFMA2 R33, -RZ, RZ, 0, 0 ;  /* 0x00000000ff217431 */ /* 0x000fe400000001ff */
[----:B------:R-:W-:Y:S02]  /*21ae0*/  IMAD.X R55, RZ, RZ, RZ, P0 ;  /* 0x000000ffff377224 */ /* 0x000fe400000e06ff */
[----:B------:R-:W-:-:S04]  /*21af0*/  IMAD.WIDE.U32 R52, R119, R77, R52 ;  /* 0x0000004d77347225 */ /* 0x000fc800078e0034 */
[----:B------:R-:W-:Y:S01]  /*21b00*/  IMAD.IADD R30, R31, 0x1, R6 ;  /* 0x000000011f1e7824 */ /* 0x000fe200078e0206 */
[----:B------:R-:W-:Y:S01]  /*21b10*/  MOV R31, RZ ;  /* 0x000000ff001f7202 */ /* 0x000fe20000000f00 */
[----:B------:R-:W-:Y:S01]  /*21b20*/  IMAD R103, R32, R66, RZ ;  /* 0x0000004220677224 */ /* 0x000fe200078e02ff */
[----:B------:R-:W-:Y:S01]  /*21b30*/  IADD3 R52, P0, PT, R9, R52, RZ ;  /* 0x0000003409347210 */ /* 0x000fe20007f1e0ff */
[----:B------:R-:W-:-:S04]  /*21b40*/  IMAD.WIDE.U32 R54, R26, R77, R54 ;  /* 0x0000004d1a367225 */ /* 0x000fc800078e0036 */
[----:B------:R-:W-:Y:S02]  /*21b50*/  IMAD.IADD R27, R51, 0x1, R53 ;  /* 0x00000001331b7824 */ /* 0x000fe400078e0235 */
[----:B------:R-:W-:-:S03]  /*21b60*/  IMAD.HI.U32 R28, R103, R42, R32 ;  /* 0x0000002a671c7227 */ /* 0x000fc600078e0020 */
[----:B------:R-:W-:Y:S01]  /*21b70*/  IADD3 R32, P1, PT, R27, R54, RZ ;  /* 0x000000361b207210 */ /* 0x000fe20007f3e0ff */
[----:B------:R-:W-:Y:S02]  /*21b80*/  IMAD.IADD R55, R51, 0x1, R55 ;  /* 0x0000000133377824 */ /* 0x000fe400078e0237 */
[----:B------:R-:W-:Y:S01]  /*21b90*/  IMAD.WIDE.U32 R30, R119, R109, R30 ;  /* 0x0000006d771e7225 */ /* 0x000fe200078e001e */
[----:B------:R-:W-:-:S03]  /*21ba0*/  IADD3.X R33, PT, PT, RZ, RZ, RZ, P1, !PT ;  /* 0x000000ffff217210 */ /* 0x000fc60000ffe4ff */
[----:B------:R-:W-:Y:S01]  /*21bb0*/  IMAD.X R53, RZ, RZ, RZ, P0 ;  /* 0x000000ffff357224 */ /* 0x000fe200000e06ff */
[----:B------:R-:W-:Y:S01]  /*21bc0*/  IADD3 R54, P0, PT, R55, R30, RZ ;  /* 0x0000001e37367210 */ /* 0x000fe20007f1e0ff */
[----:B------:R-:W-:Y:S02]  /*21bd0*/  IMAD.IADD R9, R65, 0x1, R28 ;  /* 0x0000000141097824 */ /* 0x000fe400078e021c */
[----:B------:R-:W-:-:S04]  /*21be0*/  IMAD.WIDE.U32 R52, R111, R44, R52 ;  /* 0x0000002c6f347225 */ /* 0x000fc800078e0034 */
[----:B------:R-:W-:Y:S01]  /*21bf0*/  IMAD.MOV.U32 R75, RZ, RZ, RZ ;  /* 0x000000ffff4b7224 */ /* 0x000fe200078e00ff */
[----:B------:R-:W-:Y:S01]  /*21c00*/  IADD3 R52, P1, PT, R9, R52, RZ ;  /* 0x0000003409347210 */ /* 0x000fe20007f3e0ff */
[----:B------:R-:W-:Y:S01]  /*21c10*/  IMAD.X R55, RZ, RZ, RZ, P0 ;  /* 0x000000ffff377224 */ /* 0x000fe200000e06ff */
[----:B------:R-:W-:Y:S01]  /*21c20*/  IADD3 R9, PT, PT, R63, R53, RZ ;  /* 0x000000353f097210 */ /* 0x000fe20007ffe0ff */
[----:B------:R-:W-:-:S04]  /*21c30*/  IMAD.WIDE.U32 R32, R26, R77, R32 ;  /* 0x0000004d1a207225 */ /* 0x000fc800078e0020 */
[----:B------:R-:W-:Y:S02]  /*21c40*/  IMAD.IADD R30, R31, 0x1, R75 ;  /* 0x000000011f1e7824 */ /* 0x000fe400078e024b */
[----:B------:R-:W-:Y:S02]  /*21c50*/  IMAD.MOV.U32 R31, RZ, RZ, RZ ;  /* 0x000000ffff1f7224 */ /* 0x000fe400078e00ff */
[----:B------:R-:W-:-:S04]  /*21c60*/  IMAD.WIDE.U32 R54, R26, R115, R54 ;  /* 0x000000731a367225 */ /* 0x000fc800078e0036 */
[----:B------:R-:W-:Y:S02]  /*21c70*/  IMAD.IADD R27, R51, 0x1, R33 ;  /* 0x00000001331b7824 */ /* 0x000fe400078e0221 */
[----:B------:R-:W-:Y:S02]  /*21c80*/  IMAD.MOV.U32 R33, RZ, RZ, RZ ;  /* 0x000000ffff217224 */ /* 0x000fe400078e00ff */
[----:B------:R-:W-:-:S04]  /*21c90*/  IMAD.WIDE.U32 R30, R119, R58, R30 ;  /* 0x0000003a771e7225 */ /* 0x000fc800078e001e */
        /* <DEDUP_REMOVED lines=8> */
[----:B------:R-:W-:Y:S01]  /*21d20*/  IMAD.WIDE.U32 R52, R103, R43, R52 ;  /* 0x0000002b67347225 */ /* 0x000fe200078e0034 */
[----:B------:R-:W-:Y:S02]  /*21d30*/  IADD3 R9, PT, PT, R6, R33, RZ ;  /* 0x0000002106097210 */ /* 0x000fe40007ffe0ff */
[----:B------:R-:W-:Y:S01]  /*21d40*/  IADD3.X R31, PT, PT, RZ, RZ, RZ, P0, !PT ;  /* 0x000000ffff1f7210 */ /* 0x000fe200007fe4ff */
[----:B------:R-:W-:Y:S02]  /*21d50*/  IMAD.X R33, RZ, RZ, RZ, P1 ;  /* 0x000000ffff217224 */ /* 0x000fe400008e06ff */
[----:B------:R-:W-:Y:S02]  /*21d60*/  IMAD.IADD R71, R64, 0x1, R53 ;  /* 0x0000000140477824 */ /* 0x000fe400078e0235 */
[----:B------:R-:W-:-:S02]  /*21d70*/  IMAD R27, R52, R66, RZ ;  /* 0x00000042341b7224 */ /* 0x000fc400078e02ff */
[----:B------:R-:W-:-:S04]  /*21d80*/  IMAD.WIDE.U32 R54, R77, R77, R54 ;  /* 0x0000004d4d367225 */ /* 0x000fc800078e0036 */
[----:B------:R-:W-:Y:S02]  /*21d90*/  IMAD.MOV.U32 R53, RZ, RZ, RZ ;  /* 0x000000ffff357224 */ /* 0x000fe400078e00ff */
[----:B------:R-:W-:-:S04]  /*21da0*/  IMAD.WIDE.U32 R32, R111, R45, R32 ;  /* 0x0000002d6f207225 */ /* 0x000fc800078e0020 */
[----:B------:R-:W-:Y:S01]  /*21db0*/  IMAD.WIDE.U32 R30, R26, R109, R30 ;  /* 0x0000006d1a1e7225 */ /* 0x000fe200078e001e */
[----:B------:R-:W-:Y:S02]  /*21dc0*/  IADD3 R32, P2, PT, R71, R32, RZ ;  /* 0x0000002047207210 */ /* 0x000fe40007f5e0ff */
[----:B------:R-:W-:Y:S01]  /*21dd0*/  IADD3 R97, PT, PT, R62, R33, RZ ;  /* 0x000000213e617210 */ /* 0x000fe20007ffe0ff */
[----:B------:R-:W-:Y:S02]  /*21de0*/  IMAD.MOV.U32 R57, RZ, RZ, RZ ;  /* 0x000000ffff397224 */ /* 0x000fe400078e00ff */
[----:B------:R-:W-:Y:S01]  /*21df0*/  IMAD.HI.U32 R28, R27, R42, R52 ;  /* 0x0000002a1b1c7227 */ /* 0x000fe200078e0034 */
[----:B------:R-:W-:Y:S02]  /*21e00*/  IADD3 R52, P0, PT, R9, R54, RZ ;  /* 0x0000003609347210 */ /* 0x000fe40007f1e0ff */
[----:B------:R-:W-:Y:S01]  /*21e10*/  MOV R9, RZ ;  /* 0x000000ff00097202 */ /* 0x000fe20000000f00 */
[----:B------:R-:W-:-:S02]  /*21e20*/  IMAD.IADD R55, R51, 0x1, R55 ;  /* 0x0000000133377824 */ /* 0x000fc400078e0237 */
[----:B------:R-:W-:-:S03]  /*21e30*/  IMAD.WIDE.U32 R56, R119, R73, R56 ;  /* 0x0000004977387225 */ /* 0x000fc600078e0038 */
[----:B------:R-:W-:Y:S01]  /*21e40*/  IADD3 R30, P1, PT, R55, R30, RZ ;  /* 0x0000001e371e7210 */ /* 0x000fe20007f3e0ff */
[----:B------:R-:W-:Y:S02]  /*21e50*/  IMAD.IADD R31, R75, 0x1, R31 ;  /* 0x000000014b1f7824 */ /* 0x000fe400078e021f */
[----:B------:R-:W-:Y:S02]  /*21e60*/  IMAD.X R53, RZ, RZ, RZ, P0 ;  /* 0x000000ffff357224 */ /* 0x000fe400000e06ff */
[----:B------:R-:W-:Y:S01]  /*21e70*/  IMAD.X R33, RZ, RZ, RZ, P2 ;  /* 0x000000ffff217224 */ /* 0x000fe200010e06ff */
[----:B------:R-:W-:Y:S01]  /*21e80*/  IADD3 R56, P0, PT, R31, R56, RZ ;  /* 0x000000381f387210 */ /* 0x000fe20007f1e0ff */
[----:B------:R-:W-:Y:S01]  /*21e90*/  IMAD.WIDE.U32 R52, R26, R115, R52 ;  /* 0x000000731a347225 */ /* 0x000fe200078e0034 */
[----:B------:R-:W-:-:S03]  /*21ea0*/  IADD3.X R31, PT, PT, RZ, RZ, RZ, P1, !PT ;  /* 0x000000ffff1f7210 */ /* 0x000fc60000ffe4ff */
[----:B------:R-:W-:Y:S02]  /*21eb0*/  IMAD.IADD R55, R65, 0x1, R28 ;  /* 0x0000000141377824 */ /* 0x000fe400078e021c */
[----:B------:R-:W-:-:S04]  /*21ec0*/  IMAD.WIDE.U32 R32, R103, R44, R32 ;  /* 0x0000002c67207225 */ /* 0x000fc800078e0020 */
[----:B------:R-:W-:Y:S01]  /*21ed0*/  IMAD.IADD R54, R57, 0x1, R9 ;  /* 0x0000000139367824 */ /* 0x000fe200078e0209 */
[----:B------:R-:W-:Y:S01]  /*21ee0*/  IADD3.X R57, PT, PT, RZ, RZ, RZ, P0, !PT ;  /* 0x000000ffff397210 */ /* 0x000fe200007fe4ff */
[----:B------:R-:W-:Y:S01]  /*21ef0*/  IMAD.WIDE.U32 R30, R77, R115, R30 ;  /* 0x000000734d1e7225 */ /* 0x000fe200078e001e */
[----:B------:R-:W-:-:S03]  /*21f00*/  IADD3 R32, P2, PT, R55, R32, RZ ;  /* 0x0000002037207210 */ /* 0x000fc60007f5e0ff */
[----:B------:R-:W-:Y:S01]  /*21f10*/  HFMA2 R55, -RZ, RZ, 0, 0 ;  /* 0x00000000ff377431 */ /* 0x000fe200000001ff */
[----:B------:R-:W-:Y:S01]  /*21f20*/  IADD3 R71, PT, PT, R63, R33, RZ ;  /* 0x000000213f477210 */ /* 0x000fe20007ffe0ff */
        /* <DEDUP_REMOVED lines=16> */
[----:B------:R-:W-:Y:S01]  /*22030*/  IMAD.MOV.U32 R68, RZ, RZ, RZ ;  /* 0x000000ffff447224 */ /* 0x000fe200078e00ff */
[----:B------:R-:W-:Y:S01]  /*22040*/  IADD3 R30, P1, PT, R33, R30, RZ ;  /* 0x0000001e211e7210 */ /* 0x000fe20007f3e0ff */
[----:B------:R-:W-:Y:S02]  /*22050*/  IMAD.X R33, RZ, RZ, RZ, P2 ;  /* 0x000000ffff217224 */ /* 0x000fe400010e06ff */
[----:B------:R-:W-:Y:S02]  /*22060*/  IMAD.IADD R117, R55, 0x1, R68 ;  /* 0x0000000137757824 */ /* 0x000fe400078e0244 */
[----:B------:R-:W-:-:S04]  /*22070*/  IMAD.WIDE.U32 R56, R77, R109, R56 ;  /* 0x0000006d4d387225 */ /* 0x000fc800078e0038 */
[----:B------:R-:W-:Y:S01]  /*22080*/  IMAD.IADD R31, R6, 0x1, R31 ;  /* 0x00000001061f7824 */ /* 0x000fe200078e021f */
[----:B------:R-:W-:Y:S01]  /*22090*/  IADD3 R57, PT, PT, R75, R57, RZ ;  /* 0x000000394b397210 */ /* 0x000fe20007ffe0ff */
[----:B------:R-:W-:Y:S02]  /*220a0*/  IMAD.X R55, RZ, RZ, RZ, P0 ;  /* 0x000000ffff377224 */ /* 0x000fe400000e06ff */
[----:B------:R-:W-:Y:S01]  /*220b0*/  IMAD.WIDE.U32 R52, R111, R46, R52 ;  /* 0x0000002e6f347225 */ /* 0x000fe200078e0034 */
[----:B------:R-:W-:-:S03]  /*220c0*/  IADD3 R56, P2, PT, R31, R56, RZ ;  /* 0x000000381f387210 */ /* 0x000fc60007f5e0ff */
[----:B------:R-:W-:Y:S01]  /*220d0*/  IMAD.WIDE.U32 R32, R27, R43, R32 ;  /* 0x0000002b1b207225 */ /* 0x000fe200078e0020 */
[----:B------:R-:W-:-:S03]  /*220e0*/  IADD3 R52, P3, PT, R71, R52, RZ ;  /* 0x0000003447347210 */ /* 0x000fc60007f7e0ff */
[----:B------:R-:W-:Y:S01]  /*220f0*/  IMAD.WIDE.U32 R54, R26, R73, R54 ;  /* 0x000000491a367225 */ /* 0x000fe200078e0036 */
[----:B------:R-:W-:-:S03]  /*22100*/  IADD3 R71, PT, PT, R64, R33, RZ ;  /* 0x0000002140477210 */ /* 0x000fc60007ffe0ff */
[----:B------:R-:W-:Y:S01]  /*22110*/  IMAD.X R31, RZ, RZ, RZ, P1 ;  /* 0x000000ffff1f7224 */ /* 0x000fe200008e06ff */
[----:B------:R-:W-:Y:S01]  /*22120*/  IADD3 R54, P1, PT, R57, R54, RZ ;  /* 0x0000003639367210 */ /* 0x000fe20007f3e0ff */
[----:B------:R-:W-:Y:S02]  /*22130*/  IMAD R97, R32, R66, RZ ;  /* 0x0000004220617224 */ /* 0x000fe400078e02ff */
[----:B------:R-:W-:Y:S02]  /*22140*/  IMAD.MOV.U32 R33, RZ, RZ, RZ ;  /* 0x000000ffff217224 */ /* 0x000fe400078e00ff */
[----:B------:R-:W-:Y:S02]  /*22150*/  IMAD.X R57, RZ, RZ, RZ, P2 ;  /* 0x000000ffff397224 */ /* 0x000fe400010e06ff */
[----:B------:R-:W-:-:S04]  /*22160*/  IMAD.WIDE.U32 R30, R26, R109, R30 ;  /* 0x0000006d1a1e7225 */ /* 0x000fc800078e001e */
[----:B------:R-:W-:Y:S01]  /*22170*/  IMAD.HI.U32 R28, R97, R42, R32 ;  /* 0x0000002a611c7227 */ /* 0x000fe200078e0020 */
[----:B------:R-:W-:Y:S02]  /*22180*/  IADD3 R32, PT, PT, R9, R55, RZ ;  /* 0x0000003709207210 */ /* 0x000fe40007ffe0ff */
[----:B------:R-:W-:Y:S01]  /*22190*/  IADD3 R31, PT, PT, R75, R31, RZ ;  /* 0x0000001f4b1f7210 */ /* 0x000fe20007ffe0ff */
[----:B------:R-:W-:Y:S01]  /*221a0*/  IMAD.WIDE.U32 R56, R115, R115, R56 ;  /* 0x0000007373387225 */ /* 0x000fe200078e0038 */
[----:B------:R-:W-:-:S03]  /*221b0*/  IADD3 R32, P0, PT, R32, R117, RZ ;  /* 0x0000007520207210 */ /* 0x000fc60007f1e0ff */
[----:B------:R-:W-:Y:S01]  /*221c0*/  IMAD.X R55, RZ, RZ, RZ, P1 ;  /* 0x000000ffff377224 */ /* 0x000fe200008e06ff */
[----:B------:R-:W-:Y:S01]  /*221d0*/  IADD3 R56, P2, PT, R31, R56, RZ ;  /* 0x000000381f387210 */ /* 0x000fe20007f5e0ff */
[----:B------:R-:W-:Y:S02]  /*221e0*/  IMAD.IADD R57, R6, 0x1, R57 ;  /* 0x0000000106397824 */ /* 0x000fe400078e0239 */
[----:B------:R-:W-:-:S04]  /*221f0*/  IMAD.WIDE.U32 R54, R77, R58, R54 ;  /* 0x0000003a4d367225 */ /* 0x000fc800078e0036 */
[----:B------:R-:W-:Y:S01]  /*22200*/  IMAD.MOV.U32 R31, RZ, RZ, RZ ;  /* 0x000000ffff1f7224 */ /* 0x000fe200078e00ff */
[----:B------:R-:W-:Y:S01]  /*22210*/  IADD3 R54, P1, PT, R57, R54, RZ ;  /* 0x0000003639367210 */ /* 0x000fe20007f3e0ff */
[----:B------:R-:W-:Y:S01]  /*22220*/  IMAD.IADD R113, R61, 0x1, R53 ;  /* 0x000000013d717824 */ /* 0x000fe200078e0235 */
[----:B------:R-:W-:Y:S01]  /*22230*/  IADD3.X R57, PT, PT, RZ, RZ, RZ, P2, !PT ;  /* 0x000000ffff397210 */ /* 0x000fe200017fe4ff */
[----:B------:R-:W-:Y:S02]  /*22240*/  IMAD.X R53, RZ, RZ, RZ, P3 ;  /* 0x000000ffff357224 */ /* 0x000fe400018e06ff */
[----:B------:R-:W-:-:S04]  /*22250*/  IMAD.WIDE.U32 R30, R119, R58, R30 ;  /* 0x0000003a771e7225 */ /* 0x000fc800078e001e */
[----:B------:R-:W-:Y:S01]  /*22260*/  IMAD.WIDE.U32 R52, R103, R45, R52 ;  /* 0x0000002d67347225 */ /* 0x000fe200078e0034 */
[----:B------:R-:W-:-:S03]  /*22270*/  IADD3 R30, P3, PT, R113, R30, RZ ;  /* 0x0000001e711e7210 */ /* 0x000fc60007f7e0ff */
[----:B------:R-:W-:Y:S01]  /*22280*/  IMAD.X R33, RZ, RZ, RZ, P0 ;  /* 0x000000ffff217224 */ /* 0x000fe200000e06ff */
[----:B------:R-:W-:Y:S01]  /*22290*/  IADD3 R52, P4, PT, R71, R52, RZ ;  /* 0x0000003447347210 */ /* 0x000fe20007f9e0ff */
[----:B------:R-:W-:Y:S01]  /*222a0*/  IMAD.WIDE.U32 R56, R77, R109, R56 ;  /* 0x0000006d4d387225 */ /* 0x000fe200078e0038 */
[----:B------:R-:W-:-:S03]  /*222b0*/  IADD3 R105, PT, PT, R62, R53, RZ ;  /* 0x000000353e697210 */ /* 0x000fc60007ffe0ff */
[C---:B------:R-:W-:Y:S02]  /*222c0*/  IMAD.IADD R31, R72.reuse, 0x1, R31 ;  /* 0x00000001481f7824 */ /* 0x040fe400078e021f */
[----:B------:R-:W-:Y:S02]  /*222d0*/  IMAD.IADD R55, R72, 0x1, R55 ;  /* 0x0000000148377824 */ /* 0x000fe400078e0237 */
[----:B------:R-:W-:Y:S01]  /*222e0*/  IMAD.WIDE.U32 R32, R26, R29, R32 ;  /* 0x0000001d1a207225 */ /* 0x000fe200078e0020 */
[----:B------:R-:W-:-:S03]  /*222f0*/  IADD3 R56, P2, PT, R31, R56, RZ ;  /* 0x000000381f387210 */ /* 0x000fc60007f5e0ff */
[----:B------:R-:W-:Y:S01]  /*22300*/  IMAD.X R31, RZ, RZ, RZ, P3 ;  /* 0x000000ffff1f7224 */ /* 0x000fe200018e06ff */
[----:B------:R-:W-:Y:S01]  /*22310*/  IADD3 R32, P0, PT, R55, R32, RZ ;  /* 0x0000002037207210 */ /* 0x000fe20007f1e0ff */
[----:B------:R-:W-:Y:S01]  /*22320*/  IMAD.X R53, RZ, RZ, RZ, P4 ;  /* 0x000000ffff357224 */ /* 0x000fe200020e06ff */
[----:B------:R-:W-:Y:S01]  /*22330*/  IADD3.X R55, PT, PT, RZ, RZ, RZ, P1, !PT ;  /* 0x000000ffff377210 */ /* 0x000fe20000ffe4ff */
[----:B------:R-:W-:Y:S01]  /*22340*/  IMAD.WIDE.U32 R30, R111, R47, R30 ;  /* 0x0000002f6f1e7225 */ /* 0x000fe200078e001e */
[----:B------:R-:W-:Y:S02]  /*22350*/  IADD3 R123, PT, PT, R68, R33, RZ ;  /* 0x00000021447b7210 */ /* 0x000fe40007ffe0ff */
[----:B------:R-:W-:Y:S01]  /*22360*/  IADD3.X R33, PT, PT, RZ, RZ, RZ, P0, !PT ;  /* 0x000000ffff217210 */ /* 0x000fe200007fe4ff */
[----:B------:R-:W-:Y:S01]  /*22370*/  IMAD.IADD R113, R75, 0x1, R57 ;  /* 0x000000014b717824 */ /* 0x000fe200078e0239 */
[----:B------:R-:W-:Y:S01]  /*22380*/  IADD3 R30, P3, PT, R105, R30, RZ ;  /* 0x0000001e691e7210 */ /* 0x000fe20007f7e0ff */
[----:B------:R-:W-:-:S02]  /*22390*/  IMAD.IADD R57, R65, 0x1, R28 ;  /* 0x0000000141397824 */ /* 0x000fc400078e021c */
[----:B------:R-:W-:-:S04]  /*223a0*/  IMAD.WIDE.U32 R52, R27, R44, R52 ;  /* 0x0000002c1b347225 */ /* 0x000fc800078e0034 */
[----:B------:R-:W-:Y:S01]  /*223b0*/  IMAD.WIDE.U32 R54, R115, R109, R54 ;  /* 0x0000006d73367225 */ /* 0x000fe200078e0036 */
[----:B------:R-:W-:Y:S02]  /*223c0*/  IADD3 R52, P4, PT, R57, R52, RZ ;  /* 0x0000003439347210 */ /* 0x000fe40007f9e0ff */
[----:B------:R-:W-:Y:S01]  /*223d0*/  IADD3.X R57, PT, PT, RZ, RZ, RZ, P2, !PT ;  /* 0x000000ffff397210 */ /* 0x000fe200017fe4ff */
        /* <DEDUP_REMOVED lines=9> */
[----:B------:R-:W-:-:S03]  /*22470*/  IADD3.X R55, PT, PT, RZ, RZ, RZ, P0, !PT ;  /* 0x000000ffff377210 */ /* 0x000fc600007fe4ff */
[----:B------:R-:W-:-:S04]  /*22480*/  IMAD.WIDE.U32 R30, R103, R46, R30 ;  /* 0x0000002e671e7225 */ /* 0x000fc800078e001e */
[----:B------:R-:W-:Y:S01]  /*22490*/  IMAD.IADD R32, R9, 0x1, R33 ;  /* 0x0000000109207824 */ /* 0x000fe200078e0221 */
[----:B------:R-:W-:Y:S01]  /*224a0*/  IADD3 R30, P4, PT, R71, R30, RZ ;  /* 0x0000001e471e7210 */ /* 0x000fe20007f9e0ff */
[----:B------:R-:W-:Y:S01]  /*224b0*/  IMAD.WIDE.U32 R52, R97, R43, R52 ;  /* 0x0000002b61347225 */ /* 0x000fe200078e0034 */
[----:B------:R-:W-:Y:S02]  /*224c0*/  IADD3.X R71, PT, PT, RZ, RZ, RZ, P1, !PT ;  /* 0x000000ffff477210 */ /* 0x000fe40000ffe4ff */
[----:B------:R-:W-:Y:S01]  /*224d0*/  IADD3 R32, P0, PT, R32, R123, RZ ;  /* 0x0000007b20207210 */ /* 0x000fe20007f1e0ff */
[----:B------:R-:W-:Y:S02]  /*224e0*/  IMAD.IADD R33, R72, 0x1, R57 ;  /* 0x0000000148217824 */ /* 0x000fe400078e0239 */
[----:B------:R-:W-:-:S04]  /*224f0*/  IMAD.WIDE.U32 R54, R115, R109, R54 ;  /* 0x0000006d73367225 */ /* 0x000fc800078e0036 */
[----:B------:R-:W-:Y:S01]  /*22500*/  IMAD.MOV.U32 R57, RZ, RZ, RZ ;  /* 0x000000ffff397224 */ /* 0x000fe200078e00ff */
[----:B------:R-:W-:Y:S01]  /*22510*/  IADD3 R54, P2, PT, R33, R54, RZ ;  /* 0x0000003621367210 */ /* 0x000fe20007f5e0ff */
[----:B------:R-:W-:Y:S01]  /*22520*/  IMAD.IADD R113, R64, 0x1, R53 ;  /* 0x0000000140717824 */ /* 0x000fe200078e0235 */
[----:B------:R-:W-:Y:S01]  /*22530*/  MOV R53, RZ ;  /* 0x000000ff00357202 */ /* 0x000fe20000000f00 */
[----:B------:R-:W-:Y:S02]  /*22540*/  IMAD R105, R52, R66, RZ ;  /* 0x0000004234697224 */ /* 0x000fe400078e02ff */
[----:B------:R-:W-:-:S04]  /*22550*/  IMAD.WIDE.U32 R56, R119, R73, R56 ;  /* 0x0000004977387225 */ /* 0x000fc800078e0038 */
[----:B------:R-:W-:Y:S01]  /*22560*/  IMAD.IADD R125, R75, 0x1, R55 ;  /* 0x000000014b7d7824 */ /* 0x000fe200078e0237 */
[----:B------:R-:W-:Y:S01]  /*22570*/  IADD3.X R55, PT, PT, RZ, RZ, RZ, P2, !PT ;  /* 0x000000ffff377210 */ /* 0x000fe200017fe4ff */
[----:B------:R-:W-:Y:S02]  /*22580*/  IMAD.X R33, RZ, RZ, RZ, P0 ;  /* 0x000000ffff217224 */ /* 0x000fe400000e06ff */
[----:B------:R-:W-:-:S04]  /*22590*/  IMAD.WIDE.U32 R70, R115, R58, R70 ;  /* 0x0000003a73467225 */ /* 0x000fc800078e0046 */
[----:B------:R-:W-:Y:S01]  /*225a0*/  IMAD.HI.U32 R28, R105, R42, R52 ;  /* 0x0000002a691c7227 */ /* 0x000fe200078e0034 */
[----:B------:R-:W-:-:S03]  /*225b0*/  IADD3 R52, P3, PT, R117, R56, RZ ;  /* 0x0000003875347210 */ /* 0x000fc60007f7e0ff */
[----:B------:R-:W-:Y:S02]  /*225c0*/  IMAD.IADD R53, R9, 0x1, R57 ;  /* 0x0000000109357824 */ /* 0x000fe400078e0239 */
[----:B------:R-:W-:Y:S01]  /*225d0*/  IMAD.WIDE.U32 R56, R77, R29, R32 ;  /* 0x0000001d4d387225 */ /* 0x000fe200078e0020 */
[----:B------:R-:W-:-:S03]  /*225e0*/  IADD3 R32, P1, PT, R125, R70, RZ ;  /* 0x000000467d207210 */ /* 0x000fc60007f3e0ff */
[----:B------:R-:W-:Y:S02]  /*225f0*/  IMAD.IADD R71, R72, 0x1, R71 ;  /* 0x0000000148477824 */ /* 0x000fe400078e0247 */
[----:B------:R-:W-:-:S03]  /*22600*/  IMAD.WIDE.U32 R54, R77, R58, R54 ;  /* 0x0000003a4d367225 */ /* 0x000fc600078e0036 */
[----:B------:R-:W-:Y:S01]  /*22610*/  IADD3 R56, P0, PT, R71, R56, RZ ;  /* 0x0000003847387210 */ /* 0x000fe20007f1e0ff */
[----:B------:R-:W-:Y:S01]  /*22620*/  IMAD.X R33, RZ, RZ, RZ, P1 ;  /* 0x000000ffff217224 */ /* 0x000fe200008e06ff */
[----:B------:R-:W-:Y:S01]  /*22630*/  IADD3 R71, PT, PT, R68, R57, RZ ;  /* 0x0000003944477210 */ /* 0x000fe20007ffe0ff */
[----:B------:R-:W-:Y:S01]  /*22640*/  IMAD.IADD R55, R72, 0x1, R55 ;  /* 0x0000000148377824 */ /* 0x000fe200078e0237 */
[----:B------:R-:W-:Y:S01]  /*22650*/  IADD3 R54, P2, PT, R53, R54, RZ ;  /* 0x0000003635367210 */ /* 0x000fe20007f5e0ff */
[----:B------:R-:W-:Y:S01]  /*22660*/  IMAD.X R57, RZ, RZ, RZ, P0 ;  /* 0x000000ffff397224 */ /* 0x000fe200000e06ff */
[----:B------:R-:W-:Y:S01]  /*22670*/  IADD3.X R53, PT, PT, RZ, RZ, RZ, P3, !PT ;  /* 0x000000ffff357210 */ /* 0x000fe20001ffe4ff */
[----:B------:R-:W-:-:S04]  /*22680*/  IMAD.WIDE.U32 R32, R109, R109, R32 ;  /* 0x0000006d6d207225 */ /* 0x000fc800078e0020 */
[----:B------:R-:W-:Y:S01]  /*22690*/  IMAD.IADD R123, R61, 0x1, R31 ;  /* 0x000000013d7b7824 */ /* 0x000fe200078e021f */
[----:B------:R-:W-:Y:S01]  /*226a0*/  IADD3 R32, P0, PT, R55, R32, RZ ;  /* 0x0000002037207210 */ /* 0x000fe20007f1e0ff */
[----:B------:R-:W-:Y:S01]  /*226b0*/  IMAD.X R31, RZ, RZ, RZ, P4 ;  /* 0x000000ffff1f7224 */ /* 0x000fe200020e06ff */
[----:B------:R-:W-:Y:S01]  /*226c0*/  IADD3 R33, PT, PT, R75, R33, RZ ;  /* 0x000000214b217210 */ /* 0x000fe20007ffe0ff */
[----:B------:R-:W-:Y:S01]  /*226d0*/  IMAD.WIDE.U32 R56, R115, R73, R56 ;  /* 0x0000004973387225 */ /* 0x000fe200078e0038 */
[----:B------:R-:W-:-:S03]  /*226e0*/  IADD3.X R55, PT, PT, RZ, RZ, RZ, P2, !PT ;  /* 0x000000ffff377210 */ /* 0x000fc600017fe4ff */
[----:B------:R-:W-:Y:S01]  /*226f0*/  IMAD.WIDE.U32 R30, R27, R45, R30 ;  /* 0x0000002d1b1e7225 */ /* 0x000fe200078e001e */
[----:B------:R-:W-:Y:S02]  /*22700*/  IADD3 R56, P2, PT, R33, R56, RZ ;  /* 0x0000003821387210 */ /* 0x000fe40007f5e0ff */
[----:B------:R-:W-:Y:S01]  /*22710*/  IADD3.X R33, PT, PT, RZ, RZ, RZ, P0, !PT ;  /* 0x000000ffff217210 */ /* 0x000fe200007fe4ff */
[----:B------:R-:W-:Y:S01]  /*22720*/  IMAD.WIDE.U32 R52, R111, R48, R52 ;  /* 0x000000306f347225 */ /* 0x000fe200078e0034 */
[----:B------:R-:W-:-:S03]  /*22730*/  IADD3 R30, P1, PT, R113, R30, RZ ;  /* 0x0000001e711e7210 */ /* 0x000fc60007f3e0ff */
[----:B------:R-:W-:Y:S01]  /*22740*/  IMAD.WIDE.U32 R54, R26, R73, R54 ;  /* 0x000000491a367225 */ /* 0x000fe200078e0036 */
[----:B------:R-:W-:-:S03]  /*22750*/  IADD3 R52, P3, PT, R123, R52, RZ ;  /* 0x000000347b347210 */ /* 0x000fc60007f7e0ff */
[----:B------:R-:W-:-:S04]  /*22760*/  IMAD.WIDE.U32 R32, R115, R58, R32 ;  /* 0x0000003a73207225 */ /* 0x000fc800078e0020 */
[----:B------:R-:W-:Y:S02]  /*22770*/  IMAD.IADD R55, R9, 0x1, R55 ;  /* 0x0000000109377824 */ /* 0x000fe400078e0237 */
[----:B------:R-:W-:Y:S02]  /*22780*/  IMAD.IADD R117, R62, 0x1, R31 ;  /* 0x000000013e757824 */ /* 0x000fe400078e021f */
[----:B------:R-:W-:Y:S02]  /*22790*/  IMAD.IADD R123, R59, 0x1, R53 ;  /* 0x000000013b7b7824 */ /* 0x000fe400078e0235 */
[----:B------:R-:W-:Y:S02]  /*227a0*/  IMAD.X R31, RZ, RZ, RZ, P1 ;  /* 0x000000ffff1f7224 */ /* 0x000fe400008e06ff */
[----:B------:R-:W-:Y:S01]  /*227b0*/  IMAD.X R53, RZ, RZ, RZ, P3 ;  /* 0x000000ffff357224 */ /* 0x000fe200018e06ff */
[----:B------:R-:W-:Y:S01]  /*227c0*/  IADD3 R32, P3, PT, R55, R32, RZ ;  /* 0x0000002037207210 */ /* 0x000fe20007f7e0ff */
[----:B------:R-:W-:-:S02]  /*227d0*/  IMAD.IADD R70, R9, 0x1, R57 ;  /* 0x0000000109467824 */ /* 0x000fc400078e0239 */
[----:B------:R-:W-:Y:S02]  /*227e0*/  HFMA2 R55, -RZ, RZ, 0, 0 ;  /* 0x00000000ff377431 */ /* 0x000fe400000001ff */
        /* <DEDUP_REMOVED lines=8> */
[----:B------:R-:W-:-:S04]  /*22870*/  IMAD.WIDE.U32 R54, R119, R29, R54 ;  /* 0x0000001d77367225 */ /* 0x000fc800078e0036 */
[----:B------:R-:W-:Y:S01]  /*22880*/  IMAD.X R71, RZ, RZ, RZ, P1 ;  /* 0x000000ffff477224 */ /* 0x000fe200008e06ff */
[----:B------:R-:W-:Y:S01]  /*22890*/  IADD3 R54, P1, PT, R123, R54, RZ ;  /* 0x000000367b367210 */ /* 0x000fe20007f3e0ff */
[----:B------:R-:W-:-:S04]  /*228a0*/  IMAD.WIDE.U32 R56, R109, R58, R56 ;  /* 0x0000003a6d387225 */ /* 0x000fc800078e0038 */
[C---:B------:R-:W-:Y:S01]  /*228b0*/  IMAD.IADD R33, R72.reuse, 0x1, R33 ;  /* 0x0000000148217824 */ /* 0x040fe200078e0221 */
[----:B------:R-:W-:Y:S01]  /*228c0*/  IADD3 R31, PT, PT, R72, R57, RZ ;  /* 0x00000039481f7210 */ /* 0x000fe20007ffe0ff */
[----:B------:R-:W-:-:S03]  /*228d0*/  IMAD.WIDE.U32 R70, R115, R29, R70 ;  /* 0x0000001d73467225 */ /* 0x000fc600078e0046 */
[----:B------:R-:W-:Y:S01]  /*228e0*/  IADD3 R56, P2, PT, R33, R56, RZ ;  /* 0x0000003821387210 */ /* 0x000fe20007f5e0ff */
[----:B------:R-:W-:Y:S01]  /*228f0*/  IMAD.IADD R57, R68, 0x1, R55 ;  /* 0x0000000144397824 */ /* 0x000fe200078e0237 */
[----:B------:R-:W-:Y:S01]  /*22900*/  IADD3.X R55, PT, PT, RZ, RZ, RZ, P1, !PT ;  /* 0x000000ffff377210 */ /* 0x000fe20000ffe4ff */
[----:B------:R-:W-:Y:S01]  /*22910*/  IMAD.X R33, RZ, RZ, RZ, P3 ;  /* 0x000000ffff217224 */ /* 0x000fe200018e06ff */
[----:B------:R-:W-:Y:S01]  /*22920*/  IADD3 R70, P1, PT, R31, R70, RZ ;  /* 0x000000461f467210 */ /* 0x000fe20007f3e0ff */
[----:B------:R-:W-:Y:S01]  /*22930*/  IMAD.IADD R117, R60, 0x1, R53 ;  /* 0x000000013c757824 */ /* 0x000fe200078e0235 */
[----:B------:R-:W-:Y:S01]  /*22940*/  IADD3.X R31, PT, PT, RZ, RZ, RZ, P0, !PT ;  /* 0x000000ffff1f7210 */ /* 0x000fe200007fe4ff */
[----:B------:R-:W-:Y:S02]  /*22950*/  IMAD.X R53, RZ, RZ, RZ, P4 ;  /* 0x000000ffff357224 */ /* 0x000fe400020e06ff */
[----:B------:R-:W-:-:S04]  /*22960*/  IMAD.WIDE.U32 R32, R77, R73, R32 ;  /* 0x000000494d207225 */ /* 0x000fc800078e0020 */
[----:B------:R-:W-:Y:S01]  /*22970*/  IMAD.WIDE.U32 R52, R27, R46, R52 ;  /* 0x0000002e1b347225 */ /* 0x000fe200078e0034 */
[----:B------:R-:W-:-:S03]  /*22980*/  IADD3 R32, P0, PT, R57, R32, RZ ;  /* 0x0000002039207210 */ /* 0x000fc60007f1e0ff */
[----:B------:R-:W-:Y:S01]  /*22990*/  IMAD.WIDE.U32 R30, R105, R43, R30 ;  /* 0x0000002b691e7225 */ /* 0x000fe200078e001e */
[----:B------:R-:W-:-:S03]  /*229a0*/  IADD3 R123, PT, PT, R61, R53, RZ ;  /* 0x000000353d7b7210 */ /* 0x000fc60007ffe0ff */
[----:B------:R-:W-:Y:S01]  /*229b0*/  IMAD.X R57, RZ, RZ, RZ, P2 ;  /* 0x000000ffff397224 */ /* 0x000fe200010e06ff */
[----:B------:R-:W-:Y:S01]  /*229c0*/  IADD3 R52, P2, PT, R113, R52, RZ ;  /* 0x0000003471347210 */ /* 0x000fe20007f5e0ff */
[----:B------:R-:W-:Y:S01]  /*229d0*/  IMAD.IADD R113, R64, 0x1, R31 ;  /* 0x0000000140717824 */ /* 0x000fe200078e021f */
[----:B------:R-:W-:Y:S01]  /*229e0*/  MOV R31, RZ ;  /* 0x000000ff001f7202 */ /* 0x000fe20000000f00 */
[----:B------:R-:W-:Y:S02]  /*229f0*/  IMAD.IADD R125, R68, 0x1, R71 ;  /* 0x00000001447d7824 */ /* 0x000fe400078e0247 */
[----:B------:R-:W-:-:S04]  /*22a00*/  IMAD.WIDE.U32 R54, R111, R49, R54 ;  /* 0x000000316f367225 */ /* 0x000fc800078e0036 */
[----:B------:R-:W-:Y:S01]  /*22a10*/  IMAD.IADD R33, R9, 0x1, R33 ;  /* 0x0000000109217824 */ /* 0x000fe200078e0221 */
[----:B------:R-:W-:Y:S01]  /*22a20*/  IADD3 R54, P3, PT, R117, R54, RZ ;  /* 0x0000003675367210 */ /* 0x000fe20007f7e0ff */
[----:B------:R-:W-:Y:S01]  /*22a30*/  IMAD R111, R30, R66, RZ ;  /* 0x000000421e6f7224 */ /* 0x000fe200078e02ff */
[----:B------:R-:W-:Y:S01]  /*22a40*/  IADD3 R55, PT, PT, R50, R55, RZ ;  /* 0x0000003732377210 */ /* 0x000fe20007ffe0ff */
[----:B------:R-:W-:-:S04]  /*22a50*/  IMAD.WIDE.U32 R56, R109, R58, R56 ;  /* 0x0000003a6d387225 */ /* 0x000fc800078e0038 */
[----:B------:R-:W-:Y:S02]  /*22a60*/  IMAD.X R71, RZ, RZ, RZ, P1 ;  /* 0x000000ffff477224 */ /* 0x000fe400008e06ff */
[----:B------:R-:W-:Y:S01]  /*22a70*/  IMAD.HI.U32 R74, R111, R42, R30 ;  /* 0x0000002a6f4a7227 */ /* 0x000fe200078e001e */
[----:B------:R-:W-:-:S03]  /*22a80*/  IADD3 R30, P1, PT, R33, R56, RZ ;  /* 0x00000038211e7210 */ /* 0x000fc60007f3e0ff */
[----:B------:R-:W-:Y:S01]  /*22a90*/  IMAD.IADD R57, R72, 0x1, R57 ;  /* 0x0000000148397824 */ /* 0x000fe200078e0239 */
[----:B------:R-:W-:Y:S01]  /*22aa0*/  IADD3.X R31, PT, PT, RZ, RZ, RZ, P1, !PT ;  /* 0x000000ffff1f7210 */ /* 0x000fe20000ffe4ff */
[----:B------:R-:W-:-:S04]  /*22ab0*/  IMAD.WIDE.U32 R70, R109, R73, R70 ;  /* 0x000000496d467225 */ /* 0x000fc800078e0046 */
[----:B------:R-:W-:Y:S02]  /*22ac0*/  IMAD.X R33, RZ, RZ, RZ, P0 ;  /* 0x000000ffff217224 */ /* 0x000fe400000e06ff */
[----:B------:R-:W-:Y:S01]  /*22ad0*/  IMAD.X R53, RZ, RZ, RZ, P2 ;  /* 0x000000ffff357224 */ /* 0x000fe200010e06ff */
[----:B------:R-:W-:Y:S01]  /*22ae0*/  IADD3 R56, P2, PT, R57, R70, RZ ;  /* 0x0000004639387210 */ /* 0x000fe20007f5e0ff */
[----:B------:R-:W-:Y:S02]  /*22af0*/  IMAD.IADD R28, R9, 0x1, R71 ;  /* 0x00000001091c7824 */ /* 0x000fe400078e0247 */
[----:B------:R-:W-:-:S03]  /*22b00*/  IMAD.WIDE.U32 R70, R26, R29, R32 ;  /* 0x0000001d1a467225 */ /* 0x000fc600078e0020 */
[----:B------:R-:W-:Y:S01]  /*22b10*/  IADD3 R32, P0, PT, R28, R125, RZ ;  /* 0x0000007d1c207210 */ /* 0x000fe20007f1e0ff */
[----:B------:R-:W-:Y:S01]  /*22b20*/  IMAD.WIDE.U32 R52, R97, R45, R52 ;  /* 0x0000002d61347225 */ /* 0x000fe200078e0034 */
[----:B------:R-:W-:-:S03]  /*22b30*/  IADD3 R28, P1, PT, R55, R70, RZ ;  /* 0x00000046371c7210 */ /* 0x000fc60007f3e0ff */
[----:B------:R-:W-:Y:S01]  /*22b40*/  IMAD.X R55, RZ, RZ, RZ, P3 ;  /* 0x000000ffff377224 */ /* 0x000fe200018e06ff */
[----:B------:R-:W-:Y:S01]  /*22b50*/  IADD3 R117, PT, PT, R62, R53, RZ ;  /* 0x000000353e757210 */ /* 0x000fe20007ffe0ff */
[----:B------:R-:W-:Y:S02]  /*22b60*/  IMAD.IADD R33, R68, 0x1, R71 ;  /* 0x0000000144217824 */ /* 0x000fe400078e0247 */
[----:B------:R-:W-:Y:S01]  /*22b70*/  IMAD.WIDE.U32 R70, R115, R73, R30 ;  /* 0x0000004973467225 */ /* 0x000fe200078e001e */
[----:B------:R-:W-:-:S03]  /*22b80*/  IADD3 R30, P3, PT, R113, R52, RZ ;  /* 0x00000034711e7210 */ /* 0x000fc60007f7e0ff */
        /* <DEDUP_REMOVED lines=13> */
[----:B------:R-:W-:Y:S02]  /*22c60*/  IMAD.IADD R55, R65, 0x1, R74 ;  /* 0x0000000141377824 */ /* 0x000fe400078e024a */
[----:B------:R-:W-:Y:S02]  /*22c70*/  IMAD.X R53, RZ, RZ, RZ, P4 ;  /* 0x000000ffff357224 */ /* 0x000fe400020e06ff */
[-C--:B------:R-:W-:Y:S01]  /*22c80*/  IMAD.WIDE.U32 R32, R109, R29.reuse, R32 ;  /* 0x0000001d6d207225 */ /* 0x080fe200078e0020 */
[----:B------:R-:W-:Y:S02]  /*22c90*/  IADD3 R30, P0, PT, R55, R30, RZ ;  /* 0x0000001e371e7210 */ /* 0x000fe40007f1e0ff */
[----:B------:R-:W-:Y:S01]  /*22ca0*/  IADD3.X R55, PT, PT, RZ, RZ, RZ, P2, !PT ;  /* 0x000000ffff377210 */ /* 0x000fe200017fe4ff */
[----:B------:R-:W-:Y:S01]  /*22cb0*/  IMAD.WIDE.U32 R52, R77, R29, R52 ;  /* 0x0000001d4d347225 */ /* 0x000fe200078e0034 */
[----:B------:R-:W-:Y:S02]  /*22cc0*/  IADD3 R32, P4, PT, R57, R32, RZ ;  /* 0x0000002039207210 */ /* 0x000fe40007f9e0ff */
[C---:B------:R-:W-:Y:S01]  /*22cd0*/  IADD3 R125, PT, PT, R68.reuse, R33, RZ ;  /* 0x00000021447d7210 */ /* 0x040fe20007ffe0ff */
[----:B------:R-:W-:Y:S01]  /*22ce0*/  IMAD.X R123, RZ, RZ, RZ, P1 ;  /* 0x000000ffff7b7224 */ /* 0x000fe200008e06ff */
[----:B------:R-:W-:Y:S01]  /*22cf0*/  IADD3 R53, PT, PT, R68, R53, RZ ;  /* 0x0000003544357210 */ /* 0x000fe20007ffe0ff */
[----:B------:R-:W-:-:S02]  /*22d00*/  IMAD.X R71, RZ, RZ, RZ, P3 ;  /* 0x000000ffff477224 */ /* 0x000fc400018e06ff */
[----:B------:R-:W-:Y:S01]  /*22d10*/  IMAD.WIDE.U32 R54, R27, R47, R54 ;  /* 0x0000002f1b367225 */ /* 0x000fe200078e0036 */
[----:B------:R-:W-:-:S03]  /*22d20*/  IADD3 R123, P3, PT, R123, R52, RZ ;  /* 0x000000347b7b7210 */ /* 0x000fc60007f7e0ff */
[----:B------:R-:W-:Y:S01]  /*22d30*/  IMAD.WIDE.U32 R70, R109, R73, R70 ;  /* 0x000000496d467225 */ /* 0x000fe200078e0046 */
[----:B------:R-:W-:-:S03]  /*22d40*/  IADD3 R52, P1, PT, R117, R54, RZ ;  /* 0x0000003675347210 */ /* 0x000fc60007f3e0ff */
[----:B------:R-:W-:Y:S01]  /*22d50*/  IMAD.X R33, RZ, RZ, RZ, P4 ;  /* 0x000000ffff217224 */ /* 0x000fe200020e06ff */
[----:B------:R-:W-:Y:S01]  /*22d60*/  IADD3 R54, P4, PT, R53, R70, RZ ;  /* 0x0000004635367210 */ /* 0x000fe20007f9e0ff */
[----:B------:R-:W-:Y:S02]  /*22d70*/  IMAD.X R57, RZ, RZ, RZ, P5 ;  /* 0x000000ffff397224 */ /* 0x000fe400028e06ff */
[----:B------:R-:W-:Y:S01]  /*22d80*/  IMAD.IADD R113, R63, 0x1, R31 ;  /* 0x000000013f717824 */ /* 0x000fe200078e021f */
[----:B------:R-:W-:Y:S01]  /*22d90*/  IADD3.X R31, PT, PT, RZ, RZ, RZ, P0, !PT ;  /* 0x000000ffff1f7210 */ /* 0x000fe200007fe4ff */
[----:B------:R-:W-:Y:S02]  /*22da0*/  IMAD.X R53, RZ, RZ, RZ, P1 ;  /* 0x000000ffff357224 */ /* 0x000fe400008e06ff */
[----:B------:R-:W-:Y:S01]  /*22db0*/  IMAD.WIDE.U32 R56, R103, R49, R56 ;  /* 0x0000003167387225 */ /* 0x000fe200078e0038 */
[----:B------:R-:W-:-:S03]  /*22dc0*/  IADD3 R103, PT, PT, R9, R71, RZ ;  /* 0x0000004709677210 */ /* 0x000fc60007ffe0ff */
[----:B------:R-:W-:Y:S02]  /*22dd0*/  IMAD.IADD R55, R60, 0x1, R55 ;  /* 0x000000013c377824 */ /* 0x000fe400078e0237 */
[----:B------:R-:W-:-:S04]  /*22de0*/  IMAD.WIDE.U32 R52, R97, R46, R52 ;  /* 0x0000002e61347225 */ /* 0x000fc800078e0034 */
[----:B------:R-:W-:Y:S01]  /*22df0*/  IMAD.WIDE.U32 R70, R58, R73, R32 ;  /* 0x000000493a467225 */ /* 0x000fe200078e0020 */
[----:B------:R-:W-:Y:S02]  /*22e00*/  IADD3 R32, P5, PT, R55, R56, RZ ;  /* 0x0000003837207210 */ /* 0x000fe40007fbe0ff */
[----:B------:R-:W-:Y:S01]  /*22e10*/  IADD3 R52, P0, PT, R113, R52, RZ ;  /* 0x0000003471347210 */ /* 0x000fe20007f1e0ff */
[----:B------:R-:W-:Y:S01]  /*22e20*/  IMAD.WIDE.U32 R30, R111, R43, R30 ;  /* 0x0000002b6f1e7225 */ /* 0x000fe200078e001e */
[----:B------:R-:W-:Y:S02]  /*22e30*/  IADD3 R56, P6, PT, R103, R70, RZ ;  /* 0x0000004667387210 */ /* 0x000fe40007fde0ff */
[----:B------:R-:W-:Y:S01]  /*22e40*/  IADD3.X R55, PT, PT, RZ, RZ, RZ, P4, !PT ;  /* 0x000000ffff377210 */ /* 0x000fe200027fe4ff */
[----:B------:R-:W-:Y:S01]  /*22e50*/  IMAD.IADD R28, R50, 0x1, R57 ;  /* 0x00000001321c7824 */ /* 0x000fe200078e0239 */
[----:B------:R-:W-:Y:S01]  /*22e60*/  IADD3.X R33, PT, PT, RZ, RZ, RZ, P5, !PT ;  /* 0x000000ffff217210 */ /* 0x000fe20002ffe4ff */
[----:B------:R-:W-:-:S02]  /*22e70*/  IMAD.IADD R113, R64, 0x1, R31 ;  /* 0x0000000140717824 */ /* 0x000fc400078e021f */
[----:B------:R-:W-:Y:S01]  /*22e80*/  IMAD R103, R30, R66, RZ ;  /* 0x000000421e677224 */ /* 0x000fe200078e02ff */
[----:B------:R-:W-:Y:S01]  /*22e90*/  IADD3 R28, P1, PT, R28, R123, RZ ;  /* 0x0000007b1c1c7210 */ /* 0x000fe20007f3e0ff */
[----:B------:R-:W-:Y:S02]  /*22ea0*/  IMAD.MOV.U32 R31, RZ, RZ, RZ ;  /* 0x000000ffff1f7224 */ /* 0x000fe400078e00ff */
[----:B------:R-:W-:Y:S02]  /*22eb0*/  IMAD.IADD R70, R9, 0x1, R71 ;  /* 0x0000000109467824 */ /* 0x000fe400078e0247 */
[----:B------:R-:W-:-:S03]  /*22ec0*/  IMAD.HI.U32 R74, R103, R42, R30 ;  /* 0x0000002a674a7227 */ /* 0x000fc600078e001e */
[----:B------:R-:W-:Y:S01]  /*22ed0*/  IADD3 R70, P2, PT, R70, R125, RZ ;  /* 0x0000007d46467210 */ /* 0x000fe20007f5e0ff */
[----:B------:R-:W-:Y:S02]  /*22ee0*/  IMAD.X R31, RZ, RZ, RZ, P3 ;  /* 0x000000ffff1f7224 */ /* 0x000fe400018e06ff */
[----:B------:R-:W-:-:S04]  /*22ef0*/  IMAD.WIDE.U32 R54, R115, R29, R54 ;  /* 0x0000001d73367225 */ /* 0x000fc800078e0036 */
[----:B------:R-:W-:Y:S01]  /*22f00*/  IMAD.WIDE.U32 R32, R27, R48, R32 ;  /* 0x000000301b207225 */ /* 0x000fe200078e0020 */
[----:B------:R-:W-:Y:S02]  /*22f10*/  IADD3 R54, P3, PT, R31, R54, RZ ;  /* 0x000000361f367210 */ /* 0x000fe40007f7e0ff */
[----:B------:R-:W-:Y:S01]  /*22f20*/  IADD3 R55, PT, PT, R68, R55, RZ ;  /* 0x0000003744377210 */ /* 0x000fe20007ffe0ff */
[----:B------:R-:W-:Y:S02]  /*22f30*/  IMAD.IADD R53, R61, 0x1, R53 ;  /* 0x000000013d357824 */ /* 0x000fe400078e0235 */
[----:B------:R-:W-:Y:S02]  /*22f40*/  IMAD.X R57, RZ, RZ, RZ, P6 ;  /* 0x000000ffff397224 */ /* 0x000fe400030e06ff */
[----:B------:R-:W-:Y:S01]  /*22f50*/  IMAD.X R117, RZ, RZ, RZ, P1 ;  /* 0x000000ffff757224 */ /* 0x000fe200008e06ff */
[----:B------:R-:W-:Y:S01]  /*22f60*/  IADD3 R30, P4, PT, R53, R32, RZ ;  /* 0x00000020351e7210 */ /* 0x000fe20007f9e0ff */
[----:B------:R-:W-:-:S02]  /*22f70*/  IMAD.IADD R33, R59, 0x1, R33 ;  /* 0x000000013b217824 */ /* 0x000fc400078e0221 */
[----:B------:R-:W-:-:S04]  /*22f80*/  IMAD.WIDE.U32 R56, R58, R73, R56 ;  /* 0x000000493a387225 */ /* 0x000fc800078e0038 */
[----:B------:R-:W-:Y:S01]  /*22f90*/  IMAD.X R71, RZ, RZ, RZ, P2 ;  /* 0x000000ffff477224 */ /* 0x000fe200010e06ff */
[----:B------:R-:W-:Y:S01]  /*22fa0*/  IADD3 R32, P2, PT, R55, R56, RZ ;  /* 0x0000003837207210 */ /* 0x000fe20007f5e0ff */
[----:B------:R-:W-:Y:S01]  /*22fb0*/  IMAD.X R53, RZ, RZ, RZ, P0 ;  /* 0x000000ffff357224 */ /* 0x000fe200000e06ff */
[----:B------:R-:W-:Y:S01]  /*22fc0*/  IADD3 R117, P0, PT, R117, R54, RZ ;  /* 0x0000003675757210 */ /* 0x000fe20007f1e0ff */
[----:B------:R-:W-:Y:S01]  /*22fd0*/  IMAD.WIDE.U32 R70, R58, R29, R70 ;  /* 0x0000001d3a467225 */ /* 0x000fe200078e0046 */
[----:B------:R-:W-:Y:S02]  /*22fe0*/  IADD3 R54, P1, PT, R33, R28, RZ ;  /* 0x0000001c21367210 */ /* 0x000fe40007f3e0ff */
[----:B------:R-:W-:Y:S01]  /*22ff0*/  IADD3 R57, PT, PT, R9, R57, RZ ;  /* 0x0000003909397210 */ /* 0x000fe20007ffe0ff */
        /* <DEDUP_REMOVED lines=27> */
[----:B------:R-:W-:Y:S01]  /*231b0*/  IMAD.WIDE.U32 R52, R111, R44, R52 ;  /* 0x0000002c6f347225 */ /* 0x000fe200078e0034 */
[----:B------:R-:W-:Y:S02]  /*231c0*/  IADD3.X R55, PT, PT, RZ, RZ, RZ, P5, !PT ;  /* 0x000000ffff377210 */ /* 0x000fe40002ffe4ff */
[----:B------:R-:W-:Y:S01]  /*231d0*/  IADD3 R56, PT, PT, R9, R57, RZ ;  /* 0x0000003909387210 */ /* 0x000fe20007ffe0ff */
[----:B------:R-:W-:-:S02]  /*231e0*/  IMAD.IADD R27, R65, 0x1, R74 ;  /* 0x00000001411b7824 */ /* 0x000fc400078e024a */
[----:B------:R-:W-:Y:S01]  /*231f0*/  IMAD.IADD R53, R63, 0x1, R53 ;  /* 0x000000013f357824 */ /* 0x000fe200078e0235 */
[----:B------:R-:W-:Y:S01]  /*23200*/  IADD3 R56, P0, PT, R56, R71, RZ ;  /* 0x0000004738387210 */ /* 0x000fe20007f1e0ff */
[----:B------:R-:W-:Y:S01]  /*23210*/  IMAD.WIDE.U32 R30, R105, R46, R30 ;  /* 0x0000002e691e7225 */ /* 0x000fe200078e001e */
[----:B------:R-:W-:-:S03]  /*23220*/  IADD3 R52, P3, PT, R27, R52, RZ ;  /* 0x000000341b347210 */ /* 0x000fc60007f7e0ff */
[----:B------:R-:W-:Y:S01]  /*23230*/  IMAD.X R113, RZ, RZ, RZ, P4 ;  /* 0x000000ffff717224 */ /* 0x000fe200020e06ff */
[----:B------:R-:W-:Y:S01]  /*23240*/  IADD3 R30, P5, PT, R53, R30, RZ ;  /* 0x0000001e351e7210 */ /* 0x000fe20007fbe0ff */
        /* <DEDUP_REMOVED lines=36> */
[----:B------:R-:W-:Y:S02]  /*23490*/  IADD3 R53, PT, PT, R65, R52, RZ ;  /* 0x0000003441357210 */ /* 0x000fe40007ffe0ff */
[----:B------:R-:W-:Y:S01]  /*234a0*/  IADD3.X R28, PT, PT, RZ, RZ, RZ, P2, !PT ;  /* 0x000000ffff1c7210 */ /* 0x000fe200017fe4ff */
[----:B------:R-:W-:Y:S01]  /*234b0*/  IMAD.X R55, RZ, RZ, RZ, P3 ;  /* 0x000000ffff377224 */ /* 0x000fe200018e06ff */
[----:B------:R-:W-:Y:S01]  /*234c0*/  IADD3 R30, P6, PT, R53, R30, RZ ;  /* 0x0000001e351e7210 */ /* 0x000fe20007fde0ff */
[----:B------:R-:W-:Y:S01]  /*234d0*/  IMAD.WIDE.U32 R32, R111, R46, R32 ;  /* 0x0000002e6f207225 */ /* 0x000fe200078e0020 */
[----:B------:R-:W-:-:S03]  /*234e0*/  IADD3 R28, P3, PT, R28, R57, RZ ;  /* 0x000000391c1c7210 */ /* 0x000fc60007f7e0ff */
        /* <DEDUP_REMOVED lines=14> */
[----:B------:R-:W-:-:S03]  /*235d0*/  IADD3 R33, PT, PT, R62, R33, RZ ;  /* 0x000000213e217210 */ /* 0x000fc60007ffe0ff */
[----:B------:R-:W-:Y:S01]  /*235e0*/  IMAD.X R55, RZ, RZ, RZ, P2 ;  /* 0x000000ffff377224 */ /* 0x000fe200010e06ff */
[----:B------:R-:W-:Y:S01]  /*235f0*/  IADD3 R70, P0, PT, R71, R56, RZ ;  /* 0x0000003847467210 */ /* 0x000fe20007f1e0ff */
[----:B------:R-:W-:Y:S01]  /*23600*/  IMAD.WIDE.U32 R52, R111, R47, R52 ;  /* 0x0000002f6f347225 */ /* 0x000fe200078e0034 */
[----:B------:R-:W-:-:S03]  /*23610*/  IADD3 R96, PT, PT, R68, R57, RZ ;  /* 0x0000003944607210 */ /* 0x000fc60007ffe0ff */
        /* <DEDUP_REMOVED lines=10> */
[----:B------:R-:W-:Y:S02]  /*236c0*/  IADD3.X R53, PT, PT, RZ, RZ, RZ, P2, !PT ;  /* 0x000000ffff357210 */ /* 0x000fe400017fe4ff */
[----:B------:R-:W-:Y:S01]  /*236d0*/  IADD3 R97, P2, PT, R97, R28, RZ ;  /* 0x0000001c61617210 */ /* 0x000fe20007f5e0ff */
[----:B------:R-:W-:Y:S01]  /*236e0*/  IMAD.X R31, RZ, RZ, RZ, P1 ;  /* 0x000000ffff1f7224 */ /* 0x000fe200008e06ff */
[----:B------:R-:W-:Y:S01]  /*236f0*/  IADD3.X R28, PT, PT, RZ, RZ, RZ, P4, !PT ;  /* 0x000000ffff1c7210 */ /* 0x000fe200027fe4ff */
[----:B------:R-:W-:-:S03]  /*23700*/  IMAD.WIDE.U32 R32, R27, R44, R32 ;  /* 0x0000002c1b207225 */ /* 0x000fc600078e0020 */
[----:B------:R-:W-:Y:S01]  /*23710*/  IADD3 R56, P1, PT, R31, R70, RZ ;  /* 0x000000461f387210 */ /* 0x000fe20007f3e0ff */
[----:B------:R-:W-:Y:S01]  /*23720*/  IMAD.X R55, RZ, RZ, RZ, P0 ;  /* 0x000000ffff377224 */ /* 0x000fe200000e06ff */
[----:B------:R-:W-:Y:S01]  /*23730*/  IADD3 R31, PT, PT, R63, R33, RZ ;  /* 0x000000213f1f7210 */ /* 0x000fe20007ffe0ff */
[----:B------:R-:W-:Y:S01]  /*23740*/  IMAD.WIDE.U32 R52, R103, R46, R52 ;  /* 0x0000002e67347225 */ /* 0x000fe200078e0034 */
[----:B------:R-:W-:-:S03]  /*23750*/  MOV R110, R32 ;  /* 0x00000020006e7202 */ /* 0x000fc60000000f00 */
[----:B------:R-:W-:Y:S01]  /*23760*/  IMAD.X R105, RZ, RZ, RZ, P5 ;  /* 0x000000ffff697224 */ /* 0x000fe200028e06ff */
[----:B------:R-:W-:Y:S01]  /*23770*/  IADD3 R52, P5, PT, R31, R52, RZ ;  /* 0x000000341f347210 */ /* 0x000fe20007fbe0ff */
[----:B------:R-:W-:-:S03]  /*23780*/  IMAD.WIDE.U32 R54, R111, R48, R54 ;  /* 0x000000306f367225 */ /* 0x000fc600078e0036 */
[----:B------:R-:W-:Y:S01]  /*23790*/  IADD3 R105, P0, PT, R105, R56, RZ ;  /* 0x0000003869697210 */ /* 0x000fe20007f1e0ff */
[----:B------:R-:W-:Y:S02]  /*237a0*/  IMAD.IADD R53, R61, 0x1, R53 ;  /* 0x000000013d357824 */ /* 0x000fe400078e0235 */
[----:B------:R-:W-:Y:S02]  /*237b0*/  IMAD.IADD R56, R59, 0x1, R55 ;  /* 0x000000013b387824 */ /* 0x000fe400078e0237 */
[----:B------:R-:W-:Y:S01]  /*237c0*/  IMAD.IADD R71, R68, 0x1, R71 ;  /* 0x0000000144477824 */ /* 0x000fe200078e0247 */
[----:B------:R-:W-:Y:S01]  /*237d0*/  IADD3 R54, P6, PT, R53, R54, RZ ;  /* 0x0000003635367210 */ /* 0x000fe20007fde0ff */
[----:B------:R-:W-:Y:S01]  /*237e0*/  IMAD.X R53, RZ, RZ, RZ, P5 ;  /* 0x000000ffff357224 */ /* 0x000fe200028e06ff */
[----:B------:R-:W-:Y:S02]  /*237f0*/  IADD3 R56, P4, PT, R56, R97, RZ ;  /* 0x0000006138387210 */ /* 0x000fe40007f9e0ff */
[----:B------:R-:W-:Y:S01]  /*23800*/  IADD3 R97, P5, PT, R28, R105, RZ ;  /* 0x000000691c617210 */ /* 0x000fe20007fbe0ff */
[----:B------:R-:W-:-:S02]  /*23810*/  IMAD.X R55, RZ, RZ, RZ, P6 ;  /* 0x000000ffff377224 */ /* 0x000fc400030e06ff */
[----:B------:R-:W-:-:S04]  /*23820*/  IMAD.WIDE.U32 R52, R27, R45, R52 ;  /* 0x0000002d1b347225 */ /* 0x000fc800078e0034 */
        /* <DEDUP_REMOVED lines=11> */
[----:B------:R-:W-:Y:S01]  /*238e0*/  IMAD.MOV.U32 R111, RZ, RZ, R30 ;  /* 0x000000ffff6f7224 */ /* 0x000fe200078e001e */
[----:B------:R-:W-:Y:S01]  /*238f0*/  IADD3 R28, P3, PT, R28, R97, RZ ;  /* 0x000000611c1c7210 */ /* 0x000fe20007f7e0ff */
[----:B------:R-:W-:-:S02]  /*23900*/  IMAD.X R97, RZ, RZ, RZ, P2 ;  /* 0x000000ffff617224 */ /* 0x000fc400010e06ff */
[----:B------:R-:W-:Y:S01]  /*23910*/  IMAD.X R55, RZ, RZ, RZ, P4 ;  /* 0x000000ffff377224 */ /* 0x000fe200020e06ff */
[----:B------:R-:W-:Y:S01]  /*23920*/  IADD3 R31, P4, PT, R31, R28, RZ ;  /* 0x0000001c1f1f7210 */ /* 0x000fe20007f9e0ff */
[----:B------:R-:W-:Y:S01]  /*23930*/  IMAD.WIDE.U32 R96, R29, R29, R96 ;  /* 0x0000001d1d607225 */ /* 0x000fe200078e0060 */
[----:B------:R-:W-:-:S03]  /*23940*/  IADD3 R28, PT, PT, R50, R57, RZ ;  /* 0x00000039321c7210 */ /* 0x000fc60007ffe0ff */
[----:B------:R-:W-:Y:S01]  /*23950*/  IMAD.WIDE.U32 R56, R27, R46, R70 ;  /* 0x0000002e1b387225 */ /* 0x000fe200078e0046 */
[----:B------:R-:W-:-:S03]  /*23960*/  IADD3 R71, P2, PT, R28, R31, RZ ;  /* 0x0000001f1c477210 */ /* 0x000fc60007f5e0ff */
[----:B------:R-:W-:-:S04]  /*23970*/  IMAD.WIDE.U32 R54, R103, R48, R54 ;  /* 0x0000003067367225 */ /* 0x000fc800078e0036 */
        /* <DEDUP_REMOVED lines=8> */
[----:B------:R-:W-:Y:S01]  /*23a00*/  IADD3 R74, P0, PT, R55, R96, RZ ;  /* 0x00000060374a7210 */ /* 0x000fe20007f1e0ff */
[----:B------:R-:W-:Y:S01]  /*23a10*/  IMAD.MOV.U32 R114, RZ, RZ, R56 ;  /* 0x000000ffff727224 */ /* 0x000fe200078e0038 */
[----:B------:R-:W-:Y:S01]  /*23a20*/  IADD3.X R55, PT, PT, RZ, RZ, RZ, P6, !PT ;  /* 0x000000ffff377210 */ /* 0x000fe200037fe4ff */
[----:B------:R-:W-:Y:S01]  /*23a30*/  IMAD.X R71, RZ, RZ, RZ, P1 ;  /* 0x000000ffff477224 */ /* 0x000fe200008e06ff */
[----:B------:R-:W-:-:S02]  /*23a40*/  IADD3 R31, P5, PT, R31, R74, RZ ;  /* 0x0000004a1f1f7210 */ /* 0x000fc40007fbe0ff */
[----:B------:R-:W-:Y:S01]  /*23a50*/  IADD3 R74, PT, PT, R68, R97, RZ ;  /* 0x00000061444a7210 */ /* 0x000fe20007ffe0ff */
[----:B------:R-:W-:Y:S01]  /*23a60*/  IMAD.WIDE.U32 R54, R27, R47, R54 ;  /* 0x0000002f1b367225 */ /* 0x000fe200078e0036 */
[----:B------:R-:W-:Y:S02]  /*23a70*/  IADD3 R28, P1, PT, R28, R31, RZ ;  /* 0x0000001f1c1c7210 */ /* 0x000fe40007f3e0ff */
[----:B------:R-:W-:Y:S01]  /*23a80*/  IADD3.X R31, PT, PT, RZ, RZ, RZ, P3, !PT ;  /* 0x000000ffff1f7210 */ /* 0x000fe20001ffe4ff */
[----:B------:R-:W-:Y:S01]  /*23a90*/  IMAD.WIDE.U32 R102, R103, R49, R70 ;  /* 0x0000003167667225 */ /* 0x000fe200078e0046 */
[----:B------:R-:W-:Y:S02]  /*23aa0*/  MOV R98, R54 ;  /* 0x0000003600627202 */ /* 0x000fe40000000f00 */
[----:B------:R-:W-:Y:S01]  /*23ab0*/  IADD3 R31, P3, PT, R31, R28, RZ ;  /* 0x0000001c1f1f7210 */ /* 0x000fe20007f7e0ff */
[----:B------:R-:W-:Y:S02]  /*23ac0*/  IMAD.IADD R71, R60, 0x1, R55 ;  /* 0x000000013c477824 */ /* 0x000fe400078e0237 */
[----:B------:R-:W-:-:S03]  /*23ad0*/  IMAD.X R28, RZ, RZ, RZ, P4 ;  /* 0x000000ffff1c7224 */ /* 0x000fc600020e06ff */
[----:B------:R-:W-:Y:S01]  /*23ae0*/  IADD3 R70, P6, PT, R71, R102, RZ ;  /* 0x0000006647467210 */ /* 0x000fe20007fde0ff */
[----:B------:R-:W-:Y:S01]  /*23af0*/  IMAD.IADD R102, R50, 0x1, R103 ;  /* 0x0000000132667824 */ /* 0x000fe200078e0267 */
[----:B------:R-:W-:Y:S02]  /*23b00*/  IADD3 R28, P4, PT, R28, R31, RZ ;  /* 0x0000001f1c1c7210 */ /* 0x000fe40007f9e0ff */
[----:B------:R-:W-:Y:S01]  /*23b10*/  IADD3.X R31, PT, PT, RZ, RZ, RZ, P2, !PT ;  /* 0x000000ffff1f7210 */ /* 0x000fe200017fe4ff */
[----:B------:R-:W-:-:S03]  /*23b20*/  IMAD.X R71, RZ, RZ, RZ, P6 ;  /* 0x000000ffff477224 */ /* 0x000fc600030e06ff */
[----:B------:R-:W-:Y:S01]  /*23b30*/  IADD3 R31, P6, PT, R31, R28, RZ ;  /* 0x0000001c1f1f7210 */ /* 0x000fe20007fde0ff */
[----:B------:R-:W-:-:S03]  /*23b40*/  IMAD.WIDE.U32 R70, R27, R48, R70 ;  /* 0x000000301b467225 */ /* 0x000fc600078e0046 */
[----:B------:R-:W-:Y:S01]  /*23b50*/  IADD3 R97, P2, PT, R102, R31, RZ ;  /* 0x0000001f66617210 */ /* 0x000fe20007f5e0ff */
[----:B------:R-:W-:Y:S01]  /*23b60*/  IMAD.X R31, RZ, RZ, RZ, P0 ;  /* 0x000000ffff1f7224 */ /* 0x000fe200000e06ff */
[----:B------:R-:W-:Y:S01]  /*23b70*/  IADD3 R96, PT, PT, R59, R71, RZ ;  /* 0x000000473b607210 */ /* 0x000fe20007ffe0ff */
[----:B------:R-:W-:-:S03]  /*23b80*/  IMAD.X R28, RZ, RZ, RZ, P5 ;  /* 0x000000ffff1c7224 */ /* 0x000fc600028e06ff */
[----:B------:R-:W-:Y:S02]  /*23b90*/  IADD3 R96, P0, PT, R96, R97, RZ ;  /* 0x0000006160607210 */ /* 0x000fe40007f1e0ff */
[----:B------:R-:W-:Y:S01]  /*23ba0*/  IADD3 R28, PT, PT, R28, R74, R31 ;  /* 0x0000004a1c1c7210 */ /* 0x000fe20007ffe01f */
[----:B------:R-:W-:Y:S01]  /*23bb0*/  IMAD.X R74, RZ, RZ, RZ, P1 ;  /* 0x000000ffff4a7224 */ /* 0x000fe200008e06ff */
[----:B------:R-:W-:Y:S01]  /*23bc0*/  IADD3.X R97, PT, PT, RZ, RZ, RZ, P0, !PT ;  /* 0x000000ffff617210 */ /* 0x000fe200007fe4ff */
[----:B------:R-:W-:Y:S02]  /*23bd0*/  IMAD.X R31, RZ, RZ, RZ, P3 ;  /* 0x000000ffff1f7224 */ /* 0x000fe400018e06ff */
[----:B------:R-:W-:-:S03]  /*23be0*/  IMAD.WIDE.U32 R96, R27, R49, R96 ;  /* 0x000000311b607225 */ /* 0x000fc600078e0060 */
[----:B------:R-:W-:Y:S01]  /*23bf0*/  IADD3 R28, PT, PT, R31, R28, R74 ;  /* 0x0000001c1f1c7210 */ /* 0x000fe20007ffe04a */
[----:B------:R-:W-:Y:S02]  /*23c00*/  IMAD.X R74, RZ, RZ, RZ, P4 ;  /* 0x000000ffff4a7224 */ /* 0x000fe400020e06ff */
[----:B------:R-:W-:Y:S02]  /*23c10*/  IMAD.X R31, RZ, RZ, RZ, P6 ;  /* 0x000000ffff1f7224 */ /* 0x000fe400030e06ff */
[----:B------:R-:W-:-:S03]  /*23c20*/  IMAD.IADD R27, R50, 0x1, R97 ;  /* 0x00000001321b7824 */ /* 0x000fc600078e0261 */
[----:B------:R-:W-:Y:S01]  /*23c30*/  IADD3 R28, PT, PT, R31, R28, R74 ;  /* 0x0000001c1f1c7210 */ /* 0x000fe20007ffe04a */
[----:B------:R-:W-:Y:S01]  /*23c40*/  IMAD.MOV.U32 R74, RZ, RZ, R70 ;  /* 0x000000ffff4a7224 */ /* 0x000fe200078e0046 */
[----:B------:R-:W-:-:S04]  /*23c50*/  IADD3.X R31, PT, PT, RZ, RZ, RZ, P2, !PT ;  /* 0x000000ffff1f7210 */ /* 0x000fc800017fe4ff */
[----:B------:R-:W-:Y:S01]  /*23c60*/  IADD3 R28, PT, PT, R27, R28, R31 ;  /* 0x0000001c1b1c7210 */ /* 0x000fe20007ffe01f */
[----:B------:R-:W-:-:S03]  /*23c70*/  IMAD.MOV.U32 R31, RZ, RZ, R96 ;  /* 0x000000ffff1f7224 */ /* 0x000fc600078e0060 */
        /* <DEDUP_REMOVED lines=27> */
.L_x_118:
        /* <DEDUP_REMOVED lines=22> */
.L_x_119:
[----:B------:R-:W-:-:S05]  /*23f90*/  IADD3 R111, P0, PT, -R91, R111, RZ ;  /* 0x0000006f5b6f7210 */ /* 0x000fca0007f1e1ff */
        /* <DEDUP_REMOVED lines=21> */
[----:B------:R-:W-:Y:S02]  /*240f0*/  ISETP.GT.U32.AND P0, PT, R28, -0x1, PT ;  /* 0xffffffff1c00780c */ /* 0x000fe40003f04070 */
[----:B------:R-:W-:-:S04]  /*24100*/  IADD3.X R27, PT, PT, RZ, -0x1, R69, P1, P2 ;  /* 0xffffffffff1b7810 */ /* 0x000fc80000fe4445 */
[----:B------:R-:W-:-:S13]  /*24110*/  ISETP.GT.AND.EX P0, PT, R27, -0x1, PT, P0 ;  /* 0xffffffff1b00780c */ /* 0x000fda0003f04300 */
        /* <DEDUP_REMOVED lines=17> */
.L_x_120:
        /* <DEDUP_REMOVED lines=42> */
.L_x_121:
        /* <DEDUP_REMOVED lines=42> */
.L_x_122:
[----:B------:R-:W-:-:S04]  /*24770*/  IMAD.WIDE.U32 R32, R96, R119, RZ ;  /* 0x0000007760207225 */ /* 0x000fc800078e00ff */
[----:B------:R-:W-:Y:S01]  /*24780*/  HFMA2 R97, -RZ, RZ, 0, 0 ;  /* 0x00000000ff617431 */ /* 0x000fe200000001ff */
[----:B------:R-:W-:Y:S01]  /*24790*/  MOV R71, RZ ;  /* 0x000000ff00477202 */ /* 0x000fe20000000f00 */
[----:B------:R-:W-:Y:S01]  /*247a0*/  IMAD.MOV.U32 R31, RZ, RZ, RZ ;  /* 0x000000ffff1f7224 */ /* 0x000fe200078e00ff */
[----:B------:R-:W-:Y:S01]  /*247b0*/  MOV R67, RZ ;  /* 0x000000ff00437202 */ /* 0x000fe20000000f00 */
[----:B------:R-:W-:Y:S02]  /*247c0*/  IMAD.MOV.U32 R103, RZ, RZ, RZ ;  /* 0x000000ffff677224 */ /* 0x000fe400078e00ff */
[----:B------:R-:W-:Y:S02]  /*247d0*/  IMAD.IADD R30, R33, 0x1, R31 ;  /* 0x00000001211e7824 */ /* 0x000fe400078e021f */
[----:B------:R-:W-:Y:S02]  /*247e0*/  HFMA2 R31, -RZ, RZ, 0, 0 ;  /* 0x00000000ff1f7431 */ /* 0x000fe400000001ff */
[----:B------:R-:W-:-:S02]  /*247f0*/  IMAD R113, R32, R66, RZ ;  /* 0x0000004220717224 */ /* 0x000fc400078e02ff */
[----:B------:R-:W-:Y:S02]  /*24800*/  IMAD.MOV.U32 R33, RZ, RZ, RZ ;  /* 0x000000ffff217224 */ /* 0x000fe400078e00ff */
[----:B------:R-:W-:Y:S02]  /*24810*/  IMAD.MOV.U32 R55, RZ, RZ, RZ ;  /* 0x000000ffff377224 */ /* 0x000fe400078e00ff */
[----:B------:R-:W-:-:S04]  /*24820*/  IMAD.HI.U32 R32, R113, R42, R32 ;  /* 0x0000002a71207227 */ /* 0x000fc800078e0020 */
[----:B------:R-:W-:-:S04]  /*24830*/  IMAD.WIDE.U32 R30, R119, R80, R30 ;  /* 0x00000050771e7225 */ /* 0x000fc800078e001e */
[----:B------:R-:W-:Y:S01]  /*24840*/  IMAD.IADD R54, R31, 0x1, R103 ;  /* 0x000000011f367824 */ /* 0x000fe200078e0267 */
[----:B------:R-:W-:Y:S01]  /*24850*/  MOV R31, RZ ;  /* 0x000000ff001f7202 */ /* 0x000fe20000000f00 */
[----:B------:R-:W-:Y:S02]  /*24860*/  IMAD.MOV.U32 R79, RZ, RZ, RZ ;  /* 0x000000ffff4f7224 */ /* 0x000fe400078e00ff */
[----:B------:R-:W-:-:S04]  /*24870*/  IMAD.WIDE.U32 R54, R119, R107, R54 ;  /* 0x0000006b77367225 */ /* 0x000fc800078e0036 */
[----:B------:R-:W-:-:S04]  /*24880*/  IMAD.WIDE.U32 R30, R96, R26, R30 ;  /* 0x0000001a601e7225 */ /* 0x000fc800078e001e */
[----:B------:R-:W-:Y:S01]  /*24890*/  IMAD.MOV.U32 R53, RZ, RZ, RZ ;  /* 0x000000ffff357224 */ /* 0x000fe200078e00ff */
[----:B------:R-:W-:Y:S01]  /*248a0*/  IADD3 R33, PT, PT, R82, R31, RZ ;  /* 0x0000001f52217210 */ /* 0x000fe20007ffe0ff */
[----:B------:R-:W-:Y:S02]  /*248b0*/  IMAD.IADD R31, R65, 0x1, R32 ;  /* 0x00000001411f7824 */ /* 0x000fe400078e0220 */
[----:B------:R-:W-:Y:S01]  /*248c0*/  IMAD.MOV.U32 R91, RZ, RZ, RZ ;  /* 0x000000ffff5b7224 */ /* 0x000fe200078e00ff */
[----:B------:R-:W-:Y:S01]  /*248d0*/  IADD3 R32, P0, PT, R33, R54, RZ ;  /* 0x0000003621207210 */ /* 0x000fe20007f1e0ff */
[----:B------:R-:W-:Y:S01]  /*248e0*/  IMAD.IADD R54, R55, 0x1, R79 ;  /* 0x0000000137367824 */ /* 0x000fe200078e024f */
[----:B------:R-:W-:Y:S01]  /*248f0*/  IADD3 R30, P1, PT, R31, R30, RZ ;  /* 0x0000001e1f1e7210 */ /* 0x000fe20007f3e0ff */
[----:B------:R-:W-:Y:S01]  /*24900*/  IMAD.MOV.U32 R55, RZ, RZ, RZ ;  /* 0x000000ffff377224 */ /* 0x000fe200078e00ff */
[----:B------:R-:W-:Y:S01]  /*24910*/  IADD3.X R33, PT, PT, RZ, RZ, RZ, P0, !PT ;  /* 0x000000ffff217210 */ /* 0x000fe200007fe4ff */
[----:B------:R-:W-:-:S02]  /*24920*/  IMAD.MOV.U32 R57, RZ, RZ, RZ ;  /* 0x000000ffff397224 */ /* 0x000fc400078e00ff */
[----:B------:R-:W-:-:S04]  /*24930*/  IMAD.WIDE.U32 R54, R119, R78, R54 ;  /* 0x0000004e77367225 */ /* 0x000fc800078e0036 */
[----:B------:R-:W-:Y:S01]  /*24940*/  IMAD.WIDE.U32 R32, R26, R80, R32 ;  /* 0x000000501a207225 */ /* 0x000fe200078e0020 */
[----:B------:R-:W-:-:S03]  /*24950*/  IADD3 R70, PT, PT, R55, R97, RZ ;  /* 0x0000006137467210 */ /* 0x000fc60007ffe0ff */
[----:B------:R-:W-:Y:S01]  /*24960*/  IMAD.IADD R27, R103, 0x1, R33 ;  /* 0x00000001671b7824 */ /* 0x000fe200078e0221 */
[----:B------:R-:W-:Y:S01]  /*24970*/  MOV R52, R32 ;  /* 0x0000002000347202 */ /* 0x000fe20000000f00 */
[----:B------:R-:W-:Y:S02]  /*24980*/  IMAD.X R31, RZ, RZ, RZ, P1 ;  /* 0x000000ffff1f7224 */ /* 0x000fe400008e06ff */
[----:B------:R-:W-:Y:S01]  /*24990*/  IMAD.WIDE.U32 R70, R119, R101, R70 ;  /* 0x0000006577467225 */ /* 0x000fe200078e0046 */
[----:B------:R-:W-:-:S03]  /*249a0*/  IADD3 R54, P0, PT, R27, R54, RZ ;  /* 0x000000361b367210 */ /* 0x000fc60007f1e0ff */
[----:B------:R-:W-:-:S04]  /*249b0*/  IMAD.WIDE.U32 R30, R113, R43, R30 ;  /* 0x0000002b711e7225 */ /* 0x000fc800078e001e */
[----:B------:R-:W-:Y:S02]  /*249c0*/  IMAD.IADD R27, R64, 0x1, R31 ;  /* 0x00000001401b7824 */ /* 0x000fe400078e021f */
[----:B------:R-:W-:Y:S02]  /*249d0*/  IMAD R105, R30, R66, RZ ;  /* 0x000000421e697224 */ /* 0x000fe400078e02ff */
[----:B------:R-:W-:Y:S02]  /*249e0*/  IMAD.X R55, RZ, RZ, RZ, P0 ;  /* 0x000000ffff377224 */ /* 0x000fe400000e06ff */
[----:B------:R-:W-:Y:S02]  /*249f0*/  IMAD.MOV.U32 R31, RZ, RZ, RZ ;  /* 0x000000ffff1f7224 */ /* 0x000fe400078e00ff */
[----:B------:R-:W-:-:S04]  /*24a00*/  IMAD.WIDE.U32 R52, R96, R77, R52 ;  /* 0x0000004d60347225 */ /* 0x000fc800078e0034 */
[----:B------:R-:W-:Y:S01]  /*24a10*/  IMAD.WIDE.U32 R54, R26, R107, R54 ;  /* 0x0000006b1a367225 */ /* 0x000fe200078e0036 */
[----:B------:R-:W-:-:S03]  /*24a20*/  IADD3 R53, PT, PT, R51, R53, RZ ;  /* 0x0000003533357210 */ /* 0x000fc60007ffe0ff */
[----:B------:R-:W-:Y:S01]  /*24a30*/  IMAD.HI.U32 R56, R105, R42, R30 ;  /* 0x0000002a69387227 */ /* 0x000fe200078e001e */
[----:B------:R-:W-:-:S03]  /*24a40*/  IADD3 R30, P2, PT, R27, R52, RZ ;  /* 0x000000341b1e7210 */ /* 0x000fc60007f5e0ff */
[----:B------:R-:W-:Y:S01]  /*24a50*/  HFMA2 R27, -RZ, RZ, 0, 0 ;  /* 0x00000000ff1b7431 */ /* 0x000fe200000001ff */
[----:B------:R-:W-:Y:S01]  /*24a60*/  IADD3 R54, P1, PT, R53, R54, RZ ;  /* 0x0000003635367210 */ /* 0x000fe20007f3e0ff */
[----:B------:R-:W-:Y:S02]  /*24a70*/  IMAD.IADD R32, R71, 0x1, R91 ;  /* 0x0000000147207824 */ /* 0x000fe400078e025b */
[----:B------:R-:W-:Y:S02]  /*24a80*/  HFMA2 R53, -RZ, RZ, 0, 0 ;  /* 0x00000000ff357431 */ /* 0x000fe400000001ff */
[----:B------:R-:W-:Y:S02]  /*24a90*/  IMAD.MOV.U32 R33, RZ, RZ, RZ ;  /* 0x000000ffff217224 */ /* 0x000fe400078e00ff */
[----:B------:R-:W-:Y:S02]  /*24aa0*/  IMAD.IADD R71, R79, 0x1, R55 ;  /* 0x000000014f477824 */ /* 0x000fe400078e0237 */
[----:B------:R-:W-:-:S03]  /*24ab0*/  IMAD.WIDE.U32 R32, R119, R76, R32 ;  /* 0x0000004c77207225 */ /* 0x000fc600078e0020 */
[----:B------:R-:W-:Y:S01]  /*24ac0*/  IADD3 R70, P0, PT, R71, R70, RZ ;  /* 0x0000004647467210 */ /* 0x000fe20007f1e0ff */
[----:B------:R-:W-:Y:S02]  /*24ad0*/  IMAD.IADD R52, R33, 0x1, R27 ;  /* 0x0000000121347824 */ /* 0x000fe400078e021b */
[----:B------:R-:W-:Y:S02]  /*24ae0*/  IMAD.X R55, RZ, RZ, RZ, P1 ;  /* 0x000000ffff377224 */ /* 0x000fe400008e06ff */
[----:B------:R-:W-:Y:S02]  /*24af0*/  IMAD.X R71, RZ, RZ, RZ, P0 ;  /* 0x000000ffff477224 */ /* 0x000fe400000e06ff */
[----:B------:R-:W-:-:S04]  /*24b00*/  IMAD.WIDE.U32 R52, R119, R74, R52 ;  /* 0x0000004a77347225 */ /* 0x000fc800078e0034 */
[----:B------:R-:W-:-:S04]  /*24b10*/  IMAD.WIDE.U32 R54, R77, R80, R54 ;  /* 0x000000504d367225 */ /* 0x000fc800078e0036 */
[----:B------:R-:W-:Y:S02]  /*24b20*/  IMAD.X R31, RZ, RZ, RZ, P2 ;  /* 0x000000ffff1f7224 */ /* 0x000fe400010e06ff */
[----:B------:R-:W-:Y:S02]  /*24b30*/  IMAD.IADD R33, R65, 0x1, R56 ;  /* 0x0000000141217824 */ /* 0x000fe400078e0238 */
[----:B------:R-:W-:Y:S01]  /*24b40*/  IMAD.IADD R56, R53, 0x1, R67 ;  /* 0x0000000135387824 */ /* 0x000fe200078e0243 */
[----:B------:R-:W-:Y:S01]  /*24b50*/  IADD3 R53, PT, PT, R103, R55, RZ ;  /* 0x0000003767357210 */ /* 0x000fe20007ffe0ff */
[----:B------:R-:W-:Y:S01]  /*24b60*/  IMAD.WIDE.U32 R70, R26, R78, R70 ;  /* 0x0000004e1a467225 */ /* 0x000fe200078e0046 */
[----:B------:R-:W-:-:S03]  /*24b70*/  MOV R55, RZ ;  /* 0x000000ff00377202 */ /* 0x000fc60000000f00 */
[----:B------:R-:W-:Y:S01]  /*24b80*/  IMAD.WIDE.U32 R30, R113, R44, R30 ;  /* 0x0000002c711e7225 */ /* 0x000fe200078e001e */
[----:B------:R-:W-:Y:S02]  /*24b90*/  IADD3 R70, P0, PT, R53, R70, RZ ;  /* 0x0000004635467210 */ /* 0x000fe40007f1e0ff */
[----:B------:R-:W-:Y:S01]  /*24ba0*/  IADD3 R53, PT, PT, R97, R71, RZ ;  /* 0x0000004761357210 */ /* 0x000fe20007ffe0ff */
[----:B------:R-:W-:Y:S01]  /*24bb0*/  IMAD.WIDE.U32 R54, R96, R115, R54 ;  /* 0x0000007360367225 */ /* 0x000fe200078e0036 */
[----:B------:R-:W-:-:S03]  /*24bc0*/  IADD3 R30, P1, PT, R33, R30, RZ ;  /* 0x0000001e211e7210 */ /* 0x000fc60007f3e0ff */
[----:B------:R-:W-:Y:S01]  /*24bd0*/  IMAD.X R71, RZ, RZ, RZ, P0 ;  /* 0x000000ffff477224 */ /* 0x000fe200000e06ff */
[----:B------:R-:W-:Y:S01]  /*24be0*/  IADD3 R32, P0, PT, R53, R32, RZ ;  /* 0x0000002035207210 */ /* 0x000fe20007f1e0ff */
[----:B------:R-:W-:Y:S02]  /*24bf0*/  IMAD.IADD R33, R63, 0x1, R31 ;  /* 0x000000013f217824 */ /* 0x000fe400078e021f */
[----:B------:R-:W-:Y:S02]  /*24c00*/  IMAD.X R31, RZ, RZ, RZ, P1 ;  /* 0x000000ffff1f7224 */ /* 0x000fe400008e06ff */
[----:B------:R-:W-:Y:S01]  /*24c10*/  IMAD.WIDE.U32 R70, R77, R107, R70 ;  /* 0x0000006b4d467225 */ /* 0x000fe200078e0046 */
[----:B------:R-:W-:-:S03]  /*24c20*/  IADD3 R54, P1, PT, R33, R54, RZ ;  /* 0x0000003621367210 */ /* 0x000fc60007f3e0ff */
[----:B------:R-:W-:Y:S01]  /*24c30*/  IMAD.IADD R53, R6, 0x1, R55 ;  /* 0x0000000106357824 */ /* 0x000fe200078e0237 */
[----:B------:R-:W-:Y:S01]  /*24c40*/  IADD3 R71, PT, PT, R79, R71, RZ ;  /* 0x000000474f477210 */ /* 0x000fe20007ffe0ff */
[----:B------:R-:W-:-:S04]  /*24c50*/  IMAD.WIDE.U32 R30, R105, R43, R30 ;  /* 0x0000002b691e7225 */ /* 0x000fc800078e001e */
[----:B------:R-:W-:Y:S01]  /*24c60*/  IMAD.X R33, RZ, RZ, RZ, P0 ;  /* 0x000000ffff217224 */ /* 0x000fe200000e06ff */
[----:B------:R-:W-:Y:S01]  /*24c70*/  IADD3 R70, P0, PT, R53, R70, RZ ;  /* 0x0000004635467210 */ /* 0x000fe20007f1e0ff */
[----:B------:R-:W-:Y:S02]  /*24c80*/  IMAD.IADD R53, R64, 0x1, R31 ;  /* 0x0000000140357824 */ /* 0x000fe400078e021f */
[----:B------:R-:W-:Y:S02]  /*24c90*/  HFMA2 R31, -RZ, RZ, 0, 0 ;  /* 0x00000000ff1f7431 */ /* 0x000fe400000001ff */
[----:B------:R-:W-:Y:S02]  /*24ca0*/  IMAD.X R55, RZ, RZ, RZ, P1 ;  /* 0x000000ffff377224 */ /* 0x000fe400008e06ff */
[----:B------:R-:W-:-:S04]  /*24cb0*/  IMAD.WIDE.U32 R56, R28, R119, R56 ;  /* 0x000000771c387225 */ /* 0x000fc800078e0038 */
[----:B------:R-:W-:Y:S02]  /*24cc0*/  IMAD R119, R30, R66, RZ ;  /* 0x000000421e777224 */ /* 0x000fe400078e02ff */
[----:B------:R-:W-:-:S04]  /*24cd0*/  IMAD.WIDE.U32 R32, R26, R101, R32 ;  /* 0x000000651a207225 */ /* 0x000fc800078e0020 */
[----:B------:R-:W-:-:S04]  /*24ce0*/  IMAD.WIDE.U32 R54, R113, R45, R54 ;  /* 0x0000002d71367225 */ /* 0x000fc800078e0036 */
[----:B------:R-:W-:Y:S01]  /*24cf0*/  IMAD.HI.U32 R98, R119, R42, R30 ;  /* 0x0000002a77627227 */ /* 0x000fe200078e001e */
[----:B------:R-:W-:Y:S02]  /*24d00*/  IADD3 R30, P1, PT, R71, R32, RZ ;  /* 0x00000020471e7210 */ /* 0x000fe40007f3e0ff */
        /* <DEDUP_REMOVED lines=8> */
[----:B------:R-:W-:Y:S02]  /*24d90*/  IMAD.IADD R55, R65, 0x1, R98 ;  /* 0x0000000141377824 */ /* 0x000fe400078e0262 */
[----:B------:R-:W-:-:S04]  /*24da0*/  IMAD.WIDE.U32 R32, R105, R44, R32 ;  /* 0x0000002c69207225 */ /* 0x000fc800078e0020 */
[----:B------:R-:W-:Y:S01]  /*24db0*/  IMAD.WIDE.U32 R30, R77, R78, R30 ;  /* 0x0000004e4d1e7225 */ /* 0x000fe200078e001e */
[----:B------:R-:W-:Y:S02]  /*24dc0*/  IADD3 R32, P2, PT, R55, R32, RZ ;  /* 0x0000002037207210 */ /* 0x000fe40007f5e0ff */
[----:B------:R-:W-:Y:S01]  /*24dd0*/  MOV R55, RZ ;  /* 0x000000ff00377202 */ /* 0x000fe20000000f00 */
[----:B------:R-:W-:Y:S01]  /*24de0*/  IMAD.X R53, RZ, RZ, RZ, P0 ;  /* 0x000000ffff357224 */ /* 0x000fe200000e06ff */
[----:B------:R-:W-:Y:S01]  /*24df0*/  IADD3 R31, PT, PT, R97, R31, RZ ;  /* 0x0000001f611f7210 */ /* 0x000fe20007ffe0ff */
[----:B------:R-:W-:Y:S02]  /*24e00*/  IMAD.IADD R71, R103, 0x1, R71 ;  /* 0x0000000167477824 */ /* 0x000fe400078e0247 */
[----:B------:R-:W-:-:S03]  /*24e10*/  IMAD.WIDE.U32 R52, R26, R76, R52 ;  /* 0x0000004c1a347225 */ /* 0x000fc600078e0034 */
[----:B------:R-:W-:Y:S01]  /*24e20*/  IADD3 R30, P1, PT, R71, R30, RZ ;  /* 0x0000001e471e7210 */ /* 0x000fe20007f3e0ff */
[----:B------:R-:W-:Y:S01]  /*24e30*/  IMAD.MOV.U32 R54, RZ, RZ, R70 ;  /* 0x000000ffff367224 */ /* 0x000fe200078e0046 */
[----:B------:R-:W-:Y:S01]  /*24e40*/  IADD3 R52, P0, PT, R31, R52, RZ ;  /* 0x000000341f347210 */ /* 0x000fe20007f1e0ff */
[----:B------:R-:W-:Y:S01]  /*24e50*/  IMAD.IADD R71, R63, 0x1, R33 ;  /* 0x000000013f477824 */ /* 0x000fe200078e0221 */
[----:B------:R-:W-:Y:S01]  /*24e60*/  IADD3.X R31, PT, PT, RZ, RZ, RZ, P1, !PT ;  /* 0x000000ffff1f7210 */ /* 0x000fe20000ffe4ff */
        /* <DEDUP_REMOVED lines=8> */
[----:B------:R-:W-:Y:S01]  /*24ef0*/  IMAD.MOV.U32 R129, RZ, RZ, RZ ;  /* 0x000000ffff817224 */ /* 0x000fe200078e00ff */
[----:B------:R-:W-:Y:S01]  /*24f00*/  IADD3.X R33, PT, PT, RZ, RZ, RZ, P2, !PT ;  /* 0x000000ffff217210 */ /* 0x000fe200017fe4ff */
[----:B------:R-:W-:Y:S01]  /*24f10*/  IMAD.WIDE.U32 R54, R113, R46, R54 ;  /* 0x0000002e71367225 */ /* 0x000fe200078e0036 */
[----:B------:R-:W-:-:S03]  /*24f20*/  IADD3 R56, P0, PT, R125, R56, RZ ;  /* 0x000000387d387210 */ /* 0x000fc60007f1e0ff */
[----:B------:R-:W-:Y:S01]  /*24f30*/  IMAD.IADD R129, R57, 0x1, R129 ;  /* 0x0000000139817824 */ /* 0x000fe200078e0281 */
[----:B------:R-:W-:Y:S01]  /*24f40*/  IADD3 R127, PT, PT, R61, R55, RZ ;  /* 0x000000373d7f7210 */ /* 0x000fe20007ffe0ff */
        /* <DEDUP_REMOVED lines=10> */
[----:B------:R-:W-:Y:S02]  /*24ff0*/  IMAD R71, R32, R66, RZ ;  /* 0x0000004220477224 */ /* 0x000fe400078e02ff */
[----:B------:R-:W-:-:S04]  /*25000*/  IMAD.WIDE.U32 R56, R26, R74, R56 ;  /* 0x0000004a1a387225 */ /* 0x000fc800078e0038 */
[----:B------:R-:W-:Y:S02]  /*25010*/  IMAD.MOV.U32 R33, RZ, RZ, RZ ;  /* 0x000000ffff217224 */ /* 0x000fe400078e00ff */
[----:B------:R-:W-:-:S04]  /*25020*/  IMAD.WIDE.U32 R30, R109, R80, R30 ;  /* 0x000000506d1e7225 */ /* 0x000fc800078e001e */
[----:B------:R-:W-:Y:S01]  /*25030*/  IMAD.HI.U32 R70, R71, R42, R32 ;  /* 0x0000002a47467227 */ /* 0x000fe200078e0020 */
[----:B------:R-:W-:-:S03]  /*25040*/  IADD3 R32, P1, PT, R53, R56, RZ ;  /* 0x0000003835207210 */ /* 0x000fc60007f3e0ff */
[----:B------:R-:W-:Y:S02]  /*25050*/  IMAD.X R53, RZ, RZ, RZ, P2 ;  /* 0x000000ffff357224 */ /* 0x000fe400010e06ff */
[----:B------:R-:W-:Y:S02]  /*25060*/  IMAD.IADD R31, R103, 0x1, R31 ;  /* 0x00000001671f7824 */ /* 0x000fe400078e021f */
[----:B------:R-:W-:-:S04]  /*25070*/  IMAD.WIDE.U32 R52, R115, R78, R52 ;  /* 0x0000004e73347225 */ /* 0x000fc800078e0034 */
[----:B------:R-:W-:Y:S01]  /*25080*/  IMAD.IADD R56, R67, 0x1, R57 ;  /* 0x0000000143387824 */ /* 0x000fe200078e0239 */
[----:B------:R-:W-:Y:S01]  /*25090*/  IADD3 R52, P2, PT, R31, R52, RZ ;  /* 0x000000341f347210 */ /* 0x000fe20007f5e0ff */
[----:B------:R-:W-:Y:S02]  /*250a0*/  IMAD.X R33, RZ, RZ, RZ, P1 ;  /* 0x000000ffff217224 */ /* 0x000fe400008e06ff */
[----:B------:R-:W-:Y:S02]  /*250b0*/  HFMA2 R31, -RZ, RZ, 0, 0 ;  /* 0x00000000ff1f7431 */ /* 0x000fe400000001ff */
[----:B------:R-:W-:Y:S01]  /*250c0*/  IMAD.WIDE.U32 R54, R105, R45, R54 ;  /* 0x0000002d69367225 */ /* 0x000fe200078e0036 */
[----:B------:R-:W-:Y:S02]  /*250d0*/  IADD3 R56, P0, PT, R56, R129, RZ ;  /* 0x0000008138387210 */ /* 0x000fe40007f1e0ff */
        /* <DEDUP_REMOVED lines=8> */
[----:B------:R-:W-:Y:S01]  /*25160*/  IMAD.IADD R125, R62, 0x1, R55 ;  /* 0x000000013e7d7824 */ /* 0x000fe200078e0237 */
[----:B------:R-:W-:Y:S01]  /*25170*/  IADD3 R30, P3, PT, R127, R30, RZ ;  /* 0x0000001e7f1e7210 */ /* 0x000fe20007f7e0ff */
[----:B------:R-:W-:Y:S02]  /*25180*/  IMAD.X R55, RZ, RZ, RZ, P0 ;  /* 0x000000ffff377224 */ /* 0x000fe400000e06ff */
[----:B------:R-:W-:-:S04]  /*25190*/  IMAD.WIDE.U32 R52, R109, R107, R52 ;  /* 0x0000006b6d347225 */ /* 0x000fc800078e0034 */
[----:B------:R-:W-:-:S04]  /*251a0*/  IMAD.WIDE.U32 R56, R28, R26, R56 ;  /* 0x0000001a1c387225 */ /* 0x000fc800078e0038 */
[----:B------:R-:W-:Y:S02]  /*251b0*/  IMAD.IADD R33, R27, 0x1, R33 ;  /* 0x000000011b217824 */ /* 0x000fe400078e0221 */
[----:B------:R-:W-:Y:S01]  /*251c0*/  IMAD.WIDE.U32 R122, R119, R44, R54 ;  /* 0x0000002c777a7225 */ /* 0x000fe200078e0036 */
[----:B------:R-:W-:Y:S02]  /*251d0*/  IADD3 R54, P2, PT, R31, R52, RZ ;  /* 0x000000341f367210 */ /* 0x000fe40007f5e0ff */
[----:B------:R-:W-:Y:S01]  /*251e0*/  IADD3.X R31, PT, PT, RZ, RZ, RZ, P3, !PT ;  /* 0x000000ffff1f7210 */ /* 0x000fe20001ffe4ff */
[----:B------:R-:W-:Y:S01]  /*251f0*/  IMAD.IADD R82, R82, 0x1, R57 ;  /* 0x0000000152527824 */ /* 0x000fe200078e0239 */
[----:B------:R-:W-:Y:S01]  /*25200*/  IADD3 R56, P0, PT, R33, R56, RZ ;  /* 0x0000003821387210 */ /* 0x000fe20007f1e0ff */
[----:B------:R-:W-:Y:S01]  /*25210*/  IMAD.X R33, RZ, RZ, RZ, P1 ;  /* 0x000000ffff217224 */ /* 0x000fe200008e06ff */
[----:B------:R-:W-:Y:S01]  /*25220*/  IADD3 R57, PT, PT, R65, R70, RZ ;  /* 0x0000004641397210 */ /* 0x000fe20007ffe0ff */
[----:B------:R-:W-:-:S03]  /*25230*/  IMAD.WIDE.U32 R30, R113, R47, R30 ;  /* 0x0000002f711e7225 */ /* 0x000fc600078e001e */
[----:B------:R-:W-:Y:S01]  /*25240*/  IADD3 R52, P4, PT, R57, R122, RZ ;  /* 0x0000007a39347210 */ /* 0x000fe20007f9e0ff */
        /* <DEDUP_REMOVED lines=12> */
[----:B------:R-:W-:-:S02]  /*25310*/  IMAD.X R53, RZ, RZ, RZ, P4 ;  /* 0x000000ffff357224 */ /* 0x000fc400020e06ff */
[----:B------:R-:W-:Y:S01]  /*25320*/  IMAD.X R33, RZ, RZ, RZ, P0 ;  /* 0x000000ffff217224 */ /* 0x000fe200000e06ff */
[----:B------:R-:W-:Y:S01]  /*25330*/  IADD3 R122, P0, PT, R57, R82, RZ ;  /* 0x00000052397a7210 */ /* 0x000fe20007f1e0ff */
[----:B------:R-:W-:-:S04]  /*25340*/  IMAD.WIDE.U32 R54, R58, R80, R54 ;  /* 0x000000503a367225 */ /* 0x000fc800078e0036 */
[----:B------:R-:W-:Y:S01]  /*25350*/  IMAD.IADD R123, R63, 0x1, R123 ;  /* 0x000000013f7b7824 */ /* 0x000fe200078e027b */
[----:B------:R-:W-:Y:S01]  /*25360*/  IADD3 R55, PT, PT, R103, R55, RZ ;  /* 0x0000003767377210 */ /* 0x000fe20007ffe0ff */
[----:B------:R-:W-:-:S04]  /*25370*/  IMAD.WIDE.U32 R30, R105, R46, R30 ;  /* 0x0000002e691e7225 */ /* 0x000fc800078e001e */
[----:B------:R-:W-:Y:S01]  /*25380*/  IMAD.WIDE.U32 R52, R71, R43, R52 ;  /* 0x0000002b47347225 */ /* 0x000fe200078e0034 */
[----:B------:R-:W-:Y:S02]  /*25390*/  IADD3 R30, P4, PT, R123, R30, RZ ;  /* 0x0000001e7b1e7210 */ /* 0x000fe40007f9e0ff */
[----:B------:R-:W-:Y:S01]  /*253a0*/  IADD3 R129, PT, PT, R61, R31, RZ ;  /* 0x0000001f3d817210 */ /* 0x000fe20007ffe0ff */
[----:B------:R-:W-:-:S04]  /*253b0*/  IMAD.WIDE.U32 R32, R109, R78, R32 ;  /* 0x0000004e6d207225 */ /* 0x000fc800078e0020 */
[----:B------:R-:W-:Y:S01]  /*253c0*/  IMAD.X R57, RZ, RZ, RZ, P1 ;  /* 0x000000ffff397224 */ /* 0x000fe200008e06ff */
[----:B------:R-:W-:Y:S01]  /*253d0*/  IADD3 R32, P2, PT, R55, R32, RZ ;  /* 0x0000002037207210 */ /* 0x000fe20007f5e0ff */
[----:B------:R-:W-:Y:S01]  /*253e0*/  IMAD.IADD R127, R64, 0x1, R53 ;  /* 0x00000001407f7824 */ /* 0x000fe200078e0235 */
[----:B------:R-:W-:Y:S01]  /*253f0*/  MOV R53, RZ ;  /* 0x000000ff00357202 */ /* 0x000fe20000000f00 */
[----:B------:R-:W-:Y:S01]  /*25400*/  IMAD.IADD R133, R97, 0x1, R33 ;  /* 0x0000000161857824 */ /* 0x000fe200078e0221 */
[----:B------:R-:W-:Y:S01]  /*25410*/  IADD3.X R33, PT, PT, RZ, RZ, RZ, P2, !PT ;  /* 0x000000ffff217210 */ /* 0x000fe200017fe4ff */
[----:B------:R-:W-:Y:S02]  /*25420*/  IMAD R125, R52, R66, RZ ;  /* 0x00000042347d7224 */ /* 0x000fe400078e02ff */
[----:B------:R-:W-:Y:S02]  /*25430*/  IMAD.X R123, RZ, RZ, RZ, P0 ;  /* 0x000000ffff7b7224 */ /* 0x000fe400000e06ff */
[----:B------:R-:W-:-:S04]  /*25440*/  IMAD.WIDE.U32 R56, R115, R76, R56 ;  /* 0x0000004c73387225 */ /* 0x000fc800078e0038 */
[----:B------:R-:W-:Y:S02]  /*25450*/  IMAD.MOV.U32 R55, RZ, RZ, RZ ;  /* 0x000000ffff377224 */ /* 0x000fe400078e00ff */
[----:B------:R-:W-:Y:S01]  /*25460*/  IMAD.HI.U32 R26, R125, R42, R52 ;  /* 0x0000002a7d1a7227 */ /* 0x000fe200078e0034 */
[----:B------:R-:W-:-:S03]  /*25470*/  IADD3 R52, P1, PT, R133, R56, RZ ;  /* 0x0000003885347210 */ /* 0x000fc60007f3e0ff */
[----:B------:R-:W-:-:S04]  /*25480*/  IMAD.WIDE.U32 R122, R28, R77, R122 ;  /* 0x0000004d1c7a7225 */ /* 0x000fc800078e007a */
[----:B------:R-:W-:Y:S01]  /*25490*/  IMAD.IADD R57, R27, 0x1, R57 ;  /* 0x000000011b397824 */ /* 0x000fe200078e0239 */
[----:B------:R-:W-:Y:S01]  /*254a0*/  IADD3 R51, PT, PT, R51, R123, RZ ;  /* 0x0000007b33337210 */ /* 0x000fe20007ffe0ff */
[----:B------:R-:W-:-:S03]  /*254b0*/  IMAD.WIDE.U32 R54, R96, R73, R54 ;  /* 0x0000004960367225 */ /* 0x000fc600078e0036 */
[----:B------:R-:W-:Y:S01]  /*254c0*/  IADD3 R122, P0, PT, R57, R122, RZ ;  /* 0x0000007a397a7210 */ /* 0x000fe20007f1e0ff */
[----:B------:R-:W-:Y:S01]  /*254d0*/  IMAD.IADD R55, R9, 0x1, R55 ;  /* 0x0000000109377824 */ /* 0x000fe200078e0237 */
[----:B------:R-:W-:Y:S01]  /*254e0*/  IADD3 R54, P3, PT, R131, R54, RZ ;  /* 0x0000003683367210 */ /* 0x000fe20007f7e0ff */
[----:B------:R-:W-:-:S04]  /*254f0*/  IMAD.WIDE.U32 R32, R58, R107, R32 ;  /* 0x0000006b3a207225 */ /* 0x000fc800078e0020 */
[----:B------:R-:W-:Y:S01]  /*25500*/  IMAD.X R53, RZ, RZ, RZ, P1 ;  /* 0x000000ffff357224 */ /* 0x000fe200008e06ff */
[----:B------:R-:W-:Y:S01]  /*25510*/  IADD3 R32, P2, PT, R55, R32, RZ ;  /* 0x0000002037207210 */ /* 0x000fe20007f5e0ff */
[----:B------:R-:W-:Y:S01]  /*25520*/  IMAD.X R31, RZ, RZ, RZ, P4 ;  /* 0x000000ffff1f7224 */ /* 0x000fe200020e06ff */
[----:B------:R-:W-:Y:S01]  /*25530*/  IADD3 R33, PT, PT, R79, R33, RZ ;  /* 0x000000214f217210 */ /* 0x000fe20007ffe0ff */
[----:B------:R-:W-:Y:S02]  /*25540*/  IMAD.X R123, RZ, RZ, RZ, P0 ;  /* 0x000000ffff7b7224 */ /* 0x000fe400000e06ff */
[----:B------:R-:W-:-:S04]  /*25550*/  IMAD.WIDE.U32 R52, R109, R101, R52 ;  /* 0x000000656d347225 */ /* 0x000fc800078e0034 */
[----:B------:R-:W-:Y:S01]  /*25560*/  IMAD.WIDE.U32 R30, R119, R45, R30 ;  /* 0x0000002d771e7225 */ /* 0x000fe200078e001e */
[----:B------:R-:W-:-:S03]  /*25570*/  IADD3 R52, P0, PT, R33, R52, RZ ;  /* 0x0000003421347210 */ /* 0x000fc60007f1e0ff */
[----:B------:R-:W-:Y:S01]  /*25580*/  IMAD.WIDE.U32 R122, R115, R74, R122 ;  /* 0x0000004a737a7225 */ /* 0x000fe200078e007a */
[----:B------:R-:W-:Y:S02]  /*25590*/  IADD3 R30, P4, PT, R127, R30, RZ ;  /* 0x0000001e7f1e7210 */ /* 0x000fe40007f9e0ff */
[----:B------:R-:W-:Y:S01]  /*255a0*/  IADD3 R77, PT, PT, R62, R31, RZ ;  /* 0x0000001f3e4d7210 */ /* 0x000fe20007ffe0ff */
        /* <DEDUP_REMOVED lines=10> */
[----:B------:R-:W-:Y:S01]  /*25650*/  IMAD.IADD R56, R67, 0x1, R123 ;  /* 0x0000000143387824 */ /* 0x000fe200078e027b */
[----:B------:R-:W-:Y:S01]  /*25660*/  IADD3.X R123, PT, PT, RZ, RZ, RZ, P1, !PT ;  /* 0x000000ffff7b7210 */ /* 0x000fe20000ffe4ff */
[----:B------:R-:W-:Y:S02]  /*25670*/  IMAD.X R31, RZ, RZ, RZ, P4 ;  /* 0x000000ffff1f7224 */ /* 0x000fe400020e06ff */
[----:B------:R-:W-:Y:S01]  /*25680*/  IMAD.WIDE.U32 R52, R58, R78, R52 ;  /* 0x0000004e3a347225 */ /* 0x000fe200078e0034 */
[----:B------:R-:W-:-:S02]  /*25690*/  IADD3 R56, P2, PT, R56, R51, RZ ;  /* 0x0000003338387210 */ /* 0x000fc40007f5e0ff */
[----:B------:R-:W-:Y:S01]  /*256a0*/  IADD3 R51, PT, PT, R65, R26, RZ ;  /* 0x0000001a41337210 */ /* 0x000fe20007ffe0ff */
[----:B------:R-:W-:Y:S02]  /*256b0*/  IMAD.IADD R33, R103, 0x1, R33 ;  /* 0x0000000167217824 */ /* 0x000fe400078e0221 */
[----:B------:R-:W-:-:S03]  /*256c0*/  IMAD.WIDE.U32 R30, R71, R44, R30 ;  /* 0x0000002c471e7225 */ /* 0x000fc600078e001e */
[----:B------:R-:W-:Y:S01]  /*256d0*/  IADD3 R52, P3, PT, R33, R52, RZ ;  /* 0x0000003421347210 */ /* 0x000fe20007f7e0ff */
[----:B------:R-:W-:Y:S01]  /*256e0*/  IMAD.MOV.U32 R33, RZ, RZ, RZ ;  /* 0x000000ffff217224 */ /* 0x000fe200078e00ff */
[----:B------:R-:W-:Y:S01]  /*256f0*/  IADD3 R30, P0, PT, R51, R30, RZ ;  /* 0x0000001e331e7210 */ /* 0x000fe20007f1e0ff */
[----:B------:R-:W-:Y:S02]  /*25700*/  IMAD.IADD R51, R63, 0x1, R31 ;  /* 0x000000013f337824 */ /* 0x000fe400078e021f */
[----:B------:R-:W-:Y:S02]  /*25710*/  IMAD.IADD R31, R97, 0x1, R53 ;  /* 0x00000001611f7824 */ /* 0x000fe400078e0235 */
[----:B------:R-:W-:-:S04]  /*25720*/  IMAD.WIDE.U32 R32, R96, R29, R32 ;  /* 0x0000001d60207225 */ /* 0x000fc800078e0020 */
[----:B------:R-:W-:-:S04]  /*25730*/  IMAD.WIDE.U32 R122, R109, R76, R122 ;  /* 0x0000004c6d7a7225 */ /* 0x000fc800078e007a */
        /* <DEDUP_REMOVED lines=9> */
[----:B------:R-:W-:Y:S02]  /*257d0*/  IADD3.X R33, PT, PT, RZ, RZ, RZ, P3, !PT ;  /* 0x000000ffff217210 */ /* 0x000fe40001ffe4ff */
[----:B------:R-:W-:Y:S01]  /*257e0*/  IADD3 R127, PT, PT, R60, R55, RZ ;  /* 0x000000373c7f7210 */ /* 0x000fe20007ffe0ff */
[----:B------:R-:W-:Y:S01]  /*257f0*/  IMAD.IADD R123, R27, 0x1, R123 ;  /* 0x000000011b7b7824 */ /* 0x000fe200078e027b */
[----:B------:R-:W-:Y:S01]  /*25800*/  IADD3 R52, P3, PT, R31, R52, RZ ;  /* 0x000000341f347210 */ /* 0x000fe20007f7e0ff */
[----:B------:R-:W-:-:S02]  /*25810*/  IMAD.X R55, RZ, RZ, RZ, P4 ;  /* 0x000000ffff377224 */ /* 0x000fc400020e06ff */
        /* <DEDUP_REMOVED lines=8> */
[----:B------:R-:W-:Y:S02]  /*258a0*/  IMAD R51, R30, R66, RZ ;  /* 0x000000421e337224 */ /* 0x000fe400078e02ff */
[----:B------:R-:W-:-:S04]  /*258b0*/  IMAD.WIDE.U32 R122, R58, R101, R122 ;  /* 0x000000653a7a7225 */ /* 0x000fc800078e007a */
[----:B------:R-:W-:Y:S02]  /*258c0*/  IMAD.MOV.U32 R31, RZ, RZ, RZ ;  /* 0x000000ffff1f7224 */ /* 0x000fe400078e00ff */
[----:B------:R-:W-:Y:S02]  /*258d0*/  IMAD.IADD R115, R6, 0x1, R57 ;  /* 0x0000000106737824 */ /* 0x000fe400078e0239 */
[----:B------:R-:W-:Y:S02]  /*258e0*/  IMAD.X R57, RZ, RZ, RZ, P1 ;  /* 0x000000ffff397224 */ /* 0x000fe400008e06ff */
[----:B------:R-:W-:Y:S01]  /*258f0*/  IMAD.HI.U32 R26, R51, R42, R30 ;  /* 0x0000002a331a7227 */ /* 0x000fe200078e001e */
[----:B------:R-:W-:Y:S02]  /*25900*/  IADD3 R30, P0, PT, R53, R122, RZ ;  /* 0x0000007a351e7210 */ /* 0x000fe40007f1e0ff */
[----:B------:R-:W-:Y:S01]  /*25910*/  IADD3.X R53, PT, PT, RZ, RZ, RZ, P3, !PT ;  /* 0x000000ffff357210 */ /* 0x000fe20001ffe4ff */
[----:B------:R-:W-:-:S02]  /*25920*/  IMAD.IADD R123, R91, 0x1, R123 ;  /* 0x000000015b7b7824 */ /* 0x000fc400078e027b */
[----:B------:R-:W-:-:S04]  /*25930*/  IMAD.WIDE.U32 R56, R109, R74, R56 ;  /* 0x0000004a6d387225 */ /* 0x000fc800078e0038 */
[----:B------:R-:W-:Y:S01]  /*25940*/  IMAD.WIDE.U32 R32, R113, R49, R32 ;  /* 0x0000003171207225 */ /* 0x000fe200078e0020 */
[----:B------:R-:W-:Y:S02]  /*25950*/  IADD3 R102, PT, PT, R67, R57, RZ ;  /* 0x0000003943667210 */ /* 0x000fe40007ffe0ff */
[----:B------:R-:W-:Y:S01]  /*25960*/  IADD3 R56, P3, PT, R123, R56, RZ ;  /* 0x000000387b387210 */ /* 0x000fe20007f7e0ff */
[----:B------:R-:W-:Y:S01]  /*25970*/  IMAD.WIDE.U32 R52, R29, R80, R52 ;  /* 0x000000501d347225 */ /* 0x000fe200078e0034 */
[----:B------:R-:W-:-:S03]  /*25980*/  IADD3 R32, P1, PT, R127, R32, RZ ;  /* 0x000000207f207210 */ /* 0x000fc60007f3e0ff */
[----:B------:R-:W-:Y:S02]  /*25990*/  IMAD.X R31, RZ, RZ, RZ, P0 ;  /* 0x000000ffff1f7224 */ /* 0x000fe400000e06ff */
[----:B------:R-:W-:Y:S02]  /*259a0*/  IMAD.IADD R113, R61, 0x1, R55 ;  /* 0x000000013d717824 */ /* 0x000fe400078e0237 */
[----:B------:R-:W-:Y:S01]  /*259b0*/  IMAD.X R55, RZ, RZ, RZ, P2 ;  /* 0x000000ffff377224 */ /* 0x000fe200010e06ff */
[----:B------:R-:W-:Y:S01]  /*259c0*/  IADD3 R102, P2, PT, R102, R115, RZ ;  /* 0x0000007366667210 */ /* 0x000fe20007f5e0ff */
[----:B------:R-:W-:Y:S02]  /*259d0*/  IMAD.IADD R33, R50, 0x1, R33 ;  /* 0x0000000132217824 */ /* 0x000fe400078e0221 */
[----:B------:R-:W-:Y:S02]  /*259e0*/  IMAD.IADD R103, R103, 0x1, R53 ;  /* 0x0000000167677824 */ /* 0x000fe400078e0235 */
[----:B------:R-:W-:Y:S01]  /*259f0*/  IMAD.WIDE.U32 R30, R73, R78, R30 ;  /* 0x0000004e491e7225 */ /* 0x000fe200078e001e */
[----:B------:R-:W-:-:S02]  /*25a00*/  IADD3 R6, P0, PT, R33, R52, RZ ;  /* 0x0000003421067210 */ /* 0x000fc40007f1e0ff */
[----:B------:R-:W-:Y:S01]  /*25a10*/  IADD3.X R33, PT, PT, RZ, RZ, RZ, P1, !PT ;  /* 0x000000ffff217210 */ /* 0x000fe20000ffe4ff */
[----:B------:R-:W-:Y:S01]  /*25a20*/  IMAD.WIDE.U32 R54, R71, R45, R54 ;  /* 0x0000002d47367225 */ /* 0x000fe200078e0036 */
[----:B------:R-:W-:Y:S02]  /*25a30*/  IADD3 R30, P5, PT, R103, R30, RZ ;  /* 0x0000001e671e7210 */ /* 0x000fe40007fbe0ff */
[----:B------:R-:W-:Y:S01]  /*25a40*/  IADD3 R31, PT, PT, R97, R31, RZ ;  /* 0x0000001f611f7210 */ /* 0x000fe20007ffe0ff */
[----:B------:R-:W-:Y:S01]  /*25a50*/  IMAD.X R57, RZ, RZ, RZ, P3 ;  /* 0x000000ffff397224 */ /* 0x000fe200018e06ff */
[----:B------:R-:W-:Y:S01]  /*25a60*/  IADD3 R52, P1, PT, R77, R54, RZ ;  /* 0x000000364d347210 */ /* 0x000fe20007f3e0ff */
[----:B------:R-:W-:Y:S02]  /*25a70*/  IMAD.X R103, RZ, RZ, RZ, P2 ;  /* 0x000000ffff677224 */ /* 0x000fe400010e06ff */
[----:B------:R-:W-:-:S04]  /*25a80*/  IMAD.WIDE.U32 R56, R58, R76, R56 ;  /* 0x0000004c3a387225 */ /* 0x000fc800078e0038 */
[----:B------:R-:W-:Y:S01]  /*25a90*/  IMAD.WIDE.U32 R32, R105, R48, R32 ;  /* 0x0000003069207225 */ /* 0x000fe200078e0020 */
[----:B------:R-:W-:Y:S02]  /*25aa0*/  IADD3 R56, P3, PT, R31, R56, RZ ;  /* 0x000000381f387210 */ /* 0x000fe40007f7e0ff */
[----:B------:R-:W-:Y:S01]  /*25ab0*/  IADD3 R57, PT, PT, R27, R57, RZ ;  /* 0x000000391b397210 */ /* 0x000fe20007ffe0ff */
[----:B------:R-:W-:Y:S01]  /*25ac0*/  IMAD.WIDE.U32 R102, R28, R109, R102 ;  /* 0x0000006d1c667225 */ /* 0x000fe200078e0066 */
[----:B------:R-:W-:-:S03]  /*25ad0*/  IADD3 R32, P2, PT, R113, R32, RZ ;  /* 0x0000002071207210 */ /* 0x000fc60007f5e0ff */
[----:B------:R-:W-:Y:S01]  /*25ae0*/  IMAD.X R53, RZ, RZ, RZ, P1 ;  /* 0x000000ffff357224 */ /* 0x000fe200008e06ff */
[----:B------:R-:W-:Y:S01]  /*25af0*/  IADD3 R109, PT, PT, R75, R103, RZ ;  /* 0x000000674b6d7210 */ /* 0x000fe20007ffe0ff */
[----:B------:R-:W-:Y:S01]  /*25b00*/  IMAD.X R31, RZ, RZ, RZ, P5 ;  /* 0x000000ffff1f7224 */ /* 0x000fe200028e06ff */
[----:B------:R-:W-:Y:S01]  /*25b10*/  IADD3 R102, P5, PT, R57, R102, RZ ;  /* 0x0000006639667210 */ /* 0x000fe20007fbe0ff */
[----:B------:R-:W-:Y:S02]  /*25b20*/  IMAD.IADD R33, R59, 0x1, R33 ;  /* 0x000000013b217824 */ /* 0x000fe400078e0221 */
[----:B------:R-:W-:-:S03]  /*25b30*/  IMAD.WIDE.U32 R52, R125, R44, R52 ;  /* 0x0000002c7d347225 */ /* 0x000fc600078e0034 */
[----:B------:R-:W-:Y:S01]  /*25b40*/  IADD3 R54, P4, PT, R33, R6, RZ ;  /* 0x0000000621367210 */ /* 0x000fe20007f9e0ff */
[----:B------:R-:W-:Y:S01]  /*25b50*/  IMAD.WIDE.U32 R30, R29, R107, R30 ;  /* 0x0000006b1d1e7225 */ /* 0x000fe200078e001e */
[----:B------:R-:W-:-:S03]  /*25b60*/  IADD3.X R33, PT, PT, RZ, RZ, RZ, P2, !PT ;  /* 0x000000ffff217210 */ /* 0x000fc600017fe4ff */
[----:B------:R-:W-:Y:S01]  /*25b70*/  IMAD.X R57, RZ, RZ, RZ, P0 ;  /* 0x000000ffff397224 */ /* 0x000fe200000e06ff */
[----:B------:R-:W-:Y:S01]  /*25b80*/  IADD3 R79, PT, PT, R79, R31, RZ ;  /* 0x0000001f4f4f7210 */ /* 0x000fe20007ffe0ff */
[----:B------:R-:W-:Y:S02]  /*25b90*/  IMAD.IADD R77, R62, 0x1, R55 ;  /* 0x000000013e4d7824 */ /* 0x000fe400078e0237 */
[----:B------:R-:W-:Y:S02]  /*25ba0*/  IMAD.IADD R55, R65, 0x1, R26 ;  /* 0x0000000141377824 */ /* 0x000fe400078e021a */
[----:B------:R-:W-:Y:S01]  /*25bb0*/  IMAD.IADD R75, R63, 0x1, R53 ;  /* 0x000000013f4b7824 */ /* 0x000fe200078e0235 */
[----:B------:R-:W-:Y:S01]  /*25bc0*/  IADD3 R53, P1, PT, R57, R30, RZ ;  /* 0x0000001e39357210 */ /* 0x000fe20007f3e0ff */
[----:B------:R-:W-:Y:S01]  /*25bd0*/  IMAD.X R57, RZ, RZ, RZ, P3 ;  /* 0x000000ffff397224 */ /* 0x000fe200018e06ff */
[----:B------:R-:W-:Y:S01]  /*25be0*/  IADD3 R52, P2, PT, R55, R52, RZ ;  /* 0x0000003437347210 */ /* 0x000fe20007f5e0ff */
[----:B------:R-:W-:-:S02]  /*25bf0*/  IMAD.X R55, RZ, RZ, RZ, P4 ;  /* 0x000000ffff377224 */ /* 0x000fc400020e06ff */
[----:B------:R-:W-:-:S04]  /*25c00*/  IMAD.WIDE.U32 R32, R119, R47, R32 ;  /* 0x0000002f77207225 */ /* 0x000fc800078e0020 */
[----:B------:R-:W-:Y:S01]  /*25c10*/  IMAD.X R103, RZ, RZ, RZ, P5 ;  /* 0x000000ffff677224 */ /* 0x000fe200028e06ff */
[----:B------:R-:W-:Y:S01]  /*25c20*/  IADD3 R33, PT, PT, R60, R33, RZ ;  /* 0x000000213c217210 */ /* 0x000fe20007ffe0ff */
[----:B------:R-:W-:Y:S01]  /*25c30*/  IMAD.WIDE.U32 R56, R73, R101, R56 ;  /* 0x0000006549387225 */ /* 0x000fe200078e0038 */
[----:B------:R-:W-:-:S03]  /*25c40*/  IADD3 R30, P0, PT, R77, R32, RZ ;  /* 0x000000204d1e7210 */ /* 0x000fc60007f1e0ff */
[----:B------:R-:W-:Y:S01]  /*25c50*/  IMAD.WIDE.U32 R54, R105, R49, R54 ;  /* 0x0000003169367225 */ /* 0x000fe200078e0036 */
[----:B------:R-:W-:-:S03]  /*25c60*/  IADD3 R56, P6, PT, R79, R56, RZ ;  /* 0x000000384f387210 */ /* 0x000fc60007fde0ff */
        /* <DEDUP_REMOVED lines=16> */
[----:B------:R-:W-:Y:S01]  /*25d70*/  IMAD.WIDE.U32 R32, R119, R48, R32 ;  /* 0x0000003077207225 */ /* 0x000fe200078e0020 */
[----:B------:R-:W-:-:S03]  /*25d80*/  IADD3 R77, PT, PT, R64, R53, RZ ;  /* 0x00000035404d7210 */ /* 0x000fc60007ffe0ff */
[----:B------:R-:W-:Y:S01]  /*25d90*/  IMAD.WIDE.U32 R56, R29, R78, R56 ;  /* 0x0000004e1d387225 */ /* 0x000fe200078e0038 */
[----:B------:R-:W-:-:S03]  /*25da0*/  IADD3 R33, PT, PT, R59, R33, RZ ;  /* 0x000000213b217210 */ /* 0x000fc60007ffe0ff */
[----:B------:R-:W-:Y:S02]  /*25db0*/  IMAD R75, R52, R66, RZ ;  /* 0x00000042344b7224 */ /* 0x000fe400078e02ff */
[----:B------:R-:W-:Y:S02]  /*25dc0*/  IMAD.MOV.U32 R53, RZ, RZ, RZ ;  /* 0x000000ffff357224 */ /* 0x000fe400078e00ff */
[----:B------:R-:W-:Y:S02]  /*25dd0*/  IMAD.IADD R31, R61, 0x1, R31 ;  /* 0x000000013d1f7824 */ /* 0x000fe400078e021f */
[----:B------:R-:W-:Y:S02]  /*25de0*/  IMAD.IADD R79, R97, 0x1, R57 ;  /* 0x00000001614f7824 */ /* 0x000fe400078e0239 */
[----:B------:R-:W-:Y:S01]  /*25df0*/  IMAD.X R97, RZ, RZ, RZ, P5 ;  /* 0x000000ffff617224 */ /* 0x000fe200028e06ff */
[----:B------:R-:W-:Y:S01]  /*25e00*/  IADD3 R32, P3, PT, R31, R32, RZ ;  /* 0x000000201f207210 */ /* 0x000fe20007f7e0ff */
[----:B------:R-:W-:-:S04]  /*25e10*/  IMAD.WIDE.U32 R54, R73, R76, R54 ;  /* 0x0000004c49367225 */ /* 0x000fc800078e0036 */
[----:B------:R-:W-:Y:S01]  /*25e20*/  IMAD.HI.U32 R26, R75, R42, R52 ;  /* 0x0000002a4b1a7227 */ /* 0x000fe200078e0034 */
[----:B------:R-:W-:Y:S02]  /*25e30*/  IADD3 R52, P5, PT, R33, R6, RZ ;  /* 0x0000000621347210 */ /* 0x000fe40007fbe0ff */
[----:B------:R-:W-:Y:S01]  /*25e40*/  IADD3 R55, PT, PT, R27, R55, RZ ;  /* 0x000000371b377210 */ /* 0x000fe20007ffe0ff */
[----:B------:R-:W-:Y:S01]  /*25e50*/  IMAD.X R53, RZ, RZ, RZ, P1 ;  /* 0x000000ffff357224 */ /* 0x000fe200008e06ff */
[----:B------:R-:W-:Y:S01]  /*25e60*/  IADD3.X R33, PT, PT, RZ, RZ, RZ, P3, !PT ;  /* 0x000000ffff217210 */ /* 0x000fe20001ffe4ff */
[----:B------:R-:W-:-:S03]  /*25e70*/  IMAD.WIDE.U32 R96, R28, R58, R96 ;  /* 0x0000003a1c607225 */ /* 0x000fc600078e0060 */
[----:B------:R-:W-:Y:S01]  /*25e80*/  IADD3 R56, P1, PT, R53, R56, RZ ;  /* 0x0000003835387210 */ /* 0x000fe20007f3e0ff */
[----:B------:R-:W-:Y:S01]  /*25e90*/  IMAD.X R31, RZ, RZ, RZ, P2 ;  /* 0x000000ffff1f7224 */ /* 0x000fe200010e06ff */
[----:B------:R-:W-:Y:S01]  /*25ea0*/  IADD3 R54, P2, PT, R79, R54, RZ ;  /* 0x000000364f367210 */ /* 0x000fe20007f5e0ff */
[----:B------:R-:W-:Y:S01]  /*25eb0*/  IMAD.X R53, RZ, RZ, RZ, P5 ;  /* 0x000000ffff357224 */ /* 0x000fe200028e06ff */
[----:B------:R-:W-:Y:S01]  /*25ec0*/  IADD3 R96, P4, PT, R55, R96, RZ ;  /* 0x0000006037607210 */ /* 0x000fe20007f9e0ff */
[----:B------:R-:W-:Y:S02]  /*25ed0*/  IMAD.X R57, RZ, RZ, RZ, P0 ;  /* 0x000000ffff397224 */ /* 0x000fe400000e06ff */
[----:B------:R-:W-:Y:S02]  /*25ee0*/  IMAD.X R55, RZ, RZ, RZ, P2 ;  /* 0x000000ffff377224 */ /* 0x000fe400010e06ff */
[----:B------:R-:W-:Y:S01]  /*25ef0*/  IMAD.WIDE.U32 R30, R125, R45, R30 ;  /* 0x0000002d7d1e7225 */ /* 0x000fe200078e001e */
[----:B------:R-:W-:-:S03]  /*25f00*/  IADD3 R57, P0, PT, R57, R56, RZ ;  /* 0x0000003839397210 */ /* 0x000fc60007f1e0ff */
[----:B------:R-:W-:Y:S01]  /*25f10*/  IMAD.WIDE.U32 R52, R119, R49, R52 ;  /* 0x0000003177347225 */ /* 0x000fe200078e0034 */
[----:B------:R-:W-:Y:S02]  /*25f20*/  IADD3 R30, P2, PT, R77, R30, RZ ;  /* 0x0000001e4d1e7210 */ /* 0x000fe40007f5e0ff */
[----:B------:R-:W-:Y:S01]  /*25f30*/  IADD3.X R77, PT, PT, RZ, RZ, RZ, P1, !PT ;  /* 0x000000ffff4d7210 */ /* 0x000fe20000ffe4ff */
[----:B------:R-:W-:-:S04]  /*25f40*/  IMAD.WIDE.U32 R54, R29, R101, R54 ;  /* 0x000000651d367225 */ /* 0x000fc800078e0036 */
[----:B------:R-:W-:Y:S01]  /*25f50*/  IMAD.IADD R58, R50, 0x1, R53 ;  /* 0x00000001323a7824 */ /* 0x000fe200078e0235 */
[----:B------:R-:W-:Y:S01]  /*25f60*/  IADD3 R91, PT, PT, R91, R55, RZ ;  /* 0x000000375b5b7210 */ /* 0x000fe20007ffe0ff */
[----:B------:R-:W-:Y:S01]  /*25f70*/  IMAD.IADD R79, R72, 0x1, R97 ;  /* 0x00000001484f7824 */ /* 0x000fe200078e0261 */
[----:B------:R-:W-:Y:S01]  /*25f80*/  IADD3 R6, P3, PT, R77, R54, RZ ;  /* 0x000000364d067210 */ /* 0x000fe20007f7e0ff */
[----:B------:R-:W-:Y:S01]  /*25f90*/  IMAD.WIDE.U32 R32, R71, R47, R32 ;  /* 0x0000002f47207225 */ /* 0x000fe200078e0020 */
[----:B------:R-:W-:-:S03]  /*25fa0*/  IADD3 R58, P6, PT, R58, R57, RZ ;  /* 0x000000393a3a7210 */ /* 0x000fc60007fde0ff */
[----:B------:R-:W-:Y:S02]  /*25fb0*/  IMAD.IADD R31, R62, 0x1, R31 ;  /* 0x000000013e1f7824 */ /* 0x000fe400078e021f */
[----:B------:R-:W-:Y:S02]  /*25fc0*/  IMAD.X R97, RZ, RZ, RZ, P4 ;  /* 0x000000ffff617224 */ /* 0x000fe400020e06ff */
        /* <DEDUP_REMOVED lines=8> */
[----:B------:R-:W-:Y:S01]  /*26050*/  IADD3 R54, P2, PT, R91, R96, RZ ;  /* 0x000000605b367210 */ /* 0x000fe20007f5e0ff */
[----:B------:R-:W-:Y:S01]  /*26060*/  IMAD.WIDE.U32 R56, R51, R44, R30 ;  /* 0x0000002c33387225 */ /* 0x000fe200078e001e */
[----:B------:R-:W-:-:S02]  /*26070*/  IADD3.X R33, PT, PT, RZ, RZ, RZ, P4, !PT ;  /* 0x000000ffff217210 */ /* 0x000fc400027fe4ff */
[----:B------:R-:W-:Y:S01]  /*26080*/  IADD3.X R53, PT, PT, RZ, RZ, RZ, P5, !PT ;  /* 0x000000ffff357210 */ /* 0x000fe20002ffe4ff */
[----:B------:R-:W-:Y:S01]  /*26090*/  IMAD.IADD R31, R65, 0x1, R26 ;  /* 0x00000001411f7824 */ /* 0x000fe200078e021a */
[----:B------:R-:W-:Y:S01]  /*260a0*/  IADD3 R6, P6, PT, R6, R55, RZ ;  /* 0x0000003706067210 */ /* 0x000fe20007fde0ff */
[----:B------:R-:W-:-:S03]  /*260b0*/  IMAD.WIDE.U32 R32, R125, R46, R32 ;  /* 0x0000002e7d207225 */ /* 0x000fc600078e0020 */
[----:B------:R-:W-:Y:S01]  /*260c0*/  IADD3 R26, P4, PT, R31, R56, RZ ;  /* 0x000000381f1a7210 */ /* 0x000fe20007f9e0ff */
[----:B------:R-:W-:Y:S01]  /*260d0*/  IMAD.X R55, RZ, RZ, RZ, P2 ;  /* 0x000000ffff377224 */ /* 0x000fe200010e06ff */
[----:B------:R-:W-:Y:S01]  /*260e0*/  IADD3.X R31, PT, PT, RZ, RZ, RZ, P3, !PT ;  /* 0x000000ffff1f7210 */ /* 0x000fe20001ffe4ff */
[----:B------:R-:W-:Y:S02]  /*260f0*/  IMAD.IADD R96, R67, 0x1, R97 ;  /* 0x0000000143607824 */ /* 0x000fe400078e0261 */
[----:B------:R-:W-:-:S03]  /*26100*/  IMAD.WIDE.U32 R52, R71, R48, R52 ;  /* 0x0000003047347225 */ /* 0x000fc600078e0034 */
[----:B------:R-:W-:Y:S01]  /*26110*/  IADD3 R30, P1, PT, R96, R79, RZ ;  /* 0x0000004f601e7210 */ /* 0x000fe20007f3e0ff */
[----:B------:R-:W-:Y:S02]  /*26120*/  IMAD.IADD R33, R61, 0x1, R33 ;  /* 0x000000013d217824 */ /* 0x000fe400078e0221 */
[----:B------:R-:W-:-:S03]  /*26130*/  IMAD.WIDE.U32 R54, R29, R76, R54 ;  /* 0x0000004c1d367225 */ /* 0x000fc600078e0036 */
[----:B------:R-:W-:Y:S01]  /*26140*/  IADD3 R52, P3, PT, R33, R52, RZ ;  /* 0x0000003421347210 */ /* 0x000fe20007f7e0ff */
[----:B------:R-:W-:Y:S01]  /*26150*/  IMAD.IADD R57, R63, 0x1, R57 ;  /* 0x000000013f397824 */ /* 0x000fe200078e0239 */
[----:B------:R-:W-:Y:S01]  /*26160*/  IADD3 R79, PT, PT, R27, R55, RZ ;  /* 0x000000371b4f7210 */ /* 0x000fe20007ffe0ff */
[----:B------:R-:W-:Y:S01]  /*26170*/  IMAD.X R56, RZ, RZ, RZ, P0 ;  /* 0x000000ffff387224 */ /* 0x000fe200000e06ff */
[----:B------:R-:W-:Y:S01]  /*26180*/  IADD3 R33, P0, PT, R31, R54, RZ ;  /* 0x000000361f217210 */ /* 0x000fe20007f1e0ff */
[----:B------:R-:W-:Y:S01]  /*26190*/  IMAD.X R31, RZ, RZ, RZ, P1 ;  /* 0x000000ffff1f7224 */ /* 0x000fe200008e06ff */
        /* <DEDUP_REMOVED lines=8> */
[----:B------:R-:W-:-:S02]  /*26220*/  IADD3.X R53, PT, PT, RZ, RZ, RZ, P3, !PT ;  /* 0x000000ffff357210 */ /* 0x000fc40001ffe4ff */
[----:B------:R-:W-:Y:S01]  /*26230*/  IADD3 R77, P4, PT, R77, R56, RZ ;  /* 0x000000384d4d7210 */ /* 0x000fe20007f9e0ff */
[----:B------:R-:W-:-:S04]  /*26240*/  IMAD.WIDE.U32 R32, R51, R45, R32 ;  /* 0x0000002d33207225 */ /* 0x000fc800078e0020 */
[----:B------:R-:W-:Y:S02]  /*26250*/  IMAD.IADD R27, R64, 0x1, R27 ;  /* 0x00000001401b7824 */ /* 0x000fe400078e021b */
[----:B------:R-:W-:Y:S02]  /*26260*/  IMAD.X R55, RZ, RZ, RZ, P5 ;  /* 0x000000ffff377224 */ /* 0x000fe400028e06ff */
[----:B------:R-:W-:Y:S01]  /*26270*/  IMAD.WIDE.U32 R52, R125, R47, R52 ;  /* 0x0000002f7d347225 */ /* 0x000fe200078e0034 */
[----:B------:R-:W-:-:S03]  /*26280*/  IADD3 R32, P2, PT, R27, R32, RZ ;  /* 0x000000201b207210 */ /* 0x000fc60007f5e0ff */
[----:B------:R-:W-:Y:S02]  /*26290*/  HFMA2 R27, -RZ, RZ, 0, 0 ;  /* 0x00000000ff1b7431 */ /* 0x000fe400000001ff */
[----:B------:R-:W-:Y:S02]  /*262a0*/  IMAD.IADD R33, R62, 0x1, R33 ;  /* 0x000000013e217824 */ /* 0x000fe400078e0221 */
[----:B------:R-:W-:-:S03]  /*262b0*/  IMAD.WIDE.U32 R54, R71, R49, R54 ;  /* 0x0000003147367225 */ /* 0x000fc600078e0036 */
[----:B------:R-:W-:Y:S01]  /*262c0*/  IADD3 R56, P5, PT, R33, R52, RZ ;  /* 0x0000003421387210 */ /* 0x000fe20007fbe0ff */
[----:B------:R-:W-:Y:S01]  /*262d0*/  IMAD.IADD R53, R60, 0x1, R53 ;  /* 0x000000013c357824 */ /* 0x000fe200078e0235 */
[----:B------:R-:W-:Y:S01]  /*262e0*/  IADD3.X R33, PT, PT, RZ, RZ, RZ, P2, !PT ;  /* 0x000000ffff217210 */ /* 0x000fe200017fe4ff */
[----:B------:R-:W-:-:S03]  /*262f0*/  IMAD.WIDE.U32 R30, R28, R73, R30 ;  /* 0x000000491c1e7225 */ /* 0x000fc600078e001e */
[----:B------:R-:W-:Y:S01]  /*26300*/  IADD3 R52, P3, PT, R53, R54, RZ ;  /* 0x0000003635347210 */ /* 0x000fe20007f7e0ff */
[----:B------:R-:W-:Y:S01]  /*26310*/  IMAD R73, R26, R66, RZ ;  /* 0x000000421a497224 */ /* 0x000fe200078e02ff */
[----:B------:R-:W-:Y:S01]  /*26320*/  IADD3 R54, P6, PT, R79, R30, RZ ;  /* 0x0000001e4f367210 */ /* 0x000fe20007fde0ff */
[----:B------:R-:W-:Y:S02]  /*26330*/  IMAD.X R57, RZ, RZ, RZ, P5 ;  /* 0x000000ffff397224 */ /* 0x000fe400028e06ff */
[----:B------:R-:W-:-:S04]  /*26340*/  IMAD.HI.U32 R58, R73, R42, R26 ;  /* 0x0000002a493a7227 */ /* 0x000fc800078e001a */
[----:B------:R-:W-:-:S04]  /*26350*/  IMAD.WIDE.U32 R26, R75, R44, R32 ;  /* 0x0000002c4b1a7225 */ /* 0x000fc800078e0020 */
[----:B------:R-:W-:Y:S01]  /*26360*/  IMAD.IADD R71, R50, 0x1, R55 ;  /* 0x0000000132477824 */ /* 0x000fe200078e0237 */
[----:B------:R-:W-:Y:S01]  /*26370*/  IADD3 R55, PT, PT, R65, R58, RZ ;  /* 0x0000003a41377210 */ /* 0x000fe20007ffe0ff */
[----:B------:R-:W-:Y:S02]  /*26380*/  IMAD.X R53, RZ, RZ, RZ, P3 ;  /* 0x000000ffff357224 */ /* 0x000fe400018e06ff */
        /* <DEDUP_REMOVED lines=9> */
[----:B------:R-:W-:Y:S02]  /*26420*/  IMAD.IADD R56, R59, 0x1, R53 ;  /* 0x000000013b387824 */ /* 0x000fe400078e0235 */
[----:B------:R-:W-:Y:S01]  /*26430*/  IMAD.X R27, RZ, RZ, RZ, P5 ;  /* 0x000000ffff1b7224 */ /* 0x000fe200028e06ff */
[----:B------:R-:W-:Y:S01]  /*26440*/  IADD3 R52, P6, PT, R33, R52, RZ ;  /* 0x0000003421347210 */ /* 0x000fe20007fde0ff */
[----:B------:R-:W-:Y:S01]  /*26450*/  IMAD.WIDE.U32 R54, R29, R74, R54 ;  /* 0x0000004a1d367225 */ /* 0x000fe200078e0036 */
[----:B------:R-:W-:Y:S02]  /*26460*/  IADD3.X R33, PT, PT, RZ, RZ, RZ, P3, !PT ;  /* 0x000000ffff217210 */ /* 0x000fe40001ffe4ff */
[----:B------:R-:W-:Y:S01]  /*26470*/  IADD3 R56, P3, PT, R56, R71, RZ ;  /* 0x0000004738387210 */ /* 0x000fe20007f7e0ff */
[----:B------:R-:W-:Y:S01]  /*26480*/  IMAD.WIDE.U32 R26, R73, R43, R26 ;  /* 0x0000002b491a7225 */ /* 0x000fe200078e001a */
[----:B------:R-:W-:-:S03]  /*26490*/  IADD3 R55, PT, PT, R67, R55, RZ ;  /* 0x0000003743377210 */ /* 0x000fc60007ffe0ff */
        /* <DEDUP_REMOVED lines=17> */
[----:B------:R-:W-:Y:S02]  /*265b0*/  IADD3.X R57, PT, PT, RZ, RZ, RZ, P2, !PT ;  /* 0x000000ffff397210 */ /* 0x000fe400017fe4ff */
[----:B------:R-:W-:Y:S01]  /*265c0*/  IADD3 R71, P2, PT, R71, R6, RZ ;  /* 0x0000000647477210 */ /* 0x000fe20007f5e0ff */
[----:B------:R-:W-:-:S04]  /*265d0*/  IMAD.WIDE.U32 R52, R75, R46, R52 ;  /* 0x0000002e4b347225 */ /* 0x000fc800078e0034 */
[----:B------:R-:W-:Y:S01]  /*265e0*/  IMAD.X R77, RZ, RZ, RZ, P1 ;  /* 0x000000ffff4d7224 */ /* 0x000fe200008e06ff */
[----:B------:R-:W-:Y:S01]  /*265f0*/  IADD3 R30, P1, PT, R27, R54, RZ ;  /* 0x000000361b1e7210 */ /* 0x000fe20007f3e0ff */
[----:B------:R-:W-:Y:S02]  /*26600*/  IMAD.IADD R27, R63, 0x1, R33 ;  /* 0x000000013f1b7824 */ /* 0x000fe400078e0221 */
[----:B------:R-:W-:Y:S01]  /*26610*/  IMAD.WIDE.U32 R56, R51, R48, R56 ;  /* 0x0000003033387225 */ /* 0x000fe200078e0038 */
[----:B------:R-:W-:Y:S02]  /*26620*/  IADD3 R77, P0, PT, R77, R30, RZ ;  /* 0x0000001e4d4d7210 */ /* 0x000fe40007f1e0ff */
[----:B------:R-:W-:Y:S01]  /*26630*/  IADD3 R52, P5, PT, R27, R52, RZ ;  /* 0x000000341b347210 */ /* 0x000fe20007fbe0ff */
[----:B------:R-:W-:Y:S01]  /*26640*/  IMAD.IADD R53, R61, 0x1, R53 ;  /* 0x000000013d357824 */ /* 0x000fe200078e0235 */
[----:B------:R-:W-:Y:S01]  /*26650*/  IADD3 R30, PT, PT, R59, R57, RZ ;  /* 0x000000393b1e7210 */ /* 0x000fe20007ffe0ff */
[----:B------:R-:W-:Y:S01]  /*26660*/  IMAD.X R6, RZ, RZ, RZ, P4 ;  /* 0x000000ffff067224 */ /* 0x000fe200020e06ff */
[----:B------:R-:W-:Y:S01]  /*26670*/  IADD3.X R27, PT, PT, RZ, RZ, RZ, P3, !PT ;  /* 0x000000ffff1b7210 */ /* 0x000fe20001ffe4ff */
[----:B------:R-:W-:Y:S01]  /*26680*/  IMAD.IADD R58, R9, 0x1, R31 ;  /* 0x00000001093a7824 */ /* 0x000fe200078e021f */
[----:B------:R-:W-:Y:S01]  /*26690*/  IADD3 R56, P6, PT, R53, R56, RZ ;  /* 0x0000003835387210 */ /* 0x000fe20007fde0ff */
[----:B------:R-:W-:Y:S01]  /*266a0*/  IMAD.X R53, RZ, RZ, RZ, P5 ;  /* 0x000000ffff357224 */ /* 0x000fe200028e06ff */
[----:B------:R-:W-:Y:S01]  /*266b0*/  IADD3 R30, P4, PT, R30, R71, RZ ;  /* 0x000000471e1e7210 */ /* 0x000fe20007f9e0ff */
[----:B------:R-:W-:Y:S01]  /*266c0*/  IMAD.MOV.U32 R100, RZ, RZ, R32 ;  /* 0x000000ffff647224 */ /* 0x000fe200078e0020 */
[----:B------:R-:W-:Y:S01]  /*266d0*/  IADD3.X R57, PT, PT, RZ, RZ, RZ, P6, !PT ;  /* 0x000000ffff397210 */ /* 0x000fe200037fe4ff */
        /* <DEDUP_REMOVED lines=8> */
[----:B------:R-:W-:Y:S02]  /*26760*/  IMAD.IADD R57, R60, 0x1, R57 ;  /* 0x000000013c397824 */ /* 0x000fe400078e0239 */
[----:B------:R-:W-:Y:S02]  /*26770*/  IMAD.X R6, RZ, RZ, RZ, P2 ;  /* 0x000000ffff067224 */ /* 0x000fe400010e06ff */
[----:B------:R-:W-:Y:S01]  /*26780*/  IMAD.IADD R9, R50, 0x1, R31 ;  /* 0x0000000132097824 */ /* 0x000fe200078e021f */
[----:B------:R-:W-:Y:S01]  /*26790*/  IADD3 R56, P4, PT, R57, R30, RZ ;  /* 0x0000001e39387210 */ /* 0x000fe20007f9e0ff */
[----:B------:R-:W-:Y:S01]  /*267a0*/  IMAD.MOV.U32 R101, RZ, RZ, R52 ;  /* 0x000000ffff657224 */ /* 0x000fe200078e0034 */
[----:B------:R-:W-:Y:S01]  /*267b0*/  IADD3 R30, P2, PT, R55, R58, RZ ;  /* 0x0000003a371e7210 */ /* 0x000fe20007f5e0ff */
[----:B------:R-:W-:Y:S01]  /*267c0*/  IMAD.X R55, RZ, RZ, RZ, P6 ;  /* 0x000000ffff377224 */ /* 0x000fe200030e06ff */
[----:B------:R-:W-:-:S02]  /*267d0*/  IADD3.X R57, PT, PT, RZ, RZ, RZ, P4, !PT ;  /* 0x000000ffff397210 */ /* 0x000fc400027fe4ff */
[----:B------:R-:W-:Y:S01]  /*267e0*/  IADD3 R6, P4, PT, R6, R27, RZ ;  /* 0x0000001b06067210 */ /* 0x000fe20007f9e0ff */
[----:B------:R-:W-:-:S04]  /*267f0*/  IMAD.WIDE.U32 R54, R73, R46, R54 ;  /* 0x0000002e49367225 */ /* 0x000fc800078e0036 */
[----:B------:R-:W-:Y:S01]  /*26800*/  IMAD.WIDE.U32 R56, R75, R48, R56 ;  /* 0x000000304b387225 */ /* 0x000fe200078e0038 */
[----:B------:R-:W-:Y:S02]  /*26810*/  IADD3 R71, PT, PT, R61, R55, RZ ;  /* 0x000000373d477210 */ /* 0x000fe40007ffe0ff */
[----:B------:R-:W-:Y:S01]  /*26820*/  MOV R102, R54 ;  /* 0x0000003600667202 */ /* 0x000fe20000000f00 */
[----:B------:R-:W-:Y:S01]  /*26830*/  IMAD.X R31, RZ, RZ, RZ, P2 ;  /* 0x000000ffff1f7224 */ /* 0x000fe200010e06ff */
[----:B------:R-:W-:Y:S01]  /*26840*/  IADD3 R9, P2, PT, R9, R6, RZ ;  /* 0x0000000609097210 */ /* 0x000fe20007f5e0ff */
[----:B------:R-:W-:Y:S01]  /*26850*/  IMAD.IADD R6, R59, 0x1, R57 ;  /* 0x000000013b067824 */ /* 0x000fe200078e0239 */
[----:B------:R-:W-:Y:S01]  /*26860*/  IADD3 R70, P6, PT, R71, R56, RZ ;  /* 0x0000003847467210 */ /* 0x000fe20007fde0ff */
[----:B------:R-:W-:-:S04]  /*26870*/  IMAD.WIDE.U32 R30, R28, R29, R30 ;  /* 0x0000001d1c1e7225 */ /* 0x000fc800078e001e */
        /* <DEDUP_REMOVED lines=8> */
[----:B------:R-:W-:Y:S01]  /*26900*/  IADD3 R6, P5, PT, R6, R27, RZ ;  /* 0x0000001b06067210 */ /* 0x000fe20007fbe0ff */
[----:B------:R-:W-:-:S02]  /*26910*/  IMAD.IADD R57, R60, 0x1, R71 ;  /* 0x000000013c397824 */ /* 0x000fc400078e0247 */
[----:B------:R-:W-:Y:S01]  /*26920*/  IMAD.WIDE.U32 R28, R75, R49, R28 ;  /* 0x000000314b1c7225 */ /* 0x000fe200078e001c */
[----:B------:R-:W-:-:S03]  /*26930*/  IADD3 R9, P1, PT, R9, R6, RZ ;  /* 0x0000000609097210 */ /* 0x000fc60007f3e0ff */
[----:B------:R-:W-:Y:S01]  /*26940*/  IMAD.X R6, RZ, RZ, RZ, P3 ;  /* 0x000000ffff067224 */ /* 0x000fe200018e06ff */
[----:B------:R-:W-:Y:S01]  /*26950*/  IADD3 R56, P6, PT, R57, R28, RZ ;  /* 0x0000001c39387210 */ /* 0x000fe20007fde0ff */
[----:B------:R-:W-:Y:S01]  /*26960*/  IMAD.IADD R30, R68, 0x1, R31 ;  /* 0x00000001441e7824 */ /* 0x000fe200078e021f */
[----:B------:R-:W-:Y:S01]  /*26970*/  IADD3 R29, PT, PT, R50, R29, RZ ;  /* 0x0000001d321d7210 */ /* 0x000fe20007ffe0ff */
[----:B------:R-:W-:Y:S01]  /*26980*/  IMAD.X R27, RZ, RZ, RZ, P1 ;  /* 0x000000ffff1b7224 */ /* 0x000fe200008e06ff */
[----:B------:R-:W-:Y:S01]  /*26990*/  IADD3 R6, P3, PT, R6, R9, RZ ;  /* 0x0000000906067210 */ /* 0x000fe20007f7e0ff */
[----:B------:R-:W-:Y:S01]  /*269a0*/  IMAD.X R57, RZ, RZ, RZ, P6 ;  /* 0x000000ffff397224 */ /* 0x000fe200030e06ff */
[----:B------:R-:W-:Y:S01]  /*269b0*/  IADD3.X R9, PT, PT, RZ, RZ, RZ, P4, !PT ;  /* 0x000000ffff097210 */ /* 0x000fe200027fe4ff */
[----:B------:R-:W-:-:S03]  /*269c0*/  IMAD.WIDE.U32 R56, R73, R48, R56 ;  /* 0x0000003049387225 */ /* 0x000fc600078e0038 */
[----:B------:R-:W-:Y:S01]  /*269d0*/  IADD3 R9, P4, PT, R9, R6, RZ ;  /* 0x0000000609097210 */ /* 0x000fe20007f9e0ff */
[----:B------:R-:W-:Y:S02]  /*269e0*/  IMAD.X R6, RZ, RZ, RZ, P2 ;  /* 0x000000ffff067224 */ /* 0x000fe400010e06ff */
[----:B------:R-:W-:-:S03]  /*269f0*/  IMAD.IADD R28, R59, 0x1, R57 ;  /* 0x000000013b1c7824 */ /* 0x000fc600078e0239 */
[----:B------:R-:W-:Y:S01]  /*26a00*/  IADD3 R6, P6, PT, R6, R9, RZ ;  /* 0x0000000906067210 */ /* 0x000fe20007fde0ff */
[----:B------:R-:W-:-:S03]  /*26a10*/  IMAD.X R9, RZ, RZ, RZ, P0 ;  /* 0x000000ffff097224 */ /* 0x000fc600000e06ff */
[----:B------:R-:W-:Y:S02]  /*26a20*/  IADD3 R29, P2, PT, R29, R6, RZ ;  /* 0x000000061d1d7210 */ /* 0x000fe40007f5e0ff */
[----:B------:R-:W-:Y:S02]  /*26a30*/  IADD3.X R6, PT, PT, RZ, RZ, RZ, P5, !PT ;  /* 0x000000ffff067210 */ /* 0x000fe40002ffe4ff */
[----:B------:R-:W-:Y:S02]  /*26a40*/  IADD3 R28, P0, PT, R28, R29, RZ ;  /* 0x0000001d1c1c7210 */ /* 0x000fe40007f1e0ff */
[----:B------:R-:W-:Y:S02]  /*26a50*/  IADD3 R6, PT, PT, R6, R30, R9 ;  /* 0x0000001e06067210 */ /* 0x000fe40007ffe009 */
[----:B------:R-:W-:Y:S01]  /*26a60*/  IADD3.X R9, PT, PT, RZ, RZ, RZ, P3, !PT ;  /* 0x000000ffff097210 */ /* 0x000fe20001ffe4ff */
[----:B------:R-:W-:-:S03]  /*26a70*/  IMAD.X R29, RZ, RZ, RZ, P0 ;  /* 0x000000ffff1d7224 */ /* 0x000fc600000e06ff */
[----:B------:R-:W-:Y:S01]  /*26a80*/  IADD3 R6, PT, PT, R9, R6, R27 ;  /* 0x0000000609067210 */ /* 0x000fe20007ffe01b */
[----:B------:R-:W-:Y:S01]  /*26a90*/  IMAD.X R27, RZ, RZ, RZ, P4 ;  /* 0x000000ffff1b7224 */ /* 0x000fe200020e06ff */
[----:B------:R-:W-:Y:S01]  /*26aa0*/  IADD3.X R9, PT, PT, RZ, RZ, RZ, P6, !PT ;  /* 0x000000ffff097210 */ /* 0x000fe200037fe4ff */
[----:B------:R-:W-:Y:S01]  /*26ab0*/  IMAD.WIDE.U32 R72, R73, R49, R28 ;  /* 0x0000003149487225 */ /* 0x000fe200078e001c */
[----:B------:R-:W-:Y:S02]  /*26ac0*/  MOV R29, R26 ;  /* 0x0000001a001d7202 */ /* 0x000fe40000000f00 */
[----:B------:R-:W-:Y:S01]  /*26ad0*/  IADD3 R6, PT, PT, R9, R6, R27 ;  /* 0x0000000609067210 */ /* 0x000fe20007ffe01b */
[----:B------:R-:W-:Y:S01]  /*26ae0*/  IMAD.X R27, RZ, RZ, RZ, P2 ;  /* 0x000000ffff1b7224 */ /* 0x000fe200010e06ff */
[----:B------:R-:W-:Y:S01]  /*26af0*/  MOV R30, R72 ;  /* 0x00000048001e7202 */ /* 0x000fe20000000f00 */
[----:B------:R-:W-:Y:S02]  /*26b00*/  IMAD.IADD R9, R50, 0x1, R73 ;  /* 0x0000000132097824 */ /* 0x000fe400078e0249 */
[----:B------:R-:W-:-:S02]  /*26b10*/  IMAD.MOV.U32 R28, RZ, RZ, R70 ;  /* 0x000000ffff1c7224 */ /* 0x000fc400078e0046 */
        /* <DEDUP_REMOVED lines=29> */
.L_x_123:
        /* <DEDUP_REMOVED lines=22> */
.L_x_124:
[----:B------:R-:W-:Y:S01]  /*26e50*/  IMAD.WIDE.U32 R52, R17, R25, RZ ;  /* 0x0000001911347225 */ /* 0x000fe200078e00ff */
[----:B------:R-:W-:-:S03]  /*26e60*/  IADD3 R99, P0, PT, -R99, R29, RZ ;  /* 0x0000001d63637210 */ /* 0x000fc60007f1e1ff */
[----:B------:R-:W-:Y:S01]  /*26e70*/  HFMA2 R9, -RZ, RZ, 0, 0 ;  /* 0x00000000ff097431 */ /* 0x000fe200000001ff */
[----:B------:R-:W-:Y:S01]  /*26e80*/  MOV R51, RZ ;  /* 0x000000ff00337202 */ /* 0x000fe20000000f00 */
[----:B------:R-:W-:Y:S01]  /*26e90*/  IMAD.MOV.U32 R27, RZ, RZ, RZ ;  /* 0x000000ffff1b7224 */ /* 0x000fe200078e00ff */
[----:B------:R-:W-:Y:S01]  /*26ea0*/  IADD3.X R29, PT, PT, RZ, -0x1, RZ, P0, !PT ;  /* 0xffffffffff1d7810 */ /* 0x000fe200007fe4ff */
[----:B------:R-:W-:Y:S02]  /*26eb0*/  IMAD.MOV.U32 R33, RZ, RZ, RZ ;  /* 0x000000ffff217224 */ /* 0x000fe400078e00ff */
[----:B------:R-:W-:Y:S02]  /*26ec0*/  HFMA2 R67, -RZ, RZ, 0, 0 ;  /* 0x00000000ff437431 */ /* 0x000fe400000001ff */
[----:B------:R-:W-:Y:S01]  /*26ed0*/  IMAD.IADD R32, R53, 0x1, R27 ;  /* 0x0000000135207824 */ /* 0x000fe200078e021b */
[----:B------:R-:W-:Y:S01]  /*26ee0*/  SHF.R.U32.HI R29, RZ, 0x1f, R29 ;  /* 0x0000001fff1d7819 */ /* 0x000fe2000001161d */
[----:B------:R-:W-:-:S02]  /*26ef0*/  IMAD.MOV.U32 R57, RZ, RZ, RZ ;  /* 0x000000ffff397224 */ /* 0x000fc400078e00ff */
[----:B------:R-:W-:Y:S01]  /*26f00*/  IMAD.WIDE.U32 R32, R25, R16, R32 ;  /* 0x0000001019207225 */ /* 0x000fe200078e0020 */
[----:B------:R-:W-:-:S03]  /*26f10*/  IADD3 R100, P0, P1, R100, -R29, -R0 ;  /* 0x8000001d64647210 */ /* 0x000fc6000791e800 */
[----:B------:R-:W-:Y:S01]  /*26f20*/  IMAD R29, R52, R66, RZ ;  /* 0x00000042341d7224 */ /* 0x000fe200078e02ff */
[----:B------:R-:W-:Y:S01]  /*26f30*/  MOV R56, R32 ;  /* 0x0000002000387202 */ /* 0x000fe20000000f00 */
[----:B------:R-:W-:Y:S01]  /*26f40*/  IMAD.MOV.U32 R53, RZ, RZ, RZ ;  /* 0x000000ffff357224 */ /* 0x000fe200078e00ff */
[----:B------:R-:W-:Y:S01]  /*26f50*/  IADD3.X R32, PT, PT, RZ, -0x1, R69, P0, P1 ;  /* 0xffffffffff207810 */ /* 0x000fe200007e2445 */
[----:B------:R-:W-:Y:S02]  /*26f60*/  IMAD.IADD R54, R33, 0x1, R9 ;  /* 0x0000000121367824 */ /* 0x000fe400078e0209 */
[----:B------:R-:W-:Y:S01]  /*26f70*/  IMAD.WIDE.U32 R56, R24, R17, R56 ;  /* 0x0000001118387225 */ /* 0x000fe200078e0038 */
[----:B------:R-:W-:-:S03]  /*26f80*/  SHF.R.U32.HI R32, RZ, 0x1f, R32 ;  /* 0x0000001fff207819 */ /* 0x000fc60000011620 */
[----:B------:R-:W-:Y:S01]  /*26f90*/  IMAD.MOV.U32 R55, RZ, RZ, RZ ;  /* 0x000000ffff377224 */ /* 0x000fe200078e00ff */
[----:B------:R-:W-:Y:S01]  /*26fa0*/  IADD3 R101, P0, P1, R101, -R32, -R3 ;  /* 0x8000002065657210 */ /* 0x000fe2000791e803 */
[----:B------:R-:W-:Y:S01]  /*26fb0*/  IMAD.HI.U32 R52, R29, R42, R52 ;  /* 0x0000002a1d347227 */ /* 0x000fe200078e0034 */
[----:B------:R-:W-:Y:S02]  /*26fc0*/  IADD3 R53, PT, PT, R27, R57, RZ ;  /* 0x000000391b357210 */ /* 0x000fe40007ffe0ff */
[----:B------:R-:W-:Y:S01]  /*26fd0*/  IADD3.X R33, PT, PT, RZ, -0x1, R69, P0, P1 ;  /* 0xffffffffff217810 */ /* 0x000fe200007e2445 */
[----:B------:R-:W-:-:S03]  /*26fe0*/  IMAD.WIDE.U32 R54, R25, R15, R54 ;  /* 0x0000000f19367225 */ /* 0x000fc600078e0036 */
[----:B------:R-:W-:Y:S01]  /*26ff0*/  SHF.R.U32.HI R33, RZ, 0x1f, R33 ;  /* 0x0000001fff217819 */ /* 0x000fe20000011621 */
[----:B------:R-:W-:Y:S01]  /*27000*/  IMAD.IADD R57, R65, 0x1, R52 ;  /* 0x0000000141397824 */ /* 0x000fe200078e0234 */
[----:B------:R-:W-:Y:S01]  /*27010*/  IADD3 R52, P2, PT, R53, R54, RZ ;  /* 0x0000003635347210 */ /* 0x000fe20007f5e0ff */
[----:B------:R-:W-:Y:S01]  /*27020*/  IMAD.MOV.U32 R0, RZ, RZ, RZ ;  /* 0x000000ffff007224 */ /* 0x000fe200078e00ff */
[----:B------:R-:W-:Y:S01]  /*27030*/  IADD3 R102, P6, P5, R102, -R33, -R2 ;  /* 0x8000002166667210 */ /* 0x000fe20007dde802 */
[----:B------:R-:W-:Y:S01]  /*27040*/  IMAD.MOV.U32 R31, RZ, RZ, RZ ;  /* 0x000000ffff1f7224 */ /* 0x000fe200078e00ff */
[----:B------:R-:W-:Y:S01]  /*27050*/  IADD3.X R53, PT, PT, RZ, RZ, RZ, P2, !PT ;  /* 0x000000ffff357210 */ /* 0x000fe200017fe4ff */
[----:B------:R-:W-:Y:S02]  /*27060*/  IMAD.IADD R54, R55, 0x1, R0 ;  /* 0x0000000137367824 */ /* 0x000fe400078e0200 */
[----:B------:R-:W-:Y:S02]  /*27070*/  HFMA2 R33, -RZ, RZ, 0, 0 ;  /* 0x00000000ff217431 */ /* 0x000fe400000001ff */
[----:B------:R-:W-:Y:S01]  /*27080*/  IMAD.MOV.U32 R55, RZ, RZ, RZ ;  /* 0x000000ffff377224 */ /* 0x000fe200078e00ff */
[----:B------:R-:W-:Y:S01]  /*27090*/  IADD3 R56, P3, PT, R57, R56, RZ ;  /* 0x0000003839387210 */ /* 0x000fe20007f7e0ff */
[----:B------:R-:W-:Y:S01]  /*270a0*/  IMAD.WIDE.U32 R52, R24, R16, R52 ;  /* 0x0000001018347225 */ /* 0x000fe200078e0034 */
[----:B------:R-:W-:-:S02]  /*270b0*/  IADD3.X R104, PT, PT, RZ, -0x1, R69, P6, P5 ;  /* 0xffffffffff687810 */ /* 0x000fc400037ea445 */
[----:B------:R-:W-:Y:S01]  /*270c0*/  IADD3.X R57, PT, PT, RZ, RZ, RZ, P3, !PT ;  /* 0x000000ffff397210 */ /* 0x000fe20001ffe4ff */
[----:B------:R-:W-:Y:S01]  /*270d0*/  IMAD.WIDE.U32 R54, R25, R14, R54 ;  /* 0x0000000e19367225 */ /* 0x000fe200078e0036 */
[----:B------:R-:W-:-:S03]  /*270e0*/  SHF.R.U32.HI R104, RZ, 0x1f, R104 ;  /* 0x0000001fff687819 */ /* 0x000fc60000011668 */
[----:B------:R-:W-:Y:S01]  /*270f0*/  IMAD.IADD R3, R9, 0x1, R53 ;  /* 0x0000000109037824 */ /* 0x000fe200078e0235 */
[----:B------:R-:W-:Y:S01]  /*27100*/  IADD3 R32, PT, PT, R55, R31, RZ ;  /* 0x0000001f37207210 */ /* 0x000fe20007ffe0ff */
[----:B------:R-:W-:Y:S02]  /*27110*/  IMAD.MOV.U32 R53, RZ, RZ, RZ ;  /* 0x000000ffff357224 */ /* 0x000fe400078e00ff */
[----:B------:R-:W-:Y:S01]  /*27120*/  IMAD.MOV.U32 R71, RZ, RZ, RZ ;  /* 0x000000ffff477224 */ /* 0x000fe200078e00ff */
[----:B------:R-:W-:Y:S01]  /*27130*/  IADD3 R54, P0, PT, R3, R54, RZ ;  /* 0x0000003603367210 */ /* 0x000fe20007f1e0ff */
[----:B------:R-:W-:Y:S01]  /*27140*/  IMAD.WIDE.U32 R52, R23, R17, R52 ;  /* 0x0000001117347225 */ /* 0x000fe200078e0034 */
[----:B------:R-:W-:-:S03]  /*27150*/  MOV R3, RZ ;  /* 0x000000ff00037202 */ /* 0x000fc60000000f00 */
[----:B------:R-:W-:Y:S01]  /*27160*/  IMAD.X R55, RZ, RZ, RZ, P0 ;  /* 0x000000ffff377224 */ /* 0x000fe200000e06ff */
[----:B------:R-:W-:Y:S01]  /*27170*/  IADD3 R53, PT, PT, R27, R53, RZ ;  /* 0x000000351b357210 */ /* 0x000fe20007ffe0ff */
[----:B------:R-:W-:-:S04]  /*27180*/  IMAD.WIDE.U32 R32, R25, R13, R32 ;  /* 0x0000000d19207225 */ /* 0x000fc800078e0020 */
[----:B------:R-:W-:-:S04]  /*27190*/  IMAD.WIDE.U32 R54, R24, R15, R54 ;  /* 0x0000000f18367225 */ /* 0x000fc800078e0036 */
[----:B------:R-:W-:Y:S01]  /*271a0*/  IMAD.WIDE.U32 R56, R29, R43, R56 ;  /* 0x0000002b1d387225 */ /* 0x000fe200078e0038 */
[----:B------:R-:W-:-:S03]  /*271b0*/  IADD3 R54, P1, PT, R53, R54, RZ ;  /* 0x0000003635367210 */ /* 0x000fc60007f3e0ff */
[----:B------:R-:W-:Y:S02]  /*271c0*/  HFMA2 R53, -RZ, RZ, 0, 0 ;  /* 0x00000000ff357431 */ /* 0x000fe400000001ff */
[----:B------:R-:W-:Y:S02]  /*271d0*/  IMAD.IADD R74, R33, 0x1, R71 ;  /* 0x00000001214a7824 */ /* 0x000fe400078e0247 */
[----:B------:R-:W-:Y:S02]  /*271e0*/  IMAD.IADD R33, R0, 0x1, R55 ;  /* 0x0000000100217824 */ /* 0x000fe400078e0237 */
[----:B------:R-:W-:Y:S02]  /*271f0*/  IMAD.IADD R57, R64, 0x1, R57 ;  /* 0x0000000140397824 */ /* 0x000fe400078e0239 */
[----:B------:R-:W-:Y:S01]  /*27200*/  IMAD.X R55, RZ, RZ, RZ, P1 ;  /* 0x000000ffff377224 */ /* 0x000fe200008e06ff */
[----:B------:R-:W-:Y:S01]  /*27210*/  IADD3 R32, P0, PT, R33, R32, RZ ;  /* 0x0000002021207210 */ /* 0x000fe20007f1e0ff */
[----:B------:R-:W-:-:S02]  /*27220*/  IMAD R73, R56, R66, RZ ;  /* 0x0000004238497224 */ /* 0x000fc400078e02ff */
[----:B------:R-:W-:Y:S01]  /*27230*/  IMAD.MOV.U32 R2, RZ, RZ, R56 ;  /* 0x000000ffff027224 */ /* 0x000fe200078e0038 */
[----:B------:R-:W-:Y:S01]  /*27240*/  IADD3 R56, P2, PT, R57, R52, RZ ;  /* 0x0000003439387210 */ /* 0x000fe20007f5e0ff */
[----:B------:R-:W-:Y:S02]  /*27250*/  IMAD.MOV.U32 R75, RZ, RZ, RZ ;  /* 0x000000ffff4b7224 */ /* 0x000fe400078e00ff */
[----:B------:R-:W-:Y:S02]  /*27260*/  IMAD.X R33, RZ, RZ, RZ, P0 ;  /* 0x000000ffff217224 */ /* 0x000fe400000e06ff */
[----:B------:R-:W-:-:S04]  /*27270*/  IMAD.WIDE.U32 R54, R23, R16, R54 ;  /* 0x0000001017367225 */ /* 0x000fc800078e0036 */
[----:B------:R-:W-:Y:S01]  /*27280*/  IMAD.WIDE.U32 R74, R25, R12, R74 ;  /* 0x0000000c194a7225 */ /* 0x000fe200078e004a */
[----:B------:R-:W-:-:S03]  /*27290*/  IADD3 R55, PT, PT, R9, R55, RZ ;  /* 0x0000003709377210 */ /* 0x000fc60007ffe0ff */
[----:B------:R-:W-:-:S04]  /*272a0*/  IMAD.HI.U32 R2, R73, R42, R2 ;  /* 0x0000002a49027227 */ /* 0x000fc800078e0002 */
[----:B------:R-:W-:Y:S02]  /*272b0*/  IMAD.X R57, RZ, RZ, RZ, P2 ;  /* 0x000000ffff397224 */ /* 0x000fe400010e06ff */
[----:B------:R-:W-:-:S04]  /*272c0*/  IMAD.WIDE.U32 R32, R24, R14, R32 ;  /* 0x0000000e18207225 */ /* 0x000fc800078e0020 */
[----:B------:R-:W-:Y:S01]  /*272d0*/  IMAD.IADD R52, R75, 0x1, R67 ;  /* 0x000000014b347824 */ /* 0x000fe200078e0243 */
[----:B------:R-:W-:Y:S01]  /*272e0*/  IADD3 R32, P0, PT, R55, R32, RZ ;  /* 0x0000002037207210 */ /* 0x000fe20007f1e0ff */
[----:B------:R-:W-:Y:S01]  /*272f0*/  IMAD.IADD R3, R65, 0x1, R2 ;  /* 0x0000000141037824 */ /* 0x000fe200078e0202 */
[----:B------:R-:W-:Y:S01]  /*27300*/  MOV R55, RZ ;  /* 0x000000ff00377202 */ /* 0x000fe20000000f00 */
[----:B------:R-:W-:Y:S01]  /*27310*/  IMAD.WIDE.U32 R56, R29, R44, R56 ;  /* 0x0000002c1d387225 */ /* 0x000fe200078e0038 */
[----:B------:R-:W-:-:S03]  /*27320*/  IADD3 R75, PT, PT, R31, R33, RZ ;  /* 0x000000211f4b7210 */ /* 0x000fc60007ffe0ff */
[----:B------:R-:W-:Y:S01]  /*27330*/  IMAD.WIDE.U32 R52, R25, R11, R52 ;  /* 0x0000000b19347225 */ /* 0x000fe200078e0034 */
[----:B------:R-:W-:-:S03]  /*27340*/  IADD3 R56, P1, PT, R3, R56, RZ ;  /* 0x0000003803387210 */ /* 0x000fc60007f3e0ff */
[----:B------:R-:W-:Y:S02]  /*27350*/  IMAD.IADD R2, R53, 0x1, R51 ;  /* 0x0000000135027824 */ /* 0x000fe400078e0233 */
[----:B------:R-:W-:Y:S02]  /*27360*/  IMAD.MOV.U32 R3, RZ, RZ, RZ ;  /* 0x000000ffff037224 */ /* 0x000fe400078e00ff */
[----:B------:R-:W-:Y:S01]  /*27370*/  IMAD.X R33, RZ, RZ, RZ, P0 ;  /* 0x000000ffff217224 */ /* 0x000fe200000e06ff */
[----:B------:R-:W-:Y:S01]  /*27380*/  IADD3 R74, P0, PT, R75, R74, RZ ;  /* 0x0000004a4b4a7210 */ /* 0x000fe20007f1e0ff */
[----:B------:R-:W-:-:S04]  /*27390*/  IMAD.WIDE.U32 R54, R22, R17, R54 ;  /* 0x0000001116367225 */ /* 0x000fc800078e0036 */
[----:B------:R-:W-:Y:S02]  /*273a0*/  IMAD.IADD R53, R63, 0x1, R57 ;  /* 0x000000013f357824 */ /* 0x000fe400078e0239 */
[----:B------:R-:W-:Y:S02]  /*273b0*/  IMAD.X R57, RZ, RZ, RZ, P1 ;  /* 0x000000ffff397224 */ /* 0x000fe400008e06ff */
[----:B------:R-:W-:Y:S01]  /*273c0*/  IMAD.WIDE.U32 R2, R25, R10, R2 ;  /* 0x0000000a19027225 */ /* 0x000fe200078e0002 */
[----:B------:R-:W-:-:S03]  /*273d0*/  IADD3 R54, P1, PT, R53, R54, RZ ;  /* 0x0000003635367210 */ /* 0x000fc60007f3e0ff */
[----:B------:R-:W-:-:S04]  /*273e0*/  IMAD.WIDE.U32 R32, R23, R15, R32 ;  /* 0x0000000f17207225 */ /* 0x000fc800078e0020 */
[----:B------:R-:W-:Y:S01]  /*273f0*/  IMAD.IADD R25, R27, 0x1, R55 ;  /* 0x000000011b197824 */ /* 0x000fe200078e0237 */
[----:B------:R-:W-:Y:S01]  /*27400*/  IADD3 R33, PT, PT, R0, R33, RZ ;  /* 0x0000002100217210 */ /* 0x000fe20007ffe0ff */
[----:B------:R-:W-:-:S04]  /*27410*/  IMAD.WIDE.U32 R56, R73, R43, R56 ;  /* 0x0000002b49387225 */ /* 0x000fc800078e0038 */
[----:B------:R-:W-:Y:S01]  /*27420*/  IMAD.X R75, RZ, RZ, RZ, P0 ;  /* 0x000000ffff4b7224 */ /* 0x000fe200000e06ff */
[----:B------:R-:W-:Y:S01]  /*27430*/  IADD3 R32, P0, PT, R25, R32, RZ ;  /* 0x0000002019207210 */ /* 0x000fe20007f1e0ff */
[----:B------:R-:W-:Y:S02]  /*27440*/  IMAD.IADD R25, R64, 0x1, R57 ;  /* 0x0000000140197824 */ /* 0x000fe400078e0239 */
[----:B------:R-:W-:Y:S02]  /*27450*/  HFMA2 R57, -RZ, RZ, 0, 0 ;  /* 0x00000000ff397431 */ /* 0x000fe400000001ff */
[----:B------:R-:W-:-:S04]  /*27460*/  IMAD.WIDE.U32 R74, R24, R13, R74 ;  /* 0x0000000d184a7225 */ /* 0x000fc800078e004a */
[----:B------:R-:W-:Y:S02]  /*27470*/  IMAD R79, R56, R66, RZ ;  /* 0x00000042384f7224 */ /* 0x000fe400078e02ff */
[----:B------:R-:W-:Y:S02]  /*27480*/  IMAD.IADD R53, R71, 0x1, R75 ;  /* 0x0000000147357824 */ /* 0x000fe400078e024b */
[----:B------:R-:W-:Y:S02]  /*27490*/  IMAD.X R55, RZ, RZ, RZ, P1 ;  /* 0x000000ffff377224 */ /* 0x000fe400008e06ff */
[----:B------:R-:W-:Y:S01]  /*274a0*/  IMAD.HI.U32 R58, R79, R42, R56 ;  /* 0x0000002a4f3a7227 */ /* 0x000fe200078e0038 */
[----:B------:R-:W-:-:S03]  /*274b0*/  IADD3 R56, P1, PT, R33, R74, RZ ;  /* 0x0000004a21387210 */ /* 0x000fc60007f3e0ff */
        /* <DEDUP_REMOVED lines=11> */
[----:B------:R-:W-:Y:S01]  /*27570*/  IMAD.WIDE.U32 R74, R24, R12, R52 ;  /* 0x0000000c184a7225 */ /* 0x000fe200078e0034 */
[----:B------:R-:W-:Y:S02]  /*27580*/  MOV R53, RZ ;  /* 0x000000ff00357202 */ /* 0x000fe40000000f00 */
[----:B------:R-:W-:Y:S01]  /*27590*/  IADD3 R56, P2, PT, R33, R56, RZ ;  /* 0x0000003821387210 */ /* 0x000fe20007f5e0ff */
[----:B------:R-:W-:Y:S01]  /*275a0*/  IMAD.MOV.U32 R52, RZ, RZ, R32 ;  /* 0x000000ffff347224 */ /* 0x000fe200078e0020 */
[----:B------:R-:W-:Y:S01]  /*275b0*/  IADD3 R33, PT, PT, R31, R57, RZ ;  /* 0x000000391f217210 */ /* 0x000fe20007ffe0ff */
[----:B------:R-:W-:Y:S01]  /*275c0*/  IMAD.IADD R25, R65, 0x1, R58 ;  /* 0x0000000141197824 */ /* 0x000fe200078e023a */
[----:B------:R-:W-:Y:S01]  /*275d0*/  IADD3.X R57, PT, PT, RZ, RZ, RZ, P2, !PT ;  /* 0x000000ffff397210 */ /* 0x000fe200017fe4ff */
[----:B------:R-:W-:Y:S01]  /*275e0*/  IMAD.WIDE.U32 R54, R73, R44, R54 ;  /* 0x0000002c49367225 */ /* 0x000fe200078e0036 */
[----:B------:R-:W-:-:S03]  /*275f0*/  IADD3 R32, P1, PT, R33, R74, RZ ;  /* 0x0000004a21207210 */ /* 0x000fc60007f3e0ff */
[----:B------:R-:W-:Y:S01]  /*27600*/  IMAD.WIDE.U32 R52, R21, R17, R52 ;  /* 0x0000001115347225 */ /* 0x000fe200078e0034 */
[----:B------:R-:W-:Y:S02]  /*27610*/  IADD3 R54, P0, PT, R25, R54, RZ ;  /* 0x0000003619367210 */ /* 0x000fe40007f1e0ff */
[----:B------:R-:W-:Y:S01]  /*27620*/  IADD3.X R33, PT, PT, RZ, RZ, RZ, P1, !PT ;  /* 0x000000ffff217210 */ /* 0x000fe20000ffe4ff */
[----:B------:R-:W-:Y:S01]  /*27630*/  IMAD.IADD R25, R63, 0x1, R55 ;  /* 0x000000013f197824 */ /* 0x000fe200078e0237 */
[----:B------:R-:W-:Y:S01]  /*27640*/  IADD3 R52, P2, PT, R77, R52, RZ ;  /* 0x000000344d347210 */ /* 0x000fe20007f5e0ff */
[----:B------:R-:W-:Y:S02]  /*27650*/  IMAD.IADD R55, R27, 0x1, R53 ;  /* 0x000000011b377824 */ /* 0x000fe400078e0235 */
[----:B------:R-:W-:-:S04]  /*27660*/  IMAD.WIDE.U32 R56, R22, R15, R56 ;  /* 0x0000000f16387225 */ /* 0x000fc800078e0038 */
[----:B------:R-:W-:Y:S02]  /*27670*/  IMAD.IADD R91, R67, 0x1, R75 ;  /* 0x00000001435b7824 */ /* 0x000fe400078e024b */
[----:B------:R-:W-:Y:S01]  /*27680*/  IMAD.X R53, RZ, RZ, RZ, P2 ;  /* 0x000000ffff357224 */ /* 0x000fe200010e06ff */
[----:B------:R-:W-:Y:S01]  /*27690*/  IADD3 R56, P2, PT, R55, R56, RZ ;  /* 0x0000003837387210 */ /* 0x000fe20007f5e0ff */
[----:B------:R-:W-:Y:S01]  /*276a0*/  IMAD.MOV.U32 R75, RZ, RZ, RZ ;  /* 0x000000ffff4b7224 */ /* 0x000fe200078e00ff */
[----:B------:R-:W-:Y:S01]  /*276b0*/  IADD3.X R55, PT, PT, RZ, RZ, RZ, P0, !PT ;  /* 0x000000ffff377210 */ /* 0x000fe200007fe4ff */
[----:B------:R-:W-:Y:S01]  /*276c0*/  IMAD.WIDE.U32 R32, R23, R13, R32 ;  /* 0x0000000d17207225 */ /* 0x000fe200078e0020 */
[----:B------:R-:W-:-:S03]  /*276d0*/  IADD3 R2, P1, PT, R91, R2, RZ ;  /* 0x000000025b027210 */ /* 0x000fc60007f3e0ff */
[----:B------:R-:W-:Y:S02]  /*276e0*/  IMAD.IADD R57, R0, 0x1, R57 ;  /* 0x0000000100397824 */ /* 0x000fe400078e0239 */
[----:B------:R-:W-:-:S03]  /*276f0*/  IMAD.WIDE.U32 R52, R29, R46, R52 ;  /* 0x0000002e1d347225 */ /* 0x000fc600078e0034 */
[----:B------:R-:W-:Y:S01]  /*27700*/  IADD3 R32, P0, PT, R57, R32, RZ ;  /* 0x0000002039207210 */ /* 0x000fe20007f1e0ff */
[----:B------:R-:W-:Y:S01]  /*27710*/  IMAD.IADD R103, R3, 0x1, R75 ;  /* 0x0000000103677824 */ /* 0x000fe200078e024b */
[----:B------:R-:W-:Y:S01]  /*27720*/  IADD3 R52, P3, PT, R25, R52, RZ ;  /* 0x0000003419347210 */ /* 0x000fe20007f7e0ff */
[----:B------:R-:W-:Y:S01]  /*27730*/  IMAD.WIDE.U32 R54, R79, R43, R54 ;  /* 0x0000002b4f367225 */ /* 0x000fe200078e0036 */
[----:B------:R-:W-:Y:S02]  /*27740*/  IADD3.X R57, PT, PT, RZ, RZ, RZ, P2, !PT ;  /* 0x000000ffff397210 */ /* 0x000fe400017fe4ff */
[----:B------:R-:W-:Y:S01]  /*27750*/  IADD3 R97, PT, PT, R61, R53, RZ ;  /* 0x000000353d617210 */ /* 0x000fe20007ffe0ff */
[----:B------:R-:W-:Y:S01]  /*27760*/  IMAD.X R3, RZ, RZ, RZ, P1 ;  /* 0x000000ffff037224 */ /* 0x000fe200008e06ff */
[----:B------:R-:W-:Y:S01]  /*27770*/  IADD3.X R53, PT, PT, RZ, RZ, RZ, P3, !PT ;  /* 0x000000ffff357210 */ /* 0x000fe20001ffe4ff */
[----:B------:R-:W-:Y:S02]  /*27780*/  IMAD.IADD R25, R64, 0x1, R55 ;  /* 0x0000000140197824 */ /* 0x000fe400078e0237 */
[----:B------:R-:W-:-:S02]  /*27790*/  IMAD.IADD R33, R71, 0x1, R33 ;  /* 0x0000000147217824 */ /* 0x000fc400078e0221 */
[----:B------:R-:W-:Y:S02]  /*277a0*/  IMAD R77, R54, R66, RZ ;  /* 0x00000042364d7224 */ /* 0x000fe400078e02ff */
[----:B------:R-:W-:-:S04]  /*277b0*/  IMAD.WIDE.U32 R2, R24, R11, R2 ;  /* 0x0000000b18027225 */ /* 0x000fc800078e0002 */
[----:B------:R-:W-:Y:S02]  /*277c0*/  IMAD.MOV.U32 R55, RZ, RZ, RZ ;  /* 0x000000ffff377224 */ /* 0x000fe400078e00ff */
[----:B------:R-:W-:-:S04]  /*277d0*/  IMAD.WIDE.U32 R56, R21, R16, R56 ;  /* 0x0000001015387225 */ /* 0x000fc800078e0038 */
[----:B------:R-:W-:Y:S01]  /*277e0*/  IMAD.HI.U32 R58, R77, R42, R54 ;  /* 0x0000002a4d3a7227 */ /* 0x000fe200078e0036 */
[----:B------:R-:W-:-:S03]  /*277f0*/  IADD3 R54, P1, PT, R33, R2, RZ ;  /* 0x0000000221367210 */ /* 0x000fc60007f3e0ff */
[----:B------:R-:W-:Y:S02]  /*27800*/  IMAD.IADD R2, R51, 0x1, R3 ;  /* 0x0000000133027824 */ /* 0x000fe400078e0203 */
[----:B------:R-:W-:Y:S02]  /*27810*/  IMAD.X R33, RZ, RZ, RZ, P0 ;  /* 0x000000ffff217224 */ /* 0x000fe400000e06ff */
[----:B------:R-:W-:Y:S02]  /*27820*/  IMAD.IADD R3, R9, 0x1, R57 ;  /* 0x0000000109037824 */ /* 0x000fe400078e0239 */
[----:B------:R-:W-:Y:S02]  /*27830*/  HFMA2 R57, -RZ, RZ, 0, 0 ;  /* 0x00000000ff397431 */ /* 0x000fe400000001ff */
[----:B------:R-:W-:Y:S01]  /*27840*/  IMAD.WIDE.U32 R32, R22, R14, R32 ;  /* 0x0000000e16207225 */ /* 0x000fe200078e0020 */
[----:B------:R-:W-:-:S03]  /*27850*/  IADD3 R2, P0, PT, R2, R103, RZ ;  /* 0x0000006702027210 */ /* 0x000fc60007f1e0ff */
[----:B------:R-:W-:Y:S01]  /*27860*/  IMAD.WIDE.U32 R52, R73, R45, R52 ;  /* 0x0000002d49347225 */ /* 0x000fe200078e0034 */
[----:B------:R-:W-:-:S03]  /*27870*/  IADD3 R33, PT, PT, R31, R33, RZ ;  /* 0x000000211f217210 */ /* 0x000fc60007ffe0ff */
[----:B------:R-:W-:Y:S01]  /*27880*/  IMAD.X R55, RZ, RZ, RZ, P1 ;  /* 0x000000ffff377224 */ /* 0x000fe200008e06ff */
[----:B------:R-:W-:Y:S01]  /*27890*/  IADD3 R32, P1, PT, R3, R32, RZ ;  /* 0x0000002003207210 */ /* 0x000fe20007f3e0ff */
[----:B------:R-:W-:Y:S01]  /*278a0*/  IMAD.X R3, RZ, RZ, RZ, P0 ;  /* 0x000000ffff037224 */ /* 0x000fe200000e06ff */
[----:B------:R-:W-:Y:S01]  /*278b0*/  IADD3 R52, P2, PT, R25, R52, RZ ;  /* 0x0000003419347210 */ /* 0x000fe20007f5e0ff */
[----:B------:R-:W-:-:S04]  /*278c0*/  IMAD.WIDE.U32 R54, R23, R12, R54 ;  /* 0x0000000c17367225 */ /* 0x000fc800078e0036 */
[----:B------:R-:W-:-:S04]  /*278d0*/  IMAD.WIDE.U32 R56, R20, R17, R56 ;  /* 0x0000001114387225 */ /* 0x000fc800078e0038 */
[----:B------:R-:W-:Y:S01]  /*278e0*/  IMAD.IADD R91, R62, 0x1, R53 ;  /* 0x000000013e5b7824 */ /* 0x000fe200078e0235 */
[----:B------:R-:W-:Y:S01]  /*278f0*/  IADD3 R57, PT, PT, R27, R57, RZ ;  /* 0x000000391b397210 */ /* 0x000fe20007ffe0ff */
[----:B------:R-:W-:Y:S01]  /*27900*/  IMAD.WIDE.U32 R2, R24, R10, R2 ;  /* 0x0000000a18027225 */ /* 0x000fe200078e0002 */
[----:B------:R-:W-:Y:S02]  /*27910*/  IADD3 R24, P0, PT, R33, R54, RZ ;  /* 0x0000003621187210 */ /* 0x000fe40007f1e0ff */
[----:B------:R-:W-:Y:S01]  /*27920*/  IADD3 R54, P3, PT, R97, R56, RZ ;  /* 0x0000003861367210 */ /* 0x000fe20007f7e0ff */
[----:B------:R-:W-:Y:S02]  /*27930*/  IMAD.IADD R55, R67, 0x1, R55 ;  /* 0x0000000143377824 */ /* 0x000fe400078e0237 */
[----:B------:R-:W-:Y:S02]  /*27940*/  IMAD.X R53, RZ, RZ, RZ, P2 ;  /* 0x000000ffff357224 */ /* 0x000fe400010e06ff */
[----:B------:R-:W-:Y:S01]  /*27950*/  IMAD.X R33, RZ, RZ, RZ, P1 ;  /* 0x000000ffff217224 */ /* 0x000fe200008e06ff */
[----:B------:R-:W-:Y:S01]  /*27960*/  IADD3 R2, P2, PT, R55, R2, RZ ;  /* 0x0000000237027210 */ /* 0x000fe20007f5e0ff */
[----:B------:R-:W-:Y:S01]  /*27970*/  IMAD.IADD R56, R75, 0x1, R3 ;  /* 0x000000014b387824 */ /* 0x000fe200078e0203 */
[----:B------:R-:W-:Y:S01]  /*27980*/  IADD3 R3, PT, PT, R65, R58, RZ ;  /* 0x0000003a41037210 */ /* 0x000fe20007ffe0ff */
[----:B------:R-:W-:Y:S01]  /*27990*/  IMAD.WIDE.U32 R52, R79, R44, R52 ;  /* 0x0000002c4f347225 */ /* 0x000fe200078e0034 */
[----:B------:R-:W-:-:S03]  /*279a0*/  IADD3.X R55, PT, PT, RZ, RZ, RZ, P3, !PT ;  /* 0x000000ffff377210 */ /* 0x000fc60001ffe4ff */
[----:B------:R-:W-:-:S04]  /*279b0*/  IMAD.WIDE.U32 R32, R21, R15, R32 ;  /* 0x0000000f15207225 */ /* 0x000fc800078e0020 */
[----:B------:R-:W-:Y:S01]  /*279c0*/  IMAD.X R25, RZ, RZ, RZ, P0 ;  /* 0x000000ffff197224 */ /* 0x000fe200000e06ff */
        /* <DEDUP_REMOVED lines=10> */
[----:B------:R-:W-:Y:S01]  /*27a70*/  IMAD.WIDE.U32 R54, R29, R47, R54 ;  /* 0x0000002f1d367225 */ /* 0x000fe200078e0036 */
[----:B------:R-:W-:-:S03]  /*27a80*/  IADD3 R2, P1, PT, R25, R2, RZ ;  /* 0x0000000219027210 */ /* 0x000fc60007f3e0ff */
[----:B------:R-:W-:Y:S01]  /*27a90*/  IMAD.X R25, RZ, RZ, RZ, P3 ;  /* 0x000000ffff197224 */ /* 0x000fe200018e06ff */
[----:B------:R-:W-:Y:S01]  /*27aa0*/  IADD3 R54, P2, PT, R91, R54, RZ ;  /* 0x000000365b367210 */ /* 0x000fe20007f5e0ff */
[----:B------:R-:W-:Y:S01]  /*27ab0*/  IMAD.WIDE.U32 R32, R20, R16, R32 ;  /* 0x0000001014207225 */ /* 0x000fe200078e0020 */
[----:B------:R-:W-:-:S03]  /*27ac0*/  IADD3 R56, P3, PT, R3, R56, RZ ;  /* 0x0000003803387210 */ /* 0x000fc60007f7e0ff */
[----:B------:R-:W-:Y:S01]  /*27ad0*/  IMAD.WIDE.U32 R24, R21, R14, R24 ;  /* 0x0000000e15187225 */ /* 0x000fe200078e0018 */
[----:B------:R-:W-:-:S03]  /*27ae0*/  IADD3 R3, PT, PT, R9, R33, RZ ;  /* 0x0000002109037210 */ /* 0x000fc60007ffe0ff */
[----:B------:R-:W-:Y:S02]  /*27af0*/  IMAD.IADD R103, R60, 0x1, R55 ;  /* 0x000000013c677824 */ /* 0x000fe400078e0237 */
[----:B------:R-:W-:Y:S01]  /*27b00*/  IMAD.X R55, RZ, RZ, RZ, P2 ;  /* 0x000000ffff377224 */ /* 0x000fe200010e06ff */
[----:B------:R-:W-:Y:S01]  /*27b10*/  IADD3 R24, P2, PT, R3, R24, RZ ;  /* 0x0000001803187210 */ /* 0x000fe20007f5e0ff */
[----:B------:R-:W-:Y:S02]  /*27b20*/  IMAD.IADD R57, R63, 0x1, R53 ;  /* 0x000000013f397824 */ /* 0x000fe400078e0235 */
[----:B------:R-:W-:Y:S02]  /*27b30*/  IMAD.X R53, RZ, RZ, RZ, P0 ;  /* 0x000000ffff357224 */ /* 0x000fe400000e06ff */
[----:B------:R-:W-:Y:S02]  /*27b40*/  IMAD.X R3, RZ, RZ, RZ, P1 ;  /* 0x000000ffff037224 */ /* 0x000fe400008e06ff */
[----:B------:R-:W-:-:S04]  /*27b50*/  IMAD.WIDE.U32 R54, R73, R46, R54 ;  /* 0x0000002e49367225 */ /* 0x000fc800078e0036 */
[----:B------:R-:W-:Y:S01]  /*27b60*/  IMAD.IADD R25, R31, 0x1, R25 ;  /* 0x000000011f197824 */ /* 0x000fe200078e0219 */
        /* <DEDUP_REMOVED lines=8> */
[----:B------:R-:W-:Y:S01]  /*27bf0*/  MOV R53, RZ ;  /* 0x000000ff00357202 */ /* 0x000fe20000000f00 */
[----:B------:R-:W-:Y:S01]  /*27c00*/  IMAD R91, R52, R66, RZ ;  /* 0x00000042345b7224 */ /* 0x000fe200078e02ff */
[----:B------:R-:W-:Y:S01]  /*27c10*/  IADD3.X R25, PT, PT, RZ, RZ, RZ, P2, !PT ;  /* 0x000000ffff197210 */ /* 0x000fe200017fe4ff */
[----:B------:R-:W-:Y:S02]  /*27c20*/  IMAD.MOV.U32 R33, RZ, RZ, RZ ;  /* 0x000000ffff217224 */ /* 0x000fe400078e00ff */
[----:B------:R-:W-:-:S04]  /*27c30*/  IMAD.WIDE.U32 R56, R23, R10, R56 ;  /* 0x0000000a17387225 */ /* 0x000fc800078e0038 */
[----:B------:R-:W-:Y:S02]  /*27c40*/  IMAD.IADD R3, R67, 0x1, R3 ;  /* 0x0000000143037824 */ /* 0x000fe400078e0203 */
[----:B------:R-:W-:-:S04]  /*27c50*/  IMAD.HI.U32 R58, R91, R42, R52 ;  /* 0x0000002a5b3a7227 */ /* 0x000fc800078e0034 */
[----:B------:R-:W-:-:S04]  /*27c60*/  IMAD.WIDE.U32 R32, R19, R17, R32 ;  /* 0x0000001113207225 */ /* 0x000fc800078e0020 */
[----:B------:R-:W-:Y:S01]  /*27c70*/  IMAD.WIDE.U32 R52, R20, R15, R24 ;  /* 0x0000000f14347225 */ /* 0x000fe200078e0018 */
[----:B------:R-:W-:Y:S02]  /*27c80*/  IADD3 R24, P2, PT, R3, R56, RZ ;  /* 0x0000003803187210 */ /* 0x000fe40007f5e0ff */
[----:B------:R-:W-:Y:S01]  /*27c90*/  IADD3 R32, P3, PT, R103, R32, RZ ;  /* 0x0000002067207210 */ /* 0x000fe20007f7e0ff */
[----:B------:R-:W-:Y:S01]  /*27ca0*/  IMAD.IADD R33, R27, 0x1, R33 ;  /* 0x000000011b217824 */ /* 0x000fe200078e0221 */
[----:B------:R-:W-:Y:S01]  /*27cb0*/  IADD3.X R3, PT, PT, RZ, RZ, RZ, P1, !PT ;  /* 0x000000ffff037210 */ /* 0x000fe20000ffe4ff */
[----:B------:R-:W-:Y:S01]  /*27cc0*/  IMAD.IADD R23, R75, 0x1, R57 ;  /* 0x000000014b177824 */ /* 0x000fe200078e0239 */
[----:B------:R-:W-:Y:S01]  /*27cd0*/  IADD3.X R25, PT, PT, RZ, RZ, RZ, P2, !PT ;  /* 0x000000ffff197210 */ /* 0x000fe200017fe4ff */
[----:B------:R-:W-:Y:S01]  /*27ce0*/  IMAD.WIDE.U32 R56, R79, R45, R54 ;  /* 0x0000002d4f387225 */ /* 0x000fe200078e0036 */
[----:B------:R-:W-:-:S03]  /*27cf0*/  IADD3 R54, P0, PT, R33, R52, RZ ;  /* 0x0000003421367210 */ /* 0x000fc60007f1e0ff */
[----:B------:R-:W-:Y:S02]  /*27d00*/  IMAD.IADD R53, R0, 0x1, R53 ;  /* 0x0000000100357824 */ /* 0x000fe400078e0235 */
[----:B------:R-:W-:Y:S01]  /*27d10*/  IMAD.X R33, RZ, RZ, RZ, P3 ;  /* 0x000000ffff217224 */ /* 0x000fe200018e06ff */
[----:B------:R-:W-:Y:S01]  /*27d20*/  IADD3 R52, P3, PT, R97, R56, RZ ;  /* 0x0000003861347210 */ /* 0x000fe20007f7e0ff */
[----:B------:R-:W-:-:S04]  /*27d30*/  IMAD.WIDE.U32 R2, R21, R13, R2 ;  /* 0x0000000d15027225 */ /* 0x000fc800078e0002 */
[----:B------:R-:W-:Y:S01]  /*27d40*/  IMAD.WIDE.U32 R24, R22, R11, R24 ;  /* 0x0000000b16187225 */ /* 0x000fe200078e0018 */
[----:B------:R-:W-:-:S03]  /*27d50*/  IADD3 R2, P4, PT, R53, R2, RZ ;  /* 0x0000000235027210 */ /* 0x000fc60007f9e0ff */
[----:B------:R-:W-:Y:S01]  /*27d60*/  IMAD.IADD R3, R71, 0x1, R3 ;  /* 0x0000000147037824 */ /* 0x000fe200078e0203 */
[----:B------:R-:W-:Y:S01]  /*27d70*/  IADD3 R56, PT, PT, R51, R25, RZ ;  /* 0x0000001933387210 */ /* 0x000fe20007ffe0ff */
[----:B------:R-:W-:Y:S02]  /*27d80*/  IMAD.X R53, RZ, RZ, RZ, P3 ;  /* 0x000000ffff357224 */ /* 0x000fe400018e06ff */
[----:B------:R-:W-:Y:S01]  /*27d90*/  IMAD.WIDE.U32 R32, R29, R48, R32 ;  /* 0x000000301d207225 */ /* 0x000fe200078e0020 */
[----:B------:R-:W-:Y:S02]  /*27da0*/  IADD3 R56, P3, PT, R56, R23, RZ ;  /* 0x0000001738387210 */ /* 0x000fe40007f7e0ff */
[----:B------:R-:W-:Y:S01]  /*27db0*/  IADD3 R24, P2, PT, R3, R24, RZ ;  /* 0x0000001803187210 */ /* 0x000fe20007f5e0ff */
[----:B------:R-:W-:Y:S01]  /*27dc0*/  IMAD.X R55, RZ, RZ, RZ, P0 ;  /* 0x000000ffff377224 */ /* 0x000fe200000e06ff */
[----:B------:R-:W-:Y:S01]  /*27dd0*/  IADD3 R23, PT, PT, R65, R58, RZ ;  /* 0x0000003a41177210 */ /* 0x000fe20007ffe0ff */
[----:B------:R-:W-:Y:S01]  /*27de0*/  IMAD.WIDE.U32 R52, R77, R44, R52 ;  /* 0x0000002c4d347225 */ /* 0x000fe200078e0034 */
[----:B------:R-:W-:-:S02]  /*27df0*/  IADD3 R32, P1, PT, R105, R32, RZ ;  /* 0x0000002069207210 */ /* 0x000fc40007f3e0ff */
[----:B------:R-:W-:Y:S01]  /*27e00*/  IADD3.X R25, PT, PT, RZ, RZ, RZ, P2, !PT ;  /* 0x000000ffff197210 */ /* 0x000fe200017fe4ff */
[----:B------:R-:W-:Y:S01]  /*27e10*/  IMAD.X R3, RZ, RZ, RZ, P4 ;  /* 0x000000ffff037224 */ /* 0x000fe200020e06ff */
[----:B------:R-:W-:Y:S01]  /*27e20*/  IADD3 R52, P0, PT, R23, R52, RZ ;  /* 0x0000003417347210 */ /* 0x000fe20007f1e0ff */
[----:B------:R-:W-:-:S04]  /*27e30*/  IMAD.WIDE.U32 R54, R19, R16, R54 ;  /* 0x0000001013367225 */ /* 0x000fc800078e0036 */
[----:B------:R-:W-:Y:S01]  /*27e40*/  IMAD.IADD R105, R59, 0x1, R33 ;  /* 0x000000013b697824 */ /* 0x000fe200078e0221 */
[----:B------:R-:W-:Y:S01]  /*27e50*/  IADD3.X R33, PT, PT, RZ, RZ, RZ, P1, !PT ;  /* 0x000000ffff217210 */ /* 0x000fe20000ffe4ff */
[----:B------:R-:W-:-:S04]  /*27e60*/  IMAD.WIDE.U32 R2, R20, R14, R2 ;  /* 0x0000000e14027225 */ /* 0x000fc800078e0002 */
[----:B------:R-:W-:Y:S02]  /*27e70*/  IMAD.IADD R23, R9, 0x1, R55 ;  /* 0x0000000109177824 */ /* 0x000fe400078e0237 */
[----:B------:R-:W-:Y:S02]  /*27e80*/  IMAD.IADD R103, R62, 0x1, R57 ;  /* 0x000000013e677824 */ /* 0x000fe400078e0239 */
[----:B------:R-:W-:Y:S01]  /*27e90*/  IMAD.MOV.U32 R55, RZ, RZ, RZ ;  /* 0x000000ffff377224 */ /* 0x000fe200078e00ff */
[----:B------:R-:W-:Y:S01]  /*27ea0*/  IADD3 R2, P2, PT, R23, R2, RZ ;  /* 0x0000000217027210 */ /* 0x000fe20007f5e0ff */
[----:B------:R-:W-:-:S04]  /*27eb0*/  IMAD.WIDE.U32 R32, R73, R47, R32 ;  /* 0x0000002f49207225 */ /* 0x000fc800078e0020 */
[----:B------:R-:W-:Y:S01]  /*27ec0*/  IMAD.IADD R23, R31, 0x1, R3 ;  /* 0x000000011f177824 */ /* 0x000fe200078e0203 */
[----:B------:R-:W-:Y:S01]  /*27ed0*/  IADD3 R32, P1, PT, R103, R32, RZ ;  /* 0x0000002067207210 */ /* 0x000fe20007f3e0ff */
[----:B------:R-:W-:Y:S01]  /*27ee0*/  IMAD.X R57, RZ, RZ, RZ, P3 ;  /* 0x000000ffff397224 */ /* 0x000fe200018e06ff */
[----:B------:R-:W-:Y:S01]  /*27ef0*/  IADD3 R103, PT, PT, R60, R33, RZ ;  /* 0x000000213c677210 */ /* 0x000fe20007ffe0ff */
[----:B------:R-:W-:-:S04]  /*27f00*/  IMAD.WIDE.U32 R24, R21, R12, R24 ;  /* 0x0000000c15187225 */ /* 0x000fc800078e0018 */
[----:B------:R-:W-:-:S04]  /*27f10*/  IMAD.WIDE.U32 R54, R18, R17, R54 ;  /* 0x0000001112367225 */ /* 0x000fc800078e0036 */
[----:B------:R-:W-:Y:S01]  /*27f20*/  IMAD.WIDE.U32 R56, R22, R10, R56 ;  /* 0x0000000a16387225 */ /* 0x000fe200078e0038 */
[----:B------:R-:W-:Y:S02]  /*27f30*/  IADD3 R54, P4, PT, R105, R54, RZ ;  /* 0x0000003669367210 */ /* 0x000fe40007f9e0ff */
[----:B------:R-:W-:Y:S01]  /*27f40*/  IADD3 R27, PT, PT, R27, R55, RZ ;  /* 0x000000371b1b7210 */ /* 0x000fe20007ffe0ff */
[----:B------:R-:W-:Y:S01]  /*27f50*/  IMAD.X R3, RZ, RZ, RZ, P2 ;  /* 0x000000ffff037224 */ /* 0x000fe200010e06ff */
[----:B------:R-:W-:Y:S01]  /*27f60*/  IADD3 R22, P2, PT, R23, R24, RZ ;  /* 0x0000001817167210 */ /* 0x000fe20007f5e0ff */
[----:B------:R-:W-:Y:S01]  /*27f70*/  IMAD.IADD R25, R67, 0x1, R25 ;  /* 0x0000000143197824 */ /* 0x000fe200078e0219 */
[----:B------:R-:W-:Y:S01]  /*27f80*/  IADD3.X R55, PT, PT, RZ, RZ, RZ, P4, !PT ;  /* 0x000000ffff377210 */ /* 0x000fe200027fe4ff */
[----:B------:R-:W-:Y:S01]  /*27f90*/  IMAD.IADD R97, R63, 0x1, R53 ;  /* 0x000000013f617824 */ /* 0x000fe200078e0235 */
[----:B------:R-:W-:Y:S01]  /*27fa0*/  IADD3.X R23, PT, PT, RZ, RZ, RZ, P2, !PT ;  /* 0x000000ffff177210 */ /* 0x000fe200017fe4ff */
[----:B------:R-:W-:Y:S01]  /*27fb0*/  IMAD.X R53, RZ, RZ, RZ, P0 ;  /* 0x000000ffff357224 */ /* 0x000fe200000e06ff */
[----:B------:R-:W-:Y:S01]  /*27fc0*/  IADD3 R24, P3, PT, R25, R56, RZ ;  /* 0x0000003819187210 */ /* 0x000fe20007f7e0ff */
[----:B------:R-:W-:-:S02]  /*27fd0*/  IMAD.X R33, RZ, RZ, RZ, P1 ;  /* 0x000000ffff217224 */ /* 0x000fc400008e06ff */
[----:B------:R-:W-:-:S04]  /*27fe0*/  IMAD.WIDE.U32 R2, R19, R15, R2 ;  /* 0x0000000f13027225 */ /* 0x000fc800078e0002 */
[----:B------:R-:W-:Y:S01]  /*27ff0*/  IMAD.WIDE.U32 R52, R91, R43, R52 ;  /* 0x0000002b5b347225 */ /* 0x000fe200078e0034 */
[----:B------:R-:W-:-:S03]  /*28000*/  IADD3 R2, P1, PT, R27, R2, RZ ;  /* 0x000000021b027210 */ /* 0x000fc60007f3e0ff */
[----:B------:R-:W-:Y:S01]  /*28010*/  IMAD.WIDE.U32 R32, R79, R46, R32 ;  /* 0x0000002e4f207225 */ /* 0x000fe200078e0020 */
[----:B------:R-:W-:-:S03]  /*28020*/  IADD3 R17, PT, PT, R64, R53, RZ ;  /* 0x0000003540117210 */ /* 0x000fc60007ffe0ff */
[----:B------:R-:W-:Y:S01]  /*28030*/  IMAD.IADD R3, R0, 0x1, R3 ;  /* 0x0000000100037824 */ /* 0x000fe200078e0203 */
[----:B------:R-:W-:Y:S01]  /*28040*/  IADD3 R32, P2, PT, R97, R32, RZ ;  /* 0x0000002061207210 */ /* 0x000fe20007f5e0ff */
[----:B------:R-:W-:-:S04]  /*28050*/  IMAD.WIDE.U32 R22, R20, R13, R22 ;  /* 0x0000000d14167225 */ /* 0x000fc800078e0016 */
[----:B------:R-:W-:Y:S01]  /*28060*/  IMAD.X R25, RZ, RZ, RZ, P3 ;  /* 0x000000ffff197224 */ /* 0x000fe200018e06ff */
[----:B------:R-:W-:Y:S01]  /*28070*/  IADD3 R22, P4, PT, R3, R22, RZ ;  /* 0x0000001603167210 */ /* 0x000fe20007f9e0ff */
[----:B------:R-:W-:Y:S01]  /*28080*/  IMAD.WIDE.U32 R54, R29, R49, R54 ;  /* 0x000000311d367225 */ /* 0x000fe200078e0036 */
[----:B------:R-:W-:-:S03]  /*28090*/  IADD3.X R3, PT, PT, RZ, RZ, RZ, P1, !PT ;  /* 0x000000ffff037210 */ /* 0x000fc60000ffe4ff */
[----:B------:R-:W-:Y:S02]  /*280a0*/  IMAD R27, R52, R66, RZ ;  /* 0x00000042341b7224 */ /* 0x000fe400078e02ff */
[----:B------:R-:W-:Y:S02]  /*280b0*/  IMAD.MOV.U32 R53, RZ, RZ, RZ ;  /* 0x000000ffff357224 */ /* 0x000fe400078e00ff */
[----:B------:R-:W-:Y:S02]  /*280c0*/  IMAD.IADD R23, R71, 0x1, R23 ;  /* 0x0000000147177824 */ /* 0x000fe400078e0217 */
[----:B------:R-:W-:-:S04]  /*280d0*/  IMAD.WIDE.U32 R24, R21, R11, R24 ;  /* 0x0000000b15187225 */ /* 0x000fc800078e0018 */
[----:B------:R-:W-:Y:S01]  /*280e0*/  IMAD.IADD R56, R75, 0x1, R57 ;  /* 0x000000014b387824 */ /* 0x000fe200078e0239 */
[----:B------:R-:W-:Y:S01]  /*280f0*/  IADD3 R25, PT, PT, R51, R25, RZ ;  /* 0x0000001933197210 */ /* 0x000fe20007ffe0ff */
[----:B------:R-:W-:Y:S01]  /*28100*/  IMAD.HI.U32 R58, R27, R42, R52 ;  /* 0x0000002a1b3a7227 */ /* 0x000fe200078e0034 */
[----:B------:R-:W-:Y:S02]  /*28110*/  IADD3 R52, P0, PT, R103, R54, RZ ;  /* 0x0000003667347210 */ /* 0x000fe40007f1e0ff */
[----:B------:R-:W-:Y:S01]  /*28120*/  IADD3 R24, P3, PT, R23, R24, RZ ;  /* 0x0000001817187210 */ /* 0x000fe20007f7e0ff */
[----:B------:R-:W-:Y:S01]  /*28130*/  IMAD.IADD R57, R61, 0x1, R33 ;  /* 0x000000013d397824 */ /* 0x000fe200078e0221 */
[----:B------:R-:W-:Y:S01]  /*28140*/  IADD3.X R53, PT, PT, RZ, RZ, RZ, P0, !PT ;  /* 0x000000ffff357210 */ /* 0x000fe200007fe4ff */
[----:B------:R-:W-:Y:S02]  /*28150*/  IMAD.X R33, RZ, RZ, RZ, P2 ;  /* 0x000000ffff217224 */ /* 0x000fe400010e06ff */
[----:B------:R-:W-:Y:S01]  /*28160*/  IMAD.WIDE.U32 R2, R18, R16, R2 ;  /* 0x0000001012027225 */ /* 0x000fe200078e0002 */
[----:B------:R-:W-:-:S03]  /*28170*/  IADD3 R16, P2, PT, R25, R56, RZ ;  /* 0x0000003819107210 */ /* 0x000fc60007f5e0ff */
[----:B------:R-:W-:Y:S02]  /*28180*/  IMAD.X R23, RZ, RZ, RZ, P4 ;  /* 0x000000ffff177224 */ /* 0x000fe400020e06ff */
[----:B------:R-:W-:Y:S02]  /*28190*/  IMAD.IADD R55, R50, 0x1, R55 ;  /* 0x0000000132377824 */ /* 0x000fe400078e0237 */
[----:B------:R-:W-:-:S03]  /*281a0*/  IMAD.WIDE.U32 R32, R77, R45, R32 ;  /* 0x0000002d4d207225 */ /* 0x000fc600078e0020 */
[----:B------:R-:W-:Y:S01]  /*281b0*/  IADD3 R54, P1, PT, R55, R2, RZ ;  /* 0x0000000237367210 */ /* 0x000fe20007f3e0ff */
[----:B------:R-:W-:Y:S01]  /*281c0*/  IMAD.IADD R9, R9, 0x1, R3 ;  /* 0x0000000109097824 */ /* 0x000fe200078e0203 */
[----:B------:R-:W-:Y:S01]  /*281d0*/  IADD3 R2, P0, PT, R17, R32, RZ ;  /* 0x0000002011027210 */ /* 0x000fe20007f1e0ff */
[----:B------:R-:W-:-:S04]  /*281e0*/  IMAD.WIDE.U32 R22, R19, R14, R22 ;  /* 0x0000000e13167225 */ /* 0x000fc800078e0016 */
[----:B------:R-:W-:Y:S01]  /*281f0*/  IMAD.X R25, RZ, RZ, RZ, P3 ;  /* 0x000000ffff197224 */ /* 0x000fe200018e06ff */
[----:B------:R-:W-:Y:S01]  /*28200*/  IADD3 R22, P4, PT, R9, R22, RZ ;  /* 0x0000001609167210 */ /* 0x000fe20007f9e0ff */
[----:B------:R-:W-:Y:S01]  /*28210*/  IMAD.WIDE.U32 R52, R73, R48, R52 ;  /* 0x0000003049347225 */ /* 0x000fe200078e0034 */
[----:B------:R-:W-:-:S03]  /*28220*/  IADD3 R23, PT, PT, R31, R23, RZ ;  /* 0x000000171f177210 */ /* 0x000fc60007ffe0ff */
        /* <DEDUP_REMOVED lines=8> */
[----:B------:R-:W-:Y:S01]  /*282b0*/  IADD3 R57, PT, PT, R75, R17, RZ ;  /* 0x000000114b397210 */ /* 0x000fe20007ffe0ff */
[----:B------:R-:W-:Y:S01]  /*282c0*/  IMAD.X R23, RZ, RZ, RZ, P4 ;  /* 0x000000ffff177224 */ /* 0x000fe200020e06ff */
[----:B------:R-:W-:Y:S01]  /*282d0*/  IADD3 R24, P4, PT, R53, R54, RZ ;  /* 0x0000003635187210 */ /* 0x000fe20007f9e0ff */
[----:B------:R-:W-:Y:S01]  /*282e0*/  IMAD.IADD R29, R62, 0x1, R33 ;  /* 0x000000013e1d7824 */ /* 0x000fe200078e0221 */
[----:B------:R-:W-:Y:S01]  /*282f0*/  IADD3 R16, P0, PT, R25, R16, RZ ;  /* 0x0000001019107210 */ /* 0x000fe20007f1e0ff */
[----:B------:R-:W-:Y:S01]  /*28300*/  IMAD.WIDE.U32 R2, R91, R44, R2 ;  /* 0x0000002c5b027225 */ /* 0x000fe200078e0002 */
[----:B------:R-:W-:-:S03]  /*28310*/  IADD3.X R25, PT, PT, RZ, RZ, RZ, P4, !PT ;  /* 0x000000ffff197210 */ /* 0x000fc600027fe4ff */
[----:B------:R-:W-:Y:S02]  /*28320*/  IMAD.X R33, RZ, RZ, RZ, P2 ;  /* 0x000000ffff217224 */ /* 0x000fe400010e06ff */
[----:B------:R-:W-:Y:S01]  /*28330*/  IMAD.WIDE.U32 R22, R18, R15, R22 ;  /* 0x0000000f12167225 */ /* 0x000fe200078e0016 */
[----:B------:R-:W-:-:S03]  /*28340*/  IADD3 R15, PT, PT, R63, R3, RZ ;  /* 0x000000033f0f7210 */ /* 0x000fc60007ffe0ff */
[----:B------:R-:W-:Y:S02]  /*28350*/  IMAD.X R17, RZ, RZ, RZ, P1 ;  /* 0x000000ffff117224 */ /* 0x000fe400008e06ff */
[----:B------:R-:W-:Y:S02]  /*28360*/  IMAD.X R53, RZ, RZ, RZ, P3 ;  /* 0x000000ffff357224 */ /* 0x000fe400018e06ff */
[----:B------:R-:W-:Y:S02]  /*28370*/  IMAD.IADD R9, R65, 0x1, R58 ;  /* 0x0000000141097824 */ /* 0x000fe400078e023a */
[----:B------:R-:W-:-:S03]  /*28380*/  IMAD.WIDE.U32 R32, R79, R47, R32 ;  /* 0x0000002f4f207225 */ /* 0x000fc600078e0020 */
[----:B------:R-:W-:Y:S01]  /*28390*/  IADD3 R2, P1, PT, R9, R2, RZ ;  /* 0x0000000209027210 */ /* 0x000fe20007f3e0ff */
[----:B------:R-:W-:Y:S01]  /*283a0*/  IMAD.IADD R3, R0, 0x1, R23 ;  /* 0x0000000100037824 */ /* 0x000fe200078e0217 */
[----:B------:R-:W-:Y:S01]  /*283b0*/  IADD3 R0, P2, PT, R17, R22, RZ ;  /* 0x0000001611007210 */ /* 0x000fe20007f5e0ff */
[----:B------:R-:W-:Y:S01]  /*283c0*/  IMAD.WIDE.U32 R52, R19, R13, R52 ;  /* 0x0000000d13347225 */ /* 0x000fe200078e0034 */
[----:B------:R-:W-:Y:S02]  /*283d0*/  IADD3 R22, P4, PT, R29, R32, RZ ;  /* 0x000000201d167210 */ /* 0x000fe40007f9e0ff */
[----:B------:R-:W-:Y:S01]  /*283e0*/  IADD3 R33, PT, PT, R60, R33, RZ ;  /* 0x000000213c217210 */ /* 0x000fe20007ffe0ff */
[----:B------:R-:W-:Y:S01]  /*283f0*/  IMAD.WIDE.U32 R54, R73, R49, R24 ;  /* 0x0000003149367225 */ /* 0x000fe200078e0018 */
[----:B------:R-:W-:Y:S02]  /*28400*/  IADD3 R24, P3, PT, R3, R52, RZ ;  /* 0x0000003403187210 */ /* 0x000fe40007f7e0ff */
[----:B------:R-:W-:Y:S01]  /*28410*/  IADD3.X R3, PT, PT, RZ, RZ, RZ, P1, !PT ;  /* 0x000000ffff037210 */ /* 0x000fe20000ffe4ff */
[----:B------:R-:W-:Y:S01]  /*28420*/  IMAD.X R17, RZ, RZ, RZ, P0 ;  /* 0x000000ffff117224 */ /* 0x000fe200000e06ff */
[----:B------:R-:W-:Y:S01]  /*28430*/  IADD3.X R25, PT, PT, RZ, RZ, RZ, P3, !PT ;  /* 0x000000ffff197210 */ /* 0x000fe20001ffe4ff */
[----:B------:R-:W-:-:S02]  /*28440*/  IMAD.IADD R9, R71, 0x1, R53 ;  /* 0x0000000147097824 */ /* 0x000fc400078e0235 */
[----:B------:R-:W-:Y:S01]  /*28450*/  IMAD.WIDE.U32 R52, R20, R11, R16 ;  /* 0x0000000b14347225 */ /* 0x000fe200078e0010 */
[----:B------:R-:W-:-:S03]  /*28460*/  IADD3 R16, P0, PT, R33, R54, RZ ;  /* 0x0000003621107210 */ /* 0x000fc60007f1e0ff */
[----:B------:R-:W-:Y:S01]  /*28470*/  IMAD.X R23, RZ, RZ, RZ, P4 ;  /* 0x000000ffff177224 */ /* 0x000fe200020e06ff */
[----:B------:R-:W-:Y:S01]  /*28480*/  IADD3 R52, P4, PT, R9, R52, RZ ;  /* 0x0000003409347210 */ /* 0x000fe20007f9e0ff */
[----:B------:R-:W-:Y:S02]  /*28490*/  IMAD.IADD R21, R50, 0x1, R55 ;  /* 0x0000000132157824 */ /* 0x000fe400078e0237 */
[----:B------:R-:W-:Y:S01]  /*284a0*/  IMAD.IADD R32, R51, 0x1, R53 ;  /* 0x0000000133207824 */ /* 0x000fe200078e0235 */
[----:B------:R-:W-:Y:S01]  /*284b0*/  IADD3.X R53, PT, PT, RZ, RZ, RZ, P4, !PT ;  /* 0x000000ffff357210 */ /* 0x000fe200027fe4ff */
[----:B------:R-:W-:Y:S01]  /*284c0*/  IMAD.WIDE.U32 R2, R27, R43, R2 ;  /* 0x0000002b1b027225 */ /* 0x000fe200078e0002 */
[----:B------:R-:W-:Y:S02]  /*284d0*/  IADD3 R21, P1, PT, R21, R0, RZ ;  /* 0x0000000015157210 */ /* 0x000fe40007f3e0ff */
[----:B------:R-:W-:Y:S01]  /*284e0*/  IADD3 R32, P3, PT, R32, R57, RZ ;  /* 0x0000003920207210 */ /* 0x000fe20007f7e0ff */
[----:B------:R-:W-:-:S04]  /*284f0*/  IMAD.WIDE.U32 R22, R77, R46, R22 ;  /* 0x0000002e4d167225 */ /* 0x000fc800078e0016 */
[----:B------:R-:W-:Y:S01]  /*28500*/  IMAD.X R17, RZ, RZ, RZ, P0 ;  /* 0x000000ffff117224 */ /* 0x000fe200000e06ff */
[----:B------:R-:W-:Y:S01]  /*28510*/  IADD3 R23, PT, PT, R61, R23, RZ ;  /* 0x000000173d177210 */ /* 0x000fe20007ffe0ff */
[----:B------:R-:W-:Y:S02]  /*28520*/  IMAD.IADD R9, R64, 0x1, R3 ;  /* 0x0000000140097824 */ /* 0x000fe400078e0203 */
[----:B------:R-:W-:Y:S01]  /*28530*/  IMAD.WIDE.U32 R24, R18, R14, R24 ;  /* 0x0000000e12187225 */ /* 0x000fe200078e0018 */
[----:B------:R-:W-:-:S03]  /*28540*/  IADD3 R14, P0, PT, R15, R22, RZ ;  /* 0x000000160f0e7210 */ /* 0x000fc60007f1e0ff */
[----:B------:R-:W-:Y:S02]  /*28550*/  IMAD R0, R2, R66, RZ ;  /* 0x0000004202007224 */ /* 0x000fe400078e02ff */
[----:B------:R-:W-:Y:S02]  /*28560*/  IMAD.MOV.U32 R3, RZ, RZ, RZ ;  /* 0x000000ffff037224 */ /* 0x000fe400078e00ff */
[----:B------:R-:W-:-:S04]  /*28570*/  IMAD.WIDE.U32 R16, R79, R48, R16 ;  /* 0x000000304f107225 */ /* 0x000fc800078e0010 */
[----:B------:R-:W-:-:S04]  /*28580*/  IMAD.HI.U32 R54, R0, R42, R2 ;  /* 0x0000002a00367227 */ /* 0x000fc800078e0002 */
[----:B------:R-:W-:Y:S02]  /*28590*/  IMAD.IADD R31, R31, 0x1, R25 ;  /* 0x000000011f1f7824 */ /* 0x000fe400078e0219 */
        /* <DEDUP_REMOVED lines=16> */
[----:B------:R-:W-:Y:S02]  /*286a0*/  IMAD.X R23, RZ, RZ, RZ, P4 ;  /* 0x000000ffff177224 */ /* 0x000fe400020e06ff */
[----:B------:R-:W-:Y:S01]  /*286b0*/  IMAD.X R17, RZ, RZ, RZ, P0 ;  /* 0x000000ffff117224 */ /* 0x000fe200000e06ff */
[----:B------:R-:W-:Y:S01]  /*286c0*/  IADD3 R14, P0, PT, R9, R14, RZ ;  /* 0x0000000e090e7210 */ /* 0x000fe20007f1e0ff */
[----:B------:R-:W-:Y:S02]  /*286d0*/  IMAD.IADD R15, R62, 0x1, R15 ;  /* 0x000000013e0f7824 */ /* 0x000fe400078e020f */
[----:B------:R-:W-:-:S04]  /*286e0*/  IMAD.WIDE.U32 R2, R77, R47, R2 ;  /* 0x0000002f4d027225 */ /* 0x000fc800078e0002 */
[----:B------:R-:W-:Y:S01]  /*286f0*/  IMAD.X R25, RZ, RZ, RZ, P1 ;  /* 0x000000ffff197224 */ /* 0x000fe200008e06ff */
[----:B------:R-:W-:Y:S01]  /*28700*/  IADD3 R2, P3, PT, R15, R2, RZ ;  /* 0x000000020f027210 */ /* 0x000fe20007f7e0ff */
[----:B------:R-:W-:-:S03]  /*28710*/  IMAD.WIDE.U32 R22, R18, R13, R22 ;  /* 0x0000000d12167225 */ /* 0x000fc600078e0016 */
        /* <DEDUP_REMOVED lines=10> */
[----:B------:R-:W-:Y:S01]  /*287c0*/  IADD3 R16, PT, PT, R51, R21, RZ ;  /* 0x0000001533107210 */ /* 0x000fe20007ffe0ff */
[----:B------:R-:W-:Y:S01]  /*287d0*/  IMAD.X R13, RZ, RZ, RZ, P1 ;  /* 0x000000ffff0d7224 */ /* 0x000fe200008e06ff */
[----:B------:R-:W-:Y:S01]  /*287e0*/  IADD3 R20, P1, PT, R71, R20, RZ ;  /* 0x0000001447147210 */ /* 0x000fe20007f3e0ff */
[----:B------:R-:W-:Y:S01]  /*287f0*/  IMAD.X R15, RZ, RZ, RZ, P0 ;  /* 0x000000ffff0f7224 */ /* 0x000fe200000e06ff */
[----:B------:R-:W-:Y:S01]  /*28800*/  IADD3 R16, P3, PT, R16, R33, RZ ;  /* 0x0000002110107210 */ /* 0x000fe20007f7e0ff */
[----:B------:R-:W-:Y:S01]  /*28810*/  IMAD.IADD R32, R50, 0x1, R17 ;  /* 0x0000000132207824 */ /* 0x000fe200078e0211 */
[----:B------:R-:W-:Y:S01]  /*28820*/  IADD3 R13, P0, PT, R13, R24, RZ ;  /* 0x000000180d0d7210 */ /* 0x000fe20007f1e0ff */
[----:B------:R-:W-:Y:S02]  /*28830*/  IMAD.X R23, RZ, RZ, RZ, P4 ;  /* 0x000000ffff177224 */ /* 0x000fe400020e06ff */
[----:B------:R-:W-:-:S04]  /*28840*/  IMAD.WIDE.U32 R2, R91, R46, R2 ;  /* 0x0000002e5b027225 */ /* 0x000fc800078e0002 */
[----:B------:R-:W-:Y:S01]  /*28850*/  IMAD.WIDE.U32 R14, R27, R44, R14 ;  /* 0x0000002c1b0e7225 */ /* 0x000fe200078e000e */
[----:B------:R-:W-:-:S03]  /*28860*/  IADD3 R3, PT, PT, R61, R3, RZ ;  /* 0x000000033d037210 */ /* 0x000fc60007ffe0ff */
[----:B------:R-:W-:Y:S01]  /*28870*/  IMAD.X R29, RZ, RZ, RZ, P2 ;  /* 0x000000ffff1d7224 */ /* 0x000fe200010e06ff */
[----:B------:R-:W-:Y:S01]  /*28880*/  IADD3 R32, P2, PT, R32, R25, RZ ;  /* 0x0000001920207210 */ /* 0x000fe20007f5e0ff */
[----:B------:R-:W-:Y:S01]  /*28890*/  IMAD.X R21, RZ, RZ, RZ, P1 ;  /* 0x000000ffff157224 */ /* 0x000fe200008e06ff */
        /* <DEDUP_REMOVED lines=8> */
[----:B------:R-:W-:Y:S01]  /*28920*/  IMAD.X R17, RZ, RZ, RZ, P3 ;  /* 0x000000ffff117224 */ /* 0x000fe200018e06ff */
[----:B------:R-:W-:Y:S01]  /*28930*/  IADD3 R12, P3, PT, R3, R22, RZ ;  /* 0x00000016030c7210 */ /* 0x000fe20007f7e0ff */
[----:B------:R-:W-:Y:S01]  /*28940*/  IMAD.IADD R3, R59, 0x1, R23 ;  /* 0x000000013b037824 */ /* 0x000fe200078e0217 */
[----:B------:R-:W-:Y:S01]  /*28950*/  IADD3 R52, P0, PT, R29, R20, RZ ;  /* 0x000000141d347210 */ /* 0x000fe20007f1e0ff */
[----:B------:R-:W-:Y:S01]  /*28960*/  IMAD.X R15, RZ, RZ, RZ, P4 ;  /* 0x000000ffff0f7224 */ /* 0x000fe200020e06ff */
[----:B------:R-:W-:Y:S01]  /*28970*/  IADD3.X R25, PT, PT, RZ, RZ, RZ, P1, !PT ;  /* 0x000000ffff197210 */ /* 0x000fe20000ffe4ff */
[----:B------:R-:W-:-:S02]  /*28980*/  IMAD.IADD R67, R67, 0x1, R21 ;  /* 0x0000000143437824 */ /* 0x000fc400078e0215 */
[----:B------:R-:W-:Y:S01]  /*28990*/  IMAD.WIDE.U32 R22, R19, R10, R16 ;  /* 0x0000000a13167225 */ /* 0x000fe200078e0010 */
[----:B------:R-:W-:-:S03]  /*289a0*/  IADD3 R16, P4, PT, R3, R32, RZ ;  /* 0x0000002003107210 */ /* 0x000fc60007f9e0ff */
[----:B------:R-:W-:Y:S02]  /*289b0*/  IMAD.X R3, RZ, RZ, RZ, P2 ;  /* 0x000000ffff037224 */ /* 0x000fe400010e06ff */
[----:B------:R-:W-:Y:S01]  /*289c0*/  IMAD.WIDE.U32 R20, R0, R43, R14 ;  /* 0x0000002b00147225 */ /* 0x000fe200078e000e */
[----:B------:R-:W-:Y:S02]  /*289d0*/  IADD3 R14, P1, PT, R67, R22, RZ ;  /* 0x00000016430e7210 */ /* 0x000fe40007f3e0ff */
[----:B------:R-:W-:Y:S01]  /*289e0*/  IADD3 R22, P2, PT, R13, R52, RZ ;  /* 0x000000340d167210 */ /* 0x000fe20007f5e0ff */
[----:B------:R-:W-:Y:S01]  /*289f0*/  IMAD.WIDE.U32 R2, R27, R45, R2 ;  /* 0x0000002d1b027225 */ /* 0x000fe200078e0002 */
[----:B------:R-:W-:-:S03]  /*28a00*/  IADD3 R15, PT, PT, R64, R21, RZ ;  /* 0x00000015400f7210 */ /* 0x000fc60007ffe0ff */
[----:B------:R-:W-:Y:S01]  /*28a10*/  IMAD.X R13, RZ, RZ, RZ, P3 ;  /* 0x000000ffff0d7224 */ /* 0x000fe200018e06ff */
[----:B------:R-:W-:Y:S01]  /*28a20*/  IADD3 R3, PT, PT, R62, R3, RZ ;  /* 0x000000033e037210 */ /* 0x000fe20007ffe0ff */
        /* <DEDUP_REMOVED lines=8> */
[----:B------:R-:W-:-:S03]  /*28ab0*/  IADD3 R13, PT, PT, R60, R13, RZ ;  /* 0x0000000d3c0d7210 */ /* 0x000fc60007ffe0ff */
[----:B------:R-:W-:-:S04]  /*28ac0*/  IMAD.WIDE.U32 R16, R77, R49, R16 ;  /* 0x000000314d107225 */ /* 0x000fc800078e0010 */
[----:B------:R-:W-:Y:S01]  /*28ad0*/  IMAD.X R29, RZ, RZ, RZ, P0 ;  /* 0x000000ffff1d7224 */ /* 0x000fe200000e06ff */
[----:B------:R-:W-:Y:S01]  /*28ae0*/  IADD3 R20, P0, PT, R3, R12, RZ ;  /* 0x0000000c03147210 */ /* 0x000fe20007f1e0ff */
[----:B------:R-:W-:Y:S01]  /*28af0*/  IMAD.X R3, RZ, RZ, RZ, P3 ;  /* 0x000000ffff037224 */ /* 0x000fe200018e06ff */
[----:B------:R-:W-:Y:S01]  /*28b00*/  IADD3 R12, P3, PT, R13, R16, RZ ;  /* 0x000000100d0c7210 */ /* 0x000fe20007f7e0ff */
[----:B------:R-:W-:Y:S02]  /*28b10*/  IMAD.IADD R9, R75, 0x1, R23 ;  /* 0x000000014b097824 */ /* 0x000fe400078e0217 */
[----:B------:R-:W-:Y:S01]  /*28b20*/  IMAD.X R21, RZ, RZ, RZ, P0 ;  /* 0x000000ffff157224 */ /* 0x000fe200000e06ff */
[----:B------:R-:W-:Y:S01]  /*28b30*/  IADD3.X R13, PT, PT, RZ, RZ, RZ, P3, !PT ;  /* 0x000000ffff0d7210 */ /* 0x000fe20001ffe4ff */
[----:B------:R-:W-:-:S04]  /*28b40*/  IMAD.WIDE.U32 R2, R0, R44, R2 ;  /* 0x0000002c00027225 */ /* 0x000fc800078e0002 */
[----:B------:R-:W-:Y:S02]  /*28b50*/  IMAD.IADD R23, R65, 0x1, R22 ;  /* 0x0000000141177824 */ /* 0x000fe400078e0216 */
[----:B------:R-:W-:Y:S02]  /*28b60*/  IMAD.IADD R19, R50, 0x1, R17 ;  /* 0x0000000132137824 */ /* 0x000fe400078e0211 */
[----:B------:R-:W-:Y:S01]  /*28b70*/  IMAD.WIDE.U32 R16, R27, R46, R20 ;  /* 0x0000002e1b107225 */ /* 0x000fe200078e0014 */
[----:B------:R-:W-:Y:S02]  /*28b80*/  IADD3 R22, P3, PT, R23, R2, RZ ;  /* 0x0000000217167210 */ /* 0x000fe40007f7e0ff */
[----:B------:R-:W-:Y:S01]  /*28b90*/  IADD3 R19, P1, PT, R19, R24, RZ ;  /* 0x0000001813137210 */ /* 0x000fe20007f3e0ff */
[----:B------:R-:W-:Y:S01]  /*28ba0*/  IMAD.IADD R21, R63, 0x1, R3 ;  /* 0x000000013f157824 */ /* 0x000fe200078e0203 */
[----:B------:R-:W-:Y:S01]  /*28bb0*/  IADD3.X R23, PT, PT, RZ, RZ, RZ, P3, !PT ;  /* 0x000000ffff177210 */ /* 0x000fe20001ffe4ff */
[----:B------:R-:W-:-:S03]  /*28bc0*/  IMAD.WIDE.U32 R2, R91, R48, R12 ;  /* 0x000000305b027225 */ /* 0x000fc600078e000c */
[----:B------:R-:W-:Y:S01]  /*28bd0*/  IADD3 R20, P0, PT, R21, R16, RZ ;  /* 0x0000001015147210 */ /* 0x000fe20007f1e0ff */
[----:B------:R-:W-:Y:S02]  /*28be0*/  IMAD.IADD R17, R61, 0x1, R17 ;  /* 0x000000013d117824 */ /* 0x000fe400078e0211 */
[----:B------:R-:W-:Y:S02]  /*28bf0*/  IMAD.IADD R12, R59, 0x1, R3 ;  /* 0x000000013b0c7824 */ /* 0x000fe400078e0203 */
[----:B------:R-:W-:Y:S01]  /*28c00*/  IMAD.X R21, RZ, RZ, RZ, P0 ;  /* 0x000000ffff157224 */ /* 0x000fe200000e06ff */
[----:B------:R-:W-:Y:S01]  /*28c10*/  IADD3 R16, P3, PT, R17, R2, RZ ;  /* 0x0000000211107210 */ /* 0x000fe20007f7e0ff */
[----:B------:R-:W-:Y:S01]  /*28c20*/  IMAD.WIDE.U32 R14, R18, R11, R14 ;  /* 0x0000000b120e7225 */ /* 0x000fe200078e000e */
[----:B------:R-:W-:Y:S02]  /*28c30*/  IADD3 R12, P0, PT, R12, R19, RZ ;  /* 0x000000130c0c7210 */ /* 0x000fe40007f1e0ff */
[----:B------:R-:W-:Y:S01]  /*28c40*/  IADD3.X R19, PT, PT, RZ, RZ, RZ, P2, !PT ;  /* 0x000000ffff137210 */ /* 0x000fe200017fe4ff */
[----:B------:R-:W-:Y:S01]  /*28c50*/  IMAD.WIDE.U32 R2, R66, R43, R22 ;  /* 0x0000002b42027225 */ /* 0x000fe200078e0016 */
[----:B------:R-:W-:-:S02]  /*28c60*/  IADD3 R32, PT, PT, R51, R15, RZ ;  /* 0x0000000f33207210 */ /* 0x000fc40007ffe0ff */
[----:B------:R-:W-:Y:S01]  /*28c70*/  IADD3.X R13, PT, PT, RZ, RZ, RZ, P0, !PT ;  /* 0x000000ffff0d7210 */ /* 0x000fe200007fe4ff */
[----:B------:R-:W-:Y:S01]  /*28c80*/  IMAD.X R17, RZ, RZ, RZ, P3 ;  /* 0x000000ffff117224 */ /* 0x000fe200018e06ff */
[----:B------:R-:W-:Y:S01]  /*28c90*/  IADD3 R24, P3, PT, R29, R14, RZ ;  /* 0x0000000e1d187210 */ /* 0x000fe20007f7e0ff */
[----:B------:R-:W-:-:S04]  /*28ca0*/  IMAD.WIDE.U32 R20, R0, R45, R20 ;  /* 0x0000002d00147225 */ /* 0x000fc800078e0014 */
[----:B------:R-:W-:Y:S02]  /*28cb0*/  IMAD.IADD R11, R64, 0x1, R3 ;  /* 0x00000001400b7824 */ /* 0x000fe400078e0203 */
[----:B------:R-:W-:-:S03]  /*28cc0*/  IMAD.WIDE.U32 R14, R27, R47, R16 ;  /* 0x0000002f1b0e7225 */ /* 0x000fc600078e0010 */
[----:B------:R-:W-:Y:S01]  /*28cd0*/  IADD3 R20, P0, PT, R11, R20, RZ ;  /* 0x000000140b147210 */ /* 0x000fe20007f1e0ff */
[----:B------:R-:W-:Y:S02]  /*28ce0*/  IMAD.IADD R17, R62, 0x1, R21 ;  /* 0x000000013e117824 */ /* 0x000fe400078e0215 */
[----:B------:R-:W-:-:S03]  /*28cf0*/  IMAD.WIDE.U32 R12, R91, R49, R12 ;  /* 0x000000315b0c7225 */ /* 0x000fc600078e000c */
[----:B------:R-:W-:Y:S01]  /*28d00*/  IADD3 R16, P2, PT, R17, R14, RZ ;  /* 0x0000000e11107210 */ /* 0x000fe20007f5e0ff */
[----:B------:R-:W-:Y:S02]  /*28d10*/  IMAD.IADD R15, R60, 0x1, R15 ;  /* 0x000000013c0f7824 */ /* 0x000fe400078e020f */
[----:B------:R-:W-:Y:S01]  /*28d20*/  IMAD.X R22, RZ, RZ, RZ, P1 ;  /* 0x000000ffff167224 */ /* 0x000fe200008e06ff */
[----:B------:R-:W-:Y:S01]  /*28d30*/  IADD3.X R17, PT, PT, RZ, RZ, RZ, P2, !PT ;  /* 0x000000ffff117210 */ /* 0x000fe200017fe4ff */
[----:B------:R-:W-:Y:S01]  /*28d40*/  IMAD.X R21, RZ, RZ, RZ, P0 ;  /* 0x000000ffff157224 */ /* 0x000fe200000e06ff */
[----:B------:R-:W-:Y:S01]  /*28d50*/  IADD3 R14, P1, PT, R15, R12, RZ ;  /* 0x0000000c0f0e7210 */ /* 0x000fe20007f3e0ff */
[----:B------:R-:W-:Y:S01]  /*28d60*/  IMAD.IADD R11, R50, 0x1, R13 ;  /* 0x00000001320b7824 */ /* 0x000fe200078e020d */
[----:B------:R-:W-:Y:S01]  /*28d70*/  IADD3 R19, P0, PT, R19, R24, RZ ;  /* 0x0000001813137210 */ /* 0x000fe20007f1e0ff */
[----:B------:R-:W-:-:S04]  /*28d80*/  IMAD.WIDE.U32 R12, R66, R44, R20 ;  /* 0x0000002c420c7225 */ /* 0x000fc800078e0014 */
[----:B------:R-:W-:Y:S01]  /*28d90*/  IMAD.X R15, RZ, RZ, RZ, P1 ;  /* 0x000000ffff0f7224 */ /* 0x000fe200008e06ff */
[----:B------:R-:W-:Y:S01]  /*28da0*/  IADD3 R63, PT, PT, R63, R13, RZ ;  /* 0x0000000d3f3f7210 */ /* 0x000fe20007ffe0ff */
[----:B------:R-:W-:Y:S01]  /*28db0*/  IMAD.WIDE.U32 R16, R0, R46, R16 ;  /* 0x0000002e00107225 */ /* 0x000fe200078e0010 */
[----:B------:R-:W-:-:S03]  /*28dc0*/  IADD3 R22, P1, PT, R22, R25, RZ ;  /* 0x0000001916167210 */ /* 0x000fc60007f3e0ff */
[----:B------:R-:W-:Y:S01]  /*28dd0*/  IMAD.WIDE.U32 R14, R27, R48, R14 ;  /* 0x000000301b0e7225 */ /* 0x000fe200078e000e */
[----:B------:R-:W-:Y:S02]  /*28de0*/  IADD3 R24, P5, PT, R63, R16, RZ ;  /* 0x000000103f187210 */ /* 0x000fe40007fbe0ff */
[----:B------:R-:W-:Y:S01]  /*28df0*/  IADD3 R21, P2, PT, R11, R22, RZ ;  /* 0x000000160b157210 */ /* 0x000fe20007f5e0ff */
[----:B------:R-:W-:Y:S02]  /*28e00*/  IMAD.IADD R23, R61, 0x1, R17 ;  /* 0x000000013d177824 */ /* 0x000fe400078e0211 */
[----:B------:R-:W-:Y:S02]  /*28e10*/  IMAD.IADD R20, R59, 0x1, R15 ;  /* 0x000000013b147824 */ /* 0x000fe400078e020f */
[----:B------:R-:W-:Y:S01]  /*28e20*/  IMAD.X R25, RZ, RZ, RZ, P5 ;  /* 0x000000ffff197224 */ /* 0x000fe200028e06ff */
[----:B------:R-:W-:Y:S01]  /*28e30*/  IADD3 R22, P6, PT, R23, R14, RZ ;  /* 0x0000000e17167210 */ /* 0x000fe20007fde0ff */
[----:B------:R-:W-:Y:S01]  /*28e40*/  IMAD.X R11, RZ, RZ, RZ, P1 ;  /* 0x000000ffff0b7224 */ /* 0x000fe200008e06ff */
[----:B------:R-:W-:-:S02]  /*28e50*/  IADD3.X R14, PT, PT, RZ, RZ, RZ, P4, !PT ;  /* 0x000000ffff0e7210 */ /* 0x000fc400027fe4ff */
[----:B------:R-:W-:Y:S02]  /*28e60*/  IADD3 R20, P4, PT, R20, R21, RZ ;  /* 0x0000001514147210 */ /* 0x000fe40007f9e0ff */
[----:B------:R-:W-:Y:S02]  /*28e70*/  IADD3.X R23, PT, PT, RZ, RZ, RZ, P6, !PT ;  /* 0x000000ffff177210 */ /* 0x000fe400037fe4ff */
[----:B------:R-:W-:Y:S01]  /*28e80*/  IADD3 R104, P1, P6, R28, -R104, -R5 ;  /* 0x800000681c687210 */ /* 0x000fe20007e3e805 */
[----:B------:R-:W-:Y:S01]  /*28e90*/  IMAD.X R21, RZ, RZ, RZ, P4 ;  /* 0x000000ffff157224 */ /* 0x000fe200020e06ff */
[----:B------:R-:W-:Y:S01]  /*28ea0*/  IADD3 R28, P5, PT, R14, R19, RZ ;  /* 0x000000130e1c7210 */ /* 0x000fe20007fbe0ff */
[----:B------:R-:W-:Y:S01]  /*28eb0*/  IMAD.WIDE.U32 R14, R66, R45, R24 ;  /* 0x0000002d420e7225 */ /* 0x000fe200078e0018 */
[----:B------:R-:W-:Y:S02]  /*28ec0*/  IADD3 R16, P4, PT, R32, R9, RZ ;  /* 0x0000000920107210 */ /* 0x000fe40007f9e0ff */
[----:B------:R-:W-:Y:S01]  /*28ed0*/  IADD3.X R105, PT, PT, RZ, -0x1, R69, P1, P6 ;  /* 0xffffffffff697810 */ /* 0x000fe20000fec445 */
[----:B------:R-:W-:Y:S01]  /*28ee0*/  IMAD.WIDE.U32 R22, R0, R47, R22 ;  /* 0x0000002f00167225 */ /* 0x000fe200078e0016 */
[----:B------:R-:W-:-:S02]  /*28ef0*/  IADD3 R28, P1, PT, R11, R28, RZ ;  /* 0x0000001c0b1c7210 */ /* 0x000fc40007f3e0ff */
[----:B------:R-:W-:Y:S01]  /*28f00*/  SHF.R.U32.HI R105, RZ, 0x1f, R105 ;  /* 0x0000001fff697819 */ /* 0x000fe20000011669 */
        /* <DEDUP_REMOVED lines=8> */
[----:B------:R-:W-:Y:S01]  /*28f90*/  IMAD.IADD R9, R50, 0x1, R21 ;  /* 0x0000000132097824 */ /* 0x000fe200078e0215 */
[----:B------:R-:W-:Y:S01]  /*28fa0*/  IADD3 R105, P2, P6, R26, -R105, -R4 ;  /* 0x800000691a697210 */ /* 0x000fe20007e5e804 */
[----:B------:R-:W-:Y:S01]  /*28fb0*/  IMAD.X R23, RZ, RZ, RZ, P4 ;  /* 0x000000ffff177224 */ /* 0x000fe200020e06ff */
[----:B------:R-:W-:Y:S01]  /*28fc0*/  IADD3 R26, P4, PT, R5, R28, RZ ;  /* 0x0000001c051a7210 */ /* 0x000fe20007f9e0ff */
[----:B------:R-:W-:Y:S01]  /*28fd0*/  IMAD.WIDE.U32 R4, R66, R46, R24 ;  /* 0x0000002e42047225 */ /* 0x000fe200078e0018 */
[----:B------:R-:W-:-:S03]  /*28fe0*/  IADD3.X R106, PT, PT, RZ, -0x1, R69, P2, P6 ;  /* 0xffffffffff6a7810 */ /* 0x000fc600017ec445 */
[----:B------:R-:W-:Y:S01]  /*28ff0*/  IMAD.WIDE.U32 R20, R0, R48, R22 ;  /* 0x0000003000147225 */ /* 0x000fe200078e0016 */
[----:B------:R-:W-:Y:S02]  /*29000*/  IADD3 R22, P2, PT, R9, R26, RZ ;  /* 0x0000001a09167210 */ /* 0x000fe40007f5e0ff */
[----:B------:R-:W-:Y:S01]  /*29010*/  IADD3 R23, PT, PT, R61, R5, RZ ;  /* 0x000000053d177210 */ /* 0x000fe20007ffe0ff */
[----:B------:R-:W-:Y:S01]  /*29020*/  IMAD.WIDE.U32 R16, R18, R10, R16 ;  /* 0x0000000a12107225 */ /* 0x000fe200078e0010 */
[----:B------:R-:W-:Y:S02]  /*29030*/  SHF.R.U32.HI R106, RZ, 0x1f, R106 ;  /* 0x0000001fff6a7819 */ /* 0x000fe4000001166a */
[----:B------:R-:W-:Y:S01]  /*29040*/  IADD3 R10, P6, PT, R23, R20, RZ ;  /* 0x00000014170a7210 */ /* 0x000fe20007fde0ff */
[----:B------:R-:W-:Y:S01]  /*29050*/  IMAD.X R9, RZ, RZ, RZ, P3 ;  /* 0x000000ffff097224 */ /* 0x000fe200018e06ff */
[----:B------:R-:W-:Y:S01]  /*29060*/  IADD3 R75, PT, PT, R75, R17, RZ ;  /* 0x000000114b4b7210 */ /* 0x000fe20007ffe0ff */
        /* <DEDUP_REMOVED lines=8> */
[----:B------:R-:W-:Y:S01]  /*290f0*/  IADD3.X R9, PT, PT, RZ, RZ, RZ, P1, !PT ;  /* 0x000000ffff097210 */ /* 0x000fe20000ffe4ff */
[----:B------:R-:W-:Y:S01]  /*29100*/  IMAD.X R19, RZ, RZ, RZ, P3 ;  /* 0x000000ffff137224 */ /* 0x000fe200018e06ff */
[----:B------:R-:W-:Y:S02]  /*29110*/  IADD3 R16, P3, PT, R16, R21, RZ ;  /* 0x0000001510107210 */ /* 0x000fe40007f7e0ff */
[----:B------:R-:W-:Y:S01]  /*29120*/  IADD3 R106, P1, P6, R30, -R106, -R7 ;  /* 0x8000006a1e6a7210 */ /* 0x000fe20007e3e807 */
[----:B------:R-:W-:Y:S01]  /*29130*/  IMAD.WIDE.U32 R18, R0, R49, R18 ;  /* 0x0000003100127225 */ /* 0x000fe200078e0012 */
[----:B------:R-:W-:-:S03]  /*29140*/  IADD3 R22, PT, PT, R60, R11, RZ ;  /* 0x0000000b3c167210 */ /* 0x000fc60007ffe0ff */
[----:B------:R-:W-:Y:S01]  /*29150*/  IMAD.X R7, RZ, RZ, RZ, P4 ;  /* 0x000000ffff077224 */ /* 0x000fe200020e06ff */
[----:B------:R-:W-:Y:S02]  /*29160*/  IADD3 R0, P4, PT, R9, R16, RZ ;  /* 0x0000001009007210 */ /* 0x000fe40007f9e0ff */
[----:B------:R-:W-:Y:S02]  /*29170*/  IADD3.X R9, PT, PT, RZ, -0x1, R69, P1, P6 ;  /* 0xffffffffff097810 */ /* 0x000fe40000fec445 */
[----:B------:R-:W-:Y:S01]  /*29180*/  IADD3 R7, P1, PT, R7, R0, RZ ;  /* 0x0000000007077210 */ /* 0x000fe20007f3e0ff */
[----:B------:R-:W-:Y:S01]  /*29190*/  IMAD.X R0, RZ, RZ, RZ, P2 ;  /* 0x000000ffff007224 */ /* 0x000fe200010e06ff */
[----:B------:R-:W-:Y:S01]  /*291a0*/  IADD3 R20, P6, PT, R22, R18, RZ ;  /* 0x0000001216147210 */ /* 0x000fe20007fde0ff */
[----:B------:R-:W-:-:S03]  /*291b0*/  IMAD.X R18, RZ, RZ, RZ, P0 ;  /* 0x000000ffff127224 */ /* 0x000fc600000e06ff */
[----:B------:R-:W-:Y:S01]  /*291c0*/  IADD3 R0, P2, PT, R0, R7, RZ ;  /* 0x0000000700007210 */ /* 0x000fe20007f5e0ff */
[----:B------:R-:W-:Y:S01]  /*291d0*/  IMAD.IADD R7, R50, 0x1, R19 ;  /* 0x0000000132077824 */ /* 0x000fe200078e0213 */
[----:B------:R-:W-:Y:S01]  /*291e0*/  SHF.R.U32.HI R19, RZ, 0x1f, R9 ;  /* 0x0000001fff137819 */ /* 0x000fe20000011609 */
[----:B------:R-:W-:Y:S01]  /*291f0*/  IMAD.X R21, RZ, RZ, RZ, P6 ;  /* 0x000000ffff157224 */ /* 0x000fe200030e06ff */
[----:B------:R-:W-:Y:S02]  /*29200*/  IADD3.X R9, PT, PT, RZ, RZ, RZ, P5, !PT ;  /* 0x000000ffff097210 */ /* 0x000fe40002ffe4ff */
[----:B------:R-:W-:Y:S01]  /*29210*/  IADD3 R108, P0, P6, R6, -R19, -R108 ;  /* 0x80000013066c7210 */ /* 0x000fe20007e1e86c */
[----:B------:R-:W-:Y:S01]  /*29220*/  IMAD.WIDE.U32 R16, R66, R48, R20 ;  /* 0x0000003042107225 */ /* 0x000fe200078e0014 */
[----:B------:R-:W-:Y:S02]  /*29230*/  IADD3 R7, P5, PT, R7, R0, RZ ;  /* 0x0000000007077210 */ /* 0x000fe40007fbe0ff */
[----:B------:R-:W-:Y:S01]  /*29240*/  IADD3.X R19, PT, PT, RZ, -0x1, R69, P0, P6 ;  /* 0xffffffffff137810 */ /* 0x000fe200007ec445 */
[----:B------:R-:W-:Y:S01]  /*29250*/  IMAD.IADD R20, R59, 0x1, R17 ;  /* 0x000000013b147824 */ /* 0x000fe200078e0211 */
[----:B------:R-:W-:-:S02]  /*29260*/  ISETP.GT.U32.AND P0, PT, R108, -0x1, PT ;  /* 0xffffffff6c00780c */ /* 0x000fc40003f04070 */
[----:B------:R-:W-:Y:S01]  /*29270*/  IADD3 R0, PT, PT, R9, R75, R18 ;  /* 0x0000004b09007210 */ /* 0x000fe20007ffe012 */
[----:B------:R-:W-:Y:S01]  /*29280*/  IMAD.X R18, RZ, RZ, RZ, P3 ;  /* 0x000000ffff127224 */ /* 0x000fe200018e06ff */
[----:B------:R-:W-:Y:S02]  /*29290*/  ISETP.GT.AND.EX P0, PT, R19, -0x1, PT, P0 ;  /* 0xffffffff1300780c */ /* 0x000fe40003f04300 */
        /* <DEDUP_REMOVED lines=8> */
[----:B------:R-:W-:Y:S02]  /*29320*/  IMAD.X R6, RZ, RZ, RZ, P5 ;  /* 0x000000ffff067224 */ /* 0x000fe400028e06ff */
[----:B------:R-:W-:Y:S01]  /*29330*/  IMAD.IADD R7, R50, 0x1, R67 ;  /* 0x0000000132077824 */ /* 0x000fe200078e0243 */
[----:B------:R-:W-:Y:S06]  /*29340*/  @P0 BRA `(.L_x_125) ;  /* 0x0000000000400947 */ /* 0x000fec0003800000 */
        /* <DEDUP_REMOVED lines=16> */
.L_x_125:
[----:B------:R-:W-:Y:S01]  /*29450*/  IADD3 R0, PT, PT, R7, R0, R6 ;  /* 0x0000000007007210 */ /* 0x000fe20007ffe006 */
[----:B------:R-:W-:Y:S01]  /*29460*/  IMAD.MOV.U32 R25, RZ, RZ, R12 ;  /* 0x000000ffff197224 */ /* 0x000fe200078e000c */
[----:B------:R-:W-:Y:S01]  /*29470*/  MOV R6, R4 ;  /* 0x0000000400067202 */ /* 0x000fe20000000f00 */
[----:B------:R-:W-:Y:S01]  /*29480*/  IMAD.MOV.U32 R24, RZ, RZ, R14 ;  /* 0x000000ffff187224 */ /* 0x000fe200078e000e */
[----:B------:R-:W-:Y:S01]  /*29490*/  ISETP.GT.U32.AND P0, PT, R0, R49, PT ;  /* 0x000000310000720c */ /* 0x000fe20003f04070 */
[----:B------:R-:W-:Y:S01]  /*294a0*/  IMAD.MOV.U32 R21, RZ, RZ, R10 ;  /* 0x000000ffff157224 */ /* 0x000fe200078e000a */
[----:B------:R-:W-:Y:S01]  /*294b0*/  MOV R18, R66 ;  /* 0x0000004200127202 */ /* 0x000fe20000000f00 */
[----:B------:R-:W-:-:S10]  /*294c0*/  IMAD.MOV.U32 R19, RZ, RZ, R16 ;  /* 0x000000ffff137224 */ /* 0x000fd400078e0010 */
[----:B------:R-:W-:Y:S05]  /*294d0*/  @P0 BRA `(.L_x_126) ;  /* 0x0000000000680947 */ /* 0x000fea0003800000 */
[----:B------:R-:W-:Y:S01]  /*294e0*/  ISETP.GE.U32.AND P0, PT, R0, R49, PT ;  /* 0x000000310000720c */ /* 0x000fe20003f06070 */
[----:B------:R-:W-:-:S12]  /*294f0*/  IMAD.MOV.U32 R9, RZ, RZ, R2 ;  /* 0x000000ffff097224 */ /* 0x000fd800078e0002 */
        /* <DEDUP_REMOVED lines=24> */
.L_x_126:
        /* <DEDUP_REMOVED lines=22> */
.L_x_127:
[----:B------:R-:W-:Y:S01]  /*297e0*/  SHF.L.U64.HI R10, R18, 0x1, R7 ;  /* 0x00000001120a7819 */ /* 0x000fe20000010207 */
[----:B------:R-:W-:Y:S01]  /*297f0*/  IMAD.MOV.U32 R11, RZ, RZ, RZ ;  /* 0x000000ffff0b7224 */ /* 0x000fe200078e00ff */
[C---:B------:R-:W-:Y:S01]  /*29800*/  SHF.L.U64.HI R4, R25.reuse, 0x1, R63 ;  /* 0x0000000119047819 */ /* 0x040fe2000001023f */
[----:B------:R-:W-:Y:S01]  /*29810*/  IMAD.SHL.U32 R3, R24, 0x2, RZ ;  /* 0x0000000218037824 */ /* 0x000fe200078e00ff */
[----:B------:R-:W-:Y:S02]  /*29820*/  LOP3.LUT R10, R10, 0x1, RZ, 0xc0, !PT ;  /* 0x000000010a0a7812 */ /* 0x000fe400078ec0ff */
[----:B------:R-:W-:Y:S02]  /*29830*/  SHF.L.U32 R5, R25, 0x1, RZ ;  /* 0x0000000119057819 */ /* 0x000fe400000006ff */
[----:B------:R-:W-:Y:S01]  /*29840*/  SHF.R.U32.HI R2, RZ, 0x1f, R9 ;  /* 0x0000001fff027819 */ /* 0x000fe20000011609 */
[----:B------:R-:W-:Y:S01]  /*29850*/  IMAD.WIDE.U32 R10, R0, 0x2, R10 ;  /* 0x00000002000a7825 */ /* 0x000fe200078e000a */
[----:B------:R-:W-:-:S02]  /*29860*/  LOP3.LUT R4, R4, 0x1, RZ, 0xc0, !PT ;  /* 0x0000000104047812 */ /* 0x000fc400078ec0ff */
[----:B------:R-:W-:Y:S01]  /*29870*/  LOP3.LUT R12, R2, 0xfffffffe, R5, 0xf8, !PT ;  /* 0xfffffffe020c7812 */ /* 0x000fe200078ef805 */
[----:B------:R-:W-:Y:S01]  /*29880*/  IMAD.SHL.U32 R2, R19, 0x2, RZ ;  /* 0x0000000213027824 */ /* 0x000fe200078e00ff */
[C---:B------:R-:W-:Y:S01]  /*29890*/  ISETP.LE.U32.AND P0, PT, R10.reuse, R49, PT ;  /* 0x000000310a00720c */ /* 0x040fe20003f03070 */
[----:B------:R-:W-:Y:S01]  /*298a0*/  IMAD.SHL.U32 R9, R9, 0x2, RZ ;  /* 0x0000000209097824 */ /* 0x000fe200078e00ff */
[----:B------:R-:W-:Y:S02]  /*298b0*/  ISETP.GT.U32.AND P1, PT, R10, -0x1, PT ;  /* 0xffffffff0a00780c */ /* 0x000fe40003f24070 */
[----:B------:R-:W-:Y:S01]  /*298c0*/  LOP3.LUT R14, R4, 0xfffffffe, R3, 0xf8, !PT ;  /* 0xfffffffe040e7812 */ /* 0x000fe200078ef803 */
[----:B------:R-:W-:Y:S01]  /*298d0*/  IMAD.SHL.U32 R4, R21, 0x2, RZ ;  /* 0x0000000215047824 */ /* 0x000fe200078e00ff */
[----:B------:R-:W-:Y:S02]  /*298e0*/  ISETP.GT.U32.OR.EX P0, PT, R11, RZ, !P0, P1 ;  /* 0x000000ff0b00720c */ /* 0x000fe40004704510 */
[----:B------:R-:W-:-:S02]  /*298f0*/  SHF.L.U64.HI R13, R24, 0x1, R62 ;  /* 0x00000001180d7819 */ /* 0x000fc4000001023e */
[C---:B------:R-:W-:Y:S02]  /*29900*/  SHF.L.U64.HI R7, R6.reuse, 0x1, R23 ;  /* 0x0000000106077819 */ /* 0x040fe40000010217 */
[----:B------:R-:W-:Y:S02]  /*29910*/  SHF.L.U64.HI R5, R21, 0x1, R22 ;  /* 0x0000000115057819 */ /* 0x000fe40000010216 */
[----:B------:R-:W-:Y:S02]  /*29920*/  SHF.L.U64.HI R3, R19, 0x1, R20 ;  /* 0x0000000113037819 */ /* 0x000fe40000010214 */
[----:B------:R-:W-:Y:S02]  /*29930*/  SHF.L.U32 R6, R6, 0x1, RZ ;  /* 0x0000000106067819 */ /* 0x000fe400000006ff */
[----:B------:R-:W-:Y:S02]  /*29940*/  SHF.L.U32 R0, R18, 0x1, RZ ;  /* 0x0000000112007819 */ /* 0x000fe400000006ff */
[----:B------:R-:W-:-:S02]  /*29950*/  LOP3.LUT R13, R13, 0x1, RZ, 0xc0, !PT ;  /* 0x000000010d0d7812 */ /* 0x000fc400078ec0ff */
[----:B------:R-:W-:Y:S02]  /*29960*/  LOP3.LUT R7, R7, 0x1, RZ, 0xc0, !PT ;  /* 0x0000000107077812 */ /* 0x000fe400078ec0ff */
[----:B------:R-:W-:Y:S02]  /*29970*/  LOP3.LUT R5, R5, 0x1, RZ, 0xc0, !PT ;  /* 0x0000000105057812 */ /* 0x000fe400078ec0ff */
[----:B------:R-:W-:Y:S02]  /*29980*/  LOP3.LUT R3, R3, 0x1, RZ, 0xc0, !PT ;  /* 0x0000000103037812 */ /* 0x000fe400078ec0ff */
[----:B------:R-:W-:Y:S02]  /*29990*/  LOP3.LUT R13, R13, 0xfffffffe, R6, 0xf8, !PT ;  /* 0xfffffffe0d0d7812 */ /* 0x000fe400078ef806 */
[----:B------:R-:W-:Y:S02]  /*299a0*/  LOP3.LUT R15, R7, 0xfffffffe, R4, 0xf8, !PT ;  /* 0xfffffffe070f7812 */ /* 0x000fe400078ef804 */
[----:B------:R-:W-:-:S02]  /*299b0*/  LOP3.LUT R16, R5, 0xfffffffe, R2, 0xf8, !PT ;  /* 0xfffffffe05107812 */ /* 0x000fc400078ef802 */
[----:B------:R-:W-:Y:S01]  /*299c0*/  LOP3.LUT R17, R3, 0xfffffffe, R0, 0xf8, !PT ;  /* 0xfffffffe03117812 */ /* 0x000fe200078ef800 */
[----:B------:R-:W-:Y:S06]  /*299d0*/  @P0 BRA `(.L_x_128) ;  /* 0x0000000000840947 */ /* 0x000fec0003800000 */
[----:B------:R-:W-:Y:S01]  /*299e0*/  IMAD.MOV.U32 R0, RZ, RZ, R10 ;  /* 0x000000ffff007224 */ /* 0x000fe200078e000a */
[----:B------:R-:W-:Y:S01]  /*299f0*/  UMOV UR4, URZ ;  /* 0x000000ff00047c82 */ /* 0x000fe20008000000 */
[----:B------:R-:W-:Y:S01]  /*29a00*/  MOV R6, R12 ;  /* 0x0000000c00067202 */ /* 0x000fe20000000f00 */
[----:B------:R-:W-:Y:S01]  /*29a10*/  IMAD.MOV.U32 R7, RZ, RZ, R14 ;  /* 0x000000ffff077224 */ /* 0x000fe200078e000e */
[----:B------:R-:W-:Y:S01]  /*29a20*/  MOV R5, R15 ;  /* 0x0000000f00057202 */ /* 0x000fe20000000f00 */
[----:B------:R-:W-:Y:S01]  /*29a30*/  IMAD.MOV.U32 R4, RZ, RZ, R13 ;  /* 0x000000ffff047224 */ /* 0x000fe200078e000d */
[----:B------:R-:W-:Y:S01]  /*29a40*/  ISETP.LT.U32.AND P0, PT, R0, R49, PT ;  /* 0x000000310000720c */ /* 0x000fe20003f01070 */
[----:B------:R-:W-:Y:S02]  /*29a50*/  IMAD.MOV.U32 R2, RZ, RZ, R16 ;  /* 0x000000ffff027224 */ /* 0x000fe400078e0010 */
[----:B------:R-:W-:-:S10]  /*29a60*/  IMAD.MOV.U32 R3, RZ, RZ, R17 ;  /* 0x000000ffff037224 */ /* 0x000fd400078e0011 */
        /* <DEDUP_REMOVED lines=24> */
.L_x_128:
[----:B------:R-:W-:Y:S01]  /*29bf0*/  IADD3 R9, P0, PT, R9, -R42, RZ ;  /* 0x8000002a09097210 */ /* 0x000fe20007f1e0ff */
[----:B------:R-:W-:-:S03]  /*29c00*/  UMOV UR4, URZ ;  /* 0x000000ff00047c82 */ /* 0x000fc60008000000 */
        /* <DEDUP_REMOVED lines=20> */
[----:B------:R-:W-:Y:S01]  /*29d50*/  IADD3 R0, PT, PT, R10, -R0, -R49 ;  /* 0x800000000a007210 */ /* 0x000fe20007ffe831 */
[----:B------:R-:W-:Y:S06]  /*29d60*/  BRA `(.L_x_76) ;  /* 0x0000015c00247947 */ /* 0x000fec0003800000 */
.L_x_95:
[C---:B------:R-:W-:Y:S01]  /*29d70*/  SHF.L.U64.HI R20, R9.reuse, 0x1, R152 ;  /* 0x0000000109147819 */ /* 0x040fe20000010298 */
[----:B------:R-:W-:Y:S01]  /*29d80*/  IMAD.SHL.U32 R19, R98, 0x2, RZ ;  /* 0x0000000262137824 */ /* 0x000fe200078e00ff */
[----:B------:R-:W-:Y:S01]  /*29d90*/  SHF.R.U32.HI R18, RZ, 0x1f, R77 ;  /* 0x0000001fff127819 */ /* 0x000fe2000001164d */
[----:B------:R-:W-:Y:S01]  /*29da0*/  IMAD.SHL.U32 R21, R9, 0x2, RZ ;  /* 0x0000000209157824 */ /* 0x000fe200078e00ff */
[----:B------:R-:W-:Y:S01]  /*29db0*/  LOP3.LUT R20, R20, 0x1, RZ, 0xc0, !PT ;  /* 0x0000000114147812 */ /* 0x000fe200078ec0ff */
[----:B------:R-:W-:Y:S01]  /*29dc0*/  IMAD.SHL.U32 R31, R77, 0x2, RZ ;  /* 0x000000024d1f7824 */ /* 0x000fe200078e00ff */
        /* <DEDUP_REMOVED lines=52> */
.L_x_129:
        /* <DEDUP_REMOVED lines=22> */
.L_x_130:
[----:B------:R-:W-:Y:S02]  /*2a270*/  HFMA2 R23, -RZ, RZ, 0, 0 ;  /* 0x00000000ff177431 */ /* 0x000fe400000001ff */
[----:B------:R-:W-:-:S04]  /*2a280*/  IMAD.WIDE.U32 R24, R31, R31, RZ ;  /* 0x0000001f1f187225 */ /* 0x000fc800078e00ff */
[----:B------:R-:W-:Y:S02]  /*2a290*/  HFMA2 R19, -RZ, RZ, 0, 0 ;  /* 0x00000000ff137431 */ /* 0x000fe400000001ff */
[----:B------:R-:W-:Y:S02]  /*2a2a0*/  HFMA2 R141, -RZ, RZ, 0, 0 ;  /* 0x00000000ff8d7431 */ /* 0x000fe400000001ff */
[----:B------:R-:W-:Y:S01]  /*2a2b0*/  IMAD.MOV.U32 R22, RZ, RZ, R25 ;  /* 0x000000ffff167224 */ /* 0x000fe200078e0019 */
[----:B------:R-:W-:Y:S01]  /*2a2c0*/  LOP3.LUT R18, R24, 0xfffffffd, RZ, 0xc0, !PT ;  /* 0xfffffffd18127812 */ /* 0x000fe200078ec0ff */
[----:B------:R-:W-:Y:S02]  /*2a2d0*/  IMAD.MOV.U32 R25, RZ, RZ, RZ ;  /* 0x000000ffff197224 */ /* 0x000fe400078e00ff */
[----:B------:R-:W-:Y:S02]  /*2a2e0*/  IMAD.MOV.U32 R21, RZ, RZ, RZ ;  /* 0x000000ffff157224 */ /* 0x000fe400078e00ff */
        /* <DEDUP_REMOVED lines=17> */
[----:B------:R-:W-:Y:S02]  /*2a400*/  IMAD.X R23, RZ, RZ, RZ, P0 ;  /* 0x000000ffff177224 */ /* 0x000fe400000e06ff */
[----:B------:R-:W-:-:S04]  /*2a410*/  IMAD.WIDE.U32 R20, R31, R135, R20 ;  /* 0x000000871f147225 */ /* 0x000fc800078e0014 */
[----:B------:R-:W-:Y:S02]  /*2a420*/  IMAD.IADD R25, R25, 0x1, R19 ;  /* 0x0000000119197824 */ /* 0x000fe400078e0213 */
[----:B------:R-:W-:-:S03]  /*2a430*/  IMAD.WIDE.U32 R22, R143, R43, R22 ;  /* 0x0000002b8f167225 */ /* 0x000fc600078e0016 */
[----:B------:R-:W-:Y:S01]  /*2a440*/  IADD3 R24, P0, PT, R25, R20, RZ ;  /* 0x0000001419187210 */ /* 0x000fe20007f1e0ff */
[----:B------:R-:W-:Y:S01]  /*2a450*/  IMAD.MOV.U32 R19, RZ, RZ, RZ ;  /* 0x000000ffff137224 */ /* 0x000fe200078e00ff */
[----:B------:R-:W-:Y:S01]  /*2a460*/  IADD3 R20, PT, PT, R21, R129, RZ ;  /* 0x0000008115147210 */ /* 0x000fe20007ffe0ff */
[----:B------:R-:W-:Y:S01]  /*2a470*/  IMAD R137, R22, R66, RZ ;  /* 0x0000004216897224 */ /* 0x000fe200078e02ff */
[----:B------:R-:W-:Y:S01]  /*2a480*/  IADD3 R21, PT, PT, R64, R23, RZ ;  /* 0x0000001740157210 */ /* 0x000fe20007ffe0ff */
[----:B------:R-:W-:-:S04]  /*2a490*/  IMAD.WIDE.U32 R18, R31, R139, R18 ;  /* 0x0000008b1f127225 */ /* 0x000fc800078e0012 */
[----:B------:R-:W-:Y:S01]  /*2a4a0*/  IMAD.X R25, RZ, RZ, RZ, P0 ;  /* 0x000000ffff197224 */ /* 0x000fe200000e06ff */
[----:B------:R-:W-:Y:S01]  /*2a4b0*/  IADD3 R18, P0, PT, R21, R18, RZ ;  /* 0x0000001215127210 */ /* 0x000fe20007f1e0ff */
[----:B------:R-:W-:Y:S02]  /*2a4c0*/  IMAD.IADD R19, R29, 0x1, R19 ;  /* 0x000000011d137824 */ /* 0x000fe400078e0213 */
[----:B------:R-:W-:-:S04]  /*2a4d0*/  IMAD.WIDE.U32 R24, R119, R139, R24 ;  /* 0x0000008b77187225 */ /* 0x000fc800078e0018 */
[----:B------:R-:W-:Y:S02]  /*2a4e0*/  IMAD.MOV.U32 R23, RZ, RZ, RZ ;  /* 0x000000ffff177224 */ /* 0x000fe400078e00ff */
[----:B------:R-:W-:Y:S02]  /*2a4f0*/  IMAD.MOV.U32 R21, RZ, RZ, RZ ;  /* 0x000000ffff157224 */ /* 0x000fe400078e00ff */
[----:B------:R-:W-:Y:S01]  /*2a500*/  IMAD.HI.U32 R26, R137, R42, R22 ;  /* 0x0000002a891a7227 */ /* 0x000fe200078e0016 */
[----:B------:R-:W-:Y:S02]  /*2a510*/  IADD3 R22, P1, PT, R19, R24, RZ ;  /* 0x0000001813167210 */ /* 0x000fe40007f3e0ff */
[----:B------:R-:W-:Y:S01]  /*2a520*/  IADD3 R23, PT, PT, R29, R25, RZ ;  /* 0x000000191d177210 */ /* 0x000fe20007ffe0ff */
        /* <DEDUP_REMOVED lines=8> */
[----:B------:R-:W-:Y:S01]  /*2a5b0*/  IMAD.WIDE.U32 R22, R119, R139, R22 ;  /* 0x0000008b77167225 */ /* 0x000fe200078e0016 */
[----:B------:R-:W-:-:S03]  /*2a5c0*/  IADD3 R18, P1, PT, R25, R18, RZ ;  /* 0x0000001219127210 */ /* 0x000fc60007f3e0ff */
[----:B------:R-:W-:Y:S02]  /*2a5d0*/  IMAD.X R25, RZ, RZ, RZ, P0 ;  /* 0x000000ffff197224 */ /* 0x000fe400000e06ff */
        /* <DEDUP_REMOVED lines=10> */
[----:B------:R-:W-:-:S04]  /*2a680*/  IMAD.WIDE.U32 R18, R137, R43, R18 ;  /* 0x0000002b89127225 */ /* 0x000fc800078e0012 */
[----:B------:R-:W-:Y:S01]  /*2a690*/  IMAD.X R27, RZ, RZ, RZ, P1 ;  /* 0x000000ffff1b7224 */ /* 0x000fe200008e06ff */
[----:B------:R-:W-:Y:S01]  /*2a6a0*/  IADD3 R22, P1, PT, R115, R22, RZ ;  /* 0x0000001673167210 */ /* 0x000fe20007f3e0ff */
[----:B------:R-:W-:Y:S01]  /*2a6b0*/  IMAD.MOV.U32 R33, RZ, RZ, RZ ;  /* 0x000000ffff217224 */ /* 0x000fe200078e00ff */
[----:B------:R-:W-:Y:S01]  /*2a6c0*/  IADD3 R125, PT, PT, R64, R19, RZ ;  /* 0x00000013407d7210 */ /* 0x000fe20007ffe0ff */
[----:B------:R-:W-:Y:S01]  /*2a6d0*/  IMAD.IADD R25, R129, 0x1, R23 ;  /* 0x0000000181197824 */ /* 0x000fe200078e0217 */
[----:B------:R-:W-:Y:S01]  /*2a6e0*/  IADD3.X R23, PT, PT, RZ, RZ, RZ, P1, !PT ;  /* 0x000000ffff177210 */ /* 0x000fe20000ffe4ff */
[----:B------:R-:W-:Y:S02]  /*2a6f0*/  IMAD R115, R18, R66, RZ ;  /* 0x0000004212737224 */ /* 0x000fe400078e02ff */
[----:B------:R-:W-:-:S04]  /*2a700*/  IMAD.WIDE.U32 R26, R139, R139, R26 ;  /* 0x0000008b8b1a7225 */ /* 0x000fc800078e001a */
[----:B------:R-:W-:Y:S02]  /*2a710*/  IMAD.MOV.U32 R19, RZ, RZ, RZ ;  /* 0x000000ffff137224 */ /* 0x000fe400078e00ff */
[----:B------:R-:W-:Y:S02]  /*2a720*/  IMAD.IADD R24, R21, 0x1, R33 ;  /* 0x0000000115187824 */ /* 0x000fe400078e0221 */
[----:B------:R-:W-:Y:S02]  /*2a730*/  IMAD.X R21, RZ, RZ, RZ, P0 ;  /* 0x000000ffff157224 */ /* 0x000fe400000e06ff */
[----:B------:R-:W-:Y:S01]  /*2a740*/  IMAD.HI.U32 R28, R115, R42, R18 ;  /* 0x0000002a731c7227 */ /* 0x000fe200078e0012 */
[----:B------:R-:W-:Y:S02]  /*2a750*/  IADD3 R18, P0, PT, R25, R26, RZ ;  /* 0x0000001a19127210 */ /* 0x000fe40007f1e0ff */
[----:B------:R-:W-:Y:S01]  /*2a760*/  MOV R25, RZ ;  /* 0x000000ff00197202 */ /* 0x000fe20000000f00 */
[----:B------:R-:W-:-:S02]  /*2a770*/  IMAD.IADD R29, R29, 0x1, R27 ;  /* 0x000000011d1d7824 */ /* 0x000fc400078e021b */
[----:B------:R-:W-:-:S04]  /*2a780*/  IMAD.WIDE.U32 R20, R119, R123, R20 ;  /* 0x0000007b77147225 */ /* 0x000fc800078e0014 */
[----:B------:R-:W-:Y:S01]  /*2a790*/  IMAD.WIDE.U32 R22, R143, R45, R22 ;  /* 0x0000002d8f167225 */ /* 0x000fe200078e0016 */
[----:B------:R-:W-:-:S03]  /*2a7a0*/  IADD3 R20, P1, PT, R29, R20, RZ ;  /* 0x000000141d147210 */ /* 0x000fc60007f3e0ff */
[----:B------:R-:W-:Y:S01]  /*2a7b0*/  IMAD.WIDE.U32 R24, R31, R142, R24 ;  /* 0x0000008e1f187225 */ /* 0x000fe200078e0018 */
[----:B------:R-:W-:-:S03]  /*2a7c0*/  IADD3 R26, P2, PT, R125, R22, RZ ;  /* 0x000000167d1a7210 */ /* 0x000fc60007f5e0ff */
[----:B------:R-:W-:Y:S02]  /*2a7d0*/  HFMA2 R125, -RZ, RZ, 0, 0 ;  /* 0x00000000ff7d7431 */ /* 0x000fe400000001ff */
[----:B------:R-:W-:Y:S02]  /*2a7e0*/  IMAD.IADD R21, R141, 0x1, R21 ;  /* 0x000000018d157824 */ /* 0x000fe400078e0215 */
[----:B------:R-:W-:Y:S02]  /*2a7f0*/  IMAD.X R19, RZ, RZ, RZ, P0 ;  /* 0x000000ffff137224 */ /* 0x000fe400000e06ff */
[----:B------:R-:W-:Y:S01]  /*2a800*/  IMAD.MOV.U32 R127, RZ, RZ, RZ ;  /* 0x000000ffff7f7224 */ /* 0x000fe200078e00ff */
[----:B------:R-:W-:Y:S01]  /*2a810*/  IADD3 R24, P0, PT, R21, R24, RZ ;  /* 0x0000001815187210 */ /* 0x000fe20007f1e0ff */
[----:B------:R-:W-:Y:S02]  /*2a820*/  IMAD.X R21, RZ, RZ, RZ, P1 ;  /* 0x000000ffff157224 */ /* 0x000fe400008e06ff */
[----:B------:R-:W-:Y:S01]  /*2a830*/  IMAD.WIDE.U32 R18, R119, R135, R18 ;  /* 0x0000008777127225 */ /* 0x000fe200078e0012 */
[----:B------:R-:W-:-:S03]  /*2a840*/  IADD3 R22, PT, PT, R25, R127, RZ ;  /* 0x0000007f19167210 */ /* 0x000fc60007ffe0ff */
[----:B------:R-:W-:Y:S01]  /*2a850*/  IMAD.X R27, RZ, RZ, RZ, P2 ;  /* 0x000000ffff1b7224 */ /* 0x000fe200010e06ff */
[----:B------:R-:W-:Y:S01]  /*2a860*/  IADD3 R19, PT, PT, R129, R19, RZ ;  /* 0x0000001381137210 */ /* 0x000fe20007ffe0ff */
[----:B------:R-:W-:-:S04]  /*2a870*/  IMAD.WIDE.U32 R20, R139, R135, R20 ;  /* 0x000000878b147225 */ /* 0x000fc800078e0014 */
[----:B------:R-:W-:Y:S01]  /*2a880*/  IMAD.IADD R131, R62, 0x1, R23 ;  /* 0x000000013e837824 */ /* 0x000fe200078e0217 */
[----:B------:R-:W-:Y:S01]  /*2a890*/  IADD3 R23, PT, PT, R65, R28, RZ ;  /* 0x0000001c41177210 */ /* 0x000fe20007ffe0ff */
[----:B------:R-:W-:Y:S01]  /*2a8a0*/  IMAD.X R25, RZ, RZ, RZ, P0 ;  /* 0x000000ffff197224 */ /* 0x000fe200000e06ff */
[----:B------:R-:W-:Y:S01]  /*2a8b0*/  IADD3 R20, P1, PT, R19, R20, RZ ;  /* 0x0000001413147210 */ /* 0x000fe20007f3e0ff */
[----:B------:R-:W-:-:S04]  /*2a8c0*/  IMAD.WIDE.U32 R26, R137, R44, R26 ;  /* 0x0000002c891a7225 */ /* 0x000fc800078e001a */
[----:B------:R-:W-:Y:S01]  /*2a8d0*/  IMAD.WIDE.U32 R24, R119, R144, R24 ;  /* 0x0000009077187225 */ /* 0x000fe200078e0018 */
[----:B------:R-:W-:-:S03]  /*2a8e0*/  IADD3 R26, P2, PT, R23, R26, RZ ;  /* 0x0000001a171a7210 */ /* 0x000fc60007f5e0ff */
[----:B------:R-:W-:Y:S01]  /*2a8f0*/  IMAD.IADD R21, R129, 0x1, R21 ;  /* 0x0000000181157824 */ /* 0x000fe200078e0215 */
[----:B------:R-:W-:Y:S01]  /*2a900*/  IADD3 R133, PT, PT, R33, R25, RZ ;  /* 0x0000001921857210 */ /* 0x000fe20007ffe0ff */
[----:B------:R-:W-:Y:S02]  /*2a910*/  IMAD.MOV.U32 R19, RZ, RZ, RZ ;  /* 0x000000ffff137224 */ /* 0x000fe400078e00ff */
[----:B------:R-:W-:Y:S01]  /*2a920*/  IMAD.MOV.U32 R23, RZ, RZ, RZ ;  /* 0x000000ffff177224 */ /* 0x000fe200078e00ff */
[----:B------:R-:W-:Y:S01]  /*2a930*/  IADD3 R24, P0, PT, R21, R24, RZ ;  /* 0x0000001815187210 */ /* 0x000fe20007f1e0ff */
[----:B------:R-:W-:-:S04]  /*2a940*/  IMAD.WIDE.U32 R18, R31, R123, R18 ;  /* 0x0000007b1f127225 */ /* 0x000fc800078e0012 */
[----:B------:R-:W-:-:S04]  /*2a950*/  IMAD.WIDE.U32 R22, R31, R32, R22 ;  /* 0x000000201f167225 */ /* 0x000fc800078e0016 */
[----:B------:R-:W-:Y:S01]  /*2a960*/  IMAD.X R21, RZ, RZ, RZ, P1 ;  /* 0x000000ffff157224 */ /* 0x000fe200008e06ff */
[----:B------:R-:W-:Y:S01]  /*2a970*/  IADD3 R18, P1, PT, R131, R18, RZ ;  /* 0x0000001283127210 */ /* 0x000fe20007f3e0ff */
[----:B------:R-:W-:Y:S01]  /*2a980*/  IMAD.IADD R29, R63, 0x1, R27 ;  /* 0x000000013f1d7824 */ /* 0x000fe200078e021b */
[----:B------:R-:W-:Y:S01]  /*2a990*/  IADD3 R30, PT, PT, R23, R125, RZ ;  /* 0x0000007d171e7210 */ /* 0x000fe20007ffe0ff */
[----:B------:R-:W-:Y:S02]  /*2a9a0*/  IMAD.IADD R27, R141, 0x1, R19 ;  /* 0x000000018d1b7824 */ /* 0x000fe400078e0213 */
[----:B------:R-:W-:Y:S01]  /*2a9b0*/  IMAD.X R25, RZ, RZ, RZ, P0 ;  /* 0x000000ffff197224 */ /* 0x000fe200000e06ff */
[----:B------:R-:W-:Y:S01]  /*2a9c0*/  IADD3 R22, P0, PT, R133, R22, RZ ;  /* 0x0000001685167210 */ /* 0x000fe20007f1e0ff */
[----:B------:R-:W-:-:S03]  /*2a9d0*/  IMAD.WIDE.U32 R20, R139, R135, R20 ;  /* 0x000000878b147225 */ /* 0x000fc600078e0014 */
[----:B------:R-:W-:Y:S01]  /*2a9e0*/  IADD3.X R23, PT, PT, RZ, RZ, RZ, P0, !PT ;  /* 0x000000ffff177210 */ /* 0x000fe200007fe4ff */
        /* <DEDUP_REMOVED lines=10> */
[----:B------:R-:W-:-:S04]  /*2aa90*/  IMAD.WIDE.U32 R22, R119, R142, R22 ;  /* 0x0000008e77167225 */ /* 0x000fc800078e0016 */
[----:B------:R-:W-:Y:S01]  /*2aaa0*/  IMAD.IADD R133, R64, 0x1, R27 ;  /* 0x0000000140857824 */ /* 0x000fe200078e021b */
[----:B------:R-:W-:Y:S01]  /*2aab0*/  MOV R27, RZ ;  /* 0x000000ff001b7202 */ /* 0x000fe20000000f00 */
[----:B------:R-:W-:Y:S01]  /*2aac0*/  IMAD.X R21, RZ, RZ, RZ, P1 ;  /* 0x000000ffff157224 */ /* 0x000fe200008e06ff */
[----:B------:R-:W-:Y:S01]  /*2aad0*/  IADD3 R22, P1, PT, R25, R22, RZ ;  /* 0x0000001619167210 */ /* 0x000fe20007f3e0ff */
[----:B------:R-:W-:Y:S01]  /*2aae0*/  IMAD.IADD R29, R61, 0x1, R19 ;  /* 0x000000013d1d7824 */ /* 0x000fe200078e0213 */
[----:B------:R-:W-:Y:S01]  /*2aaf0*/  IADD3.X R25, PT, PT, RZ, RZ, RZ, P2, !PT ;  /* 0x000000ffff197210 */ /* 0x000fe200017fe4ff */
[----:B------:R-:W-:Y:S02]  /*2ab00*/  IMAD R131, R26, R66, RZ ;  /* 0x000000421a837224 */ /* 0x000fe400078e02ff */
[----:B------:R-:W-:Y:S02]  /*2ab10*/  IMAD.IADD R19, R127, 0x1, R23 ;  /* 0x000000017f137824 */ /* 0x000fe400078e0217 */
[----:B------:R-:W-:-:S04]  /*2ab20*/  IMAD.WIDE.U32 R20, R119, R123, R20 ;  /* 0x0000007b77147225 */ /* 0x000fc800078e0014 */
[----:B------:R-:W-:Y:S01]  /*2ab30*/  IMAD.HI.U32 R28, R131, R42, R26 ;  /* 0x0000002a831c7227 */ /* 0x000fe200078e001a */
[----:B------:R-:W-:Y:S02]  /*2ab40*/  IADD3 R26, P0, PT, R19, R30, RZ ;  /* 0x0000001e131a7210 */ /* 0x000fe40007f1e0ff */
[----:B------:R-:W-:Y:S01]  /*2ab50*/  IADD3 R21, PT, PT, R141, R21, RZ ;  /* 0x000000158d157210 */ /* 0x000fe20007ffe0ff */
[----:B------:R-:W-:Y:S01]  /*2ab60*/  IMAD.WIDE.U32 R24, R135, R135, R24 ;  /* 0x0000008787187225 */ /* 0x000fe200078e0018 */
[----:B------:R-:W-:-:S03]  /*2ab70*/  IADD3.X R27, PT, PT, RZ, RZ, RZ, P0, !PT ;  /* 0x000000ffff1b7210 */ /* 0x000fc600007fe4ff */
[----:B------:R-:W-:Y:S01]  /*2ab80*/  IMAD.X R23, RZ, RZ, RZ, P1 ;  /* 0x000000ffff177224 */ /* 0x000fe200008e06ff */
[----:B------:R-:W-:Y:S01]  /*2ab90*/  IADD3 R24, P2, PT, R21, R24, RZ ;  /* 0x0000001815187210 */ /* 0x000fe20007f5e0ff */
[----:B------:R-:W-:Y:S02]  /*2aba0*/  IMAD.X R19, RZ, RZ, RZ, P3 ;  /* 0x000000ffff137224 */ /* 0x000fe400018e06ff */
        /* <DEDUP_REMOVED lines=8> */
[----:B------:R-:W-:Y:S01]  /*2ac30*/  IMAD.WIDE.U32 R20, R31, R144, R20 ;  /* 0x000000901f147225 */ /* 0x000fe200078e0014 */
[----:B------:R-:W-:-:S03]  /*2ac40*/  IADD3 R30, PT, PT, R125, R27, RZ ;  /* 0x0000001b7d1e7210 */ /* 0x000fc60007ffe0ff */
[----:B------:R-:W-:Y:S01]  /*2ac50*/  IMAD.IADD R129, R62, 0x1, R19 ;  /* 0x000000013e817824 */ /* 0x000fe200078e0213 */
[----:B------:R-:W-:Y:S01]  /*2ac60*/  IADD3 R20, P3, PT, R29, R20, RZ ;  /* 0x000000141d147210 */ /* 0x000fe20007f7e0ff */
[C---:B------:R-:W-:Y:S02]  /*2ac70*/  IMAD.IADD R23, R33.reuse, 0x1, R23 ;  /* 0x0000000121177824 */ /* 0x040fe400078e0217 */
        /* <DEDUP_REMOVED lines=16> */
[----:B------:R-:W-:Y:S01]  /*2ad80*/  IMAD.IADD R29, R63, 0x1, R19 ;  /* 0x000000013f1d7824 */ /* 0x000fe200078e0213 */
[----:B------:R-:W-:Y:S01]  /*2ad90*/  IADD3 R22, P0, PT, R25, R22, RZ ;  /* 0x0000001619167210 */ /* 0x000fe20007f1e0ff */
[----:B------:R-:W-:Y:S01]  /*2ada0*/  IMAD.WIDE.U32 R26, R139, R142, R26 ;  /* 0x0000008e8b1a7225 */ /* 0x000fe200078e001a */
[----:B------:R-:W-:-:S03]  /*2adb0*/  IADD3.X R21, PT, PT, RZ, RZ, RZ, P3, !PT ;  /* 0x000000ffff157210 */ /* 0x000fc60001ffe4ff */
[----:B------:R-:W-:Y:S02]  /*2adc0*/  IMAD.IADD R23, R141, 0x1, R23 ;  /* 0x000000018d177824 */ /* 0x000fe400078e0217 */
[----:B------:R-:W-:Y:S02]  /*2add0*/  IMAD.X R19, RZ, RZ, RZ, P4 ;  /* 0x000000ffff137224 */ /* 0x000fe400020e06ff */
[----:B------:R-:W-:Y:S01]  /*2ade0*/  IMAD.X R25, RZ, RZ, RZ, P2 ;  /* 0x000000ffff197224 */ /* 0x000fe200010e06ff */
[----:B------:R-:W-:Y:S01]  /*2adf0*/  IADD3 R26, P1, PT, R23, R26, RZ ;  /* 0x0000001a171a7210 */ /* 0x000fe20007f3e0ff */
        /* <DEDUP_REMOVED lines=8> */
[----:B------:R-:W-:Y:S02]  /*2ae80*/  IADD3 R20, P3, PT, R29, R20, RZ ;  /* 0x000000141d147210 */ /* 0x000fe40007f7e0ff */
[----:B------:R-:W-:Y:S01]  /*2ae90*/  IADD3.X R29, PT, PT, RZ, RZ, RZ, P0, !PT ;  /* 0x000000ffff1d7210 */ /* 0x000fe200007fe4ff */
[----:B------:R-:W-:Y:S01]  /*2aea0*/  IMAD.IADD R25, R33, 0x1, R25 ;  /* 0x0000000121197824 */ /* 0x000fe200078e0219 */
[----:B------:R-:W-:Y:S01]  /*2aeb0*/  IADD3 R23, PT, PT, R141, R23, RZ ;  /* 0x000000178d177210 */ /* 0x000fe20007ffe0ff */
[----:B------:R-:W-:Y:S02]  /*2aec0*/  IMAD.X R27, RZ, RZ, RZ, P1 ;  /* 0x000000ffff1b7224 */ /* 0x000fe400008e06ff */
[----:B------:R-:W-:Y:S01]  /*2aed0*/  IMAD R129, R18, R66, RZ ;  /* 0x0000004212817224 */ /* 0x000fe200078e02ff */
[----:B------:R-:W-:Y:S01]  /*2aee0*/  IADD3 R22, P2, PT, R25, R22, RZ ;  /* 0x0000001619167210 */ /* 0x000fe20007f5e0ff */
[----:B------:R-:W-:-:S02]  /*2aef0*/  IMAD.MOV.U32 R19, RZ, RZ, RZ ;  /* 0x000000ffff137224 */ /* 0x000fc400078e00ff */
[----:B------:R-:W-:-:S04]  /*2af00*/  IMAD.WIDE.U32 R26, R135, R144, R26 ;  /* 0x00000090871a7225 */ /* 0x000fc800078e001a */
[----:B------:R-:W-:-:S04]  /*2af10*/  IMAD.HI.U32 R146, R129, R42, R18 ;  /* 0x0000002a81927227 */ /* 0x000fc800078e0012 */
[----:B------:R-:W-:Y:S01]  /*2af20*/  IMAD.MOV.U32 R18, RZ, RZ, R24 ;  /* 0x000000ffff127224 */ /* 0x000fe200078e0018 */
[----:B------:R-:W-:Y:S01]  /*2af30*/  IADD3 R24, P1, PT, R23, R26, RZ ;  /* 0x0000001a17187210 */ /* 0x000fe20007f3e0ff */
[----:B------:R-:W-:Y:S02]  /*2af40*/  IMAD.IADD R27, R33, 0x1, R27 ;  /* 0x00000001211b7824 */ /* 0x000fe400078e021b */
[----:B------:R-:W-:Y:S01]  /*2af50*/  IMAD.WIDE.U32 R18, R31, R142, R18 ;  /* 0x0000008e1f127225 */ /* 0x000fe200078e0012 */
[----:B------:R-:W-:-:S03]  /*2af60*/  IADD3.X R25, PT, PT, RZ, RZ, RZ, P1, !PT ;  /* 0x000000ffff197210 */ /* 0x000fc60000ffe4ff */
[----:B------:R-:W-:Y:S01]  /*2af70*/  IMAD.X R23, RZ, RZ, RZ, P2 ;  /* 0x000000ffff177224 */ /* 0x000fe200010e06ff */
[----:B------:R-:W-:Y:S01]  /*2af80*/  IADD3 R18, P2, PT, R145, R18, RZ ;  /* 0x0000001291127210 */ /* 0x000fe20007f5e0ff */
[----:B------:R-:W-:Y:S01]  /*2af90*/  IMAD.WIDE.U32 R28, R139, R32, R28 ;  /* 0x000000208b1c7225 */ /* 0x000fe200078e001c */
[----:B------:R-:W-:-:S03]  /*2afa0*/  IADD3 R19, PT, PT, R127, R19, RZ ;  /* 0x000000137f137210 */ /* 0x000fc60007ffe0ff */
[----:B------:R-:W-:Y:S01]  /*2afb0*/  IMAD.IADD R30, R61, 0x1, R21 ;  /* 0x000000013d1e7824 */ /* 0x000fe200078e0215 */
[----:B------:R-:W-:Y:S01]  /*2afc0*/  IADD3 R26, P0, PT, R27, R28, RZ ;  /* 0x0000001c1b1a7210 */ /* 0x000fe20007f1e0ff */
[----:B------:R-:W-:Y:S02]  /*2afd0*/  IMAD.X R21, RZ, RZ, RZ, P3 ;  /* 0x000000ffff157224 */ /* 0x000fe400018e06ff */
[----:B------:R-:W-:Y:S01]  /*2afe0*/  IMAD.WIDE.U32 R22, R139, R144, R22 ;  /* 0x000000908b167225 */ /* 0x000fe200078e0016 */
[----:B------:R-:W-:-:S03]  /*2aff0*/  IADD3.X R27, PT, PT, RZ, RZ, RZ, P0, !PT ;  /* 0x000000ffff1b7210 */ /* 0x000fc600007fe4ff */
[----:B------:R-:W-:Y:S01]  /*2b000*/  IMAD.WIDE.U32 R20, R115, R45, R20 ;  /* 0x0000002d73147225 */ /* 0x000fe200078e0014 */
[----:B------:R-:W-:-:S03]  /*2b010*/  IADD3 R22, P1, PT, R19, R22, RZ ;  /* 0x0000001613167210 */ /* 0x000fc60007f3e0ff */
        /* <DEDUP_REMOVED lines=9> */
[----:B------:R-:W-:Y:S01]  /*2b0b0*/  IMAD.X R23, RZ, RZ, RZ, P1 ;  /* 0x000000ffff177224 */ /* 0x000fe200008e06ff */
[----:B------:R-:W-:Y:S01]  /*2b0c0*/  IADD3 R26, P2, PT, R25, R26, RZ ;  /* 0x0000001a191a7210 */ /* 0x000fe20007f5e0ff */
[----:B------:R-:W-:Y:S02]  /*2b0d0*/  IMAD.IADD R28, R125, 0x1, R29 ;  /* 0x000000017d1c7824 */ /* 0x000fe400078e021d */
[----:B------:R-:W-:Y:S02]  /*2b0e0*/  IMAD.IADD R27, R127, 0x1, R27 ;  /* 0x000000017f1b7824 */ /* 0x000fe400078e021b */
[----:B------:R-:W-:-:S03]  /*2b0f0*/  IMAD.WIDE.U32 R18, R143, R48, R18 ;  /* 0x000000308f127225 */ /* 0x000fc600078e0012 */
[----:B------:R-:W-:Y:S01]  /*2b100*/  IADD3 R28, P1, PT, R27, R28, RZ ;  /* 0x0000001c1b1c7210 */ /* 0x000fe20007f3e0ff */
[----:B------:R-:W-:Y:S01]  /*2b110*/  IMAD.WIDE.U32 R20, R131, R44, R20 ;  /* 0x0000002c83147225 */ /* 0x000fe200078e0014 */
[----:B------:R-:W-:Y:S02]  /*2b120*/  IADD3 R18, P3, PT, R30, R18, RZ ;  /* 0x000000121e127210 */ /* 0x000fe40007f7e0ff */
[----:B------:R-:W-:Y:S01]  /*2b130*/  IADD3.X R29, PT, PT, RZ, RZ, RZ, P1, !PT ;  /* 0x000000ffff1d7210 */ /* 0x000fe20000ffe4ff */
[----:B------:R-:W-:Y:S01]  /*2b140*/  IMAD.X R25, RZ, RZ, RZ, P0 ;  /* 0x000000ffff197224 */ /* 0x000fe200000e06ff */
[----:B------:R-:W-:Y:S01]  /*2b150*/  IADD3 R30, PT, PT, R63, R21, RZ ;  /* 0x000000153f1e7210 */ /* 0x000fe20007ffe0ff */
[----:B------:R-:W-:-:S04]  /*2b160*/  IMAD.WIDE.U32 R22, R119, R142, R22 ;  /* 0x0000008e77167225 */ /* 0x000fc800078e0016 */
[----:B------:R-:W-:Y:S01]  /*2b170*/  IMAD.IADD R141, R59, 0x1, R19 ;  /* 0x000000013b8d7824 */ /* 0x000fe200078e0213 */
[----:B------:R-:W-:Y:S01]  /*2b180*/  IADD3 R19, PT, PT, R65, R146, RZ ;  /* 0x0000009241137210 */ /* 0x000fe20007ffe0ff */
[----:B------:R-:W-:Y:S01]  /*2b190*/  IMAD.X R27, RZ, RZ, RZ, P2 ;  /* 0x000000ffff1b7224 */ /* 0x000fe200010e06ff */
[----:B------:R-:W-:Y:S01]  /*2b1a0*/  IADD3 R21, PT, PT, R127, R23, RZ ;  /* 0x000000177f157210 */ /* 0x000fe20007ffe0ff */
[----:B------:R-:W-:Y:S01]  /*2b1b0*/  IMAD.WIDE.U32 R24, R135, R144, R24 ;  /* 0x0000009087187225 */ /* 0x000fe200078e0018 */
[----:B------:R-:W-:-:S03]  /*2b1c0*/  IADD3 R20, P0, PT, R19, R20, RZ ;  /* 0x0000001413147210 */ /* 0x000fc60007f1e0ff */
[----:B------:R-:W-:-:S04]  /*2b1d0*/  IMAD.WIDE.U32 R26, R123, R144, R26 ;  /* 0x000000907b1a7225 */ /* 0x000fc800078e001a */
[----:B------:R-:W-:Y:S02]  /*2b1e0*/  IMAD.IADD R25, R33, 0x1, R25 ;  /* 0x0000000121197824 */ /* 0x000fe400078e0219 */
[----:B------:R-:W-:Y:S01]  /*2b1f0*/  IMAD.X R19, RZ, RZ, RZ, P3 ;  /* 0x000000ffff137224 */ /* 0x000fe200018e06ff */
[----:B------:R-:W-:Y:S01]  /*2b200*/  IADD3 R24, P3, PT, R21, R24, RZ ;  /* 0x0000001815187210 */ /* 0x000fe20007f7e0ff */
[----:B------:R-:W-:Y:S01]  /*2b210*/  IMAD.MOV.U32 R23, RZ, RZ, RZ ;  /* 0x000000ffff177224 */ /* 0x000fe200078e00ff */
[----:B------:R-:W-:Y:S01]  /*2b220*/  IADD3 R26, P2, PT, R25, R26, RZ ;  /* 0x0000001a191a7210 */ /* 0x000fe20007f5e0ff */
[----:B------:R-:W-:Y:S01]  /*2b230*/  IMAD.WIDE.U32 R18, R137, R47, R18 ;  /* 0x0000002f89127225 */ /* 0x000fe200078e0012 */
[----:B------:R-:W-:-:S03]  /*2b240*/  IADD3.X R25, PT, PT, RZ, RZ, RZ, P3, !PT ;  /* 0x000000ffff197210 */ /* 0x000fc60001ffe4ff */
        /* <DEDUP_REMOVED lines=12> */
[----:B------:R-:W-:Y:S01]  /*2b310*/  IMAD.X R27, RZ, RZ, RZ, P2 ;  /* 0x000000ffff1b7224 */ /* 0x000fe200010e06ff */
[----:B------:R-:W-:Y:S01]  /*2b320*/  IADD3.X R21, PT, PT, RZ, RZ, RZ, P0, !PT ;  /* 0x000000ffff157210 */ /* 0x000fe200007fe4ff */
[----:B------:R-:W-:Y:S01]  /*2b330*/  IMAD.IADD R133, R125, 0x1, R29 ;  /* 0x000000017d857824 */ /* 0x000fe200078e021d */
[----:B------:R-:W-:Y:S01]  /*2b340*/  IADD3.X R29, PT, PT, RZ, RZ, RZ, P1, !PT ;  /* 0x000000ffff1d7210 */ /* 0x000fe20000ffe4ff */
[----:B------:R-:W-:-:S04]  /*2b350*/  IMAD.WIDE.U32 R18, R115, R46, R18 ;  /* 0x0000002e73127225 */ /* 0x000fc800078e0012 */
[----:B------:R-:W-:Y:S01]  /*2b360*/  IMAD.IADD R25, R127, 0x1, R25 ;  /* 0x000000017f197824 */ /* 0x000fe200078e0219 */
[----:B------:R-:W-:Y:S01]  /*2b370*/  IADD3 R30, P4, PT, R30, R18, RZ ;  /* 0x000000121e1e7210 */ /* 0x000fe20007f9e0ff */
[----:B------:R-:W-:-:S04]  /*2b380*/  IMAD.WIDE.U32 R26, R123, R144, R26 ;  /* 0x000000907b1a7225 */ /* 0x000fc800078e001a */
[----:B------:R-:W-:Y:S01]  /*2b390*/  IMAD.WIDE.U32 R20, R129, R43, R20 ;  /* 0x0000002b81147225 */ /* 0x000fe200078e0014 */
[----:B------:R-:W-:Y:S02]  /*2b3a0*/  IADD3 R18, P0, PT, R25, R26, RZ ;  /* 0x0000001a19127210 */ /* 0x000fe40007f1e0ff */
[----:B------:R-:W-:Y:S01]  /*2b3b0*/  IADD3 R27, PT, PT, R33, R27, RZ ;  /* 0x0000001b211b7210 */ /* 0x000fe20007ffe0ff */
[----:B------:R-:W-:-:S04]  /*2b3c0*/  IMAD.WIDE.U32 R28, R123, R142, R28 ;  /* 0x0000008e7b1c7225 */ /* 0x000fc800078e001c */
[----:B------:R-:W-:Y:S02]  /*2b3d0*/  IMAD.IADD R145, R64, 0x1, R21 ;  /* 0x0000000140917824 */ /* 0x000fe400078e0215 */
[----:B------:R-:W-:-:S04]  /*2b3e0*/  IMAD.WIDE.U32 R22, R143, R49, R22 ;  /* 0x000000318f167225 */ /* 0x000fc800078e0016 */
[----:B------:R-:W-:Y:S02]  /*2b3f0*/  IMAD R141, R20, R66, RZ ;  /* 0x00000042148d7224 */ /* 0x000fe400078e02ff */
[----:B------:R-:W-:Y:S02]  /*2b400*/  IMAD.MOV.U32 R21, RZ, RZ, RZ ;  /* 0x000000ffff157224 */ /* 0x000fe400078e00ff */
[----:B------:R-:W-:Y:S01]  /*2b410*/  IMAD.X R25, RZ, RZ, RZ, P3 ;  /* 0x000000ffff197224 */ /* 0x000fe200018e06ff */
[----:B------:R-:W-:Y:S01]  /*2b420*/  IADD3 R28, P3, PT, R27, R28, RZ ;  /* 0x0000001c1b1c7210 */ /* 0x000fe20007f7e0ff */
[----:B------:R-:W-:Y:S02]  /*2b430*/  IMAD.IADD R143, R61, 0x1, R19 ;  /* 0x000000013d8f7824 */ /* 0x000fe400078e0213 */
[----:B------:R-:W-:Y:S01]  /*2b440*/  IMAD.HI.U32 R146, R141, R42, R20 ;  /* 0x0000002a8d927227 */ /* 0x000fe200078e0014 */
[----:B------:R-:W-:Y:S02]  /*2b450*/  IADD3 R20, P2, PT, R31, R22, RZ ;  /* 0x000000161f147210 */ /* 0x000fe40007f5e0ff */
[----:B------:R-:W-:Y:S01]  /*2b460*/  IADD3.X R31, PT, PT, RZ, RZ, RZ, P4, !PT ;  /* 0x000000ffff1f7210 */ /* 0x000fe200027fe4ff */
[----:B------:R-:W-:-:S02]  /*2b470*/  IMAD.X R19, RZ, RZ, RZ, P0 ;  /* 0x000000ffff137224 */ /* 0x000fc400000e06ff */
[----:B------:R-:W-:-:S04]  /*2b480*/  IMAD.WIDE.U32 R24, R119, R32, R24 ;  /* 0x0000002077187225 */ /* 0x000fc800078e0018 */
[----:B------:R-:W-:Y:S01]  /*2b490*/  IMAD.IADD R22, R127, 0x1, R29 ;  /* 0x000000017f167824 */ /* 0x000fe200078e021d */
[----:B------:R-:W-:Y:S01]  /*2b4a0*/  IADD3.X R29, PT, PT, RZ, RZ, RZ, P3, !PT ;  /* 0x000000ffff1d7210 */ /* 0x000fe20001ffe4ff */
[----:B------:R-:W-:Y:S01]  /*2b4b0*/  IMAD.WIDE.U32 R18, R135, R142, R18 ;  /* 0x0000008e87127225 */ /* 0x000fe200078e0012 */
[----:B------:R-:W-:Y:S02]  /*2b4c0*/  IADD3 R25, PT, PT, R125, R25, RZ ;  /* 0x000000197d197210 */ /* 0x000fe40007ffe0ff */
[----:B------:R-:W-:Y:S01]  /*2b4d0*/  IADD3 R22, P1, PT, R22, R133, RZ ;  /* 0x0000008516167210 */ /* 0x000fe20007f3e0ff */
[----:B------:R-:W-:Y:S01]  /*2b4e0*/  IMAD.IADD R23, R50, 0x1, R23 ;  /* 0x0000000132177824 */ /* 0x000fe200078e0217 */
[----:B------:R-:W-:Y:S01]  /*2b4f0*/  IADD3 R18, P3, PT, R25, R18, RZ ;  /* 0x0000001219127210 */ /* 0x000fe20007f7e0ff */
[----:B------:R-:W-:-:S03]  /*2b500*/  IMAD.WIDE.U32 R30, R131, R45, R30 ;  /* 0x0000002d831e7225 */ /* 0x000fc600078e001e */
[----:B------:R-:W-:Y:S01]  /*2b510*/  IADD3 R26, P0, PT, R23, R24, RZ ;  /* 0x00000018171a7210 */ /* 0x000fe20007f1e0ff */
        /* <DEDUP_REMOVED lines=11> */
[----:B------:R-:W-:Y:S02]  /*2b5d0*/  IMAD.X R25, RZ, RZ, RZ, P2 ;  /* 0x000000ffff197224 */ /* 0x000fe400010e06ff */
[----:B------:R-:W-:Y:S01]  /*2b5e0*/  IMAD.IADD R33, R33, 0x1, R29 ;  /* 0x0000000121217824 */ /* 0x000fe200078e021d */
[----:B------:R-:W-:Y:S01]  /*2b5f0*/  IADD3.X R29, PT, PT, RZ, RZ, RZ, P0, !PT ;  /* 0x000000ffff1d7210 */ /* 0x000fe200007fe4ff */
[----:B------:R-:W-:Y:S01]  /*2b600*/  IMAD.WIDE.U32 R18, R139, R32, R18 ;  /* 0x000000208b127225 */ /* 0x000fe200078e0012 */
[----:B------:R-:W-:Y:S02]  /*2b610*/  IADD3 R26, P4, PT, R21, R26, RZ ;  /* 0x0000001a151a7210 */ /* 0x000fe40007f9e0ff */
[----:B------:R-:W-:Y:S01]  /*2b620*/  IADD3 R22, P5, PT, R33, R22, RZ ;  /* 0x0000001621167210 */ /* 0x000fe20007fbe0ff */
[----:B------:R-:W-:Y:S01]  /*2b630*/  IMAD.IADD R30, R125, 0x1, R23 ;  /* 0x000000017d1e7824 */ /* 0x000fe200078e0217 */
        /* <DEDUP_REMOVED lines=11> */
[----:B------:R-:W-:-:S03]  /*2b6f0*/  IADD3 R18, P0, PT, R31, R20, RZ ;  /* 0x000000141f127210 */ /* 0x000fc60007f1e0ff */
[----:B------:R-:W-:Y:S02]  /*2b700*/  IMAD.IADD R19, R125, 0x1, R19 ;  /* 0x000000017d137824 */ /* 0x000fe400078e0213 */
[----:B------:R-:W-:Y:S02]  /*2b710*/  IMAD.IADD R33, R63, 0x1, R25 ;  /* 0x000000013f217824 */ /* 0x000fe400078e0219 */
[----:B------:R-:W-:Y:S01]  /*2b720*/  IMAD.WIDE.U32 R22, R144, R142, R22 ;  /* 0x0000008e90167225 */ /* 0x000fe200078e0016 */
[----:B------:R-:W-:-:S03]  /*2b730*/  IADD3 R28, P1, PT, R19, R28, RZ ;  /* 0x0000001c131c7210 */ /* 0x000fc60007f3e0ff */
[----:B------:R-:W-:Y:S01]  /*2b740*/  IMAD.IADD R25, R127, 0x1, R29 ;  /* 0x000000017f197824 */ /* 0x000fe200078e021d */
[----:B------:R-:W-:Y:S01]  /*2b750*/  IADD3.X R29, PT, PT, RZ, RZ, RZ, P1, !PT ;  /* 0x000000ffff1d7210 */ /* 0x000fe20000ffe4ff */
        /* <DEDUP_REMOVED lines=16> */
[----:B------:R-:W-:Y:S02]  /*2b860*/  IMAD R31, R24, R66, RZ ;  /* 0x00000042181f7224 */ /* 0x000fe400078e02ff */
[----:B------:R-:W-:Y:S02]  /*2b870*/  IMAD.MOV.U32 R25, RZ, RZ, RZ ;  /* 0x000000ffff197224 */ /* 0x000fe400078e00ff */
[----:B------:R-:W-:-:S04]  /*2b880*/  IMAD.WIDE.U32 R28, R135, R32, R28 ;  /* 0x00000020871c7225 */ /* 0x000fc800078e001c */
[----:B------:R-:W-:Y:S02]  /*2b890*/  IMAD.IADD R19, R61, 0x1, R19 ;  /* 0x000000013d137824 */ /* 0x000fe400078e0213 */
[----:B------:R-:W-:-:S04]  /*2b8a0*/  IMAD.WIDE.U32 R20, R115, R48, R20 ;  /* 0x0000003073147225 */ /* 0x000fc800078e0014 */
[----:B------:R-:W-:Y:S01]  /*2b8b0*/  IMAD.HI.U32 R30, R31, R42, R24 ;  /* 0x0000002a1f1e7227 */ /* 0x000fe200078e0018 */
[----:B------:R-:W-:Y:S02]  /*2b8c0*/  IADD3 R20, P4, PT, R19, R20, RZ ;  /* 0x0000001413147210 */ /* 0x000fe40007f9e0ff */
[----:B------:R-:W-:Y:S01]  /*2b8d0*/  IADD3 R24, PT, PT, R59, R21, RZ ;  /* 0x000000153b187210 */ /* 0x000fe20007ffe0ff */
[----:B------:R-:W-:Y:S02]  /*2b8e0*/  IMAD.X R25, RZ, RZ, RZ, P2 ;  /* 0x000000ffff197224 */ /* 0x000fe400010e06ff */
[----:B------:R-:W-:Y:S01]  /*2b8f0*/  IMAD.WIDE.U32 R22, R144, R142, R22 ;  /* 0x0000008e90167225 */ /* 0x000fe200078e0016 */
[----:B------:R-:W-:Y:S02]  /*2b900*/  IADD3 R24, P6, PT, R24, R119, RZ ;  /* 0x0000007718187210 */ /* 0x000fe40007fde0ff */
[----:B------:R-:W-:Y:S01]  /*2b910*/  IADD3 R25, P2, PT, R25, R28, RZ ;  /* 0x0000001c19197210 */ /* 0x000fe20007f5e0ff */
[----:B------:R-:W-:Y:S01]  /*2b920*/  IMAD.X R27, RZ, RZ, RZ, P1 ;  /* 0x000000ffff1b7224 */ /* 0x000fe200008e06ff */
[----:B------:R-:W-:Y:S01]  /*2b930*/  IADD3.X R28, PT, PT, RZ, RZ, RZ, P0, !PT ;  /* 0x000000ffff1c7210 */ /* 0x000fe200007fe4ff */
[----:B------:R-:W-:-:S02]  /*2b940*/  IMAD.IADD R29, R125, 0x1, R29 ;  /* 0x000000017d1d7824 */ /* 0x000fc400078e021d */
[----:B------:R-:W-:Y:S01]  /*2b950*/  IMAD.IADD R23, R127, 0x1, R23 ;  /* 0x000000017f177824 */ /* 0x000fe200078e0217 */
[----:B------:R-:W-:Y:S01]  /*2b960*/  IADD3 R28, P0, PT, R28, R25, RZ ;  /* 0x000000191c1c7210 */ /* 0x000fe20007f1e0ff */
[----:B------:R-:W-:Y:S01]  /*2b970*/  IMAD.WIDE.U32 R26, R144, R32, R26 ;  /* 0x00000020901a7225 */ /* 0x000fe200078e001a */
[----:B------:R-:W-:Y:S02]  /*2b980*/  IADD3 R22, P1, PT, R29, R22, RZ ;  /* 0x000000161d167210 */ /* 0x000fe40007f3e0ff */
[----:B------:R-:W-:Y:S01]  /*2b990*/  IADD3.X R25, PT, PT, RZ, RZ, RZ, P6, !PT ;  /* 0x000000ffff197210 */ /* 0x000fe200037fe4ff */
        /* <DEDUP_REMOVED lines=8> */
[----:B------:R-:W-:-:S03]  /*2ba20*/  IADD3 R21, PT, PT, R60, R21, RZ ;  /* 0x000000153c157210 */ /* 0x000fc60007ffe0ff */
[----:B------:R-:W-:Y:S02]  /*2ba30*/  IMAD.X R33, RZ, RZ, RZ, P2 ;  /* 0x000000ffff217224 */ /* 0x000fe400010e06ff */
[----:B------:R-:W-:Y:S02]  /*2ba40*/  IMAD.IADD R29, R125, 0x1, R27 ;  /* 0x000000017d1d7824 */ /* 0x000fe400078e021b */
[----:B------:R-:W-:-:S04]  /*2ba50*/  IMAD.WIDE.U32 R24, R115, R49, R24 ;  /* 0x0000003173187225 */ /* 0x000fc800078e0018 */
[----:B------:R-:W-:Y:S01]  /*2ba60*/  IMAD.X R27, RZ, RZ, RZ, P5 ;  /* 0x000000ffff1b7224 */ /* 0x000fe200028e06ff */
[----:B------:R-:W-:Y:S01]  /*2ba70*/  IADD3 R146, P5, PT, R33, R22, RZ ;  /* 0x0000001621927210 */ /* 0x000fe20007fbe0ff */
[----:B------:R-:W-:Y:S01]  /*2ba80*/  IMAD.IADD R19, R62, 0x1, R19 ;  /* 0x000000013e137824 */ /* 0x000fe200078e0213 */
[----:B------:R-:W-:Y:S01]  /*2ba90*/  IADD3 R22, P1, PT, R21, R24, RZ ;  /* 0x0000001815167210 */ /* 0x000fe20007f3e0ff */
[----:B------:R-:W-:Y:S01]  /*2baa0*/  IMAD.WIDE.U32 R26, R142, R142, R26 ;  /* 0x0000008e8e1a7225 */ /* 0x000fe200078e001a */
[----:B------:R-:W-:Y:S02]  /*2bab0*/  IADD3.X R21, PT, PT, RZ, RZ, RZ, P0, !PT ;  /* 0x000000ffff157210 */ /* 0x000fe400007fe4ff */
[----:B------:R-:W-:Y:S01]  /*2bac0*/  IADD3 R20, P4, PT, R19, R20, RZ ;  /* 0x0000001413147210 */ /* 0x000fe20007f9e0ff */
[----:B------:R-:W-:Y:S02]  /*2bad0*/  IMAD.IADD R25, R50, 0x1, R25 ;  /* 0x0000000132197824 */ /* 0x000fe400078e0219 */
[----:B------:R-:W-:-:S02]  /*2bae0*/  IMAD.IADD R23, R125, 0x1, R23 ;  /* 0x000000017d177824 */ /* 0x000fc400078e0217 */
[----:B------:R-:W-:Y:S02]  /*2baf0*/  IMAD.X R19, RZ, RZ, RZ, P3 ;  /* 0x000000ffff137224 */ /* 0x000fe400018e06ff */
[----:B------:R-:W-:Y:S01]  /*2bb00*/  IMAD.IADD R24, R127, 0x1, R27 ;  /* 0x000000017f187824 */ /* 0x000fe200078e021b */
[----:B------:R-:W-:Y:S01]  /*2bb10*/  IADD3 R27, P3, PT, R21, R146, RZ ;  /* 0x00000092151b7210 */ /* 0x000fe20007f7e0ff */
[----:B------:R-:W-:Y:S01]  /*2bb20*/  IMAD.WIDE.U32 R18, R141, R44, R18 ;  /* 0x0000002c8d127225 */ /* 0x000fe200078e0012 */
[----:B------:R-:W-:Y:S02]  /*2bb30*/  IADD3 R146, P0, PT, R25, R28, RZ ;  /* 0x0000001c19927210 */ /* 0x000fe40007f1e0ff */
[----:B------:R-:W-:Y:S01]  /*2bb40*/  IADD3 R26, P6, PT, R23, R26, RZ ;  /* 0x0000001a171a7210 */ /* 0x000fe20007fde0ff */
[----:B------:R-:W-:Y:S01]  /*2bb50*/  IMAD.X R21, RZ, RZ, RZ, P4 ;  /* 0x000000ffff157224 */ /* 0x000fe200020e06ff */
[----:B------:R-:W-:Y:S01]  /*2bb60*/  IADD3 R23, PT, PT, R65, R30, RZ ;  /* 0x0000001e41177210 */ /* 0x000fe20007ffe0ff */
[----:B------:R-:W-:Y:S01]  /*2bb70*/  IMAD.X R28, RZ, RZ, RZ, P0 ;  /* 0x000000ffff1c7224 */ /* 0x000fe200000e06ff */
[----:B------:R-:W-:Y:S01]  /*2bb80*/  IADD3 R19, PT, PT, R63, R19, RZ ;  /* 0x000000133f137210 */ /* 0x000fe20007ffe0ff */
[----:B------:R-:W-:Y:S01]  /*2bb90*/  IMAD.WIDE.U32 R20, R129, R46, R20 ;  /* 0x0000002e81147225 */ /* 0x000fe200078e0014 */
[----:B------:R-:W-:-:S02]  /*2bba0*/  IADD3 R18, P0, PT, R23, R18, RZ ;  /* 0x0000001217127210 */ /* 0x000fc40007f1e0ff */
[----:B------:R-:W-:Y:S01]  /*2bbb0*/  IADD3 R28, P4, PT, R28, R27, RZ ;  /* 0x0000001b1c1c7210 */ /* 0x000fe20007f9e0ff */
[----:B------:R-:W-:Y:S01]  /*2bbc0*/  IMAD.X R23, RZ, RZ, RZ, P1 ;  /* 0x000000ffff177224 */ /* 0x000fe200008e06ff */
[----:B------:R-:W-:Y:S01]  /*2bbd0*/  IADD3 R20, P1, PT, R19, R20, RZ ;  /* 0x0000001413147210 */ /* 0x000fe20007f3e0ff */
[----:B------:R-:W-:Y:S01]  /*2bbe0*/  IMAD.X R27, RZ, RZ, RZ, P6 ;  /* 0x000000ffff1b7224 */ /* 0x000fe200030e06ff */
[----:B------:R-:W-:Y:S01]  /*2bbf0*/  IADD3 R21, PT, PT, R61, R21, RZ ;  /* 0x000000153d157210 */ /* 0x000fe20007ffe0ff */
[----:B------:R-:W-:Y:S01]  /*2bc00*/  IMAD.WIDE.U32 R22, R131, R48, R22 ;  /* 0x0000003083167225 */ /* 0x000fe200078e0016 */
[----:B------:R-:W-:Y:S02]  /*2bc10*/  IADD3.X R19, PT, PT, RZ, RZ, RZ, P0, !PT ;  /* 0x000000ffff137210 */ /* 0x000fe400007fe4ff */
        /* <DEDUP_REMOVED lines=11> */
[----:B------:R-:W-:Y:S02]  /*2bcd0*/  IADD3.X R23, PT, PT, RZ, RZ, RZ, P5, !PT ;  /* 0x000000ffff177210 */ /* 0x000fe40002ffe4ff */
[----:B------:R-:W-:Y:S01]  /*2bce0*/  IADD3 R25, P1, PT, R25, R30, RZ ;  /* 0x0000001e19197210 */ /* 0x000fe20007f3e0ff */
[----:B------:R-:W-:Y:S02]  /*2bcf0*/  IMAD.IADD R19, R64, 0x1, R19 ;  /* 0x0000000140137824 */ /* 0x000fe400078e0213 */
[----:B------:R-:W-:Y:S01]  /*2bd00*/  IMAD.IADD R29, R125, 0x1, R27 ;  /* 0x000000017d1d7824 */ /* 0x000fe200078e021b */
[----:B------:R-:W-:Y:S01]  /*2bd10*/  IADD3.X R119, PT, PT, RZ, RZ, RZ, P1, !PT ;  /* 0x000000ffff777210 */ /* 0x000fe20000ffe4ff */
[----:B------:R-:W-:Y:S01]  /*2bd20*/  IMAD.X R27, RZ, RZ, RZ, P3 ;  /* 0x000000ffff1b7224 */ /* 0x000fe200018e06ff */
[----:B------:R-:W-:Y:S01]  /*2bd30*/  IADD3 R20, P3, PT, R19, R20, RZ ;  /* 0x0000001413147210 */ /* 0x000fe20007f7e0ff */
[----:B------:R-:W-:-:S02]  /*2bd40*/  IMAD.X R30, RZ, RZ, RZ, P4 ;  /* 0x000000ffff1e7224 */ /* 0x000fc400020e06ff */
[----:B------:R-:W-:Y:S02]  /*2bd50*/  IMAD.IADD R21, R62, 0x1, R21 ;  /* 0x000000013e157824 */ /* 0x000fe400078e0215 */
[----:B------:R-:W-:Y:S01]  /*2bd60*/  IMAD R33, R18, R66, RZ ;  /* 0x0000004212217224 */ /* 0x000fe200078e02ff */
[----:B------:R-:W-:Y:S01]  /*2bd70*/  IADD3 R30, P4, PT, R30, R25, RZ ;  /* 0x000000191e1e7210 */ /* 0x000fe20007f9e0ff */
[----:B------:R-:W-:Y:S01]  /*2bd80*/  IMAD.WIDE.U32 R22, R129, R47, R22 ;  /* 0x0000002f81167225 */ /* 0x000fe200078e0016 */
[----:B------:R-:W-:-:S03]  /*2bd90*/  IADD3.X R25, PT, PT, RZ, RZ, RZ, P2, !PT ;  /* 0x000000ffff197210 */ /* 0x000fc600017fe4ff */
[----:B------:R-:W-:-:S04]  /*2bda0*/  IMAD.WIDE.U32 R26, R131, R49, R26 ;  /* 0x00000031831a7225 */ /* 0x000fc800078e001a */
[----:B------:R-:W-:Y:S02]  /*2bdb0*/  IMAD.MOV.U32 R19, RZ, RZ, RZ ;  /* 0x000000ffff137224 */ /* 0x000fe400078e00ff */
[----:B------:R-:W-:Y:S02]  /*2bdc0*/  IMAD.IADD R23, R60, 0x1, R23 ;  /* 0x000000013c177824 */ /* 0x000fe400078e0217 */
[----:B------:R-:W-:Y:S01]  /*2bdd0*/  IMAD.HI.U32 R146, R33, R42, R18 ;  /* 0x0000002a21927227 */ /* 0x000fe200078e0012 */
[----:B------:R-:W-:Y:S02]  /*2bde0*/  IADD3 R18, P5, PT, R21, R22, RZ ;  /* 0x0000001615127210 */ /* 0x000fe40007fbe0ff */
[----:B------:R-:W-:Y:S01]  /*2bdf0*/  IADD3 R19, PT, PT, R50, R27, RZ ;  /* 0x0000001b32137210 */ /* 0x000fe20007ffe0ff */
[----:B------:R-:W-:Y:S01]  /*2be00*/  IMAD.X R21, RZ, RZ, RZ, P3 ;  /* 0x000000ffff157224 */ /* 0x000fe200018e06ff */
[----:B------:R-:W-:Y:S01]  /*2be10*/  IADD3 R26, P3, PT, R23, R26, RZ ;  /* 0x0000001a171a7210 */ /* 0x000fe20007f7e0ff */
[----:B------:R-:W-:Y:S01]  /*2be20*/  IMAD.WIDE.U32 R24, R142, R32, R24 ;  /* 0x000000208e187225 */ /* 0x000fe200078e0018 */
[----:B------:R-:W-:-:S02]  /*2be30*/  IADD3 R144, P2, PT, R19, R28, RZ ;  /* 0x0000001c13907210 */ /* 0x000fc40007f5e0ff */
[----:B------:R-:W-:Y:S01]  /*2be40*/  IADD3.X R27, PT, PT, RZ, RZ, RZ, P3, !PT ;  /* 0x000000ffff1b7210 */ /* 0x000fe20001ffe4ff */
[----:B------:R-:W-:Y:S01]  /*2be50*/  IMAD.X R19, RZ, RZ, RZ, P5 ;  /* 0x000000ffff137224 */ /* 0x000fe200028e06ff */
[----:B------:R-:W-:Y:S01]  /*2be60*/  IADD3 R22, P6, PT, R29, R24, RZ ;  /* 0x000000181d167210 */ /* 0x000fe20007fde0ff */
        /* <DEDUP_REMOVED lines=17> */
[----:B------:R-:W-:-:S04]  /*2bf80*/  IMAD.WIDE.U32 R142, R33, R43, R28 ;  /* 0x0000002b218e7225 */ /* 0x000fc800078e001c */
[----:B------:R-:W-:-:S04]  /*2bf90*/  IMAD.WIDE.U32 R18, R31, R45, R18 ;  /* 0x0000002d1f127225 */ /* 0x000fc800078e0012 */
[----:B------:R-:W-:Y:S01]  /*2bfa0*/  IMAD.WIDE.U32 R20, R141, R47, R20 ;  /* 0x0000002f8d147225 */ /* 0x000fe200078e0014 */
[----:B------:R-:W-:-:S03]  /*2bfb0*/  IADD3 R19, PT, PT, R62, R19, RZ ;  /* 0x000000133e137210 */ /* 0x000fc60007ffe0ff */
[----:B------:R-:W-:Y:S01]  /*2bfc0*/  IMAD.IADD R29, R64, 0x1, R143 ;  /* 0x00000001401d7824 */ /* 0x000fe200078e028f */
[----:B------:R-:W-:Y:S01]  /*2bfd0*/  IADD3 R28, P5, PT, R19, R20, RZ ;  /* 0x00000014131c7210 */ /* 0x000fe20007fbe0ff */
[----:B------:R-:W-:-:S03]  /*2bfe0*/  IMAD.WIDE.U32 R26, R129, R49, R26 ;  /* 0x00000031811a7225 */ /* 0x000fc600078e001a */
[----:B------:R-:W-:Y:S01]  /*2bff0*/  IADD3 R18, P6, PT, R29, R18, RZ ;  /* 0x000000121d127210 */ /* 0x000fe20007fde0ff */
[----:B------:R-:W-:Y:S02]  /*2c000*/  IMAD.IADD R21, R60, 0x1, R21 ;  /* 0x000000013c157824 */ /* 0x000fe400078e0215 */
[----:B------:R-:W-:Y:S02]  /*2c010*/  IMAD.X R115, RZ, RZ, RZ, P2 ;  /* 0x000000ffff737224 */ /* 0x000fe400010e06ff */
[----:B------:R-:W-:Y:S01]  /*2c020*/  IMAD.X R19, RZ, RZ, RZ, P6 ;  /* 0x000000ffff137224 */ /* 0x000fe200030e06ff */
[----:B------:R-:W-:Y:S01]  /*2c030*/  IADD3 R26, P2, PT, R21, R26, RZ ;  /* 0x0000001a151a7210 */ /* 0x000fe20007f5e0ff */
[----:B------:R-:W-:Y:S01]  /*2c040*/  IMAD.X R29, RZ, RZ, RZ, P5 ;  /* 0x000000ffff1d7224 */ /* 0x000fe200028e06ff */
[----:B------:R-:W-:Y:S01]  /*2c050*/  IADD3.X R21, PT, PT, RZ, RZ, RZ, P0, !PT ;  /* 0x000000ffff157210 */ /* 0x000fe200007fe4ff */
[----:B------:R-:W-:Y:S01]  /*2c060*/  IMAD.IADD R23, R125, 0x1, R23 ;  /* 0x000000017d177824 */ /* 0x000fe200078e0217 */
[----:B------:R-:W-:Y:S01]  /*2c070*/  IADD3 R30, P3, PT, R115, R30, RZ ;  /* 0x0000001e731e7210 */ /* 0x000fe20007f7e0ff */
        /* <DEDUP_REMOVED lines=21> */
[----:B------:R-:W-:Y:S01]  /*2c1d0*/  IMAD.WIDE.U32 R26, R31, R47, R26 ;  /* 0x0000002f1f1a7225 */ /* 0x000fe200078e001a */
[----:B------:R-:W-:-:S03]  /*2c1e0*/  MOV R157, R18 ;  /* 0x00000012009d7202 */ /* 0x000fc60000000f00 */
        /* <DEDUP_REMOVED lines=12> */
[----:B------:R-:W-:Y:S01]  /*2c2b0*/  IMAD.MOV.U32 R133, RZ, RZ, R142 ;  /* 0x000000ffff857224 */ /* 0x000fe200078e008e */
[----:B------:R-:W-:Y:S01]  /*2c2c0*/  IADD3.X R25, PT, PT, RZ, RZ, RZ, P2, !PT ;  /* 0x000000ffff197210 */ /* 0x000fe200017fe4ff */
[----:B------:R-:W-:Y:S01]  /*2c2d0*/  IMAD.WIDE.U32 R22, R33, R46, R22 ;  /* 0x0000002e21167225 */ /* 0x000fe200078e0016 */
[----:B------:R-:W-:-:S03]  /*2c2e0*/  IADD3 R29, P4, PT, R29, R28, RZ ;  /* 0x0000001c1d1d7210 */ /* 0x000fc60007f9e0ff */
[----:B------:R-:W-:Y:S01]  /*2c2f0*/  IMAD.WIDE.U32 R26, R31, R48, R26 ;  /* 0x000000301f1a7225 */ /* 0x000fe200078e001a */
[----:B------:R-:W-:-:S03]  /*2c300*/  IADD3 R30, P2, PT, R30, R29, RZ ;  /* 0x0000001d1e1e7210 */ /* 0x000fc60007f5e0ff */
        /* <DEDUP_REMOVED lines=13> */
[----:B------:R-:W-:-:S03]  /*2c3e0*/  IMAD.WIDE.U32 R24, R33, R47, R24 ;  /* 0x0000002f21187225 */ /* 0x000fc600078e0018 */
[----:B------:R-:W-:Y:S01]  /*2c3f0*/  IADD3 R28, P1, PT, R28, R115, RZ ;  /* 0x000000731c1c7210 */ /* 0x000fe20007f3e0ff */
[----:B------:R-:W-:Y:S02]  /*2c400*/  IMAD.X R115, RZ, RZ, RZ, P3 ;  /* 0x000000ffff737224 */ /* 0x000fe400018e06ff */
[----:B------:R-:W-:Y:S01]  /*2c410*/  IMAD.WIDE.U32 R30, R31, R49, R26 ;  /* 0x000000311f1e7225 */ /* 0x000fe200078e001a */
[----:B------:R-:W-:Y:S02]  /*2c420*/  IADD3 R27, PT, PT, R60, R25, RZ ;  /* 0x000000193c1b7210 */ /* 0x000fe40007ffe0ff */
        /* <DEDUP_REMOVED lines=8> */
[----:B------:R-:W-:Y:S01]  /*2c4b0*/  IADD3.X R27, PT, PT, RZ, RZ, RZ, P6, !PT ;  /* 0x000000ffff1b7210 */ /* 0x000fe200037fe4ff */
[----:B------:R-:W-:Y:S01]  /*2c4c0*/  IMAD.MOV.U32 R152, RZ, RZ, R22 ;  /* 0x000000ffff987224 */ /* 0x000fe200078e0016 */
[----:B------:R-:W-:Y:S01]  /*2c4d0*/  IADD3.X R32, PT, PT, RZ, RZ, RZ, P1, !PT ;  /* 0x000000ffff207210 */ /* 0x000fe20000ffe4ff */
[----:B------:R-:W-:Y:S01]  /*2c4e0*/  IMAD.MOV.U32 R151, RZ, RZ, R24 ;  /* 0x000000ffff977224 */ /* 0x000fe200078e0018 */
[----:B------:R-:W-:Y:S01]  /*2c4f0*/  IADD3 R115, P6, PT, R115, R28, RZ ;  /* 0x0000001c73737210 */ /* 0x000fe20007fde0ff */
[----:B------:R-:W-:-:S03]  /*2c500*/  IMAD.WIDE.U32 R26, R33, R48, R26 ;  /* 0x00000030211a7225 */ /* 0x000fc600078e001a */
[----:B------:R-:W-:Y:S01]  /*2c510*/  IADD3 R29, P2, PT, R30, R115, RZ ;  /* 0x000000731e1d7210 */ /* 0x000fe20007f5e0ff */
[----:B------:R-:W-:Y:S01]  /*2c520*/  IMAD.IADD R28, R59, 0x1, R27 ;  /* 0x000000013b1c7824 */ /* 0x000fe200078e021b */
[----:B------:R-:W-:Y:S01]  /*2c530*/  MOV R147, R26 ;  /* 0x0000001a00937202 */ /* 0x000fe20000000f00 */
[----:B------:R-:W-:Y:S02]  /*2c540*/  IMAD.X R30, RZ, RZ, RZ, P5 ;  /* 0x000000ffff1e7224 */ /* 0x000fe400028e06ff */
[----:B------:R-:W-:Y:S01]  /*2c550*/  IMAD.X R150, RZ, RZ, RZ, P2 ;  /* 0x000000ffff967224 */ /* 0x000fe200010e06ff */
[----:B------:R-:W-:Y:S02]  /*2c560*/  IADD3 R28, P0, PT, R28, R29, RZ ;  /* 0x0000001d1c1c7210 */ /* 0x000fe40007f1e0ff */
[----:B------:R-:W-:Y:S01]  /*2c570*/  IADD3 R30, PT, PT, R30, R125, R31 ;  /* 0x0000007d1e1e7210 */ /* 0x000fe20007ffe01f */
[----:B------:R-:W-:Y:S02]  /*2c580*/  IMAD.X R31, RZ, RZ, RZ, P3 ;  /* 0x000000ffff1f7224 */ /* 0x000fe400018e06ff */
[----:B------:R-:W-:-:S03]  /*2c590*/  IMAD.X R29, RZ, RZ, RZ, P0 ;  /* 0x000000ffff1d7224 */ /* 0x000fc600000e06ff */
[----:B------:R-:W-:Y:S01]  /*2c5a0*/  IADD3 R30, PT, PT, R31, R30, R32 ;  /* 0x0000001e1f1e7210 */ /* 0x000fe20007ffe020 */
[----:B------:R-:W-:Y:S01]  /*2c5b0*/  IMAD.X R31, RZ, RZ, RZ, P6 ;  /* 0x000000ffff1f7224 */ /* 0x000fe200030e06ff */
[----:B------:R-:W-:Y:S01]  /*2c5c0*/  IADD3.X R32, PT, PT, RZ, RZ, RZ, P4, !PT ;  /* 0x000000ffff207210 */ /* 0x000fe200027fe4ff */
[----:B------:R-:W-:-:S03]  /*2c5d0*/  IMAD.WIDE.U32 R28, R33, R49, R28 ;  /* 0x00000031211c7225 */ /* 0x000fc600078e001c */
[----:B------:R-:W-:Y:S01]  /*2c5e0*/  IADD3 R30, PT, PT, R31, R30, R32 ;  /* 0x0000001e1f1e7210 */ /* 0x000fe20007ffe020 */
[----:B------:R-:W-:Y:S01]  /*2c5f0*/  IMAD.MOV.U32 R145, RZ, RZ, R28 ;  /* 0x000000ffff917224 */ /* 0x000fe200078e001c */
[----:B------:R-:W-:-:S04]  /*2c600*/  IADD3 R31, PT, PT, R50, R29, RZ ;  /* 0x0000001d321f7210 */ /* 0x000fc80007ffe0ff */
        /* <DEDUP_REMOVED lines=28> */
.L_x_131:
        /* <DEDUP_REMOVED lines=22> */
.L_x_132:
[----:B------:R-:W-:Y:S02]  /*2c930*/  HFMA2 R153, -RZ, RZ, 0, 0 ;  /* 0x00000000ff997431 */ /* 0x000fe400000001ff */
[----:B------:R-:W-:Y:S01]  /*2c940*/  IMAD.WIDE.U32 R20, R133, R77, RZ ;  /* 0x0000004d85147225 */ /* 0x000fe200078e00ff */
[----:B------:R-:W-:-:S03]  /*2c950*/  MOV R155, RZ ;  /* 0x000000ff009b7202 */ /* 0x000fc60000000f00 */
[----:B------:R-:W-:Y:S02]  /*2c960*/  HFMA2 R119, -RZ, RZ, 0, 0 ;  /* 0x00000000ff777431 */ /* 0x000fe400000001ff */
[----:B------:R-:W-:Y:S02]  /*2c970*/  IMAD.MOV.U32 R29, RZ, RZ, RZ ;  /* 0x000000ffff1d7224 */ /* 0x000fe400078e00ff */
[----:B------:R-:W-:Y:S02]  /*2c980*/  HFMA2 R137, -RZ, RZ, 0, 0 ;  /* 0x00000000ff897431 */ /* 0x000fe400000001ff */
[----:B------:R-:W-:Y:S02]  /*2c990*/  IMAD.MOV.U32 R23, RZ, RZ, RZ ;  /* 0x000000ffff177224 */ /* 0x000fe400078e00ff */
[----:B------:R-:W-:Y:S02]  /*2c9a0*/  IMAD R25, R20, R66, RZ ;  /* 0x0000004214197224 */ /* 0x000fe400078e02ff */
[----:B------:R-:W-:Y:S01]  /*2c9b0*/  IMAD.IADD R28, R21, 0x1, R153 ;  /* 0x00000001151c7824 */ /* 0x000fe200078e0299 */
[----:B------:R-:W-:Y:S01]  /*2c9c0*/  MOV R21, RZ ;  /* 0x000000ff00157202 */ /* 0x000fe20000000f00 */
[----:B------:R-:W-:-:S02]  /*2c9d0*/  IMAD.MOV.U32 R139, RZ, RZ, RZ ;  /* 0x000000ffff8b7224 */ /* 0x000fc400078e00ff */
[----:B------:R-:W-:-:S04]  /*2c9e0*/  IMAD.WIDE.U32 R28, R77, R159, R28 ;  /* 0x0000009f4d1c7225 */ /* 0x000fc800078e001c */
[----:B------:R-:W-:Y:S02]  /*2c9f0*/  IMAD.IADD R22, R29, 0x1, R155 ;  /* 0x000000011d167824 */ /* 0x000fe400078e029b */
        /* <DEDUP_REMOVED lines=18> */
[----:B------:R-:W-:Y:S01]  /*2cb20*/  IMAD.WIDE.U32 R18, R9, R133, R18 ;  /* 0x0000008509127225 */ /* 0x000fe200078e0012 */
[----:B------:R-:W-:Y:S02]  /*2cb30*/  IADD3 R29, PT, PT, R64, R29, RZ ;  /* 0x0000001d401d7210 */ /* 0x000fe40007ffe0ff */
[----:B------:R-:W-:Y:S01]  /*2cb40*/  IADD3.X R27, PT, PT, RZ, RZ, RZ, P0, !PT ;  /* 0x000000ffff1b7210 */ /* 0x000fe200007fe4ff */
[----:B------:R-:W-:Y:S01]  /*2cb50*/  IMAD.MOV.U32 R131, RZ, RZ, RZ ;  /* 0x000000ffff837224 */ /* 0x000fe200078e00ff */
[----:B------:R-:W-:Y:S01]  /*2cb60*/  IADD3 R18, P0, PT, R29, R18, RZ ;  /* 0x000000121d127210 */ /* 0x000fe20007f1e0ff */
[----:B------:R-:W-:Y:S02]  /*2cb70*/  IMAD.MOV.U32 R21, RZ, RZ, RZ ;  /* 0x000000ffff157224 */ /* 0x000fe400078e00ff */
[----:B------:R-:W-:Y:S02]  /*2cb80*/  HFMA2 R29, -RZ, RZ, 0, 0 ;  /* 0x00000000ff1d7431 */ /* 0x000fe400000001ff */
[----:B------:R-:W-:-:S02]  /*2cb90*/  IMAD.IADD R22, R23, 0x1, R131 ;  /* 0x0000000117167824 */ /* 0x000fc400078e0283 */
[----:B------:R-:W-:-:S04]  /*2cba0*/  IMAD.WIDE.U32 R26, R96, R157, R26 ;  /* 0x0000009d601a7225 */ /* 0x000fc800078e001a */
[----:B------:R-:W-:Y:S01]  /*2cbb0*/  IMAD.MOV.U32 R23, RZ, RZ, RZ ;  /* 0x000000ffff177224 */ /* 0x000fe200078e00ff */
[----:B------:R-:W-:Y:S01]  /*2cbc0*/  IADD3 R27, PT, PT, R119, R27, RZ ;  /* 0x0000001b771b7210 */ /* 0x000fe20007ffe0ff */
[----:B------:R-:W-:Y:S02]  /*2cbd0*/  IMAD.IADD R19, R19, 0x1, R21 ;  /* 0x0000000113137824 */ /* 0x000fe400078e0215 */
[----:B------:R-:W-:Y:S02]  /*2cbe0*/  IMAD R33, R28, R66, RZ ;  /* 0x000000421c217224 */ /* 0x000fe400078e02ff */
[----:B------:R-:W-:Y:S01]  /*2cbf0*/  IMAD.WIDE.U32 R22, R77, R151, R22 ;  /* 0x000000974d167225 */ /* 0x000fe200078e0016 */
[----:B------:R-:W-:-:S03]  /*2cc00*/  IADD3 R26, P1, PT, R19, R26, RZ ;  /* 0x0000001a131a7210 */ /* 0x000fc60007f3e0ff */
[----:B------:R-:W-:Y:S01]  /*2cc10*/  IMAD.X R19, RZ, RZ, RZ, P0 ;  /* 0x000000ffff137224 */ /* 0x000fe200000e06ff */
[----:B------:R-:W-:Y:S01]  /*2cc20*/  IADD3 R22, P0, PT, R27, R22, RZ ;  /* 0x000000161b167210 */ /* 0x000fe20007f1e0ff */
[----:B------:R-:W-:Y:S01]  /*2cc30*/  IMAD.HI.U32 R20, R33, R42, R28 ;  /* 0x0000002a21147227 */ /* 0x000fe200078e001c */
[----:B------:R-:W-:-:S03]  /*2cc40*/  IADD3.X R27, PT, PT, RZ, RZ, RZ, P1, !PT ;  /* 0x000000ffff1b7210 */ /* 0x000fc60000ffe4ff */
[----:B------:R-:W-:Y:S02]  /*2cc50*/  IMAD.MOV.U32 R149, RZ, RZ, RZ ;  /* 0x000000ffff957224 */ /* 0x000fe400078e00ff */
[----:B------:R-:W-:-:S04]  /*2cc60*/  IMAD.WIDE.U32 R18, R25, R44, R18 ;  /* 0x0000002c19127225 */ /* 0x000fc800078e0012 */
[----:B------:R-:W-:Y:S01]  /*2cc70*/  IMAD.IADD R29, R65, 0x1, R20 ;  /* 0x00000001411d7824 */ /* 0x000fe200078e0214 */
[----:B------:R-:W-:Y:S01]  /*2cc80*/  IADD3 R31, PT, PT, R63, R19, RZ ;  /* 0x000000133f1f7210 */ /* 0x000fe20007ffe0ff */
[----:B------:R-:W-:Y:S02]  /*2cc90*/  IMAD.IADD R28, R23, 0x1, R149 ;  /* 0x00000001171c7824 */ /* 0x000fe400078e0295 */
[----:B------:R-:W-:Y:S01]  /*2cca0*/  IMAD.X R23, RZ, RZ, RZ, P0 ;  /* 0x000000ffff177224 */ /* 0x000fe200000e06ff */
[----:B------:R-:W-:Y:S01]  /*2ccb0*/  IADD3 R18, P0, PT, R29, R18, RZ ;  /* 0x000000121d127210 */ /* 0x000fe20007f1e0ff */
[----:B------:R-:W-:Y:S01]  /*2ccc0*/  IMAD.WIDE.U32 R26, R9, R159, R26 ;  /* 0x0000009f091a7225 */ /* 0x000fe200078e001a */
[----:B------:R-:W-:-:S03]  /*2ccd0*/  MOV R29, RZ ;  /* 0x000000ff001d7202 */ /* 0x000fc60000000f00 */
[----:B------:R-:W-:-:S04]  /*2cce0*/  IMAD.WIDE.U32 R22, R96, R152, R22 ;  /* 0x0000009860167225 */ /* 0x000fc800078e0016 */
[----:B------:R-:W-:Y:S02]  /*2ccf0*/  IMAD.IADD R161, R21, 0x1, R27 ;  /* 0x0000000115a17824 */ /* 0x000fe400078e021b */
[----:B------:R-:W-:Y:S02]  /*2cd00*/  IMAD.MOV.U32 R27, RZ, RZ, RZ ;  /* 0x000000ffff1b7224 */ /* 0x000fe400078e00ff */
[----:B------:R-:W-:Y:S01]  /*2cd10*/  IMAD.WIDE.U32 R28, R77, R147, R28 ;  /* 0x000000934d1c7225 */ /* 0x000fe200078e001c */
[----:B------:R-:W-:-:S03]  /*2cd20*/  IADD3 R160, P1, PT, R161, R22, RZ ;  /* 0x00000016a1a07210 */ /* 0x000fc60007f3e0ff */
[----:B------:R-:W-:Y:S01]  /*2cd30*/  IMAD.IADD R23, R119, 0x1, R23 ;  /* 0x0000000177177824 */ /* 0x000fe200078e0217 */
[----:B------:R-:W-:Y:S01]  /*2cd40*/  IADD3.X R161, PT, PT, RZ, RZ, RZ, P1, !PT ;  /* 0x000000ffffa17210 */ /* 0x000fe20000ffe4ff */
[----:B------:R-:W-:Y:S02]  /*2cd50*/  IMAD.X R19, RZ, RZ, RZ, P0 ;  /* 0x000000ffff137224 */ /* 0x000fe400000e06ff */
[----:B------:R-:W-:Y:S01]  /*2cd60*/  IMAD.WIDE.U32 R26, R98, R133, R26 ;  /* 0x00000085621a7225 */ /* 0x000fe200078e001a */
[----:B------:R-:W-:-:S03]  /*2cd70*/  IADD3 R28, P0, PT, R23, R28, RZ ;  /* 0x0000001c171c7210 */ /* 0x000fc60007f1e0ff */
[----:B------:R-:W-:Y:S01]  /*2cd80*/  IMAD.WIDE.U32 R18, R33, R43, R18 ;  /* 0x0000002b21127225 */ /* 0x000fe200078e0012 */
[----:B------:R-:W-:-:S03]  /*2cd90*/  IADD3 R26, P1, PT, R31, R26, RZ ;  /* 0x0000001a1f1a7210 */ /* 0x000fc60007f3e0ff */
[----:B------:R-:W-:Y:S02]  /*2cda0*/  IMAD.MOV.U32 R143, RZ, RZ, RZ ;  /* 0x000000ffff8f7224 */ /* 0x000fe400078e00ff */
[----:B------:R-:W-:Y:S01]  /*2cdb0*/  IMAD.IADD R31, R64, 0x1, R19 ;  /* 0x00000001401f7824 */ /* 0x000fe200078e0213 */
[----:B------:R-:W-:Y:S01]  /*2cdc0*/  MOV R19, RZ ;  /* 0x000000ff00137202 */ /* 0x000fe20000000f00 */
[----:B------:R-:W-:Y:S02]  /*2cdd0*/  IMAD.IADD R22, R29, 0x1, R143 ;  /* 0x000000011d167824 */ /* 0x000fe400078e028f */
[----:B------:R-:W-:Y:S02]  /*2cde0*/  IMAD.IADD R23, R27, 0x1, R137 ;  /* 0x000000011b177824 */ /* 0x000fe400078e0289 */
[----:B------:R-:W-:Y:S02]  /*2cdf0*/  IMAD R30, R18, R66, RZ ;  /* 0x00000042121e7224 */ /* 0x000fe400078e02ff */
[----:B------:R-:W-:-:S04]  /*2ce00*/  IMAD.WIDE.U32 R160, R9, R157, R160 ;  /* 0x0000009d09a07225 */ /* 0x000fc800078e00a0 */
[----:B------:R-:W-:Y:S01]  /*2ce10*/  IMAD.X R29, RZ, RZ, RZ, P0 ;  /* 0x000000ffff1d7224 */ /* 0x000fe200000e06ff */
[----:B------:R-:W-:Y:S01]  /*2ce20*/  IADD3 R161, PT, PT, R21, R161, RZ ;  /* 0x000000a115a17210 */ /* 0x000fe20007ffe0ff */
[----:B------:R-:W-:Y:S01]  /*2ce30*/  IMAD.HI.U32 R20, R30, R42, R18 ;  /* 0x0000002a1e147227 */ /* 0x000fe200078e0012 */
[----:B------:R-:W-:-:S03]  /*2ce40*/  IADD3 R18, P0, PT, R23, R160, RZ ;  /* 0x000000a017127210 */ /* 0x000fc60007f1e0ff */
[----:B------:R-:W-:Y:S01]  /*2ce50*/  IMAD.WIDE.U32 R28, R96, R151, R28 ;  /* 0x00000097601c7225 */ /* 0x000fe200078e001c */
[----:B------:R-:W-:-:S03]  /*2ce60*/  IADD3.X R19, PT, PT, RZ, RZ, RZ, P0, !PT ;  /* 0x000000ffff137210 */ /* 0x000fc600007fe4ff */
[----:B------:R-:W-:Y:S01]  /*2ce70*/  IMAD.MOV.U32 R23, RZ, RZ, RZ ;  /* 0x000000ffff177224 */ /* 0x000fe200078e00ff */
[----:B------:R-:W-:Y:S01]  /*2ce80*/  IADD3 R29, PT, PT, R119, R29, RZ ;  /* 0x0000001d771d7210 */ /* 0x000fe20007ffe0ff */
[----:B------:R-:W-:Y:S01]  /*2ce90*/  IMAD.X R27, RZ, RZ, RZ, P1 ;  /* 0x000000ffff1b7224 */ /* 0x000fe200008e06ff */
[----:B------:R-:W-:Y:S01]  /*2cea0*/  IADD3 R160, P1, PT, R161, R28, RZ ;  /* 0x0000001ca1a07210 */ /* 0x000fe20007f3e0ff */
[----:B------:R-:W-:-:S04]  /*2ceb0*/  IMAD.WIDE.U32 R22, R77, R145, R22 ;  /* 0x000000914d167225 */ /* 0x000fc800078e0016 */
[----:B------:R-:W-:Y:S01]  /*2cec0*/  IMAD.X R161, RZ, RZ, RZ, P1 ;  /* 0x000000ffffa17224 */ /* 0x000fe200008e06ff */
[----:B------:R-:W-:Y:S01]  /*2ced0*/  IADD3 R22, P0, PT, R29, R22, RZ ;  /* 0x000000161d167210 */ /* 0x000fe20007f1e0ff */
[----:B------:R-:W-:-:S04]  /*2cee0*/  IMAD.WIDE.U32 R18, R98, R159, R18 ;  /* 0x0000009f62127225 */ /* 0x000fc800078e0012 */
[----:B------:R-:W-:Y:S02]  /*2cef0*/  IMAD.MOV.U32 R135, RZ, RZ, RZ ;  /* 0x000000ffff877224 */ /* 0x000fe400078e00ff */
[----:B------:R-:W-:-:S04]  /*2cf00*/  IMAD.WIDE.U32 R160, R9, R152, R160 ;  /* 0x0000009809a07225 */ /* 0x000fc800078e00a0 */
[----:B------:R-:W-:Y:S01]  /*2cf10*/  IMAD.IADD R19, R137, 0x1, R19 ;  /* 0x0000000189137824 */ /* 0x000fe200078e0213 */
[----:B------:R-:W-:Y:S01]  /*2cf20*/  IADD3 R29, PT, PT, R21, R161, RZ ;  /* 0x000000a1151d7210 */ /* 0x000fe20007ffe0ff */
[----:B------:R-:W-:-:S03]  /*2cf30*/  IMAD.WIDE.U32 R26, R25, R45, R26 ;  /* 0x0000002d191a7225 */ /* 0x000fc600078e001a */
[----:B------:R-:W-:Y:S01]  /*2cf40*/  IADD3 R160, P1, PT, R19, R160, RZ ;  /* 0x000000a013a07210 */ /* 0x000fe20007f3e0ff */
[----:B------:R-:W-:Y:S01]  /*2cf50*/  IMAD.IADD R28, R23, 0x1, R135 ;  /* 0x00000001171c7824 */ /* 0x000fe200078e0287 */
[----:B------:R-:W-:Y:S01]  /*2cf60*/  IADD3 R26, P2, PT, R31, R26, RZ ;  /* 0x0000001a1f1a7210 */ /* 0x000fe20007f5e0ff */
[----:B------:R-:W-:Y:S02]  /*2cf70*/  IMAD.X R23, RZ, RZ, RZ, P0 ;  /* 0x000000ffff177224 */ /* 0x000fe400000e06ff */
[----:B------:R-:W-:Y:S02]  /*2cf80*/  HFMA2 R19, -RZ, RZ, 0, 0 ;  /* 0x00000000ff137431 */ /* 0x000fe400000001ff */
[----:B------:R-:W-:Y:S01]  /*2cf90*/  IMAD.IADD R115, R62, 0x1, R27 ;  /* 0x000000013e737824 */ /* 0x000fe200078e021b */
[----:B------:R-:W-:Y:S01]  /*2cfa0*/  IADD3.X R27, PT, PT, RZ, RZ, RZ, P2, !PT ;  /* 0x000000ffff1b7210 */ /* 0x000fe200017fe4ff */
[----:B------:R-:W-:-:S04]  /*2cfb0*/  IMAD.WIDE.U32 R22, R96, R147, R22 ;  /* 0x0000009360167225 */ /* 0x000fc800078e0016 */
[----:B------:R-:W-:Y:S01]  /*2cfc0*/  IMAD.IADD R163, R65, 0x1, R20 ;  /* 0x0000000141a37824 */ /* 0x000fe200078e0214 */
[----:B------:R-:W-:Y:S01]  /*2cfd0*/  IADD3 R22, P2, PT, R29, R22, RZ ;  /* 0x000000161d167210 */ /* 0x000fe20007f5e0ff */
[----:B------:R-:W-:Y:S01]  /*2cfe0*/  IMAD.WIDE.U32 R26, R33, R44, R26 ;  /* 0x0000002c211a7225 */ /* 0x000fe200078e001a */
[----:B------:R-:W-:-:S03]  /*2cff0*/  MOV R29, RZ ;  /* 0x000000ff001d7202 */ /* 0x000fc60000000f00 */
[----:B------:R-:W-:Y:S01]  /*2d000*/  IMAD.WIDE.U32 R18, R97, R133, R18 ;  /* 0x0000008561127225 */ /* 0x000fe200078e0012 */
[----:B------:R-:W-:-:S03]  /*2d010*/  IADD3 R162, P0, PT, R163, R26, RZ ;  /* 0x0000001aa3a27210 */ /* 0x000fc60007f1e0ff */
[----:B------:R-:W-:Y:S01]  /*2d020*/  IMAD.IADD R23, R119, 0x1, R23 ;  /* 0x0000000177177824 */ /* 0x000fe200078e0217 */
[----:B------:R-:W-:Y:S01]  /*2d030*/  IADD3 R26, P3, PT, R115, R18, RZ ;  /* 0x00000012731a7210 */ /* 0x000fe20007f7e0ff */
[----:B------:R-:W-:Y:S02]  /*2d040*/  IMAD.X R161, RZ, RZ, RZ, P1 ;  /* 0x000000ffffa17224 */ /* 0x000fe400008e06ff */
[----:B------:R-:W-:Y:S02]  /*2d050*/  IMAD.MOV.U32 R127, RZ, RZ, RZ ;  /* 0x000000ffff7f7224 */ /* 0x000fe400078e00ff */
[----:B------:R-:W-:-:S04]  /*2d060*/  IMAD.WIDE.U32 R28, R150, R77, R28 ;  /* 0x0000004d961c7225 */ /* 0x000fc800078e001c */
[----:B------:R-:W-:Y:S01]  /*2d070*/  IMAD.WIDE.U32 R160, R98, R157, R160 ;  /* 0x0000009d62a07225 */ /* 0x000fe200078e00a0 */
[----:B------:R-:W-:-:S03]  /*2d080*/  IADD3 R18, P1, PT, R28, R23, RZ ;  /* 0x000000171c127210 */ /* 0x000fc60007f3e0ff */
[----:B------:R-:W-:Y:S02]  /*2d090*/  IMAD.IADD R19, R19, 0x1, R127 ;  /* 0x0000000113137824 */ /* 0x000fe400078e027f */
[----:B------:R-:W-:Y:S02]  /*2d0a0*/  IMAD.X R23, RZ, RZ, RZ, P2 ;  /* 0x000000ffff177224 */ /* 0x000fe400010e06ff */
[----:B------:R-:W-:Y:S01]  /*2d0b0*/  IMAD.IADD R161, R137, 0x1, R161 ;  /* 0x0000000189a17824 */ /* 0x000fe200078e02a1 */
[----:B------:R-:W-:Y:S01]  /*2d0c0*/  IADD3 R160, P2, PT, R19, R160, RZ ;  /* 0x000000a013a07210 */ /* 0x000fe20007f5e0ff */
[----:B------:R-:W-:Y:S02]  /*2d0d0*/  IMAD.X R19, RZ, RZ, RZ, P1 ;  /* 0x000000ffff137224 */ /* 0x000fe400008e06ff */
[----:B------:R-:W-:-:S04]  /*2d0e0*/  IMAD.WIDE.U32 R22, R9, R151, R22 ;  /* 0x0000009709167225 */ /* 0x000fc800078e0016 */
[----:B------:R-:W-:Y:S01]  /*2d0f0*/  IMAD.IADD R31, R63, 0x1, R27 ;  /* 0x000000013f1f7824 */ /* 0x000fe200078e021b */
[----:B------:R-:W-:Y:S01]  /*2d100*/  IADD3.X R27, PT, PT, RZ, RZ, RZ, P3, !PT ;  /* 0x000000ffff1b7210 */ /* 0x000fe20001ffe4ff */
        /* <DEDUP_REMOVED lines=13> */
[----:B------:R-:W-:Y:S02]  /*2d1e0*/  HFMA2 R161, -RZ, RZ, 0, 0 ;  /* 0x00000000ffa17431 */ /* 0x000fe400000001ff */
[----:B------:R-:W-:Y:S02]  /*2d1f0*/  IMAD.IADD R123, R61, 0x1, R27 ;  /* 0x000000013d7b7824 */ /* 0x000fe400078e021b */
[----:B------:R-:W-:Y:S01]  /*2d200*/  IMAD.X R27, RZ, RZ, RZ, P3 ;  /* 0x000000ffff1b7224 */ /* 0x000fe200018e06ff */
[----:B------:R-:W-:Y:S01]  /*2d210*/  IADD3 R22, P3, PT, R19, R22, RZ ;  /* 0x0000001613167210 */ /* 0x000fe20007f7e0ff */
[----:B------:R-:W-:Y:S01]  /*2d220*/  IMAD.X R163, RZ, RZ, RZ, P0 ;  /* 0x000000ffffa37224 */ /* 0x000fe200000e06ff */
[----:B------:R-:W-:Y:S01]  /*2d230*/  IADD3.X R19, PT, PT, RZ, RZ, RZ, P2, !PT ;  /* 0x000000ffff137210 */ /* 0x000fe200017fe4ff */
[----:B------:R-:W-:Y:S02]  /*2d240*/  IMAD.IADD R29, R137, 0x1, R23 ;  /* 0x00000001891d7824 */ /* 0x000fe400078e0217 */
[----:B------:R-:W-:-:S04]  /*2d250*/  IMAD.WIDE.U32 R162, R30, R43, R162 ;  /* 0x0000002b1ea27225 */ /* 0x000fc800078e00a2 */
[----:B------:R-:W-:-:S04]  /*2d260*/  IMAD.WIDE.U32 R18, R9, R147, R18 ;  /* 0x0000009309127225 */ /* 0x000fc800078e0012 */
[----:B------:R-:W-:Y:S01]  /*2d270*/  IMAD.IADD R23, R64, 0x1, R163 ;  /* 0x0000000140177824 */ /* 0x000fe200078e02a3 */
[----:B------:R-:W-:Y:S01]  /*2d280*/  IADD3 R18, P2, PT, R29, R18, RZ ;  /* 0x000000121d127210 */ /* 0x000fe20007f5e0ff */
[----:B------:R-:W-:Y:S02]  /*2d290*/  IMAD.X R29, RZ, RZ, RZ, P1 ;  /* 0x000000ffff1d7224 */ /* 0x000fe400008e06ff */
[----:B------:R-:W-:-:S04]  /*2d2a0*/  IMAD.WIDE.U32 R26, R33, R45, R26 ;  /* 0x0000002d211a7225 */ /* 0x000fc800078e001a */
[----:B------:R-:W-:Y:S01]  /*2d2b0*/  IMAD.WIDE.U32 R160, R136, R133, R160 ;  /* 0x0000008588a07225 */ /* 0x000fe200078e00a0 */
[----:B------:R-:W-:Y:S02]  /*2d2c0*/  IADD3 R26, P0, PT, R23, R26, RZ ;  /* 0x0000001a171a7210 */ /* 0x000fe40007f1e0ff */
[----:B------:R-:W-:Y:S01]  /*2d2d0*/  IADD3 R31, PT, PT, R62, R27, RZ ;  /* 0x0000001b3e1f7210 */ /* 0x000fe20007ffe0ff */
[----:B------:R-:W-:Y:S02]  /*2d2e0*/  IMAD.IADD R19, R21, 0x1, R19 ;  /* 0x0000000115137824 */ /* 0x000fe400078e0213 */
[----:B------:R-:W-:-:S04]  /*2d2f0*/  IMAD.WIDE.U32 R28, R150, R96, R28 ;  /* 0x00000060961c7225 */ /* 0x000fc800078e001c */
[----:B------:R-:W-:Y:S01]  /*2d300*/  IMAD.MOV.U32 R115, RZ, RZ, RZ ;  /* 0x000000ffff737224 */ /* 0x000fe200078e00ff */
[----:B------:R-:W-:Y:S01]  /*2d310*/  IADD3 R28, P1, PT, R19, R28, RZ ;  /* 0x0000001c131c7210 */ /* 0x000fe20007f3e0ff */
[----:B------:R-:W-:Y:S01]  /*2d320*/  IMAD.X R23, RZ, RZ, RZ, P3 ;  /* 0x000000ffff177224 */ /* 0x000fe200018e06ff */
[----:B------:R-:W-:Y:S01]  /*2d330*/  IADD3 R160, P3, PT, R123, R160, RZ ;  /* 0x000000a07ba07210 */ /* 0x000fe20007f7e0ff */
[----:B------:R-:W-:Y:S01]  /*2d340*/  IMAD.X R19, RZ, RZ, RZ, P2 ;  /* 0x000000ffff137224 */ /* 0x000fe200010e06ff */
[----:B------:R-:W-:Y:S01]  /*2d350*/  IADD3 R123, PT, PT, R161, R115, RZ ;  /* 0x00000073a17b7210 */ /* 0x000fe20007ffe0ff */
[----:B------:R-:W-:Y:S01]  /*2d360*/  IMAD.WIDE.U32 R22, R97, R157, R22 ;  /* 0x0000009d61167225 */ /* 0x000fe200078e0016 */
[----:B------:R-:W-:-:S03]  /*2d370*/  IADD3.X R161, PT, PT, RZ, RZ, RZ, P3, !PT ;  /* 0x000000ffffa17210 */ /* 0x000fc60001ffe4ff */
[----:B------:R-:W-:Y:S01]  /*2d380*/  IMAD.IADD R27, R119, 0x1, R29 ;  /* 0x00000001771b7824 */ /* 0x000fe200078e021d */
[----:B------:R-:W-:Y:S01]  /*2d390*/  IADD3 R22, P4, PT, R123, R22, RZ ;  /* 0x000000167b167210 */ /* 0x000fe20007f9e0ff */
[----:B------:R-:W-:Y:S02]  /*2d3a0*/  IMAD.X R29, RZ, RZ, RZ, P1 ;  /* 0x000000ffff1d7224 */ /* 0x000fe400008e06ff */
[----:B------:R-:W-:-:S04]  /*2d3b0*/  IMAD.WIDE.U32 R18, R98, R151, R18 ;  /* 0x0000009762127225 */ /* 0x000fc800078e0012 */
[----:B------:R-:W-:Y:S01]  /*2d3c0*/  IMAD.IADD R23, R127, 0x1, R23 ;  /* 0x000000017f177824 */ /* 0x000fe200078e0217 */
[----:B------:R-:W-:Y:S01]  /*2d3d0*/  IADD3 R19, PT, PT, R137, R19, RZ ;  /* 0x0000001389137210 */ /* 0x000fe20007ffe0ff */
[----:B------:R-:W-:-:S03]  /*2d3e0*/  IMAD.WIDE.U32 R160, R25, R47, R160 ;  /* 0x0000002f19a07225 */ /* 0x000fc600078e00a0 */
[----:B------:R-:W-:Y:S01]  /*2d3f0*/  IADD3 R18, P3, PT, R23, R18, RZ ;  /* 0x0000001217127210 */ /* 0x000fe20007f7e0ff */
[----:B------:R-:W-:Y:S01]  /*2d400*/  IMAD.WIDE.U32 R28, R9, R145, R28 ;  /* 0x00000091091c7225 */ /* 0x000fe200078e001c */
[----:B------:R-:W-:-:S03]  /*2d410*/  IADD3 R20, P2, PT, R31, R160, RZ ;  /* 0x000000a01f147210 */ /* 0x000fc60007f5e0ff */
[----:B------:R-:W-:Y:S01]  /*2d420*/  IMAD.X R23, RZ, RZ, RZ, P4 ;  /* 0x000000ffff177224 */ /* 0x000fe200020e06ff */
[----:B------:R-:W-:Y:S01]  /*2d430*/  IADD3 R160, P1, PT, R19, R28, RZ ;  /* 0x0000001c13a07210 */ /* 0x000fe20007f3e0ff */
[----:B------:R-:W-:Y:S01]  /*2d440*/  IMAD R125, R162, R66, RZ ;  /* 0x00000042a27d7224 */ /* 0x000fe200078e02ff */
[----:B------:R-:W-:Y:S01]  /*2d450*/  IADD3.X R19, PT, PT, RZ, RZ, RZ, P3, !PT ;  /* 0x000000ffff137210 */ /* 0x000fe20001ffe4ff */
[----:B------:R-:W-:Y:S02]  /*2d460*/  IMAD.MOV.U32 R163, RZ, RZ, RZ ;  /* 0x000000ffffa37224 */ /* 0x000fe400078e00ff */
[----:B------:R-:W-:-:S04]  /*2d470*/  IMAD.WIDE.U32 R22, R136, R159, R22 ;  /* 0x0000009f88167225 */ /* 0x000fc800078e0016 */
[----:B------:R-:W-:Y:S01]  /*2d480*/  IMAD.IADD R28, R21, 0x1, R29 ;  /* 0x00000001151c7824 */ /* 0x000fe200078e021d */
[----:B------:R-:W-:Y:S01]  /*2d490*/  IADD3 R23, PT, PT, R115, R23, RZ ;  /* 0x0000001773177210 */ /* 0x000fe20007ffe0ff */
[----:B------:R-:W-:-:S04]  /*2d4a0*/  IMAD.HI.U32 R24, R125, R42, R162 ;  /* 0x0000002a7d187227 */ /* 0x000fc800078e00a2 */
[----:B------:R-:W-:Y:S02]  /*2d4b0*/  IMAD.IADD R163, R60, 0x1, R161 ;  /* 0x000000013ca37824 */ /* 0x000fe400078e02a1 */
[----:B------:R-:W-:-:S04]  /*2d4c0*/  IMAD.WIDE.U32 R18, R97, R152, R18 ;  /* 0x0000009861127225 */ /* 0x000fc800078e0012 */
[----:B------:R-:W-:Y:S01]  /*2d4d0*/  IMAD.X R161, RZ, RZ, RZ, P1 ;  /* 0x000000ffffa17224 */ /* 0x000fe200008e06ff */
[----:B------:R-:W-:Y:S01]  /*2d4e0*/  IADD3 R28, P1, PT, R28, R27, RZ ;  /* 0x0000001b1c1c7210 */ /* 0x000fe20007f3e0ff */
[----:B------:R-:W-:Y:S01]  /*2d4f0*/  IMAD.IADD R19, R127, 0x1, R19 ;  /* 0x000000017f137824 */ /* 0x000fe200078e0213 */
[----:B------:R-:W-:Y:S01]  /*2d500*/  IADD3 R18, P4, PT, R23, R18, RZ ;  /* 0x0000001217127210 */ /* 0x000fe20007f9e0ff */
[----:B------:R-:W-:Y:S01]  /*2d510*/  IMAD.WIDE.U32 R160, R98, R147, R160 ;  /* 0x0000009362a07225 */ /* 0x000fe200078e00a0 */
[----:B------:R-:W-:-:S03]  /*2d520*/  IADD3.X R27, PT, PT, RZ, RZ, RZ, P0, !PT ;  /* 0x000000ffff1b7210 */ /* 0x000fc600007fe4ff */
[----:B------:R-:W-:Y:S01]  /*2d530*/  IMAD.MOV.U32 R23, RZ, RZ, RZ ;  /* 0x000000ffff177224 */ /* 0x000fe200078e00ff */
[----:B------:R-:W-:Y:S01]  /*2d540*/  IADD3 R160, P3, PT, R19, R160, RZ ;  /* 0x000000a013a07210 */ /* 0x000fe20007f7e0ff */
[----:B------:R-:W-:Y:S01]  /*2d550*/  IMAD.X R29, RZ, RZ, RZ, P1 ;  /* 0x000000ffff1d7224 */ /* 0x000fe200008e06ff */
[----:B------:R-:W-:Y:S01]  /*2d560*/  IADD3 R31, PT, PT, R137, R161, RZ ;  /* 0x000000a1891f7210 */ /* 0x000fe20007ffe0ff */
[----:B------:R-:W-:-:S04]  /*2d570*/  IMAD.WIDE.U32 R22, R103, R133, R22 ;  /* 0x0000008567167225 */ /* 0x000fc800078e0016 */
[----:B------:R-:W-:Y:S01]  /*2d580*/  IMAD.X R19, RZ, RZ, RZ, P4 ;  /* 0x000000ffff137224 */ /* 0x000fe200020e06ff */
[----:B------:R-:W-:Y:S01]  /*2d590*/  IADD3 R162, P1, PT, R163, R22, RZ ;  /* 0x00000016a3a27210 */ /* 0x000fe20007f3e0ff */
[----:B------:R-:W-:Y:S01]  /*2d5a0*/  IMAD.WIDE.U32 R28, R150, R9, R28 ;  /* 0x00000009961c7225 */ /* 0x000fe200078e001c */
[----:B------:R-:W-:-:S03]  /*2d5b0*/  IADD3 R23, PT, PT, R23, R119, RZ ;  /* 0x0000007717177210 */ /* 0x000fc60007ffe0ff */
        /* <DEDUP_REMOVED lines=8> */
[----:B------:R-:W-:Y:S01]  /*2d640*/  IMAD.WIDE.U32 R26, R30, R44, R26 ;  /* 0x0000002c1e1a7225 */ /* 0x000fe200078e001a */
[----:B------:R-:W-:Y:S02]  /*2d650*/  IADD3 R160, P4, PT, R19, R160, RZ ;  /* 0x000000a013a07210 */ /* 0x000fe40007f9e0ff */
[----:B------:R-:W-:Y:S01]  /*2d660*/  IADD3 R19, PT, PT, R65, R24, RZ ;  /* 0x0000001841137210 */ /* 0x000fe20007ffe0ff */
[----:B------:R-:W-:-:S03]  /*2d670*/  IMAD.WIDE.U32 R22, R98, R145, R22 ;  /* 0x0000009162167225 */ /* 0x000fc600078e0016 */
[----:B------:R-:W-:Y:S01]  /*2d680*/  IADD3 R26, P0, PT, R19, R26, RZ ;  /* 0x0000001a131a7210 */ /* 0x000fe20007f1e0ff */
[----:B------:R-:W-:Y:S02]  /*2d690*/  IMAD.IADD R161, R127, 0x1, R161 ;  /* 0x000000017fa17824 */ /* 0x000fe400078e02a1 */
        /* <DEDUP_REMOVED lines=8> */
[----:B------:R-:W-:Y:S01]  /*2d720*/  IMAD.IADD R31, R63, 0x1, R27 ;  /* 0x000000013f1f7824 */ /* 0x000fe200078e021b */
[----:B------:R-:W-:Y:S01]  /*2d730*/  IADD3.X R27, PT, PT, RZ, RZ, RZ, P0, !PT ;  /* 0x000000ffff1b7210 */ /* 0x000fe200007fe4ff */
[----:B------:R-:W-:-:S04]  /*2d740*/  IMAD.WIDE.U32 R20, R33, R46, R20 ;  /* 0x0000002e21147225 */ /* 0x000fc800078e0014 */
        /* <DEDUP_REMOVED lines=8> */
[----:B------:R-:W-:Y:S01]  /*2d7d0*/  IADD3 R24, P2, PT, R161, R22, RZ ;  /* 0x00000016a1187210 */ /* 0x000fe20007f5e0ff */
[----:B------:R-:W-:-:S04]  /*2d7e0*/  IMAD.WIDE.U32 R28, R150, R98, R28 ;  /* 0x00000062961c7225 */ /* 0x000fc800078e001c */
[----:B------:R-:W-:Y:S01]  /*2d7f0*/  IMAD.IADD R23, R61, 0x1, R21 ;  /* 0x000000013d177824 */ /* 0x000fe200078e0215 */
[----:B------:R-:W-:Y:S01]  /*2d800*/  IADD3 R28, P0, PT, R19, R28, RZ ;  /* 0x0000001c131c7210 */ /* 0x000fe20007f1e0ff */
[----:B------:R-:W-:Y:S01]  /*2d810*/  IMAD.X R163, RZ, RZ, RZ, P1 ;  /* 0x000000ffffa37224 */ /* 0x000fe200008e06ff */
[----:B------:R-:W-:Y:S01]  /*2d820*/  IADD3 R137, PT, PT, R137, R29, RZ ;  /* 0x0000001d89897210 */ /* 0x000fe20007ffe0ff */
[----:B------:R-:W-:Y:S02]  /*2d830*/  IMAD.X R21, RZ, RZ, RZ, P4 ;  /* 0x000000ffff157224 */ /* 0x000fe400020e06ff */
[----:B------:R-:W-:-:S04]  /*2d840*/  IMAD.WIDE.U32 R26, R125, R43, R26 ;  /* 0x0000002b7d1a7225 */ /* 0x000fc800078e001a */
[----:B------:R-:W-:-:S04]  /*2d850*/  IMAD.WIDE.U32 R162, R25, R48, R162 ;  /* 0x0000003019a27225 */ /* 0x000fc800078e00a2 */
[----:B------:R-:W-:Y:S01]  /*2d860*/  IMAD.WIDE.U32 R20, R30, R45, R20 ;  /* 0x0000002d1e147225 */ /* 0x000fe200078e0014 */
[----:B------:R-:W-:-:S03]  /*2d870*/  IADD3 R22, P1, PT, R23, R162, RZ ;  /* 0x000000a217167210 */ /* 0x000fc60007f3e0ff */
[----:B------:R-:W-:Y:S01]  /*2d880*/  IMAD.IADD R19, R64, 0x1, R27 ;  /* 0x0000000140137824 */ /* 0x000fe200078e021b */
[----:B------:R-:W-:Y:S01]  /*2d890*/  IADD3.X R23, PT, PT, RZ, RZ, RZ, P1, !PT ;  /* 0x000000ffff177210 */ /* 0x000fe20000ffe4ff */
[----:B------:R-:W-:Y:S02]  /*2d8a0*/  IMAD.IADD R163, R59, 0x1, R163 ;  /* 0x000000013ba37824 */ /* 0x000fe400078e02a3 */
[----:B------:R-:W-:Y:S01]  /*2d8b0*/  IMAD R123, R26, R66, RZ ;  /* 0x000000421a7b7224 */ /* 0x000fe200078e02ff */
[----:B------:R-:W-:Y:S01]  /*2d8c0*/  IADD3 R20, P5, PT, R19, R20, RZ ;  /* 0x0000001413147210 */ /* 0x000fe20007fbe0ff */
[----:B------:R-:W-:Y:S01]  /*2d8d0*/  IMAD.MOV.U32 R27, RZ, RZ, RZ ;  /* 0x000000ffff1b7224 */ /* 0x000fe200078e00ff */
[----:B------:R-:W-:Y:S01]  /*2d8e0*/  MOV R19, RZ ;  /* 0x000000ff00137202 */ /* 0x000fe20000000f00 */
[----:B------:R-:W-:Y:S02]  /*2d8f0*/  IMAD.IADD R21, R62, 0x1, R21 ;  /* 0x000000013e157824 */ /* 0x000fe400078e0215 */
[----:B------:R-:W-:-:S04]  /*2d900*/  IMAD.WIDE.U32 R22, R33, R47, R22 ;  /* 0x0000002f21167225 */ /* 0x000fc800078e0016 */
[----:B------:R-:W-:Y:S01]  /*2d910*/  IMAD.WIDE.U32 R18, R138, R133, R18 ;  /* 0x000000858a127225 */ /* 0x000fe200078e0012 */
[----:B------:R-:W-:-:S03]  /*2d920*/  IADD3 R23, PT, PT, R60, R23, RZ ;  /* 0x000000173c177210 */ /* 0x000fc60007ffe0ff */
[----:B------:R-:W-:Y:S01]  /*2d930*/  IMAD.HI.U32 R32, R123, R42, R26 ;  /* 0x0000002a7b207227 */ /* 0x000fe200078e001a */
[----:B------:R-:W-:Y:S02]  /*2d940*/  IADD3 R26, P1, PT, R163, R18, RZ ;  /* 0x00000012a31a7210 */ /* 0x000fe40007f3e0ff */
[----:B------:R-:W-:Y:S01]  /*2d950*/  IADD3 R18, P4, PT, R21, R22, RZ ;  /* 0x0000001615127210 */ /* 0x000fe20007f9e0ff */
[----:B------:R-:W-:Y:S01]  /*2d960*/  IMAD.IADD R29, R153, 0x1, R19 ;  /* 0x00000001991d7824 */ /* 0x000fe200078e0213 */
[----:B------:R-:W-:Y:S01]  /*2d970*/  IADD3.X R21, PT, PT, RZ, RZ, RZ, P5, !PT ;  /* 0x000000ffff157210 */ /* 0x000fe20002ffe4ff */
[----:B------:R-:W-:Y:S02]  /*2d980*/  IMAD.X R27, RZ, RZ, RZ, P1 ;  /* 0x000000ffff1b7224 */ /* 0x000fe400008e06ff */
[----:B------:R-:W-:Y:S02]  /*2d990*/  IMAD.X R19, RZ, RZ, RZ, P4 ;  /* 0x000000ffff137224 */ /* 0x000fe400020e06ff */
[----:B------:R-:W-:Y:S01]  /*2d9a0*/  IMAD.WIDE.U32 R26, R25, R49, R26 ;  /* 0x00000031191a7225 */ /* 0x000fe200078e001a */
[----:B------:R-:W-:-:S03]  /*2d9b0*/  IADD3 R25, PT, PT, R65, R32, RZ ;  /* 0x0000002041197210 */ /* 0x000fc60007ffe0ff */
[----:B------:R-:W-:Y:S01]  /*2d9c0*/  IMAD.WIDE.U32 R20, R125, R44, R20 ;  /* 0x0000002c7d147225 */ /* 0x000fe200078e0014 */
[----:B------:R-:W-:-:S03]  /*2d9d0*/  IADD3 R27, PT, PT, R50, R27, RZ ;  /* 0x0000001b321b7210 */ /* 0x000fc60007ffe0ff */
[----:B------:R-:W-:Y:S01]  /*2d9e0*/  IMAD.X R161, RZ, RZ, RZ, P3 ;  /* 0x000000ffffa17224 */ /* 0x000fe200018e06ff */
[----:B------:R-:W-:Y:S01]  /*2d9f0*/  IADD3 R20, P3, PT, R25, R20, RZ ;  /* 0x0000001419147210 */ /* 0x000fe20007f7e0ff */
[----:B------:R-:W-:Y:S01]  /*2da00*/  IMAD.WIDE.U32 R18, R30, R46, R18 ;  /* 0x0000002e1e127225 */ /* 0x000fe200078e0012 */
[----:B------:R-:W-:-:S03]  /*2da10*/  IADD3.X R25, PT, PT, RZ, RZ, RZ, P2, !PT ;  /* 0x000000ffff197210 */ /* 0x000fc600017fe4ff */
[----:B------:R-:W-:Y:S02]  /*2da20*/  IMAD.IADD R21, R63, 0x1, R21 ;  /* 0x000000013f157824 */ /* 0x000fe400078e0215 */
[----:B------:R-:W-:-:S03]  /*2da30*/  IMAD.WIDE.U32 R160, R103, R157, R160 ;  /* 0x0000009d67a07225 */ /* 0x000fc600078e00a0 */
[----:B------:R-:W-:Y:S01]  /*2da40*/  IADD3 R18, P1, PT, R21, R18, RZ ;  /* 0x0000001215127210 */ /* 0x000fe20007f3e0ff */
[----:B------:R-:W-:Y:S01]  /*2da50*/  IMAD.X R21, RZ, RZ, RZ, P3 ;  /* 0x000000ffff157224 */ /* 0x000fe200018e06ff */
[----:B------:R-:W-:Y:S01]  /*2da60*/  IADD3 R22, P4, PT, R29, R160, RZ ;  /* 0x000000a01d167210 */ /* 0x000fe20007f9e0ff */
[----:B------:R-:W-:Y:S01]  /*2da70*/  IMAD.WIDE.U32 R24, R136, R151, R24 ;  /* 0x0000009788187225 */ /* 0x000fe200078e0018 */
[----:B------:R-:W-:-:S03]  /*2da80*/  IADD3.X R29, PT, PT, RZ, RZ, RZ, P0, !PT ;  /* 0x000000ffff1d7210 */ /* 0x000fc600007fe4ff */
[----:B------:R-:W-:-:S04]  /*2da90*/  IMAD.WIDE.U32 R20, R123, R43, R20 ;  /* 0x0000002b7b147225 */ /* 0x000fc800078e0014 */
[----:B------:R-:W-:Y:S02]  /*2daa0*/  IMAD.IADD R129, R64, 0x1, R21 ;  /* 0x0000000140817824 */ /* 0x000fe400078e0215 */
[----:B------:R-:W-:Y:S02]  /*2dab0*/  IMAD R31, R20, R66, RZ ;  /* 0x00000042141f7224 */ /* 0x000fe400078e02ff */
[----:B------:R-:W-:Y:S02]  /*2dac0*/  IMAD.MOV.U32 R21, RZ, RZ, RZ ;  /* 0x000000ffff157224 */ /* 0x000fe400078e00ff */
[----:B------:R-:W-:Y:S02]  /*2dad0*/  IMAD.IADD R161, R119, 0x1, R161 ;  /* 0x0000000177a17824 */ /* 0x000fe400078e02a1 */
[----:B------:R-:W-:Y:S01]  /*2dae0*/  IMAD.IADD R32, R61, 0x1, R19 ;  /* 0x000000013d207824 */ /* 0x000fe200078e0213 */
[----:B------:R-:W-:Y:S01]  /*2daf0*/  IADD3.X R19, PT, PT, RZ, RZ, RZ, P1, !PT ;  /* 0x000000ffff137210 */ /* 0x000fe20000ffe4ff */
[----:B------:R-:W-:Y:S01]  /*2db00*/  IMAD.IADD R25, R115, 0x1, R25 ;  /* 0x0000000173197824 */ /* 0x000fe200078e0219 */
[----:B------:R-:W-:Y:S01]  /*2db10*/  IADD3 R24, P3, PT, R161, R24, RZ ;  /* 0x00000018a1187210 */ /* 0x000fe20007f7e0ff */
[----:B------:R-:W-:-:S04]  /*2db20*/  IMAD.WIDE.U32 R28, R97, R145, R28 ;  /* 0x00000091611c7225 */ /* 0x000fc800078e001c */
[----:B------:R-:W-:Y:S01]  /*2db30*/  IMAD.HI.U32 R142, R31, R42, R20 ;  /* 0x0000002a1f8e7227 */ /* 0x000fe200078e0014 */
[----:B------:R-:W-:Y:S02]  /*2db40*/  IADD3 R20, P5, PT, R23, R26, RZ ;  /* 0x0000001a17147210 */ /* 0x000fe40007fbe0ff */
[----:B------:R-:W-:Y:S01]  /*2db50*/  IADD3 R26, P2, PT, R25, R28, RZ ;  /* 0x0000001c191a7210 */ /* 0x000fe20007f5e0ff */
[----:B------:R-:W-:Y:S01]  /*2db60*/  IMAD.X R23, RZ, RZ, RZ, P4 ;  /* 0x000000ffff177224 */ /* 0x000fe200020e06ff */
[----:B------:R-:W-:Y:S01]  /*2db70*/  IADD3.X R21, PT, PT, RZ, RZ, RZ, P5, !PT ;  /* 0x000000ffff157210 */ /* 0x000fe20002ffe4ff */
[----:B------:R-:W-:-:S04]  /*2db80*/  IMAD.WIDE.U32 R18, R125, R45, R18 ;  /* 0x0000002d7d127225 */ /* 0x000fc800078e0012 */
[----:B------:R-:W-:Y:S02]  /*2db90*/  IMAD.IADD R28, R127, 0x1, R29 ;  /* 0x000000017f1c7824 */ /* 0x000fe400078e021d */
[----:B------:R-:W-:-:S03]  /*2dba0*/  IMAD.WIDE.U32 R22, R138, R159, R22 ;  /* 0x0000009f8a167225 */ /* 0x000fc600078e0016 */
[----:B------:R-:W-:Y:S01]  /*2dbb0*/  IADD3 R28, P0, PT, R28, R137, RZ ;  /* 0x000000891c1c7210 */ /* 0x000fe20007f1e0ff */
[----:B------:R-:W-:Y:S01]  /*2dbc0*/  IMAD.X R25, RZ, RZ, RZ, P3 ;  /* 0x000000ffff197224 */ /* 0x000fe200018e06ff */
[----:B------:R-:W-:Y:S01]  /*2dbd0*/  IADD3 R18, P3, PT, R129, R18, RZ ;  /* 0x0000001281127210 */ /* 0x000fe20007f7e0ff */
[----:B------:R-:W-:Y:S01]  /*2dbe0*/  IMAD.WIDE.U32 R20, R33, R48, R20 ;  /* 0x0000003021147225 */ /* 0x000fe200078e0014 */
[----:B------:R-:W-:-:S03]  /*2dbf0*/  IADD3 R137, P1, PT, R27, R22, RZ ;  /* 0x000000161b897210 */ /* 0x000fc60007f3e0ff */
[----:B------:R-:W-:Y:S01]  /*2dc00*/  IMAD.IADD R129, R62, 0x1, R19 ;  /* 0x000000013e817824 */ /* 0x000fe200078e0213 */
[----:B------:R-:W-:Y:S01]  /*2dc10*/  IADD3.X R19, PT, PT, RZ, RZ, RZ, P3, !PT ;  /* 0x000000ffff137210 */ /* 0x000fe20001ffe4ff */
[----:B------:R-:W-:Y:S02]  /*2dc20*/  IMAD.IADD R23, R155, 0x1, R23 ;  /* 0x000000019b177824 */ /* 0x000fe400078e0217 */
[----:B------:R-:W-:-:S04]  /*2dc30*/  IMAD.WIDE.U32 R24, R103, R152, R24 ;  /* 0x0000009867187225 */ /* 0x000fc800078e0018 */
        /* <DEDUP_REMOVED lines=9> */
[----:B------:R-:W-:Y:S01]  /*2dcd0*/  IMAD.WIDE.U32 R18, R123, R44, R18 ;  /* 0x0000002c7b127225 */ /* 0x000fe200078e0012 */
[----:B------:R-:W-:-:S02]  /*2dce0*/  IADD3 R26, P5, PT, R32, R137, RZ ;  /* 0x00000089201a7210 */ /* 0x000fc40007fbe0ff */
[----:B------:R-:W-:Y:S01]  /*2dcf0*/  IADD3.X R137, PT, PT, RZ, RZ, RZ, P1, !PT ;  /* 0x000000ffff897210 */ /* 0x000fe20000ffe4ff */
[----:B------:R-:W-:Y:S02]  /*2dd00*/  IMAD.IADD R21, R65, 0x1, R142 ;  /* 0x0000000141157824 */ /* 0x000fe400078e028e */
[----:B------:R-:W-:Y:S02]  /*2dd10*/  IMAD.IADD R27, R115, 0x1, R27 ;  /* 0x00000001731b7824 */ /* 0x000fe400078e021b */
[----:B------:R-:W-:Y:S01]  /*2dd20*/  IMAD.WIDE.U32 R28, R150, R97, R28 ;  /* 0x00000061961c7225 */ /* 0x000fe200078e001c */
[----:B------:R-:W-:-:S03]  /*2dd30*/  IADD3 R18, P0, PT, R21, R18, RZ ;  /* 0x0000001215127210 */ /* 0x000fc60007f1e0ff */
[----:B------:R-:W-:Y:S01]  /*2dd40*/  IMAD.X R21, RZ, RZ, RZ, P2 ;  /* 0x000000ffff157224 */ /* 0x000fe200010e06ff */
[----:B------:R-:W-:Y:S01]  /*2dd50*/  IADD3 R28, P4, PT, R27, R28, RZ ;  /* 0x0000001c1b1c7210 */ /* 0x000fe20007f9e0ff */
[----:B------:R-:W-:Y:S01]  /*2dd60*/  IMAD.WIDE.U32 R22, R138, R157, R22 ;  /* 0x0000009d8a167225 */ /* 0x000fe200078e0016 */
[----:B------:R-:W-:-:S03]  /*2dd70*/  IADD3.X R27, PT, PT, RZ, RZ, RZ, P5, !PT ;  /* 0x000000ffff1b7210 */ /* 0x000fc60002ffe4ff */
[----:B------:R-:W-:Y:S01]  /*2dd80*/  IMAD.X R25, RZ, RZ, RZ, P3 ;  /* 0x000000ffff197224 */ /* 0x000fe200018e06ff */
[----:B------:R-:W-:Y:S01]  /*2dd90*/  IADD3 R137, P3, PT, R137, R22, RZ ;  /* 0x0000001689897210 */ /* 0x000fe20007f7e0ff */
[----:B------:R-:W-:-:S04]  /*2dda0*/  IMAD.WIDE.U32 R20, R30, R47, R20 ;  /* 0x0000002f1e147225 */ /* 0x000fc800078e0014 */
[----:B------:R-:W-:Y:S01]  /*2ddb0*/  IMAD.IADD R23, R139, 0x1, R23 ;  /* 0x000000018b177824 */ /* 0x000fe200078e0217 */
[----:B------:R-:W-:Y:S01]  /*2ddc0*/  IADD3 R20, P1, PT, R129, R20, RZ ;  /* 0x0000001481147210 */ /* 0x000fe20007f3e0ff */
[----:B------:R-:W-:Y:S01]  /*2ddd0*/  IMAD.WIDE.U32 R24, R103, R151, R24 ;  /* 0x0000009767187225 */ /* 0x000fe200078e0018 */
[----:B------:R-:W-:-:S03]  /*2dde0*/  IADD3 R21, PT, PT, R60, R21, RZ ;  /* 0x000000153c157210 */ /* 0x000fc60007ffe0ff */
[----:B------:R-:W-:-:S04]  /*2ddf0*/  IMAD.WIDE.U32 R26, R33, R49, R26 ;  /* 0x00000031211a7225 */ /* 0x000fc800078e001a */
[----:B------:R-:W-:Y:S01]  /*2de00*/  IMAD.IADD R127, R127, 0x1, R29 ;  /* 0x000000017f7f7824 */ /* 0x000fe200078e021d */
[----:B------:R-:W-:Y:S01]  /*2de10*/  IADD3 R142, PT, PT, R50, R27, RZ ;  /* 0x0000001b328e7210 */ /* 0x000fe20007ffe0ff */
[----:B------:R-:W-:Y:S01]  /*2de20*/  IMAD.X R29, RZ, RZ, RZ, P4 ;  /* 0x000000ffff1d7224 */ /* 0x000fe200020e06ff */
[----:B------:R-:W-:Y:S01]  /*2de30*/  IADD3 R22, P4, PT, R23, R24, RZ ;  /* 0x0000001817167210 */ /* 0x000fe20007f9e0ff */
[----:B------:R-:W-:Y:S01]  /*2de40*/  IMAD.IADD R32, R63, 0x1, R19 ;  /* 0x000000013f207824 */ /* 0x000fe200078e0213 */
[----:B------:R-:W-:Y:S01]  /*2de50*/  IADD3 R24, P5, PT, R21, R26, RZ ;  /* 0x0000001a15187210 */ /* 0x000fe20007fbe0ff */
[----:B------:R-:W-:Y:S01]  /*2de60*/  IMAD.X R21, RZ, RZ, RZ, P1 ;  /* 0x000000ffff157224 */ /* 0x000fe200008e06ff */
[----:B------:R-:W-:Y:S01]  /*2de70*/  IADD3 R137, P1, PT, R142, R137, RZ ;  /* 0x000000898e897210 */ /* 0x000fe20007f3e0ff */
[----:B------:R-:W-:Y:S02]  /*2de80*/  IMAD.X R19, RZ, RZ, RZ, P0 ;  /* 0x000000ffff137224 */ /* 0x000fe400000e06ff */
[----:B------:R-:W-:-:S04]  /*2de90*/  IMAD.WIDE.U32 R20, R125, R46, R20 ;  /* 0x0000002e7d147225 */ /* 0x000fc800078e0014 */
[----:B------:R-:W-:Y:S01]  /*2dea0*/  IMAD.WIDE.U32 R18, R31, R43, R18 ;  /* 0x0000002b1f127225 */ /* 0x000fe200078e0012 */
[----:B------:R-:W-:-:S03]  /*2deb0*/  IADD3 R32, P0, PT, R32, R20, RZ ;  /* 0x0000001420207210 */ /* 0x000fc60007f1e0ff */
[----:B------:R-:W-:Y:S01]  /*2dec0*/  IMAD.IADD R25, R119, 0x1, R25 ;  /* 0x0000000177197824 */ /* 0x000fe200078e0219 */
[----:B------:R-:W-:Y:S01]  /*2ded0*/  IADD3.X R33, PT, PT, RZ, RZ, RZ, P0, !PT ;  /* 0x000000ffff217210 */ /* 0x000fe200007fe4ff */
[----:B------:R-:W-:-:S04]  /*2dee0*/  IMAD.WIDE.U32 R28, R136, R145, R28 ;  /* 0x00000091881c7225 */ /* 0x000fc800078e001c */
[----:B------:R-:W-:Y:S02]  /*2def0*/  IMAD.IADD R20, R64, 0x1, R19 ;  /* 0x0000000140147824 */ /* 0x000fe400078e0213 */
[----:B------:R-:W-:Y:S01]  /*2df00*/  HFMA2 R19, -RZ, RZ, 0, 0 ;  /* 0x00000000ff137431 */ /* 0x000fe200000001ff */
[----:B------:R-:W-:Y:S01]  /*2df10*/  IADD3 R26, P6, PT, R25, R28, RZ ;  /* 0x0000001c191a7210 */ /* 0x000fe20007fde0ff */
[----:B------:R-:W-:Y:S02]  /*2df20*/  IMAD.X R25, RZ, RZ, RZ, P5 ;  /* 0x000000ffff197224 */ /* 0x000fe400028e06ff */
[----:B------:R-:W-:Y:S01]  /*2df30*/  IMAD.IADD R28, R115, 0x1, R29 ;  /* 0x00000001731c7824 */ /* 0x000fe200078e021d */
[----:B------:R-:W-:Y:S01]  /*2df40*/  IADD3 R29, PT, PT, R61, R21, RZ ;  /* 0x000000153d1d7210 */ /* 0x000fe20007ffe0ff */
[----:B------:R-:W-:Y:S01]  /*2df50*/  IMAD.X R23, RZ, RZ, RZ, P4 ;  /* 0x000000ffff177224 */ /* 0x000fe200020e06ff */
[----:B------:R-:W-:Y:S01]  /*2df60*/  IADD3.X R27, PT, PT, RZ, RZ, RZ, P6, !PT ;  /* 0x000000ffff1b7210 */ /* 0x000fe200037fe4ff */
[----:B------:R-:W-:Y:S01]  /*2df70*/  IMAD R21, R18, R66, RZ ;  /* 0x0000004212157224 */ /* 0x000fe200078e02ff */
[----:B------:R-:W-:Y:S01]  /*2df80*/  IADD3 R28, P2, PT, R28, R127, RZ ;  /* 0x0000007f1c1c7210 */ /* 0x000fe20007f5e0ff */
[----:B------:R-:W-:-:S04]  /*2df90*/  IMAD.WIDE.U32 R24, R30, R48, R24 ;  /* 0x000000301e187225 */ /* 0x000fc800078e0018 */
[----:B------:R-:W-:-:S04]  /*2dfa0*/  IMAD.WIDE.U32 R22, R138, R152, R22 ;  /* 0x000000988a167225 */ /* 0x000fc800078e0016 */
[----:B------:R-:W-:Y:S01]  /*2dfb0*/  IMAD.HI.U32 R142, R21, R42, R18 ;  /* 0x0000002a158e7227 */ /* 0x000fe200078e0012 */
[----:B------:R-:W-:Y:S02]  /*2dfc0*/  IADD3 R18, P4, PT, R29, R24, RZ ;  /* 0x000000181d127210 */ /* 0x000fe40007f9e0ff */
[----:B------:R-:W-:Y:S01]  /*2dfd0*/  IADD3.X R29, PT, PT, RZ, RZ, RZ, P2, !PT ;  /* 0x000000ffff1d7210 */ /* 0x000fe200017fe4ff */
[----:B------:R-:W-:Y:S02]  /*2dfe0*/  IMAD.X R19, RZ, RZ, RZ, P3 ;  /* 0x000000ffff137224 */ /* 0x000fe400018e06ff */
[----:B------:R-:W-:-:S03]  /*2dff0*/  IMAD.WIDE.U32 R26, R103, R147, R26 ;  /* 0x00000093671a7225 */ /* 0x000fc600078e001a */
[----:B------:R-:W-:Y:S01]  /*2e000*/  IADD3 R144, P3, PT, R19, R22, RZ ;  /* 0x0000001613907210 */ /* 0x000fe20007f7e0ff */
[----:B------:R-:W-:Y:S01]  /*2e010*/  IMAD.IADD R23, R131, 0x1, R23 ;  /* 0x0000000183177824 */ /* 0x000fe200078e0217 */
[----:B------:R-:W-:Y:S01]  /*2e020*/  IADD3.X R19, PT, PT, RZ, RZ, RZ, P4, !PT ;  /* 0x000000ffff137210 */ /* 0x000fe200027fe4ff */
[----:B------:R-:W-:Y:S02]  /*2e030*/  IMAD.IADD R24, R59, 0x1, R25 ;  /* 0x000000013b187824 */ /* 0x000fe400078e0219 */
[----:B------:R-:W-:Y:S01]  /*2e040*/  IMAD.IADD R27, R119, 0x1, R27 ;  /* 0x00000001771b7824 */ /* 0x000fe200078e021b */
[----:B------:R-:W-:Y:S01]  /*2e050*/  IADD3 R22, P2, PT, R23, R26, RZ ;  /* 0x0000001a17167210 */ /* 0x000fe20007f5e0ff */
[----:B------:R-:W-:Y:S01]  /*2e060*/  IMAD.WIDE.U32 R28, R150, R136, R28 ;  /* 0x00000088961c7225 */ /* 0x000fe200078e001c */
[----:B------:R-:W-:Y:S02]  /*2e070*/  IADD3 R24, P5, PT, R24, R137, RZ ;  /* 0x0000008918187210 */ /* 0x000fe40007fbe0ff */
[----:B------:R-:W-:Y:S01]  /*2e080*/  MOV R137, RZ ;  /* 0x000000ff00897202 */ /* 0x000fe20000000f00 */
[----:B------:R-:W-:Y:S01]  /*2e090*/  IMAD.X R23, RZ, RZ, RZ, P2 ;  /* 0x000000ffff177224 */ /* 0x000fe200010e06ff */
[----:B------:R-:W-:Y:S01]  /*2e0a0*/  IADD3 R26, P0, PT, R27, R28, RZ ;  /* 0x0000001c1b1a7210 */ /* 0x000fe20007f1e0ff */
[----:B------:R-:W-:-:S04]  /*2e0b0*/  IMAD.WIDE.U32 R32, R123, R45, R32 ;  /* 0x0000002d7b207225 */ /* 0x000fc800078e0020 */
[----:B------:R-:W-:Y:S01]  /*2e0c0*/  IMAD.IADD R129, R115, 0x1, R29 ;  /* 0x0000000173817824 */ /* 0x000fe200078e021d */
[----:B------:R-:W-:Y:S01]  /*2e0d0*/  IADD3.X R29, PT, PT, RZ, RZ, RZ, P3, !PT ;  /* 0x000000ffff1d7210 */ /* 0x000fe20001ffe4ff */
[----:B------:R-:W-:Y:S01]  /*2e0e0*/  IMAD.X R25, RZ, RZ, RZ, P5 ;  /* 0x000000ffff197224 */ /* 0x000fe200028e06ff */
[----:B------:R-:W-:Y:S01]  /*2e0f0*/  IADD3 R28, P4, PT, R20, R32, RZ ;  /* 0x00000020141c7210 */ /* 0x000fe20007f9e0ff */
[----:B------:R-:W-:-:S04]  /*2e100*/  IMAD.WIDE.U32 R18, R125, R47, R18 ;  /* 0x0000002f7d127225 */ /* 0x000fc800078e0012 */
[----:B------:R-:W-:-:S04]  /*2e110*/  IMAD.WIDE.U32 R22, R138, R151, R22 ;  /* 0x000000978a167225 */ /* 0x000fc800078e0016 */
[----:B------:R-:W-:Y:S01]  /*2e120*/  IMAD.X R27, RZ, RZ, RZ, P0 ;  /* 0x000000ffff1b7224 */ /* 0x000fe200000e06ff */
[----:B------:R-:W-:Y:S01]  /*2e130*/  IADD3 R23, PT, PT, R149, R23, RZ ;  /* 0x0000001795177210 */ /* 0x000fe20007ffe0ff */
[----:B------:R-:W-:Y:S02]  /*2e140*/  IMAD.IADD R33, R62, 0x1, R33 ;  /* 0x000000013e217824 */ /* 0x000fe400078e0221 */
        /* <DEDUP_REMOVED lines=8> */
[----:B------:R-:W-:Y:S01]  /*2e1d0*/  IADD3 R24, P5, PT, R23, R26, RZ ;  /* 0x0000001a17187210 */ /* 0x000fe20007fbe0ff */
[----:B------:R-:W-:Y:S01]  /*2e1e0*/  IMAD.IADD R32, R119, 0x1, R27 ;  /* 0x0000000177207824 */ /* 0x000fe200078e021b */
[----:B------:R-:W-:Y:S01]  /*2e1f0*/  IADD3.X R19, PT, PT, RZ, RZ, RZ, P3, !PT ;  /* 0x000000ffff137210 */ /* 0x000fe20001ffe4ff */
        /* <DEDUP_REMOVED lines=9> */
[----:B------:R-:W-:Y:S01]  /*2e290*/  IMAD.X R25, RZ, RZ, RZ, P5 ;  /* 0x000000ffff197224 */ /* 0x000fe200028e06ff */
[----:B------:R-:W-:Y:S01]  /*2e2a0*/  IADD3 R18, P5, PT, R27, R18, RZ ;  /* 0x000000121b127210 */ /* 0x000fe20007fbe0ff */
[----:B------:R-:W-:Y:S01]  /*2e2b0*/  IMAD.X R23, RZ, RZ, RZ, P6 ;  /* 0x000000ffff177224 */ /* 0x000fe200030e06ff */
[----:B------:R-:W-:Y:S01]  /*2e2c0*/  IADD3.X R27, PT, PT, RZ, RZ, RZ, P0, !PT ;  /* 0x000000ffff1b7210 */ /* 0x000fe200007fe4ff */
        /* <DEDUP_REMOVED lines=13> */
[----:B------:R-:W-:-:S02]  /*2e3a0*/  IMAD.IADD R30, R59, 0x1, R23 ;  /* 0x000000013b1e7824 */ /* 0x000fc400078e0217 */
[----:B------:R-:W-:Y:S01]  /*2e3b0*/  IMAD.IADD R129, R143, 0x1, R25 ;  /* 0x000000018f817824 */ /* 0x000fe200078e0219 */
[----:B------:R-:W-:Y:S01]  /*2e3c0*/  IADD3 R25, PT, PT, R64, R27, RZ ;  /* 0x0000001b40197210 */ /* 0x000fe20007ffe0ff */
[----:B------:R-:W-:Y:S01]  /*2e3d0*/  IMAD.WIDE.U32 R28, R150, R103, R28 ;  /* 0x00000067961c7225 */ /* 0x000fe200078e001c */
[----:B------:R-:W-:-:S03]  /*2e3e0*/  IADD3 R24, P3, PT, R30, R127, RZ ;  /* 0x0000007f1e187210 */ /* 0x000fc60007f7e0ff */
[----:B------:R-:W-:-:S04]  /*2e3f0*/  IMAD.WIDE.U32 R18, R31, R45, R18 ;  /* 0x0000002d1f127225 */ /* 0x000fc800078e0012 */
[----:B------:R-:W-:Y:S01]  /*2e400*/  IMAD.X R23, RZ, RZ, RZ, P0 ;  /* 0x000000ffff177224 */ /* 0x000fe200000e06ff */
[----:B------:R-:W-:Y:S01]  /*2e410*/  IADD3 R18, P5, PT, R25, R18, RZ ;  /* 0x0000001219127210 */ /* 0x000fe20007fbe0ff */
[----:B------:R-:W-:Y:S01]  /*2e420*/  IMAD.X R30, RZ, RZ, RZ, P4 ;  /* 0x000000ffff1e7224 */ /* 0x000fe200020e06ff */
        /* <DEDUP_REMOVED lines=8> */
[----:B------:R-:W-:Y:S01]  /*2e4b0*/  IMAD.WIDE.U32 R24, R125, R49, R24 ;  /* 0x000000317d187225 */ /* 0x000fe200078e0018 */
[----:B------:R-:W-:-:S03]  /*2e4c0*/  IADD3.X R19, PT, PT, RZ, RZ, RZ, P5, !PT ;  /* 0x000000ffff137210 */ /* 0x000fc60002ffe4ff */
[----:B------:R-:W-:Y:S01]  /*2e4d0*/  IMAD.X R33, RZ, RZ, RZ, P1 ;  /* 0x000000ffff217224 */ /* 0x000fe200008e06ff */
[----:B------:R-:W-:Y:S01]  /*2e4e0*/  IADD3 R24, P6, PT, R23, R24, RZ ;  /* 0x0000001817187210 */ /* 0x000fe20007fde0ff */
[----:B------:R-:W-:Y:S02]  /*2e4f0*/  IMAD R127, R26, R66, RZ ;  /* 0x000000421a7f7224 */ /* 0x000fe400078e02ff */
[----:B------:R-:W-:Y:S01]  /*2e500*/  IMAD.MOV.U32 R27, RZ, RZ, RZ ;  /* 0x000000ffff1b7224 */ /* 0x000fe200078e00ff */
[----:B------:R-:W-:Y:S01]  /*2e510*/  IADD3 R33, P1, PT, R33, R32, RZ ;  /* 0x0000002021217210 */ /* 0x000fe20007f3e0ff */
[----:B------:R-:W-:Y:S02]  /*2e520*/  IMAD.IADD R25, R50, 0x1, R25 ;  /* 0x0000000132197824 */ /* 0x000fe400078e0219 */
[----:B------:R-:W-:Y:S01]  /*2e530*/  IMAD.X R23, RZ, RZ, RZ, P4 ;  /* 0x000000ffff177224 */ /* 0x000fe200020e06ff */
[----:B------:R-:W-:Y:S01]  /*2e540*/  IADD3 R30, P0, PT, R30, R33, RZ ;  /* 0x000000211e1e7210 */ /* 0x000fe20007f1e0ff */
[----:B------:R-:W-:-:S04]  /*2e550*/  IMAD.WIDE.U32 R18, R21, R44, R18 ;  /* 0x0000002c15127225 */ /* 0x000fc800078e0012 */
[----:B------:R-:W-:-:S04]  /*2e560*/  IMAD.HI.U32 R26, R127, R42, R26 ;  /* 0x0000002a7f1a7227 */ /* 0x000fc800078e001a */
        /* <DEDUP_REMOVED lines=8> */
[----:B------:R-:W-:Y:S02]  /*2e5f0*/  IADD3 R22, P5, PT, R19, R22, RZ ;  /* 0x0000001613167210 */ /* 0x000fe40007fbe0ff */
[----:B------:R-:W-:Y:S01]  /*2e600*/  IADD3 R19, PT, PT, R61, R23, RZ ;  /* 0x000000173d137210 */ /* 0x000fe20007ffe0ff */
[----:B------:R-:W-:Y:S01]  /*2e610*/  IMAD.WIDE.U32 R24, R123, R48, R24 ;  /* 0x000000307b187225 */ /* 0x000fe200078e0018 */
[----:B------:R-:W-:-:S03]  /*2e620*/  IADD3 R125, P3, PT, R125, R28, RZ ;  /* 0x0000001c7d7d7210 */ /* 0x000fc60007f7e0ff */
[----:B------:R-:W-:Y:S01]  /*2e630*/  IMAD.X R23, RZ, RZ, RZ, P5 ;  /* 0x000000ffff177224 */ /* 0x000fe200028e06ff */
[----:B------:R-:W-:Y:S01]  /*2e640*/  IADD3 R24, P5, PT, R19, R24, RZ ;  /* 0x0000001813187210 */ /* 0x000fe20007fbe0ff */
[----:B------:R-:W-:Y:S01]  /*2e650*/  IMAD.X R33, RZ, RZ, RZ, P4 ;  /* 0x000000ffff217224 */ /* 0x000fe200020e06ff */
[----:B------:R-:W-:Y:S01]  /*2e660*/  IADD3 R27, PT, PT, R59, R25, RZ ;  /* 0x000000193b1b7210 */ /* 0x000fe20007ffe0ff */
[----:B------:R-:W-:Y:S02]  /*2e670*/  IMAD.IADD R28, R135, 0x1, R29 ;  /* 0x00000001871c7824 */ /* 0x000fe400078e021d */
[----:B------:R-:W-:-:S03]  /*2e680*/  IMAD.WIDE.U32 R32, R127, R43, R32 ;  /* 0x0000002b7f207225 */ /* 0x000fc600078e0020 */
[----:B------:R-:W-:Y:S01]  /*2e690*/  IADD3 R18, P4, PT, R28, R129, RZ ;  /* 0x000000811c127210 */ /* 0x000fe20007f9e0ff */
[----:B------:R-:W-:Y:S01]  /*2e6a0*/  IMAD.X R25, RZ, RZ, RZ, P5 ;  /* 0x000000ffff197224 */ /* 0x000fe200028e06ff */
[----:B------:R-:W-:Y:S01]  /*2e6b0*/  IADD3 R26, P5, PT, R27, R20, RZ ;  /* 0x000000141b1a7210 */ /* 0x000fe20007fbe0ff */
[----:B------:R-:W-:-:S03]  /*2e6c0*/  IMAD.WIDE.U32 R22, R21, R45, R22 ;  /* 0x0000002d15167225 */ /* 0x000fc600078e0016 */
        /* <DEDUP_REMOVED lines=9> */
[----:B------:R-:W-:Y:S02]  /*2e760*/  IMAD.X R29, RZ, RZ, RZ, P5 ;  /* 0x000000ffff1d7224 */ /* 0x000fe400028e06ff */
[----:B------:R-:W-:Y:S01]  /*2e770*/  IMAD.X R19, RZ, RZ, RZ, P2 ;  /* 0x000000ffff137224 */ /* 0x000fe200010e06ff */
[----:B------:R-:W-:Y:S01]  /*2e780*/  IADD3 R24, P2, PT, R25, R26, RZ ;  /* 0x0000001a19187210 */ /* 0x000fe20007f5e0ff */
[----:B------:R-:W-:Y:S01]  /*2e790*/  IMAD.WIDE.U32 R28, R127, R44, R28 ;  /* 0x0000002c7f1c7225 */ /* 0x000fe200078e001c */
[----:B------:R-:W-:Y:S02]  /*2e7a0*/  IADD3.X R23, PT, PT, RZ, RZ, RZ, P1, !PT ;  /* 0x000000ffff177210 */ /* 0x000fe40000ffe4ff */
        /* <DEDUP_REMOVED lines=16> */
[----:B------:R-:W-:Y:S01]  /*2e8b0*/  IMAD.WIDE.U32 R26, R127, R45, R26 ;  /* 0x0000002d7f1a7225 */ /* 0x000fe200078e001a */
[----:B------:R-:W-:-:S02]  /*2e8c0*/  IADD3.X R23, PT, PT, RZ, RZ, RZ, P0, !PT ;  /* 0x000000ffff177210 */ /* 0x000fc400007fe4ff */
[----:B------:R-:W-:Y:S01]  /*2e8d0*/  IADD3 R20, P0, PT, R30, R125, RZ ;  /* 0x0000007d1e147210 */ /* 0x000fe20007f1e0ff */
[----:B------:R-:W-:Y:S01]  /*2e8e0*/  IMAD.X R25, RZ, RZ, RZ, P1 ;  /* 0x000000ffff197224 */ /* 0x000fe200008e06ff */
[----:B------:R-:W-:Y:S01]  /*2e8f0*/  IADD3 R19, PT, PT, R62, R27, RZ ;  /* 0x0000001b3e137210 */ /* 0x000fe20007ffe0ff */
[----:B------:R-:W-:Y:S01]  /*2e900*/  IMAD.WIDE.U32 R22, R21, R47, R22 ;  /* 0x0000002f15167225 */ /* 0x000fe200078e0016 */
[----:B------:R-:W-:-:S03]  /*2e910*/  IADD3 R33, P1, PT, R33, R20, RZ ;  /* 0x0000001421217210 */ /* 0x000fc60007f3e0ff */
[----:B------:R-:W-:Y:S01]  /*2e920*/  IMAD.WIDE.U32 R30, R31, R49, R24 ;  /* 0x000000311f1e7225 */ /* 0x000fe200078e0018 */
[----:B------:R-:W-:-:S03]  /*2e930*/  IADD3 R24, P6, PT, R19, R22, RZ ;  /* 0x0000001613187210 */ /* 0x000fc60007fde0ff */
[----:B------:R-:W-:Y:S01]  /*2e940*/  IMAD.IADD R23, R60, 0x1, R23 ;  /* 0x000000013c177824 */ /* 0x000fe200078e0217 */
[----:B------:R-:W-:Y:S01]  /*2e950*/  IADD3.X R25, PT, PT, RZ, RZ, RZ, P6, !PT ;  /* 0x000000ffff197210 */ /* 0x000fe200037fe4ff */
[----:B------:R-:W-:Y:S02]  /*2e960*/  IMAD.X R19, RZ, RZ, RZ, P4 ;  /* 0x000000ffff137224 */ /* 0x000fe400020e06ff */
[----:B------:R-:W-:Y:S01]  /*2e970*/  IMAD.X R20, RZ, RZ, RZ, P2 ;  /* 0x000000ffff147224 */ /* 0x000fe200010e06ff */
[----:B------:R-:W-:Y:S01]  /*2e980*/  IADD3 R22, P4, PT, R23, R30, RZ ;  /* 0x0000001e17167210 */ /* 0x000fe20007f9e0ff */
[----:B------:R-:W-:-:S03]  /*2e990*/  IMAD.WIDE.U32 R24, R127, R46, R24 ;  /* 0x0000002e7f187225 */ /* 0x000fc600078e0018 */
[----:B------:R-:W-:Y:S01]  /*2e9a0*/  IADD3.X R23, PT, PT, RZ, RZ, RZ, P4, !PT ;  /* 0x000000ffff177210 */ /* 0x000fe200027fe4ff */
[----:B------:R-:W-:Y:S01]  /*2e9b0*/  IMAD.X R125, RZ, RZ, RZ, P3 ;  /* 0x000000ffff7d7224 */ /* 0x000fe200018e06ff */
[----:B------:R-:W-:Y:S01]  /*2e9c0*/  IADD3 R20, P2, PT, R20, R33, RZ ;  /* 0x0000002114147210 */ /* 0x000fe20007f5e0ff */
[----:B------:R-:W-:-:S04]  /*2e9d0*/  IMAD.WIDE.U32 R18, R150, R138, R18 ;  /* 0x0000008a96127225 */ /* 0x000fc800078e0012 */
[----:B------:R-:W-:Y:S01]  /*2e9e0*/  IMAD.IADD R33, R50, 0x1, R31 ;  /* 0x0000000132217824 */ /* 0x000fe200078e021f */
[----:B------:R-:W-:Y:S01]  /*2e9f0*/  IADD3 R18, P3, PT, R125, R18, RZ ;  /* 0x000000127d127210 */ /* 0x000fe20007f7e0ff */
[----:B------:R-:W-:Y:S01]  /*2ea00*/  IMAD.WIDE.U32 R22, R21, R48, R22 ;  /* 0x0000003015167225 */ /* 0x000fe200078e0016 */
[----:B------:R-:W-:-:S03]  /*2ea10*/  MOV R125, R26 ;  /* 0x0000001a007d7202 */ /* 0x000fc60000000f00 */
[----:B------:R-:W-:Y:S01]  /*2ea20*/  IMAD.IADD R31, R61, 0x1, R25 ;  /* 0x000000013d1f7824 */ /* 0x000fe200078e0219 */
[----:B------:R-:W-:Y:S01]  /*2ea30*/  IADD3 R30, PT, PT, R59, R23, RZ ;  /* 0x000000173b1e7210 */ /* 0x000fe20007ffe0ff */
[----:B------:R-:W-:Y:S01]  /*2ea40*/  IMAD.X R123, RZ, RZ, RZ, P5 ;  /* 0x000000ffff7b7224 */ /* 0x000fe200028e06ff */
[----:B------:R-:W-:Y:S01]  /*2ea50*/  IADD3 R33, P5, PT, R33, R20, RZ ;  /* 0x0000001421217210 */ /* 0x000fe20007fbe0ff */
[----:B------:R-:W-:Y:S01]  /*2ea60*/  IMAD.MOV.U32 R144, RZ, RZ, R28 ;  /* 0x000000ffff907224 */ /* 0x000fe200078e001c */
[----:B------:R-:W-:Y:S01]  /*2ea70*/  IADD3 R22, P6, PT, R31, R22, RZ ;  /* 0x000000161f167210 */ /* 0x000fe20007fde0ff */
[----:B------:R-:W-:Y:S01]  /*2ea80*/  IMAD.MOV.U32 R146, RZ, RZ, R24 ;  /* 0x000000ffff927224 */ /* 0x000fe200078e0018 */
[----:B------:R-:W-:Y:S01]  /*2ea90*/  IADD3 R31, P4, PT, R123, R18, RZ ;  /* 0x000000127b1f7210 */ /* 0x000fe20007f9e0ff */
[----:B------:R-:W-:Y:S01]  /*2eaa0*/  IMAD.X R18, RZ, RZ, RZ, P0 ;  /* 0x000000ffff127224 */ /* 0x000fe200000e06ff */
[----:B------:R-:W-:Y:S01]  /*2eab0*/  IADD3 R30, P0, PT, R30, R33, RZ ;  /* 0x000000211e1e7210 */ /* 0x000fe20007f1e0ff */
[----:B------:R-:W-:Y:S01]  /*2eac0*/  IMAD.X R23, RZ, RZ, RZ, P6 ;  /* 0x000000ffff177224 */ /* 0x000fe200030e06ff */
[----:B------:R-:W-:Y:S01]  /*2ead0*/  IADD3.X R33, PT, PT, RZ, RZ, RZ, P1, !PT ;  /* 0x000000ffff217210 */ /* 0x000fe20000ffe4ff */
[----:B------:R-:W-:Y:S01]  /*2eae0*/  IMAD.IADD R123, R19, 0x1, R137 ;  /* 0x00000001137b7824 */ /* 0x000fe200078e0289 */
        /* <DEDUP_REMOVED lines=9> */
[----:B------:R-:W-:Y:S01]  /*2eb80*/  IADD3 R20, P6, PT, R21, R30, RZ ;  /* 0x0000001e15147210 */ /* 0x000fe20007fde0ff */
[----:B------:R-:W-:Y:S01]  /*2eb90*/  IMAD.IADD R30, R50, 0x1, R31 ;  /* 0x00000001321e7824 */ /* 0x000fe200078e021f */
[----:B------:R-:W-:-:S03]  /*2eba0*/  IADD3.X R31, PT, PT, RZ, RZ, RZ, P3, !PT ;  /* 0x000000ffff1f7210 */ /* 0x000fc60001ffe4ff */
[----:B------:R-:W-:Y:S01]  /*2ebb0*/  IMAD.X R21, RZ, RZ, RZ, P6 ;  /* 0x000000ffff157224 */ /* 0x000fe200030e06ff */
[----:B------:R-:W-:Y:S01]  /*2ebc0*/  IADD3 R33, P6, PT, R33, R18, RZ ;  /* 0x0000001221217210 */ /* 0x000fe20007fde0ff */
[----:B------:R-:W-:-:S03]  /*2ebd0*/  IMAD.WIDE.U32 R20, R127, R48, R20 ;  /* 0x000000307f147225 */ /* 0x000fc600078e0014 */
[----:B------:R-:W-:Y:S02]  /*2ebe0*/  IADD3 R19, P5, PT, R30, R33, RZ ;  /* 0x000000211e137210 */ /* 0x000fe40007fbe0ff */
[----:B------:R-:W-:Y:S01]  /*2ebf0*/  IADD3.X R33, PT, PT, RZ, RZ, RZ, P1, !PT ;  /* 0x000000ffff217210 */ /* 0x000fe20000ffe4ff */
[----:B------:R-:W-:Y:S01]  /*2ec00*/  IMAD.IADD R18, R59, 0x1, R21 ;  /* 0x000000013b127824 */ /* 0x000fe200078e0215 */
[----:B------:R-:W-:Y:S01]  /*2ec10*/  MOV R148, R20 ;  /* 0x0000001400947202 */ /* 0x000fe20000000f00 */
[----:B------:R-:W-:Y:S02]  /*2ec20*/  IMAD.X R30, RZ, RZ, RZ, P4 ;  /* 0x000000ffff1e7224 */ /* 0x000fe400020e06ff */
[----:B------:R-:W-:Y:S01]  /*2ec30*/  IMAD.X R142, RZ, RZ, RZ, P5 ;  /* 0x000000ffff8e7224 */ /* 0x000fe200028e06ff */
[----:B------:R-:W-:Y:S02]  /*2ec40*/  IADD3 R18, P3, PT, R18, R19, RZ ;  /* 0x0000001312127210 */ /* 0x000fe40007f7e0ff */
[----:B------:R-:W-:Y:S01]  /*2ec50*/  IADD3 R30, PT, PT, R30, R123, R31 ;  /* 0x0000007b1e1e7210 */ /* 0x000fe20007ffe01f */
[----:B------:R-:W-:-:S02]  /*2ec60*/  IMAD.X R31, RZ, RZ, RZ, P0 ;  /* 0x000000ffff1f7224 */ /* 0x000fc400000e06ff */
[----:B------:R-:W-:Y:S02]  /*2ec70*/  IMAD.X R19, RZ, RZ, RZ, P3 ;  /* 0x000000ffff137224 */ /* 0x000fe400018e06ff */
[----:B------:R-:W-:Y:S01]  /*2ec80*/  IMAD.MOV.U32 R123, RZ, RZ, R32 ;  /* 0x000000ffff7b7224 */ /* 0x000fe200078e0020 */
[----:B------:R-:W-:Y:S01]  /*2ec90*/  IADD3 R30, PT, PT, R31, R30, R33 ;  /* 0x0000001e1f1e7210 */ /* 0x000fe20007ffe021 */
[----:B------:R-:W-:Y:S01]  /*2eca0*/  IMAD.X R31, RZ, RZ, RZ, P6 ;  /* 0x000000ffff1f7224 */ /* 0x000fe200030e06ff */
[----:B------:R-:W-:Y:S01]  /*2ecb0*/  IADD3.X R33, PT, PT, RZ, RZ, RZ, P2, !PT ;  /* 0x000000ffff217210 */ /* 0x000fe200017fe4ff */
[----:B------:R-:W-:-:S03]  /*2ecc0*/  IMAD.WIDE.U32 R18, R127, R49, R18 ;  /* 0x000000317f127225 */ /* 0x000fc600078e0012 */
[----:B------:R-:W-:Y:S01]  /*2ecd0*/  IADD3 R30, PT, PT, R31, R30, R33 ;  /* 0x0000001e1f1e7210 */ /* 0x000fe20007ffe021 */
        /* <DEDUP_REMOVED lines=31> */
.L_x_133:
        /* <DEDUP_REMOVED lines=22> */
.L_x_134:
        /* <DEDUP_REMOVED lines=10> */
[----:B------:R-:W-:Y:S02]  /*2f0d0*/  IMAD.MOV.U32 R165, RZ, RZ, RZ ;  /* 0x000000ffffa57224 */ /* 0x000fe400078e00ff */
[----:B------:R-:W-:-:S04]  /*2f0e0*/  IMAD.WIDE.U32 R32, R140, R133, R32 ;  /* 0x000000858c207225 */ /* 0x000fc800078e0020 */
[----:B------:R-:W-:-:S05]  /*2f0f0*/  IMAD.IADD R31, R153, 0x1, R33 ;  /* 0x00000001991f7824 */ /* 0x000fca00078e0221 */
[----:B------:R-:W-:Y:S01]  /*2f100*/  IADD3 R30, P0, PT, R31, R20, RZ ;  /* 0x000000141f1e7210 */ /* 0x000fe20007f1e0ff */
[----:B------:R-:W-:-:S03]  /*2f110*/  IMAD.HI.U32 R20, R141, R42, R18 ;  /* 0x0000002a8d147227 */ /* 0x000fc600078e0012 */
[----:B------:R-:W-:Y:S01]  /*2f120*/  IADD3.X R31, PT, PT, RZ, RZ, RZ, P0, !PT ;  /* 0x000000ffff1f7210 */ /* 0x000fe200007fe4ff */
[----:B------:R-:W-:Y:S01]  /*2f130*/  IMAD.IADD R18, R139, 0x1, R21 ;  /* 0x000000018b127824 */ /* 0x000fe200078e0215 */
[----:B------:R-:W-:Y:S01]  /*2f140*/  IADD3 R33, PT, PT, R65, R20, RZ ;  /* 0x0000001441217210 */ /* 0x000fe20007ffe0ff */
[----:B------:R-:W-:-:S03]  /*2f150*/  IMAD.WIDE.U32 R30, R140, R159, R30 ;  /* 0x0000009f8c1e7225 */ /* 0x000fc600078e001e */
[----:B------:R-:W-:Y:S01]  /*2f160*/  IADD3 R32, P1, PT, R33, R32, RZ ;  /* 0x0000002021207210 */ /* 0x000fe20007f3e0ff */
[----:B------:R-:W-:-:S04]  /*2f170*/  IMAD.WIDE.U32 R18, R117, R152, R18 ;  /* 0x0000009875127225 */ /* 0x000fc800078e0012 */
[----:B------:R-:W-:Y:S02]  /*2f180*/  IMAD.IADD R21, R155, 0x1, R31 ;  /* 0x000000019b157824 */ /* 0x000fe400078e021f */
[----:B------:R-:W-:Y:S02]  /*2f190*/  IMAD.MOV.U32 R31, RZ, RZ, RZ ;  /* 0x000000ffff1f7224 */ /* 0x000fe400078e00ff */
[----:B------:R-:W-:Y:S01]  /*2f1a0*/  IMAD.X R33, RZ, RZ, RZ, P1 ;  /* 0x000000ffff217224 */ /* 0x000fe200008e06ff */
[----:B------:R-:W-:Y:S01]  /*2f1b0*/  IADD3 R20, P0, PT, R21, R18, RZ ;  /* 0x0000001215147210 */ /* 0x000fe20007f1e0ff */
[----:B------:R-:W-:-:S03]  /*2f1c0*/  IMAD.WIDE.U32 R30, R112, R133, R30 ;  /* 0x00000085701e7225 */ /* 0x000fc600078e001e */
[----:B------:R-:W-:Y:S01]  /*2f1d0*/  IADD3.X R21, PT, PT, RZ, RZ, RZ, P0, !PT ;  /* 0x000000ffff157210 */ /* 0x000fe200007fe4ff */
[----:B------:R-:W-:Y:S01]  /*2f1e0*/  IMAD.IADD R18, R131, 0x1, R19 ;  /* 0x0000000183127824 */ /* 0x000fe200078e0213 */
[----:B------:R-:W-:Y:S01]  /*2f1f0*/  IADD3 R23, PT, PT, R153, R31, RZ ;  /* 0x0000001f99177210 */ /* 0x000fe20007ffe0ff */
[----:B------:R-:W-:Y:S02]  /*2f200*/  IMAD.MOV.U32 R19, RZ, RZ, RZ ;  /* 0x000000ffff137224 */ /* 0x000fe400078e00ff */
        /* <DEDUP_REMOVED lines=8> */
[----:B------:R-:W-:Y:S01]  /*2f290*/  IMAD.WIDE.U32 R22, R112, R159, R22 ;  /* 0x0000009f70167225 */ /* 0x000fe200078e0016 */
[----:B------:R-:W-:Y:S02]  /*2f2a0*/  MOV R19, RZ ;  /* 0x000000ff00137202 */ /* 0x000fe40000000f00 */
[----:B------:R-:W-:Y:S01]  /*2f2b0*/  IADD3 R31, PT, PT, R64, R33, RZ ;  /* 0x00000021401f7210 */ /* 0x000fe20007ffe0ff */
[----:B------:R-:W-:-:S02]  /*2f2c0*/  IMAD.X R21, RZ, RZ, RZ, P1 ;  /* 0x000000ffff157224 */ /* 0x000fc400008e06ff */
[----:B------:R-:W-:Y:S01]  /*2f2d0*/  IMAD.IADD R25, R155, 0x1, R23 ;  /* 0x000000019b197824 */ /* 0x000fe200078e0217 */
[----:B------:R-:W-:Y:S01]  /*2f2e0*/  IADD3 R30, P0, PT, R31, R30, RZ ;  /* 0x0000001e1f1e7210 */ /* 0x000fe20007f1e0ff */
[----:B------:R-:W-:-:S03]  /*2f2f0*/  IMAD.WIDE.U32 R20, R140, R152, R20 ;  /* 0x000000988c147225 */ /* 0x000fc600078e0014 */
[----:B------:R-:W-:Y:S01]  /*2f300*/  IADD3.X R31, PT, PT, RZ, RZ, RZ, P0, !PT ;  /* 0x000000ffff1f7210 */ /* 0x000fe200007fe4ff */
[----:B------:R-:W-:Y:S01]  /*2f310*/  IMAD.IADD R21, R131, 0x1, R21 ;  /* 0x0000000183157824 */ /* 0x000fe200078e0215 */
[----:B------:R-:W-:Y:S01]  /*2f320*/  IADD3 R24, P1, PT, R25, R20, RZ ;  /* 0x0000001419187210 */ /* 0x000fe20007f3e0ff */
[----:B------:R-:W-:-:S04]  /*2f330*/  IMAD.WIDE.U32 R18, R117, R147, R18 ;  /* 0x0000009375127225 */ /* 0x000fc800078e0012 */
[----:B------:R-:W-:Y:S02]  /*2f340*/  IMAD.MOV.U32 R23, RZ, RZ, RZ ;  /* 0x000000ffff177224 */ /* 0x000fe400078e00ff */
[----:B------:R-:W-:Y:S01]  /*2f350*/  IMAD.X R25, RZ, RZ, RZ, P1 ;  /* 0x000000ffff197224 */ /* 0x000fe200008e06ff */
[----:B------:R-:W-:Y:S01]  /*2f360*/  IADD3 R20, P1, PT, R21, R18, RZ ;  /* 0x0000001215147210 */ /* 0x000fe20007f3e0ff */
[----:B------:R-:W-:Y:S01]  /*2f370*/  IMAD.WIDE.U32 R22, R110, R133, R22 ;  /* 0x000000856e167225 */ /* 0x000fe200078e0016 */
[----:B------:R-:W-:-:S03]  /*2f380*/  IADD3 R18, PT, PT, R143, R19, RZ ;  /* 0x000000138f127210 */ /* 0x000fc60007ffe0ff */
[----:B------:R-:W-:-:S04]  /*2f390*/  IMAD.WIDE.U32 R24, R112, R157, R24 ;  /* 0x0000009d70187225 */ /* 0x000fc800078e0018 */
[----:B------:R-:W-:Y:S01]  /*2f3a0*/  IMAD.IADD R19, R153, 0x1, R23 ;  /* 0x0000000199137824 */ /* 0x000fe200078e0217 */
[----:B------:R-:W-:Y:S01]  /*2f3b0*/  IADD3 R25, PT, PT, R139, R25, RZ ;  /* 0x000000198b197210 */ /* 0x000fe20007ffe0ff */
[----:B------:R-:W-:Y:S02]  /*2f3c0*/  IMAD.X R21, RZ, RZ, RZ, P1 ;  /* 0x000000ffff157224 */ /* 0x000fe400008e06ff */
[----:B------:R-:W-:Y:S02]  /*2f3d0*/  HFMA2 R23, -RZ, RZ, 0, 0 ;  /* 0x00000000ff177431 */ /* 0x000fe400000001ff */
[----:B------:R-:W-:Y:S01]  /*2f3e0*/  IMAD.MOV.U32 R33, RZ, RZ, RZ ;  /* 0x000000ffff217224 */ /* 0x000fe200078e00ff */
[----:B------:R-:W-:Y:S01]  /*2f3f0*/  IADD3 R24, P3, PT, R19, R24, RZ ;  /* 0x0000001813187210 */ /* 0x000fe20007f7e0ff */
[----:B------:R-:W-:-:S04]  /*2f400*/  IMAD.WIDE.U32 R20, R140, R151, R20 ;  /* 0x000000978c147225 */ /* 0x000fc800078e0014 */
[----:B------:R-:W-:Y:S01]  /*2f410*/  IMAD.MOV.U32 R19, RZ, RZ, RZ ;  /* 0x000000ffff137224 */ /* 0x000fe200078e00ff */
[----:B------:R-:W-:Y:S01]  /*2f420*/  IADD3 R26, P2, PT, R25, R20, RZ ;  /* 0x00000014191a7210 */ /* 0x000fe20007f5e0ff */
[----:B------:R-:W-:Y:S01]  /*2f430*/  IMAD.IADD R21, R149, 0x1, R21 ;  /* 0x0000000195157824 */ /* 0x000fe200078e0215 */
[----:B------:R-:W-:Y:S01]  /*2f440*/  IADD3.X R25, PT, PT, RZ, RZ, RZ, P3, !PT ;  /* 0x000000ffff197210 */ /* 0x000fe20001ffe4ff */
[----:B------:R-:W-:-:S04]  /*2f450*/  IMAD.WIDE.U32 R18, R117, R145, R18 ;  /* 0x0000009175127225 */ /* 0x000fc800078e0012 */
[----:B------:R-:W-:Y:S01]  /*2f460*/  IMAD.X R27, RZ, RZ, RZ, P2 ;  /* 0x000000ffff1b7224 */ /* 0x000fe200010e06ff */
[----:B------:R-:W-:Y:S01]  /*2f470*/  IADD3 R20, P1, PT, R21, R18, RZ ;  /* 0x0000001215147210 */ /* 0x000fe20007f3e0ff */
[----:B------:R-:W-:Y:S01]  /*2f480*/  IMAD.WIDE.U32 R24, R110, R159, R24 ;  /* 0x0000009f6e187225 */ /* 0x000fe200078e0018 */
[----:B------:R-:W-:-:S03]  /*2f490*/  IADD3 R18, PT, PT, R135, R19, RZ ;  /* 0x0000001387127210 */ /* 0x000fc60007ffe0ff */
[----:B------:R-:W-:Y:S02]  /*2f4a0*/  IMAD.X R21, RZ, RZ, RZ, P1 ;  /* 0x000000ffff157224 */ /* 0x000fe400008e06ff */
[----:B------:R-:W-:Y:S02]  /*2f4b0*/  IMAD.MOV.U32 R19, RZ, RZ, RZ ;  /* 0x000000ffff137224 */ /* 0x000fe400078e00ff */
[----:B------:R-:W-:-:S04]  /*2f4c0*/  IMAD.WIDE.U32 R20, R140, R147, R20 ;  /* 0x000000938c147225 */ /* 0x000fc800078e0014 */
[----:B------:R-:W-:-:S04]  /*2f4d0*/  IMAD.WIDE.U32 R18, R150, R117, R18 ;  /* 0x0000007596127225 */ /* 0x000fc800078e0012 */
[----:B------:R-:W-:Y:S02]  /*2f4e0*/  IMAD.IADD R21, R143, 0x1, R21 ;  /* 0x000000018f157824 */ /* 0x000fe400078e0215 */
[----:B------:R-:W-:Y:S02]  /*2f4f0*/  IMAD.IADD R28, R19, 0x1, R23 ;  /* 0x00000001131c7824 */ /* 0x000fe400078e0217 */
[----:B------:R-:W-:Y:S01]  /*2f500*/  IMAD.WIDE.U32 R26, R112, R152, R26 ;  /* 0x00000098701a7225 */ /* 0x000fe200078e001a */
[----:B------:R-:W-:-:S03]  /*2f510*/  IADD3 R18, P1, PT, R21, R18, RZ ;  /* 0x0000001215127210 */ /* 0x000fc60007f3e0ff */
[----:B------:R-:W-:Y:S01]  /*2f520*/  IMAD.IADD R19, R155, 0x1, R25 ;  /* 0x000000019b137824 */ /* 0x000fe200078e0219 */
[----:B------:R-:W-:Y:S01]  /*2f530*/  IADD3 R21, PT, PT, R131, R27, RZ ;  /* 0x0000001b83157210 */ /* 0x000fe20007ffe0ff */
[----:B------:R-:W-:Y:S02]  /*2f540*/  IMAD.MOV.U32 R25, RZ, RZ, RZ ;  /* 0x000000ffff197224 */ /* 0x000fe400078e00ff */
[----:B------:R-:W-:Y:S01]  /*2f550*/  IMAD.WIDE.U32 R30, R141, R44, R30 ;  /* 0x0000002c8d1e7225 */ /* 0x000fe200078e001e */
[----:B------:R-:W-:Y:S02]  /*2f560*/  IADD3 R26, P3, PT, R19, R26, RZ ;  /* 0x0000001a131a7210 */ /* 0x000fe40007f7e0ff */
[----:B------:R-:W-:Y:S01]  /*2f570*/  IADD3 R20, P2, PT, R21, R20, RZ ;  /* 0x0000001415147210 */ /* 0x000fe20007f5e0ff */
[----:B------:R-:W-:Y:S02]  /*2f580*/  IMAD.X R19, RZ, RZ, RZ, P1 ;  /* 0x000000ffff137224 */ /* 0x000fe400008e06ff */
[----:B------:R-:W-:Y:S01]  /*2f590*/  IMAD.X R27, RZ, RZ, RZ, P3 ;  /* 0x000000ffff1b7224 */ /* 0x000fe200018e06ff */
[----:B------:R-:W-:Y:S01]  /*2f5a0*/  IADD3.X R21, PT, PT, RZ, RZ, RZ, P2, !PT ;  /* 0x000000ffff157210 */ /* 0x000fe200017fe4ff */
[----:B------:R-:W-:-:S04]  /*2f5b0*/  IMAD.WIDE.U32 R18, R140, R145, R18 ;  /* 0x000000918c127225 */ /* 0x000fc800078e0012 */
[----:B------:R-:W-:-:S04]  /*2f5c0*/  IMAD.WIDE.U32 R26, R110, R157, R26 ;  /* 0x0000009d6e1a7225 */ /* 0x000fc800078e001a */
[----:B------:R-:W-:Y:S02]  /*2f5d0*/  IMAD.IADD R29, R135, 0x1, R19 ;  /* 0x00000001871d7824 */ /* 0x000fe400078e0213 */
        /* <DEDUP_REMOVED lines=8> */
[----:B------:R-:W-:Y:S02]  /*2f660*/  IMAD.IADD R27, R153, 0x1, R25 ;  /* 0x00000001991b7824 */ /* 0x000fe400078e0219 */
[----:B------:R-:W-:Y:S01]  /*2f670*/  IMAD.X R21, RZ, RZ, RZ, P3 ;  /* 0x000000ffff157224 */ /* 0x000fe200018e06ff */
[----:B------:R-:W-:Y:S01]  /*2f680*/  IADD3.X R19, PT, PT, RZ, RZ, RZ, P2, !PT ;  /* 0x000000ffff137210 */ /* 0x000fe200017fe4ff */
[----:B------:R-:W-:-:S04]  /*2f690*/  IMAD.WIDE.U32 R28, R150, R140, R28 ;  /* 0x0000008c961c7225 */ /* 0x000fc800078e001c */
[----:B------:R-:W-:-:S04]  /*2f6a0*/  IMAD.WIDE.U32 R20, R110, R152, R20 ;  /* 0x000000986e147225 */ /* 0x000fc800078e0014 */
[----:B------:R-:W-:-:S04]  /*2f6b0*/  IMAD.WIDE.U32 R18, R112, R147, R18 ;  /* 0x0000009370127225 */ /* 0x000fc800078e0012 */
[----:B------:R-:W-:Y:S02]  /*2f6c0*/  IMAD.IADD R21, R131, 0x1, R21 ;  /* 0x0000000183157824 */ /* 0x000fe400078e0215 */
[----:B------:R-:W-:Y:S02]  /*2f6d0*/  IMAD.IADD R19, R143, 0x1, R19 ;  /* 0x000000018f137824 */ /* 0x000fe400078e0213 */
[----:B------:R-:W-:Y:S01]  /*2f6e0*/  IMAD.IADD R25, R63, 0x1, R31 ;  /* 0x000000013f197824 */ /* 0x000fe200078e021f */
[----:B------:R-:W-:Y:S02]  /*2f6f0*/  IADD3 R18, P2, PT, R21, R18, RZ ;  /* 0x0000001215127210 */ /* 0x000fe40007f5e0ff */
[----:B------:R-:W-:Y:S02]  /*2f700*/  MOV R21, RZ ;  /* 0x000000ff00157202 */ /* 0x000fe40000000f00 */
[----:B------:R-:W-:Y:S01]  /*2f710*/  IADD3 R28, P1, PT, R19, R28, RZ ;  /* 0x0000001c131c7210 */ /* 0x000fe20007f3e0ff */
[----:B------:R-:W-:Y:S01]  /*2f720*/  IMAD.X R19, RZ, RZ, RZ, P2 ;  /* 0x000000ffff137224 */ /* 0x000fe200010e06ff */
[----:B------:R-:W-:Y:S01]  /*2f730*/  IADD3 R22, P3, PT, R25, R22, RZ ;  /* 0x0000001619167210 */ /* 0x000fe20007f7e0ff */
[----:B------:R-:W-:Y:S01]  /*2f740*/  IMAD.IADD R21, R29, 0x1, R21 ;  /* 0x000000011d157824 */ /* 0x000fe200078e0215 */
[----:B------:R-:W-:Y:S01]  /*2f750*/  IADD3.X R29, PT, PT, RZ, RZ, RZ, P1, !PT ;  /* 0x000000ffff1d7210 */ /* 0x000fe20000ffe4ff */
[----:B------:R-:W-:Y:S01]  /*2f760*/  IMAD.WIDE.U32 R18, R110, R151, R18 ;  /* 0x000000976e127225 */ /* 0x000fe200078e0012 */
[----:B------:R-:W-:-:S03]  /*2f770*/  IADD3 R26, P1, PT, R27, R26, RZ ;  /* 0x0000001a1b1a7210 */ /* 0x000fc60007f3e0ff */
[----:B------:R-:W-:Y:S01]  /*2f780*/  IMAD.WIDE.U32 R28, R112, R145, R28 ;  /* 0x00000091701c7225 */ /* 0x000fe200078e001c */
[----:B------:R-:W-:-:S03]  /*2f790*/  IADD3.X R27, PT, PT, RZ, RZ, RZ, P1, !PT ;  /* 0x000000ffff1b7210 */ /* 0x000fc60000ffe4ff */
[----:B------:R-:W-:Y:S01]  /*2f7a0*/  IMAD.IADD R19, R149, 0x1, R19 ;  /* 0x0000000195137824 */ /* 0x000fe200078e0213 */
[----:B------:R-:W-:Y:S01]  /*2f7b0*/  IADD3 R140, PT, PT, R135, R29, RZ ;  /* 0x0000001d878c7210 */ /* 0x000fe20007ffe0ff */
[----:B------:R-:W-:-:S03]  /*2f7c0*/  IMAD.WIDE.U32 R26, R111, R159, R26 ;  /* 0x0000009f6f1a7225 */ /* 0x000fc600078e001a */
[----:B------:R-:W-:Y:S01]  /*2f7d0*/  IADD3 R28, P2, PT, R19, R28, RZ ;  /* 0x0000001c131c7210 */ /* 0x000fe20007f5e0ff */
[----:B------:R-:W-:-:S04]  /*2f7e0*/  IMAD R19, R32, R66, RZ ;  /* 0x0000004220137224 */ /* 0x000fc800078e02ff */
[----:B------:R-:W-:-:S04]  /*2f7f0*/  IMAD.HI.U32 R32, R19, R42, R32 ;  /* 0x0000002a13207227 */ /* 0x000fc800078e0020 */
[----:B------:R-:W-:Y:S02]  /*2f800*/  IMAD.IADD R23, R65, 0x1, R32 ;  /* 0x0000000141177824 */ /* 0x000fe400078e0220 */
[----:B------:R-:W-:Y:S02]  /*2f810*/  IMAD.IADD R33, R155, 0x1, R27 ;  /* 0x000000019b217824 */ /* 0x000fe400078e021b */
[----:B------:R-:W-:Y:S01]  /*2f820*/  IMAD.MOV.U32 R27, RZ, RZ, RZ ;  /* 0x000000ffff1b7224 */ /* 0x000fe200078e00ff */
[----:B------:R-:W-:Y:S01]  /*2f830*/  IADD3 R30, P4, PT, R23, R30, RZ ;  /* 0x0000001e171e7210 */ /* 0x000fe20007f9e0ff */
[----:B------:R-:W-:Y:S01]  /*2f840*/  IMAD.X R29, RZ, RZ, RZ, P2 ;  /* 0x000000ffff1d7224 */ /* 0x000fe200010e06ff */
[----:B------:R-:W-:Y:S01]  /*2f850*/  IADD3.X R23, PT, PT, RZ, RZ, RZ, P3, !PT ;  /* 0x000000ffff177210 */ /* 0x000fe20001ffe4ff */
[----:B------:R-:W-:Y:S01]  /*2f860*/  IMAD.WIDE.U32 R26, R108, R133, R26 ;  /* 0x000000856c1a7225 */ /* 0x000fe200078e001a */
[----:B------:R-:W-:-:S03]  /*2f870*/  IADD3 R32, P0, PT, R33, R20, RZ ;  /* 0x0000001421207210 */ /* 0x000fc60007f1e0ff */
[----:B------:R-:W-:Y:S01]  /*2f880*/  IMAD.X R31, RZ, RZ, RZ, P4 ;  /* 0x000000ffff1f7224 */ /* 0x000fe200020e06ff */
[----:B------:R-:W-:Y:S01]  /*2f890*/  IADD3.X R33, PT, PT, RZ, RZ, RZ, P0, !PT ;  /* 0x000000ffff217210 */ /* 0x000fe200007fe4ff */
[----:B------:R-:W-:-:S04]  /*2f8a0*/  IMAD.WIDE.U32 R22, R141, R45, R22 ;  /* 0x0000002d8d167225 */ /* 0x000fc800078e0016 */
[----:B------:R-:W-:-:S04]  /*2f8b0*/  IMAD.WIDE.U32 R30, R19, R43, R30 ;  /* 0x0000002b131e7225 */ /* 0x000fc800078e001e */
[----:B------:R-:W-:Y:S02]  /*2f8c0*/  IMAD.IADD R23, R62, 0x1, R23 ;  /* 0x000000013e177824 */ /* 0x000fe400078e0217 */
[----:B------:R-:W-:-:S03]  /*2f8d0*/  IMAD.WIDE.U32 R32, R111, R157, R32 ;  /* 0x0000009d6f207225 */ /* 0x000fc600078e0020 */
[----:B------:R-:W-:Y:S01]  /*2f8e0*/  IADD3 R24, P1, PT, R23, R24, RZ ;  /* 0x0000001817187210 */ /* 0x000fe20007f3e0ff */
[----:B------:R-:W-:Y:S02]  /*2f8f0*/  IMAD.IADD R25, R64, 0x1, R31 ;  /* 0x0000000140197824 */ /* 0x000fe400078e021f */
        /* <DEDUP_REMOVED lines=8> */
[----:B------:R-:W-:Y:S01]  /*2f980*/  IADD3 R160, P5, PT, R140, R21, RZ ;  /* 0x000000158ca07210 */ /* 0x000fe20007fbe0ff */
[----:B------:R-:W-:Y:S01]  /*2f990*/  IMAD.WIDE.U32 R24, R141, R46, R24 ;  /* 0x0000002e8d187225 */ /* 0x000fe200078e0018 */
[----:B------:R-:W-:-:S02]  /*2f9a0*/  IADD3.X R21, PT, PT, RZ, RZ, RZ, P3, !PT ;  /* 0x000000ffff157210 */ /* 0x000fc40001ffe4ff */
[----:B------:R-:W-:Y:S01]  /*2f9b0*/  IADD3.X R161, PT, PT, RZ, RZ, RZ, P5, !PT ;  /* 0x000000ffffa17210 */ /* 0x000fe20002ffe4ff */
        /* <DEDUP_REMOVED lines=8> */
[----:B------:R-:W-:Y:S01]  /*2fa40*/  HFMA2 R21, -RZ, RZ, 0, 0 ;  /* 0x00000000ff157431 */ /* 0x000fe200000001ff */
[----:B------:R-:W-:Y:S01]  /*2fa50*/  IADD3 R26, P1, PT, R27, R26, RZ ;  /* 0x0000001a1b1a7210 */ /* 0x000fe20007f3e0ff */
[----:B------:R-:W-:Y:S02]  /*2fa60*/  IMAD.X R25, RZ, RZ, RZ, P0 ;  /* 0x000000ffff197224 */ /* 0x000fe400000e06ff */
[----:B------:R-:W-:Y:S01]  /*2fa70*/  IMAD.WIDE.U32 R32, R108, R159, R32 ;  /* 0x0000009f6c207225 */ /* 0x000fe200078e0020 */
[----:B------:R-:W-:-:S03]  /*2fa80*/  IADD3.X R27, PT, PT, RZ, RZ, RZ, P1, !PT ;  /* 0x000000ffff1b7210 */ /* 0x000fc60000ffe4ff */
[----:B------:R-:W-:-:S04]  /*2fa90*/  IMAD.WIDE.U32 R160, R150, R112, R160 ;  /* 0x0000007096a07225 */ /* 0x000fc800078e00a0 */
[----:B------:R-:W-:-:S04]  /*2faa0*/  IMAD.WIDE.U32 R24, R19, R45, R24 ;  /* 0x0000002d13187225 */ /* 0x000fc800078e0018 */
[----:B------:R-:W-:Y:S01]  /*2fab0*/  IMAD.IADD R23, R155, 0x1, R33 ;  /* 0x000000019b177824 */ /* 0x000fe200078e0221 */
[----:B------:R-:W-:Y:S01]  /*2fac0*/  MOV R33, RZ ;  /* 0x000000ff00217202 */ /* 0x000fe20000000f00 */
[----:B------:R-:W-:Y:S02]  /*2fad0*/  IMAD.IADD R18, R161, 0x1, R21 ;  /* 0x00000001a1127824 */ /* 0x000fe400078e0215 */
[----:B------:R-:W-:Y:S01]  /*2fae0*/  IMAD.WIDE.U32 R26, R141, R47, R26 ;  /* 0x0000002f8d1a7225 */ /* 0x000fe200078e001a */
[----:B------:R-:W-:-:S03]  /*2faf0*/  IADD3 R20, P4, PT, R23, R20, RZ ;  /* 0x0000001417147210 */ /* 0x000fc60007f9e0ff */
[----:B------:R-:W-:Y:S02]  /*2fb00*/  IMAD.IADD R21, R62, 0x1, R25 ;  /* 0x000000013e157824 */ /* 0x000fe400078e0219 */
[----:B------:R-:W-:Y:S02]  /*2fb10*/  IMAD.IADD R27, R60, 0x1, R27 ;  /* 0x000000013c1b7824 */ /* 0x000fe400078e021b */
[----:B------:R-:W-:Y:S01]  /*2fb20*/  IMAD.WIDE.U32 R32, R105, R133, R32 ;  /* 0x0000008569207225 */ /* 0x000fe200078e0020 */
[----:B------:R-:W-:-:S03]  /*2fb30*/  IADD3 R26, P5, PT, R21, R26, RZ ;  /* 0x0000001a151a7210 */ /* 0x000fc60007fbe0ff */
[----:B------:R-:W-:Y:S01]  /*2fb40*/  IMAD.X R21, RZ, RZ, RZ, P4 ;  /* 0x000000ffff157224 */ /* 0x000fe200020e06ff */
[----:B------:R-:W-:Y:S01]  /*2fb50*/  IADD3 R32, P1, PT, R27, R32, RZ ;  /* 0x000000201b207210 */ /* 0x000fe20007f3e0ff */
[----:B------:R-:W-:Y:S02]  /*2fb60*/  IMAD.X R27, RZ, RZ, RZ, P5 ;  /* 0x000000ffff1b7224 */ /* 0x000fe400028e06ff */
[----:B------:R-:W-:Y:S02]  /*2fb70*/  IMAD.IADD R33, R153, 0x1, R33 ;  /* 0x0000000199217824 */ /* 0x000fe400078e0221 */
[----:B------:R-:W-:-:S04]  /*2fb80*/  IMAD.WIDE.U32 R162, R108, R157, R20 ;  /* 0x0000009d6ca27225 */ /* 0x000fc800078e0014 */
[----:B------:R-:W-:Y:S01]  /*2fb90*/  IMAD.WIDE.U32 R26, R19, R46, R26 ;  /* 0x0000002e131a7225 */ /* 0x000fe200078e001a */
[----:B------:R-:W-:-:S03]  /*2fba0*/  IADD3 R20, P0, PT, R33, R162, RZ ;  /* 0x000000a221147210 */ /* 0x000fc60007f1e0ff */
[----:B------:R-:W-:Y:S01]  /*2fbb0*/  IMAD.X R33, RZ, RZ, RZ, P1 ;  /* 0x000000ffff217224 */ /* 0x000fe200008e06ff */
[----:B------:R-:W-:Y:S01]  /*2fbc0*/  IADD3.X R21, PT, PT, RZ, RZ, RZ, P0, !PT ;  /* 0x000000ffff157210 */ /* 0x000fe200007fe4ff */
[----:B------:R-:W-:Y:S02]  /*2fbd0*/  IMAD.IADD R23, R61, 0x1, R27 ;  /* 0x000000013d177824 */ /* 0x000fe400078e021b */
[----:B------:R-:W-:Y:S02]  /*2fbe0*/  IMAD R27, R30, R66, RZ ;  /* 0x000000421e1b7224 */ /* 0x000fe400078e02ff */
[----:B------:R-:W-:Y:S02]  /*2fbf0*/  IMAD.MOV.U32 R31, RZ, RZ, RZ ;  /* 0x000000ffff1f7224 */ /* 0x000fe400078e00ff */
[----:B------:R-:W-:Y:S02]  /*2fc00*/  IMAD.IADD R29, R143, 0x1, R29 ;  /* 0x000000018f1d7824 */ /* 0x000fe400078e021d */
[----:B------:R-:W-:-:S03]  /*2fc10*/  IMAD.WIDE.U32 R32, R141, R48, R32 ;  /* 0x000000308d207225 */ /* 0x000fc600078e0020 */
[----:B------:R-:W-:Y:S01]  /*2fc20*/  IADD3 R160, P2, PT, R29, R160, RZ ;  /* 0x000000a01da07210 */ /* 0x000fe20007f5e0ff */
[----:B------:R-:W-:Y:S01]  /*2fc30*/  IMAD.HI.U32 R30, R27, R42, R30 ;  /* 0x0000002a1b1e7227 */ /* 0x000fe200078e001e */
[----:B------:R-:W-:Y:S02]  /*2fc40*/  IADD3 R32, P1, PT, R23, R32, RZ ;  /* 0x0000002017207210 */ /* 0x000fe40007f3e0ff */
[----:B------:R-:W-:Y:S01]  /*2fc50*/  IADD3 R25, PT, PT, R59, R33, RZ ;  /* 0x000000213b197210 */ /* 0x000fe20007ffe0ff */
[----:B------:R-:W-:Y:S01]  /*2fc60*/  IMAD.IADD R23, R65, 0x1, R30 ;  /* 0x0000000141177824 */ /* 0x000fe200078e021e */
[----:B------:R-:W-:Y:S01]  /*2fc70*/  IADD3.X R29, PT, PT, RZ, RZ, RZ, P3, !PT ;  /* 0x000000ffff1d7210 */ /* 0x000fe20001ffe4ff */
[----:B------:R-:W-:-:S04]  /*2fc80*/  IMAD.WIDE.U32 R20, R105, R159, R20 ;  /* 0x0000009f69147225 */ /* 0x000fc800078e0014 */
[----:B------:R-:W-:Y:S01]  /*2fc90*/  IMAD.X R161, RZ, RZ, RZ, P2 ;  /* 0x000000ffffa17224 */ /* 0x000fe200010e06ff */
[----:B------:R-:W-:Y:S01]  /*2fca0*/  IADD3 R22, P2, PT, R23, R22, RZ ;  /* 0x0000001617167210 */ /* 0x000fe20007f5e0ff */
[----:B------:R-:W-:Y:S01]  /*2fcb0*/  IMAD.WIDE.U32 R28, R111, R151, R28 ;  /* 0x000000976f1c7225 */ /* 0x000fe200078e001c */
[----:B------:R-:W-:Y:S02]  /*2fcc0*/  MOV R164, R20 ;  /* 0x0000001400a47202 */ /* 0x000fe40000000f00 */
[----:B------:R-:W-:Y:S01]  /*2fcd0*/  IADD3.X R23, PT, PT, RZ, RZ, RZ, P2, !PT ;  /* 0x000000ffff177210 */ /* 0x000fe200017fe4ff */
[----:B------:R-:W-:Y:S02]  /*2fce0*/  IMAD.IADD R163, R139, 0x1, R163 ;  /* 0x000000018ba37824 */ /* 0x000fe400078e02a3 */
[----:B------:R-:W-:-:S03]  /*2fcf0*/  IMAD.WIDE.U32 R164, R114, R133, R164 ;  /* 0x0000008572a47225 */ /* 0x000fc600078e00a4 */
[----:B------:R-:W-:Y:S01]  /*2fd00*/  IADD3 R20, P4, PT, R163, R28, RZ ;  /* 0x0000001ca3147210 */ /* 0x000fe20007f9e0ff */
[----:B------:R-:W-:Y:S01]  /*2fd10*/  IMAD.WIDE.U32 R22, R27, R43, R22 ;  /* 0x0000002b1b167225 */ /* 0x000fe200078e0016 */
[----:B------:R-:W-:-:S03]  /*2fd20*/  IADD3 R164, P0, PT, R25, R164, RZ ;  /* 0x000000a419a47210 */ /* 0x000fc60007f1e0ff */
[----:B------:R-:W-:Y:S02]  /*2fd30*/  IMAD.IADD R25, R64, 0x1, R23 ;  /* 0x0000000140197824 */ /* 0x000fe400078e0217 */
[----:B------:R-:W-:Y:S02]  /*2fd40*/  IMAD R31, R22, R66, RZ ;  /* 0x00000042161f7224 */ /* 0x000fe400078e02ff */
[----:B------:R-:W-:Y:S01]  /*2fd50*/  IMAD.MOV.U32 R23, RZ, RZ, RZ ;  /* 0x000000ffff177224 */ /* 0x000fe200078e00ff */
[----:B------:R-:W-:Y:S01]  /*2fd60*/  IADD3 R24, P2, PT, R25, R24, RZ ;  /* 0x0000001819187210 */ /* 0x000fe20007f5e0ff */
[----:B------:R-:W-:Y:S02]  /*2fd70*/  IMAD.IADD R29, R149, 0x1, R29 ;  /* 0x00000001951d7824 */ /* 0x000fe400078e021d */
[----:B------:R-:W-:Y:S01]  /*2fd80*/  IMAD.HI.U32 R22, R31, R42, R22 ;  /* 0x0000002a1f167227 */ /* 0x000fe200078e0016 */
[----:B------:R-:W-:-:S03]  /*2fd90*/  IADD3.X R25, PT, PT, RZ, RZ, RZ, P2, !PT ;  /* 0x000000ffff197210 */ /* 0x000fc600017fe4ff */
[----:B------:R-:W-:-:S04]  /*2fda0*/  IMAD.WIDE.U32 R160, R110, R145, R160 ;  /* 0x000000916ea07225 */ /* 0x000fc800078e00a0 */
[----:B------:R-:W-:Y:S01]  /*2fdb0*/  IMAD.WIDE.U32 R24, R27, R44, R24 ;  /* 0x0000002c1b187225 */ /* 0x000fe200078e0018 */
[----:B------:R-:W-:Y:S02]  /*2fdc0*/  IADD3 R28, P3, PT, R29, R160, RZ ;  /* 0x000000a01d1c7210 */ /* 0x000fe40007f7e0ff */
[----:B------:R-:W-:Y:S01]  /*2fdd0*/  IADD3 R29, PT, PT, R135, R161, RZ ;  /* 0x000000a1871d7210 */ /* 0x000fe20007ffe0ff */
[----:B------:R-:W-:Y:S02]  /*2fde0*/  IMAD.IADD R23, R65, 0x1, R22 ;  /* 0x0000000141177824 */ /* 0x000fe400078e0216 */
[----:B------:R-:W-:Y:S01]  /*2fdf0*/  IMAD.IADD R25, R63, 0x1, R25 ;  /* 0x000000013f197824 */ /* 0x000fe200078e0219 */
[----:B------:R-:W-:Y:S01]  /*2fe00*/  IADD3 R160, P5, PT, R29, R18, RZ ;  /* 0x000000121da07210 */ /* 0x000fe20007fbe0ff */
[----:B------:R-:W-:Y:S01]  /*2fe10*/  IMAD.X R29, RZ, RZ, RZ, P3 ;  /* 0x000000ffff1d7224 */ /* 0x000fe200018e06ff */
[----:B------:R-:W-:Y:S01]  /*2fe20*/  IADD3 R24, P2, PT, R23, R24, RZ ;  /* 0x0000001817187210 */ /* 0x000fe20007f5e0ff */
[----:B------:R-:W-:Y:S01]  /*2fe30*/  IMAD.IADD R153, R153, 0x1, R165 ;  /* 0x0000000199997824 */ /* 0x000fe200078e02a5 */
[----:B------:R-:W-:Y:S01]  /*2fe40*/  IADD3 R23, PT, PT, R155, R21, RZ ;  /* 0x000000159b177210 */ /* 0x000fe20007ffe0ff */
[----:B------:R-:W-:Y:S01]  /*2fe50*/  IMAD.X R21, RZ, RZ, RZ, P4 ;  /* 0x000000ffff157224 */ /* 0x000fe200020e06ff */
[----:B------:R-:W-:Y:S01]  /*2fe60*/  IADD3 R22, P4, PT, R25, R26, RZ ;  /* 0x0000001a19167210 */ /* 0x000fe20007f9e0ff */
[----:B------:R-:W-:Y:S01]  /*2fe70*/  IMAD.WIDE.U32 R28, R111, R147, R28 ;  /* 0x000000936f1c7225 */ /* 0x000fe200078e001c */
[----:B------:R-:W-:-:S03]  /*2fe80*/  IADD3.X R165, PT, PT, RZ, RZ, RZ, P0, !PT ;  /* 0x000000ffffa57210 */ /* 0x000fc600007fe4ff */
[----:B------:R-:W-:Y:S01]  /*2fe90*/  IMAD.WIDE.U32 R20, R108, R152, R20 ;  /* 0x000000986c147225 */ /* 0x000fe200078e0014 */
[----:B------:R-:W-:-:S03]  /*2fea0*/  IADD3 R29, PT, PT, R143, R29, RZ ;  /* 0x0000001d8f1d7210 */ /* 0x000fc60007ffe0ff */
[----:B------:R-:W-:Y:S01]  /*2feb0*/  IMAD.X R161, RZ, RZ, RZ, P5 ;  /* 0x000000ffffa17224 */ /* 0x000fe200028e06ff */
[----:B------:R-:W-:Y:S01]  /*2fec0*/  IADD3 R21, PT, PT, R131, R21, RZ ;  /* 0x0000001583157210 */ /* 0x000fe20007ffe0ff */
[----:B------:R-:W-:Y:S01]  /*2fed0*/  IMAD.X R25, RZ, RZ, RZ, P2 ;  /* 0x000000ffff197224 */ /* 0x000fe200010e06ff */
[----:B------:R-:W-:Y:S01]  /*2fee0*/  IADD3 R20, P3, PT, R23, R20, RZ ;  /* 0x0000001417147210 */ /* 0x000fe20007f7e0ff */
[----:B------:R-:W-:Y:S01]  /*2fef0*/  IMAD.WIDE.U32 R160, R150, R110, R160 ;  /* 0x0000006e96a07225 */ /* 0x000fe200078e00a0 */
[----:B------:R-:W-:-:S03]  /*2ff00*/  IADD3 R28, P2, PT, R21, R28, RZ ;  /* 0x0000001c151c7210 */ /* 0x000fc60007f5e0ff */
[----:B------:R-:W-:Y:S02]  /*2ff10*/  IMAD.MOV.U32 R21, RZ, RZ, RZ ;  /* 0x000000ffff157224 */ /* 0x000fe400078e00ff */
[----:B------:R-:W-:Y:S01]  /*2ff20*/  IMAD.X R23, RZ, RZ, RZ, P4 ;  /* 0x000000ffff177224 */ /* 0x000fe200020e06ff */
[----:B------:R-:W-:Y:S01]  /*2ff30*/  IADD3 R160, P4, PT, R29, R160, RZ ;  /* 0x000000a01da07210 */ /* 0x000fe20007f9e0ff */
[----:B------:R-:W-:Y:S01]  /*2ff40*/  IMAD.WIDE.U32 R24, R31, R43, R24 ;  /* 0x0000002b1f187225 */ /* 0x000fe200078e0018 */
[----:B------:R-:W-:-:S03]  /*2ff50*/  IADD3 R18, PT, PT, R161, R21, RZ ;  /* 0x00000015a1127210 */ /* 0x000fc60007ffe0ff */
[----:B------:R-:W-:-:S04]  /*2ff60*/  IMAD.WIDE.U32 R22, R27, R45, R22 ;  /* 0x0000002d1b167225 */ /* 0x000fc800078e0016 */
[----:B------:R-:W-:Y:S02]  /*2ff70*/  IMAD.IADD R21, R64, 0x1, R25 ;  /* 0x0000000140157824 */ /* 0x000fe400078e0219 */
[----:B------:R-:W-:Y:S02]  /*2ff80*/  IMAD.X R33, RZ, RZ, RZ, P1 ;  /* 0x000000ffff217224 */ /* 0x000fe400008e06ff */
[----:B------:R-:W-:Y:S01]  /*2ff90*/  IMAD.IADD R23, R62, 0x1, R23 ;  /* 0x000000013e177824 */ /* 0x000fe200078e0217 */
[----:B------:R-:W-:Y:S01]  /*2ffa0*/  IADD3 R22, P5, PT, R21, R22, RZ ;  /* 0x0000001615167210 */ /* 0x000fe20007fbe0ff */
[----:B------:R-:W-:Y:S02]  /*2ffb0*/  IMAD.X R21, RZ, RZ, RZ, P3 ;  /* 0x000000ffff157224 */ /* 0x000fe400018e06ff */
[----:B------:R-:W-:-:S04]  /*2ffc0*/  IMAD.WIDE.U32 R164, R141, R49, R164 ;  /* 0x000000318da47225 */ /* 0x000fc800078e00a4 */
[----:B------:R-:W-:-:S04]  /*2ffd0*/  IMAD.WIDE.U32 R20, R105, R157, R20 ;  /* 0x0000009d69147225 */ /* 0x000fc800078e0014 */
[----:B------:R-:W-:Y:S01]  /*2ffe0*/  IMAD.WIDE.U32 R32, R19, R47, R32 ;  /* 0x0000002f13207225 */ /* 0x000fe200078e0020 */
[----:B------:R-:W-:-:S03]  /*2fff0*/  IADD3 R140, P0, PT, R153, R20, RZ ;  /* 0x00000014998c7210 */ /* 0x000fc60007f1e0ff */
[----:B------:R-:W-:Y:S01]  /*30000*/  IMAD R117, R24, R66, RZ ;  /* 0x0000004218757224 */ /* 0x000fe200078e02ff */
[----:B------:R-:W-:Y:S01]  /*30010*/  IADD3.X R141, PT, PT, RZ, RZ, RZ, P0, !PT ;  /* 0x000000ffff8d7210 */ /* 0x000fe200007fe4ff */
[----:B------:R-:W-:Y:S01]  /*30020*/  IMAD.MOV.U32 R25, RZ, RZ, RZ ;  /* 0x000000ffff197224 */ /* 0x000fe200078e00ff */
[----:B------:R-:W-:Y:S01]  /*30030*/  IADD3 R32, P3, PT, R23, R32, RZ ;  /* 0x0000002017207210 */ /* 0x000fe20007f7e0ff */
[----:B------:R-:W-:Y:S02]  /*30040*/  IMAD.IADD R23, R50, 0x1, R165 ;  /* 0x0000000132177824 */ /* 0x000fe400078e02a5 */
[----:B------:R-:W-:-:S04]  /*30050*/  IMAD.WIDE.U32 R140, R114, R159, R140 ;  /* 0x0000009f728c7225 */ /* 0x000fc800078e008c */
[----:B------:R-:W-:Y:S01]  /*30060*/  IMAD.HI.U32 R24, R117, R42, R24 ;  /* 0x0000002a75187227 */ /* 0x000fe200078e0018 */
[----:B------:R-:W-:Y:S02]  /*30070*/  IADD3 R140, P0, PT, R23, R140, RZ ;  /* 0x0000008c178c7210 */ /* 0x000fe40007f1e0ff */
[----:B------:R-:W-:Y:S01]  /*30080*/  IADD3 R155, PT, PT, R155, R141, RZ ;  /* 0x0000008d9b9b7210 */ /* 0x000fe20007ffe0ff */
[----:B------:R-:W-:Y:S01]  /*30090*/  IMAD.X R23, RZ, RZ, RZ, P5 ;  /* 0x000000ffff177224 */ /* 0x000fe200028e06ff */
[----:B------:R-:W-:Y:S01]  /*300a0*/  IADD3 R25, PT, PT, R65, R24, RZ ;  /* 0x0000001841197210 */ /* 0x000fe20007ffe0ff */
[----:B------:R-:W-:Y:S02]  /*300b0*/  IMAD.IADD R33, R60, 0x1, R33 ;  /* 0x000000013c217824 */ /* 0x000fe400078e0221 */
[----:B------:R-:W-:-:S03]  /*300c0*/  IMAD.WIDE.U32 R22, R31, R44, R22 ;  /* 0x0000002c1f167225 */ /* 0x000fc600078e0016 */
[----:B------:R-:W-:Y:S01]  /*300d0*/  IADD3 R164, P1, PT, R33, R164, RZ ;  /* 0x000000a421a47210 */ /* 0x000fe20007f3e0ff */
[----:B------:R-:W-:Y:S01]  /*300e0*/  IMAD.X R33, RZ, RZ, RZ, P3 ;  /* 0x000000ffff217224 */ /* 0x000fe200018e06ff */
[----:B------:R-:W-:Y:S01]  /*300f0*/  IADD3 R20, P5, PT, R25, R22, RZ ;  /* 0x0000001619147210 */ /* 0x000fe20007fbe0ff */
[----:B------:R-:W-:Y:S01]  /*30100*/  IMAD.X R29, RZ, RZ, RZ, P2 ;  /* 0x000000ffff1d7224 */ /* 0x000fe200010e06ff */
[----:B------:R-:W-:Y:S01]  /*30110*/  IADD3 R25, PT, PT, R139, R21, RZ ;  /* 0x000000158b197210 */ /* 0x000fe20007ffe0ff */
[----:B------:R-:W-:Y:S02]  /*30120*/  IMAD.IADD R23, R63, 0x1, R23 ;  /* 0x000000013f177824 */ /* 0x000fe400078e0217 */
[----:B------:R-:W-:Y:S02]  /*30130*/  IMAD.X R21, RZ, RZ, RZ, P5 ;  /* 0x000000ffff157224 */ /* 0x000fe400028e06ff */
[----:B------:R-:W-:-:S04]  /*30140*/  IMAD.WIDE.U32 R32, R27, R46, R32 ;  /* 0x0000002e1b207225 */ /* 0x000fc800078e0020 */
[----:B------:R-:W-:Y:S01]  /*30150*/  IMAD.WIDE.U32 R28, R108, R151, R28 ;  /* 0x000000976c1c7225 */ /* 0x000fe200078e001c */
[----:B------:R-:W-:Y:S02]  /*30160*/  IADD3 R22, P3, PT, R23, R32, RZ ;  /* 0x0000002017167210 */ /* 0x000fe40007f7e0ff */
[----:B------:R-:W-:Y:S01]  /*30170*/  IADD3 R32, PT, PT, R61, R33, RZ ;  /* 0x000000213d207210 */ /* 0x000fe20007ffe0ff */
[----:B------:R-:W-:Y:S01]  /*30180*/  IMAD.WIDE.U32 R20, R117, R43, R20 ;  /* 0x0000002b75147225 */ /* 0x000fe200078e0014 */
[----:B------:R-:W-:-:S03]  /*30190*/  IADD3 R24, P2, PT, R25, R28, RZ ;  /* 0x0000001c19187210 */ /* 0x000fc60007f5e0ff */
[----:B------:R-:W-:Y:S02]  /*301a0*/  IMAD.X R161, RZ, RZ, RZ, P4 ;  /* 0x000000ffffa17224 */ /* 0x000fe400020e06ff */
[----:B------:R-:W-:Y:S01]  /*301b0*/  IMAD.IADD R25, R149, 0x1, R29 ;  /* 0x0000000195197824 */ /* 0x000fe200078e021d */
[----:B------:R-:W-:Y:S01]  /*301c0*/  IADD3 R29, PT, PT, R64, R21, RZ ;  /* 0x00000015401d7210 */ /* 0x000fe20007ffe0ff */
[----:B------:R-:W-:-:S04]  /*301d0*/  IMAD.WIDE.U32 R160, R111, R145, R160 ;  /* 0x000000916fa07225 */ /* 0x000fc800078e00a0 */
[----:B------:R-:W-:Y:S01]  /*301e0*/  IMAD R33, R20, R66, RZ ;  /* 0x0000004214217224 */ /* 0x000fe200078e02ff */
[----:B------:R-:W-:Y:S01]  /*301f0*/  IADD3 R161, PT, PT, R135, R161, RZ ;  /* 0x000000a187a17210 */ /* 0x000fe20007ffe0ff */
[----:B------:R-:W-:Y:S02]  /*30200*/  IMAD.MOV.U32 R21, RZ, RZ, RZ ;  /* 0x000000ffff157224 */ /* 0x000fe400078e00ff */
[----:B------:R-:W-:Y:S02]  /*30210*/  IMAD.X R23, RZ, RZ, RZ, P3 ;  /* 0x000000ffff177224 */ /* 0x000fe400018e06ff */
[----:B------:R-:W-:Y:S01]  /*30220*/  IMAD.HI.U32 R26, R33, R42, R20 ;  /* 0x0000002a211a7227 */ /* 0x000fe200078e0014 */
[----:B------:R-:W-:-:S03]  /*30230*/  IADD3 R20, P3, PT, R25, R160, RZ ;  /* 0x000000a019147210 */ /* 0x000fc60007f7e0ff */
        /* <DEDUP_REMOVED lines=11> */
[----:B------:R-:W-:Y:S02]  /*302f0*/  IMAD.IADD R25, R131, 0x1, R25 ;  /* 0x0000000183197824 */ /* 0x000fe400078e0219 */
[----:B------:R-:W-:-:S04]  /*30300*/  IMAD.WIDE.U32 R28, R150, R111, R28 ;  /* 0x0000006f961c7225 */ /* 0x000fc800078e001c */
[----:B------:R-:W-:Y:S01]  /*30310*/  HFMA2 R111, -RZ, RZ, 0, 0 ;  /* 0x00000000ff6f7431 */ /* 0x000fe200000001ff */
[----:B------:R-:W-:Y:S01]  /*30320*/  IADD3 R20, P3, PT, R25, R20, RZ ;  /* 0x0000001419147210 */ /* 0x000fe20007f7e0ff */
[----:B------:R-:W-:Y:S02]  /*30330*/  IMAD.IADD R21, R143, 0x1, R21 ;  /* 0x000000018f157824 */ /* 0x000fe400078e0215 */
[----:B------:R-:W-:-:S04]  /*30340*/  IMAD.WIDE.U32 R164, R19, R48, R164 ;  /* 0x0000003013a47225 */ /* 0x000fc800078e00a4 */
[----:B------:R-:W-:Y:S01]  /*30350*/  IMAD.X R23, RZ, RZ, RZ, P1 ;  /* 0x000000ffff177224 */ /* 0x000fe200008e06ff */
[----:B------:R-:W-:Y:S01]  /*30360*/  IADD3 R110, P2, PT, R32, R164, RZ ;  /* 0x000000a4206e7210 */ /* 0x000fe20007f5e0ff */
[----:B------:R-:W-:Y:S01]  /*30370*/  IMAD.X R25, RZ, RZ, RZ, P5 ;  /* 0x000000ffff197224 */ /* 0x000fe200028e06ff */
[----:B------:R-:W-:Y:S01]  /*30380*/  IADD3 R28, P5, PT, R21, R28, RZ ;  /* 0x0000001c151c7210 */ /* 0x000fe20007fbe0ff */
[----:B------:R-:W-:Y:S01]  /*30390*/  IMAD.IADD R141, R59, 0x1, R165 ;  /* 0x000000013b8d7824 */ /* 0x000fe200078e02a5 */
[----:B------:R-:W-:Y:S01]  /*303a0*/  IADD3 R30, PT, PT, R29, R111, RZ ;  /* 0x0000006f1d1e7210 */ /* 0x000fe20007ffe0ff */
[----:B------:R-:W-:Y:S01]  /*303b0*/  IMAD.IADD R21, R65, 0x1, R26 ;  /* 0x0000000141157824 */ /* 0x000fe200078e021a */
[----:B------:R-:W-:Y:S01]  /*303c0*/  IADD3.X R111, PT, PT, RZ, RZ, RZ, P2, !PT ;  /* 0x000000ffff6f7210 */ /* 0x000fe200017fe4ff */
[----:B------:R-:W-:Y:S01]  /*303d0*/  IMAD.WIDE.U32 R22, R117, R44, R22 ;  /* 0x0000002c75167225 */ /* 0x000fe200078e0016 */
[----:B------:R-:W-:-:S03]  /*303e0*/  IADD3 R140, P4, PT, R141, R140, RZ ;  /* 0x0000008c8d8c7210 */ /* 0x000fc60007f9e0ff */
[----:B------:R-:W-:Y:S01]  /*303f0*/  IMAD.WIDE.U32 R24, R114, R157, R24 ;  /* 0x0000009d72187225 */ /* 0x000fe200078e0018 */
[----:B------:R-:W-:-:S03]  /*30400*/  IADD3 R22, P2, PT, R21, R22, RZ ;  /* 0x0000001615167210 */ /* 0x000fc60007f5e0ff */
[----:B------:R-:W-:Y:S01]  /*30410*/  IMAD.X R29, RZ, RZ, RZ, P0 ;  /* 0x000000ffff1d7224 */ /* 0x000fe200000e06ff */
[----:B------:R-:W-:Y:S01]  /*30420*/  IADD3 R139, PT, PT, R139, R25, RZ ;  /* 0x000000198b8b7210 */ /* 0x000fe20007ffe0ff */
[----:B------:R-:W-:Y:S02]  /*30430*/  IMAD.X R21, RZ, RZ, RZ, P3 ;  /* 0x000000ffff157224 */ /* 0x000fe400018e06ff */
[----:B------:R-:W-:Y:S01]  /*30440*/  IMAD.X R141, RZ, RZ, RZ, P4 ;  /* 0x000000ffff8d7224 */ /* 0x000fe200020e06ff */
[----:B------:R-:W-:Y:S01]  /*30450*/  IADD3 R32, P1, PT, R29, R24, RZ ;  /* 0x000000181d207210 */ /* 0x000fe20007f3e0ff */
        /* <DEDUP_REMOVED lines=21> */
[----:B------:R-:W-:Y:S01]  /*305b0*/  IMAD.IADD R141, R50, 0x1, R141 ;  /* 0x00000001328d7824 */ /* 0x000fe200078e028d */
[----:B------:R-:W-:Y:S01]  /*305c0*/  IADD3 R18, P2, PT, R26, R18, RZ ;  /* 0x000000121a127210 */ /* 0x000fe20007f5e0ff */
[----:B------:R-:W-:Y:S02]  /*305d0*/  IMAD R133, R22, R66, RZ ;  /* 0x0000004216857224 */ /* 0x000fe400078e02ff */
[----:B------:R-:W-:Y:S01]  /*305e0*/  IMAD.MOV.U32 R23, RZ, RZ, RZ ;  /* 0x000000ffff177224 */ /* 0x000fe200078e00ff */
[----:B------:R-:W-:Y:S01]  /*305f0*/  IADD3 R32, P0, PT, R141, R32, RZ ;  /* 0x000000208d207210 */ /* 0x000fe20007f1e0ff */
[----:B------:R-:W-:Y:S02]  /*30600*/  IMAD.X R25, RZ, RZ, RZ, P3 ;  /* 0x000000ffff197224 */ /* 0x000fe400018e06ff */
[----:B------:R-:W-:-:S04]  /*30610*/  IMAD.WIDE.U32 R20, R114, R152, R20 ;  /* 0x0000009872147225 */ /* 0x000fc800078e0014 */
[----:B------:R-:W-:-:S04]  /*30620*/  IMAD.HI.U32 R26, R133, R42, R22 ;  /* 0x0000002a851a7227 */ /* 0x000fc800078e0016 */
[----:B------:R-:W-:Y:S02]  /*30630*/  IMAD.X R23, RZ, RZ, RZ, P1 ;  /* 0x000000ffff177224 */ /* 0x000fe400008e06ff */
        /* <DEDUP_REMOVED lines=16> */
[----:B------:R-:W-:Y:S01]  /*30740*/  IADD3.X R25, PT, PT, RZ, RZ, RZ, P6, !PT ;  /* 0x000000ffff197210 */ /* 0x000fe200037fe4ff */
[----:B------:R-:W-:Y:S01]  /*30750*/  IMAD.WIDE.U32 R18, R117, R45, R18 ;  /* 0x0000002d75127225 */ /* 0x000fe200078e0012 */
[----:B------:R-:W-:-:S03]  /*30760*/  IADD3 R110, P0, PT, R23, R110, RZ ;  /* 0x0000006e176e7210 */ /* 0x000fc60007f1e0ff */
[----:B------:R-:W-:Y:S01]  /*30770*/  IMAD.IADD R19, R62, 0x1, R19 ;  /* 0x000000013e137824 */ /* 0x000fe200078e0213 */
[----:B------:R-:W-:Y:S01]  /*30780*/  IADD3 R18, P5, PT, R139, R18, RZ ;  /* 0x000000128b127210 */ /* 0x000fe20007fbe0ff */
[----:B------:R-:W-:-:S04]  /*30790*/  IMAD.WIDE.U32 R20, R31, R47, R20 ;  /* 0x0000002f1f147225 */ /* 0x000fc800078e0014 */
[----:B------:R-:W-:Y:S01]  /*307a0*/  IMAD.X R23, RZ, RZ, RZ, P4 ;  /* 0x000000ffff177224 */ /* 0x000fe200020e06ff */
[----:B------:R-:W-:Y:S01]  /*307b0*/  IADD3 R20, P3, PT, R19, R20, RZ ;  /* 0x0000001413147210 */ /* 0x000fe20007f7e0ff */
[----:B------:R-:W-:Y:S01]  /*307c0*/  IMAD.WIDE.U32 R24, R27, R49, R24 ;  /* 0x000000311b187225 */ /* 0x000fe200078e0018 */
[----:B------:R-:W-:-:S03]  /*307d0*/  IADD3.X R19, PT, PT, RZ, RZ, RZ, P1, !PT ;  /* 0x000000ffff137210 */ /* 0x000fc60000ffe4ff */
[----:B------:R-:W-:Y:S02]  /*307e0*/  IMAD.MOV.U32 R29, RZ, RZ, RZ ;  /* 0x000000ffff1d7224 */ /* 0x000fe400078e00ff */
[----:B------:R-:W-:-:S04]  /*307f0*/  IMAD.WIDE.U32 R22, R114, R151, R22 ;  /* 0x0000009772167225 */ /* 0x000fc800078e0016 */
[----:B------:R-:W-:Y:S01]  /*30800*/  IMAD.IADD R27, R50, 0x1, R25 ;  /* 0x00000001321b7824 */ /* 0x000fe200078e0219 */
[----:B------:R-:W-:Y:S01]  /*30810*/  IADD3.X R25, PT, PT, RZ, RZ, RZ, P2, !PT ;  /* 0x000000ffff197210 */ /* 0x000fe200017fe4ff */
[----:B------:R-:W-:Y:S02]  /*30820*/  IMAD.IADD R29, R111, 0x1, R29 ;  /* 0x000000016f1d7824 */ /* 0x000fe400078e021d */
[----:B------:R-:W-:Y:S01]  /*30830*/  IMAD.X R111, RZ, RZ, RZ, P0 ;  /* 0x000000ffff6f7224 */ /* 0x000fe200000e06ff */
[----:B------:R-:W-:Y:S01]  /*30840*/  IADD3 R30, P0, PT, R19, R22, RZ ;  /* 0x00000016131e7210 */ /* 0x000fe20007f1e0ff */
[----:B------:R-:W-:Y:S01]  /*30850*/  IMAD.IADD R21, R60, 0x1, R21 ;  /* 0x000000013c157824 */ /* 0x000fe200078e0215 */
[----:B------:R-:W-:Y:S01]  /*30860*/  IADD3 R27, P6, PT, R27, R28, RZ ;  /* 0x0000001c1b1b7210 */ /* 0x000fe20007fde0ff */
        /* <DEDUP_REMOVED lines=19> */
[----:B------:R-:W-:-:S03]  /*309a0*/  IMAD.WIDE.U32 R24, R114, R147, R24 ;  /* 0x0000009372187225 */ /* 0x000fc600078e0018 */
[----:B------:R-:W-:Y:S01]  /*309b0*/  IADD3 R28, P5, PT, R110, R29, RZ ;  /* 0x0000001d6e1c7210 */ /* 0x000fe20007fbe0ff */
[----:B------:R-:W-:Y:S02]  /*309c0*/  IMAD.X R19, RZ, RZ, RZ, P0 ;  /* 0x000000ffff137224 */ /* 0x000fe400000e06ff */
[----:B------:R-:W-:-:S03]  /*309d0*/  IMAD.WIDE.U32 R22, R31, R48, R22 ;  /* 0x000000301f167225 */ /* 0x000fc600078e0016 */
[----:B------:R-:W-:Y:S01]  /*309e0*/  IADD3 R24, P0, PT, R19, R24, RZ ;  /* 0x0000001813187210 */ /* 0x000fe20007f1e0ff */
[----:B------:R-:W-:Y:S01]  /*309f0*/  IMAD.X R19, RZ, RZ, RZ, P3 ;  /* 0x000000ffff137224 */ /* 0x000fe200018e06ff */
[----:B------:R-:W-:Y:S01]  /*30a00*/  IADD3 R26, PT, PT, R59, R23, RZ ;  /* 0x000000173b1a7210 */ /* 0x000fe20007ffe0ff */
[----:B------:R-:W-:Y:S01]  /*30a10*/  IMAD.X R29, RZ, RZ, RZ, P5 ;  /* 0x000000ffff1d7224 */ /* 0x000fe200028e06ff */
[----:B------:R-:W-:Y:S01]  /*30a20*/  IADD3 R22, P5, PT, R21, R22, RZ ;  /* 0x0000001615167210 */ /* 0x000fe20007fbe0ff */
[----:B------:R-:W-:Y:S01]  /*30a30*/  IMAD.IADD R143, R143, 0x1, R25 ;  /* 0x000000018f8f7824 */ /* 0x000fe200078e0219 */
[----:B------:R-:W-:Y:S01]  /*30a40*/  IADD3.X R25, PT, PT, RZ, RZ, RZ, P2, !PT ;  /* 0x000000ffff197210 */ /* 0x000fe200017fe4ff */
[----:B------:R-:W-:Y:S02]  /*30a50*/  IMAD.X R21, RZ, RZ, RZ, P1 ;  /* 0x000000ffff157224 */ /* 0x000fe400008e06ff */
[----:B------:R-:W-:Y:S01]  /*30a60*/  IMAD.WIDE.U32 R18, R133, R43, R18 ;  /* 0x0000002b85127225 */ /* 0x000fe200078e0012 */
[----:B------:R-:W-:-:S02]  /*30a70*/  IADD3 R25, P1, PT, R25, R24, RZ ;  /* 0x0000001819197210 */ /* 0x000fc40007f3e0ff */
[----:B------:R-:W-:Y:S01]  /*30a80*/  IADD3 R24, P3, PT, R26, R27, RZ ;  /* 0x0000001b1a187210 */ /* 0x000fe20007f7e0ff */
[----:B------:R-:W-:Y:S01]  /*30a90*/  IMAD.X R32, RZ, RZ, RZ, P4 ;  /* 0x000000ffff207224 */ /* 0x000fe200020e06ff */
[----:B------:R-:W-:Y:S01]  /*30aa0*/  IADD3 R19, PT, PT, R64, R19, RZ ;  /* 0x0000001340137210 */ /* 0x000fe20007ffe0ff */
[----:B------:R-:W-:-:S03]  /*30ab0*/  IMAD.WIDE.U32 R20, R33, R45, R20 ;  /* 0x0000002d21147225 */ /* 0x000fc600078e0014 */
[----:B------:R-:W-:Y:S01]  /*30ac0*/  IADD3 R32, P4, PT, R32, R25, RZ ;  /* 0x0000001920207210 */ /* 0x000fe20007f9e0ff */
[----:B------:R-:W-:Y:S01]  /*30ad0*/  IMAD.X R23, RZ, RZ, RZ, P5 ;  /* 0x000000ffff177224 */ /* 0x000fe200028e06ff */
[----:B------:R-:W-:Y:S01]  /*30ae0*/  IADD3 R20, P5, PT, R19, R20, RZ ;  /* 0x0000001413147210 */ /* 0x000fe20007fbe0ff */
[----:B------:R-:W-:Y:S01]  /*30af0*/  IMAD.WIDE.U32 R28, R150, R105, R28 ;  /* 0x00000069961c7225 */ /* 0x000fe200078e001c */
[----:B------:R-:W-:-:S03]  /*30b00*/  IADD3.X R25, PT, PT, RZ, RZ, RZ, P3, !PT ;  /* 0x000000ffff197210 */ /* 0x000fc60001ffe4ff */
[----:B------:R-:W-:Y:S01]  /*30b10*/  IMAD.IADD R21, R62, 0x1, R21 ;  /* 0x000000013e157824 */ /* 0x000fe200078e0215 */
[----:B------:R-:W-:Y:S01]  /*30b20*/  IADD3 R26, P2, PT, R143, R28, RZ ;  /* 0x0000001c8f1a7210 */ /* 0x000fe20007f5e0ff */
[----:B------:R-:W-:Y:S02]  /*30b30*/  IMAD R105, R18, R66, RZ ;  /* 0x0000004212697224 */ /* 0x000fe400078e02ff */
[----:B------:R-:W-:Y:S02]  /*30b40*/  IMAD.MOV.U32 R19, RZ, RZ, RZ ;  /* 0x000000ffff137224 */ /* 0x000fe400078e00ff */
        /* <DEDUP_REMOVED lines=24> */
[----:B------:R-:W-:Y:S02]  /*30cd0*/  IMAD.X R19, RZ, RZ, RZ, P5 ;  /* 0x000000ffff137224 */ /* 0x000fe400028e06ff */
[----:B------:R-:W-:-:S04]  /*30ce0*/  IMAD.WIDE.U32 R30, R105, R43, R20 ;  /* 0x0000002b691e7225 */ /* 0x000fc800078e0014 */
        /* <DEDUP_REMOVED lines=14> */
[----:B------:R-:W-:Y:S01]  /*30dd0*/  IMAD.X R19, RZ, RZ, RZ, P6 ;  /* 0x000000ffff137224 */ /* 0x000fe200030e06ff */
[----:B------:R-:W-:Y:S01]  /*30de0*/  IADD3.X R23, PT, PT, RZ, RZ, RZ, P5, !PT ;  /* 0x000000ffff177210 */ /* 0x000fe20002ffe4ff */
[----:B------:R-:W-:Y:S01]  /*30df0*/  IMAD.X R111, RZ, RZ, RZ, P0 ;  /* 0x000000ffff6f7224 */ /* 0x000fe200000e06ff */
[----:B------:R-:W-:Y:S01]  /*30e00*/  IADD3 R24, P2, PT, R25, R20, RZ ;  /* 0x0000001419187210 */ /* 0x000fe20007f5e0ff */
[----:B------:R-:W-:-:S04]  /*30e10*/  IMAD.WIDE.U32 R20, R105, R44, R18 ;  /* 0x0000002c69147225 */ /* 0x000fc800078e0012 */
[----:B------:R-:W-:Y:S01]  /*30e20*/  IMAD.X R25, RZ, RZ, RZ, P2 ;  /* 0x000000ffff197224 */ /* 0x000fe200010e06ff */
[----:B------:R-:W-:Y:S01]  /*30e30*/  MOV R154, R20 ;  /* 0x00000014009a7202 */ /* 0x000fe20000000f00 */
        /* <DEDUP_REMOVED lines=9> */
[----:B------:R-:W-:Y:S01]  /*30ed0*/  IMAD.X R19, RZ, RZ, RZ, P2 ;  /* 0x000000ffff137224 */ /* 0x000fe200010e06ff */
[----:B------:R-:W-:Y:S01]  /*30ee0*/  IADD3 R22, P5, PT, R23, R24, RZ ;  /* 0x0000001817167210 */ /* 0x000fe20007fbe0ff */
[----:B------:R-:W-:Y:S01]  /*30ef0*/  IMAD.MOV.U32 R28, RZ, RZ, RZ ;  /* 0x000000ffff1c7224 */ /* 0x000fe200078e00ff */
[----:B------:R-:W-:Y:S01]  /*30f00*/  IADD3.X R31, PT, PT, RZ, RZ, RZ, P4, !PT ;  /* 0x000000ffff1f7210 */ /* 0x000fe200027fe4ff */
[----:B------:R-:W-:Y:S01]  /*30f10*/  IMAD.WIDE.U32 R18, R105, R45, R18 ;  /* 0x0000002d69127225 */ /* 0x000fe200078e0012 */
[----:B------:R-:W-:-:S02]  /*30f20*/  IADD3 R24, P4, PT, R25, R26, RZ ;  /* 0x0000001a19187210 */ /* 0x000fc40007f9e0ff */
[----:B------:R-:W-:Y:S01]  /*30f30*/  IADD3 R32, P0, PT, R32, R111, RZ ;  /* 0x0000006f20207210 */ /* 0x000fe20007f1e0ff */
[----:B------:R-:W-:Y:S01]  /*30f40*/  IMAD.X R23, RZ, RZ, RZ, P5 ;  /* 0x000000ffff177224 */ /* 0x000fe200028e06ff */
[----:B------:R-:W-:Y:S01]  /*30f50*/  IADD3 R108, PT, PT, R29, R28, RZ ;  /* 0x0000001c1d6c7210 */ /* 0x000fe20007ffe0ff */
[----:B------:R-:W-:Y:S01]  /*30f60*/  IMAD.X R25, RZ, RZ, RZ, P4 ;  /* 0x000000ffff197224 */ /* 0x000fe200020e06ff */
[----:B------:R-:W-:Y:S01]  /*30f70*/  IADD3 R29, PT, PT, R62, R19, RZ ;  /* 0x000000133e1d7210 */ /* 0x000fe20007ffe0ff */
[----:B------:R-:W-:Y:S01]  /*30f80*/  IMAD.WIDE.U32 R22, R133, R47, R22 ;  /* 0x0000002f85167225 */ /* 0x000fe200078e0016 */
[----:B------:R-:W-:-:S03]  /*30f90*/  IADD3 R31, P2, PT, R31, R32, RZ ;  /* 0x000000201f1f7210 */ /* 0x000fc60007f5e0ff */
[----:B------:R-:W-:Y:S01]  /*30fa0*/  IMAD.WIDE.U32 R24, R33, R49, R24 ;  /* 0x0000003121187225 */ /* 0x000fe200078e0018 */
[----:B------:R-:W-:Y:S02]  /*30fb0*/  IADD3 R22, P4, PT, R29, R22, RZ ;  /* 0x000000161d167210 */ /* 0x000fe40007f9e0ff */
[----:B------:R-:W-:Y:S01]  /*30fc0*/  IADD3.X R29, PT, PT, RZ, RZ, RZ, P6, !PT ;  /* 0x000000ffff1d7210 */ /* 0x000fe200037fe4ff */
[----:B------:R-:W-:Y:S02]  /*30fd0*/  IMAD.IADD R23, R60, 0x1, R23 ;  /* 0x000000013c177824 */ /* 0x000fe400078e0217 */
[----:B------:R-:W-:Y:S02]  /*30fe0*/  IMAD.X R28, RZ, RZ, RZ, P3 ;  /* 0x000000ffff1c7224 */ /* 0x000fe400018e06ff */
[----:B------:R-:W-:Y:S01]  /*30ff0*/  IMAD.IADD R27, R135, 0x1, R27 ;  /* 0x00000001871b7824 */ /* 0x000fe200078e021b */
[----:B------:R-:W-:Y:S01]  /*31000*/  IADD3 R26, P5, PT, R23, R24, RZ ;  /* 0x00000018171a7210 */ /* 0x000fe20007fbe0ff */
[----:B------:R-:W-:Y:S01]  /*31010*/  IMAD.X R23, RZ, RZ, RZ, P4 ;  /* 0x000000ffff177224 */ /* 0x000fe200020e06ff */
[----:B------:R-:W-:Y:S01]  /*31020*/  IADD3 R28, P3, PT, R28, R31, RZ ;  /* 0x0000001f1c1c7210 */ /* 0x000fe20007f7e0ff */
[----:B------:R-:W-:Y:S01]  /*31030*/  IMAD.X R31, RZ, RZ, RZ, P2 ;  /* 0x000000ffff1f7224 */ /* 0x000fe200010e06ff */
[----:B------:R-:W-:Y:S01]  /*31040*/  IADD3 R24, P6, PT, R27, R108, RZ ;  /* 0x0000006c1b187210 */ /* 0x000fe20007fde0ff */
[----:B------:R-:W-:Y:S01]  /*31050*/  IMAD.X R27, RZ, RZ, RZ, P5 ;  /* 0x000000ffff1b7224 */ /* 0x000fe200028e06ff */
[----:B------:R-:W-:Y:S01]  /*31060*/  IADD3 R29, P4, PT, R29, R28, RZ ;  /* 0x0000001c1d1d7210 */ /* 0x000fe20007f9e0ff */
[----:B------:R-:W-:Y:S01]  /*31070*/  IMAD.WIDE.U32 R22, R105, R46, R22 ;  /* 0x0000002e69167225 */ /* 0x000fe200078e0016 */
[----:B------:R-:W-:-:S02]  /*31080*/  IADD3 R28, PT, PT, R50, R25, RZ ;  /* 0x00000019321c7210 */ /* 0x000fc40007ffe0ff */
        /* <DEDUP_REMOVED lines=12> */
[----:B------:R-:W-:Y:S01]  /*31150*/  IMAD.MOV.U32 R145, RZ, RZ, R18 ;  /* 0x000000ffff917224 */ /* 0x000fe200078e0012 */
[----:B------:R-:W-:Y:S01]  /*31160*/  IADD3 R27, P0, PT, R25, R150, RZ ;  /* 0x00000096191b7210 */ /* 0x000fe20007f1e0ff */
[----:B------:R-:W-:Y:S01]  /*31170*/  IMAD.MOV.U32 R140, RZ, RZ, R22 ;  /* 0x000000ffff8c7224 */ /* 0x000fe200078e0016 */
[----:B------:R-:W-:Y:S02]  /*31180*/  IADD3.X R25, PT, PT, RZ, RZ, RZ, P6, !PT ;  /* 0x000000ffff197210 */ /* 0x000fe400037fe4ff */
[----:B------:R-:W-:Y:S01]  /*31190*/  IADD3 R28, P2, PT, R28, R27, RZ ;  /* 0x0000001b1c1c7210 */ /* 0x000fe20007f5e0ff */
[----:B------:R-:W-:-:S02]  /*311a0*/  IMAD.X R27, RZ, RZ, RZ, P1 ;  /* 0x000000ffff1b7224 */ /* 0x000fc400008e06ff */
[----:B------:R-:W-:Y:S01]  /*311b0*/  IMAD.WIDE.U32 R24, R105, R47, R24 ;  /* 0x0000002f69187225 */ /* 0x000fe200078e0018 */
[----:B------:R-:W-:-:S03]  /*311c0*/  IADD3 R31, P1, PT, R31, R28, RZ ;  /* 0x0000001c1f1f7210 */ /* 0x000fc60007f3e0ff */
[----:B------:R-:W-:Y:S01]  /*311d0*/  IMAD.WIDE.U32 R28, R133, R49, R26 ;  /* 0x00000031851c7225 */ /* 0x000fe200078e001a */
[----:B------:R-:W-:Y:S02]  /*311e0*/  IADD3 R32, P3, PT, R32, R31, RZ ;  /* 0x0000001f20207210 */ /* 0x000fe40007f7e0ff */
[----:B------:R-:W-:Y:S01]  /*311f0*/  MOV R141, R24 ;  /* 0x00000018008d7202 */ /* 0x000fe20000000f00 */
[----:B------:R-:W-:Y:S02]  /*31200*/  IMAD.IADD R27, R60, 0x1, R25 ;  /* 0x000000013c1b7824 */ /* 0x000fe400078e0219 */
[----:B------:R-:W-:Y:S02]  /*31210*/  IMAD.X R31, RZ, RZ, RZ, P4 ;  /* 0x000000ffff1f7224 */ /* 0x000fe400020e06ff */
[----:B------:R-:W-:Y:S01]  /*31220*/  IMAD.IADD R29, R50, 0x1, R29 ;  /* 0x00000001321d7824 */ /* 0x000fe200078e021d */
[----:B------:R-:W-:Y:S01]  /*31230*/  IADD3 R26, P6, PT, R27, R28, RZ ;  /* 0x0000001c1b1a7210 */ /* 0x000fe20007fde0ff */
[----:B------:R-:W-:Y:S01]  /*31240*/  IMAD.X R33, RZ, RZ, RZ, P1 ;  /* 0x000000ffff217224 */ /* 0x000fe200008e06ff */
[----:B------:R-:W-:Y:S01]  /*31250*/  IADD3 R31, P4, PT, R31, R32, RZ ;  /* 0x000000201f1f7210 */ /* 0x000fe20007f9e0ff */
[----:B------:R-:W-:Y:S01]  /*31260*/  IMAD.X R32, RZ, RZ, RZ, P0 ;  /* 0x000000ffff207224 */ /* 0x000fe200000e06ff */
[----:B------:R-:W-:Y:S01]  /*31270*/  IADD3.X R28, PT, PT, RZ, RZ, RZ, P5, !PT ;  /* 0x000000ffff1c7210 */ /* 0x000fe20002ffe4ff */
[----:B------:R-:W-:-:S03]  /*31280*/  IMAD.X R27, RZ, RZ, RZ, P6 ;  /* 0x000000ffff1b7224 */ /* 0x000fc600030e06ff */
[----:B------:R-:W-:Y:S01]  /*31290*/  IADD3 R28, P6, PT, R28, R31, RZ ;  /* 0x0000001f1c1c7210 */ /* 0x000fe20007fde0ff */
[----:B------:R-:W-:-:S03]  /*312a0*/  IMAD.WIDE.U32 R26, R105, R48, R26 ;  /* 0x00000030691a7225 */ /* 0x000fc600078e001a */
[----:B------:R-:W-:Y:S01]  /*312b0*/  IADD3 R29, P5, PT, R29, R28, RZ ;  /* 0x0000001c1d1d7210 */ /* 0x000fe20007fbe0ff */
[----:B------:R-:W-:Y:S01]  /*312c0*/  IMAD.X R31, RZ, RZ, RZ, P2 ;  /* 0x000000ffff1f7224 */ /* 0x000fe200010e06ff */
[----:B------:R-:W-:Y:S01]  /*312d0*/  IADD3 R28, PT, PT, R59, R27, RZ ;  /* 0x0000001b3b1c7210 */ /* 0x000fe20007ffe0ff */
[----:B------:R-:W-:-:S03]  /*312e0*/  IMAD.MOV.U32 R152, RZ, RZ, R26 ;  /* 0x000000ffff987224 */ /* 0x000fc600078e001a */
[----:B------:R-:W-:Y:S01]  /*312f0*/  IADD3 R31, PT, PT, R31, R137, R32 ;  /* 0x000000891f1f7210 */ /* 0x000fe20007ffe020 */
[----:B------:R-:W-:Y:S01]  /*31300*/  IMAD.X R32, RZ, RZ, RZ, P3 ;  /* 0x000000ffff207224 */ /* 0x000fe200018e06ff */
[----:B------:R-:W-:Y:S01]  /*31310*/  IADD3 R28, P0, PT, R28, R29, RZ ;  /* 0x0000001d1c1c7210 */ /* 0x000fe20007f1e0ff */
[----:B------:R-:W-:-:S03]  /*31320*/  IMAD.MOV.U32 R137, RZ, RZ, R30 ;  /* 0x000000ffff897224 */ /* 0x000fc600078e001e */
[----:B------:R-:W-:Y:S02]  /*31330*/  IADD3.X R29, PT, PT, RZ, RZ, RZ, P0, !PT ;  /* 0x000000ffff1d7210 */ /* 0x000fe400007fe4ff */
        /* <DEDUP_REMOVED lines=36> */
.L_x_135:
        /* <DEDUP_REMOVED lines=22> */
.L_x_136:
[C---:B------:R-:W-:Y:S01]  /*316e0*/  SHF.L.U64.HI R24, R70.reuse, 0x1, R113 ;  /* 0x0000000146187819 */ /* 0x040fe20000010271 */
[----:B------:R-:W-:Y:S01]  /*316f0*/  IMAD.SHL.U32 R70, R70, 0x2, RZ ;  /* 0x0000000246467824 */ /* 0x000fe200078e00ff */
[C---:B------:R-:W-:Y:S01]  /*31700*/  SHF.L.U64.HI R18, R75.reuse, 0x1, R116 ;  /* 0x000000014b127819 */ /* 0x040fe20000010274 */
[----:B------:R-:W-:Y:S01]  /*31710*/  IMAD.SHL.U32 R75, R75, 0x2, RZ ;  /* 0x000000024b4b7824 */ /* 0x000fe200078e00ff */
[----:B------:R-:W-:Y:S01]  /*31720*/  SHF.R.U32.HI R19, RZ, 0x1f, R71 ;  /* 0x0000001fff137819 */ /* 0x000fe20000011647 */
[----:B------:R-:W-:Y:S01]  /*31730*/  IMAD.SHL.U32 R30, R71, 0x2, RZ ;  /* 0x00000002471e7824 */ /* 0x000fe200078e00ff */
[----:B------:R-:W-:Y:S02]  /*31740*/  LOP3.LUT R18, R18, 0x1, RZ, 0xc0, !PT ;  /* 0x0000000112127812 */ /* 0x000fe400078ec0ff */
[----:B------:R-:W-:Y:S01]  /*31750*/  LOP3.LUT R133, R19, 0xfffffffe, R70, 0xf8, !PT ;  /* 0xfffffffe13857812 */ /* 0x000fe200078ef846 */
[----:B------:R-:W-:Y:S01]  /*31760*/  IMAD.MOV.U32 R19, RZ, RZ, RZ ;  /* 0x000000ffff137224 */ /* 0x000fe200078e00ff */
[C---:B------:R-:W-:Y:S01]  /*31770*/  SHF.L.U64.HI R21, R67.reuse, 0x1, R120 ;  /* 0x0000000143157819 */ /* 0x040fe20000010278 */
[----:B------:R-:W-:Y:S01]  /*31780*/  IMAD.SHL.U32 R67, R67, 0x2, RZ ;  /* 0x0000000243437824 */ /* 0x000fe200078e00ff */
[----:B------:R-:W-:Y:S01]  /*31790*/  SHF.L.U32 R20, R68, 0x1, RZ ;  /* 0x0000000144147819 */ /* 0x000fe200000006ff */
[----:B------:R-:W-:Y:S01]  /*317a0*/  IMAD.WIDE.U32 R18, R82, 0x2, R18 ;  /* 0x0000000252127825 */ /* 0x000fe200078e0012 */
[----:B------:R-:W-:-:S02]  /*317b0*/  LOP3.LUT R21, R21, 0x1, RZ, 0xc0, !PT ;  /* 0x0000000115157812 */ /* 0x000fc400078ec0ff */
[----:B------:R-:W-:Y:S02]  /*317c0*/  SHF.L.U64.HI R22, R68, 0x1, R109 ;  /* 0x0000000144167819 */ /* 0x000fe4000001026d */
[C---:B------:R-:W-:Y:S02]  /*317d0*/  ISETP.LE.U32.AND P0, PT, R18.reuse, R49, PT ;  /* 0x000000311200720c */ /* 0x040fe40003f03070 */
[----:B------:R-:W-:Y:S02]  /*317e0*/  ISETP.GT.U32.AND P1, PT, R18, -0x1, PT ;  /* 0xffffffff1200780c */ /* 0x000fe40003f24070 */
[----:B------:R-:W-:Y:S02]  /*317f0*/  LOP3.LUT R68, R21, 0xfffffffe, R20, 0xf8, !PT ;  /* 0xfffffffe15447812 */ /* 0x000fe400078ef814 */
[----:B------:R-:W-:Y:S02]  /*31800*/  ISETP.GT.U32.OR.EX P0, PT, R19, RZ, !P0, P1 ;  /* 0x000000ff1300720c */ /* 0x000fe40004704510 */
[C---:B------:R-:W-:Y:S01]  /*31810*/  SHF.L.U64.HI R21, R73.reuse, 0x1, R118 ;  /* 0x0000000149157819 */ /* 0x040fe20000010276 */
[----:B------:R-:W-:Y:S01]  /*31820*/  IMAD.SHL.U32 R73, R73, 0x2, RZ ;  /* 0x0000000249497824 */ /* 0x000fe200078e00ff */
[----:B------:R-:W-:-:S02]  /*31830*/  SHF.L.U64.HI R20, R80, 0x1, R107 ;  /* 0x0000000150147819 */ /* 0x000fc4000001026b */
[----:B------:R-:W-:Y:S02]  /*31840*/  SHF.L.U32 R80, R80, 0x1, RZ ;  /* 0x0000000150507819 */ /* 0x000fe400000006ff */
[----:B------:R-:W-:Y:S02]  /*31850*/  LOP3.LUT R21, R21, 0x1, RZ, 0xc0, !PT ;  /* 0x0000000115157812 */ /* 0x000fe400078ec0ff */
[----:B------:R-:W-:Y:S02]  /*31860*/  LOP3.LUT R24, R24, 0x1, RZ, 0xc0, !PT ;  /* 0x0000000118187812 */ /* 0x000fe400078ec0ff */
[----:B------:R-:W-:Y:S02]  /*31870*/  LOP3.LUT R22, R22, 0x1, RZ, 0xc0, !PT ;  /* 0x0000000116167812 */ /* 0x000fe400078ec0ff */
[----:B------:R-:W-:Y:S02]  /*31880*/  LOP3.LUT R20, R20, 0x1, RZ, 0xc0, !PT ;  /* 0x0000000114147812 */ /* 0x000fe400078ec0ff */
[----:B------:R-:W-:-:S02]  /*31890*/  LOP3.LUT R82, R21, 0xfffffffe, R80, 0xf8, !PT ;  /* 0xfffffffe15527812 */ /* 0x000fc400078ef850 */
[----:B------:R-:W-:Y:S02]  /*318a0*/  LOP3.LUT R105, R24, 0xfffffffe, R67, 0xf8, !PT ;  /* 0xfffffffe18697812 */ /* 0x000fe400078ef843 */
        /* <DEDUP_REMOVED lines=29> */
.L_x_137:
        /* <DEDUP_REMOVED lines=22> */
.L_x_138:
[----:B------:R-:W-:Y:S02]  /*31be0*/  HFMA2 R19, -RZ, RZ, 0, 0 ;  /* 0x00000000ff137431 */ /* 0x000fe400000001ff */
[----:B------:R-:W-:-:S04]  /*31bf0*/  IMAD.WIDE.U32 R24, R30, R30, RZ ;  /* 0x0000001e1e187225 */ /* 0x000fc800078e00ff */
[----:B------:R-:W-:Y:S02]  /*31c00*/  HFMA2 R21, -RZ, RZ, 0, 0 ;  /* 0x00000000ff157431 */ /* 0x000fe400000001ff */
[----:B------:R-:W-:Y:S02]  /*31c10*/  HFMA2 R113, -RZ, RZ, 0, 0 ;  /* 0x00000000ff717431 */ /* 0x000fe400000001ff */
[----:B------:R-:W-:Y:S01]  /*31c20*/  IMAD.MOV.U32 R18, RZ, RZ, R25 ;  /* 0x000000ffff127224 */ /* 0x000fe200078e0019 */
[----:B------:R-:W-:Y:S01]  /*31c30*/  LOP3.LUT R20, R24, 0xfffffffd, RZ, 0xc0, !PT ;  /* 0xfffffffd18147812 */ /* 0x000fe200078ec0ff */
[----:B------:R-:W-:Y:S02]  /*31c40*/  IMAD.MOV.U32 R151, RZ, RZ, RZ ;  /* 0x000000ffff977224 */ /* 0x000fe400078e00ff */
        /* <DEDUP_REMOVED lines=29> */
[----:B------:R-:W-:Y:S01]  /*31e20*/  IMAD.WIDE.U32 R20, R133, R105, R20 ;  /* 0x0000006985147225 */ /* 0x000fe200078e0014 */
[----:B------:R-:W-:-:S03]  /*31e30*/  IADD3 R26, P0, PT, R19, R26, RZ ;  /* 0x0000001a131a7210 */ /* 0x000fc60007f1e0ff */
[C---:B------:R-:W-:Y:S01]  /*31e40*/  IMAD.IADD R23, R149.reuse, 0x1, R27 ;  /* 0x0000000195177824 */ /* 0x040fe200078e021b */
[----:B------:R-:W-:Y:S01]  /*31e50*/  IADD3 R21, PT, PT, R149, R21, RZ ;  /* 0x0000001595157210 */ /* 0x000fe20007ffe0ff */
[----:B------:R-:W-:Y:S02]  /*31e60*/  IMAD R67, R18, R66, RZ ;  /* 0x0000004212437224 */ /* 0x000fe400078e02ff */
[----:B------:R-:W-:Y:S01]  /*31e70*/  IMAD.MOV.U32 R19, RZ, RZ, RZ ;  /* 0x000000ffff137224 */ /* 0x000fe200078e00ff */
[----:B------:R-:W-:Y:S01]  /*31e80*/  IADD3 R20, P1, PT, R23, R20, RZ ;  /* 0x0000001417147210 */ /* 0x000fe20007f3e0ff */
[----:B------:R-:W-:Y:S02]  /*31e90*/  IMAD.MOV.U32 R23, RZ, RZ, RZ ;  /* 0x000000ffff177224 */ /* 0x000fe400078e00ff */
[----:B------:R-:W-:-:S04]  /*31ea0*/  IMAD.HI.U32 R18, R67, R42, R18 ;  /* 0x0000002a43127227 */ /* 0x000fc800078e0012 */
[----:B------:R-:W-:-:S04]  /*31eb0*/  IMAD.WIDE.U32 R22, R30, R150, R22 ;  /* 0x000000961e167225 */ /* 0x000fc800078e0016 */
[----:B------:R-:W-:Y:S02]  /*31ec0*/  IMAD.X R27, RZ, RZ, RZ, P0 ;  /* 0x000000ffff1b7224 */ /* 0x000fe400000e06ff */
[----:B------:R-:W-:Y:S01]  /*31ed0*/  IMAD.IADD R19, R65, 0x1, R18 ;  /* 0x0000000141137824 */ /* 0x000fe200078e0212 */
[----:B------:R-:W-:Y:S01]  /*31ee0*/  IADD3 R18, P0, PT, R21, R22, RZ ;  /* 0x0000001615127210 */ /* 0x000fe20007f1e0ff */
[----:B------:R-:W-:Y:S01]  /*31ef0*/  IMAD.X R21, RZ, RZ, RZ, P1 ;  /* 0x000000ffff157224 */ /* 0x000fe200008e06ff */
[----:B------:R-:W-:Y:S01]  /*31f00*/  IADD3 R22, PT, PT, R23, R113, RZ ;  /* 0x0000007117167210 */ /* 0x000fe20007ffe0ff */
[----:B------:R-:W-:Y:S01]  /*31f10*/  IMAD.WIDE.U32 R26, R25, R44, R26 ;  /* 0x0000002c191a7225 */ /* 0x000fe200078e001a */
[----:B------:R-:W-:-:S03]  /*31f20*/  MOV R23, RZ ;  /* 0x000000ff00177202 */ /* 0x000fc60000000f00 */
        /* <DEDUP_REMOVED lines=14> */
[----:B------:R-:W-:Y:S01]  /*32010*/  IMAD.MOV.U32 R108, RZ, RZ, RZ ;  /* 0x000000ffff6c7224 */ /* 0x000fe200078e00ff */
[----:B------:R-:W-:Y:S01]  /*32020*/  IADD3 R33, PT, PT, R64, R27, RZ ;  /* 0x0000001b40217210 */ /* 0x000fe20007ffe0ff */
[----:B------:R-:W-:Y:S01]  /*32030*/  IMAD.X R29, RZ, RZ, RZ, P1 ;  /* 0x000000ffff1d7224 */ /* 0x000fe200008e06ff */
[----:B------:R-:W-:Y:S01]  /*32040*/  IADD3 R20, P1, PT, R31, R20, RZ ;  /* 0x000000141f147210 */ /* 0x000fe20007f3e0ff */
[----:B------:R-:W-:Y:S02]  /*32050*/  IMAD.IADD R18, R23, 0x1, R108 ;  /* 0x0000000117127824 */ /* 0x000fe400078e026c */
[----:B------:R-:W-:Y:S01]  /*32060*/  IMAD.IADD R19, R147, 0x1, R21 ;  /* 0x0000000193137824 */ /* 0x000fe200078e0215 */
[----:B------:R-:W-:Y:S01]  /*32070*/  IADD3.X R21, PT, PT, RZ, RZ, RZ, P1, !PT ;  /* 0x000000ffff157210 */ /* 0x000fe20000ffe4ff */
[----:B------:R-:W-:Y:S02]  /*32080*/  IMAD R31, R26, R66, RZ ;  /* 0x000000421a1f7224 */ /* 0x000fe400078e02ff */
[----:B------:R-:W-:-:S04]  /*32090*/  IMAD.WIDE.U32 R28, R105, R105, R28 ;  /* 0x00000069691c7225 */ /* 0x000fc800078e001c */
[----:B------:R-:W-:Y:S02]  /*320a0*/  IMAD.MOV.U32 R27, RZ, RZ, RZ ;  /* 0x000000ffff1b7224 */ /* 0x000fe400078e00ff */
[----:B------:R-:W-:Y:S01]  /*320b0*/  IMAD.X R23, RZ, RZ, RZ, P0 ;  /* 0x000000ffff177224 */ /* 0x000fe200000e06ff */
[----:B------:R-:W-:Y:S01]  /*320c0*/  IADD3 R28, P0, PT, R19, R28, RZ ;  /* 0x0000001c131c7210 */ /* 0x000fe20007f1e0ff */
[----:B------:R-:W-:Y:S01]  /*320d0*/  IMAD.HI.U32 R24, R31, R42, R26 ;  /* 0x0000002a1f187227 */ /* 0x000fe200078e001a */
[----:B------:R-:W-:-:S03]  /*320e0*/  MOV R19, RZ ;  /* 0x000000ff00137202 */ /* 0x000fc60000000f00 */
[----:B------:R-:W-:Y:S02]  /*320f0*/  IMAD.IADD R27, R149, 0x1, R29 ;  /* 0x00000001951b7824 */ /* 0x000fe400078e021d */
[----:B------:R-:W-:-:S04]  /*32100*/  IMAD.WIDE.U32 R22, R133, R150, R22 ;  /* 0x0000009685167225 */ /* 0x000fc800078e0016 */
[----:B------:R-:W-:Y:S01]  /*32110*/  IMAD.WIDE.U32 R20, R25, R45, R20 ;  /* 0x0000002d19147225 */ /* 0x000fe200078e0014 */
[----:B------:R-:W-:-:S03]  /*32120*/  IADD3 R26, P1, PT, R27, R22, RZ ;  /* 0x000000161b1a7210 */ /* 0x000fc60007f3e0ff */
[----:B------:R-:W-:Y:S01]  /*32130*/  IMAD.WIDE.U32 R18, R30, R109, R18 ;  /* 0x0000006d1e127225 */ /* 0x000fe200078e0012 */
[----:B------:R-:W-:-:S03]  /*32140*/  IADD3 R22, P2, PT, R33, R20, RZ ;  /* 0x0000001421167210 */ /* 0x000fc60007f5e0ff */
        /* <DEDUP_REMOVED lines=44> */
[----:B------:R-:W-:Y:S01]  /*32410*/  IMAD.X R27, RZ, RZ, RZ, P1 ;  /* 0x000000ffff1b7224 */ /* 0x000fe200008e06ff */
[----:B------:R-:W-:Y:S01]  /*32420*/  IADD3 R20, P1, PT, R19, R20, RZ ;  /* 0x0000001413147210 */ /* 0x000fe20007f3e0ff */
[----:B------:R-:W-:Y:S01]  /*32430*/  IMAD.IADD R71, R64, 0x1, R23 ;  /* 0x0000000140477824 */ /* 0x000fe200078e0217 */
[----:B------:R-:W-:Y:S01]  /*32440*/  MOV R23, RZ ;  /* 0x000000ff00177202 */ /* 0x000fe20000000f00 */
[----:B------:R-:W-:Y:S01]  /*32450*/  IMAD R33, R22, R66, RZ ;  /* 0x0000004216217224 */ /* 0x000fe200078e02ff */
[----:B------:R-:W-:Y:S01]  /*32460*/  IADD3.X R19, PT, PT, RZ, RZ, RZ, P2, !PT ;  /* 0x000000ffff137210 */ /* 0x000fe200017fe4ff */
[----:B------:R-:W-:Y:S02]  /*32470*/  IMAD.IADD R21, R73, 0x1, R21 ;  /* 0x0000000149157824 */ /* 0x000fe400078e0215 */
[----:B------:R-:W-:-:S04]  /*32480*/  IMAD.WIDE.U32 R26, R133, R150, R26 ;  /* 0x00000096851a7225 */ /* 0x000fc800078e001a */
[----:B------:R-:W-:Y:S01]  /*32490*/  IMAD.HI.U32 R24, R33, R42, R22 ;  /* 0x0000002a21187227 */ /* 0x000fe200078e0016 */
[----:B------:R-:W-:Y:S02]  /*324a0*/  IADD3 R22, P0, PT, R21, R70, RZ ;  /* 0x0000004615167210 */ /* 0x000fe40007f1e0ff */
[----:B------:R-:W-:Y:S01]  /*324b0*/  IADD3.X R21, PT, PT, RZ, RZ, RZ, P1, !PT ;  /* 0x000000ffff157210 */ /* 0x000fe20000ffe4ff */
[----:B------:R-:W-:Y:S01]  /*324c0*/  IMAD.WIDE.U32 R18, R68, R68, R18 ;  /* 0x0000004444127225 */ /* 0x000fe200078e0012 */
[----:B------:R-:W-:-:S03]  /*324d0*/  IADD3 R111, PT, PT, R65, R24, RZ ;  /* 0x00000018416f7210 */ /* 0x000fc60007ffe0ff */
[----:B------:R-:W-:Y:S02]  /*324e0*/  IMAD.IADD R23, R113, 0x1, R27 ;  /* 0x0000000171177824 */ /* 0x000fe400078e021b */
[----:B------:R-:W-:Y:S02]  /*324f0*/  HFMA2 R27, -RZ, RZ, 0, 0 ;  /* 0x00000000ff1b7431 */ /* 0x000fe400000001ff */
[----:B------:R-:W-:Y:S02]  /*32500*/  IMAD.IADD R19, R147, 0x1, R19 ;  /* 0x0000000193137824 */ /* 0x000fe400078e0213 */
[----:B------:R-:W-:Y:S01]  /*32510*/  IMAD.WIDE.U32 R20, R105, R82, R20 ;  /* 0x0000005269147225 */ /* 0x000fe200078e0014 */
[----:B------:R-:W-:-:S03]  /*32520*/  IADD3 R18, P2, PT, R23, R18, RZ ;  /* 0x0000001217127210 */ /* 0x000fc60007f5e0ff */
[----:B------:R-:W-:Y:S01]  /*32530*/  IMAD.X R23, RZ, RZ, RZ, P0 ;  /* 0x000000ffff177224 */ /* 0x000fe200000e06ff */
[----:B------:R-:W-:Y:S01]  /*32540*/  IADD3 R20, P1, PT, R19, R20, RZ ;  /* 0x0000001413147210 */ /* 0x000fe20007f3e0ff */
[----:B------:R-:W-:Y:S01]  /*32550*/  IMAD.IADD R75, R61, 0x1, R29 ;  /* 0x000000013d4b7824 */ /* 0x000fe200078e021d */
[----:B------:R-:W-:Y:S01]  /*32560*/  IADD3 R21, PT, PT, R108, R21, RZ ;  /* 0x000000156c157210 */ /* 0x000fe20007ffe0ff */
        /* <DEDUP_REMOVED lines=9> */
[----:B------:R-:W-:-:S04]  /*32600*/  IMAD.WIDE.U32 R18, R105, R150, R18 ;  /* 0x0000009669127225 */ /* 0x000fc800078e0012 */
[----:B------:R-:W-:Y:S01]  /*32610*/  IMAD.X R21, RZ, RZ, RZ, P1 ;  /* 0x000000ffff157224 */ /* 0x000fe200008e06ff */
[----:B------:R-:W-:Y:S01]  /*32620*/  IADD3 R18, P2, PT, R27, R18, RZ ;  /* 0x000000121b127210 */ /* 0x000fe20007f5e0ff */
[----:B------:R-:W-:Y:S02]  /*32630*/  IMAD.IADD R70, R107, 0x1, R23 ;  /* 0x000000016b467824 */ /* 0x000fe400078e0217 */
[----:B------:R-:W-:Y:S01]  /*32640*/  IMAD.IADD R71, R62, 0x1, R29 ;  /* 0x000000013e477824 */ /* 0x000fe200078e021d */
[----:B------:R-:W-:Y:S01]  /*32650*/  IADD3.X R29, PT, PT, RZ, RZ, RZ, P4, !PT ;  /* 0x000000ffff1d7210 */ /* 0x000fe200027fe4ff */
[----:B------:R-:W-:Y:S02]  /*32660*/  IMAD.IADD R19, R113, 0x1, R19 ;  /* 0x0000000171137824 */ /* 0x000fe400078e0213 */
[----:B------:R-:W-:Y:S02]  /*32670*/  IMAD.X R23, RZ, RZ, RZ, P0 ;  /* 0x000000ffff177224 */ /* 0x000fe400000e06ff */
[----:B------:R-:W-:-:S04]  /*32680*/  IMAD.WIDE.U32 R20, R68, R150, R20 ;  /* 0x0000009644147225 */ /* 0x000fc800078e0014 */
[----:B------:R-:W-:Y:S01]  /*32690*/  IMAD.X R27, RZ, RZ, RZ, P3 ;  /* 0x000000ffff1b7224 */ /* 0x000fe200018e06ff */
[----:B------:R-:W-:Y:S01]  /*326a0*/  IADD3 R20, P0, PT, R19, R20, RZ ;  /* 0x0000001413147210 */ /* 0x000fe20007f1e0ff */
[----:B------:R-:W-:-:S04]  /*326b0*/  IMAD.WIDE.U32 R22, R105, R109, R22 ;  /* 0x0000006d69167225 */ /* 0x000fc800078e0016 */
[----:B------:R-:W-:Y:S02]  /*326c0*/  IMAD.IADD R21, R113, 0x1, R21 ;  /* 0x0000000171157824 */ /* 0x000fe400078e0215 */
[----:B------:R-:W-:-:S03]  /*326d0*/  IMAD.WIDE.U32 R28, R31, R44, R28 ;  /* 0x0000002c1f1c7225 */ /* 0x000fc600078e001c */
[----:B------:R-:W-:Y:S01]  /*326e0*/  IADD3 R22, P1, PT, R21, R22, RZ ;  /* 0x0000001615167210 */ /* 0x000fe20007f3e0ff */
[----:B------:R-:W-:Y:S01]  /*326f0*/  IMAD.X R19, RZ, RZ, RZ, P2 ;  /* 0x000000ffff137224 */ /* 0x000fe200010e06ff */
[----:B------:R-:W-:Y:S01]  /*32700*/  IADD3 R110, P4, PT, R111, R28, RZ ;  /* 0x0000001c6f6e7210 */ /* 0x000fe20007f9e0ff */
[----:B------:R-:W-:Y:S01]  /*32710*/  IMAD.WIDE.U32 R26, R25, R47, R26 ;  /* 0x0000002f191a7225 */ /* 0x000fe200078e001a */
[----:B------:R-:W-:-:S03]  /*32720*/  IADD3 R75, PT, PT, R63, R29, RZ ;  /* 0x0000001d3f4b7210 */ /* 0x000fc60007ffe0ff */
[----:B------:R-:W-:Y:S01]  /*32730*/  IMAD.IADD R23, R73, 0x1, R23 ;  /* 0x0000000149177824 */ /* 0x000fe200078e0217 */
[----:B------:R-:W-:Y:S01]  /*32740*/  IADD3 R28, P3, PT, R71, R26, RZ ;  /* 0x0000001a471c7210 */ /* 0x000fe20007f7e0ff */
[----:B------:R-:W-:Y:S01]  /*32750*/  IMAD.X R21, RZ, RZ, RZ, P0 ;  /* 0x000000ffff157224 */ /* 0x000fe200000e06ff */
[----:B------:R-:W-:Y:S01]  /*32760*/  IADD3 R117, PT, PT, R60, R27, RZ ;  /* 0x0000001b3c757210 */ /* 0x000fe20007ffe0ff */
[----:B------:R-:W-:Y:S01]  /*32770*/  IMAD.WIDE.U32 R18, R133, R82, R18 ;  /* 0x0000005285127225 */ /* 0x000fe200078e0012 */
[----:B------:R-:W-:Y:S02]  /*32780*/  IADD3 R26, P0, PT, R23, R70, RZ ;  /* 0x00000046171a7210 */ /* 0x000fe40007f1e0ff */
[----:B------:R-:W-:Y:S01]  /*32790*/  IADD3.X R29, PT, PT, RZ, RZ, RZ, P3, !PT ;  /* 0x000000ffff1d7210 */ /* 0x000fe20001ffe4ff */
[----:B------:R-:W-:Y:S01]  /*327a0*/  IMAD.WIDE.U32 R20, R68, R150, R20 ;  /* 0x0000009644147225 */ /* 0x000fe200078e0014 */
[----:B------:R-:W-:-:S03]  /*327b0*/  IADD3.X R27, PT, PT, RZ, RZ, RZ, P0, !PT ;  /* 0x000000ffff1b7210 */ /* 0x000fc600007fe4ff */
[----:B------:R-:W-:Y:S01]  /*327c0*/  IMAD.IADD R19, R108, 0x1, R19 ;  /* 0x000000016c137824 */ /* 0x000fe200078e0213 */
[----:B------:R-:W-:Y:S01]  /*327d0*/  IADD3 R139, PT, PT, R113, R21, RZ ;  /* 0x00000015718b7210 */ /* 0x000fe20007ffe0ff */
[----:B------:R-:W-:Y:S02]  /*327e0*/  IMAD.X R23, RZ, RZ, RZ, P1 ;  /* 0x000000ffff177224 */ /* 0x000fe400008e06ff */
[----:B------:R-:W-:Y:S01]  /*327f0*/  IMAD.X R111, RZ, RZ, RZ, P4 ;  /* 0x000000ffff6f7224 */ /* 0x000fe200020e06ff */
[----:B------:R-:W-:Y:S01]  /*32800*/  IADD3 R20, P2, PT, R19, R20, RZ ;  /* 0x0000001413147210 */ /* 0x000fe20007f5e0ff */
[----:B------:R-:W-:Y:S01]  /*32810*/  IMAD.WIDE.U32 R22, R68, R82, R22 ;  /* 0x0000005244167225 */ /* 0x000fe200078e0016 */
[----:B------:R-:W-:-:S03]  /*32820*/  MOV R19, RZ ;  /* 0x000000ff00137202 */ /* 0x000fc60000000f00 */
[----:B------:R-:W-:Y:S01]  /*32830*/  IMAD.WIDE.U32 R28, R67, R46, R28 ;  /* 0x0000002e431c7225 */ /* 0x000fe200078e001c */
[----:B------:R-:W-:Y:S02]  /*32840*/  IADD3 R22, P1, PT, R139, R22, RZ ;  /* 0x000000168b167210 */ /* 0x000fe40007f3e0ff */
[----:B------:R-:W-:Y:S01]  /*32850*/  IADD3 R23, PT, PT, R108, R23, RZ ;  /* 0x000000176c177210 */ /* 0x000fe20007ffe0ff */
[----:B------:R-:W-:Y:S01]  /*32860*/  IMAD.WIDE.U32 R110, R33, R43, R110 ;  /* 0x0000002b216e7225 */ /* 0x000fe200078e006e */
[----:B------:R-:W-:-:S03]  /*32870*/  IADD3 R28, P4, PT, R75, R28, RZ ;  /* 0x0000001c4b1c7210 */ /* 0x000fc60007f9e0ff */
[----:B------:R-:W-:-:S04]  /*32880*/  IMAD.WIDE.U32 R26, R105, R80, R26 ;  /* 0x00000050691a7225 */ /* 0x000fc800078e001a */
[----:B------:R-:W-:Y:S01]  /*32890*/  IMAD.WIDE.U32 R18, R30, R109, R18 ;  /* 0x0000006d1e127225 */ /* 0x000fe200078e0012 */
[----:B------:R-:W-:-:S03]  /*328a0*/  IADD3 R26, P0, PT, R23, R26, RZ ;  /* 0x0000001a171a7210 */ /* 0x000fc60007f1e0ff */
[----:B------:R-:W-:Y:S01]  /*328b0*/  IMAD.X R21, RZ, RZ, RZ, P2 ;  /* 0x000000ffff157224 */ /* 0x000fe200010e06ff */
[----:B------:R-:W-:Y:S01]  /*328c0*/  IADD3 R18, P3, PT, R117, R18, RZ ;  /* 0x0000001275127210 */ /* 0x000fe20007f7e0ff */
[----:B------:R-:W-:Y:S02]  /*328d0*/  IMAD.IADD R135, R64, 0x1, R111 ;  /* 0x0000000140877824 */ /* 0x000fe400078e026f */
[----:B------:R-:W-:Y:S02]  /*328e0*/  IMAD R75, R110, R66, RZ ;  /* 0x000000426e4b7224 */ /* 0x000fe400078e02ff */
[----:B------:R-:W-:Y:S02]  /*328f0*/  IMAD.MOV.U32 R111, RZ, RZ, RZ ;  /* 0x000000ffff6f7224 */ /* 0x000fe400078e00ff */
[----:B------:R-:W-:Y:S02]  /*32900*/  IMAD.IADD R19, R73, 0x1, R19 ;  /* 0x0000000149137824 */ /* 0x000fe400078e0213 */
[----:B------:R-:W-:-:S04]  /*32910*/  IMAD.WIDE.U32 R20, R105, R82, R20 ;  /* 0x0000005269147225 */ /* 0x000fc800078e0014 */
[----:B------:R-:W-:Y:S01]  /*32920*/  IMAD.X R23, RZ, RZ, RZ, P1 ;  /* 0x000000ffff177224 */ /* 0x000fe200008e06ff */
[----:B------:R-:W-:Y:S01]  /*32930*/  IADD3 R20, P2, PT, R19, R20, RZ ;  /* 0x0000001413147210 */ /* 0x000fe20007f5e0ff */
[----:B------:R-:W-:Y:S01]  /*32940*/  IMAD.IADD R71, R61, 0x1, R29 ;  /* 0x000000013d477824 */ /* 0x000fe200078e021d */
[----:B------:R-:W-:Y:S01]  /*32950*/  IADD3 R21, PT, PT, R108, R21, RZ ;  /* 0x000000156c157210 */ /* 0x000fe20007ffe0ff */
[----:B------:R-:W-:-:S04]  /*32960*/  IMAD.HI.U32 R24, R75, R42, R110 ;  /* 0x0000002a4b187227 */ /* 0x000fc800078e006e */
[----:B------:R-:W-:Y:S02]  /*32970*/  IMAD.X R29, RZ, RZ, RZ, P4 ;  /* 0x000000ffff1d7224 */ /* 0x000fe400020e06ff */
[----:B------:R-:W-:Y:S02]  /*32980*/  IMAD.IADD R110, R107, 0x1, R27 ;  /* 0x000000016b6e7824 */ /* 0x000fe400078e021b */
[----:B------:R-:W-:Y:S02]  /*32990*/  IMAD.X R27, RZ, RZ, RZ, P0 ;  /* 0x000000ffff1b7224 */ /* 0x000fe400000e06ff */
[----:B------:R-:W-:-:S04]  /*329a0*/  IMAD.WIDE.U32 R22, R150, R150, R22 ;  /* 0x0000009696167225 */ /* 0x000fc800078e0016 */
        /* <DEDUP_REMOVED lines=17> */
[C---:B------:R-:W-:Y:S02]  /*32ac0*/  IMAD.IADD R21, R73.reuse, 0x1, R21 ;  /* 0x0000000149157824 */ /* 0x040fe400078e0215 */
[----:B------:R-:W-:Y:S02]  /*32ad0*/  IMAD.IADD R111, R73, 0x1, R27 ;  /* 0x00000001496f7824 */ /* 0x000fe400078e021b */
[----:B------:R-:W-:Y:S01]  /*32ae0*/  IMAD.IADD R27, R65, 0x1, R24 ;  /* 0x00000001411b7824 */ /* 0x000fe200078e0218 */
[----:B------:R-:W-:Y:S01]  /*32af0*/  IADD3 R22, P3, PT, R21, R22, RZ ;  /* 0x0000001615167210 */ /* 0x000fe20007f7e0ff */
[----:B------:R-:W-:Y:S01]  /*32b00*/  IMAD.WIDE.U32 R28, R33, R44, R28 ;  /* 0x0000002c211c7225 */ /* 0x000fe200078e001c */
[----:B------:R-:W-:-:S03]  /*32b10*/  IADD3 R110, P1, PT, R111, R110, RZ ;  /* 0x0000006e6f6e7210 */ /* 0x000fc60007f3e0ff */
[----:B------:R-:W-:Y:S01]  /*32b20*/  IMAD.MOV.U32 R21, RZ, RZ, RZ ;  /* 0x000000ffff157224 */ /* 0x000fe200078e00ff */
[----:B------:R-:W-:Y:S01]  /*32b30*/  IADD3 R24, P0, PT, R27, R28, RZ ;  /* 0x0000001c1b187210 */ /* 0x000fe20007f1e0ff */
[----:B------:R-:W-:Y:S01]  /*32b40*/  IMAD.WIDE.U32 R18, R67, R47, R18 ;  /* 0x0000002f43127225 */ /* 0x000fe200078e0012 */
[----:B------:R-:W-:Y:S02]  /*32b50*/  IADD3.X R27, PT, PT, RZ, RZ, RZ, P2, !PT ;  /* 0x000000ffff1b7210 */ /* 0x000fe400017fe4ff */
        /* <DEDUP_REMOVED lines=15> */
[----:B------:R-:W-:Y:S01]  /*32c50*/  IADD3 R110, PT, PT, R107, R111, RZ ;  /* 0x0000006f6b6e7210 */ /* 0x000fe20007ffe0ff */
[----:B------:R-:W-:-:S04]  /*32c60*/  IMAD.WIDE.U32 R20, R25, R49, R20 ;  /* 0x0000003119147225 */ /* 0x000fc800078e0014 */
[----:B------:R-:W-:Y:S01]  /*32c70*/  IMAD.X R25, RZ, RZ, RZ, P0 ;  /* 0x000000ffff197224 */ /* 0x000fe200000e06ff */
[----:B------:R-:W-:Y:S01]  /*32c80*/  IADD3 R20, P3, PT, R117, R20, RZ ;  /* 0x0000001475147210 */ /* 0x000fe20007f7e0ff */
[----:B------:R-:W-:-:S04]  /*32c90*/  IMAD.WIDE.U32 R22, R105, R109, R22 ;  /* 0x0000006d69167225 */ /* 0x000fc800078e0016 */
[----:B------:R-:W-:Y:S01]  /*32ca0*/  IMAD.IADD R71, R63, 0x1, R29 ;  /* 0x000000013f477824 */ /* 0x000fe200078e021d */
[----:B------:R-:W-:Y:S01]  /*32cb0*/  IADD3 R22, P0, PT, R27, R22, RZ ;  /* 0x000000161b167210 */ /* 0x000fe20007f1e0ff */
[----:B------:R-:W-:Y:S01]  /*32cc0*/  IMAD.WIDE.U32 R18, R31, R46, R18 ;  /* 0x0000002e1f127225 */ /* 0x000fe200078e0012 */
[----:B------:R-:W-:Y:S02]  /*32cd0*/  IADD3.X R27, PT, PT, RZ, RZ, RZ, P1, !PT ;  /* 0x000000ffff1b7210 */ /* 0x000fe40000ffe4ff */
[----:B------:R-:W-:Y:S01]  /*32ce0*/  IADD3 R23, PT, PT, R73, R23, RZ ;  /* 0x0000001749177210 */ /* 0x000fe20007ffe0ff */
[----:B------:R-:W-:-:S04]  /*32cf0*/  IMAD.WIDE.U32 R24, R75, R43, R24 ;  /* 0x0000002b4b187225 */ /* 0x000fc800078e0018 */
[----:B------:R-:W-:Y:S01]  /*32d00*/  IMAD.X R29, RZ, RZ, RZ, P2 ;  /* 0x000000ffff1d7224 */ /* 0x000fe200010e06ff */
        /* <DEDUP_REMOVED lines=10> */
[----:B------:R-:W-:Y:S02]  /*32db0*/  IMAD.IADD R25, R73, 0x1, R27 ;  /* 0x0000000149197824 */ /* 0x000fe400078e021b */
[----:B------:R-:W-:Y:S01]  /*32dc0*/  IMAD.IADD R111, R61, 0x1, R19 ;  /* 0x000000013d6f7824 */ /* 0x000fe200078e0213 */
[----:B------:R-:W-:Y:S01]  /*32dd0*/  IADD3.X R19, PT, PT, RZ, RZ, RZ, P2, !PT ;  /* 0x000000ffff137210 */ /* 0x000fe200017fe4ff */
[----:B------:R-:W-:Y:S01]  /*32de0*/  IMAD.IADD R21, R50, 0x1, R21 ;  /* 0x0000000132157824 */ /* 0x000fe200078e0215 */
[----:B------:R-:W-:Y:S01]  /*32df0*/  IADD3 R28, P0, PT, R25, R110, RZ ;  /* 0x0000006e191c7210 */ /* 0x000fe20007f1e0ff */
[----:B------:R-:W-:Y:S01]  /*32e00*/  IMAD.WIDE.U32 R22, R133, R80, R22 ;  /* 0x0000005085167225 */ /* 0x000fe200078e0016 */
[----:B------:R-:W-:Y:S02]  /*32e10*/  IADD3 R26, P2, PT, R29, R26, RZ ;  /* 0x0000001a1d1a7210 */ /* 0x000fe40007f5e0ff */
[----:B------:R-:W-:Y:S01]  /*32e20*/  IADD3.X R29, PT, PT, RZ, RZ, RZ, P0, !PT ;  /* 0x000000ffff1d7210 */ /* 0x000fe200007fe4ff */
[----:B------:R-:W-:Y:S01]  /*32e30*/  IMAD.X R25, RZ, RZ, RZ, P1 ;  /* 0x000000ffff197224 */ /* 0x000fe200008e06ff */
[----:B------:R-:W-:Y:S01]  /*32e40*/  IADD3 R112, P1, PT, R21, R22, RZ ;  /* 0x0000001615707210 */ /* 0x000fe20007f3e0ff */
[----:B------:R-:W-:Y:S01]  /*32e50*/  IMAD.WIDE.U32 R18, R33, R45, R18 ;  /* 0x0000002d21127225 */ /* 0x000fe200078e0012 */
[----:B------:R-:W-:-:S02]  /*32e60*/  IADD3.X R27, PT, PT, RZ, RZ, RZ, P2, !PT ;  /* 0x000000ffff1b7210 */ /* 0x000fc400017fe4ff */
[----:B------:R-:W-:Y:S01]  /*32e70*/  IADD3 R23, PT, PT, R107, R23, RZ ;  /* 0x000000176b177210 */ /* 0x000fe20007ffe0ff */
[----:B------:R-:W-:Y:S01]  /*32e80*/  IMAD.X R21, RZ, RZ, RZ, P3 ;  /* 0x000000ffff157224 */ /* 0x000fe200018e06ff */
[----:B------:R-:W-:Y:S01]  /*32e90*/  IADD3 R18, P3, PT, R135, R18, RZ ;  /* 0x0000001287127210 */ /* 0x000fe20007f7e0ff */
[----:B------:R-:W-:-:S04]  /*32ea0*/  IMAD.WIDE.U32 R24, R68, R109, R24 ;  /* 0x0000006d44187225 */ /* 0x000fc800078e0018 */
[----:B------:R-:W-:Y:S01]  /*32eb0*/  IMAD.WIDE.U32 R20, R67, R48, R20 ;  /* 0x0000003043147225 */ /* 0x000fe200078e0014 */
[----:B------:R-:W-:-:S03]  /*32ec0*/  IADD3 R22, P4, PT, R23, R24, RZ ;  /* 0x0000001817167210 */ /* 0x000fc60007f9e0ff */
[----:B------:R-:W-:Y:S01]  /*32ed0*/  IMAD.IADD R110, R62, 0x1, R19 ;  /* 0x000000013e6e7824 */ /* 0x000fe200078e0213 */
[----:B------:R-:W-:Y:S01]  /*32ee0*/  IADD3 R20, P2, PT, R111, R20, RZ ;  /* 0x000000146f147210 */ /* 0x000fe20007f5e0ff */
[----:B------:R-:W-:Y:S02]  /*32ef0*/  IMAD.IADD R21, R59, 0x1, R21 ;  /* 0x000000013b157824 */ /* 0x000fe400078e0215 */
[----:B------:R-:W-:Y:S02]  /*32f00*/  IMAD.X R19, RZ, RZ, RZ, P3 ;  /* 0x000000ffff137224 */ /* 0x000fe400018e06ff */
[----:B------:R-:W-:Y:S01]  /*32f10*/  IMAD.WIDE.U32 R26, R82, R82, R26 ;  /* 0x00000052521a7225 */ /* 0x000fe200078e001a */
[----:B------:R-:W-:Y:S02]  /*32f20*/  IADD3 R24, P5, PT, R21, R112, RZ ;  /* 0x0000007015187210 */ /* 0x000fe40007fbe0ff */
[----:B------:R-:W-:Y:S01]  /*32f30*/  IADD3 R21, PT, PT, R65, R70, RZ ;  /* 0x0000004641157210 */ /* 0x000fe20007ffe0ff */
[----:B------:R-:W-:-:S02]  /*32f40*/  IMAD.IADD R25, R73, 0x1, R25 ;  /* 0x0000000149197824 */ /* 0x000fc400078e0219 */
[----:B------:R-:W-:-:S03]  /*32f50*/  IMAD.WIDE.U32 R18, R75, R44, R18 ;  /* 0x0000002c4b127225 */ /* 0x000fc600078e0012 */
[----:B------:R-:W-:Y:S01]  /*32f60*/  IADD3 R26, P3, PT, R25, R26, RZ ;  /* 0x0000001a191a7210 */ /* 0x000fe20007f7e0ff */
        /* <DEDUP_REMOVED lines=8> */
[----:B------:R-:W-:Y:S01]  /*32ff0*/  IMAD.IADD R70, R107, 0x1, R29 ;  /* 0x000000016b467824 */ /* 0x000fe200078e021d */
[----:B------:R-:W-:Y:S01]  /*33000*/  IADD3.X R29, PT, PT, RZ, RZ, RZ, P4, !PT ;  /* 0x000000ffff1d7210 */ /* 0x000fe200027fe4ff */
[----:B------:R-:W-:-:S04]  /*33010*/  IMAD.WIDE.U32 R20, R31, R47, R20 ;  /* 0x0000002f1f147225 */ /* 0x000fc800078e0014 */
[----:B------:R-:W-:Y:S02]  /*33020*/  IMAD.X R25, RZ, RZ, RZ, P5 ;  /* 0x000000ffff197224 */ /* 0x000fe400028e06ff */
[----:B------:R-:W-:-:S04]  /*33030*/  IMAD.WIDE.U32 R26, R150, R109, R26 ;  /* 0x0000006d961a7225 */ /* 0x000fc800078e001a */
[----:B------:R-:W-:-:S04]  /*33040*/  IMAD.WIDE.U32 R22, R105, R80, R22 ;  /* 0x0000005069167225 */ /* 0x000fc800078e0016 */
[----:B------:R-:W-:Y:S01]  /*33050*/  IMAD.X R19, RZ, RZ, RZ, P1 ;  /* 0x000000ffff137224 */ /* 0x000fe200008e06ff */
[----:B------:R-:W-:Y:S01]  /*33060*/  IADD3 R110, P1, PT, R110, R20, RZ ;  /* 0x000000146e6e7210 */ /* 0x000fe20007f3e0ff */
[----:B------:R-:W-:-:S03]  /*33070*/  IMAD.WIDE.U32 R24, R67, R49, R24 ;  /* 0x0000003143187225 */ /* 0x000fc600078e0018 */
[----:B------:R-:W-:Y:S01]  /*33080*/  IADD3 R112, P3, PT, R19, R22, RZ ;  /* 0x0000001613707210 */ /* 0x000fe20007f7e0ff */
        /* <DEDUP_REMOVED lines=15> */
[----:B------:R-:W-:Y:S02]  /*33180*/  IMAD.X R23, RZ, RZ, RZ, P5 ;  /* 0x000000ffff177224 */ /* 0x000fe400028e06ff */
[----:B------:R-:W-:Y:S01]  /*33190*/  IMAD.IADD R27, R61, 0x1, R111 ;  /* 0x000000013d1b7824 */ /* 0x000fe200078e026f */
[----:B------:R-:W-:Y:S01]  /*331a0*/  IADD3 R111, PT, PT, R64, R19, RZ ;  /* 0x00000013406f7210 */ /* 0x000fe20007ffe0ff */
[----:B------:R-:W-:Y:S01]  /*331b0*/  IMAD.X R21, RZ, RZ, RZ, P4 ;  /* 0x000000ffff157224 */ /* 0x000fe200020e06ff */
[----:B------:R-:W-:Y:S01]  /*331c0*/  IADD3 R112, P1, PT, R25, R112, RZ ;  /* 0x0000007019707210 */ /* 0x000fe20007f3e0ff */
[----:B------:R-:W-:Y:S02]  /*331d0*/  IMAD R67, R18, R66, RZ ;  /* 0x0000004212437224 */ /* 0x000fe400078e02ff */
[----:B------:R-:W-:Y:S01]  /*331e0*/  IMAD.MOV.U32 R19, RZ, RZ, RZ ;  /* 0x000000ffff137224 */ /* 0x000fe200078e00ff */
[----:B------:R-:W-:Y:S01]  /*331f0*/  IADD3.X R110, PT, PT, RZ, RZ, RZ, P1, !PT ;  /* 0x000000ffff6e7210 */ /* 0x000fe20000ffe4ff */
[----:B------:R-:W-:-:S04]  /*33200*/  IMAD.WIDE.U32 R22, R31, R48, R22 ;  /* 0x000000301f167225 */ /* 0x000fc800078e0016 */
[----:B------:R-:W-:Y:S01]  /*33210*/  IMAD.X R25, RZ, RZ, RZ, P6 ;  /* 0x000000ffff197224 */ /* 0x000fe200030e06ff */
[----:B------:R-:W-:Y:S01]  /*33220*/  IADD3 R23, PT, PT, R59, R23, RZ ;  /* 0x000000173b177210 */ /* 0x000fe20007ffe0ff */
[----:B------:R-:W-:-:S04]  /*33230*/  IMAD.WIDE.U32 R20, R68, R80, R20 ;  /* 0x0000005044147225 */ /* 0x000fc800078e0014 */
[----:B------:R-:W-:Y:S01]  /*33240*/  IMAD.HI.U32 R70, R67, R42, R18 ;  /* 0x0000002a43467227 */ /* 0x000fe200078e0012 */
[----:B------:R-:W-:Y:S02]  /*33250*/  IADD3.X R19, PT, PT, RZ, RZ, RZ, P3, !PT ;  /* 0x000000ffff137210 */ /* 0x000fe40001ffe4ff */
[----:B------:R-:W-:Y:S01]  /*33260*/  IADD3 R18, P4, PT, R27, R22, RZ ;  /* 0x000000161b127210 */ /* 0x000fe20007f9e0ff */
[----:B------:R-:W-:Y:S01]  /*33270*/  IMAD.WIDE.U32 R24, R82, R109, R24 ;  /* 0x0000006d52187225 */ /* 0x000fe200078e0018 */
[----:B------:R-:W-:Y:S02]  /*33280*/  IADD3 R19, P3, PT, R19, R20, RZ ;  /* 0x0000001413137210 */ /* 0x000fe40007f7e0ff */
[----:B------:R-:W-:Y:S01]  /*33290*/  IADD3 R22, P1, PT, R23, R112, RZ ;  /* 0x0000007017167210 */ /* 0x000fe20007f3e0ff */
[----:B------:R-:W-:Y:S02]  /*332a0*/  IMAD.X R27, RZ, RZ, RZ, P2 ;  /* 0x000000ffff1b7224 */ /* 0x000fe400010e06ff */
[----:B------:R-:W-:Y:S01]  /*332b0*/  IMAD.IADD R21, R107, 0x1, R21 ;  /* 0x000000016b157824 */ /* 0x000fe200078e0215 */
[----:B------:R-:W-:Y:S01]  /*332c0*/  IADD3.X R23, PT, PT, RZ, RZ, RZ, P1, !PT ;  /* 0x000000ffff177210 */ /* 0x000fe20000ffe4ff */
[----:B------:R-:W-:-:S02]  /*332d0*/  IMAD.IADD R25, R73, 0x1, R25 ;  /* 0x0000000149197824 */ /* 0x000fc400078e0219 */
        /* <DEDUP_REMOVED lines=10> */
[----:B------:R-:W-:Y:S01]  /*33380*/  IADD3.X R28, PT, PT, RZ, RZ, RZ, P0, !PT ;  /* 0x000000ffff1c7210 */ /* 0x000fe200007fe4ff */
[----:B------:R-:W-:Y:S01]  /*33390*/  IMAD.IADD R112, R107, 0x1, R27 ;  /* 0x000000016b707824 */ /* 0x000fe200078e021b */
[----:B------:R-:W-:Y:S01]  /*333a0*/  IADD3 R19, PT, PT, R60, R19, RZ ;  /* 0x000000133c137210 */ /* 0x000fe20007ffe0ff */
[----:B------:R-:W-:Y:S02]  /*333b0*/  IMAD.IADD R29, R62, 0x1, R29 ;  /* 0x000000013e1d7824 */ /* 0x000fe400078e021d */
[----:B------:R-:W-:Y:S02]  /*333c0*/  IMAD.X R25, RZ, RZ, RZ, P5 ;  /* 0x000000ffff197224 */ /* 0x000fe400028e06ff */
[----:B------:R-:W-:-:S04]  /*333d0*/  IMAD.WIDE.U32 R20, R150, R80, R20 ;  /* 0x0000005096147225 */ /* 0x000fc800078e0014 */
[----:B------:R-:W-:Y:S01]  /*333e0*/  IMAD.X R27, RZ, RZ, RZ, P3 ;  /* 0x000000ffff1b7224 */ /* 0x000fe200018e06ff */
[----:B------:R-:W-:Y:S01]  /*333f0*/  IADD3 R18, P3, PT, R29, R18, RZ ;  /* 0x000000121d127210 */ /* 0x000fe20007f7e0ff */
[----:B------:R-:W-:-:S03]  /*33400*/  IMAD.WIDE.U32 R22, R31, R49, R22 ;  /* 0x000000311f167225 */ /* 0x000fc600078e0016 */
[----:B------:R-:W-:Y:S01]  /*33410*/  IADD3 R29, P2, PT, R27, R20, RZ ;  /* 0x000000141b1d7210 */ /* 0x000fe20007f5e0ff */
[----:B------:R-:W-:Y:S01]  /*33420*/  IMAD.WIDE.U32 R24, R109, R109, R24 ;  /* 0x0000006d6d187225 */ /* 0x000fe200078e0018 */
[----:B------:R-:W-:-:S03]  /*33430*/  IADD3 R20, P6, PT, R19, R22, RZ ;  /* 0x0000001613147210 */ /* 0x000fc60007fde0ff */
[----:B------:R-:W-:Y:S02]  /*33440*/  IMAD.IADD R21, R107, 0x1, R21 ;  /* 0x000000016b157824 */ /* 0x000fe400078e0215 */
[----:B------:R-:W-:Y:S01]  /*33450*/  IMAD.X R27, RZ, RZ, RZ, P1 ;  /* 0x000000ffff1b7224 */ /* 0x000fe200008e06ff */
[----:B------:R-:W-:Y:S01]  /*33460*/  IADD3 R28, P1, PT, R28, R29, RZ ;  /* 0x0000001d1c1c7210 */ /* 0x000fe20007f3e0ff */
[----:B------:R-:W-:Y:S01]  /*33470*/  IMAD.IADD R19, R73, 0x1, R25 ;  /* 0x0000000149137824 */ /* 0x000fe200078e0219 */
[----:B------:R-:W-:Y:S01]  /*33480*/  IADD3 R22, P5, PT, R21, R24, RZ ;  /* 0x0000001815167210 */ /* 0x000fe20007fbe0ff */
[----:B------:R-:W-:Y:S02]  /*33490*/  IMAD.IADD R23, R50, 0x1, R23 ;  /* 0x0000000132177824 */ /* 0x000fe400078e0217 */
[----:B------:R-:W-:Y:S01]  /*334a0*/  IMAD.WIDE.U32 R24, R71, R44, R26 ;  /* 0x0000002c47187225 */ /* 0x000fe200078e001a */
[----:B------:R-:W-:Y:S02]  /*334b0*/  IADD3 R26, P0, PT, R19, R112, RZ ;  /* 0x00000070131a7210 */ /* 0x000fe40007f1e0ff */
[----:B------:R-:W-:Y:S01]  /*334c0*/  IADD3 R110, P4, PT, R23, R110, RZ ;  /* 0x0000006e176e7210 */ /* 0x000fe20007f9e0ff */
[----:B------:R-:W-:Y:S01]  /*334d0*/  IMAD.X R19, RZ, RZ, RZ, P3 ;  /* 0x000000ffff137224 */ /* 0x000fe200018e06ff */
[----:B------:R-:W-:Y:S01]  /*334e0*/  IADD3 R23, PT, PT, R65, R70, RZ ;  /* 0x0000004641177210 */ /* 0x000fe20007ffe0ff */
[----:B------:R-:W-:Y:S01]  /*334f0*/  IMAD.X R21, RZ, RZ, RZ, P6 ;  /* 0x000000ffff157224 */ /* 0x000fe200030e06ff */
[----:B------:R-:W-:Y:S01]  /*33500*/  IADD3.X R70, PT, PT, RZ, RZ, RZ, P1, !PT ;  /* 0x000000ffff467210 */ /* 0x000fe20000ffe4ff */
[----:B------:R-:W-:Y:S01]  /*33510*/  IMAD.WIDE.U32 R18, R75, R46, R18 ;  /* 0x0000002e4b127225 */ /* 0x000fe200078e0012 */
[----:B------:R-:W-:-:S02]  /*33520*/  IADD3 R24, P3, PT, R23, R24, RZ ;  /* 0x0000001817187210 */ /* 0x000fc40007f7e0ff */
[----:B------:R-:W-:Y:S01]  /*33530*/  IADD3.X R27, PT, PT, RZ, RZ, RZ, P4, !PT ;  /* 0x000000ffff1b7210 */ /* 0x000fe200027fe4ff */
        /* <DEDUP_REMOVED lines=12> */
[----:B------:R-:W-:Y:S02]  /*33600*/  IMAD.X R25, RZ, RZ, RZ, P3 ;  /* 0x000000ffff197224 */ /* 0x000fe400018e06ff */
[----:B------:R-:W-:Y:S01]  /*33610*/  IMAD.WIDE.U32 R18, R71, R45, R18 ;  /* 0x0000002d47127225 */ /* 0x000fe200078e0012 */
[----:B------:R-:W-:Y:S02]  /*33620*/  IADD3 R22, P3, PT, R21, R110, RZ ;  /* 0x0000006e15167210 */ /* 0x000fe40007f7e0ff */
[----:B------:R-:W-:Y:S01]  /*33630*/  IADD3 R70, P5, PT, R70, R29, RZ ;  /* 0x0000001d46467210 */ /* 0x000fe20007fbe0ff */
[----:B------:R-:W-:-:S04]  /*33640*/  IMAD.WIDE.U32 R24, R67, R43, R24 ;  /* 0x0000002b43187225 */ /* 0x000fc800078e0018 */
        /* <DEDUP_REMOVED lines=17> */
[----:B------:R-:W-:-:S03]  /*33760*/  IMAD.HI.U32 R24, R31, R42, R24 ;  /* 0x0000002a1f187227 */ /* 0x000fc600078e0018 */
        /* <DEDUP_REMOVED lines=10> */
[----:B------:R-:W-:Y:S01]  /*33810*/  IMAD.WIDE.U32 R22, R75, R48, R22 ;  /* 0x000000304b167225 */ /* 0x000fe200078e0016 */
[----:B------:R-:W-:Y:S02]  /*33820*/  IADD3 R20, P2, PT, R19, R20, RZ ;  /* 0x0000001413147210 */ /* 0x000fe40007f5e0ff */
[----:B------:R-:W-:Y:S01]  /*33830*/  IADD3 R33, P3, PT, R24, R29, RZ ;  /* 0x0000001d18217210 */ /* 0x000fe20007f7e0ff */
[----:B------:R-:W-:Y:S01]  /*33840*/  IMAD.X R27, RZ, RZ, RZ, P0 ;  /* 0x000000ffff1b7224 */ /* 0x000fe200000e06ff */
[----:B------:R-:W-:Y:S01]  /*33850*/  IADD3.X R19, PT, PT, RZ, RZ, RZ, P6, !PT ;  /* 0x000000ffff137210 */ /* 0x000fe200037fe4ff */
[----:B------:R-:W-:Y:S01]  /*33860*/  IMAD.IADD R24, R59, 0x1, R23 ;  /* 0x000000013b187824 */ /* 0x000fe200078e0217 */
[----:B------:R-:W-:Y:S01]  /*33870*/  IADD3 R22, P0, PT, R21, R22, RZ ;  /* 0x0000001615167210 */ /* 0x000fe20007f1e0ff */
[----:B------:R-:W-:-:S02]  /*33880*/  IMAD.X R21, RZ, RZ, RZ, P2 ;  /* 0x000000ffff157224 */ /* 0x000fc400010e06ff */
[----:B------:R-:W-:Y:S01]  /*33890*/  IMAD.WIDE.U32 R18, R31, R43, R18 ;  /* 0x0000002b1f127225 */ /* 0x000fe200078e0012 */
[----:B------:R-:W-:-:S03]  /*338a0*/  IADD3 R24, P2, PT, R24, R111, RZ ;  /* 0x0000006f18187210 */ /* 0x000fc60007f5e0ff */
[----:B------:R-:W-:Y:S01]  /*338b0*/  IMAD.WIDE.U32 R26, R109, R80, R26 ;  /* 0x000000506d1a7225 */ /* 0x000fe200078e001a */
[----:B------:R-:W-:-:S03]  /*338c0*/  IADD3.X R25, PT, PT, RZ, RZ, RZ, P2, !PT ;  /* 0x000000ffff197210 */ /* 0x000fc600017fe4ff */
        /* <DEDUP_REMOVED lines=8> */
[----:B------:R-:W-:Y:S01]  /*33950*/  IMAD.WIDE.U32 R24, R75, R49, R24 ;  /* 0x000000314b187225 */ /* 0x000fe200078e0018 */
[----:B------:R-:W-:Y:S02]  /*33960*/  IADD3.X R19, PT, PT, RZ, RZ, RZ, P1, !PT ;  /* 0x000000ffff137210 */ /* 0x000fe40000ffe4ff */
[----:B------:R-:W-:Y:S01]  /*33970*/  IADD3 R22, P2, PT, R21, R22, RZ ;  /* 0x0000001615167210 */ /* 0x000fe20007f5e0ff */
[----:B------:R-:W-:Y:S01]  /*33980*/  IMAD.X R29, RZ, RZ, RZ, P0 ;  /* 0x000000ffff1d7224 */ /* 0x000fe200000e06ff */
[----:B------:R-:W-:Y:S01]  /*33990*/  IADD3 R24, P0, PT, R23, R24, RZ ;  /* 0x0000001817187210 */ /* 0x000fe20007f1e0ff */
[----:B------:R-:W-:Y:S01]  /*339a0*/  IMAD.X R21, RZ, RZ, RZ, P6 ;  /* 0x000000ffff157224 */ /* 0x000fe200030e06ff */
[----:B------:R-:W-:Y:S01]  /*339b0*/  IADD3.X R75, PT, PT, RZ, RZ, RZ, P5, !PT ;  /* 0x000000ffff4b7210 */ /* 0x000fe20002ffe4ff */
[----:B------:R-:W-:-:S04]  /*339c0*/  IMAD.WIDE.U32 R28, R109, R80, R28 ;  /* 0x000000506d1c7225 */ /* 0x000fc800078e001c */
[----:B------:R-:W-:Y:S01]  /*339d0*/  IMAD.X R23, RZ, RZ, RZ, P2 ;  /* 0x000000ffff177224 */ /* 0x000fe200010e06ff */
[----:B------:R-:W-:Y:S01]  /*339e0*/  IADD3 R28, P1, PT, R19, R28, RZ ;  /* 0x0000001c131c7210 */ /* 0x000fe20007f3e0ff */
        /* <DEDUP_REMOVED lines=21> */
[----:B------:R-:W-:Y:S01]  /*33b40*/  IMAD.X R33, RZ, RZ, RZ, P3 ;  /* 0x000000ffff217224 */ /* 0x000fe200018e06ff */
[----:B------:R-:W-:Y:S01]  /*33b50*/  IADD3 R25, PT, PT, R60, R25, RZ ;  /* 0x000000193c197210 */ /* 0x000fe20007ffe0ff */
[----:B------:R-:W-:Y:S02]  /*33b60*/  IMAD.IADD R19, R62, 0x1, R23 ;  /* 0x000000013e137824 */ /* 0x000fe400078e0217 */
[----:B------:R-:W-:Y:S01]  /*33b70*/  IMAD.WIDE.U32 R26, R71, R49, R26 ;  /* 0x00000031471a7225 */ /* 0x000fe200078e001a */
[----:B------:R-:W-:Y:S02]  /*33b80*/  IADD3 R33, P3, PT, R33, R28, RZ ;  /* 0x0000001c21217210 */ /* 0x000fe40007f7e0ff */
        /* <DEDUP_REMOVED lines=8> */
[----:B------:R-:W-:Y:S01]  /*33c10*/  IMAD.MOV.U32 R75, RZ, RZ, R20 ;  /* 0x000000ffff4b7224 */ /* 0x000fe200078e0014 */
        /* <DEDUP_REMOVED lines=26> */
[----:B------:R-:W-:Y:S01]  /*33dc0*/  MOV R67, R22 ;  /* 0x0000001600437202 */ /* 0x000fe20000000f00 */
[----:B------:R-:W-:Y:S01]  /*33dd0*/  IMAD.IADD R33, R107, 0x1, R71 ;  /* 0x000000016b217824 */ /* 0x000fe200078e0247 */
[----:B------:R-:W-:Y:S01]  /*33de0*/  IADD3 R70, P4, PT, R70, R19, RZ ;  /* 0x0000001346467210 */ /* 0x000fe20007f9e0ff */
[----:B------:R-:W-:Y:S01]  /*33df0*/  IMAD.X R19, RZ, RZ, RZ, P2 ;  /* 0x000000ffff137224 */ /* 0x000fe200010e06ff */
[----:B------:R-:W-:Y:S01]  /*33e00*/  IADD3.X R29, PT, PT, RZ, RZ, RZ, P6, !PT ;  /* 0x000000ffff1d7210 */ /* 0x000fe200037fe4ff */
[----:B------:R-:W-:-:S03]  /*33e10*/  IMAD.MOV.U32 R111, RZ, RZ, R18 ;  /* 0x000000ffff6f7224 */ /* 0x000fc600078e0012 */
[----:B------:R-:W-:Y:S01]  /*33e20*/  IADD3 R19, P6, PT, R19, R70, RZ ;  /* 0x0000004613137210 */ /* 0x000fe20007fde0ff */
[----:B------:R-:W-:-:S03]  /*33e30*/  IMAD.WIDE.U32 R28, R31, R48, R28 ;  /* 0x000000301f1c7225 */ /* 0x000fc600078e001c */
[----:B------:R-:W-:Y:S01]  /*33e40*/  IADD3 R71, P2, PT, R110, R19, RZ ;  /* 0x000000136e477210 */ /* 0x000fe20007f5e0ff */
[----:B------:R-:W-:Y:S01]  /*33e50*/  IMAD.IADD R70, R59, 0x1, R29 ;  /* 0x000000013b467824 */ /* 0x000fe200078e021d */
[----:B------:R-:W-:Y:S01]  /*33e60*/  IADD3.X R110, PT, PT, RZ, RZ, RZ, P0, !PT ;  /* 0x000000ffff6e7210 */ /* 0x000fe200007fe4ff */
[----:B------:R-:W-:-:S03]  /*33e70*/  IMAD.X R19, RZ, RZ, RZ, P5 ;  /* 0x000000ffff137224 */ /* 0x000fc600028e06ff */
[----:B------:R-:W-:Y:S02]  /*33e80*/  IADD3 R70, P0, PT, R70, R71, RZ ;  /* 0x0000004746467210 */ /* 0x000fe40007f1e0ff */
[----:B------:R-:W-:Y:S01]  /*33e90*/  IADD3 R19, PT, PT, R19, R33, R110 ;  /* 0x0000002113137210 */ /* 0x000fe20007ffe06e */
[----:B------:R-:W-:Y:S01]  /*33ea0*/  IMAD.X R110, RZ, RZ, RZ, P3 ;  /* 0x000000ffff6e7224 */ /* 0x000fe200018e06ff */
        /* <DEDUP_REMOVED lines=9> */
[----:B------:R-:W-:Y:S02]  /*33f40*/  IMAD.MOV.U32 R33, RZ, RZ, R26 ;  /* 0x000000ffff217224 */ /* 0x000fe400078e001a */
[----:B------:R-:W-:Y:S01]  /*33f50*/  IMAD.MOV.U32 R18, RZ, RZ, R70 ;  /* 0x000000ffff127224 */ /* 0x000fe200078e0046 */
[----:B------:R-:W-:Y:S01]  /*33f60*/  IADD3 R110, PT, PT, R110, R19, R31 ;  /* 0x000000136e6e7210 */ /* 0x000fe20007ffe01f */
[----:B------:R-:W-:Y:S01]  /*33f70*/  IMAD.MOV.U32 R31, RZ, RZ, R24 ;  /* 0x000000ffff1f7224 */ /* 0x000fe200078e0018 */
[----:B------:R-:W-:Y:S02]  /*33f80*/  MOV R19, R28 ;  /* 0x0000001c00137202 */ /* 0x000fe40000000f00 */
        /* <DEDUP_REMOVED lines=27> */
.L_x_139:
        /* <DEDUP_REMOVED lines=22> */
.L_x_140:
[----:B------:R-:W-:-:S04]  /*342a0*/  IADD3 R21, P0, PT, -R123, R111, RZ ;  /* 0x0000006f7b157210 */ /* 0x000fc80007f1e1ff */
        /* <DEDUP_REMOVED lines=41> */
.L_x_141:
        /* <DEDUP_REMOVED lines=42> */
.L_x_142:
        /* <DEDUP_REMOVED lines=42> */
.L_x_143:
        /* <DEDUP_REMOVED lines=42> */
.L_x_144:
        /* <DEDUP_REMOVED lines=8> */
[----:B------:R-:W-:-:S02]  /*34da0*/  IMAD.MOV.U32 R71, RZ, RZ, RZ ;  /* 0x000000ffff477224 */ /* 0x000fc400078e00ff */
[----:B------:R-:W-:-:S04]  /*34db0*/  IMAD.WIDE.U32 R32, R30, R67, R32 ;  /* 0x000000431e207225 */ /* 0x000fc800078e0020 */
[----:B------:R-:W-:Y:S01]  /*34dc0*/  IMAD.MOV.U32 R25, RZ, RZ, RZ ;  /* 0x000000ffff197224 */ /* 0x000fe200078e00ff */
[----:B------:R-:W-:Y:S01]  /*34dd0*/  IADD3 R26, PT, PT, R33, R143, RZ ;  /* 0x0000008f211a7210 */ /* 0x000fe20007ffe0ff */
[----:B------:R-:W-:Y:S02]  /*34de0*/  IMAD.MOV.U32 R33, RZ, RZ, RZ ;  /* 0x000000ffff217224 */ /* 0x000fe400078e00ff */
[----:B------:R-:W-:Y:S02]  /*34df0*/  IMAD.MOV.U32 R156, RZ, RZ, R70 ;  /* 0x000000ffff9c7224 */ /* 0x000fe400078e0046 */
[----:B------:R-:W-:-:S04]  /*34e00*/  IMAD.WIDE.U32 R32, R137, R133, R32 ;  /* 0x0000008589207225 */ /* 0x000fc800078e0020 */
[----:B------:R-:W-:Y:S01]  /*34e10*/  IMAD.WIDE.U32 R26, R30, R145, R26 ;  /* 0x000000911e1a7225 */ /* 0x000fe200078e001a */
[----:B------:R-:W-:-:S03]  /*34e20*/  IADD3 R29, PT, PT, R151, R33, RZ ;  /* 0x00000021971d7210 */ /* 0x000fc60007ffe0ff */
[----:B------:R-:W-:Y:S01]  /*34e30*/  IMAD.MOV.U32 R33, RZ, RZ, RZ ;  /* 0x000000ffff217224 */ /* 0x000fe200078e00ff */
[----:B------:R-:W-:-:S04]  /*34e40*/  IADD3 R28, P0, PT, R29, R26, RZ ;  /* 0x0000001a1d1c7210 */ /* 0x000fc80007f1e0ff */
[----:B------:R-:W-:Y:S01]  /*34e50*/  IADD3 R26, PT, PT, R27, R33, RZ ;  /* 0x000000211b1a7210 */ /* 0x000fe20007ffe0ff */
[----:B------:R-:W-:Y:S02]  /*34e60*/  IMAD.X R29, RZ, RZ, RZ, P0 ;  /* 0x000000ffff1d7224 */ /* 0x000fe400000e06ff */
[----:B------:R-:W-:Y:S02]  /*34e70*/  IMAD.MOV.U32 R27, RZ, RZ, RZ ;  /* 0x000000ffff1b7224 */ /* 0x000fe400078e00ff */
[----:B------:R-:W-:-:S04]  /*34e80*/  IMAD.WIDE.U32 R28, R133, R67, R28 ;  /* 0x00000043851c7225 */ /* 0x000fc800078e001c */
[----:B------:R-:W-:-:S04]  /*34e90*/  IMAD.WIDE.U32 R26, R30, R140, R26 ;  /* 0x0000008c1e1a7225 */ /* 0x000fc800078e001a */
[----:B------:R-:W-:Y:S02]  /*34ea0*/  IMAD.IADD R19, R143, 0x1, R29 ;  /* 0x000000018f137824 */ /* 0x000fe400078e021d */
[----:B------:R-:W-:-:S03]  /*34eb0*/  IMAD.MOV.U32 R29, RZ, RZ, RZ ;  /* 0x000000ffff1d7224 */ /* 0x000fc600078e00ff */
        /* <DEDUP_REMOVED lines=9> */
[----:B------:R-:W-:-:S03]  /*34f50*/  IMAD.WIDE.U32 R26, R30, R141, R26 ;  /* 0x0000008d1e1a7225 */ /* 0x000fc600078e001a */
[----:B------:R-:W-:Y:S01]  /*34f60*/  IADD3 R20, P0, PT, R19, R26, RZ ;  /* 0x0000001a13147210 */ /* 0x000fe20007f1e0ff */
[----:B------:R-:W-:Y:S02]  /*34f70*/  IMAD.X R19, RZ, RZ, RZ, P1 ;  /* 0x000000ffff137224 */ /* 0x000fe400008e06ff */
[----:B------:R-:W-:Y:S01]  /*34f80*/  IMAD.IADD R26, R27, 0x1, R71 ;  /* 0x000000011b1a7824 */ /* 0x000fe200078e0247 */
[----:B------:R-:W-:Y:S01]  /*34f90*/  IADD3.X R21, PT, PT, RZ, RZ, RZ, P0, !PT ;  /* 0x000000ffff157210 */ /* 0x000fe200007fe4ff */
[----:B------:R-:W-:Y:S01]  /*34fa0*/  IMAD.WIDE.U32 R18, R105, R67, R18 ;  /* 0x0000004369127225 */ /* 0x000fe200078e0012 */
[----:B------:R-:W-:-:S03]  /*34fb0*/  MOV R27, RZ ;  /* 0x000000ff001b7202 */ /* 0x000fc60000000f00 */
[----:B------:R-:W-:Y:S01]  /*34fc0*/  IMAD.WIDE.U32 R20, R133, R140, R20 ;  /* 0x0000008c85147225 */ /* 0x000fe200078e0014 */
[----:B------:R-:W-:-:S03]  /*34fd0*/  MOV R24, R18 ;  /* 0x0000001200187202 */ /* 0x000fc60000000f00 */
[----:B------:R-:W-:Y:S02]  /*34fe0*/  IMAD.IADD R19, R143, 0x1, R19 ;  /* 0x000000018f137824 */ /* 0x000fe400078e0213 */
[----:B------:R-:W-:-:S03]  /*34ff0*/  IMAD.WIDE.U32 R26, R30, R135, R26 ;  /* 0x000000871e1a7225 */ /* 0x000fc600078e001a */
[----:B------:R-:W-:Y:S01]  /*35000*/  IADD3 R20, P0, PT, R19, R20, RZ ;  /* 0x0000001413147210 */ /* 0x000fe20007f1e0ff */
[----:B------:R-:W-:Y:S02]  /*35010*/  IMAD.IADD R19, R139, 0x1, R21 ;  /* 0x000000018b137824 */ /* 0x000fe400078e0215 */
[----:B------:R-:W-:-:S04]  /*35020*/  IMAD.WIDE.U32 R24, R137, R68, R24 ;  /* 0x0000004489187225 */ /* 0x000fc800078e0018 */
[----:B------:R-:W-:Y:S01]  /*35030*/  IMAD.X R21, RZ, RZ, RZ, P0 ;  /* 0x000000ffff157224 */ /* 0x000fe200000e06ff */
[----:B------:R-:W-:Y:S01]  /*35040*/  IADD3 R18, P0, PT, R19, R26, RZ ;  /* 0x0000001a13127210 */ /* 0x000fe20007f1e0ff */
[----:B------:R-:W-:Y:S02]  /*35050*/  IMAD.IADD R23, R147, 0x1, R25 ;  /* 0x0000000193177824 */ /* 0x000fe400078e0219 */
[----:B------:R-:W-:Y:S02]  /*35060*/  HFMA2 R25, -RZ, RZ, 0, 0 ;  /* 0x00000000ff197431 */ /* 0x000fe400000001ff */
[----:B------:R-:W-:Y:S01]  /*35070*/  IMAD.WIDE.U32 R20, R105, R145, R20 ;  /* 0x0000009169147225 */ /* 0x000fe200078e0014 */
[----:B------:R-:W-:-:S03]  /*35080*/  IADD3.X R19, PT, PT, RZ, RZ, RZ, P0, !PT ;  /* 0x000000ffff137210 */ /* 0x000fc600007fe4ff */
[----:B------:R-:W-:Y:S01]  /*35090*/  IMAD.IADD R21, R33, 0x1, R21 ;  /* 0x0000000121157824 */ /* 0x000fe200078e0215 */
[----:B------:R-:W-:Y:S01]  /*350a0*/  IADD3 R22, P1, PT, R23, R20, RZ ;  /* 0x0000001417167210 */ /* 0x000fe20007f3e0ff */
[----:B------:R-:W-:-:S04]  /*350b0*/  IMAD.WIDE.U32 R18, R133, R141, R18 ;  /* 0x0000008d85127225 */ /* 0x000fc800078e0012 */
[----:B------:R-:W-:Y:S01]  /*350c0*/  IMAD.IADD R26, R27, 0x1, R25 ;  /* 0x000000011b1a7824 */ /* 0x000fe200078e0219 */
[----:B------:R-:W-:Y:S01]  /*350d0*/  IADD3 R20, P0, PT, R21, R18, RZ ;  /* 0x0000001215147210 */ /* 0x000fe20007f1e0ff */
[----:B------:R-:W-:Y:S02]  /*350e0*/  IMAD.X R23, RZ, RZ, RZ, P1 ;  /* 0x000000ffff177224 */ /* 0x000fe400008e06ff */
[----:B------:R-:W-:Y:S01]  /*350f0*/  IMAD.MOV.U32 R27, RZ, RZ, RZ ;  /* 0x000000ffff1b7224 */ /* 0x000fe200078e00ff */
[----:B------:R-:W-:Y:S01]  /*35100*/  IADD3.X R21, PT, PT, RZ, RZ, RZ, P0, !PT ;  /* 0x000000ffff157210 */ /* 0x000fe200007fe4ff */
[----:B------:R-:W-:Y:S02]  /*35110*/  IMAD.IADD R29, R71, 0x1, R19 ;  /* 0x00000001471d7824 */ /* 0x000fe400078e0213 */
[----:B------:R-:W-:-:S04]  /*35120*/  IMAD.WIDE.U32 R22, R68, R67, R22 ;  /* 0x0000004344167225 */ /* 0x000fc800078e0016 */
        /* <DEDUP_REMOVED lines=8> */
[----:B------:R-:W-:Y:S01]  /*351b0*/  IMAD.X R19, RZ, RZ, RZ, P0 ;  /* 0x000000ffff137224 */ /* 0x000fe200000e06ff */
[----:B------:R-:W-:Y:S01]  /*351c0*/  IADD3 R26, PT, PT, R27, R29, RZ ;  /* 0x0000001d1b1a7210 */ /* 0x000fe20007ffe0ff */
[----:B------:R-:W-:Y:S02]  /*351d0*/  IMAD.MOV.U32 R27, RZ, RZ, RZ ;  /* 0x000000ffff1b7224 */ /* 0x000fe400078e00ff */
[----:B------:R-:W-:-:S04]  /*351e0*/  IMAD.WIDE.U32 R18, R133, R135, R18 ;  /* 0x0000008785127225 */ /* 0x000fc800078e0012 */
[----:B------:R-:W-:Y:S01]  /*351f0*/  IMAD.WIDE.U32 R26, R75, R30, R26 ;  /* 0x0000001e4b1a7225 */ /* 0x000fe200078e001a */
[----:B------:R-:W-:Y:S02]  /*35200*/  IADD3 R18, P1, PT, R21, R18, RZ ;  /* 0x0000001215127210 */ /* 0x000fe40007f3e0ff */
[----:B------:R-:W-:Y:S01]  /*35210*/  MOV R21, RZ ;  /* 0x000000ff00157202 */ /* 0x000fe20000000f00 */
[----:B------:R-:W-:Y:S02]  /*35220*/  IMAD.IADD R19, R25, 0x1, R19 ;  /* 0x0000000119137824 */ /* 0x000fe400078e0213 */
[----:B------:R-:W-:-:S03]  /*35230*/  IMAD.WIDE.U32 R22, R137, R150, R22 ;  /* 0x0000009689167225 */ /* 0x000fc600078e0016 */
[----:B------:R-:W-:Y:S01]  /*35240*/  IADD3 R26, P0, PT, R19, R26, RZ ;  /* 0x0000001a131a7210 */ /* 0x000fe20007f1e0ff */
[----:B------:R-:W-:Y:S01]  /*35250*/  IMAD.IADD R30, R27, 0x1, R21 ;  /* 0x000000011b1e7824 */ /* 0x000fe200078e0215 */
[----:B------:R-:W-:Y:S01]  /*35260*/  IADD3.X R21, PT, PT, RZ, RZ, RZ, P2, !PT ;  /* 0x000000ffff157210 */ /* 0x000fe200017fe4ff */
[----:B------:R-:W-:Y:S02]  /*35270*/  IMAD.IADD R19, R113, 0x1, R23 ;  /* 0x0000000171137824 */ /* 0x000fe400078e0217 */
[----:B------:R-:W-:Y:S02]  /*35280*/  IMAD.X R27, RZ, RZ, RZ, P0 ;  /* 0x000000ffff1b7224 */ /* 0x000fe400000e06ff */
[----:B------:R-:W-:-:S04]  /*35290*/  IMAD.WIDE.U32 R20, R68, R145, R20 ;  /* 0x0000009144147225 */ /* 0x000fc800078e0014 */
[----:B------:R-:W-:Y:S01]  /*352a0*/  IMAD.IADD R21, R33, 0x1, R21 ;  /* 0x0000000121157824 */ /* 0x000fe200078e0215 */
[----:B------:R-:W-:Y:S01]  /*352b0*/  IADD3 R20, P3, PT, R19, R20, RZ ;  /* 0x0000001413147210 */ /* 0x000fe20007f7e0ff */
[----:B------:R-:W-:Y:S01]  /*352c0*/  IMAD.WIDE.U32 R26, R133, R131, R26 ;  /* 0x00000083851a7225 */ /* 0x000fe200078e001a */
[----:B------:R-:W-:-:S04]  /*352d0*/  IADD3.X R19, PT, PT, RZ, RZ, RZ, P1, !PT ;  /* 0x000000ffff137210 */ /* 0x000fc80000ffe4ff */
        /* <DEDUP_REMOVED lines=8> */
[----:B------:R-:W-:Y:S02]  /*35360*/  IMAD.X R19, RZ, RZ, RZ, P2 ;  /* 0x000000ffff137224 */ /* 0x000fe400010e06ff */
[----:B------:R-:W-:-:S04]  /*35370*/  IMAD.WIDE.U32 R20, R150, R67, R20 ;  /* 0x0000004396147225 */ /* 0x000fc800078e0014 */
[----:B------:R-:W-:Y:S01]  /*35380*/  IMAD.X R27, RZ, RZ, RZ, P1 ;  /* 0x000000ffff1b7224 */ /* 0x000fe200008e06ff */
[----:B------:R-:W-:Y:S01]  /*35390*/  IADD3 R21, PT, PT, R143, R21, RZ ;  /* 0x000000158f157210 */ /* 0x000fe20007ffe0ff */
[----:B------:R-:W-:-:S04]  /*353a0*/  IMAD.WIDE.U32 R18, R68, R140, R18 ;  /* 0x0000008c44127225 */ /* 0x000fc800078e0012 */
[----:B------:R-:W-:Y:S01]  /*353b0*/  IMAD.WIDE.U32 R26, R105, R135, R26 ;  /* 0x00000087691a7225 */ /* 0x000fe200078e001a */
[----:B------:R-:W-:-:S03]  /*353c0*/  IADD3 R18, P2, PT, R21, R18, RZ ;  /* 0x0000001215127210 */ /* 0x000fc60007f5e0ff */
[----:B------:R-:W-:-:S04]  /*353d0*/  IMAD.WIDE.U32 R30, R75, R133, R30 ;  /* 0x000000854b1e7225 */ /* 0x000fc800078e001e */
[----:B------:R-:W-:Y:S02]  /*353e0*/  IMAD.IADD R21, R25, 0x1, R27 ;  /* 0x0000000119157824 */ /* 0x000fe400078e021b */
[----:B------:R-:W-:Y:S02]  /*353f0*/  IMAD.IADD R19, R139, 0x1, R19 ;  /* 0x000000018b137824 */ /* 0x000fe400078e0213 */
[----:B------:R-:W-:Y:S01]  /*35400*/  IMAD.IADD R151, R151, 0x1, R31 ;  /* 0x0000000197977824 */ /* 0x000fe200078e021f */
[----:B------:R-:W-:Y:S01]  /*35410*/  IADD3 R30, P0, PT, R21, R30, RZ ;  /* 0x0000001e151e7210 */ /* 0x000fe20007f1e0ff */
[----:B------:R-:W-:Y:S01]  /*35420*/  HFMA2 R21, -RZ, RZ, 0, 0 ;  /* 0x00000000ff157431 */ /* 0x000fe200000001ff */
[----:B------:R-:W-:Y:S01]  /*35430*/  IADD3 R26, P1, PT, R19, R26, RZ ;  /* 0x0000001a131a7210 */ /* 0x000fe20007f3e0ff */
[----:B------:R-:W-:Y:S02]  /*35440*/  IMAD.X R19, RZ, RZ, RZ, P2 ;  /* 0x000000ffff137224 */ /* 0x000fe400010e06ff */
[----:B------:R-:W-:-:S02]  /*35450*/  IMAD.X R31, RZ, RZ, RZ, P0 ;  /* 0x000000ffff1f7224 */ /* 0x000fc400000e06ff */
[----:B------:R-:W-:Y:S02]  /*35460*/  IMAD.X R27, RZ, RZ, RZ, P1 ;  /* 0x000000ffff1b7224 */ /* 0x000fe400008e06ff */
[----:B------:R-:W-:-:S04]  /*35470*/  IMAD.WIDE.U32 R18, R150, R145, R18 ;  /* 0x0000009196127225 */ /* 0x000fc800078e0012 */
[----:B------:R-:W-:Y:S01]  /*35480*/  IMAD.WIDE.U32 R20, R137, R82, R20 ;  /* 0x0000005289147225 */ /* 0x000fe200078e0014 */
[----:B------:R-:W-:-:S03]  /*35490*/  IADD3 R19, PT, PT, R33, R19, RZ ;  /* 0x0000001321137210 */ /* 0x000fc60007ffe0ff */
[----:B------:R-:W-:Y:S02]  /*354a0*/  IMAD.IADD R21, R108, 0x1, R21 ;  /* 0x000000016c157824 */ /* 0x000fe400078e0215 */
[----:B------:R-:W-:-:S03]  /*354b0*/  IMAD.WIDE.U32 R26, R68, R141, R26 ;  /* 0x0000008d441a7225 */ /* 0x000fc600078e001a */
[----:B------:R-:W-:Y:S01]  /*354c0*/  IADD3 R18, P3, PT, R21, R18, RZ ;  /* 0x0000001215127210 */ /* 0x000fe20007f7e0ff */
[----:B------:R-:W-:Y:S01]  /*354d0*/  IMAD.WIDE.U32 R30, R105, R131, R30 ;  /* 0x00000083691e7225 */ /* 0x000fe200078e001e */
[----:B------:R-:W-:Y:S02]  /*354e0*/  IADD3 R27, PT, PT, R71, R27, RZ ;  /* 0x0000001b471b7210 */ /* 0x000fe40007ffe0ff */
[----:B------:R-:W-:Y:S01]  /*354f0*/  IADD3 R26, P2, PT, R19, R26, RZ ;  /* 0x0000001a131a7210 */ /* 0x000fe20007f5e0ff */
[----:B------:R-:W-:Y:S01]  /*35500*/  IMAD.IADD R152, R29, 0x1, R31 ;  /* 0x000000011d987824 */ /* 0x000fe200078e021f */
[----:B------:R-:W-:Y:S01]  /*35510*/  IADD3 R30, P1, PT, R27, R30, RZ ;  /* 0x0000001e1b1e7210 */ /* 0x000fe20007f3e0ff */
[----:B------:R-:W-:Y:S01]  /*35520*/  IMAD.X R19, RZ, RZ, RZ, P3 ;  /* 0x000000ffff137224 */ /* 0x000fe200018e06ff */
[----:B------:R-:W-:Y:S02]  /*35530*/  IADD3.X R27, PT, PT, RZ, RZ, RZ, P2, !PT ;  /* 0x000000ffff1b7210 */ /* 0x000fe400017fe4ff */
[----:B------:R-:W-:Y:S01]  /*35540*/  IADD3 R152, P0, PT, R152, R151, RZ ;  /* 0x0000009798987210 */ /* 0x000fe20007f1e0ff */
[----:B------:R-:W-:Y:S01]  /*35550*/  IMAD.WIDE.U32 R18, R82, R67, R18 ;  /* 0x0000004352127225 */ /* 0x000fe200078e0012 */
[----:B------:R-:W-:-:S03]  /*35560*/  IADD3.X R31, PT, PT, RZ, RZ, RZ, P1, !PT ;  /* 0x000000ffff1f7210 */ /* 0x000fc60000ffe4ff */
        /* <DEDUP_REMOVED lines=8> */
[----:B------:R-:W-:-:S03]  /*355f0*/  IMAD.IADD R27, R139, 0x1, R27 ;  /* 0x000000018b1b7824 */ /* 0x000fc600078e021b */
[----:B------:R-:W-:Y:S01]  /*35600*/  IADD3 R152, P0, PT, R19, R152, RZ ;  /* 0x0000009813987210 */ /* 0x000fe20007f1e0ff */
[----:B------:R-:W-:Y:S01]  /*35610*/  IMAD.MOV.U32 R19, RZ, RZ, RZ ;  /* 0x000000ffff137224 */ /* 0x000fe200078e00ff */
[----:B------:R-:W-:Y:S01]  /*35620*/  IADD3 R30, P1, PT, R27, R30, RZ ;  /* 0x0000001e1b1e7210 */ /* 0x000fe20007f3e0ff */
[----:B------:R-:W-:Y:S01]  /*35630*/  IMAD.X R27, RZ, RZ, RZ, P2 ;  /* 0x000000ffff1b7224 */ /* 0x000fe200010e06ff */
[----:B------:R-:W-:Y:S01]  /*35640*/  IADD3.X R153, PT, PT, RZ, RZ, RZ, P0, !PT ;  /* 0x000000ffff997210 */ /* 0x000fe200007fe4ff */
[----:B------:R-:W-:-:S04]  /*35650*/  IMAD.WIDE.U32 R18, R137, R109, R18 ;  /* 0x0000006d89127225 */ /* 0x000fc800078e0012 */
[----:B------:R-:W-:Y:S01]  /*35660*/  IMAD.X R31, RZ, RZ, RZ, P1 ;  /* 0x000000ffff1f7224 */ /* 0x000fe200008e06ff */
[----:B------:R-:W-:Y:S01]  /*35670*/  IADD3 R19, PT, PT, R73, R19, RZ ;  /* 0x0000001349137210 */ /* 0x000fe20007ffe0ff */
        /* <DEDUP_REMOVED lines=8> */
[----:B------:R-:W-:-:S03]  /*35700*/  IMAD.IADD R154, R29, 0x1, R153 ;  /* 0x000000011d9a7824 */ /* 0x000fc600078e0299 */
[----:B------:R-:W-:Y:S01]  /*35710*/  IADD3 R152, P2, PT, R31, R152, RZ ;  /* 0x000000981f987210 */ /* 0x000fe20007f5e0ff */
[----:B------:R-:W-:Y:S01]  /*35720*/  IMAD.X R31, RZ, RZ, RZ, P0 ;  /* 0x000000ffff1f7224 */ /* 0x000fe200000e06ff */
[----:B------:R-:W-:Y:S01]  /*35730*/  IADD3 R154, P1, PT, R154, R149, RZ ;  /* 0x000000959a9a7210 */ /* 0x000fe20007f3e0ff */
[----:B------:R-:W-:-:S04]  /*35740*/  IMAD.WIDE.U32 R26, R109, R67, R26 ;  /* 0x000000436d1a7225 */ /* 0x000fc800078e001a */
[----:B------:R-:W-:Y:S02]  /*35750*/  IMAD.X R153, RZ, RZ, RZ, P2 ;  /* 0x000000ffff997224 */ /* 0x000fe400010e06ff */
[----:B------:R-:W-:-:S04]  /*35760*/  IMAD.WIDE.U32 R30, R82, R140, R30 ;  /* 0x0000008c521e7225 */ /* 0x000fc800078e001e */
[----:B------:R-:W-:Y:S01]  /*35770*/  IMAD.IADD R19, R143, 0x1, R27 ;  /* 0x000000018f137824 */ /* 0x000fe200078e021b */
[----:B------:R-:W-:Y:S01]  /*35780*/  IADD3 R31, PT, PT, R139, R31, RZ ;  /* 0x0000001f8b1f7210 */ /* 0x000fe20007ffe0ff */
[----:B------:R-:W-:Y:S02]  /*35790*/  IMAD.X R155, RZ, RZ, RZ, P1 ;  /* 0x000000ffff9b7224 */ /* 0x000fe400008e06ff */
[----:B------:R-:W-:Y:S01]  /*357a0*/  IMAD.WIDE.U32 R152, R150, R135, R152 ;  /* 0x0000008796987225 */ /* 0x000fe200078e0098 */
[----:B------:R-:W-:-:S03]  /*357b0*/  IADD3 R30, P0, PT, R19, R30, RZ ;  /* 0x0000001e131e7210 */ /* 0x000fc60007f1e0ff */
[----:B------:R-:W-:Y:S01]  /*357c0*/  IMAD.WIDE.U32 R154, R75, R68, R154 ;  /* 0x000000444b9a7225 */ /* 0x000fe200078e009a */
[----:B------:R-:W-:Y:S02]  /*357d0*/  IADD3 R19, PT, PT, R25, R153, RZ ;  /* 0x0000009919137210 */ /* 0x000fe40007ffe0ff */
[----:B------:R-:W-:Y:S01]  /*357e0*/  IADD3 R152, P2, PT, R31, R152, RZ ;  /* 0x000000981f987210 */ /* 0x000fe20007f5e0ff */
[----:B------:R-:W-:Y:S01]  /*357f0*/  IMAD.IADD R147, R147, 0x1, R155 ;  /* 0x0000000193937824 */ /* 0x000fe200078e029b */
[----:B------:R-:W-:Y:S01]  /*35800*/  IADD3 R154, P1, PT, R19, R154, RZ ;  /* 0x0000009a139a7210 */ /* 0x000fe20007f3e0ff */
[----:B------:R-:W-:Y:S02]  /*35810*/  IMAD R19, R70, R66, RZ ;  /* 0x0000004246137224 */ /* 0x000fe400078e02ff */
[----:B------:R-:W-:Y:S01]  /*35820*/  IMAD.X R153, RZ, RZ, RZ, P2 ;  /* 0x000000ffff997224 */ /* 0x000fe200010e06ff */
[----:B------:R-:W-:Y:S01]  /*35830*/  IADD3.X R155, PT, PT, RZ, RZ, RZ, P1, !PT ;  /* 0x000000ffff9b7210 */ /* 0x000fe20000ffe4ff */
[----:B------:R-:W-:-:S04]  /*35840*/  IMAD.HI.U32 R156, R19, R42, R156 ;  /* 0x0000002a139c7227 */ /* 0x000fc800078e009c */
[----:B------:R-:W-:Y:S02]  /*35850*/  IMAD.IADD R157, R65, 0x1, R156 ;  /* 0x00000001419d7824 */ /* 0x000fe400078e029c */
[----:B------:R-:W-:-:S03]  /*35860*/  IMAD.WIDE.U32 R152, R82, R141, R152 ;  /* 0x0000008d52987225 */ /* 0x000fc600078e0098 */
[----:B------:R-:W-:Y:S01]  /*35870*/  IADD3 R156, P3, PT, R157, R32, RZ ;  /* 0x000000209d9c7210 */ /* 0x000fe20007f7e0ff */
[----:B------:R-:W-:Y:S02]  /*35880*/  IMAD.IADD R153, R71, 0x1, R153 ;  /* 0x0000000147997824 */ /* 0x000fe400078e0299 */
[----:B------:R-:W-:-:S04]  /*35890*/  IMAD.WIDE.U32 R154, R150, R131, R154 ;  /* 0x00000083969a7225 */ /* 0x000fc800078e009a */
[----:B------:R-:W-:Y:S02]  /*358a0*/  IMAD.X R157, RZ, RZ, RZ, P3 ;  /* 0x000000ffff9d7224 */ /* 0x000fe400018e06ff */
[----:B------:R-:W-:-:S04]  /*358b0*/  IMAD.WIDE.U32 R156, R19, R43, R156 ;  /* 0x0000002b139c7225 */ /* 0x000fc800078e009c */
[----:B------:R-:W-:Y:S01]  /*358c0*/  IMAD R27, R156, R66, RZ ;  /* 0x000000429c1b7224 */ /* 0x000fe200078e02ff */
[----:B------:R-:W-:Y:S01]  /*358d0*/  IADD3 R159, PT, PT, R64, R157, RZ ;  /* 0x0000009d409f7210 */ /* 0x000fe20007ffe0ff */
[----:B------:R-:W-:-:S03]  /*358e0*/  IMAD.MOV.U32 R157, RZ, RZ, RZ ;  /* 0x000000ffff9d7224 */ /* 0x000fc600078e00ff */
[----:B------:R-:W-:Y:S01]  /*358f0*/  IADD3 R158, P3, PT, R159, R28, RZ ;  /* 0x0000001c9f9e7210 */ /* 0x000fe20007f7e0ff */
[----:B------:R-:W-:-:S04]  /*35900*/  IMAD.HI.U32 R156, R27, R42, R156 ;  /* 0x0000002a1b9c7227 */ /* 0x000fc800078e009c */
[----:B------:R-:W-:Y:S01]  /*35910*/  IMAD.X R159, RZ, RZ, RZ, P3 ;  /* 0x000000ffff9f7224 */ /* 0x000fe200018e06ff */
[----:B------:R-:W-:Y:S01]  /*35920*/  IADD3 R157, PT, PT, R65, R156, RZ ;  /* 0x0000009c419d7210 */ /* 0x000fe20007ffe0ff */
[----:B------:R-:W-:-:S04]  /*35930*/  IMAD.WIDE.U32 R158, R19, R44, R158 ;  /* 0x0000002c139e7225 */ /* 0x000fc800078e009e */
        /* <DEDUP_REMOVED lines=8> */
[----:B------:R-:W-:Y:S02]  /*359c0*/  IMAD.IADD R161, R62, 0x1, R159 ;  /* 0x000000013ea17824 */ /* 0x000fe400078e029f */
[----:B------:R-:W-:Y:S01]  /*359d0*/  IMAD R105, R156, R66, RZ ;  /* 0x000000429c697224 */ /* 0x000fe200078e02ff */
[----:B------:R-:W-:Y:S01]  /*359e0*/  IADD3 R158, P4, PT, R21, R158, RZ ;  /* 0x0000009e159e7210 */ /* 0x000fe20007f9e0ff */
[----:B------:R-:W-:Y:S01]  /*359f0*/  IMAD.MOV.U32 R157, RZ, RZ, RZ ;  /* 0x000000ffff9d7224 */ /* 0x000fe200078e00ff */
[----:B------:R-:W-:Y:S02]  /*35a00*/  IADD3 R160, P3, PT, R161, R22, RZ ;  /* 0x00000016a1a07210 */ /* 0x000fe40007f7e0ff */
[----:B------:R-:W-:Y:S01]  /*35a10*/  IADD3.X R159, PT, PT, RZ, RZ, RZ, P4, !PT ;  /* 0x000000ffff9f7210 */ /* 0x000fe200027fe4ff */
[----:B------:R-:W-:-:S04]  /*35a20*/  IMAD.HI.U32 R156, R105, R42, R156 ;  /* 0x0000002a699c7227 */ /* 0x000fc800078e009c */
[----:B------:R-:W-:-:S04]  /*35a30*/  IMAD.WIDE.U32 R22, R27, R44, R158 ;  /* 0x0000002c1b167225 */ /* 0x000fc800078e009e */
[----:B------:R-:W-:Y:S02]  /*35a40*/  IMAD.IADD R157, R65, 0x1, R156 ;  /* 0x00000001419d7824 */ /* 0x000fe400078e029c */
[----:B------:R-:W-:Y:S02]  /*35a50*/  IMAD.X R161, RZ, RZ, RZ, P3 ;  /* 0x000000ffffa17224 */ /* 0x000fe400018e06ff */
[----:B------:R-:W-:Y:S01]  /*35a60*/  IMAD.IADD R159, R63, 0x1, R23 ;  /* 0x000000013f9f7824 */ /* 0x000fe200078e0217 */
[----:B------:R-:W-:Y:S01]  /*35a70*/  IADD3 R156, P3, PT, R157, R22, RZ ;  /* 0x000000169d9c7210 */ /* 0x000fe20007f7e0ff */
[----:B------:R-:W-:-:S03]  /*35a80*/  IMAD.WIDE.U32 R160, R19, R46, R160 ;  /* 0x0000002e13a07225 */ /* 0x000fc600078e00a0 */
[----:B------:R-:W-:Y:S02]  /*35a90*/  IADD3.X R157, PT, PT, RZ, RZ, RZ, P3, !PT ;  /* 0x000000ffff9d7210 */ /* 0x000fe40001ffe4ff */
[----:B------:R-:W-:Y:S02]  /*35aa0*/  IADD3 R158, P4, PT, R159, R160, RZ ;  /* 0x000000a09f9e7210 */ /* 0x000fe40007f9e0ff */
[----:B------:R-:W-:Y:S01]  /*35ab0*/  IADD3 R23, PT, PT, R61, R161, RZ ;  /* 0x000000a13d177210 */ /* 0x000fe20007ffe0ff */
[----:B------:R-:W-:-:S03]  /*35ac0*/  IMAD.WIDE.U32 R156, R105, R43, R156 ;  /* 0x0000002b699c7225 */ /* 0x000fc600078e009c */
[----:B------:R-:W-:Y:S01]  /*35ad0*/  IADD3 R22, P3, PT, R23, R20, RZ ;  /* 0x0000001417167210 */ /* 0x000fe20007f7e0ff */
[----:B------:R-:W-:Y:S02]  /*35ae0*/  IMAD.X R159, RZ, RZ, RZ, P4 ;  /* 0x000000ffff9f7224 */ /* 0x000fe400020e06ff */
[----:B------:R-:W-:Y:S02]  /*35af0*/  IMAD.IADD R21, R64, 0x1, R157 ;  /* 0x0000000140157824 */ /* 0x000fe400078e029d */
[----:B------:R-:W-:Y:S02]  /*35b00*/  HFMA2 R157, -RZ, RZ, 0, 0 ;  /* 0x00000000ff9d7431 */ /* 0x000fe400000001ff */
[----:B------:R-:W-:Y:S01]  /*35b10*/  IMAD.WIDE.U32 R158, R27, R45, R158 ;  /* 0x0000002d1b9e7225 */ /* 0x000fe200078e009e */
[----:B------:R-:W-:-:S03]  /*35b20*/  IADD3.X R23, PT, PT, RZ, RZ, RZ, P3, !PT ;  /* 0x000000ffff177210 */ /* 0x000fc60001ffe4ff */
[----:B------:R-:W-:Y:S01]  /*35b30*/  IMAD.IADD R159, R62, 0x1, R159 ;  /* 0x000000013e9f7824 */ /* 0x000fe200078e029f */
[----:B------:R-:W-:Y:S01]  /*35b40*/  IADD3 R20, P3, PT, R21, R158, RZ ;  /* 0x0000009e15147210 */ /* 0x000fe20007f7e0ff */
[----:B------:R-:W-:Y:S02]  /*35b50*/  IMAD R133, R156, R66, RZ ;  /* 0x000000429c857224 */ /* 0x000fe400078e02ff */
[----:B------:R-:W-:-:S04]  /*35b60*/  IMAD.WIDE.U32 R22, R19, R47, R22 ;  /* 0x0000002f13167225 */ /* 0x000fc800078e0016 */
[----:B------:R-:W-:Y:S02]  /*35b70*/  IMAD.X R21, RZ, RZ, RZ, P3 ;  /* 0x000000ffff157224 */ /* 0x000fe400018e06ff */
[----:B------:R-:W-:Y:S01]  /*35b80*/  IMAD.HI.U32 R24, R133, R42, R156 ;  /* 0x0000002a85187227 */ /* 0x000fe200078e009c */
[----:B------:R-:W-:-:S03]  /*35b90*/  IADD3 R156, P3, PT, R159, R22, RZ ;  /* 0x000000169f9c7210 */ /* 0x000fc60007f7e0ff */
[----:B------:R-:W-:-:S04]  /*35ba0*/  IMAD.WIDE.U32 R20, R105, R44, R20 ;  /* 0x0000002c69147225 */ /* 0x000fc800078e0014 */
[----:B------:R-:W-:Y:S01]  /*35bb0*/  IMAD.IADD R31, R65, 0x1, R24 ;  /* 0x00000001411f7824 */ /* 0x000fe200078e0218 */
[----:B------:R-:W-:Y:S01]  /*35bc0*/  IADD3 R21, PT, PT, R63, R21, RZ ;  /* 0x000000153f157210 */ /* 0x000fe20007ffe0ff */
[----:B------:R-:W-:-:S03]  /*35bd0*/  IMAD.X R157, RZ, RZ, RZ, P3 ;  /* 0x000000ffff9d7224 */ /* 0x000fc600018e06ff */
[----:B------:R-:W-:Y:S01]  /*35be0*/  IADD3 R20, P4, PT, R31, R20, RZ ;  /* 0x000000141f147210 */ /* 0x000fe20007f9e0ff */
[----:B------:R-:W-:-:S04]  /*35bf0*/  IMAD.WIDE.U32 R156, R27, R46, R156 ;  /* 0x0000002e1b9c7225 */ /* 0x000fc800078e009c */
[----:B------:R-:W-:Y:S01]  /*35c00*/  IMAD.IADD R31, R60, 0x1, R23 ;  /* 0x000000013c1f7824 */ /* 0x000fe200078e0217 */
[----:B------:R-:W-:Y:S01]  /*35c10*/  IADD3 R22, P3, PT, R21, R156, RZ ;  /* 0x0000009c15167210 */ /* 0x000fe20007f7e0ff */
[----:B------:R-:W-:-:S03]  /*35c20*/  IMAD.X R21, RZ, RZ, RZ, P4 ;  /* 0x000000ffff157224 */ /* 0x000fc600020e06ff */
[----:B------:R-:W-:Y:S01]  /*35c30*/  IADD3.X R23, PT, PT, RZ, RZ, RZ, P3, !PT ;  /* 0x000000ffff177210 */ /* 0x000fe20001ffe4ff */
[----:B------:R-:W-:Y:S01]  /*35c40*/  IMAD.WIDE.U32 R20, R133, R43, R20 ;  /* 0x0000002b85147225 */ /* 0x000fe200078e0014 */
[----:B------:R-:W-:-:S03]  /*35c50*/  IADD3 R156, P3, PT, R31, R18, RZ ;  /* 0x000000121f9c7210 */ /* 0x000fc60007f7e0ff */
[----:B------:R-:W-:-:S04]  /*35c60*/  IMAD.WIDE.U32 R22, R105, R45, R22 ;  /* 0x0000002d69167225 */ /* 0x000fc800078e0016 */
[----:B------:R-:W-:Y:S02]  /*35c70*/  IMAD.IADD R21, R64, 0x1, R21 ;  /* 0x0000000140157824 */ /* 0x000fe400078e0215 */
[----:B------:R-:W-:Y:S01]  /*35c80*/  IMAD.IADD R31, R61, 0x1, R157 ;  /* 0x000000013d1f7824 */ /* 0x000fe200078e029d */
[----:B------:R-:W-:Y:S01]  /*35c90*/  IADD3.X R157, PT, PT, RZ, RZ, RZ, P3, !PT ;  /* 0x000000ffff9d7210 */ /* 0x000fe20001ffe4ff */
[----:B------:R-:W-:Y:S01]  /*35ca0*/  IMAD R149, R20, R66, RZ ;  /* 0x0000004214957224 */ /* 0x000fe200078e02ff */
[----:B------:R-:W-:Y:S01]  /*35cb0*/  IADD3 R22, P3, PT, R21, R22, RZ ;  /* 0x0000001615167210 */ /* 0x000fe20007f7e0ff */
[----:B------:R-:W-:Y:S01]  /*35cc0*/  IMAD.IADD R18, R62, 0x1, R23 ;  /* 0x000000013e127824 */ /* 0x000fe200078e0217 */
[----:B------:R-:W-:Y:S01]  /*35cd0*/  MOV R21, RZ ;  /* 0x000000ff00157202 */ /* 0x000fe20000000f00 */
[----:B------:R-:W-:-:S04]  /*35ce0*/  IMAD.WIDE.U32 R156, R19, R48, R156 ;  /* 0x00000030139c7225 */ /* 0x000fc800078e009c */
[----:B------:R-:W-:Y:S02]  /*35cf0*/  IMAD.X R23, RZ, RZ, RZ, P3 ;  /* 0x000000ffff177224 */ /* 0x000fe400018e06ff */
[----:B------:R-:W-:Y:S01]  /*35d00*/  IMAD.HI.U32 R24, R149, R42, R20 ;  /* 0x0000002a95187227 */ /* 0x000fe200078e0014 */
[----:B------:R-:W-:-:S03]  /*35d10*/  IADD3 R20, P3, PT, R31, R156, RZ ;  /* 0x0000009c1f147210 */ /* 0x000fc60007f7e0ff */
[----:B------:R-:W-:Y:S01]  /*35d20*/  IMAD.WIDE.U32 R22, R133, R44, R22 ;  /* 0x0000002c85167225 */ /* 0x000fe200078e0016 */
[----:B------:R-:W-:-:S03]  /*35d30*/  IADD3.X R21, PT, PT, RZ, RZ, RZ, P3, !PT ;  /* 0x000000ffff157210 */ /* 0x000fc60001ffe4ff */
[----:B------:R-:W-:Y:S02]  /*35d40*/  IMAD.IADD R31, R65, 0x1, R24 ;  /* 0x00000001411f7824 */ /* 0x000fe400078e0218 */
[----:B------:R-:W-:Y:S02]  /*35d50*/  IMAD.IADD R151, R59, 0x1, R157 ;  /* 0x000000013b977824 */ /* 0x000fe400078e029d */
[----:B------:R-:W-:Y:S01]  /*35d60*/  IMAD.MOV.U32 R156, RZ, RZ, R26 ;  /* 0x000000ffff9c7224 */ /* 0x000fe200078e001a */
[----:B------:R-:W-:Y:S01]  /*35d70*/  IADD3 R22, P5, PT, R31, R22, RZ ;  /* 0x000000161f167210 */ /* 0x000fe20007fbe0ff */
[----:B------:R-:W-:Y:S01]  /*35d80*/  IMAD.MOV.U32 R157, RZ, RZ, RZ ;  /* 0x000000ffff9d7224 */ /* 0x000fe200078e00ff */
[----:B------:R-:W-:Y:S01]  /*35d90*/  IADD3.X R31, PT, PT, RZ, RZ, RZ, P0, !PT ;  /* 0x000000ffff1f7210 */ /* 0x000fe200007fe4ff */
[----:B------:R-:W-:-:S04]  /*35da0*/  IMAD.WIDE.U32 R20, R27, R47, R20 ;  /* 0x0000002f1b147225 */ /* 0x000fc800078e0014 */
[----:B------:R-:W-:Y:S01]  /*35db0*/  IMAD.WIDE.U32 R156, R137, R80, R156 ;  /* 0x00000050899c7225 */ /* 0x000fe200078e009c */
[----:B------:R-:W-:-:S03]  /*35dc0*/  IADD3 R20, P4, PT, R18, R20, RZ ;  /* 0x0000001412147210 */ /* 0x000fc60007f9e0ff */
[----:B------:R-:W-:Y:S01]  /*35dd0*/  IMAD.IADD R137, R63, 0x1, R23 ;  /* 0x000000013f897824 */ /* 0x000fe200078e0217 */
[----:B------:R-:W-:Y:S01]  /*35de0*/  IADD3 R156, P0, PT, R151, R156, RZ ;  /* 0x0000009c979c7210 */ /* 0x000fe20007f1e0ff */
[----:B------:R-:W-:Y:S01]  /*35df0*/  IMAD.WIDE.U32 R30, R109, R145, R30 ;  /* 0x000000916d1e7225 */ /* 0x000fe200078e001e */
[----:B------:R-:W-:-:S03]  /*35e00*/  IADD3 R151, PT, PT, R60, R21, RZ ;  /* 0x000000153c977210 */ /* 0x000fc60007ffe0ff */
[----:B------:R-:W-:Y:S02]  /*35e10*/  IMAD.IADD R23, R107, 0x1, R157 ;  /* 0x000000016b177824 */ /* 0x000fe400078e029d */
[----:B------:R-:W-:Y:S02]  /*35e20*/  IMAD.X R21, RZ, RZ, RZ, P4 ;  /* 0x000000ffff157224 */ /* 0x000fe400020e06ff */
        /* <DEDUP_REMOVED lines=8> */
[----:B------:R-:W-:Y:S01]  /*35eb0*/  IMAD.WIDE.U32 R156, R19, R49, R156 ;  /* 0x00000031139c7225 */ /* 0x000fe200078e009c */
[----:B------:R-:W-:Y:S02]  /*35ec0*/  IADD3 R159, PT, PT, R64, R23, RZ ;  /* 0x00000017409f7210 */ /* 0x000fe40007ffe0ff */
[----:B------:R-:W-:Y:S01]  /*35ed0*/  IADD3.X R31, PT, PT, RZ, RZ, RZ, P0, !PT ;  /* 0x000000ffff1f7210 */ /* 0x000fe200007fe4ff */
[----:B------:R-:W-:Y:S01]  /*35ee0*/  IMAD R137, R22, R66, RZ ;  /* 0x0000004216897224 */ /* 0x000fe200078e02ff */
[----:B------:R-:W-:Y:S01]  /*35ef0*/  IADD3 R152, P1, PT, R151, R156, RZ ;  /* 0x0000009c97987210 */ /* 0x000fe20007f3e0ff */
[----:B------:R-:W-:Y:S02]  /*35f00*/  IMAD.MOV.U32 R23, RZ, RZ, RZ ;  /* 0x000000ffff177224 */ /* 0x000fe400078e00ff */
[----:B------:R-:W-:Y:S02]  /*35f10*/  IMAD.X R19, RZ, RZ, RZ, P3 ;  /* 0x000000ffff137224 */ /* 0x000fe400018e06ff */
[----:B------:R-:W-:-:S02]  /*35f20*/  IMAD.IADD R24, R61, 0x1, R21 ;  /* 0x000000013d187824 */ /* 0x000fc400078e0215 */
[----:B------:R-:W-:Y:S01]  /*35f30*/  IMAD.HI.U32 R26, R137, R42, R22 ;  /* 0x0000002a891a7227 */ /* 0x000fe200078e0016 */
[----:B------:R-:W-:Y:S02]  /*35f40*/  IADD3 R22, P3, PT, R153, R154, RZ ;  /* 0x0000009a99167210 */ /* 0x000fe40007f7e0ff */
[----:B------:R-:W-:Y:S01]  /*35f50*/  IADD3 R154, PT, PT, R29, R155, RZ ;  /* 0x0000009b1d9a7210 */ /* 0x000fe20007ffe0ff */
[----:B------:R-:W-:Y:S02]  /*35f60*/  IMAD.X R21, RZ, RZ, RZ, P2 ;  /* 0x000000ffff157224 */ /* 0x000fe400010e06ff */
[----:B------:R-:W-:Y:S01]  /*35f70*/  IMAD.WIDE.U32 R18, R80, R67, R18 ;  /* 0x0000004350127225 */ /* 0x000fe200078e0012 */
[----:B------:R-:W-:-:S03]  /*35f80*/  IADD3 R154, P2, PT, R154, R147, RZ ;  /* 0x000000939a9a7210 */ /* 0x000fc60007f5e0ff */
[----:B------:R-:W-:Y:S01]  /*35f90*/  IMAD.X R153, RZ, RZ, RZ, P1 ;  /* 0x000000ffff997224 */ /* 0x000fe200008e06ff */
[----:B------:R-:W-:Y:S01]  /*35fa0*/  IADD3.X R155, PT, PT, RZ, RZ, RZ, P2, !PT ;  /* 0x000000ffff9b7210 */ /* 0x000fe200017fe4ff */
[----:B------:R-:W-:Y:S02]  /*35fb0*/  IMAD.IADD R157, R50, 0x1, R157 ;  /* 0x00000001329d7824 */ /* 0x000fe400078e029d */
[----:B------:R-:W-:-:S04]  /*35fc0*/  IMAD.WIDE.U32 R20, R133, R45, R20 ;  /* 0x0000002d85147225 */ /* 0x000fc800078e0014 */
[----:B------:R-:W-:Y:S01]  /*35fd0*/  IMAD.IADD R143, R143, 0x1, R19 ;  /* 0x000000018f8f7824 */ /* 0x000fe200078e0213 */
[----:B------:R-:W-:Y:S01]  /*35fe0*/  IADD3 R19, P0, PT, R157, R18, RZ ;  /* 0x000000129d137210 */ /* 0x000fe20007f1e0ff */
        /* <DEDUP_REMOVED lines=11> */
[----:B------:R-:W-:-:S03]  /*360a0*/  IMAD.WIDE.U32 R154, R75, R150, R154 ;  /* 0x000000964b9a7225 */ /* 0x000fc600078e009a */
[----:B------:R-:W-:Y:S01]  /*360b0*/  IADD3 R22, P4, PT, R152, R19, RZ ;  /* 0x0000001398167210 */ /* 0x000fe20007f9e0ff */
[----:B------:R-:W-:Y:S01]  /*360c0*/  IMAD.IADD R23, R25, 0x1, R23 ;  /* 0x0000000119177824 */ /* 0x000fe200078e0217 */
[----:B------:R-:W-:Y:S01]  /*360d0*/  IADD3.X R19, PT, PT, RZ, RZ, RZ, P1, !PT ;  /* 0x000000ffff137210 */ /* 0x000fe20000ffe4ff */
[----:B------:R-:W-:Y:S02]  /*360e0*/  IMAD.X R21, RZ, RZ, RZ, P5 ;  /* 0x000000ffff157224 */ /* 0x000fe400028e06ff */
[----:B------:R-:W-:Y:S01]  /*360f0*/  IMAD.X R31, RZ, RZ, RZ, P2 ;  /* 0x000000ffff1f7224 */ /* 0x000fe200010e06ff */
[----:B------:R-:W-:Y:S01]  /*36100*/  IADD3 R154, P5, PT, R23, R154, RZ ;  /* 0x0000009a179a7210 */ /* 0x000fe20007fbe0ff */
[----:B------:R-:W-:Y:S01]  /*36110*/  IMAD.WIDE.U32 R18, R149, R44, R18 ;  /* 0x0000002c95127225 */ /* 0x000fe200078e0012 */
[----:B------:R-:W-:-:S03]  /*36120*/  IADD3 R23, PT, PT, R65, R26, RZ ;  /* 0x0000001a41177210 */ /* 0x000fc60007ffe0ff */
[----:B------:R-:W-:Y:S01]  /*36130*/  IMAD.WIDE.U32 R20, R80, R145, R20 ;  /* 0x0000009150147225 */ /* 0x000fe200078e0014 */
[----:B------:R-:W-:Y:S02]  /*36140*/  IADD3 R18, P2, PT, R23, R18, RZ ;  /* 0x0000001217127210 */ /* 0x000fe40007f5e0ff */
[----:B------:R-:W-:Y:S01]  /*36150*/  IADD3 R67, PT, PT, R63, R19, RZ ;  /* 0x000000133f437210 */ /* 0x000fe20007ffe0ff */
[----:B------:R-:W-:Y:S02]  /*36160*/  IMAD.X R23, RZ, RZ, RZ, P4 ;  /* 0x000000ffff177224 */ /* 0x000fe400020e06ff */
[----:B------:R-:W-:Y:S01]  /*36170*/  IMAD.IADD R21, R33, 0x1, R21 ;  /* 0x0000000121157824 */ /* 0x000fe200078e0215 */
[----:B------:R-:W-:Y:S01]  /*36180*/  IADD3.X R33, PT, PT, RZ, RZ, RZ, P3, !PT ;  /* 0x000000ffff217210 */ /* 0x000fe20001ffe4ff */
[----:B------:R-:W-:Y:S02]  /*36190*/  IMAD.X R143, RZ, RZ, RZ, P0 ;  /* 0x000000ffff8f7224 */ /* 0x000fe400000e06ff */
[----:B------:R-:W-:-:S03]  /*361a0*/  IMAD.WIDE.U32 R30, R105, R47, R30 ;  /* 0x0000002f691e7225 */ /* 0x000fc600078e001e */
[----:B------:R-:W-:Y:S01]  /*361b0*/  IADD3 R19, P1, PT, R143, R20, RZ ;  /* 0x000000148f137210 */ /* 0x000fe20007f3e0ff */
[----:B------:R-:W-:Y:S01]  /*361c0*/  IMAD.WIDE.U32 R22, R27, R49, R22 ;  /* 0x000000311b167225 */ /* 0x000fe200078e0016 */
[----:B------:R-:W-:-:S03]  /*361d0*/  IADD3 R20, P0, PT, R28, R30, RZ ;  /* 0x0000001e1c147210 */ /* 0x000fc60007f1e0ff */
[----:B------:R-:W-:-:S04]  /*361e0*/  IMAD.WIDE.U32 R32, R109, R141, R32 ;  /* 0x0000008d6d207225 */ /* 0x000fc800078e0020 */
[----:B------:R-:W-:Y:S01]  /*361f0*/  IMAD.IADD R113, R113, 0x1, R155 ;  /* 0x0000000171717824 */ /* 0x000fe200078e029b */
[----:B------:R-:W-:Y:S01]  /*36200*/  IADD3 R32, P6, PT, R21, R32, RZ ;  /* 0x0000002015207210 */ /* 0x000fe20007fde0ff */
[----:B------:R-:W-:Y:S01]  /*36210*/  IMAD.X R155, RZ, RZ, RZ, P5 ;  /* 0x000000ffff9b7224 */ /* 0x000fe200028e06ff */
[----:B------:R-:W-:Y:S01]  /*36220*/  IADD3.X R21, PT, PT, RZ, RZ, RZ, P0, !PT ;  /* 0x000000ffff157210 */ /* 0x000fe200007fe4ff */
[----:B------:R-:W-:Y:S01]  /*36230*/  IMAD.IADD R28, R50, 0x1, R23 ;  /* 0x00000001321c7824 */ /* 0x000fe200078e0217 */
[----:B------:R-:W-:Y:S01]  /*36240*/  IADD3 R27, PT, PT, R71, R33, RZ ;  /* 0x00000021471b7210 */ /* 0x000fe20007ffe0ff */
[----:B------:R-:W-:-:S03]  /*36250*/  IMAD.WIDE.U32 R154, R82, R131, R154 ;  /* 0x00000083529a7225 */ /* 0x000fc600078e009a */
[----:B------:R-:W-:Y:S01]  /*36260*/  IADD3 R28, P0, PT, R28, R19, RZ ;  /* 0x000000131c1c7210 */ /* 0x000fe20007f1e0ff */
[----:B------:R-:W-:Y:S01]  /*36270*/  IMAD.X R19, RZ, RZ, RZ, P2 ;  /* 0x000000ffff137224 */ /* 0x000fe200010e06ff */
[----:B------:R-:W-:Y:S01]  /*36280*/  IADD3 R26, P4, PT, R27, R154, RZ ;  /* 0x0000009a1b1a7210 */ /* 0x000fe20007f9e0ff */
[----:B------:R-:W-:Y:S02]  /*36290*/  IMAD.IADD R31, R60, 0x1, R31 ;  /* 0x000000013c1f7824 */ /* 0x000fe400078e021f */
[----:B------:R-:W-:Y:S02]  /*362a0*/  IMAD.IADD R30, R29, 0x1, R155 ;  /* 0x000000011d1e7824 */ /* 0x000fe400078e029b */
[----:B------:R-:W-:Y:S01]  /*362b0*/  IMAD.WIDE.U32 R18, R137, R43, R18 ;  /* 0x0000002b89127225 */ /* 0x000fe200078e0012 */
[----:B------:R-:W-:Y:S02]  /*362c0*/  IADD3 R22, P3, PT, R31, R22, RZ ;  /* 0x000000161f167210 */ /* 0x000fe40007f7e0ff */
[----:B------:R-:W-:Y:S01]  /*362d0*/  IADD3 R30, P5, PT, R30, R113, RZ ;  /* 0x000000711e1e7210 */ /* 0x000fe20007fbe0ff */
[----:B------:R-:W-:-:S02]  /*362e0*/  IMAD.IADD R113, R64, 0x1, R19 ;  /* 0x0000000140717824 */ /* 0x000fc400078e0213 */
[----:B------:R-:W-:Y:S02]  /*362f0*/  HFMA2 R19, -RZ, RZ, 0, 0 ;  /* 0x00000000ff137431 */ /* 0x000fe400000001ff */
[----:B------:R-:W-:Y:S02]  /*36300*/  IMAD.X R33, RZ, RZ, RZ, P6 ;  /* 0x000000ffff217224 */ /* 0x000fe400030e06ff */
[----:B------:R-:W-:-:S04]  /*36310*/  IMAD.WIDE.U32 R20, R133, R46, R20 ;  /* 0x0000002e85147225 */ /* 0x000fc800078e0014 */
[----:B------:R-:W-:Y:S01]  /*36320*/  IMAD.X R23, RZ, RZ, RZ, P3 ;  /* 0x000000ffff177224 */ /* 0x000fe200018e06ff */
[----:B------:R-:W-:Y:S01]  /*36330*/  IADD3 R20, P2, PT, R67, R20, RZ ;  /* 0x0000001443147210 */ /* 0x000fe20007f5e0ff */
[----:B------:R-:W-:Y:S01]  /*36340*/  IMAD.WIDE.U32 R32, R80, R140, R32 ;  /* 0x0000008c50207225 */ /* 0x000fe200078e0020 */
[----:B------:R-:W-:-:S03]  /*36350*/  IADD3 R21, PT, PT, R61, R21, RZ ;  /* 0x000000153d157210 */ /* 0x000fc60007ffe0ff */
[----:B------:R-:W-:Y:S01]  /*36360*/  IMAD.X R27, RZ, RZ, RZ, P4 ;  /* 0x000000ffff1b7224 */ /* 0x000fe200020e06ff */
[----:B------:R-:W-:Y:S01]  /*36370*/  IADD3 R139, PT, PT, R139, R33, RZ ;  /* 0x000000218b8b7210 */ /* 0x000fe20007ffe0ff */
[----:B------:R-:W-:Y:S02]  /*36380*/  IMAD R67, R18, R66, RZ ;  /* 0x0000004212437224 */ /* 0x000fe400078e02ff */
[----:B------:R-:W-:-:S04]  /*36390*/  IMAD.WIDE.U32 R22, R105, R48, R22 ;  /* 0x0000003069167225 */ /* 0x000fc800078e0016 */
[----:B------:R-:W-:Y:S02]  /*363a0*/  IMAD.X R31, RZ, RZ, RZ, P5 ;  /* 0x000000ffff1f7224 */ /* 0x000fe400028e06ff */
[----:B------:R-:W-:-:S04]  /*363b0*/  IMAD.WIDE.U32 R26, R109, R135, R26 ;  /* 0x000000876d1a7225 */ /* 0x000fc800078e001a */
[----:B------:R-:W-:Y:S01]  /*363c0*/  IMAD.HI.U32 R24, R67, R42, R18 ;  /* 0x0000002a43187227 */ /* 0x000fe200078e0012 */
[----:B------:R-:W-:-:S03]  /*363d0*/  IADD3 R18, P3, PT, R21, R22, RZ ;  /* 0x0000001615127210 */ /* 0x000fc60007f7e0ff */
[----:B------:R-:W-:Y:S02]  /*363e0*/  IMAD.IADD R23, R59, 0x1, R23 ;  /* 0x000000013b177824 */ /* 0x000fe400078e0217 */
[----:B------:R-:W-:Y:S02]  /*363f0*/  IMAD.X R19, RZ, RZ, RZ, P1 ;  /* 0x000000ffff137224 */ /* 0x000fe400008e06ff */
[----:B------:R-:W-:Y:S01]  /*36400*/  IMAD.WIDE.U32 R30, R75, R82, R30 ;  /* 0x000000524b1e7225 */ /* 0x000fe200078e001e */
[----:B------:R-:W-:Y:S02]  /*36410*/  IADD3 R22, P5, PT, R23, R28, RZ ;  /* 0x0000001c17167210 */ /* 0x000fe40007fbe0ff */
[----:B------:R-:W-:Y:S01]  /*36420*/  IADD3 R33, P1, PT, R19, R32, RZ ;  /* 0x0000002013217210 */ /* 0x000fe20007f3e0ff */
[----:B------:R-:W-:Y:S01]  /*36430*/  IMAD.X R21, RZ, RZ, RZ, P2 ;  /* 0x000000ffff157224 */ /* 0x000fe200010e06ff */
[----:B------:R-:W-:Y:S01]  /*36440*/  IADD3 R26, P2, PT, R139, R26, RZ ;  /* 0x0000001a8b1a7210 */ /* 0x000fe20007f5e0ff */
[----:B------:R-:W-:Y:S01]  /*36450*/  IMAD.IADD R27, R25, 0x1, R27 ;  /* 0x00000001191b7824 */ /* 0x000fe200078e021b */
[----:B------:R-:W-:Y:S01]  /*36460*/  IADD3.X R32, PT, PT, RZ, RZ, RZ, P0, !PT ;  /* 0x000000ffff207210 */ /* 0x000fe200007fe4ff */
        /* <DEDUP_REMOVED lines=10> */
[----:B------:R-:W-:-:S03]  /*36510*/  IADD3.X R31, PT, PT, RZ, RZ, RZ, P4, !PT ;  /* 0x000000ffff1f7210 */ /* 0x000fc600027fe4ff */
[----:B------:R-:W-:Y:S02]  /*36520*/  IMAD.X R33, RZ, RZ, RZ, P1 ;  /* 0x000000ffff217224 */ /* 0x000fe400008e06ff */
[----:B------:R-:W-:-:S03]  /*36530*/  IMAD.WIDE.U32 R22, R105, R49, R22 ;  /* 0x0000003169167225 */ /* 0x000fc600078e0016 */
[----:B------:R-:W-:Y:S01]  /*36540*/  IADD3 R28, P3, PT, R33, R26, RZ ;  /* 0x0000001a211c7210 */ /* 0x000fe20007f7e0ff */
[----:B------:R-:W-:Y:S01]  /*36550*/  IMAD.WIDE.U32 R18, R133, R47, R18 ;  /* 0x0000002f85127225 */ /* 0x000fe200078e0012 */
[----:B------:R-:W-:-:S03]  /*36560*/  IADD3 R23, PT, PT, R50, R23, RZ ;  /* 0x0000001732177210 */ /* 0x000fc60007ffe0ff */
[----:B------:R-:W-:Y:S01]  /*36570*/  IMAD.IADD R71, R71, 0x1, R27 ;  /* 0x0000000147477824 */ /* 0x000fe200078e021b */
[----:B------:R-:W-:Y:S01]  /*36580*/  IADD3 R18, P4, PT, R21, R18, RZ ;  /* 0x0000001215127210 */ /* 0x000fe20007f9e0ff */
[----:B------:R-:W-:Y:S02]  /*36590*/  IMAD.X R27, RZ, RZ, RZ, P0 ;  /* 0x000000ffff1b7224 */ /* 0x000fe400000e06ff */
[----:B------:R-:W-:Y:S02]  /*365a0*/  IMAD.IADD R19, R60, 0x1, R19 ;  /* 0x000000013c137824 */ /* 0x000fe400078e0213 */
[----:B------:R-:W-:Y:S01]  /*365b0*/  IMAD.X R21, RZ, RZ, RZ, P2 ;  /* 0x000000ffff157224 */ /* 0x000fe200010e06ff */
[----:B------:R-:W-:Y:S01]  /*365c0*/  IADD3 R27, P0, PT, R27, R28, RZ ;  /* 0x0000001c1b1b7210 */ /* 0x000fe20007f1e0ff */
[----:B------:R-:W-:Y:S01]  /*365d0*/  IMAD.WIDE.U32 R30, R109, R131, R30 ;  /* 0x000000836d1e7225 */ /* 0x000fe200078e001e */
[----:B------:R-:W-:Y:S02]  /*365e0*/  IADD3 R28, P6, PT, R23, R32, RZ ;  /* 0x00000020171c7210 */ /* 0x000fe40007fde0ff */
[----:B------:R-:W-:Y:S01]  /*365f0*/  IADD3 R22, P5, PT, R19, R22, RZ ;  /* 0x0000001613167210 */ /* 0x000fe20007fbe0ff */
[----:B------:R-:W-:Y:S01]  /*36600*/  IMAD.WIDE.U32 R20, R137, R44, R20 ;  /* 0x0000002c89147225 */ /* 0x000fe200078e0014 */
[----:B------:R-:W-:-:S02]  /*36610*/  IADD3.X R32, PT, PT, RZ, RZ, RZ, P6, !PT ;  /* 0x000000ffff207210 */ /* 0x000fc400037fe4ff */
        /* <DEDUP_REMOVED lines=8> */
[----:B------:R-:W-:Y:S01]  /*366a0*/  IADD3 R31, PT, PT, R29, R31, RZ ;  /* 0x0000001f1d1f7210 */ /* 0x000fe20007ffe0ff */
[----:B------:R-:W-:-:S03]  /*366b0*/  IMAD.WIDE.U32 R18, R149, R46, R18 ;  /* 0x0000002e95127225 */ /* 0x000fc600078e0012 */
[----:B------:R-:W-:Y:S01]  /*366c0*/  IADD3 R24, P1, PT, R31, R108, RZ ;  /* 0x0000006c1f187210 */ /* 0x000fe20007f3e0ff */
[----:B------:R-:W-:Y:S01]  /*366d0*/  IMAD.WIDE.U32 R22, R133, R48, R22 ;  /* 0x0000003085167225 */ /* 0x000fe200078e0016 */
[----:B------:R-:W-:-:S03]  /*366e0*/  IADD3 R18, P2, PT, R21, R18, RZ ;  /* 0x0000001215127210 */ /* 0x000fc60007f5e0ff */
[----:B------:R-:W-:Y:S01]  /*366f0*/  IMAD.IADD R19, R61, 0x1, R19 ;  /* 0x000000013d137824 */ /* 0x000fe200078e0213 */
[----:B------:R-:W-:Y:S01]  /*36700*/  IADD3 R23, PT, PT, R59, R23, RZ ;  /* 0x000000173b177210 */ /* 0x000fe20007ffe0ff */
[----:B------:R-:W-:-:S04]  /*36710*/  IMAD.WIDE.U32 R26, R80, R135, R26 ;  /* 0x00000087501a7225 */ /* 0x000fc800078e001a */
[----:B------:R-:W-:Y:S01]  /*36720*/  IMAD.X R21, RZ, RZ, RZ, P3 ;  /* 0x000000ffff157224 */ /* 0x000fe200018e06ff */
[----:B------:R-:W-:Y:S01]  /*36730*/  IADD3 R22, P3, PT, R19, R22, RZ ;  /* 0x0000001613167210 */ /* 0x000fe20007f7e0ff */
[----:B------:R-:W-:Y:S02]  /*36740*/  IMAD.X R19, RZ, RZ, RZ, P0 ;  /* 0x000000ffff137224 */ /* 0x000fe400000e06ff */
[----:B------:R-:W-:Y:S01]  /*36750*/  IMAD.IADD R105, R25, 0x1, R27 ;  /* 0x0000000119697824 */ /* 0x000fe200078e021b */
[----:B------:R-:W-:Y:S01]  /*36760*/  IADD3 R30, P0, PT, R21, R26, RZ ;  /* 0x0000001a151e7210 */ /* 0x000fe20007f1e0ff */
[----:B------:R-:W-:Y:S01]  /*36770*/  IMAD.X R21, RZ, RZ, RZ, P4 ;  /* 0x000000ffff157224 */ /* 0x000fe200020e06ff */
[----:B------:R-:W-:Y:S01]  /*36780*/  IADD3 R26, P5, PT, R23, R28, RZ ;  /* 0x0000001c171a7210 */ /* 0x000fe20007fbe0ff */
[----:B------:R-:W-:Y:S01]  /*36790*/  IMAD.X R28, RZ, RZ, RZ, P6 ;  /* 0x000000ffff1c7224 */ /* 0x000fe200030e06ff */
[----:B------:R-:W-:Y:S01]  /*367a0*/  IADD3.X R25, PT, PT, RZ, RZ, RZ, P1, !PT ;  /* 0x000000ffff197210 */ /* 0x000fe20000ffe4ff */
[----:B------:R-:W-:Y:S01]  /*367b0*/  IMAD.WIDE.U32 R20, R67, R43, R20 ;  /* 0x0000002b43147225 */ /* 0x000fe200078e0014 */
[----:B------:R-:W-:-:S02]  /*367c0*/  IADD3 R19, P1, PT, R19, R30, RZ ;  /* 0x0000001e13137210 */ /* 0x000fc40007f3e0ff */
[----:B------:R-:W-:Y:S01]  /*367d0*/  IADD3.X R27, PT, PT, RZ, RZ, RZ, P5, !PT ;  /* 0x000000ffff1b7210 */ /* 0x000fe20002ffe4ff */
[----:B------:R-:W-:Y:S01]  /*367e0*/  IMAD.X R23, RZ, RZ, RZ, P3 ;  /* 0x000000ffff177224 */ /* 0x000fe200018e06ff */
[----:B------:R-:W-:Y:S01]  /*367f0*/  IADD3 R28, P4, PT, R28, R19, RZ ;  /* 0x000000131c1c7210 */ /* 0x000fe20007f9e0ff */
[----:B------:R-:W-:Y:S01]  /*36800*/  IMAD.X R19, RZ, RZ, RZ, P2 ;  /* 0x000000ffff137224 */ /* 0x000fe200010e06ff */
[----:B------:R-:W-:Y:S01]  /*36810*/  IADD3 R31, PT, PT, R64, R21, RZ ;  /* 0x00000015401f7210 */ /* 0x000fe20007ffe0ff */
[----:B------:R-:W-:Y:S02]  /*36820*/  IMAD R71, R20, R66, RZ ;  /* 0x0000004214477224 */ /* 0x000fe400078e02ff */
[----:B------:R-:W-:-:S04]  /*36830*/  IMAD.WIDE.U32 R18, R137, R45, R18 ;  /* 0x0000002d89127225 */ /* 0x000fc800078e0012 */
[----:B------:R-:W-:Y:S01]  /*36840*/  IMAD.WIDE.U32 R22, R149, R47, R22 ;  /* 0x0000002f95167225 */ /* 0x000fe200078e0016 */
[----:B------:R-:W-:-:S03]  /*36850*/  IADD3 R30, P2, PT, R31, R18, RZ ;  /* 0x000000121f1e7210 */ /* 0x000fc60007f5e0ff */
[----:B------:R-:W-:Y:S02]  /*36860*/  IMAD.MOV.U32 R21, RZ, RZ, RZ ;  /* 0x000000ffff157224 */ /* 0x000fe400078e00ff */
[----:B------:R-:W-:Y:S02]  /*36870*/  IMAD.IADD R19, R62, 0x1, R19 ;  /* 0x000000013e137824 */ /* 0x000fe400078e0213 */
[----:B------:R-:W-:-:S03]  /*36880*/  IMAD.WIDE.U32 R26, R133, R49, R26 ;  /* 0x00000031851a7225 */ /* 0x000fc600078e001a */
[----:B------:R-:W-:Y:S01]  /*36890*/  IADD3 R18, P5, PT, R19, R22, RZ ;  /* 0x0000001613127210 */ /* 0x000fe20007fbe0ff */
[----:B------:R-:W-:Y:S01]  /*368a0*/  IMAD.HI.U32 R68, R71, R42, R20 ;  /* 0x0000002a47447227 */ /* 0x000fe200078e0014 */
[----:B------:R-:W-:Y:S02]  /*368b0*/  IADD3 R21, PT, PT, R60, R23, RZ ;  /* 0x000000173c157210 */ /* 0x000fe40007ffe0ff */
[----:B------:R-:W-:Y:S01]  /*368c0*/  IADD3.X R19, PT, PT, RZ, RZ, RZ, P5, !PT ;  /* 0x000000ffff137210 */ /* 0x000fe20002ffe4ff */
[----:B------:R-:W-:Y:S01]  /*368d0*/  IMAD.X R31, RZ, RZ, RZ, P2 ;  /* 0x000000ffff1f7224 */ /* 0x000fe200010e06ff */
[----:B------:R-:W-:Y:S01]  /*368e0*/  IADD3 R20, P3, PT, R21, R26, RZ ;  /* 0x0000001a15147210 */ /* 0x000fe20007f7e0ff */
[----:B------:R-:W-:-:S04]  /*368f0*/  IMAD.WIDE.U32 R24, R75, R109, R24 ;  /* 0x0000006d4b187225 */ /* 0x000fc800078e0018 */
[----:B------:R-:W-:Y:S01]  /*36900*/  IMAD.WIDE.U32 R30, R67, R44, R30 ;  /* 0x0000002c431e7225 */ /* 0x000fe200078e001e */
[----:B------:R-:W-:-:S03]  /*36910*/  IADD3 R22, P6, PT, R105, R24, RZ ;  /* 0x0000001869167210 */ /* 0x000fc60007fde0ff */
[----:B------:R-:W-:Y:S02]  /*36920*/  IMAD.X R21, RZ, RZ, RZ, P3 ;  /* 0x000000ffff157224 */ /* 0x000fe400018e06ff */
[----:B------:R-:W-:Y:S02]  /*36930*/  IMAD.IADD R23, R65, 0x1, R68 ;  /* 0x0000000141177824 */ /* 0x000fe400078e0244 */
        /* <DEDUP_REMOVED lines=16> */
[----:B------:R-:W-:Y:S01]  /*36a40*/  IADD3 R32, PT, PT, R73, R25, RZ ;  /* 0x0000001949207210 */ /* 0x000fe20007ffe0ff */
[----:B------:R-:W-:Y:S01]  /*36a50*/  IMAD.WIDE.U32 R18, R67, R45, R18 ;  /* 0x0000002d43127225 */ /* 0x000fe200078e0012 */
[----:B------:R-:W-:-:S03]  /*36a60*/  IADD3 R31, PT, PT, R64, R31, RZ ;  /* 0x0000001f401f7210 */ /* 0x000fc60007ffe0ff */
[----:B------:R-:W-:Y:S01]  /*36a70*/  IMAD.X R27, RZ, RZ, RZ, P3 ;  /* 0x000000ffff1b7224 */ /* 0x000fe200018e06ff */
[----:B------:R-:W-:Y:S01]  /*36a80*/  IADD3 R18, P6, PT, R31, R18, RZ ;  /* 0x000000121f127210 */ /* 0x000fe20007fde0ff */
[----:B------:R-:W-:-:S04]  /*36a90*/  IMAD.WIDE.U32 R20, R137, R47, R20 ;  /* 0x0000002f89147225 */ /* 0x000fc800078e0014 */
[----:B------:R-:W-:Y:S02]  /*36aa0*/  IMAD.IADD R19, R62, 0x1, R19 ;  /* 0x000000013e137824 */ /* 0x000fe400078e0213 */
[----:B------:R-:W-:Y:S02]  /*36ab0*/  IMAD.X R33, RZ, RZ, RZ, P2 ;  /* 0x000000ffff217224 */ /* 0x000fe400010e06ff */
        /* <DEDUP_REMOVED lines=9> */
[----:B------:R-:W-:Y:S02]  /*36b50*/  IMAD.X R19, RZ, RZ, RZ, P6 ;  /* 0x000000ffff137224 */ /* 0x000fe400030e06ff */
        /* <DEDUP_REMOVED lines=11> */
[----:B------:R-:W-:Y:S02]  /*36c10*/  IMAD.IADD R21, R61, 0x1, R21 ;  /* 0x000000013d157824 */ /* 0x000fe400078e0215 */
        /* <DEDUP_REMOVED lines=12> */
[----:B------:R-:W-:Y:S01]  /*36ce0*/  IADD3 R31, PT, PT, R62, R21, RZ ;  /* 0x000000153e1f7210 */ /* 0x000fe20007ffe0ff */
[----:B------:R-:W-:-:S04]  /*36cf0*/  IMAD.WIDE.U32 R26, R67, R47, R26 ;  /* 0x0000002f431a7225 */ /* 0x000fc800078e001a */
[----:B------:R-:W-:Y:S01]  /*36d00*/  IMAD.WIDE.U32 R24, R137, R49, R24 ;  /* 0x0000003189187225 */ /* 0x000fe200078e0018 */
[----:B------:R-:W-:-:S03]  /*36d10*/  IADD3 R22, P6, PT, R31, R26, RZ ;  /* 0x0000001a1f167210 */ /* 0x000fc60007fde0ff */
[----:B------:R-:W-:-:S05]  /*36d20*/  IMAD.IADD R27, R60, 0x1, R27 ;  /* 0x000000013c1b7824 */ /* 0x000fca00078e021b */
[----:B------:R-:W-:Y:S02]  /*36d30*/  IADD3 R26, P4, PT, R27, R24, RZ ;  /* 0x000000181b1a7210 */ /* 0x000fe40007f9e0ff */
[----:B------:R-:W-:Y:S01]  /*36d40*/  IADD3 R24, P2, PT, R23, R32, RZ ;  /* 0x0000002017187210 */ /* 0x000fe20007f5e0ff */
        /* <DEDUP_REMOVED lines=15> */
[----:B------:R-:W-:Y:S02]  /*36e40*/  IADD3 R107, PT, PT, R107, R29, RZ ;  /* 0x0000001d6b6b7210 */ /* 0x000fe40007ffe0ff */
[----:B------:R-:W-:Y:S01]  /*36e50*/  IADD3 R32, P0, PT, R25, R28, RZ ;  /* 0x0000001c19207210 */ /* 0x000fe20007f1e0ff */
[----:B------:R-:W-:Y:S01]  /*36e60*/  IMAD.X R28, RZ, RZ, RZ, P5 ;  /* 0x000000ffff1c7224 */ /* 0x000fe200028e06ff */
[----:B------:R-:W-:Y:S01]  /*36e70*/  IADD3.X R25, PT, PT, RZ, RZ, RZ, P6, !PT ;  /* 0x000000ffff197210 */ /* 0x000fe200037fe4ff */
[----:B------:R-:W-:Y:S01]  /*36e80*/  IMAD.X R27, RZ, RZ, RZ, P1 ;  /* 0x000000ffff1b7224 */ /* 0x000fe200008e06ff */
[----:B------:R-:W-:Y:S01]  /*36e90*/  IADD3 R31, P5, PT, R31, R32, RZ ;  /* 0x000000201f1f7210 */ /* 0x000fe20007fbe0ff */
[----:B------:R-:W-:-:S03]  /*36ea0*/  IMAD.WIDE.U32 R24, R71, R47, R24 ;  /* 0x0000002f47187225 */ /* 0x000fc600078e0018 */
        /* <DEDUP_REMOVED lines=26> */
[----:B------:R-:W-:Y:S01]  /*37050*/  IMAD.WIDE.U32 R70, R71, R49, R28 ;  /* 0x0000003147467225 */ /* 0x000fe200078e001c */
[----:B------:R-:W-:Y:S02]  /*37060*/  IADD3.X R28, PT, PT, RZ, RZ, RZ, P2, !PT ;  /* 0x000000ffff1c7210 */ /* 0x000fe400017fe4ff */
[----:B------:R-:W-:Y:S01]  /*37070*/  IADD3 R31, PT, PT, R32, R31, R33 ;  /* 0x0000001f201f7210 */ /* 0x000fe20007ffe021 */
[----:B------:R-:W-:Y:S02]  /*37080*/  IMAD.IADD R108, R50, 0x1, R71 ;  /* 0x00000001326c7824 */ /* 0x000fe400078e0247 */
[----:B------:R-:W-:-:S02]  /*37090*/  IMAD.MOV.U32 R29, RZ, RZ, R30 ;  /* 0x000000ffff1d7224 */ /* 0x000fc400078e001e */
[----:B------:R-:W-:Y:S01]  /*370a0*/  IMAD.MOV.U32 R30, RZ, RZ, R20 ;  /* 0x000000ffff1e7224 */ /* 0x000fe200078e0014 */
[----:B------:R-:W-:Y:S01]  /*370b0*/  IADD3 R108, PT, PT, R108, R31, R28 ;  /* 0x0000001f6c6c7210 */ /* 0x000fe20007ffe01c */
[----:B------:R-:W-:Y:S01]  /*370c0*/  IMAD.MOV.U32 R32, RZ, RZ, R22 ;  /* 0x000000ffff207224 */ /* 0x000fe200078e0016 */
[----:B------:R-:W-:Y:S01]  /*370d0*/  MOV R28, R18 ;  /* 0x00000012001c7202 */ /* 0x000fe20000000f00 */
[----:B------:R-:W-:Y:S01]  /*370e0*/  IMAD.MOV.U32 R33, RZ, RZ, R70 ;  /* 0x000000ffff217224 */ /* 0x000fe200078e0046 */
        /* <DEDUP_REMOVED lines=28> */
.L_x_145:
        /* <DEDUP_REMOVED lines=22> */
.L_x_146:
[----:B------:R-:W-:Y:S01]  /*37410*/  CS2R R70, SRZ ;  /* 0x0000000000467805 */ /* 0x000fe2000001ff00 */
[----:B------:R-:W-:-:S04]  /*37420*/  IMAD.WIDE.U32 R18, R123, R101, RZ ;  /* 0x000000657b127225 */ /* 0x000fc800078e00ff */
[----:B------:R-:W-:Y:S01]  /*37430*/  HFMA2 R67, -RZ, RZ, 0, 0 ;  /* 0x00000000ff437431 */ /* 0x000fe200000001ff */
[----:B------:R-:W-:Y:S01]  /*37440*/  MOV R105, RZ ;  /* 0x000000ff00697202 */ /* 0x000fe20000000f00 */
[----:B------:R-:W-:Y:S02]  /*37450*/  HFMA2 R73, -RZ, RZ, 0, 0 ;  /* 0x00000000ff497431 */ /* 0x000fe400000001ff */
[----:B------:R-:W-:Y:S01]  /*37460*/  IMAD.MOV.U32 R21, RZ, RZ, RZ ;  /* 0x000000ffff157224 */ /* 0x000fe200078e00ff */
[----:B------:R-:W-:Y:S01]  /*37470*/  MOV R133, RZ ;  /* 0x000000ff00857202 */ /* 0x000fe20000000f00 */
[----:B------:R-:W-:Y:S01]  /*37480*/  IMAD.IADD R20, R19, 0x1, R71 ;  /* 0x0000000113147824 */ /* 0x000fe200078e0247 */
[----:B------:R-:W-:Y:S01]  /*37490*/  MOV R19, RZ ;  /* 0x000000ff00137202 */ /* 0x000fe20000000f00 */
[----:B------:R-:W-:Y:S02]  /*374a0*/  IMAD.MOV.U32 R23, RZ, RZ, RZ ;  /* 0x000000ffff177224 */ /* 0x000fe400078e00ff */
[----:B------:R-:W-:-:S04]  /*374b0*/  IMAD.WIDE.U32 R20, R101, R144, R20 ;  /* 0x0000009065147225 */ /* 0x000fc800078e0014 */
[----:B------:R-:W-:Y:S02]  /*374c0*/  IMAD.IADD R22, R21, 0x1, R67 ;  /* 0x0000000115167824 */ /* 0x000fe400078e0243 */
[----:B------:R-:W-:Y:S02]  /*374d0*/  IMAD.MOV.U32 R21, RZ, RZ, RZ ;  /* 0x000000ffff157224 */ /* 0x000fe400078e00ff */
[----:B------:R-:W-:-:S04]  /*374e0*/  IMAD.WIDE.U32 R22, R101, R125, R22 ;  /* 0x0000007d65167225 */ /* 0x000fc800078e0016 */
[----:B------:R-:W-:-:S04]  /*374f0*/  IMAD.WIDE.U32 R20, R104, R123, R20 ;  /* 0x0000007b68147225 */ /* 0x000fc800078e0014 */
[----:B------:R-:W-:Y:S02]  /*37500*/  IMAD.IADD R25, R71, 0x1, R21 ;  /* 0x0000000147197824 */ /* 0x000fe400078e0215 */
[----:B------:R-:W-:Y:S02]  /*37510*/  IMAD R109, R18, R66, RZ ;  /* 0x00000042126d7224 */ /* 0x000fe400078e02ff */
[----:B------:R-:W-:Y:S01]  /*37520*/  IMAD.MOV.U32 R75, RZ, RZ, RZ ;  /* 0x000000ffff4b7224 */ /* 0x000fe200078e00ff */
[----:B------:R-:W-:Y:S01]  /*37530*/  IADD3 R24, P0, PT, R25, R22, RZ ;  /* 0x0000001619187210 */ /* 0x000fe20007f1e0ff */
[----:B------:R-:W-:-:S04]  /*37540*/  IMAD.HI.U32 R18, R109, R42, R18 ;  /* 0x0000002a6d127227 */ /* 0x000fc800078e0012 */
[----:B------:R-:W-:Y:S01]  /*37550*/  IMAD.X R25, RZ, RZ, RZ, P0 ;  /* 0x000000ffff197224 */ /* 0x000fe200000e06ff */
[----:B------:R-:W-:Y:S01]  /*37560*/  IADD3 R21, PT, PT, R65, R18, RZ ;  /* 0x0000001241157210 */ /* 0x000fe20007ffe0ff */
[----:B------:R-:W-:Y:S02]  /*37570*/  IMAD.IADD R22, R23, 0x1, R70 ;  /* 0x0000000117167824 */ /* 0x000fe400078e0246 */
[----:B------:R-:W-:Y:S01]  /*37580*/  IMAD.WIDE.U32 R24, R104, R144, R24 ;  /* 0x0000009068187225 */ /* 0x000fe200078e0018 */
[----:B------:R-:W-:-:S03]  /*37590*/  IADD3 R20, P1, PT, R21, R20, RZ ;  /* 0x0000001415147210 */ /* 0x000fc60007f3e0ff */
[----:B------:R-:W-:Y:S01]  /*375a0*/  IMAD.MOV.U32 R23, RZ, RZ, RZ ;  /* 0x000000ffff177224 */ /* 0x000fe200078e00ff */
[----:B------:R-:W-:Y:S01]  /*375b0*/  IADD3 R19, PT, PT, R67, R25, RZ ;  /* 0x0000001943137210 */ /* 0x000fe20007ffe0ff */
[----:B------:R-:W-:Y:S01]  /*375c0*/  IMAD.MOV.U32 R25, RZ, RZ, RZ ;  /* 0x000000ffff197224 */ /* 0x000fe200078e00ff */
[----:B------:R-:W-:Y:S01]  /*375d0*/  IADD3.X R21, PT, PT, RZ, RZ, RZ, P1, !PT ;  /* 0x000000ffff157210 */ /* 0x000fe20000ffe4ff */
[----:B------:R-:W-:-:S04]  /*375e0*/  IMAD.WIDE.U32 R22, R101, R146, R22 ;  /* 0x0000009265167225 */ /* 0x000fc800078e0016 */
[----:B------:R-:W-:Y:S01]  /*375f0*/  IMAD.IADD R18, R23, 0x1, R75 ;  /* 0x0000000117127824 */ /* 0x000fe200078e024b */
[----:B------:R-:W-:Y:S01]  /*37600*/  IADD3 R22, P0, PT, R19, R22, RZ ;  /* 0x0000001613167210 */ /* 0x000fe20007f1e0ff */
[----:B------:R-:W-:Y:S02]  /*37610*/  IMAD.MOV.U32 R19, RZ, RZ, RZ ;  /* 0x000000ffff137224 */ /* 0x000fe400078e00ff */
[----:B------:R-:W-:-:S04]  /*37620*/  IMAD.WIDE.U32 R24, R99, R123, R24 ;  /* 0x0000007b63187225 */ /* 0x000fc800078e0018 */
[----:B------:R-:W-:Y:S01]  /*37630*/  IMAD.X R23, RZ, RZ, RZ, P0 ;  /* 0x000000ffff177224 */ /* 0x000fe200000e06ff */
[----:B------:R-:W-:Y:S01]  /*37640*/  IADD3 R25, PT, PT, R71, R25, RZ ;  /* 0x0000001947197210 */ /* 0x000fe20007ffe0ff */
[----:B------:R-:W-:-:S04]  /*37650*/  IMAD.WIDE.U32 R20, R109, R43, R20 ;  /* 0x0000002b6d147225 */ /* 0x000fc800078e0014 */
[----:B------:R-:W-:Y:S01]  /*37660*/  IMAD.MOV.U32 R80, RZ, RZ, RZ ;  /* 0x000000ffff507224 */ /* 0x000fe200078e00ff */
[----:B------:R-:W-:Y:S01]  /*37670*/  IADD3 R27, PT, PT, R64, R21, RZ ;  /* 0x00000015401b7210 */ /* 0x000fe20007ffe0ff */
[----:B------:R-:W-:-:S04]  /*37680*/  IMAD.WIDE.U32 R18, R101, R127, R18 ;  /* 0x0000007f65127225 */ /* 0x000fc800078e0012 */
[----:B------:R-:W-:Y:S01]  /*37690*/  HFMA2 R21, -RZ, RZ, 0, 0 ;  /* 0x00000000ff157431 */ /* 0x000fe200000001ff */
[----:B------:R-:W-:Y:S01]  /*376a0*/  IADD3 R24, P2, PT, R27, R24, RZ ;  /* 0x000000181b187210 */ /* 0x000fe20007f5e0ff */
[----:B------:R-:W-:-:S04]  /*376b0*/  IMAD.WIDE.U32 R22, R104, R125, R22 ;  /* 0x0000007d68167225 */ /* 0x000fc800078e0016 */
[----:B------:R-:W-:Y:S01]  /*376c0*/  IMAD.IADD R140, R19, 0x1, R80 ;  /* 0x00000001138c7824 */ /* 0x000fe200078e0250 */
[----:B------:R-:W-:Y:S01]  /*376d0*/  IADD3 R22, P1, PT, R25, R22, RZ ;  /* 0x0000001619167210 */ /* 0x000fe20007f3e0ff */
[----:B------:R-:W-:Y:S02]  /*376e0*/  IMAD.IADD R19, R70, 0x1, R23 ;  /* 0x0000000146137824 */ /* 0x000fe400078e0217 */
[----:B------:R-:W-:Y:S02]  /*376f0*/  IMAD.MOV.U32 R141, RZ, RZ, RZ ;  /* 0x000000ffff8d7224 */ /* 0x000fe400078e00ff */
[----:B------:R-:W-:Y:S01]  /*37700*/  IMAD R107, R20, R66, RZ ;  /* 0x00000042146b7224 */ /* 0x000fe200078e02ff */
[----:B------:R-:W-:Y:S01]  /*37710*/  IADD3 R18, P0, PT, R19, R18, RZ ;  /* 0x0000001213127210 */ /* 0x000fe20007f1e0ff */
[----:B------:R-:W-:Y:S02]  /*37720*/  IMAD.X R23, RZ, RZ, RZ, P1 ;  /* 0x000000ffff177224 */ /* 0x000fe400008e06ff */
[----:B------:R-:W-:Y:S01]  /*37730*/  IMAD.WIDE.U32 R140, R101, R148, R140 ;  /* 0x00000094658c7225 */ /* 0x000fe200078e008c */
[----:B------:R-:W-:-:S03]  /*37740*/  IADD3.X R19, PT, PT, RZ, RZ, RZ, P0, !PT ;  /* 0x000000ffff137210 */ /* 0x000fc600007fe4ff */
[----:B------:R-:W-:-:S04]  /*37750*/  IMAD.HI.U32 R26, R107, R42, R20 ;  /* 0x0000002a6b1a7227 */ /* 0x000fc800078e0014 */
[----:B------:R-:W-:Y:S02]  /*37760*/  IMAD.X R25, RZ, RZ, RZ, P2 ;  /* 0x000000ffff197224 */ /* 0x000fe400010e06ff */
[----:B------:R-:W-:-:S04]  /*37770*/  IMAD.WIDE.U32 R22, R99, R144, R22 ;  /* 0x0000009063167225 */ /* 0x000fc800078e0016 */
[----:B------:R-:W-:Y:S02]  /*37780*/  IMAD.IADD R20, R141, 0x1, R105 ;  /* 0x000000018d147824 */ /* 0x000fe400078e0269 */
[----:B------:R-:W-:Y:S02]  /*37790*/  IMAD.IADD R27, R65, 0x1, R26 ;  /* 0x00000001411b7824 */ /* 0x000fe400078e021a */
[----:B------:R-:W-:-:S04]  /*377a0*/  IMAD.WIDE.U32 R24, R109, R44, R24 ;  /* 0x0000002c6d187225 */ /* 0x000fc800078e0018 */
[----:B------:R-:W-:Y:S01]  /*377b0*/  IMAD.WIDE.U32 R18, R104, R146, R18 ;  /* 0x0000009268127225 */ /* 0x000fe200078e0012 */
[----:B------:R-:W-:-:S03]  /*377c0*/  IADD3 R24, P1, PT, R27, R24, RZ ;  /* 0x000000181b187210 */ /* 0x000fc60007f3e0ff */
[----:B------:R-:W-:Y:S02]  /*377d0*/  IMAD.IADD R23, R67, 0x1, R23 ;  /* 0x0000000143177824 */ /* 0x000fe400078e0217 */
[----:B------:R-:W-:-:S03]  /*377e0*/  IMAD.WIDE.U32 R20, R101, R129, R20 ;  /* 0x0000008165147225 */ /* 0x000fc600078e0014 */
[----:B------:R-:W-:Y:S01]  /*377f0*/  IADD3 R18, P0, PT, R23, R18, RZ ;  /* 0x0000001217127210 */ /* 0x000fe20007f1e0ff */
[----:B------:R-:W-:Y:S02]  /*37800*/  IMAD.IADD R141, R75, 0x1, R19 ;  /* 0x000000014b8d7824 */ /* 0x000fe400078e0213 */
[----:B------:R-:W-:Y:S02]  /*37810*/  IMAD.MOV.U32 R23, RZ, RZ, RZ ;  /* 0x000000ffff177224 */ /* 0x000fe400078e00ff */
[----:B------:R-:W-:Y:S01]  /*37820*/  IMAD.IADD R26, R21, 0x1, R73 ;  /* 0x00000001151a7824 */ /* 0x000fe200078e0249 */
[----:B------:R-:W-:Y:S01]  /*37830*/  IADD3 R21, PT, PT, R63, R25, RZ ;  /* 0x000000193f157210 */ /* 0x000fe20007ffe0ff */
[----:B------:R-:W-:Y:S01]  /*37840*/  IMAD.X R19, RZ, RZ, RZ, P0 ;  /* 0x000000ffff137224 */ /* 0x000fe200000e06ff */
[----:B------:R-:W-:Y:S01]  /*37850*/  IADD3.X R25, PT, PT, RZ, RZ, RZ, P1, !PT ;  /* 0x000000ffff197210 */ /* 0x000fe20000ffe4ff */
[----:B------:R-:W-:Y:S01]  /*37860*/  IMAD.WIDE.U32 R22, R102, R123, R22 ;  /* 0x0000007b66167225 */ /* 0x000fe200078e0016 */
[----:B------:R-:W-:-:S03]  /*37870*/  IADD3 R140, P0, PT, R141, R140, RZ ;  /* 0x0000008c8d8c7210 */ /* 0x000fc60007f1e0ff */
[----:B------:R-:W-:Y:S01]  /*37880*/  IMAD.WIDE.U32 R18, R99, R125, R18 ;  /* 0x0000007d63127225 */ /* 0x000fe200078e0012 */
[----:B------:R-:W-:Y:S02]  /*37890*/  IADD3 R23, PT, PT, R71, R23, RZ ;  /* 0x0000001747177210 */ /* 0x000fe40007ffe0ff */
[----:B------:R-:W-:Y:S01]  /*378a0*/  IADD3 R22, P1, PT, R21, R22, RZ ;  /* 0x0000001615167210 */ /* 0x000fe20007f3e0ff */
[----:B------:R-:W-:-:S04]  /*378b0*/  IMAD.WIDE.U32 R24, R107, R43, R24 ;  /* 0x0000002b6b187225 */ /* 0x000fc800078e0018 */
[----:B------:R-:W-:Y:S01]  /*378c0*/  IMAD.X R141, RZ, RZ, RZ, P0 ;  /* 0x000000ffff8d7224 */ /* 0x000fe200000e06ff */
[----:B------:R-:W-:Y:S01]  /*378d0*/  IADD3 R18, P0, PT, R23, R18, RZ ;  /* 0x0000001217127210 */ /* 0x000fe20007f1e0ff */
[----:B------:R-:W-:Y:S01]  /*378e0*/  IMAD.IADD R19, R70, 0x1, R19 ;  /* 0x0000000146137824 */ /* 0x000fe200078e0213 */
[----:B------:R-:W-:Y:S01]  /*378f0*/  IADD3 R21, PT, PT, R64, R25, RZ ;  /* 0x0000001940157210 */ /* 0x000fe20007ffe0ff */
[----:B------:R-:W-:Y:S02]  /*37900*/  IMAD.X R23, RZ, RZ, RZ, P1 ;  /* 0x000000ffff177224 */ /* 0x000fe400008e06ff */
[----:B------:R-:W-:Y:S02]  /*37910*/  IMAD R113, R24, R66, RZ ;  /* 0x0000004218717224 */ /* 0x000fe400078e02ff */
[----:B------:R-:W-:-:S04]  /*37920*/  IMAD.WIDE.U32 R140, R104, R127, R140 ;  /* 0x0000007f688c7225 */ /* 0x000fc800078e008c */
[----:B------:R-:W-:Y:S01]  /*37930*/  IMAD.MOV.U32 R25, RZ, RZ, RZ ;  /* 0x000000ffff197224 */ /* 0x000fe200078e00ff */
[----:B------:R-:W-:Y:S01]  /*37940*/  IADD3 R141, PT, PT, R80, R141, RZ ;  /* 0x0000008d508d7210 */ /* 0x000fe20007ffe0ff */
[----:B------:R-:W-:-:S04]  /*37950*/  IMAD.WIDE.U32 R22, R109, R45, R22 ;  /* 0x0000002d6d167225 */ /* 0x000fc800078e0016 */
[----:B------:R-:W-:Y:S01]  /*37960*/  IMAD.HI.U32 R82, R113, R42, R24 ;  /* 0x0000002a71527227 */ /* 0x000fe200078e0018 */
[----:B------:R-:W-:Y:S02]  /*37970*/  IADD3 R24, P1, PT, R19, R140, RZ ;  /* 0x0000008c13187210 */ /* 0x000fe40007f3e0ff */
[----:B------:R-:W-:Y:S01]  /*37980*/  IADD3 R22, P2, PT, R21, R22, RZ ;  /* 0x0000001615167210 */ /* 0x000fe20007f5e0ff */
[----:B------:R-:W-:Y:S01]  /*37990*/  IMAD.X R19, RZ, RZ, RZ, P0 ;  /* 0x000000ffff137224 */ /* 0x000fe200000e06ff */
[----:B------:R-:W-:Y:S01]  /*379a0*/  IADD3.X R25, PT, PT, RZ, RZ, RZ, P1, !PT ;  /* 0x000000ffff197210 */ /* 0x000fe20000ffe4ff */
[----:B------:R-:W-:Y:S01]  /*379b0*/  IMAD.IADD R131, R62, 0x1, R23 ;  /* 0x000000013e837824 */ /* 0x000fe200078e0217 */
[----:B------:R-:W-:Y:S01]  /*379c0*/  IADD3 R20, P0, PT, R141, R20, RZ ;  /* 0x000000148d147210 */ /* 0x000fe20007f1e0ff */
[----:B------:R-:W-:-:S04]  /*379d0*/  IMAD.WIDE.U32 R18, R102, R144, R18 ;  /* 0x0000009066127225 */ /* 0x000fc800078e0012 */
[----:B------:R-:W-:Y:S01]  /*379e0*/  IMAD.X R23, RZ, RZ, RZ, P2 ;  /* 0x000000ffff177224 */ /* 0x000fe200010e06ff */
[----:B------:R-:W-:Y:S01]  /*379f0*/  IADD3 R19, PT, PT, R67, R19, RZ ;  /* 0x0000001343137210 */ /* 0x000fe20007ffe0ff */
[----:B------:R-:W-:-:S04]  /*37a00*/  IMAD.WIDE.U32 R140, R99, R146, R24 ;  /* 0x00000092638c7225 */ /* 0x000fc800078e0018 */
[----:B------:R-:W-:Y:S02]  /*37a10*/  IMAD.MOV.U32 R27, RZ, RZ, RZ ;  /* 0x000000ffff1b7224 */ /* 0x000fe400078e00ff */
[----:B------:R-:W-:Y:S01]  /*37a20*/  IMAD.WIDE.U32 R24, R107, R44, R22 ;  /* 0x0000002c6b187225 */ /* 0x000fe200078e0016 */
[----:B------:R-:W-:-:S03]  /*37a30*/  IADD3 R22, P1, PT, R19, R140, RZ ;  /* 0x0000008c13167210 */ /* 0x000fc60007f3e0ff */
[----:B------:R-:W-:Y:S02]  /*37a40*/  IMAD.MOV.U32 R19, RZ, RZ, RZ ;  /* 0x000000ffff137224 */ /* 0x000fe400078e00ff */
[----:B------:R-:W-:-:S04]  /*37a50*/  IMAD.WIDE.U32 R26, R142, R101, R26 ;  /* 0x000000658e1a7225 */ /* 0x000fc800078e001a */
        /* <DEDUP_REMOVED lines=25> */
[----:B------:R-:W-:Y:S01]  /*37bf0*/  IMAD.WIDE.U32 R20, R99, R127, R20 ;  /* 0x0000007f63147225 */ /* 0x000fe200078e0014 */
[----:B------:R-:W-:-:S03]  /*37c00*/  IADD3 R18, P0, PT, R101, R18, RZ ;  /* 0x0000001265127210 */ /* 0x000fc60007f1e0ff */
        /* <DEDUP_REMOVED lines=10> */
[----:B------:R-:W-:Y:S02]  /*37cb0*/  IMAD.IADD R26, R73, 0x1, R27 ;  /* 0x00000001491a7824 */ /* 0x000fe400078e021b */
[----:B------:R-:W-:-:S04]  /*37cc0*/  IMAD.WIDE.U32 R20, R102, R146, R20 ;  /* 0x0000009266147225 */ /* 0x000fc800078e0014 */
[----:B------:R-:W-:Y:S02]  /*37cd0*/  IMAD.IADD R23, R67, 0x1, R23 ;  /* 0x0000000143177824 */ /* 0x000fe400078e0217 */
[----:B------:R-:W-:Y:S02]  /*37ce0*/  IMAD.IADD R131, R61, 0x1, R19 ;  /* 0x000000013d837824 */ /* 0x000fe400078e0213 */
[----:B------:R-:W-:Y:S01]  /*37cf0*/  IMAD.X R19, RZ, RZ, RZ, P0 ;  /* 0x000000ffff137224 */ /* 0x000fe200000e06ff */
[----:B------:R-:W-:Y:S01]  /*37d00*/  IADD3 R26, P0, PT, R26, R133, RZ ;  /* 0x000000851a1a7210 */ /* 0x000fe20007f1e0ff */
[----:B------:R-:W-:Y:S01]  /*37d10*/  IMAD.IADD R21, R75, 0x1, R21 ;  /* 0x000000014b157824 */ /* 0x000fe200078e0215 */
[----:B------:R-:W-:Y:S01]  /*37d20*/  IADD3 R20, P2, PT, R23, R20, RZ ;  /* 0x0000001417147210 */ /* 0x000fe20007f5e0ff */
[----:B------:R-:W-:-:S04]  /*37d30*/  IMAD.WIDE.U32 R24, R99, R148, R24 ;  /* 0x0000009463187225 */ /* 0x000fc800078e0018 */
[----:B------:R-:W-:Y:S01]  /*37d40*/  IMAD.WIDE.U32 R18, R107, R45, R18 ;  /* 0x0000002d6b127225 */ /* 0x000fe200078e0012 */
[----:B------:R-:W-:-:S03]  /*37d50*/  IADD3 R24, P1, PT, R21, R24, RZ ;  /* 0x0000001815187210 */ /* 0x000fc60007f3e0ff */
[----:B------:R-:W-:Y:S01]  /*37d60*/  IMAD.MOV.U32 R23, RZ, RZ, RZ ;  /* 0x000000ffff177224 */ /* 0x000fe200078e00ff */
[----:B------:R-:W-:Y:S01]  /*37d70*/  IADD3 R133, PT, PT, R62, R19, RZ ;  /* 0x000000133e857210 */ /* 0x000fe20007ffe0ff */
[----:B------:R-:W-:Y:S01]  /*37d80*/  IMAD.X R27, RZ, RZ, RZ, P0 ;  /* 0x000000ffff1b7224 */ /* 0x000fe200000e06ff */
[----:B------:R-:W-:Y:S01]  /*37d90*/  IADD3 R18, P0, PT, R135, R18, RZ ;  /* 0x0000001287127210 */ /* 0x000fe20007f1e0ff */
[----:B------:R-:W-:Y:S01]  /*37da0*/  IMAD.WIDE.U32 R22, R100, R123, R22 ;  /* 0x0000007b64167225 */ /* 0x000fe200078e0016 */
[----:B------:R-:W-:Y:S02]  /*37db0*/  MOV R135, RZ ;  /* 0x000000ff00877202 */ /* 0x000fe40000000f00 */
[----:B------:R-:W-:Y:S01]  /*37dc0*/  IADD3.X R19, PT, PT, RZ, RZ, RZ, P0, !PT ;  /* 0x000000ffff137210 */ /* 0x000fe200007fe4ff */
[----:B------:R-:W-:Y:S01]  /*37dd0*/  IMAD.X R21, RZ, RZ, RZ, P2 ;  /* 0x000000ffff157224 */ /* 0x000fe200010e06ff */
[----:B------:R-:W-:Y:S01]  /*37de0*/  IADD3 R22, P3, PT, R131, R22, RZ ;  /* 0x0000001683167210 */ /* 0x000fe20007f7e0ff */
[----:B------:R-:W-:-:S02]  /*37df0*/  IMAD.IADD R23, R71, 0x1, R23 ;  /* 0x0000000147177824 */ /* 0x000fc400078e0217 */
[----:B------:R-:W-:-:S04]  /*37e00*/  IMAD.WIDE.U32 R20, R91, R125, R20 ;  /* 0x0000007d5b147225 */ /* 0x000fc800078e0014 */
[----:B------:R-:W-:Y:S01]  /*37e10*/  IMAD.WIDE.U32 R26, R142, R104, R26 ;  /* 0x000000688e1a7225 */ /* 0x000fe200078e001a */
[----:B------:R-:W-:Y:S02]  /*37e20*/  IADD3 R20, P2, PT, R23, R20, RZ ;  /* 0x0000001417147210 */ /* 0x000fe40007f5e0ff */
[----:B------:R-:W-:Y:S01]  /*37e30*/  IADD3 R21, PT, PT, R70, R21, RZ ;  /* 0x0000001546157210 */ /* 0x000fe20007ffe0ff */
[----:B------:R-:W-:Y:S02]  /*37e40*/  IMAD.IADD R25, R105, 0x1, R25 ;  /* 0x0000000169197824 */ /* 0x000fe400078e0219 */
[----:B------:R-:W-:Y:S02]  /*37e50*/  IMAD.IADD R140, R27, 0x1, R135 ;  /* 0x000000011b8c7824 */ /* 0x000fe400078e0287 */
[----:B------:R-:W-:Y:S01]  /*37e60*/  IMAD.IADD R27, R65, 0x1, R82 ;  /* 0x00000001411b7824 */ /* 0x000fe200078e0252 */
[----:B------:R-:W-:Y:S01]  /*37e70*/  IADD3 R26, P0, PT, R25, R26, RZ ;  /* 0x0000001a191a7210 */ /* 0x000fe20007f1e0ff */
[----:B------:R-:W-:-:S04]  /*37e80*/  IMAD.WIDE.U32 R18, R113, R44, R18 ;  /* 0x0000002c71127225 */ /* 0x000fc800078e0012 */
[----:B------:R-:W-:Y:S01]  /*37e90*/  IMAD.X R23, RZ, RZ, RZ, P3 ;  /* 0x000000ffff177224 */ /* 0x000fe200018e06ff */
[----:B------:R-:W-:Y:S01]  /*37ea0*/  IADD3 R18, P4, PT, R27, R18, RZ ;  /* 0x000000121b127210 */ /* 0x000fe20007f9e0ff */
[----:B------:R-:W-:Y:S01]  /*37eb0*/  IMAD.X R25, RZ, RZ, RZ, P1 ;  /* 0x000000ffff197224 */ /* 0x000fe200008e06ff */
[----:B------:R-:W-:Y:S01]  /*37ec0*/  IADD3 R135, PT, PT, R63, R19, RZ ;  /* 0x000000133f877210 */ /* 0x000fe20007ffe0ff */
[----:B------:R-:W-:Y:S01]  /*37ed0*/  IMAD.WIDE.U32 R22, R109, R47, R22 ;  /* 0x0000002f6d167225 */ /* 0x000fe200078e0016 */
[----:B------:R-:W-:-:S03]  /*37ee0*/  IADD3.X R19, PT, PT, RZ, RZ, RZ, P4, !PT ;  /* 0x000000ffff137210 */ /* 0x000fc600027fe4ff */
[----:B------:R-:W-:Y:S01]  /*37ef0*/  IMAD.X R27, RZ, RZ, RZ, P0 ;  /* 0x000000ffff1b7224 */ /* 0x000fe200000e06ff */
[----:B------:R-:W-:Y:S01]  /*37f00*/  IADD3 R22, P3, PT, R133, R22, RZ ;  /* 0x0000001685167210 */ /* 0x000fe20007f7e0ff */
[----:B------:R-:W-:-:S04]  /*37f10*/  IMAD.WIDE.U32 R24, R102, R127, R24 ;  /* 0x0000007f66187225 */ /* 0x000fc800078e0018 */
[----:B------:R-:W-:Y:S01]  /*37f20*/  IMAD.WIDE.U32 R26, R99, R129, R26 ;  /* 0x00000081631a7225 */ /* 0x000fe200078e001a */
[----:B------:R-:W-:Y:S02]  /*37f30*/  IADD3 R24, P0, PT, R21, R24, RZ ;  /* 0x0000001815187210 */ /* 0x000fe40007f1e0ff */
[----:B------:R-:W-:Y:S01]  /*37f40*/  IADD3.X R21, PT, PT, RZ, RZ, RZ, P2, !PT ;  /* 0x000000ffff157210 */ /* 0x000fe200017fe4ff */
[----:B------:R-:W-:Y:S02]  /*37f50*/  IMAD.IADD R25, R80, 0x1, R25 ;  /* 0x0000000150197824 */ /* 0x000fe400078e0219 */
[----:B------:R-:W-:Y:S02]  /*37f60*/  IMAD.IADD R131, R60, 0x1, R23 ;  /* 0x000000013c837824 */ /* 0x000fe400078e0217 */
[----:B------:R-:W-:Y:S01]  /*37f70*/  IMAD.IADD R27, R73, 0x1, R27 ;  /* 0x00000001491b7824 */ /* 0x000fe200078e021b */
[----:B------:R-:W-:Y:S01]  /*37f80*/  IADD3 R26, P1, PT, R25, R26, RZ ;  /* 0x0000001a191a7210 */ /* 0x000fe20007f3e0ff */
[----:B------:R-:W-:Y:S01]  /*37f90*/  IMAD.X R23, RZ, RZ, RZ, P3 ;  /* 0x000000ffff177224 */ /* 0x000fe200018e06ff */
[----:B------:R-:W-:Y:S01]  /*37fa0*/  IADD3.X R25, PT, PT, RZ, RZ, RZ, P0, !PT ;  /* 0x000000ffff197210 */ /* 0x000fe200007fe4ff */
[----:B------:R-:W-:Y:S01]  /*37fb0*/  IMAD.WIDE.U32 R20, R100, R144, R20 ;  /* 0x0000009064147225 */ /* 0x000fe200078e0014 */
[----:B------:R-:W-:-:S02]  /*37fc0*/  IADD3 R140, P0, PT, R27, R140, RZ ;  /* 0x0000008c1b8c7210 */ /* 0x000fc40007f1e0ff */
[----:B------:R-:W-:Y:S01]  /*37fd0*/  IADD3.X R27, PT, PT, RZ, RZ, RZ, P1, !PT ;  /* 0x000000ffff1b7210 */ /* 0x000fe20000ffe4ff */
[----:B------:R-:W-:Y:S01]  /*37fe0*/  IMAD.WIDE.U32 R22, R107, R46, R22 ;  /* 0x0000002e6b167225 */ /* 0x000fe200078e0016 */
[----:B------:R-:W-:-:S03]  /*37ff0*/  IADD3.X R141, PT, PT, RZ, RZ, RZ, P0, !PT ;  /* 0x000000ffff8d7210 */ /* 0x000fc600007fe4ff */
[----:B------:R-:W-:Y:S01]  /*38000*/  IMAD.WIDE.U32 R18, R101, R43, R18 ;  /* 0x0000002b65127225 */ /* 0x000fe200078e0012 */
[----:B------:R-:W-:-:S03]  /*38010*/  IADD3 R22, P4, PT, R135, R22, RZ ;  /* 0x0000001687167210 */ /* 0x000fc60007f9e0ff */
[----:B------:R-:W-:-:S04]  /*38020*/  IMAD.WIDE.U32 R24, R91, R146, R24 ;  /* 0x000000925b187225 */ /* 0x000fc800078e0018 */
[----:B------:R-:W-:Y:S02]  /*38030*/  IMAD.IADD R21, R67, 0x1, R21 ;  /* 0x0000000143157824 */ /* 0x000fe400078e0215 */
[----:B------:R-:W-:Y:S02]  /*38040*/  IMAD.IADD R135, R64, 0x1, R19 ;  /* 0x0000000140877824 */ /* 0x000fe400078e0213 */
[----:B------:R-:W-:Y:S01]  /*38050*/  IMAD.IADD R25, R75, 0x1, R25 ;  /* 0x000000014b197824 */ /* 0x000fe200078e0219 */
[----:B------:R-:W-:Y:S01]  /*38060*/  IADD3 R24, P3, PT, R21, R24, RZ ;  /* 0x0000001815187210 */ /* 0x000fe20007f7e0ff */
[----:B------:R-:W-:Y:S02]  /*38070*/  IMAD R133, R18, R66, RZ ;  /* 0x0000004212857224 */ /* 0x000fe400078e02ff */
[----:B------:R-:W-:Y:S02]  /*38080*/  IMAD.MOV.U32 R19, RZ, RZ, RZ ;  /* 0x000000ffff137224 */ /* 0x000fe400078e00ff */
[----:B------:R-:W-:-:S04]  /*38090*/  IMAD.WIDE.U32 R26, R102, R148, R26 ;  /* 0x00000094661a7225 */ /* 0x000fc800078e001a */
[----:B------:R-:W-:Y:S01]  /*380a0*/  IMAD.IADD R82, R61, 0x1, R23 ;  /* 0x000000013d527824 */ /* 0x000fe200078e0217 */
[----:B------:R-:W-:Y:S01]  /*380b0*/  IADD3.X R23, PT, PT, RZ, RZ, RZ, P4, !PT ;  /* 0x000000ffff177210 */ /* 0x000fe200027fe4ff */
[----:B------:R-:W-:Y:S02]  /*380c0*/  IMAD.MOV.U32 R21, RZ, RZ, RZ ;  /* 0x000000ffff157224 */ /* 0x000fe400078e00ff */
[----:B------:R-:W-:Y:S01]  /*380d0*/  IMAD.HI.U32 R104, R133, R42, R18 ;  /* 0x0000002a85687227 */ /* 0x000fe200078e0012 */
[----:B------:R-:W-:Y:S02]  /*380e0*/  IADD3 R18, P2, PT, R25, R26, RZ ;  /* 0x0000001a19127210 */ /* 0x000fe40007f5e0ff */
[----:B------:R-:W-:Y:S01]  /*380f0*/  IADD3.X R25, PT, PT, RZ, RZ, RZ, P3, !PT ;  /* 0x000000ffff197210 */ /* 0x000fe20001ffe4ff */
[----:B------:R-:W-:Y:S01]  /*38100*/  IMAD.WIDE.U32 R140, R142, R99, R140 ;  /* 0x000000638e8c7225 */ /* 0x000fe200078e008c */
[----:B------:R-:W-:-:S03]  /*38110*/  IADD3 R99, PT, PT, R65, R104, RZ ;  /* 0x0000006841637210 */ /* 0x000fc60007ffe0ff */
[----:B------:R-:W-:Y:S02]  /*38120*/  IMAD.IADD R27, R105, 0x1, R27 ;  /* 0x00000001691b7824 */ /* 0x000fe400078e021b */
[----:B------:R-:W-:Y:S02]  /*38130*/  IMAD.MOV.U32 R19, RZ, RZ, RZ ;  /* 0x000000ffff137224 */ /* 0x000fe400078e00ff */
[----:B------:R-:W-:Y:S01]  /*38140*/  IMAD.WIDE.U32 R20, R79, R123, R20 ;  /* 0x0000007b4f147225 */ /* 0x000fe200078e0014 */
[----:B------:R-:W-:-:S03]  /*38150*/  IADD3 R140, P1, PT, R27, R140, RZ ;  /* 0x0000008c1b8c7210 */ /* 0x000fc60007f3e0ff */
[----:B------:R-:W-:Y:S01]  /*38160*/  IMAD.IADD R26, R141, 0x1, R19 ;  /* 0x000000018d1a7824 */ /* 0x000fe200078e0213 */
        /* <DEDUP_REMOVED lines=10> */
[----:B------:R-:W-:Y:S01]  /*38210*/  IMAD.X R21, RZ, RZ, RZ, P3 ;  /* 0x000000ffff157224 */ /* 0x000fe200018e06ff */
[----:B------:R-:W-:Y:S01]  /*38220*/  IADD3 R18, P3, PT, R25, R18, RZ ;  /* 0x0000001219127210 */ /* 0x000fe20007f7e0ff */
[----:B------:R-:W-:Y:S02]  /*38230*/  IMAD.IADD R27, R62, 0x1, R23 ;  /* 0x000000013e1b7824 */ /* 0x000fe400078e0217 */
[----:B------:R-:W-:-:S04]  /*38240*/  IMAD.WIDE.U32 R140, R102, R129, R140 ;  /* 0x00000081668c7225 */ /* 0x000fc800078e008c */
[----:B------:R-:W-:Y:S02]  /*38250*/  IMAD.IADD R19, R80, 0x1, R19 ;  /* 0x0000000150137824 */ /* 0x000fe400078e0213 */
[----:B------:R-:W-:Y:S02]  /*38260*/  IMAD.X R23, RZ, RZ, RZ, P2 ;  /* 0x000000ffff177224 */ /* 0x000fe400010e06ff */
[----:B------:R-:W-:Y:S01]  /*38270*/  IMAD.X R25, RZ, RZ, RZ, P0 ;  /* 0x000000ffff197224 */ /* 0x000fe200000e06ff */
[----:B------:R-:W-:Y:S01]  /*38280*/  IADD3 R140, P2, PT, R19, R140, RZ ;  /* 0x0000008c138c7210 */ /* 0x000fe20007f5e0ff */
[----:B------:R-:W-:-:S04]  /*38290*/  IMAD.WIDE.U32 R20, R109, R48, R20 ;  /* 0x000000306d147225 */ /* 0x000fc800078e0014 */
[----:B------:R-:W-:Y:S01]  /*382a0*/  IMAD.WIDE.U32 R22, R101, R44, R22 ;  /* 0x0000002c65167225 */ /* 0x000fe200078e0016 */
[----:B------:R-:W-:-:S03]  /*382b0*/  IADD3 R20, P4, PT, R82, R20, RZ ;  /* 0x0000001452147210 */ /* 0x000fc60007f9e0ff */
[----:B------:R-:W-:Y:S01]  /*382c0*/  IMAD.X R19, RZ, RZ, RZ, P3 ;  /* 0x000000ffff137224 */ /* 0x000fe200018e06ff */
[----:B------:R-:W-:Y:S01]  /*382d0*/  IADD3 R82, PT, PT, R63, R23, RZ ;  /* 0x000000173f527210 */ /* 0x000fe20007ffe0ff */
[----:B------:R-:W-:Y:S01]  /*382e0*/  IMAD.WIDE.U32 R24, R79, R144, R24 ;  /* 0x000000904f187225 */ /* 0x000fe200078e0018 */
[----:B------:R-:W-:-:S03]  /*382f0*/  IADD3 R22, P0, PT, R99, R22, RZ ;  /* 0x0000001663167210 */ /* 0x000fc60007f1e0ff */
[----:B------:R-:W-:Y:S01]  /*38300*/  IMAD.IADD R131, R59, 0x1, R21 ;  /* 0x000000013b837824 */ /* 0x000fe200078e0215 */
[----:B------:R-:W-:Y:S01]  /*38310*/  IADD3 R21, PT, PT, R73, R141, RZ ;  /* 0x0000008d49157210 */ /* 0x000fe20007ffe0ff */
[----:B------:R-:W-:-:S03]  /*38320*/  IMAD.WIDE.U32 R18, R100, R146, R18 ;  /* 0x0000009264127225 */ /* 0x000fc600078e0012 */
[----:B------:R-:W-:Y:S01]  /*38330*/  IADD3 R26, P1, PT, R21, R26, RZ ;  /* 0x0000001a151a7210 */ /* 0x000fe20007f3e0ff */
[----:B------:R-:W-:Y:S02]  /*38340*/  IMAD.IADD R23, R67, 0x1, R25 ;  /* 0x0000000143177824 */ /* 0x000fe400078e0219 */
[----:B------:R-:W-:Y:S02]  /*38350*/  IMAD.X R21, RZ, RZ, RZ, P4 ;  /* 0x000000ffff157224 */ /* 0x000fe400020e06ff */
[----:B------:R-:W-:Y:S01]  /*38360*/  IMAD.MOV.U32 R25, RZ, RZ, RZ ;  /* 0x000000ffff197224 */ /* 0x000fe200078e00ff */
[----:B------:R-:W-:Y:S01]  /*38370*/  IADD3 R18, P3, PT, R23, R18, RZ ;  /* 0x0000001217127210 */ /* 0x000fe20007f7e0ff */
[----:B------:R-:W-:-:S04]  /*38380*/  IMAD.WIDE.U32 R20, R107, R47, R20 ;  /* 0x0000002f6b147225 */ /* 0x000fc800078e0014 */
[----:B------:R-:W-:Y:S01]  /*38390*/  IMAD.WIDE.U32 R24, R106, R123, R24 ;  /* 0x0000007b6a187225 */ /* 0x000fe200078e0018 */
[----:B------:R-:W-:Y:S02]  /*383a0*/  IADD3 R123, PT, PT, R75, R19, RZ ;  /* 0x000000134b7b7210 */ /* 0x000fe40007ffe0ff */
[----:B------:R-:W-:Y:S01]  /*383b0*/  IADD3 R20, P5, PT, R27, R20, RZ ;  /* 0x000000141b147210 */ /* 0x000fe20007fbe0ff */
[----:B------:R-:W-:Y:S01]  /*383c0*/  IMAD.X R19, RZ, RZ, RZ, P3 ;  /* 0x000000ffff137224 */ /* 0x000fe200018e06ff */
[----:B------:R-:W-:Y:S01]  /*383d0*/  IADD3.X R27, PT, PT, RZ, RZ, RZ, P1, !PT ;  /* 0x000000ffff1b7210 */ /* 0x000fe20000ffe4ff */
[----:B------:R-:W-:Y:S01]  /*383e0*/  IMAD.X R141, RZ, RZ, RZ, P2 ;  /* 0x000000ffff8d7224 */ /* 0x000fe200010e06ff */
[----:B------:R-:W-:Y:S01]  /*383f0*/  IADD3 R24, P4, PT, R131, R24, RZ ;  /* 0x0000001883187210 */ /* 0x000fe20007f9e0ff */
[----:B------:R-:W-:Y:S02]  /*38400*/  IMAD.IADD R23, R71, 0x1, R25 ;  /* 0x0000000147177824 */ /* 0x000fe400078e0219 */
[----:B------:R-:W-:Y:S01]  /*38410*/  IMAD.WIDE.U32 R18, R79, R125, R18 ;  /* 0x0000007d4f127225 */ /* 0x000fe200078e0012 */
[----:B------:R-:W-:-:S03]  /*38420*/  IADD3.X R25, PT, PT, RZ, RZ, RZ, P4, !PT ;  /* 0x000000ffff197210 */ /* 0x000fc600027fe4ff */
[----:B------:R-:W-:Y:S01]  /*38430*/  IMAD.WIDE.U32 R140, R91, R148, R140 ;  /* 0x000000945b8c7225 */ /* 0x000fe200078e008c */
[----:B------:R-:W-:-:S03]  /*38440*/  IADD3 R18, P3, PT, R23, R18, RZ ;  /* 0x0000001217127210 */ /* 0x000fc60007f7e0ff */
[----:B------:R-:W-:Y:S01]  /*38450*/  IMAD.WIDE.U32 R26, R142, R102, R26 ;  /* 0x000000668e1a7225 */ /* 0x000fe200078e001a */
[----:B------:R-:W-:Y:S02]  /*38460*/  IADD3 R141, PT, PT, R105, R141, RZ ;  /* 0x0000008d698d7210 */ /* 0x000fe40007ffe0ff */
[----:B------:R-:W-:Y:S01]  /*38470*/  IADD3 R140, P2, PT, R123, R140, RZ ;  /* 0x0000008c7b8c7210 */ /* 0x000fe20007f5e0ff */
[----:B------:R-:W-:Y:S01]  /*38480*/  IMAD.X R23, RZ, RZ, RZ, P0 ;  /* 0x000000ffff177224 */ /* 0x000fe200000e06ff */
[----:B------:R-:W-:Y:S01]  /*38490*/  IADD3 R26, P1, PT, R141, R26, RZ ;  /* 0x0000001a8d1a7210 */ /* 0x000fe20007f3e0ff */
[----:B------:R-:W-:Y:S01]  /*384a0*/  IMAD.IADD R99, R60, 0x1, R21 ;  /* 0x000000013c637824 */ /* 0x000fe200078e0215 */
[----:B------:R-:W-:Y:S01]  /*384b0*/  IADD3.X R141, PT, PT, RZ, RZ, RZ, P2, !PT ;  /* 0x000000ffff8d7210 */ /* 0x000fe200017fe4ff */
[----:B------:R-:W-:Y:S02]  /*384c0*/  IMAD.X R21, RZ, RZ, RZ, P5 ;  /* 0x000000ffff157224 */ /* 0x000fe400028e06ff */
[----:B------:R-:W-:-:S04]  /*384d0*/  IMAD.WIDE.U32 R22, R133, R43, R22 ;  /* 0x0000002b85167225 */ /* 0x000fc800078e0016 */
[----:B------:R-:W-:Y:S01]  /*384e0*/  IMAD.WIDE.U32 R20, R113, R46, R20 ;  /* 0x0000002e71147225 */ /* 0x000fe200078e0014 */
[----:B------:R-:W-:-:S03]  /*384f0*/  IADD3 R131, PT, PT, R64, R23, RZ ;  /* 0x0000001740837210 */ /* 0x000fc60007ffe0ff */
[----:B------:R-:W-:Y:S01]  /*38500*/  IMAD.WIDE.U32 R24, R109, R49, R24 ;  /* 0x000000316d187225 */ /* 0x000fe200078e0018 */
[----:B------:R-:W-:-:S03]  /*38510*/  IADD3 R20, P2, PT, R82, R20, RZ ;  /* 0x0000001452147210 */ /* 0x000fc60007f5e0ff */
[----:B------:R-:W-:Y:S02]  /*38520*/  IMAD.IADD R71, R27, 0x1, R71 ;  /* 0x000000011b477824 */ /* 0x000fe400078e0247 */
[----:B------:R-:W-:Y:S02]  /*38530*/  IMAD.IADD R19, R70, 0x1, R19 ;  /* 0x0000000146137824 */ /* 0x000fe400078e0213 */
[----:B------:R-:W-:Y:S02]  /*38540*/  IMAD R109, R22, R66, RZ ;  /* 0x00000042166d7224 */ /* 0x000fe400078e02ff */
[----:B------:R-:W-:-:S04]  /*38550*/  IMAD.WIDE.U32 R140, R100, R127, R140 ;  /* 0x0000007f648c7225 */ /* 0x000fc800078e008c */
[----:B------:R-:W-:Y:S02]  /*38560*/  IMAD.MOV.U32 R23, RZ, RZ, RZ ;  /* 0x000000ffff177224 */ /* 0x000fe400078e00ff */
[----:B------:R-:W-:Y:S01]  /*38570*/  IMAD.X R27, RZ, RZ, RZ, P1 ;  /* 0x000000ffff1b7224 */ /* 0x000fe200008e06ff */
[----:B------:R-:W-:Y:S01]  /*38580*/  IADD3 R24, P1, PT, R99, R24, RZ ;  /* 0x0000001863187210 */ /* 0x000fe20007f3e0ff */
[----:B------:R-:W-:Y:S01]  /*38590*/  IMAD.HI.U32 R82, R109, R42, R22 ;  /* 0x0000002a6d527227 */ /* 0x000fe200078e0016 */
[----:B------:R-:W-:Y:S02]  /*385a0*/  IADD3 R22, P0, PT, R19, R140, RZ ;  /* 0x0000008c13167210 */ /* 0x000fe40007f1e0ff */
[----:B------:R-:W-:Y:S01]  /*385b0*/  IADD3.X R19, PT, PT, RZ, RZ, RZ, P3, !PT ;  /* 0x000000ffff137210 */ /* 0x000fe20001ffe4ff */
[----:B------:R-:W-:-:S04]  /*385c0*/  IMAD.WIDE.U32 R26, R91, R129, R26 ;  /* 0x000000815b1a7225 */ /* 0x000fc800078e001a */
[----:B------:R-:W-:Y:S01]  /*385d0*/  IMAD.IADD R25, R50, 0x1, R25 ;  /* 0x0000000132197824 */ /* 0x000fe200078e0219 */
[----:B------:R-:W-:Y:S01]  /*385e0*/  IADD3 R140, PT, PT, R73, R27, RZ ;  /* 0x0000001b498c7210 */ /* 0x000fe20007ffe0ff */
[----:B------:R-:W-:-:S04]  /*385f0*/  IMAD.WIDE.U32 R18, R106, R144, R18 ;  /* 0x000000906a127225 */ /* 0x000fc800078e0012 */
[----:B------:R-:W-:Y:S02]  /*38600*/  IMAD.IADD R123, R61, 0x1, R21 ;  /* 0x000000013d7b7824 */ /* 0x000fe400078e0215 */
[----:B------:R-:W-:Y:S01]  /*38610*/  IMAD.X R21, RZ, RZ, RZ, P2 ;  /* 0x000000ffff157224 */ /* 0x000fe200010e06ff */
[----:B------:R-:W-:Y:S01]  /*38620*/  IADD3 R140, P2, PT, R140, R71, RZ ;  /* 0x000000478c8c7210 */ /* 0x000fe20007f5e0ff */
[----:B------:R-:W-:Y:S02]  /*38630*/  IMAD.X R23, RZ, RZ, RZ, P0 ;  /* 0x000000ffff177224 */ /* 0x000fe400000e06ff */
[----:B------:R-:W-:Y:S01]  /*38640*/  IMAD.IADD R71, R67, 0x1, R19 ;  /* 0x0000000143477824 */ /* 0x000fe200078e0213 */
[----:B------:R-:W-:Y:S01]  /*38650*/  IADD3 R19, P0, PT, R25, R18, RZ ;  /* 0x0000001219137210 */ /* 0x000fe20007f1e0ff */
[----:B------:R-:W-:Y:S01]  /*38660*/  IMAD.IADD R141, R80, 0x1, R141 ;  /* 0x00000001508d7824 */ /* 0x000fe200078e028d */
[----:B------:R-:W-:Y:S01]  /*38670*/  IADD3.X R25, PT, PT, RZ, RZ, RZ, P1, !PT ;  /* 0x000000ffff197210 */ /* 0x000fe20000ffe4ff */
[----:B------:R-:W-:-:S03]  /*38680*/  IMAD.WIDE.U32 R20, R101, R45, R20 ;  /* 0x0000002d65147225 */ /* 0x000fc600078e0014 */
[----:B------:R-:W-:Y:S01]  /*38690*/  IADD3 R26, P3, PT, R141, R26, RZ ;  /* 0x0000001a8d1a7210 */ /* 0x000fe20007f7e0ff */
[----:B------:R-:W-:Y:S01]  /*386a0*/  IMAD.WIDE.U32 R22, R79, R146, R22 ;  /* 0x000000924f167225 */ /* 0x000fe200078e0016 */
[----:B------:R-:W-:-:S03]  /*386b0*/  IADD3 R18, P1, PT, R131, R20, RZ ;  /* 0x0000001483127210 */ /* 0x000fc60007f3e0ff */
[----:B------:R-:W-:Y:S01]  /*386c0*/  IMAD.WIDE.U32 R24, R107, R48, R24 ;  /* 0x000000306b187225 */ /* 0x000fe200078e0018 */
[----:B------:R-:W-:Y:S02]  /*386d0*/  IADD3 R20, P5, PT, R71, R22, RZ ;  /* 0x0000001647147210 */ /* 0x000fe40007fbe0ff */
[----:B------:R-:W-:Y:S01]  /*386e0*/  IADD3 R23, PT, PT, R75, R23, RZ ;  /* 0x000000174b177210 */ /* 0x000fe20007ffe0ff */
[----:B------:R-:W-:Y:S02]  /*386f0*/  IMAD.X R27, RZ, RZ, RZ, P3 ;  /* 0x000000ffff1b7224 */ /* 0x000fe400018e06ff */
[----:B------:R-:W-:Y:S01]  /*38700*/  IMAD.X R141, RZ, RZ, RZ, P2 ;  /* 0x000000ffff8d7224 */ /* 0x000fe200010e06ff */
[----:B------:R-:W-:Y:S01]  /*38710*/  IADD3 R22, P2, PT, R123, R24, RZ ;  /* 0x000000187b167210 */ /* 0x000fe20007f5e0ff */
[----:B------:R-:W-:Y:S02]  /*38720*/  IMAD.IADD R24, R59, 0x1, R25 ;  /* 0x000000013b187824 */ /* 0x000fe400078e0219 */
[----:B------:R-:W-:-:S03]  /*38730*/  IMAD.WIDE.U32 R26, R100, R148, R26 ;  /* 0x00000094641a7225 */ /* 0x000fc600078e001a */
[----:B------:R-:W-:Y:S01]  /*38740*/  IADD3 R24, P4, PT, R24, R19, RZ ;  /* 0x0000001318187210 */ /* 0x000fe20007f9e0ff */
[----:B------:R-:W-:Y:S01]  /*38750*/  IMAD.IADD R67, R62, 0x1, R21 ;  /* 0x000000013e437824 */ /* 0x000fe200078e0215 */
[----:B------:R-:W-:Y:S01]  /*38760*/  IADD3.X R21, PT, PT, RZ, RZ, RZ, P5, !PT ;  /* 0x000000ffff157210 */ /* 0x000fe20002ffe4ff */
[----:B------:R-:W-:Y:S01]  /*38770*/  IMAD.WIDE.U32 R140, R142, R91, R140 ;  /* 0x0000005b8e8c7225 */ /* 0x000fe200078e008c */
[----:B------:R-:W-:Y:S02]  /*38780*/  IADD3 R27, PT, PT, R105, R27, RZ ;  /* 0x0000001b691b7210 */ /* 0x000fe40007ffe0ff */
[----:B------:R-:W-:Y:S01]  /*38790*/  IADD3 R26, P3, PT, R23, R26, RZ ;  /* 0x0000001a171a7210 */ /* 0x000fe20007f7e0ff */
[----:B------:R-:W-:Y:S01]  /*387a0*/  IMAD.X R19, RZ, RZ, RZ, P1 ;  /* 0x000000ffff137224 */ /* 0x000fe200008e06ff */
[----:B------:R-:W-:Y:S01]  /*387b0*/  IADD3 R140, P5, PT, R27, R140, RZ ;  /* 0x0000008c1b8c7210 */ /* 0x000fe20007fbe0ff */
[----:B------:R-:W-:Y:S01]  /*387c0*/  IMAD.WIDE.U32 R20, R106, R125, R20 ;  /* 0x0000007d6a147225 */ /* 0x000fe200078e0014 */
[----:B------:R-:W-:-:S03]  /*387d0*/  IADD3.X R27, PT, PT, RZ, RZ, RZ, P0, !PT ;  /* 0x000000ffff1b7210 */ /* 0x000fc600007fe4ff */
[----:B------:R-:W-:-:S04]  /*387e0*/  IMAD.WIDE.U32 R18, R133, R44, R18 ;  /* 0x0000002c85127225 */ /* 0x000fc800078e0012 */
[----:B------:R-:W-:Y:S02]  /*387f0*/  IMAD.IADD R25, R65, 0x1, R82 ;  /* 0x0000000141197824 */ /* 0x000fe400078e0252 */
[----:B------:R-:W-:Y:S02]  /*38800*/  IMAD.IADD R91, R63, 0x1, R19 ;  /* 0x000000013f5b7824 */ /* 0x000fe400078e0213 */
[----:B------:R-:W-:Y:S02]  /*38810*/  IMAD.MOV.U32 R71, RZ, RZ, RZ ;  /* 0x000000ffff477224 */ /* 0x000fe400078e00ff */
[----:B------:R-:W-:Y:S01]  /*38820*/  IMAD.IADD R19, R70, 0x1, R21 ;  /* 0x0000000146137824 */ /* 0x000fe200078e0215 */
[----:B------:R-:W-:Y:S01]  /*38830*/  IADD3 R70, P1, PT, R27, R20, RZ ;  /* 0x000000141b467210 */ /* 0x000fe20007f3e0ff */
[----:B------:R-:W-:Y:S01]  /*38840*/  IMAD.X R23, RZ, RZ, RZ, P2 ;  /* 0x000000ffff177224 */ /* 0x000fe200010e06ff */
[----:B------:R-:W-:Y:S01]  /*38850*/  IADD3 R18, P2, PT, R25, R18, RZ ;  /* 0x0000001219127210 */ /* 0x000fe20007f5e0ff */
[----:B------:R-:W-:Y:S01]  /*38860*/  IMAD.X R27, RZ, RZ, RZ, P3 ;  /* 0x000000ffff1b7224 */ /* 0x000fe200018e06ff */
[----:B------:R-:W-:Y:S01]  /*38870*/  IADD3.X R25, PT, PT, RZ, RZ, RZ, P4, !PT ;  /* 0x000000ffff197210 */ /* 0x000fe200027fe4ff */
[----:B------:R-:W-:Y:S01]  /*38880*/  IMAD.IADD R71, R141, 0x1, R71 ;  /* 0x000000018d477824 */ /* 0x000fe200078e0247 */
[----:B------:R-:W-:Y:S01]  /*38890*/  IADD3.X R141, PT, PT, RZ, RZ, RZ, P5, !PT ;  /* 0x000000ffff8d7210 */ /* 0x000fe20002ffe4ff */
[----:B------:R-:W-:-:S04]  /*388a0*/  IMAD.WIDE.U32 R22, R113, R47, R22 ;  /* 0x0000002f71167225 */ /* 0x000fc800078e0016 */
[----:B------:R-:W-:Y:S01]  /*388b0*/  IMAD.WIDE.U32 R26, R79, R127, R26 ;  /* 0x0000007f4f1a7225 */ /* 0x000fe200078e001a */
[----:B------:R-:W-:-:S03]  /*388c0*/  IADD3 R20, P0, PT, R67, R22, RZ ;  /* 0x0000001643147210 */ /* 0x000fc60007f1e0ff */
[----:B------:R-:W-:Y:S01]  /*388d0*/  IMAD.WIDE.U32 R24, R107, R49, R24 ;  /* 0x000000316b187225 */ /* 0x000fe200078e0018 */
[----:B------:R-:W-:Y:S02]  /*388e0*/  IADD3 R26, P6, PT, R19, R26, RZ ;  /* 0x0000001a131a7210 */ /* 0x000fe40007fde0ff */
[----:B------:R-:W-:Y:S01]  /*388f0*/  IADD3.X R19, PT, PT, RZ, RZ, RZ, P2, !PT ;  /* 0x000000ffff137210 */ /* 0x000fe200017fe4ff */
[----:B------:R-:W-:Y:S01]  /*38900*/  IMAD.IADD R23, R60, 0x1, R23 ;  /* 0x000000013c177824 */ /* 0x000fe200078e0217 */
[----:B------:R-:W-:Y:S01]  /*38910*/  IADD3 R99, PT, PT, R50, R25, RZ ;  /* 0x0000001932637210 */ /* 0x000fe20007ffe0ff */
[----:B------:R-:W-:-:S03]  /*38920*/  IMAD.WIDE.U32 R140, R100, R129, R140 ;  /* 0x00000081648c7225 */ /* 0x000fc600078e008c */
[----:B------:R-:W-:Y:S01]  /*38930*/  IADD3 R22, P3, PT, R23, R24, RZ ;  /* 0x0000001817167210 */ /* 0x000fe20007f7e0ff */
[----:B------:R-:W-:Y:S02]  /*38940*/  IMAD.IADD R21, R80, 0x1, R27 ;  /* 0x0000000150157824 */ /* 0x000fe400078e021b */
[----:B------:R-:W-:Y:S01]  /*38950*/  IMAD.WIDE.U32 R18, R109, R43, R18 ;  /* 0x0000002b6d127225 */ /* 0x000fe200078e0012 */
[----:B------:R-:W-:Y:S02]  /*38960*/  IADD3.X R23, PT, PT, RZ, RZ, RZ, P3, !PT ;  /* 0x000000ffff177210 */ /* 0x000fe40001ffe4ff */
[----:B------:R-:W-:Y:S01]  /*38970*/  IADD3 R24, P4, PT, R21, R140, RZ ;  /* 0x0000008c15187210 */ /* 0x000fe20007f9e0ff */
[----:B------:R-:W-:Y:S01]  /*38980*/  IMAD.X R21, RZ, RZ, RZ, P0 ;  /* 0x000000ffff157224 */ /* 0x000fe200000e06ff */
[----:B------:R-:W-:Y:S01]  /*38990*/  IADD3 R99, P0, PT, R99, R70, RZ ;  /* 0x0000004663637210 */ /* 0x000fe20007f1e0ff */
[----:B------:R-:W-:Y:S02]  /*389a0*/  IMAD.IADD R140, R73, 0x1, R141 ;  /* 0x00000001498c7824 */ /* 0x000fe400078e028d */
[----:B------:R-:W-:-:S03]  /*389b0*/  IMAD.WIDE.U32 R20, R101, R46, R20 ;  /* 0x0000002e65147225 */ /* 0x000fc600078e0014 */
[----:B------:R-:W-:Y:S01]  /*389c0*/  IADD3 R70, P5, PT, R140, R71, RZ ;  /* 0x000000478c467210 */ /* 0x000fe20007fbe0ff */
[----:B------:R-:W-:Y:S01]  /*389d0*/  IMAD.X R27, RZ, RZ, RZ, P6 ;  /* 0x000000ffff1b7224 */ /* 0x000fe200030e06ff */
[----:B------:R-:W-:Y:S01]  /*389e0*/  IADD3 R20, P2, PT, R91, R20, RZ ;  /* 0x000000145b147210 */ /* 0x000fe20007f5e0ff */
[----:B------:R-:W-:Y:S01]  /*389f0*/  IMAD.IADD R91, R64, 0x1, R19 ;  /* 0x00000001405b7824 */ /* 0x000fe200078e0213 */
[----:B------:R-:W-:Y:S01]  /*38a00*/  IADD3.X R71, PT, PT, RZ, RZ, RZ, P5, !PT ;  /* 0x000000ffff477210 */ /* 0x000fe20002ffe4ff */
[----:B------:R-:W-:Y:S02]  /*38a10*/  IMAD R67, R18, R66, RZ ;  /* 0x0000004212437224 */ /* 0x000fe400078e02ff */
[----:B------:R-:W-:Y:S02]  /*38a20*/  IMAD.MOV.U32 R19, RZ, RZ, RZ ;  /* 0x000000ffff137224 */ /* 0x000fe400078e00ff */
[----:B------:R-:W-:-:S04]  /*38a30*/  IMAD.WIDE.U32 R26, R106, R146, R26 ;  /* 0x000000926a1a7225 */ /* 0x000fc800078e001a */
[----:B------:R-:W-:Y:S01]  /*38a40*/  IMAD.HI.U32 R82, R67, R42, R18 ;  /* 0x0000002a43527227 */ /* 0x000fe200078e0012 */
[----:B------:R-:W-:-:S03]  /*38a50*/  IADD3.X R19, PT, PT, RZ, RZ, RZ, P1, !PT ;  /* 0x000000ffff137210 */ /* 0x000fc60000ffe4ff */
        /* <DEDUP_REMOVED lines=8> */
[----:B------:R-:W-:Y:S02]  /*38ae0*/  IMAD.MOV.U32 R19, RZ, RZ, RZ ;  /* 0x000000ffff137224 */ /* 0x000fe400078e00ff */
[----:B------:R-:W-:-:S03]  /*38af0*/  IMAD.WIDE.U32 R24, R79, R148, R24 ;  /* 0x000000944f187225 */ /* 0x000fc600078e0018 */
[----:B------:R-:W-:Y:S01]  /*38b00*/  IADD3 R100, PT, PT, R71, R19, RZ ;  /* 0x0000001347647210 */ /* 0x000fe20007ffe0ff */
[----:B------:R-:W-:Y:S01]  /*38b10*/  IMAD.IADD R25, R105, 0x1, R25 ;  /* 0x0000000169197824 */ /* 0x000fe200078e0219 */
[----:B------:R-:W-:Y:S01]  /*38b20*/  IADD3 R24, P4, PT, R75, R24, RZ ;  /* 0x000000184b187210 */ /* 0x000fe20007f9e0ff */
[----:B------:R-:W-:-:S04]  /*38b30*/  IMAD.WIDE.U32 R20, R133, R45, R20 ;  /* 0x0000002d85147225 */ /* 0x000fc800078e0014 */
[----:B------:R-:W-:Y:S01]  /*38b40*/  IMAD.X R19, RZ, RZ, RZ, P3 ;  /* 0x000000ffff137224 */ /* 0x000fe200018e06ff */
[----:B------:R-:W-:Y:S01]  /*38b50*/  IADD3 R21, PT, PT, R62, R21, RZ ;  /* 0x000000153e157210 */ /* 0x000fe20007ffe0ff */
[----:B------:R-:W-:Y:S01]  /*38b60*/  IMAD.IADD R22, R59, 0x1, R23 ;  /* 0x000000013b167824 */ /* 0x000fe200078e0217 */
[----:B------:R-:W-:Y:S01]  /*38b70*/  IADD3 R20, P5, PT, R91, R20, RZ ;  /* 0x000000145b147210 */ /* 0x000fe20007fbe0ff */
[----:B------:R-:W-:Y:S01]  /*38b80*/  IMAD.X R26, RZ, RZ, RZ, P0 ;  /* 0x000000ffff1a7224 */ /* 0x000fe200000e06ff */
        /* <DEDUP_REMOVED lines=8> */
[----:B------:R-:W-:-:S04]  /*38c10*/  IMAD.WIDE.U32 R24, R106, R127, R24 ;  /* 0x0000007f6a187225 */ /* 0x000fc800078e0018 */
[----:B------:R-:W-:Y:S02]  /*38c20*/  IMAD.X R23, RZ, RZ, RZ, P6 ;  /* 0x000000ffff177224 */ /* 0x000fe400030e06ff */
[----:B------:R-:W-:Y:S02]  /*38c30*/  IMAD.X R71, RZ, RZ, RZ, P0 ;  /* 0x000000ffff477224 */ /* 0x000fe400000e06ff */
[----:B------:R-:W-:Y:S01]  /*38c40*/  IMAD.IADD R27, R80, 0x1, R25 ;  /* 0x00000001501b7824 */ /* 0x000fe200078e0219 */
[----:B------:R-:W-:Y:S01]  /*38c50*/  IADD3 R25, P0, PT, R21, R24, RZ ;  /* 0x0000001815197210 */ /* 0x000fe20007f1e0ff */
[----:B------:R-:W-:Y:S01]  /*38c60*/  IMAD.WIDE.U32 R22, R113, R49, R22 ;  /* 0x0000003171167225 */ /* 0x000fe200078e0016 */
[----:B------:R-:W-:-:S03]  /*38c70*/  IADD3.X R21, PT, PT, RZ, RZ, RZ, P5, !PT ;  /* 0x000000ffff157210 */ /* 0x000fc60002ffe4ff */
[----:B------:R-:W-:Y:S01]  /*38c80*/  IMAD.WIDE.U32 R70, R79, R129, R70 ;  /* 0x000000814f467225 */ /* 0x000fe200078e0046 */
[----:B------:R-:W-:Y:S02]  /*38c90*/  IADD3 R22, P4, PT, R19, R22, RZ ;  /* 0x0000001613167210 */ /* 0x000fe40007f9e0ff */
        /* <DEDUP_REMOVED lines=8> */
[----:B------:R-:W-:Y:S01]  /*38d20*/  IMAD.WIDE.U32 R18, R133, R46, R18 ;  /* 0x0000002e85127225 */ /* 0x000fe200078e0012 */
[----:B------:R-:W-:-:S03]  /*38d30*/  IADD3.X R75, PT, PT, RZ, RZ, RZ, P6, !PT ;  /* 0x000000ffff4b7210 */ /* 0x000fc600037fe4ff */
[----:B------:R-:W-:Y:S02]  /*38d40*/  IMAD.IADD R21, R63, 0x1, R21 ;  /* 0x000000013f157824 */ /* 0x000fe400078e0215 */
[----:B------:R-:W-:Y:S02]  /*38d50*/  IMAD.IADD R23, R65, 0x1, R82 ;  /* 0x0000000141177824 */ /* 0x000fe400078e0252 */
[----:B------:R-:W-:Y:S01]  /*38d60*/  IMAD.IADD R27, R73, 0x1, R71 ;  /* 0x00000001491b7824 */ /* 0x000fe200078e0247 */
[----:B------:R-:W-:Y:S01]  /*38d70*/  IADD3 R18, P1, PT, R21, R18, RZ ;  /* 0x0000001215127210 */ /* 0x000fe20007f3e0ff */
[----:B------:R-:W-:Y:S01]  /*38d80*/  IMAD.WIDE.U32 R24, R106, R148, R24 ;  /* 0x000000946a187225 */ /* 0x000fe200078e0018 */
[----:B------:R-:W-:Y:S02]  /*38d90*/  IADD3 R20, P3, PT, R23, R20, RZ ;  /* 0x0000001417147210 */ /* 0x000fe40007f7e0ff */
[----:B------:R-:W-:Y:S01]  /*38da0*/  IADD3 R26, P5, PT, R27, R100, RZ ;  /* 0x000000641b1a7210 */ /* 0x000fe20007fbe0ff */
[----:B------:R-:W-:-:S02]  /*38db0*/  IMAD.X R21, RZ, RZ, RZ, P0 ;  /* 0x000000ffff157224 */ /* 0x000fc400000e06ff */
[----:B------:R-:W-:Y:S01]  /*38dc0*/  IMAD.X R23, RZ, RZ, RZ, P4 ;  /* 0x000000ffff177224 */ /* 0x000fe200020e06ff */
[----:B------:R-:W-:Y:S01]  /*38dd0*/  IADD3.X R27, PT, PT, RZ, RZ, RZ, P5, !PT ;  /* 0x000000ffff1b7210 */ /* 0x000fe20002ffe4ff */
[----:B------:R-:W-:Y:S01]  /*38de0*/  IMAD.IADD R19, R61, 0x1, R19 ;  /* 0x000000013d137824 */ /* 0x000fe200078e0213 */
[----:B------:R-:W-:Y:S01]  /*38df0*/  IADD3 R24, P0, PT, R21, R24, RZ ;  /* 0x0000001815187210 */ /* 0x000fe20007f1e0ff */
[----:B------:R-:W-:Y:S01]  /*38e00*/  IMAD.WIDE.U32 R22, R101, R48, R22 ;  /* 0x0000003065167225 */ /* 0x000fe200078e0016 */
[----:B------:R-:W-:Y:S02]  /*38e10*/  IADD3.X R21, PT, PT, RZ, RZ, RZ, P3, !PT ;  /* 0x000000ffff157210 */ /* 0x000fe40001ffe4ff */
[----:B------:R-:W-:Y:S01]  /*38e20*/  IADD3 R75, P4, PT, R75, R80, RZ ;  /* 0x000000504b4b7210 */ /* 0x000fe20007f9e0ff */
[----:B------:R-:W-:Y:S01]  /*38e30*/  IMAD.IADD R71, R105, 0x1, R25 ;  /* 0x0000000169477824 */ /* 0x000fe200078e0219 */
[----:B------:R-:W-:Y:S01]  /*38e40*/  IADD3 R22, P5, PT, R19, R22, RZ ;  /* 0x0000001613167210 */ /* 0x000fe20007fbe0ff */
[----:B------:R-:W-:Y:S01]  /*38e50*/  IMAD.X R25, RZ, RZ, RZ, P2 ;  /* 0x000000ffff197224 */ /* 0x000fe200010e06ff */
[----:B------:R-:W-:Y:S01]  /*38e60*/  IADD3.X R80, PT, PT, RZ, RZ, RZ, P4, !PT ;  /* 0x000000ffff507210 */ /* 0x000fe200027fe4ff */
[----:B------:R-:W-:-:S02]  /*38e70*/  IMAD.IADD R23, R59, 0x1, R23 ;  /* 0x000000013b177824 */ /* 0x000fc400078e0217 */
[----:B------:R-:W-:Y:S01]  /*38e80*/  IMAD.X R19, RZ, RZ, RZ, P1 ;  /* 0x000000ffff137224 */ /* 0x000fe200008e06ff */
[----:B------:R-:W-:Y:S01]  /*38e90*/  IADD3 R25, P1, PT, R25, R24, RZ ;  /* 0x0000001819197210 */ /* 0x000fe20007f3e0ff */
[----:B------:R-:W-:Y:S01]  /*38ea0*/  IMAD.WIDE.U32 R20, R67, R43, R20 ;  /* 0x0000002b43147225 */ /* 0x000fe200078e0014 */
[----:B------:R-:W-:Y:S02]  /*38eb0*/  IADD3 R24, P3, PT, R23, R70, RZ ;  /* 0x0000004617187210 */ /* 0x000fe40007f7e0ff */
[----:B------:R-:W-:Y:S01]  /*38ec0*/  IADD3 R80, P4, PT, R80, R25, RZ ;  /* 0x0000001950507210 */ /* 0x000fe20007f9e0ff */
[----:B------:R-:W-:-:S04]  /*38ed0*/  IMAD.WIDE.U32 R18, R109, R45, R18 ;  /* 0x0000002d6d127225 */ /* 0x000fc800078e0012 */
[----:B------:R-:W-:Y:S01]  /*38ee0*/  IMAD.IADD R21, R64, 0x1, R21 ;  /* 0x0000000140157824 */ /* 0x000fe200078e0215 */
[----:B------:R-:W-:Y:S01]  /*38ef0*/  IADD3 R19, PT, PT, R62, R19, RZ ;  /* 0x000000133e137210 */ /* 0x000fe20007ffe0ff */
[----:B------:R-:W-:Y:S02]  /*38f00*/  IMAD.X R23, RZ, RZ, RZ, P5 ;  /* 0x000000ffff177224 */ /* 0x000fe400028e06ff */
[----:B------:R-:W-:Y:S01]  /*38f10*/  IMAD.WIDE.U32 R26, R142, R79, R26 ;  /* 0x0000004f8e1a7225 */ /* 0x000fe200078e001a */
[----:B------:R-:W-:-:S03]  /*38f20*/  IADD3 R18, P5, PT, R21, R18, RZ ;  /* 0x0000001215127210 */ /* 0x000fc60007fbe0ff */
[----:B------:R-:W-:Y:S01]  /*38f30*/  IMAD R79, R20, R66, RZ ;  /* 0x00000042144f7224 */ /* 0x000fe200078e02ff */
[----:B------:R-:W-:Y:S01]  /*38f40*/  IADD3 R70, P2, PT, R71, R26, RZ ;  /* 0x0000001a47467210 */ /* 0x000fe20007f5e0ff */
[----:B------:R-:W-:Y:S02]  /*38f50*/  IMAD.X R25, RZ, RZ, RZ, P3 ;  /* 0x000000ffff197224 */ /* 0x000fe400018e06ff */
[----:B------:R-:W-:Y:S01]  /*38f60*/  IMAD.MOV.U32 R21, RZ, RZ, RZ ;  /* 0x000000ffff157224 */ /* 0x000fe200078e00ff */
[----:B------:R-:W-:Y:S01]  /*38f70*/  IADD3.X R71, PT, PT, RZ, RZ, RZ, P2, !PT ;  /* 0x000000ffff477210 */ /* 0x000fe200017fe4ff */
[----:B------:R-:W-:-:S04]  /*38f80*/  IMAD.WIDE.U32 R22, R133, R47, R22 ;  /* 0x0000002f85167225 */ /* 0x000fc800078e0016 */
[----:B------:R-:W-:Y:S01]  /*38f90*/  IMAD.HI.U32 R26, R79, R42, R20 ;  /* 0x0000002a4f1a7227 */ /* 0x000fe200078e0014 */
[----:B------:R-:W-:-:S03]  /*38fa0*/  IADD3 R20, P3, PT, R19, R22, RZ ;  /* 0x0000001613147210 */ /* 0x000fc60007f7e0ff */
[----:B------:R-:W-:-:S04]  /*38fb0*/  IMAD.WIDE.U32 R24, R101, R49, R24 ;  /* 0x0000003165187225 */ /* 0x000fc800078e0018 */
[----:B------:R-:W-:Y:S02]  /*38fc0*/  HFMA2 R101, -RZ, RZ, 0, 0 ;  /* 0x00000000ff657431 */ /* 0x000fe400000001ff */
[----:B------:R-:W-:Y:S02]  /*38fd0*/  IMAD.IADD R23, R60, 0x1, R23 ;  /* 0x000000013c177824 */ /* 0x000fe400078e0217 */
[----:B------:R-:W-:Y:S02]  /*38fe0*/  IMAD.X R19, RZ, RZ, RZ, P5 ;  /* 0x000000ffff137224 */ /* 0x000fe400028e06ff */
[----:B------:R-:W-:Y:S01]  /*38ff0*/  IMAD.X R21, RZ, RZ, RZ, P3 ;  /* 0x000000ffff157224 */ /* 0x000fe200018e06ff */
[----:B------:R-:W-:Y:S01]  /*39000*/  IADD3 R22, P2, PT, R23, R24, RZ ;  /* 0x0000001817167210 */ /* 0x000fe20007f5e0ff */
[----:B------:R-:W-:Y:S01]  /*39010*/  IMAD.WIDE.U32 R18, R67, R44, R18 ;  /* 0x0000002c43127225 */ /* 0x000fe200078e0012 */
[----:B------:R-:W-:Y:S02]  /*39020*/  IADD3 R24, PT, PT, R50, R25, RZ ;  /* 0x0000001932187210 */ /* 0x000fe40007ffe0ff */
[----:B------:R-:W-:Y:S01]  /*39030*/  IADD3.X R23, PT, PT, RZ, RZ, RZ, P2, !PT ;  /* 0x000000ffff177210 */ /* 0x000fe200017fe4ff */
[----:B------:R-:W-:Y:S01]  /*39040*/  IMAD.IADD R25, R65, 0x1, R26 ;  /* 0x0000000141197824 */ /* 0x000fe200078e021a */
[----:B------:R-:W-:Y:S01]  /*39050*/  IADD3.X R26, PT, PT, RZ, RZ, RZ, P1, !PT ;  /* 0x000000ffff1a7210 */ /* 0x000fe20000ffe4ff */
[----:B------:R-:W-:-:S03]  /*39060*/  IMAD.WIDE.U32 R20, R109, R46, R20 ;  /* 0x0000002e6d147225 */ /* 0x000fc600078e0014 */
[----:B------:R-:W-:Y:S01]  /*39070*/  IADD3 R18, P2, PT, R25, R18, RZ ;  /* 0x0000001219127210 */ /* 0x000fe20007f5e0ff */
[----:B------:R-:W-:Y:S02]  /*39080*/  IMAD.IADD R19, R63, 0x1, R19 ;  /* 0x000000013f137824 */ /* 0x000fe400078e0213 */
[----:B------:R-:W-:-:S03]  /*39090*/  IMAD.WIDE.U32 R22, R133, R48, R22 ;  /* 0x0000003085167225 */ /* 0x000fc600078e0016 */
[----:B------:R-:W-:Y:S01]  /*390a0*/  IADD3 R20, P5, PT, R19, R20, RZ ;  /* 0x0000001413147210 */ /* 0x000fe20007fbe0ff */
[----:B------:R-:W-:Y:S01]  /*390b0*/  IMAD.IADD R21, R61, 0x1, R21 ;  /* 0x000000013d157824 */ /* 0x000fe200078e0215 */
        /* <DEDUP_REMOVED lines=18> */
[----:B------:R-:W-:Y:S02]  /*391e0*/  IMAD.IADD R23, R60, 0x1, R23 ;  /* 0x000000013c177824 */ /* 0x000fe400078e0217 */
[----:B------:R-:W-:Y:S01]  /*391f0*/  IMAD.X R75, RZ, RZ, RZ, P2 ;  /* 0x000000ffff4b7224 */ /* 0x000fe200010e06ff */
[----:B------:R-:W-:Y:S01]  /*39200*/  IADD3.X R21, PT, PT, RZ, RZ, RZ, P6, !PT ;  /* 0x000000ffff157210 */ /* 0x000fe200037fe4ff */
[----:B------:R-:W-:Y:S01]  /*39210*/  IMAD.X R99, RZ, RZ, RZ, P0 ;  /* 0x000000ffff637224 */ /* 0x000fe200000e06ff */
[----:B------:R-:W-:Y:S01]  /*39220*/  IADD3 R24, P2, PT, R23, R24, RZ ;  /* 0x0000001817187210 */ /* 0x000fe20007f5e0ff */
[----:B------:R-:W-:Y:S01]  /*39230*/  IMAD.X R23, RZ, RZ, RZ, P5 ;  /* 0x000000ffff177224 */ /* 0x000fe200028e06ff */
[----:B------:R-:W-:Y:S01]  /*39240*/  IADD3 R80, P3, PT, R75, R80, RZ ;  /* 0x000000504b507210 */ /* 0x000fe20007f7e0ff */
[----:B------:R-:W-:Y:S01]  /*39250*/  IMAD.IADD R91, R50, 0x1, R25 ;  /* 0x00000001325b7824 */ /* 0x000fe200078e0219 */
[----:B------:R-:W-:Y:S01]  /*39260*/  IADD3 R99, P1, PT, R99, R70, RZ ;  /* 0x0000004663637210 */ /* 0x000fe20007f3e0ff */
[----:B------:R-:W-:-:S02]  /*39270*/  IMAD.X R25, RZ, RZ, RZ, P2 ;  /* 0x000000ffff197224 */ /* 0x000fc400010e06ff */
[----:B------:R-:W-:Y:S01]  /*39280*/  IMAD.WIDE.U32 R22, R67, R46, R22 ;  /* 0x0000002e43167225 */ /* 0x000fe200078e0016 */
[----:B------:R-:W-:Y:S02]  /*39290*/  IADD3 R70, P0, PT, R26, R99, RZ ;  /* 0x000000631a467210 */ /* 0x000fe40007f1e0ff */
[----:B------:R-:W-:Y:S01]  /*392a0*/  IADD3 R91, P6, PT, R91, R80, RZ ;  /* 0x000000505b5b7210 */ /* 0x000fe20007fde0ff */
        /* <DEDUP_REMOVED lines=16> */
[----:B------:R-:W-:Y:S01]  /*393b0*/  IMAD.WIDE.U32 R24, R67, R47, R24 ;  /* 0x0000002f43187225 */ /* 0x000fe200078e0018 */
[----:B------:R-:W-:-:S03]  /*393c0*/  IADD3 R73, P3, PT, R70, R99, RZ ;  /* 0x0000006346497210 */ /* 0x000fc60007f7e0ff */
[----:B------:R-:W-:-:S04]  /*393d0*/  IMAD.WIDE.U32 R26, R109, R49, R26 ;  /* 0x000000316d1a7225 */ /* 0x000fc800078e001a */
[----:B------:R-:W-:Y:S02]  /*393e0*/  IMAD.IADD R25, R60, 0x1, R25 ;  /* 0x000000013c197824 */ /* 0x000fe400078e0219 */
[----:B------:R-:W-:Y:S02]  /*393f0*/  IMAD.IADD R91, R62, 0x1, R23 ;  /* 0x000000013e5b7824 */ /* 0x000fe400078e0217 */
[----:B------:R-:W-:Y:S01]  /*39400*/  IMAD.X R80, RZ, RZ, RZ, P6 ;  /* 0x000000ffff507224 */ /* 0x000fe200030e06ff */
[----:B------:R-:W-:Y:S01]  /*39410*/  IADD3 R70, P5, PT, R25, R26, RZ ;  /* 0x0000001a19467210 */ /* 0x000fe20007fbe0ff */
[----:B------:R-:W-:Y:S01]  /*39420*/  IMAD.IADD R101, R50, 0x1, R27 ;  /* 0x0000000132657824 */ /* 0x000fe200078e021b */
[----:B------:R-:W-:Y:S01]  /*39430*/  IADD3 R24, P4, PT, R91, R24, RZ ;  /* 0x000000185b187210 */ /* 0x000fe20007f9e0ff */
[----:B------:R-:W-:Y:S01]  /*39440*/  IMAD.X R99, RZ, RZ, RZ, P2 ;  /* 0x000000ffff637224 */ /* 0x000fe200010e06ff */
[----:B------:R-:W-:Y:S01]  /*39450*/  IADD3 R26, P6, PT, R71, R82, RZ ;  /* 0x00000052471a7210 */ /* 0x000fe20007fde0ff */
[----:B------:R-:W-:Y:S01]  /*39460*/  IMAD.MOV.U32 R109, RZ, RZ, R20 ;  /* 0x000000ffff6d7224 */ /* 0x000fe200078e0014 */
[----:B------:R-:W-:Y:S01]  /*39470*/  IADD3.X R71, PT, PT, RZ, RZ, RZ, P5, !PT ;  /* 0x000000ffff477210 */ /* 0x000fe20002ffe4ff */
[----:B------:R-:W-:Y:S01]  /*39480*/  IMAD.X R25, RZ, RZ, RZ, P4 ;  /* 0x000000ffff197224 */ /* 0x000fe200020e06ff */
[----:B------:R-:W-:Y:S01]  /*39490*/  IADD3 R80, P4, PT, R80, R73, RZ ;  /* 0x0000004950507210 */ /* 0x000fe20007f9e0ff */
[----:B------:R-:W-:-:S02]  /*394a0*/  IMAD.X R27, RZ, RZ, RZ, P6 ;  /* 0x000000ffff1b7224 */ /* 0x000fc400030e06ff */
[----:B------:R-:W-:Y:S01]  /*394b0*/  IMAD.WIDE.U32 R70, R67, R48, R70 ;  /* 0x0000003043467225 */ /* 0x000fe200078e0046 */
[----:B------:R-:W-:Y:S02]  /*394c0*/  IADD3 R101, P5, PT, R101, R80, RZ ;  /* 0x0000005065657210 */ /* 0x000fe40007fbe0ff */
        /* <DEDUP_REMOVED lines=8> */
[----:B------:R-:W-:-:S03]  /*39550*/  IMAD.MOV.U32 R107, RZ, RZ, R22 ;  /* 0x000000ffff6b7224 */ /* 0x000fc600078e0016 */
[----:B------:R-:W-:Y:S01]  /*39560*/  IADD3 R101, P0, PT, R71, R26, RZ ;  /* 0x0000001a47657210 */ /* 0x000fe20007f1e0ff */
[----:B------:R-:W-:-:S03]  /*39570*/  IMAD.X R71, RZ, RZ, RZ, P6 ;  /* 0x000000ffff477224 */ /* 0x000fc600030e06ff */
[----:B------:R-:W-:Y:S01]  /*39580*/  IADD3 R26, P2, PT, R80, R101, RZ ;  /* 0x00000065501a7210 */ /* 0x000fe20007f5e0ff */
[----:B------:R-:W-:Y:S01]  /*39590*/  IMAD.WIDE.U32 R70, R79, R47, R70 ;  /* 0x0000002f4f467225 */ /* 0x000fe200078e0046 */
[----:B------:R-:W-:Y:S02]  /*395a0*/  IADD3.X R101, PT, PT, RZ, RZ, RZ, P1, !PT ;  /* 0x000000ffff657210 */ /* 0x000fe40000ffe4ff */
[----:B------:R-:W-:Y:S01]  /*395b0*/  IADD3 R99, P1, PT, R99, R26, RZ ;  /* 0x0000001a63637210 */ /* 0x000fe20007f3e0ff */
[----:B------:R-:W-:Y:S02]  /*395c0*/  IMAD.X R26, RZ, RZ, RZ, P3 ;  /* 0x000000ffff1a7224 */ /* 0x000fe400018e06ff */
[----:B------:R-:W-:Y:S01]  /*395d0*/  IMAD.WIDE.U32 R104, R67, R49, R100 ;  /* 0x0000003143687225 */ /* 0x000fe200078e0064 */
[----:B------:R-:W-:Y:S02]  /*395e0*/  IADD3.X R82, PT, PT, RZ, RZ, RZ, P1, !PT ;  /* 0x000000ffff527210 */ /* 0x000fe40000ffe4ff */
[----:B------:R-:W-:Y:S01]  /*395f0*/  IADD3 R67, P3, PT, R26, R99, RZ ;  /* 0x000000631a437210 */ /* 0x000fe20007f7e0ff */
[----:B------:R-:W-:Y:S01]  /*39600*/  IMAD.IADD R113, R60, 0x1, R71 ;  /* 0x000000013c717824 */ /* 0x000fe200078e0247 */
[----:B------:R-:W-:-:S02]  /*39610*/  IADD3.X R26, PT, PT, RZ, RZ, RZ, P4, !PT ;  /* 0x000000ffff1a7210 */ /* 0x000fc400027fe4ff */
[----:B------:R-:W-:Y:S02]  /*39620*/  MOV R99, RZ ;  /* 0x000000ff00637202 */ /* 0x000fe40000000f00 */
[----:B------:R-:W-:Y:S01]  /*39630*/  IADD3 R100, P6, PT, R113, R104, RZ ;  /* 0x0000006871647210 */ /* 0x000fe20007fde0ff */
[----:B------:R-:W-:Y:S01]  /*39640*/  IMAD.IADD R104, R50, 0x1, R105 ;  /* 0x0000000132687824 */ /* 0x000fe200078e0269 */
[----:B------:R-:W-:Y:S01]  /*39650*/  IADD3 R26, P4, PT, R26, R67, RZ ;  /* 0x000000431a1a7210 */ /* 0x000fe20007f9e0ff */
[----:B------:R-:W-:Y:S01]  /*39660*/  IMAD.X R67, RZ, RZ, RZ, P5 ;  /* 0x000000ffff437224 */ /* 0x000fe200028e06ff */
[----:B------:R-:W-:Y:S01]  /*39670*/  MOV R105, R24 ;  /* 0x0000001800697202 */ /* 0x000fe20000000f00 */
[----:B------:R-:W-:Y:S02]  /*39680*/  IMAD.X R101, RZ, RZ, RZ, P6 ;  /* 0x000000ffff657224 */ /* 0x000fe400030e06ff */
[----:B------:R-:W-:Y:S01]  /*39690*/  IMAD.IADD R80, R27, 0x1, R99 ;  /* 0x000000011b507824 */ /* 0x000fe200078e0263 */
[----:B------:R-:W-:Y:S01]  /*396a0*/  IADD3 R67, P6, PT, R67, R26, RZ ;  /* 0x0000001a43437210 */ /* 0x000fe20007fde0ff */
[----:B------:R-:W-:Y:S01]  /*396b0*/  IMAD.WIDE.U32 R100, R79, R48, R100 ;  /* 0x000000304f647225 */ /* 0x000fe200078e0064 */
[----:B------:R-:W-:-:S02]  /*396c0*/  IADD3.X R26, PT, PT, RZ, RZ, RZ, P0, !PT ;  /* 0x000000ffff1a7210 */ /* 0x000fc400007fe4ff */
[----:B------:R-:W-:Y:S01]  /*396d0*/  IADD3 R27, P5, PT, R104, R67, RZ ;  /* 0x00000043681b7210 */ /* 0x000fe20007fbe0ff */
[----:B------:R-:W-:Y:S02]  /*396e0*/  IMAD.X R67, RZ, RZ, RZ, P2 ;  /* 0x000000ffff437224 */ /* 0x000fe400010e06ff */
[----:B------:R-:W-:Y:S02]  /*396f0*/  IMAD.IADD R102, R59, 0x1, R101 ;  /* 0x000000013b667824 */ /* 0x000fe400078e0265 */
[----:B------:R-:W-:Y:S01]  /*39700*/  IMAD.MOV.U32 R99, RZ, RZ, R70 ;  /* 0x000000ffff637224 */ /* 0x000fe200078e0046 */
[----:B------:R-:W-:Y:S01]  /*39710*/  IADD3 R67, PT, PT, R67, R80, R26 ;  /* 0x0000005043437210 */ /* 0x000fe20007ffe01a */
[----:B------:R-:W-:Y:S01]  /*39720*/  IMAD.X R80, RZ, RZ, RZ, P3 ;  /* 0x000000ffff507224 */ /* 0x000fe200018e06ff */
[----:B------:R-:W-:-:S04]  /*39730*/  IADD3 R26, P0, PT, R102, R27, RZ ;  /* 0x0000001b661a7210 */ /* 0x000fc80007f1e0ff */
        /* <DEDUP_REMOVED lines=8> */
[----:B------:R-:W-:-:S03]  /*397c0*/  IMAD.MOV.U32 R79, RZ, RZ, R100 ;  /* 0x000000ffff4f7224 */ /* 0x000fc600078e0064 */
[----:B------:R-:W-:Y:S02]  /*397d0*/  IADD3 R80, PT, PT, R82, R67, R80 ;  /* 0x0000004352507210 */ /* 0x000fe40007ffe050 */
[----:B------:R-:W-:Y:S02]  /*397e0*/  MOV R67, R26 ;  /* 0x0000001a00437202 */ /* 0x000fe40000000f00 */
[----:B------:R-:W-:-:S13]  /*397f0*/  ISETP.GT.U32.AND P0, PT, R80, R49, PT ;  /* 0x000000315000720c */ /* 0x000fda0003f04070 */
[----:B------:R-:W-:Y:S05]  /*39800*/  @P0 BRA `(.L_x_147) ;  /* 0x0000000000700947 */ /* 0x000fea0003800000 */
[----:B------:R-:W-:Y:S01]  /*39810*/  ISETP.GE.U32.AND P0, PT, R80, R49, PT ;  /* 0x000000315000720c */ /* 0x000fe20003f06070 */
[----:B------:R-:W-:Y:S01]  /*39820*/  IMAD.MOV.U32 R106, RZ, RZ, R73 ;  /* 0x000000ffff6a7224 */ /* 0x000fe200078e0049 */
[----:B------:R-:W-:Y:S01]  /*39830*/  MOV R73, R18 ;  /* 0x0000001200497202 */ /* 0x000fe20000000f00 */
[----:B------:R-:W-:-:S10]  /*39840*/  IMAD.MOV.U32 R104, RZ, RZ, R113 ;  /* 0x000000ffff687224 */ /* 0x000fd400078e0071 */
        /* <DEDUP_REMOVED lines=24> */
.L_x_147:
        /* <DEDUP_REMOVED lines=22> */
.L_x_148:
[----:B------:R-:W-:Y:S01]  /*39b30*/  IMAD.SHL.U32 R26, R109, 0x2, RZ ;  /* 0x000000026d1a7824 */ /* 0x000fe200078e00ff */
[----:B------:R-:W-:Y:S01]  /*39b40*/  SHF.L.U64.HI R18, R67, 0x1, R82 ;  /* 0x0000000143127819 */ /* 0x000fe20000010252 */
[----:B------:R-:W-:Y:S01]  /*39b50*/  IMAD.SHL.U32 R20, R105, 0x2, RZ ;  /* 0x0000000269147824 */ /* 0x000fe200078e00ff */
[----:B------:R-:W-:Y:S01]  /*39b60*/  SHF.R.U32.HI R19, RZ, 0x1f, R73 ;  /* 0x0000001fff137819 */ /* 0x000fe20000011649 */
[----:B------:R-:W-:Y:S01]  /*39b70*/  IMAD.SHL.U32 R67, R67, 0x2, RZ ;  /* 0x0000000243437824 */ /* 0x000fe200078e00ff */
[----:B------:R-:W-:Y:S02]  /*39b80*/  LOP3.LUT R18, R18, 0x1, RZ, 0xc0, !PT ;  /* 0x0000000112127812 */ /* 0x000fe400078ec0ff */
[----:B------:R-:W-:Y:S01]  /*39b90*/  LOP3.LUT R100, R19, 0xfffffffe, R26, 0xf8, !PT ;  /* 0xfffffffe13647812 */ /* 0x000fe200078ef81a */
[----:B------:R-:W-:Y:S01]  /*39ba0*/  IMAD.MOV.U32 R19, RZ, RZ, RZ ;  /* 0x000000ffff137224 */ /* 0x000fe200078e00ff */
[----:B------:R-:W-:Y:S02]  /*39bb0*/  SHF.L.U64.HI R23, R109, 0x1, R75 ;  /* 0x000000016d177819 */ /* 0x000fe4000001024b */
[C---:B------:R-:W-:Y:S01]  /*39bc0*/  SHF.L.U64.HI R21, R107.reuse, 0x1, R91 ;  /* 0x000000016b157819 */ /* 0x040fe2000001025b */
[----:B------:R-:W-:Y:S01]  /*39bd0*/  IMAD.WIDE.U32 R18, R80, 0x2, R18 ;  /* 0x0000000250127825 */ /* 0x000fe200078e0012 */
[----:B------:R-:W-:-:S02]  /*39be0*/  SHF.L.U32 R22, R107, 0x1, RZ ;  /* 0x000000016b167819 */ /* 0x000fc400000006ff */
[----:B------:R-:W-:Y:S02]  /*39bf0*/  LOP3.LUT R23, R23, 0x1, RZ, 0xc0, !PT ;  /* 0x0000000117177812 */ /* 0x000fe400078ec0ff */
[C---:B------:R-:W-:Y:S02]  /*39c00*/  ISETP.LE.U32.AND P0, PT, R18.reuse, R49, PT ;  /* 0x000000311200720c */ /* 0x040fe40003f03070 */
[----:B------:R-:W-:Y:S02]  /*39c10*/  ISETP.GT.U32.AND P1, PT, R18, -0x1, PT ;  /* 0xffffffff1200780c */ /* 0x000fe40003f24070 */
[----:B------:R-:W-:Y:S02]  /*39c20*/  LOP3.LUT R21, R21, 0x1, RZ, 0xc0, !PT ;  /* 0x0000000115157812 */ /* 0x000fe400078ec0ff */
[----:B------:R-:W-:Y:S02]  /*39c30*/  ISETP.GT.U32.OR.EX P0, PT, R19, RZ, !P0, P1 ;  /* 0x000000ff1300720c */ /* 0x000fe40004704510 */
[----:B------:R-:W-:-:S02]  /*39c40*/  LOP3.LUT R25, R23, 0xfffffffe, R22, 0xf8, !PT ;  /* 0xfffffffe17197812 */ /* 0x000fc400078ef816 */
[----:B------:R-:W-:Y:S01]  /*39c50*/  LOP3.LUT R26, R21, 0xfffffffe, R20, 0xf8, !PT ;  /* 0xfffffffe151a7812 */ /* 0x000fe200078ef814 */
[----:B------:R-:W-:Y:S01]  /*39c60*/  IMAD.SHL.U32 R21, R79, 0x2, RZ ;  /* 0x000000024f157824 */ /* 0x000fe200078e00ff */
[----:B------:R-:W-:Y:S02]  /*39c70*/  SHF.L.U64.HI R22, R99, 0x1, R104 ;  /* 0x0000000163167819 */ /* 0x000fe40000010268 */
[----:B------:R-:W-:Y:S01]  /*39c80*/  SHF.L.U64.HI R20, R79, 0x1, R102 ;  /* 0x000000014f147819 */ /* 0x000fe20000010266 */
[----:B------:R-:W-:Y:S01]  /*39c90*/  IMAD.MOV.U32 R102, RZ, RZ, R26 ;  /* 0x000000ffff667224 */ /* 0x000fe200078e001a */
[----:B------:R-:W-:Y:S02]  /*39ca0*/  SHF.L.U64.HI R24, R105, 0x1, R106 ;  /* 0x0000000169187819 */ /* 0x000fe4000001026a */
[----:B------:R-:W-:Y:S02]  /*39cb0*/  LOP3.LUT R22, R22, 0x1, RZ, 0xc0, !PT ;  /* 0x0000000116167812 */ /* 0x000fe400078ec0ff */
[----:B------:R-:W-:-:S02]  /*39cc0*/  LOP3.LUT R20, R20, 0x1, RZ, 0xc0, !PT ;  /* 0x0000000114147812 */ /* 0x000fc400078ec0ff */
[----:B------:R-:W-:Y:S02]  /*39cd0*/  SHF.L.U32 R23, R99, 0x1, RZ ;  /* 0x0000000163177819 */ /* 0x000fe400000006ff */
[----:B------:R-:W-:Y:S02]  /*39ce0*/  LOP3.LUT R24, R24, 0x1, RZ, 0xc0, !PT ;  /* 0x0000000118187812 */ /* 0x000fe400078ec0ff */
[----:B------:R-:W-:Y:S02]  /*39cf0*/  LOP3.LUT R22, R22, 0xfffffffe, R21, 0xf8, !PT ;  /* 0xfffffffe16167812 */ /* 0x000fe400078ef815 */
[----:B------:R-:W-:Y:S01]  /*39d00*/  LOP3.LUT R21, R20, 0xfffffffe, R67, 0xf8, !PT ;  /* 0xfffffffe14157812 */ /* 0x000fe200078ef843 */
[----:B------:R-:W-:Y:S01]  /*39d10*/  IMAD.MOV.U32 R20, RZ, RZ, R18 ;  /* 0x000000ffff147224 */ /* 0x000fe200078e0012 */
[----:B------:R-:W-:Y:S02]  /*39d20*/  LOP3.LUT R24, R24, 0xfffffffe, R23, 0xf8, !PT ;  /* 0xfffffffe18187812 */ /* 0x000fe400078ef817 */
[----:B------:R-:W-:Y:S01]  /*39d30*/  SHF.L.U32 R73, R73, 0x1, RZ ;  /* 0x0000000149497819 */ /* 0x000fe200000006ff */
        /* <DEDUP_REMOVED lines=26> */
.L_x_149:
        /* <DEDUP_REMOVED lines=22> */
.L_x_150:
[----:B------:R-:W-:Y:S01]  /*3a040*/  IADD3 R99, P0, PT, -R73, R29, RZ ;  /* 0x0000001d49637210 */ /* 0x000fe20007f1e1ff */
[----:B------:R-:W-:-:S04]  /*3a050*/  IMAD.IADD R23, R57, 0x1, R17 ;  /* 0x0000000139177824 */ /* 0x000fc800078e0211 */
[----:B------:R-:W-:-:S05]  /*3a060*/  IMAD.X R19, RZ, RZ, -0x1, P0 ;  /* 0xffffffffff137424 */ /* 0x000fca00000e06ff */
[----:B------:R-:W-:-:S04]  /*3a070*/  SHF.R.U32.HI R19, RZ, 0x1f, R19 ;  /* 0x0000001fff137819 */ /* 0x000fc80000011613 */
[----:B------:R-:W-:-:S04]  /*3a080*/  IADD3 R100, P0, P1, R28, -R19, -R100 ;  /* 0x800000131c647210 */ /* 0x000fc8000791e864 */
[----:B------:R-:W-:Y:S02]  /*3a090*/  IADD3.X R101, PT, PT, RZ, -0x1, R69, P0, P1 ;  /* 0xffffffffff657810 */ /* 0x000fe400007e2445 */
[----:B------:R-:W-:Y:S02]  /*3a0a0*/  ISETP.GE.U32.AND P0, PT, R23, R17, PT ;  /* 0x000000111700720c */ /* 0x000fe40003f06070 */
[----:B------:R-:W-:Y:S02]  /*3a0b0*/  SHF.R.U32.HI R101, RZ, 0x1f, R101 ;  /* 0x0000001fff657819 */ /* 0x000fe40000011665 */
[----:B------:R-:W-:Y:S02]  /*3a0c0*/  SEL R17, RZ, 0x1, P0 ;  /* 0x00000001ff117807 */ /* 0x000fe40000000000 */
[----:B------:R-:W-:-:S04]  /*3a0d0*/  IADD3 R101, P1, P2, R30, -R101, -R25 ;  /* 0x800000651e657210 */ /* 0x000fc80007a3e819 */
[----:B------:R-:W-:Y:S02]  /*3a0e0*/  IADD3.X R19, PT, PT, RZ, -0x1, R69, P1, P2 ;  /* 0xffffffffff137810 */ /* 0x000fe40000fe4445 */
[----:B------:R-:W-:Y:S02]  /*3a0f0*/  IADD3 R18, P2, P3, R58, R17, R16 ;  /* 0x000000113a127210 */ /* 0x000fe40007b5e010 */
[----:B------:R-:W-:Y:S02]  /*3a100*/  SHF.R.U32.HI R19, RZ, 0x1f, R19 ;  /* 0x0000001fff137819 */ /* 0x000fe40000011613 */
[----:B------:R-:W-:Y:S02]  /*3a110*/  IADD3.X R16, PT, PT, RZ, RZ, RZ, P2, P3 ;  /* 0x000000ffff107210 */ /* 0x000fe400017e64ff */
[----:B------:R-:W-:-:S04]  /*3a120*/  IADD3 R102, P0, P1, R32, -R19, -R102 ;  /* 0x8000001320667210 */ /* 0x000fc8000791e866 */
[----:B------:R-:W-:Y:S02]  /*3a130*/  IADD3.X R104, PT, PT, RZ, -0x1, R69, P0, P1 ;  /* 0xffffffffff687810 */ /* 0x000fe400007e2445 */
[----:B------:R-:W-:Y:S02]  /*3a140*/  IADD3 R71, P0, P1, R55, R16, R15 ;  /* 0x0000001037477210 */ /* 0x000fe4000791e00f */
[----:B------:R-:W-:Y:S02]  /*3a150*/  SHF.R.U32.HI R104, RZ, 0x1f, R104 ;  /* 0x0000001fff687819 */ /* 0x000fe40000011668 */
[----:B------:R-:W-:Y:S02]  /*3a160*/  IADD3.X R15, PT, PT, RZ, RZ, RZ, P0, P1 ;  /* 0x000000ffff0f7210 */ /* 0x000fe400007e24ff */
[----:B------:R-:W-:Y:S02]  /*3a170*/  IADD3 R104, P0, P1, R31, -R104, -R24 ;  /* 0x800000681f687210 */ /* 0x000fe4000791e818 */
[----:B------:R-:W-:-:S02]  /*3a180*/  IADD3 R26, P2, P3, R56, R15, R14 ;  /* 0x0000000f381a7210 */ /* 0x000fc40007b5e00e */
[----:B------:R-:W-:Y:S02]  /*3a190*/  IADD3.X R105, PT, PT, RZ, -0x1, R69, P0, P1 ;  /* 0xffffffffff697810 */ /* 0x000fe400007e2445 */
[----:B------:R-:W-:Y:S02]  /*3a1a0*/  IADD3.X R14, PT, PT, RZ, RZ, RZ, P2, P3 ;  /* 0x000000ffff0e7210 */ /* 0x000fe400017e64ff */
[----:B------:R-:W-:Y:S02]  /*3a1b0*/  SHF.R.U32.HI R105, RZ, 0x1f, R105 ;  /* 0x0000001fff697819 */ /* 0x000fe40000011669 */
[----:B------:R-:W-:Y:S02]  /*3a1c0*/  IADD3 R29, P2, P3, R53, R14, R13 ;  /* 0x0000000e351d7210 */ /* 0x000fe40007b5e00d */
[----:B------:R-:W-:Y:S02]  /*3a1d0*/  IADD3 R105, P0, P1, R68, -R105, -R22 ;  /* 0x8000006944697210 */ /* 0x000fe4000791e816 */
[----:B------:R-:W-:-:S02]  /*3a1e0*/  IADD3.X R13, PT, PT, RZ, RZ, RZ, P2, P3 ;  /* 0x000000ffff0d7210 */ /* 0x000fc400017e64ff */
        /* <DEDUP_REMOVED lines=11> */
[----:B------:R-:W-:-:S02]  /*3a2a0*/  ISETP.LE.U32.AND P0, PT, R22, R49, PT ;  /* 0x000000311600720c */ /* 0x000fc40003f03070 */
[----:B------:R-:W-:Y:S02]  /*3a2b0*/  ISETP.GT.U32.AND P1, PT, R108, -0x1, PT ;  /* 0xffffffff6c00780c */ /* 0x000fe40003f24070 */
[----:B------:R-:W-:Y:S02]  /*3a2c0*/  IADD3.X R11, PT, PT, RZ, -0x1, R69, P2, P3 ;  /* 0xffffffffff0b7810 */ /* 0x000fe400017e6445 */
[----:B------:R-:W-:Y:S02]  /*3a2d0*/  ISETP.GT.U32.AND P2, PT, R22, -0x1, PT ;  /* 0xffffffff1600780c */ /* 0x000fe40003f44070 */
[----:B------:R-:W-:Y:S02]  /*3a2e0*/  ISETP.GT.AND.EX P1, PT, R11, -0x1, PT, P1 ;  /* 0xffffffff0b00780c */ /* 0x000fe40003f24310 */
[----:B------:R-:W-:Y:S02]  /*3a2f0*/  IADD3.X R10, PT, PT, RZ, RZ, RZ, P4, P5 ;  /* 0x000000ffff0a7210 */ /* 0x000fe400027ea4ff */
[----:B------:R-:W-:-:S02]  /*3a300*/  MOV R24, R18 ;  /* 0x0000001200187202 */ /* 0x000fc40000000f00 */
[----:B------:R-:W-:-:S07]  /*3a310*/  ISETP.GT.U32.OR.EX P0, PT, R10, RZ, !P0, P2 ;  /* 0x000000ff0a00720c */ /* 0x000fce0004704520 */
[----:B------:R-:W-:Y:S06]  /*3a320*/  @P1 BRA `(.L_x_151) ;  /* 0x0000000000401947 */ /* 0x000fec0003800000 */
        /* <DEDUP_REMOVED lines=16> */
.L_x_151:
        /* <DEDUP_REMOVED lines=26> */
.L_x_152:
        /* <DEDUP_REMOVED lines=22> */
.L_x_153:
[----:B------:R-:W-:-:S04]  /*3a730*/  IMAD.WIDE.U32 R16, R23, R23, RZ ;  /* 0x0000001717107225 */ /* 0x000fc800078e00ff */
[----:B------:R-:W-:Y:S02]  /*3a740*/  HFMA2 R21, -RZ, RZ, 0, 0 ;  /* 0x00000000ff157431 */ /* 0x000fe400000001ff */
        /* <DEDUP_REMOVED lines=30> */
[----:B------:R-:W-:Y:S02]  /*3a930*/  IMAD.IADD R11, R64, 0x1, R13 ;  /* 0x00000001400b7824 */ /* 0x000fe400078e020d */
[----:B------:R-:W-:Y:S02]  /*3a940*/  HFMA2 R13, -RZ, RZ, 0, 0 ;  /* 0x00000000ff0d7431 */ /* 0x000fe400000001ff */
[----:B------:R-:W-:-:S04]  /*3a950*/  IMAD.WIDE.U32 R14, R23, R71, R14 ;  /* 0x00000047170e7225 */ /* 0x000fc800078e000e */
[----:B------:R-:W-:Y:S01]  /*3a960*/  IMAD.X R17, RZ, RZ, RZ, P0 ;  /* 0x000000ffff117224 */ /* 0x000fe200000e06ff */
[----:B------:R-:W-:Y:S01]  /*3a970*/  IADD3 R14, P0, PT, R11, R14, RZ ;  /* 0x0000000e0b0e7210 */ /* 0x000fe20007f1e0ff */
[----:B------:R-:W-:Y:S01]  /*3a980*/  IMAD R67, R12, R66, RZ ;  /* 0x000000420c437224 */ /* 0x000fe200078e02ff */
[----:B------:R-:W-:Y:S01]  /*3a990*/  MOV R11, RZ ;  /* 0x000000ff000b7202 */ /* 0x000fe20000000f00 */
[----:B------:R-:W-:-:S04]  /*3a9a0*/  IMAD.WIDE.U32 R16, R24, R71, R16 ;  /* 0x0000004718107225 */ /* 0x000fc800078e0010 */
[----:B------:R-:W-:Y:S02]  /*3a9b0*/  IMAD.IADD R15, R19, 0x1, R15 ;  /* 0x00000001130f7824 */ /* 0x000fe400078e020f */
[----:B------:R-:W-:-:S03]  /*3a9c0*/  IMAD.HI.U32 R18, R67, R42, R12 ;  /* 0x0000002a43127227 */ /* 0x000fc600078e000c */
[----:B------:R-:W-:Y:S01]  /*3a9d0*/  IADD3 R12, P1, PT, R15, R16, RZ ;  /* 0x000000100f0c7210 */ /* 0x000fe20007f3e0ff */
[----:B------:R-:W-:Y:S02]  /*3a9e0*/  IMAD.IADD R13, R19, 0x1, R17 ;  /* 0x00000001130d7824 */ /* 0x000fe400078e0211 */
[----:B------:R-:W-:-:S04]  /*3a9f0*/  IMAD.WIDE.U32 R10, R23, R29, R10 ;  /* 0x0000001d170a7225 */ /* 0x000fc800078e000a */
[----:B------:R-:W-:Y:S01]  /*3aa00*/  IMAD.X R15, RZ, RZ, RZ, P0 ;  /* 0x000000ffff0f7224 */ /* 0x000fe200000e06ff */
[----:B------:R-:W-:Y:S01]  /*3aa10*/  IADD3 R16, P0, PT, R13, R10, RZ ;  /* 0x0000000a0d107210 */ /* 0x000fe20007f1e0ff */
[----:B------:R-:W-:Y:S01]  /*3aa20*/  IMAD.IADD R17, R65, 0x1, R18 ;  /* 0x0000000141117824 */ /* 0x000fe200078e0212 */
[----:B------:R-:W-:Y:S01]  /*3aa30*/  IADD3.X R13, PT, PT, RZ, RZ, RZ, P1, !PT ;  /* 0x000000ffff0d7210 */ /* 0x000fe20000ffe4ff */
[----:B------:R-:W-:-:S04]  /*3aa40*/  IMAD.WIDE.U32 R14, R73, R44, R14 ;  /* 0x0000002c490e7225 */ /* 0x000fc800078e000e */
[C---:B------:R-:W-:Y:S01]  /*3aa50*/  IMAD.WIDE.U32 R12, R24.reuse, R71, R12 ;  /* 0x00000047180c7225 */ /* 0x040fe200078e000c */
[----:B------:R-:W-:Y:S02]  /*3aa60*/  IADD3 R14, P1, PT, R17, R14, RZ ;  /* 0x0000000e110e7210 */ /* 0x000fe40007f3e0ff */
[----:B------:R-:W-:Y:S01]  /*3aa70*/  IADD3 R27, PT, PT, R63, R15, RZ ;  /* 0x0000000f3f1b7210 */ /* 0x000fe20007ffe0ff */
[----:B------:R-:W-:Y:S02]  /*3aa80*/  IMAD.X R17, RZ, RZ, RZ, P0 ;  /* 0x000000ffff117224 */ /* 0x000fe400000e06ff */
[----:B------:R-:W-:Y:S02]  /*3aa90*/  IMAD.MOV.U32 R75, RZ, RZ, RZ ;  /* 0x000000ffff4b7224 */ /* 0x000fe400078e00ff */
[----:B------:R-:W-:-:S04]  /*3aaa0*/  IMAD.WIDE.U32 R16, R24, R26, R16 ;  /* 0x0000001a18107225 */ /* 0x000fc800078e0010 */
[----:B------:R-:W-:Y:S02]  /*3aab0*/  IMAD.IADD R13, R19, 0x1, R13 ;  /* 0x00000001130d7824 */ /* 0x000fe400078e020d */
[----:B------:R-:W-:Y:S02]  /*3aac0*/  IMAD.IADD R10, R11, 0x1, R75 ;  /* 0x000000010b0a7824 */ /* 0x000fe400078e024b */
[----:B------:R-:W-:Y:S02]  /*3aad0*/  IMAD.MOV.U32 R11, RZ, RZ, RZ ;  /* 0x000000ffff0b7224 */ /* 0x000fe400078e00ff */
[----:B------:R-:W-:Y:S01]  /*3aae0*/  IMAD.X R15, RZ, RZ, RZ, P1 ;  /* 0x000000ffff0f7224 */ /* 0x000fe200008e06ff */
[----:B------:R-:W-:Y:S01]  /*3aaf0*/  IADD3 R16, P1, PT, R13, R16, RZ ;  /* 0x000000100d107210 */ /* 0x000fe20007f3e0ff */
[----:B------:R-:W-:Y:S02]  /*3ab00*/  IMAD.MOV.U32 R13, RZ, RZ, RZ ;  /* 0x000000ffff0d7224 */ /* 0x000fe400078e00ff */
[----:B------:R-:W-:-:S04]  /*3ab10*/  IMAD.WIDE.U32 R10, R23, R57, R10 ;  /* 0x00000039170a7225 */ /* 0x000fc800078e000a */
        /* <DEDUP_REMOVED lines=9> */
[----:B------:R-:W-:Y:S02]  /*3abb0*/  IMAD.IADD R31, R64, 0x1, R15 ;  /* 0x00000001401f7824 */ /* 0x000fe400078e020f */
[----:B------:R-:W-:Y:S02]  /*3abc0*/  IMAD R27, R14, R66, RZ ;  /* 0x000000420e1b7224 */ /* 0x000fe400078e02ff */
[----:B------:R-:W-:-:S02]  /*3abd0*/  IMAD.MOV.U32 R15, RZ, RZ, RZ ;  /* 0x000000ffff0f7224 */ /* 0x000fc400078e00ff */
[----:B------:R-:W-:Y:S02]  /*3abe0*/  IMAD.X R13, RZ, RZ, RZ, P1 ;  /* 0x000000ffff0d7224 */ /* 0x000fe400008e06ff */
[----:B------:R-:W-:-:S04]  /*3abf0*/  IMAD.WIDE.U32 R16, R71, R71, R16 ;  /* 0x0000004747107225 */ /* 0x000fc800078e0010 */
[----:B------:R-:W-:Y:S01]  /*3ac00*/  IMAD.HI.U32 R20, R27, R42, R14 ;  /* 0x0000002a1b147227 */ /* 0x000fe200078e000e */
[----:B------:R-:W-:Y:S02]  /*3ac10*/  IADD3 R16, P0, PT, R33, R16, RZ ;  /* 0x0000001021107210 */ /* 0x000fe40007f1e0ff */
[----:B------:R-:W-:Y:S01]  /*3ac20*/  MOV R33, RZ ;  /* 0x000000ff00217202 */ /* 0x000fe20000000f00 */
[----:B------:R-:W-:-:S04]  /*3ac30*/  IMAD.WIDE.U32 R12, R73, R45, R12 ;  /* 0x0000002d490c7225 */ /* 0x000fc800078e000c */
[----:B------:R-:W-:Y:S01]  /*3ac40*/  IMAD.IADD R15, R19, 0x1, R17 ;  /* 0x00000001130f7824 */ /* 0x000fe200078e0211 */
[----:B------:R-:W-:Y:S01]  /*3ac50*/  IADD3 R12, P2, PT, R31, R12, RZ ;  /* 0x0000000c1f0c7210 */ /* 0x000fe20007f5e0ff */
[----:B------:R-:W-:Y:S01]  /*3ac60*/  IMAD.WIDE.U32 R10, R24, R29, R10 ;  /* 0x0000001d180a7225 */ /* 0x000fe200078e000a */
[----:B------:R-:W-:-:S03]  /*3ac70*/  IADD3 R55, PT, PT, R62, R13, RZ ;  /* 0x0000000d3e377210 */ /* 0x000fc60007ffe0ff */
[----:B------:R-:W-:Y:S01]  /*3ac80*/  IMAD.MOV.U32 R19, RZ, RZ, RZ ;  /* 0x000000ffff137224 */ /* 0x000fe200078e00ff */
[----:B------:R-:W-:Y:S01]  /*3ac90*/  IADD3 R10, P1, PT, R15, R10, RZ ;  /* 0x0000000a0f0a7210 */ /* 0x000fe20007f3e0ff */
[----:B------:R-:W-:Y:S02]  /*3aca0*/  IMAD.IADD R11, R75, 0x1, R11 ;  /* 0x000000014b0b7824 */ /* 0x000fe400078e020b */
[----:B------:R-:W-:-:S04]  /*3acb0*/  IMAD.WIDE.U32 R18, R23, R53, R18 ;  /* 0x0000003517127225 */ /* 0x000fc800078e0012 */
[----:B------:R-:W-:Y:S01]  /*3acc0*/  IMAD.X R17, RZ, RZ, RZ, P0 ;  /* 0x000000ffff117224 */ /* 0x000fe200000e06ff */
[----:B------:R-:W-:Y:S01]  /*3acd0*/  IADD3 R18, P0, PT, R11, R18, RZ ;  /* 0x000000120b127210 */ /* 0x000fe20007f1e0ff */
[----:B------:R-:W-:Y:S01]  /*3ace0*/  IMAD.X R13, RZ, RZ, RZ, P2 ;  /* 0x000000ffff0d7224 */ /* 0x000fe200010e06ff */
[----:B------:R-:W-:Y:S01]  /*3acf0*/  IADD3.X R11, PT, PT, RZ, RZ, RZ, P1, !PT ;  /* 0x000000ffff0b7210 */ /* 0x000fe20000ffe4ff */
[----:B------:R-:W-:-:S04]  /*3ad00*/  IMAD.WIDE.U32 R16, R24, R26, R16 ;  /* 0x0000001a18107225 */ /* 0x000fc800078e0010 */
        /* <DEDUP_REMOVED lines=36> */
[----:B------:R-:W-:Y:S01]  /*3af50*/  IMAD.WIDE.U32 R14, R24, R53, R14 ;  /* 0x00000035180e7225 */ /* 0x000fe200078e000e */
[----:B------:R-:W-:-:S03]  /*3af60*/  IADD3 R51, PT, PT, R64, R13, RZ ;  /* 0x0000000d40337210 */ /* 0x000fc60007ffe0ff */
[----:B------:R-:W-:Y:S01]  /*3af70*/  IMAD.X R11, RZ, RZ, RZ, P1 ;  /* 0x000000ffff0b7224 */ /* 0x000fe200008e06ff */
[----:B------:R-:W-:Y:S01]  /*3af80*/  IADD3 R15, PT, PT, R33, R15, RZ ;  /* 0x0000000f210f7210 */ /* 0x000fe20007ffe0ff */
[----:B------:R-:W-:Y:S01]  /*3af90*/  IMAD R55, R12, R66, RZ ;  /* 0x000000420c377224 */ /* 0x000fe200078e02ff */
[----:B------:R-:W-:Y:S01]  /*3afa0*/  IADD3 R14, P1, PT, R19, R14, RZ ;  /* 0x0000000e130e7210 */ /* 0x000fe20007f3e0ff */
[----:B------:R-:W-:Y:S02]  /*3afb0*/  IMAD.MOV.U32 R13, RZ, RZ, RZ ;  /* 0x000000ffff0d7224 */ /* 0x000fe400078e00ff */
[----:B------:R-:W-:Y:S02]  /*3afc0*/  IMAD.X R19, RZ, RZ, RZ, P2 ;  /* 0x000000ffff137224 */ /* 0x000fe400010e06ff */
[----:B------:R-:W-:-:S04]  /*3afd0*/  IMAD.WIDE.U32 R10, R24, R29, R10 ;  /* 0x0000001d180a7225 */ /* 0x000fc800078e000a */
[----:B------:R-:W-:Y:S01]  /*3afe0*/  IMAD.HI.U32 R28, R55, R42, R12 ;  /* 0x0000002a371c7227 */ /* 0x000fe200078e000c */
[----:B------:R-:W-:Y:S02]  /*3aff0*/  IADD3 R12, P0, PT, R15, R20, RZ ;  /* 0x000000140f0c7210 */ /* 0x000fe40007f1e0ff */
[----:B------:R-:W-:Y:S01]  /*3b000*/  IADD3.X R15, PT, PT, RZ, RZ, RZ, P1, !PT ;  /* 0x000000ffff0f7210 */ /* 0x000fe20000ffe4ff */
[----:B------:R-:W-:Y:S02]  /*3b010*/  IMAD.IADD R79, R61, 0x1, R17 ;  /* 0x000000013d4f7824 */ /* 0x000fe400078e0211 */
[----:B------:R-:W-:-:S04]  /*3b020*/  IMAD.WIDE.U32 R18, R26, R26, R18 ;  /* 0x0000001a1a127225 */ /* 0x000fc800078e0012 */
[----:B------:R-:W-:Y:S02]  /*3b030*/  IMAD.IADD R11, R75, 0x1, R11 ;  /* 0x000000014b0b7824 */ /* 0x000fe400078e020b */
[----:B------:R-:W-:Y:S02]  /*3b040*/  IMAD.X R17, RZ, RZ, RZ, P3 ;  /* 0x000000ffff117224 */ /* 0x000fe400018e06ff */
[----:B------:R-:W-:Y:S01]  /*3b050*/  IMAD.IADD R19, R21, 0x1, R19 ;  /* 0x0000000115137824 */ /* 0x000fe200078e0213 */
[----:B------:R-:W-:Y:S01]  /*3b060*/  IADD3 R18, P2, PT, R11, R18, RZ ;  /* 0x000000120b127210 */ /* 0x000fe20007f5e0ff */
[----:B------:R-:W-:-:S04]  /*3b070*/  IMAD.WIDE.U32 R14, R71, R57, R14 ;  /* 0x00000039470e7225 */ /* 0x000fc800078e000e */
[----:B------:R-:W-:Y:S01]  /*3b080*/  IMAD.WIDE.U32 R16, R67, R45, R16 ;  /* 0x0000002d43107225 */ /* 0x000fe200078e0010 */
[----:B------:R-:W-:Y:S02]  /*3b090*/  IADD3 R14, P1, PT, R19, R14, RZ ;  /* 0x0000000e130e7210 */ /* 0x000fe40007f3e0ff */
[----:B------:R-:W-:Y:S01]  /*3b0a0*/  IADD3 R15, PT, PT, R25, R15, RZ ;  /* 0x0000000f190f7210 */ /* 0x000fe20007ffe0ff */
[----:B------:R-:W-:Y:S01]  /*3b0b0*/  IMAD.MOV.U32 R11, RZ, RZ, RZ ;  /* 0x000000ffff0b7224 */ /* 0x000fe200078e00ff */
        /* <DEDUP_REMOVED lines=8> */
[----:B------:R-:W-:Y:S01]  /*3b140*/  IMAD.IADD R11, R25, 0x1, R11 ;  /* 0x00000001190b7824 */ /* 0x000fe200078e020b */
[----:B------:R-:W-:Y:S01]  /*3b150*/  IADD3 R12, P0, PT, R15, R12, RZ ;  /* 0x0000000c0f0c7210 */ /* 0x000fe20007f1e0ff */
[----:B------:R-:W-:-:S04]  /*3b160*/  IMAD.WIDE.U32 R18, R71, R29, R18 ;  /* 0x0000001d47127225 */ /* 0x000fc800078e0012 */
[----:B------:R-:W-:Y:S01]  /*3b170*/  IMAD.IADD R79, R31, 0x1, R13 ;  /* 0x000000011f4f7824 */ /* 0x000fe200078e020d */
[----:B------:R-:W-:Y:S01]  /*3b180*/  IADD3 R18, P2, PT, R11, R18, RZ ;  /* 0x000000120b127210 */ /* 0x000fe20007f5e0ff */
[----:B------:R-:W-:Y:S01]  /*3b190*/  IMAD.IADD R13, R65, 0x1, R28 ;  /* 0x00000001410d7824 */ /* 0x000fe200078e021c */
[----:B------:R-:W-:Y:S01]  /*3b1a0*/  IADD3 R19, PT, PT, R75, R19, RZ ;  /* 0x000000134b137210 */ /* 0x000fe20007ffe0ff */
        /* <DEDUP_REMOVED lines=15> */
[----:B------:R-:W-:Y:S01]  /*3b2a0*/  IMAD.X R11, RZ, RZ, RZ, P3 ;  /* 0x000000ffff0b7224 */ /* 0x000fe200018e06ff */
[----:B------:R-:W-:Y:S01]  /*3b2b0*/  IADD3 R20, P1, PT, R15, R12, RZ ;  /* 0x0000000c0f147210 */ /* 0x000fe20007f3e0ff */
[----:B------:R-:W-:Y:S01]  /*3b2c0*/  IMAD.IADD R12, R33, 0x1, R13 ;  /* 0x00000001210c7824 */ /* 0x000fe200078e020d */
[----:B------:R-:W-:Y:S01]  /*3b2d0*/  IADD3.X R15, PT, PT, RZ, RZ, RZ, P0, !PT ;  /* 0x000000ffff0f7210 */ /* 0x000fe200007fe4ff */
[----:B------:R-:W-:-:S03]  /*3b2e0*/  IMAD.WIDE.U32 R18, R24, R57, R18 ;  /* 0x0000003918127225 */ /* 0x000fc600078e0012 */
[----:B------:R-:W-:Y:S01]  /*3b2f0*/  IADD3 R12, P0, PT, R12, R79, RZ ;  /* 0x0000004f0c0c7210 */ /* 0x000fe20007f1e0ff */
[----:B------:R-:W-:-:S04]  /*3b300*/  IMAD.WIDE.U32 R10, R67, R46, R10 ;  /* 0x0000002e430a7225 */ /* 0x000fc800078e000a */
[----:B------:R-:W-:Y:S01]  /*3b310*/  IMAD.WIDE.U32 R16, R55, R43, R16 ;  /* 0x0000002b37107225 */ /* 0x000fe200078e0010 */
[----:B------:R-:W-:Y:S02]  /*3b320*/  IADD3 R10, P3, PT, R51, R10, RZ ;  /* 0x0000000a330a7210 */ /* 0x000fe40007f7e0ff */
[----:B------:R-:W-:Y:S01]  /*3b330*/  IADD3 R91, PT, PT, R61, R11, RZ ;  /* 0x0000000b3d5b7210 */ /* 0x000fe20007ffe0ff */
[----:B------:R-:W-:-:S04]  /*3b340*/  IMAD.WIDE.U32 R14, R26, R29, R14 ;  /* 0x0000001d1a0e7225 */ /* 0x000fc800078e000e */
[----:B------:R-:W-:Y:S02]  /*3b350*/  IMAD.X R21, RZ, RZ, RZ, P1 ;  /* 0x000000ffff157224 */ /* 0x000fe400008e06ff */
[----:B------:R-:W-:Y:S01]  /*3b360*/  IMAD.IADD R13, R25, 0x1, R19 ;  /* 0x00000001190d7824 */ /* 0x000fe200078e0213 */
[----:B------:R-:W-:Y:S01]  /*3b370*/  MOV R19, RZ ;  /* 0x000000ff00137202 */ /* 0x000fe20000000f00 */
[----:B------:R-:W-:Y:S02]  /*3b380*/  IMAD.IADD R79, R64, 0x1, R17 ;  /* 0x00000001404f7824 */ /* 0x000fe400078e0211 */
[----:B------:R-:W-:Y:S01]  /*3b390*/  IMAD.IADD R15, R75, 0x1, R15 ;  /* 0x000000014b0f7824 */ /* 0x000fe200078e020f */
[----:B------:R-:W-:Y:S01]  /*3b3a0*/  IADD3 R14, P2, PT, R13, R14, RZ ;  /* 0x0000000e0d0e7210 */ /* 0x000fe20007f5e0ff */
[----:B------:R-:W-:Y:S02]  /*3b3b0*/  IMAD R51, R16, R66, RZ ;  /* 0x0000004210337224 */ /* 0x000fe400078e02ff */
[----:B------:R-:W-:-:S02]  /*3b3c0*/  IMAD.MOV.U32 R17, RZ, RZ, RZ ;  /* 0x000000ffff117224 */ /* 0x000fc400078e00ff */
[----:B------:R-:W-:-:S04]  /*3b3d0*/  IMAD.WIDE.U32 R20, R26, R57, R20 ;  /* 0x000000391a147225 */ /* 0x000fc800078e0014 */
[----:B------:R-:W-:Y:S02]  /*3b3e0*/  IMAD.X R13, RZ, RZ, RZ, P0 ;  /* 0x000000ffff0d7224 */ /* 0x000fe400000e06ff */
[----:B------:R-:W-:Y:S01]  /*3b3f0*/  IMAD.HI.U32 R28, R51, R42, R16 ;  /* 0x0000002a331c7227 */ /* 0x000fe200078e0010 */
[----:B------:R-:W-:Y:S02]  /*3b400*/  IADD3 R16, P1, PT, R15, R20, RZ ;  /* 0x000000140f107210 */ /* 0x000fe40007f3e0ff */
[----:B------:R-:W-:Y:S01]  /*3b410*/  IADD3.X R15, PT, PT, RZ, RZ, RZ, P2, !PT ;  /* 0x000000ffff0f7210 */ /* 0x000fe200017fe4ff */
[----:B------:R-:W-:-:S04]  /*3b420*/  IMAD.WIDE.U32 R18, R23, R53, R18 ;  /* 0x0000003517127225 */ /* 0x000fc800078e0012 */
        /* <DEDUP_REMOVED lines=9> */
[----:B------:R-:W-:-:S04]  /*3b4c0*/  IMAD.WIDE.U32 R10, R27, R45, R10 ;  /* 0x0000002d1b0a7225 */ /* 0x000fc800078e000a */
[----:B------:R-:W-:Y:S01]  /*3b4d0*/  IMAD.X R17, RZ, RZ, RZ, P1 ;  /* 0x000000ffff117224 */ /* 0x000fe200008e06ff */
[----:B------:R-:W-:Y:S01]  /*3b4e0*/  IADD3 R14, P1, PT, R19, R14, RZ ;  /* 0x0000000e130e7210 */ /* 0x000fe20007f3e0ff */
[----:B------:R-:W-:Y:S01]  /*3b4f0*/  IMAD.X R19, RZ, RZ, RZ, P0 ;  /* 0x000000ffff137224 */ /* 0x000fe200000e06ff */
[----:B------:R-:W-:Y:S01]  /*3b500*/  IADD3 R10, P2, PT, R79, R10, RZ ;  /* 0x0000000a4f0a7210 */ /* 0x000fe20007f5e0ff */
[----:B------:R-:W-:Y:S02]  /*3b510*/  IMAD.IADD R15, R25, 0x1, R15 ;  /* 0x00000001190f7824 */ /* 0x000fe400078e020f */
[----:B------:R-:W-:-:S04]  /*3b520*/  IMAD.WIDE.U32 R16, R29, R29, R16 ;  /* 0x0000001d1d107225 */ /* 0x000fc800078e0010 */
[----:B------:R-:W-:Y:S01]  /*3b530*/  IMAD.WIDE.U32 R18, R26, R53, R18 ;  /* 0x000000351a127225 */ /* 0x000fe200078e0012 */
[----:B------:R-:W-:Y:S02]  /*3b540*/  IADD3 R75, PT, PT, R75, R17, RZ ;  /* 0x000000114b4b7210 */ /* 0x000fe40007ffe0ff */
[----:B------:R-:W-:Y:S01]  /*3b550*/  IADD3 R16, P0, PT, R15, R16, RZ ;  /* 0x000000100f107210 */ /* 0x000fe20007f1e0ff */
[----:B------:R-:W-:Y:S01]  /*3b560*/  IMAD.IADD R79, R62, 0x1, R11 ;  /* 0x000000013e4f7824 */ /* 0x000fe200078e020b */
[----:B------:R-:W-:Y:S01]  /*3b570*/  IADD3 R19, PT, PT, R33, R19, RZ ;  /* 0x0000001321137210 */ /* 0x000fe20007ffe0ff */
[----:B------:R-:W-:Y:S01]  /*3b580*/  IMAD.WIDE.U32 R12, R73, R48, R12 ;  /* 0x00000030490c7225 */ /* 0x000fe200078e000c */
[----:B------:R-:W-:-:S03]  /*3b590*/  IADD3.X R17, PT, PT, RZ, RZ, RZ, P0, !PT ;  /* 0x000000ffff117210 */ /* 0x000fc600007fe4ff */
[----:B------:R-:W-:Y:S01]  /*3b5a0*/  IMAD.X R11, RZ, RZ, RZ, P2 ;  /* 0x000000ffff0b7224 */ /* 0x000fe200010e06ff */
[----:B------:R-:W-:Y:S01]  /*3b5b0*/  IADD3 R18, P2, PT, R75, R18, RZ ;  /* 0x000000124b127210 */ /* 0x000fe20007f5e0ff */
[----:B------:R-:W-:Y:S01]  /*3b5c0*/  IMAD.X R15, RZ, RZ, RZ, P1 ;  /* 0x000000ffff0f7224 */ /* 0x000fe200008e06ff */
[----:B------:R-:W-:Y:S01]  /*3b5d0*/  IADD3 R12, P3, PT, R91, R12, RZ ;  /* 0x0000000c5b0c7210 */ /* 0x000fe20007f7e0ff */
[----:B------:R-:W-:Y:S01]  /*3b5e0*/  IMAD.WIDE.U32 R10, R55, R44, R10 ;  /* 0x0000002c370a7225 */ /* 0x000fe200078e000a */
[----:B------:R-:W-:Y:S02]  /*3b5f0*/  IADD3 R20, P1, PT, R19, R20, RZ ;  /* 0x0000001413147210 */ /* 0x000fe40007f3e0ff */
[----:B------:R-:W-:Y:S01]  /*3b600*/  IADD3.X R19, PT, PT, RZ, RZ, RZ, P2, !PT ;  /* 0x000000ffff137210 */ /* 0x000fe200017fe4ff */
[----:B------:R-:W-:-:S04]  /*3b610*/  IMAD.WIDE.U32 R14, R24, R53, R14 ;  /* 0x00000035180e7225 */ /* 0x000fc800078e000e */
[----:B------:R-:W-:Y:S02]  /*3b620*/  IMAD.IADD R91, R59, 0x1, R13 ;  /* 0x000000013b5b7824 */ /* 0x000fe400078e020d */
[----:B------:R-:W-:Y:S02]  /*3b630*/  IMAD.IADD R13, R65, 0x1, R28 ;  /* 0x00000001410d7824 */ /* 0x000fe400078e021c */
[----:B------:R-:W-:Y:S02]  /*3b640*/  IMAD.IADD R75, R63, 0x1, R11 ;  /* 0x000000013f4b7824 */ /* 0x000fe400078e020b */
[----:B------:R-:W-:Y:S01]  /*3b650*/  IMAD.WIDE.U32 R16, R26, R57, R16 ;  /* 0x000000391a107225 */ /* 0x000fe200078e0010 */
[----:B------:R-:W-:-:S03]  /*3b660*/  IADD3 R10, P0, PT, R13, R10, RZ ;  /* 0x0000000a0d0a7210 */ /* 0x000fc60007f1e0ff */
[----:B------:R-:W-:Y:S01]  /*3b670*/  IMAD.IADD R11, R33, 0x1, R15 ;  /* 0x00000001210b7824 */ /* 0x000fe200078e020f */
[----:B------:R-:W-:Y:S01]  /*3b680*/  IADD3 R17, PT, PT, R25, R17, RZ ;  /* 0x0000001119117210 */ /* 0x000fe20007ffe0ff */
[----:B------:R-:W-:Y:S02]  /*3b690*/  IMAD.X R13, RZ, RZ, RZ, P3 ;  /* 0x000000ffff0d7224 */ /* 0x000fe400018e06ff */
[----:B------:R-:W-:Y:S01]  /*3b6a0*/  IMAD.MOV.U32 R15, RZ, RZ, RZ ;  /* 0x000000ffff0f7224 */ /* 0x000fe200078e00ff */
[----:B------:R-:W-:Y:S01]  /*3b6b0*/  IADD3 R16, P3, PT, R11, R16, RZ ;  /* 0x000000100b107210 */ /* 0x000fe20007f7e0ff */
[----:B------:R-:W-:-:S04]  /*3b6c0*/  IMAD.WIDE.U32 R18, R29, R57, R18 ;  /* 0x000000391d127225 */ /* 0x000fc800078e0012 */
        /* <DEDUP_REMOVED lines=15> */
[----:B------:R-:W-:-:S04]  /*3b7c0*/  IMAD.WIDE.U32 R20, R26, R22, R20 ;  /* 0x000000161a147225 */ /* 0x000fc800078e0014 */
[----:B------:R-:W-:Y:S01]  /*3b7d0*/  IMAD.WIDE.U32 R14, R73, R49, R14 ;  /* 0x00000031490e7225 */ /* 0x000fe200078e000e */
[----:B------:R-:W-:Y:S02]  /*3b7e0*/  IADD3 R20, P1, PT, R19, R20, RZ ;  /* 0x0000001413147210 */ /* 0x000fe40007f3e0ff */
[----:B------:R-:W-:Y:S01]  /*3b7f0*/  IADD3 R91, PT, PT, R31, R21, RZ ;  /* 0x000000151f5b7210 */ /* 0x000fe20007ffe0ff */
[----:B------:R-:W-:Y:S02]  /*3b800*/  IMAD.IADD R73, R64, 0x1, R11 ;  /* 0x0000000140497824 */ /* 0x000fe400078e020b */
[----:B------:R-:W-:Y:S02]  /*3b810*/  HFMA2 R11, -RZ, RZ, 0, 0 ;  /* 0x00000000ff0b7431 */ /* 0x000fe400000001ff */
[----:B------:R-:W-:Y:S01]  /*3b820*/  IMAD.IADD R79, R60, 0x1, R13 ;  /* 0x000000013c4f7824 */ /* 0x000fe200078e020d */
[----:B------:R-:W-:Y:S01]  /*3b830*/  IADD3 R15, PT, PT, R50, R15, RZ ;  /* 0x0000000f320f7210 */ /* 0x000fe20007ffe0ff */
[----:B------:R-:W-:-:S02]  /*3b840*/  IMAD.X R13, RZ, RZ, RZ, P4 ;  /* 0x000000ffff0d7224 */ /* 0x000fc400020e06ff */
[----:B------:R-:W-:Y:S01]  /*3b850*/  IMAD.X R19, RZ, RZ, RZ, P2 ;  /* 0x000000ffff137224 */ /* 0x000fe200010e06ff */
[----:B------:R-:W-:Y:S01]  /*3b860*/  IADD3 R14, P2, PT, R79, R14, RZ ;  /* 0x0000000e4f0e7210 */ /* 0x000fe20007f5e0ff */
[----:B------:R-:W-:-:S04]  /*3b870*/  IMAD.WIDE.U32 R12, R27, R46, R12 ;  /* 0x0000002e1b0c7225 */ /* 0x000fc800078e000c */
[----:B------:R-:W-:Y:S01]  /*3b880*/  IMAD R23, R10, R66, RZ ;  /* 0x000000420a177224 */ /* 0x000fe200078e02ff */
[----:B------:R-:W-:Y:S01]  /*3b890*/  IADD3 R12, P4, PT, R75, R12, RZ ;  /* 0x0000000c4b0c7210 */ /* 0x000fe20007f9e0ff */
[----:B------:R-:W-:Y:S01]  /*3b8a0*/  IMAD.WIDE.U32 R18, R29, R57, R18 ;  /* 0x000000391d127225 */ /* 0x000fe200078e0012 */
[----:B------:R-:W-:-:S03]  /*3b8b0*/  IADD3 R75, PT, PT, R61, R13, RZ ;  /* 0x0000000d3d4b7210 */ /* 0x000fc60007ffe0ff */
[----:B------:R-:W-:Y:S01]  /*3b8c0*/  IMAD.HI.U32 R28, R23, R42, R10 ;  /* 0x0000002a171c7227 */ /* 0x000fe200078e000a */
[----:B------:R-:W-:-:S03]  /*3b8d0*/  IADD3 R10, P0, PT, R17, R18, RZ ;  /* 0x00000012110a7210 */ /* 0x000fc60007f1e0ff */
[----:B------:R-:W-:Y:S01]  /*3b8e0*/  IMAD.X R21, RZ, RZ, RZ, P1 ;  /* 0x000000ffff157224 */ /* 0x000fe200008e06ff */
[----:B------:R-:W-:Y:S01]  /*3b8f0*/  IADD3.X R11, PT, PT, RZ, RZ, RZ, P0, !PT ;  /* 0x000000ffff0b7210 */ /* 0x000fe200007fe4ff */
[----:B------:R-:W-:Y:S02]  /*3b900*/  IMAD.X R17, RZ, RZ, RZ, P3 ;  /* 0x000000ffff117224 */ /* 0x000fe400018e06ff */
[----:B------:R-:W-:Y:S02]  /*3b910*/  IMAD.IADD R19, R25, 0x1, R19 ;  /* 0x0000000119137824 */ /* 0x000fe400078e0213 */
[----:B------:R-:W-:-:S04]  /*3b920*/  IMAD.WIDE.U32 R20, R29, R53, R20 ;  /* 0x000000351d147225 */ /* 0x000fc800078e0014 */
        /* <DEDUP_REMOVED lines=9> */
[----:B------:R-:W-:Y:S01]  /*3b9c0*/  IMAD.IADD R17, R31, 0x1, R17 ;  /* 0x000000011f117824 */ /* 0x000fe200078e0211 */
[----:B------:R-:W-:Y:S01]  /*3b9d0*/  IADD3 R73, PT, PT, R62, R13, RZ ;  /* 0x0000000d3e497210 */ /* 0x000fe20007ffe0ff */
[----:B------:R-:W-:Y:S01]  /*3b9e0*/  IMAD.WIDE.U32 R10, R26, R53, R10 ;  /* 0x000000351a0a7225 */ /* 0x000fe200078e000a */
[----:B------:R-:W-:Y:S02]  /*3b9f0*/  IADD3.X R19, PT, PT, RZ, RZ, RZ, P1, !PT ;  /* 0x000000ffff137210 */ /* 0x000fe40000ffe4ff */
[----:B------:R-:W-:Y:S01]  /*3ba00*/  IADD3.X R13, PT, PT, RZ, RZ, RZ, P2, !PT ;  /* 0x000000ffff0d7210 */ /* 0x000fe200017fe4ff */
[----:B------:R-:W-:Y:S01]  /*3ba10*/  IMAD.X R21, RZ, RZ, RZ, P3 ;  /* 0x000000ffff157224 */ /* 0x000fe200018e06ff */
[----:B------:R-:W-:Y:S01]  /*3ba20*/  IADD3 R10, P3, PT, R17, R10, RZ ;  /* 0x0000000a110a7210 */ /* 0x000fe20007f7e0ff */
[----:B------:R-:W-:Y:S01]  /*3ba30*/  IMAD.WIDE.U32 R14, R67, R48, R14 ;  /* 0x00000030430e7225 */ /* 0x000fe200078e000e */
[----:B------:R-:W-:-:S03]  /*3ba40*/  IADD3 R17, PT, PT, R65, R28, RZ ;  /* 0x0000001c41117210 */ /* 0x000fc60007ffe0ff */
[----:B------:R-:W-:Y:S01]  /*3ba50*/  IMAD.IADD R11, R33, 0x1, R11 ;  /* 0x00000001210b7824 */ /* 0x000fe200078e020b */
[----:B------:R-:W-:Y:S01]  /*3ba60*/  IADD3 R14, P6, PT, R75, R14, RZ ;  /* 0x0000000e4b0e7210 */ /* 0x000fe20007fde0ff */
[----:B------:R-:W-:-:S04]  /*3ba70*/  IMAD.WIDE.U32 R20, R57, R57, R20 ;  /* 0x0000003939147225 */ /* 0x000fc800078e0014 */
[----:B------:R-:W-:Y:S01]  /*3ba80*/  IMAD.IADD R15, R59, 0x1, R15 ;  /* 0x000000013b0f7824 */ /* 0x000fe200078e020f */
[----:B------:R-:W-:Y:S01]  /*3ba90*/  IADD3 R20, P1, PT, R11, R20, RZ ;  /* 0x000000140b147210 */ /* 0x000fe20007f3e0ff */
[----:B------:R-:W-:-:S03]  /*3baa0*/  IMAD.WIDE.U32 R18, R29, R22, R18 ;  /* 0x000000161d127225 */ /* 0x000fc600078e0012 */
[----:B------:R-:W-:Y:S01]  /*3bab0*/  IADD3 R16, P4, PT, R15, R16, RZ ;  /* 0x000000100f107210 */ /* 0x000fe20007f9e0ff */
[----:B------:R-:W-:-:S04]  /*3bac0*/  IMAD.WIDE.U32 R12, R51, R44, R12 ;  /* 0x0000002c330c7225 */ /* 0x000fc800078e000c */
[----:B------:R-:W-:Y:S01]  /*3bad0*/  IMAD.IADD R25, R25, 0x1, R21 ;  /* 0x0000000119197824 */ /* 0x000fe200078e0215 */
[----:B------:R-:W-:Y:S01]  /*3bae0*/  IADD3.X R21, PT, PT, RZ, RZ, RZ, P1, !PT ;  /* 0x000000ffff157210 */ /* 0x000fe20000ffe4ff */
[----:B------:R-:W-:Y:S01]  /*3baf0*/  IMAD.X R11, RZ, RZ, RZ, P3 ;  /* 0x000000ffff0b7224 */ /* 0x000fe200018e06ff */
[----:B------:R-:W-:Y:S01]  /*3bb00*/  IADD3 R12, P3, PT, R17, R12, RZ ;  /* 0x0000000c110c7210 */ /* 0x000fe20007f7e0ff */
[----:B------:R-:W-:Y:S01]  /*3bb10*/  IMAD.IADD R75, R31, 0x1, R19 ;  /* 0x000000011f4b7824 */ /* 0x000fe200078e0213 */
[----:B------:R-:W-:Y:S01]  /*3bb20*/  IADD3 R18, P5, PT, R25, R18, RZ ;  /* 0x0000001219127210 */ /* 0x000fe20007fbe0ff */
[----:B------:R-:W-:Y:S01]  /*3bb30*/  IMAD.WIDE.U32 R10, R71, R22, R10 ;  /* 0x00000016470a7225 */ /* 0x000fe200078e000a */
[----:B------:R-:W-:-:S03]  /*3bb40*/  IADD3 R25, PT, PT, R63, R13, RZ ;  /* 0x0000000d3f197210 */ /* 0x000fc60007ffe0ff */
[----:B------:R-:W-:Y:S02]  /*3bb50*/  IMAD.X R19, RZ, RZ, RZ, P0 ;  /* 0x000000ffff137224 */ /* 0x000fe400000e06ff */
[----:B------:R-:W-:Y:S02]  /*3bb60*/  IMAD.X R15, RZ, RZ, RZ, P6 ;  /* 0x000000ffff0f7224 */ /* 0x000fe400030e06ff */
[----:B------:R-:W-:Y:S01]  /*3bb70*/  IMAD.X R17, RZ, RZ, RZ, P4 ;  /* 0x000000ffff117224 */ /* 0x000fe200020e06ff */
[----:B------:R-:W-:Y:S01]  /*3bb80*/  IADD3 R13, P2, PT, R19, R10, RZ ;  /* 0x0000000a130d7210 */ /* 0x000fe20007f5e0ff */
[----:B------:R-:W-:-:S04]  /*3bb90*/  IMAD.WIDE.U32 R14, R27, R47, R14 ;  /* 0x0000002f1b0e7225 */ /* 0x000fc800078e000e */
[----:B------:R-:W-:Y:S01]  /*3bba0*/  IMAD.WIDE.U32 R16, R67, R49, R16 ;  /* 0x0000003143107225 */ /* 0x000fe200078e0010 */
[----:B------:R-:W-:-:S03]  /*3bbb0*/  IADD3 R10, P0, PT, R73, R14, RZ ;  /* 0x0000000e490a7210 */ /* 0x000fc60007f1e0ff */
[----:B------:R-:W-:Y:S02]  /*3bbc0*/  IMAD.X R19, RZ, RZ, RZ, P5 ;  /* 0x000000ffff137224 */ /* 0x000fe400028e06ff */
[----:B------:R-:W-:-:S04]  /*3bbd0*/  IMAD.WIDE.U32 R20, R29, R53, R20 ;  /* 0x000000351d147225 */ /* 0x000fc800078e0014 */
[----:B------:R-:W-:Y:S01]  /*3bbe0*/  IMAD.IADD R11, R31, 0x1, R11 ;  /* 0x000000011f0b7824 */ /* 0x000fe200078e020b */
[----:B------:R-:W-:Y:S01]  /*3bbf0*/  IADD3 R21, PT, PT, R33, R21, RZ ;  /* 0x0000001521157210 */ /* 0x000fe20007ffe0ff */
[----:B------:R-:W-:Y:S02]  /*3bc00*/  IMAD.IADD R15, R60, 0x1, R15 ;  /* 0x000000013c0f7824 */ /* 0x000fe400078e020f */
[----:B------:R-:W-:Y:S01]  /*3bc10*/  IMAD.IADD R24, R50, 0x1, R17 ;  /* 0x0000000132187824 */ /* 0x000fe200078e0211 */
[----:B------:R-:W-:Y:S01]  /*3bc20*/  IADD3 R20, P1, PT, R11, R20, RZ ;  /* 0x000000140b147210 */ /* 0x000fe20007f3e0ff */
[----:B------:R-:W-:Y:S01]  /*3bc30*/  IMAD.WIDE.U32 R18, R57, R53, R18 ;  /* 0x0000003539127225 */ /* 0x000fe200078e0012 */
[----:B------:R-:W-:Y:S02]  /*3bc40*/  IADD3.X R11, PT, PT, RZ, RZ, RZ, P0, !PT ;  /* 0x000000ffff0b7210 */ /* 0x000fe400007fe4ff */
[----:B------:R-:W-:Y:S02]  /*3bc50*/  IADD3 R14, P4, PT, R15, R16, RZ ;  /* 0x000000100f0e7210 */ /* 0x000fe40007f9e0ff */
[----:B------:R-:W-:Y:S01]  /*3bc60*/  IADD3 R24, P0, PT, R24, R13, RZ ;  /* 0x0000000d18187210 */ /* 0x000fe20007f1e0ff */
[----:B------:R-:W-:Y:S01]  /*3bc70*/  IMAD.X R13, RZ, RZ, RZ, P3 ;  /* 0x000000ffff0d7224 */ /* 0x000fe200018e06ff */
[----:B------:R-:W-:Y:S01]  /*3bc80*/  IADD3 R16, P5, PT, R21, R18, RZ ;  /* 0x0000001215107210 */ /* 0x000fe20007fbe0ff */
[----:B------:R-:W-:-:S02]  /*3bc90*/  IMAD.IADD R18, R33, 0x1, R19 ;  /* 0x0000000121127824 */ /* 0x000fc400078e0213 */
[----:B------:R-:W-:Y:S02]  /*3bca0*/  IMAD.X R21, RZ, RZ, RZ, P1 ;  /* 0x000000ffff157224 */ /* 0x000fe400008e06ff */
[----:B------:R-:W-:Y:S01]  /*3bcb0*/  IMAD.WIDE.U32 R10, R55, R46, R10 ;  /* 0x0000002e370a7225 */ /* 0x000fe200078e000a */
[----:B------:R-:W-:-:S03]  /*3bcc0*/  IADD3 R18, P1, PT, R18, R75, RZ ;  /* 0x0000004b12127210 */ /* 0x000fc60007f3e0ff */
[----:B------:R-:W-:Y:S01]  /*3bcd0*/  IMAD.WIDE.U32 R12, R23, R43, R12 ;  /* 0x0000002b170c7225 */ /* 0x000fe200078e000c */
[----:B------:R-:W-:Y:S02]  /*3bce0*/  IADD3 R10, P3, PT, R25, R10, RZ ;  /* 0x0000000a190a7210 */ /* 0x000fe40007f7e0ff */
[----:B------:R-:W-:Y:S01]  /*3bcf0*/  IADD3 R11, PT, PT, R61, R11, RZ ;  /* 0x0000000b3d0b7210 */ /* 0x000fe20007ffe0ff */
[----:B------:R-:W-:Y:S02]  /*3bd00*/  IMAD.X R15, RZ, RZ, RZ, P4 ;  /* 0x000000ffff0f7224 */ /* 0x000fe400020e06ff */
[----:B------:R-:W-:-:S04]  /*3bd10*/  IMAD.WIDE.U32 R20, R26, R22, R20 ;  /* 0x000000161a147225 */ /* 0x000fc800078e0014 */
[----:B------:R-:W-:Y:S01]  /*3bd20*/  IMAD.X R17, RZ, RZ, RZ, P5 ;  /* 0x000000ffff117224 */ /* 0x000fe200028e06ff */
[----:B------:R-:W-:Y:S01]  /*3bd30*/  IADD3 R21, PT, PT, R31, R21, RZ ;  /* 0x000000151f157210 */ /* 0x000fe20007ffe0ff */
[----:B------:R-:W-:Y:S01]  /*3bd40*/  IMAD.IADD R67, R64, 0x1, R13 ;  /* 0x0000000140437824 */ /* 0x000fe200078e020d */
[----:B------:R-:W-:Y:S01]  /*3bd50*/  MOV R13, RZ ;  /* 0x000000ff000d7202 */ /* 0x000fe20000000f00 */
[----:B------:R-:W-:-:S04]  /*3bd60*/  IMAD.WIDE.U32 R14, R27, R48, R14 ;  /* 0x000000301b0e7225 */ /* 0x000fc800078e000e */
[----:B------:R-:W-:Y:S02]  /*3bd70*/  IMAD R25, R12, R66, RZ ;  /* 0x000000420c197224 */ /* 0x000fe400078e02ff */
[----:B------:R-:W-:-:S04]  /*3bd80*/  IMAD.WIDE.U32 R16, R57, R53, R16 ;  /* 0x0000003539107225 */ /* 0x000fc800078e0010 */
[----:B------:R-:W-:Y:S01]  /*3bd90*/  IMAD.X R19, RZ, RZ, RZ, P1 ;  /* 0x000000ffff137224 */ /* 0x000fe200008e06ff */
[----:B------:R-:W-:Y:S01]  /*3bda0*/  IADD3 R17, PT, PT, R33, R17, RZ ;  /* 0x0000001121117210 */ /* 0x000fe20007ffe0ff */
[----:B------:R-:W-:Y:S02]  /*3bdb0*/  IMAD.IADD R15, R59, 0x1, R15 ;  /* 0x000000013b0f7824 */ /* 0x000fe400078e020f */
[----:B------:R-:W-:Y:S01]  /*3bdc0*/  IMAD.HI.U32 R26, R25, R42, R12 ;  /* 0x0000002a191a7227 */ /* 0x000fe200078e000c */
[----:B------:R-:W-:Y:S02]  /*3bdd0*/  IADD3 R12, P4, PT, R11, R14, RZ ;  /* 0x0000000e0b0c7210 */ /* 0x000fe40007f9e0ff */
[----:B------:R-:W-:Y:S01]  /*3bde0*/  IADD3 R14, P1, PT, R21, R16, RZ ;  /* 0x00000010150e7210 */ /* 0x000fe20007f3e0ff */
        /* <DEDUP_REMOVED lines=12> */
[----:B------:R-:W-:Y:S01]  /*3beb0*/  IMAD.X R17, RZ, RZ, RZ, P6 ;  /* 0x000000ffff117224 */ /* 0x000fe200030e06ff */
[----:B------:R-:W-:Y:S01]  /*3bec0*/  IADD3 R11, PT, PT, R62, R11, RZ ;  /* 0x0000000b3e0b7210 */ /* 0x000fe20007ffe0ff */
[----:B------:R-:W-:Y:S02]  /*3bed0*/  IMAD.X R21, RZ, RZ, RZ, P0 ;  /* 0x000000ffff157224 */ /* 0x000fe400000e06ff */
[----:B------:R-:W-:-:S03]  /*3bee0*/  IMAD.WIDE.U32 R14, R29, R22, R14 ;  /* 0x000000161d0e7225 */ /* 0x000fc600078e000e */
[----:B------:R-:W-:Y:S01]  /*3bef0*/  IADD3 R21, P0, PT, R21, R20, RZ ;  /* 0x0000001415157210 */ /* 0x000fe20007f1e0ff */
[----:B------:R-:W-:-:S04]  /*3bf00*/  IMAD.WIDE.U32 R12, R55, R47, R12 ;  /* 0x0000002f370c7225 */ /* 0x000fc800078e000c */
[----:B------:R-:W-:Y:S01]  /*3bf10*/  IMAD.WIDE.U32 R16, R27, R49, R16 ;  /* 0x000000311b107225 */ /* 0x000fe200078e0010 */
[----:B------:R-:W-:-:S03]  /*3bf20*/  IADD3 R12, P4, PT, R11, R12, RZ ;  /* 0x0000000c0b0c7210 */ /* 0x000fc60007f9e0ff */
[----:B------:R-:W-:Y:S01]  /*3bf30*/  IMAD.X R27, RZ, RZ, RZ, P2 ;  /* 0x000000ffff1b7224 */ /* 0x000fe200010e06ff */
[----:B------:R-:W-:Y:S01]  /*3bf40*/  IADD3 R24, PT, PT, R50, R17, RZ ;  /* 0x0000001132187210 */ /* 0x000fe20007ffe0ff */
[----:B------:R-:W-:Y:S02]  /*3bf50*/  IMAD.IADD R15, R31, 0x1, R15 ;  /* 0x000000011f0f7824 */ /* 0x000fe400078e020f */
[----:B------:R-:W-:Y:S01]  /*3bf60*/  IMAD.WIDE.U32 R18, R53, R53, R18 ;  /* 0x0000003535127225 */ /* 0x000fe200078e0012 */
[----:B------:R-:W-:-:S03]  /*3bf70*/  IADD3 R20, P5, PT, R27, R14, RZ ;  /* 0x0000000e1b147210 */ /* 0x000fc60007fbe0ff */
[----:B------:R-:W-:Y:S01]  /*3bf80*/  IMAD.IADD R13, R60, 0x1, R13 ;  /* 0x000000013c0d7824 */ /* 0x000fe200078e020d */
[----:B------:R-:W-:Y:S01]  /*3bf90*/  IADD3 R18, P6, PT, R15, R18, RZ ;  /* 0x000000120f127210 */ /* 0x000fe20007fde0ff */
[----:B------:R-:W-:Y:S02]  /*3bfa0*/  IMAD.X R11, RZ, RZ, RZ, P3 ;  /* 0x000000ffff0b7224 */ /* 0x000fe400018e06ff */
[----:B------:R-:W-:Y:S01]  /*3bfb0*/  IMAD.X R17, RZ, RZ, RZ, P0 ;  /* 0x000000ffff117224 */ /* 0x000fe200000e06ff */
[----:B------:R-:W-:Y:S01]  /*3bfc0*/  IADD3 R24, P0, PT, R24, R21, RZ ;  /* 0x0000001518187210 */ /* 0x000fe20007f1e0ff */
[----:B------:R-:W-:Y:S01]  /*3bfd0*/  IMAD.WIDE.U32 R10, R23, R44, R10 ;  /* 0x0000002c170a7225 */ /* 0x000fe200078e000a */
[----:B------:R-:W-:Y:S02]  /*3bfe0*/  IADD3 R14, P1, PT, R13, R16, RZ ;  /* 0x000000100d0e7210 */ /* 0x000fe40007f3e0ff */
[----:B------:R-:W-:Y:S01]  /*3bff0*/  IADD3 R17, P3, PT, R17, R20, RZ ;  /* 0x0000001411117210 */ /* 0x000fe20007f7e0ff */
[----:B------:R-:W-:Y:S01]  /*3c000*/  IMAD.IADD R15, R65, 0x1, R26 ;  /* 0x00000001410f7824 */ /* 0x000fe200078e021a */
[----:B------:R-:W-:Y:S01]  /*3c010*/  IADD3.X R20, PT, PT, RZ, RZ, RZ, P0, !PT ;  /* 0x000000ffff147210 */ /* 0x000fe200007fe4ff */
[----:B------:R-:W-:Y:S01]  /*3c020*/  IMAD.X R13, RZ, RZ, RZ, P4 ;  /* 0x000000ffff0d7224 */ /* 0x000fe200020e06ff */
[----:B------:R-:W-:Y:S01]  /*3c030*/  IADD3 R16, PT, PT, R33, R19, RZ ;  /* 0x0000001321107210 */ /* 0x000fe20007ffe0ff */
[----:B------:R-:W-:Y:S01]  /*3c040*/  IMAD.IADD R11, R63, 0x1, R11 ;  /* 0x000000013f0b7824 */ /* 0x000fe200078e020b */
[----:B------:R-:W-:Y:S01]  /*3c050*/  IADD3 R10, P0, PT, R15, R10, RZ ;  /* 0x0000000a0f0a7210 */ /* 0x000fe20007f1e0ff */
[----:B------:R-:W-:Y:S01]  /*3c060*/  IMAD.X R15, RZ, RZ, RZ, P1 ;  /* 0x000000ffff0f7224 */ /* 0x000fe200008e06ff */
[----:B------:R-:W-:Y:S01]  /*3c070*/  IADD3.X R19, PT, PT, RZ, RZ, RZ, P6, !PT ;  /* 0x000000ffff137210 */ /* 0x000fe200037fe4ff */
[----:B------:R-:W-:Y:S01]  /*3c080*/  IMAD.WIDE.U32 R12, R51, R46, R12 ;  /* 0x0000002e330c7225 */ /* 0x000fe200078e000c */
[----:B------:R-:W-:-:S02]  /*3c090*/  IADD3 R20, P4, PT, R20, R17, RZ ;  /* 0x0000001114147210 */ /* 0x000fc40007f9e0ff */
        /* <DEDUP_REMOVED lines=14> */
[----:B------:R-:W-:Y:S01]  /*3c180*/  IMAD.WIDE.U32 R12, R23, R45, R12 ;  /* 0x0000002d170c7225 */ /* 0x000fe200078e000c */
[----:B------:R-:W-:-:S02]  /*3c190*/  IADD3 R11, PT, PT, R64, R11, RZ ;  /* 0x0000000b400b7210 */ /* 0x000fc40007ffe0ff */
[----:B------:R-:W-:Y:S01]  /*3c1a0*/  IADD3 R24, P1, PT, R17, R26, RZ ;  /* 0x0000001a11187210 */ /* 0x000fe20007f3e0ff */
[----:B------:R-:W-:Y:S01]  /*3c1b0*/  IMAD.X R15, RZ, RZ, RZ, P5 ;  /* 0x000000ffff0f7224 */ /* 0x000fe200028e06ff */
[----:B------:R-:W-:Y:S01]  /*3c1c0*/  IADD3 R13, PT, PT, R62, R13, RZ ;  /* 0x0000000d3e0d7210 */ /* 0x000fe20007ffe0ff */
[----:B------:R-:W-:Y:S02]  /*3c1d0*/  IMAD.IADD R33, R31, 0x1, R19 ;  /* 0x000000011f217824 */ /* 0x000fe400078e0213 */
[----:B------:R-:W-:Y:S02]  /*3c1e0*/  IMAD.X R29, RZ, RZ, RZ, P4 ;  /* 0x000000ffff1d7224 */ /* 0x000fe400020e06ff */
[----:B------:R-:W-:Y:S01]  /*3c1f0*/  IMAD.X R19, RZ, RZ, RZ, P3 ;  /* 0x000000ffff137224 */ /* 0x000fe200018e06ff */
[----:B------:R-:W-:Y:S01]  /*3c200*/  IADD3 R12, P3, PT, R11, R12, RZ ;  /* 0x0000000c0b0c7210 */ /* 0x000fe20007f7e0ff */
[----:B------:R-:W-:Y:S01]  /*3c210*/  IMAD.WIDE.U32 R14, R51, R47, R14 ;  /* 0x0000002f330e7225 */ /* 0x000fe200078e000e */
[----:B------:R-:W-:-:S03]  /*3c220*/  IADD3 R29, P4, PT, R29, R24, RZ ;  /* 0x000000181d1d7210 */ /* 0x000fc60007f9e0ff */
[----:B------:R-:W-:Y:S01]  /*3c230*/  IMAD R27, R10, R66, RZ ;  /* 0x000000420a1b7224 */ /* 0x000fe200078e02ff */
[----:B------:R-:W-:Y:S01]  /*3c240*/  IADD3 R15, PT, PT, R60, R15, RZ ;  /* 0x0000000f3c0f7210 */ /* 0x000fe20007ffe0ff */
[----:B------:R-:W-:Y:S02]  /*3c250*/  IMAD.MOV.U32 R11, RZ, RZ, RZ ;  /* 0x000000ffff0b7224 */ /* 0x000fe400078e00ff */
[----:B------:R-:W-:-:S04]  /*3c260*/  IMAD.WIDE.U32 R18, R55, R49, R18 ;  /* 0x0000003137127225 */ /* 0x000fc800078e0012 */
[----:B------:R-:W-:Y:S01]  /*3c270*/  IMAD.HI.U32 R24, R27, R42, R10 ;  /* 0x0000002a1b187227 */ /* 0x000fe200078e000a */
[----:B------:R-:W-:-:S03]  /*3c280*/  IADD3 R10, P5, PT, R13, R14, RZ ;  /* 0x0000000e0d0a7210 */ /* 0x000fc60007fbe0ff */
[----:B------:R-:W-:Y:S01]  /*3c290*/  IMAD.X R13, RZ, RZ, RZ, P3 ;  /* 0x000000ffff0d7224 */ /* 0x000fe200018e06ff */
[----:B------:R-:W-:Y:S01]  /*3c2a0*/  IADD3 R18, P3, PT, R15, R18, RZ ;  /* 0x000000120f127210 */ /* 0x000fe20007f7e0ff */
[----:B------:R-:W-:Y:S01]  /*3c2b0*/  IMAD.X R17, RZ, RZ, RZ, P2 ;  /* 0x000000ffff117224 */ /* 0x000fe200010e06ff */
        /* <DEDUP_REMOVED lines=42> */
[----:B------:R-:W-:Y:S01]  /*3c560*/  IMAD.X R21, RZ, RZ, RZ, P2 ;  /* 0x000000ffff157224 */ /* 0x000fe200010e06ff */
[----:B------:R-:W-:Y:S01]  /*3c570*/  IADD3 R29, P2, PT, R29, R16, RZ ;  /* 0x000000101d1d7210 */ /* 0x000fe20007f5e0ff */
[----:B------:R-:W-:Y:S01]  /*3c580*/  IMAD.WIDE.U32 R10, R27, R44, R10 ;  /* 0x0000002c1b0a7225 */ /* 0x000fe200078e000a */
[----:B------:R-:W-:-:S03]  /*3c590*/  IADD3 R14, P0, PT, R13, R14, RZ ;  /* 0x0000000e0d0e7210 */ /* 0x000fc60007f1e0ff */
[----:B------:R-:W-:Y:S01]  /*3c5a0*/  IMAD.WIDE.U32 R18, R25, R46, R18 ;  /* 0x0000002e19127225 */ /* 0x000fe200078e0012 */
[----:B------:R-:W-:Y:S02]  /*3c5b0*/  IADD3 R13, PT, PT, R63, R11, RZ ;  /* 0x0000000b3f0d7210 */ /* 0x000fe40007ffe0ff */
[----:B------:R-:W-:Y:S01]  /*3c5c0*/  MOV R28, R10 ;  /* 0x0000000a001c7202 */ /* 0x000fe20000000f00 */
[----:B------:R-:W-:Y:S01]  /*3c5d0*/  IMAD.WIDE.U32 R20, R23, R48, R20 ;  /* 0x0000003017147225 */ /* 0x000fe200078e0014 */
[----:B------:R-:W-:Y:S02]  /*3c5e0*/  IADD3 R18, P5, PT, R13, R18, RZ ;  /* 0x000000120d127210 */ /* 0x000fe40007fbe0ff */
[----:B------:R-:W-:Y:S01]  /*3c5f0*/  IADD3.X R13, PT, PT, RZ, RZ, RZ, P4, !PT ;  /* 0x000000ffff0d7210 */ /* 0x000fe200027fe4ff */
[----:B------:R-:W-:Y:S02]  /*3c600*/  IMAD.IADD R19, R61, 0x1, R19 ;  /* 0x000000013d137824 */ /* 0x000fe400078e0213 */
[----:B------:R-:W-:-:S02]  /*3c610*/  IMAD.IADD R16, R59, 0x1, R21 ;  /* 0x000000013b107824 */ /* 0x000fc400078e0215 */
[----:B------:R-:W-:Y:S01]  /*3c620*/  IMAD.X R24, RZ, RZ, RZ, P3 ;  /* 0x000000ffff187224 */ /* 0x000fe200018e06ff */
[----:B------:R-:W-:Y:S01]  /*3c630*/  IADD3 R20, P6, PT, R19, R20, RZ ;  /* 0x0000001413147210 */ /* 0x000fe20007fde0ff */
[----:B------:R-:W-:Y:S01]  /*3c640*/  IMAD.X R19, RZ, RZ, RZ, P5 ;  /* 0x000000ffff137224 */ /* 0x000fe200028e06ff */
[----:B------:R-:W-:Y:S01]  /*3c650*/  IADD3 R16, P4, PT, R16, R29, RZ ;  /* 0x0000001d10107210 */ /* 0x000fe20007f9e0ff */
[----:B------:R-:W-:Y:S01]  /*3c660*/  IMAD.IADD R15, R31, 0x1, R15 ;  /* 0x000000011f0f7824 */ /* 0x000fe200078e020f */
[----:B------:R-:W-:Y:S01]  /*3c670*/  IADD3 R29, P5, PT, R13, R14, RZ ;  /* 0x0000000e0d1d7210 */ /* 0x000fe20007fbe0ff */
[----:B------:R-:W-:Y:S02]  /*3c680*/  IMAD.X R21, RZ, RZ, RZ, P6 ;  /* 0x000000ffff157224 */ /* 0x000fe400030e06ff */
[----:B------:R-:W-:Y:S01]  /*3c690*/  IMAD.X R17, RZ, RZ, RZ, P4 ;  /* 0x000000ffff117224 */ /* 0x000fe200020e06ff */
[----:B------:R-:W-:Y:S01]  /*3c6a0*/  IADD3 R24, P3, PT, R24, R29, RZ ;  /* 0x0000001d18187210 */ /* 0x000fe20007f7e0ff */
[----:B------:R-:W-:-:S04]  /*3c6b0*/  IMAD.WIDE.U32 R18, R27, R45, R18 ;  /* 0x0000002d1b127225 */ /* 0x000fc800078e0012 */
[----:B------:R-:W-:Y:S01]  /*3c6c0*/  IMAD.WIDE.U32 R20, R25, R47, R20 ;  /* 0x0000002f19147225 */ /* 0x000fe200078e0014 */
[----:B------:R-:W-:-:S03]  /*3c6d0*/  IADD3 R13, PT, PT, R62, R19, RZ ;  /* 0x000000133e0d7210 */ /* 0x000fc60007ffe0ff */
[----:B------:R-:W-:Y:S01]  /*3c6e0*/  IMAD.WIDE.U32 R16, R23, R49, R16 ;  /* 0x0000003117107225 */ /* 0x000fe200078e0010 */
[----:B------:R-:W-:Y:S02]  /*3c6f0*/  IADD3 R20, P6, PT, R13, R20, RZ ;  /* 0x000000140d147210 */ /* 0x000fe40007fde0ff */
[----:B------:R-:W-:Y:S01]  /*3c700*/  IADD3.X R13, PT, PT, RZ, RZ, RZ, P2, !PT ;  /* 0x000000ffff0d7210 */ /* 0x000fe200017fe4ff */
[----:B------:R-:W-:Y:S02]  /*3c710*/  IMAD.IADD R21, R60, 0x1, R21 ;  /* 0x000000013c157824 */ /* 0x000fe400078e0215 */
[----:B------:R-:W-:-:S03]  /*3c720*/  IMAD.MOV.U32 R29, RZ, RZ, R12 ;  /* 0x000000ffff1d7224 */ /* 0x000fc600078e000c */
[----:B------:R-:W-:Y:S01]  /*3c730*/  IADD3 R14, P4, PT, R21, R16, RZ ;  /* 0x00000010150e7210 */ /* 0x000fe20007f9e0ff */
[----:B------:R-:W-:Y:S01]  /*3c740*/  IMAD.X R21, RZ, RZ, RZ, P6 ;  /* 0x000000ffff157224 */ /* 0x000fe200030e06ff */
[----:B------:R-:W-:-:S03]  /*3c750*/  IADD3 R16, P2, PT, R15, R26, RZ ;  /* 0x0000001a0f107210 */ /* 0x000fc60007f5e0ff */
[----:B------:R-:W-:Y:S01]  /*3c760*/  IMAD.X R15, RZ, RZ, RZ, P4 ;  /* 0x000000ffff0f7224 */ /* 0x000fe200020e06ff */
[----:B------:R-:W-:Y:S01]  /*3c770*/  IADD3 R13, P4, PT, R13, R24, RZ ;  /* 0x000000180d0d7210 */ /* 0x000fe20007f9e0ff */
[----:B------:R-:W-:Y:S01]  /*3c780*/  IMAD.WIDE.U32 R20, R27, R46, R20 ;  /* 0x0000002e1b147225 */ /* 0x000fe200078e0014 */
[----:B------:R-:W-:-:S03]  /*3c790*/  IADD3 R24, PT, PT, R50, R17, RZ ;  /* 0x0000001132187210 */ /* 0x000fc60007ffe0ff */
        /* <DEDUP_REMOVED lines=79> */
.L_x_154:
        /* <DEDUP_REMOVED lines=22> */
.L_x_155:
        /* <DEDUP_REMOVED lines=42> */
.L_x_156:
        /* <DEDUP_REMOVED lines=42> */
.L_x_157:
[----:B------:R-:W-:Y:S01]  /*3d330*/  CS2R R12, SRZ ;  /* 0x00000000000c7805 */ /* 0x000fe2000001ff00 */
[----:B------:R-:W-:Y:S02]  /*3d340*/  HFMA2 R15, -RZ, RZ, 0, 0 ;  /* 0x00000000ff0f7431 */ /* 0x000fe400000001ff */
[----:B------:R-:W-:Y:S01]  /*3d350*/  IMAD.WIDE.U32 R6, R77, R29, RZ ;  /* 0x0000001d4d067225 */ /* 0x000fe200078e00ff */
[----:B------:R-:W-:Y:S02]  /*3d360*/  MOV R11, RZ ;  /* 0x000000ff000b7202 */ /* 0x000fe40000000f00 */
[----:B------:R-:W-:Y:S01]  /*3d370*/  CS2R R26, SRZ ;  /* 0x00000000001a7805 */ /* 0x000fe2000001ff00 */
[----:B------:R-:W-:Y:S02]  /*3d380*/  IMAD.IADD R14, R7, 0x1, R13 ;  /* 0x00000001070e7824 */ /* 0x000fe400078e020d */
[----:B------:R-:W-:Y:S02]  /*3d390*/  IMAD.MOV.U32 R31, RZ, RZ, RZ ;  /* 0x000000ffff1f7224 */ /* 0x000fe400078e00ff */
[----:B------:R-:W-:-:S02]  /*3d3a0*/  IMAD.MOV.U32 R25, RZ, RZ, RZ ;  /* 0x000000ffff197224 */ /* 0x000fc400078e00ff */
[----:B------:R-:W-:-:S04]  /*3d3b0*/  IMAD.WIDE.U32 R14, R29, R96, R14 ;  /* 0x000000601d0e7225 */ /* 0x000fc800078e000e */
[----:B------:R-:W-:Y:S01]  /*3d3c0*/  IMAD R51, R6, R66, RZ ;  /* 0x0000004206337224 */ /* 0x000fe200078e02ff */
[----:B------:R-:W-:Y:S01]  /*3d3d0*/  IADD3 R10, PT, PT, R31, R15, RZ ;  /* 0x0000000f1f0a7210 */ /* 0x000fe20007ffe0ff */
[----:B------:R-:W-:Y:S02]  /*3d3e0*/  IMAD.MOV.U32 R15, RZ, RZ, RZ ;  /* 0x000000ffff0f7224 */ /* 0x000fe400078e00ff */
[----:B------:R-:W-:Y:S02]  /*3d3f0*/  IMAD.MOV.U32 R7, RZ, RZ, RZ ;  /* 0x000000ffff077224 */ /* 0x000fe400078e00ff */
[----:B------:R-:W-:-:S04]  /*3d400*/  IMAD.WIDE.U32 R14, R77, R57, R14 ;  /* 0x000000394d0e7225 */ /* 0x000fc800078e000e */
[----:B------:R-:W-:-:S04]  /*3d410*/  IMAD.WIDE.U32 R16, R29, R9, R10 ;  /* 0x000000091d107225 */ /* 0x000fc800078e000a */
[----:B------:R-:W-:Y:S02]  /*3d420*/  HFMA2 R11, -RZ, RZ, 0, 0 ;  /* 0x00000000ff0b7431 */ /* 0x000fe400000001ff */
[----:B------:R-:W-:Y:S02]  /*3d430*/  IMAD.IADD R19, R15, 0x1, R25 ;  /* 0x000000010f137824 */ /* 0x000fe400078e0219 */
[----:B------:R-:W-:-:S03]  /*3d440*/  IMAD.HI.U32 R6, R51, R42, R6 ;  /* 0x0000002a33067227 */ /* 0x000fc600078e0006 */
[----:B------:R-:W-:Y:S01]  /*3d450*/  IADD3 R18, P0, PT, R19, R16, RZ ;  /* 0x0000001013127210 */ /* 0x000fe20007f1e0ff */
[----:B------:R-:W-:Y:S02]  /*3d460*/  IMAD.IADD R15, R65, 0x1, R6 ;  /* 0x00000001410f7824 */ /* 0x000fe400078e0206 */
[----:B------:R-:W-:Y:S02]  /*3d470*/  IMAD.IADD R16, R11, 0x1, R17 ;  /* 0x000000010b107824 */ /* 0x000fe400078e0211 */
[----:B------:R-:W-:Y:S01]  /*3d480*/  IMAD.X R19, RZ, RZ, RZ, P0 ;  /* 0x000000ffff137224 */ /* 0x000fe200000e06ff */
[----:B------:R-:W-:Y:S01]  /*3d490*/  IADD3 R14, P1, PT, R15, R14, RZ ;  /* 0x0000000e0f0e7210 */ /* 0x000fe20007f3e0ff */
[----:B------:R-:W-:Y:S02]  /*3d4a0*/  IMAD.MOV.U32 R17, RZ, RZ, RZ ;  /* 0x000000ffff117224 */ /* 0x000fe400078e00ff */
[----:B------:R-:W-:Y:S01]  /*3d4b0*/  IMAD.WIDE.U32 R18, R96, R57, R18 ;  /* 0x0000003960127225 */ /* 0x000fe200078e0012 */
[----:B------:R-:W-:-:S03]  /*3d4c0*/  IADD3.X R15, PT, PT, RZ, RZ, RZ, P1, !PT ;  /* 0x000000ffff0f7210 */ /* 0x000fc60000ffe4ff */
[----:B------:R-:W-:-:S04]  /*3d4d0*/  IMAD.WIDE.U32 R16, R29, R98, R16 ;  /* 0x000000621d107225 */ /* 0x000fc800078e0010 */
[----:B------:R-:W-:Y:S01]  /*3d4e0*/  IMAD.IADD R7, R31, 0x1, R19 ;  /* 0x000000011f077824 */ /* 0x000fe200078e0213 */
[----:B------:R-:W-:Y:S01]  /*3d4f0*/  MOV R19, RZ ;  /* 0x000000ff00137202 */ /* 0x000fe20000000f00 */
[----:B------:R-:W-:Y:S01]  /*3d500*/  IMAD.WIDE.U32 R14, R51, R43, R14 ;  /* 0x0000002b330e7225 */ /* 0x000fe200078e000e */
[----:B------:R-:W-:Y:S02]  /*3d510*/  IADD3 R6, PT, PT, R27, R17, RZ ;  /* 0x000000111b067210 */ /* 0x000fe40007ffe0ff */
[----:B------:R-:W-:Y:S01]  /*3d520*/  IADD3 R16, P0, PT, R7, R16, RZ ;  /* 0x0000001007107210 */ /* 0x000fe20007f1e0ff */
[----:B------:R-:W-:Y:S02]  /*3d530*/  IMAD.MOV.U32 R7, RZ, RZ, RZ ;  /* 0x000000ffff077224 */ /* 0x000fe400078e00ff */
[----:B------:R-:W-:Y:S01]  /*3d540*/  IMAD.MOV.U32 R53, RZ, RZ, RZ ;  /* 0x000000ffff357224 */ /* 0x000fe200078e00ff */
[----:B------:R-:W-:Y:S01]  /*3d550*/  IADD3.X R17, PT, PT, RZ, RZ, RZ, P0, !PT ;  /* 0x000000ffff117210 */ /* 0x000fe200007fe4ff */
[----:B------:R-:W-:-:S04]  /*3d560*/  IMAD.WIDE.U32 R18, R77, R55, R18 ;  /* 0x000000374d127225 */ /* 0x000fc800078e0012 */
[----:B------:R-:W-:Y:S02]  /*3d570*/  IMAD.IADD R15, R64, 0x1, R15 ;  /* 0x00000001400f7824 */ /* 0x000fe400078e020f */
[----:B------:R-:W-:-:S03]  /*3d580*/  IMAD.WIDE.U32 R6, R29, R97, R6 ;  /* 0x000000611d067225 */ /* 0x000fc600078e0006 */
[----:B------:R-:W-:Y:S01]  /*3d590*/  IADD3 R18, P0, PT, R15, R18, RZ ;  /* 0x000000120f127210 */ /* 0x000fe20007f1e0ff */
[----:B------:R-:W-:Y:S02]  /*3d5a0*/  IMAD.MOV.U32 R0, RZ, RZ, RZ ;  /* 0x000000ffff007224 */ /* 0x000fe400078e00ff */
[----:B------:R-:W-:Y:S02]  /*3d5b0*/  HFMA2 R15, -RZ, RZ, 0, 0 ;  /* 0x00000000ff0f7431 */ /* 0x000fe400000001ff */
[----:B------:R-:W-:Y:S02]  /*3d5c0*/  IMAD.IADD R19, R19, 0x1, R53 ;  /* 0x0000000113137824 */ /* 0x000fe400078e0235 */
[----:B------:R-:W-:-:S04]  /*3d5d0*/  IMAD.WIDE.U32 R16, R9, R57, R16 ;  /* 0x0000003909107225 */ /* 0x000fc800078e0010 */
[----:B------:R-:W-:Y:S01]  /*3d5e0*/  IMAD.IADD R22, R0, 0x1, R7 ;  /* 0x0000000100167824 */ /* 0x000fe200078e0207 */
[----:B------:R-:W-:Y:S01]  /*3d5f0*/  IADD3 R16, P1, PT, R19, R16, RZ ;  /* 0x0000001013107210 */ /* 0x000fe20007f3e0ff */
[----:B------:R-:W-:Y:S01]  /*3d600*/  IMAD.IADD R7, R11, 0x1, R17 ;  /* 0x000000010b077824 */ /* 0x000fe200078e0211 */
[----:B------:R-:W-:Y:S01]  /*3d610*/  IADD3.X R19, PT, PT, RZ, RZ, RZ, P0, !PT ;  /* 0x000000ffff137210 */ /* 0x000fe200007fe4ff */
[----:B------:R-:W-:Y:S01]  /*3d620*/  IMAD R33, R14, R66, RZ ;  /* 0x000000420e217224 */ /* 0x000fe200078e02ff */
[----:B------:R-:W-:Y:S01]  /*3d630*/  IADD3.X R17, PT, PT, RZ, RZ, RZ, P1, !PT ;  /* 0x000000ffff117210 */ /* 0x000fe20000ffe4ff */
[----:B------:R-:W-:Y:S01]  /*3d640*/  IMAD.MOV.U32 R23, RZ, RZ, RZ ;  /* 0x000000ffff177224 */ /* 0x000fe200078e00ff */
[----:B------:R-:W-:Y:S01]  /*3d650*/  IADD3 R6, P0, PT, R7, R6, RZ ;  /* 0x0000000607067210 */ /* 0x000fe20007f1e0ff */
[----:B------:R-:W-:-:S04]  /*3d660*/  IMAD.HI.U32 R10, R33, R42, R14 ;  /* 0x0000002a210a7227 */ /* 0x000fc800078e000e */
[----:B------:R-:W-:Y:S02]  /*3d670*/  IMAD.X R7, RZ, RZ, RZ, P0 ;  /* 0x000000ffff077224 */ /* 0x000fe400000e06ff */
[----:B------:R-:W-:-:S04]  /*3d680*/  IMAD.WIDE.U32 R16, R96, R55, R16 ;  /* 0x0000003760107225 */ /* 0x000fc800078e0010 */
[----:B------:R-:W-:Y:S01]  /*3d690*/  IMAD.WIDE.U32 R22, R29, R136, R22 ;  /* 0x000000881d167225 */ /* 0x000fe200078e0016 */
[----:B------:R-:W-:-:S03]  /*3d6a0*/  IADD3 R17, PT, PT, R31, R17, RZ ;  /* 0x000000111f117210 */ /* 0x000fc60007ffe0ff */
[----:B------:R-:W-:-:S04]  /*3d6b0*/  IMAD.WIDE.U32 R6, R98, R57, R6 ;  /* 0x0000003962067225 */ /* 0x000fc800078e0006 */
[----:B------:R-:W-:Y:S01]  /*3d6c0*/  IMAD.IADD R14, R115, 0x1, R23 ;  /* 0x00000001730e7824 */ /* 0x000fe200078e0217 */
[----:B------:R-:W-:Y:S01]  /*3d6d0*/  IADD3 R6, P1, PT, R17, R6, RZ ;  /* 0x0000000611067210 */ /* 0x000fe20007f3e0ff */
[----:B------:R-:W-:Y:S02]  /*3d6e0*/  IMAD.IADD R21, R65, 0x1, R10 ;  /* 0x0000000141157824 */ /* 0x000fe400078e020a */
[----:B------:R-:W-:Y:S02]  /*3d6f0*/  HFMA2 R17, -RZ, RZ, 0, 0 ;  /* 0x00000000ff117431 */ /* 0x000fe400000001ff */
[----:B------:R-:W-:-:S04]  /*3d700*/  IMAD.WIDE.U32 R18, R51, R44, R18 ;  /* 0x0000002c33127225 */ /* 0x000fc800078e0012 */
[----:B------:R-:W-:Y:S01]  /*3d710*/  IMAD.WIDE.U32 R14, R29, R103, R14 ;  /* 0x000000671d0e7225 */ /* 0x000fe200078e000e */
[----:B------:R-:W-:Y:S02]  /*3d720*/  IADD3 R18, P2, PT, R21, R18, RZ ;  /* 0x0000001215127210 */ /* 0x000fe40007f5e0ff */
[----:B------:R-:W-:Y:S01]  /*3d730*/  MOV R21, RZ ;  /* 0x000000ff00157202 */ /* 0x000fe20000000f00 */
[----:B------:R-:W-:Y:S02]  /*3d740*/  IMAD.IADD R23, R27, 0x1, R7 ;  /* 0x000000011b177824 */ /* 0x000fe400078e0207 */
[----:B------:R-:W-:Y:S02]  /*3d750*/  IMAD.IADD R20, R119, 0x1, R15 ;  /* 0x0000000177147824 */ /* 0x000fe400078e020f */
[----:B------:R-:W-:Y:S01]  /*3d760*/  IMAD.IADD R15, R63, 0x1, R19 ;  /* 0x000000013f0f7824 */ /* 0x000fe200078e0213 */
[----:B------:R-:W-:Y:S01]  /*3d770*/  IADD3 R22, P0, PT, R23, R22, RZ ;  /* 0x0000001617167210 */ /* 0x000fe20007f1e0ff */
[----:B------:R-:W-:-:S02]  /*3d780*/  IMAD.X R19, RZ, RZ, RZ, P2 ;  /* 0x000000ffff137224 */ /* 0x000fc400010e06ff */
[----:B------:R-:W-:Y:S02]  /*3d790*/  IMAD.X R7, RZ, RZ, RZ, P1 ;  /* 0x000000ffff077224 */ /* 0x000fe400008e06ff */
[----:B------:R-:W-:-:S04]  /*3d7a0*/  IMAD.WIDE.U32 R16, R77, R4, R16 ;  /* 0x000000044d107225 */ /* 0x000fc800078e0010 */
[----:B------:R-:W-:Y:S01]  /*3d7b0*/  IMAD.WIDE.U32 R18, R33, R43, R18 ;  /* 0x0000002b21127225 */ /* 0x000fe200078e0012 */
[----:B------:R-:W-:-:S03]  /*3d7c0*/  IADD3 R16, P1, PT, R15, R16, RZ ;  /* 0x000000100f107210 */ /* 0x000fc60007f3e0ff */
[----:B------:R-:W-:-:S04]  /*3d7d0*/  IMAD.WIDE.U32 R6, R9, R55, R6 ;  /* 0x0000003709067225 */ /* 0x000fc800078e0006 */
[----:B------:R-:W-:Y:S01]  /*3d7e0*/  IMAD.IADD R17, R17, 0x1, R12 ;  /* 0x0000000111117824 */ /* 0x000fe200078e020c */
[----:B------:R-:W-:Y:S01]  /*3d7f0*/  IADD3 R7, PT, PT, R11, R7, RZ ;  /* 0x000000070b077210 */ /* 0x000fe20007ffe0ff */
[----:B------:R-:W-:Y:S02]  /*3d800*/  IMAD.X R23, RZ, RZ, RZ, P0 ;  /* 0x000000ffff177224 */ /* 0x000fe400000e06ff */
[----:B------:R-:W-:Y:S01]  /*3d810*/  IMAD.IADD R15, R64, 0x1, R19 ;  /* 0x00000001400f7824 */ /* 0x000fe200078e0213 */
[----:B------:R-:W-:Y:S01]  /*3d820*/  MOV R19, RZ ;  /* 0x000000ff00137202 */ /* 0x000fe20000000f00 */
[----:B------:R-:W-:Y:S01]  /*3d830*/  IMAD.WIDE.U32 R20, R29, R138, R20 ;  /* 0x0000008a1d147225 */ /* 0x000fe200078e0014 */
[----:B------:R-:W-:-:S03]  /*3d840*/  IADD3 R6, P0, PT, R17, R6, RZ ;  /* 0x0000000611067210 */ /* 0x000fc60007f1e0ff */
[----:B------:R-:W-:Y:S02]  /*3d850*/  IMAD R29, R18, R66, RZ ;  /* 0x00000042121d7224 */ /* 0x000fe400078e02ff */
[----:B------:R-:W-:-:S04]  /*3d860*/  IMAD.WIDE.U32 R22, R97, R57, R22 ;  /* 0x0000003961167225 */ /* 0x000fc800078e0016 */
[----:B------:R-:W-:Y:S02]  /*3d870*/  IMAD.X R17, RZ, RZ, RZ, P1 ;  /* 0x000000ffff117224 */ /* 0x000fe400008e06ff */
[----:B------:R-:W-:Y:S01]  /*3d880*/  IMAD.HI.U32 R10, R29, R42, R18 ;  /* 0x0000002a1d0a7227 */ /* 0x000fe200078e0012 */
[----:B------:R-:W-:-:S03]  /*3d890*/  IADD3 R18, P1, PT, R7, R22, RZ ;  /* 0x0000001607127210 */ /* 0x000fc60007f3e0ff */
[----:B------:R-:W-:Y:S02]  /*3d8a0*/  IMAD.IADD R23, R0, 0x1, R23 ;  /* 0x0000000100177824 */ /* 0x000fe400078e0217 */
[----:B------:R-:W-:Y:S02]  /*3d8b0*/  IMAD.X R7, RZ, RZ, RZ, P0 ;  /* 0x000000ffff077224 */ /* 0x000fe400000e06ff */
        /* <DEDUP_REMOVED lines=8> */
[----:B------:R-:W-:Y:S01]  /*3d940*/  IMAD.IADD R7, R31, 0x1, R7 ;  /* 0x000000011f077824 */ /* 0x000fe200078e0207 */
[----:B------:R-:W-:Y:S01]  /*3d950*/  IADD3 R19, PT, PT, R27, R19, RZ ;  /* 0x000000131b137210 */ /* 0x000fe20007ffe0ff */
[----:B------:R-:W-:Y:S02]  /*3d960*/  IMAD.X R15, RZ, RZ, RZ, P0 ;  /* 0x000000ffff0f7224 */ /* 0x000fe400000e06ff */
[----:B------:R-:W-:Y:S01]  /*3d970*/  IMAD.IADD R23, R65, 0x1, R10 ;  /* 0x0000000141177824 */ /* 0x000fe200078e020a */
[----:B------:R-:W-:Y:S01]  /*3d980*/  IADD3 R18, P1, PT, R7, R18, RZ ;  /* 0x0000001207127210 */ /* 0x000fe20007f3e0ff */
[----:B------:R-:W-:-:S04]  /*3d990*/  IMAD.WIDE.U32 R14, R136, R57, R14 ;  /* 0x00000039880e7225 */ /* 0x000fc800078e000e */
[----:B------:R-:W-:Y:S01]  /*3d9a0*/  IMAD.MOV.U32 R7, RZ, RZ, RZ ;  /* 0x000000ffff077224 */ /* 0x000fe200078e00ff */
[----:B------:R-:W-:Y:S01]  /*3d9b0*/  IADD3 R14, P0, PT, R19, R14, RZ ;  /* 0x0000000e130e7210 */ /* 0x000fe20007f1e0ff */
[----:B------:R-:W-:Y:S01]  /*3d9c0*/  IMAD.WIDE.U32 R16, R33, R44, R16 ;  /* 0x0000002c21107225 */ /* 0x000fe200078e0010 */
[----:B------:R-:W-:-:S03]  /*3d9d0*/  IADD3 R71, PT, PT, R115, R15, RZ ;  /* 0x0000000f73477210 */ /* 0x000fc60007ffe0ff */
[----:B------:R-:W-:Y:S01]  /*3d9e0*/  IMAD.WIDE.U32 R6, R77, R3, R6 ;  /* 0x000000034d067225 */ /* 0x000fe200078e0006 */
[----:B------:R-:W-:-:S03]  /*3d9f0*/  IADD3 R16, P2, PT, R23, R16, RZ ;  /* 0x0000001017107210 */ /* 0x000fc60007f5e0ff */
        /* <DEDUP_REMOVED lines=10> */
[----:B------:R-:W-:Y:S02]  /*3daa0*/  IMAD.MOV.U32 R10, RZ, RZ, RZ ;  /* 0x000000ffff0a7224 */ /* 0x000fe400078e00ff */
[----:B------:R-:W-:-:S04]  /*3dab0*/  IMAD.WIDE.U32 R16, R29, R43, R16 ;  /* 0x0000002b1d107225 */ /* 0x000fc800078e0010 */
[----:B------:R-:W-:Y:S01]  /*3dac0*/  IMAD.IADD R73, R21, 0x1, R10 ;  /* 0x0000000115497824 */ /* 0x000fe200078e020a */
[----:B------:R-:W-:Y:S01]  /*3dad0*/  IADD3 R67, PT, PT, R64, R17, RZ ;  /* 0x0000001140437210 */ /* 0x000fe20007ffe0ff */
[----:B------:R-:W-:-:S04]  /*3dae0*/  IMAD.WIDE.U32 R6, R51, R46, R6 ;  /* 0x0000002e33067225 */ /* 0x000fc800078e0006 */
[----:B------:R-:W-:-:S04]  /*3daf0*/  IMAD.WIDE.U32 R14, R97, R55, R14 ;  /* 0x00000037610e7225 */ /* 0x000fc800078e000e */
[----:B------:R-:W-:Y:S01]  /*3db00*/  IMAD.IADD R19, R11, 0x1, R19 ;  /* 0x000000010b137824 */ /* 0x000fe200078e0213 */
[----:B------:R-:W-:Y:S01]  /*3db10*/  IADD3 R15, PT, PT, R0, R15, RZ ;  /* 0x0000000f000f7210 */ /* 0x000fe20007ffe0ff */
[----:B------:R-:W-:Y:S01]  /*3db20*/  IMAD.X R21, RZ, RZ, RZ, P0 ;  /* 0x000000ffff157224 */ /* 0x000fe200000e06ff */
[----:B------:R-:W-:Y:S01]  /*3db30*/  IADD3 R22, P0, PT, R23, R6, RZ ;  /* 0x0000000617167210 */ /* 0x000fe20007f1e0ff */
[----:B------:R-:W-:Y:S01]  /*3db40*/  IMAD.IADD R71, R61, 0x1, R7 ;  /* 0x000000013d477824 */ /* 0x000fe200078e0207 */
[----:B------:R-:W-:Y:S01]  /*3db50*/  IADD3 R14, P2, PT, R19, R14, RZ ;  /* 0x0000000e130e7210 */ /* 0x000fe20007f5e0ff */
[----:B------:R-:W-:Y:S02]  /*3db60*/  IMAD R7, R16, R66, RZ ;  /* 0x0000004210077224 */ /* 0x000fe400078e02ff */
[----:B------:R-:W-:Y:S02]  /*3db70*/  HFMA2 R6, -RZ, RZ, 0, 0 ;  /* 0x00000000ff067431 */ /* 0x000fe400000001ff */
[----:B------:R-:W-:-:S04]  /*3db80*/  IMAD.WIDE.U32 R20, R103, R57, R20 ;  /* 0x0000003967147225 */ /* 0x000fc800078e0014 */
[----:B------:R-:W-:Y:S02]  /*3db90*/  IMAD.MOV.U32 R17, RZ, RZ, RZ ;  /* 0x000000ffff117224 */ /* 0x000fe400078e00ff */
[----:B------:R-:W-:Y:S01]  /*3dba0*/  IMAD.X R19, RZ, RZ, RZ, P1 ;  /* 0x000000ffff137224 */ /* 0x000fe200008e06ff */
[----:B------:R-:W-:Y:S01]  /*3dbb0*/  IADD3 R20, P1, PT, R15, R20, RZ ;  /* 0x000000140f147210 */ /* 0x000fe20007f3e0ff */
[----:B------:R-:W-:Y:S01]  /*3dbc0*/  IMAD.HI.U32 R24, R7, R42, R16 ;  /* 0x0000002a07187227 */ /* 0x000fe200078e0010 */
[----:B------:R-:W-:-:S03]  /*3dbd0*/  IADD3 R16, PT, PT, R119, R21, RZ ;  /* 0x0000001577107210 */ /* 0x000fc60007ffe0ff */
        /* <DEDUP_REMOVED lines=8> */
[----:B------:R-:W-:Y:S01]  /*3dc60*/  IMAD.X R17, RZ, RZ, RZ, P0 ;  /* 0x000000ffff117224 */ /* 0x000fe200000e06ff */
[----:B------:R-:W-:Y:S01]  /*3dc70*/  IADD3 R14, P0, PT, R19, R14, RZ ;  /* 0x0000000e130e7210 */ /* 0x000fe20007f1e0ff */
[----:B------:R-:W-:-:S04]  /*3dc80*/  IMAD.WIDE.U32 R20, R136, R55, R20 ;  /* 0x0000003788147225 */ /* 0x000fc800078e0014 */
[----:B------:R-:W-:Y:S01]  /*3dc90*/  IMAD.WIDE.U32 R22, R33, R45, R22 ;  /* 0x0000002d21167225 */ /* 0x000fe200078e0016 */
[----:B------:R-:W-:-:S03]  /*3dca0*/  IADD3 R20, P1, PT, R15, R20, RZ ;  /* 0x000000140f147210 */ /* 0x000fc60007f3e0ff */
[----:B------:R-:W-:Y:S01]  /*3dcb0*/  IMAD.MOV.U32 R19, RZ, RZ, RZ ;  /* 0x000000ffff137224 */ /* 0x000fe200078e00ff */
[----:B------:R-:W-:Y:S01]  /*3dcc0*/  IADD3 R22, P2, PT, R67, R22, RZ ;  /* 0x0000001643167210 */ /* 0x000fe20007f5e0ff */
[----:B------:R-:W-:Y:S02]  /*3dcd0*/  IMAD.X R15, RZ, RZ, RZ, P0 ;  /* 0x000000ffff0f7224 */ /* 0x000fe400000e06ff */
[----:B------:R-:W-:-:S04]  /*3dce0*/  IMAD.WIDE.U32 R18, R77, R2, R18 ;  /* 0x000000024d127225 */ /* 0x000fc800078e0012 */
[----:B------:R-:W-:Y:S01]  /*3dcf0*/  IMAD.IADD R67, R62, 0x1, R23 ;  /* 0x000000013e437824 */ /* 0x000fe200078e0217 */
[----:B------:R-:W-:Y:S01]  /*3dd00*/  IADD3 R19, PT, PT, R19, R6, RZ ;  /* 0x0000000613137210 */ /* 0x000fe20007ffe0ff */
        /* <DEDUP_REMOVED lines=13> */
[----:B------:R-:W-:-:S02]  /*3dde0*/  IMAD.IADD R15, R11, 0x1, R15 ;  /* 0x000000010b0f7824 */ /* 0x000fc400078e020f */
        /* <DEDUP_REMOVED lines=13> */
[----:B------:R-:W-:Y:S01]  /*3dec0*/  IMAD.X R25, RZ, RZ, RZ, P3 ;  /* 0x000000ffff197224 */ /* 0x000fe200018e06ff */
[----:B------:R-:W-:Y:S01]  /*3ded0*/  IADD3 R15, PT, PT, R31, R15, RZ ;  /* 0x0000000f1f0f7210 */ /* 0x000fe20007ffe0ff */
[----:B------:R-:W-:Y:S02]  /*3dee0*/  IMAD.IADD R57, R63, 0x1, R23 ;  /* 0x000000013f397824 */ /* 0x000fe400078e0217 */
[----:B------:R-:W-:-:S04]  /*3def0*/  IMAD.WIDE.U32 R20, R98, R3, R20 ;  /* 0x0000000362147225 */ /* 0x000fc800078e0014 */
[----:B------:R-:W-:Y:S01]  /*3df00*/  IMAD.WIDE.U32 R24, R33, R46, R24 ;  /* 0x0000002e21187225 */ /* 0x000fe200078e0018 */
[----:B------:R-:W-:-:S03]  /*3df10*/  IADD3 R20, P2, PT, R15, R20, RZ ;  /* 0x000000140f147210 */ /* 0x000fc60007f5e0ff */
[----:B------:R-:W-:Y:S01]  /*3df20*/  IMAD.X R17, RZ, RZ, RZ, P1 ;  /* 0x000000ffff117224 */ /* 0x000fe200008e06ff */
[----:B------:R-:W-:Y:S01]  /*3df30*/  IADD3 R71, PT, PT, R61, R25, RZ ;  /* 0x000000193d477210 */ /* 0x000fe20007ffe0ff */
[----:B------:R-:W-:Y:S02]  /*3df40*/  IMAD.IADD R73, R60, 0x1, R19 ;  /* 0x000000013c497824 */ /* 0x000fe400078e0213 */
[----:B------:R-:W-:Y:S01]  /*3df50*/  IMAD.X R23, RZ, RZ, RZ, P4 ;  /* 0x000000ffff177224 */ /* 0x000fe200020e06ff */
[----:B------:R-:W-:Y:S01]  /*3df60*/  IADD3 R24, P4, PT, R57, R24, RZ ;  /* 0x0000001839187210 */ /* 0x000fe20007f9e0ff */
[----:B------:R-:W-:Y:S02]  /*3df70*/  IMAD.IADD R21, R27, 0x1, R21 ;  /* 0x000000011b157824 */ /* 0x000fe400078e0215 */
[----:B------:R-:W-:-:S04]  /*3df80*/  IMAD.WIDE.U32 R16, R136, R4, R16 ;  /* 0x0000000488107225 */ /* 0x000fc800078e0010 */
[----:B------:R-:W-:Y:S01]  /*3df90*/  IMAD.X R19, RZ, RZ, RZ, P0 ;  /* 0x000000ffff137224 */ /* 0x000fe200000e06ff */
[----:B------:R-:W-:Y:S01]  /*3dfa0*/  IADD3 R16, P1, PT, R21, R16, RZ ;  /* 0x0000001015107210 */ /* 0x000fe20007f3e0ff */
[----:B------:R-:W-:Y:S02]  /*3dfb0*/  IMAD.MOV.U32 R15, RZ, RZ, RZ ;  /* 0x000000ffff0f7224 */ /* 0x000fe400078e00ff */
[----:B------:R-:W-:-:S04]  /*3dfc0*/  IMAD.WIDE.U32 R22, R7, R43, R22 ;  /* 0x0000002b07167225 */ /* 0x000fc800078e0016 */
[----:B------:R-:W-:Y:S01]  /*3dfd0*/  IMAD.WIDE.U32 R18, R138, R55, R18 ;  /* 0x000000378a127225 */ /* 0x000fe200078e0012 */
[----:B------:R-:W-:Y:S02]  /*3dfe0*/  MOV R55, RZ ;  /* 0x000000ff00377202 */ /* 0x000fe40000000f00 */
        /* <DEDUP_REMOVED lines=8> */
[----:B------:R-:W-:Y:S02]  /*3e070*/  IMAD R57, R22, R66, RZ ;  /* 0x0000004216397224 */ /* 0x000fe400078e02ff */
[----:B------:R-:W-:Y:S02]  /*3e080*/  IMAD.MOV.U32 R23, RZ, RZ, RZ ;  /* 0x000000ffff177224 */ /* 0x000fe400078e00ff */
[----:B------:R-:W-:-:S04]  /*3e090*/  IMAD.WIDE.U32 R20, R9, R2, R20 ;  /* 0x0000000209147225 */ /* 0x000fc800078e0014 */
[----:B------:R-:W-:Y:S01]  /*3e0a0*/  IMAD.WIDE.U32 R24, R29, R45, R24 ;  /* 0x0000002d1d187225 */ /* 0x000fe200078e0018 */
[----:B------:R-:W-:Y:S02]  /*3e0b0*/  IADD3 R20, P2, PT, R15, R20, RZ ;  /* 0x000000140f147210 */ /* 0x000fe40007f5e0ff */
[----:B------:R-:W-:Y:S01]  /*3e0c0*/  IADD3 R21, PT, PT, R11, R21, RZ ;  /* 0x000000150b157210 */ /* 0x000fe20007ffe0ff */
[----:B------:R-:W-:Y:S01]  /*3e0d0*/  IMAD.X R17, RZ, RZ, RZ, P1 ;  /* 0x000000ffff117224 */ /* 0x000fe200008e06ff */
[----:B------:R-:W-:Y:S01]  /*3e0e0*/  IADD3 R25, PT, PT, R62, R25, RZ ;  /* 0x000000193e197210 */ /* 0x000fe20007ffe0ff */
[----:B------:R-:W-:Y:S01]  /*3e0f0*/  IMAD.HI.U32 R28, R57, R42, R22 ;  /* 0x0000002a391c7227 */ /* 0x000fe200078e0016 */
[----:B------:R-:W-:-:S03]  /*3e100*/  IADD3 R22, P1, PT, R67, R24, RZ ;  /* 0x0000001843167210 */ /* 0x000fc60007f3e0ff */
[----:B------:R-:W-:Y:S01]  /*3e110*/  IMAD.IADD R53, R53, 0x1, R19 ;  /* 0x0000000135357824 */ /* 0x000fe200078e0213 */
[----:B------:R-:W-:Y:S01]  /*3e120*/  IADD3.X R23, PT, PT, RZ, RZ, RZ, P1, !PT ;  /* 0x000000ffff177210 */ /* 0x000fe20000ffe4ff */
[----:B------:R-:W-:Y:S02]  /*3e130*/  IMAD.X R19, RZ, RZ, RZ, P0 ;  /* 0x000000ffff137224 */ /* 0x000fe400000e06ff */
[----:B------:R-:W-:Y:S02]  /*3e140*/  IMAD.X R15, RZ, RZ, RZ, P3 ;  /* 0x000000ffff0f7224 */ /* 0x000fe400018e06ff */
[----:B------:R-:W-:-:S04]  /*3e150*/  IMAD.WIDE.U32 R16, R97, R3, R16 ;  /* 0x0000000361107225 */ /* 0x000fc800078e0010 */
[----:B------:R-:W-:Y:S01]  /*3e160*/  IMAD.WIDE.U32 R18, R103, R4, R18 ;  /* 0x0000000467127225 */ /* 0x000fe200078e0012 */
[----:B------:R-:W-:-:S03]  /*3e170*/  IADD3 R16, P0, PT, R21, R16, RZ ;  /* 0x0000001015107210 */ /* 0x000fc60007f1e0ff */
[----:B------:R-:W-:-:S04]  /*3e180*/  IMAD.WIDE.U32 R14, R51, R48, R14 ;  /* 0x00000030330e7225 */ /* 0x000fc800078e000e */
[----:B------:R-:W-:Y:S01]  /*3e190*/  IMAD.IADD R17, R0, 0x1, R17 ;  /* 0x0000000100117824 */ /* 0x000fe200078e0211 */
[----:B------:R-:W-:Y:S01]  /*3e1a0*/  IADD3 R14, P3, PT, R71, R14, RZ ;  /* 0x0000000e470e7210 */ /* 0x000fe20007f7e0ff */
[----:B------:R-:W-:Y:S01]  /*3e1b0*/  IMAD.X R21, RZ, RZ, RZ, P2 ;  /* 0x000000ffff157224 */ /* 0x000fe200010e06ff */
[----:B------:R-:W-:Y:S01]  /*3e1c0*/  IADD3 R67, PT, PT, R59, R15, RZ ;  /* 0x0000000f3b437210 */ /* 0x000fe20007ffe0ff */
[----:B------:R-:W-:Y:S01]  /*3e1d0*/  IMAD.IADD R24, R119, 0x1, R19 ;  /* 0x0000000177187824 */ /* 0x000fe200078e0213 */
[----:B------:R-:W-:Y:S01]  /*3e1e0*/  IADD3 R18, P2, PT, R17, R18, RZ ;  /* 0x0000001211127210 */ /* 0x000fe20007f5e0ff */
[----:B------:R-:W-:Y:S01]  /*3e1f0*/  IMAD.IADD R19, R65, 0x1, R28 ;  /* 0x0000000141137824 */ /* 0x000fe200078e021c */
[----:B------:R-:W-:Y:S01]  /*3e200*/  IADD3.X R15, PT, PT, RZ, RZ, RZ, P3, !PT ;  /* 0x000000ffff0f7210 */ /* 0x000fe20001ffe4ff */
[----:B------:R-:W-:Y:S01]  /*3e210*/  IMAD.WIDE.U32 R22, R7, R44, R22 ;  /* 0x0000002c07167225 */ /* 0x000fe200078e0016 */
[----:B------:R-:W-:-:S03]  /*3e220*/  IADD3 R24, P1, PT, R24, R53, RZ ;  /* 0x0000003518187210 */ /* 0x000fc60007f3e0ff */
[----:B------:R-:W-:Y:S01]  /*3e230*/  IMAD.X R17, RZ, RZ, RZ, P0 ;  /* 0x000000ffff117224 */ /* 0x000fe200000e06ff */
[----:B------:R-:W-:Y:S01]  /*3e240*/  IADD3 R22, P0, PT, R19, R22, RZ ;  /* 0x0000001613167210 */ /* 0x000fe20007f1e0ff */
[----:B------:R-:W-:-:S04]  /*3e250*/  IMAD.WIDE.U32 R20, R96, R5, R20 ;  /* 0x0000000560147225 */ /* 0x000fc800078e0014 */
[----:B------:R-:W-:-:S04]  /*3e260*/  IMAD.WIDE.U32 R16, R98, R2, R16 ;  /* 0x0000000262107225 */ /* 0x000fc800078e0010 */
[----:B------:R-:W-:Y:S02]  /*3e270*/  IMAD.IADD R19, R31, 0x1, R21 ;  /* 0x000000011f137824 */ /* 0x000fe400078e0215 */
[----:B------:R-:W-:-:S03]  /*3e280*/  IMAD.WIDE.U32 R14, R33, R47, R14 ;  /* 0x0000002f210e7225 */ /* 0x000fc600078e000e */
[----:B------:R-:W-:Y:S01]  /*3e290*/  IADD3 R16, P3, PT, R19, R16, RZ ;  /* 0x0000001013107210 */ /* 0x000fe20007f7e0ff */
[----:B------:R-:W-:Y:S01]  /*3e2a0*/  IMAD.X R19, RZ, RZ, RZ, P2 ;  /* 0x000000ffff137224 */ /* 0x000fe200010e06ff */
[----:B------:R-:W-:Y:S01]  /*3e2b0*/  IADD3 R14, P5, PT, R25, R14, RZ ;  /* 0x0000000e190e7210 */ /* 0x000fe20007fbe0ff */
[----:B------:R-:W-:Y:S01]  /*3e2c0*/  IMAD.MOV.U32 R21, RZ, RZ, RZ ;  /* 0x000000ffff157224 */ /* 0x000fe200078e00ff */
[----:B------:R-:W-:Y:S01]  /*3e2d0*/  IADD3 R71, PT, PT, R60, R15, RZ ;  /* 0x0000000f3c477210 */ /* 0x000fe20007ffe0ff */
[----:B------:R-:W-:Y:S01]  /*3e2e0*/  IMAD.IADD R53, R63, 0x1, R23 ;  /* 0x000000013f357824 */ /* 0x000fe200078e0217 */
[----:B------:R-:W-:Y:S01]  /*3e2f0*/  IADD3 R23, PT, PT, R27, R17, RZ ;  /* 0x000000111b177210 */ /* 0x000fe20007ffe0ff */
[----:B------:R-:W-:Y:S01]  /*3e300*/  IMAD.X R25, RZ, RZ, RZ, P1 ;  /* 0x000000ffff197224 */ /* 0x000fe200008e06ff */
[----:B------:R-:W-:Y:S01]  /*3e310*/  IADD3.X R17, PT, PT, RZ, RZ, RZ, P3, !PT ;  /* 0x000000ffff117210 */ /* 0x000fe20001ffe4ff */
[----:B------:R-:W-:Y:S01]  /*3e320*/  IMAD.WIDE.U32 R18, R136, R3, R18 ;  /* 0x0000000388127225 */ /* 0x000fe200078e0012 */
[----:B------:R-:W-:-:S03]  /*3e330*/  IADD3.X R15, PT, PT, RZ, RZ, RZ, P5, !PT ;  /* 0x000000ffff0f7210 */ /* 0x000fc60002ffe4ff */
[----:B------:R-:W-:Y:S01]  /*3e340*/  IMAD.WIDE.U32 R20, R72, R77, R20 ;  /* 0x0000004d48147225 */ /* 0x000fe200078e0014 */
[----:B------:R-:W-:Y:S02]  /*3e350*/  IADD3 R18, P2, PT, R23, R18, RZ ;  /* 0x0000001217127210 */ /* 0x000fe40007f5e0ff */
[----:B------:R-:W-:Y:S01]  /*3e360*/  IADD3.X R23, PT, PT, RZ, RZ, RZ, P0, !PT ;  /* 0x000000ffff177210 */ /* 0x000fe200007fe4ff */
[----:B------:R-:W-:Y:S01]  /*3e370*/  IMAD.WIDE.U32 R24, R138, R4, R24 ;  /* 0x000000048a187225 */ /* 0x000fe200078e0018 */
[----:B------:R-:W-:-:S03]  /*3e380*/  IADD3 R20, P4, PT, R67, R20, RZ ;  /* 0x0000001443147210 */ /* 0x000fc60007f9e0ff */
[----:B------:R-:W-:Y:S02]  /*3e390*/  IMAD.IADD R19, R115, 0x1, R19 ;  /* 0x0000000173137824 */ /* 0x000fe400078e0213 */
[----:B------:R-:W-:Y:S02]  /*3e3a0*/  IMAD.IADD R13, R13, 0x1, R21 ;  /* 0x000000010d0d7824 */ /* 0x000fe400078e0215 */
[----:B------:R-:W-:Y:S01]  /*3e3b0*/  IMAD.WIDE.U32 R16, R9, R5, R16 ;  /* 0x0000000509107225 */ /* 0x000fe200078e0010 */
[----:B------:R-:W-:-:S03]  /*3e3c0*/  IADD3 R24, P1, PT, R19, R24, RZ ;  /* 0x0000001813187210 */ /* 0x000fc60007f3e0ff */
[----:B------:R-:W-:Y:S02]  /*3e3d0*/  IMAD.X R19, RZ, RZ, RZ, P2 ;  /* 0x000000ffff137224 */ /* 0x000fe400010e06ff */
[----:B------:R-:W-:Y:S02]  /*3e3e0*/  IMAD.X R21, RZ, RZ, RZ, P4 ;  /* 0x000000ffff157224 */ /* 0x000fe400020e06ff */
[----:B------:R-:W-:-:S04]  /*3e3f0*/  IMAD.WIDE.U32 R14, R29, R46, R14 ;  /* 0x0000002e1d0e7225 */ /* 0x000fc800078e000e */
[----:B------:R-:W-:Y:S01]  /*3e400*/  IMAD.IADD R73, R12, 0x1, R25 ;  /* 0x000000010c497824 */ /* 0x000fe200078e0219 */
[----:B------:R-:W-:Y:S01]  /*3e410*/  IADD3 R12, P3, PT, R13, R16, RZ ;  /* 0x000000100d0c7210 */ /* 0x000fe20007f7e0ff */
[----:B------:R-:W-:Y:S01]  /*3e420*/  IMAD.IADD R17, R11, 0x1, R17 ;  /* 0x000000010b117824 */ /* 0x000fe200078e0211 */
[----:B------:R-:W-:Y:S01]  /*3e430*/  IADD3.X R25, PT, PT, RZ, RZ, RZ, P1, !PT ;  /* 0x000000ffff197210 */ /* 0x000fe20000ffe4ff */
[----:B------:R-:W-:Y:S01]  /*3e440*/  IMAD.WIDE.U32 R18, R97, R2, R18 ;  /* 0x0000000261127225 */ /* 0x000fe200078e0012 */
[----:B------:R-:W-:-:S03]  /*3e450*/  IADD3 R14, P2, PT, R53, R14, RZ ;  /* 0x0000000e350e7210 */ /* 0x000fc60007f5e0ff */
[----:B------:R-:W-:Y:S01]  /*3e460*/  IMAD.WIDE.U32 R20, R51, R49, R20 ;  /* 0x0000003133147225 */ /* 0x000fe200078e0014 */
[----:B------:R-:W-:Y:S02]  /*3e470*/  IADD3 R16, P0, PT, R17, R18, RZ ;  /* 0x0000001211107210 */ /* 0x000fe40007f1e0ff */
[----:B------:R-:W-:Y:S01]  /*3e480*/  IADD3 R19, PT, PT, R0, R19, RZ ;  /* 0x0000001300137210 */ /* 0x000fe20007ffe0ff */
[----:B------:R-:W-:Y:S01]  /*3e490*/  IMAD.WIDE.U32 R22, R57, R43, R22 ;  /* 0x0000002b39167225 */ /* 0x000fe200078e0016 */
[----:B------:R-:W-:-:S03]  /*3e4a0*/  IADD3 R18, P1, PT, R71, R20, RZ ;  /* 0x0000001447127210 */ /* 0x000fc60007f3e0ff */
[----:B------:R-:W-:-:S04]  /*3e4b0*/  IMAD.WIDE.U32 R24, R103, R3, R24 ;  /* 0x0000000367187225 */ /* 0x000fc800078e0018 */
[----:B------:R-:W-:Y:S01]  /*3e4c0*/  IMAD.X R13, RZ, RZ, RZ, P3 ;  /* 0x000000ffff0d7224 */ /* 0x000fe200018e06ff */
[----:B------:R-:W-:Y:S01]  /*3e4d0*/  IADD3 R24, P3, PT, R19, R24, RZ ;  /* 0x0000001813187210 */ /* 0x000fe20007f7e0ff */
[----:B------:R-:W-:Y:S01]  /*3e4e0*/  IMAD.IADD R67, R61, 0x1, R15 ;  /* 0x000000013d437824 */ /* 0x000fe200078e020f */
[----:B------:R-:W-:Y:S01]  /*3e4f0*/  IADD3.X R15, PT, PT, RZ, RZ, RZ, P2, !PT ;  /* 0x000000ffff0f7210 */ /* 0x000fe200017fe4ff */
[----:B------:R-:W-:Y:S02]  /*3e500*/  IMAD.IADD R53, R64, 0x1, R23 ;  /* 0x0000000140357824 */ /* 0x000fe400078e0217 */
[----:B------:R-:W-:Y:S02]  /*3e510*/  IMAD R51, R22, R66, RZ ;  /* 0x0000004216337224 */ /* 0x000fe400078e02ff */
[----:B------:R-:W-:Y:S02]  /*3e520*/  IMAD.MOV.U32 R23, RZ, RZ, RZ ;  /* 0x000000ffff177224 */ /* 0x000fe400078e00ff */
[----:B------:R-:W-:Y:S01]  /*3e530*/  IMAD.IADD R20, R119, 0x1, R25 ;  /* 0x0000000177147824 */ /* 0x000fe200078e0219 */
[----:B------:R-:W-:Y:S01]  /*3e540*/  IADD3.X R25, PT, PT, RZ, RZ, RZ, P3, !PT ;  /* 0x000000ffff197210 */ /* 0x000fe20001ffe4ff */
[----:B------:R-:W-:-:S03]  /*3e550*/  IMAD.WIDE.U32 R12, R72, R96, R12 ;  /* 0x00000060480c7225 */ /* 0x000fc600078e000c */
[----:B------:R-:W-:Y:S01]  /*3e560*/  IADD3 R20, P2, PT, R20, R73, RZ ;  /* 0x0000004914147210 */ /* 0x000fe20007f5e0ff */
[----:B------:R-:W-:Y:S02]  /*3e570*/  IMAD.X R17, RZ, RZ, RZ, P0 ;  /* 0x000000ffff117224 */ /* 0x000fe400000e06ff */
[----:B------:R-:W-:Y:S02]  /*3e580*/  IMAD.IADD R21, R50, 0x1, R21 ;  /* 0x0000000132157824 */ /* 0x000fe400078e0215 */
[----:B------:R-:W-:Y:S02]  /*3e590*/  IMAD.X R19, RZ, RZ, RZ, P1 ;  /* 0x000000ffff137224 */ /* 0x000fe400008e06ff */
[----:B------:R-:W-:-:S04]  /*3e5a0*/  IMAD.WIDE.U32 R14, R7, R45, R14 ;  /* 0x0000002d070e7225 */ /* 0x000fc800078e000e */
[----:B------:R-:W-:Y:S01]  /*3e5b0*/  IMAD.HI.U32 R4, R51, R42, R22 ;  /* 0x0000002a33047227 */ /* 0x000fe200078e0016 */
[----:B------:R-:W-:Y:S02]  /*3e5c0*/  IADD3 R23, PT, PT, R31, R13, RZ ;  /* 0x0000000d1f177210 */ /* 0x000fe40007ffe0ff */
[----:B------:R-:W-:Y:S01]  /*3e5d0*/  IADD3 R13, P0, PT, R21, R12, RZ ;  /* 0x0000000c150d7210 */ /* 0x000fe20007f1e0ff */
[----:B------:R-:W-:Y:S01]  /*3e5e0*/  IMAD.WIDE.U32 R16, R98, R5, R16 ;  /* 0x0000000562107225 */ /* 0x000fe200078e0010 */
[----:B------:R-:W-:-:S03]  /*3e5f0*/  IADD3 R12, P1, PT, R53, R14, RZ ;  /* 0x0000000e350c7210 */ /* 0x000fc60007f3e0ff */
[----:B------:R-:W-:Y:S01]  /*3e600*/  IMAD.WIDE.U32 R18, R33, R48, R18 ;  /* 0x0000003021127225 */ /* 0x000fe200078e0012 */
[----:B------:R-:W-:-:S03]  /*3e610*/  IADD3 R14, P5, PT, R23, R16, RZ ;  /* 0x00000010170e7210 */ /* 0x000fc60007fbe0ff */
[----:B------:R-:W-:Y:S02]  /*3e620*/  IMAD.IADD R17, R27, 0x1, R17 ;  /* 0x000000011b117824 */ /* 0x000fe400078e0211 */
[----:B------:R-:W-:Y:S01]  /*3e630*/  IMAD.X R21, RZ, RZ, RZ, P2 ;  /* 0x000000ffff157224 */ /* 0x000fe200010e06ff */
[----:B------:R-:W-:Y:S01]  /*3e640*/  IADD3 R16, P2, PT, R67, R18, RZ ;  /* 0x0000001243107210 */ /* 0x000fe20007f5e0ff */
[----:B------:R-:W-:Y:S01]  /*3e650*/  IMAD.WIDE.U32 R24, R136, R2, R24 ;  /* 0x0000000288187225 */ /* 0x000fe200078e0018 */
[----:B------:R-:W-:-:S03]  /*3e660*/  IADD3 R18, PT, PT, R59, R19, RZ ;  /* 0x000000133b127210 */ /* 0x000fc60007ffe0ff */
[----:B------:R-:W-:Y:S01]  /*3e670*/  IMAD.IADD R31, R62, 0x1, R15 ;  /* 0x000000013e1f7824 */ /* 0x000fe200078e020f */
[----:B------:R-:W-:Y:S01]  /*3e680*/  IADD3.X R15, PT, PT, RZ, RZ, RZ, P5, !PT ;  /* 0x000000ffff0f7210 */ /* 0x000fe20002ffe4ff */
[----:B------:R-:W-:Y:S01]  /*3e690*/  IMAD.WIDE.U32 R20, R138, R3, R20 ;  /* 0x000000038a147225 */ /* 0x000fe200078e0014 */
[----:B------:R-:W-:Y:S02]  /*3e6a0*/  IADD3 R22, P3, PT, R17, R24, RZ ;  /* 0x0000001811167210 */ /* 0x000fe40007f7e0ff */
[----:B------:R-:W-:Y:S01]  /*3e6b0*/  IADD3 R18, P4, PT, R18, R13, RZ ;  /* 0x0000000d12127210 */ /* 0x000fe20007f9e0ff */
[----:B------:R-:W-:Y:S02]  /*3e6c0*/  IMAD.IADD R25, R115, 0x1, R25 ;  /* 0x0000000173197824 */ /* 0x000fe400078e0219 */
[----:B------:R-:W-:Y:S01]  /*3e6d0*/  IMAD.X R17, RZ, RZ, RZ, P2 ;  /* 0x000000ffff117224 */ /* 0x000fe200010e06ff */
[----:B------:R-:W-:Y:S01]  /*3e6e0*/  IADD3.X R19, PT, PT, RZ, RZ, RZ, P4, !PT ;  /* 0x000000ffff137210 */ /* 0x000fe200027fe4ff */
[----:B------:R-:W-:Y:S01]  /*3e6f0*/  IMAD.X R13, RZ, RZ, RZ, P1 ;  /* 0x000000ffff0d7224 */ /* 0x000fe200008e06ff */
[----:B------:R-:W-:Y:S01]  /*3e700*/  IADD3 R20, P5, PT, R25, R20, RZ ;  /* 0x0000001419147210 */ /* 0x000fe20007fbe0ff */
[----:B------:R-:W-:Y:S01]  /*3e710*/  IMAD.WIDE.U32 R14, R72, R9, R14 ;  /* 0x00000009480e7225 */ /* 0x000fe200078e000e */
[----:B------:R-:W-:-:S03]  /*3e720*/  IADD3.X R9, PT, PT, RZ, RZ, RZ, P0, !PT ;  /* 0x000000ffff097210 */ /* 0x000fc600007fe4ff */
[----:B------:R-:W-:Y:S01]  /*3e730*/  IMAD.X R23, RZ, RZ, RZ, P3 ;  /* 0x000000ffff177224 */ /* 0x000fe200018e06ff */
[----:B------:R-:W-:Y:S01]  /*3e740*/  IADD3 R9, P1, PT, R9, R14, RZ ;  /* 0x0000000e09097210 */ /* 0x000fe20007f3e0ff */
[----:B------:R-:W-:-:S04]  /*3e750*/  IMAD.WIDE.U32 R16, R29, R47, R16 ;  /* 0x0000002f1d107225 */ /* 0x000fc800078e0010 */
[----:B------:R-:W-:Y:S02]  /*3e760*/  IMAD.IADD R3, R65, 0x1, R4 ;  /* 0x0000000141037824 */ /* 0x000fe400078e0204 */
[----:B------:R-:W-:-:S04]  /*3e770*/  IMAD.WIDE.U32 R12, R57, R44, R12 ;  /* 0x0000002c390c7225 */ /* 0x000fc800078e000c */
[----:B------:R-:W-:Y:S01]  /*3e780*/  IMAD.IADD R53, R26, 0x1, R21 ;  /* 0x000000011a357824 */ /* 0x000fe200078e0215 */
[----:B------:R-:W-:Y:S01]  /*3e790*/  IADD3.X R21, PT, PT, RZ, RZ, RZ, P5, !PT ;  /* 0x000000ffff157210 */ /* 0x000fe20002ffe4ff */
[----:B------:R-:W-:Y:S01]  /*3e7a0*/  IMAD.IADD R11, R11, 0x1, R15 ;  /* 0x000000010b0b7824 */ /* 0x000fe200078e020f */
[----:B------:R-:W-:Y:S01]  /*3e7b0*/  IADD3 R12, P2, PT, R3, R12, RZ ;  /* 0x0000000c030c7210 */ /* 0x000fe20007f5e0ff */
[----:B------:R-:W-:Y:S01]  /*3e7c0*/  IMAD.WIDE.U32 R14, R97, R5, R22 ;  /* 0x00000005610e7225 */ /* 0x000fe200078e0016 */
[----:B------:R-:W-:-:S03]  /*3e7d0*/  IADD3 R22, P0, PT, R31, R16, RZ ;  /* 0x000000101f167210 */ /* 0x000fc60007f1e0ff */
[----:B------:R-:W-:-:S04]  /*3e7e0*/  IMAD.WIDE.U32 R18, R33, R49, R18 ;  /* 0x0000003121127225 */ /* 0x000fc800078e0012 */
[----:B------:R-:W-:Y:S01]  /*3e7f0*/  IMAD.IADD R17, R60, 0x1, R17 ;  /* 0x000000013c117824 */ /* 0x000fe200078e0211 */
[----:B------:R-:W-:Y:S01]  /*3e800*/  IADD3 R26, PT, PT, R50, R19, RZ ;  /* 0x00000013321a7210 */ /* 0x000fe20007ffe0ff */
[----:B------:R-:W-:Y:S01]  /*3e810*/  IMAD.WIDE.U32 R24, R103, R2, R20 ;  /* 0x0000000267187225 */ /* 0x000fe200078e0014 */
[----:B------:R-:W-:Y:S02]  /*3e820*/  IADD3 R20, P3, PT, R11, R14, RZ ;  /* 0x0000000e0b147210 */ /* 0x000fe40007f7e0ff */
[----:B------:R-:W-:Y:S01]  /*3e830*/  IADD3 R16, P4, PT, R17, R18, RZ ;  /* 0x0000001211107210 */ /* 0x000fe20007f9e0ff */
[----:B------:R-:W-:Y:S02]  /*3e840*/  IMAD.IADD R15, R0, 0x1, R15 ;  /* 0x00000001000f7824 */ /* 0x000fe400078e020f */
[----:B------:R-:W-:Y:S01]  /*3e850*/  IMAD.IADD R3, R63, 0x1, R13 ;  /* 0x000000013f037824 */ /* 0x000fe200078e020d */
        /* <DEDUP_REMOVED lines=8> */
[----:B------:R-:W-:-:S03]  /*3e8e0*/  IMAD.WIDE.U32 R22, R51, R43, R12 ;  /* 0x0000002b33167225 */ /* 0x000fc600078e000c */
[----:B------:R-:W-:Y:S01]  /*3e8f0*/  IADD3.X R19, PT, PT, RZ, RZ, RZ, P6, !PT ;  /* 0x000000ffff137210 */ /* 0x000fe200037fe4ff */
[----:B------:R-:W-:Y:S01]  /*3e900*/  IMAD.X R21, RZ, RZ, RZ, P3 ;  /* 0x000000ffff157224 */ /* 0x000fe200018e06ff */
[----:B------:R-:W-:Y:S01]  /*3e910*/  IADD3 R12, P3, PT, R3, R24, RZ ;  /* 0x00000018030c7210 */ /* 0x000fe20007f7e0ff */
[----:B------:R-:W-:Y:S01]  /*3e920*/  IMAD.IADD R9, R64, 0x1, R23 ;  /* 0x0000000140097824 */ /* 0x000fe200078e0217 */
[----:B------:R-:W-:Y:S01]  /*3e930*/  IADD3.X R3, PT, PT, RZ, RZ, RZ, P1, !PT ;  /* 0x000000ffff037210 */ /* 0x000fe20000ffe4ff */
[----:B------:R-:W-:Y:S01]  /*3e940*/  IMAD R4, R22, R66, RZ ;  /* 0x0000004216047224 */ /* 0x000fe200078e02ff */
[----:B------:R-:W-:Y:S01]  /*3e950*/  IADD3.X R13, PT, PT, RZ, RZ, RZ, P3, !PT ;  /* 0x000000ffff0d7210 */ /* 0x000fe20001ffe4ff */
[----:B------:R-:W-:Y:S02]  /*3e960*/  IMAD.MOV.U32 R23, RZ, RZ, RZ ;  /* 0x000000ffff177224 */ /* 0x000fe400078e00ff */
[----:B------:R-:W-:-:S04]  /*3e970*/  IMAD.WIDE.U32 R20, R72, R98, R20 ;  /* 0x0000006248147225 */ /* 0x000fc800078e0014 */
[----:B------:R-:W-:Y:S02]  /*3e980*/  IMAD.X R15, RZ, RZ, RZ, P5 ;  /* 0x000000ffff0f7224 */ /* 0x000fe400028e06ff */
[----:B------:R-:W-:-:S04]  /*3e990*/  IMAD.WIDE.U32 R16, R29, R48, R16 ;  /* 0x000000301d107225 */ /* 0x000fc800078e0010 */
[----:B------:R-:W-:Y:S02]  /*3e9a0*/  IMAD.IADD R25, R61, 0x1, R25 ;  /* 0x000000013d197824 */ /* 0x000fe400078e0219 */
[----:B------:R-:W-:-:S03]  /*3e9b0*/  IMAD.HI.U32 R24, R4, R42, R22 ;  /* 0x0000002a04187227 */ /* 0x000fc600078e0016 */
[----:B------:R-:W-:Y:S01]  /*3e9c0*/  IADD3 R16, P1, PT, R25, R16, RZ ;  /* 0x0000001019107210 */ /* 0x000fe20007f3e0ff */
[----:B------:R-:W-:Y:S01]  /*3e9d0*/  IMAD.IADD R27, R27, 0x1, R21 ;  /* 0x000000011b1b7824 */ /* 0x000fe200078e0215 */
[----:B------:R-:W-:Y:S01]  /*3e9e0*/  IADD3 R21, P2, PT, R3, R20, RZ ;  /* 0x0000001403157210 */ /* 0x000fe20007f5e0ff */
[----:B------:R-:W-:-:S04]  /*3e9f0*/  IMAD.WIDE.U32 R14, R136, R5, R14 ;  /* 0x00000005880e7225 */ /* 0x000fc800078e000e */
[----:B------:R-:W-:Y:S02]  /*3ea00*/  IMAD.X R22, RZ, RZ, RZ, P0 ;  /* 0x000000ffff167224 */ /* 0x000fe400000e06ff */
[----:B------:R-:W-:Y:S02]  /*3ea10*/  IMAD.IADD R17, R59, 0x1, R17 ;  /* 0x000000013b117824 */ /* 0x000fe400078e0211 */
[----:B------:R-:W-:Y:S01]  /*3ea20*/  IMAD.WIDE.U32 R2, R138, R2, R18 ;  /* 0x000000028a027225 */ /* 0x000fe200078e0012 */
[----:B------:R-:W-:Y:S02]  /*3ea30*/  IADD3 R18, P4, PT, R27, R14, RZ ;  /* 0x0000000e1b127210 */ /* 0x000fe40007f9e0ff */
        /* <DEDUP_REMOVED lines=10> */
[----:B------:R-:W-:Y:S02]  /*3eae0*/  IMAD.IADD R3, R62, 0x1, R21 ;  /* 0x000000013e037824 */ /* 0x000fe400078e0215 */
[----:B------:R-:W-:-:S04]  /*3eaf0*/  IMAD.WIDE.U32 R20, R7, R47, R16 ;  /* 0x0000002f07147225 */ /* 0x000fc800078e0010 */
[----:B------:R-:W-:-:S04]  /*3eb00*/  IMAD.WIDE.U32 R18, R72, R97, R18 ;  /* 0x0000006148127225 */ /* 0x000fc800078e0012 */
[----:B------:R-:W-:Y:S02]  /*3eb10*/  IMAD.X R13, RZ, RZ, RZ, P3 ;  /* 0x000000ffff0d7224 */ /* 0x000fe400018e06ff */
[----:B------:R-:W-:Y:S01]  /*3eb20*/  IMAD.WIDE.U32 R16, R29, R49, R14 ;  /* 0x000000311d107225 */ /* 0x000fe200078e000e */
[----:B------:R-:W-:Y:S02]  /*3eb30*/  IADD3 R14, P1, PT, R3, R20, RZ ;  /* 0x00000014030e7210 */ /* 0x000fe40007f3e0ff */
[----:B------:R-:W-:Y:S01]  /*3eb40*/  IADD3.X R3, PT, PT, RZ, RZ, RZ, P2, !PT ;  /* 0x000000ffff037210 */ /* 0x000fe200017fe4ff */
[----:B------:R-:W-:Y:S01]  /*3eb50*/  IMAD.IADD R21, R60, 0x1, R21 ;  /* 0x000000013c157824 */ /* 0x000fe200078e0215 */
[----:B------:R-:W-:Y:S01]  /*3eb60*/  IADD3.X R15, PT, PT, RZ, RZ, RZ, P1, !PT ;  /* 0x000000ffff0f7210 */ /* 0x000fe20000ffe4ff */
        /* <DEDUP_REMOVED lines=18> */
[----:B------:R-:W-:Y:S01]  /*3ec90*/  IMAD.X R21, RZ, RZ, RZ, P2 ;  /* 0x000000ffff157224 */ /* 0x000fe200010e06ff */
[----:B------:R-:W-:Y:S01]  /*3eca0*/  IADD3 R3, PT, PT, R61, R3, RZ ;  /* 0x000000033d037210 */ /* 0x000fe20007ffe0ff */
[----:B------:R-:W-:Y:S02]  /*3ecb0*/  IMAD.X R0, RZ, RZ, RZ, P6 ;  /* 0x000000ffff007224 */ /* 0x000fe400030e06ff */
[----:B------:R-:W-:Y:S01]  /*3ecc0*/  IMAD.X R17, RZ, RZ, RZ, P4 ;  /* 0x000000ffff117224 */ /* 0x000fe200020e06ff */
[----:B------:R-:W-:Y:S01]  /*3ecd0*/  IADD3 R18, P4, PT, R19, R2, RZ ;  /* 0x0000000213127210 */ /* 0x000fe20007f9e0ff */
[----:B------:R-:W-:Y:S01]  /*3ece0*/  IMAD.WIDE.U32 R20, R7, R48, R20 ;  /* 0x0000003007147225 */ /* 0x000fe200078e0014 */
[----:B------:R-:W-:-:S03]  /*3ecf0*/  IADD3 R0, P2, PT, R0, R13, RZ ;  /* 0x0000000d00007210 */ /* 0x000fc60007f5e0ff */
[----:B------:R-:W-:-:S04]  /*3ed00*/  IMAD.WIDE.U32 R136, R72, R136, R16 ;  /* 0x0000008848887225 */ /* 0x000fc800078e0010 */
[----:B------:R-:W-:Y:S02]  /*3ed10*/  IMAD.X R9, RZ, RZ, RZ, P3 ;  /* 0x000000ffff097224 */ /* 0x000fe400018e06ff */
[----:B------:R-:W-:Y:S02]  /*3ed20*/  IMAD.X R15, RZ, RZ, RZ, P1 ;  /* 0x000000ffff0f7224 */ /* 0x000fe400008e06ff */
[----:B------:R-:W-:Y:S01]  /*3ed30*/  IMAD.X R13, RZ, RZ, RZ, P5 ;  /* 0x000000ffff0d7224 */ /* 0x000fe200028e06ff */
[----:B------:R-:W-:Y:S01]  /*3ed40*/  IADD3 R16, P5, PT, R3, R20, RZ ;  /* 0x0000001403107210 */ /* 0x000fe20007fbe0ff */
[----:B------:R-:W-:Y:S01]  /*3ed50*/  IMAD.IADD R115, R115, 0x1, R137 ;  /* 0x0000000173737824 */ /* 0x000fe200078e0289 */
[----:B------:R-:W-:Y:S01]  /*3ed60*/  IADD3 R20, PT, PT, R59, R21, RZ ;  /* 0x000000153b147210 */ /* 0x000fe20007ffe0ff */
[----:B------:R-:W-:Y:S01]  /*3ed70*/  IMAD.X R19, RZ, RZ, RZ, P4 ;  /* 0x000000ffff137224 */ /* 0x000fe200020e06ff */
[----:B------:R-:W-:Y:S01]  /*3ed80*/  IADD3 R137, P3, PT, R9, R136, RZ ;  /* 0x0000008809897210 */ /* 0x000fe20007f7e0ff */
[----:B------:R-:W-:-:S03]  /*3ed90*/  IMAD.WIDE.U32 R14, R4, R43, R14 ;  /* 0x0000002b040e7225 */ /* 0x000fc600078e000e */
[----:B------:R-:W-:Y:S01]  /*3eda0*/  IADD3 R6, P0, PT, R6, R137, RZ ;  /* 0x0000008906067210 */ /* 0x000fe20007f1e0ff */
[----:B------:R-:W-:Y:S01]  /*3edb0*/  IMAD.WIDE.U32 R2, R138, R5, R12 ;  /* 0x000000058a027225 */ /* 0x000fe200078e000c */
[----:B------:R-:W-:Y:S02]  /*3edc0*/  IADD3 R12, P1, PT, R20, R11, RZ ;  /* 0x0000000b140c7210 */ /* 0x000fe40007f3e0ff */
[----:B------:R-:W-:Y:S01]  /*3edd0*/  IADD3 R5, PT, PT, R64, R15, RZ ;  /* 0x0000000f40057210 */ /* 0x000fe20007ffe0ff */
[----:B------:R-:W-:Y:S01]  /*3ede0*/  IMAD.X R9, RZ, RZ, RZ, P2 ;  /* 0x000000ffff097224 */ /* 0x000fe200010e06ff */
[----:B------:R-:W-:Y:S01]  /*3edf0*/  IADD3.X R11, PT, PT, RZ, RZ, RZ, P3, !PT ;  /* 0x000000ffff0b7210 */ /* 0x000fe20001ffe4ff */
[----:B------:R-:W-:-:S04]  /*3ee00*/  IMAD.WIDE.U32 R18, R51, R45, R18 ;  /* 0x0000002d33127225 */ /* 0x000fc800078e0012 */
[----:B------:R-:W-:Y:S01]  /*3ee10*/  IMAD.X R17, RZ, RZ, RZ, P5 ;  /* 0x000000ffff117224 */ /* 0x000fe200028e06ff */
[----:B------:R-:W-:Y:S01]  /*3ee20*/  IADD3 R9, P5, PT, R9, R6, RZ ;  /* 0x0000000609097210 */ /* 0x000fe20007fbe0ff */
[----:B------:R-:W-:Y:S01]  /*3ee30*/  IMAD.X R13, RZ, RZ, RZ, P1 ;  /* 0x000000ffff0d7224 */ /* 0x000fe200008e06ff */
[----:B------:R-:W-:Y:S01]  /*3ee40*/  IADD3 R6, P1, PT, R5, R18, RZ ;  /* 0x0000001205067210 */ /* 0x000fe20007f3e0ff */
[----:B------:R-:W-:Y:S01]  /*3ee50*/  IMAD R66, R14, R66, RZ ;  /* 0x000000420e427224 */ /* 0x000fe200078e02ff */
[----:B------:R-:W-:Y:S01]  /*3ee60*/  IADD3 R19, PT, PT, R62, R19, RZ ;  /* 0x000000133e137210 */ /* 0x000fe20007ffe0ff */
[----:B------:R-:W-:-:S04]  /*3ee70*/  IMAD.WIDE.U32 R16, R57, R47, R16 ;  /* 0x0000002f39107225 */ /* 0x000fc800078e0010 */
[----:B------:R-:W-:Y:S02]  /*3ee80*/  IMAD.MOV.U32 R15, RZ, RZ, RZ ;  /* 0x000000ffff0f7224 */ /* 0x000fe400078e00ff */
[----:B------:R-:W-:-:S04]  /*3ee90*/  IMAD.WIDE.U32 R12, R7, R49, R12 ;  /* 0x00000031070c7225 */ /* 0x000fc800078e000c */
[----:B------:R-:W-:Y:S01]  /*3eea0*/  IMAD.HI.U32 R18, R66, R42, R14 ;  /* 0x0000002a42127227 */ /* 0x000fe200078e000e */
[----:B------:R-:W-:Y:S02]  /*3eeb0*/  IADD3 R14, P4, PT, R19, R16, RZ ;  /* 0x00000010130e7210 */ /* 0x000fe40007f9e0ff */
[----:B------:R-:W-:Y:S01]  /*3eec0*/  IADD3 R5, PT, PT, R50, R13, RZ ;  /* 0x0000000d32057210 */ /* 0x000fe20007ffe0ff */
        /* <DEDUP_REMOVED lines=10> */
[----:B------:R-:W-:-:S03]  /*3ef70*/  IMAD.WIDE.U32 R14, R51, R46, R14 ;  /* 0x0000002e330e7225 */ /* 0x000fc600078e000e */
        /* <DEDUP_REMOVED lines=52> */
[----:B------:R-:W-:Y:S01]  /*3f2c0*/  IMAD.IADD R5, R62, 0x1, R17 ;  /* 0x000000013e057824 */ /* 0x000fe200078e0211 */
[----:B------:R-:W-:Y:S01]  /*3f2d0*/  IADD3 R6, P5, PT, R9, R2, RZ ;  /* 0x0000000209067210 */ /* 0x000fe20007fbe0ff */
[----:B------:R-:W-:Y:S02]  /*3f2e0*/  IMAD.X R11, RZ, RZ, RZ, P4 ;  /* 0x000000ffff0b7224 */ /* 0x000fe400020e06ff */
[----:B------:R-:W-:Y:S01]  /*3f2f0*/  IMAD.IADD R7, R119, 0x1, R7 ;  /* 0x0000000177077824 */ /* 0x000fe200078e0207 */
[----:B------:R-:W-:Y:S01]  /*3f300*/  IADD3 R18, P6, PT, R5, R18, RZ ;  /* 0x0000001205127210 */ /* 0x000fe20007fde0ff */
[----:B------:R-:W-:Y:S01]  /*3f310*/  IMAD.IADD R5, R50, 0x1, R3 ;  /* 0x0000000132057824 */ /* 0x000fe200078e0203 */
[----:B------:R-:W-:Y:S01]  /*3f320*/  IADD3 R11, P4, PT, R11, R0, RZ ;  /* 0x000000000b0b7210 */ /* 0x000fe20007f9e0ff */
[----:B------:R-:W-:Y:S01]  /*3f330*/  IMAD.X R0, RZ, RZ, RZ, P2 ;  /* 0x000000ffff007224 */ /* 0x000fe200010e06ff */
[----:B------:R-:W-:Y:S01]  /*3f340*/  IADD3 R2, P2, PT, R7, R22, RZ ;  /* 0x0000001607027210 */ /* 0x000fe20007f5e0ff */
[----:B------:R-:W-:Y:S01]  /*3f350*/  IMAD.X R7, RZ, RZ, RZ, P5 ;  /* 0x000000ffff077224 */ /* 0x000fe200028e06ff */
[----:B------:R-:W-:-:S02]  /*3f360*/  IADD3.X R19, PT, PT, RZ, RZ, RZ, P6, !PT ;  /* 0x000000ffff137210 */ /* 0x000fc400037fe4ff */
[----:B------:R-:W-:Y:S01]  /*3f370*/  IADD3 R0, P5, PT, R0, R11, RZ ;  /* 0x0000000b00007210 */ /* 0x000fe20007fbe0ff */
[----:B------:R-:W-:Y:S01]  /*3f380*/  IMAD.WIDE.U32 R6, R4, R48, R6 ;  /* 0x0000003004067225 */ /* 0x000fe200078e0006 */
[----:B------:R-:W-:Y:S02]  /*3f390*/  IADD3.X R3, PT, PT, RZ, RZ, RZ, P2, !PT ;  /* 0x000000ffff037210 */ /* 0x000fe400017fe4ff */
[----:B------:R-:W-:Y:S01]  /*3f3a0*/  IADD3 R5, P2, PT, R5, R0, RZ ;  /* 0x0000000005057210 */ /* 0x000fe20007f5e0ff */
[----:B------:R-:W-:-:S04]  /*3f3b0*/  IMAD.WIDE.U32 R18, R66, R46, R18 ;  /* 0x0000002e42127225 */ /* 0x000fc800078e0012 */
[----:B------:R-:W-:Y:S02]  /*3f3c0*/  IMAD.IADD R21, R61, 0x1, R19 ;  /* 0x000000013d157824 */ /* 0x000fe400078e0213 */
[----:B------:R-:W-:Y:S01]  /*3f3d0*/  IMAD.IADD R0, R59, 0x1, R7 ;  /* 0x000000013b007824 */ /* 0x000fe200078e0207 */
[----:B------:R-:W-:Y:S01]  /*3f3e0*/  IADD3.X R7, PT, PT, RZ, RZ, RZ, P3, !PT ;  /* 0x000000ffff077210 */ /* 0x000fe20001ffe4ff */
[----:B------:R-:W-:Y:S01]  /*3f3f0*/  IMAD.WIDE.U32 R72, R72, R138, R2 ;  /* 0x0000008a48487225 */ /* 0x000fe200078e0002 */
[----:B------:R-:W-:Y:S02]  /*3f400*/  IADD3.X R3, PT, PT, RZ, RZ, RZ, P0, !PT ;  /* 0x000000ffff037210 */ /* 0x000fe400007fe4ff */
[----:B------:R-:W-:Y:S01]  /*3f410*/  IADD3 R20, P6, PT, R21, R6, RZ ;  /* 0x0000000615147210 */ /* 0x000fe20007fde0ff */
[----:B------:R-:W-:Y:S01]  /*3f420*/  IMAD.IADD R10, R10, 0x1, R73 ;  /* 0x000000010a0a7824 */ /* 0x000fe200078e0249 */
[----:B------:R-:W-:Y:S01]  /*3f430*/  IADD3 R2, P0, PT, R0, R5, RZ ;  /* 0x0000000500027210 */ /* 0x000fe20007f1e0ff */
[----:B------:R-:W-:Y:S01]  /*3f440*/  IMAD.X R0, RZ, RZ, RZ, P1 ;  /* 0x000000ffff007224 */ /* 0x000fe200008e06ff */
[----:B------:R-:W-:Y:S01]  /*3f450*/  IADD3 R3, P1, PT, R3, R72, RZ ;  /* 0x0000004803037210 */ /* 0x000fe20007f3e0ff */
[----:B------:R-:W-:-:S03]  /*3f460*/  IMAD.X R21, RZ, RZ, RZ, P6 ;  /* 0x000000ffff157224 */ /* 0x000fc600030e06ff */
[----:B------:R-:W-:Y:S01]  /*3f470*/  IADD3 R0, P3, PT, R0, R3, RZ ;  /* 0x0000000300007210 */ /* 0x000fe20007f7e0ff */
[----:B------:R-:W-:Y:S02]  /*3f480*/  IMAD.X R3, RZ, RZ, RZ, P0 ;  /* 0x000000ffff037224 */ /* 0x000fe400000e06ff */
[----:B------:R-:W-:Y:S01]  /*3f490*/  IMAD.WIDE.U32 R20, R66, R47, R20 ;  /* 0x0000002f42147225 */ /* 0x000fe200078e0014 */
[----:B------:R-:W-:-:S03]  /*3f4a0*/  IADD3 R7, P0, PT, R7, R0, RZ ;  /* 0x0000000007077210 */ /* 0x000fc60007f1e0ff */
[----:B------:R-:W-:Y:S01]  /*3f4b0*/  IMAD.X R0, RZ, RZ, RZ, P4 ;  /* 0x000000ffff007224 */ /* 0x000fe200020e06ff */
[----:B------:R-:W-:Y:S01]  /*3f4c0*/  IADD3 R23, PT, PT, R60, R21, RZ ;  /* 0x000000153c177210 */ /* 0x000fe20007ffe0ff */
[----:B------:R-:W-:-:S03]  /*3f4d0*/  IMAD.WIDE.U32 R4, R4, R49, R2 ;  /* 0x0000003104047225 */ /* 0x000fc600078e0002 */
[----:B------:R-:W-:Y:S01]  /*3f4e0*/  IADD3 R0, P4, PT, R0, R7, RZ ;  /* 0x0000000700007210 */ /* 0x000fe20007f9e0ff */
[----:B------:R-:W-:Y:S01]  /*3f4f0*/  IMAD.X R3, RZ, RZ, RZ, P5 ;  /* 0x000000ffff037224 */ /* 0x000fe200028e06ff */
[----:B------:R-:W-:Y:S02]  /*3f500*/  IADD3 R22, P6, PT, R23, R4, RZ ;  /* 0x0000000417167210 */ /* 0x000fe40007fde0ff */
[----:B------:R-:W-:Y:S02]  /*3f510*/  IADD3.X R4, PT, PT, RZ, RZ, RZ, P0, !PT ;  /* 0x000000ffff047210 */ /* 0x000fe400007fe4ff */
[----:B------:R-:W-:Y:S01]  /*3f520*/  IADD3 R3, P5, PT, R3, R0, RZ ;  /* 0x0000000003037210 */ /* 0x000fe20007fbe0ff */
[----:B------:R-:W-:Y:S01]  /*3f530*/  IMAD.X R0, RZ, RZ, RZ, P2 ;  /* 0x000000ffff007224 */ /* 0x000fe200010e06ff */
[----:B------:R-:W-:-:S04]  /*3f540*/  IADD3.X R23, PT, PT, RZ, RZ, RZ, P6, !PT ;  /* 0x000000ffff177210 */ /* 0x000fc800037fe4ff */
[----:B------:R-:W-:Y:S01]  /*3f550*/  IADD3 R0, P6, PT, R0, R3, RZ ;  /* 0x0000000300007210 */ /* 0x000fe20007fde0ff */
[----:B------:R-:W-:Y:S01]  /*3f560*/  IMAD.IADD R3, R50, 0x1, R5 ;  /* 0x0000000132037824 */ /* 0x000fe200078e0205 */
[----:B------:R-:W-:Y:S01]  /*3f570*/  IADD3.X R5, PT, PT, RZ, RZ, RZ, P1, !PT ;  /* 0x000000ffff057210 */ /* 0x000fe20000ffe4ff */
[----:B------:R-:W-:-:S03]  /*3f580*/  IMAD.WIDE.U32 R22, R66, R48, R22 ;  /* 0x0000003042167225 */ /* 0x000fc600078e0016 */
[----:B------:R-:W-:Y:S01]  /*3f590*/  IADD3 R3, P2, PT, R3, R0, RZ ;  /* 0x0000000003037210 */ /* 0x000fe20007f5e0ff */
[----:B------:R-:W-:Y:S02]  /*3f5a0*/  IMAD.IADD R2, R59, 0x1, R23 ;  /* 0x000000013b027824 */ /* 0x000fe400078e0217 */
[----:B------:R-:W-:-:S03]  /*3f5b0*/  IMAD.X R0, RZ, RZ, RZ, P3 ;  /* 0x000000ffff007224 */ /* 0x000fc600018e06ff */
        /* <DEDUP_REMOVED lines=9> */
[----:B------:R-:W-:Y:S01]  /*3f650*/  IMAD.X R2, RZ, RZ, RZ, P2 ;  /* 0x000000ffff027224 */ /* 0x000fe200010e06ff */
[----:B------:R-:W-:-:S04]  /*3f660*/  IADD3 R3, PT, PT, R50, R67, RZ ;  /* 0x0000004332037210 */ /* 0x000fc80007ffe0ff */
        /* <DEDUP_REMOVED lines=9> */
[----:B------:R-:W-:Y:S02]  /*3f700*/  IMAD.MOV.U32 R5, RZ, RZ, R20 ;  /* 0x000000ffff057224 */ /* 0x000fe400078e0014 */
[----:B------:R-:W-:-:S04]  /*3f710*/  IMAD.MOV.U32 R3, RZ, RZ, R66 ;  /* 0x000000ffff037224 */ /* 0x000fc800078e0042 */
        /* <DEDUP_REMOVED lines=24> */
.L_x_158:
        /* <DEDUP_REMOVED lines=22> */
.L_x_76:
[----:B------:R-:W-:Y:S01]  /*3fa00*/  UISETP.NE.AND UP0, UPT, UR5, URZ, UPT ;  /* 0x000000ff0500728c */ /* 0x000fe2000bf05270 */
[----:B------:R-:W-:Y:S02]  /*3fa10*/  CS2R R52, SRZ ;  /* 0x0000000000347805 */ /* 0x000fe4000001ff00 */
[----:B------:R-:W-:Y:S02]  /*3fa20*/  MOV R51, RZ ;  /* 0x000000ff00337202 */ /* 0x000fe40000000f00 */
        /* <DEDUP_REMOVED lines=18> */
[----:B------:R-:W-:Y:S02]  /*3fb50*/  IMAD.U32 R113, RZ, RZ, UR19 ;  /* 0x00000013ff717e24 */ /* 0x000fe4000f8e00ff */
[----:B------:R-:W-:Y:S01]  /*3fb60*/  IMAD.U32 R115, RZ, RZ, UR18 ;  /* 0x00000012ff737e24 */ /* 0x000fe2000f8e00ff */
[----:B------:R-:W-:Y:S06]  /*3fb70*/  BRA.U UP0, `(.L_x_159) ;  /* 0x0000066500f47547 */ /* 0x000fec000b800000 */
        /* <DEDUP_REMOVED lines=12> */
[----:B------:R-:W-:Y:S01]  /*3fc40*/  LOP3.LUT P0, RZ, R10, R35, RZ, 0xfc, !PT ;  /* 0x000000230aff7212 */ /* 0x000fe2000780fcff */
[----:B------:R-:W-:Y:S01]  /*3fc50*/  IMAD.U32 R91, RZ, RZ, UR23 ;  /* 0x00000017ff5b7e24 */ /* 0x000fe2000f8e00ff */
[----:B------:R-:W-:Y:S01]  /*3fc60*/  MOV R82, UR24 ;  /* 0x0000001800527c02 */ /* 0x000fe20008000f00 */
[----:B------:R-:W-:Y:S01]  /*3fc70*/  IMAD.U32 R103, RZ, RZ, UR22 ;  /* 0x00000016ff677e24 */ /* 0x000fe2000f8e00ff */
[----:B------:R-:W-:Y:S01]  /*3fc80*/  MOV R107, UR21 ;  /* 0x00000015006b7c02 */ /* 0x000fe20008000f00 */
[----:B------:R-:W-:Y:S01]  /*3fc90*/  IMAD.U32 R109, RZ, RZ, UR20 ;  /* 0x00000014ff6d7e24 */ /* 0x000fe2000f8e00ff */
[----:B------:R-:W-:Y:S01]  /*3fca0*/  MOV R115, UR18 ;  /* 0x0000001200737c02 */ /* 0x000fe20008000f00 */
[----:B------:R-:W-:-:S06]  /*3fcb0*/  IMAD.U32 R113, RZ, RZ, UR19 ;  /* 0x00000013ff717e24 */ /* 0x000fcc000f8e00ff */
[----:B------:R-:W-:Y:S05]  /*3fcc0*/  @!P0 BRA `(.L_x_159) ;  /* 0x0000066400a08947 */ /* 0x000fea0003800000 */
        /* <DEDUP_REMOVED lines=17> */
[----:B------:R-:W-:-:S02]  /*3fde0*/  IMAD.U32 R107, RZ, RZ, UR21 ;  /* 0x00000015ff6b7e24 */ /* 0x000fc4000f8e00ff */
[----:B------:R-:W-:Y:S02]  /*3fdf0*/  HFMA2 R58, -RZ, RZ, 0, 0 ;  /* 0x00000000ff3a7431 */ /* 0x000fe400000001ff */
[----:B------:R-:W-:Y:S01]  /*3fe00*/  IMAD.U32 R109, RZ, RZ, UR20 ;  /* 0x00000014ff6d7e24 */ /* 0x000fe2000f8e00ff */
[----:B------:R-:W-:Y:S01]  /*3fe10*/  CS2R R54, SRZ ;  /* 0x0000000000367805 */ /* 0x000fe2000001ff00 */
[----:B------:R-:W-:Y:S01]  /*3fe20*/  IMAD.U32 R115, RZ, RZ, UR18 ;  /* 0x00000012ff737e24 */ /* 0x000fe2000f8e00ff */
[----:B------:R-:W-:Y:S01]  /*3fe30*/  CS2R R56, SRZ ;  /* 0x0000000000387805 */ /* 0x000fe2000001ff00 */
[----:B------:R-:W-:Y:S02]  /*3fe40*/  IMAD.MOV.U32 R51, RZ, RZ, RZ ;  /* 0x000000ffff337224 */ /* 0x000fe400078e00ff */
[----:B------:R-:W-:Y:S01]  /*3fe50*/  IMAD.MOV.U32 R53, RZ, RZ, RZ ;  /* 0x000000ffff357224 */ /* 0x000fe200078e00ff */
[----:B------:R-:W-:Y:S06]  /*3fe60*/  @!P0 BRA `(.L_x_159) ;  /* 0x0000066400388947 */ /* 0x000fec0003800000 */
[----:B------:R-:W-:Y:S01]  /*3fe70*/  IMAD.WIDE.U32 R20, R126, R126, RZ ;  /* 0x0000007e7e147225 */ /* 0x000fe200078e00ff */
[----:B------:R-:W-:Y:S02]  /*3fe80*/  MOV R11, RZ ;  /* 0x000000ff000b7202 */ /* 0x000fe40000000f00 */
[----:B------:R-:W-:Y:S01]  /*3fe90*/  MOV R47, RZ ;  /* 0x000000ff002f7202 */ /* 0x000fe20000000f00 */
[----:B------:R-:W-:Y:S01]  /*3fea0*/  IMAD.MOV.U32 R10, RZ, RZ, R21 ;  /* 0x000000ffff0a7224 */ /* 0x000fe200078e0015 */
[----:B------:R-:W-:Y:S01]  /*3feb0*/  LOP3.LUT R46, R20, 0xfffffffd, RZ, 0xc0, !PT ;  /* 0xfffffffd142e7812 */ /* 0x000fe200078ec0ff */
[----:B------:R-:W-:Y:S02]  /*3fec0*/  IMAD.MOV.U32 R13, RZ, RZ, RZ ;  /* 0x000000ffff0d7224 */ /* 0x000fe400078e00ff */
[----:B------:R-:W-:-:S04]  /*3fed0*/  IMAD.WIDE.U32 R10, R126, R121, R10 ;  /* 0x000000797e0a7225 */ /* 0x000fc800078e000a */
[----:B------:R-:W-:Y:S01]  /*3fee0*/  IMAD.MOV.U32 R12, RZ, RZ, R11 ;  /* 0x000000ffff0c7224 */ /* 0x000fe200078e000b */
[----:B------:R-:W-:Y:S01]  /*3fef0*/  MOV R11, RZ ;  /* 0x000000ff000b7202 */ /* 0x000fe20000000f00 */
[----:B------:R-:W-:Y:S02]  /*3ff00*/  IMAD.MOV.U32 R25, RZ, RZ, RZ ;  /* 0x000000ffff197224 */ /* 0x000fe400078e00ff */
[----:B------:R-:W-:-:S04]  /*3ff10*/  IMAD.WIDE.U32 R12, R126, R124, R12 ;  /* 0x0000007c7e0c7225 */ /* 0x000fc800078e000c */
[----:B------:R-:W-:-:S05]  /*3ff20*/  IMAD.WIDE.U32 R10, R126, R121, R10 ;  /* 0x000000797e0a7225 */ /* 0x000fca00078e000a */
[----:B------:R-:W-:Y:S01]  /*3ff30*/  IADD3 R14, P0, PT, R12, R11, RZ ;  /* 0x0000000b0c0e7210 */ /* 0x000fe20007f1e0ff */
[----:B------:R-:W-:Y:S01]  /*3ff40*/  IMAD.MOV.U32 R12, RZ, RZ, R13 ;  /* 0x000000ffff0c7224 */ /* 0x000fe200078e000d */
[----:B------:R-:W-:-:S03]  /*3ff50*/  MOV R13, RZ ;  /* 0x000000ff000d7202 */ /* 0x000fc60000000f00 */
[----:B------:R-:W-:Y:S02]  /*3ff60*/  IMAD.X R15, RZ, RZ, RZ, P0 ;  /* 0x000000ffff0f7224 */ /* 0x000fe400000e06ff */
[----:B------:R-:W-:-:S04]  /*3ff70*/  IMAD.WIDE.U32 R12, R126, R95, R12 ;  /* 0x0000005f7e0c7225 */ /* 0x000fc800078e000c */
[----:B------:R-:W-:-:S05]  /*3ff80*/  IMAD.WIDE.U32 R14, R121, R121, R14 ;  /* 0x00000079790e7225 */ /* 0x000fca00078e000e */
[----:B------:R-:W-:Y:S01]  /*3ff90*/  IADD3 R16, P0, PT, R12, R15, RZ ;  /* 0x0000000f0c107210 */ /* 0x000fe20007f1e0ff */
[----:B------:R-:W-:Y:S01]  /*3ffa0*/  IMAD.MOV.U32 R12, RZ, RZ, R13 ;  /* 0x000000ffff0c7224 */ /* 0x000fe200078e000d */
[----:B------:R-:W-:Y:S01]  /*3ffb0*/  MOV R13, RZ ;  /* 0x000000ff000d7202 */ /* 0x000fe20000000f00 */
[----:B------:R-:W-:Y:S02]  /*3ffc0*/  IMAD.MOV.U32 R15, RZ, RZ, RZ ;  /* 0x000000ffff0f7224 */ /* 0x000fe400078e00ff */
[----:B------:R-:W-:Y:S02]  /*3ffd0*/  IMAD.X R17, RZ, RZ, RZ, P0 ;  /* 0x000000ffff117224 */ /* 0x000fe400000e06ff */
[----:B------:R-:W-:-:S04]  /*3ffe0*/  IMAD.WIDE.U32 R12, R126, R94, R12 ;  /* 0x0000005e7e0c7225 */ /* 0x000fc800078e000c */
[----:B------:R-:W-:-:S04]  /*3fff0*/  IMAD.WIDE.U32 R16, R121, R124, R16 ;  /* 0x0000007c79107225 */ /* 0x000fc800078e0010 */
[----:B------:R-:W-:Y:S01]  /*40000*/  IMAD.WIDE.U32 R14, R126, R124, R14 ;  /* 0x0000007c7e0e7225 */ /* 0x000fe200078e000e */
[----:B------:R-:W-:-:S03]  /*40010*/  IADD3 R18, P0, PT, R12, R17, RZ ;  /* 0x000000110c127210 */ /* 0x000fc60007f1e0ff */
[----:B------:R-:W-:Y:S01]  /*40020*/  IMAD.MOV.U32 R12, RZ, RZ, R13 ;  /* 0x000000ffff0c7224 */ /* 0x000fe200078e000d */
[----:B------:R-:W-:Y:S01]  /*40030*/  IADD3 R22, P1, PT, R16, R15, RZ ;  /* 0x0000000f10167210 */ /* 0x000fe20007f3e0ff */
[----:B------:R-:W-:Y:S02]  /*40040*/  IMAD.X R19, RZ, RZ, RZ, P0 ;  /* 0x000000ffff137224 */ /* 0x000fe400000e06ff */
[----:B------:R-:W-:Y:S01]  /*40050*/  IMAD.MOV.U32 R13, RZ, RZ, RZ ;  /* 0x000000ffff0d7224 */ /* 0x000fe200078e00ff */
[----:B------:R-:W-:Y:S01]  /*40060*/  IADD3.X R23, PT, PT, RZ, RZ, RZ, P1, !PT ;  /* 0x000000ffff177210 */ /* 0x000fe20000ffe4ff */
[----:B------:R-:W-:-:S04]  /*40070*/  IMAD.WIDE.U32 R16, R121, R95, R18 ;  /* 0x0000005f79107225 */ /* 0x000fc800078e0012 */
[----:B------:R-:W-:-:S04]  /*40080*/  IMAD.WIDE.U32 R12, R126, R93, R12 ;  /* 0x0000005d7e0c7225 */ /* 0x000fc800078e000c */
[----:B------:R-:W-:Y:S01]  /*40090*/  IMAD.WIDE.U32 R18, R121, R124, R22 ;  /* 0x0000007c79127225 */ /* 0x000fe200078e0016 */
[----:B------:R-:W-:-:S03]  /*400a0*/  IADD3 R22, P0, PT, R12, R17, RZ ;  /* 0x000000110c167210 */ /* 0x000fc60007f1e0ff */
[----:B------:R-:W-:Y:S01]  /*400b0*/  IMAD.MOV.U32 R12, RZ, RZ, R13 ;  /* 0x000000ffff0c7224 */ /* 0x000fe200078e000d */
[----:B------:R-:W-:Y:S01]  /*400c0*/  IADD3 R16, P1, PT, R16, R19, RZ ;  /* 0x0000001310107210 */ /* 0x000fe20007f3e0ff */
[----:B------:R-:W-:Y:S01]  /*400d0*/  IMAD.MOV.U32 R24, RZ, RZ, R18 ;  /* 0x000000ffff187224 */ /* 0x000fe200078e0012 */
[----:B------:R-:W-:Y:S02]  /*400e0*/  IADD3.X R23, PT, PT, RZ, RZ, RZ, P0, !PT ;  /* 0x000000ffff177210 */ /* 0x000fe400007fe4ff */
[----:B------:R-:W-:Y:S01]  /*400f0*/  MOV R13, RZ ;  /* 0x000000ff000d7202 */ /* 0x000fe20000000f00 */
[----:B------:R-:W-:Y:S02]  /*40100*/  IMAD.X R17, RZ, RZ, RZ, P1 ;  /* 0x000000ffff117224 */ /* 0x000fe400008e06ff */
[----:B------:R-:W-:-:S04]  /*40110*/  IMAD.WIDE.U32 R18, R121, R94, R22 ;  /* 0x0000005e79127225 */ /* 0x000fc800078e0016 */
[----:B------:R-:W-:-:S04]  /*40120*/  IMAD.WIDE.U32 R12, R126, R92, R12 ;  /* 0x0000005c7e0c7225 */ /* 0x000fc800078e000c */
[----:B------:R-:W-:-:S04]  /*40130*/  IMAD.WIDE.U32 R22, R124, R124, R16 ;  /* 0x0000007c7c167225 */ /* 0x000fc800078e0010 */
[----:B------:R-:W-:Y:S01]  /*40140*/  IMAD.WIDE.U32 R16, R126, R95, R24 ;  /* 0x0000005f7e107225 */ /* 0x000fe200078e0018 */
[----:B------:R-:W-:Y:S02]  /*40150*/  IADD3 R24, P0, PT, R12, R19, RZ ;  /* 0x000000130c187210 */ /* 0x000fe40007f1e0ff */
[----:B------:R-:W-:Y:S02]  /*40160*/  IADD3 R26, P1, PT, R18, R23, RZ ;  /* 0x00000017121a7210 */ /* 0x000fe40007f3e0ff */
[----:B------:R-:W-:Y:S02]  /*40170*/  IADD3 R28, P2, PT, R22, R17, RZ ;  /* 0x00000011161c7210 */ /* 0x000fe40007f5e0ff */
[----:B------:R-:W-:Y:S01]  /*40180*/  IADD3.X R25, PT, PT, RZ, RZ, RZ, P0, !PT ;  /* 0x000000ffff197210 */ /* 0x000fe200007fe4ff */
[----:B------:R-:W-:Y:S01]  /*40190*/  IMAD.X R27, RZ, RZ, RZ, P1 ;  /* 0x000000ffff1b7224 */ /* 0x000fe200008e06ff */
[----:B------:R-:W-:Y:S01]  /*401a0*/  MOV R12, R13 ;  /* 0x0000000d000c7202 */ /* 0x000fe20000000f00 */
[----:B------:R-:W-:-:S02]  /*401b0*/  IMAD.MOV.U32 R13, RZ, RZ, RZ ;  /* 0x000000ffff0d7224 */ /* 0x000fc400078e00ff */
        /* <DEDUP_REMOVED lines=33> */
[----:B------:R-:W-:Y:S01]  /*403d0*/  IMAD.MOV.U32 R27, RZ, RZ, RZ ;  /* 0x000000ffff1b7224 */ /* 0x000fe200078e00ff */
[----:B------:R-:W-:Y:S01]  /*403e0*/  IADD3.X R31, PT, PT, RZ, RZ, RZ, P2, !PT ;  /* 0x000000ffff1f7210 */ /* 0x000fe200017fe4ff */
[----:B------:R-:W-:-:S04]  /*403f0*/  IMAD.WIDE.U32 R22, R124, R92, R28 ;  /* 0x0000005c7c167225 */ /* 0x000fc800078e001c */
[-C--:B------:R-:W-:Y:S01]  /*40400*/  IMAD.WIDE.U32 R28, R95, R94.reuse, R18 ;  /* 0x0000005e5f1c7225 */ /* 0x080fe200078e0012 */
[----:B------:R-:W-:Y:S01]  /*40410*/  IADD3 R32, P0, PT, R13, R23, RZ ;  /* 0x000000170d207210 */ /* 0x000fe20007f1e0ff */
[----:B------:R-:W2:Y:S02]  /*40420*/  LDC R18, c[0x3][0xe0] ;  /* 0x00c03800ff127b82 */ /* 0x000ea40000000800 */
[----:B------:R-:W-:Y:S01]  /*40430*/  IMAD.WIDE.U32 R30, R124, R94, R30 ;  /* 0x0000005e7c1e7225 */ /* 0x000fe200078e001e */
[----:B------:R-:W-:-:S03]  /*40440*/  IADD3 R22, P1, PT, R22, R29, RZ ;  /* 0x0000001d16167210 */ /* 0x000fc60007f3e0ff */
[----:B------:R-:W-:Y:S01]  /*40450*/  IMAD.WIDE.U32 R26, R126, R93, R26 ;  /* 0x0000005d7e1a7225 */ /* 0x000fe200078e001a */
[----:B------:R-:W-:Y:S01]  /*40460*/  IADD3 R28, P2, PT, R28, R31, RZ ;  /* 0x0000001f1c1c7210 */ /* 0x000fe20007f5e0ff */
[----:B------:R-:W4:Y:S01]  /*40470*/  LDC.64 R12, c[0x3][RZ] ;  /* 0x00c00000ff0c7b82 */ /* 0x000f220000000a00 */
[----:B------:R-:W-:Y:S01]  /*40480*/  IADD3.X R23, PT, PT, RZ, RZ, RZ, P1, !PT ;  /* 0x000000ffff177210 */ /* 0x000fe20000ffe4ff */
[----:B------:R-:W-:Y:S01]  /*40490*/  IMAD.X R33, RZ, RZ, RZ, P0 ;  /* 0x000000ffff217224 */ /* 0x000fe200000e06ff */
[----:B------:R-:W-:Y:S01]  /*404a0*/  IADD3 R42, P3, PT, R30, R27, RZ ;  /* 0x0000001b1e2a7210 */ /* 0x000fe20007f7e0ff */
[----:B------:R-:W-:Y:S02]  /*404b0*/  IMAD.X R29, RZ, RZ, RZ, P2 ;  /* 0x000000ffff1d7224 */ /* 0x000fe400010e06ff */
[----:B------:R-:W-:-:S04]  /*404c0*/  IMAD.WIDE.U32 R30, R124, R89, R32 ;  /* 0x000000597c1e7225 */ /* 0x000fc800078e0020 */
        /* <DEDUP_REMOVED lines=9> */
[----:B--2---:R-:W-:Y:S01]  /*40560*/  IMAD R23, R20, R18, RZ ;  /* 0x0000001214177224 */ /* 0x004fe200078e02ff */
[----:B------:R-:W-:Y:S01]  /*40570*/  IADD3.X R29, PT, PT, RZ, RZ, RZ, P2, !PT ;  /* 0x000000ffff1d7210 */ /* 0x000fe200017fe4ff */
[----:B------:R-:W-:-:S04]  /*40580*/  IMAD.WIDE.U32 R20, R95, R92, R32 ;  /* 0x0000005c5f147225 */ /* 0x000fc800078e0020 */
[----:B------:R-:W-:Y:S01]  /*40590*/  IMAD.WIDE.U32 R32, R94, R94, R44 ;  /* 0x0000005e5e207225 */ /* 0x000fe200078e002c */
[----:B------:R-:W-:-:S03]  /*405a0*/  IADD3 R30, P0, PT, R31, R21, RZ ;  /* 0x000000151f1e7210 */ /* 0x000fc60007f1e0ff */
[----:B------:R-:W-:Y:S01]  /*405b0*/  IMAD.WIDE.U32 R44, R124, R93, R28 ;  /* 0x0000005d7c2c7225 */ /* 0x000fe200078e001c */
[----:B------:R-:W-:-:S03]  /*405c0*/  MOV R29, RZ ;  /* 0x000000ff001d7202 */ /* 0x000fc60000000f00 */
[----:B------:R-:W-:Y:S01]  /*405d0*/  IMAD.MOV.U32 R28, RZ, RZ, R42 ;  /* 0x000000ffff1c7224 */ /* 0x000fe200078e002a */
[----:B------:R-:W-:Y:S01]  /*405e0*/  IADD3 R42, P1, PT, R20, R33, RZ ;  /* 0x00000021142a7210 */ /* 0x000fe20007f3e0ff */
[----:B----4-:R-:W-:Y:S01]  /*405f0*/  IMAD.HI.U32 R46, R23, R12, R46 ;  /* 0x0000000c172e7227 */ /* 0x010fe200078e002e */
[----:B------:R-:W-:Y:S02]  /*40600*/  IADD3 R32, P2, PT, R32, R45, RZ ;  /* 0x0000002d20207210 */ /* 0x000fe40007f5e0ff */
[----:B------:R-:W-:Y:S01]  /*40610*/  IADD3.X R43, PT, PT, RZ, RZ, RZ, P1, !PT ;  /* 0x000000ffff2b7210 */ /* 0x000fe20000ffe4ff */
[----:B------:R-:W-:Y:S02]  /*40620*/  IMAD.MOV.U32 R19, RZ, RZ, RZ ;  /* 0x000000ffff137224 */ /* 0x000fe400078e00ff */
[----:B------:R-:W-:-:S04]  /*40630*/  IMAD.WIDE.U32 R28, R126, R92, R28 ;  /* 0x0000005c7e1c7225 */ /* 0x000fc800078e001c */
[----:B------:R-:W-:Y:S01]  /*40640*/  IMAD.IADD R49, R19, 0x1, R46 ;  /* 0x0000000113317824 */ /* 0x000fe200078e022e */
[----:B------:R-:W-:Y:S01]  /*40650*/  IADD3 R44, P3, PT, R44, R29, RZ ;  /* 0x0000001d2c2c7210 */ /* 0x000fe20007f7e0ff */
[----:B------:R-:W-:Y:S02]  /*40660*/  IMAD.X R31, RZ, RZ, RZ, P0 ;  /* 0x000000ffff1f7224 */ /* 0x000fe400000e06ff */
[----:B------:R-:W-:Y:S01]  /*40670*/  IMAD.X R33, RZ, RZ, RZ, P2 ;  /* 0x000000ffff217224 */ /* 0x000fe200010e06ff */
[----:B------:R-:W-:Y:S01]  /*40680*/  IADD3 R48, P4, PT, R10, R49, RZ ;  /* 0x000000310a307210 */ /* 0x000fe20007f9e0ff */
[----:B------:R-:W-:-:S03]  /*40690*/  IMAD.WIDE.U32 R20, R95, R89, R30 ;  /* 0x000000595f147225 */ /* 0x000fc600078e001e */
[----:B------:R-:W-:Y:S01]  /*406a0*/  IADD3.X R49, PT, PT, RZ, RZ, RZ, P4, !PT ;  /* 0x000000ffff317210 */ /* 0x000fe200027fe4ff */
[----:B------:R-:W-:Y:S02]  /*406b0*/  IMAD.X R45, RZ, RZ, RZ, P3 ;  /* 0x000000ffff2d7224 */ /* 0x000fe400018e06ff */
[----:B------:R-:W-:-:S04]  /*406c0*/  IMAD.WIDE.U32 R10, R94, R93, R42 ;  /* 0x0000005d5e0a7225 */ /* 0x000fc800078e002a */
[----:B------:R-:W-:Y:S01]  /*406d0*/  IMAD.WIDE.U32 R30, R95, R93, R32 ;  /* 0x0000005d5f1e7225 */ /* 0x000fe200078e0020 */
[----:B------:R-:W-:-:S03]  /*406e0*/  IADD3 R42, P0, PT, R20, R11, RZ ;  /* 0x0000000b142a7210 */ /* 0x000fc60007f1e0ff */
[----:B------:R-:W-:Y:S01]  /*406f0*/  IMAD.WIDE.U32 R32, R121, R92, R44 ;  /* 0x0000005c79207225 */ /* 0x000fe200078e002c */
[----:B------:R-:W-:Y:S02]  /*40700*/  IADD3 R44, P1, PT, R10, R31, RZ ;  /* 0x0000001f0a2c7210 */ /* 0x000fe40007f3e0ff */
[----:B------:R-:W2:Y:S01]  /*40710*/  LDC.64 R10, c[0x3][0x8] ;  /* 0x00c00200ff0a7b82 */ /* 0x000ea20000000a00 */
[----:B------:R-:W-:Y:S01]  /*40720*/  IMAD.MOV.U32 R20, RZ, RZ, RZ ;  /* 0x000000ffff147224 */ /* 0x000fe200078e00ff */
[----:B------:R-:W-:Y:S01]  /*40730*/  IADD3 R46, P2, PT, R30, R33, RZ ;  /* 0x000000211e2e7210 */ /* 0x000fe20007f5e0ff */
[----:B------:R-:W-:Y:S01]  /*40740*/  IMAD.WIDE.U32 R48, R23, R13, R48 ;  /* 0x0000000d17307225 */ /* 0x000fe200078e0030 */
[----:B------:R-:W-:Y:S02]  /*40750*/  MOV R33, RZ ;  /* 0x000000ff00217202 */ /* 0x000fe40000000f00 */
[----:B------:R-:W-:Y:S01]  /*40760*/  IADD3.X R47, PT, PT, RZ, RZ, RZ, P2, !PT ;  /* 0x000000ffff2f7210 */ /* 0x000fe200017fe4ff */
[----:B------:R-:W-:-:S02]  /*40770*/  IMAD.X R43, RZ, RZ, RZ, P0 ;  /* 0x000000ffff2b7224 */ /* 0x000fc400000e06ff */
[----:B------:R-:W-:Y:S02]  /*40780*/  IMAD.X R45, RZ, RZ, RZ, P1 ;  /* 0x000000ffff2d7224 */ /* 0x000fe400008e06ff */
[----:B------:R-:W-:Y:S02]  /*40790*/  IMAD.IADD R51, R20, 0x1, R49 ;  /* 0x0000000114337824 */ /* 0x000fe400078e0231 */
[----:B------:R-:W-:-:S03]  /*407a0*/  IMAD.WIDE.U32 R126, R126, R89, R32 ;  /* 0x000000597e7e7225 */ /* 0x000fc600078e0020 */
[----:B------:R-:W-:Y:S01]  /*407b0*/  IADD3 R50, P2, PT, R14, R51, RZ ;  /* 0x000000330e327210 */ /* 0x000fe20007f5e0ff */
[----:B------:R-:W-:-:S04]  /*407c0*/  IMAD.WIDE.U32 R30, R94, R92, R42 ;  /* 0x0000005c5e1e7225 */ /* 0x000fc800078e002a */
[----:B------:R-:W-:Y:S01]  /*407d0*/  IMAD.WIDE.U32 R32, R94, R93, R44 ;  /* 0x0000005d5e207225 */ /* 0x000fe200078e002c */
[----:B------:R-:W-:Y:S02]  /*407e0*/  IADD3 R42, P0, PT, R21, R31, RZ ;  /* 0x0000001f152a7210 */ /* 0x000fe40007f1e0ff */
[----:B------:R-:W-:Y:S01]  /*407f0*/  MOV R21, RZ ;  /* 0x000000ff00157202 */ /* 0x000fe20000000f00 */
[----:B------:R-:W-:Y:S01]  /*40800*/  IMAD R29, R48, R18, RZ ;  /* 0x00000012301d7224 */ /* 0x000fe200078e02ff */
[----:B------:R-:W-:Y:S01]  /*40810*/  IADD3 R30, P1, PT, R30, R33, RZ ;  /* 0x000000211e1e7210 */ /* 0x000fe20007f3e0ff */
[----:B------:R-:W-:Y:S01]  /*40820*/  IMAD.MOV.U32 R49, RZ, RZ, RZ ;  /* 0x000000ffff317224 */ /* 0x000fe200078e00ff */
[----:B------:R-:W-:Y:S01]  /*40830*/  IADD3.X R43, PT, PT, RZ, RZ, RZ, P0, !PT ;  /* 0x000000ffff2b7210 */ /* 0x000fe200007fe4ff */
[----:B------:R-:W-:-:S04]  /*40840*/  IMAD.WIDE.U32 R14, R124, R92, R46 ;  /* 0x0000005c7c0e7225 */ /* 0x000fc800078e002e */
[----:B------:R-:W-:Y:S01]  /*40850*/  IMAD.HI.U32 R48, R29, R12, R48 ;  /* 0x0000000c1d307227 */ /* 0x000fe200078e0030 */
[----:B------:R-:W-:-:S03]  /*40860*/  IADD3 R44, P3, PT, R14, R127, RZ ;  /* 0x0000007f0e2c7210 */ /* 0x000fc60007f7e0ff */
[----:B------:R-:W-:Y:S01]  /*40870*/  IMAD.X R51, RZ, RZ, RZ, P2 ;  /* 0x000000ffff337224 */ /* 0x000fe200010e06ff */
[----:B------:R-:W-:Y:S01]  /*40880*/  IADD3 R32, P2, PT, R32, R15, RZ ;  /* 0x0000000f20207210 */ /* 0x000fe20007f5e0ff */
[----:B------:R-:W-:Y:S02]  /*40890*/  IMAD.X R31, RZ, RZ, RZ, P1 ;  /* 0x000000ffff1f7224 */ /* 0x000fe400008e06ff */
[----:B------:R-:W-:Y:S02]  /*408a0*/  IMAD.IADD R17, R19, 0x1, R48 ;  /* 0x0000000113117824 */ /* 0x000fe400078e0230 */
[----:B--2---:R-:W-:-:S04]  /*408b0*/  IMAD.WIDE.U32 R46, R23, R10, R50 ;  /* 0x0000000a172e7225 */ /* 0x004fc800078e0032 */
[----:B------:R-:W-:Y:S01]  /*408c0*/  IMAD.X R45, RZ, RZ, RZ, P3 ;  /* 0x000000ffff2d7224 */ /* 0x000fe200018e06ff */
[----:B------:R-:W-:Y:S01]  /*408d0*/  IADD3 R49, PT, PT, R21, R47, RZ ;  /* 0x0000002f15317210 */ /* 0x000fe20007ffe0ff */
[----:B------:R-:W-:Y:S01]  /*408e0*/  IMAD.WIDE.U32 R42, R94, R89, R42 ;  /* 0x000000595e2a7225 */ /* 0x000fe200078e002a */
[----:B------:R-:W-:Y:S02]  /*408f0*/  IADD3 R50, P4, PT, R17, R46, RZ ;  /* 0x0000002e11327210 */ /* 0x000fe40007f9e0ff */
[----:B------:R-:W-:Y:S01]  /*40900*/  IADD3 R48, P3, PT, R16, R49, RZ ;  /* 0x0000003110307210 */ /* 0x000fe20007f7e0ff */
[----:B------:R-:W-:-:S03]  /*40910*/  IMAD.WIDE.U32 R14, R93, R93, R30 ;  /* 0x0000005d5d0e7225 */ /* 0x000fc600078e001e */
[----:B------:R-:W-:Y:S01]  /*40920*/  IADD3.X R49, PT, PT, RZ, RZ, RZ, P3, !PT ;  /* 0x000000ffff317210 */ /* 0x000fe20001ffe4ff */
[----:B------:R-:W-:Y:S02]  /*40930*/  IMAD.X R33, RZ, RZ, RZ, P2 ;  /* 0x000000ffff217224 */ /* 0x000fe400010e06ff */
[----:B------:R-:W-:Y:S01]  /*40940*/  IMAD.WIDE.U32 R30, R121, R89, R44 ;  /* 0x00000059791e7225 */ /* 0x000fe200078e002c */
[----:B------:R-:W-:-:S03]  /*40950*/  IADD3 R44, P0, PT, R42, R15, RZ ;  /* 0x0000000f2a2c7210 */ /* 0x000fc60007f1e0ff */
[----:B------:R-:W-:-:S04]  /*40960*/  IMAD.WIDE.U32 R32, R95, R92, R32 ;  /* 0x0000005c5f207225 */ /* 0x000fc800078e0020 */
[----:B------:R-:W-:Y:S01]  /*40970*/  IMAD.X R51, RZ, RZ, RZ, P4 ;  /* 0x000000ffff337224 */ /* 0x000fe200020e06ff */
[----:B------:R-:W-:Y:S01]  /*40980*/  IADD3 R46, P1, PT, R14, R33, RZ ;  /* 0x000000210e2e7210 */ /* 0x000fe20007f3e0ff */
[----:B------:R-:W-:Y:S01]  /*40990*/  IMAD.X R45, RZ, RZ, RZ, P0 ;  /* 0x000000ffff2d7224 */ /* 0x000fe200000e06ff */
[----:B------:R-:W-:Y:S01]  /*409a0*/  IADD3 R32, P2, PT, R32, R31, RZ ;  /* 0x0000001f20207210 */ /* 0x000fe20007f5e0ff */
[----:B------:R-:W2:Y:S01]  /*409b0*/  LDC.64 R14, c[0x3][0x10] ;  /* 0x00c00400ff0e7b82 */ /* 0x000ea20000000a00 */
[----:B------:R-:W-:-:S04]  /*409c0*/  IMAD.WIDE.U32 R50, R29, R13, R50 ;  /* 0x0000000d1d327225 */ /* 0x000fc800078e0032 */
[----:B------:R-:W-:Y:S01]  /*409d0*/  IMAD.WIDE.U32 R16, R93, R92, R44 ;  /* 0x0000005c5d107225 */ /* 0x000fe200078e002c */
[----:B------:R-:W-:Y:S02]  /*409e0*/  IADD3 R25, PT, PT, R20, R51, RZ ;  /* 0x0000003314197210 */ /* 0x000fe40007ffe0ff */
[----:B------:R-:W-:Y:S01]  /*409f0*/  MOV R51, RZ ;  /* 0x000000ff00337202 */ /* 0x000fe20000000f00 */
[----:B------:R-:W-:Y:S01]  /*40a00*/  IMAD.X R33, RZ, RZ, RZ, P2 ;  /* 0x000000ffff217224 */ /* 0x000fe200010e06ff */
[----:B------:R-:W-:Y:S01]  /*40a10*/  IADD3 R42, P0, PT, R43, R17, RZ ;  /* 0x000000112b2a7210 */ /* 0x000fe20007f1e0ff */
[----:B------:R-:W-:-:S03]  /*40a20*/  IMAD.WIDE.U32 R44, R23, R11, R48 ;  /* 0x0000000b172c7225 */ /* 0x000fc600078e0030 */
[----:B------:R-:W-:Y:S01]  /*40a30*/  IADD3.X R43, PT, PT, RZ, RZ, RZ, P0, !PT ;  /* 0x000000ffff2b7210 */ /* 0x000fe200007fe4ff */
[----:B------:R-:W-:Y:S02]  /*40a40*/  IMAD.MOV.U32 R22, RZ, RZ, RZ ;  /* 0x000000ffff167224 */ /* 0x000fe400078e00ff */
[----:B------:R-:W-:Y:S01]  /*40a50*/  IMAD.WIDE.U32 R124, R124, R89, R32 ;  /* 0x000000597c7c7225 */ /* 0x000fe200078e0020 */
[----:B------:R-:W-:-:S03]  /*40a60*/  IADD3 R32, P2, PT, R25, R44, RZ ;  /* 0x0000002c19207210 */ /* 0x000fc60007f5e0ff */
[----:B------:R-:W-:Y:S02]  /*40a70*/  IMAD.IADD R45, R22, 0x1, R45 ;  /* 0x00000001162d7824 */ /* 0x000fe400078e022d */
[----:B------:R-:W-:Y:S02]  /*40a80*/  IMAD R31, R50, R18, RZ ;  /* 0x00000012321f7224 */ /* 0x000fe400078e02ff */
[----:B------:R-:W-:Y:S01]  /*40a90*/  IMAD.X R47, RZ, RZ, RZ, P1 ;  /* 0x000000ffff2f7224 */ /* 0x000fe200008e06ff */
[----:B------:R-:W-:Y:S01]  /*40aa0*/  IADD3 R48, P1, PT, R24, R45, RZ ;  /* 0x0000002d18307210 */ /* 0x000fe20007f3e0ff */
[----:B------:R-:W-:Y:S02]  /*40ab0*/  IMAD.X R33, RZ, RZ, RZ, P2 ;  /* 0x000000ffff217224 */ /* 0x000fe400010e06ff */
[----:B------:R-:W-:Y:S01]  /*40ac0*/  IMAD.HI.U32 R50, R31, R12, R50 ;  /* 0x0000000c1f327227 */ /* 0x000fe200078e0032 */
[----:B------:R-:W-:-:S03]  /*40ad0*/  IADD3.X R49, PT, PT, RZ, RZ, RZ, P1, !PT ;  /* 0x000000ffff317210 */ /* 0x000fc60000ffe4ff */
[----:B------:R-:W-:-:S04]  /*40ae0*/  IMAD.WIDE.U32 R24, R94, R92, R46 ;  /* 0x0000005c5e187225 */ /* 0x000fc800078e002e */
[----:B------:R-:W-:Y:S01]  /*40af0*/  IMAD.WIDE.U32 R46, R29, R10, R32 ;  /* 0x0000000a1d2e7225 */ /* 0x000fe200078e0020 */
[----:B------:R-:W-:Y:S02]  /*40b00*/  IADD3 R32, P2, PT, R24, R125, RZ ;  /* 0x0000007d18207210 */ /* 0x000fe40007f5e0ff */
[----:B------:R-:W-:Y:S01]  /*40b10*/  IADD3 R44, P1, PT, R16, R25, RZ ;  /* 0x00000019102c7210 */ /* 0x000fe20007f3e0ff */
[----:B------:R-:W-:Y:S02]  /*40b20*/  IMAD.IADD R17, R19, 0x1, R50 ;  /* 0x0000000113117824 */ /* 0x000fe400078e0232 */
[----:B--2---:R-:W-:-:S03]  /*40b30*/  IMAD.WIDE.U32 R24, R23, R14, R48 ;  /* 0x0000000e17187225 */ /* 0x004fc600078e0030 */
[----:B------:R-:W-:Y:S01]  /*40b40*/  IADD3 R46, P3, PT, R17, R46, RZ ;  /* 0x0000002e112e7210 */ /* 0x000fe20007f7e0ff */
[----:B------:R-:W-:Y:S02]  /*40b50*/  IMAD.IADD R17, R21, 0x1, R47 ;  /* 0x0000000115117824 */ /* 0x000fe400078e022f */
[----:B------:R-:W-:Y:S02]  /*40b60*/  IMAD.X R33, RZ, RZ, RZ, P2 ;  /* 0x000000ffff217224 */ /* 0x000fe400010e06ff */
[----:B------:R-:W-:Y:S01]  /*40b70*/  IMAD.X R45, RZ, RZ, RZ, P1 ;  /* 0x000000ffff2d7224 */ /* 0x000fe200008e06ff */
[----:B------:R-:W-:Y:S01]  /*40b80*/  IADD3 R16, P0, PT, R17, R24, RZ ;  /* 0x0000001811107210 */ /* 0x000fe20007f1e0ff */
[----:B------:R-:W-:Y:S01]  /*40b90*/  IMAD.X R47, RZ, RZ, RZ, P3 ;  /* 0x000000ffff2f7224 */ /* 0x000fe200018e06ff */
[----:B------:R-:W-:Y:S01]  /*40ba0*/  MOV R24, RZ ;  /* 0x000000ff00187202 */ /* 0x000fe20000000f00 */
        /* <DEDUP_REMOVED lines=8> */
[----:B------:R-:W-:Y:S01]  /*40c30*/  IMAD.X R17, RZ, RZ, RZ, P0 ;  /* 0x000000ffff117224 */ /* 0x000fe200000e06ff */
[----:B------:R-:W-:Y:S01]  /*40c40*/  IADD3 R46, P0, PT, R42, R45, RZ ;  /* 0x0000002d2a2e7210 */ /* 0x000fe20007f1e0ff */
[----:B------:R-:W-:Y:S02]  /*40c50*/  IMAD R33, R48, R18, RZ ;  /* 0x0000001230217224 */ /* 0x000fe400078e02ff */
[----:B------:R-:W-:Y:S01]  /*40c60*/  IMAD.WIDE.U32 R16, R29, R11, R16 ;  /* 0x0000000b1d107225 */ /* 0x000fe200078e0010 */
[----:B------:R-:W-:-:S03]  /*40c70*/  IADD3.X R47, PT, PT, RZ, RZ, RZ, P0, !PT ;  /* 0x000000ffff2f7210 */ /* 0x000fc600007fe4ff */
[----:B------:R-:W-:Y:S01]  /*40c80*/  IMAD.MOV.U32 R49, RZ, RZ, RZ ;  /* 0x000000ffff317224 */ /* 0x000fe200078e00ff */
[----:B------:R-:W-:Y:S01]  /*40c90*/  IADD3 R50, P3, PT, R51, R16, RZ ;  /* 0x0000001033327210 */ /* 0x000fe20007f7e0ff */
[----:B------:R-:W-:Y:S02]  /*40ca0*/  IMAD.X R27, RZ, RZ, RZ, P2 ;  /* 0x000000ffff1b7224 */ /* 0x000fe400010e06ff */
[----:B------:R-:W-:Y:S01]  /*40cb0*/  IMAD.HI.U32 R48, R33, R12, R48 ;  /* 0x0000000c21307227 */ /* 0x000fe200078e0030 */
[----:B------:R-:W-:Y:S02]  /*40cc0*/  IADD3 R49, PT, PT, R22, R17, RZ ;  /* 0x0000001116317210 */ /* 0x000fe40007ffe0ff */
[----:B------:R-:W2:Y:S01]  /*40cd0*/  LDC.64 R16, c[0x3][0x18] ;  /* 0x00c00600ff107b82 */ /* 0x000ea20000000a00 */
[----:B------:R-:W-:-:S04]  /*40ce0*/  IMAD.WIDE.U32 R26, R23, R15, R26 ;  /* 0x0000000f171a7225 */ /* 0x000fc800078e001a */
[----:B------:R-:W-:Y:S01]  /*40cf0*/  IMAD.IADD R53, R19, 0x1, R48 ;  /* 0x0000000113357824 */ /* 0x000fe200078e0230 */
[----:B------:R-:W-:Y:S01]  /*40d00*/  IADD3 R48, P0, PT, R49, R26, RZ ;  /* 0x0000001a31307210 */ /* 0x000fe20007f1e0ff */
[----:B------:R-:W-:Y:S02]  /*40d10*/  IMAD.X R45, RZ, RZ, RZ, P1 ;  /* 0x000000ffff2d7224 */ /* 0x000fe400008e06ff */
[----:B------:R-:W-:Y:S01]  /*40d20*/  IMAD.WIDE.U32 R46, R92, R92, R46 ;  /* 0x0000005c5c2e7225 */ /* 0x000fe200078e002e */
[----:B------:R-:W-:-:S03]  /*40d30*/  IADD3.X R49, PT, PT, RZ, RZ, RZ, P0, !PT ;  /* 0x000000ffff317210 */ /* 0x000fc600007fe4ff */
[----:B------:R-:W-:Y:S02]  /*40d40*/  IMAD.MOV.U32 R25, RZ, RZ, RZ ;  /* 0x000000ffff197224 */ /* 0x000fe400078e00ff */
[----:B------:R-:W-:Y:S01]  /*40d50*/  IMAD.WIDE.U32 R94, R94, R89, R44 ;  /* 0x000000595e5e7225 */ /* 0x000fe200078e002c */
[----:B------:R-:W-:-:S03]  /*40d60*/  IADD3 R44, P0, PT, R43, R47, RZ ;  /* 0x0000002f2b2c7210 */ /* 0x000fc60007f1e0ff */
[----:B------:R-:W-:Y:S01]  /*40d70*/  IMAD.IADD R43, R25, 0x1, R27 ;  /* 0x00000001192b7824 */ /* 0x000fe200078e021b */
[----:B------:R-:W-:Y:S01]  /*40d80*/  IADD3 R42, P1, PT, R46, R95, RZ ;  /* 0x0000005f2e2a7210 */ /* 0x000fe20007f3e0ff */
[----:B------:R-:W-:Y:S02]  /*40d90*/  IMAD.X R51, RZ, RZ, RZ, P3 ;  /* 0x000000ffff337224 */ /* 0x000fe400018e06ff */
[----:B------:R-:W-:Y:S01]  /*40da0*/  IMAD.WIDE.U32 R26, R29, R14, R48 ;  /* 0x0000000e1d1a7225 */ /* 0x000fe200078e0030 */
[----:B------:R-:W-:-:S03]  /*40db0*/  IADD3 R48, P2, PT, R28, R43, RZ ;  /* 0x0000002b1c307210 */ /* 0x000fc60007f5e0ff */
[----:B------:R-:W-:-:S04]  /*40dc0*/  IMAD.WIDE.U32 R50, R31, R10, R50 ;  /* 0x0000000a1f327225 */ /* 0x000fc800078e0032 */
[----:B------:R-:W-:Y:S01]  /*40dd0*/  IMAD.IADD R51, R21, 0x1, R51 ;  /* 0x0000000115337824 */ /* 0x000fe200078e0233 */
[----:B------:R-:W-:Y:S01]  /*40de0*/  IADD3 R52, P3, PT, R53, R50, RZ ;  /* 0x0000003235347210 */ /* 0x000fe20007f7e0ff */
[----:B------:R-:W-:Y:S02]  /*40df0*/  IMAD.X R49, RZ, RZ, RZ, P2 ;  /* 0x000000ffff317224 */ /* 0x000fe400010e06ff */
[----:B------:R-:W-:Y:S01]  /*40e00*/  IMAD.IADD R27, R24, 0x1, R27 ;  /* 0x00000001181b7824 */ /* 0x000fe200078e021b */
[----:B------:R-:W-:Y:S01]  /*40e10*/  IADD3.X R53, PT, PT, RZ, RZ, RZ, P3, !PT ;  /* 0x000000ffff357210 */ /* 0x000fe20001ffe4ff */
[----:B--2---:R-:W-:Y:S01]  /*40e20*/  IMAD.WIDE.U32 R46, R23, R16, R48 ;  /* 0x00000010172e7225 */ /* 0x004fe200078e0030 */
[----:B------:R-:W-:Y:S02]  /*40e30*/  IADD3 R50, P3, PT, R51, R26, RZ ;  /* 0x0000001a33327210 */ /* 0x000fe40007f7e0ff */
[----:B------:R-:W-:Y:S01]  /*40e40*/  MOV R26, RZ ;  /* 0x000000ff001a7202 */ /* 0x000fe20000000f00 */
[----:B------:R-:W-:Y:S01]  /*40e50*/  IMAD.X R43, RZ, RZ, RZ, P1 ;  /* 0x000000ffff2b7224 */ /* 0x000fe200008e06ff */
[----:B------:R-:W-:Y:S01]  /*40e60*/  IADD3 R46, P1, PT, R27, R46, RZ ;  /* 0x0000002e1b2e7210 */ /* 0x000fe20007f3e0ff */
[----:B------:R-:W-:Y:S01]  /*40e70*/  IMAD.WIDE.U32 R48, R33, R13, R52 ;  /* 0x0000000d21307225 */ /* 0x000fe200078e0034 */
[----:B------:R-:W-:-:S02]  /*40e80*/  IADD3 R27, PT, PT, R26, R47, RZ ;  /* 0x0000002f1a1b7210 */ /* 0x000fc40007ffe0ff */
[----:B------:R-:W-:Y:S01]  /*40e90*/  IADD3.X R47, PT, PT, RZ, RZ, RZ, P1, !PT ;  /* 0x000000ffff2f7210 */ /* 0x000fe20000ffe4ff */
[----:B------:R-:W-:Y:S02]  /*40ea0*/  IMAD.X R51, RZ, RZ, RZ, P3 ;  /* 0x000000ffff337224 */ /* 0x000fe400018e06ff */
[----:B------:R-:W-:Y:S02]  /*40eb0*/  IMAD.IADD R53, R20, 0x1, R49 ;  /* 0x0000000114357824 */ /* 0x000fe400078e0231 */
[----:B------:R-:W-:Y:S02]  /*40ec0*/  IMAD R28, R48, R18, RZ ;  /* 0x00000012301c7224 */ /* 0x000fe400078e02ff */
[----:B------:R-:W-:Y:S02]  /*40ed0*/  IMAD.MOV.U32 R49, RZ, RZ, RZ ;  /* 0x000000ffff317224 */ /* 0x000fe400078e00ff */
[----:B------:R-:W-:-:S04]  /*40ee0*/  IMAD.WIDE.U32 R50, R31, R11, R50 ;  /* 0x0000000b1f327225 */ /* 0x000fc800078e0032 */
[----:B------:R-:W-:Y:S01]  /*40ef0*/  IMAD.X R45, RZ, RZ, RZ, P0 ;  /* 0x000000ffff2d7224 */ /* 0x000fe200000e06ff */
[----:B------:R-:W-:Y:S01]  /*40f00*/  IADD3 R52, P2, PT, R53, R50, RZ ;  /* 0x0000003235347210 */ /* 0x000fe20007f5e0ff */
[----:B------:R-:W-:Y:S01]  /*40f10*/  IMAD.HI.U32 R54, R28, R12, R48 ;  /* 0x0000000c1c367227 */ /* 0x000fe200078e0030 */
[----:B------:R-:W-:Y:S02]  /*40f20*/  IADD3 R48, P0, PT, R126, R27, RZ ;  /* 0x0000001b7e307210 */ /* 0x000fe40007f1e0ff */
[----:B------:R-:W-:Y:S01]  /*40f30*/  MOV R27, RZ ;  /* 0x000000ff001b7202 */ /* 0x000fe20000000f00 */
[----:B------:R-:W-:Y:S01]  /*40f40*/  IMAD.IADD R51, R22, 0x1, R51 ;  /* 0x0000000116337824 */ /* 0x000fe200078e0233 */
[----:B------:R-:W-:Y:S01]  /*40f50*/  IADD3.X R49, PT, PT, RZ, RZ, RZ, P0, !PT ;  /* 0x000000ffff317210 */ /* 0x000fe200007fe4ff */
[----:B------:R-:W-:-:S04]  /*40f60*/  IMAD.WIDE.U32 R46, R29, R15, R46 ;  /* 0x0000000f1d2e7225 */ /* 0x000fc800078e002e */
[----:B------:R-:W-:Y:S01]  /*40f70*/  IMAD.WIDE.U32 R42, R93, R89, R42 ;  /* 0x000000595d2a7225 */ /* 0x000fe200078e002a */
[----:B------:R-:W-:-:S03]  /*40f80*/  IADD3 R50, P1, PT, R51, R46, RZ ;  /* 0x0000002e33327210 */ /* 0x000fc60007f3e0ff */
[----:B------:R-:W-:-:S04]  /*40f90*/  IMAD.WIDE.U32 R44, R92, R89, R44 ;  /* 0x000000595c2c7225 */ /* 0x000fc800078e002c */
[----:B------:R-:W-:Y:S01]  /*40fa0*/  IMAD.IADD R55, R25, 0x1, R47 ;  /* 0x0000000119377824 */ /* 0x000fe200078e022f */
[----:B------:R-:W-:Y:S01]  /*40fb0*/  IADD3 R46, P0, PT, R44, R43, RZ ;  /* 0x0000002b2c2e7210 */ /* 0x000fe20007f1e0ff */
[----:B------:R-:W-:Y:S02]  /*40fc0*/  IMAD.X R53, RZ, RZ, RZ, P2 ;  /* 0x000000ffff357224 */ /* 0x000fe400010e06ff */
[----:B------:R-:W-:Y:S01]  /*40fd0*/  IMAD.WIDE.U32 R48, R23, R17, R48 ;  /* 0x0000001117307225 */ /* 0x000fe200078e0030 */
[----:B------:R-:W-:-:S03]  /*40fe0*/  IADD3.X R47, PT, PT, RZ, RZ, RZ, P0, !PT ;  /* 0x000000ffff2f7210 */ /* 0x000fc600007fe4ff */
[----:B------:R-:W-:Y:S02]  /*40ff0*/  IMAD.IADD R23, R19, 0x1, R54 ;  /* 0x0000000113177824 */ /* 0x000fe400078e0236 */
[----:B------:R-:W-:-:S04]  /*41000*/  IMAD.WIDE.U32 R52, R33, R10, R52 ;  /* 0x0000000a21347225 */ /* 0x000fc800078e0034 */
[----:B------:R-:W-:Y:S01]  /*41010*/  IMAD.X R51, RZ, RZ, RZ, P1 ;  /* 0x000000ffff337224 */ /* 0x000fe200008e06ff */
[----:B------:R-:W-:Y:S01]  /*41020*/  IADD3 R52, P1, PT, R23, R52, RZ ;  /* 0x0000003417347210 */ /* 0x000fe20007f3e0ff */
[----:B------:R-:W-:Y:S01]  /*41030*/  IMAD.WIDE.U32 R92, R92, R89, R46 ;  /* 0x000000595c5c7225 */ /* 0x000fe200078e002e */
[----:B------:R-:W-:Y:S02]  /*41040*/  IADD3 R46, P0, PT, R55, R48, RZ ;  /* 0x00000030372e7210 */ /* 0x000fe40007f1e0ff */
[----:B------:R-:W-:Y:S01]  /*41050*/  IADD3 R55, PT, PT, R27, R49, RZ ;  /* 0x000000311b377210 */ /* 0x000fe20007ffe0ff */
[----:B------:R-:W-:-:S04]  /*41060*/  IMAD.WIDE.U32 R50, R31, R14, R50 ;  /* 0x0000000e1f327225 */ /* 0x000fc800078e0032 */
[----:B------:R-:W-:Y:S02]  /*41070*/  IMAD.IADD R23, R21, 0x1, R53 ;  /* 0x0000000115177824 */ /* 0x000fe400078e0235 */
[----:B------:R-:W-:Y:S01]  /*41080*/  IMAD.X R47, RZ, RZ, RZ, P0 ;  /* 0x000000ffff2f7224 */ /* 0x000fe200000e06ff */
[----:B------:R-:W-:Y:S01]  /*41090*/  IADD3 R55, P0, PT, R30, R55, RZ ;  /* 0x000000371e377210 */ /* 0x000fe20007f1e0ff */
[----:B------:R-:W-:Y:S01]  /*410a0*/  IMAD.X R53, RZ, RZ, RZ, P1 ;  /* 0x000000ffff357224 */ /* 0x000fe200008e06ff */
[----:B------:R-:W-:Y:S01]  /*410b0*/  IADD3 R50, P1, PT, R23, R50, RZ ;  /* 0x0000003217327210 */ /* 0x000fe20007f3e0ff */
[----:B------:R-:W-:Y:S02]  /*410c0*/  IMAD.IADD R49, R24, 0x1, R51 ;  /* 0x0000000118317824 */ /* 0x000fe400078e0233 */
[----:B------:R-:W-:Y:S01]  /*410d0*/  IMAD.WIDE.U32 R46, R29, R16, R46 ;  /* 0x000000101d2e7225 */ /* 0x000fe200078e002e */
[----:B------:R-:W-:-:S03]  /*410e0*/  IADD3.X R51, PT, PT, RZ, RZ, RZ, P1, !PT ;  /* 0x000000ffff337210 */ /* 0x000fc60000ffe4ff */
[----:B------:R-:W-:Y:S01]  /*410f0*/  IMAD.WIDE.U32 R52, R28, R13, R52 ;  /* 0x0000000d1c347225 */ /* 0x000fe200078e0034 */
[----:B------:R-:W-:-:S03]  /*41100*/  IADD3 R48, P2, PT, R49, R46, RZ ;  /* 0x0000002e31307210 */ /* 0x000fc60007f5e0ff */
[----:B------:R-:W-:Y:S02]  /*41110*/  IMAD.IADD R46, R26, 0x1, R47 ;  /* 0x000000011a2e7824 */ /* 0x000fe400078e022f */
[----:B------:R-:W-:Y:S01]  /*41120*/  IMAD.IADD R43, R20, 0x1, R53 ;  /* 0x00000001142b7824 */ /* 0x000fe200078e0235 */
[----:B------:R-:W-:Y:S01]  /*41130*/  MOV R53, RZ ;  /* 0x000000ff00357202 */ /* 0x000fe20000000f00 */
[----:B------:R-:W-:Y:S01]  /*41140*/  IMAD.WIDE.U32 R50, R33, R11, R50 ;  /* 0x0000000b21327225 */ /* 0x000fe200078e0032 */
[----:B------:R-:W-:-:S03]  /*41150*/  IADD3 R46, P1, PT, R46, R55, RZ ;  /* 0x000000372e2e7210 */ /* 0x000fc60007f3e0ff */
[----:B------:R-:W-:Y:S01]  /*41160*/  IMAD.X R49, RZ, RZ, RZ, P2 ;  /* 0x000000ffff317224 */ /* 0x000fe200010e06ff */
[----:B------:R-:W-:Y:S01]  /*41170*/  IADD3 R50, P2, PT, R43, R50, RZ ;  /* 0x000000322b327210 */ /* 0x000fe20007f5e0ff */
[----:B------:R-:W-:Y:S01]  /*41180*/  IMAD.IADD R43, R22, 0x1, R51 ;  /* 0x00000001162b7824 */ /* 0x000fe200078e0233 */
[----:B------:R-:W-:Y:S01]  /*41190*/  IADD3.X R51, PT, PT, RZ, RZ, RZ, P0, !PT ;  /* 0x000000ffff337210 */ /* 0x000fe200007fe4ff */
[----:B------:R-:W-:Y:S02]  /*411a0*/  IMAD.X R47, RZ, RZ, RZ, P1 ;  /* 0x000000ffff2f7224 */ /* 0x000fe400008e06ff */
[----:B------:R-:W-:Y:S01]  /*411b0*/  IMAD.WIDE.U32 R48, R31, R15, R48 ;  /* 0x0000000f1f307225 */ /* 0x000fe200078e0030 */
[----:B------:R-:W-:-:S03]  /*411c0*/  IADD3 R124, P0, PT, R124, R51, RZ ;  /* 0x000000337c7c7210 */ /* 0x000fc60007f1e0ff */
[----:B------:R-:W-:Y:S01]  /*411d0*/  IMAD R23, R52, R18, RZ ;  /* 0x0000001234177224 */ /* 0x000fe200078e02ff */
[----:B------:R-:W-:Y:S01]  /*411e0*/  IADD3 R49, PT, PT, R25, R49, RZ ;  /* 0x0000003119317210 */ /* 0x000fe20007ffe0ff */
[----:B------:R-:W-:Y:S01]  /*411f0*/  IMAD.X R51, RZ, RZ, RZ, P2 ;  /* 0x000000ffff337224 */ /* 0x000fe200010e06ff */
[----:B------:R-:W-:Y:S01]  /*41200*/  IADD3 R48, P2, PT, R43, R48, RZ ;  /* 0x000000302b307210 */ /* 0x000fe20007f5e0ff */
[----:B------:R-:W-:Y:S01]  /*41210*/  IMAD.WIDE.U32 R46, R29, R17, R46 ;  /* 0x000000111d2e7225 */ /* 0x000fe200078e002e */
[----:B------:R-:W-:-:S03]  /*41220*/  IADD3.X R29, PT, PT, RZ, RZ, RZ, P0, !PT ;  /* 0x000000ffff1d7210 */ /* 0x000fc600007fe4ff */
[----:B------:R-:W-:Y:S01]  /*41230*/  IMAD.HI.U32 R52, R23, R12, R52 ;  /* 0x0000000c17347227 */ /* 0x000fe200078e0034 */
[----:B------:R-:W-:Y:S02]  /*41240*/  IADD3 R46, P1, PT, R49, R46, RZ ;  /* 0x0000002e312e7210 */ /* 0x000fe40007f3e0ff */
[----:B------:R-:W-:Y:S01]  /*41250*/  IADD3 R29, P0, PT, R32, R29, RZ ;  /* 0x0000001d201d7210 */ /* 0x000fe20007f1e0ff */
        /* <DEDUP_REMOVED lines=8> */
[----:B------:R-:W-:-:S04]  /*412e0*/  IMAD.WIDE.U32 R48, R33, R14, R48 ;  /* 0x0000000e21307225 */ /* 0x000fc800078e0030 */
[----:B------:R-:W-:Y:S01]  /*412f0*/  IMAD.WIDE.U32 R46, R31, R16, R46 ;  /* 0x000000101f2e7225 */ /* 0x000fe200078e002e */
[----:B------:R-:W-:-:S03]  /*41300*/  IADD3 R49, PT, PT, R24, R49, RZ ;  /* 0x0000003118317210 */ /* 0x000fc60007ffe0ff */
[----:B------:R-:W-:Y:S02]  /*41310*/  IMAD.X R44, RZ, RZ, RZ, P1 ;  /* 0x000000ffff2c7224 */ /* 0x000fe400008e06ff */
[----:B------:R-:W-:Y:S01]  /*41320*/  IMAD.X R53, RZ, RZ, RZ, P3 ;  /* 0x000000ffff357224 */ /* 0x000fe200018e06ff */
[----:B------:R-:W-:Y:S01]  /*41330*/  IADD3 R50, P3, PT, R51, R48, RZ ;  /* 0x0000003033327210 */ /* 0x000fe20007f7e0ff */
[----:B------:R-:W-:Y:S01]  /*41340*/  IMAD.X R95, RZ, RZ, RZ, P0 ;  /* 0x000000ffff5f7224 */ /* 0x000fe200000e06ff */
[----:B------:R-:W-:Y:S01]  /*41350*/  IADD3 R48, P2, PT, R49, R46, RZ ;  /* 0x0000002e31307210 */ /* 0x000fe20007f5e0ff */
[----:B------:R-:W-:Y:S01]  /*41360*/  IMAD.IADD R46, R26, 0x1, R47 ;  /* 0x000000011a2e7824 */ /* 0x000fe200078e022f */
        /* <DEDUP_REMOVED lines=13> */
[----:B------:R-:W-:-:S03]  /*41440*/  IADD3 R50, P3, PT, R43, R50, RZ ;  /* 0x000000322b327210 */ /* 0x000fc60007f7e0ff */
[----:B------:R-:W-:Y:S02]  /*41450*/  IMAD R29, R52, R18, RZ ;  /* 0x00000012341d7224 */ /* 0x000fe400078e02ff */
[----:B------:R-:W-:Y:S02]  /*41460*/  IMAD.MOV.U32 R53, RZ, RZ, RZ ;  /* 0x000000ffff357224 */ /* 0x000fe400078e00ff */
[----:B------:R-:W-:Y:S02]  /*41470*/  IMAD.X R43, RZ, RZ, RZ, P0 ;  /* 0x000000ffff2b7224 */ /* 0x000fe400000e06ff */
[----:B------:R-:W-:Y:S01]  /*41480*/  IMAD.WIDE.U32 R30, R31, R17, R46 ;  /* 0x000000111f1e7225 */ /* 0x000fe200078e002e */
[----:B------:R-:W-:Y:S02]  /*41490*/  IADD3 R46, P4, PT, R51, R48, RZ ;  /* 0x00000030332e7210 */ /* 0x000fe40007f9e0ff */
[----:B------:R-:W-:Y:S01]  /*414a0*/  IADD3 R43, P1, PT, R42, R43, RZ ;  /* 0x0000002b2a2b7210 */ /* 0x000fe20007f3e0ff */
[----:B------:R-:W-:Y:S01]  /*414b0*/  IMAD.IADD R49, R25, 0x1, R49 ;  /* 0x0000000119317824 */ /* 0x000fe200078e0231 */
[----:B------:R-:W-:Y:S01]  /*414c0*/  IADD3.X R47, PT, PT, RZ, RZ, RZ, P4, !PT ;  /* 0x000000ffff2f7210 */ /* 0x000fe200027fe4ff */
[----:B------:R-:W-:Y:S01]  /*414d0*/  IMAD.HI.U32 R54, R29, R12, R52 ;  /* 0x0000000c1d367227 */ /* 0x000fe200078e0034 */
[----:B------:R-:W-:-:S03]  /*414e0*/  IADD3.X R52, PT, PT, RZ, RZ, RZ, P2, !PT ;  /* 0x000000ffff347210 */ /* 0x000fc600017fe4ff */
[----:B------:R-:W-:Y:S01]  /*414f0*/  IMAD.X R51, RZ, RZ, RZ, P3 ;  /* 0x000000ffff337224 */ /* 0x000fe200018e06ff */
[----:B------:R-:W-:Y:S01]  /*41500*/  IADD3 R30, P3, PT, R49, R30, RZ ;  /* 0x0000001e311e7210 */ /* 0x000fe20007f7e0ff */
[----:B------:R-:W-:Y:S01]  /*41510*/  IMAD.IADD R53, R27, 0x1, R31 ;  /* 0x000000011b357824 */ /* 0x000fe200078e021f */
[----:B------:R-:W-:Y:S01]  /*41520*/  IADD3 R52, P0, PT, R52, R43, RZ ;  /* 0x0000002b34347210 */ /* 0x000fe20007f1e0ff */
[----:B------:R-:W-:-:S03]  /*41530*/  IMAD.WIDE.U32 R48, R23, R10, R50 ;  /* 0x0000000a17307225 */ /* 0x000fc600078e0032 */
[----:B------:R-:W-:Y:S01]  /*41540*/  IADD3 R53, P2, PT, R53, R44, RZ ;  /* 0x0000002c35357210 */ /* 0x000fe20007f5e0ff */
[----:B------:R-:W-:Y:S02]  /*41550*/  IMAD.IADD R51, R19, 0x1, R54 ;  /* 0x0000000113337824 */ /* 0x000fe400078e0236 */
[----:B------:R-:W-:Y:S02]  /*41560*/  IMAD.X R31, RZ, RZ, RZ, P3 ;  /* 0x000000ffff1f7224 */ /* 0x000fe400018e06ff */
[----:B------:R-:W-:Y:S01]  /*41570*/  IMAD.WIDE.U32 R42, R28, R14, R46 ;  /* 0x0000000e1c2a7225 */ /* 0x000fe200078e002e */
[----:B------:R-:W-:Y:S02]  /*41580*/  IADD3 R47, PT, PT, R21, R49, RZ ;  /* 0x00000031152f7210 */ /* 0x000fe40007ffe0ff */
[----:B------:R-:W-:Y:S01]  /*41590*/  IADD3 R48, P4, PT, R51, R48, RZ ;  /* 0x0000003033307210 */ /* 0x000fe20007f9e0ff */
[----:B------:R-:W-:Y:S01]  /*415a0*/  IMAD.WIDE.U32 R30, R33, R16, R30 ;  /* 0x00000010211e7225 */ /* 0x000fe200078e001e */
[----:B------:R-:W-:-:S02]  /*415b0*/  IADD3 R46, P3, PT, R47, R42, RZ ;  /* 0x0000002a2f2e7210 */ /* 0x000fc40007f7e0ff */
[----:B------:R-:W-:Y:S01]  /*415c0*/  IADD3.X R49, PT, PT, RZ, RZ, RZ, P4, !PT ;  /* 0x000000ffff317210 */ /* 0x000fe200027fe4ff */
[----:B------:R-:W-:Y:S02]  /*415d0*/  IMAD.IADD R43, R24, 0x1, R43 ;  /* 0x00000001182b7824 */ /* 0x000fe400078e022b */
[----:B------:R-:W-:Y:S02]  /*415e0*/  IMAD.X R47, RZ, RZ, RZ, P3 ;  /* 0x000000ffff2f7224 */ /* 0x000fe400018e06ff */
        /* <DEDUP_REMOVED lines=20> */
[----:B------:R-:W-:-:S02]  /*41730*/  IMAD.X R43, RZ, RZ, RZ, P4 ;  /* 0x000000ffff2b7224 */ /* 0x000fc400020e06ff */
[----:B------:R-:W-:-:S04]  /*41740*/  IMAD.HI.U32 R48, R30, R12, R48 ;  /* 0x0000000c1e307227 */ /* 0x000fc800078e0030 */
[----:B------:R-:W-:-:S04]  /*41750*/  IMAD.WIDE.U32 R46, R29, R10, R46 ;  /* 0x0000000a1d2e7225 */ /* 0x000fc800078e002e */
[----:B------:R-:W-:Y:S01]  /*41760*/  IMAD.IADD R44, R27, 0x1, R33 ;  /* 0x000000011b2c7824 */ /* 0x000fe200078e0221 */
[----:B------:R-:W-:Y:S01]  /*41770*/  IADD3.X R33, PT, PT, RZ, RZ, RZ, P3, !PT ;  /* 0x000000ffff217210 */ /* 0x000fe20001ffe4ff */
[----:B------:R-:W-:Y:S02]  /*41780*/  IMAD.IADD R65, R19, 0x1, R48 ;  /* 0x0000000113417824 */ /* 0x000fe400078e0230 */
[----:B------:R-:W-:Y:S01]  /*41790*/  IMAD.WIDE.U32 R42, R23, R14, R42 ;  /* 0x0000000e172a7225 */ /* 0x000fe200078e002a */
[----:B------:R-:W-:Y:S02]  /*417a0*/  IADD3 R44, P5, PT, R44, R51, RZ ;  /* 0x000000332c2c7210 */ /* 0x000fe40007fbe0ff */
[----:B------:R-:W-:Y:S01]  /*417b0*/  IADD3 R64, P6, PT, R65, R46, RZ ;  /* 0x0000002e41407210 */ /* 0x000fe20007fde0ff */
[----:B------:R-:W-:Y:S01]  /*417c0*/  IMAD.IADD R47, R21, 0x1, R47 ;  /* 0x00000001152f7824 */ /* 0x000fe200078e022f */
[----:B------:R-:W-:Y:S01]  /*417d0*/  IADD3 R43, PT, PT, R24, R43, RZ ;  /* 0x0000002b182b7210 */ /* 0x000fe20007ffe0ff */
[----:B------:R-:W-:Y:S01]  /*417e0*/  IMAD.WIDE.U32 R32, R28, R16, R32 ;  /* 0x000000101c207225 */ /* 0x000fe200078e0020 */
[----:B------:R-:W-:-:S02]  /*417f0*/  IADD3.X R65, PT, PT, RZ, RZ, RZ, P6, !PT ;  /* 0x000000ffff417210 */ /* 0x000fc400037fe4ff */
[----:B------:R-:W-:Y:S01]  /*41800*/  IADD3 R46, P4, PT, R47, R42, RZ ;  /* 0x0000002a2f2e7210 */ /* 0x000fe20007f9e0ff */
[----:B------:R-:W-:Y:S01]  /*41810*/  IMAD.IADD R33, R26, 0x1, R33 ;  /* 0x000000011a217824 */ /* 0x000fe200078e0221 */
[----:B------:R-:W-:Y:S01]  /*41820*/  IADD3 R42, P3, PT, R43, R32, RZ ;  /* 0x000000202b2a7210 */ /* 0x000fe20007f7e0ff */
[----:B------:R-:W-:Y:S01]  /*41830*/  IMAD.X R31, RZ, RZ, RZ, P2 ;  /* 0x000000ffff1f7224 */ /* 0x000fe200010e06ff */
        /* <DEDUP_REMOVED lines=9> */
[----:B------:R-:W-:Y:S01]  /*418d0*/  IMAD.WIDE.U32 R42, R23, R15, R42 ;  /* 0x0000000f172a7225 */ /* 0x000fe200078e002a */
[----:B------:R-:W-:-:S03]  /*418e0*/  IADD3 R47, PT, PT, R22, R47, RZ ;  /* 0x0000002f162f7210 */ /* 0x000fc60007ffe0ff */
[----:B------:R-:W-:Y:S02]  /*418f0*/  IMAD.IADD R49, R20, 0x1, R65 ;  /* 0x0000000114317824 */ /* 0x000fe400078e0241 */
[----:B------:R-:W-:-:S03]  /*41900*/  IMAD.WIDE.U32 R32, R28, R17, R32 ;  /* 0x000000111c207225 */ /* 0x000fc600078e0020 */
[----:B------:R-:W-:Y:S01]  /*41910*/  IADD3 R48, P6, PT, R49, R46, RZ ;  /* 0x0000002e31307210 */ /* 0x000fe20007fde0ff */
[----:B------:R-:W-:Y:S02]  /*41920*/  IMAD.IADD R43, R25, 0x1, R43 ;  /* 0x00000001192b7824 */ /* 0x000fe400078e022b */
[----:B------:R-:W-:Y:S01]  /*41930*/  IMAD.X R31, RZ, RZ, RZ, P5 ;  /* 0x000000ffff1f7224 */ /* 0x000fe200028e06ff */
        /* <DEDUP_REMOVED lines=11> */
[----:B------:R-:W-:-:S04]  /*419f0*/  IMAD.WIDE.U32 R46, R29, R14, R46 ;  /* 0x0000000e1d2e7225 */ /* 0x000fc800078e002e */
[----:B------:R-:W-:Y:S01]  /*41a00*/  IMAD.WIDE.U32 R42, R23, R16, R42 ;  /* 0x00000010172a7225 */ /* 0x000fe200078e002a */
[----:B------:R-:W-:-:S03]  /*41a10*/  IADD3 R47, PT, PT, R24, R47, RZ ;  /* 0x0000002f182f7210 */ /* 0x000fc60007ffe0ff */
[----:B------:R-:W-:Y:S02]  /*41a20*/  IMAD.IADD R51, R21, 0x1, R33 ;  /* 0x0000000115337824 */ /* 0x000fe400078e0221 */
[----:B------:R-:W-:Y:S02]  /*41a30*/  IMAD.IADD R43, R26, 0x1, R43 ;  /* 0x000000011a2b7824 */ /* 0x000fe400078e022b */
[----:B------:R-:W-:Y:S01]  /*41a40*/  IMAD.X R31, RZ, RZ, RZ, P4 ;  /* 0x000000ffff1f7224 */ /* 0x000fe200020e06ff */
[----:B------:R-:W-:Y:S02]  /*41a50*/  IADD3 R50, P2, PT, R51, R46, RZ ;  /* 0x0000002e33327210 */ /* 0x000fe40007f5e0ff */
[----:B------:R-:W-:Y:S02]  /*41a60*/  IADD3 R46, P5, PT, R47, R42, RZ ;  /* 0x0000002a2f2e7210 */ /* 0x000fe40007fbe0ff */
[----:B------:R-:W-:Y:S02]  /*41a70*/  IADD3 R42, P4, PT, R43, R28, RZ ;  /* 0x0000001c2b2a7210 */ /* 0x000fe40007f9e0ff */
[----:B------:R-:W-:Y:S01]  /*41a80*/  IADD3.X R51, PT, PT, RZ, RZ, RZ, P2, !PT ;  /* 0x000000ffff337210 */ /* 0x000fe200017fe4ff */
[----:B------:R-:W-:Y:S01]  /*41a90*/  IMAD.X R47, RZ, RZ, RZ, P5 ;  /* 0x000000ffff2f7224 */ /* 0x000fe200028e06ff */
[----:B------:R-:W-:Y:S01]  /*41aa0*/  IADD3 R31, P2, PT, R31, R44, RZ ;  /* 0x0000002c1f1f7210 */ /* 0x000fe20007f5e0ff */
[----:B------:R-:W-:Y:S01]  /*41ab0*/  IMAD.X R43, RZ, RZ, RZ, P4 ;  /* 0x000000ffff2b7224 */ /* 0x000fe200020e06ff */
[----:B------:R-:W-:Y:S01]  /*41ac0*/  IADD3.X R28, PT, PT, RZ, RZ, RZ, P3, !PT ;  /* 0x000000ffff1c7210 */ /* 0x000fe20001ffe4ff */
[----:B------:R-:W-:-:S03]  /*41ad0*/  IMAD.WIDE.U32 R50, R30, R11, R50 ;  /* 0x0000000b1e327225 */ /* 0x000fc600078e0032 */
[----:B------:R-:W-:Y:S01]  /*41ae0*/  IADD3 R28, P3, PT, R28, R31, RZ ;  /* 0x0000001f1c1c7210 */ /* 0x000fe20007f7e0ff */
[----:B------:R-:W-:-:S04]  /*41af0*/  IMAD.WIDE.U32 R46, R29, R15, R46 ;  /* 0x0000000f1d2e7225 */ /* 0x000fc800078e002e */
[----:B------:R-:W-:-:S04]  /*41b00*/  IMAD.WIDE.U32 R42, R23, R17, R42 ;  /* 0x00000011172a7225 */ /* 0x000fc800078e002a */
[----:B------:R-:W-:Y:S02]  /*41b10*/  IMAD.IADD R53, R22, 0x1, R51 ;  /* 0x0000000116357824 */ /* 0x000fe400078e0233 */
[----:B------:R-:W-:Y:S02]  /*41b20*/  IMAD.IADD R23, R25, 0x1, R47 ;  /* 0x0000000119177824 */ /* 0x000fe400078e022f */
[----:B------:R-:W-:Y:S01]  /*41b30*/  IMAD.X R31, RZ, RZ, RZ, P1 ;  /* 0x000000ffff1f7224 */ /* 0x000fe200008e06ff */
[----:B------:R-:W-:Y:S01]  /*41b40*/  IADD3 R52, P4, PT, R53, R46, RZ ;  /* 0x0000002e35347210 */ /* 0x000fe20007f9e0ff */
[----:B------:R-:W-:Y:S01]  /*41b50*/  IMAD.MOV.U32 R69, RZ, RZ, R50 ;  /* 0x000000ffff457224 */ /* 0x000fe200078e0032 */
[----:B------:R-:W-:Y:S02]  /*41b60*/  IADD3 R44, P5, PT, R23, R42, RZ ;  /* 0x0000002a172c7210 */ /* 0x000fe40007fbe0ff */
[----:B------:R-:W-:Y:S01]  /*41b70*/  IADD3.X R23, PT, PT, RZ, RZ, RZ, P6, !PT ;  /* 0x000000ffff177210 */ /* 0x000fe200037fe4ff */
[----:B------:R-:W-:Y:S01]  /*41b80*/  IMAD.X R53, RZ, RZ, RZ, P4 ;  /* 0x000000ffff357224 */ /* 0x000fe200020e06ff */
[----:B------:R-:W-:Y:S01]  /*41b90*/  IADD3 R42, P6, PT, R45, R93, RZ ;  /* 0x0000005d2d2a7210 */ /* 0x000fe20007fde0ff */
[----:B------:R-:W-:Y:S01]  /*41ba0*/  IMAD.X R45, RZ, RZ, RZ, P5 ;  /* 0x000000ffff2d7224 */ /* 0x000fe200028e06ff */
[----:B------:R-:W-:Y:S01]  /*41bb0*/  IADD3 R23, P4, PT, R23, R28, RZ ;  /* 0x0000001c17177210 */ /* 0x000fe20007f9e0ff */
[----:B------:R-:W-:Y:S01]  /*41bc0*/  IMAD.WIDE.U32 R52, R30, R14, R52 ;  /* 0x0000000e1e347225 */ /* 0x000fe200078e0034 */
[----:B------:R-:W-:-:S03]  /*41bd0*/  IADD3 R28, PT, PT, R27, R43, RZ ;  /* 0x0000002b1b1c7210 */ /* 0x000fc60007ffe0ff */
[----:B------:R-:W-:Y:S01]  /*41be0*/  IMAD.WIDE.U32 R44, R29, R16, R44 ;  /* 0x000000101d2c7225 */ /* 0x000fe200078e002c */
[----:B------:R-:W-:Y:S02]  /*41bf0*/  IADD3 R28, P5, PT, R28, R23, RZ ;  /* 0x000000171c1c7210 */ /* 0x000fe40007fbe0ff */
[----:B------:R-:W-:Y:S01]  /*41c00*/  MOV R65, R52 ;  /* 0x0000003400417202 */ /* 0x000fe20000000f00 */
        /* <DEDUP_REMOVED lines=8> */
[----:B------:R-:W-:Y:S02]  /*41c90*/  IADD3 R31, P0, PT, R42, R31, RZ ;  /* 0x0000001f2a1f7210 */ /* 0x000fe40007f1e0ff */
[----:B------:R-:W-:Y:S01]  /*41ca0*/  IADD3.X R55, PT, PT, RZ, RZ, RZ, P6, !PT ;  /* 0x000000ffff377210 */ /* 0x000fe200037fe4ff */
[----:B------:R-:W-:Y:S01]  /*41cb0*/  IMAD.X R45, RZ, RZ, RZ, P1 ;  /* 0x000000ffff2d7224 */ /* 0x000fe200008e06ff */
[----:B------:R-:W-:Y:S02]  /*41cc0*/  IADD3 R28, P2, PT, R28, R31, RZ ;  /* 0x0000001f1c1c7210 */ /* 0x000fe40007f5e0ff */
[----:B------:R-:W-:Y:S01]  /*41cd0*/  IADD3.X R42, PT, PT, RZ, RZ, RZ, P3, !PT ;  /* 0x000000ffff2a7210 */ /* 0x000fe20001ffe4ff */
[----:B------:R-:W-:Y:S01]  /*41ce0*/  IMAD.WIDE.U32 R54, R30, R15, R54 ;  /* 0x0000000f1e367225 */ /* 0x000fe200078e0036 */
[----:B------:R-:W-:-:S03]  /*41cf0*/  IADD3 R23, P1, PT, R23, R28, RZ ;  /* 0x0000001c17177210 */ /* 0x000fc60007f3e0ff */
[----:B------:R-:W-:Y:S01]  /*41d00*/  IMAD.WIDE.U32 R28, R29, R17, R44 ;  /* 0x000000111d1c7225 */ /* 0x000fe200078e002c */
[----:B------:R-:W-:-:S03]  /*41d10*/  IADD3 R42, P3, PT, R42, R23, RZ ;  /* 0x000000172a2a7210 */ /* 0x000fc60007f7e0ff */
[----:B------:R-:W-:Y:S02]  /*41d20*/  IMAD.IADD R45, R25, 0x1, R55 ;  /* 0x00000001192d7824 */ /* 0x000fe400078e0237 */
[----:B------:R-:W-:Y:S02]  /*41d30*/  IMAD.X R23, RZ, RZ, RZ, P4 ;  /* 0x000000ffff177224 */ /* 0x000fe400020e06ff */
[----:B------:R-:W-:Y:S01]  /*41d40*/  IMAD.IADD R31, R27, 0x1, R29 ;  /* 0x000000011b1f7824 */ /* 0x000fe200078e021d */
[----:B------:R-:W-:Y:S01]  /*41d50*/  IADD3 R44, P6, PT, R45, R28, RZ ;  /* 0x0000001c2d2c7210 */ /* 0x000fe20007fde0ff */
[----:B------:R-:W-:Y:S01]  /*41d60*/  IMAD.MOV.U32 R48, RZ, RZ, R54 ;  /* 0x000000ffff307224 */ /* 0x000fe200078e0036 */
[----:B------:R-:W-:Y:S02]  /*41d70*/  IADD3 R23, P4, PT, R23, R42, RZ ;  /* 0x0000002a17177210 */ /* 0x000fe40007f9e0ff */
[----:B------:R-:W-:Y:S01]  /*41d80*/  IADD3.X R42, PT, PT, RZ, RZ, RZ, P5, !PT ;  /* 0x000000ffff2a7210 */ /* 0x000fe20002ffe4ff */
[----:B------:R-:W-:-:S03]  /*41d90*/  IMAD.X R45, RZ, RZ, RZ, P6 ;  /* 0x000000ffff2d7224 */ /* 0x000fc600030e06ff */
[----:B------:R-:W-:Y:S01]  /*41da0*/  IADD3 R42, P5, PT, R42, R23, RZ ;  /* 0x000000172a2a7210 */ /* 0x000fe20007fbe0ff */
[----:B------:R-:W-:Y:S01]  /*41db0*/  IMAD.WIDE.U32 R28, R30, R16, R44 ;  /* 0x000000101e1c7225 */ /* 0x000fe200078e002c */
[----:B------:R-:W-:Y:S02]  /*41dc0*/  IADD3.X R44, PT, PT, RZ, RZ, RZ, P0, !PT ;  /* 0x000000ffff2c7210 */ /* 0x000fe400007fe4ff */
[----:B------:R-:W-:Y:S01]  /*41dd0*/  IADD3 R31, P0, PT, R31, R42, RZ ;  /* 0x0000002a1f1f7210 */ /* 0x000fe20007f1e0ff */
[----:B------:R-:W-:Y:S02]  /*41de0*/  IMAD.X R23, RZ, RZ, RZ, P2 ;  /* 0x000000ffff177224 */ /* 0x000fe400010e06ff */
[----:B------:R-:W-:Y:S02]  /*41df0*/  IMAD.IADD R42, R26, 0x1, R29 ;  /* 0x000000011a2a7824 */ /* 0x000fe400078e021d */
[----:B------:R-:W-:Y:S01]  /*41e00*/  IMAD.MOV.U32 R47, RZ, RZ, R28 ;  /* 0x000000ffff2f7224 */ /* 0x000fe200078e001c */
[----:B------:R-:W-:Y:S01]  /*41e10*/  IADD3 R23, PT, PT, R23, R43, R44 ;  /* 0x0000002b17177210 */ /* 0x000fe20007ffe02c */
[----:B------:R-:W-:Y:S01]  /*41e20*/  IMAD.X R44, RZ, RZ, RZ, P3 ;  /* 0x000000ffff2c7224 */ /* 0x000fe200018e06ff */
        /* <DEDUP_REMOVED lines=9> */
[----:B------:R-:W-:Y:S01]  /*41ec0*/  IADD3 R30, PT, PT, R27, R57, RZ ;  /* 0x000000391b1e7210 */ /* 0x000fe20007ffe0ff */
        /* <DEDUP_REMOVED lines=30> */
.L_x_160:
        /* <DEDUP_REMOVED lines=23> */
.L_x_161:
[----:B------:R-:W-:Y:S01]  /*42220*/  MOV R73, RZ ;  /* 0x000000ff00497202 */ /* 0x000fe20000000f00 */
[----:B------:R-:W-:-:S04]  /*42230*/  IMAD.WIDE.U32 R28, R64, R90, RZ ;  /* 0x0000005a401c7225 */ /* 0x000fc800078e00ff */
[----:B------:R-:W-:Y:S01]  /*42240*/  HFMA2 R31, -RZ, RZ, 0, 0 ;  /* 0x00000000ff1f7431 */ /* 0x000fe200000001ff */
[----:B------:R-:W-:Y:S01]  /*42250*/  MOV R53, RZ ;  /* 0x000000ff00357202 */ /* 0x000fe20000000f00 */
[----:B------:R-:W-:Y:S02]  /*42260*/  IMAD.IADD R32, R29, 0x1, R73 ;  /* 0x000000011d207824 */ /* 0x000fe400078e0249 */
[----:B------:R-:W-:Y:S02]  /*42270*/  HFMA2 R29, -RZ, RZ, 0, 0 ;  /* 0x00000000ff1d7431 */ /* 0x000fe400000001ff */
[----:B------:R-:W-:Y:S02]  /*42280*/  IMAD.MOV.U32 R33, RZ, RZ, RZ ;  /* 0x000000ffff217224 */ /* 0x000fe400078e00ff */
[----:B------:R-:W-:Y:S02]  /*42290*/  IMAD.MOV.U32 R51, RZ, RZ, RZ ;  /* 0x000000ffff337224 */ /* 0x000fe400078e00ff */
[----:B------:R-:W-:-:S04]  /*422a0*/  IMAD.WIDE.U32 R32, R90, R44, R32 ;  /* 0x0000002c5a207225 */ /* 0x000fc800078e0020 */
[----:B------:R-:W-:Y:S02]  /*422b0*/  IMAD.MOV.U32 R52, RZ, RZ, R32 ;  /* 0x000000ffff347224 */ /* 0x000fe400078e0020 */
[----:B------:R-:W-:Y:S02]  /*422c0*/  IMAD.IADD R50, R33, 0x1, R31 ;  /* 0x0000000121327824 */ /* 0x000fe400078e021f */
[----:B------:R-:W-:-:S04]  /*422d0*/  IMAD.WIDE.U32 R52, R87, R64, R52 ;  /* 0x0000004057347225 */ /* 0x000fc800078e0034 */
[----:B------:R-:W-:-:S04]  /*422e0*/  IMAD.WIDE.U32 R32, R90, R69, R50 ;  /* 0x000000455a207225 */ /* 0x000fc800078e0032 */
[----:B------:R-:W-:Y:S02]  /*422f0*/  IMAD R49, R28, R18, RZ ;  /* 0x000000121c317224 */ /* 0x000fe400078e02ff */
[----:B------:R-:W-:Y:S02]  /*42300*/  IMAD.IADD R51, R73, 0x1, R53 ;  /* 0x0000000149337824 */ /* 0x000fe400078e0235 */
[----:B------:R-:W-:-:S03]  /*42310*/  IMAD.HI.U32 R28, R49, R12, R28 ;  /* 0x0000000c311c7227 */ /* 0x000fc600078e001c */
[----:B------:R-:W-:Y:S01]  /*42320*/  IADD3 R50, P0, PT, R51, R32, RZ ;  /* 0x0000002033327210 */ /* 0x000fe20007f1e0ff */
[----:B------:R-:W-:Y:S02]  /*42330*/  IMAD.IADD R57, R19, 0x1, R28 ;  /* 0x0000000113397824 */ /* 0x000fe400078e021c */
[----:B------:R-:W-:Y:S01]  /*42340*/  IMAD.MOV.U32 R23, RZ, RZ, RZ ;  /* 0x000000ffff177224 */ /* 0x000fe200078e00ff */
[----:B------:R-:W-:Y:S01]  /*42350*/  IADD3.X R51, PT, PT, RZ, RZ, RZ, P0, !PT ;  /* 0x000000ffff337210 */ /* 0x000fe200007fe4ff */
[----:B------:R-:W-:Y:S01]  /*42360*/  IMAD.MOV.U32 R55, RZ, RZ, RZ ;  /* 0x000000ffff377224 */ /* 0x000fe200078e00ff */
[----:B------:R-:W-:Y:S01]  /*42370*/  IADD3 R56, P0, PT, R57, R52, RZ ;  /* 0x0000003439387210 */ /* 0x000fe20007f1e0ff */
[----:B------:R-:W-:Y:S02]  /*42380*/  IMAD.IADD R28, R33, 0x1, R23 ;  /* 0x00000001211c7824 */ /* 0x000fe400078e0217 */
[----:B------:R-:W-:-:S04]  /*42390*/  IMAD.WIDE.U32 R32, R87, R44, R50 ;  /* 0x0000002c57207225 */ /* 0x000fc800078e0032 */
[----:B------:R-:W-:Y:S01]  /*423a0*/  IMAD.X R57, RZ, RZ, RZ, P0 ;  /* 0x000000ffff397224 */ /* 0x000fe200000e06ff */
[----:B------:R-:W-:Y:S01]  /*423b0*/  IADD3 R53, PT, PT, R31, R33, RZ ;  /* 0x000000211f357210 */ /* 0x000fe20007ffe0ff */
[----:B------:R-:W-:-:S04]  /*423c0*/  IMAD.WIDE.U32 R28, R90, R65, R28 ;  /* 0x000000415a1c7225 */ /* 0x000fc800078e001c */
[----:B------:R-:W-:Y:S01]  /*423d0*/  IMAD.MOV.U32 R50, RZ, RZ, RZ ;  /* 0x000000ffff327224 */ /* 0x000fe200078e00ff */
[----:B------:R-:W-:Y:S01]  /*423e0*/  IADD3 R52, P0, PT, R53, R28, RZ ;  /* 0x0000001c35347210 */ /* 0x000fe20007f1e0ff */
[----:B------:R-:W-:-:S03]  /*423f0*/  IMAD.WIDE.U32 R56, R49, R13, R56 ;  /* 0x0000000d31387225 */ /* 0x000fc600078e0038 */
[----:B------:R-:W-:Y:S01]  /*42400*/  IADD3.X R53, PT, PT, RZ, RZ, RZ, P0, !PT ;  /* 0x000000ffff357210 */ /* 0x000fe200007fe4ff */
[----:B------:R-:W-:Y:S02]  /*42410*/  IMAD.MOV.U32 R54, RZ, RZ, R32 ;  /* 0x000000ffff367224 */ /* 0x000fe400078e0020 */
[----:B------:R-:W-:Y:S01]  /*42420*/  IMAD.IADD R28, R29, 0x1, R50 ;  /* 0x000000011d1c7824 */ /* 0x000fe200078e0232 */
[----:B------:R-:W-:Y:S01]  /*42430*/  IADD3 R29, PT, PT, R20, R57, RZ ;  /* 0x00000039141d7210 */ /* 0x000fe20007ffe0ff */
[----:B------:R-:W-:-:S04]  /*42440*/  IMAD.WIDE.U32 R54, R88, R64, R54 ;  /* 0x0000004058367225 */ /* 0x000fc800078e0036 */
[----:B------:R-:W-:Y:S01]  /*42450*/  IMAD.WIDE.U32 R32, R87, R69, R52 ;  /* 0x0000004557207225 */ /* 0x000fe200078e0034 */
[----:B------:R-:W-:-:S03]  /*42460*/  IADD3 R54, P0, PT, R29, R54, RZ ;  /* 0x000000361d367210 */ /* 0x000fc60007f1e0ff */
[----:B------:R-:W-:Y:S01]  /*42470*/  IMAD.IADD R59, R73, 0x1, R55 ;  /* 0x00000001493b7824 */ /* 0x000fe200078e0237 */
[----:B------:R-:W-:Y:S01]  /*42480*/  IADD3 R53, PT, PT, R23, R33, RZ ;  /* 0x0000002117357210 */ /* 0x000fe20007ffe0ff */
[----:B------:R-:W-:Y:S02]  /*42490*/  IMAD.MOV.U32 R29, RZ, RZ, RZ ;  /* 0x000000ffff1d7224 */ /* 0x000fe400078e00ff */
[----:B------:R-:W-:Y:S01]  /*424a0*/  IMAD R46, R56, R18, RZ ;  /* 0x00000012382e7224 */ /* 0x000fe200078e02ff */
[----:B------:R-:W-:Y:S01]  /*424b0*/  IADD3 R58, P1, PT, R59, R32, RZ ;  /* 0x000000203b3a7210 */ /* 0x000fe20007f3e0ff */
[----:B------:R-:W-:Y:S01]  /*424c0*/  IMAD.MOV.U32 R57, RZ, RZ, RZ ;  /* 0x000000ffff397224 */ /* 0x000fe200078e00ff */
[----:B------:R-:W-:Y:S01]  /*424d0*/  CS2R R32, SRZ ;  /* 0x0000000000207805 */ /* 0x000fe2000001ff00 */
[----:B------:R-:W-:-:S04]  /*424e0*/  IMAD.WIDE.U32 R28, R90, R48, R28 ;  /* 0x000000305a1c7225 */ /* 0x000fc800078e001c */
[----:B------:R-:W-:-:S04]  /*424f0*/  IMAD.HI.U32 R56, R46, R12, R56 ;  /* 0x0000000c2e387227 */ /* 0x000fc800078e0038 */
        /* <DEDUP_REMOVED lines=8> */
[----:B------:R-:W-:Y:S01]  /*42580*/  IMAD.IADD R45, R21, 0x1, R55 ;  /* 0x00000001152d7824 */ /* 0x000fe200078e0237 */
[----:B------:R-:W-:Y:S01]  /*42590*/  MOV R60, R58 ;  /* 0x0000003a003c7202 */ /* 0x000fe20000000f00 */
[----:B------:R-:W-:-:S04]  /*425a0*/  IMAD.WIDE.U32 R52, R87, R65, R52 ;  /* 0x0000004157347225 */ /* 0x000fc800078e0034 */
[----:B------:R-:W-:Y:S02]  /*425b0*/  IMAD.IADD R55, R31, 0x1, R59 ;  /* 0x000000011f377824 */ /* 0x000fe400078e023b */
[----:B------:R-:W-:Y:S01]  /*425c0*/  IMAD.IADD R56, R29, 0x1, R33 ;  /* 0x000000011d387824 */ /* 0x000fe200078e0221 */
[----:B------:R-:W-:Y:S01]  /*425d0*/  IADD3.X R29, PT, PT, RZ, RZ, RZ, P1, !PT ;  /* 0x000000ffff1d7210 */ /* 0x000fe20000ffe4ff */
[----:B------:R-:W-:Y:S01]  /*425e0*/  IMAD.MOV.U32 R61, RZ, RZ, RZ ;  /* 0x000000ffff3d7224 */ /* 0x000fe200078e00ff */
[----:B------:R-:W-:Y:S01]  /*425f0*/  IADD3 R54, P0, PT, R55, R52, RZ ;  /* 0x0000003437367210 */ /* 0x000fe20007f1e0ff */
[----:B------:R-:W-:-:S04]  /*42600*/  IMAD.WIDE.U32 R56, R90, R47, R56 ;  /* 0x0000002f5a387225 */ /* 0x000fc800078e0038 */
[----:B------:R-:W-:Y:S02]  /*42610*/  IMAD.IADD R53, R50, 0x1, R53 ;  /* 0x0000000132357824 */ /* 0x000fe400078e0235 */
[----:B------:R-:W-:-:S04]  /*42620*/  IMAD.WIDE.U32 R60, R85, R64, R60 ;  /* 0x00000040553c7225 */ /* 0x000fc800078e003c */
[----:B------:R-:W-:Y:S01]  /*42630*/  IMAD.WIDE.U32 R58, R46, R13, R28 ;  /* 0x0000000d2e3a7225 */ /* 0x000fe200078e001c */
[----:B------:R-:W-:-:S03]  /*42640*/  IADD3 R61, PT, PT, R73, R61, RZ ;  /* 0x0000003d493d7210 */ /* 0x000fc60007ffe0ff */
[----:B------:R-:W-:Y:S01]  /*42650*/  IMAD.X R55, RZ, RZ, RZ, P0 ;  /* 0x000000ffff377224 */ /* 0x000fe200000e06ff */
[----:B------:R-:W-:Y:S01]  /*42660*/  IADD3 R28, P0, PT, R53, R56, RZ ;  /* 0x00000038351c7210 */ /* 0x000fe20007f1e0ff */
[----:B------:R-:W-:Y:S01]  /*42670*/  IMAD R42, R58, R18, RZ ;  /* 0x000000123a2a7224 */ /* 0x000fe200078e02ff */
[----:B------:R-:W-:Y:S01]  /*42680*/  IADD3 R56, P2, PT, R45, R60, RZ ;  /* 0x0000003c2d387210 */ /* 0x000fe20007f5e0ff */
[----:B------:R-:W-:Y:S02]  /*42690*/  IMAD.IADD R45, R20, 0x1, R59 ;  /* 0x00000001142d7824 */ /* 0x000fe400078e023b */
[----:B------:R-:W-:Y:S02]  /*426a0*/  HFMA2 R59, -RZ, RZ, 0, 0 ;  /* 0x00000000ff3b7431 */ /* 0x000fe400000001ff */
[----:B------:R-:W-:Y:S01]  /*426b0*/  IMAD.WIDE.U32 R54, R88, R69, R54 ;  /* 0x0000004558367225 */ /* 0x000fe200078e0036 */
[----:B------:R-:W-:-:S03]  /*426c0*/  MOV R53, RZ ;  /* 0x000000ff00357202 */ /* 0x000fc60000000f00 */
[----:B------:R-:W-:Y:S02]  /*426d0*/  IMAD.X R29, RZ, RZ, RZ, P0 ;  /* 0x000000ffff1d7224 */ /* 0x000fe400000e06ff */
[----:B------:R-:W-:Y:S02]  /*426e0*/  IMAD.IADD R51, R23, 0x1, R55 ;  /* 0x0000000117337824 */ /* 0x000fe400078e0237 */
[----:B------:R-:W-:Y:S02]  /*426f0*/  IMAD.IADD R52, R57, 0x1, R32 ;  /* 0x0000000139347824 */ /* 0x000fe400078e0220 */
[----:B------:R-:W-:Y:S01]  /*42700*/  IMAD.HI.U32 R66, R42, R12, R58 ;  /* 0x0000000c2a427227 */ /* 0x000fe200078e003a */
[----:B------:R-:W-:-:S03]  /*42710*/  IADD3 R58, P1, PT, R61, R54, RZ ;  /* 0x000000363d3a7210 */ /* 0x000fc60007f3e0ff */
[----:B------:R-:W-:Y:S01]  /*42720*/  IMAD.WIDE.U32 R54, R87, R48, R28 ;  /* 0x0000003057367225 */ /* 0x000fe200078e001c */
[----:B------:R-:W-:-:S03]  /*42730*/  IADD3.X R59, PT, PT, RZ, RZ, RZ, P1, !PT ;  /* 0x000000ffff3b7210 */ /* 0x000fc60000ffe4ff */
[----:B------:R-:W-:Y:S02]  /*42740*/  IMAD.X R57, RZ, RZ, RZ, P2 ;  /* 0x000000ffff397224 */ /* 0x000fe400010e06ff */
[----:B------:R-:W-:Y:S01]  /*42750*/  IMAD.WIDE.U32 R60, R90, R43, R52 ;  /* 0x0000002b5a3c7225 */ /* 0x000fe200078e0034 */
[----:B------:R-:W-:-:S03]  /*42760*/  IADD3 R52, P0, PT, R51, R54, RZ ;  /* 0x0000003633347210 */ /* 0x000fc60007f1e0ff */
[----:B------:R-:W-:Y:S02]  /*42770*/  IMAD.IADD R55, R33, 0x1, R55 ;  /* 0x0000000121377824 */ /* 0x000fe400078e0237 */
[----:B------:R-:W-:-:S04]  /*42780*/  IMAD.WIDE.U32 R62, R49, R11, R56 ;  /* 0x0000000b313e7225 */ /* 0x000fc800078e0038 */
[----:B------:R-:W-:Y:S02]  /*42790*/  IMAD.X R53, RZ, RZ, RZ, P0 ;  /* 0x000000ffff357224 */ /* 0x000fe400000e06ff */
[----:B------:R-:W-:Y:S01]  /*427a0*/  IMAD.WIDE.U32 R56, R85, R44, R58 ;  /* 0x0000002c55387225 */ /* 0x000fe200078e003a */
[----:B------:R-:W-:Y:S02]  /*427b0*/  IADD3 R58, P0, PT, R55, R60, RZ ;  /* 0x0000003c373a7210 */ /* 0x000fe40007f1e0ff */
[----:B------:R-:W-:Y:S01]  /*427c0*/  IADD3 R60, P1, PT, R45, R62, RZ ;  /* 0x0000003e2d3c7210 */ /* 0x000fe20007f3e0ff */
[----:B------:R-:W-:Y:S01]  /*427d0*/  IMAD.MOV.U32 R28, RZ, RZ, RZ ;  /* 0x000000ffff1c7224 */ /* 0x000fe200078e00ff */
[----:B------:R-:W-:Y:S01]  /*427e0*/  IADD3 R29, PT, PT, R31, R57, RZ ;  /* 0x000000391f1d7210 */ /* 0x000fe20007ffe0ff */
[----:B------:R-:W-:Y:S01]  /*427f0*/  IMAD.IADD R67, R22, 0x1, R63 ;  /* 0x0000000116437824 */ /* 0x000fe200078e023f */
[----:B------:R-:W-:Y:S01]  /*42800*/  IADD3.X R59, PT, PT, RZ, RZ, RZ, P0, !PT ;  /* 0x000000ffff3b7210 */ /* 0x000fe200007fe4ff */
[----:B------:R-:W-:-:S02]  /*42810*/  IMAD.IADD R54, R61, 0x1, R28 ;  /* 0x000000013d367824 */ /* 0x000fc400078e021c */
[----:B------:R-:W-:Y:S02]  /*42820*/  IMAD.X R61, RZ, RZ, RZ, P1 ;  /* 0x000000ffff3d7224 */ /* 0x000fe400008e06ff */
[----:B------:R-:W-:-:S04]  /*42830*/  IMAD.WIDE.U32 R52, R88, R65, R52 ;  /* 0x0000004158347225 */ /* 0x000fc800078e0034 */
[----:B------:R-:W-:Y:S01]  /*42840*/  IMAD.WIDE.U32 R62, R46, R10, R60 ;  /* 0x0000000a2e3e7225 */ /* 0x000fe200078e003c */
[----:B------:R-:W-:Y:S02]  /*42850*/  MOV R60, R56 ;  /* 0x00000038003c7202 */ /* 0x000fe40000000f00 */
[----:B------:R-:W-:Y:S01]  /*42860*/  IADD3 R52, P0, PT, R29, R52, RZ ;  /* 0x000000341d347210 */ /* 0x000fe20007f1e0ff */
[----:B------:R-:W-:Y:S01]  /*42870*/  IMAD.MOV.U32 R61, RZ, RZ, RZ ;  /* 0x000000ffff3d7224 */ /* 0x000fe200078e00ff */
[----:B------:R-:W-:Y:S01]  /*42880*/  IADD3 R29, PT, PT, R21, R63, RZ ;  /* 0x0000003f151d7210 */ /* 0x000fe20007ffe0ff */
[----:B------:R-:W-:Y:S02]  /*42890*/  IMAD.IADD R57, R19, 0x1, R66 ;  /* 0x0000000113397824 */ /* 0x000fe400078e0242 */
[----:B------:R-:W-:-:S03]  /*428a0*/  IMAD.WIDE.U32 R60, R86, R64, R60 ;  /* 0x00000040563c7225 */ /* 0x000fc600078e003c */
[----:B------:R-:W-:Y:S01]  /*428b0*/  IADD3 R56, P3, PT, R57, R62, RZ ;  /* 0x0000003e39387210 */ /* 0x000fe20007f7e0ff */
[----:B------:R-:W-:Y:S01]  /*428c0*/  IMAD.IADD R45, R50, 0x1, R53 ;  /* 0x00000001322d7824 */ /* 0x000fe200078e0235 */
[----:B------:R-:W-:Y:S01]  /*428d0*/  IADD3 R66, P2, PT, R67, R60, RZ ;  /* 0x0000003c43427210 */ /* 0x000fe20007f5e0ff */
[----:B------:R-:W-:-:S03]  /*428e0*/  IMAD.WIDE.U32 R58, R87, R47, R58 ;  /* 0x0000002f573a7225 */ /* 0x000fc600078e003a */
[----:B------:R-:W-:Y:S01]  /*428f0*/  IADD3.X R67, PT, PT, RZ, RZ, RZ, P2, !PT ;  /* 0x000000ffff437210 */ /* 0x000fe200017fe4ff */
[----:B------:R-:W-:Y:S01]  /*42900*/  IMAD.X R53, RZ, RZ, RZ, P0 ;  /* 0x000000ffff357224 */ /* 0x000fe200000e06ff */
[----:B------:R-:W-:Y:S01]  /*42910*/  IADD3 R62, P0, PT, R45, R58, RZ ;  /* 0x0000003a2d3e7210 */ /* 0x000fe20007f1e0ff */
[----:B------:R-:W-:Y:S02]  /*42920*/  IMAD.MOV.U32 R55, RZ, RZ, RZ ;  /* 0x000000ffff377224 */ /* 0x000fe400078e00ff */
[----:B------:R-:W-:Y:S01]  /*42930*/  IMAD.IADD R45, R73, 0x1, R61 ;  /* 0x00000001492d7824 */ /* 0x000fe200078e023d */
[----:B------:R-:W-:Y:S01]  /*42940*/  IADD3.X R63, PT, PT, RZ, RZ, RZ, P0, !PT ;  /* 0x000000ffff3f7210 */ /* 0x000fe200007fe4ff */
[----:B------:R-:W-:Y:S02]  /*42950*/  IMAD.IADD R61, R32, 0x1, R59 ;  /* 0x00000001203d7824 */ /* 0x000fe400078e023b */
[----:B------:R-:W-:Y:S02]  /*42960*/  IMAD.X R57, RZ, RZ, RZ, P3 ;  /* 0x000000ffff397224 */ /* 0x000fe400018e06ff */
[----:B------:R-:W-:-:S04]  /*42970*/  IMAD.WIDE.U32 R58, R30, R90, R54 ;  /* 0x0000005a1e3a7225 */ /* 0x000fc800078e0036 */
[----:B------:R-:W-:Y:S01]  /*42980*/  IMAD.WIDE.U32 R66, R49, R14, R66 ;  /* 0x0000000e31427225 */ /* 0x000fe200078e0042 */
[----:B------:R-:W-:-:S03]  /*42990*/  IADD3 R60, P0, PT, R58, R61, RZ ;  /* 0x0000003d3a3c7210 */ /* 0x000fc60007f1e0ff */
[----:B------:R-:W-:Y:S01]  /*429a0*/  IMAD.WIDE.U32 R56, R42, R13, R56 ;  /* 0x0000000d2a387225 */ /* 0x000fe200078e0038 */
[----:B------:R-:W-:Y:S02]  /*429b0*/  IADD3 R58, P3, PT, R29, R66, RZ ;  /* 0x000000421d3a7210 */ /* 0x000fe40007f7e0ff */
[----:B------:R-:W-:Y:S01]  /*429c0*/  IADD3.X R61, PT, PT, RZ, RZ, RZ, P0, !PT ;  /* 0x000000ffff3d7210 */ /* 0x000fe200007fe4ff */
[----:B------:R-:W-:-:S04]  /*429d0*/  IMAD.WIDE.U32 R52, R85, R69, R52 ;  /* 0x0000004555347225 */ /* 0x000fc800078e0034 */
[----:B------:R-:W-:Y:S02]  /*429e0*/  IMAD.IADD R29, R20, 0x1, R57 ;  /* 0x00000001141d7824 */ /* 0x000fe400078e0239 */
[----:B------:R-:W-:Y:S02]  /*429f0*/  HFMA2 R57, -RZ, RZ, 0, 0 ;  /* 0x00000000ff397431 */ /* 0x000fe400000001ff */
[----:B------:R-:W-:Y:S01]  /*42a00*/  IMAD.IADD R53, R23, 0x1, R53 ;  /* 0x0000000117357824 */ /* 0x000fe200078e0235 */
[----:B------:R-:W-:Y:S01]  /*42a10*/  IADD3 R52, P1, PT, R45, R52, RZ ;  /* 0x000000342d347210 */ /* 0x000fe20007f3e0ff */
[----:B------:R-:W-:-:S04]  /*42a20*/  IMAD.WIDE.U32 R62, R88, R48, R62 ;  /* 0x00000030583e7225 */ /* 0x000fc800078e003e */
[----:B------:R-:W-:Y:S01]  /*42a30*/  IMAD R45, R56, R18, RZ ;  /* 0x00000012382d7224 */ /* 0x000fe200078e02ff */
[----:B------:R-:W-:Y:S01]  /*42a40*/  IADD3 R54, P2, PT, R53, R62, RZ ;  /* 0x0000003e35367210 */ /* 0x000fe20007f5e0ff */
[----:B------:R-:W-:-:S03]  /*42a50*/  IMAD.WIDE.U32 R60, R87, R43, R60 ;  /* 0x0000002b573c7225 */ /* 0x000fc600078e003c */
[----:B------:R-:W-:Y:S01]  /*42a60*/  IADD3.X R55, PT, PT, RZ, RZ, RZ, P2, !PT ;  /* 0x000000ffff377210 */ /* 0x000fe200017fe4ff */
[----:B------:R-:W-:Y:S02]  /*42a70*/  IMAD.IADD R63, R33, 0x1, R63 ;  /* 0x00000001213f7824 */ /* 0x000fe400078e023f */
[----:B------:R-:W-:Y:S02]  /*42a80*/  IMAD.X R53, RZ, RZ, RZ, P1 ;  /* 0x000000ffff357224 */ /* 0x000fe400008e06ff */
[----:B------:R-:W-:Y:S01]  /*42a90*/  IMAD.HI.U32 R66, R45, R12, R56 ;  /* 0x0000000c2d427227 */ /* 0x000fe200078e0038 */
[----:B------:R-:W-:-:S03]  /*42aa0*/  IADD3 R60, P1, PT, R63, R60, RZ ;  /* 0x0000003c3f3c7210 */ /* 0x000fc60007f3e0ff */
[----:B------:R-:W-:Y:S02]  /*42ab0*/  IMAD.IADD R61, R28, 0x1, R61 ;  /* 0x000000011c3d7824 */ /* 0x000fe400078e023d */
[----:B------:R-:W-:-:S03]  /*42ac0*/  IMAD.WIDE.U32 R56, R86, R44, R52 ;  /* 0x0000002c56387225 */ /* 0x000fc600078e0034 */
[----:B------:R-:W-:Y:S01]  /*42ad0*/  IADD3 R52, P0, PT, R59, R61, RZ ;  /* 0x0000003d3b347210 */ /* 0x000fe20007f1e0ff */
[----:B------:R-:W-:Y:S01]  /*42ae0*/  IMAD.WIDE.U32 R54, R85, R65, R54 ;  /* 0x0000004155367225 */ /* 0x000fe200078e0036 */
[----:B------:R-:W-:-:S03]  /*42af0*/  IADD3.X R61, PT, PT, RZ, RZ, RZ, P1, !PT ;  /* 0x000000ffff3d7210 */ /* 0x000fc60000ffe4ff */
[----:B------:R-:W-:Y:S01]  /*42b00*/  IMAD.IADD R51, R31, 0x1, R57 ;  /* 0x000000011f337824 */ /* 0x000fe200078e0239 */
[----:B------:R-:W-:Y:S01]  /*42b10*/  MOV R57, RZ ;  /* 0x000000ff00397202 */ /* 0x000fe20000000f00 */
[----:B------:R-:W-:Y:S02]  /*42b20*/  IMAD.X R59, RZ, RZ, RZ, P3 ;  /* 0x000000ffff3b7224 */ /* 0x000fe400018e06ff */
        /* <DEDUP_REMOVED lines=8> */
[----:B------:R-:W-:-:S03]  /*42bb0*/  IADD3.X R53, PT, PT, RZ, RZ, RZ, P0, !PT ;  /* 0x000000ffff357210 */ /* 0x000fc600007fe4ff */
[----:B------:R-:W-:Y:S02]  /*42bc0*/  IMAD.IADD R67, R24, 0x1, R67 ;  /* 0x0000000118437824 */ /* 0x000fe400078e0243 */
[----:B------:R-:W-:-:S03]  /*42bd0*/  IMAD.WIDE.U32 R54, R86, R69, R54 ;  /* 0x0000004556367225 */ /* 0x000fc600078e0036 */
[----:B------:R-:W-:Y:S01]  /*42be0*/  IADD3 R58, P3, PT, R67, R56, RZ ;  /* 0x00000038433a7210 */ /* 0x000fe20007f7e0ff */
[----:B------:R-:W-:Y:S01]  /*42bf0*/  IMAD.IADD R57, R73, 0x1, R57 ;  /* 0x0000000149397824 */ /* 0x000fe200078e0239 */
[----:B------:R-:W-:Y:S01]  /*42c00*/  IADD3 R55, PT, PT, R23, R55, RZ ;  /* 0x0000003717377210 */ /* 0x000fe20007ffe0ff */
        /* <DEDUP_REMOVED lines=8> */
[----:B------:R-:W-:Y:S02]  /*42c90*/  IMAD.X R63, RZ, RZ, RZ, P1 ;  /* 0x000000ffff3f7224 */ /* 0x000fe400008e06ff */
[----:B------:R-:W-:Y:S02]  /*42ca0*/  IMAD.X R61, RZ, RZ, RZ, P0 ;  /* 0x000000ffff3d7224 */ /* 0x000fe400000e06ff */
[----:B------:R-:W-:-:S04]  /*42cb0*/  IMAD.WIDE.U32 R62, R85, R48, R62 ;  /* 0x00000030553e7225 */ /* 0x000fc800078e003e */
[----:B------:R-:W-:Y:S01]  /*42cc0*/  IMAD.WIDE.U32 R58, R49, R15, R58 ;  /* 0x0000000f313a7225 */ /* 0x000fe200078e003a */
[----:B------:R-:W-:Y:S02]  /*42cd0*/  IADD3 R62, P0, PT, R55, R62, RZ ;  /* 0x0000003e373e7210 */ /* 0x000fe40007f1e0ff */
[----:B------:R-:W-:Y:S01]  /*42ce0*/  IADD3 R63, PT, PT, R33, R63, RZ ;  /* 0x0000003f213f7210 */ /* 0x000fe20007ffe0ff */
[----:B------:R-:W-:Y:S01]  /*42cf0*/  IMAD.WIDE.U32 R60, R88, R43, R60 ;  /* 0x0000002b583c7225 */ /* 0x000fe200078e003c */
[----:B------:R-:W-:-:S03]  /*42d00*/  IADD3 R52, P3, PT, R51, R58, RZ ;  /* 0x0000003a33347210 */ /* 0x000fc60007f7e0ff */
[----:B------:R-:W-:Y:S01]  /*42d10*/  IMAD.IADD R29, R19, 0x1, R66 ;  /* 0x00000001131d7824 */ /* 0x000fe200078e0242 */
[----:B------:R-:W-:Y:S01]  /*42d20*/  IADD3 R60, P1, PT, R63, R60, RZ ;  /* 0x0000003c3f3c7210 */ /* 0x000fe20007f3e0ff */
[----:B------:R-:W-:Y:S02]  /*42d30*/  IMAD.X R55, RZ, RZ, RZ, P2 ;  /* 0x000000ffff377224 */ /* 0x000fe400010e06ff */
[----:B------:R-:W-:Y:S01]  /*42d40*/  IMAD.IADD R75, R25, 0x1, R59 ;  /* 0x00000001194b7824 */ /* 0x000fe200078e023b */
[----:B------:R-:W-:Y:S01]  /*42d50*/  IADD3 R59, PT, PT, R28, R61, RZ ;  /* 0x0000003d1c3b7210 */ /* 0x000fe20007ffe0ff */
[----:B------:R-:W-:Y:S01]  /*42d60*/  IMAD.X R63, RZ, RZ, RZ, P0 ;  /* 0x000000ffff3f7224 */ /* 0x000fe200000e06ff */
[----:B------:R-:W-:Y:S01]  /*42d70*/  IADD3 R56, P4, PT, R29, R56, RZ ;  /* 0x000000381d387210 */ /* 0x000fe20007f9e0ff */
[----:B------:R-:W-:Y:S01]  /*42d80*/  IMAD.WIDE.U32 R54, R83, R44, R54 ;  /* 0x0000002c53367225 */ /* 0x000fe200078e0036 */
[----:B------:R-:W-:Y:S02]  /*42d90*/  IADD3 R58, P0, PT, R53, R59, RZ ;  /* 0x0000003b353a7210 */ /* 0x000fe40007f1e0ff */
[----:B------:R-:W-:Y:S01]  /*42da0*/  IADD3.X R61, PT, PT, RZ, RZ, RZ, P1, !PT ;  /* 0x000000ffff3d7210 */ /* 0x000fe20000ffe4ff */
[----:B------:R-:W-:Y:S01]  /*42db0*/  IMAD.X R53, RZ, RZ, RZ, P3 ;  /* 0x000000ffff357224 */ /* 0x000fe200018e06ff */
[----:B------:R-:W-:Y:S01]  /*42dc0*/  IADD3 R51, PT, PT, R31, R55, RZ ;  /* 0x000000371f337210 */ /* 0x000fe20007ffe0ff */
[----:B------:R-:W-:Y:S01]  /*42dd0*/  IMAD.WIDE.U32 R62, R86, R65, R62 ;  /* 0x00000041563e7225 */ /* 0x000fe200078e003e */
[----:B------:R-:W-:-:S03]  /*42de0*/  IADD3.X R59, PT, PT, RZ, RZ, RZ, P0, !PT ;  /* 0x000000ffff3b7210 */ /* 0x000fc600007fe4ff */
[----:B------:R-:W-:Y:S02]  /*42df0*/  IMAD.IADD R29, R21, 0x1, R57 ;  /* 0x00000001151d7824 */ /* 0x000fe400078e0239 */
[----:B------:R-:W-:Y:S02]  /*42e00*/  IMAD.X R57, RZ, RZ, RZ, P4 ;  /* 0x000000ffff397224 */ /* 0x000fe400020e06ff */
[----:B------:R-:W-:Y:S01]  /*42e10*/  IMAD.WIDE.U32 R66, R46, R14, R52 ;  /* 0x0000000e2e427225 */ /* 0x000fe200078e0034 */
[----:B------:R-:W-:-:S03]  /*42e20*/  IADD3 R52, P3, PT, R51, R62, RZ ;  /* 0x0000003e33347210 */ /* 0x000fc60007f7e0ff */
[----:B------:R-:W-:Y:S02]  /*42e30*/  IMAD.IADD R55, R50, 0x1, R63 ;  /* 0x0000000132377824 */ /* 0x000fe400078e023f */
[----:B------:R-:W-:Y:S01]  /*42e40*/  IMAD.WIDE.U32 R62, R45, R13, R56 ;  /* 0x0000000d2d3e7225 */ /* 0x000fe200078e0038 */
[----:B------:R-:W-:-:S03]  /*42e50*/  IADD3 R56, P1, PT, R29, R66, RZ ;  /* 0x000000421d387210 */ /* 0x000fc60007f3e0ff */
[----:B------:R-:W-:Y:S02]  /*42e60*/  IMAD.IADD R51, R20, 0x1, R63 ;  /* 0x0000000114337824 */ /* 0x000fe400078e023f */
[----:B------:R-:W-:Y:S02]  /*42e70*/  HFMA2 R63, -RZ, RZ, 0, 0 ;  /* 0x00000000ff3f7431 */ /* 0x000fe400000001ff */
[----:B------:R-:W-:Y:S01]  /*42e80*/  IMAD.IADD R71, R24, 0x1, R67 ;  /* 0x0000000118477824 */ /* 0x000fe200078e0243 */
[----:B------:R-:W-:Y:S01]  /*42e90*/  IADD3.X R57, PT, PT, RZ, RZ, RZ, P1, !PT ;  /* 0x000000ffff397210 */ /* 0x000fe20000ffe4ff */
[----:B------:R-:W-:Y:S02]  /*42ea0*/  IMAD R29, R62, R18, RZ ;  /* 0x000000123e1d7224 */ /* 0x000fe400078e02ff */
[----:B------:R-:W-:Y:S02]  /*42eb0*/  IMAD.MOV.U32 R66, RZ, RZ, R54 ;  /* 0x000000ffff427224 */ /* 0x000fe400078e0036 */
[----:B------:R-:W-:-:S02]  /*42ec0*/  IMAD.MOV.U32 R67, RZ, RZ, RZ ;  /* 0x000000ffff437224 */ /* 0x000fc400078e00ff */
[----:B------:R-:W-:-:S04]  /*42ed0*/  IMAD.WIDE.U32 R60, R85, R47, R60 ;  /* 0x0000002f553c7225 */ /* 0x000fc800078e003c */
[----:B------:R-:W-:Y:S01]  /*42ee0*/  IMAD.HI.U32 R68, R29, R12, R62 ;  /* 0x0000000c1d447227 */ /* 0x000fe200078e003e */
[----:B------:R-:W-:-:S03]  /*42ef0*/  IADD3 R54, P2, PT, R55, R60, RZ ;  /* 0x0000003c37367210 */ /* 0x000fc60007f5e0ff */
[----:B------:R-:W-:Y:S01]  /*42f00*/  IMAD.WIDE.U32 R66, R84, R64, R66 ;  /* 0x0000004054427225 */ /* 0x000fe200078e0042 */
[----:B------:R-:W-:-:S03]  /*42f10*/  IADD3.X R55, PT, PT, RZ, RZ, RZ, P2, !PT ;  /* 0x000000ffff377210 */ /* 0x000fc600017fe4ff */
[----:B------:R-:W-:Y:S02]  /*42f20*/  IMAD.IADD R61, R32, 0x1, R61 ;  /* 0x00000001203d7824 */ /* 0x000fe400078e023d */
[----:B------:R-:W-:Y:S01]  /*42f30*/  IMAD.X R53, RZ, RZ, RZ, P3 ;  /* 0x000000ffff357224 */ /* 0x000fe200018e06ff */
[----:B------:R-:W-:Y:S01]  /*42f40*/  IADD3 R60, P3, PT, R75, R66, RZ ;  /* 0x000000424b3c7210 */ /* 0x000fe20007f7e0ff */
[----:B------:R-:W-:-:S04]  /*42f50*/  IMAD.WIDE.U32 R62, R30, R88, R58 ;  /* 0x000000581e3e7225 */ /* 0x000fc800078e003a */
[----:B------:R-:W-:Y:S01]  /*42f60*/  IMAD.WIDE.U32 R52, R83, R69, R52 ;  /* 0x0000004553347225 */ /* 0x000fe200078e0034 */
[----:B------:R-:W-:-:S03]  /*42f70*/  IADD3 R66, P0, PT, R62, R61, RZ ;  /* 0x0000003d3e427210 */ /* 0x000fc60007f1e0ff */
[----:B------:R-:W-:Y:S02]  /*42f80*/  IMAD.IADD R67, R73, 0x1, R67 ;  /* 0x0000000149437824 */ /* 0x000fe400078e0243 */
[----:B------:R-:W-:Y:S02]  /*42f90*/  IMAD.X R61, RZ, RZ, RZ, P3 ;  /* 0x000000ffff3d7224 */ /* 0x000fe400018e06ff */
[----:B------:R-:W-:Y:S01]  /*42fa0*/  IMAD.WIDE.U32 R56, R42, R11, R56 ;  /* 0x0000000b2a387225 */ /* 0x000fe200078e0038 */
[----:B------:R-:W-:-:S03]  /*42fb0*/  IADD3 R52, P1, PT, R67, R52, RZ ;  /* 0x0000003443347210 */ /* 0x000fc60007f3e0ff */
[----:B------:R-:W-:Y:S01]  /*42fc0*/  IMAD.X R67, RZ, RZ, RZ, P0 ;  /* 0x000000ffff437224 */ /* 0x000fe200000e06ff */
[----:B------:R-:W-:Y:S01]  /*42fd0*/  IADD3 R58, P0, PT, R51, R56, RZ ;  /* 0x00000038333a7210 */ /* 0x000fe20007f1e0ff */
[----:B------:R-:W-:Y:S01]  /*42fe0*/  IMAD.IADD R53, R23, 0x1, R53 ;  /* 0x0000000117357824 */ /* 0x000fe200078e0235 */
[----:B------:R-:W-:Y:S01]  /*42ff0*/  IADD3 R57, PT, PT, R22, R57, RZ ;  /* 0x0000003916397210 */ /* 0x000fe20007ffe0ff */
[----:B------:R-:W-:-:S04]  /*43000*/  IMAD.WIDE.U32 R54, R86, R48, R54 ;  /* 0x0000003056367225 */ /* 0x000fc800078e0036 */
[----:B------:R-:W-:Y:S01]  /*43010*/  IMAD.WIDE.U32 R66, R85, R43, R66 ;  /* 0x0000002b55427225 */ /* 0x000fe200078e0042 */
[----:B------:R-:W-:Y:S02]  /*43020*/  IADD3 R62, P3, PT, R53, R54, RZ ;  /* 0x00000036353e7210 */ /* 0x000fe40007f7e0ff */
[----:B------:R-:W-:Y:S01]  /*43030*/  IADD3.X R53, PT, PT, RZ, RZ, RZ, P1, !PT ;  /* 0x000000ffff357210 */ /* 0x000fe20000ffe4ff */
[----:B------:R-:W-:Y:S01]  /*43040*/  IMAD.WIDE.U32 R60, R49, R16, R60 ;  /* 0x00000010313c7225 */ /* 0x000fe200078e003c */
[----:B------:R-:W-:-:S03]  /*43050*/  IADD3 R51, PT, PT, R28, R67, RZ ;  /* 0x000000431c337210 */ /* 0x000fc60007ffe0ff */
[----:B------:R-:W-:Y:S01]  /*43060*/  IMAD.IADD R55, R33, 0x1, R55 ;  /* 0x0000000121377824 */ /* 0x000fe200078e0237 */
[----:B------:R-:W-:Y:S01]  /*43070*/  IADD3 R60, P4, PT, R71, R60, RZ ;  /* 0x0000003c473c7210 */ /* 0x000fe20007f9e0ff */
[----:B------:R-:W-:Y:S01]  /*43080*/  IMAD.X R59, RZ, RZ, RZ, P0 ;  /* 0x000000ffff3b7224 */ /* 0x000fe200000e06ff */
[----:B------:R-:W-:Y:S01]  /*43090*/  IADD3 R56, P0, PT, R63, R51, RZ ;  /* 0x000000333f387210 */ /* 0x000fe20007f1e0ff */
[----:B------:R-:W-:Y:S01]  /*430a0*/  IMAD.IADD R71, R26, 0x1, R61 ;  /* 0x000000011a477824 */ /* 0x000fe200078e023d */
[----:B------:R-:W-:Y:S01]  /*430b0*/  IADD3 R54, P2, PT, R55, R66, RZ ;  /* 0x0000004237367210 */ /* 0x000fe20007f5e0ff */
[----:B------:R-:W-:Y:S02]  /*430c0*/  IMAD.X R63, RZ, RZ, RZ, P3 ;  /* 0x000000ffff3f7224 */ /* 0x000fe400018e06ff */
[----:B------:R-:W-:Y:S02]  /*430d0*/  IMAD.X R61, RZ, RZ, RZ, P4 ;  /* 0x000000ffff3d7224 */ /* 0x000fe400020e06ff */
[----:B------:R-:W-:-:S04]  /*430e0*/  IMAD.WIDE.U32 R66, R84, R44, R52 ;  /* 0x0000002c54427225 */ /* 0x000fc800078e0034 */
[----:B------:R-:W-:-:S04]  /*430f0*/  IMAD.WIDE.U32 R58, R45, R10, R58 ;  /* 0x0000000a2d3a7225 */ /* 0x000fc800078e003a */
[----:B------:R-:W-:Y:S02]  /*43100*/  IMAD.IADD R51, R19, 0x1, R68 ;  /* 0x0000000113337824 */ /* 0x000fe400078e0244 */
[----:B------:R-:W-:-:S03]  /*43110*/  IMAD.WIDE.U32 R52, R83, R65, R62 ;  /* 0x0000004153347225 */ /* 0x000fc600078e003e */
[----:B------:R-:W-:Y:S01]  /*43120*/  IADD3 R58, P1, PT, R51, R58, RZ ;  /* 0x0000003a333a7210 */ /* 0x000fe20007f3e0ff */
[----:B------:R-:W-:Y:S01]  /*43130*/  IMAD.WIDE.U32 R62, R46, R15, R60 ;  /* 0x0000000f2e3e7225 */ /* 0x000fe200078e003c */
[----:B------:R-:W-:Y:S02]  /*43140*/  MOV R60, R66 ;  /* 0x00000042003c7202 */ /* 0x000fe40000000f00 */
[----:B------:R-:W-:Y:S01]  /*43150*/  IADD3 R51, PT, PT, R21, R59, RZ ;  /* 0x0000003b15337210 */ /* 0x000fe20007ffe0ff */
[----:B------:R-:W-:Y:S01]  /*43160*/  IMAD.MOV.U32 R61, RZ, RZ, RZ ;  /* 0x000000ffff3d7224 */ /* 0x000fe200078e00ff */
[----:B------:R-:W-:Y:S01]  /*43170*/  IADD3 R62, P4, PT, R57, R62, RZ ;  /* 0x0000003e393e7210 */ /* 0x000fe20007f9e0ff */
[----:B------:R-:W-:Y:S01]  /*43180*/  IMAD.IADD R59, R31, 0x1, R67 ;  /* 0x000000011f3b7824 */ /* 0x000fe200078e0243 */
[----:B------:R-:W-:Y:S01]  /*43190*/  IADD3 R77, PT, PT, R25, R63, RZ ;  /* 0x0000003f194d7210 */ /* 0x000fe20007ffe0ff */
[----:B------:R-:W-:Y:S01]  /*431a0*/  IMAD.WIDE.U32 R60, R81, R64, R60 ;  /* 0x00000040513c7225 */ /* 0x000fe200078e003c */
[----:B------:R-:W-:-:S03]  /*431b0*/  IADD3.X R63, PT, PT, RZ, RZ, RZ, P4, !PT ;  /* 0x000000ffff3f7210 */ /* 0x000fc600027fe4ff */
        /* <DEDUP_REMOVED lines=8> */
[----:B------:R-:W-:Y:S02]  /*43240*/  IMAD.IADD R71, R32, 0x1, R55 ;  /* 0x0000000120477824 */ /* 0x000fe400078e0237 */
[----:B------:R-:W-:Y:S02]  /*43250*/  IMAD.X R57, RZ, RZ, RZ, P0 ;  /* 0x000000ffff397224 */ /* 0x000fe400000e06ff */
[----:B------:R-:W-:-:S04]  /*43260*/  IMAD.WIDE.U32 R54, R84, R69, R52 ;  /* 0x0000004554367225 */ /* 0x000fc800078e0034 */
[----:B------:R-:W-:-:S04]  /*43270*/  IMAD.WIDE.U32 R52, R49, R17, R66 ;  /* 0x0000001131347225 */ /* 0x000fc800078e0042 */
[----:B------:R-:W-:-:S04]  /*43280*/  IMAD.WIDE.U32 R66, R42, R14, R62 ;  /* 0x0000000e2a427225 */ /* 0x000fc800078e003e */
[----:B------:R-:W-:Y:S02]  /*43290*/  IMAD.IADD R61, R73, 0x1, R61 ;  /* 0x00000001493d7824 */ /* 0x000fe400078e023d */
[----:B------:R-:W-:-:S03]  /*432a0*/  IMAD.WIDE.U32 R62, R30, R85, R56 ;  /* 0x000000551e3e7225 */ /* 0x000fc600078e0038 */
[----:B------:R-:W-:Y:S01]  /*432b0*/  IADD3 R54, P4, PT, R61, R54, RZ ;  /* 0x000000363d367210 */ /* 0x000fe20007f9e0ff */
[----:B------:R-:W-:Y:S01]  /*432c0*/  IMAD.X R59, RZ, RZ, RZ, P1 ;  /* 0x000000ffff3b7224 */ /* 0x000fe200008e06ff */
[----:B------:R-:W-:Y:S01]  /*432d0*/  IADD3 R56, P1, PT, R51, R66, RZ ;  /* 0x0000004233387210 */ /* 0x000fe20007f3e0ff */
[----:B------:R-:W-:Y:S01]  /*432e0*/  IMAD.IADD R75, R24, 0x1, R67 ;  /* 0x00000001184b7824 */ /* 0x000fe200078e0243 */
[----:B------:R-:W-:Y:S01]  /*432f0*/  IADD3 R66, P0, PT, R62, R71, RZ ;  /* 0x000000473e427210 */ /* 0x000fe20007f1e0ff */
[----:B------:R-:W-:Y:S01]  /*43300*/  IMAD.WIDE.U32 R58, R29, R13, R58 ;  /* 0x0000000d1d3a7225 */ /* 0x000fe200078e003a */
[----:B------:R-:W-:-:S03]  /*43310*/  IADD3.X R61, PT, PT, RZ, RZ, RZ, P2, !PT ;  /* 0x000000ffff3d7210 */ /* 0x000fc600017fe4ff */
[----:B------:R-:W-:Y:S01]  /*43320*/  IMAD.X R67, RZ, RZ, RZ, P0 ;  /* 0x000000ffff437224 */ /* 0x000fe200000e06ff */
[----:B------:R-:W-:Y:S01]  /*43330*/  IADD3 R51, PT, PT, R20, R59, RZ ;  /* 0x0000003b14337210 */ /* 0x000fe20007ffe0ff */
[----:B------:R-:W-:Y:S02]  /*43340*/  IMAD.IADD R55, R23, 0x1, R55 ;  /* 0x0000000117377824 */ /* 0x000fe400078e0237 */
[----:B------:R-:W-:Y:S02]  /*43350*/  IMAD R49, R58, R18, RZ ;  /* 0x000000123a317224 */ /* 0x000fe400078e02ff */
[----:B------:R-:W-:-:S04]  /*43360*/  IMAD.WIDE.U32 R60, R83, R48, R60 ;  /* 0x00000030533c7225 */ /* 0x000fc800078e003c */
[----:B------:R-:W-:Y:S02]  /*43370*/  IMAD.MOV.U32 R59, RZ, RZ, RZ ;  /* 0x000000ffff3b7224 */ /* 0x000fe400078e00ff */
[----:B------:R-:W-:-:S04]  /*43380*/  IMAD.WIDE.U32 R70, R86, R43, R66 ;  /* 0x0000002b56467225 */ /* 0x000fc800078e0042 */
[----:B------:R-:W-:Y:S01]  /*43390*/  IMAD.HI.U32 R72, R49, R12, R58 ;  /* 0x0000000c31487227 */ /* 0x000fe200078e003a */
[----:B------:R-:W-:Y:S02]  /*433a0*/  IADD3 R58, P3, PT, R55, R60, RZ ;  /* 0x0000003c373a7210 */ /* 0x000fe40007f7e0ff */
[----:B------:R-:W-:Y:S01]  /*433b0*/  IADD3.X R55, PT, PT, RZ, RZ, RZ, P4, !PT ;  /* 0x000000ffff377210 */ /* 0x000fe200027fe4ff */
[----:B------:R-:W-:Y:S01]  /*433c0*/  IMAD.IADD R61, R33, 0x1, R61 ;  /* 0x00000001213d7824 */ /* 0x000fe200078e023d */
[----:B------:R-:W-:Y:S01]  /*433d0*/  IADD3 R59, PT, PT, R28, R71, RZ ;  /* 0x000000471c3b7210 */ /* 0x000fe20007ffe0ff */
[----:B------:R-:W-:Y:S01]  /*433e0*/  IMAD.X R57, RZ, RZ, RZ, P1 ;  /* 0x000000ffff397224 */ /* 0x000fe200008e06ff */
[----:B------:R-:W-:Y:S01]  /*433f0*/  IADD3 R60, P4, PT, R77, R52, RZ ;  /* 0x000000344d3c7210 */ /* 0x000fe20007f9e0ff */
[----:B------:R-:W-:Y:S01]  /*43400*/  IMAD.WIDE.U32 R66, R81, R44, R54 ;  /* 0x0000002c51427225 */ /* 0x000fe200078e0036 */
[----:B------:R-:W-:Y:S02]  /*43410*/  IADD3 R54, P2, PT, R61, R70, RZ ;  /* 0x000000463d367210 */ /* 0x000fe40007f5e0ff */
[----:B------:R-:W-:Y:S01]  /*43420*/  IADD3 R52, P1, PT, R63, R59, RZ ;  /* 0x0000003b3f347210 */ /* 0x000fe20007f3e0ff */
[----:B------:R-:W-:Y:S01]  /*43430*/  IMAD.WIDE.U32 R56, R45, R11, R56 ;  /* 0x0000000b2d387225 */ /* 0x000fe200078e0038 */
[----:B------:R-:W-:-:S03]  /*43440*/  IADD3.X R61, PT, PT, RZ, RZ, RZ, P4, !PT ;  /* 0x000000ffff3d7210 */ /* 0x000fc600027fe4ff */
[----:B------:R-:W-:Y:S02]  /*43450*/  IMAD.X R59, RZ, RZ, RZ, P3 ;  /* 0x000000ffff3b7224 */ /* 0x000fe400018e06ff */
[----:B------:R-:W-:Y:S02]  /*43460*/  IMAD.IADD R53, R27, 0x1, R53 ;  /* 0x000000011b357824 */ /* 0x000fe400078e0235 */
[----:B------:R-:W-:Y:S01]  /*43470*/  IMAD.X R55, RZ, RZ, RZ, P2 ;  /* 0x000000ffff377224 */ /* 0x000fe200010e06ff */
[----:B------:R-:W-:Y:S01]  /*43480*/  IADD3 R62, P2, PT, R51, R56, RZ ;  /* 0x00000038333e7210 */ /* 0x000fe20007f5e0ff */
[----:B------:R-:W-:Y:S01]  /*43490*/  IMAD.WIDE.U32 R58, R84, R65, R58 ;  /* 0x00000041543a7225 */ /* 0x000fe200078e003a */
[----:B------:R-:W-:-:S03]  /*434a0*/  IADD3 R68, P0, PT, R53, R66, RZ ;  /* 0x0000004235447210 */ /* 0x000fc60007f1e0ff */
[----:B------:R-:W-:Y:S01]  /*434b0*/  IMAD.IADD R71, R22, 0x1, R57 ;  /* 0x0000000116477824 */ /* 0x000fe200078e0239 */
[----:B------:R-:W-:Y:S01]  /*434c0*/  IADD3 R59, PT, PT, R50, R59, RZ ;  /* 0x0000003b323b7210 */ /* 0x000fe20007ffe0ff */
[----:B------:R-:W-:Y:S02]  /*434d0*/  IMAD.IADD R53, R31, 0x1, R67 ;  /* 0x000000011f357824 */ /* 0x000fe400078e0243 */
[----:B------:R-:W-:-:S03]  /*434e0*/  IMAD.WIDE.U32 R56, R46, R16, R60 ;  /* 0x000000102e387225 */ /* 0x000fc600078e003c */
[----:B------:R-:W-:Y:S01]  /*434f0*/  IADD3 R60, P3, PT, R53, R58, RZ ;  /* 0x0000003a353c7210 */ /* 0x000fe20007f7e0ff */
        /* <DEDUP_REMOVED lines=11> */
[----:B------:R-:W-:Y:S02]  /*435b0*/  IMAD.IADD R57, R26, 0x1, R57 ;  /* 0x000000011a397824 */ /* 0x000fe400078e0239 */
[----:B------:R-:W-:Y:S02]  /*435c0*/  IMAD.IADD R51, R21, 0x1, R59 ;  /* 0x0000000115337824 */ /* 0x000fe400078e023b */
[----:B------:R-:W-:Y:S01]  /*435d0*/  IMAD.WIDE.U32 R60, R81, R69, R60 ;  /* 0x00000045513c7225 */ /* 0x000fe200078e003c */
[----:B------:R-:W-:-:S03]  /*435e0*/  IADD3 R62, P3, PT, R57, R68, RZ ;  /* 0x00000044393e7210 */ /* 0x000fc60007f7e0ff */
[----:B------:R-:W-:Y:S01]  /*435f0*/  IMAD.X R59, RZ, RZ, RZ, P0 ;  /* 0x000000ffff3b7224 */ /* 0x000fe200000e06ff */
[----:B------:R-:W-:Y:S01]  /*43600*/  IADD3.X R63, PT, PT, RZ, RZ, RZ, P3, !PT ;  /* 0x000000ffff3f7210 */ /* 0x000fe20001ffe4ff */
[----:B------:R-:W-:-:S04]  /*43610*/  IMAD.WIDE.U32 R52, R30, R86, R52 ;  /* 0x000000561e347225 */ /* 0x000fc800078e0034 */
[----:B------:R-:W-:Y:S01]  /*43620*/  IMAD.X R57, RZ, RZ, RZ, P2 ;  /* 0x000000ffff397224 */ /* 0x000fe200010e06ff */
[----:B------:R-:W-:Y:S01]  /*43630*/  IADD3 R66, P2, PT, R59, R60, RZ ;  /* 0x0000003c3b427210 */ /* 0x000fe20007f5e0ff */
[----:B------:R-:W-:Y:S01]  /*43640*/  IMAD.WIDE.U32 R54, R42, R15, R54 ;  /* 0x0000000f2a367225 */ /* 0x000fe200078e0036 */
[----:B------:R-:W-:-:S03]  /*43650*/  IADD3 R60, P0, PT, R52, R67, RZ ;  /* 0x00000043343c7210 */ /* 0x000fc60007f1e0ff */
[----:B------:R-:W-:Y:S02]  /*43660*/  IMAD.IADD R59, R23, 0x1, R61 ;  /* 0x00000001173b7824 */ /* 0x000fe400078e023d */
[----:B------:R-:W-:-:S04]  /*43670*/  IMAD.WIDE.U32 R56, R84, R48, R56 ;  /* 0x0000003054387225 */ /* 0x000fc800078e0038 */
[----:B------:R-:W-:Y:S01]  /*43680*/  IMAD.X R61, RZ, RZ, RZ, P0 ;  /* 0x000000ffff3d7224 */ /* 0x000fe200000e06ff */
[----:B------:R-:W-:Y:S01]  /*43690*/  IADD3 R54, P0, PT, R71, R54, RZ ;  /* 0x0000003647367210 */ /* 0x000fe20007f1e0ff */
[----:B------:R-:W-:Y:S01]  /*436a0*/  IMAD.WIDE.U32 R62, R46, R17, R62 ;  /* 0x000000112e3e7225 */ /* 0x000fe200078e003e */
[----:B------:R-:W-:Y:S02]  /*436b0*/  IADD3 R57, PT, PT, R33, R57, RZ ;  /* 0x0000003921397210 */ /* 0x000fe40007ffe0ff */
[----:B------:R-:W-:Y:S01]  /*436c0*/  IADD3 R52, P4, PT, R59, R56, RZ ;  /* 0x000000383b347210 */ /* 0x000fe20007f9e0ff */
[----:B------:R-:W-:Y:S01]  /*436d0*/  IMAD.IADD R55, R25, 0x1, R55 ;  /* 0x0000000119377824 */ /* 0x000fe200078e0237 */
[----:B------:R-:W-:Y:S01]  /*436e0*/  IADD3.X R59, PT, PT, RZ, RZ, RZ, P1, !PT ;  /* 0x000000ffff3b7210 */ /* 0x000fe20000ffe4ff */
[----:B------:R-:W-:-:S03]  /*436f0*/  IMAD.WIDE.U32 R60, R83, R43, R60 ;  /* 0x0000002b533c7225 */ /* 0x000fc600078e003c */
[----:B------:R-:W-:Y:S01]  /*43700*/  IADD3 R62, P3, PT, R55, R62, RZ ;  /* 0x0000003e373e7210 */ /* 0x000fe20007f7e0ff */
        /* <DEDUP_REMOVED lines=9> */
[----:B------:R-:W-:Y:S01]  /*437a0*/  IADD3.X R53, PT, PT, RZ, RZ, RZ, P4, !PT ;  /* 0x000000ffff357210 */ /* 0x000fe200027fe4ff */
[----:B------:R-:W-:Y:S01]  /*437b0*/  IMAD.IADD R51, R20, 0x1, R59 ;  /* 0x0000000114337824 */ /* 0x000fe200078e023b */
[----:B------:R-:W-:Y:S01]  /*437c0*/  IADD3 R67, P1, PT, R67, R66, RZ ;  /* 0x0000004243437210 */ /* 0x000fe20007f3e0ff */
[----:B------:R-:W-:Y:S02]  /*437d0*/  IMAD R46, R58, R18, RZ ;  /* 0x000000123a2e7224 */ /* 0x000fe400078e02ff */
[----:B------:R-:W-:Y:S01]  /*437e0*/  IMAD.MOV.U32 R59, RZ, RZ, RZ ;  /* 0x000000ffff3b7224 */ /* 0x000fe200078e00ff */
[----:B------:R-:W-:Y:S01]  /*437f0*/  IADD3.X R68, PT, PT, RZ, RZ, RZ, P1, !PT ;  /* 0x000000ffff447210 */ /* 0x000fe20000ffe4ff */
[----:B------:R-:W-:-:S02]  /*43800*/  IMAD.IADD R55, R24, 0x1, R61 ;  /* 0x0000000118377824 */ /* 0x000fc400078e023d */
[----:B------:R-:W-:-:S04]  /*43810*/  IMAD.WIDE.U32 R62, R42, R16, R62 ;  /* 0x000000102a3e7225 */ /* 0x000fc800078e003e */
[----:B------:R-:W-:-:S04]  /*43820*/  IMAD.WIDE.U32 R52, R81, R65, R52 ;  /* 0x0000004151347225 */ /* 0x000fc800078e0034 */
[----:B------:R-:W-:Y:S01]  /*43830*/  IMAD.X R57, RZ, RZ, RZ, P6 ;  /* 0x000000ffff397224 */ /* 0x000fe200030e06ff */
[----:B------:R-:W-:Y:S01]  /*43840*/  IADD3 R53, PT, PT, R50, R53, RZ ;  /* 0x0000003532357210 */ /* 0x000fe20007ffe0ff */
[----:B------:R-:W-:Y:S01]  /*43850*/  IMAD.HI.U32 R70, R46, R12, R58 ;  /* 0x0000000c2e467227 */ /* 0x000fe200078e003a */
[----:B------:R-:W-:-:S03]  /*43860*/  IADD3 R58, P3, PT, R55, R62, RZ ;  /* 0x0000003e373a7210 */ /* 0x000fc60007f7e0ff */
[----:B------:R-:W-:Y:S02]  /*43870*/  IMAD.X R59, RZ, RZ, RZ, P2 ;  /* 0x000000ffff3b7224 */ /* 0x000fe400010e06ff */
[----:B------:R-:W-:-:S03]  /*43880*/  IMAD.WIDE.U32 R56, R84, R47, R56 ;  /* 0x0000002f54387225 */ /* 0x000fc600078e0038 */
[----:B------:R-:W-:Y:S01]  /*43890*/  IADD3 R59, P2, PT, R59, R52, RZ ;  /* 0x000000343b3b7210 */ /* 0x000fe20007f5e0ff */
[----:B------:R-:W-:Y:S01]  /*438a0*/  IMAD.X R55, RZ, RZ, RZ, P0 ;  /* 0x000000ffff377224 */ /* 0x000fe200000e06ff */
[----:B------:R-:W-:Y:S01]  /*438b0*/  IADD3 R56, P4, PT, R53, R56, RZ ;  /* 0x0000003835387210 */ /* 0x000fe20007f9e0ff */
[----:B------:R-:W-:Y:S01]  /*438c0*/  IMAD.X R61, RZ, RZ, RZ, P5 ;  /* 0x000000ffff3d7224 */ /* 0x000fe200028e06ff */
[----:B------:R-:W-:Y:S01]  /*438d0*/  IADD3 R68, P1, PT, R68, R59, RZ ;  /* 0x0000003b44447210 */ /* 0x000fe20007f3e0ff */
[----:B------:R-:W-:Y:S02]  /*438e0*/  IMAD.IADD R62, R26, 0x1, R63 ;  /* 0x000000011a3e7824 */ /* 0x000fe400078e023f */
[----:B------:R-:W-:Y:S01]  /*438f0*/  IMAD.IADD R63, R32, 0x1, R57 ;  /* 0x00000001203f7824 */ /* 0x000fe200078e0239 */
[----:B------:R-:W-:Y:S01]  /*43900*/  IADD3.X R57, PT, PT, RZ, RZ, RZ, P4, !PT ;  /* 0x000000ffff397210 */ /* 0x000fe200027fe4ff */
[----:B------:R-:W-:-:S04]  /*43910*/  IMAD.WIDE.U32 R54, R30, R83, R54 ;  /* 0x000000531e367225 */ /* 0x000fc800078e0036 */
        /* <DEDUP_REMOVED lines=12> */
[----:B------:R-:W-:Y:S02]  /*439e0*/  IMAD.X R63, RZ, RZ, RZ, P3 ;  /* 0x000000ffff3f7224 */ /* 0x000fe400018e06ff */
[----:B------:R-:W-:Y:S01]  /*439f0*/  IMAD.WIDE.U32 R60, R42, R17, R60 ;  /* 0x000000112a3c7225 */ /* 0x000fe200078e003c */
[----:B------:R-:W-:-:S03]  /*43a00*/  IADD3 R42, P5, PT, R51, R58, RZ ;  /* 0x0000003a332a7210 */ /* 0x000fc60007fbe0ff */
[----:B------:R-:W-:Y:S01]  /*43a10*/  IMAD.WIDE.U32 R62, R84, R43, R62 ;  /* 0x0000002b543e7225 */ /* 0x000fe200078e003e */
[----:B------:R-:W-:Y:S02]  /*43a20*/  IADD3 R60, P6, PT, R67, R60, RZ ;  /* 0x0000003c433c7210 */ /* 0x000fe40007fde0ff */
[----:B------:R-:W-:Y:S01]  /*43a30*/  IADD3.X R67, PT, PT, RZ, RZ, RZ, P1, !PT ;  /* 0x000000ffff437210 */ /* 0x000fe20000ffe4ff */
[----:B------:R-:W-:Y:S02]  /*43a40*/  IMAD.IADD R51, R33, 0x1, R59 ;  /* 0x0000000121337824 */ /* 0x000fe400078e023b */
[----:B------:R-:W-:Y:S01]  /*43a50*/  IMAD.X R53, RZ, RZ, RZ, P0 ;  /* 0x000000ffff357224 */ /* 0x000fe200000e06ff */
[----:B------:R-:W-:Y:S01]  /*43a60*/  IADD3 R67, P3, PT, R67, R42, RZ ;  /* 0x0000002a43437210 */ /* 0x000fe20007f7e0ff */
[----:B------:R-:W-:Y:S01]  /*43a70*/  IMAD.IADD R63, R28, 0x1, R63 ;  /* 0x000000011c3f7824 */ /* 0x000fe200078e023f */
[----:B------:R-:W-:Y:S01]  /*43a80*/  IADD3 R54, P2, PT, R51, R62, RZ ;  /* 0x0000003e33367210 */ /* 0x000fe20007f5e0ff */
[----:B------:R-:W-:Y:S01]  /*43a90*/  IMAD.WIDE.U32 R52, R49, R10, R52 ;  /* 0x0000000a31347225 */ /* 0x000fe200078e0034 */
[----:B------:R-:W-:-:S02]  /*43aa0*/  IADD3 R51, PT, PT, R19, R70, RZ ;  /* 0x0000004613337210 */ /* 0x000fc40007ffe0ff */
[----:B------:R-:W-:Y:S01]  /*43ab0*/  IADD3 R58, P0, PT, R55, R63, RZ ;  /* 0x0000003f373a7210 */ /* 0x000fe20007f1e0ff */
[----:B------:R-:W-:Y:S01]  /*43ac0*/  IMAD.X R57, RZ, RZ, RZ, P4 ;  /* 0x000000ffff397224 */ /* 0x000fe200020e06ff */
[----:B------:R-:W-:Y:S01]  /*43ad0*/  IADD3 R52, P4, PT, R51, R52, RZ ;  /* 0x0000003433347210 */ /* 0x000fe20007f9e0ff */
[----:B------:R-:W-:Y:S01]  /*43ae0*/  IMAD.IADD R59, R27, 0x1, R61 ;  /* 0x000000011b3b7824 */ /* 0x000fe200078e023d */
[----:B------:R-:W-:Y:S01]  /*43af0*/  IADD3.X R42, PT, PT, RZ, RZ, RZ, P3, !PT ;  /* 0x000000ffff2a7210 */ /* 0x000fe20001ffe4ff */
[----:B------:R-:W-:Y:S02]  /*43b00*/  IMAD.X R61, RZ, RZ, RZ, P6 ;  /* 0x000000ffff3d7224 */ /* 0x000fe400030e06ff */
[----:B------:R-:W-:Y:S01]  /*43b10*/  IMAD.IADD R53, R21, 0x1, R53 ;  /* 0x0000000115357824 */ /* 0x000fe200078e0235 */
[----:B------:R-:W-:Y:S01]  /*43b20*/  IADD3 R59, P1, PT, R59, R68, RZ ;  /* 0x000000443b3b7210 */ /* 0x000fe20007f3e0ff */
[----:B------:R-:W-:-:S03]  /*43b30*/  IMAD.WIDE.U32 R62, R29, R14, R56 ;  /* 0x0000000e1d3e7225 */ /* 0x000fc600078e0038 */
[----:B------:R-:W-:Y:S01]  /*43b40*/  IADD3.X R68, PT, PT, RZ, RZ, RZ, P1, !PT ;  /* 0x000000ffff447210 */ /* 0x000fe20000ffe4ff */
[----:B------:R-:W-:Y:S01]  /*43b50*/  IMAD.X R55, RZ, RZ, RZ, P2 ;  /* 0x000000ffff377224 */ /* 0x000fe200010e06ff */
[----:B------:R-:W-:Y:S01]  /*43b60*/  IADD3 R51, PT, PT, R24, R63, RZ ;  /* 0x0000003f18337210 */ /* 0x000fe20007ffe0ff */
[----:B------:R-:W-:Y:S01]  /*43b70*/  IMAD.WIDE.U32 R56, R45, R16, R60 ;  /* 0x000000102d387225 */ /* 0x000fe200078e003c */
[----:B------:R-:W-:Y:S02]  /*43b80*/  IADD3 R60, P2, PT, R53, R62, RZ ;  /* 0x0000003e353c7210 */ /* 0x000fe40007f5e0ff */
[----:B------:R-:W-:Y:S01]  /*43b90*/  IADD3 R68, P1, PT, R68, R67, RZ ;  /* 0x0000004344447210 */ /* 0x000fe20007f3e0ff */
[----:B------:R-:W-:Y:S02]  /*43ba0*/  IMAD.X R61, RZ, RZ, RZ, P5 ;  /* 0x000000ffff3d7224 */ /* 0x000fe400028e06ff */
[----:B------:R-:W-:Y:S01]  /*43bb0*/  IMAD.WIDE.U32 R62, R81, R47, R54 ;  /* 0x0000002f513e7225 */ /* 0x000fe200078e0036 */
[----:B------:R-:W-:-:S03]  /*43bc0*/  IADD3 R54, P5, PT, R51, R56, RZ ;  /* 0x0000003833367210 */ /* 0x000fc60007fbe0ff */
[----:B------:R-:W-:Y:S01]  /*43bd0*/  IMAD.X R53, RZ, RZ, RZ, P4 ;  /* 0x000000ffff357224 */ /* 0x000fe200020e06ff */
[----:B------:R-:W-:Y:S01]  /*43be0*/  IADD3 R51, P3, PT, R61, R62, RZ ;  /* 0x0000003e3d337210 */ /* 0x000fe20007f7e0ff */
[----:B------:R-:W-:Y:S01]  /*43bf0*/  IMAD.IADD R56, R26, 0x1, R57 ;  /* 0x000000011a387824 */ /* 0x000fe200078e0239 */
[----:B------:R-:W-:Y:S01]  /*43c00*/  IADD3.X R61, PT, PT, RZ, RZ, RZ, P2, !PT ;  /* 0x000000ffff3d7210 */ /* 0x000fe200017fe4ff */
[----:B------:R-:W-:-:S03]  /*43c10*/  IMAD.WIDE.U32 R52, R46, R13, R52 ;  /* 0x0000000d2e347225 */ /* 0x000fc600078e0034 */
[----:B------:R-:W-:Y:S01]  /*43c20*/  IADD3 R56, P4, PT, R56, R59, RZ ;  /* 0x0000003b38387210 */ /* 0x000fe20007f9e0ff */
[----:B------:R-:W-:Y:S01]  /*43c30*/  IMAD.X R55, RZ, RZ, RZ, P5 ;  /* 0x000000ffff377224 */ /* 0x000fe200028e06ff */
[----:B------:R-:W-:Y:S01]  /*43c40*/  IADD3 R59, P2, PT, R42, R51, RZ ;  /* 0x000000332a3b7210 */ /* 0x000fe20007f5e0ff */
[----:B------:R-:W-:Y:S01]  /*43c50*/  IMAD.WIDE.U32 R60, R49, R11, R60 ;  /* 0x0000000b313c7225 */ /* 0x000fe200078e003c */
[----:B------:R-:W-:-:S03]  /*43c60*/  IADD3 R51, PT, PT, R20, R53, RZ ;  /* 0x0000003514337210 */ /* 0x000fc60007ffe0ff */
        /* <DEDUP_REMOVED lines=11> */
[----:B------:R-:W-:Y:S01]  /*43d20*/  IMAD.MOV.U32 R53, RZ, RZ, RZ ;  /* 0x000000ffff357224 */ /* 0x000fe200078e00ff */
[----:B------:R-:W-:Y:S01]  /*43d30*/  IADD3 R66, P5, PT, R66, R59, RZ ;  /* 0x0000003b42427210 */ /* 0x000fe20007fbe0ff */
        /* <DEDUP_REMOVED lines=17> */
[----:B------:R-:W-:Y:S01]  /*43e50*/  IMAD.X R59, RZ, RZ, RZ, P0 ;  /* 0x000000ffff3b7224 */ /* 0x000fe200000e06ff */
[----:B------:R-:W-:Y:S01]  /*43e60*/  IADD3 R56, P0, PT, R57, R60, RZ ;  /* 0x0000003c39387210 */ /* 0x000fe20007f1e0ff */
[----:B------:R-:W-:Y:S01]  /*43e70*/  IMAD.X R55, RZ, RZ, RZ, P1 ;  /* 0x000000ffff377224 */ /* 0x000fe200008e06ff */
[----:B------:R-:W-:Y:S01]  /*43e80*/  IADD3 R62, P1, PT, R62, R63, RZ ;  /* 0x0000003f3e3e7210 */ /* 0x000fe20007f3e0ff */
[----:B------:R-:W-:Y:S01]  /*43e90*/  IMAD.WIDE.U32 R58, R30, R84, R58 ;  /* 0x000000541e3a7225 */ /* 0x000fe200078e003a */
[----:B------:R-:W-:Y:S02]  /*43ea0*/  IADD3 R71, P4, PT, R71, R66, RZ ;  /* 0x0000004247477210 */ /* 0x000fe40007f9e0ff */
[----:B------:R-:W-:Y:S01]  /*43eb0*/  IADD3.X R63, PT, PT, RZ, RZ, RZ, P1, !PT ;  /* 0x000000ffff3f7210 */ /* 0x000fe20000ffe4ff */
[----:B------:R-:W-:Y:S01]  /*43ec0*/  IMAD.X R57, RZ, RZ, RZ, P0 ;  /* 0x000000ffff397224 */ /* 0x000fe200000e06ff */
[----:B------:R-:W-:Y:S01]  /*43ed0*/  IADD3 R60, P0, PT, R58, R67, RZ ;  /* 0x000000433a3c7210 */ /* 0x000fe20007f1e0ff */
[----:B------:R-:W-:-:S04]  /*43ee0*/  IMAD.WIDE.U32 R52, R42, R13, R52 ;  /* 0x0000000d2a347225 */ /* 0x000fc800078e0034 */
[----:B------:R-:W-:-:S04]  /*43ef0*/  IMAD.WIDE.U32 R54, R46, R11, R54 ;  /* 0x0000000b2e367225 */ /* 0x000fc800078e0036 */
[----:B------:R-:W-:-:S04]  /*43f00*/  IMAD.WIDE.U32 R56, R49, R15, R56 ;  /* 0x0000000f31387225 */ /* 0x000fc800078e0038 */
[----:B------:R-:W-:Y:S01]  /*43f10*/  IMAD.WIDE.U32 R62, R29, R17, R62 ;  /* 0x000000111d3e7225 */ /* 0x000fe200078e003e */
[----:B------:R-:W-:-:S03]  /*43f20*/  IADD3 R51, PT, PT, R25, R57, RZ ;  /* 0x0000003919337210 */ /* 0x000fc60007ffe0ff */
[----:B------:R-:W-:Y:S02]  /*43f30*/  IMAD.IADD R29, R20, 0x1, R53 ;  /* 0x00000001141d7824 */ /* 0x000fe400078e0235 */
        /* <DEDUP_REMOVED lines=9> */
[----:B------:R-:W-:Y:S01]  /*43fd0*/  IADD3.X R29, PT, PT, RZ, RZ, RZ, P2, !PT ;  /* 0x000000ffff1d7210 */ /* 0x000fe200017fe4ff */
[----:B------:R-:W-:Y:S01]  /*43fe0*/  IMAD.X R57, RZ, RZ, RZ, P1 ;  /* 0x000000ffff397224 */ /* 0x000fe200008e06ff */
[----:B------:R-:W-:Y:S01]  /*43ff0*/  IADD3 R60, P2, PT, R45, R60, RZ ;  /* 0x0000003c2d3c7210 */ /* 0x000fe20007f5e0ff */
[----:B------:R-:W-:Y:S01]  /*44000*/  IMAD.X R63, RZ, RZ, RZ, P0 ;  /* 0x000000ffff3f7224 */ /* 0x000fe200000e06ff */
[----:B------:R-:W-:Y:S01]  /*44010*/  IADD3 R58, P3, PT, R58, R71, RZ ;  /* 0x000000473a3a7210 */ /* 0x000fe20007f7e0ff */
[----:B------:R-:W-:Y:S01]  /*44020*/  IMAD.WIDE.U32 R54, R42, R10, R54 ;  /* 0x0000000a2a367225 */ /* 0x000fe200078e0036 */
[----:B------:R-:W-:-:S02]  /*44030*/  IADD3 R60, P0, PT, R29, R60, RZ ;  /* 0x0000003c1d3c7210 */ /* 0x000fc40007f1e0ff */
[----:B------:R-:W-:Y:S01]  /*44040*/  IADD3 R61, PT, PT, R28, R61, RZ ;  /* 0x0000003d1c3d7210 */ /* 0x000fe20007ffe0ff */
        /* <DEDUP_REMOVED lines=10> */
[----:B------:R-:W-:Y:S01]  /*440f0*/  IMAD.MOV.U32 R78, RZ, RZ, R54 ;  /* 0x000000ffff4e7224 */ /* 0x000fe200078e0036 */
[----:B------:R-:W-:Y:S01]  /*44100*/  IADD3.X R57, PT, PT, RZ, RZ, RZ, P1, !PT ;  /* 0x000000ffff397210 */ /* 0x000fe20000ffe4ff */
[----:B------:R-:W-:Y:S01]  /*44110*/  IMAD.WIDE.U32 R66, R46, R15, R66 ;  /* 0x0000000f2e427225 */ /* 0x000fe200078e0042 */
[----:B------:R-:W-:-:S03]  /*44120*/  IADD3 R58, P1, PT, R45, R60, RZ ;  /* 0x0000003c2d3a7210 */ /* 0x000fc60007f3e0ff */
[----:B------:R-:W-:Y:S02]  /*44130*/  IMAD.X R63, RZ, RZ, RZ, P5 ;  /* 0x000000ffff3f7224 */ /* 0x000fe400028e06ff */
[----:B------:R-:W-:-:S04]  /*44140*/  IMAD.WIDE.U32 R56, R42, R11, R56 ;  /* 0x0000000b2a387225 */ /* 0x000fc800078e0038 */
[----:B------:R-:W-:Y:S01]  /*44150*/  IMAD.WIDE.U32 R62, R49, R17, R62 ;  /* 0x00000011313e7225 */ /* 0x000fe200078e003e */
[----:B------:R-:W-:Y:S02]  /*44160*/  IADD3.X R49, PT, PT, RZ, RZ, RZ, P4, !PT ;  /* 0x000000ffff317210 */ /* 0x000fe400027fe4ff */
[----:B------:R-:W-:Y:S01]  /*44170*/  MOV R51, R56 ;  /* 0x0000003800337202 */ /* 0x000fe20000000f00 */
[----:B------:R-:W-:Y:S01]  /*44180*/  IMAD.IADD R76, R22, 0x1, R57 ;  /* 0x00000001164c7824 */ /* 0x000fe200078e0239 */
[----:B------:R-:W-:Y:S01]  /*44190*/  IADD3 R49, P4, PT, R49, R58, RZ ;  /* 0x0000003a31317210 */ /* 0x000fe20007f9e0ff */
[----:B------:R-:W-:Y:S02]  /*441a0*/  IMAD.IADD R45, R25, 0x1, R67 ;  /* 0x00000001192d7824 */ /* 0x000fe400078e0243 */
[----:B------:R-:W-:Y:S01]  /*441b0*/  IMAD.IADD R71, R27, 0x1, R63 ;  /* 0x000000011b477824 */ /* 0x000fe200078e023f */
[----:B------:R-:W-:Y:S01]  /*441c0*/  IADD3 R58, P6, PT, R76, R66, RZ ;  /* 0x000000424c3a7210 */ /* 0x000fe20007fde0ff */
[----:B------:R-:W-:Y:S01]  /*441d0*/  IMAD.X R66, RZ, RZ, RZ, P3 ;  /* 0x000000ffff427224 */ /* 0x000fe200018e06ff */
[----:B------:R-:W-:-:S02]  /*441e0*/  IADD3 R60, P5, PT, R45, R62, RZ ;  /* 0x0000003e2d3c7210 */ /* 0x000fc40007fbe0ff */
[----:B------:R-:W-:Y:S01]  /*441f0*/  IADD3 R62, P3, PT, R59, R61, RZ ;  /* 0x0000003d3b3e7210 */ /* 0x000fe20007f7e0ff */
[----:B------:R-:W-:Y:S01]  /*44200*/  IMAD.X R59, RZ, RZ, RZ, P6 ;  /* 0x000000ffff3b7224 */ /* 0x000fe200030e06ff */
[----:B------:R-:W-:Y:S02]  /*44210*/  IADD3.X R61, PT, PT, RZ, RZ, RZ, P5, !PT ;  /* 0x000000ffff3d7210 */ /* 0x000fe40002ffe4ff */
[----:B------:R-:W-:Y:S01]  /*44220*/  IADD3 R66, P5, PT, R66, R49, RZ ;  /* 0x0000003142427210 */ /* 0x000fe20007fbe0ff */
[----:B------:R-:W-:Y:S01]  /*44230*/  IMAD.WIDE.U32 R58, R42, R14, R58 ;  /* 0x0000000e2a3a7225 */ /* 0x000fe200078e003a */
[----:B------:R-:W-:-:S03]  /*44240*/  IADD3.X R45, PT, PT, RZ, RZ, RZ, P0, !PT ;  /* 0x000000ffff2d7210 */ /* 0x000fc600007fe4ff */
[----:B------:R-:W-:Y:S01]  /*44250*/  IMAD.X R63, RZ, RZ, RZ, P3 ;  /* 0x000000ffff3f7224 */ /* 0x000fe200018e06ff */
[----:B------:R-:W-:Y:S01]  /*44260*/  IADD3 R77, PT, PT, R24, R59, RZ ;  /* 0x0000003b184d7210 */ /* 0x000fe20007ffe0ff */
[----:B------:R-:W-:Y:S01]  /*44270*/  IMAD.WIDE.U32 R60, R46, R16, R60 ;  /* 0x000000102e3c7225 */ /* 0x000fe200078e003c */
[----:B------:R-:W-:-:S03]  /*44280*/  IADD3 R71, P3, PT, R71, R66, RZ ;  /* 0x0000004247477210 */ /* 0x000fc60007f7e0ff */
[----:B------:R-:W-:Y:S01]  /*44290*/  IMAD.WIDE.U32 R62, R30, R81, R62 ;  /* 0x000000511e3e7225 */ /* 0x000fe200078e003e */
[----:B------:R-:W-:-:S03]  /*442a0*/  IADD3 R60, P6, PT, R77, R60, RZ ;  /* 0x0000003c4d3c7210 */ /* 0x000fc60007fde0ff */
[----:B------:R-:W-:Y:S02]  /*442b0*/  IMAD.X R49, RZ, RZ, RZ, P2 ;  /* 0x000000ffff317224 */ /* 0x000fe400010e06ff */
        /* <DEDUP_REMOVED lines=8> */
[----:B------:R-:W-:Y:S01]  /*44340*/  IMAD.IADD R75, R25, 0x1, R61 ;  /* 0x00000001194b7824 */ /* 0x000fe200078e023d */
[----:B------:R-:W-:Y:S01]  /*44350*/  IADD3 R62, P2, PT, R62, R45, RZ ;  /* 0x0000002d3e3e7210 */ /* 0x000fe20007f5e0ff */
[----:B------:R-:W-:-:S02]  /*44360*/  IMAD.X R45, RZ, RZ, RZ, P4 ;  /* 0x000000ffff2d7224 */ /* 0x000fc400020e06ff */
[----:B------:R-:W-:Y:S01]  /*44370*/  IMAD.WIDE.U32 R70, R46, R17, R70 ;  /* 0x000000112e467225 */ /* 0x000fe200078e0046 */
[----:B------:R-:W-:Y:S02]  /*44380*/  IADD3.X R46, PT, PT, RZ, RZ, RZ, P5, !PT ;  /* 0x000000ffff2e7210 */ /* 0x000fe40002ffe4ff */
[----:B------:R-:W-:Y:S01]  /*44390*/  IADD3 R45, P4, PT, R45, R62, RZ ;  /* 0x0000003e2d2d7210 */ /* 0x000fe20007f9e0ff */
[----:B------:R-:W-:Y:S01]  /*443a0*/  IMAD.X R49, RZ, RZ, RZ, P2 ;  /* 0x000000ffff317224 */ /* 0x000fe200010e06ff */
[----:B------:R-:W-:Y:S01]  /*443b0*/  IADD3 R66, P6, PT, R75, R70, RZ ;  /* 0x000000464b427210 */ /* 0x000fe20007fde0ff */
[----:B------:R-:W-:Y:S01]  /*443c0*/  IMAD.MOV.U32 R74, RZ, RZ, R58 ;  /* 0x000000ffff4a7224 */ /* 0x000fe200078e003a */
[----:B------:R-:W-:Y:S01]  /*443d0*/  IADD3 R46, P5, PT, R46, R45, RZ ;  /* 0x0000002d2e2e7210 */ /* 0x000fe20007fbe0ff */
[----:B------:R-:W-:Y:S01]  /*443e0*/  IMAD.X R45, RZ, RZ, RZ, P3 ;  /* 0x000000ffff2d7224 */ /* 0x000fe200018e06ff */
[----:B------:R-:W-:Y:S01]  /*443f0*/  IADD3 R62, PT, PT, R27, R71, RZ ;  /* 0x000000471b3e7210 */ /* 0x000fe20007ffe0ff */
[----:B------:R-:W-:-:S02]  /*44400*/  IMAD.X R67, RZ, RZ, RZ, P6 ;  /* 0x000000ffff437224 */ /* 0x000fc400030e06ff */
[----:B------:R-:W-:Y:S01]  /*44410*/  IMAD.MOV.U32 R72, RZ, RZ, R60 ;  /* 0x000000ffff487224 */ /* 0x000fe200078e003c */
[----:B------:R-:W-:Y:S01]  /*44420*/  IADD3 R45, P3, PT, R45, R46, RZ ;  /* 0x0000002e2d2d7210 */ /* 0x000fe20007f7e0ff */
[----:B------:R-:W-:-:S04]  /*44430*/  IMAD.WIDE.U32 R66, R42, R16, R66 ;  /* 0x000000102a427225 */ /* 0x000fc800078e0042 */
[----:B------:R-:W-:Y:S01]  /*44440*/  IMAD.X R46, RZ, RZ, RZ, P0 ;  /* 0x000000ffff2e7224 */ /* 0x000fe200000e06ff */
[----:B------:R-:W-:Y:S01]  /*44450*/  IADD3 R62, P0, PT, R62, R45, RZ ;  /* 0x0000002d3e3e7210 */ /* 0x000fe20007f1e0ff */
[----:B------:R-:W-:Y:S01]  /*44460*/  IMAD.X R45, RZ, RZ, RZ, P1 ;  /* 0x000000ffff2d7224 */ /* 0x000fe200008e06ff */
[----:B------:R-:W-:Y:S02]  /*44470*/  IADD3 R71, PT, PT, R26, R67, RZ ;  /* 0x000000431a477210 */ /* 0x000fe40007ffe0ff */
[----:B------:R-:W-:Y:S02]  /*44480*/  MOV R70, R66 ;  /* 0x0000004200467202 */ /* 0x000fe40000000f00 */
[----:B------:R-:W-:Y:S01]  /*44490*/  IADD3 R45, PT, PT, R45, R63, R46 ;  /* 0x0000003f2d2d7210 */ /* 0x000fe20007ffe02e */
[----:B------:R-:W-:Y:S01]  /*444a0*/  IMAD.X R46, RZ, RZ, RZ, P4 ;  /* 0x000000ffff2e7224 */ /* 0x000fe200020e06ff */
[----:B------:R-:W-:-:S04]  /*444b0*/  IADD3 R62, P1, PT, R71, R62, RZ ;  /* 0x0000003e473e7210 */ /* 0x000fc80007f3e0ff */
[----:B------:R-:W-:Y:S02]  /*444c0*/  IADD3.X R63, PT, PT, RZ, RZ, RZ, P1, !PT ;  /* 0x000000ffff3f7210 */ /* 0x000fe40000ffe4ff */
[----:B------:R-:W-:Y:S01]  /*444d0*/  IADD3 R45, PT, PT, R46, R45, R49 ;  /* 0x0000002d2e2d7210 */ /* 0x000fe20007ffe031 */
[----:B------:R-:W-:Y:S02]  /*444e0*/  IMAD.X R49, RZ, RZ, RZ, P5 ;  /* 0x000000ffff317224 */ /* 0x000fe400028e06ff */
[----:B------:R-:W-:Y:S02]  /*444f0*/  IMAD.X R46, RZ, RZ, RZ, P3 ;  /* 0x000000ffff2e7224 */ /* 0x000fe400018e06ff */
[----:B------:R-:W-:Y:S01]  /*44500*/  IMAD.WIDE.U32 R62, R42, R17, R62 ;  /* 0x000000112a3e7225 */ /* 0x000fe200078e003e */
[----:B------:R-:W-:Y:S02]  /*44510*/  IADD3.X R42, PT, PT, RZ, RZ, RZ, P0, !PT ;  /* 0x000000ffff2a7210 */ /* 0x000fe400007fe4ff */
[----:B------:R-:W-:Y:S01]  /*44520*/  IADD3 R45, PT, PT, R46, R45, R49 ;  /* 0x0000002d2e2d7210 */ /* 0x000fe20007ffe031 */
[----:B------:R-:W-:-:S02]  /*44530*/  IMAD.IADD R49, R27, 0x1, R63 ;  /* 0x000000011b317824 */ /* 0x000fc400078e023f */
[----:B------:R-:W-:-:S03]  /*44540*/  IMAD.MOV.U32 R68, RZ, RZ, R62 ;  /* 0x000000ffff447224 */ /* 0x000fc600078e003e */
[----:B------:R-:W-:-:S04]  /*44550*/  IADD3 R42, PT, PT, R49, R45, R42 ;  /* 0x0000002d312a7210 */ /* 0x000fc80007ffe02a */
[----:B------:R-:W-:-:S13]  /*44560*/  ISETP.GT.U32.AND P0, PT, R42, R17, PT ;  /* 0x000000112a00720c */ /* 0x000fda0003f04070 */
[----:B------:R-:W-:Y:S05]  /*44570*/  @P0 BRA `(.L_x_162) ;  /* 0x00000000006c0947 */ /* 0x000fea0003800000 */
[----:B------:R-:W-:Y:S01]  /*44580*/  ISETP.GE.U32.AND P0, PT, R42, R17, PT ;  /* 0x000000112a00720c */ /* 0x000fe20003f06070 */
[----:B------:R-:W-:Y:S01]  /*44590*/  IMAD.MOV.U32 R79, RZ, RZ, R29 ;  /* 0x000000ffff4f7224 */ /* 0x000fe200078e001d */
[----:B------:R-:W-:-:S11]  /*445a0*/  MOV R29, R52 ;  /* 0x00000034001d7202 */ /* 0x000fd60000000f00 */
        /* <DEDUP_REMOVED lines=24> */
.L_x_162:
        /* <DEDUP_REMOVED lines=23> */
.L_x_163:
[----:B------:R-:W-:Y:S01]  /*448a0*/  SHF.L.U64.HI R52, R68, 0x1, R49 ;  /* 0x0000000144347819 */ /* 0x000fe20000010231 */
[----:B------:R-:W-:Y:S01]  /*448b0*/  IMAD.MOV.U32 R53, RZ, RZ, RZ ;  /* 0x000000ffff357224 */ /* 0x000fe200078e00ff */
[----:B------:R-:W-:Y:S02]  /*448c0*/  SHF.L.U32 R46, R78, 0x1, RZ ;  /* 0x000000014e2e7819 */ /* 0x000fe400000006ff */
[----:B------:R-:W-:Y:S02]  /*448d0*/  LOP3.LUT R52, R52, 0x1, RZ, 0xc0, !PT ;  /* 0x0000000134347812 */ /* 0x000fe400078ec0ff */
[----:B------:R-:W-:Y:S01]  /*448e0*/  SHF.R.U32.HI R45, RZ, 0x1f, R29 ;  /* 0x0000001fff2d7819 */ /* 0x000fe2000001161d */
[----:B------:R-:W-:Y:S01]  /*448f0*/  IMAD.SHL.U32 R29, R29, 0x2, RZ ;  /* 0x000000021d1d7824 */ /* 0x000fe200078e00ff */
[----:B------:R-:W-:Y:S01]  /*44900*/  SHF.L.U64.HI R56, R74, 0x1, R77 ;  /* 0x000000014a387819 */ /* 0x000fe2000001024d */
[----:B------:R-:W-:Y:S01]  /*44910*/  IMAD.WIDE.U32 R54, R42, 0x2, R52 ;  /* 0x000000022a367825 */ /* 0x000fe200078e0034 */
[----:B------:R-:W-:-:S02]  /*44920*/  SHF.L.U64.HI R66, R78, 0x1, R79 ;  /* 0x000000014e427819 */ /* 0x000fc4000001024f */
[C---:B------:R-:W-:Y:S01]  /*44930*/  SHF.L.U64.HI R58, R51.reuse, 0x1, R76 ;  /* 0x00000001333a7819 */ /* 0x040fe2000001024c */
[----:B------:R-:W-:Y:S01]  /*44940*/  IMAD.SHL.U32 R51, R51, 0x2, RZ ;  /* 0x0000000233337824 */ /* 0x000fe200078e00ff */
[C---:B------:R-:W-:Y:S02]  /*44950*/  ISETP.LE.U32.AND P0, PT, R54.reuse, R17, PT ;  /* 0x000000113600720c */ /* 0x040fe40003f03070 */
[----:B------:R-:W-:Y:S02]  /*44960*/  ISETP.GT.U32.AND P1, PT, R54, -0x1, PT ;  /* 0xffffffff3600780c */ /* 0x000fe40003f24070 */
[----:B------:R-:W-:Y:S02]  /*44970*/  SHF.L.U64.HI R63, R72, 0x1, R75 ;  /* 0x00000001483f7819 */ /* 0x000fe4000001024b */
[----:B------:R-:W-:Y:S02]  /*44980*/  ISETP.GT.U32.OR.EX P0, PT, R55, RZ, !P0, P1 ;  /* 0x000000ff3700720c */ /* 0x000fe40004704510 */
[----:B------:R-:W-:-:S02]  /*44990*/  SHF.L.U64.HI R61, R70, 0x1, R71 ;  /* 0x00000001463d7819 */ /* 0x000fc40000010247 */
[----:B------:R-:W-:Y:S01]  /*449a0*/  LOP3.LUT R78, R45, 0xfffffffe, R46, 0xf8, !PT ;  /* 0xfffffffe2d4e7812 */ /* 0x000fe200078ef82e */
[----:B------:R-:W-:Y:S01]  /*449b0*/  IMAD.SHL.U32 R46, R72, 0x2, RZ ;  /* 0x00000002482e7824 */ /* 0x000fe200078e00ff */
[----:B------:R-:W-:Y:S01]  /*449c0*/  LOP3.LUT R56, R56, 0x1, RZ, 0xc0, !PT ;  /* 0x0000000138387812 */ /* 0x000fe200078ec0ff */
[----:B------:R-:W-:Y:S01]  /*449d0*/  IMAD.SHL.U32 R45, R70, 0x2, RZ ;  /* 0x00000002462d7824 */ /* 0x000fe200078e00ff */
[----:B------:R-:W-:Y:S02]  /*449e0*/  SHF.L.U32 R49, R74, 0x1, RZ ;  /* 0x000000014a317819 */ /* 0x000fe400000006ff */
[----:B------:R-:W-:Y:S02]  /*449f0*/  SHF.L.U32 R42, R68, 0x1, RZ ;  /* 0x00000001442a7819 */ /* 0x000fe400000006ff */
[----:B------:R-:W-:Y:S02]  /*44a00*/  LOP3.LUT R66, R66, 0x1, RZ, 0xc0, !PT ;  /* 0x0000000142427812 */ /* 0x000fe400078ec0ff */
[----:B------:R-:W-:-:S02]  /*44a10*/  LOP3.LUT R58, R58, 0x1, RZ, 0xc0, !PT ;  /* 0x000000013a3a7812 */ /* 0x000fc400078ec0ff */
[----:B------:R-:W-:Y:S02]  /*44a20*/  LOP3.LUT R63, R63, 0x1, RZ, 0xc0, !PT ;  /* 0x000000013f3f7812 */ /* 0x000fe400078ec0ff */
[----:B------:R-:W-:Y:S02]  /*44a30*/  LOP3.LUT R61, R61, 0x1, RZ, 0xc0, !PT ;  /* 0x000000013d3d7812 */ /* 0x000fe400078ec0ff */
[----:B------:R-:W-:Y:S01]  /*44a40*/  LOP3.LUT R62, R56, 0xfffffffe, R46, 0xf8, !PT ;  /* 0xfffffffe383e7812 */ /* 0x000fe200078ef82e */
[----:B------:R-:W-:Y:S01]  /*44a50*/  IMAD.MOV.U32 R46, RZ, RZ, R78 ;  /* 0x000000ffff2e7224 */ /* 0x000fe200078e004e */
[----:B------:R-:W-:Y:S02]  /*44a60*/  LOP3.LUT R51, R66, 0xfffffffe, R51, 0xf8, !PT ;  /* 0xfffffffe42337812 */ /* 0x000fe400078ef833 */
[----:B------:R-:W-:Y:S02]  /*44a70*/  LOP3.LUT R49, R58, 0xfffffffe, R49, 0xf8, !PT ;  /* 0xfffffffe3a317812 */ /* 0x000fe400078ef831 */
[----:B------:R-:W-:-:S02]  /*44a80*/  LOP3.LUT R60, R63, 0xfffffffe, R45, 0xf8, !PT ;  /* 0xfffffffe3f3c7812 */ /* 0x000fc400078ef82d */
[----:B------:R-:W-:Y:S02]  /*44a90*/  LOP3.LUT R59, R61, 0xfffffffe, R42, 0xf8, !PT ;  /* 0xfffffffe3d3b7812 */ /* 0x000fe400078ef82a */
[----:B------:R-:W-:Y:S01]  /*44aa0*/  MOV R57, R54 ;  /* 0x0000003600397202 */ /* 0x000fe20000000f00 */
[----:B------:R-:W-:Y:S06]  /*44ab0*/  @P0 BRA `(.L_x_164) ;  /* 0x00000000006c0947 */ /* 0x000fec0003800000 */
        /* <DEDUP_REMOVED lines=27> */
.L_x_164:
        /* <DEDUP_REMOVED lines=24> */
.L_x_165:
[C---:B------:R-:W-:Y:S01]  /*44df0*/  SHF.L.U64.HI R58, R46.reuse, 0x1, R53 ;  /* 0x000000012e3a7819 */ /* 0x040fe20000010235 */
[----:B------:R-:W-:Y:S01]  /*44e00*/  IMAD.SHL.U32 R53, R46, 0x2, RZ ;  /* 0x000000022e357824 */ /* 0x000fe200078e00ff */
[----:B------:R-:W-:Y:S01]  /*44e10*/  SHF.L.U64.HI R52, R59, 0x1, R52 ;  /* 0x000000013b347819 */ /* 0x000fe20000010234 */
[----:B------:R-:W-:Y:S01]  /*44e20*/  IMAD.SHL.U32 R45, R57, 0x2, RZ ;  /* 0x00000002392d7824 */ /* 0x000fe200078e00ff */
[C---:B------:R-:W-:Y:S02]  /*44e30*/  SHF.L.U64.HI R54, R51.reuse, 0x1, R54 ;  /* 0x0000000133367819 */ /* 0x040fe40000010236 */
[----:B------:R-:W-:Y:S02]  /*44e40*/  SHF.R.U32.HI R42, RZ, 0x1f, R29 ;  /* 0x0000001fff2a7819 */ /* 0x000fe4000001161d */
[----:B------:R-:W-:Y:S02]  /*44e50*/  SHF.L.U32 R51, R51, 0x1, RZ ;  /* 0x0000000133337819 */ /* 0x000fe400000006ff */
[----:B------:R-:W-:-:S02]  /*44e60*/  LOP3.LUT R58, R58, 0x1, RZ, 0xc0, !PT ;  /* 0x000000013a3a7812 */ /* 0x000fc400078ec0ff */
[----:B------:R-:W-:Y:S02]  /*44e70*/  LOP3.LUT R52, R52, 0x1, RZ, 0xc0, !PT ;  /* 0x0000000134347812 */ /* 0x000fe400078ec0ff */
[----:B------:R-:W-:Y:S02]  /*44e80*/  LOP3.LUT R72, R42, 0xfffffffe, R53, 0xf8, !PT ;  /* 0xfffffffe2a487812 */ /* 0x000fe400078ef835 */
[----:B------:R-:W-:Y:S02]  /*44e90*/  LOP3.LUT R53, R58, 0xfffffffe, R51, 0xf8, !PT ;  /* 0xfffffffe3a357812 */ /* 0x000fe400078ef833 */
[----:B------:R-:W-:Y:S02]  /*44ea0*/  SHF.L.U64.HI R46, R57, 0x1, R55 ;  /* 0x00000001392e7819 */ /* 0x000fe40000010237 */
[----:B------:R-:W-:Y:S01]  /*44eb0*/  LOP3.LUT R58, R52, 0xfffffffe, R45, 0xf8, !PT ;  /* 0xfffffffe343a7812 */ /* 0x000fe200078ef82d */
[----:B------:R-:W-:Y:S01]  /*44ec0*/  IMAD.SHL.U32 R45, R59, 0x2, RZ ;  /* 0x000000023b2d7824 */ /* 0x000fe200078e00ff */
[----:B------:R-:W-:-:S02]  /*44ed0*/  LOP3.LUT R42, R46, 0x1, RZ, 0xc0, !PT ;  /* 0x000000012e2a7812 */ /* 0x000fc400078ec0ff */
[C---:B------:R-:W-:Y:S01]  /*44ee0*/  ISETP.LE.U32.AND P0, PT, R58.reuse, R17, PT ;  /* 0x000000113a00720c */ /* 0x040fe20003f03070 */
[----:B------:R-:W-:Y:S01]  /*44ef0*/  IMAD.MOV.U32 R46, RZ, RZ, R58 ;  /* 0x000000ffff2e7224 */ /* 0x000fe200078e003a */
[----:B------:R-:W-:Y:S02]  /*44f00*/  ISETP.GT.U32.AND P1, PT, R58, -0x1, PT ;  /* 0xffffffff3a00780c */ /* 0x000fe40003f24070 */
[C---:B------:R-:W-:Y:S01]  /*44f10*/  SHF.L.U64.HI R56, R49.reuse, 0x1, R56 ;  /* 0x0000000131387819 */ /* 0x040fe20000010238 */
[----:B------:R-:W-:Y:S01]  /*44f20*/  IMAD.SHL.U32 R49, R49, 0x2, RZ ;  /* 0x0000000231317824 */ /* 0x000fe200078e00ff */
[----:B------:R-:W-:Y:S02]  /*44f30*/  ISETP.GT.U32.OR.EX P0, PT, R42, RZ, !P0, P1 ;  /* 0x000000ff2a00720c */ /* 0x000fe40004704510 */
[----:B------:R-:W-:Y:S02]  /*44f40*/  LOP3.LUT R54, R54, 0x1, RZ, 0xc0, !PT ;  /* 0x0000000136367812 */ /* 0x000fe400078ec0ff */
[----:B------:R-:W-:-:S02]  /*44f50*/  SHF.L.U64.HI R52, R60, 0x1, R61 ;  /* 0x000000013c347819 */ /* 0x000fc4000001023d */
[----:B------:R-:W-:Y:S01]  /*44f60*/  LOP3.LUT R70, R54, 0xfffffffe, R49, 0xf8, !PT ;  /* 0xfffffffe36467812 */ /* 0x000fe200078ef831 */
[----:B------:R-:W-:Y:S01]  /*44f70*/  IMAD.SHL.U32 R49, R60, 0x2, RZ ;  /* 0x000000023c317824 */ /* 0x000fe200078e00ff */
[----:B------:R-:W-:Y:S02]  /*44f80*/  SHF.L.U64.HI R54, R62, 0x1, R63 ;  /* 0x000000013e367819 */ /* 0x000fe4000001023f */
[----:B------:R-:W-:Y:S02]  /*44f90*/  LOP3.LUT R52, R52, 0x1, RZ, 0xc0, !PT ;  /* 0x0000000134347812 */ /* 0x000fe400078ec0ff */
[----:B------:R-:W-:Y:S02]  /*44fa0*/  LOP3.LUT R54, R54, 0x1, RZ, 0xc0, !PT ;  /* 0x0000000136367812 */ /* 0x000fe400078ec0ff */
[----:B------:R-:W-:Y:S02]  /*44fb0*/  SHF.L.U32 R51, R62, 0x1, RZ ;  /* 0x000000013e337819 */ /* 0x000fe400000006ff */
[----:B------:R-:W-:-:S02]  /*44fc0*/  LOP3.LUT R56, R56, 0x1, RZ, 0xc0, !PT ;  /* 0x0000000138387812 */ /* 0x000fc400078ec0ff */
        /* <DEDUP_REMOVED lines=31> */
.L_x_166:
        /* <DEDUP_REMOVED lines=23> */
.L_x_167:
[----:B------:R-:W-:Y:S02]  /*45330*/  HFMA2 R53, -RZ, RZ, 0, 0 ;  /* 0x00000000ff357431 */ /* 0x000fe400000001ff */
[----:B------:R-:W-:-:S04]  /*45340*/  IMAD.WIDE.U32 R54, R64, R64, RZ ;  /* 0x0000004040367225 */ /* 0x000fc800078e00ff */
[----:B------:R-:W-:Y:S01]  /*45350*/  IMAD.IADD R52, R73, 0x1, R55 ;  /* 0x0000000149347824 */ /* 0x000fe200078e0237 */
[----:B------:R-:W-:Y:S01]  /*45360*/  MOV R55, RZ ;  /* 0x000000ff00377202 */ /* 0x000fe20000000f00 */
[----:B------:R-:W-:Y:S02]  /*45370*/  IMAD R29, R54, R18, RZ ;  /* 0x00000012361d7224 */ /* 0x000fe400078e02ff */
[----:B------:R-:W-:Y:S02]  /*45380*/  IMAD.MOV.U32 R57, RZ, RZ, RZ ;  /* 0x000000ffff397224 */ /* 0x000fe400078e00ff */
[----:B------:R-:W-:-:S04]  /*45390*/  IMAD.WIDE.U32 R52, R64, R44, R52 ;  /* 0x0000002c40347225 */ /* 0x000fc800078e0034 */
[----:B------:R-:W-:Y:S02]  /*453a0*/  IMAD.IADD R56, R31, 0x1, R53 ;  /* 0x000000011f387824 */ /* 0x000fe400078e0235 */
[----:B------:R-:W-:Y:S02]  /*453b0*/  IMAD.MOV.U32 R53, RZ, RZ, RZ ;  /* 0x000000ffff357224 */ /* 0x000fe400078e00ff */
[----:B------:R-:W-:-:S04]  /*453c0*/  IMAD.HI.U32 R54, R29, R12, R54 ;  /* 0x0000000c1d367227 */ /* 0x000fc800078e0036 */
[----:B------:R-:W-:-:S04]  /*453d0*/  IMAD.WIDE.U32 R52, R64, R44, R52 ;  /* 0x0000002c40347225 */ /* 0x000fc800078e0034 */
[----:B------:R-:W-:-:S04]  /*453e0*/  IMAD.WIDE.U32 R56, R64, R69, R56 ;  /* 0x0000004540387225 */ /* 0x000fc800078e0038 */
[----:B------:R-:W-:Y:S01]  /*453f0*/  IMAD.IADD R55, R31, 0x1, R53 ;  /* 0x000000011f377824 */ /* 0x000fe200078e0235 */
[----:B------:R-:W-:-:S04]  /*45400*/  IADD3 R53, PT, PT, R19, R54, RZ ;  /* 0x0000003613357210 */ /* 0x000fc80007ffe0ff */
[----:B------:R-:W-:Y:S02]  /*45410*/  IADD3 R54, P0, PT, R55, R56, RZ ;  /* 0x0000003837367210 */ /* 0x000fe40007f1e0ff */
[----:B------:R-:W-:Y:S01]  /*45420*/  IADD3 R56, PT, PT, R23, R57, RZ ;  /* 0x0000003917387210 */ /* 0x000fe20007ffe0ff */
[----:B------:R-:W-:Y:S01]  /*45430*/  IMAD.MOV.U32 R57, RZ, RZ, RZ ;  /* 0x000000ffff397224 */ /* 0x000fe200078e00ff */
[----:B------:R-:W-:Y:S01]  /*45440*/  IADD3 R52, P1, PT, R53, R52, RZ ;  /* 0x0000003435347210 */ /* 0x000fe20007f3e0ff */
[----:B------:R-:W-:Y:S02]  /*45450*/  IMAD.X R55, RZ, RZ, RZ, P0 ;  /* 0x000000ffff377224 */ /* 0x000fe400000e06ff */
[----:B------:R-:W-:-:S04]  /*45460*/  IMAD.WIDE.U32 R58, R64, R65, R56 ;  /* 0x00000041403a7225 */ /* 0x000fc800078e0038 */
[----:B------:R-:W-:-:S04]  /*45470*/  IMAD.WIDE.U32 R54, R44, R44, R54 ;  /* 0x0000002c2c367225 */ /* 0x000fc800078e0036 */
[----:B------:R-:W-:Y:S01]  /*45480*/  IMAD.IADD R55, R31, 0x1, R55 ;  /* 0x000000011f377824 */ /* 0x000fe200078e0237 */
[----:B------:R-:W-:Y:S01]  /*45490*/  MOV R56, R54 ;  /* 0x0000003600387202 */ /* 0x000fe20000000f00 */
[----:B------:R-:W-:-:S03]  /*454a0*/  IMAD.X R53, RZ, RZ, RZ, P1 ;  /* 0x000000ffff357224 */ /* 0x000fc600008e06ff */
[----:B------:R-:W-:Y:S01]  /*454b0*/  IADD3 R54, P0, PT, R55, R58, RZ ;  /* 0x0000003a37367210 */ /* 0x000fe20007f1e0ff */
[----:B------:R-:W-:Y:S01]  /*454c0*/  IMAD.WIDE.U32 R52, R29, R13, R52 ;  /* 0x0000000d1d347225 */ /* 0x000fe200078e0034 */
[----:B------:R-:W-:-:S03]  /*454d0*/  IADD3 R58, PT, PT, R50, R59, RZ ;  /* 0x0000003b323a7210 */ /* 0x000fc60007ffe0ff */
[----:B------:R-:W-:Y:S02]  /*454e0*/  HFMA2 R59, -RZ, RZ, 0, 0 ;  /* 0x00000000ff3b7431 */ /* 0x000fe400000001ff */
[----:B------:R-:W-:-:S04]  /*454f0*/  IMAD.WIDE.U32 R56, R64, R69, R56 ;  /* 0x0000004540387225 */ /* 0x000fc800078e0038 */
[----:B------:R-:W-:Y:S02]  /*45500*/  IMAD.X R55, RZ, RZ, RZ, P0 ;  /* 0x000000ffff377224 */ /* 0x000fe400000e06ff */
[----:B------:R-:W-:Y:S02]  /*45510*/  IMAD.IADD R51, R20, 0x1, R53 ;  /* 0x0000000114337824 */ /* 0x000fe400078e0235 */
[----:B------:R-:W-:Y:S02]  /*45520*/  IMAD.IADD R57, R23, 0x1, R57 ;  /* 0x0000000117397824 */ /* 0x000fe400078e0239 */
[----:B------:R-:W-:Y:S01]  /*45530*/  IMAD.WIDE.U32 R54, R44, R69, R54 ;  /* 0x000000452c367225 */ /* 0x000fe200078e0036 */
[----:B------:R-:W-:-:S03]  /*45540*/  IADD3 R56, P0, PT, R51, R56, RZ ;  /* 0x0000003833387210 */ /* 0x000fc60007f1e0ff */
[----:B------:R-:W-:Y:S01]  /*45550*/  IMAD.WIDE.U32 R58, R64, R48, R58 ;  /* 0x00000030403a7225 */ /* 0x000fe200078e003a */
[----:B------:R-:W-:-:S03]  /*45560*/  IADD3 R54, P1, PT, R57, R54, RZ ;  /* 0x0000003639367210 */ /* 0x000fc60007f3e0ff */
[----:B------:R-:W-:Y:S02]  /*45570*/  IMAD.IADD R51, R23, 0x1, R55 ;  /* 0x0000000117337824 */ /* 0x000fe400078e0237 */
[----:B------:R-:W-:Y:S02]  /*45580*/  IMAD R67, R52, R18, RZ ;  /* 0x0000001234437224 */ /* 0x000fe400078e02ff */
[----:B------:R-:W-:Y:S02]  /*45590*/  IMAD.MOV.U32 R53, RZ, RZ, RZ ;  /* 0x000000ffff357224 */ /* 0x000fe400078e00ff */
[----:B------:R-:W-:Y:S01]  /*455a0*/  IMAD.X R57, RZ, RZ, RZ, P0 ;  /* 0x000000ffff397224 */ /* 0x000fe200000e06ff */
[----:B------:R-:W-:Y:S01]  /*455b0*/  IADD3 R58, P0, PT, R51, R58, RZ ;  /* 0x0000003a333a7210 */ /* 0x000fe20007f1e0ff */
[----:B------:R-:W-:Y:S02]  /*455c0*/  IMAD.X R55, RZ, RZ, RZ, P1 ;  /* 0x000000ffff377224 */ /* 0x000fe400008e06ff */
[----:B------:R-:W-:Y:S01]  /*455d0*/  IMAD.HI.U32 R42, R67, R12, R52 ;  /* 0x0000000c432a7227 */ /* 0x000fe200078e0034 */
[----:B------:R-:W-:-:S02]  /*455e0*/  IADD3 R52, PT, PT, R33, R59, RZ ;  /* 0x0000003b21347210 */ /* 0x000fc40007ffe0ff */
[----:B------:R-:W-:Y:S01]  /*455f0*/  IADD3.X R59, PT, PT, RZ, RZ, RZ, P0, !PT ;  /* 0x000000ffff3b7210 */ /* 0x000fe200007fe4ff */
[----:B------:R-:W-:-:S04]  /*45600*/  IMAD.WIDE.U32 R54, R44, R69, R54 ;  /* 0x000000452c367225 */ /* 0x000fc800078e0036 */
[----:B------:R-:W-:-:S04]  /*45610*/  IMAD.WIDE.U32 R58, R44, R65, R58 ;  /* 0x000000412c3a7225 */ /* 0x000fc800078e003a */
[----:B------:R-:W-:Y:S02]  /*45620*/  IMAD.IADD R55, R23, 0x1, R55 ;  /* 0x0000000117377824 */ /* 0x000fe400078e0237 */
[----:B------:R-:W-:Y:S02]  /*45630*/  IMAD.IADD R51, R19, 0x1, R42 ;  /* 0x0000000113337824 */ /* 0x000fe400078e022a */
[----:B------:R-:W-:Y:S01]  /*45640*/  IMAD.WIDE.U32 R56, R29, R10, R56 ;  /* 0x0000000a1d387225 */ /* 0x000fe200078e0038 */
[----:B------:R-:W-:Y:S02]  /*45650*/  IADD3 R58, P1, PT, R55, R58, RZ ;  /* 0x0000003a373a7210 */ /* 0x000fe40007f3e0ff */
[----:B------:R-:W-:Y:S01]  /*45660*/  MOV R55, RZ ;  /* 0x000000ff00377202 */ /* 0x000fe20000000f00 */
[----:B------:R-:W-:Y:S01]  /*45670*/  IMAD.WIDE.U32 R52, R64, R47, R52 ;  /* 0x0000002f40347225 */ /* 0x000fe200078e0034 */
[----:B------:R-:W-:-:S03]  /*45680*/  IADD3 R56, P0, PT, R51, R56, RZ ;  /* 0x0000003833387210 */ /* 0x000fc60007f1e0ff */
[----:B------:R-:W-:Y:S02]  /*45690*/  IMAD.IADD R59, R50, 0x1, R59 ;  /* 0x00000001323b7824 */ /* 0x000fe400078e023b */
[----:B------:R-:W-:Y:S01]  /*456a0*/  IMAD.IADD R51, R21, 0x1, R57 ;  /* 0x0000000115337824 */ /* 0x000fe200078e0239 */
[----:B------:R-:W-:Y:S01]  /*456b0*/  IADD3.X R57, PT, PT, RZ, RZ, RZ, P0, !PT ;  /* 0x000000ffff397210 */ /* 0x000fe200007fe4ff */
[----:B------:R-:W-:Y:S01]  /*456c0*/  IMAD.WIDE.U32 R54, R64, R65, R54 ;  /* 0x0000004140367225 */ /* 0x000fe200078e0036 */
[----:B------:R-:W-:-:S03]  /*456d0*/  IADD3 R52, P0, PT, R59, R52, RZ ;  /* 0x000000343b347210 */ /* 0x000fc60007f1e0ff */
[----:B------:R-:W-:Y:S01]  /*456e0*/  IMAD.X R59, RZ, RZ, RZ, P1 ;  /* 0x000000ffff3b7224 */ /* 0x000fe200008e06ff */
[----:B------:R-:W-:Y:S01]  /*456f0*/  IADD3 R54, P1, PT, R51, R54, RZ ;  /* 0x0000003633367210 */ /* 0x000fe20007f3e0ff */
[----:B------:R-:W-:Y:S02]  /*45700*/  IMAD.IADD R60, R32, 0x1, R53 ;  /* 0x00000001203c7824 */ /* 0x000fe400078e0235 */
[----:B------:R-:W-:Y:S01]  /*45710*/  IMAD.IADD R61, R50, 0x1, R55 ;  /* 0x00000001323d7824 */ /* 0x000fe200078e0237 */
[----:B------:R-:W-:Y:S01]  /*45720*/  IADD3.X R55, PT, PT, RZ, RZ, RZ, P1, !PT ;  /* 0x000000ffff377210 */ /* 0x000fe20000ffe4ff */
[----:B------:R-:W-:-:S04]  /*45730*/  IMAD.WIDE.U32 R58, R69, R69, R58 ;  /* 0x00000045453a7225 */ /* 0x000fc800078e003a */
[----:B------:R-:W-:Y:S01]  /*45740*/  IMAD.X R53, RZ, RZ, RZ, P0 ;  /* 0x000000ffff357224 */ /* 0x000fe200000e06ff */
[----:B------:R-:W-:Y:S01]  /*45750*/  IADD3 R58, P1, PT, R61, R58, RZ ;  /* 0x0000003a3d3a7210 */ /* 0x000fe20007f3e0ff */
[----:B------:R-:W-:-:S04]  /*45760*/  IMAD.WIDE.U32 R56, R67, R13, R56 ;  /* 0x0000000d43387225 */ /* 0x000fc800078e0038 */
[----:B------:R-:W-:Y:S01]  /*45770*/  IMAD.IADD R59, R23, 0x1, R59 ;  /* 0x00000001173b7824 */ /* 0x000fe200078e023b */
[----:B------:R-:W-:Y:S01]  /*45780*/  IADD3 R63, PT, PT, R20, R57, RZ ;  /* 0x00000039143f7210 */ /* 0x000fe20007ffe0ff */
[----:B------:R-:W-:-:S04]  /*45790*/  IMAD.WIDE.U32 R52, R44, R48, R52 ;  /* 0x000000302c347225 */ /* 0x000fc800078e0034 */
[----:B------:R-:W-:Y:S01]  /*457a0*/  IMAD R51, R56, R18, RZ ;  /* 0x0000001238337224 */ /* 0x000fe200078e02ff */
[----:B------:R-:W-:Y:S01]  /*457b0*/  IADD3 R52, P0, PT, R59, R52, RZ ;  /* 0x000000343b347210 */ /* 0x000fe20007f1e0ff */
[----:B------:R-:W-:Y:S02]  /*457c0*/  IMAD.MOV.U32 R57, RZ, RZ, RZ ;  /* 0x000000ffff397224 */ /* 0x000fe400078e00ff */
[----:B------:R-:W-:Y:S02]  /*457d0*/  IMAD.X R59, RZ, RZ, RZ, P1 ;  /* 0x000000ffff3b7224 */ /* 0x000fe400008e06ff */
[----:B------:R-:W-:Y:S02]  /*457e0*/  IMAD.MOV.U32 R61, RZ, RZ, RZ ;  /* 0x000000ffff3d7224 */ /* 0x000fe400078e00ff */
[----:B------:R-:W-:Y:S01]  /*457f0*/  IMAD.HI.U32 R42, R51, R12, R56 ;  /* 0x0000000c332a7227 */ /* 0x000fe200078e0038 */
[----:B------:R-:W-:-:S03]  /*45800*/  IADD3 R57, PT, PT, R33, R53, RZ ;  /* 0x0000003521397210 */ /* 0x000fc60007ffe0ff */
[----:B------:R-:W-:-:S04]  /*45810*/  IMAD.WIDE.U32 R54, R29, R11, R54 ;  /* 0x0000000b1d367225 */ /* 0x000fc800078e0036 */
[----:B------:R-:W-:Y:S01]  /*45820*/  IMAD.X R53, RZ, RZ, RZ, P0 ;  /* 0x000000ffff357224 */ /* 0x000fe200000e06ff */
[----:B------:R-:W-:Y:S01]  /*45830*/  IADD3 R54, P2, PT, R63, R54, RZ ;  /* 0x000000363f367210 */ /* 0x000fe20007f5e0ff */
[----:B------:R-:W-:-:S04]  /*45840*/  IMAD.WIDE.U32 R58, R44, R65, R58 ;  /* 0x000000412c3a7225 */ /* 0x000fc800078e003a */
[----:B------:R-:W-:Y:S01]  /*45850*/  IMAD.WIDE.U32 R60, R64, R43, R60 ;  /* 0x0000002b403c7225 */ /* 0x000fe200078e003c */
[----:B------:R-:W-:-:S03]  /*45860*/  IADD3 R59, PT, PT, R50, R59, RZ ;  /* 0x0000003b323b7210 */ /* 0x000fc60007ffe0ff */
[----:B------:R-:W-:Y:S01]  /*45870*/  IMAD.WIDE.U32 R52, R69, R65, R52 ;  /* 0x0000004145347225 */ /* 0x000fe200078e0034 */
[----:B------:R-:W-:Y:S02]  /*45880*/  IADD3 R60, P0, PT, R57, R60, RZ ;  /* 0x0000003c393c7210 */ /* 0x000fe40007f1e0ff */
[----:B------:R-:W-:Y:S01]  /*45890*/  IADD3 R56, PT, PT, R28, R61, RZ ;  /* 0x0000003d1c387210 */ /* 0x000fe20007ffe0ff */
[----:B------:R-:W-:Y:S01]  /*458a0*/  IMAD.IADD R75, R22, 0x1, R55 ;  /* 0x00000001164b7824 */ /* 0x000fe200078e0237 */
[----:B------:R-:W-:Y:S01]  /*458b0*/  IADD3 R52, P1, PT, R59, R52, RZ ;  /* 0x000000343b347210 */ /* 0x000fe20007f3e0ff */
[----:B------:R-:W-:Y:S02]  /*458c0*/  IMAD.X R55, RZ, RZ, RZ, P2 ;  /* 0x000000ffff377224 */ /* 0x000fe400010e06ff */
[----:B------:R-:W-:Y:S02]  /*458d0*/  HFMA2 R59, -RZ, RZ, 0, 0 ;  /* 0x00000000ff3b7431 */ /* 0x000fe400000001ff */
[----:B------:R-:W-:Y:S01]  /*458e0*/  IMAD.X R61, RZ, RZ, RZ, P0 ;  /* 0x000000ffff3d7224 */ /* 0x000fe200000e06ff */
[----:B------:R-:W-:Y:S01]  /*458f0*/  IADD3 R53, PT, PT, R50, R53, RZ ;  /* 0x0000003532357210 */ /* 0x000fe20007ffe0ff */
[----:B------:R-:W-:-:S04]  /*45900*/  IMAD.WIDE.U32 R54, R67, R10, R54 ;  /* 0x0000000a43367225 */ /* 0x000fc800078e0036 */
[----:B------:R-:W-:Y:S02]  /*45910*/  IMAD.IADD R57, R19, 0x1, R42 ;  /* 0x0000000113397824 */ /* 0x000fe400078e022a */
[----:B------:R-:W-:-:S03]  /*45920*/  IMAD.WIDE.U32 R60, R44, R47, R60 ;  /* 0x0000002f2c3c7225 */ /* 0x000fc600078e003c */
[----:B------:R-:W-:Y:S01]  /*45930*/  IADD3 R54, P2, PT, R57, R54, RZ ;  /* 0x0000003639367210 */ /* 0x000fe20007f5e0ff */
[----:B------:R-:W-:Y:S01]  /*45940*/  IMAD.MOV.U32 R57, RZ, RZ, RZ ;  /* 0x000000ffff397224 */ /* 0x000fe200078e00ff */
[----:B------:R-:W-:Y:S01]  /*45950*/  IADD3 R60, P0, PT, R53, R60, RZ ;  /* 0x0000003c353c7210 */ /* 0x000fe20007f1e0ff */
[----:B------:R-:W-:-:S04]  /*45960*/  IMAD.WIDE.U32 R58, R64, R48, R58 ;  /* 0x00000030403a7225 */ /* 0x000fc800078e003a */
[----:B------:R-:W-:Y:S01]  /*45970*/  IMAD.X R53, RZ, RZ, RZ, P1 ;  /* 0x000000ffff357224 */ /* 0x000fe200008e06ff */
[----:B------:R-:W-:Y:S01]  /*45980*/  IADD3 R58, P1, PT, R75, R58, RZ ;  /* 0x0000003a4b3a7210 */ /* 0x000fe20007f3e0ff */
[----:B------:R-:W-:-:S04]  /*45990*/  IMAD.WIDE.U32 R56, R30, R64, R56 ;  /* 0x000000401e387225 */ /* 0x000fc800078e0038 */
[----:B------:R-:W-:Y:S02]  /*459a0*/  IMAD.IADD R77, R32, 0x1, R61 ;  /* 0x00000001204d7824 */ /* 0x000fe400078e023d */
        /* <DEDUP_REMOVED lines=42> */
[----:B------:R-:W-:-:S04]  /*45c50*/  IMAD.WIDE.U32 R58, R67, R11, R58 ;  /* 0x0000000b433a7225 */ /* 0x000fc800078e003a */
        /* <DEDUP_REMOVED lines=19> */
[----:B------:R-:W-:Y:S01]  /*45d90*/  IMAD.X R55, RZ, RZ, RZ, P0 ;  /* 0x000000ffff377224 */ /* 0x000fe200000e06ff */
[----:B------:R-:W-:Y:S01]  /*45da0*/  IADD3.X R63, PT, PT, RZ, RZ, RZ, P4, !PT ;  /* 0x000000ffff3f7210 */ /* 0x000fe200027fe4ff */
[----:B------:R-:W-:-:S04]  /*45db0*/  IMAD.WIDE.U32 R56, R65, R48, R56 ;  /* 0x0000003041387225 */ /* 0x000fc800078e0038 */
[----:B------:R-:W-:Y:S01]  /*45dc0*/  IMAD.IADD R89, R25, 0x1, R53 ;  /* 0x0000000119597824 */ /* 0x000fe200078e0235 */
[----:B------:R-:W-:Y:S01]  /*45dd0*/  IADD3 R56, P0, PT, R61, R56, RZ ;  /* 0x000000383d387210 */ /* 0x000fe20007f1e0ff */
[----:B------:R-:W-:Y:S01]  /*45de0*/  IMAD.X R53, RZ, RZ, RZ, P3 ;  /* 0x000000ffff357224 */ /* 0x000fe200018e06ff */
        /* <DEDUP_REMOVED lines=13> */
[----:B------:R-:W-:Y:S02]  /*45ec0*/  IMAD R75, R62, R18, RZ ;  /* 0x000000123e4b7224 */ /* 0x000fe400078e02ff */
[----:B------:R-:W-:Y:S02]  /*45ed0*/  IMAD.MOV.U32 R63, RZ, RZ, RZ ;  /* 0x000000ffff3f7224 */ /* 0x000fe400078e00ff */
[----:B------:R-:W-:-:S04]  /*45ee0*/  IMAD.WIDE.U32 R56, R65, R48, R56 ;  /* 0x0000003041387225 */ /* 0x000fc800078e0038 */
[----:B------:R-:W-:Y:S02]  /*45ef0*/  IMAD.IADD R55, R32, 0x1, R61 ;  /* 0x0000000120377824 */ /* 0x000fe400078e023d */
[----:B------:R-:W-:Y:S02]  /*45f00*/  IMAD.X R59, RZ, RZ, RZ, P1 ;  /* 0x000000ffff3b7224 */ /* 0x000fe400008e06ff */
[----:B------:R-:W-:Y:S01]  /*45f10*/  IMAD.HI.U32 R74, R75, R12, R62 ;  /* 0x0000000c4b4a7227 */ /* 0x000fe200078e003e */
[----:B------:R-:W-:Y:S02]  /*45f20*/  MOV R62, R60 ;  /* 0x0000003c003e7202 */ /* 0x000fe40000000f00 */
[----:B------:R-:W-:Y:S01]  /*45f30*/  IADD3 R56, P2, PT, R55, R56, RZ ;  /* 0x0000003837387210 */ /* 0x000fe20007f5e0ff */
[----:B------:R-:W-:Y:S02]  /*45f40*/  IMAD.IADD R57, R33, 0x1, R57 ;  /* 0x0000000121397824 */ /* 0x000fe400078e0239 */
[----:B------:R-:W-:-:S04]  /*45f50*/  IMAD.WIDE.U32 R58, R65, R47, R58 ;  /* 0x0000002f413a7225 */ /* 0x000fc800078e003a */
[----:B------:R-:W-:Y:S01]  /*45f60*/  IMAD.X R55, RZ, RZ, RZ, P0 ;  /* 0x000000ffff377224 */ /* 0x000fe200000e06ff */
[----:B------:R-:W-:Y:S01]  /*45f70*/  IADD3 R60, P1, PT, R57, R58, RZ ;  /* 0x0000003a393c7210 */ /* 0x000fe20007f3e0ff */
[----:B------:R-:W-:Y:S01]  /*45f80*/  IMAD.WIDE.U32 R62, R64, R43, R62 ;  /* 0x0000002b403e7225 */ /* 0x000fe200078e003e */
[----:B------:R-:W-:-:S03]  /*45f90*/  IADD3.X R57, PT, PT, RZ, RZ, RZ, P2, !PT ;  /* 0x000000ffff397210 */ /* 0x000fc600017fe4ff */
        /* <DEDUP_REMOVED lines=8> */
[----:B------:R-:W-:-:S03]  /*46020*/  IADD3 R66, PT, PT, R23, R59, RZ ;  /* 0x0000003b17427210 */ /* 0x000fc60007ffe0ff */
[----:B------:R-:W-:Y:S01]  /*46030*/  IMAD.IADD R63, R28, 0x1, R63 ;  /* 0x000000011c3f7824 */ /* 0x000fe200078e023f */
[----:B------:R-:W-:Y:S01]  /*46040*/  IADD3 R52, P2, PT, R77, R52, RZ ;  /* 0x000000344d347210 */ /* 0x000fe20007f5e0ff */
[----:B------:R-:W-:-:S04]  /*46050*/  IMAD.WIDE.U32 R56, R69, R47, R56 ;  /* 0x0000002f45387225 */ /* 0x000fc800078e0038 */
[----:B------:R-:W-:Y:S01]  /*46060*/  IMAD.X R59, RZ, RZ, RZ, P0 ;  /* 0x000000ffff3b7224 */ /* 0x000fe200000e06ff */
[----:B------:R-:W-:Y:S01]  /*46070*/  IADD3 R56, P1, PT, R63, R56, RZ ;  /* 0x000000383f387210 */ /* 0x000fe20007f3e0ff */
        /* <DEDUP_REMOVED lines=8> */
[----:B------:R-:W-:Y:S01]  /*46100*/  IMAD.X R53, RZ, RZ, RZ, P2 ;  /* 0x000000ffff357224 */ /* 0x000fe200010e06ff */
[----:B------:R-:W-:Y:S01]  /*46110*/  IADD3 R60, P2, PT, R61, R58, RZ ;  /* 0x0000003a3d3c7210 */ /* 0x000fe20007f5e0ff */
[----:B------:R-:W-:Y:S01]  /*46120*/  IMAD.IADD R91, R26, 0x1, R55 ;  /* 0x000000011a5b7824 */ /* 0x000fe200078e0237 */
[----:B------:R-:W-:Y:S01]  /*46130*/  IADD3 R55, PT, PT, R28, R59, RZ ;  /* 0x0000003b1c377210 */ /* 0x000fe20007ffe0ff */
[----:B------:R-:W-:Y:S01]  /*46140*/  IMAD.X R57, RZ, RZ, RZ, P1 ;  /* 0x000000ffff397224 */ /* 0x000fe200008e06ff */
[----:B------:R-:W-:Y:S01]  /*46150*/  IADD3.X R63, PT, PT, RZ, RZ, RZ, P0, !PT ;  /* 0x000000ffff3f7210 */ /* 0x000fe200007fe4ff */
[----:B------:R-:W-:Y:S01]  /*46160*/  IMAD.WIDE.U32 R58, R42, R10, R52 ;  /* 0x0000000a2a3a7225 */ /* 0x000fe200078e0034 */
[----:B------:R-:W-:-:S02]  /*46170*/  IADD3.X R61, PT, PT, RZ, RZ, RZ, P2, !PT ;  /* 0x000000ffff3d7210 */ /* 0x000fc400017fe4ff */
[----:B------:R-:W-:Y:S01]  /*46180*/  IADD3 R52, P1, PT, R55, R66, RZ ;  /* 0x0000004237347210 */ /* 0x000fe20007f3e0ff */
[----:B------:R-:W-:Y:S02]  /*46190*/  IMAD.IADD R53, R19, 0x1, R74 ;  /* 0x0000000113357824 */ /* 0x000fe400078e024a */
[----:B------:R-:W-:-:S03]  /*461a0*/  IMAD.WIDE.U32 R56, R44, R43, R56 ;  /* 0x0000002b2c387225 */ /* 0x000fc600078e0038 */
[----:B------:R-:W-:Y:S01]  /*461b0*/  IADD3 R58, P0, PT, R53, R58, RZ ;  /* 0x0000003a353a7210 */ /* 0x000fe20007f1e0ff */
[----:B------:R-:W-:-:S04]  /*461c0*/  IMAD.WIDE.U32 R62, R65, R47, R62 ;  /* 0x0000002f413e7225 */ /* 0x000fc800078e003e */
        /* <DEDUP_REMOVED lines=15> */
[----:B------:R-:W-:Y:S02]  /*462c0*/  IMAD.X R53, RZ, RZ, RZ, P1 ;  /* 0x000000ffff357224 */ /* 0x000fe400008e06ff */
[----:B------:R-:W-:Y:S02]  /*462d0*/  IMAD.IADD R73, R73, 0x1, R57 ;  /* 0x0000000149497824 */ /* 0x000fe400078e0239 */
[----:B------:R-:W-:-:S04]  /*462e0*/  IMAD.WIDE.U32 R62, R69, R43, R62 ;  /* 0x0000002b453e7225 */ /* 0x000fc800078e003e */
[----:B------:R-:W-:Y:S01]  /*462f0*/  IMAD.WIDE.U32 R58, R75, R13, R58 ;  /* 0x0000000d4b3a7225 */ /* 0x000fe200078e003a */
[----:B------:R-:W-:-:S03]  /*46300*/  IADD3 R63, PT, PT, R28, R63, RZ ;  /* 0x0000003f1c3f7210 */ /* 0x000fc60007ffe0ff */
[----:B------:R-:W-:-:S04]  /*46310*/  IMAD.WIDE.U32 R52, R30, R65, R52 ;  /* 0x000000411e347225 */ /* 0x000fc800078e0034 */
[----:B------:R-:W-:Y:S01]  /*46320*/  IMAD.X R57, RZ, RZ, RZ, P3 ;  /* 0x000000ffff397224 */ /* 0x000fe200018e06ff */
[----:B------:R-:W-:Y:S01]  /*46330*/  IADD3 R62, P3, PT, R73, R62, RZ ;  /* 0x0000003e493e7210 */ /* 0x000fe20007f7e0ff */
[----:B------:R-:W-:Y:S01]  /*46340*/  IMAD.IADD R89, R25, 0x1, R55 ;  /* 0x0000000119597824 */ /* 0x000fe200078e0237 */
[----:B------:R-:W-:Y:S01]  /*46350*/  IADD3 R52, P1, PT, R61, R52, RZ ;  /* 0x000000343d347210 */ /* 0x000fe20007f3e0ff */
[----:B------:R-:W-:Y:S02]  /*46360*/  IMAD.IADD R73, R20, 0x1, R59 ;  /* 0x0000000114497824 */ /* 0x000fe400078e023b */
[----:B------:R-:W-:Y:S02]  /*46370*/  HFMA2 R59, -RZ, RZ, 0, 0 ;  /* 0x00000000ff3b7431 */ /* 0x000fe400000001ff */
[----:B------:R-:W-:Y:S01]  /*46380*/  IMAD.X R55, RZ, RZ, RZ, P4 ;  /* 0x000000ffff377224 */ /* 0x000fe200020e06ff */
[----:B------:R-:W-:Y:S01]  /*46390*/  IADD3 R91, PT, PT, R50, R53, RZ ;  /* 0x00000035325b7210 */ /* 0x000fe20007ffe0ff */
[----:B------:R-:W-:-:S02]  /*463a0*/  IMAD.X R61, RZ, RZ, RZ, P2 ;  /* 0x000000ffff3d7224 */ /* 0x000fc400010e06ff */
[----:B------:R-:W-:-:S04]  /*463b0*/  IMAD.WIDE.U32 R54, R51, R14, R54 ;  /* 0x0000000e33367225 */ /* 0x000fc800078e0036 */
[----:B------:R-:W-:Y:S01]  /*463c0*/  IMAD.WIDE.U32 R56, R29, R17, R56 ;  /* 0x000000111d387225 */ /* 0x000fe200078e0038 */
[----:B------:R-:W-:Y:S02]  /*463d0*/  IADD3 R54, P4, PT, R77, R54, RZ ;  /* 0x000000364d367210 */ /* 0x000fe40007f9e0ff */
[----:B------:R-:W-:Y:S01]  /*463e0*/  IADD3 R77, PT, PT, R24, R55, RZ ;  /* 0x00000037184d7210 */ /* 0x000fe20007ffe0ff */
        /* <DEDUP_REMOVED lines=8> */
[----:B------:R-:W-:Y:S01]  /*46470*/  IADD3.X R59, PT, PT, RZ, RZ, RZ, P0, !PT ;  /* 0x000000ffff3b7210 */ /* 0x000fe200007fe4ff */
[----:B------:R-:W-:-:S04]  /*46480*/  IMAD.WIDE.U32 R52, R48, R43, R52 ;  /* 0x0000002b30347225 */ /* 0x000fc800078e0034 */
[----:B------:R-:W-:Y:S01]  /*46490*/  IMAD.X R63, RZ, RZ, RZ, P3 ;  /* 0x000000ffff3f7224 */ /* 0x000fe200018e06ff */
[----:B------:R-:W-:Y:S01]  /*464a0*/  IADD3 R52, P3, PT, R61, R52, RZ ;  /* 0x000000343d347210 */ /* 0x000fe20007f7e0ff */
[----:B------:R-:W-:Y:S02]  /*464b0*/  IMAD.X R55, RZ, RZ, RZ, P4 ;  /* 0x000000ffff377224 */ /* 0x000fe400020e06ff */
[----:B------:R-:W-:Y:S02]  /*464c0*/  IMAD.IADD R60, R28, 0x1, R53 ;  /* 0x000000011c3c7824 */ /* 0x000fe400078e0235 */
[----:B------:R-:W-:-:S03]  /*464d0*/  IMAD.WIDE.U32 R62, R30, R44, R62 ;  /* 0x0000002c1e3e7225 */ /* 0x000fc600078e003e */
[----:B------:R-:W-:Y:S01]  /*464e0*/  IADD3 R60, P1, PT, R60, R91, RZ ;  /* 0x0000005b3c3c7210 */ /* 0x000fe20007f3e0ff */
[----:B------:R-:W-:Y:S01]  /*464f0*/  IMAD.WIDE.U32 R54, R42, R11, R54 ;  /* 0x0000000b2a367225 */ /* 0x000fe200078e0036 */
[----:B------:R-:W-:Y:S02]  /*46500*/  IADD3 R44, P0, PT, R57, R62, RZ ;  /* 0x0000003e392c7210 */ /* 0x000fe40007f1e0ff */
[----:B------:R-:W-:Y:S01]  /*46510*/  IADD3.X R61, PT, PT, RZ, RZ, RZ, P1, !PT ;  /* 0x000000ffff3d7210 */ /* 0x000fe20000ffe4ff */
        /* <DEDUP_REMOVED lines=8> */
[----:B------:R-:W-:Y:S01]  /*465a0*/  IMAD.WIDE.U32 R52, R47, R47, R52 ;  /* 0x0000002f2f347225 */ /* 0x000fe200078e0034 */
[----:B------:R-:W-:Y:S02]  /*465b0*/  IADD3.X R55, PT, PT, RZ, RZ, RZ, P2, !PT ;  /* 0x000000ffff377210 */ /* 0x000fe400017fe4ff */
[----:B------:R-:W-:Y:S01]  /*465c0*/  IADD3 R31, PT, PT, R19, R64, RZ ;  /* 0x00000040131f7210 */ /* 0x000fe20007ffe0ff */
[----:B------:R-:W-:Y:S01]  /*465d0*/  IMAD.WIDE.U32 R56, R67, R16, R56 ;  /* 0x0000001043387225 */ /* 0x000fe200078e0038 */
[----:B------:R-:W-:-:S03]  /*465e0*/  IADD3 R62, P1, PT, R59, R52, RZ ;  /* 0x000000343b3e7210 */ /* 0x000fc60007f3e0ff */
[----:B------:R-:W-:Y:S01]  /*465f0*/  IMAD.IADD R57, R26, 0x1, R57 ;  /* 0x000000011a397824 */ /* 0x000fe200078e0239 */
[----:B------:R-:W-:Y:S01]  /*46600*/  IADD3 R56, P6, PT, R77, R56, RZ ;  /* 0x000000384d387210 */ /* 0x000fe20007fde0ff */
[----:B------:R-:W-:Y:S01]  /*46610*/  IMAD.WIDE.U32 R60, R30, R48, R60 ;  /* 0x000000301e3c7225 */ /* 0x000fe200078e003c */
[----:B------:R-:W-:Y:S02]  /*46620*/  IADD3.X R63, PT, PT, RZ, RZ, RZ, P1, !PT ;  /* 0x000000ffff3f7210 */ /* 0x000fe40000ffe4ff */
[----:B------:R-:W-:Y:S01]  /*46630*/  IADD3 R52, P4, PT, R57, R44, RZ ;  /* 0x0000002c39347210 */ /* 0x000fe20007f9e0ff */
[----:B------:R-:W-:Y:S02]  /*46640*/  IMAD.IADD R53, R32, 0x1, R53 ;  /* 0x0000000120357824 */ /* 0x000fe400078e0235 */
[----:B------:R-:W-:Y:S02]  /*46650*/  IMAD.X R59, RZ, RZ, RZ, P3 ;  /* 0x000000ffff3b7224 */ /* 0x000fe400018e06ff */
[----:B------:R-:W-:Y:S01]  /*46660*/  IMAD.WIDE.U32 R54, R75, R10, R54 ;  /* 0x0000000a4b367225 */ /* 0x000fe200078e0036 */
[----:B------:R-:W-:-:S03]  /*46670*/  IADD3 R60, P5, PT, R53, R60, RZ ;  /* 0x0000003c353c7210 */ /* 0x000fc60007fbe0ff */
[----:B------:R-:W-:Y:S01]  /*46680*/  IMAD.IADD R77, R33, 0x1, R61 ;  /* 0x00000001214d7824 */ /* 0x000fe200078e023d */
[----:B------:R-:W-:Y:S01]  /*46690*/  IADD3 R54, P3, PT, R31, R54, RZ ;  /* 0x000000361f367210 */ /* 0x000fe20007f7e0ff */
[----:B------:R-:W-:Y:S01]  /*466a0*/  IMAD.WIDE.U32 R58, R30, R69, R58 ;  /* 0x000000451e3a7225 */ /* 0x000fe200078e003a */
[----:B------:R-:W-:-:S03]  /*466b0*/  IADD3 R31, PT, PT, R21, R55, RZ ;  /* 0x00000037151f7210 */ /* 0x000fc60007ffe0ff */
[----:B------:R-:W-:Y:S02]  /*466c0*/  IMAD.X R61, RZ, RZ, RZ, P0 ;  /* 0x000000ffff3d7224 */ /* 0x000fe400000e06ff */
[----:B------:R-:W-:Y:S02]  /*466d0*/  IMAD.X R57, RZ, RZ, RZ, P6 ;  /* 0x000000ffff397224 */ /* 0x000fe400030e06ff */
[----:B------:R-:W-:Y:S01]  /*466e0*/  IMAD.IADD R55, R23, 0x1, R59 ;  /* 0x0000000117377824 */ /* 0x000fe200078e023b */
[----:B------:R-:W-:Y:S01]  /*466f0*/  IADD3 R23, P2, PT, R61, R58, RZ ;  /* 0x0000003a3d177210 */ /* 0x000fe20007f5e0ff */
[----:B------:R-:W-:Y:S02]  /*46700*/  IMAD.X R53, RZ, RZ, RZ, P4 ;  /* 0x000000ffff357224 */ /* 0x000fe400020e06ff */
[----:B------:R-:W-:-:S04]  /*46710*/  IMAD.WIDE.U32 R56, R51, R15, R56 ;  /* 0x0000000f33387225 */ /* 0x000fc800078e0038 */
[----:B------:R-:W-:Y:S02]  /*46720*/  IMAD.X R61, RZ, RZ, RZ, P5 ;  /* 0x000000ffff3d7224 */ /* 0x000fe400028e06ff */
[----:B------:R-:W-:Y:S01]  /*46730*/  IMAD.WIDE.U32 R58, R48, R43, R62 ;  /* 0x0000002b303a7225 */ /* 0x000fe200078e003e */
[----:B------:R-:W-:-:S03]  /*46740*/  IADD3 R62, P0, PT, R73, R56, RZ ;  /* 0x00000038493e7210 */ /* 0x000fc60007f1e0ff */
[----:B------:R-:W-:Y:S01]  /*46750*/  IMAD.WIDE.U32 R52, R67, R17, R52 ;  /* 0x0000001143347225 */ /* 0x000fe200078e0034 */
[C---:B------:R-:W-:Y:S02]  /*46760*/  IADD3 R59, PT, PT, R28.reuse, R59, RZ ;  /* 0x0000003b1c3b7210 */ /* 0x040fe40007ffe0ff */
[----:B------:R-:W-:Y:S01]  /*46770*/  IADD3.X R63, PT, PT, RZ, RZ, RZ, P0, !PT ;  /* 0x000000ffff3f7210 */ /* 0x000fe200007fe4ff */
[----:B------:R-:W-:Y:S02]  /*46780*/  IMAD.IADD R57, R25, 0x1, R57 ;  /* 0x0000000119397824 */ /* 0x000fe400078e0239 */
[----:B------:R-:W-:Y:S01]  /*46790*/  IMAD.WIDE.U32 R66, R47, R43, R60 ;  /* 0x0000002b2f427225 */ /* 0x000fe200078e003c */
[----:B------:R-:W-:Y:S02]  /*467a0*/  IADD3 R60, P1, PT, R55, R58, RZ ;  /* 0x0000003a373c7210 */ /* 0x000fe40007f3e0ff */
[----:B------:R-:W-:Y:S01]  /*467b0*/  IADD3 R56, P4, PT, R57, R52, RZ ;  /* 0x0000003439387210 */ /* 0x000fe20007f9e0ff */
[----:B------:R-:W-:Y:S01]  /*467c0*/  IMAD.IADD R58, R28, 0x1, R67 ;  /* 0x000000011c3a7824 */ /* 0x000fe200078e0243 */
[----:B------:R-:W-:Y:S01]  /*467d0*/  IADD3 R52, P5, PT, R59, R66, RZ ;  /* 0x000000423b347210 */ /* 0x000fe20007fbe0ff */
[----:B------:R-:W-:-:S02]  /*467e0*/  IMAD.X R61, RZ, RZ, RZ, P1 ;  /* 0x000000ffff3d7224 */ /* 0x000fc400008e06ff */
[----:B------:R-:W-:Y:S01]  /*467f0*/  IMAD.X R55, RZ, RZ, RZ, P3 ;  /* 0x000000ffff377224 */ /* 0x000fe200018e06ff */
[----:B------:R-:W-:Y:S01]  /*46800*/  IADD3 R58, P1, PT, R58, R77, RZ ;  /* 0x0000004d3a3a7210 */ /* 0x000fe20007f3e0ff */
[----:B------:R-:W-:-:S04]  /*46810*/  IMAD.WIDE.U32 R62, R42, R14, R62 ;  /* 0x0000000e2a3e7225 */ /* 0x000fc800078e003e */
[----:B------:R-:W-:Y:S02]  /*46820*/  IMAD.IADD R44, R27, 0x1, R53 ;  /* 0x000000011b2c7824 */ /* 0x000fe400078e0235 */
[----:B------:R-:W-:-:S03]  /*46830*/  IMAD.WIDE.U32 R60, R30, R65, R60 ;  /* 0x000000411e3c7225 */ /* 0x000fc600078e003c */
[----:B------:R-:W-:Y:S01]  /*46840*/  IADD3 R44, P0, PT, R44, R23, RZ ;  /* 0x000000172c2c7210 */ /* 0x000fe20007f1e0ff */
[----:B------:R-:W-:Y:S01]  /*46850*/  IMAD.X R57, RZ, RZ, RZ, P4 ;  /* 0x000000ffff397224 */ /* 0x000fe200020e06ff */
[----:B------:R-:W-:Y:S01]  /*46860*/  IADD3 R61, PT, PT, R50, R61, RZ ;  /* 0x0000003d323d7210 */ /* 0x000fe20007ffe0ff */
[----:B------:R-:W-:Y:S02]  /*46870*/  IMAD.X R53, RZ, RZ, RZ, P5 ;  /* 0x000000ffff357224 */ /* 0x000fe400028e06ff */
[----:B------:R-:W-:Y:S02]  /*46880*/  IMAD.X R59, RZ, RZ, RZ, P2 ;  /* 0x000000ffff3b7224 */ /* 0x000fe400010e06ff */
[----:B------:R-:W-:Y:S01]  /*46890*/  IMAD.WIDE.U32 R64, R29, R13, R54 ;  /* 0x0000000d1d407225 */ /* 0x000fe200078e0036 */
[----:B------:R-:W-:Y:S02]  /*468a0*/  IADD3 R54, P3, PT, R31, R62, RZ ;  /* 0x0000003e1f367210 */ /* 0x000fe40007f7e0ff */
[----:B------:R-:W-:Y:S01]  /*468b0*/  IADD3 R55, PT, PT, R24, R63, RZ ;  /* 0x0000003f18377210 */ /* 0x000fe20007ffe0ff */
[----:B------:R-:W-:Y:S01]  /*468c0*/  IMAD.WIDE.U32 R56, R51, R16, R56 ;  /* 0x0000001033387225 */ /* 0x000fe200078e0038 */
[----:B------:R-:W-:-:S03]  /*468d0*/  IADD3 R50, P2, PT, R59, R60, RZ ;  /* 0x0000003c3b327210 */ /* 0x000fc60007f5e0ff */
[----:B------:R-:W-:Y:S01]  /*468e0*/  IMAD.WIDE.U32 R62, R47, R43, R52 ;  /* 0x0000002b2f3e7225 */ /* 0x000fe200078e0034 */
[----:B------:R-:W-:-:S03]  /*468f0*/  IADD3 R52, P4, PT, R55, R56, RZ ;  /* 0x0000003837347210 */ /* 0x000fc60007f9e0ff */
[----:B------:R-:W-:Y:S01]  /*46900*/  IMAD.IADD R31, R20, 0x1, R65 ;  /* 0x00000001141f7824 */ /* 0x000fe200078e0241 */
[----:B------:R-:W-:Y:S01]  /*46910*/  MOV R65, RZ ;  /* 0x000000ff00417202 */ /* 0x000fe20000000f00 */
[----:B------:R-:W-:Y:S01]  /*46920*/  IMAD.X R59, RZ, RZ, RZ, P1 ;  /* 0x000000ffff3b7224 */ /* 0x000fe200008e06ff */
[----:B------:R-:W-:Y:S01]  /*46930*/  IADD3 R56, P1, PT, R61, R62, RZ ;  /* 0x0000003e3d387210 */ /* 0x000fe20007f3e0ff */
[----:B------:R-:W-:Y:S01]  /*46940*/  IMAD.IADD R57, R26, 0x1, R57 ;  /* 0x000000011a397824 */ /* 0x000fe200078e0239 */
[----:B------:R-:W-:Y:S01]  /*46950*/  IADD3 R53, PT, PT, R28, R63, RZ ;  /* 0x0000003f1c357210 */ /* 0x000fe20007ffe0ff */
[----:B------:R-:W-:Y:S02]  /*46960*/  IMAD R23, R64, R18, RZ ;  /* 0x0000001240177224 */ /* 0x000fe400078e02ff */
[----:B------:R-:W-:Y:S02]  /*46970*/  IMAD.X R55, RZ, RZ, RZ, P3 ;  /* 0x000000ffff377224 */ /* 0x000fe400018e06ff */
[----:B------:R-:W-:Y:S01]  /*46980*/  IMAD.WIDE.U32 R60, R30, R47, R58 ;  /* 0x0000002f1e3c7225 */ /* 0x000fe200078e003a */
[----:B------:R-:W-:-:S03]  /*46990*/  IADD3 R58, P6, PT, R57, R44, RZ ;  /* 0x0000002c393a7210 */ /* 0x000fc60007fde0ff */
[----:B------:R-:W-:-:S04]  /*469a0*/  IMAD.HI.U32 R64, R23, R12, R64 ;  /* 0x0000000c17407227 */ /* 0x000fc800078e0040 */
[----:B------:R-:W-:Y:S02]  /*469b0*/  IMAD.X R65, RZ, RZ, RZ, P0 ;  /* 0x000000ffff417224 */ /* 0x000fe400000e06ff */
        /* <DEDUP_REMOVED lines=8> */
[----:B------:R-:W-:Y:S01]  /*46a40*/  IADD3 R63, PT, PT, R22, R63, RZ ;  /* 0x0000003f163f7210 */ /* 0x000fe20007ffe0ff */
[----:B------:R-:W-:Y:S01]  /*46a50*/  IMAD.WIDE.U32 R56, R30, R48, R56 ;  /* 0x000000301e387225 */ /* 0x000fe200078e0038 */
[----:B------:R-:W-:-:S03]  /*46a60*/  IADD3 R60, PT, PT, R32, R61, RZ ;  /* 0x0000003d203c7210 */ /* 0x000fc60007ffe0ff */
[----:B------:R-:W-:-:S04]  /*46a70*/  IMAD.WIDE.U32 R52, R42, R15, R52 ;  /* 0x0000000f2a347225 */ /* 0x000fc800078e0034 */
[----:B------:R-:W-:Y:S01]  /*46a80*/  IMAD.X R31, RZ, RZ, RZ, P2 ;  /* 0x000000ffff1f7224 */ /* 0x000fe200010e06ff */
[----:B------:R-:W-:Y:S01]  /*46a90*/  IADD3 R52, P4, PT, R63, R52, RZ ;  /* 0x000000343f347210 */ /* 0x000fe20007f9e0ff */
[----:B------:R-:W-:-:S03]  /*46aa0*/  IMAD.WIDE.U32 R58, R51, R17, R58 ;  /* 0x00000011333a7225 */ /* 0x000fc600078e003a */
[----:B------:R-:W-:Y:S01]  /*46ab0*/  IADD3 R56, P5, PT, R31, R56, RZ ;  /* 0x000000381f387210 */ /* 0x000fe20007fbe0ff */
[----:B------:R-:W-:Y:S01]  /*46ac0*/  IMAD.IADD R57, R33, 0x1, R57 ;  /* 0x0000000121397824 */ /* 0x000fe200078e0239 */
        /* <DEDUP_REMOVED lines=8> */
[----:B------:R-:W-:Y:S01]  /*46b50*/  IMAD.IADD R31, R19, 0x1, R64 ;  /* 0x00000001131f7824 */ /* 0x000fe200078e0240 */
[----:B------:R-:W-:Y:S01]  /*46b60*/  IADD3 R33, P3, PT, R33, R56, RZ ;  /* 0x0000003821217210 */ /* 0x000fe20007f7e0ff */
[----:B------:R-:W-:Y:S01]  /*46b70*/  IMAD.WIDE.U32 R56, R29, R10, R50 ;  /* 0x0000000a1d387225 */ /* 0x000fe200078e0032 */
[----:B------:R-:W-:Y:S02]  /*46b80*/  IADD3 R44, P0, PT, R44, R65, RZ ;  /* 0x000000412c2c7210 */ /* 0x000fe40007f1e0ff */
[----:B------:R-:W-:Y:S01]  /*46b90*/  IADD3 R50, P2, PT, R55, R60, RZ ;  /* 0x0000003c37327210 */ /* 0x000fe20007f5e0ff */
[----:B------:R-:W-:Y:S01]  /*46ba0*/  IMAD.X R53, RZ, RZ, RZ, P4 ;  /* 0x000000ffff357224 */ /* 0x000fe200020e06ff */
[----:B------:R-:W-:Y:S01]  /*46bb0*/  IADD3.X R48, PT, PT, RZ, RZ, RZ, P0, !PT ;  /* 0x000000ffff307210 */ /* 0x000fe200007fe4ff */
[----:B------:R-:W-:Y:S01]  /*46bc0*/  IMAD.IADD R57, R21, 0x1, R57 ;  /* 0x0000000115397824 */ /* 0x000fe200078e0239 */
[----:B------:R-:W-:Y:S01]  /*46bd0*/  IADD3 R56, P0, PT, R31, R56, RZ ;  /* 0x000000381f387210 */ /* 0x000fe20007f1e0ff */
[----:B------:R-:W-:Y:S01]  /*46be0*/  IMAD.X R59, RZ, RZ, RZ, P1 ;  /* 0x000000ffff3b7224 */ /* 0x000fe200008e06ff */
[----:B------:R-:W-:Y:S01]  /*46bf0*/  IADD3.X R55, PT, PT, RZ, RZ, RZ, P6, !PT ;  /* 0x000000ffff377210 */ /* 0x000fe200037fe4ff */
[----:B------:R-:W-:Y:S01]  /*46c00*/  IMAD.WIDE.U32 R60, R75, R14, R52 ;  /* 0x0000000e4b3c7225 */ /* 0x000fe200078e0034 */
[----:B------:R-:W-:-:S03]  /*46c10*/  IADD3 R48, P4, PT, R48, R33, RZ ;  /* 0x0000002130307210 */ /* 0x000fc60007f9e0ff */
[----:B------:R-:W-:Y:S01]  /*46c20*/  IMAD.WIDE.U32 R52, R42, R16, R58 ;  /* 0x000000102a347225 */ /* 0x000fe200078e003a */
[----:B------:R-:W-:-:S03]  /*46c30*/  IADD3 R58, P1, PT, R57, R60, RZ ;  /* 0x0000003c393a7210 */ /* 0x000fc60007f3e0ff */
[----:B------:R-:W-:Y:S01]  /*46c40*/  IMAD.WIDE.U32 R54, R30, R47, R54 ;  /* 0x0000002f1e367225 */ /* 0x000fe200078e0036 */
[----:B------:R-:W-:-:S03]  /*46c50*/  IADD3 R53, PT, PT, R26, R53, RZ ;  /* 0x000000351a357210 */ /* 0x000fc60007ffe0ff */
[----:B------:R-:W-:Y:S02]  /*46c60*/  IMAD.X R31, RZ, RZ, RZ, P5 ;  /* 0x000000ffff1f7224 */ /* 0x000fe400028e06ff */
[----:B------:R-:W-:Y:S02]  /*46c70*/  IMAD.X R57, RZ, RZ, RZ, P0 ;  /* 0x000000ffff397224 */ /* 0x000fe400000e06ff */
[----:B------:R-:W-:Y:S02]  /*46c80*/  IMAD.IADD R61, R24, 0x1, R61 ;  /* 0x00000001183d7824 */ /* 0x000fe400078e023d */
[----:B------:R-:W-:Y:S01]  /*46c90*/  IMAD.IADD R47, R32, 0x1, R55 ;  /* 0x00000001202f7824 */ /* 0x000fe200078e0237 */
[----:B------:R-:W-:Y:S01]  /*46ca0*/  IADD3 R32, P0, PT, R31, R54, RZ ;  /* 0x000000361f207210 */ /* 0x000fe20007f1e0ff */
[----:B------:R-:W-:Y:S01]  /*46cb0*/  IMAD.X R59, RZ, RZ, RZ, P1 ;  /* 0x000000ffff3b7224 */ /* 0x000fe200008e06ff */
[----:B------:R-:W-:Y:S01]  /*46cc0*/  IADD3 R52, P5, PT, R61, R52, RZ ;  /* 0x000000343d347210 */ /* 0x000fe20007fbe0ff */
[----:B------:R-:W-:Y:S01]  /*46cd0*/  IMAD.WIDE.U32 R56, R23, R13, R56 ;  /* 0x0000000d17387225 */ /* 0x000fe200078e0038 */
[----:B------:R-:W-:-:S02]  /*46ce0*/  IADD3.X R31, PT, PT, RZ, RZ, RZ, P3, !PT ;  /* 0x000000ffff1f7210 */ /* 0x000fc40001ffe4ff */
[----:B------:R-:W-:Y:S01]  /*46cf0*/  IADD3 R54, P3, PT, R53, R44, RZ ;  /* 0x0000002c35367210 */ /* 0x000fe20007f7e0ff */
[----:B------:R-:W-:Y:S01]  /*46d00*/  IMAD.WIDE.U32 R58, R29, R11, R58 ;  /* 0x0000000b1d3a7225 */ /* 0x000fe200078e003a */
[----:B------:R-:W-:Y:S02]  /*46d10*/  IADD3 R33, PT, PT, R20, R57, RZ ;  /* 0x0000003914217210 */ /* 0x000fe40007ffe0ff */
[----:B------:R-:W-:Y:S01]  /*46d20*/  IADD3 R31, P1, PT, R31, R32, RZ ;  /* 0x000000201f1f7210 */ /* 0x000fe20007f3e0ff */
[----:B------:R-:W-:Y:S02]  /*46d30*/  IMAD.X R44, RZ, RZ, RZ, P4 ;  /* 0x000000ffff2c7224 */ /* 0x000fe400020e06ff */
[----:B------:R-:W-:Y:S02]  /*46d40*/  IMAD.X R53, RZ, RZ, RZ, P5 ;  /* 0x000000ffff357224 */ /* 0x000fe400028e06ff */
[----:B------:R-:W-:Y:S01]  /*46d50*/  IMAD.X R55, RZ, RZ, RZ, P3 ;  /* 0x000000ffff377224 */ /* 0x000fe200018e06ff */
[----:B------:R-:W-:Y:S01]  /*46d60*/  IADD3 R32, P3, PT, R33, R58, RZ ;  /* 0x0000003a21207210 */ /* 0x000fe20007f7e0ff */
[----:B------:R-:W-:Y:S01]  /*46d70*/  IMAD.MOV.U32 R57, RZ, RZ, RZ ;  /* 0x000000ffff397224 */ /* 0x000fe200078e00ff */
[----:B------:R-:W-:Y:S01]  /*46d80*/  IADD3 R44, P4, PT, R44, R31, RZ ;  /* 0x0000001f2c2c7210 */ /* 0x000fe20007f9e0ff */
[----:B------:R-:W-:Y:S01]  /*46d90*/  IMAD R31, R56, R18, RZ ;  /* 0x00000012381f7224 */ /* 0x000fe200078e02ff */
[----:B------:R-:W-:Y:S01]  /*46da0*/  IADD3 R33, PT, PT, R22, R59, RZ ;  /* 0x0000003b16217210 */ /* 0x000fe20007ffe0ff */
[----:B------:R-:W-:-:S04]  /*46db0*/  IMAD.WIDE.U32 R58, R75, R15, R52 ;  /* 0x0000000f4b3a7225 */ /* 0x000fc800078e0034 */
[----:B------:R-:W-:Y:S01]  /*46dc0*/  IMAD.WIDE.U32 R52, R42, R17, R54 ;  /* 0x000000112a347225 */ /* 0x000fe200078e0036 */
[----:B------:R-:W-:-:S03]  /*46dd0*/  IADD3 R54, P5, PT, R33, R58, RZ ;  /* 0x0000003a21367210 */ /* 0x000fc60007fbe0ff */
[----:B------:R-:W-:Y:S01]  /*46de0*/  IMAD.X R51, RZ, RZ, RZ, P2 ;  /* 0x000000ffff337224 */ /* 0x000fe200010e06ff */
[----:B------:R-:W-:Y:S01]  /*46df0*/  IADD3.X R55, PT, PT, RZ, RZ, RZ, P5, !PT ;  /* 0x000000ffff377210 */ /* 0x000fe20002ffe4ff */
[----:B------:R-:W-:Y:S01]  /*46e00*/  IMAD.HI.U32 R42, R31, R12, R56 ;  /* 0x0000000c1f2a7227 */ /* 0x000fe200078e0038 */
[----:B------:R-:W-:-:S03]  /*46e10*/  IADD3 R57, PT, PT, R25, R59, RZ ;  /* 0x0000003b19397210 */ /* 0x000fc60007ffe0ff */
[----:B------:R-:W-:Y:S01]  /*46e20*/  IMAD.X R33, RZ, RZ, RZ, P3 ;  /* 0x000000ffff217224 */ /* 0x000fe200018e06ff */
[----:B------:R-:W-:Y:S01]  /*46e30*/  IADD3 R56, P3, PT, R57, R52, RZ ;  /* 0x0000003439387210 */ /* 0x000fe20007f7e0ff */
[----:B------:R-:W-:-:S04]  /*46e40*/  IMAD.WIDE.U32 R50, R30, R43, R50 ;  /* 0x0000002b1e327225 */ /* 0x000fc800078e0032 */
[----:B------:R-:W-:Y:S01]  /*46e50*/  IMAD.WIDE.U32 R32, R23, R10, R32 ;  /* 0x0000000a17207225 */ /* 0x000fe200078e0020 */
[----:B------:R-:W-:Y:S02]  /*46e60*/  IADD3 R52, P6, PT, R47, R50, RZ ;  /* 0x000000322f347210 */ /* 0x000fe40007fde0ff */
[----:B------:R-:W-:Y:S01]  /*46e70*/  IADD3 R60, PT, PT, R28, R51, RZ ;  /* 0x000000331c3c7210 */ /* 0x000fe20007ffe0ff */
[----:B------:R-:W-:Y:S01]  /*46e80*/  IMAD.X R57, RZ, RZ, RZ, P3 ;  /* 0x000000ffff397224 */ /* 0x000fe200018e06ff */
[----:B------:R-:W-:Y:S01]  /*46e90*/  IADD3 R59, PT, PT, R21, R33, RZ ;  /* 0x00000021153b7210 */ /* 0x000fe20007ffe0ff */
[----:B------:R-:W-:Y:S02]  /*46ea0*/  IMAD.IADD R47, R19, 0x1, R42 ;  /* 0x00000001132f7824 */ /* 0x000fe400078e022a */
[----:B------:R-:W-:-:S03]  /*46eb0*/  IMAD.WIDE.U32 R54, R29, R14, R54 ;  /* 0x0000000e1d367225 */ /* 0x000fc600078e0036 */
[----:B------:R-:W-:Y:S01]  /*46ec0*/  IADD3 R32, P5, PT, R47, R32, RZ ;  /* 0x000000202f207210 */ /* 0x000fe20007fbe0ff */
        /* <DEDUP_REMOVED lines=15> */
[----:B------:R-:W-:Y:S01]  /*46fc0*/  IMAD.WIDE.U32 R52, R30, R43, R52 ;  /* 0x0000002b1e347225 */ /* 0x000fe200078e0034 */
[----:B------:R-:W-:-:S03]  /*46fd0*/  IADD3 R58, P6, PT, R59, R56, RZ ;  /* 0x000000383b3a7210 */ /* 0x000fc60007fde0ff */
[----:B------:R-:W-:Y:S02]  /*46fe0*/  IMAD.X R43, RZ, RZ, RZ, P3 ;  /* 0x000000ffff2b7224 */ /* 0x000fe400018e06ff */
        /* <DEDUP_REMOVED lines=10> */
[----:B------:R-:W-:Y:S01]  /*47090*/  IMAD.X R47, RZ, RZ, RZ, P0 ;  /* 0x000000ffff2f7224 */ /* 0x000fe200000e06ff */
[----:B------:R-:W-:Y:S01]  /*470a0*/  IADD3 R61, P3, PT, R61, R44, RZ ;  /* 0x0000002c3d3d7210 */ /* 0x000fe20007f7e0ff */
[----:B------:R-:W-:-:S04]  /*470b0*/  IMAD.WIDE.U32 R42, R31, R10, R58 ;  /* 0x0000000a1f2a7225 */ /* 0x000fc800078e003a */
[----:B------:R-:W-:Y:S01]  /*470c0*/  IMAD.X R57, RZ, RZ, RZ, P2 ;  /* 0x000000ffff397224 */ /* 0x000fe200010e06ff */
[----:B------:R-:W-:Y:S01]  /*470d0*/  IADD3 R44, PT, PT, R21, R43, RZ ;  /* 0x0000002b152c7210 */ /* 0x000fe20007ffe0ff */
[----:B------:R-:W-:Y:S01]  /*470e0*/  IMAD.WIDE.U32 R54, R23, R14, R54 ;  /* 0x0000000e17367225 */ /* 0x000fe200078e0036 */
[----:B------:R-:W-:Y:S02]  /*470f0*/  IADD3 R48, P2, PT, R48, R61, RZ ;  /* 0x0000003d30307210 */ /* 0x000fe40007f5e0ff */
[----:B------:R-:W-:Y:S01]  /*47100*/  MOV R64, R42 ;  /* 0x0000002a00407202 */ /* 0x000fe20000000f00 */
[----:B------:R-:W-:Y:S01]  /*47110*/  IMAD.WIDE.U32 R56, R29, R16, R56 ;  /* 0x000000101d387225 */ /* 0x000fe200078e0038 */
[----:B------:R-:W-:-:S03]  /*47120*/  IADD3 R54, P5, PT, R44, R54, RZ ;  /* 0x000000362c367210 */ /* 0x000fc60007fbe0ff */
        /* <DEDUP_REMOVED lines=8> */
[----:B------:R-:W-:Y:S01]  /*471b0*/  IADD3.X R47, PT, PT, RZ, RZ, RZ, P4, !PT ;  /* 0x000000ffff2f7210 */ /* 0x000fe200027fe4ff */
[----:B------:R-:W-:Y:S01]  /*471c0*/  IMAD.X R59, RZ, RZ, RZ, P6 ;  /* 0x000000ffff3b7224 */ /* 0x000fe200030e06ff */
[----:B------:R-:W-:-:S02]  /*471d0*/  IADD3 R56, P4, PT, R57, R48, RZ ;  /* 0x0000003039387210 */ /* 0x000fc40007f9e0ff */
[----:B------:R-:W-:Y:S01]  /*471e0*/  IADD3 R48, P5, PT, R47, R50, RZ ;  /* 0x000000322f307210 */ /* 0x000fe20007fbe0ff */
[----:B------:R-:W-:-:S04]  /*471f0*/  IMAD.WIDE.U32 R50, R31, R11, R54 ;  /* 0x0000000b1f327225 */ /* 0x000fc800078e0036 */
[----:B------:R-:W-:Y:S01]  /*47200*/  IMAD.X R57, RZ, RZ, RZ, P4 ;  /* 0x000000ffff397224 */ /* 0x000fe200020e06ff */
[----:B------:R-:W-:Y:S01]  /*47210*/  IADD3 R67, PT, PT, R22, R51, RZ ;  /* 0x0000003316437210 */ /* 0x000fe20007ffe0ff */
[----:B------:R-:W-:-:S04]  /*47220*/  IMAD.WIDE.U32 R58, R23, R15, R58 ;  /* 0x0000000f173a7225 */ /* 0x000fc800078e003a */
[----:B------:R-:W-:Y:S01]  /*47230*/  IMAD.WIDE.U32 R54, R29, R17, R56 ;  /* 0x000000111d367225 */ /* 0x000fe200078e0038 */
[----:B------:R-:W-:-:S03]  /*47240*/  IADD3 R28, P6, PT, R67, R58, RZ ;  /* 0x0000003a431c7210 */ /* 0x000fc60007fde0ff */
[----:B------:R-:W-:Y:S01]  /*47250*/  IMAD.IADD R29, R25, 0x1, R59 ;  /* 0x00000001191d7824 */ /* 0x000fe200078e023b */
[----:B------:R-:W-:Y:S01]  /*47260*/  IADD3 R55, PT, PT, R27, R55, RZ ;  /* 0x000000371b377210 */ /* 0x000fe20007ffe0ff */
[----:B------:R-:W-:Y:S02]  /*47270*/  IMAD.X R47, RZ, RZ, RZ, P3 ;  /* 0x000000ffff2f7224 */ /* 0x000fe400018e06ff */
[----:B------:R-:W-:Y:S01]  /*47280*/  IMAD.MOV.U32 R63, RZ, RZ, R50 ;  /* 0x000000ffff3f7224 */ /* 0x000fe200078e0032 */
[----:B------:R-:W-:Y:S01]  /*47290*/  IADD3 R52, P4, PT, R29, R54, RZ ;  /* 0x000000361d347210 */ /* 0x000fe20007f9e0ff */
[----:B------:R-:W-:Y:S01]  /*472a0*/  IMAD.X R29, RZ, RZ, RZ, P6 ;  /* 0x000000ffff1d7224 */ /* 0x000fe200030e06ff */
[----:B------:R-:W-:Y:S02]  /*472b0*/  IADD3 R47, P3, PT, R47, R48, RZ ;  /* 0x000000302f2f7210 */ /* 0x000fe40007f7e0ff */
[----:B------:R-:W-:Y:S01]  /*472c0*/  IADD3.X R48, PT, PT, RZ, RZ, RZ, P2, !PT ;  /* 0x000000ffff307210 */ /* 0x000fe200017fe4ff */
[----:B------:R-:W-:Y:S01]  /*472d0*/  IMAD.WIDE.U32 R28, R31, R14, R28 ;  /* 0x0000000e1f1c7225 */ /* 0x000fe200078e001c */
[----:B------:R-:W-:-:S03]  /*472e0*/  IADD3 R56, P2, PT, R53, R60, RZ ;  /* 0x0000003c35387210 */ /* 0x000fc60007f5e0ff */
        /* <DEDUP_REMOVED lines=13> */
[----:B------:R-:W-:Y:S01]  /*473c0*/  IMAD.MOV.U32 R61, RZ, RZ, R28 ;  /* 0x000000ffff3d7224 */ /* 0x000fe200078e001c */
        /* <DEDUP_REMOVED lines=12> */
[----:B------:R-:W-:Y:S02]  /*47490*/  IMAD.MOV.U32 R56, RZ, RZ, RZ ;  /* 0x000000ffff387224 */ /* 0x000fe400078e00ff */
[----:B------:R-:W-:Y:S01]  /*474a0*/  IMAD.X R47, RZ, RZ, RZ, P1 ;  /* 0x000000ffff2f7224 */ /* 0x000fe200008e06ff */
[----:B------:R-:W-:Y:S01]  /*474b0*/  IADD3 R23, P4, PT, R23, R30, RZ ;  /* 0x0000001e17177210 */ /* 0x000fe20007f9e0ff */
[----:B------:R-:W-:Y:S01]  /*474c0*/  IMAD.X R59, RZ, RZ, RZ, P6 ;  /* 0x000000ffff3b7224 */ /* 0x000fe200030e06ff */
[----:B------:R-:W-:Y:S01]  /*474d0*/  IADD3.X R30, PT, PT, RZ, RZ, RZ, P2, !PT ;  /* 0x000000ffff1e7210 */ /* 0x000fe200017fe4ff */
[----:B------:R-:W-:-:S03]  /*474e0*/  IMAD.IADD R56, R57, 0x1, R56 ;  /* 0x0000000139387824 */ /* 0x000fc600078e0238 */
[----:B------:R-:W-:Y:S02]  /*474f0*/  IADD3 R30, P6, PT, R30, R23, RZ ;  /* 0x000000171e1e7210 */ /* 0x000fe40007fde0ff */
[----:B------:R-:W-:Y:S01]  /*47500*/  IADD3 R23, PT, PT, R27, R55, RZ ;  /* 0x000000371b177210 */ /* 0x000fe20007ffe0ff */
[----:B------:R-:W-:Y:S01]  /*47510*/  IMAD.WIDE.U32 R54, R31, R16, R58 ;  /* 0x000000101f367225 */ /* 0x000fe200078e003a */
[----:B------:R-:W-:Y:S02]  /*47520*/  IADD3.X R48, PT, PT, RZ, RZ, RZ, P6, !PT ;  /* 0x000000ffff307210 */ /* 0x000fe400037fe4ff */
[----:B------:R-:W-:Y:S01]  /*47530*/  IADD3 R57, P2, PT, R23, R30, RZ ;  /* 0x0000001e17397210 */ /* 0x000fe20007f5e0ff */
[----:B------:R-:W-:Y:S01]  /*47540*/  IMAD.X R30, RZ, RZ, RZ, P0 ;  /* 0x000000ffff1e7224 */ /* 0x000fe200000e06ff */
[----:B------:R-:W-:Y:S01]  /*47550*/  IADD3.X R23, PT, PT, RZ, RZ, RZ, P5, !PT ;  /* 0x000000ffff177210 */ /* 0x000fe20002ffe4ff */
[----:B------:R-:W-:Y:S01]  /*47560*/  IMAD.IADD R66, R26, 0x1, R55 ;  /* 0x000000011a427824 */ /* 0x000fe200078e0237 */
[----:B------:R-:W-:Y:S01]  /*47570*/  MOV R59, R52 ;  /* 0x00000034003b7202 */ /* 0x000fe20000000f00 */
[----:B------:R-:W-:Y:S01]  /*47580*/  IMAD.MOV.U32 R58, RZ, RZ, R54 ;  /* 0x000000ffff3a7224 */ /* 0x000fe200078e0036 */
[----:B------:R-:W-:-:S02]  /*47590*/  IADD3 R23, PT, PT, R23, R56, R30 ;  /* 0x0000003817177210 */ /* 0x000fc40007ffe01e */
[----:B------:R-:W-:Y:S02]  /*475a0*/  IADD3 R56, P0, PT, R66, R57, RZ ;  /* 0x0000003942387210 */ /* 0x000fe40007f1e0ff */
[----:B------:R-:W-:-:S03]  /*475b0*/  IADD3.X R30, PT, PT, RZ, RZ, RZ, P3, !PT ;  /* 0x000000ffff1e7210 */ /* 0x000fc60001ffe4ff */
[----:B------:R-:W-:Y:S01]  /*475c0*/  IMAD.X R57, RZ, RZ, RZ, P0 ;  /* 0x000000ffff397224 */ /* 0x000fe200000e06ff */
[----:B------:R-:W-:Y:S01]  /*475d0*/  IADD3 R23, PT, PT, R30, R23, R47 ;  /* 0x000000171e177210 */ /* 0x000fe20007ffe02f */
[----:B------:R-:W-:Y:S02]  /*475e0*/  IMAD.X R47, RZ, RZ, RZ, P4 ;  /* 0x000000ffff2f7224 */ /* 0x000fe400020e06ff */
[----:B------:R-:W-:-:S03]  /*475f0*/  IMAD.WIDE.U32 R30, R31, R17, R56 ;  /* 0x000000111f1e7225 */ /* 0x000fc600078e0038 */
[----:B------:R-:W-:Y:S01]  /*47600*/  IADD3 R23, PT, PT, R48, R23, R47 ;  /* 0x0000001730177210 */ /* 0x000fe20007ffe02f */
[----:B------:R-:W-:Y:S02]  /*47610*/  IMAD.X R48, RZ, RZ, RZ, P2 ;  /* 0x000000ffff307224 */ /* 0x000fe400010e06ff */
[----:B------:R-:W-:Y:S02]  /*47620*/  IMAD.IADD R47, R27, 0x1, R31 ;  /* 0x000000011b2f7824 */ /* 0x000fe400078e021f */
[----:B------:R-:W-:-:S03]  /*47630*/  IMAD.MOV.U32 R56, RZ, RZ, R30 ;  /* 0x000000ffff387224 */ /* 0x000fc600078e001e */
[----:B------:R-:W-:-:S04]  /*47640*/  IADD3 R48, PT, PT, R47, R23, R48 ;  /* 0x000000172f307210 */ /* 0x000fc80007ffe030 */
[----:B------:R-:W-:-:S13]  /*47650*/  ISETP.GT.U32.AND P0, PT, R48, R17, PT ;  /* 0x000000113000720c */ /* 0x000fda0003f04070 */
[----:B------:R-:W-:Y:S05]  /*47660*/  @P0 BRA `(.L_x_168) ;  /* 0x0000000000740947 */ /* 0x000fea0003800000 */
[----:B------:R-:W-:Y:S01]  /*47670*/  ISETP.GE.U32.AND P0, PT, R48, R17, PT ;  /* 0x000000113000720c */ /* 0x000fe20003f06070 */
[----:B------:R-:W-:Y:S01]  /*47680*/  IMAD.MOV.U32 R57, RZ, RZ, R66 ;  /* 0x000000ffff397224 */ /* 0x000fe200078e0042 */
[----:B------:R-:W-:Y:S01]  /*47690*/  MOV R65, R44 ;  /* 0x0000002c00417202 */ /* 0x000fe20000000f00 */
[----:B------:R-:W-:Y:S01]  /*476a0*/  IMAD.MOV.U32 R44, RZ, RZ, R67 ;  /* 0x000000ffff2c7224 */ /* 0x000fe200078e0043 */
[----:B------:R-:W-:-:S09]  /*476b0*/  MOV R23, R32 ;  /* 0x0000002000177202 */ /* 0x000fd20000000f00 */
        /* <DEDUP_REMOVED lines=24> */
.L_x_168:
        /* <DEDUP_REMOVED lines=23> */
.L_x_169:
[----:B------:R-:W-:Y:S01]  /*479b0*/  SHF.L.U64.HI R28, R56, 0x1, R47 ;  /* 0x00000001381c7819 */ /* 0x000fe2000001022f */
[----:B------:R-:W-:Y:S01]  /*479c0*/  IMAD.SHL.U32 R42, R59, 0x2, RZ ;  /* 0x000000023b2a7824 */ /* 0x000fe200078e00ff */
[----:B------:R-:W-:Y:S01]  /*479d0*/  SHF.L.U32 R30, R64, 0x1, RZ ;  /* 0x00000001401e7819 */ /* 0x000fe200000006ff */
[----:B------:R-:W-:Y:S01]  /*479e0*/  IMAD.SHL.U32 R47, R63, 0x2, RZ ;  /* 0x000000023f2f7824 */ /* 0x000fe200078e00ff */
[----:B------:R-:W-:Y:S01]  /*479f0*/  SHF.R.U32.HI R29, RZ, 0x1f, R23 ;  /* 0x0000001fff1d7819 */ /* 0x000fe20000011617 */
[----:B------:R-:W-:Y:S01]  /*47a00*/  IMAD.SHL.U32 R33, R58, 0x2, RZ ;  /* 0x000000023a217824 */ /* 0x000fe200078e00ff */
[----:B------:R-:W-:Y:S01]  /*47a10*/  LOP3.LUT R28, R28, 0x1, RZ, 0xc0, !PT ;  /* 0x000000011c1c7812 */ /* 0x000fe200078ec0ff */
[----:B------:R-:W-:Y:S01]  /*47a20*/  IMAD.SHL.U32 R23, R23, 0x2, RZ ;  /* 0x0000000217177824 */ /* 0x000fe200078e00ff */
[----:B------:R-:W-:Y:S01]  /*47a30*/  LOP3.LUT R52, R29, 0xfffffffe, R30, 0xf8, !PT ;  /* 0xfffffffe1d347812 */ /* 0x000fe200078ef81e */
[----:B------:R-:W-:Y:S01]  /*47a40*/  IMAD.MOV.U32 R29, RZ, RZ, RZ ;  /* 0x000000ffff1d7224 */ /* 0x000fe200078e00ff */
[----:B------:R-:W-:-:S02]  /*47a50*/  SHF.L.U64.HI R44, R63, 0x1, R44 ;  /* 0x000000013f2c7819 */ /* 0x000fc4000001022c */
[----:B------:R-:W-:Y:S01]  /*47a60*/  SHF.L.U64.HI R53, R61, 0x1, R62 ;  /* 0x000000013d357819 */ /* 0x000fe2000001023e */
[----:B------:R-:W-:Y:S01]  /*47a70*/  IMAD.WIDE.U32 R30, R48, 0x2, R28 ;  /* 0x00000002301e7825 */ /* 0x000fe200078e001c */
[----:B------:R-:W-:Y:S02]  /*47a80*/  SHF.L.U64.HI R55, R64, 0x1, R65 ;  /* 0x0000000140377819 */ /* 0x000fe40000010241 */
[----:B------:R-:W-:Y:S01]  /*47a90*/  SHF.L.U64.HI R54, R59, 0x1, R60 ;  /* 0x000000013b367819 */ /* 0x000fe2000001023c */
[----:B------:R-:W-:Y:S01]  /*47aa0*/  IMAD.MOV.U32 R48, RZ, RZ, R52 ;  /* 0x000000ffff307224 */ /* 0x000fe200078e0034 */
[C---:B------:R-:W-:Y:S02]  /*47ab0*/  ISETP.LE.U32.AND P0, PT, R30.reuse, R17, PT ;  /* 0x000000111e00720c */ /* 0x040fe40003f03070 */
[----:B------:R-:W-:Y:S02]  /*47ac0*/  ISETP.GT.U32.AND P1, PT, R30, -0x1, PT ;  /* 0xffffffff1e00780c */ /* 0x000fe40003f24070 */
[----:B------:R-:W-:-:S02]  /*47ad0*/  SHF.L.U32 R43, R61, 0x1, RZ ;  /* 0x000000013d2b7819 */ /* 0x000fc400000006ff */
[----:B------:R-:W-:Y:S02]  /*47ae0*/  ISETP.GT.U32.OR.EX P0, PT, R31, RZ, !P0, P1 ;  /* 0x000000ff1f00720c */ /* 0x000fe40004704510 */
[----:B------:R-:W-:Y:S02]  /*47af0*/  SHF.L.U64.HI R57, R58, 0x1, R57 ;  /* 0x000000013a397819 */ /* 0x000fe40000010239 */
[----:B------:R-:W-:Y:S02]  /*47b00*/  LOP3.LUT R44, R44, 0x1, RZ, 0xc0, !PT ;  /* 0x000000012c2c7812 */ /* 0x000fe400078ec0ff */
[----:B------:R-:W-:Y:S02]  /*47b10*/  LOP3.LUT R53, R53, 0x1, RZ, 0xc0, !PT ;  /* 0x0000000135357812 */ /* 0x000fe400078ec0ff */
[----:B------:R-:W-:Y:S02]  /*47b20*/  LOP3.LUT R55, R55, 0x1, RZ, 0xc0, !PT ;  /* 0x0000000137377812 */ /* 0x000fe400078ec0ff */
[----:B------:R-:W-:-:S02]  /*47b30*/  LOP3.LUT R54, R54, 0x1, RZ, 0xc0, !PT ;  /* 0x0000000136367812 */ /* 0x000fc400078ec0ff */
[----:B------:R-:W-:Y:S02]  /*47b40*/  SHF.L.U32 R32, R56, 0x1, RZ ;  /* 0x0000000138207819 */ /* 0x000fe400000006ff */
[----:B------:R-:W-:Y:S02]  /*47b50*/  LOP3.LUT R57, R57, 0x1, RZ, 0xc0, !PT ;  /* 0x0000000139397812 */ /* 0x000fe400078ec0ff */
[----:B------:R-:W-:Y:S02]  /*47b60*/  LOP3.LUT R56, R44, 0xfffffffe, R43, 0xf8, !PT ;  /* 0xfffffffe2c387812 */ /* 0x000fe400078ef82b */
[----:B------:R-:W-:Y:S02]  /*47b70*/  LOP3.LUT R61, R53, 0xfffffffe, R42, 0xf8, !PT ;  /* 0xfffffffe353d7812 */ /* 0x000fe400078ef82a */
[----:B------:R-:W-:Y:S01]  /*47b80*/  LOP3.LUT R59, R55, 0xfffffffe, R47, 0xf8, !PT ;  /* 0xfffffffe373b7812 */ /* 0x000fe200078ef82f */
[----:B------:R-:W-:Y:S01]  /*47b90*/  IMAD.MOV.U32 R42, RZ, RZ, R56 ;  /* 0x000000ffff2a7224 */ /* 0x000fe200078e0038 */
[----:B------:R-:W-:Y:S01]  /*47ba0*/  LOP3.LUT R58, R54, 0xfffffffe, R33, 0xf8, !PT ;  /* 0xfffffffe363a7812 */ /* 0x000fe200078ef821 */
[----:B------:R-:W-:Y:S01]  /*47bb0*/  IMAD.MOV.U32 R33, RZ, RZ, R61 ;  /* 0x000000ffff217224 */ /* 0x000fe200078e003d */
[----:B------:R-:W-:Y:S01]  /*47bc0*/  LOP3.LUT R51, R57, 0xfffffffe, R32, 0xf8, !PT ;  /* 0xfffffffe39337812 */ /* 0x000fe200078ef820 */
[----:B------:R-:W-:Y:S01]  /*47bd0*/  IMAD.MOV.U32 R47, RZ, RZ, R30 ;  /* 0x000000ffff2f7224 */ /* 0x000fe200078e001e */
[----:B------:R-:W-:-:S02]  /*47be0*/  MOV R43, R59 ;  /* 0x0000003b002b7202 */ /* 0x000fc40000000f00 */
[----:B------:R-:W-:Y:S01]  /*47bf0*/  MOV R32, R58 ;  /* 0x0000003a00207202 */ /* 0x000fe20000000f00 */
[----:B------:R-:W-:Y:S06]  /*47c00*/  @P0 BRA `(.L_x_170) ;  /* 0x0000000000700947 */ /* 0x000fec0003800000 */
[----:B------:R-:W-:Y:S01]  /*47c10*/  ISETP.LT.U32.AND P0, PT, R30, R17, PT ;  /* 0x000000111e00720c */ /* 0x000fe20003f01070 */
[----:B------:R-:W-:Y:S01]  /*47c20*/  IMAD.MOV.U32 R50, RZ, RZ, R31 ;  /* 0x000000ffff327224 */ /* 0x000fe200078e001f */
[----:B------:R-:W-:Y:S01]  /*47c30*/  MOV R31, R57 ;  /* 0x00000039001f7202 */ /* 0x000fe20000000f00 */
        /* <DEDUP_REMOVED lines=25> */
.L_x_170:
        /* <DEDUP_REMOVED lines=24> */
.L_x_171:
[C---:B------:R-:W-:Y:S01]  /*47f50*/  IMAD.SHL.U32 R29, R48.reuse, 0x2, RZ ;  /* 0x00000002301d7824 */ /* 0x040fe200078e00ff */
[----:B------:R-:W-:Y:S01]  /*47f60*/  SHF.R.U32.HI R28, RZ, 0x1f, R23 ;  /* 0x0000001fff1c7819 */ /* 0x000fe20000011617 */
[----:B------:R-:W-:Y:S01]  /*47f70*/  IMAD.SHL.U32 R23, R23, 0x2, RZ ;  /* 0x0000000217177824 */ /* 0x000fe200078e00ff */
[----:B------:R-:W-:Y:S02]  /*47f80*/  SHF.L.U64.HI R48, R48, 0x1, R55 ;  /* 0x0000000130307819 */ /* 0x000fe40000010237 */
[----:B------:R-:W-:Y:S01]  /*47f90*/  LOP3.LUT R56, R28, 0xfffffffe, R29, 0xf8, !PT ;  /* 0xfffffffe1c387812 */ /* 0x000fe200078ef81d */
[----:B------:R-:W-:Y:S01]  /*47fa0*/  IMAD.SHL.U32 R28, R47, 0x2, RZ ;  /* 0x000000022f1c7824 */ /* 0x000fe200078e00ff */
[----:B------:R-:W-:Y:S02]  /*47fb0*/  SHF.L.U64.HI R29, R51, 0x1, R30 ;  /* 0x00000001331d7819 */ /* 0x000fe4000001021e */
[----:B------:R-:W-:Y:S02]  /*47fc0*/  SHF.L.U64.HI R30, R47, 0x1, R50 ;  /* 0x000000012f1e7819 */ /* 0x000fe40000010232 */
[----:B------:R-:W-:-:S02]  /*47fd0*/  LOP3.LUT R29, R29, 0x1, RZ, 0xc0, !PT ;  /* 0x000000011d1d7812 */ /* 0x000fc400078ec0ff */
[----:B------:R-:W-:Y:S02]  /*47fe0*/  LOP3.LUT R30, R30, 0x1, RZ, 0xc0, !PT ;  /* 0x000000011e1e7812 */ /* 0x000fe400078ec0ff */
[----:B------:R-:W-:Y:S02]  /*47ff0*/  LOP3.LUT R47, R29, 0xfffffffe, R28, 0xf8, !PT ;  /* 0xfffffffe1d2f7812 */ /* 0x000fe400078ef81c */
[C---:B------:R-:W-:Y:S01]  /*48000*/  SHF.L.U64.HI R55, R43.reuse, 0x1, R44 ;  /* 0x000000012b377819 */ /* 0x040fe2000001022c */
[----:B------:R-:W-:Y:S01]  /*48010*/  IMAD.SHL.U32 R43, R43, 0x2, RZ ;  /* 0x000000022b2b7824 */ /* 0x000fe200078e00ff */
[C---:B------:R-:W-:Y:S02]  /*48020*/  ISETP.LE.U32.AND P0, PT, R47.reuse, R17, PT ;  /* 0x000000112f00720c */ /* 0x040fe40003f03070 */
[----:B------:R-:W-:Y:S02]  /*48030*/  ISETP.GT.U32.AND P1, PT, R47, -0x1, PT ;  /* 0xffffffff2f00780c */ /* 0x000fe40003f24070 */
[----:B------:R-:W-:-:S02]  /*48040*/  SHF.L.U64.HI R44, R42, 0x1, R53 ;  /* 0x000000012a2c7819 */ /* 0x000fc40000010235 */
[----:B------:R-:W-:Y:S02]  /*48050*/  ISETP.GT.U32.OR.EX P0, PT, R30, RZ, !P0, P1 ;  /* 0x000000ff1e00720c */ /* 0x000fe40004704510 */
[----:B------:R-:W-:Y:S02]  /*48060*/  SHF.L.U32 R42, R42, 0x1, RZ ;  /* 0x000000012a2a7819 */ /* 0x000fe400000006ff */
[C---:B------:R-:W-:Y:S01]  /*48070*/  SHF.L.U64.HI R52, R32.reuse, 0x1, R31 ;  /* 0x0000000120347819 */ /* 0x040fe2000001021f */
[----:B------:R-:W-:Y:S01]  /*48080*/  IMAD.SHL.U32 R32, R32, 0x2, RZ ;  /* 0x0000000220207824 */ /* 0x000fe200078e00ff */
[----:B------:R-:W-:Y:S02]  /*48090*/  LOP3.LUT R48, R48, 0x1, RZ, 0xc0, !PT ;  /* 0x0000000130307812 */ /* 0x000fe400078ec0ff */
[----:B------:R-:W-:Y:S02]  /*480a0*/  LOP3.LUT R55, R55, 0x1, RZ, 0xc0, !PT ;  /* 0x0000000137377812 */ /* 0x000fe400078ec0ff */
[C---:B------:R-:W-:Y:S01]  /*480b0*/  SHF.L.U64.HI R54, R33.reuse, 0x1, R54 ;  /* 0x0000000121367819 */ /* 0x040fe20000010236 */
[----:B------:R-:W-:Y:S01]  /*480c0*/  IMAD.SHL.U32 R33, R33, 0x2, RZ ;  /* 0x0000000221217824 */ /* 0x000fe200078e00ff */
[----:B------:R-:W-:-:S02]  /*480d0*/  SHF.L.U32 R31, R51, 0x1, RZ ;  /* 0x00000001331f7819 */ /* 0x000fc400000006ff */
[----:B------:R-:W-:Y:S02]  /*480e0*/  LOP3.LUT R44, R44, 0x1, RZ, 0xc0, !PT ;  /* 0x000000012c2c7812 */ /* 0x000fe400078ec0ff */
[----:B------:R-:W-:Y:S02]  /*480f0*/  LOP3.LUT R52, R52, 0x1, RZ, 0xc0, !PT ;  /* 0x0000000134347812 */ /* 0x000fe400078ec0ff */
[----:B------:R-:W-:Y:S02]  /*48100*/  LOP3.LUT R57, R48, 0xfffffffe, R43, 0xf8, !PT ;  /* 0xfffffffe30397812 */ /* 0x000fe400078ef82b */
[----:B------:R-:W-:Y:S02]  /*48110*/  LOP3.LUT R28, R55, 0xfffffffe, R42, 0xf8, !PT ;  /* 0xfffffffe371c7812 */ /* 0x000fe400078ef82a */
[----:B------:R-:W-:Y:S02]  /*48120*/  LOP3.LUT R54, R54, 0x1, RZ, 0xc0, !PT ;  /* 0x0000000136367812 */ /* 0x000fe400078ec0ff */
[----:B------:R-:W-:Y:S01]  /*48130*/  LOP3.LUT R53, R44, 0xfffffffe, R33, 0xf8, !PT ;  /* 0xfffffffe2c357812 */ /* 0x000fe200078ef821 */
[----:B------:R-:W-:Y:S01]  /*48140*/  IMAD.MOV.U32 R33, RZ, RZ, R57 ;  /* 0x000000ffff217224 */ /* 0x000fe200078e0039 */
[----:B------:R-:W-:Y:S01]  /*48150*/  LOP3.LUT R50, R52, 0xfffffffe, R31, 0xf8, !PT ;  /* 0xfffffffe34327812 */ /* 0x000fe200078ef81f */
[----:B------:R-:W-:Y:S01]  /*48160*/  IMAD.MOV.U32 R31, RZ, RZ, R28 ;  /* 0x000000ffff1f7224 */ /* 0x000fe200078e001c */
[----:B------:R-:W-:-:S02]  /*48170*/  LOP3.LUT R51, R54, 0xfffffffe, R32, 0xf8, !PT ;  /* 0xfffffffe36337812 */ /* 0x000fc400078ef820 */
[----:B------:R-:W-:Y:S01]  /*48180*/  MOV R43, R56 ;  /* 0x00000038002b7202 */ /* 0x000fe20000000f00 */
[----:B------:R-:W-:Y:S06]  /*48190*/  @P0 BRA `(.L_x_172) ;  /* 0x0000000000680947 */ /* 0x000fec0003800000 */
[----:B------:R-:W-:Y:S02]  /*481a0*/  ISETP.LT.U32.AND P0, PT, R47, R17, PT ;  /* 0x000000112f00720c */ /* 0x000fe40003f01070 */
[----:B------:R-:W-:-:S11]  /*481b0*/  MOV R42, R55 ;  /* 0x00000037002a7202 */ /* 0x000fd60000000f00 */
        /* <DEDUP_REMOVED lines=24> */
.L_x_172:
        /* <DEDUP_REMOVED lines=24> */
.L_x_173:
        /* <DEDUP_REMOVED lines=11> */
[----:B------:R-:W-:Y:S02]  /*48570*/  LOP3.LUT R56, R28, 0xfffffffe, R43, 0xf8, !PT ;  /* 0xfffffffe1c387812 */ /* 0x000fe400078ef82b */
[C---:B------:R-:W-:Y:S01]  /*48580*/  SHF.L.U64.HI R44, R31.reuse, 0x1, R44 ;  /* 0x000000011f2c7819 */ /* 0x040fe2000001022c */
[----:B------:R-:W-:Y:S01]  /*48590*/  IMAD.SHL.U32 R31, R31, 0x2, RZ ;  /* 0x000000021f1f7824 */ /* 0x000fe200078e00ff */
[----:B------:R-:W-:-:S02]  /*485a0*/  LOP3.LUT R28, R30, 0x1, RZ, 0xc0, !PT ;  /* 0x000000011e1c7812 */ /* 0x000fc400078ec0ff */
[C---:B------:R-:W-:Y:S02]  /*485b0*/  ISETP.LE.U32.AND P0, PT, R98.reuse, R17, PT ;  /* 0x000000116200720c */ /* 0x040fe40003f03070 */
[----:B------:R-:W-:Y:S02]  /*485c0*/  ISETP.GT.U32.AND P1, PT, R98, -0x1, PT ;  /* 0xffffffff6200780c */ /* 0x000fe40003f24070 */
        /* <DEDUP_REMOVED lines=9> */
[----:B------:R-:W-:Y:S01]  /*48660*/  SHF.L.U64.HI R32, R51, 0x1, R52 ;  /* 0x0000000133207819 */ /* 0x000fe20000010234 */
[----:B------:R-:W-:Y:S01]  /*48670*/  IMAD.MOV.U32 R30, RZ, RZ, R48 ;  /* 0x000000ffff1e7224 */ /* 0x000fe200078e0030 */
        /* <DEDUP_REMOVED lines=8> */
[----:B------:R-:W-:Y:S02]  /*48700*/  MOV R29, R43 ;  /* 0x0000002b001d7202 */ /* 0x000fe40000000f00 */
        /* <DEDUP_REMOVED lines=27> */
.L_x_174:
        /* <DEDUP_REMOVED lines=23> */
.L_x_175:
[----:B------:R-:W-:Y:S02]  /*48a30*/  HFMA2 R51, -RZ, RZ, 0, 0 ;  /* 0x00000000ff337431 */ /* 0x000fe400000001ff */
[----:B------:R-:W-:-:S04]  /*48a40*/  IMAD.WIDE.U32 R42, R90, R90, RZ ;  /* 0x0000005a5a2a7225 */ /* 0x000fc800078e00ff */
[----:B------:R-:W-:Y:S01]  /*48a50*/  HFMA2 R55, -RZ, RZ, 0, 0 ;  /* 0x00000000ff377431 */ /* 0x000fe200000001ff */
[----:B------:R-:W-:Y:S01]  /*48a60*/  MOV R47, RZ ;  /* 0x000000ff002f7202 */ /* 0x000fe20000000f00 */
[----:B------:R-:W-:Y:S02]  /*48a70*/  IMAD.MOV.U32 R53, RZ, RZ, RZ ;  /* 0x000000ffff357224 */ /* 0x000fe400078e00ff */
[----:B------:R-:W-:Y:S02]  /*48a80*/  IMAD R63, R42, R18, RZ ;  /* 0x000000122a3f7224 */ /* 0x000fe400078e02ff */
[----:B------:R-:W-:Y:S02]  /*48a90*/  IMAD.MOV.U32 R65, RZ, RZ, RZ ;  /* 0x000000ffff417224 */ /* 0x000fe400078e00ff */
[----:B------:R-:W-:Y:S01]  /*48aa0*/  IMAD.IADD R50, R43, 0x1, R51 ;  /* 0x000000012b327824 */ /* 0x000fe200078e0233 */
[----:B------:R-:W-:Y:S01]  /*48ab0*/  MOV R43, RZ ;  /* 0x000000ff002b7202 */ /* 0x000fe20000000f00 */
[----:B------:R-:W-:-:S02]  /*48ac0*/  IMAD.MOV.U32 R51, RZ, RZ, RZ ;  /* 0x000000ffff337224 */ /* 0x000fc400078e00ff */
[----:B------:R-:W-:Y:S02]  /*48ad0*/  IMAD.MOV.U32 R61, RZ, RZ, RZ ;  /* 0x000000ffff3d7224 */ /* 0x000fe400078e00ff */
[----:B------:R-:W-:-:S04]  /*48ae0*/  IMAD.WIDE.U32 R50, R90, R87, R50 ;  /* 0x000000575a327225 */ /* 0x000fc800078e0032 */
[----:B------:R-:W-:Y:S02]  /*48af0*/  IMAD.MOV.U32 R54, RZ, RZ, R50 ;  /* 0x000000ffff367224 */ /* 0x000fe400078e0032 */
[----:B------:R-:W-:Y:S02]  /*48b00*/  IMAD.IADD R52, R51, 0x1, R47 ;  /* 0x0000000133347824 */ /* 0x000fe400078e022f */
[----:B------:R-:W-:-:S04]  /*48b10*/  IMAD.WIDE.U32 R54, R90, R87, R54 ;  /* 0x000000575a367225 */ /* 0x000fc800078e0036 */
[----:B------:R-:W-:-:S04]  /*48b20*/  IMAD.WIDE.U32 R50, R90, R88, R52 ;  /* 0x000000585a327225 */ /* 0x000fc800078e0034 */
[----:B------:R-:W-:Y:S02]  /*48b30*/  IMAD.IADD R53, R47, 0x1, R55 ;  /* 0x000000012f357824 */ /* 0x000fe400078e0237 */
[----:B------:R-:W-:-:S03]  /*48b40*/  IMAD.HI.U32 R42, R63, R12, R42 ;  /* 0x0000000c3f2a7227 */ /* 0x000fc600078e002a */
[----:B------:R-:W-:Y:S01]  /*48b50*/  IADD3 R52, P0, PT, R53, R50, RZ ;  /* 0x0000003235347210 */ /* 0x000fe20007f1e0ff */
[----:B------:R-:W-:Y:S02]  /*48b60*/  IMAD.IADD R23, R19, 0x1, R42 ;  /* 0x0000000113177824 */ /* 0x000fe400078e022a */
[----:B------:R-:W-:Y:S01]  /*48b70*/  IMAD.IADD R42, R51, 0x1, R65 ;  /* 0x00000001332a7824 */ /* 0x000fe200078e0241 */
[----:B------:R-:W-:Y:S01]  /*48b80*/  IADD3.X R53, PT, PT, RZ, RZ, RZ, P0, !PT ;  /* 0x000000ffff357210 */ /* 0x000fe200007fe4ff */
[----:B------:R-:W-:Y:S01]  /*48b90*/  IMAD.MOV.U32 R69, RZ, RZ, RZ ;  /* 0x000000ffff457224 */ /* 0x000fe200078e00ff */
        /* <DEDUP_REMOVED lines=9> */
[----:B------:R-:W-:-:S03]  /*48c30*/  IADD3.X R55, PT, PT, RZ, RZ, RZ, P0, !PT ;  /* 0x000000ffff377210 */ /* 0x000fc600007fe4ff */
[----:B------:R-:W-:Y:S02]  /*48c40*/  IMAD.IADD R23, R20, 0x1, R51 ;  /* 0x0000000114177824 */ /* 0x000fe400078e0233 */
[----:B------:R-:W-:Y:S01]  /*48c50*/  IMAD.IADD R42, R43, 0x1, R61 ;  /* 0x000000012b2a7824 */ /* 0x000fe200078e023d */
[----:B------:R-:W-:Y:S01]  /*48c60*/  IADD3 R43, PT, PT, R65, R53, RZ ;  /* 0x00000035412b7210 */ /* 0x000fe20007ffe0ff */
[----:B------:R-:W-:Y:S01]  /*48c70*/  IMAD R48, R50, R18, RZ ;  /* 0x0000001232307224 */ /* 0x000fe200078e02ff */
[----:B------:R-:W-:Y:S01]  /*48c80*/  IADD3 R52, P0, PT, R23, R52, RZ ;  /* 0x0000003417347210 */ /* 0x000fe20007f1e0ff */
[----:B------:R-:W-:-:S03]  /*48c90*/  IMAD.WIDE.U32 R54, R87, R88, R54 ;  /* 0x0000005857367225 */ /* 0x000fc600078e0036 */
[----:B------:R-:W-:Y:S01]  /*48ca0*/  IADD3.X R53, PT, PT, RZ, RZ, RZ, P0, !PT ;  /* 0x000000ffff357210 */ /* 0x000fe200007fe4ff */
[----:B------:R-:W-:Y:S02]  /*48cb0*/  IMAD.MOV.U32 R51, RZ, RZ, RZ ;  /* 0x000000ffff337224 */ /* 0x000fe400078e00ff */
[----:B------:R-:W-:Y:S02]  /*48cc0*/  IMAD.IADD R55, R65, 0x1, R55 ;  /* 0x0000000141377824 */ /* 0x000fe400078e0237 */
[----:B------:R-:W-:Y:S01]  /*48cd0*/  IMAD.HI.U32 R44, R48, R12, R50 ;  /* 0x0000000c302c7227 */ /* 0x000fe200078e0032 */
[----:B------:R-:W-:-:S03]  /*48ce0*/  IADD3 R50, P1, PT, R43, R54, RZ ;  /* 0x000000362b327210 */ /* 0x000fc60007f3e0ff */
[----:B------:R-:W-:Y:S01]  /*48cf0*/  IMAD.MOV.U32 R43, RZ, RZ, RZ ;  /* 0x000000ffff2b7224 */ /* 0x000fe200078e00ff */
[----:B------:R-:W-:Y:S01]  /*48d00*/  IADD3 R59, PT, PT, R19, R44, RZ ;  /* 0x0000002c133b7210 */ /* 0x000fe20007ffe0ff */
[----:B------:R-:W-:-:S04]  /*48d10*/  IMAD.WIDE.U32 R52, R63, R10, R52 ;  /* 0x0000000a3f347225 */ /* 0x000fc800078e0034 */
[----:B------:R-:W-:-:S04]  /*48d20*/  IMAD.WIDE.U32 R42, R90, R86, R42 ;  /* 0x000000565a2a7225 */ /* 0x000fc800078e002a */
[----:B------:R-:W-:Y:S01]  /*48d30*/  IMAD.X R51, RZ, RZ, RZ, P1 ;  /* 0x000000ffff337224 */ /* 0x000fe200008e06ff */
[----:B------:R-:W-:Y:S01]  /*48d40*/  IADD3 R42, P0, PT, R55, R42, RZ ;  /* 0x0000002a372a7210 */ /* 0x000fe20007f1e0ff */
[----:B------:R-:W-:Y:S01]  /*48d50*/  IMAD.IADD R54, R43, 0x1, R69 ;  /* 0x000000012b367824 */ /* 0x000fe200078e0245 */
[----:B------:R-:W-:Y:S01]  /*48d60*/  IADD3 R58, P1, PT, R59, R52, RZ ;  /* 0x000000343b3a7210 */ /* 0x000fe20007f3e0ff */
[----:B------:R-:W-:Y:S01]  /*48d70*/  IMAD.WIDE.U32 R50, R87, R88, R50 ;  /* 0x0000005857327225 */ /* 0x000fe200078e0032 */
[----:B------:R-:W-:-:S03]  /*48d80*/  IADD3.X R43, PT, PT, RZ, RZ, RZ, P0, !PT ;  /* 0x000000ffff2b7210 */ /* 0x000fc600007fe4ff */
[----:B------:R-:W-:Y:S01]  /*48d90*/  IMAD.IADD R23, R21, 0x1, R53 ;  /* 0x0000000115177824 */ /* 0x000fe200078e0235 */
[----:B------:R-:W-:Y:S01]  /*48da0*/  IADD3 R57, PT, PT, R65, R51, RZ ;  /* 0x0000003341397210 */ /* 0x000fe20007ffe0ff */
[----:B------:R-:W-:Y:S02]  /*48db0*/  IMAD.MOV.U32 R55, RZ, RZ, RZ ;  /* 0x000000ffff377224 */ /* 0x000fe400078e00ff */
        /* <DEDUP_REMOVED lines=8> */
[----:B------:R-:W-:Y:S02]  /*48e40*/  IMAD.MOV.U32 R51, RZ, RZ, RZ ;  /* 0x000000ffff337224 */ /* 0x000fe400078e00ff */
[----:B------:R-:W-:Y:S02]  /*48e50*/  IMAD.MOV.U32 R42, RZ, RZ, RZ ;  /* 0x000000ffff2a7224 */ /* 0x000fe400078e00ff */
[----:B------:R-:W-:Y:S02]  /*48e60*/  IMAD.IADD R43, R20, 0x1, R59 ;  /* 0x00000001142b7824 */ /* 0x000fe400078e023b */
[----:B------:R-:W-:Y:S02]  /*48e70*/  HFMA2 R59, -RZ, RZ, 0, 0 ;  /* 0x00000000ff3b7431 */ /* 0x000fe400000001ff */
[----:B------:R-:W-:-:S04]  /*48e80*/  IMAD.WIDE.U32 R50, R90, R85, R50 ;  /* 0x000000555a327225 */ /* 0x000fc800078e0032 */
[----:B------:R-:W-:Y:S01]  /*48e90*/  IMAD.IADD R52, R55, 0x1, R42 ;  /* 0x0000000137347824 */ /* 0x000fe200078e022a */
[----:B------:R-:W-:Y:S01]  /*48ea0*/  IADD3 R50, P1, PT, R23, R50, RZ ;  /* 0x0000003217327210 */ /* 0x000fe20007f3e0ff */
[----:B------:R-:W-:-:S04]  /*48eb0*/  IMAD.WIDE.U32 R56, R88, R88, R56 ;  /* 0x0000005858387225 */ /* 0x000fc800078e0038 */
[----:B------:R-:W-:Y:S01]  /*48ec0*/  IMAD.X R55, RZ, RZ, RZ, P0 ;  /* 0x000000ffff377224 */ /* 0x000fe200000e06ff */
[----:B------:R-:W-:Y:S01]  /*48ed0*/  IADD3 R57, PT, PT, R65, R57, RZ ;  /* 0x0000003941397210 */ /* 0x000fe20007ffe0ff */
[----:B------:R-:W-:Y:S02]  /*48ee0*/  IMAD.IADD R47, R61, 0x1, R51 ;  /* 0x000000013d2f7824 */ /* 0x000fe400078e0233 */
[----:B------:R-:W-:Y:S02]  /*48ef0*/  IMAD R23, R58, R18, RZ ;  /* 0x000000123a177224 */ /* 0x000fe400078e02ff */
[----:B------:R-:W-:-:S04]  /*48f00*/  IMAD.WIDE.U32 R54, R87, R86, R54 ;  /* 0x0000005657367225 */ /* 0x000fc800078e0036 */
[----:B------:R-:W-:Y:S01]  /*48f10*/  IMAD.MOV.U32 R53, RZ, RZ, RZ ;  /* 0x000000ffff357224 */ /* 0x000fe200078e00ff */
[----:B------:R-:W-:Y:S01]  /*48f20*/  IADD3 R55, PT, PT, R69, R55, RZ ;  /* 0x0000003745377210 */ /* 0x000fe20007ffe0ff */
[----:B------:R-:W-:Y:S01]  /*48f30*/  IMAD.HI.U32 R60, R23, R12, R58 ;  /* 0x0000000c173c7227 */ /* 0x000fe200078e003a */
[----:B------:R-:W-:-:S03]  /*48f40*/  IADD3 R58, P0, PT, R47, R56, RZ ;  /* 0x000000382f3a7210 */ /* 0x000fc60007f1e0ff */
[----:B------:R-:W-:Y:S01]  /*48f50*/  IMAD.X R51, RZ, RZ, RZ, P1 ;  /* 0x000000ffff337224 */ /* 0x000fe200008e06ff */
[----:B------:R-:W-:Y:S01]  /*48f60*/  IADD3 R56, P1, PT, R57, R54, RZ ;  /* 0x0000003639387210 */ /* 0x000fe20007f3e0ff */
[----:B------:R-:W-:Y:S01]  /*48f70*/  IMAD.WIDE.U32 R52, R90, R84, R52 ;  /* 0x000000545a347225 */ /* 0x000fe200078e0034 */
[----:B------:R-:W-:-:S03]  /*48f80*/  IADD3.X R59, PT, PT, RZ, RZ, RZ, P0, !PT ;  /* 0x000000ffff3b7210 */ /* 0x000fc600007fe4ff */
        /* <DEDUP_REMOVED lines=8> */
[----:B------:R-:W-:-:S04]  /*49010*/  IMAD.WIDE.U32 R56, R88, R85, R56 ;  /* 0x0000005558387225 */ /* 0x000fc800078e0038 */
[C---:B------:R-:W-:Y:S01]  /*49020*/  IMAD.IADD R47, R61.reuse, 0x1, R59 ;  /* 0x000000013d2f7824 */ /* 0x040fe200078e023b */
[----:B------:R-:W-:Y:S01]  /*49030*/  IADD3 R55, PT, PT, R61, R57, RZ ;  /* 0x000000393d377210 */ /* 0x000fe20007ffe0ff */
[----:B------:R-:W-:Y:S01]  /*49040*/  IMAD.WIDE.U32 R52, R87, R83, R52 ;  /* 0x0000005357347225 */ /* 0x000fe200078e0034 */
[----:B------:R-:W-:Y:S02]  /*49050*/  MOV R59, RZ ;  /* 0x000000ff003b7202 */ /* 0x000fe40000000f00 */
[----:B------:R-:W-:Y:S01]  /*49060*/  IADD3 R56, P1, PT, R47, R56, RZ ;  /* 0x000000382f387210 */ /* 0x000fe20007f3e0ff */
[----:B------:R-:W-:Y:S01]  /*49070*/  IMAD.IADD R65, R22, 0x1, R51 ;  /* 0x0000000116417824 */ /* 0x000fe200078e0233 */
[----:B------:R-:W-:Y:S01]  /*49080*/  IADD3.X R51, PT, PT, RZ, RZ, RZ, P2, !PT ;  /* 0x000000ffff337210 */ /* 0x000fe200017fe4ff */
[----:B------:R-:W-:Y:S01]  /*49090*/  IMAD.WIDE.U32 R58, R90, R86, R58 ;  /* 0x000000565a3a7225 */ /* 0x000fe200078e003a */
[----:B------:R-:W-:Y:S02]  /*490a0*/  IADD3 R52, P0, PT, R55, R52, RZ ;  /* 0x0000003437347210 */ /* 0x000fe40007f1e0ff */
[----:B------:R-:W-:Y:S01]  /*490b0*/  IADD3.X R57, PT, PT, RZ, RZ, RZ, P1, !PT ;  /* 0x000000ffff397210 */ /* 0x000fe20000ffe4ff */
[----:B------:R-:W-:Y:S01]  /*490c0*/  IMAD.MOV.U32 R55, RZ, RZ, RZ ;  /* 0x000000ffff377224 */ /* 0x000fe200078e00ff */
[----:B------:R-:W-:Y:S01]  /*490d0*/  IADD3 R58, P1, PT, R65, R58, RZ ;  /* 0x0000003a413a7210 */ /* 0x000fe20007f3e0ff */
[----:B------:R-:W-:-:S04]  /*490e0*/  IMAD.WIDE.U32 R50, R48, R10, R50 ;  /* 0x0000000a30327225 */ /* 0x000fc800078e0032 */
[----:B------:R-:W-:Y:S02]  /*490f0*/  IMAD.IADD R43, R19, 0x1, R60 ;  /* 0x00000001132b7824 */ /* 0x000fe400078e023c */
[----:B------:R-:W-:Y:S01]  /*49100*/  IMAD.IADD R73, R42, 0x1, R53 ;  /* 0x000000012a497824 */ /* 0x000fe200078e0235 */
[----:B------:R-:W-:Y:S01]  /*49110*/  IADD3.X R53, PT, PT, RZ, RZ, RZ, P0, !PT ;  /* 0x000000ffff357210 */ /* 0x000fe200007fe4ff */
[----:B------:R-:W-:Y:S01]  /*49120*/  IMAD.WIDE.U32 R54, R90, R81, R54 ;  /* 0x000000515a367225 */ /* 0x000fe200078e0036 */
[----:B------:R-:W-:-:S03]  /*49130*/  IADD3 R50, P2, PT, R43, R50, RZ ;  /* 0x000000322b327210 */ /* 0x000fc60007f5e0ff */
[----:B------:R-:W-:Y:S01]  /*49140*/  IMAD.IADD R47, R21, 0x1, R51 ;  /* 0x00000001152f7824 */ /* 0x000fe200078e0233 */
[----:B------:R-:W-:Y:S01]  /*49150*/  IADD3 R54, P0, PT, R73, R54, RZ ;  /* 0x0000003649367210 */ /* 0x000fe20007f1e0ff */
[----:B------:R-:W-:Y:S02]  /*49160*/  IMAD.IADD R51, R69, 0x1, R59 ;  /* 0x0000000145337824 */ /* 0x000fe400078e023b */
[----:B------:R-:W-:-:S04]  /*49170*/  IMAD.WIDE.U32 R56, R88, R85, R56 ;  /* 0x0000005558387225 */ /* 0x000fc800078e0038 */
[----:B------:R-:W-:Y:S02]  /*49180*/  IMAD.MOV.U32 R43, RZ, RZ, RZ ;  /* 0x000000ffff2b7224 */ /* 0x000fe400078e00ff */
[----:B------:R-:W-:Y:S01]  /*49190*/  IMAD.X R59, RZ, RZ, RZ, P1 ;  /* 0x000000ffff3b7224 */ /* 0x000fe200008e06ff */
[----:B------:R-:W-:Y:S01]  /*491a0*/  IADD3 R56, P1, PT, R51, R56, RZ ;  /* 0x0000003833387210 */ /* 0x000fe20007f3e0ff */
[----:B------:R-:W-:Y:S01]  /*491b0*/  IMAD.WIDE.U32 R52, R88, R86, R52 ;  /* 0x0000005658347225 */ /* 0x000fe200078e0034 */
[----:B------:R-:W-:-:S03]  /*491c0*/  IADD3.X R51, PT, PT, RZ, RZ, RZ, P2, !PT ;  /* 0x000000ffff337210 */ /* 0x000fc600017fe4ff */
[----:B------:R-:W-:Y:S02]  /*491d0*/  IMAD.IADD R57, R61, 0x1, R57 ;  /* 0x000000013d397824 */ /* 0x000fe400078e0239 */
[----:B------:R-:W-:Y:S02]  /*491e0*/  IMAD.IADD R60, R55, 0x1, R43 ;  /* 0x00000001373c7824 */ /* 0x000fe400078e022b */
[----:B------:R-:W-:Y:S01]  /*491f0*/  IMAD.X R55, RZ, RZ, RZ, P0 ;  /* 0x000000ffff377224 */ /* 0x000fe200000e06ff */
[----:B------:R-:W-:Y:S01]  /*49200*/  IADD3 R52, P2, PT, R57, R52, RZ ;  /* 0x0000003439347210 */ /* 0x000fe20007f5e0ff */
[----:B------:R-:W-:Y:S01]  /*49210*/  IMAD.WIDE.U32 R58, R63, R14, R58 ;  /* 0x0000000e3f3a7225 */ /* 0x000fe200078e003a */
[----:B------:R-:W-:-:S03]  /*49220*/  IADD3.X R57, PT, PT, RZ, RZ, RZ, P1, !PT ;  /* 0x000000ffff397210 */ /* 0x000fc60000ffe4ff */
[----:B------:R-:W-:Y:S01]  /*49230*/  IMAD.WIDE.U32 R50, R23, R13, R50 ;  /* 0x0000000d17327225 */ /* 0x000fe200078e0032 */
[----:B------:R-:W-:Y:S02]  /*49240*/  IADD3 R58, P3, PT, R47, R58, RZ ;  /* 0x0000003a2f3a7210 */ /* 0x000fe40007f7e0ff */
[----:B------:R-:W-:Y:S01]  /*49250*/  IADD3 R75, PT, PT, R24, R59, RZ ;  /* 0x0000003b184b7210 */ /* 0x000fe20007ffe0ff */
[----:B------:R-:W-:Y:S01]  /*49260*/  IMAD.IADD R53, R69, 0x1, R53 ;  /* 0x0000000145357824 */ /* 0x000fe200078e0235 */
[----:B------:R-:W-:Y:S01]  /*49270*/  IADD3.X R59, PT, PT, RZ, RZ, RZ, P3, !PT ;  /* 0x000000ffff3b7210 */ /* 0x000fe20001ffe4ff */
[----:B------:R-:W-:-:S04]  /*49280*/  IMAD.WIDE.U32 R54, R87, R84, R54 ;  /* 0x0000005457367225 */ /* 0x000fc800078e0036 */
[----:B------:R-:W-:Y:S01]  /*49290*/  IMAD.IADD R65, R20, 0x1, R51 ;  /* 0x0000000114417824 */ /* 0x000fe200078e0233 */
[----:B------:R-:W-:Y:S01]  /*492a0*/  IADD3 R54, P1, PT, R53, R54, RZ ;  /* 0x0000003635367210 */ /* 0x000fe20007f3e0ff */
[----:B------:R-:W-:Y:S02]  /*492b0*/  IMAD R47, R50, R18, RZ ;  /* 0x00000012322f7224 */ /* 0x000fe400078e02ff */
[----:B------:R-:W-:Y:S02]  /*492c0*/  IMAD.MOV.U32 R51, RZ, RZ, RZ ;  /* 0x000000ffff337224 */ /* 0x000fe400078e00ff */
[----:B------:R-:W-:-:S04]  /*492d0*/  IMAD.WIDE.U32 R56, R87, R86, R56 ;  /* 0x0000005657387225 */ /* 0x000fc800078e0038 */
[----:B------:R-:W-:Y:S02]  /*492e0*/  IMAD.X R53, RZ, RZ, RZ, P2 ;  /* 0x000000ffff357224 */ /* 0x000fe400010e06ff */
[----:B------:R-:W-:-:S04]  /*492f0*/  IMAD.HI.U32 R62, R47, R12, R50 ;  /* 0x0000000c2f3e7227 */ /* 0x000fc800078e0032 */
[----:B------:R-:W-:Y:S02]  /*49300*/  IMAD.IADD R51, R69, 0x1, R57 ;  /* 0x0000000145337824 */ /* 0x000fe400078e0239 */
[----:B------:R-:W-:Y:S02]  /*49310*/  HFMA2 R57, -RZ, RZ, 0, 0 ;  /* 0x00000000ff397431 */ /* 0x000fe400000001ff */
[----:B------:R-:W-:-:S04]  /*49320*/  IMAD.WIDE.U32 R52, R85, R85, R52 ;  /* 0x0000005555347225 */ /* 0x000fc800078e0034 */
[----:B------:R-:W-:Y:S01]  /*49330*/  IMAD.IADD R55, R44, 0x1, R55 ;  /* 0x000000012c377824 */ /* 0x000fe200078e0237 */
[----:B------:R-:W-:Y:S01]  /*49340*/  IADD3 R52, P2, PT, R51, R52, RZ ;  /* 0x0000003433347210 */ /* 0x000fe20007f5e0ff */
[----:B------:R-:W-:Y:S01]  /*49350*/  IMAD.WIDE.U32 R58, R48, R11, R58 ;  /* 0x0000000b303a7225 */ /* 0x000fe200078e003a */
[----:B------:R-:W-:Y:S02]  /*49360*/  IADD3 R61, PT, PT, R61, R53, RZ ;  /* 0x000000353d3d7210 */ /* 0x000fe40007ffe0ff */
[----:B------:R-:W-:Y:S01]  /*49370*/  IADD3 R50, P0, PT, R55, R60, RZ ;  /* 0x0000003c37327210 */ /* 0x000fe20007f1e0ff */
        /* <DEDUP_REMOVED lines=10> */
[----:B------:R-:W-:Y:S01]  /*49420*/  IMAD.X R51, RZ, RZ, RZ, P0 ;  /* 0x000000ffff337224 */ /* 0x000fe200000e06ff */
[----:B------:R-:W-:Y:S01]  /*49430*/  IADD3 R54, P1, PT, R61, R54, RZ ;  /* 0x000000363d367210 */ /* 0x000fe20007f3e0ff */
[----:B------:R-:W-:Y:S01]  /*49440*/  IMAD.IADD R73, R22, 0x1, R59 ;  /* 0x0000000116497824 */ /* 0x000fe200078e023b */
[----:B------:R-:W-:Y:S01]  /*49450*/  IADD3 R61, PT, PT, R19, R62, RZ ;  /* 0x0000003e133d7210 */ /* 0x000fe20007ffe0ff */
[----:B------:R-:W-:Y:S02]  /*49460*/  IMAD.X R59, RZ, RZ, RZ, P4 ;  /* 0x000000ffff3b7224 */ /* 0x000fe400020e06ff */
[----:B------:R-:W-:-:S02]  /*49470*/  IMAD.IADD R55, R42, 0x1, R55 ;  /* 0x000000012a377824 */ /* 0x000fc400078e0237 */
        /* <DEDUP_REMOVED lines=8> */
[----:B------:R-:W-:Y:S02]  /*49500*/  IMAD.IADD R53, R69, 0x1, R53 ;  /* 0x0000000145357824 */ /* 0x000fe400078e0235 */
[----:B------:R-:W-:Y:S02]  /*49510*/  IMAD.X R51, RZ, RZ, RZ, P0 ;  /* 0x000000ffff337224 */ /* 0x000fe400000e06ff */
[----:B------:R-:W-:-:S04]  /*49520*/  IMAD.WIDE.U32 R54, R85, R86, R54 ;  /* 0x0000005655367225 */ /* 0x000fc800078e0036 */
[----:B------:R-:W-:Y:S01]  /*49530*/  IMAD.IADD R77, R25, 0x1, R57 ;  /* 0x00000001194d7824 */ /* 0x000fe200078e0239 */
[----:B------:R-:W-:Y:S01]  /*49540*/  IADD3 R54, P0, PT, R53, R54, RZ ;  /* 0x0000003635367210 */ /* 0x000fe20007f1e0ff */
[----:B------:R-:W-:Y:S01]  /*49550*/  IMAD.X R57, RZ, RZ, RZ, P3 ;  /* 0x000000ffff397224 */ /* 0x000fe200018e06ff */
[----:B------:R-:W-:Y:S01]  /*49560*/  IADD3 R55, PT, PT, R69, R55, RZ ;  /* 0x0000003745377210 */ /* 0x000fe20007ffe0ff */
[----:B------:R-:W-:Y:S02]  /*49570*/  IMAD.X R61, RZ, RZ, RZ, P4 ;  /* 0x000000ffff3d7224 */ /* 0x000fe400020e06ff */
[----:B------:R-:W-:-:S04]  /*49580*/  IMAD.WIDE.U32 R50, R88, R84, R50 ;  /* 0x0000005458327225 */ /* 0x000fc800078e0032 */
[----:B------:R-:W-:Y:S01]  /*49590*/  IMAD.X R53, RZ, RZ, RZ, P2 ;  /* 0x000000ffff357224 */ /* 0x000fe200010e06ff */
[----:B------:R-:W-:Y:S01]  /*495a0*/  IADD3 R58, P1, PT, R55, R50, RZ ;  /* 0x00000032373a7210 */ /* 0x000fe20007f3e0ff */
[----:B------:R-:W-:Y:S01]  /*495b0*/  IMAD.IADD R65, R21, 0x1, R59 ;  /* 0x0000000115417824 */ /* 0x000fe200078e023b */
[----:B------:R-:W-:Y:S01]  /*495c0*/  IADD3 R50, PT, PT, R44, R51, RZ ;  /* 0x000000332c327210 */ /* 0x000fe20007ffe0ff */
[----:B------:R-:W-:Y:S01]  /*495d0*/  IMAD.WIDE.U32 R56, R48, R14, R56 ;  /* 0x0000000e30387225 */ /* 0x000fe200078e0038 */
[----:B------:R-:W-:-:S03]  /*495e0*/  IADD3.X R59, PT, PT, RZ, RZ, RZ, P1, !PT ;  /* 0x000000ffff3b7210 */ /* 0x000fc60000ffe4ff */
[----:B------:R-:W-:Y:S01]  /*495f0*/  IMAD.WIDE.U32 R60, R47, R13, R60 ;  /* 0x0000000d2f3c7225 */ /* 0x000fe200078e003c */
[----:B------:R-:W-:-:S03]  /*49600*/  IADD3 R56, P3, PT, R65, R56, RZ ;  /* 0x0000003841387210 */ /* 0x000fc60007f7e0ff */
[----:B------:R-:W-:Y:S01]  /*49610*/  IMAD.X R55, RZ, RZ, RZ, P0 ;  /* 0x000000ffff377224 */ /* 0x000fe200000e06ff */
[----:B------:R-:W-:Y:S01]  /*49620*/  IADD3 R50, P0, PT, R50, R75, RZ ;  /* 0x0000004b32327210 */ /* 0x000fe20007f1e0ff */
[----:B------:R-:W-:-:S04]  /*49630*/  IMAD.WIDE.U32 R52, R87, R83, R52 ;  /* 0x0000005357347225 */ /* 0x000fc800078e0034 */
[----:B------:R-:W-:Y:S01]  /*49640*/  IMAD.IADD R73, R20, 0x1, R61 ;  /* 0x0000000114497824 */ /* 0x000fe200078e023d */
[----:B------:R-:W-:Y:S01]  /*49650*/  MOV R61, RZ ;  /* 0x000000ff003d7202 */ /* 0x000fe20000000f00 */
[----:B------:R-:W-:Y:S01]  /*49660*/  IMAD R65, R60, R18, RZ ;  /* 0x000000123c417224 */ /* 0x000fe200078e02ff */
[----:B------:R-:W-:Y:S01]  /*49670*/  IADD3 R51, PT, PT, R42, R53, RZ ;  /* 0x000000352a337210 */ /* 0x000fe20007ffe0ff */
[----:B------:R-:W-:-:S04]  /*49680*/  IMAD.WIDE.U32 R54, R85, R86, R54 ;  /* 0x0000005655367225 */ /* 0x000fc800078e0036 */
[----:B------:R-:W-:Y:S01]  /*49690*/  IMAD.HI.U32 R64, R65, R12, R60 ;  /* 0x0000000c41407227 */ /* 0x000fe200078e003c */
[----:B------:R-:W-:-:S03]  /*496a0*/  IADD3 R54, P2, PT, R51, R54, RZ ;  /* 0x0000003633367210 */ /* 0x000fc60007f5e0ff */
[----:B------:R-:W-:Y:S02]  /*496b0*/  IMAD.MOV.U32 R60, RZ, RZ, R52 ;  /* 0x000000ffff3c7224 */ /* 0x000fe400078e0034 */
[----:B------:R-:W-:Y:S02]  /*496c0*/  IMAD.IADD R53, R69, 0x1, R55 ;  /* 0x0000000145357824 */ /* 0x000fe400078e0237 */
[----:B------:R-:W-:-:S04]  /*496d0*/  IMAD.WIDE.U32 R58, R85, R83, R58 ;  /* 0x00000053553a7225 */ /* 0x000fc800078e003a */
[----:B------:R-:W-:Y:S01]  /*496e0*/  IMAD.X R51, RZ, RZ, RZ, P0 ;  /* 0x000000ffff337224 */ /* 0x000fe200000e06ff */
[----:B------:R-:W-:Y:S01]  /*496f0*/  IADD3 R52, P1, PT, R53, R58, RZ ;  /* 0x0000003a35347210 */ /* 0x000fe20007f3e0ff */
[----:B------:R-:W-:Y:S01]  /*49700*/  IMAD.WIDE.U32 R60, R90, R84, R60 ;  /* 0x000000545a3c7225 */ /* 0x000fe200078e003c */
[----:B------:R-:W-:-:S03]  /*49710*/  IADD3 R53, PT, PT, R42, R59, RZ ;  /* 0x0000003b2a357210 */ /* 0x000fc60007ffe0ff */
[----:B------:R-:W-:Y:S02]  /*49720*/  IMAD.X R55, RZ, RZ, RZ, P2 ;  /* 0x000000ffff377224 */ /* 0x000fe400010e06ff */
[----:B------:R-:W-:Y:S01]  /*49730*/  IMAD.WIDE.U32 R58, R88, R81, R50 ;  /* 0x00000051583a7225 */ /* 0x000fe200078e0032 */
[----:B------:R-:W-:-:S03]  /*49740*/  IADD3 R50, P2, PT, R77, R60, RZ ;  /* 0x0000003c4d327210 */ /* 0x000fc60007f5e0ff */
[----:B------:R-:W-:Y:S02]  /*49750*/  IMAD.IADD R51, R44, 0x1, R61 ;  /* 0x000000012c337824 */ /* 0x000fe400078e023d */
[----:B------:R-:W-:Y:S01]  /*49760*/  IMAD.IADD R75, R24, 0x1, R57 ;  /* 0x00000001184b7824 */ /* 0x000fe200078e0239 */
[----:B------:R-:W-:Y:S01]  /*49770*/  IADD3.X R57, PT, PT, RZ, RZ, RZ, P3, !PT ;  /* 0x000000ffff397210 */ /* 0x000fe20001ffe4ff */
[----:B------:R-:W-:Y:S01]  /*49780*/  IMAD.WIDE.U32 R60, R88, R83, R54 ;  /* 0x00000053583c7225 */ /* 0x000fe200078e0036 */
[----:B------:R-:W-:-:S03]  /*49790*/  IADD3 R54, P0, PT, R53, R58, RZ ;  /* 0x0000003a35367210 */ /* 0x000fc60007f1e0ff */
[----:B------:R-:W-:Y:S01]  /*497a0*/  IMAD.IADD R62, R43, 0x1, R59 ;  /* 0x000000012b3e7824 */ /* 0x000fe200078e023b */
[----:B------:R-:W-:Y:S01]  /*497b0*/  IADD3 R59, PT, PT, R42, R61, RZ ;  /* 0x0000003d2a3b7210 */ /* 0x000fe20007ffe0ff */
[----:B------:R-:W-:Y:S01]  /*497c0*/  IMAD.X R53, RZ, RZ, RZ, P1 ;  /* 0x000000ffff357224 */ /* 0x000fe200008e06ff */
[----:B------:R-:W-:Y:S01]  /*497d0*/  IADD3 R58, P1, PT, R51, R60, RZ ;  /* 0x0000003c333a7210 */ /* 0x000fe20007f3e0ff */
[----:B------:R-:W-:-:S04]  /*497e0*/  IMAD.WIDE.U32 R60, R23, R11, R56 ;  /* 0x0000000b173c7225 */ /* 0x000fc800078e0038 */
[----:B------:R-:W-:Y:S02]  /*497f0*/  IMAD.X R51, RZ, RZ, RZ, P2 ;  /* 0x000000ffff337224 */ /* 0x000fe400010e06ff */
[----:B------:R-:W-:Y:S01]  /*49800*/  IMAD.WIDE.U32 R56, R86, R86, R52 ;  /* 0x0000005656387225 */ /* 0x000fe200078e0034 */
[----:B------:R-:W-:Y:S02]  /*49810*/  IADD3 R52, P2, PT, R73, R60, RZ ;  /* 0x0000003c49347210 */ /* 0x000fe40007f5e0ff */
[----:B------:R-:W-:Y:S01]  /*49820*/  IADD3 R73, PT, PT, R22, R61, RZ ;  /* 0x0000003d16497210 */ /* 0x000fe20007ffe0ff */
[----:B------:R-:W-:Y:S01]  /*49830*/  IMAD.X R55, RZ, RZ, RZ, P0 ;  /* 0x000000ffff377224 */ /* 0x000fe200000e06ff */
[----:B------:R-:W-:Y:S01]  /*49840*/  IADD3 R56, P0, PT, R59, R56, RZ ;  /* 0x000000383b387210 */ /* 0x000fe20007f1e0ff */
[----:B------:R-:W-:Y:S01]  /*49850*/  IMAD.X R53, RZ, RZ, RZ, P2 ;  /* 0x000000ffff357224 */ /* 0x000fe200010e06ff */
[----:B------:R-:W-:Y:S01]  /*49860*/  IADD3.X R59, PT, PT, RZ, RZ, RZ, P1, !PT ;  /* 0x000000ffff3b7210 */ /* 0x000fe20000ffe4ff */
[----:B------:R-:W-:-:S02]  /*49870*/  IMAD.IADD R69, R69, 0x1, R57 ;  /* 0x0000000145457824 */ /* 0x000fc400078e0239 */
[----:B------:R-:W-:-:S04]  /*49880*/  IMAD.WIDE.U32 R54, R85, R84, R54 ;  /* 0x0000005455367225 */ /* 0x000fc800078e0036 */
[----:B------:R-:W-:Y:S01]  /*49890*/  IMAD.WIDE.U32 R50, R63, R16, R50 ;  /* 0x000000103f327225 */ /* 0x000fe200078e0032 */
[----:B------:R-:W-:-:S03]  /*498a0*/  IADD3 R54, P2, PT, R69, R54, RZ ;  /* 0x0000003645367210 */ /* 0x000fc60007f5e0ff */
[----:B------:R-:W-:Y:S01]  /*498b0*/  IMAD.WIDE.U32 R52, R47, R10, R52 ;  /* 0x0000000a2f347225 */ /* 0x000fe200078e0034 */
[----:B------:R-:W-:Y:S02]  /*498c0*/  IADD3 R50, P3, PT, R75, R50, RZ ;  /* 0x000000324b327210 */ /* 0x000fe40007f7e0ff */
[----:B------:R-:W-:Y:S01]  /*498d0*/  IADD3 R75, PT, PT, R26, R51, RZ ;  /* 0x000000331a4b7210 */ /* 0x000fe20007ffe0ff */
[----:B------:R-:W-:Y:S02]  /*498e0*/  IMAD.IADD R55, R44, 0x1, R55 ;  /* 0x000000012c377824 */ /* 0x000fe400078e0237 */
[----:B------:R-:W-:-:S03]  /*498f0*/  IMAD.WIDE.U32 R58, R87, R84, R58 ;  /* 0x00000054573a7225 */ /* 0x000fc600078e003a */
[----:B------:R-:W-:Y:S01]  /*49900*/  IADD3 R60, P1, PT, R55, R62, RZ ;  /* 0x0000003e373c7210 */ /* 0x000fe20007f3e0ff */
[----:B------:R-:W-:Y:S02]  /*49910*/  IMAD.X R57, RZ, RZ, RZ, P0 ;  /* 0x000000ffff397224 */ /* 0x000fe400000e06ff */
[----:B------:R-:W-:Y:S02]  /*49920*/  IMAD.IADD R69, R21, 0x1, R53 ;  /* 0x0000000115457824 */ /* 0x000fe400078e0235 */
[----:B------:R-:W-:Y:S02]  /*49930*/  IMAD.IADD R51, R19, 0x1, R64 ;  /* 0x0000000113337824 */ /* 0x000fe400078e0240 */
[----:B------:R-:W-:Y:S02]  /*49940*/  IMAD.IADD R53, R44, 0x1, R59 ;  /* 0x000000012c357824 */ /* 0x000fe400078e023b */
[----:B------:R-:W-:Y:S02]  /*49950*/  HFMA2 R59, -RZ, RZ, 0, 0 ;  /* 0x00000000ff3b7431 */ /* 0x000fe400000001ff */
[----:B------:R-:W-:Y:S01]  /*49960*/  IMAD.X R55, RZ, RZ, RZ, P2 ;  /* 0x000000ffff377224 */ /* 0x000fe200010e06ff */
[----:B------:R-:W-:Y:S01]  /*49970*/  IADD3 R52, P0, PT, R51, R52, RZ ;  /* 0x0000003433347210 */ /* 0x000fe20007f1e0ff */
[----:B------:R-:W-:Y:S01]  /*49980*/  IMAD.WIDE.U32 R56, R85, R83, R56 ;  /* 0x0000005355387225 */ /* 0x000fe200078e0038 */
[----:B------:R-:W-:-:S03]  /*49990*/  IADD3.X R51, PT, PT, RZ, RZ, RZ, P3, !PT ;  /* 0x000000ffff337210 */ /* 0x000fc60001ffe4ff */
[----:B------:R-:W-:Y:S01]  /*499a0*/  IMAD.WIDE.U32 R54, R86, R83, R54 ;  /* 0x0000005356367225 */ /* 0x000fe200078e0036 */
[----:B------:R-:W-:-:S03]  /*499b0*/  IADD3 R56, P3, PT, R53, R56, RZ ;  /* 0x0000003835387210 */ /* 0x000fc60007f7e0ff */
[----:B------:R-:W-:Y:S02]  /*499c0*/  IMAD.IADD R57, R42, 0x1, R57 ;  /* 0x000000012a397824 */ /* 0x000fe400078e0239 */
[----:B------:R-:W-:-:S03]  /*499d0*/  IMAD.WIDE.U32 R58, R90, R81, R58 ;  /* 0x000000515a3a7225 */ /* 0x000fc600078e003a */
[----:B------:R-:W-:Y:S01]  /*499e0*/  IADD3 R54, P2, PT, R57, R54, RZ ;  /* 0x0000003639367210 */ /* 0x000fe20007f5e0ff */
[----:B------:R-:W-:Y:S01]  /*499f0*/  IMAD.WIDE.U32 R50, R48, R15, R50 ;  /* 0x0000000f30327225 */ /* 0x000fe200078e0032 */
[----:B------:R-:W-:-:S03]  /*49a00*/  IADD3 R53, PT, PT, R43, R59, RZ ;  /* 0x0000003b2b357210 */ /* 0x000fc60007ffe0ff */
[----:B------:R-:W-:Y:S01]  /*49a10*/  IMAD.X R57, RZ, RZ, RZ, P3 ;  /* 0x000000ffff397224 */ /* 0x000fe200018e06ff */
[----:B------:R-:W-:Y:S01]  /*49a20*/  IADD3 R50, P4, PT, R73, R50, RZ ;  /* 0x0000003249327210 */ /* 0x000fe20007f9e0ff */
[----:B------:R-:W-:Y:S01]  /*49a30*/  IMAD.X R61, RZ, RZ, RZ, P1 ;  /* 0x000000ffff3d7224 */ /* 0x000fe200008e06ff */
[----:B------:R-:W-:Y:S01]  /*49a40*/  IADD3 R58, P3, PT, R75, R58, RZ ;  /* 0x0000003a4b3a7210 */ /* 0x000fe20007f7e0ff */
[----:B------:R-:W-:Y:S01]  /*49a50*/  IMAD.WIDE.U32 R56, R88, R84, R56 ;  /* 0x0000005458387225 */ /* 0x000fe200078e0038 */
[----:B------:R-:W-:Y:S02]  /*49a60*/  IADD3 R73, PT, PT, R25, R51, RZ ;  /* 0x0000003319497210 */ /* 0x000fe40007ffe0ff */
        /* <DEDUP_REMOVED lines=13> */
[----:B------:R-:W-:-:S04]  /*49b40*/  IMAD.WIDE.U32 R58, R63, R17, R58 ;  /* 0x000000113f3a7225 */ /* 0x000fc800078e003a */
[----:B------:R-:W-:Y:S02]  /*49b50*/  IMAD.X R61, RZ, RZ, RZ, P1 ;  /* 0x000000ffff3d7224 */ /* 0x000fe400008e06ff */
        /* <DEDUP_REMOVED lines=10> */
[----:B------:R-:W-:Y:S01]  /*49c00*/  IMAD.IADD R59, R27, 0x1, R59 ;  /* 0x000000011b3b7824 */ /* 0x000fe200078e023b */
[----:B------:R-:W-:Y:S01]  /*49c10*/  IADD3 R54, P2, PT, R73, R58, RZ ;  /* 0x0000003a49367210 */ /* 0x000fe20007f5e0ff */
[----:B------:R-:W-:Y:S01]  /*49c20*/  IMAD.IADD R75, R24, 0x1, R51 ;  /* 0x00000001184b7824 */ /* 0x000fe200078e0233 */
[----:B------:R-:W-:Y:S01]  /*49c30*/  IADD3 R58, P3, PT, R55, R60, RZ ;  /* 0x0000003c373a7210 */ /* 0x000fe20007f7e0ff */
[----:B------:R-:W-:Y:S01]  /*49c40*/  IMAD.WIDE.U32 R60, R87, R81, R56 ;  /* 0x00000051573c7225 */ /* 0x000fe200078e0038 */
[----:B------:R-:W-:-:S02]  /*49c50*/  IADD3 R56, P1, PT, R53, R62, RZ ;  /* 0x0000003e35387210 */ /* 0x000fc40007f3e0ff */
[----:B------:R-:W-:Y:S01]  /*49c60*/  IADD3.X R55, PT, PT, RZ, RZ, RZ, P2, !PT ;  /* 0x000000ffff377210 */ /* 0x000fe200017fe4ff */
[----:B------:R-:W-:Y:S02]  /*49c70*/  IMAD.X R51, RZ, RZ, RZ, P4 ;  /* 0x000000ffff337224 */ /* 0x000fe400020e06ff */
[----:B------:R-:W-:Y:S01]  /*49c80*/  IMAD.X R53, RZ, RZ, RZ, P0 ;  /* 0x000000ffff357224 */ /* 0x000fe200000e06ff */
[----:B------:R-:W-:Y:S01]  /*49c90*/  IADD3 R60, P0, PT, R59, R60, RZ ;  /* 0x0000003c3b3c7210 */ /* 0x000fe20007f1e0ff */
        /* <DEDUP_REMOVED lines=9> */
[----:B------:R-:W-:Y:S01]  /*49d30*/  IMAD.WIDE.U32 R54, R48, R16, R54 ;  /* 0x0000001030367225 */ /* 0x000fe200078e0036 */
[----:B------:R-:W-:Y:S02]  /*49d40*/  IADD3 R59, PT, PT, R42, R59, RZ ;  /* 0x0000003b2a3b7210 */ /* 0x000fe40007ffe0ff */
[----:B------:R-:W-:Y:S01]  /*49d50*/  IADD3 R58, P1, PT, R53, R58, RZ ;  /* 0x0000003a353a7210 */ /* 0x000fe20007f3e0ff */
[----:B------:R-:W-:Y:S01]  /*49d60*/  IMAD.WIDE.U32 R56, R86, R81, R56 ;  /* 0x0000005156387225 */ /* 0x000fe200078e0038 */
[----:B------:R-:W-:-:S03]  /*49d70*/  IADD3 R54, P6, PT, R75, R54, RZ ;  /* 0x000000364b367210 */ /* 0x000fc60007fde0ff */
[----:B------:R-:W-:Y:S01]  /*49d80*/  IMAD.IADD R73, R22, 0x1, R51 ;  /* 0x0000000116497824 */ /* 0x000fe200078e0233 */
[----:B------:R-:W-:Y:S01]  /*49d90*/  IADD3 R56, P5, PT, R59, R56, RZ ;  /* 0x000000383b387210 */ /* 0x000fe20007fbe0ff */
[----:B------:R-:W-:Y:S01]  /*49da0*/  IMAD.X R51, RZ, RZ, RZ, P2 ;  /* 0x000000ffff337224 */ /* 0x000fe200010e06ff */
[----:B------:R-:W-:Y:S01]  /*49db0*/  IADD3 R77, PT, PT, R43, R57, RZ ;  /* 0x000000392b4d7210 */ /* 0x000fe20007ffe0ff */
[----:B------:R-:W-:Y:S02]  /*49dc0*/  IMAD.X R53, RZ, RZ, RZ, P3 ;  /* 0x000000ffff357224 */ /* 0x000fe400018e06ff */
        /* <DEDUP_REMOVED lines=8> */
[----:B------:R-:W-:Y:S01]  /*49e50*/  IMAD.IADD R69, R21, 0x1, R51 ;  /* 0x0000000115457824 */ /* 0x000fe200078e0233 */
[----:B------:R-:W-:Y:S01]  /*49e60*/  IADD3 R51, P2, PT, R59, R52, RZ ;  /* 0x000000343b337210 */ /* 0x000fe20007f5e0ff */
[----:B------:R-:W-:Y:S01]  /*49e70*/  IMAD.X R59, RZ, RZ, RZ, P1 ;  /* 0x000000ffff3b7224 */ /* 0x000fe200008e06ff */
[----:B------:R-:W-:Y:S01]  /*49e80*/  IADD3 R50, P3, PT, R57, R50, RZ ;  /* 0x0000003239327210 */ /* 0x000fe20007f7e0ff */
[----:B------:R-:W-:Y:S02]  /*49e90*/  IMAD.X R61, RZ, RZ, RZ, P4 ;  /* 0x000000ffff3d7224 */ /* 0x000fe400020e06ff */
        /* <DEDUP_REMOVED lines=9> */
[C---:B------:R-:W-:Y:S01]  /*49f30*/  IMAD.IADD R59, R44.reuse, 0x1, R75 ;  /* 0x000000012c3b7824 */ /* 0x040fe200078e024b */
        /* <DEDUP_REMOVED lines=11> */
[----:B------:R-:W-:Y:S01]  /*49ff0*/  IADD3.X R53, PT, PT, RZ, RZ, RZ, P1, !PT ;  /* 0x000000ffff357210 */ /* 0x000fe20000ffe4ff */
[----:B------:R-:W-:Y:S01]  /*4a000*/  IMAD.WIDE.U32 R60, R63, R13, R50 ;  /* 0x0000000d3f3c7225 */ /* 0x000fe200078e0032 */
[----:B------:R-:W-:-:S03]  /*4a010*/  IADD3 R50, P3, PT, R69, R76, RZ ;  /* 0x0000004c45327210 */ /* 0x000fc60007f7e0ff */
[----:B------:R-:W-:Y:S01]  /*4a020*/  IMAD R42, R60, R18, RZ ;  /* 0x000000123c2a7224 */ /* 0x000fe200078e02ff */
[----:B------:R-:W-:Y:S01]  /*4a030*/  IADD3 R69, PT, PT, R20, R61, RZ ;  /* 0x0000003d14457210 */ /* 0x000fe20007ffe0ff */
[----:B------:R-:W-:Y:S01]  /*4a040*/  IMAD.MOV.U32 R61, RZ, RZ, RZ ;  /* 0x000000ffff3d7224 */ /* 0x000fe200078e00ff */
[----:B------:R-:W-:Y:S01]  /*4a050*/  IADD3.X R51, PT, PT, RZ, RZ, RZ, P3, !PT ;  /* 0x000000ffff337210 */ /* 0x000fe20001ffe4ff */
[----:B------:R-:W-:-:S04]  /*4a060*/  IMAD.WIDE.U32 R58, R85, R81, R74 ;  /* 0x00000051553a7225 */ /* 0x000fc800078e004a */
[----:B------:R-:W-:-:S04]  /*4a070*/  IMAD.WIDE.U32 R54, R23, R16, R54 ;  /* 0x0000001017367225 */ /* 0x000fc800078e0036 */
[----:B------:R-:W-:Y:S01]  /*4a080*/  IMAD.HI.U32 R64, R42, R12, R60 ;  /* 0x0000000c2a407227 */ /* 0x000fe200078e003c */
[----:B------:R-:W-:-:S03]  /*4a090*/  IADD3.X R61, PT, PT, RZ, RZ, RZ, P2, !PT ;  /* 0x000000ffff3d7210 */ /* 0x000fc600017fe4ff */
[----:B------:R-:W-:Y:S01]  /*4a0a0*/  IMAD.WIDE.U32 R56, R83, R84, R56 ;  /* 0x0000005453387225 */ /* 0x000fe200078e0038 */
[----:B------:R-:W-:-:S03]  /*4a0b0*/  IADD3 R61, P2, PT, R61, R58, RZ ;  /* 0x0000003a3d3d7210 */ /* 0x000fc60007f5e0ff */
[----:B------:R-:W-:Y:S02]  /*4a0c0*/  IMAD.IADD R59, R43, 0x1, R59 ;  /* 0x000000012b3b7824 */ /* 0x000fe400078e023b */
[----:B------:R-:W-:Y:S02]  /*4a0d0*/  IMAD.IADD R55, R26, 0x1, R55 ;  /* 0x000000011a377824 */ /* 0x000fe400078e0237 */
[----:B------:R-:W-:Y:S01]  /*4a0e0*/  IMAD.IADD R77, R24, 0x1, R77 ;  /* 0x00000001184d7824 */ /* 0x000fe200078e024d */
        /* <DEDUP_REMOVED lines=13> */
[----:B------:R-:W-:Y:S01]  /*4a1c0*/  IMAD.WIDE.U32 R56, R23, R17, R56 ;  /* 0x0000001117387225 */ /* 0x000fe200078e0038 */
[----:B------:R-:W-:-:S03]  /*4a1d0*/  IADD3.X R23, PT, PT, RZ, RZ, RZ, P2, !PT ;  /* 0x000000ffff177210 */ /* 0x000fc600017fe4ff */
[----:B------:R-:W-:-:S04]  /*4a1e0*/  IMAD.WIDE.U32 R54, R47, R15, R54 ;  /* 0x0000000f2f367225 */ /* 0x000fc800078e0036 */
[----:B------:R-:W-:Y:S02]  /*4a1f0*/  IMAD.IADD R51, R22, 0x1, R51 ;  /* 0x0000000116337824 */ /* 0x000fe400078e0233 */
[----:B------:R-:W-:Y:S02]  /*4a200*/  IMAD.IADD R73, R43, 0x1, R53 ;  /* 0x000000012b497824 */ /* 0x000fe400078e0235 */
[----:B------:R-:W-:Y:S01]  /*4a210*/  IMAD.WIDE.U32 R58, R86, R81, R58 ;  /* 0x00000051563a7225 */ /* 0x000fe200078e003a */
[----:B------:R-:W-:Y:S02]  /*4a220*/  IADD3 R54, P4, PT, R51, R54, RZ ;  /* 0x0000003633367210 */ /* 0x000fe40007f9e0ff */
[----:B------:R-:W-:Y:S01]  /*4a230*/  IADD3.X R51, PT, PT, RZ, RZ, RZ, P3, !PT ;  /* 0x000000ffff337210 */ /* 0x000fe20001ffe4ff */
[----:B------:R-:W-:Y:S01]  /*4a240*/  IMAD.IADD R61, R27, 0x1, R57 ;  /* 0x000000011b3d7824 */ /* 0x000fe200078e0239 */
[----:B------:R-:W-:Y:S01]  /*4a250*/  IADD3 R59, PT, PT, R43, R59, RZ ;  /* 0x0000003b2b3b7210 */ /* 0x000fe20007ffe0ff */
[----:B------:R-:W-:Y:S01]  /*4a260*/  IMAD.X R53, RZ, RZ, RZ, P5 ;  /* 0x000000ffff357224 */ /* 0x000fe200028e06ff */
[----:B------:R-:W-:Y:S01]  /*4a270*/  IADD3 R60, P5, PT, R23, R58, RZ ;  /* 0x0000003a173c7210 */ /* 0x000fe20007fbe0ff */
[----:B------:R-:W-:-:S02]  /*4a280*/  IMAD.IADD R55, R25, 0x1, R55 ;  /* 0x0000000119377824 */ /* 0x000fc400078e0237 */
[----:B------:R-:W-:Y:S01]  /*4a290*/  IMAD.X R57, RZ, RZ, RZ, P0 ;  /* 0x000000ffff397224 */ /* 0x000fe200000e06ff */
[----:B------:R-:W-:Y:S01]  /*4a2a0*/  IADD3 R61, P0, PT, R61, R48, RZ ;  /* 0x000000303d3d7210 */ /* 0x000fe20007f1e0ff */
[----:B------:R-:W-:Y:S01]  /*4a2b0*/  IMAD.WIDE.U32 R52, R84, R84, R52 ;  /* 0x0000005454347225 */ /* 0x000fe200078e0034 */
[----:B------:R-:W-:Y:S02]  /*4a2c0*/  IADD3 R58, P1, PT, R55, R56, RZ ;  /* 0x00000038373a7210 */ /* 0x000fe40007f3e0ff */
[----:B------:R-:W-:Y:S01]  /*4a2d0*/  IADD3.X R55, PT, PT, RZ, RZ, RZ, P4, !PT ;  /* 0x000000ffff377210 */ /* 0x000fe200027fe4ff */
        /* <DEDUP_REMOVED lines=8> */
[----:B------:R-:W-:-:S03]  /*4a360*/  IADD3 R50, P2, PT, R44, R73, RZ ;  /* 0x000000492c327210 */ /* 0x000fc60007f5e0ff */
[----:B------:R-:W-:Y:S02]  /*4a370*/  IMAD.IADD R23, R19, 0x1, R64 ;  /* 0x0000000113177824 */ /* 0x000fe400078e0240 */
[----:B------:R-:W-:Y:S02]  /*4a380*/  IMAD.IADD R53, R21, 0x1, R53 ;  /* 0x0000000115357824 */ /* 0x000fe400078e0235 */
[----:B------:R-:W-:Y:S01]  /*4a390*/  IMAD.X R57, RZ, RZ, RZ, P6 ;  /* 0x000000ffff397224 */ /* 0x000fe200030e06ff */
[----:B------:R-:W-:Y:S01]  /*4a3a0*/  IADD3 R52, P0, PT, R23, R52, RZ ;  /* 0x0000003417347210 */ /* 0x000fe20007f1e0ff */
[----:B------:R-:W-:Y:S01]  /*4a3b0*/  IMAD.WIDE.U32 R58, R47, R16, R58 ;  /* 0x000000102f3a7225 */ /* 0x000fe200078e003a */
[----:B------:R-:W-:Y:S02]  /*4a3c0*/  IADD3 R60, P1, PT, R53, R54, RZ ;  /* 0x00000036353c7210 */ /* 0x000fe40007f3e0ff */
[----:B------:R-:W-:Y:S01]  /*4a3d0*/  IADD3.X R23, PT, PT, RZ, RZ, RZ, P5, !PT ;  /* 0x000000ffff177210 */ /* 0x000fe20002ffe4ff */
[----:B------:R-:W-:-:S02]  /*4a3e0*/  IMAD.IADD R55, R24, 0x1, R55 ;  /* 0x0000000118377824 */ /* 0x000fc400078e0237 */
        /* <DEDUP_REMOVED lines=8> */
[----:B------:R-:W-:Y:S02]  /*4a470*/  IMAD.X R61, RZ, RZ, RZ, P1 ;  /* 0x000000ffff3d7224 */ /* 0x000fe400008e06ff */
[----:B------:R-:W-:Y:S01]  /*4a480*/  IMAD.WIDE.U32 R58, R42, R13, R52 ;  /* 0x0000000d2a3a7225 */ /* 0x000fe200078e0034 */
[----:B------:R-:W-:-:S02]  /*4a490*/  IADD3.X R57, PT, PT, RZ, RZ, RZ, P3, !PT ;  /* 0x000000ffff397210 */ /* 0x000fc40001ffe4ff */
[----:B------:R-:W-:Y:S01]  /*4a4a0*/  IADD3 R23, P1, PT, R23, R44, RZ ;  /* 0x0000002c17177210 */ /* 0x000fe20007f3e0ff */
[----:B------:R-:W-:Y:S01]  /*4a4b0*/  IMAD.WIDE.U32 R60, R63, R11, R60 ;  /* 0x0000000b3f3c7225 */ /* 0x000fe200078e003c */
[----:B------:R-:W-:-:S03]  /*4a4c0*/  IADD3.X R44, PT, PT, RZ, RZ, RZ, P4, !PT ;  /* 0x000000ffff2c7210 */ /* 0x000fc600027fe4ff */
[----:B------:R-:W-:Y:S01]  /*4a4d0*/  IMAD.IADD R53, R20, 0x1, R59 ;  /* 0x0000000114357824 */ /* 0x000fe200078e023b */
[----:B------:R-:W-:Y:S01]  /*4a4e0*/  IADD3 R44, P4, PT, R44, R23, RZ ;  /* 0x000000172c2c7210 */ /* 0x000fe20007f9e0ff */
[----:B------:R-:W-:Y:S01]  /*4a4f0*/  IMAD.X R55, RZ, RZ, RZ, P5 ;  /* 0x000000ffff377224 */ /* 0x000fe200028e06ff */
[----:B------:R-:W-:Y:S01]  /*4a500*/  MOV R59, RZ ;  /* 0x000000ff003b7202 */ /* 0x000fe20000000f00 */
[----:B------:R-:W-:Y:S01]  /*4a510*/  IMAD R23, R58, R18, RZ ;  /* 0x000000123a177224 */ /* 0x000fe200078e02ff */
[----:B------:R-:W-:Y:S01]  /*4a520*/  IADD3 R52, P3, PT, R53, R60, RZ ;  /* 0x0000003c35347210 */ /* 0x000fe20007f7e0ff */
[----:B------:R-:W-:-:S04]  /*4a530*/  IMAD.WIDE.U32 R54, R65, R15, R54 ;  /* 0x0000000f41367225 */ /* 0x000fc800078e0036 */
[----:B------:R-:W-:Y:S02]  /*4a540*/  IMAD.IADD R53, R22, 0x1, R61 ;  /* 0x0000000116357824 */ /* 0x000fe400078e023d */
[----:B------:R-:W-:-:S03]  /*4a550*/  IMAD.WIDE.U32 R60, R47, R17, R56 ;  /* 0x000000112f3c7225 */ /* 0x000fc600078e0038 */
[----:B------:R-:W-:Y:S01]  /*4a560*/  IADD3 R56, P5, PT, R53, R54, RZ ;  /* 0x0000003635387210 */ /* 0x000fe20007fbe0ff */
[----:B------:R-:W-:Y:S01]  /*4a570*/  IMAD.IADD R47, R25, 0x1, R55 ;  /* 0x00000001192f7824 */ /* 0x000fe200078e0237 */
[----:B------:R-:W-:Y:S01]  /*4a580*/  IADD3.X R53, PT, PT, RZ, RZ, RZ, P3, !PT ;  /* 0x000000ffff357210 */ /* 0x000fe20001ffe4ff */
[----:B------:R-:W-:Y:S02]  /*4a590*/  IMAD.X R51, RZ, RZ, RZ, P2 ;  /* 0x000000ffff337224 */ /* 0x000fe400010e06ff */
[----:B------:R-:W-:Y:S01]  /*4a5a0*/  IMAD.X R57, RZ, RZ, RZ, P5 ;  /* 0x000000ffff397224 */ /* 0x000fe200028e06ff */
[----:B------:R-:W-:Y:S01]  /*4a5b0*/  IADD3 R60, P3, PT, R47, R60, RZ ;  /* 0x0000003c2f3c7210 */ /* 0x000fe20007f7e0ff */
[----:B------:R-:W-:-:S04]  /*4a5c0*/  IMAD.WIDE.U32 R52, R42, R10, R52 ;  /* 0x0000000a2a347225 */ /* 0x000fc800078e0034 */
[----:B------:R-:W-:Y:S02]  /*4a5d0*/  IMAD.IADD R69, R27, 0x1, R61 ;  /* 0x000000011b457824 */ /* 0x000fe400078e023d */
[----:B------:R-:W-:Y:S02]  /*4a5e0*/  IMAD.X R61, RZ, RZ, RZ, P3 ;  /* 0x000000ffff3d7224 */ /* 0x000fe400018e06ff */
[----:B------:R-:W-:Y:S01]  /*4a5f0*/  IMAD.HI.U32 R58, R23, R12, R58 ;  /* 0x0000000c173a7227 */ /* 0x000fe200078e003a */
[----:B------:R-:W-:-:S03]  /*4a600*/  IADD3 R69, P2, PT, R69, R48, RZ ;  /* 0x0000003045457210 */ /* 0x000fc60007f5e0ff */
[----:B------:R-:W-:Y:S01]  /*4a610*/  IMAD.WIDE.U32 R56, R63, R14, R56 ;  /* 0x0000000e3f387225 */ /* 0x000fe200078e0038 */
[----:B------:R-:W-:-:S03]  /*4a620*/  IADD3 R47, PT, PT, R19, R58, RZ ;  /* 0x0000003a132f7210 */ /* 0x000fc60007ffe0ff */
[----:B------:R-:W-:Y:S01]  /*4a630*/  IMAD.IADD R75, R21, 0x1, R53 ;  /* 0x00000001154b7824 */ /* 0x000fe200078e0235 */
[----:B------:R-:W-:Y:S01]  /*4a640*/  IADD3 R52, P5, PT, R47, R52, RZ ;  /* 0x000000342f347210 */ /* 0x000fe20007fbe0ff */
[----:B------:R-:W-:-:S03]  /*4a650*/  IMAD.WIDE.U32 R54, R84, R81, R50 ;  /* 0x0000005154367225 */ /* 0x000fc600078e0032 */
[----:B------:R-:W-:Y:S01]  /*4a660*/  IADD3 R74, P3, PT, R75, R56, RZ ;  /* 0x000000384b4a7210 */ /* 0x000fe20007f7e0ff */
[----:B------:R-:W-:Y:S01]  /*4a670*/  IMAD.WIDE.U32 R60, R65, R16, R60 ;  /* 0x00000010413c7225 */ /* 0x000fe200078e003c */
[----:B------:R-:W-:Y:S02]  /*4a680*/  IADD3 R50, P6, PT, R73, R54, RZ ;  /* 0x0000003649327210 */ /* 0x000fe40007fde0ff */
[----:B------:R-:W-:Y:S01]  /*4a690*/  IADD3.X R75, PT, PT, RZ, RZ, RZ, P3, !PT ;  /* 0x000000ffff4b7210 */ /* 0x000fe20001ffe4ff */
[----:B------:R-:W-:Y:S01]  /*4a6a0*/  IMAD.IADD R59, R24, 0x1, R57 ;  /* 0x00000001183b7824 */ /* 0x000fe200078e0239 */
[----:B------:R-:W-:Y:S01]  /*4a6b0*/  IADD3.X R51, PT, PT, RZ, RZ, RZ, P6, !PT ;  /* 0x000000ffff337210 */ /* 0x000fe200037fe4ff */
[----:B------:R-:W-:Y:S02]  /*4a6c0*/  IMAD.IADD R56, R26, 0x1, R61 ;  /* 0x000000011a387824 */ /* 0x000fe400078e023d */
        /* <DEDUP_REMOVED lines=8> */
[----:B------:R-:W-:-:S04]  /*4a750*/  IMAD.WIDE.U32 R60, R42, R11, R74 ;  /* 0x0000000b2a3c7225 */ /* 0x000fc800078e004a */
[----:B------:R-:W-:-:S04]  /*4a760*/  IMAD.WIDE.U32 R58, R63, R15, R58 ;  /* 0x0000000f3f3a7225 */ /* 0x000fc800078e003a */
[----:B------:R-:W-:Y:S01]  /*4a770*/  IMAD.WIDE.U32 R52, R65, R17, R56 ;  /* 0x0000001141347225 */ /* 0x000fe200078e0038 */
[----:B------:R-:W-:Y:S02]  /*4a780*/  IADD3 R59, PT, PT, R25, R59, RZ ;  /* 0x0000003b193b7210 */ /* 0x000fe40007ffe0ff */
[----:B------:R-:W-:Y:S01]  /*4a790*/  IADD3.X R65, PT, PT, RZ, RZ, RZ, P2, !PT ;  /* 0x000000ffff417210 */ /* 0x000fe200017fe4ff */
[----:B------:R-:W-:Y:S02]  /*4a7a0*/  IMAD.IADD R47, R20, 0x1, R51 ;  /* 0x00000001142f7824 */ /* 0x000fe400078e0233 */
[----:B------:R-:W-:Y:S01]  /*4a7b0*/  IMAD.IADD R57, R22, 0x1, R61 ;  /* 0x0000000116397824 */ /* 0x000fe200078e023d */
[----:B------:R-:W-:Y:S01]  /*4a7c0*/  IADD3 R65, P3, PT, R65, R44, RZ ;  /* 0x0000002c41417210 */ /* 0x000fe20007f7e0ff */
[----:B------:R-:W-:Y:S01]  /*4a7d0*/  IMAD.IADD R48, R27, 0x1, R53 ;  /* 0x000000011b307824 */ /* 0x000fe200078e0235 */
[----:B------:R-:W-:Y:S01]  /*4a7e0*/  IADD3 R60, P6, PT, R47, R60, RZ ;  /* 0x0000003c2f3c7210 */ /* 0x000fe20007fde0ff */
[----:B------:R-:W-:Y:S01]  /*4a7f0*/  IMAD.X R47, RZ, RZ, RZ, P0 ;  /* 0x000000ffff2f7224 */ /* 0x000fe200000e06ff */
[----:B------:R-:W-:Y:S01]  /*4a800*/  IADD3 R56, P5, PT, R57, R58, RZ ;  /* 0x0000003a39387210 */ /* 0x000fe20007fbe0ff */
[----:B------:R-:W-:Y:S01]  /*4a810*/  IMAD.X R54, RZ, RZ, RZ, P1 ;  /* 0x000000ffff367224 */ /* 0x000fe200008e06ff */
[----:B------:R-:W-:-:S02]  /*4a820*/  IADD3 R58, P2, PT, R59, R52, RZ ;  /* 0x000000343b3a7210 */ /* 0x000fc40007f5e0ff */
[----:B------:R-:W-:Y:S01]  /*4a830*/  IADD3.X R61, PT, PT, RZ, RZ, RZ, P6, !PT ;  /* 0x000000ffff3d7210 */ /* 0x000fe200037fe4ff */
[----:B------:R-:W-:Y:S01]  /*4a840*/  IMAD.X R57, RZ, RZ, RZ, P5 ;  /* 0x000000ffff397224 */ /* 0x000fe200028e06ff */
[----:B------:R-:W-:Y:S02]  /*4a850*/  IADD3.X R59, PT, PT, RZ, RZ, RZ, P2, !PT ;  /* 0x000000ffff3b7210 */ /* 0x000fe400017fe4ff */
[----:B------:R-:W-:Y:S01]  /*4a860*/  IADD3 R47, P1, PT, R47, R84, RZ ;  /* 0x000000542f2f7210 */ /* 0x000fe20007f3e0ff */
[----:B------:R-:W-:Y:S01]  /*4a870*/  IMAD.WIDE.U32 R52, R23, R10, R60 ;  /* 0x0000000a17347225 */ /* 0x000fe200078e003c */
[----:B------:R-:W-:Y:S02]  /*4a880*/  IADD3 R48, P2, PT, R48, R65, RZ ;  /* 0x0000004130307210 */ /* 0x000fe40007f5e0ff */
[----:B------:R-:W-:Y:S01]  /*4a890*/  IADD3 R54, P0, PT, R54, R47, RZ ;  /* 0x0000002f36367210 */ /* 0x000fe20007f1e0ff */
[----:B------:R-:W-:Y:S01]  /*4a8a0*/  IMAD.WIDE.U32 R56, R42, R14, R56 ;  /* 0x0000000e2a387225 */ /* 0x000fe200078e0038 */
[----:B------:R-:W-:-:S03]  /*4a8b0*/  MOV R73, R52 ;  /* 0x0000003400497202 */ /* 0x000fc60000000f00 */
[----:B------:R-:W-:-:S04]  /*4a8c0*/  IMAD.WIDE.U32 R58, R63, R16, R58 ;  /* 0x000000103f3a7225 */ /* 0x000fc800078e003a */
[----:B------:R-:W-:Y:S01]  /*4a8d0*/  IMAD.IADD R44, R21, 0x1, R53 ;  /* 0x00000001152c7824 */ /* 0x000fe200078e0235 */
[----:B------:R-:W-:Y:S01]  /*4a8e0*/  IADD3 R59, PT, PT, R26, R59, RZ ;  /* 0x0000003b1a3b7210 */ /* 0x000fe20007ffe0ff */
[----:B------:R-:W-:Y:S02]  /*4a8f0*/  IMAD.IADD R61, R24, 0x1, R57 ;  /* 0x00000001183d7824 */ /* 0x000fe400078e0239 */
[----:B------:R-:W-:Y:S01]  /*4a900*/  IMAD.X R47, RZ, RZ, RZ, P4 ;  /* 0x000000ffff2f7224 */ /* 0x000fe200020e06ff */
[----:B------:R-:W-:Y:S01]  /*4a910*/  IADD3 R56, P5, PT, R44, R56, RZ ;  /* 0x000000382c387210 */ /* 0x000fe20007fbe0ff */
[----:B------:R-:W-:Y:S01]  /*4a920*/  IMAD.IADD R65, R43, 0x1, R55 ;  /* 0x000000012b417824 */ /* 0x000fe200078e0237 */
[----:B------:R-:W-:Y:S02]  /*4a930*/  IADD3 R60, P6, PT, R61, R58, RZ ;  /* 0x0000003a3d3c7210 */ /* 0x000fe40007fde0ff */
[----:B------:R-:W-:Y:S01]  /*4a940*/  IADD3 R58, P4, PT, R59, R48, RZ ;  /* 0x000000303b3a7210 */ /* 0x000fe20007f9e0ff */
[----:B------:R-:W-:Y:S01]  /*4a950*/  IMAD.X R57, RZ, RZ, RZ, P5 ;  /* 0x000000ffff397224 */ /* 0x000fe200028e06ff */
[----:B------:R-:W-:-:S02]  /*4a960*/  IADD3.X R61, PT, PT, RZ, RZ, RZ, P6, !PT ;  /* 0x000000ffff3d7210 */ /* 0x000fc400037fe4ff */
        /* <DEDUP_REMOVED lines=13> */
[----:B------:R-:W-:Y:S01]  /*4aa40*/  IADD3 R62, P2, PT, R62, R65, RZ ;  /* 0x000000413e3e7210 */ /* 0x000fe20007f5e0ff */
[----:B------:R-:W-:Y:S01]  /*4aa50*/  IMAD.X R61, RZ, RZ, RZ, P6 ;  /* 0x000000ffff3d7224 */ /* 0x000fe200030e06ff */
[----:B------:R-:W-:-:S02]  /*4aa60*/  IADD3.X R59, PT, PT, RZ, RZ, RZ, P4, !PT ;  /* 0x000000ffff3b7210 */ /* 0x000fc400027fe4ff */
[----:B------:R-:W-:Y:S01]  /*4aa70*/  IADD3 R48, P4, PT, R48, R47, RZ ;  /* 0x0000002f30307210 */ /* 0x000fe20007f9e0ff */
[----:B------:R-:W-:Y:S02]  /*4aa80*/  IMAD.IADD R47, R27, 0x1, R57 ;  /* 0x000000011b2f7824 */ /* 0x000fe400078e0239 */
        /* <DEDUP_REMOVED lines=9> */
[----:B------:R-:W-:Y:S01]  /*4ab20*/  IMAD.X R59, RZ, RZ, RZ, P1 ;  /* 0x000000ffff3b7224 */ /* 0x000fe200008e06ff */
[----:B------:R-:W-:Y:S01]  /*4ab30*/  IADD3 R60, P1, PT, R60, R61, RZ ;  /* 0x0000003d3c3c7210 */ /* 0x000fe20007f3e0ff */
[----:B------:R-:W-:Y:S02]  /*4ab40*/  IMAD.X R48, RZ, RZ, RZ, P5 ;  /* 0x000000ffff307224 */ /* 0x000fe400028e06ff */
[----:B------:R-:W-:Y:S01]  /*4ab50*/  IMAD.IADD R43, R43, 0x1, R63 ;  /* 0x000000012b2b7824 */ /* 0x000fe200078e023f */
[----:B------:R-:W-:Y:S01]  /*4ab60*/  IADD3 R62, P0, PT, R59, R62, RZ ;  /* 0x0000003e3b3e7210 */ /* 0x000fe20007f1e0ff */
[----:B------:R-:W-:Y:S01]  /*4ab70*/  IMAD.X R59, RZ, RZ, RZ, P6 ;  /* 0x000000ffff3b7224 */ /* 0x000fe200030e06ff */
[----:B------:R-:W-:Y:S02]  /*4ab80*/  IADD3.X R61, PT, PT, RZ, RZ, RZ, P1, !PT ;  /* 0x000000ffff3d7210 */ /* 0x000fe40000ffe4ff */
[----:B------:R-:W-:Y:S01]  /*4ab90*/  IADD3 R47, P5, PT, R47, R62, RZ ;  /* 0x0000003e2f2f7210 */ /* 0x000fe20007fbe0ff */
[----:B------:R-:W-:-:S03]  /*4aba0*/  IMAD.WIDE.U32 R58, R23, R15, R58 ;  /* 0x0000000f173a7225 */ /* 0x000fc600078e003a */
[----:B------:R-:W-:Y:S01]  /*4abb0*/  IADD3 R48, P1, PT, R48, R47, RZ ;  /* 0x0000002f30307210 */ /* 0x000fe20007f3e0ff */
[----:B------:R-:W-:Y:S02]  /*4abc0*/  IMAD.X R47, RZ, RZ, RZ, P3 ;  /* 0x000000ffff2f7224 */ /* 0x000fe400018e06ff */
        /* <DEDUP_REMOVED lines=8> */
[----:B------:R-:W-:-:S04]  /*4ac50*/  IMAD.X R62, RZ, RZ, RZ, P1 ;  /* 0x000000ffff3e7224 */ /* 0x000fc800008e06ff */
[----:B------:R-:W-:Y:S01]  /*4ac60*/  IMAD.X R65, RZ, RZ, RZ, P6 ;  /* 0x000000ffff417224 */ /* 0x000fe200030e06ff */
[----:B------:R-:W-:Y:S02]  /*4ac70*/  IADD3 R47, P6, PT, R47, R42, RZ ;  /* 0x0000002a2f2f7210 */ /* 0x000fe40007fde0ff */
[----:B------:R-:W-:Y:S01]  /*4ac80*/  IADD3 R42, PT, PT, R27, R61, RZ ;  /* 0x0000003d1b2a7210 */ /* 0x000fe20007ffe0ff */
[----:B------:R-:W-:-:S03]  /*4ac90*/  IMAD.WIDE.U32 R60, R23, R16, R64 ;  /* 0x00000010173c7225 */ /* 0x000fc600078e0040 */
[----:B------:R-:W-:Y:S01]  /*4aca0*/  IADD3 R42, P2, PT, R42, R47, RZ ;  /* 0x0000002f2a2a7210 */ /* 0x000fe20007f5e0ff */
[----:B------:R-:W-:Y:S01]  /*4acb0*/  IMAD.IADD R63, R26, 0x1, R61 ;  /* 0x000000011a3f7824 */ /* 0x000fe200078e023d */
[----:B------:R-:W-:Y:S01]  /*4acc0*/  IADD3.X R47, PT, PT, RZ, RZ, RZ, P5, !PT ;  /* 0x000000ffff2f7210 */ /* 0x000fe20002ffe4ff */
[----:B------:R-:W-:-:S03]  /*4acd0*/  IMAD.MOV.U32 R64, RZ, RZ, R56 ;  /* 0x000000ffff407224 */ /* 0x000fc600078e0038 */
        /* <DEDUP_REMOVED lines=9> */
[----:B------:R-:W-:Y:S02]  /*4ad70*/  IMAD.X R48, RZ, RZ, RZ, P2 ;  /* 0x000000ffff307224 */ /* 0x000fe400010e06ff */
[----:B------:R-:W-:Y:S02]  /*4ad80*/  IMAD.IADD R66, R27, 0x1, R43 ;  /* 0x000000011b427824 */ /* 0x000fe400078e022b */
[----:B------:R-:W-:Y:S02]  /*4ad90*/  IMAD.MOV.U32 R62, RZ, RZ, R60 ;  /* 0x000000ffff3e7224 */ /* 0x000fe400078e003c */
[----:B------:R-:W-:Y:S01]  /*4ada0*/  IMAD.MOV.U32 R23, RZ, RZ, R42 ;  /* 0x000000ffff177224 */ /* 0x000fe200078e002a */
[----:B------:R-:W-:Y:S02]  /*4adb0*/  IADD3 R48, PT, PT, R66, R47, R48 ;  /* 0x0000002f42307210 */ /* 0x000fe40007ffe030 */
[----:B------:R-:W-:-:S02]  /*4adc0*/  MOV R47, R58 ;  /* 0x0000003a002f7202 */ /* 0x000fc40000000f00 */
        /* <DEDUP_REMOVED lines=31> */
.L_x_176:
        /* <DEDUP_REMOVED lines=23> */
.L_x_177:
[----:B------:R-:W-:Y:S01]  /*4b130*/  IMAD.SHL.U32 R53, R73, 0x2, RZ ;  /* 0x0000000249357824 */ /* 0x000fe200078e00ff */
[----:B------:R-:W-:Y:S01]  /*4b140*/  SHF.R.U32.HI R42, RZ, 0x1f, R93 ;  /* 0x0000001fff2a7819 */ /* 0x000fe2000001165d */
[----:B------:R-:W-:Y:S01]  /*4b150*/  IMAD.SHL.U32 R43, R64, 0x2, RZ ;  /* 0x00000002402b7824 */ /* 0x000fe200078e00ff */
[----:B------:R-:W-:Y:S02]  /*4b160*/  SHF.L.U64.HI R44, R69, 0x1, R44 ;  /* 0x00000001452c7819 */ /* 0x000fe4000001022c */
[----:B------:R-:W-:Y:S02]  /*4b170*/  LOP3.LUT R57, R42, 0xfffffffe, R53, 0xf8, !PT ;  /* 0xfffffffe2a397812 */ /* 0x000fe400078ef835 */
[----:B------:R-:W-:Y:S02]  /*4b180*/  LOP3.LUT R44, R44, 0x1, RZ, 0xc0, !PT ;  /* 0x000000012c2c7812 */ /* 0x000fe400078ec0ff */
[----:B------:R-:W-:Y:S02]  /*4b190*/  SHF.L.U64.HI R42, R23, 0x1, R66 ;  /* 0x00000001172a7819 */ /* 0x000fe40000010242 */
[----:B------:R-:W-:Y:S01]  /*4b1a0*/  LOP3.LUT R54, R44, 0xfffffffe, R43, 0xf8, !PT ;  /* 0xfffffffe2c367812 */ /* 0x000fe200078ef82b */
[----:B------:R-:W-:Y:S01]  /*4b1b0*/  IMAD.MOV.U32 R43, RZ, RZ, RZ ;  /* 0x000000ffff2b7224 */ /* 0x000fe200078e00ff */
[----:B------:R-:W-:-:S02]  /*4b1c0*/  LOP3.LUT R42, R42, 0x1, RZ, 0xc0, !PT ;  /* 0x000000012a2a7812 */ /* 0x000fc400078ec0ff */
[----:B------:R-:W-:Y:S02]  /*4b1d0*/  SHF.L.U64.HI R51, R73, 0x1, R76 ;  /* 0x0000000149337819 */ /* 0x000fe4000001024c */
[----:B------:R-:W-:Y:S01]  /*4b1e0*/  SHF.L.U32 R50, R69, 0x1, RZ ;  /* 0x0000000145327819 */ /* 0x000fe200000006ff */
[----:B------:R-:W-:Y:S01]  /*4b1f0*/  IMAD.WIDE.U32 R42, R48, 0x2, R42 ;  /* 0x00000002302a7825 */ /* 0x000fe200078e002a */
[----:B------:R-:W-:Y:S02]  /*4b200*/  LOP3.LUT R51, R51, 0x1, RZ, 0xc0, !PT ;  /* 0x0000000133337812 */ /* 0x000fe400078ec0ff */
[----:B------:R-:W-:Y:S02]  /*4b210*/  SHF.L.U64.HI R55, R64, 0x1, R65 ;  /* 0x0000000140377819 */ /* 0x000fe40000010241 */
[C---:B------:R-:W-:Y:S02]  /*4b220*/  ISETP.LE.U32.AND P0, PT, R42.reuse, R17, PT ;  /* 0x000000112a00720c */ /* 0x040fe40003f03070 */
[----:B------:R-:W-:-:S02]  /*4b230*/  ISETP.GT.U32.AND P1, PT, R42, -0x1, PT ;  /* 0xffffffff2a00780c */ /* 0x000fc40003f24070 */
[----:B------:R-:W-:Y:S01]  /*4b240*/  LOP3.LUT R59, R51, 0xfffffffe, R50, 0xf8, !PT ;  /* 0xfffffffe333b7812 */ /* 0x000fe200078ef832 */
[C---:B------:R-:W-:Y:S01]  /*4b250*/  IMAD.SHL.U32 R50, R62.reuse, 0x2, RZ ;  /* 0x000000023e327824 */ /* 0x040fe200078e00ff */
[----:B------:R-:W-:Y:S02]  /*4b260*/  ISETP.GT.U32.OR.EX P0, PT, R43, RZ, !P0, P1 ;  /* 0x000000ff2b00720c */ /* 0x000fe40004704510 */
[----:B------:R-:W-:Y:S02]  /*4b270*/  SHF.L.U32 R44, R47, 0x1, RZ ;  /* 0x000000012f2c7819 */ /* 0x000fe400000006ff */
[----:B------:R-:W-:Y:S02]  /*4b280*/  LOP3.LUT R55, R55, 0x1, RZ, 0xc0, !PT ;  /* 0x0000000137377812 */ /* 0x000fe400078ec0ff */
[----:B------:R-:W-:Y:S02]  /*4b290*/  SHF.L.U64.HI R53, R47, 0x1, R74 ;  /* 0x000000012f357819 */ /* 0x000fe4000001024a */
[----:B------:R-:W-:-:S02]  /*4b2a0*/  SHF.L.U64.HI R51, R62, 0x1, R63 ;  /* 0x000000013e337819 */ /* 0x000fc4000001023f */
[----:B------:R-:W-:Y:S01]  /*4b2b0*/  LOP3.LUT R61, R55, 0xfffffffe, R44, 0xf8, !PT ;  /* 0xfffffffe373d7812 */ /* 0x000fe200078ef82c */
[----:B------:R-:W-:Y:S01]  /*4b2c0*/  IMAD.MOV.U32 R55, RZ, RZ, R59 ;  /* 0x000000ffff377224 */ /* 0x000fe200078e003b */
[----:B------:R-:W-:Y:S02]  /*4b2d0*/  LOP3.LUT R53, R53, 0x1, RZ, 0xc0, !PT ;  /* 0x0000000135357812 */ /* 0x000fe400078ec0ff */
[----:B------:R-:W-:Y:S02]  /*4b2e0*/  SHF.L.U32 R44, R23, 0x1, RZ ;  /* 0x00000001172c7819 */ /* 0x000fe400000006ff */
[----:B------:R-:W-:Y:S02]  /*4b2f0*/  LOP3.LUT R51, R51, 0x1, RZ, 0xc0, !PT ;  /* 0x0000000133337812 */ /* 0x000fe400078ec0ff */
[----:B------:R-:W-:Y:S01]  /*4b300*/  LOP3.LUT R52, R53, 0xfffffffe, R50, 0xf8, !PT ;  /* 0xfffffffe35347812 */ /* 0x000fe200078ef832 */
[----:B------:R-:W-:Y:S01]  /*4b310*/  IMAD.MOV.U32 R50, RZ, RZ, R42 ;  /* 0x000000ffff327224 */ /* 0x000fe200078e002a */
[----:B------:R-:W-:Y:S01]  /*4b320*/  LOP3.LUT R51, R51, 0xfffffffe, R44, 0xf8, !PT ;  /* 0xfffffffe33337812 */ /* 0x000fe200078ef82c */
[----:B------:R-:W-:Y:S01]  /*4b330*/  IMAD.SHL.U32 R44, R93, 0x2, RZ ;  /* 0x000000025d2c7824 */ /* 0x000fe200078e00ff */
        /* <DEDUP_REMOVED lines=27> */
.L_x_178:
        /* <DEDUP_REMOVED lines=23> */
.L_x_179:
        /* <DEDUP_REMOVED lines=47> */
.L_x_180:
        /* <DEDUP_REMOVED lines=23> */
.L_x_181:
[----:B------:R-:W-:Y:S02]  /*4bac0*/  HFMA2 R55, -RZ, RZ, 0, 0 ;  /* 0x00000000ff377431 */ /* 0x000fe400000001ff */
[----:B------:R-:W-:-:S04]  /*4bad0*/  IMAD.WIDE.U32 R42, R93, R93, RZ ;  /* 0x0000005d5d2a7225 */ /* 0x000fc800078e00ff */
[----:B------:R-:W-:Y:S01]  /*4bae0*/  HFMA2 R59, -RZ, RZ, 0, 0 ;  /* 0x00000000ff3b7431 */ /* 0x000fe200000001ff */
[----:B------:R-:W-:Y:S01]  /*4baf0*/  MOV R66, RZ ;  /* 0x000000ff00427202 */ /* 0x000fe20000000f00 */
        /* <DEDUP_REMOVED lines=24> */
[----:B------:R-:W-:Y:S02]  /*4bc80*/  IMAD.MOV.U32 R42, RZ, RZ, RZ ;  /* 0x000000ffff2a7224 */ /* 0x000fe400078e00ff */
[----:B------:R-:W-:Y:S01]  /*4bc90*/  IMAD.X R55, RZ, RZ, RZ, P0 ;  /* 0x000000ffff377224 */ /* 0x000fe200000e06ff */
[----:B------:R-:W-:Y:S01]  /*4bca0*/  IADD3 R58, P0, PT, R59, R56, RZ ;  /* 0x000000383b3a7210 */ /* 0x000fe20007f1e0ff */
[----:B------:R-:W-:Y:S01]  /*4bcb0*/  IMAD.MOV.U32 R62, RZ, RZ, R60 ;  /* 0x000000ffff3e7224 */ /* 0x000fe200078e003c */
[----:B------:R-:W-:Y:S01]  /*4bcc0*/  IADD3 R56, PT, PT, R57, R42, RZ ;  /* 0x0000002a39387210 */ /* 0x000fe20007ffe0ff */
[----:B------:R-:W-:-:S04]  /*4bcd0*/  IMAD.WIDE.U32 R54, R81, R13, R54 ;  /* 0x0000000d51367225 */ /* 0x000fc800078e0036 */
[----:B------:R-:W-:Y:S02]  /*4bce0*/  HFMA2 R57, -RZ, RZ, 0, 0 ;  /* 0x00000000ff397431 */ /* 0x000fe400000001ff */
[----:B------:R-:W-:Y:S02]  /*4bcf0*/  IMAD.X R59, RZ, RZ, RZ, P0 ;  /* 0x000000ffff3b7224 */ /* 0x000fe400000e06ff */
[----:B------:R-:W-:-:S04]  /*4bd00*/  IMAD.WIDE.U32 R62, R93, R69, R62 ;  /* 0x000000455d3e7225 */ /* 0x000fc800078e003e */
[----:B------:R-:W-:Y:S01]  /*4bd10*/  IMAD.IADD R23, R20, 0x1, R55 ;  /* 0x0000000114177824 */ /* 0x000fe200078e0237 */
[----:B------:R-:W-:Y:S01]  /*4bd20*/  MOV R55, RZ ;  /* 0x000000ff00377202 */ /* 0x000fe20000000f00 */
[----:B------:R-:W-:-:S03]  /*4bd30*/  IMAD.WIDE.U32 R60, R44, R69, R58 ;  /* 0x000000452c3c7225 */ /* 0x000fc600078e003a */
[----:B------:R-:W-:Y:S01]  /*4bd40*/  IADD3 R58, P0, PT, R23, R62, RZ ;  /* 0x0000003e173a7210 */ /* 0x000fe20007f1e0ff */
[----:B------:R-:W-:Y:S02]  /*4bd50*/  IMAD R77, R54, R18, RZ ;  /* 0x00000012364d7224 */ /* 0x000fe400078e02ff */
[C---:B------:R-:W-:Y:S02]  /*4bd60*/  IMAD.IADD R43, R48.reuse, 0x1, R63 ;  /* 0x00000001302b7824 */ /* 0x040fe400078e023f */
[----:B------:R-:W-:Y:S02]  /*4bd70*/  IMAD.IADD R61, R48, 0x1, R61 ;  /* 0x00000001303d7824 */ /* 0x000fe400078e023d */
[----:B------:R-:W-:-:S04]  /*4bd80*/  IMAD.WIDE.U32 R56, R93, R87, R56 ;  /* 0x000000575d387225 */ /* 0x000fc800078e0038 */
[----:B------:R-:W-:Y:S01]  /*4bd90*/  IMAD.HI.U32 R62, R77, R12, R54 ;  /* 0x0000000c4d3e7227 */ /* 0x000fe200078e0036 */
[----:B------:R-:W-:-:S03]  /*4bda0*/  IADD3 R54, P1, PT, R43, R60, RZ ;  /* 0x0000003c2b367210 */ /* 0x000fc60007f3e0ff */
[----:B------:R-:W-:Y:S01]  /*4bdb0*/  IMAD.X R59, RZ, RZ, RZ, P0 ;  /* 0x000000ffff3b7224 */ /* 0x000fe200000e06ff */
        /* <DEDUP_REMOVED lines=8> */
[----:B------:R-:W-:Y:S02]  /*4be40*/  IMAD.IADD R56, R57, 0x1, R52 ;  /* 0x0000000139387824 */ /* 0x000fe400078e0234 */
[----:B------:R-:W-:Y:S02]  /*4be50*/  IMAD.MOV.U32 R57, RZ, RZ, RZ ;  /* 0x000000ffff397224 */ /* 0x000fe400078e00ff */
[----:B------:R-:W-:-:S04]  /*4be60*/  IMAD.WIDE.U32 R60, R44, R78, R60 ;  /* 0x0000004e2c3c7225 */ /* 0x000fc800078e003c */
[----:B------:R-:W-:Y:S02]  /*4be70*/  IMAD.IADD R43, R48, 0x1, R55 ;  /* 0x00000001302b7824 */ /* 0x000fe400078e0237 */
[----:B------:R-:W-:-:S04]  /*4be80*/  IMAD.WIDE.U32 R56, R93, R50, R56 ;  /* 0x000000325d387225 */ /* 0x000fc800078e0038 */
[----:B------:R-:W-:Y:S01]  /*4be90*/  IMAD.IADD R61, R42, 0x1, R61 ;  /* 0x000000012a3d7824 */ /* 0x000fe200078e023d */
[----:B------:R-:W-:Y:S01]  /*4bea0*/  IADD3 R62, PT, PT, R57, R66, RZ ;  /* 0x00000042393e7210 */ /* 0x000fe20007ffe0ff */
[----:B------:R-:W-:Y:S02]  /*4beb0*/  IMAD.MOV.U32 R55, RZ, RZ, RZ ;  /* 0x000000ffff377224 */ /* 0x000fe400078e00ff */
[----:B------:R-:W-:Y:S01]  /*4bec0*/  IMAD.X R59, RZ, RZ, RZ, P1 ;  /* 0x000000ffff3b7224 */ /* 0x000fe200008e06ff */
[----:B------:R-:W-:Y:S01]  /*4bed0*/  IADD3 R60, P1, PT, R43, R60, RZ ;  /* 0x0000003c2b3c7210 */ /* 0x000fe20007f3e0ff */
[----:B------:R-:W-:Y:S01]  /*4bee0*/  IMAD.WIDE.U32 R54, R93, R78, R54 ;  /* 0x0000004e5d367225 */ /* 0x000fe200078e0036 */
[----:B------:R-:W-:-:S03]  /*4bef0*/  IADD3 R56, P0, PT, R61, R56, RZ ;  /* 0x000000383d387210 */ /* 0x000fc60007f1e0ff */
[----:B------:R-:W-:Y:S01]  /*4bf00*/  IMAD.WIDE.U32 R58, R77, R13, R58 ;  /* 0x0000000d4d3a7225 */ /* 0x000fe200078e003a */
[----:B------:R-:W-:Y:S02]  /*4bf10*/  IADD3.X R57, PT, PT, RZ, RZ, RZ, P0, !PT ;  /* 0x000000ffff397210 */ /* 0x000fe400007fe4ff */
[----:B------:R-:W-:Y:S01]  /*4bf20*/  IADD3 R43, PT, PT, R42, R55, RZ ;  /* 0x000000372a2b7210 */ /* 0x000fe20007ffe0ff */
[----:B------:R-:W-:Y:S01]  /*4bf30*/  IMAD.X R61, RZ, RZ, RZ, P1 ;  /* 0x000000ffff3d7224 */ /* 0x000fe200008e06ff */
[----:B------:R-:W-:Y:S01]  /*4bf40*/  IADD3 R54, P1, PT, R23, R54, RZ ;  /* 0x0000003617367210 */ /* 0x000fe20007f3e0ff */
[----:B------:R-:W-:Y:S02]  /*4bf50*/  IMAD.IADD R23, R20, 0x1, R59 ;  /* 0x0000000114177824 */ /* 0x000fe400078e023b */
[----:B------:R-:W-:Y:S02]  /*4bf60*/  IMAD R75, R58, R18, RZ ;  /* 0x000000123a4b7224 */ /* 0x000fe400078e02ff */
[----:B------:R-:W-:-:S04]  /*4bf70*/  IMAD.WIDE.U32 R60, R69, R69, R60 ;  /* 0x00000045453c7225 */ /* 0x000fc800078e003c */
[----:B------:R-:W-:Y:S02]  /*4bf80*/  IMAD.MOV.U32 R59, RZ, RZ, RZ ;  /* 0x000000ffff3b7224 */ /* 0x000fe400078e00ff */
[----:B------:R-:W-:-:S04]  /*4bf90*/  IMAD.WIDE.U32 R56, R44, R87, R56 ;  /* 0x000000572c387225 */ /* 0x000fc800078e0038 */
[----:B------:R-:W-:Y:S02]  /*4bfa0*/  IMAD.MOV.U32 R63, RZ, RZ, RZ ;  /* 0x000000ffff3f7224 */ /* 0x000fe400078e00ff */
[----:B------:R-:W-:Y:S01]  /*4bfb0*/  IMAD.HI.U32 R64, R75, R12, R58 ;  /* 0x0000000c4b407227 */ /* 0x000fe200078e003a */
[----:B------:R-:W-:-:S03]  /*4bfc0*/  IADD3 R58, P0, PT, R43, R60, RZ ;  /* 0x0000003c2b3a7210 */ /* 0x000fc60007f1e0ff */
[----:B------:R-:W-:Y:S02]  /*4bfd0*/  HFMA2 R43, -RZ, RZ, 0, 0 ;  /* 0x00000000ff2b7431 */ /* 0x000fe400000001ff */
[----:B------:R-:W-:Y:S02]  /*4bfe0*/  IMAD.IADD R61, R48, 0x1, R61 ;  /* 0x00000001303d7824 */ /* 0x000fe400078e023d */
        /* <DEDUP_REMOVED lines=8> */
[----:B------:R-:W-:Y:S01]  /*4c070*/  MOV R61, RZ ;  /* 0x000000ff003d7202 */ /* 0x000fe20000000f00 */
[----:B------:R-:W-:Y:S01]  /*4c080*/  IMAD.WIDE.U32 R58, R44, R78, R58 ;  /* 0x0000004e2c3a7225 */ /* 0x000fe200078e003a */
[----:B------:R-:W-:-:S02]  /*4c090*/  IADD3 R54, P2, PT, R23, R54, RZ ;  /* 0x0000003617367210 */ /* 0x000fc40007f5e0ff */
[----:B------:R-:W-:Y:S01]  /*4c0a0*/  IADD3 R65, PT, PT, R22, R55, RZ ;  /* 0x0000003716417210 */ /* 0x000fe20007ffe0ff */
[----:B------:R-:W-:Y:S01]  /*4c0b0*/  IMAD.IADD R60, R63, 0x1, R43 ;  /* 0x000000013f3c7824 */ /* 0x000fe200078e022b */
[----:B------:R-:W-:Y:S01]  /*4c0c0*/  IADD3.X R63, PT, PT, RZ, RZ, RZ, P0, !PT ;  /* 0x000000ffff3f7210 */ /* 0x000fe200007fe4ff */
[----:B------:R-:W-:-:S04]  /*4c0d0*/  IMAD.WIDE.U32 R56, R69, R78, R56 ;  /* 0x0000004e45387225 */ /* 0x000fc800078e0038 */
[----:B------:R-:W-:Y:S02]  /*4c0e0*/  IMAD.IADD R51, R42, 0x1, R59 ;  /* 0x000000012a337824 */ /* 0x000fe400078e023b */
[----:B------:R-:W-:Y:S02]  /*4c0f0*/  IMAD.X R55, RZ, RZ, RZ, P2 ;  /* 0x000000ffff377224 */ /* 0x000fe400010e06ff */
[----:B------:R-:W-:Y:S01]  /*4c100*/  IMAD.WIDE.U32 R62, R44, R50, R62 ;  /* 0x000000322c3e7225 */ /* 0x000fe200078e003e */
[----:B------:R-:W-:-:S03]  /*4c110*/  IADD3 R56, P1, PT, R51, R56, RZ ;  /* 0x0000003833387210 */ /* 0x000fc60007f3e0ff */
[----:B------:R-:W-:Y:S02]  /*4c120*/  IMAD.IADD R57, R42, 0x1, R57 ;  /* 0x000000012a397824 */ /* 0x000fe400078e0239 */
[----:B------:R-:W-:Y:S02]  /*4c130*/  IMAD.MOV.U32 R59, RZ, RZ, RZ ;  /* 0x000000ffff3b7224 */ /* 0x000fe400078e00ff */
[----:B------:R-:W-:Y:S01]  /*4c140*/  IMAD.IADD R23, R19, 0x1, R64 ;  /* 0x0000000113177824 */ /* 0x000fe200078e0240 */
[----:B------:R-:W-:Y:S01]  /*4c150*/  IADD3 R62, P0, PT, R57, R62, RZ ;  /* 0x0000003e393e7210 */ /* 0x000fe20007f1e0ff */
[----:B------:R-:W-:-:S04]  /*4c160*/  IMAD.WIDE.U32 R54, R77, R10, R54 ;  /* 0x0000000a4d367225 */ /* 0x000fc800078e0036 */
        /* <DEDUP_REMOVED lines=40> */
[----:B------:R-:W-:Y:S02]  /*4c3f0*/  IMAD.X R59, RZ, RZ, RZ, P3 ;  /* 0x000000ffff3b7224 */ /* 0x000fe400018e06ff */
[----:B------:R-:W-:Y:S02]  /*4c400*/  IMAD.IADD R63, R42, 0x1, R63 ;  /* 0x000000012a3f7824 */ /* 0x000fe400078e023f */
[----:B------:R-:W-:-:S04]  /*4c410*/  IMAD.WIDE.U32 R60, R69, R50, R60 ;  /* 0x00000032453c7225 */ /* 0x000fc800078e003c */
[----:B------:R-:W-:Y:S01]  /*4c420*/  IMAD.MOV.U32 R57, RZ, RZ, RZ ;  /* 0x000000ffff397224 */ /* 0x000fe200078e00ff */
        /* <DEDUP_REMOVED lines=8> */
[----:B------:R-:W-:-:S04]  /*4c4b0*/  IMAD.WIDE.U32 R62, R69, R87, R62 ;  /* 0x00000057453e7225 */ /* 0x000fc800078e003e */
[C---:B------:R-:W-:Y:S02]  /*4c4c0*/  IMAD.IADD R57, R66.reuse, 0x1, R57 ;  /* 0x0000000142397824 */ /* 0x040fe400078e0239 */
[----:B------:R-:W-:Y:S02]  /*4c4d0*/  IMAD.IADD R61, R66, 0x1, R61 ;  /* 0x00000001423d7824 */ /* 0x000fe400078e023d */
[----:B------:R-:W-:Y:S01]  /*4c4e0*/  IMAD.WIDE.U32 R54, R44, R47, R54 ;  /* 0x0000002f2c367225 */ /* 0x000fe200078e0036 */
[----:B------:R-:W-:-:S03]  /*4c4f0*/  IADD3 R62, P2, PT, R57, R62, RZ ;  /* 0x0000003e393e7210 */ /* 0x000fc60007f5e0ff */
[----:B------:R-:W-:Y:S01]  /*4c500*/  IMAD.X R59, RZ, RZ, RZ, P4 ;  /* 0x000000ffff3b7224 */ /* 0x000fe200020e06ff */
[----:B------:R-:W-:Y:S01]  /*4c510*/  IADD3 R54, P0, PT, R61, R54, RZ ;  /* 0x000000363d367210 */ /* 0x000fe20007f1e0ff */
[----:B------:R-:W-:Y:S01]  /*4c520*/  IMAD.IADD R83, R52, 0x1, R63 ;  /* 0x0000000134537824 */ /* 0x000fe200078e023f */
[----:B------:R-:W-:Y:S01]  /*4c530*/  IADD3.X R61, PT, PT, RZ, RZ, RZ, P1, !PT ;  /* 0x000000ffff3d7210 */ /* 0x000fe20000ffe4ff */
[----:B------:R-:W-:Y:S01]  /*4c540*/  IMAD.X R57, RZ, RZ, RZ, P3 ;  /* 0x000000ffff397224 */ /* 0x000fe200018e06ff */
[----:B------:R-:W-:Y:S01]  /*4c550*/  IADD3 R89, PT, PT, R51, R55, RZ ;  /* 0x0000003733597210 */ /* 0x000fe20007ffe0ff */
[----:B------:R-:W-:Y:S01]  /*4c560*/  IMAD.IADD R63, R19, 0x1, R64 ;  /* 0x00000001133f7824 */ /* 0x000fe200078e0240 */
[----:B------:R-:W-:Y:S01]  /*4c570*/  IADD3.X R55, PT, PT, RZ, RZ, RZ, P0, !PT ;  /* 0x000000ffff377210 */ /* 0x000fe200007fe4ff */
[----:B------:R-:W-:-:S04]  /*4c580*/  IMAD.WIDE.U32 R58, R75, R10, R58 ;  /* 0x0000000a4b3a7225 */ /* 0x000fc800078e003a */
[----:B------:R-:W-:Y:S01]  /*4c590*/  IMAD.WIDE.U32 R56, R81, R15, R56 ;  /* 0x0000000f51387225 */ /* 0x000fe200078e0038 */
[----:B------:R-:W-:Y:S02]  /*4c5a0*/  IADD3 R58, P4, PT, R63, R58, RZ ;  /* 0x0000003a3f3a7210 */ /* 0x000fe40007f9e0ff */
[----:B------:R-:W-:Y:S01]  /*4c5b0*/  IADD3.X R63, PT, PT, RZ, RZ, RZ, P2, !PT ;  /* 0x000000ffff3f7210 */ /* 0x000fe200017fe4ff */
[----:B------:R-:W-:Y:S01]  /*4c5c0*/  IMAD.WIDE.U32 R60, R78, R87, R60 ;  /* 0x000000574e3c7225 */ /* 0x000fe200078e003c */
[----:B------:R-:W-:-:S03]  /*4c5d0*/  IADD3 R56, P3, PT, R73, R56, RZ ;  /* 0x0000003849387210 */ /* 0x000fc60007f7e0ff */
[----:B------:R-:W-:Y:S01]  /*4c5e0*/  IMAD.IADD R65, R21, 0x1, R59 ;  /* 0x0000000115417824 */ /* 0x000fe200078e023b */
[----:B------:R-:W-:Y:S01]  /*4c5f0*/  IADD3.X R59, PT, PT, RZ, RZ, RZ, P4, !PT ;  /* 0x000000ffff3b7210 */ /* 0x000fe200027fe4ff */
[----:B------:R-:W-:Y:S01]  /*4c600*/  IMAD.WIDE.U32 R54, R69, R53, R54 ;  /* 0x0000003545367225 */ /* 0x000fe200078e0036 */
[----:B------:R-:W-:-:S03]  /*4c610*/  IADD3 R60, P0, PT, R83, R60, RZ ;  /* 0x0000003c533c7210 */ /* 0x000fc60007f1e0ff */
[----:B------:R-:W-:Y:S02]  /*4c620*/  IMAD.IADD R61, R52, 0x1, R61 ;  /* 0x00000001343d7824 */ /* 0x000fe400078e023d */
[----:B------:R-:W-:Y:S02]  /*4c630*/  IMAD.IADD R85, R25, 0x1, R57 ;  /* 0x0000000119557824 */ /* 0x000fe400078e0239 */
[----:B------:R-:W-:Y:S01]  /*4c640*/  IMAD.X R57, RZ, RZ, RZ, P3 ;  /* 0x000000ffff397224 */ /* 0x000fe200018e06ff */
[----:B------:R-:W-:Y:S01]  /*4c650*/  IADD3 R64, P1, PT, R61, R54, RZ ;  /* 0x000000363d407210 */ /* 0x000fe20007f3e0ff */
[----:B------:R-:W-:Y:S01]  /*4c660*/  IMAD.WIDE.U32 R58, R23, R13, R58 ;  /* 0x0000000d173a7225 */ /* 0x000fe200078e003a */
[----:B------:R-:W-:-:S03]  /*4c670*/  IADD3.X R61, PT, PT, RZ, RZ, RZ, P0, !PT ;  /* 0x000000ffff3d7210 */ /* 0x000fc600007fe4ff */
        /* <DEDUP_REMOVED lines=10> */
[----:B------:R-:W-:Y:S01]  /*4c720*/  IMAD.MOV.U32 R63, RZ, RZ, RZ ;  /* 0x000000ffff3f7224 */ /* 0x000fe200078e00ff */
[----:B------:R-:W-:Y:S01]  /*4c730*/  IADD3 R60, P2, PT, R55, R60, RZ ;  /* 0x0000003c373c7210 */ /* 0x000fe20007f5e0ff */
[----:B------:R-:W-:Y:S02]  /*4c740*/  IMAD R73, R58, R18, RZ ;  /* 0x000000123a497224 */ /* 0x000fe400078e02ff */
[----:B------:R-:W-:-:S04]  /*4c750*/  IMAD.WIDE.U32 R62, R93, R53, R62 ;  /* 0x000000355d3e7225 */ /* 0x000fc800078e003e */
[----:B------:R-:W-:Y:S02]  /*4c760*/  IMAD.X R55, RZ, RZ, RZ, P0 ;  /* 0x000000ffff377224 */ /* 0x000fe400000e06ff */
[----:B------:R-:W-:Y:S01]  /*4c770*/  IMAD.IADD R91, R52, 0x1, R61 ;  /* 0x00000001345b7824 */ /* 0x000fe200078e023d */
[----:B------:R-:W-:Y:S01]  /*4c780*/  IADD3.X R61, PT, PT, RZ, RZ, RZ, P2, !PT ;  /* 0x000000ffff3d7210 */ /* 0x000fe200017fe4ff */
[----:B------:R-:W-:-:S04]  /*4c790*/  IMAD.WIDE.U32 R64, R78, R50, R64 ;  /* 0x000000324e407225 */ /* 0x000fc800078e0040 */
[----:B------:R-:W-:Y:S01]  /*4c7a0*/  IMAD.HI.U32 R76, R73, R12, R58 ;  /* 0x0000000c494c7227 */ /* 0x000fe200078e003a */
[----:B------:R-:W-:-:S03]  /*4c7b0*/  IADD3 R58, P3, PT, R85, R62, RZ ;  /* 0x0000003e553a7210 */ /* 0x000fc60007f7e0ff */
[----:B------:R-:W-:Y:S02]  /*4c7c0*/  IMAD.IADD R59, R43, 0x1, R63 ;  /* 0x000000012b3b7824 */ /* 0x000fe400078e023f */
[----:B------:R-:W-:Y:S01]  /*4c7d0*/  IMAD.WIDE.U32 R62, R69, R47, R54 ;  /* 0x0000002f453e7225 */ /* 0x000fe200078e0036 */
[----:B------:R-:W-:-:S03]  /*4c7e0*/  IADD3 R54, P1, PT, R91, R64, RZ ;  /* 0x000000405b367210 */ /* 0x000fc60007f3e0ff */
[----:B------:R-:W-:Y:S01]  /*4c7f0*/  IMAD.IADD R55, R66, 0x1, R65 ;  /* 0x0000000142377824 */ /* 0x000fe200078e0241 */
[----:B------:R-:W-:Y:S01]  /*4c800*/  IADD3 R63, PT, PT, R51, R63, RZ ;  /* 0x0000003f333f7210 */ /* 0x000fe20007ffe0ff */
[----:B------:R-:W-:Y:S02]  /*4c810*/  IMAD.IADD R89, R24, 0x1, R57 ;  /* 0x0000000118597824 */ /* 0x000fe400078e0239 */
        /* <DEDUP_REMOVED lines=17> */
[----:B------:R-:W-:Y:S02]  /*4c930*/  IADD3 R60, P2, PT, R55, R60, RZ ;  /* 0x0000003c373c7210 */ /* 0x000fe40007f5e0ff */
[----:B------:R-:W-:Y:S01]  /*4c940*/  IADD3.X R55, PT, PT, RZ, RZ, RZ, P0, !PT ;  /* 0x000000ffff377210 */ /* 0x000fe200007fe4ff */
[----:B------:R-:W-:Y:S01]  /*4c950*/  IMAD.X R57, RZ, RZ, RZ, P1 ;  /* 0x000000ffff397224 */ /* 0x000fe200008e06ff */
[----:B------:R-:W-:Y:S01]  /*4c960*/  IADD3 R58, P3, PT, R89, R58, RZ ;  /* 0x0000003a593a7210 */ /* 0x000fe20007f7e0ff */
[----:B------:R-:W-:Y:S02]  /*4c970*/  IMAD.IADD R62, R43, 0x1, R61 ;  /* 0x000000012b3e7824 */ /* 0x000fe400078e023d */
[----:B------:R-:W-:-:S03]  /*4c980*/  IMAD.WIDE.U32 R64, R44, R53, R64 ;  /* 0x000000352c407225 */ /* 0x000fc600078e0040 */
[----:B------:R-:W-:Y:S01]  /*4c990*/  IADD3 R62, P1, PT, R62, R63, RZ ;  /* 0x0000003f3e3e7210 */ /* 0x000fe20007f3e0ff */
[----:B------:R-:W-:Y:S02]  /*4c9a0*/  IMAD.IADD R61, R19, 0x1, R76 ;  /* 0x00000001133d7824 */ /* 0x000fe400078e024c */
[----:B------:R-:W-:-:S04]  /*4c9b0*/  IMAD.WIDE.U32 R56, R23, R10, R56 ;  /* 0x0000000a17387225 */ /* 0x000fc800078e0038 */
[----:B------:R-:W-:Y:S01]  /*4c9c0*/  IMAD.IADD R63, R43, 0x1, R65 ;  /* 0x000000012b3f7824 */ /* 0x000fe200078e0241 */
[----:B------:R-:W-:Y:S01]  /*4c9d0*/  MOV R65, RZ ;  /* 0x000000ff00417202 */ /* 0x000fe20000000f00 */
[----:B------:R-:W-:Y:S01]  /*4c9e0*/  IMAD.IADD R89, R26, 0x1, R59 ;  /* 0x000000011a597824 */ /* 0x000fe200078e023b */
[----:B------:R-:W-:Y:S01]  /*4c9f0*/  IADD3 R56, P0, PT, R61, R56, RZ ;  /* 0x000000383d387210 */ /* 0x000fe20007f1e0ff */
[----:B------:R-:W-:Y:S01]  /*4ca00*/  IMAD.WIDE.U32 R54, R78, R50, R54 ;  /* 0x000000324e367225 */ /* 0x000fe200078e0036 */
[----:B------:R-:W-:-:S03]  /*4ca10*/  IADD3 R83, PT, PT, R21, R57, RZ ;  /* 0x0000003915537210 */ /* 0x000fc60007ffe0ff */
[----:B------:R-:W-:Y:S01]  /*4ca20*/  IMAD.X R59, RZ, RZ, RZ, P3 ;  /* 0x000000ffff3b7224 */ /* 0x000fe200018e06ff */
[----:B------:R-:W-:Y:S01]  /*4ca30*/  IADD3 R54, P3, PT, R63, R54, RZ ;  /* 0x000000363f367210 */ /* 0x000fe20007f7e0ff */
[----:B------:R-:W-:Y:S02]  /*4ca40*/  IMAD.X R61, RZ, RZ, RZ, P2 ;  /* 0x000000ffff3d7224 */ /* 0x000fe400010e06ff */
[----:B------:R-:W-:-:S04]  /*4ca50*/  IMAD.WIDE.U32 R58, R77, R15, R58 ;  /* 0x0000000f4d3a7225 */ /* 0x000fc800078e003a */
[----:B------:R-:W-:Y:S01]  /*4ca60*/  IMAD.WIDE.U32 R64, R93, R47, R64 ;  /* 0x0000002f5d407225 */ /* 0x000fe200078e0040 */
[----:B------:R-:W-:-:S03]  /*4ca70*/  IADD3 R58, P4, PT, R85, R58, RZ ;  /* 0x0000003a553a7210 */ /* 0x000fc60007f9e0ff */
        /* <DEDUP_REMOVED lines=30> */
[----:B------:R-:W-:-:S04]  /*4cc60*/  IMAD.WIDE.U32 R62, R87, R53, R62 ;  /* 0x00000035573e7225 */ /* 0x000fc800078e003e */
[----:B------:R-:W-:Y:S01]  /*4cc70*/  IMAD.HI.U32 R80, R81, R12, R56 ;  /* 0x0000000c51507227 */ /* 0x000fe200078e0038 */
[----:B------:R-:W-:Y:S02]  /*4cc80*/  IADD3 R56, P1, PT, R55, R60, RZ ;  /* 0x0000003c37387210 */ /* 0x000fe40007f3e0ff */
[----:B------:R-:W-:Y:S01]  /*4cc90*/  IADD3 R60, P3, PT, R85, R64, RZ ;  /* 0x00000040553c7210 */ /* 0x000fe20007f7e0ff */
[----:B------:R-:W-:Y:S02]  /*4cca0*/  IMAD.X R55, RZ, RZ, RZ, P0 ;  /* 0x000000ffff377224 */ /* 0x000fe400000e06ff */
[----:B------:R-:W-:Y:S02]  /*4ccb0*/  IMAD.IADD R57, R43, 0x1, R63 ;  /* 0x000000012b397824 */ /* 0x000fe400078e023f */
[----:B------:R-:W-:Y:S02]  /*4ccc0*/  IMAD.IADD R61, R66, 0x1, R61 ;  /* 0x00000001423d7824 */ /* 0x000fe400078e023d */
[----:B------:R-:W-:Y:S01]  /*4ccd0*/  IMAD.WIDE.U32 R64, R44, R47, R54 ;  /* 0x0000002f2c407225 */ /* 0x000fe200078e0036 */
[----:B------:R-:W-:-:S02]  /*4cce0*/  IADD3 R54, P0, PT, R57, R76, RZ ;  /* 0x0000004c39367210 */ /* 0x000fc40007f1e0ff */
        /* <DEDUP_REMOVED lines=14> */
[----:B------:R-:W-:Y:S01]  /*4cdd0*/  IMAD.WIDE.U32 R64, R50, R50, R62 ;  /* 0x0000003232407225 */ /* 0x000fe200078e003e */
[----:B------:R-:W-:Y:S02]  /*4cde0*/  IADD3 R62, P2, PT, R89, R60, RZ ;  /* 0x0000003c593e7210 */ /* 0x000fe40007f5e0ff */
[----:B------:R-:W-:Y:S01]  /*4cdf0*/  IADD3 R60, PT, PT, R26, R61, RZ ;  /* 0x0000003d1a3c7210 */ /* 0x000fe20007ffe0ff */
[----:B------:R-:W-:Y:S01]  /*4ce00*/  IMAD.X R55, RZ, RZ, RZ, P0 ;  /* 0x000000ffff377224 */ /* 0x000fe200000e06ff */
[----:B------:R-:W-:Y:S01]  /*4ce10*/  IADD3 R65, PT, PT, R66, R65, RZ ;  /* 0x0000004142417210 */ /* 0x000fe20007ffe0ff */
[----:B------:R-:W-:Y:S01]  /*4ce20*/  IMAD.X R57, RZ, RZ, RZ, P3 ;  /* 0x000000ffff397224 */ /* 0x000fe200018e06ff */
[----:B------:R-:W-:Y:S01]  /*4ce30*/  IADD3 R64, P3, PT, R59, R64, RZ ;  /* 0x000000403b407210 */ /* 0x000fe20007f7e0ff */
[----:B------:R-:W-:Y:S01]  /*4ce40*/  IMAD.WIDE.U32 R54, R87, R47, R54 ;  /* 0x0000002f57367225 */ /* 0x000fe200078e0036 */
[----:B------:R-:W-:-:S02]  /*4ce50*/  IADD3.X R63, PT, PT, RZ, RZ, RZ, P2, !PT ;  /* 0x000000ffff3f7210 */ /* 0x000fc400017fe4ff */
[----:B------:R-:W-:Y:S01]  /*4ce60*/  IADD3 R60, P5, PT, R60, R91, RZ ;  /* 0x0000005b3c3c7210 */ /* 0x000fe20007fbe0ff */
[----:B------:R-:W-:Y:S01]  /*4ce70*/  IMAD.X R59, RZ, RZ, RZ, P4 ;  /* 0x000000ffff3b7224 */ /* 0x000fe200020e06ff */
        /* <DEDUP_REMOVED lines=8> */
[----:B------:R-:W-:Y:S01]  /*4cf00*/  IMAD.WIDE.U32 R56, R73, R10, R56 ;  /* 0x0000000a49387225 */ /* 0x000fe200078e0038 */
[----:B------:R-:W-:-:S03]  /*4cf10*/  IADD3 R58, P1, PT, R85, R62, RZ ;  /* 0x0000003e553a7210 */ /* 0x000fc60007f3e0ff */
[----:B------:R-:W-:Y:S02]  /*4cf20*/  IMAD.IADD R61, R19, 0x1, R80 ;  /* 0x00000001133d7824 */ /* 0x000fe400078e0250 */
[----:B------:R-:W-:-:S03]  /*4cf30*/  IMAD.WIDE.U32 R64, R87, R53, R64 ;  /* 0x0000003557407225 */ /* 0x000fc600078e0040 */
[----:B------:R-:W-:Y:S01]  /*4cf40*/  IADD3 R56, P0, PT, R61, R56, RZ ;  /* 0x000000383d387210 */ /* 0x000fe20007f1e0ff */
        /* <DEDUP_REMOVED lines=19> */
[----:B------:R-:W-:Y:S02]  /*4d080*/  IMAD R77, R56, R18, RZ ;  /* 0x00000012384d7224 */ /* 0x000fe400078e02ff */
[----:B------:R-:W-:Y:S01]  /*4d090*/  IMAD.MOV.U32 R57, RZ, RZ, RZ ;  /* 0x000000ffff397224 */ /* 0x000fe200078e00ff */
[----:B------:R-:W-:Y:S01]  /*4d0a0*/  IADD3 R64, P2, PT, R64, R91, RZ ;  /* 0x0000005b40407210 */ /* 0x000fe20007f5e0ff */
[----:B------:R-:W-:Y:S02]  /*4d0b0*/  IMAD.IADD R76, R27, 0x1, R61 ;  /* 0x000000011b4c7824 */ /* 0x000fe400078e023d */
[----:B------:R-:W-:-:S03]  /*4d0c0*/  IMAD.HI.U32 R80, R77, R12, R56 ;  /* 0x0000000c4d507227 */ /* 0x000fc600078e0038 */
[----:B------:R-:W-:Y:S01]  /*4d0d0*/  IADD3 R76, P1, PT, R76, R89, RZ ;  /* 0x000000594c4c7210 */ /* 0x000fe20007f3e0ff */
[----:B------:R-:W-:Y:S02]  /*4d0e0*/  IMAD.X R57, RZ, RZ, RZ, P3 ;  /* 0x000000ffff397224 */ /* 0x000fe400018e06ff */
[----:B------:R-:W-:-:S04]  /*4d0f0*/  IMAD.WIDE.U32 R62, R78, R47, R62 ;  /* 0x0000002f4e3e7225 */ /* 0x000fc800078e003e */
[----:B------:R-:W-:Y:S01]  /*4d100*/  IMAD.X R61, RZ, RZ, RZ, P6 ;  /* 0x000000ffff3d7224 */ /* 0x000fe200030e06ff */
[----:B------:R-:W-:Y:S01]  /*4d110*/  IADD3 R62, P3, PT, R57, R62, RZ ;  /* 0x0000003e393e7210 */ /* 0x000fe20007f7e0ff */
[----:B------:R-:W-:Y:S01]  /*4d120*/  IMAD.IADD R59, R24, 0x1, R59 ;  /* 0x00000001183b7824 */ /* 0x000fe200078e023b */
[----:B------:R-:W-:Y:S01]  /*4d130*/  IADD3 R57, PT, PT, R51, R63, RZ ;  /* 0x0000003f33397210 */ /* 0x000fe20007ffe0ff */
[----:B------:R-:W-:-:S04]  /*4d140*/  IMAD.WIDE.U32 R54, R75, R16, R54 ;  /* 0x000000104b367225 */ /* 0x000fc800078e0036 */
[----:B------:R-:W-:Y:S01]  /*4d150*/  IMAD.WIDE.U32 R60, R50, R53, R60 ;  /* 0x00000035323c7225 */ /* 0x000fe200078e003c */
[----:B------:R-:W-:-:S03]  /*4d160*/  IADD3 R54, P4, PT, R59, R54, RZ ;  /* 0x000000363b367210 */ /* 0x000fc60007f9e0ff */
[----:B------:R-:W-:Y:S01]  /*4d170*/  IMAD.X R65, RZ, RZ, RZ, P2 ;  /* 0x000000ffff417224 */ /* 0x000fe200010e06ff */
        /* <DEDUP_REMOVED lines=10> */
[----:B------:R-:W-:Y:S01]  /*4d220*/  IADD3 R89, PT, PT, R51, R65, RZ ;  /* 0x0000004133597210 */ /* 0x000fe20007ffe0ff */
[----:B------:R-:W-:Y:S01]  /*4d230*/  IMAD.X R55, RZ, RZ, RZ, P4 ;  /* 0x000000ffff377224 */ /* 0x000fe200020e06ff */
[----:B------:R-:W-:Y:S01]  /*4d240*/  IADD3 R59, PT, PT, R22, R59, RZ ;  /* 0x0000003b163b7210 */ /* 0x000fe20007ffe0ff */
[----:B------:R-:W-:Y:S01]  /*4d250*/  IMAD.X R57, RZ, RZ, RZ, P2 ;  /* 0x000000ffff397224 */ /* 0x000fe200010e06ff */
[----:B------:R-:W-:Y:S01]  /*4d260*/  IADD3.X R63, PT, PT, RZ, RZ, RZ, P5, !PT ;  /* 0x000000ffff3f7210 */ /* 0x000fe20002ffe4ff */
[----:B------:R-:W-:Y:S01]  /*4d270*/  IMAD.X R61, RZ, RZ, RZ, P1 ;  /* 0x000000ffff3d7224 */ /* 0x000fe200008e06ff */
[----:B------:R-:W-:Y:S01]  /*4d280*/  IADD3 R58, P1, PT, R83, R58, RZ ;  /* 0x0000003a533a7210 */ /* 0x000fe20007f3e0ff */
[----:B------:R-:W-:-:S04]  /*4d290*/  IMAD.WIDE.U32 R54, R23, R15, R54 ;  /* 0x0000000f17367225 */ /* 0x000fc800078e0036 */
[----:B------:R-:W-:-:S04]  /*4d2a0*/  IMAD.WIDE.U32 R56, R87, R47, R56 ;  /* 0x0000002f57387225 */ /* 0x000fc800078e0038 */
[----:B------:R-:W-:Y:S01]  /*4d2b0*/  IMAD.X R65, RZ, RZ, RZ, P3 ;  /* 0x000000ffff417224 */ /* 0x000fe200018e06ff */
[----:B------:R-:W-:Y:S01]  /*4d2c0*/  IADD3 R54, P3, PT, R59, R54, RZ ;  /* 0x000000363b367210 */ /* 0x000fe20007f7e0ff */
[----:B------:R-:W-:-:S03]  /*4d2d0*/  IMAD.WIDE.U32 R60, R75, R17, R60 ;  /* 0x000000114b3c7225 */ /* 0x000fc600078e003c */
[----:B------:R-:W-:Y:S01]  /*4d2e0*/  IADD3 R65, P2, PT, R65, R56, RZ ;  /* 0x0000003841417210 */ /* 0x000fe20007f5e0ff */
[----:B------:R-:W-:Y:S01]  /*4d2f0*/  IMAD.IADD R55, R25, 0x1, R55 ;  /* 0x0000000119377824 */ /* 0x000fe200078e0237 */
[----:B------:R-:W-:Y:S01]  /*4d300*/  IADD3 R64, PT, PT, R27, R61, RZ ;  /* 0x0000003d1b407210 */ /* 0x000fe20007ffe0ff */
[----:B------:R-:W-:Y:S02]  /*4d310*/  IMAD.X R59, RZ, RZ, RZ, P1 ;  /* 0x000000ffff3b7224 */ /* 0x000fe400008e06ff */
[----:B------:R-:W-:Y:S01]  /*4d320*/  IMAD.IADD R57, R51, 0x1, R57 ;  /* 0x0000000133397824 */ /* 0x000fe200078e0239 */
[----:B------:R-:W-:Y:S01]  /*4d330*/  IADD3 R56, P6, PT, R55, R60, RZ ;  /* 0x0000003c37387210 */ /* 0x000fe20007fde0ff */
[----:B------:R-:W-:Y:S01]  /*4d340*/  IMAD.WIDE.U32 R62, R53, R53, R62 ;  /* 0x00000035353e7225 */ /* 0x000fe200078e003e */
[----:B------:R-:W-:-:S03]  /*4d350*/  IADD3 R64, P4, PT, R64, R85, RZ ;  /* 0x0000005540407210 */ /* 0x000fc60007f9e0ff */
[----:B------:R-:W-:Y:S01]  /*4d360*/  IMAD.WIDE.U32 R58, R81, R10, R58 ;  /* 0x0000000a513a7225 */ /* 0x000fe200078e003a */
[----:B------:R-:W-:Y:S02]  /*4d370*/  IADD3 R60, P5, PT, R57, R62, RZ ;  /* 0x0000003e393c7210 */ /* 0x000fe40007fbe0ff */
[----:B------:R-:W-:Y:S01]  /*4d380*/  IADD3.X R57, PT, PT, RZ, RZ, RZ, P6, !PT ;  /* 0x000000ffff397210 */ /* 0x000fe200037fe4ff */
[----:B------:R-:W-:Y:S01]  /*4d390*/  IMAD.IADD R61, R19, 0x1, R80 ;  /* 0x00000001133d7824 */ /* 0x000fe200078e0250 */
[----:B------:R-:W-:Y:S01]  /*4d3a0*/  IADD3 R62, PT, PT, R43, R63, RZ ;  /* 0x0000003f2b3e7210 */ /* 0x000fe20007ffe0ff */
[----:B------:R-:W-:Y:S02]  /*4d3b0*/  IMAD.X R55, RZ, RZ, RZ, P3 ;  /* 0x000000ffff377224 */ /* 0x000fe400018e06ff */
        /* <DEDUP_REMOVED lines=17> */
[----:B------:R-:W-:Y:S01]  /*4d4d0*/  IMAD.X R65, RZ, RZ, RZ, P1 ;  /* 0x000000ffff417224 */ /* 0x000fe200008e06ff */
[----:B------:R-:W-:Y:S01]  /*4d4e0*/  IADD3 R76, P1, PT, R75, R60, RZ ;  /* 0x0000003c4b4c7210 */ /* 0x000fe20007f3e0ff */
[----:B------:R-:W-:Y:S01]  /*4d4f0*/  IMAD.X R55, RZ, RZ, RZ, P5 ;  /* 0x000000ffff377224 */ /* 0x000fe200028e06ff */
[----:B------:R-:W-:Y:S01]  /*4d500*/  IADD3 R60, P3, PT, R57, R64, RZ ;  /* 0x00000040393c7210 */ /* 0x000fe20007f7e0ff */
[----:B------:R-:W-:Y:S01]  /*4d510*/  IMAD.WIDE.U32 R58, R77, R13, R58 ;  /* 0x0000000d4d3a7225 */ /* 0x000fe200078e003a */
[----:B------:R-:W-:Y:S02]  /*4d520*/  IADD3 R75, PT, PT, R51, R61, RZ ;  /* 0x0000003d334b7210 */ /* 0x000fe40007ffe0ff */
        /* <DEDUP_REMOVED lines=24> */
[----:B------:R-:W-:Y:S02]  /*4d6b0*/  IMAD.X R61, RZ, RZ, RZ, P3 ;  /* 0x000000ffff3d7224 */ /* 0x000fe400018e06ff */
[----:B------:R-:W-:Y:S01]  /*4d6c0*/  IMAD.WIDE.U32 R58, R81, R14, R56 ;  /* 0x0000000e513a7225 */ /* 0x000fe200078e0038 */
[----:B------:R-:W-:Y:S02]  /*4d6d0*/  IADD3 R56, P6, PT, R63, R54, RZ ;  /* 0x000000363f387210 */ /* 0x000fe40007fde0ff */
[----:B------:R-:W-:Y:S01]  /*4d6e0*/  IADD3 R76, P3, PT, R76, R65, RZ ;  /* 0x000000414c4c7210 */ /* 0x000fe20007f7e0ff */
[----:B------:R-:W-:-:S02]  /*4d6f0*/  IMAD.IADD R55, R21, 0x1, R55 ;  /* 0x0000000115377824 */ /* 0x000fc400078e0237 */
        /* <DEDUP_REMOVED lines=30> */
[----:B------:R-:W-:-:S02]  /*4d8e0*/  IMAD.X R57, RZ, RZ, RZ, P1 ;  /* 0x000000ffff397224 */ /* 0x000fc400008e06ff */
[----:B------:R-:W-:Y:S01]  /*4d8f0*/  IMAD.WIDE.U32 R54, R23, R10, R54 ;  /* 0x0000000a17367225 */ /* 0x000fe200078e0036 */
[----:B------:R-:W-:Y:S02]  /*4d900*/  IADD3.X R76, PT, PT, RZ, RZ, RZ, P2, !PT ;  /* 0x000000ffff4c7210 */ /* 0x000fe400017fe4ff */
[----:B------:R-:W-:Y:S01]  /*4d910*/  IADD3 R62, P1, PT, R57, R64, RZ ;  /* 0x00000040393e7210 */ /* 0x000fe20007f3e0ff */
[----:B------:R-:W-:Y:S01]  /*4d920*/  IMAD.X R61, RZ, RZ, RZ, P0 ;  /* 0x000000ffff3d7224 */ /* 0x000fe200000e06ff */
[----:B------:R-:W-:Y:S01]  /*4d930*/  IADD3 R57, PT, PT, R21, R55, RZ ;  /* 0x0000003715397210 */ /* 0x000fe20007ffe0ff */
[----:B------:R-:W-:Y:S01]  /*4d940*/  IMAD.WIDE.U32 R58, R77, R14, R58 ;  /* 0x0000000e4d3a7225 */ /* 0x000fe200078e003a */
[----:B------:R-:W-:-:S03]  /*4d950*/  IADD3.X R64, PT, PT, RZ, RZ, RZ, P4, !PT ;  /* 0x000000ffff407210 */ /* 0x000fc600027fe4ff */
        /* <DEDUP_REMOVED lines=15> */
[----:B------:R-:W-:-:S02]  /*4da50*/  IADD3 R73, P3, PT, R73, R64, RZ ;  /* 0x0000004049497210 */ /* 0x000fc40007f7e0ff */
[----:B------:R-:W-:Y:S01]  /*4da60*/  MOV R75, R54 ;  /* 0x00000036004b7202 */ /* 0x000fe20000000f00 */
        /* <DEDUP_REMOVED lines=8> */
[----:B------:R-:W-:Y:S01]  /*4daf0*/  IMAD.X R81, RZ, RZ, RZ, P2 ;  /* 0x000000ffff517224 */ /* 0x000fe200010e06ff */
[----:B------:R-:W-:Y:S01]  /*4db00*/  IADD3 R60, P4, PT, R61, R62, RZ ;  /* 0x0000003e3d3c7210 */ /* 0x000fe20007f9e0ff */
[----:B------:R-:W-:-:S04]  /*4db10*/  IMAD.WIDE.U32 R62, R23, R14, R64 ;  /* 0x0000000e173e7225 */ /* 0x000fc800078e0040 */
[----:B------:R-:W-:Y:S01]  /*4db20*/  IMAD.X R61, RZ, RZ, RZ, P4 ;  /* 0x000000ffff3d7224 */ /* 0x000fe200020e06ff */
[----:B------:R-:W-:Y:S01]  /*4db30*/  IADD3 R76, P4, PT, R76, R73, RZ ;  /* 0x000000494c4c7210 */ /* 0x000fe20007f9e0ff */
[----:B------:R-:W-:-:S03]  /*4db40*/  IMAD.WIDE.U32 R80, R47, R47, R80 ;  /* 0x0000002f2f507225 */ /* 0x000fc600078e0050 */
[----:B------:R-:W-:Y:S01]  /*4db50*/  IADD3 R65, P2, PT, R57, R76, RZ ;  /* 0x0000004c39417210 */ /* 0x000fe20007f5e0ff */
[----:B------:R-:W-:Y:S01]  /*4db60*/  IMAD.WIDE.U32 R60, R77, R16, R60 ;  /* 0x000000104d3c7225 */ /* 0x000fe200078e003c */
[----:B------:R-:W-:-:S03]  /*4db70*/  IADD3 R81, PT, PT, R51, R81, RZ ;  /* 0x0000005133517210 */ /* 0x000fc60007ffe0ff */
        /* <DEDUP_REMOVED lines=10> */
[----:B------:R-:W-:-:S02]  /*4dc20*/  IADD3.X R61, PT, PT, RZ, RZ, RZ, P6, !PT ;  /* 0x000000ffff3d7210 */ /* 0x000fc400037fe4ff */
[----:B------:R-:W-:Y:S01]  /*4dc30*/  IADD3 R76, P5, PT, R76, R65, RZ ;  /* 0x000000414c4c7210 */ /* 0x000fe20007fbe0ff */
[----:B------:R-:W-:Y:S01]  /*4dc40*/  IMAD.X R65, RZ, RZ, RZ, P1 ;  /* 0x000000ffff417224 */ /* 0x000fe200008e06ff */
[----:B------:R-:W-:Y:S01]  /*4dc50*/  IADD3.X R80, PT, PT, RZ, RZ, RZ, P3, !PT ;  /* 0x000000ffff507210 */ /* 0x000fe20001ffe4ff */
        /* <DEDUP_REMOVED lines=61> */
.L_x_182:
        /* <DEDUP_REMOVED lines=23> */
.L_x_183:
[----:B------:R-:W-:Y:S02]  /*4e1a0*/  IADD3 R115, P0, PT, -R49, R115, RZ ;  /* 0x0000007331737210 */ /* 0x000fe40007f1e1ff */
        /* <DEDUP_REMOVED lines=42> */
.L_x_184:
        /* <DEDUP_REMOVED lines=42> */
.L_x_185:
        /* <DEDUP_REMOVED lines=42> */
.L_x_186:
[----:B------:R-:W-:Y:S02]  /*4e990*/  HFMA2 R55, -RZ, RZ, 0, 0 ;  /* 0x00000000ff377431 */ /* 0x000fe400000001ff */
[----:B------:R-:W-:Y:S01]  /*4e9a0*/  IMAD.WIDE.U32 R56, R76, R93, RZ ;  /* 0x0000005d4c387225 */ /* 0x000fe200078e00ff */
[----:B------:R-:W-:-:S03]  /*4e9b0*/  MOV R81, RZ ;  /* 0x000000ff00517202 */ /* 0x000fc60000000f00 */
[----:B------:R-:W-:Y:S01]  /*4e9c0*/  HFMA2 R75, -RZ, RZ, 0, 0 ;  /* 0x00000000ff4b7431 */ /* 0x000fe200000001ff */
[----:B------:R-:W-:Y:S01]  /*4e9d0*/  MOV R59, RZ ;  /* 0x000000ff003b7202 */ /* 0x000fe20000000f00 */
[----:B------:R-:W-:Y:S02]  /*4e9e0*/  IMAD R89, R56, R18, RZ ;  /* 0x0000001238597224 */ /* 0x000fe400078e02ff */
[----:B------:R-:W-:Y:S02]  /*4e9f0*/  IMAD.MOV.U32 R61, RZ, RZ, RZ ;  /* 0x000000ffff3d7224 */ /* 0x000fe400078e00ff */
[----:B------:R-:W-:Y:S02]  /*4ea00*/  IMAD.MOV.U32 R73, RZ, RZ, RZ ;  /* 0x000000ffff497224 */ /* 0x000fe400078e00ff */
[----:B------:R-:W-:Y:S02]  /*4ea10*/  IMAD.IADD R54, R57, 0x1, R55 ;  /* 0x0000000139367824 */ /* 0x000fe400078e0237 */
[----:B------:R-:W-:-:S02]  /*4ea20*/  HFMA2 R57, -RZ, RZ, 0, 0 ;  /* 0x00000000ff397431 */ /* 0x000fc400000001ff */
[----:B------:R-:W-:Y:S02]  /*4ea30*/  IMAD.MOV.U32 R55, RZ, RZ, RZ ;  /* 0x000000ffff377224 */ /* 0x000fe400078e00ff */
        /* <DEDUP_REMOVED lines=8> */
[----:B------:R-:W-:Y:S01]  /*4eac0*/  IADD3 R55, PT, PT, R19, R56, RZ ;  /* 0x0000003813377210 */ /* 0x000fe20007ffe0ff */
[----:B------:R-:W-:Y:S02]  /*4ead0*/  IMAD.MOV.U32 R65, RZ, RZ, RZ ;  /* 0x000000ffff417224 */ /* 0x000fe400078e00ff */
[----:B------:R-:W-:Y:S01]  /*4eae0*/  IMAD.MOV.U32 R49, RZ, RZ, RZ ;  /* 0x000000ffff317224 */ /* 0x000fe200078e00ff */
[----:B------:R-:W-:Y:S01]  /*4eaf0*/  IADD3 R56, P0, PT, R57, R60, RZ ;  /* 0x0000003c39387210 */ /* 0x000fe20007f1e0ff */
[----:B------:R-:W-:Y:S01]  /*4eb00*/  IMAD.MOV.U32 R63, RZ, RZ, RZ ;  /* 0x000000ffff3f7224 */ /* 0x000fe200078e00ff */
[----:B------:R-:W-:Y:S01]  /*4eb10*/  IADD3 R60, PT, PT, R61, R73, RZ ;  /* 0x000000493d3c7210 */ /* 0x000fe20007ffe0ff */
[----:B------:R-:W-:Y:S01]  /*4eb20*/  IMAD.MOV.U32 R121, RZ, RZ, RZ ;  /* 0x000000ffff797224 */ /* 0x000fe200078e00ff */
[----:B------:R-:W-:Y:S01]  /*4eb30*/  MOV R61, RZ ;  /* 0x000000ff003d7202 */ /* 0x000fe20000000f00 */
[----:B------:R-:W-:Y:S01]  /*4eb40*/  IMAD.X R57, RZ, RZ, RZ, P0 ;  /* 0x000000ffff397224 */ /* 0x000fe200000e06ff */
[----:B------:R-:W-:Y:S01]  /*4eb50*/  IADD3 R54, P1, PT, R55, R54, RZ ;  /* 0x0000003637367210 */ /* 0x000fe20007f3e0ff */
[----:B------:R-:W-:-:S04]  /*4eb60*/  IMAD.WIDE.U32 R56, R44, R72, R56 ;  /* 0x000000482c387225 */ /* 0x000fc800078e0038 */
[----:B------:R-:W-:-:S04]  /*4eb70*/  IMAD.WIDE.U32 R60, R93, R70, R60 ;  /* 0x000000465d3c7225 */ /* 0x000fc800078e003c */
[----:B------:R-:W-:Y:S02]  /*4eb80*/  IMAD.IADD R45, R81, 0x1, R57 ;  /* 0x00000001512d7824 */ /* 0x000fe400078e0239 */
[----:B------:R-:W-:Y:S02]  /*4eb90*/  HFMA2 R57, -RZ, RZ, 0, 0 ;  /* 0x00000000ff397431 */ /* 0x000fe400000001ff */
[----:B------:R-:W-:Y:S02]  /*4eba0*/  IMAD.X R55, RZ, RZ, RZ, P1 ;  /* 0x000000ffff377224 */ /* 0x000fe400008e06ff */
[----:B------:R-:W-:Y:S01]  /*4ebb0*/  IMAD.MOV.U32 R58, RZ, RZ, R56 ;  /* 0x000000ffff3a7224 */ /* 0x000fe200078e0038 */
[----:B------:R-:W-:Y:S01]  /*4ebc0*/  IADD3 R60, P0, PT, R45, R60, RZ ;  /* 0x0000003c2d3c7210 */ /* 0x000fe20007f1e0ff */
[----:B------:R-:W-:Y:S02]  /*4ebd0*/  IMAD.IADD R64, R61, 0x1, R77 ;  /* 0x000000013d407824 */ /* 0x000fe400078e024d */
[----:B------:R-:W-:Y:S01]  /*4ebe0*/  IMAD.WIDE.U32 R54, R89, R13, R54 ;  /* 0x0000000d59367225 */ /* 0x000fe200078e0036 */
[----:B------:R-:W-:-:S03]  /*4ebf0*/  IADD3.X R61, PT, PT, RZ, RZ, RZ, P0, !PT ;  /* 0x000000ffff3d7210 */ /* 0x000fc600007fe4ff */
[----:B------:R-:W-:-:S04]  /*4ec00*/  IMAD.WIDE.U32 R58, R76, R69, R58 ;  /* 0x000000454c3a7225 */ /* 0x000fc800078e003a */
[----:B------:R-:W-:-:S04]  /*4ec10*/  IMAD.WIDE.U32 R64, R93, R79, R64 ;  /* 0x0000004f5d407225 */ /* 0x000fc800078e0040 */
[----:B------:R-:W-:Y:S02]  /*4ec20*/  IMAD.IADD R45, R20, 0x1, R55 ;  /* 0x00000001142d7824 */ /* 0x000fe400078e0237 */
[----:B------:R-:W-:Y:S02]  /*4ec30*/  IMAD R83, R54, R18, RZ ;  /* 0x0000001236537224 */ /* 0x000fe400078e02ff */
[----:B------:R-:W-:Y:S02]  /*4ec40*/  IMAD.MOV.U32 R55, RZ, RZ, RZ ;  /* 0x000000ffff377224 */ /* 0x000fe400078e00ff */
[----:B------:R-:W-:-:S04]  /*4ec50*/  IMAD.WIDE.U32 R60, R44, R85, R60 ;  /* 0x000000552c3c7225 */ /* 0x000fc800078e003c */
[----:B------:R-:W-:Y:S02]  /*4ec60*/  IMAD.IADD R59, R48, 0x1, R59 ;  /* 0x00000001303b7824 */ /* 0x000fe400078e023b */
[----:B------:R-:W-:Y:S02]  /*4ec70*/  IMAD.IADD R56, R65, 0x1, R75 ;  /* 0x0000000141387824 */ /* 0x000fe400078e024b */
[----:B------:R-:W-:Y:S01]  /*4ec80*/  IMAD.HI.U32 R62, R83, R12, R54 ;  /* 0x0000000c533e7227 */ /* 0x000fe200078e0036 */
[----:B------:R-:W-:Y:S02]  /*4ec90*/  IADD3 R54, P2, PT, R45, R58, RZ ;  /* 0x0000003a2d367210 */ /* 0x000fe40007f5e0ff */
[----:B------:R-:W-:Y:S01]  /*4eca0*/  IADD3 R60, P1, PT, R59, R60, RZ ;  /* 0x0000003c3b3c7210 */ /* 0x000fe20007f3e0ff */
[----:B------:R-:W-:Y:S01]  /*4ecb0*/  IMAD.IADD R65, R73, 0x1, R61 ;  /* 0x0000000149417824 */ /* 0x000fe200078e023d */
[----:B------:R-:W-:Y:S01]  /*4ecc0*/  IADD3.X R55, PT, PT, RZ, RZ, RZ, P2, !PT ;  /* 0x000000ffff377210 */ /* 0x000fe200017fe4ff */
[----:B------:R-:W-:-:S03]  /*4ecd0*/  IMAD.WIDE.U32 R56, R93, R68, R56 ;  /* 0x000000445d387225 */ /* 0x000fc600078e0038 */
[----:B------:R-:W-:Y:S01]  /*4ece0*/  IADD3 R64, P0, PT, R65, R64, RZ ;  /* 0x0000004041407210 */ /* 0x000fe20007f1e0ff */
[----:B------:R-:W-:Y:S02]  /*4ecf0*/  IMAD.MOV.U32 R45, RZ, RZ, RZ ;  /* 0x000000ffff2d7224 */ /* 0x000fe400078e00ff */
[----:B------:R-:W-:Y:S01]  /*4ed00*/  IMAD.MOV.U32 R59, RZ, RZ, RZ ;  /* 0x000000ffff3b7224 */ /* 0x000fe200078e00ff */
[----:B------:R-:W-:Y:S01]  /*4ed10*/  IADD3.X R65, PT, PT, RZ, RZ, RZ, P0, !PT ;  /* 0x000000ffff417210 */ /* 0x000fe200007fe4ff */
[----:B------:R-:W-:Y:S01]  /*4ed20*/  IMAD.IADD R58, R57, 0x1, R45 ;  /* 0x00000001393a7824 */ /* 0x000fe200078e022d */
[----:B------:R-:W-:Y:S01]  /*4ed30*/  IADD3 R57, PT, PT, R19, R62, RZ ;  /* 0x0000003e13397210 */ /* 0x000fe20007ffe0ff */
[----:B------:R-:W-:Y:S02]  /*4ed40*/  IMAD.X R61, RZ, RZ, RZ, P1 ;  /* 0x000000ffff3d7224 */ /* 0x000fe400008e06ff */
[----:B------:R-:W-:-:S04]  /*4ed50*/  IMAD.WIDE.U32 R58, R93, R71, R58 ;  /* 0x000000475d3a7225 */ /* 0x000fc800078e003a */
[----:B------:R-:W-:-:S04]  /*4ed60*/  IMAD.WIDE.U32 R60, R69, R72, R60 ;  /* 0x00000048453c7225 */ /* 0x000fc800078e003c */
[----:B------:R-:W-:Y:S02]  /*4ed70*/  IMAD.IADD R62, R59, 0x1, R49 ;  /* 0x000000013b3e7824 */ /* 0x000fe400078e0231 */
[----:B------:R-:W-:-:S04]  /*4ed80*/  IMAD.WIDE.U32 R64, R44, R70, R64 ;  /* 0x000000462c407225 */ /* 0x000fc800078e0040 */
[----:B------:R-:W-:Y:S02]  /*4ed90*/  IMAD.IADD R59, R81, 0x1, R61 ;  /* 0x00000001513b7824 */ /* 0x000fe400078e023d */
[----:B------:R-:W-:-:S03]  /*4eda0*/  IMAD.WIDE.U32 R54, R89, R10, R54 ;  /* 0x0000000a59367225 */ /* 0x000fc600078e0036 */
[----:B------:R-:W-:Y:S01]  /*4edb0*/  IADD3 R64, P0, PT, R59, R64, RZ ;  /* 0x000000403b407210 */ /* 0x000fe20007f1e0ff */
        /* <DEDUP_REMOVED lines=8> */
[----:B------:R-:W-:Y:S01]  /*4ee40*/  IMAD.WIDE.U32 R54, R83, R13, R54 ;  /* 0x0000000d53367225 */ /* 0x000fe200078e0036 */
[----:B------:R-:W-:Y:S02]  /*4ee50*/  IADD3 R60, P1, PT, R57, R60, RZ ;  /* 0x0000003c393c7210 */ /* 0x000fe40007f3e0ff */
[----:B------:R-:W-:Y:S01]  /*4ee60*/  IADD3 R59, PT, PT, R42, R61, RZ ;  /* 0x0000003d2a3b7210 */ /* 0x000fe20007ffe0ff */
[----:B------:R-:W-:-:S04]  /*4ee70*/  IMAD.WIDE.U32 R64, R69, R85, R64 ;  /* 0x0000005545407225 */ /* 0x000fc800078e0040 */
[----:B------:R-:W-:Y:S01]  /*4ee80*/  IMAD.X R57, RZ, RZ, RZ, P0 ;  /* 0x000000ffff397224 */ /* 0x000fe200000e06ff */
[----:B------:R-:W-:Y:S01]  /*4ee90*/  IADD3 R64, P0, PT, R59, R64, RZ ;  /* 0x000000403b407210 */ /* 0x000fe20007f1e0ff */
[----:B------:R-:W-:Y:S01]  /*4eea0*/  IMAD.X R61, RZ, RZ, RZ, P1 ;  /* 0x000000ffff3d7224 */ /* 0x000fe200008e06ff */
[----:B------:R-:W-:Y:S01]  /*4eeb0*/  IADD3 R59, PT, PT, R20, R55, RZ ;  /* 0x00000037143b7210 */ /* 0x000fe20007ffe0ff */
[----:B------:R-:W-:-:S04]  /*4eec0*/  IMAD.WIDE.U32 R62, R46, R93, R62 ;  /* 0x0000005d2e3e7225 */ /* 0x000fc800078e003e */
[----:B------:R-:W-:Y:S02]  /*4eed0*/  IMAD.IADD R65, R73, 0x1, R65 ;  /* 0x0000000149417824 */ /* 0x000fe400078e0241 */
        /* <DEDUP_REMOVED lines=9> */
[----:B------:R-:W-:Y:S01]  /*4ef70*/  IADD3 R58, P0, PT, R57, R58, RZ ;  /* 0x0000003a393a7210 */ /* 0x000fe20007f1e0ff */
[----:B------:R-:W-:Y:S01]  /*4ef80*/  IMAD.IADD R95, R22, 0x1, R61 ;  /* 0x00000001165f7824 */ /* 0x000fe200078e023d */
[----:B------:R-:W-:Y:S01]  /*4ef90*/  IADD3.X R55, PT, PT, RZ, RZ, RZ, P1, !PT ;  /* 0x000000ffff377210 */ /* 0x000fe20000ffe4ff */
[----:B------:R-:W-:Y:S02]  /*4efa0*/  IMAD.X R57, RZ, RZ, RZ, P2 ;  /* 0x000000ffff397224 */ /* 0x000fe400010e06ff */
[----:B------:R-:W-:-:S04]  /*4efb0*/  IMAD.WIDE.U32 R64, R78, R72, R64 ;  /* 0x000000484e407225 */ /* 0x000fc800078e0040 */
        /* <DEDUP_REMOVED lines=9> */
[----:B------:R-:W-:-:S04]  /*4f050*/  IMAD.WIDE.U32 R58, R44, R68, R58 ;  /* 0x000000442c3a7225 */ /* 0x000fc800078e003a */
[----:B------:R-:W-:Y:S01]  /*4f060*/  IMAD.MOV.U32 R60, RZ, RZ, R64 ;  /* 0x000000ffff3c7224 */ /* 0x000fe200078e0040 */
[----:B------:R-:W-:Y:S01]  /*4f070*/  IADD3 R58, P0, PT, R55, R58, RZ ;  /* 0x0000003a373a7210 */ /* 0x000fe20007f1e0ff */
[----:B------:R-:W-:Y:S01]  /*4f080*/  IMAD.MOV.U32 R61, RZ, RZ, RZ ;  /* 0x000000ffff3d7224 */ /* 0x000fe200078e00ff */
[----:B------:R-:W-:Y:S01]  /*4f090*/  IADD3 R97, PT, PT, R45, R59, RZ ;  /* 0x0000003b2d617210 */ /* 0x000fe20007ffe0ff */
[----:B------:R-:W-:Y:S02]  /*4f0a0*/  IMAD.X R55, RZ, RZ, RZ, P1 ;  /* 0x000000ffff377224 */ /* 0x000fe400008e06ff */
[----:B------:R-:W-:-:S04]  /*4f0b0*/  IMAD.WIDE.U32 R60, R76, R87, R60 ;  /* 0x000000574c3c7225 */ /* 0x000fc800078e003c */
[----:B------:R-:W-:Y:S01]  /*4f0c0*/  IMAD.WIDE.U32 R54, R78, R85, R54 ;  /* 0x000000554e367225 */ /* 0x000fe200078e0036 */
[----:B------:R-:W-:Y:S02]  /*4f0d0*/  IADD3 R60, P1, PT, R95, R60, RZ ;  /* 0x0000003c5f3c7210 */ /* 0x000fe40007f3e0ff */
[----:B------:R-:W-:Y:S01]  /*4f0e0*/  IADD3 R57, PT, PT, R52, R61, RZ ;  /* 0x0000003d34397210 */ /* 0x000fe20007ffe0ff */
[----:B------:R-:W-:Y:S01]  /*4f0f0*/  IMAD.X R59, RZ, RZ, RZ, P0 ;  /* 0x000000ffff3b7224 */ /* 0x000fe200000e06ff */
[----:B------:R-:W-:Y:S01]  /*4f100*/  IADD3.X R61, PT, PT, RZ, RZ, RZ, P1, !PT ;  /* 0x000000ffff3d7210 */ /* 0x000fe20000ffe4ff */
[----:B------:R-:W-:Y:S01]  /*4f110*/  IMAD.IADD R121, R63, 0x1, R121 ;  /* 0x000000013f797824 */ /* 0x000fe200078e0279 */
[----:B------:R-:W-:Y:S01]  /*4f120*/  IADD3 R54, P1, PT, R57, R54, RZ ;  /* 0x0000003639367210 */ /* 0x000fe20007f3e0ff */
[----:B------:R-:W-:Y:S01]  /*4f130*/  IMAD.X R57, RZ, RZ, RZ, P2 ;  /* 0x000000ffff397224 */ /* 0x000fe200010e06ff */
[----:B------:R-:W-:Y:S01]  /*4f140*/  IADD3 R62, P0, PT, R97, R62, RZ ;  /* 0x0000003e613e7210 */ /* 0x000fe20007f1e0ff */
[----:B------:R-:W-:-:S04]  /*4f150*/  IMAD.WIDE.U32 R60, R89, R14, R60 ;  /* 0x0000000e593c7225 */ /* 0x000fc800078e003c */
[----:B------:R-:W-:-:S04]  /*4f160*/  IMAD.WIDE.U32 R56, R93, R13, R56 ;  /* 0x0000000d5d387225 */ /* 0x000fc800078e0038 */
[----:B------:R-:W-:-:S04]  /*4f170*/  IMAD.WIDE.U32 R58, R69, R79, R58 ;  /* 0x0000004f453a7225 */ /* 0x000fc800078e003a */
[----:B------:R-:W-:Y:S01]  /*4f180*/  IMAD.IADD R55, R73, 0x1, R55 ;  /* 0x0000000149377824 */ /* 0x000fe200078e0237 */
[----:B------:R-:W-:Y:S01]  /*4f190*/  IADD3 R59, PT, PT, R75, R59, RZ ;  /* 0x0000003b4b3b7210 */ /* 0x000fe20007ffe0ff */
[----:B------:R-:W-:Y:S01]  /*4f1a0*/  IMAD.X R63, RZ, RZ, RZ, P0 ;  /* 0x000000ffff3f7224 */ /* 0x000fe200000e06ff */
[----:B------:R-:W-:Y:S01]  /*4f1b0*/  IADD3 R60, P0, PT, R65, R60, RZ ;  /* 0x0000003c413c7210 */ /* 0x000fe20007f1e0ff */
[----:B------:R-:W-:Y:S01]  /*4f1c0*/  IMAD R95, R56, R18, RZ ;  /* 0x00000012385f7224 */ /* 0x000fe200078e02ff */
[----:B------:R-:W-:Y:S01]  /*4f1d0*/  IADD3 R65, PT, PT, R20, R57, RZ ;  /* 0x0000003914417210 */ /* 0x000fe20007ffe0ff */
[----:B------:R-:W-:Y:S01]  /*4f1e0*/  IMAD.WIDE.U32 R62, R44, R71, R62 ;  /* 0x000000472c3e7225 */ /* 0x000fe200078e003e */
[----:B------:R-:W-:-:S03]  /*4f1f0*/  IADD3 R58, P2, PT, R55, R58, RZ ;  /* 0x0000003a373a7210 */ /* 0x000fc60007f5e0ff */
[----:B------:R-:W-:Y:S02]  /*4f200*/  IMAD.MOV.U32 R57, RZ, RZ, RZ ;  /* 0x000000ffff397224 */ /* 0x000fe400078e00ff */
[----:B------:R-:W-:Y:S02]  /*4f210*/  IMAD.X R55, RZ, RZ, RZ, P1 ;  /* 0x000000ffff377224 */ /* 0x000fe400008e06ff */
[----:B------:R-:W-:Y:S01]  /*4f220*/  IMAD.HI.U32 R64, R95, R12, R56 ;  /* 0x0000000c5f407227 */ /* 0x000fe200078e0038 */
[----:B------:R-:W-:Y:S02]  /*4f230*/  IADD3 R56, P1, PT, R59, R62, RZ ;  /* 0x0000003e3b387210 */ /* 0x000fe40007f3e0ff */
[----:B------:R-:W-:Y:S01]  /*4f240*/  IADD3 R62, PT, PT, R49, R63, RZ ;  /* 0x0000003f313e7210 */ /* 0x000fe20007ffe0ff */
[----:B------:R-:W-:Y:S02]  /*4f250*/  IMAD.X R59, RZ, RZ, RZ, P2 ;  /* 0x000000ffff3b7224 */ /* 0x000fe400010e06ff */
[----:B------:R-:W-:-:S04]  /*4f260*/  IMAD.WIDE.U32 R54, R87, R72, R54 ;  /* 0x0000004857367225 */ /* 0x000fc800078e0036 */
[----:B------:R-:W-:Y:S01]  /*4f270*/  IMAD.IADD R119, R24, 0x1, R61 ;  /* 0x0000000118777824 */ /* 0x000fe200078e023d */
[----:B------:R-:W-:Y:S01]  /*4f280*/  IADD3 R55, PT, PT, R81, R55, RZ ;  /* 0x0000003751377210 */ /* 0x000fe20007ffe0ff */
        /* <DEDUP_REMOVED lines=9> */
[----:B------:R-:W-:-:S04]  /*4f320*/  IMAD.WIDE.U32 R56, R69, R68, R56 ;  /* 0x0000004445387225 */ /* 0x000fc800078e0038 */
[----:B------:R-:W-:Y:S01]  /*4f330*/  IMAD.MOV.U32 R55, RZ, RZ, RZ ;  /* 0x000000ffff377224 */ /* 0x000fe200078e00ff */
[----:B------:R-:W-:Y:S01]  /*4f340*/  IADD3 R56, P1, PT, R59, R56, RZ ;  /* 0x000000383b387210 */ /* 0x000fe20007f3e0ff */
[----:B------:R-:W-:Y:S01]  /*4f350*/  IMAD.X R59, RZ, RZ, RZ, P2 ;  /* 0x000000ffff3b7224 */ /* 0x000fe200010e06ff */
[----:B------:R-:W-:Y:S01]  /*4f360*/  IADD3 R57, PT, PT, R45, R57, RZ ;  /* 0x000000392d397210 */ /* 0x000fe20007ffe0ff */
        /* <DEDUP_REMOVED lines=34> */
[----:B------:R-:W-:-:S04]  /*4f590*/  IMAD.WIDE.U32 R54, R83, R14, R54 ;  /* 0x0000000e53367225 */ /* 0x000fc800078e0036 */
[----:B------:R-:W-:Y:S01]  /*4f5a0*/  IMAD.WIDE.U32 R58, R95, R13, R58 ;  /* 0x0000000d5f3a7225 */ /* 0x000fe200078e003a */
[----:B------:R-:W-:Y:S02]  /*4f5b0*/  IADD3 R54, P4, PT, R65, R54, RZ ;  /* 0x0000003641367210 */ /* 0x000fe40007f9e0ff */
[----:B------:R-:W-:Y:S01]  /*4f5c0*/  IADD3.X R65, PT, PT, RZ, RZ, RZ, P0, !PT ;  /* 0x000000ffff417210 */ /* 0x000fe200007fe4ff */
        /* <DEDUP_REMOVED lines=8> */
[----:B------:R-:W-:Y:S01]  /*4f650*/  IMAD.MOV.U32 R61, RZ, RZ, RZ ;  /* 0x000000ffff3d7224 */ /* 0x000fe200078e00ff */
[----:B------:R-:W-:Y:S01]  /*4f660*/  IADD3 R63, PT, PT, R45, R63, RZ ;  /* 0x0000003f2d3f7210 */ /* 0x000fe20007ffe0ff */
[----:B------:R-:W-:Y:S01]  /*4f670*/  IMAD.HI.U32 R44, R97, R12, R58 ;  /* 0x0000000c612c7227 */ /* 0x000fe200078e003a */
[----:B------:R-:W-:-:S03]  /*4f680*/  IADD3 R58, P1, PT, R125, R62, RZ ;  /* 0x0000003e7d3a7210 */ /* 0x000fc60007f3e0ff */
[----:B------:R-:W-:-:S04]  /*4f690*/  IMAD.WIDE.U32 R64, R46, R69, R64 ;  /* 0x000000452e407225 */ /* 0x000fc800078e0040 */
[----:B------:R-:W-:Y:S01]  /*4f6a0*/  IMAD.X R57, RZ, RZ, RZ, P2 ;  /* 0x000000ffff397224 */ /* 0x000fe200010e06ff */
[----:B------:R-:W-:Y:S01]  /*4f6b0*/  IADD3 R64, P0, PT, R63, R64, RZ ;  /* 0x000000403f407210 */ /* 0x000fe20007f1e0ff */
[----:B------:R-:W-:-:S04]  /*4f6c0*/  IMAD.WIDE.U32 R60, R76, R53, R60 ;  /* 0x000000354c3c7225 */ /* 0x000fc800078e003c */
[----:B------:R-:W-:Y:S01]  /*4f6d0*/  IMAD.WIDE.U32 R56, R50, R85, R56 ;  /* 0x0000005532387225 */ /* 0x000fe200078e0038 */
[----:B------:R-:W-:-:S03]  /*4f6e0*/  IADD3 R60, P3, PT, R123, R60, RZ ;  /* 0x0000003c7b3c7210 */ /* 0x000fc60007f7e0ff */
[----:B------:R-:W-:Y:S02]  /*4f6f0*/  IMAD.X R59, RZ, RZ, RZ, P1 ;  /* 0x000000ffff3b7224 */ /* 0x000fe400008e06ff */
[----:B------:R-:W-:Y:S02]  /*4f700*/  IMAD.IADD R61, R43, 0x1, R61 ;  /* 0x000000012b3d7824 */ /* 0x000fe400078e023d */
[----:B------:R-:W-:Y:S02]  /*4f710*/  IMAD.IADD R69, R48, 0x1, R65 ;  /* 0x0000000130457824 */ /* 0x000fe400078e0241 */
[----:B------:R-:W-:Y:S01]  /*4f720*/  IMAD.IADD R121, R24, 0x1, R55 ;  /* 0x0000000118797824 */ /* 0x000fe200078e0237 */
[----:B------:R-:W-:Y:S01]  /*4f730*/  IADD3.X R55, PT, PT, RZ, RZ, RZ, P4, !PT ;  /* 0x000000ffff377210 */ /* 0x000fe200027fe4ff */
[----:B------:R-:W-:Y:S01]  /*4f740*/  IMAD.IADD R57, R73, 0x1, R57 ;  /* 0x0000000149397824 */ /* 0x000fe200078e0239 */
[----:B------:R-:W-:Y:S01]  /*4f750*/  IADD3 R56, P2, PT, R61, R56, RZ ;  /* 0x000000383d387210 */ /* 0x000fe20007f5e0ff */
[----:B------:R-:W-:Y:S01]  /*4f760*/  IMAD.X R65, RZ, RZ, RZ, P0 ;  /* 0x000000ffff417224 */ /* 0x000fe200000e06ff */
[----:B------:R-:W-:Y:S01]  /*4f770*/  IADD3.X R61, PT, PT, RZ, RZ, RZ, P3, !PT ;  /* 0x000000ffff3d7210 */ /* 0x000fe20001ffe4ff */
[----:B------:R-:W-:-:S04]  /*4f780*/  IMAD.WIDE.U32 R58, R87, R79, R58 ;  /* 0x0000004f573a7225 */ /* 0x000fc800078e003a */
[----:B------:R-:W-:Y:S01]  /*4f790*/  IMAD.WIDE.U32 R64, R78, R71, R64 ;  /* 0x000000474e407225 */ /* 0x000fe200078e0040 */
[----:B------:R-:W-:Y:S02]  /*4f7a0*/  IADD3 R58, P0, PT, R57, R58, RZ ;  /* 0x0000003a393a7210 */ /* 0x000fe40007f1e0ff */
[----:B------:R-:W-:Y:S01]  /*4f7b0*/  IADD3 R59, PT, PT, R75, R59, RZ ;  /* 0x0000003b4b3b7210 */ /* 0x000fe20007ffe0ff */
[----:B------:R-:W-:Y:S01]  /*4f7c0*/  IMAD.WIDE.U32 R54, R93, R11, R54 ;  /* 0x0000000b5d367225 */ /* 0x000fe200078e0036 */
[----:B------:R-:W-:Y:S02]  /*4f7d0*/  IADD3.X R57, PT, PT, RZ, RZ, RZ, P2, !PT ;  /* 0x000000ffff397210 */ /* 0x000fe400017fe4ff */
[----:B------:R-:W-:Y:S01]  /*4f7e0*/  IADD3 R64, P1, PT, R59, R64, RZ ;  /* 0x000000403b407210 */ /* 0x000fe20007f3e0ff */
[----:B------:R-:W-:Y:S01]  /*4f7f0*/  IMAD.WIDE.U32 R60, R89, R16, R60 ;  /* 0x00000010593c7225 */ /* 0x000fe200078e003c */
[----:B------:R-:W-:Y:S02]  /*4f800*/  IADD3.X R59, PT, PT, RZ, RZ, RZ, P0, !PT ;  /* 0x000000ffff3b7210 */ /* 0x000fe400007fe4ff */
[----:B------:R-:W-:Y:S01]  /*4f810*/  IADD3 R54, P4, PT, R119, R54, RZ ;  /* 0x0000003677367210 */ /* 0x000fe20007f9e0ff */
[----:B------:R-:W-:Y:S01]  /*4f820*/  IMAD.WIDE.U32 R56, R53, R72, R56 ;  /* 0x0000004835387225 */ /* 0x000fe200078e0038 */
[----:B------:R-:W-:-:S03]  /*4f830*/  IADD3 R60, P3, PT, R121, R60, RZ ;  /* 0x0000003c793c7210 */ /* 0x000fc60007f7e0ff */
[----:B------:R-:W-:Y:S02]  /*4f840*/  IMAD.IADD R119, R22, 0x1, R55 ;  /* 0x0000000116777824 */ /* 0x000fe400078e0237 */
[----:B------:R-:W-:-:S04]  /*4f850*/  IMAD.WIDE.U32 R58, R50, R70, R58 ;  /* 0x00000046323a7225 */ /* 0x000fc800078e003a */
[----:B------:R-:W-:Y:S02]  /*4f860*/  IMAD.IADD R57, R81, 0x1, R57 ;  /* 0x0000000151397824 */ /* 0x000fe400078e0239 */
[----:B------:R-:W-:Y:S02]  /*4f870*/  IMAD.X R55, RZ, RZ, RZ, P4 ;  /* 0x000000ffff377224 */ /* 0x000fe400020e06ff */
[----:B------:R-:W-:Y:S02]  /*4f880*/  IMAD.IADD R123, R26, 0x1, R61 ;  /* 0x000000011a7b7824 */ /* 0x000fe400078e023d */
[----:B------:R-:W-:Y:S02]  /*4f890*/  IMAD.IADD R62, R49, 0x1, R65 ;  /* 0x00000001313e7824 */ /* 0x000fe400078e0241 */
[----:B------:R-:W-:Y:S01]  /*4f8a0*/  IMAD.X R61, RZ, RZ, RZ, P3 ;  /* 0x000000ffff3d7224 */ /* 0x000fe200018e06ff */
[----:B------:R-:W-:Y:S01]  /*4f8b0*/  IADD3 R58, P3, PT, R57, R58, RZ ;  /* 0x0000003a393a7210 */ /* 0x000fe20007f7e0ff */
[----:B------:R-:W-:Y:S01]  /*4f8c0*/  IMAD.WIDE.U32 R54, R95, R10, R54 ;  /* 0x0000000a5f367225 */ /* 0x000fe200078e0036 */
[----:B------:R-:W-:-:S02]  /*4f8d0*/  MOV R57, RZ ;  /* 0x000000ff00397202 */ /* 0x000fc40000000f00 */
[----:B------:R-:W-:Y:S01]  /*4f8e0*/  IADD3 R62, P2, PT, R62, R69, RZ ;  /* 0x000000453e3e7210 */ /* 0x000fe20007f5e0ff */
[----:B------:R-:W-:Y:S01]  /*4f8f0*/  IMAD.X R65, RZ, RZ, RZ, P1 ;  /* 0x000000ffff417224 */ /* 0x000fe200008e06ff */
[----:B------:R-:W-:Y:S01]  /*4f900*/  IADD3 R69, PT, PT, R21, R55, RZ ;  /* 0x0000003715457210 */ /* 0x000fe20007ffe0ff */
[----:B------:R-:W-:Y:S02]  /*4f910*/  IMAD.IADD R63, R19, 0x1, R44 ;  /* 0x00000001133f7824 */ /* 0x000fe400078e022c */
[----:B------:R-:W-:Y:S01]  /*4f920*/  IMAD.IADD R55, R77, 0x1, R59 ;  /* 0x000000014d377824 */ /* 0x000fe200078e023b */
[----:B------:R-:W-:Y:S01]  /*4f930*/  IADD3.X R59, PT, PT, RZ, RZ, RZ, P3, !PT ;  /* 0x000000ffff3b7210 */ /* 0x000fe20001ffe4ff */
        /* <DEDUP_REMOVED lines=14> */
[----:B------:R-:W-:Y:S02]  /*4fa20*/  IMAD.IADD R121, R25, 0x1, R61 ;  /* 0x0000000119797824 */ /* 0x000fe400078e023d */
[----:B------:R-:W-:-:S04]  /*4fa30*/  IMAD.WIDE.U32 R54, R97, R13, R54 ;  /* 0x0000000d61367225 */ /* 0x000fc800078e0036 */
[----:B------:R-:W-:-:S04]  /*4fa40*/  IMAD.WIDE.U32 R62, R46, R78, R62 ;  /* 0x0000004e2e3e7225 */ /* 0x000fc800078e003e */
[----:B------:R-:W-:Y:S01]  /*4fa50*/  IMAD.IADD R65, R45, 0x1, R65 ;  /* 0x000000012d417824 */ /* 0x000fe200078e0241 */
[----:B------:R-:W-:Y:S01]  /*4fa60*/  IADD3 R123, PT, PT, R42, R63, RZ ;  /* 0x0000003f2a7b7210 */ /* 0x000fe20007ffe0ff */
[----:B------:R-:W-:Y:S02]  /*4fa70*/  IMAD.X R61, RZ, RZ, RZ, P4 ;  /* 0x000000ffff3d7224 */ /* 0x000fe400020e06ff */
[----:B------:R-:W-:Y:S01]  /*4fa80*/  IMAD.WIDE.U32 R56, R89, R17, R56 ;  /* 0x0000001159387225 */ /* 0x000fe200078e0038 */
[----:B------:R-:W-:-:S03]  /*4fa90*/  IADD3 R62, P1, PT, R65, R62, RZ ;  /* 0x0000003e413e7210 */ /* 0x000fc60007f3e0ff */
[----:B------:R-:W-:Y:S02]  /*4faa0*/  IMAD.IADD R89, R20, 0x1, R55 ;  /* 0x0000000114597824 */ /* 0x000fe400078e0237 */
[----:B------:R-:W-:Y:S02]  /*4fab0*/  HFMA2 R55, -RZ, RZ, 0, 0 ;  /* 0x00000000ff377431 */ /* 0x000fe400000001ff */
[----:B------:R-:W-:Y:S01]  /*4fac0*/  IMAD.WIDE.U32 R60, R93, R14, R60 ;  /* 0x0000000e5d3c7225 */ /* 0x000fe200078e003c */
[----:B------:R-:W-:-:S03]  /*4fad0*/  IADD3 R57, PT, PT, R27, R57, RZ ;  /* 0x000000391b397210 */ /* 0x000fc60007ffe0ff */
[----:B------:R-:W-:Y:S01]  /*4fae0*/  IMAD.X R65, RZ, RZ, RZ, P2 ;  /* 0x000000ffff417224 */ /* 0x000fe200010e06ff */
[----:B------:R-:W-:Y:S01]  /*4faf0*/  IADD3 R60, P2, PT, R69, R60, RZ ;  /* 0x0000003c453c7210 */ /* 0x000fe20007f5e0ff */
[----:B------:R-:W-:Y:S01]  /*4fb00*/  IMAD R69, R54, R18, RZ ;  /* 0x0000001236457224 */ /* 0x000fe200078e02ff */
[----:B------:R-:W-:Y:S01]  /*4fb10*/  IADD3 R119, PT, PT, R24, R61, RZ ;  /* 0x0000003d18777210 */ /* 0x000fe20007ffe0ff */
[----:B------:R-:W-:-:S04]  /*4fb20*/  IMAD.WIDE.U32 R64, R50, R79, R64 ;  /* 0x0000004f32407225 */ /* 0x000fc800078e0040 */
[----:B------:R-:W-:Y:S01]  /*4fb30*/  IMAD.X R63, RZ, RZ, RZ, P1 ;  /* 0x000000ffff3f7224 */ /* 0x000fe200008e06ff */
[----:B------:R-:W-:Y:S01]  /*4fb40*/  IADD3 R56, P1, PT, R121, R56, RZ ;  /* 0x0000003879387210 */ /* 0x000fe20007f3e0ff */
[----:B------:R-:W-:Y:S01]  /*4fb50*/  IMAD.HI.U32 R44, R69, R12, R54 ;  /* 0x0000000c452c7227 */ /* 0x000fe200078e0036 */
[----:B------:R-:W-:-:S03]  /*4fb60*/  IADD3 R54, P0, PT, R59, R64, RZ ;  /* 0x000000403b367210 */ /* 0x000fc60007f1e0ff */
[----:B------:R-:W-:Y:S01]  /*4fb70*/  IMAD.IADD R65, R75, 0x1, R65 ;  /* 0x000000014b417824 */ /* 0x000fe200078e0241 */
[----:B------:R-:W-:Y:S01]  /*4fb80*/  IADD3.X R55, PT, PT, RZ, RZ, RZ, P0, !PT ;  /* 0x000000ffff377210 */ /* 0x000fe200007fe4ff */
[----:B------:R-:W-:-:S04]  /*4fb90*/  IMAD.WIDE.U32 R62, R87, R71, R62 ;  /* 0x00000047573e7225 */ /* 0x000fc800078e003e */
[----:B------:R-:W-:Y:S01]  /*4fba0*/  IMAD.X R59, RZ, RZ, RZ, P3 ;  /* 0x000000ffff3b7224 */ /* 0x000fe200018e06ff */
[----:B------:R-:W-:Y:S01]  /*4fbb0*/  IADD3 R62, P3, PT, R65, R62, RZ ;  /* 0x0000003e413e7210 */ /* 0x000fe20007f7e0ff */
[----:B------:R-:W-:Y:S02]  /*4fbc0*/  IMAD.IADD R64, R49, 0x1, R63 ;  /* 0x0000000131407824 */ /* 0x000fe400078e023f */
[----:B------:R-:W-:Y:S02]  /*4fbd0*/  IMAD.X R61, RZ, RZ, RZ, P2 ;  /* 0x000000ffff3d7224 */ /* 0x000fe400010e06ff */
[----:B------:R-:W-:Y:S01]  /*4fbe0*/  IMAD.WIDE.U32 R58, R47, R72, R58 ;  /* 0x000000482f3a7225 */ /* 0x000fe200078e003a */
[----:B------:R-:W-:-:S03]  /*4fbf0*/  IADD3 R64, P2, PT, R64, R123, RZ ;  /* 0x0000007b40407210 */ /* 0x000fc60007f5e0ff */
        /* <DEDUP_REMOVED lines=16> */
[----:B------:R-:W-:Y:S02]  /*4fd00*/  IMAD.IADD R63, R45, 0x1, R63 ;  /* 0x000000012d3f7824 */ /* 0x000fe400078e023f */
[----:B------:R-:W-:-:S04]  /*4fd10*/  IMAD.WIDE.U32 R56, R83, R16, R56 ;  /* 0x0000001053387225 */ /* 0x000fc800078e0038 */
        /* <DEDUP_REMOVED lines=8> */
[----:B------:R-:W-:Y:S02]  /*4fda0*/  IMAD.X R63, RZ, RZ, RZ, P0 ;  /* 0x000000ffff3f7224 */ /* 0x000fe400000e06ff */
[----:B------:R-:W-:Y:S01]  /*4fdb0*/  IMAD.X R57, RZ, RZ, RZ, P2 ;  /* 0x000000ffff397224 */ /* 0x000fe200010e06ff */
[----:B------:R-:W-:Y:S01]  /*4fdc0*/  IADD3 R58, P2, PT, R61, R58, RZ ;  /* 0x0000003a3d3a7210 */ /* 0x000fe20007f5e0ff */
[----:B------:R-:W-:Y:S01]  /*4fdd0*/  IMAD.IADD R87, R52, 0x1, R65 ;  /* 0x0000000134577824 */ /* 0x000fe200078e0241 */
        /* <DEDUP_REMOVED lines=8> */
[----:B------:R-:W-:Y:S02]  /*4fe60*/  IMAD.IADD R57, R25, 0x1, R57 ;  /* 0x0000000119397824 */ /* 0x000fe400078e0239 */
[----:B------:R-:W-:Y:S01]  /*4fe70*/  IMAD.IADD R73, R73, 0x1, R55 ;  /* 0x0000000149497824 */ /* 0x000fe200078e0237 */
[----:B------:R-:W-:Y:S01]  /*4fe80*/  IADD3 R55, PT, PT, R75, R63, RZ ;  /* 0x0000003f4b377210 */ /* 0x000fe20007ffe0ff */
[----:B------:R-:W-:Y:S01]  /*4fe90*/  IMAD.WIDE.U32 R64, R50, R71, R64 ;  /* 0x0000004732407225 */ /* 0x000fe200078e0040 */
[----:B------:R-:W-:Y:S02]  /*4fea0*/  IADD3 R56, P3, PT, R57, R60, RZ ;  /* 0x0000003c39387210 */ /* 0x000fe40007f7e0ff */
[----:B------:R-:W-:Y:S01]  /*4feb0*/  IADD3 R62, P6, PT, R73, R62, RZ ;  /* 0x0000003e493e7210 */ /* 0x000fe20007fde0ff */
[----:B------:R-:W-:Y:S01]  /*4fec0*/  IMAD.IADD R42, R27, 0x1, R61 ;  /* 0x000000011b2a7824 */ /* 0x000fe200078e023d */
        /* <DEDUP_REMOVED lines=19> */
[----:B------:R-:W-:Y:S01]  /*50000*/  IMAD R73, R58, R18, RZ ;  /* 0x000000123a497224 */ /* 0x000fe200078e02ff */
[----:B------:R-:W-:Y:S01]  /*50010*/  IADD3 R56, P3, PT, R55, R56, RZ ;  /* 0x0000003837387210 */ /* 0x000fe20007f7e0ff */
[----:B------:R-:W-:Y:S02]  /*50020*/  IMAD.X R65, RZ, RZ, RZ, P5 ;  /* 0x000000ffff417224 */ /* 0x000fe400028e06ff */
[----:B------:R-:W-:-:S04]  /*50030*/  IMAD.WIDE.U32 R60, R53, R68, R60 ;  /* 0x00000044353c7225 */ /* 0x000fc800078e003c */
[----:B------:R-:W-:Y:S02]  /*50040*/  IMAD.IADD R57, R26, 0x1, R57 ;  /* 0x000000011a397824 */ /* 0x000fe400078e0239 */
[----:B------:R-:W-:-:S03]  /*50050*/  IMAD.HI.U32 R48, R73, R12, R58 ;  /* 0x0000000c49307227 */ /* 0x000fc600078e003a */
[----:B------:R-:W-:Y:S01]  /*50060*/  IADD3 R58, P5, PT, R57, R42, RZ ;  /* 0x0000002a393a7210 */ /* 0x000fe20007fbe0ff */
[----:B------:R-:W-:-:S04]  /*50070*/  IMAD.WIDE.U32 R64, R46, R50, R64 ;  /* 0x000000322e407225 */ /* 0x000fc800078e0040 */
[----:B------:R-:W-:Y:S01]  /*50080*/  IMAD.X R55, RZ, RZ, RZ, P2 ;  /* 0x000000ffff377224 */ /* 0x000fe200010e06ff */
        /* <DEDUP_REMOVED lines=9> */
[----:B------:R-:W-:Y:S01]  /*50120*/  IMAD.X R61, RZ, RZ, RZ, P2 ;  /* 0x000000ffff3d7224 */ /* 0x000fe200010e06ff */
[----:B------:R-:W-:Y:S01]  /*50130*/  IADD3.X R65, PT, PT, RZ, RZ, RZ, P4, !PT ;  /* 0x000000ffff417210 */ /* 0x000fe200027fe4ff */
[----:B------:R-:W-:Y:S01]  /*50140*/  IMAD.X R59, RZ, RZ, RZ, P5 ;  /* 0x000000ffff3b7224 */ /* 0x000fe200028e06ff */
[----:B------:R-:W-:Y:S01]  /*50150*/  IADD3 R44, P0, PT, R44, R63, RZ ;  /* 0x0000003f2c2c7210 */ /* 0x000fe20007f1e0ff */
[----:B------:R-:W-:Y:S01]  /*50160*/  IMAD.WIDE.U32 R56, R95, R15, R56 ;  /* 0x0000000f5f387225 */ /* 0x000fe200078e0038 */
[----:B------:R-:W-:-:S03]  /*50170*/  IADD3 R54, P2, PT, R81, R54, RZ ;  /* 0x0000003651367210 */ /* 0x000fc60007f5e0ff */
[----:B------:R-:W-:Y:S01]  /*50180*/  IMAD.WIDE.U32 R60, R47, R79, R60 ;  /* 0x0000004f2f3c7225 */ /* 0x000fe200078e003c */
[----:B------:R-:W-:-:S03]  /*50190*/  IADD3 R56, P4, PT, R55, R56, RZ ;  /* 0x0000003837387210 */ /* 0x000fc60007f9e0ff */
[----:B------:R-:W-:Y:S02]  /*501a0*/  IMAD.X R63, RZ, RZ, RZ, P1 ;  /* 0x000000ffff3f7224 */ /* 0x000fe400008e06ff */
[----:B------:R-:W-:-:S04]  /*501b0*/  IMAD.WIDE.U32 R58, R93, R17, R58 ;  /* 0x000000115d3a7225 */ /* 0x000fc800078e003a */
[----:B------:R-:W-:Y:S02]  /*501c0*/  IMAD.IADD R57, R25, 0x1, R57 ;  /* 0x0000000119397824 */ /* 0x000fe400078e0239 */
[----:B------:R-:W-:Y:S01]  /*501d0*/  IMAD.IADD R77, R75, 0x1, R61 ;  /* 0x000000014b4d7824 */ /* 0x000fe200078e023d */
[----:B------:R-:W-:Y:S01]  /*501e0*/  IADD3 R61, P3, PT, R63, R60, RZ ;  /* 0x0000003c3f3d7210 */ /* 0x000fe20007f7e0ff */
[----:B------:R-:W-:Y:S01]  /*501f0*/  IMAD.WIDE.U32 R64, R53, R71, R64 ;  /* 0x0000004735407225 */ /* 0x000fe200078e0040 */
[----:B------:R-:W-:Y:S02]  /*50200*/  IADD3 R60, P5, PT, R57, R58, RZ ;  /* 0x0000003a393c7210 */ /* 0x000fe40007fbe0ff */
[----:B------:R-:W-:Y:S01]  /*50210*/  IADD3 R75, PT, PT, R27, R59, RZ ;  /* 0x0000003b1b4b7210 */ /* 0x000fe20007ffe0ff */
        /* <DEDUP_REMOVED lines=24> */
[----:B------:R-:W-:Y:S01]  /*503a0*/  IADD3 R60, PT, PT, R26, R61, RZ ;  /* 0x0000003d1a3c7210 */ /* 0x000fe20007ffe0ff */
[----:B------:R-:W-:Y:S01]  /*503b0*/  IMAD.IADD R63, R45, 0x1, R59 ;  /* 0x000000012d3f7824 */ /* 0x000fe200078e023b */
[----:B------:R-:W-:Y:S01]  /*503c0*/  IADD3 R42, P0, PT, R55, R58, RZ ;  /* 0x0000003a372a7210 */ /* 0x000fe20007f1e0ff */
[----:B------:R-:W-:Y:S01]  /*503d0*/  IMAD.X R45, RZ, RZ, RZ, P4 ;  /* 0x000000ffff2d7224 */ /* 0x000fe200020e06ff */
[----:B------:R-:W-:Y:S01]  /*503e0*/  IADD3.X R55, PT, PT, RZ, RZ, RZ, P1, !PT ;  /* 0x000000ffff377210 */ /* 0x000fe20000ffe4ff */
        /* <DEDUP_REMOVED lines=8> */
[----:B------:R-:W-:Y:S02]  /*50470*/  IMAD.X R53, RZ, RZ, RZ, P2 ;  /* 0x000000ffff357224 */ /* 0x000fe400010e06ff */
[----:B------:R-:W-:Y:S02]  /*50480*/  IMAD.X R57, RZ, RZ, RZ, P3 ;  /* 0x000000ffff397224 */ /* 0x000fe400018e06ff */
[----:B------:R-:W-:-:S04]  /*50490*/  IMAD.WIDE.U32 R52, R69, R11, R52 ;  /* 0x0000000b45347225 */ /* 0x000fc800078e0034 */
[----:B------:R-:W-:Y:S01]  /*504a0*/  IMAD R50, R44, R18, RZ ;  /* 0x000000122c327224 */ /* 0x000fe200078e02ff */
[----:B------:R-:W-:Y:S01]  /*504b0*/  IADD3 R52, P2, PT, R45, R52, RZ ;  /* 0x000000342d347210 */ /* 0x000fe20007f5e0ff */
[----:B------:R-:W-:-:S04]  /*504c0*/  IMAD.WIDE.U32 R56, R97, R15, R56 ;  /* 0x0000000f61387225 */ /* 0x000fc800078e0038 */
        /* <DEDUP_REMOVED lines=9> */
[----:B------:R-:W-:Y:S01]  /*50560*/  IMAD.IADD R42, R27, 0x1, R59 ;  /* 0x000000011b2a7824 */ /* 0x000fe200078e023b */
[----:B------:R-:W-:Y:S01]  /*50570*/  IADD3 R56, P6, PT, R63, R54, RZ ;  /* 0x000000363f387210 */ /* 0x000fe20007fde0ff */
[----:B------:R-:W-:-:S03]  /*50580*/  IMAD.WIDE.U32 R52, R73, R10, R52 ;  /* 0x0000000a49347225 */ /* 0x000fc600078e0034 */
[----:B------:R-:W-:Y:S01]  /*50590*/  IADD3 R42, P2, PT, R42, R65, RZ ;  /* 0x000000412a2a7210 */ /* 0x000fe20007f5e0ff */
[----:B------:R-:W-:Y:S02]  /*505a0*/  IMAD.X R45, RZ, RZ, RZ, P3 ;  /* 0x000000ffff2d7224 */ /* 0x000fe400018e06ff */
[----:B------:R-:W-:Y:S02]  /*505b0*/  IMAD.IADD R57, R19, 0x1, R62 ;  /* 0x0000000113397824 */ /* 0x000fe400078e023e */
[----:B------:R-:W-:Y:S01]  /*505c0*/  IMAD.WIDE.U32 R58, R69, R14, R60 ;  /* 0x0000000e453a7225 */ /* 0x000fe200078e003c */
[----:B------:R-:W-:Y:S02]  /*505d0*/  IADD3 R61, PT, PT, R21, R53, RZ ;  /* 0x00000035153d7210 */ /* 0x000fe40007ffe0ff */
        /* <DEDUP_REMOVED lines=29> */
[----:B------:R-:W-:Y:S01]  /*507b0*/  IMAD.X R71, RZ, RZ, RZ, P1 ;  /* 0x000000ffff477224 */ /* 0x000fe200008e06ff */
[----:B------:R-:W-:Y:S01]  /*507c0*/  IADD3 R48, P1, PT, R45, R56, RZ ;  /* 0x000000382d307210 */ /* 0x000fe20007f3e0ff */
[----:B------:R-:W-:-:S03]  /*507d0*/  IMAD.WIDE.U32 R44, R50, R10, R60 ;  /* 0x0000000a322c7225 */ /* 0x000fc600078e003c */
[----:B------:R-:W-:Y:S01]  /*507e0*/  IADD3 R71, P0, PT, R71, R48, RZ ;  /* 0x0000003047477210 */ /* 0x000fe20007f1e0ff */
[----:B------:R-:W-:Y:S01]  /*507f0*/  IMAD.X R63, RZ, RZ, RZ, P2 ;  /* 0x000000ffff3f7224 */ /* 0x000fe200010e06ff */
[----:B------:R-:W-:Y:S01]  /*50800*/  IADD3 R53, PT, PT, R21, R45, RZ ;  /* 0x0000002d15357210 */ /* 0x000fe20007ffe0ff */
[----:B------:R-:W-:Y:S01]  /*50810*/  IMAD.WIDE.U32 R58, R73, R14, R58 ;  /* 0x0000000e493a7225 */ /* 0x000fe200078e003a */
[----:B------:R-:W-:-:S03]  /*50820*/  MOV R68, R44 ;  /* 0x0000002c00447202 */ /* 0x000fc60000000f00 */
[----:B------:R-:W-:Y:S01]  /*50830*/  IMAD.WIDE.U32 R60, R69, R16, R62 ;  /* 0x00000010453c7225 */ /* 0x000fe200078e003e */
[----:B------:R-:W-:Y:S02]  /*50840*/  IADD3 R58, P5, PT, R53, R58, RZ ;  /* 0x0000003a353a7210 */ /* 0x000fe40007fbe0ff */
[----:B------:R-:W-:Y:S01]  /*50850*/  IADD3 R63, P2, PT, R42, R65, RZ ;  /* 0x000000412a3f7210 */ /* 0x000fe20007f5e0ff */
        /* <DEDUP_REMOVED lines=12> */
[----:B------:R-:W-:-:S03]  /*50920*/  IADD3 R57, P3, PT, R48, R63, RZ ;  /* 0x0000003f30397210 */ /* 0x000fc60007f7e0ff */
        /* <DEDUP_REMOVED lines=8> */
[----:B------:R-:W-:Y:S01]  /*509b0*/  IMAD.X R49, RZ, RZ, RZ, P6 ;  /* 0x000000ffff317224 */ /* 0x000fe200030e06ff */
[----:B------:R-:W-:Y:S01]  /*509c0*/  IADD3 R53, PT, PT, R27, R55, RZ ;  /* 0x000000371b357210 */ /* 0x000fe20007ffe0ff */
        /* <DEDUP_REMOVED lines=14> */
[----:B------:R-:W-:Y:S02]  /*50ab0*/  IMAD.X R55, RZ, RZ, RZ, P0 ;  /* 0x000000ffff377224 */ /* 0x000fe400000e06ff */
[----:B------:R-:W-:Y:S01]  /*50ac0*/  IMAD.X R53, RZ, RZ, RZ, P5 ;  /* 0x000000ffff357224 */ /* 0x000fe200028e06ff */
[----:B------:R-:W-:Y:S01]  /*50ad0*/  IADD3 R56, P0, PT, R47, R56, RZ ;  /* 0x000000382f387210 */ /* 0x000fe20007f1e0ff */
[----:B------:R-:W-:Y:S01]  /*50ae0*/  IMAD.MOV.U32 R70, RZ, RZ, R48 ;  /* 0x000000ffff467224 */ /* 0x000fe200078e0030 */
        /* <DEDUP_REMOVED lines=11> */
[----:B------:R-:W-:Y:S02]  /*50ba0*/  IADD3 R58, P6, PT, R59, R54, RZ ;  /* 0x000000363b3a7210 */ /* 0x000fe40007fde0ff */
[----:B------:R-:W-:Y:S02]  /*50bb0*/  IADD3 R53, P4, PT, R53, R56, RZ ;  /* 0x0000003835357210 */ /* 0x000fe40007f9e0ff */
[----:B------:R-:W-:Y:S01]  /*50bc0*/  IADD3.X R56, PT, PT, RZ, RZ, RZ, P2, !PT ;  /* 0x000000ffff387210 */ /* 0x000fe200017fe4ff */
[----:B------:R-:W-:-:S03]  /*50bd0*/  IMAD.X R59, RZ, RZ, RZ, P6 ;  /* 0x000000ffff3b7224 */ /* 0x000fc600030e06ff */
[----:B------:R-:W-:Y:S01]  /*50be0*/  IADD3 R56, P6, PT, R56, R53, RZ ;  /* 0x0000003538387210 */ /* 0x000fe20007fde0ff */
[----:B------:R-:W-:Y:S02]  /*50bf0*/  IMAD.IADD R53, R27, 0x1, R55 ;  /* 0x000000011b357824 */ /* 0x000fe400078e0237 */
[----:B------:R-:W-:Y:S01]  /*50c00*/  IMAD.WIDE.U32 R54, R50, R16, R58 ;  /* 0x0000001032367225 */ /* 0x000fe200078e003a */
[----:B------:R-:W-:Y:S02]  /*50c10*/  IADD3 R59, PT, PT, R51, R57, RZ ;  /* 0x00000039333b7210 */ /* 0x000fe40007ffe0ff */
[----:B------:R-:W-:Y:S01]  /*50c20*/  IADD3 R57, P2, PT, R53, R56, RZ ;  /* 0x0000003835397210 */ /* 0x000fe20007f5e0ff */
[----:B------:R-:W-:Y:S01]  /*50c30*/  IMAD.X R58, RZ, RZ, RZ, P0 ;  /* 0x000000ffff3a7224 */ /* 0x000fe200000e06ff */
[----:B------:R-:W-:Y:S01]  /*50c40*/  IADD3 R56, PT, PT, R26, R55, RZ ;  /* 0x000000371a387210 */ /* 0x000fe20007ffe0ff */
[----:B------:R-:W-:Y:S02]  /*50c50*/  IMAD.X R51, RZ, RZ, RZ, P5 ;  /* 0x000000ffff337224 */ /* 0x000fe400028e06ff */
[----:B------:R-:W-:Y:S01]  /*50c60*/  IMAD.X R53, RZ, RZ, RZ, P1 ;  /* 0x000000ffff357224 */ /* 0x000fe200008e06ff */
[----:B------:R-:W-:Y:S01]  /*50c70*/  IADD3 R56, P0, PT, R56, R57, RZ ;  /* 0x0000003938387210 */ /* 0x000fe20007f1e0ff */
[----:B------:R-:W-:Y:S01]  /*50c80*/  IMAD.MOV.U32 R96, RZ, RZ, R54 ;  /* 0x000000ffff607224 */ /* 0x000fe200078e0036 */
[----:B------:R-:W-:Y:S01]  /*50c90*/  IADD3 R51, PT, PT, R51, R59, R58 ;  /* 0x0000003b33337210 */ /* 0x000fe20007ffe03a */
[----:B------:R-:W-:Y:S01]  /*50ca0*/  IMAD.X R58, RZ, RZ, RZ, P3 ;  /* 0x000000ffff3a7224 */ /* 0x000fe200018e06ff */
[----:B------:R-:W-:Y:S01]  /*50cb0*/  IADD3.X R57, PT, PT, RZ, RZ, RZ, P0, !PT ;  /* 0x000000ffff397210 */ /* 0x000fe200007fe4ff */
[----:B------:R-:W-:-:S03]  /*50cc0*/  IMAD.X R59, RZ, RZ, RZ, P4 ;  /* 0x000000ffff3b7224 */ /* 0x000fc600020e06ff */
[----:B------:R-:W-:Y:S01]  /*50cd0*/  IADD3 R53, PT, PT, R58, R51, R53 ;  /* 0x000000333a357210 */ /* 0x000fe20007ffe035 */
[----:B------:R-:W-:Y:S02]  /*50ce0*/  IMAD.X R58, RZ, RZ, RZ, P6 ;  /* 0x000000ffff3a7224 */ /* 0x000fe400030e06ff */
[----:B------:R-:W-:-:S03]  /*50cf0*/  IMAD.WIDE.U32 R50, R50, R17, R56 ;  /* 0x0000001132327225 */ /* 0x000fc600078e0038 */
[----:B------:R-:W-:Y:S01]  /*50d00*/  IADD3 R53, PT, PT, R58, R53, R59 ;  /* 0x000000353a357210 */ /* 0x000fe20007ffe03b */
[----:B------:R-:W-:Y:S01]  /*50d10*/  IMAD.IADD R56, R27, 0x1, R51 ;  /* 0x000000011b387824 */ /* 0x000fe200078e0233 */
[----:B------:R-:W-:Y:S01]  /*50d20*/  IADD3.X R58, PT, PT, RZ, RZ, RZ, P2, !PT ;  /* 0x000000ffff3a7210 */ /* 0x000fe200017fe4ff */
[----:B------:R-:W-:Y:S02]  /*50d30*/  IMAD.MOV.U32 R57, RZ, RZ, R52 ;  /* 0x000000ffff397224 */ /* 0x000fe400078e0034 */
        /* <DEDUP_REMOVED lines=29> */
.L_x_187:
        /* <DEDUP_REMOVED lines=22> */
.L_x_188:
        /* <DEDUP_REMOVED lines=42> */
.L_x_189:
[----:B------:R-:W-:-:S04]  /*51310*/  IMAD.WIDE.U32 R28, R40, R67, RZ ;  /* 0x00000043281c7225 */ /* 0x000fc800078e00ff */
[----:B------:R-:W-:Y:S01]  /*51320*/  HFMA2 R43, -RZ, RZ, 0, 0 ;  /* 0x00000000ff2b7431 */ /* 0x000fe200000001ff */
[----:B------:R-:W-:Y:S01]  /*51330*/  MOV R33, RZ ;  /* 0x000000ff00217202 */ /* 0x000fe20000000f00 */
[----:B------:R-:W-:Y:S01]  /*51340*/  IMAD.MOV.U32 R31, RZ, RZ, RZ ;  /* 0x000000ffff1f7224 */ /* 0x000fe200078e00ff */
[----:B------:R-:W-:Y:S01]  /*51350*/  MOV R30, R29 ;  /* 0x0000001d001e7202 */ /* 0x000fe20000000f00 */
[----:B------:R-:W-:Y:S01]  /*51360*/  IMAD R47, R28, R18, RZ ;  /* 0x000000121c2f7224 */ /* 0x000fe200078e02ff */
[----:B------:R-:W-:Y:S01]  /*51370*/  MOV R54, RZ ;  /* 0x000000ff00367202 */ /* 0x000fe20000000f00 */
[----:B------:R-:W-:Y:S02]  /*51380*/  IMAD.MOV.U32 R29, RZ, RZ, RZ ;  /* 0x000000ffff1d7224 */ /* 0x000fe400078e00ff */
[----:B------:R-:W-:-:S04]  /*51390*/  IMAD.WIDE.U32 R30, R67, R41, R30 ;  /* 0x00000029431e7225 */ /* 0x000fc800078e001e */
[----:B------:R-:W-:Y:S02]  /*513a0*/  IMAD.MOV.U32 R42, RZ, RZ, R30 ;  /* 0x000000ffff2a7224 */ /* 0x000fe400078e001e */
[----:B------:R-:W-:Y:S02]  /*513b0*/  IMAD.MOV.U32 R30, RZ, RZ, RZ ;  /* 0x000000ffff1e7224 */ /* 0x000fe400078e00ff */
[----:B------:R-:W-:-:S04]  /*513c0*/  IMAD.WIDE.U32 R42, R40, R68, R42 ;  /* 0x00000044282a7225 */ /* 0x000fc800078e002a */
[----:B------:R-:W-:Y:S02]  /*513d0*/  IMAD.MOV.U32 R32, RZ, RZ, R31 ;  /* 0x000000ffff207224 */ /* 0x000fe400078e001f */
[----:B------:R-:W-:Y:S02]  /*513e0*/  IMAD.IADD R45, R43, 0x1, R30 ;  /* 0x000000012b2d7824 */ /* 0x000fe400078e021e */
[----:B------:R-:W-:-:S04]  /*513f0*/  IMAD.WIDE.U32 R32, R67, R38, R32 ;  /* 0x0000002643207225 */ /* 0x000fc800078e0020 */
[----:B------:R-:W-:Y:S01]  /*51400*/  IMAD.HI.U32 R28, R47, R12, R28 ;  /* 0x0000000c2f1c7227 */ /* 0x000fe200078e001c */
[----:B------:R-:W-:-:S03]  /*51410*/  IADD3 R44, P0, PT, R32, R45, RZ ;  /* 0x0000002d202c7210 */ /* 0x000fc60007f1e0ff */
[----:B------:R-:W-:Y:S01]  /*51420*/  IMAD.IADD R51, R19, 0x1, R28 ;  /* 0x0000000113337824 */ /* 0x000fe200078e021c */
[----:B------:R-:W-:Y:S01]  /*51430*/  IADD3.X R45, PT, PT, RZ, RZ, RZ, P0, !PT ;  /* 0x000000ffff2d7210 */ /* 0x000fe200007fe4ff */
[----:B------:R-:W-:Y:S02]  /*51440*/  IMAD.MOV.U32 R28, RZ, RZ, R33 ;  /* 0x000000ffff1c7224 */ /* 0x000fe400078e0021 */
[----:B------:R-:W-:Y:S01]  /*51450*/  IMAD.MOV.U32 R31, RZ, RZ, RZ ;  /* 0x000000ffff1f7224 */ /* 0x000fe200078e00ff */
[----:B------:R-:W-:Y:S01]  /*51460*/  IADD3 R50, P0, PT, R51, R42, RZ ;  /* 0x0000002a33327210 */ /* 0x000fe20007f1e0ff */
[----:B------:R-:W-:-:S04]  /*51470*/  IMAD.WIDE.U32 R44, R41, R68, R44 ;  /* 0x00000044292c7225 */ /* 0x000fc800078e002c */
[----:B------:R-:W-:Y:S01]  /*51480*/  IMAD.WIDE.U32 R28, R67, R39, R28 ;  /* 0x00000027431c7225 */ /* 0x000fe200078e001c */
[----:B------:R-:W-:-:S03]  /*51490*/  IADD3 R33, PT, PT, R30, R45, RZ ;  /* 0x0000002d1e217210 */ /* 0x000fc60007ffe0ff */
[----:B------:R-:W-:Y:S01]  /*514a0*/  IMAD.X R51, RZ, RZ, RZ, P0 ;  /* 0x000000ffff337224 */ /* 0x000fe200000e06ff */
[----:B------:R-:W-:Y:S01]  /*514b0*/  IADD3 R32, P0, PT, R28, R33, RZ ;  /* 0x000000211c207210 */ /* 0x000fe20007f1e0ff */
[----:B------:R-:W-:Y:S02]  /*514c0*/  IMAD.MOV.U32 R28, RZ, RZ, R29 ;  /* 0x000000ffff1c7224 */ /* 0x000fe400078e001d */
[----:B------:R-:W-:Y:S02]  /*514d0*/  HFMA2 R29, -RZ, RZ, 0, 0 ;  /* 0x00000000ff1d7431 */ /* 0x000fe400000001ff */
[----:B------:R-:W-:Y:S01]  /*514e0*/  IMAD.MOV.U32 R45, RZ, RZ, RZ ;  /* 0x000000ffff2d7224 */ /* 0x000fe200078e00ff */
[----:B------:R-:W-:Y:S01]  /*514f0*/  IADD3.X R33, PT, PT, RZ, RZ, RZ, P0, !PT ;  /* 0x000000ffff217210 */ /* 0x000fe200007fe4ff */
[----:B------:R-:W-:-:S04]  /*51500*/  IMAD.WIDE.U32 R50, R47, R13, R50 ;  /* 0x0000000d2f327225 */ /* 0x000fc800078e0032 */
[----:B------:R-:W-:-:S04]  /*51510*/  IMAD.WIDE.U32 R44, R40, R69, R44 ;  /* 0x00000045282c7225 */ /* 0x000fc800078e002c */
[----:B------:R-:W-:-:S04]  /*51520*/  IMAD.WIDE.U32 R32, R38, R68, R32 ;  /* 0x0000004426207225 */ /* 0x000fc800078e0020 */
[----:B------:R-:W-:Y:S01]  /*51530*/  IMAD.IADD R49, R45, 0x1, R31 ;  /* 0x000000012d317824 */ /* 0x000fe200078e021f */
[----:B------:R-:W-:Y:S01]  /*51540*/  IADD3 R33, PT, PT, R30, R33, RZ ;  /* 0x000000211e217210 */ /* 0x000fe20007ffe0ff */
[----:B------:R-:W-:-:S03]  /*51550*/  IMAD.WIDE.U32 R28, R67, R36, R28 ;  /* 0x00000024431c7225 */ /* 0x000fc600078e001c */
[----:B------:R-:W-:Y:S01]  /*51560*/  IADD3 R48, P1, PT, R49, R32, RZ ;  /* 0x0000002031307210 */ /* 0x000fe20007f3e0ff */
[----:B------:R-:W-:Y:S01]  /*51570*/  IMAD.IADD R45, R20, 0x1, R51 ;  /* 0x00000001142d7824 */ /* 0x000fe200078e0233 */
[----:B------:R-:W-:Y:S01]  /*51580*/  IADD3 R32, P0, PT, R28, R33, RZ ;  /* 0x000000211c207210 */ /* 0x000fe20007f1e0ff */
[----:B------:R-:W-:Y:S02]  /*51590*/  IMAD R42, R50, R18, RZ ;  /* 0x00000012322a7224 */ /* 0x000fe400078e02ff */
[----:B------:R-:W-:Y:S01]  /*515a0*/  IMAD.X R49, RZ, RZ, RZ, P1 ;  /* 0x000000ffff317224 */ /* 0x000fe200008e06ff */
[----:B------:R-:W-:Y:S01]  /*515b0*/  IADD3 R44, P2, PT, R45, R44, RZ ;  /* 0x0000002c2d2c7210 */ /* 0x000fe20007f5e0ff */
[----:B------:R-:W-:Y:S02]  /*515c0*/  IMAD.MOV.U32 R51, RZ, RZ, RZ ;  /* 0x000000ffff337224 */ /* 0x000fe400078e00ff */
[----:B------:R-:W-:Y:S01]  /*515d0*/  IMAD.X R33, RZ, RZ, RZ, P0 ;  /* 0x000000ffff217224 */ /* 0x000fe200000e06ff */
[----:B------:R-:W-:Y:S01]  /*515e0*/  IADD3.X R45, PT, PT, RZ, RZ, RZ, P2, !PT ;  /* 0x000000ffff2d7210 */ /* 0x000fe200017fe4ff */
[----:B------:R-:W-:-:S04]  /*515f0*/  IMAD.WIDE.U32 R48, R41, R69, R48 ;  /* 0x0000004529307225 */ /* 0x000fc800078e0030 */
[----:B------:R-:W-:Y:S01]  /*51600*/  IMAD.HI.U32 R50, R42, R12, R50 ;  /* 0x0000000c2a327227 */ /* 0x000fe200078e0032 */
[----:B------:R-:W-:-:S03]  /*51610*/  IADD3 R43, PT, PT, R31, R49, RZ ;  /* 0x000000311f2b7210 */ /* 0x000fc60007ffe0ff */
[----:B------:R-:W-:-:S04]  /*51620*/  IMAD.WIDE.U32 R32, R39, R68, R32 ;  /* 0x0000004427207225 */ /* 0x000fc800078e0020 */
[----:B------:R-:W-:Y:S02]  /*51630*/  IMAD.IADD R57, R19, 0x1, R50 ;  /* 0x0000000113397824 */ /* 0x000fe400078e0232 */
[----:B------:R-:W-:-:S04]  /*51640*/  IMAD.WIDE.U32 R44, R47, R10, R44 ;  /* 0x0000000a2f2c7225 */ /* 0x000fc800078e002c */
[----:B------:R-:W-:Y:S02]  /*51650*/  IMAD.IADD R49, R30, 0x1, R33 ;  /* 0x000000011e317824 */ /* 0x000fe400078e0221 */
[----:B------:R-:W-:Y:S01]  /*51660*/  HFMA2 R33, -RZ, RZ, 0, 0 ;  /* 0x00000000ff217431 */ /* 0x000fe200000001ff */
[----:B------:R-:W-:Y:S01]  /*51670*/  IADD3 R56, P0, PT, R57, R44, RZ ;  /* 0x0000002c39387210 */ /* 0x000fe20007f1e0ff */
[----:B------:R-:W-:Y:S01]  /*51680*/  IMAD.MOV.U32 R28, RZ, RZ, R29 ;  /* 0x000000ffff1c7224 */ /* 0x000fe200078e001d */
[----:B------:R-:W-:Y:S01]  /*51690*/  IADD3 R44, P1, PT, R43, R32, RZ ;  /* 0x000000202b2c7210 */ /* 0x000fe20007f3e0ff */
[----:B------:R-:W-:Y:S02]  /*516a0*/  IMAD.MOV.U32 R32, RZ, RZ, R48 ;  /* 0x000000ffff207224 */ /* 0x000fe400078e0030 */
[----:B------:R-:W-:Y:S02]  /*516b0*/  IMAD.MOV.U32 R29, RZ, RZ, RZ ;  /* 0x000000ffff1d7224 */ /* 0x000fe400078e00ff */
[----:B------:R-:W-:-:S02]  /*516c0*/  IMAD.IADD R45, R21, 0x1, R45 ;  /* 0x00000001152d7824 */ /* 0x000fc400078e022d */
[----:B------:R-:W-:-:S04]  /*516d0*/  IMAD.WIDE.U32 R32, R40, R70, R32 ;  /* 0x0000004628207225 */ /* 0x000fc800078e0020 */
[----:B------:R-:W-:Y:S01]  /*516e0*/  IMAD.WIDE.U32 R28, R67, R37, R28 ;  /* 0x00000025431c7225 */ /* 0x000fe200078e001c */
[----:B------:R-:W-:Y:S02]  /*516f0*/  IADD3 R52, P2, PT, R45, R32, RZ ;  /* 0x000000202d347210 */ /* 0x000fe40007f5e0ff */
[----:B------:R-:W-:Y:S01]  /*51700*/  IADD3 R55, PT, PT, R33, R54, RZ ;  /* 0x0000003621377210 */ /* 0x000fe20007ffe0ff */
[----:B------:R-:W-:Y:S01]  /*51710*/  IMAD.X R57, RZ, RZ, RZ, P0 ;  /* 0x000000ffff397224 */ /* 0x000fe200000e06ff */
[----:B------:R-:W-:Y:S01]  /*51720*/  IADD3 R48, P0, PT, R28, R49, RZ ;  /* 0x000000311c307210 */ /* 0x000fe20007f1e0ff */
[----:B------:R-:W-:Y:S02]  /*51730*/  IMAD.X R45, RZ, RZ, RZ, P1 ;  /* 0x000000ffff2d7224 */ /* 0x000fe400008e06ff */
[----:B------:R-:W-:Y:S01]  /*51740*/  IMAD.WIDE.U32 R56, R42, R13, R56 ;  /* 0x0000000d2a387225 */ /* 0x000fe200078e0038 */
[----:B------:R-:W-:-:S03]  /*51750*/  IADD3.X R49, PT, PT, RZ, RZ, RZ, P0, !PT ;  /* 0x000000ffff317210 */ /* 0x000fc600007fe4ff */
[----:B------:R-:W-:-:S04]  /*51760*/  IMAD.WIDE.U32 R50, R38, R69, R44 ;  /* 0x0000004526327225 */ /* 0x000fc800078e002c */
[----:B------:R-:W-:Y:S01]  /*51770*/  IMAD.X R53, RZ, RZ, RZ, P2 ;  /* 0x000000ffff357224 */ /* 0x000fe200010e06ff */
[----:B------:R-:W-:Y:S01]  /*51780*/  IADD3 R51, PT, PT, R31, R51, RZ ;  /* 0x000000331f337210 */ /* 0x000fe20007ffe0ff */
[----:B------:R-:W-:Y:S01]  /*51790*/  IMAD.WIDE.U32 R44, R36, R68, R48 ;  /* 0x00000044242c7225 */ /* 0x000fe200078e0030 */
[----:B------:R-:W-:-:S03]  /*517a0*/  IADD3 R50, P1, PT, R55, R50, RZ ;  /* 0x0000003237327210 */ /* 0x000fc60007f3e0ff */
[----:B------:R-:W-:Y:S01]  /*517b0*/  IMAD.IADD R43, R20, 0x1, R57 ;  /* 0x00000001142b7824 */ /* 0x000fe200078e0239 */
[----:B------:R-:W-:Y:S01]  /*517c0*/  IADD3 R44, P0, PT, R51, R44, RZ ;  /* 0x0000002c332c7210 */ /* 0x000fe20007f1e0ff */
[----:B------:R-:W-:Y:S01]  /*517d0*/  IMAD R33, R56, R18, RZ ;  /* 0x0000001238217224 */ /* 0x000fe200078e02ff */
[----:B------:R-:W-:Y:S01]  /*517e0*/  IADD3.X R51, PT, PT, RZ, RZ, RZ, P1, !PT ;  /* 0x000000ffff337210 */ /* 0x000fe20000ffe4ff */
[----:B------:R-:W-:Y:S02]  /*517f0*/  IMAD.MOV.U32 R57, RZ, RZ, RZ ;  /* 0x000000ffff397224 */ /* 0x000fe400078e00ff */
[----:B------:R-:W-:-:S04]  /*51800*/  IMAD.WIDE.U32 R48, R47, R11, R52 ;  /* 0x0000000b2f307225 */ /* 0x000fc800078e0034 */
[----:B------:R-:W-:Y:S02]  /*51810*/  IMAD.MOV.U32 R28, RZ, RZ, R29 ;  /* 0x000000ffff1c7224 */ /* 0x000fe400078e001d */
[----:B------:R-:W-:Y:S02]  /*51820*/  IMAD.MOV.U32 R29, RZ, RZ, RZ ;  /* 0x000000ffff1d7224 */ /* 0x000fe400078e00ff */
[----:B------:R-:W-:Y:S01]  /*51830*/  IMAD.HI.U32 R32, R33, R12, R56 ;  /* 0x0000000c21207227 */ /* 0x000fe200078e0038 */
[----:B------:R-:W-:-:S03]  /*51840*/  IADD3 R56, P2, PT, R43, R48, RZ ;  /* 0x000000302b387210 */ /* 0x000fc60007f5e0ff */
[----:B------:R-:W-:Y:S01]  /*51850*/  IMAD.IADD R53, R30, 0x1, R45 ;  /* 0x000000011e357824 */ /* 0x000fe200078e022d */
[----:B------:R-:W-:Y:S01]  /*51860*/  IADD3.X R45, PT, PT, RZ, RZ, RZ, P0, !PT ;  /* 0x000000ffff2d7210 */ /* 0x000fe200007fe4ff */
[----:B------:R-:W-:Y:S01]  /*51870*/  IMAD.WIDE.U32 R28, R67, R34, R28 ;  /* 0x00000022431c7225 */ /* 0x000fe200078e001c */
[----:B------:R-:W-:-:S03]  /*51880*/  IADD3 R43, PT, PT, R19, R32, RZ ;  /* 0x00000020132b7210 */ /* 0x000fc60007ffe0ff */
[----:B------:R-:W-:Y:S01]  /*51890*/  IMAD.WIDE.U32 R50, R41, R70, R50 ;  /* 0x0000004629327225 */ /* 0x000fe200078e0032 */
[----:B------:R-:W-:-:S03]  /*518a0*/  IADD3 R52, P0, PT, R28, R53, RZ ;  /* 0x000000351c347210 */ /* 0x000fc60007f1e0ff */
[----:B------:R-:W-:Y:S02]  /*518b0*/  IMAD.X R57, RZ, RZ, RZ, P2 ;  /* 0x000000ffff397224 */ /* 0x000fe400010e06ff */
[----:B------:R-:W-:Y:S02]  /*518c0*/  IMAD.IADD R59, R22, 0x1, R49 ;  /* 0x00000001163b7824 */ /* 0x000fe400078e0231 */
[----:B------:R-:W-:-:S04]  /*518d0*/  IMAD.WIDE.U32 R44, R39, R69, R44 ;  /* 0x00000045272c7225 */ /* 0x000fc800078e002c */
[----:B------:R-:W-:Y:S02]  /*518e0*/  IMAD.IADD R49, R54, 0x1, R51 ;  /* 0x0000000136317824 */ /* 0x000fe400078e0233 */
[----:B------:R-:W-:-:S04]  /*518f0*/  IMAD.WIDE.U32 R56, R42, R10, R56 ;  /* 0x0000000a2a387225 */ /* 0x000fc800078e0038 */
[----:B------:R-:W-:Y:S01]  /*51900*/  IMAD.X R53, RZ, RZ, RZ, P0 ;  /* 0x000000ffff357224 */ /* 0x000fe200000e06ff */
[----:B------:R-:W-:Y:S01]  /*51910*/  IADD3 R48, P0, PT, R49, R44, RZ ;  /* 0x0000002c31307210 */ /* 0x000fe20007f1e0ff */
[----:B------:R-:W-:Y:S01]  /*51920*/  IMAD.IADD R45, R31, 0x1, R45 ;  /* 0x000000011f2d7824 */ /* 0x000fe200078e022d */
[----:B------:R-:W-:Y:S01]  /*51930*/  IADD3 R44, P1, PT, R43, R56, RZ ;  /* 0x000000382b2c7210 */ /* 0x000fe20007f3e0ff */
[----:B------:R-:W-:Y:S01]  /*51940*/  IMAD.MOV.U32 R56, RZ, RZ, R50 ;  /* 0x000000ffff387224 */ /* 0x000fe200078e0032 */
[----:B------:R-:W-:Y:S01]  /*51950*/  IADD3 R55, PT, PT, R21, R57, RZ ;  /* 0x0000003915377210 */ /* 0x000fe20007ffe0ff */
[----:B------:R-:W-:Y:S01]  /*51960*/  IMAD.MOV.U32 R57, RZ, RZ, RZ ;  /* 0x000000ffff397224 */ /* 0x000fe200078e00ff */
[----:B------:R-:W-:Y:S01]  /*51970*/  MOV R43, RZ ;  /* 0x000000ff002b7202 */ /* 0x000fe20000000f00 */
[----:B------:R-:W-:-:S04]  /*51980*/  IMAD.WIDE.U32 R52, R37, R68, R52 ;  /* 0x0000004425347225 */ /* 0x000fc800078e0034 */
[----:B------:R-:W-:-:S04]  /*51990*/  IMAD.WIDE.U32 R56, R40, R71, R56 ;  /* 0x0000004728387225 */ /* 0x000fc800078e0038 */
[----:B------:R-:W-:Y:S01]  /*519a0*/  IMAD.X R49, RZ, RZ, RZ, P0 ;  /* 0x000000ffff317224 */ /* 0x000fe200000e06ff */
[----:B------:R-:W-:Y:S01]  /*519b0*/  IADD3 R50, P0, PT, R45, R52, RZ ;  /* 0x000000342d327210 */ /* 0x000fe20007f1e0ff */
[----:B------:R-:W-:Y:S01]  /*519c0*/  IMAD.IADD R61, R30, 0x1, R53 ;  /* 0x000000011e3d7824 */ /* 0x000fe200078e0235 */
[----:B------:R-:W-:Y:S02]  /*519d0*/  IADD3 R52, P2, PT, R59, R56, RZ ;  /* 0x000000383b347210 */ /* 0x000fe40007f5e0ff */
[----:B------:R-:W-:Y:S01]  /*519e0*/  IADD3 R53, PT, PT, R57, R43, RZ ;  /* 0x0000002b39357210 */ /* 0x000fe20007ffe0ff */
[----:B------:R-:W-:Y:S01]  /*519f0*/  IMAD.WIDE.U32 R56, R38, R70, R48 ;  /* 0x0000004626387225 */ /* 0x000fe200078e0030 */
[----:B------:R-:W-:-:S03]  /*51a00*/  IADD3.X R45, PT, PT, RZ, RZ, RZ, P1, !PT ;  /* 0x000000ffff2d7210 */ /* 0x000fc60000ffe4ff */
[----:B------:R-:W-:Y:S01]  /*51a10*/  IMAD.MOV.U32 R48, RZ, RZ, R29 ;  /* 0x000000ffff307224 */ /* 0x000fe200078e001d */
[----:B------:R-:W-:Y:S01]  /*51a20*/  IADD3 R28, P1, PT, R53, R56, RZ ;  /* 0x00000038351c7210 */ /* 0x000fe20007f3e0ff */
[----:B------:R-:W-:Y:S01]  /*51a30*/  IMAD.MOV.U32 R49, RZ, RZ, RZ ;  /* 0x000000ffff317224 */ /* 0x000fe200078e00ff */
[----:B------:R-:W-:Y:S01]  /*51a40*/  IADD3.X R53, PT, PT, RZ, RZ, RZ, P2, !PT ;  /* 0x000000ffff357210 */ /* 0x000fe200017fe4ff */
[----:B------:R-:W-:Y:S02]  /*51a50*/  IMAD.X R51, RZ, RZ, RZ, P0 ;  /* 0x000000ffff337224 */ /* 0x000fe400000e06ff */
[----:B------:R-:W-:-:S04]  /*51a60*/  IMAD.WIDE.U32 R48, R67, R35, R48 ;  /* 0x0000002343307225 */ /* 0x000fc800078e0030 */
[----:B------:R-:W-:Y:S01]  /*51a70*/  IMAD.IADD R29, R54, 0x1, R57 ;  /* 0x00000001361d7824 */ /* 0x000fe200078e0239 */
[----:B------:R-:W-:Y:S01]  /*51a80*/  IADD3 R56, P0, PT, R48, R61, RZ ;  /* 0x0000003d30387210 */ /* 0x000fe20007f1e0ff */
[----:B------:R-:W-:-:S04]  /*51a90*/  IMAD.WIDE.U32 R60, R47, R14, R52 ;  /* 0x0000000e2f3c7225 */ /* 0x000fc800078e0034 */
[----:B------:R-:W-:Y:S01]  /*51aa0*/  IMAD.X R57, RZ, RZ, RZ, P0 ;  /* 0x000000ffff397224 */ /* 0x000fe200000e06ff */
[----:B------:R-:W-:Y:S01]  /*51ab0*/  IADD3 R61, PT, PT, R24, R61, RZ ;  /* 0x0000003d183d7210 */ /* 0x000fe20007ffe0ff */
[----:B------:R-:W-:-:S04]  /*51ac0*/  IMAD.WIDE.U32 R58, R36, R69, R50 ;  /* 0x00000045243a7225 */ /* 0x000fc800078e0032 */
        /* <DEDUP_REMOVED lines=8> */
[----:B------:R-:W-:Y:S02]  /*51b50*/  IMAD R32, R50, R18, RZ ;  /* 0x0000001232207224 */ /* 0x000fe400078e02ff */
[----:B------:R-:W-:Y:S02]  /*51b60*/  IMAD.MOV.U32 R51, RZ, RZ, RZ ;  /* 0x000000ffff337224 */ /* 0x000fe400078e00ff */
[----:B------:R-:W-:Y:S02]  /*51b70*/  IMAD.X R29, RZ, RZ, RZ, P1 ;  /* 0x000000ffff1d7224 */ /* 0x000fe400008e06ff */
[----:B------:R-:W-:Y:S01]  /*51b80*/  IMAD.HI.U32 R46, R32, R12, R50 ;  /* 0x0000000c202e7227 */ /* 0x000fe200078e0032 */
[----:B------:R-:W-:-:S03]  /*51b90*/  IADD3 R50, P1, PT, R59, R52, RZ ;  /* 0x000000343b327210 */ /* 0x000fc60007f3e0ff */
[----:B------:R-:W-:-:S04]  /*51ba0*/  IMAD.WIDE.U32 R52, R41, R71, R28 ;  /* 0x0000004729347225 */ /* 0x000fc800078e001c */
[----:B------:R-:W-:Y:S01]  /*51bb0*/  IMAD.X R45, RZ, RZ, RZ, P0 ;  /* 0x000000ffff2d7224 */ /* 0x000fe200000e06ff */
[----:B------:R-:W-:Y:S01]  /*51bc0*/  IADD3 R48, P0, PT, R49, R48, RZ ;  /* 0x0000003031307210 */ /* 0x000fe20007f1e0ff */
[----:B------:R-:W-:-:S03]  /*51bd0*/  IMAD.WIDE.U32 R58, R42, R11, R56 ;  /* 0x0000000b2a3a7225 */ /* 0x000fc600078e0038 */
[----:B------:R-:W-:Y:S01]  /*51be0*/  IADD3.X R49, PT, PT, RZ, RZ, RZ, P0, !PT ;  /* 0x000000ffff317210 */ /* 0x000fe200007fe4ff */
[----:B------:R-:W-:Y:S02]  /*51bf0*/  IMAD.IADD R57, R43, 0x1, R53 ;  /* 0x000000012b397824 */ /* 0x000fe400078e0235 */
[----:B------:R-:W-:Y:S02]  /*51c00*/  HFMA2 R53, -RZ, RZ, 0, 0 ;  /* 0x00000000ff357431 */ /* 0x000fe400000001ff */
[----:B------:R-:W-:Y:S02]  /*51c10*/  IMAD.X R51, RZ, RZ, RZ, P1 ;  /* 0x000000ffff337224 */ /* 0x000fe400008e06ff */
[----:B------:R-:W-:-:S04]  /*51c20*/  IMAD.WIDE.U32 R28, R39, R70, R44 ;  /* 0x00000046271c7225 */ /* 0x000fc800078e002c */
[----:B------:R-:W-:Y:S01]  /*51c30*/  IMAD.WIDE.U32 R44, R37, R69, R50 ;  /* 0x00000045252c7225 */ /* 0x000fe200078e0032 */
[----:B------:R-:W-:Y:S02]  /*51c40*/  IADD3 R51, PT, PT, R54, R29, RZ ;  /* 0x0000001d36337210 */ /* 0x000fe40007ffe0ff */
[----:B------:R-:W-:Y:S01]  /*51c50*/  IADD3 R56, P1, PT, R57, R28, RZ ;  /* 0x0000001c39387210 */ /* 0x000fe20007f3e0ff */
[----:B------:R-:W-:Y:S01]  /*51c60*/  IMAD.WIDE.U32 R52, R40, R96, R52 ;  /* 0x0000006028347225 */ /* 0x000fe200078e0034 */
[----:B------:R-:W-:Y:S02]  /*51c70*/  IADD3 R50, P2, PT, R51, R44, RZ ;  /* 0x0000002c33327210 */ /* 0x000fe40007f5e0ff */
[----:B------:R-:W-:Y:S01]  /*51c80*/  IADD3 R28, P4, PT, R55, R58, RZ ;  /* 0x0000003a371c7210 */ /* 0x000fe20007f9e0ff */
[----:B------:R-:W-:Y:S01]  /*51c90*/  IMAD.MOV.U32 R44, RZ, RZ, RZ ;  /* 0x000000ffff2c7224 */ /* 0x000fe200078e00ff */
[----:B------:R-:W-:Y:S01]  /*51ca0*/  IADD3 R52, P3, PT, R61, R52, RZ ;  /* 0x000000343d347210 */ /* 0x000fe20007f7e0ff */
[----:B------:R-:W-:-:S02]  /*51cb0*/  IMAD.X R57, RZ, RZ, RZ, P1 ;  /* 0x000000ffff397224 */ /* 0x000fc400008e06ff */
[----:B------:R-:W-:Y:S02]  /*51cc0*/  IMAD.IADD R63, R22, 0x1, R59 ;  /* 0x00000001163f7824 */ /* 0x000fe400078e023b */
[----:B------:R-:W-:Y:S02]  /*51cd0*/  IMAD.IADD R45, R31, 0x1, R45 ;  /* 0x000000011f2d7824 */ /* 0x000fe400078e022d */
[----:B------:R-:W-:-:S04]  /*51ce0*/  IMAD.WIDE.U32 R48, R35, R68, R48 ;  /* 0x0000004423307225 */ /* 0x000fc800078e0030 */
[----:B------:R-:W-:Y:S01]  /*51cf0*/  IMAD.WIDE.U32 R58, R38, R71, R56 ;  /* 0x00000047263a7225 */ /* 0x000fe200078e0038 */
[----:B------:R-:W-:Y:S02]  /*51d00*/  IADD3 R56, P1, PT, R45, R48, RZ ;  /* 0x000000302d387210 */ /* 0x000fe40007f3e0ff */
[----:B------:R-:W-:Y:S01]  /*51d10*/  IADD3 R45, PT, PT, R19, R46, RZ ;  /* 0x0000002e132d7210 */ /* 0x000fe20007ffe0ff */
[----:B------:R-:W-:Y:S02]  /*51d20*/  IMAD.IADD R29, R53, 0x1, R44 ;  /* 0x00000001351d7824 */ /* 0x000fe400078e022c */
[----:B------:R-:W-:Y:S02]  /*51d30*/  IMAD.X R51, RZ, RZ, RZ, P2 ;  /* 0x000000ffff337224 */ /* 0x000fe400010e06ff */
[----:B------:R-:W-:Y:S01]  /*51d40*/  IMAD.IADD R65, R30, 0x1, R49 ;  /* 0x000000011e417824 */ /* 0x000fe200078e0231 */
[----:B------:R-:W-:Y:S01]  /*51d50*/  IADD3 R48, P0, PT, R29, R58, RZ ;  /* 0x0000003a1d307210 */ /* 0x000fe20007f1e0ff */
[----:B------:R-:W-:Y:S01]  /*51d60*/  IMAD.X R29, RZ, RZ, RZ, P4 ;  /* 0x000000ffff1d7224 */ /* 0x000fe200020e06ff */
[----:B------:R-:W-:Y:S01]  /*51d70*/  IADD3 R49, PT, PT, R43, R59, RZ ;  /* 0x0000003b2b317210 */ /* 0x000fe20007ffe0ff */
[----:B------:R-:W-:-:S02]  /*51d80*/  IMAD.X R57, RZ, RZ, RZ, P1 ;  /* 0x000000ffff397224 */ /* 0x000fc400008e06ff */
[----:B------:R-:W-:-:S04]  /*51d90*/  IMAD.WIDE.U32 R58, R33, R10, R28 ;  /* 0x0000000a213a7225 */ /* 0x000fc800078e001c */
[----:B------:R-:W-:Y:S01]  /*51da0*/  IMAD.WIDE.U32 R28, R36, R70, R50 ;  /* 0x00000046241c7225 */ /* 0x000fe200078e0032 */
[----:B------:R-:W-:Y:S02]  /*51db0*/  IADD3 R50, P4, PT, R45, R58, RZ ;  /* 0x0000003a2d327210 */ /* 0x000fe40007f9e0ff */
[----:B------:R-:W-:Y:S01]  /*51dc0*/  IADD3 R55, PT, PT, R21, R59, RZ ;  /* 0x0000003b15377210 */ /* 0x000fe20007ffe0ff */
[----:B------:R-:W-:Y:S02]  /*51dd0*/  IMAD.X R53, RZ, RZ, RZ, P3 ;  /* 0x000000ffff357224 */ /* 0x000fe400018e06ff */
[----:B------:R-:W-:Y:S01]  /*51de0*/  IMAD.WIDE.U32 R60, R34, R69, R56 ;  /* 0x00000045223c7225 */ /* 0x000fe200078e0038 */
[----:B------:R-:W-:-:S03]  /*51df0*/  IADD3 R56, P2, PT, R49, R28, RZ ;  /* 0x0000001c31387210 */ /* 0x000fc60007f5e0ff */
[----:B------:R-:W-:Y:S01]  /*51e00*/  IMAD.WIDE.U32 R52, R47, R15, R52 ;  /* 0x0000000f2f347225 */ /* 0x000fe200078e0034 */
[----:B------:R-:W-:-:S03]  /*51e10*/  IADD3.X R57, PT, PT, RZ, RZ, RZ, P2, !PT ;  /* 0x000000ffff397210 */ /* 0x000fc600017fe4ff */
[----:B------:R-:W-:Y:S01]  /*51e20*/  IMAD.IADD R29, R54, 0x1, R29 ;  /* 0x00000001361d7824 */ /* 0x000fe200078e021d */
[----:B------:R-:W-:Y:S01]  /*51e30*/  IADD3 R58, P3, PT, R63, R52, RZ ;  /* 0x000000343f3a7210 */ /* 0x000fe20007f7e0ff */
[----:B------:R-:W-:Y:S01]  /*51e40*/  IMAD.X R49, RZ, RZ, RZ, P0 ;  /* 0x000000ffff317224 */ /* 0x000fe200000e06ff */
[----:B------:R-:W-:Y:S01]  /*51e50*/  IADD3 R63, PT, PT, R25, R53, RZ ;  /* 0x00000035193f7210 */ /* 0x000fe20007ffe0ff */
[----:B------:R-:W-:Y:S01]  /*51e60*/  IMAD.IADD R28, R31, 0x1, R61 ;  /* 0x000000011f1c7824 */ /* 0x000fe200078e023d */
[----:B------:R-:W-:Y:S01]  /*51e70*/  IADD3 R52, P1, PT, R29, R60, RZ ;  /* 0x0000003c1d347210 */ /* 0x000fe20007f3e0ff */
[----:B------:R-:W-:-:S03]  /*51e80*/  IMAD.WIDE.U32 R48, R41, R96, R48 ;  /* 0x0000006029307225 */ /* 0x000fc600078e0030 */
[----:B------:R-:W-:Y:S01]  /*51e90*/  IADD3.X R53, PT, PT, RZ, RZ, RZ, P1, !PT ;  /* 0x000000ffff357210 */ /* 0x000fe20000ffe4ff */
[----:B------:R-:W-:Y:S01]  /*51ea0*/  IMAD.X R51, RZ, RZ, RZ, P4 ;  /* 0x000000ffff337224 */ /* 0x000fe200020e06ff */
[----:B------:R-:W-:Y:S01]  /*51eb0*/  IADD3 R28, P0, PT, R28, R65, RZ ;  /* 0x000000411c1c7210 */ /* 0x000fe20007f1e0ff */
[----:B------:R-:W-:-:S04]  /*51ec0*/  IMAD.WIDE.U32 R60, R39, R71, R56 ;  /* 0x00000047273c7225 */ /* 0x000fc800078e0038 */
[----:B------:R-:W-:Y:S02]  /*51ed0*/  IMAD.IADD R29, R44, 0x1, R49 ;  /* 0x000000012c1d7824 */ /* 0x000fe400078e0231 */
[----:B------:R-:W-:Y:S02]  /*51ee0*/  IMAD.X R59, RZ, RZ, RZ, P3 ;  /* 0x000000ffff3b7224 */ /* 0x000fe400018e06ff */
[----:B------:R-:W-:Y:S01]  /*51ef0*/  IMAD.WIDE.U32 R56, R32, R13, R50 ;  /* 0x0000000d20387225 */ /* 0x000fe200078e0032 */
[----:B------:R-:W-:-:S03]  /*51f00*/  IADD3 R50, P2, PT, R29, R60, RZ ;  /* 0x0000003c1d327210 */ /* 0x000fc60007f5e0ff */
[----:B------:R-:W-:Y:S01]  /*51f10*/  IMAD.IADD R29, R43, 0x1, R61 ;  /* 0x000000012b1d7824 */ /* 0x000fe200078e023d */
[----:B------:R-:W-:Y:S01]  /*51f20*/  IADD3.X R51, PT, PT, RZ, RZ, RZ, P2, !PT ;  /* 0x000000ffff337210 */ /* 0x000fe200017fe4ff */
[----:B------:R-:W-:-:S04]  /*51f30*/  IMAD.WIDE.U32 R52, R37, R70, R52 ;  /* 0x0000004625347225 */ /* 0x000fc800078e0034 */
[----:B------:R-:W-:Y:S01]  /*51f40*/  IMAD.WIDE.U32 R58, R42, R14, R58 ;  /* 0x0000000e2a3a7225 */ /* 0x000fe200078e003a */
[----:B------:R-:W-:Y:S02]  /*51f50*/  IADD3 R52, P1, PT, R29, R52, RZ ;  /* 0x000000341d347210 */ /* 0x000fe40007f3e0ff */
[----:B------:R-:W-:Y:S01]  /*51f60*/  IADD3.X R29, PT, PT, RZ, RZ, RZ, P0, !PT ;  /* 0x000000ffff1d7210 */ /* 0x000fe200007fe4ff */
[----:B------:R-:W-:Y:S01]  /*51f70*/  IMAD.MOV.U32 R49, RZ, RZ, RZ ;  /* 0x000000ffff317224 */ /* 0x000fe200078e00ff */
[----:B------:R-:W-:Y:S01]  /*51f80*/  IADD3 R30, P4, PT, R55, R58, RZ ;  /* 0x0000003a371e7210 */ /* 0x000fe20007f9e0ff */
[----:B------:R-:W-:Y:S01]  /*51f90*/  IMAD R45, R56, R18, RZ ;  /* 0x00000012382d7224 */ /* 0x000fe200078e02ff */
[----:B------:R-:W-:Y:S01]  /*51fa0*/  IADD3 R55, PT, PT, R20, R57, RZ ;  /* 0x0000003914377210 */ /* 0x000fe20007ffe0ff */
[----:B------:R-:W-:Y:S02]  /*51fb0*/  IMAD.MOV.U32 R57, RZ, RZ, RZ ;  /* 0x000000ffff397224 */ /* 0x000fe400078e00ff */
[----:B------:R-:W-:-:S04]  /*51fc0*/  IMAD.WIDE.U32 R48, R40, R97, R48 ;  /* 0x0000006128307225 */ /* 0x000fc800078e0030 */
[----:B------:R-:W-:Y:S01]  /*51fd0*/  IMAD.MOV.U32 R46, RZ, RZ, RZ ;  /* 0x000000ffff2e7224 */ /* 0x000fe200078e00ff */
[----:B------:R-:W-:Y:S01]  /*51fe0*/  IADD3 R48, P3, PT, R63, R48, RZ ;  /* 0x000000303f307210 */ /* 0x000fe20007f7e0ff */
[----:B------:R-:W-:-:S04]  /*51ff0*/  IMAD.WIDE.U32 R28, R35, R69, R28 ;  /* 0x00000045231c7225 */ /* 0x000fc800078e001c */
[----:B------:R-:W-:Y:S02]  /*52000*/  IMAD.IADD R53, R54, 0x1, R53 ;  /* 0x0000000136357824 */ /* 0x000fe400078e0235 */
[----:B------:R-:W-:-:S04]  /*52010*/  IMAD.HI.U32 R60, R45, R12, R56 ;  /* 0x0000000c2d3c7227 */ /* 0x000fc800078e0038 */
[----:B------:R-:W-:Y:S02]  /*52020*/  IMAD.IADD R49, R49, 0x1, R46 ;  /* 0x0000000131317824 */ /* 0x000fe400078e022e */
[----:B------:R-:W-:Y:S01]  /*52030*/  IMAD.WIDE.U32 R56, R38, R96, R50 ;  /* 0x0000006026387225 */ /* 0x000fe200078e0032 */
[----:B------:R-:W-:-:S03]  /*52040*/  IADD3 R50, P0, PT, R53, R28, RZ ;  /* 0x0000001c35327210 */ /* 0x000fc60007f1e0ff */
[----:B------:R-:W-:Y:S01]  /*52050*/  IMAD.IADD R63, R31, 0x1, R29 ;  /* 0x000000011f3f7824 */ /* 0x000fe200078e021d */
[----:B------:R-:W-:Y:S01]  /*52060*/  IADD3.X R31, PT, PT, RZ, RZ, RZ, P4, !PT ;  /* 0x000000ffff1f7210 */ /* 0x000fe200027fe4ff */
[----:B------:R-:W-:Y:S01]  /*52070*/  IMAD.X R53, RZ, RZ, RZ, P1 ;  /* 0x000000ffff357224 */ /* 0x000fe200008e06ff */
[----:B------:R-:W-:Y:S01]  /*52080*/  IADD3 R28, P2, PT, R49, R56, RZ ;  /* 0x00000038311c7210 */ /* 0x000fe20007f5e0ff */
[----:B------:R-:W-:Y:S01]  /*52090*/  IMAD.IADD R29, R44, 0x1, R57 ;  /* 0x000000012c1d7824 */ /* 0x000fe200078e0239 */
[----:B------:R-:W-:Y:S01]  /*520a0*/  IADD3.X R49, PT, PT, RZ, RZ, RZ, P3, !PT ;  /* 0x000000ffff317210 */ /* 0x000fe20001ffe4ff */
[----:B------:R-:W-:-:S04]  /*520b0*/  IMAD.WIDE.U32 R56, R33, R11, R30 ;  /* 0x0000000b21387225 */ /* 0x000fc800078e001e */
[----:B------:R-:W-:-:S04]  /*520c0*/  IMAD.WIDE.U32 R52, R36, R71, R52 ;  /* 0x0000004724347225 */ /* 0x000fc800078e0034 */
[----:B------:R-:W-:Y:S01]  /*520d0*/  IMAD.X R51, RZ, RZ, RZ, P0 ;  /* 0x000000ffff337224 */ /* 0x000fe200000e06ff */
[----:B------:R-:W-:Y:S01]  /*520e0*/  IADD3 R53, PT, PT, R43, R53, RZ ;  /* 0x000000352b357210 */ /* 0x000fe20007ffe0ff */
[----:B------:R-:W-:Y:S01]  /*520f0*/  IMAD.WIDE.U32 R30, R47, R16, R48 ;  /* 0x000000102f1e7225 */ /* 0x000fe200078e0030 */
[----:B------:R-:W-:Y:S02]  /*52100*/  IADD3 R48, P4, PT, R55, R56, RZ ;  /* 0x0000003837307210 */ /* 0x000fe40007f9e0ff */
[----:B------:R-:W-:Y:S01]  /*52110*/  IADD3 R56, P0, PT, R29, R52, RZ ;  /* 0x000000341d387210 */ /* 0x000fe20007f1e0ff */
        /* <DEDUP_REMOVED lines=8> */
[----:B------:R-:W-:Y:S02]  /*521a0*/  IMAD.X R49, RZ, RZ, RZ, P4 ;  /* 0x000000ffff317224 */ /* 0x000fe400020e06ff */
[----:B------:R-:W-:Y:S01]  /*521b0*/  IMAD.WIDE.U32 R58, R41, R97, R28 ;  /* 0x00000061293a7225 */ /* 0x000fe200078e001c */
[----:B------:R-:W-:-:S03]  /*521c0*/  IADD3 R30, P2, PT, R30, R63, RZ ;  /* 0x0000003f1e1e7210 */ /* 0x000fc60007f5e0ff */
        /* <DEDUP_REMOVED lines=10> */
[----:B------:R-:W-:Y:S01]  /*52270*/  IMAD.IADD R29, R44, 0x1, R57 ;  /* 0x000000012c1d7824 */ /* 0x000fe200078e0239 */
[----:B------:R-:W-:Y:S01]  /*52280*/  MOV R56, R58 ;  /* 0x0000003a00387202 */ /* 0x000fe20000000f00 */
[----:B------:R-:W-:-:S02]  /*52290*/  IMAD.MOV.U32 R57, RZ, RZ, RZ ;  /* 0x000000ffff397224 */ /* 0x000fc400078e00ff */
[----:B------:R-:W-:-:S04]  /*522a0*/  IMAD.WIDE.U32 R50, R42, R15, R50 ;  /* 0x0000000f2a327225 */ /* 0x000fc800078e0032 */
[----:B------:R-:W-:Y:S01]  /*522b0*/  IMAD.WIDE.U32 R56, R98, R40, R56 ;  /* 0x0000002862387225 */ /* 0x000fe200078e0038 */
[----:B------:R-:W-:Y:S02]  /*522c0*/  IADD3 R50, P4, PT, R55, R50, RZ ;  /* 0x0000003237327210 */ /* 0x000fe40007f9e0ff */
[----:B------:R-:W-:Y:S01]  /*522d0*/  IADD3 R65, PT, PT, R25, R51, RZ ;  /* 0x0000003319417210 */ /* 0x000fe20007ffe0ff */
[----:B------:R-:W-:Y:S02]  /*522e0*/  IMAD.X R31, RZ, RZ, RZ, P2 ;  /* 0x000000ffff1f7224 */ /* 0x000fe400010e06ff */
        /* <DEDUP_REMOVED lines=10> */
[----:B------:R-:W-:Y:S01]  /*52390*/  IADD3 R49, PT, PT, R46, R49, RZ ;  /* 0x000000312e317210 */ /* 0x000fe20007ffe0ff */
        /* <DEDUP_REMOVED lines=8> */
[----:B------:R-:W-:Y:S01]  /*52420*/  IMAD.WIDE.U32 R54, R47, R17, R58 ;  /* 0x000000112f367225 */ /* 0x000fe200078e003a */
[----:B------:R-:W-:Y:S02]  /*52430*/  IADD3 R30, P0, PT, R49, R30, RZ ;  /* 0x0000001e311e7210 */ /* 0x000fe40007f1e0ff */
[----:B------:R-:W-:Y:S01]  /*52440*/  IADD3 R47, PT, PT, R24, R51, RZ ;  /* 0x00000033182f7210 */ /* 0x000fe20007ffe0ff */
[----:B------:R-:W-:Y:S01]  /*52450*/  IMAD.X R53, RZ, RZ, RZ, P1 ;  /* 0x000000ffff357224 */ /* 0x000fe200008e06ff */
[----:B------:R-:W-:Y:S01]  /*52460*/  IADD3 R40, P1, PT, R65, R54, RZ ;  /* 0x0000003641287210 */ /* 0x000fe20007f3e0ff */
[----:B------:R-:W-:Y:S02]  /*52470*/  IMAD.IADD R29, R20, 0x1, R57 ;  /* 0x00000001141d7824 */ /* 0x000fe400078e0239 */
[----:B------:R-:W-:Y:S02]  /*52480*/  HFMA2 R57, -RZ, RZ, 0, 0 ;  /* 0x00000000ff397431 */ /* 0x000fe400000001ff */
[----:B------:R-:W-:Y:S01]  /*52490*/  IMAD.WIDE.U32 R52, R34, R71, R52 ;  /* 0x0000004722347225 */ /* 0x000fe200078e0034 */
[----:B------:R-:W-:-:S03]  /*524a0*/  IADD3 R59, PT, PT, R27, R55, RZ ;  /* 0x000000371b3b7210 */ /* 0x000fc60007ffe0ff */
[----:B------:R-:W-:Y:S02]  /*524b0*/  IMAD.X R49, RZ, RZ, RZ, P3 ;  /* 0x000000ffff317224 */ /* 0x000fe400018e06ff */
[----:B------:R-:W-:Y:S02]  /*524c0*/  IMAD.IADD R31, R44, 0x1, R31 ;  /* 0x000000012c1f7824 */ /* 0x000fe400078e021f */
[----:B------:R-:W-:Y:S02]  /*524d0*/  IMAD R28, R56, R18, RZ ;  /* 0x00000012381c7224 */ /* 0x000fe400078e02ff */
[----:B------:R-:W-:Y:S01]  /*524e0*/  IMAD.X R51, RZ, RZ, RZ, P2 ;  /* 0x000000ffff337224 */ /* 0x000fe200010e06ff */
[----:B------:R-:W-:Y:S01]  /*524f0*/  IADD3 R52, P4, PT, R31, R52, RZ ;  /* 0x000000341f347210 */ /* 0x000fe20007f9e0ff */
[----:B------:R-:W-:Y:S01]  /*52500*/  IMAD.IADD R53, R43, 0x1, R53 ;  /* 0x000000012b357824 */ /* 0x000fe200078e0235 */
[----:B------:R-:W-:Y:S01]  /*52510*/  IADD3.X R31, PT, PT, RZ, RZ, RZ, P0, !PT ;  /* 0x000000ffff1f7210 */ /* 0x000fe200007fe4ff */
[----:B------:R-:W-:-:S04]  /*52520*/  IMAD.WIDE.U32 R48, R98, R41, R48 ;  /* 0x0000002962307225 */ /* 0x000fc800078e0030 */
[----:B------:R-:W-:Y:S02]  /*52530*/  IMAD.X R41, RZ, RZ, RZ, P1 ;  /* 0x000000ffff297224 */ /* 0x000fe400008e06ff */
[----:B------:R-:W-:-:S04]  /*52540*/  IMAD.HI.U32 R58, R28, R12, R56 ;  /* 0x0000000c1c3a7227 */ /* 0x000fc800078e0038 */
[----:B------:R-:W-:Y:S01]  /*52550*/  IMAD.WIDE.U32 R56, R32, R11, R50 ;  /* 0x0000000b20387225 */ /* 0x000fe200078e0032 */
[----:B------:R-:W-:Y:S02]  /*52560*/  IADD3 R50, P3, PT, R53, R62, RZ ;  /* 0x0000003e35327210 */ /* 0x000fe40007f7e0ff */
[----:B------:R-:W-:Y:S01]  /*52570*/  IADD3.X R53, PT, PT, RZ, RZ, RZ, P4, !PT ;  /* 0x000000ffff357210 */ /* 0x000fe200027fe4ff */
[----:B------:R-:W-:-:S04]  /*52580*/  IMAD.WIDE.U32 R40, R42, R16, R40 ;  /* 0x000000102a287225 */ /* 0x000fc800078e0028 */
[----:B------:R-:W-:Y:S01]  /*52590*/  IMAD.WIDE.U32 R54, R39, R97, R30 ;  /* 0x0000006127367225 */ /* 0x000fe200078e001e */
[----:B------:R-:W-:Y:S02]  /*525a0*/  IADD3 R30, P2, PT, R29, R56, RZ ;  /* 0x000000381d1e7210 */ /* 0x000fe40007f5e0ff */
[----:B------:R-:W-:Y:S01]  /*525b0*/  IADD3 R56, P0, PT, R48, R59, RZ ;  /* 0x0000003b30387210 */ /* 0x000fe20007f1e0ff */
[----:B------:R-:W-:Y:S01]  /*525c0*/  IMAD.X R51, RZ, RZ, RZ, P3 ;  /* 0x000000ffff337224 */ /* 0x000fe200018e06ff */
[----:B------:R-:W-:Y:S01]  /*525d0*/  IADD3 R41, PT, PT, R26, R41, RZ ;  /* 0x000000291a297210 */ /* 0x000fe20007ffe0ff */
        /* <DEDUP_REMOVED lines=9> */
[----:B------:R-:W-:Y:S01]  /*52670*/  IADD3.X R55, PT, PT, RZ, RZ, RZ, P4, !PT ;  /* 0x000000ffff377210 */ /* 0x000fe200027fe4ff */
[----:B------:R-:W-:Y:S02]  /*52680*/  IMAD.X R31, RZ, RZ, RZ, P2 ;  /* 0x000000ffff1f7224 */ /* 0x000fe400010e06ff */
[----:B------:R-:W-:Y:S01]  /*52690*/  IMAD.IADD R29, R19, 0x1, R58 ;  /* 0x00000001131d7824 */ /* 0x000fe200078e023a */
[----:B------:R-:W-:Y:S01]  /*526a0*/  IADD3 R50, P2, PT, R53, R50, RZ ;  /* 0x0000003235327210 */ /* 0x000fe20007f5e0ff */
[----:B------:R-:W-:Y:S01]  /*526b0*/  IMAD.WIDE.U32 R30, R45, R10, R30 ;  /* 0x0000000a2d1e7225 */ /* 0x000fe200078e001e */
[----:B------:R-:W-:-:S03]  /*526c0*/  IADD3.X R53, PT, PT, RZ, RZ, RZ, P3, !PT ;  /* 0x000000ffff357210 */ /* 0x000fc60001ffe4ff */
[----:B------:R-:W-:Y:S01]  /*526d0*/  IMAD.X R41, RZ, RZ, RZ, P5 ;  /* 0x000000ffff297224 */ /* 0x000fe200028e06ff */
[----:B------:R-:W-:Y:S01]  /*526e0*/  IADD3 R30, P1, PT, R29, R30, RZ ;  /* 0x0000001e1d1e7210 */ /* 0x000fe20007f3e0ff */
[----:B------:R-:W-:Y:S02]  /*526f0*/  IMAD.IADD R47, R43, 0x1, R51 ;  /* 0x000000012b2f7824 */ /* 0x000fe400078e0233 */
        /* <DEDUP_REMOVED lines=8> */
[----:B------:R-:W-:-:S03]  /*52780*/  IADD3 R52, P2, PT, R57, R54, RZ ;  /* 0x0000003639347210 */ /* 0x000fc60007f5e0ff */
[----:B------:R-:W-:-:S04]  /*52790*/  IMAD.WIDE.U32 R48, R98, R38, R48 ;  /* 0x0000002662307225 */ /* 0x000fc800078e0030 */
[----:B------:R-:W-:Y:S02]  /*527a0*/  IMAD.X R31, RZ, RZ, RZ, P0 ;  /* 0x000000ffff1f7224 */ /* 0x000fe400000e06ff */
        /* <DEDUP_REMOVED lines=9> */
[----:B------:R-:W-:Y:S01]  /*52840*/  IADD3 R50, PT, PT, R44, R51, RZ ;  /* 0x000000332c327210 */ /* 0x000fe20007ffe0ff */
[----:B------:R-:W-:Y:S01]  /*52850*/  IMAD.WIDE.U32 R52, R32, R14, R52 ;  /* 0x0000000e20347225 */ /* 0x000fe200078e0034 */
[----:B------:R-:W-:-:S02]  /*52860*/  IADD3 R55, P0, PT, R55, R38, RZ ;  /* 0x0000002637377210 */ /* 0x000fc40007f1e0ff */
[----:B------:R-:W-:Y:S01]  /*52870*/  IADD3 R38, P2, PT, R50, R47, RZ ;  /* 0x0000002f32267210 */ /* 0x000fe20007f5e0ff */
[----:B------:R-:W-:Y:S01]  /*52880*/  IMAD.WIDE.U32 R50, R28, R13, R30 ;  /* 0x0000000d1c327225 */ /* 0x000fe200078e001e */
[----:B------:R-:W-:Y:S02]  /*52890*/  IADD3 R30, P1, PT, R29, R52, RZ ;  /* 0x000000341d1e7210 */ /* 0x000fe40007f3e0ff */
[----:B------:R-:W-:Y:S01]  /*528a0*/  IADD3.X R41, PT, PT, RZ, RZ, RZ, P4, !PT ;  /* 0x000000ffff297210 */ /* 0x000fe200027fe4ff */
[----:B------:R-:W-:Y:S02]  /*528b0*/  IMAD.X R43, RZ, RZ, RZ, P5 ;  /* 0x000000ffff2b7224 */ /* 0x000fe400028e06ff */
[----:B------:R-:W-:Y:S01]  /*528c0*/  IMAD.IADD R31, R24, 0x1, R53 ;  /* 0x00000001181f7824 */ /* 0x000fe200078e0235 */
[----:B------:R-:W-:Y:S01]  /*528d0*/  MOV R53, RZ ;  /* 0x000000ff00357202 */ /* 0x000fe20000000f00 */
[----:B------:R-:W-:Y:S02]  /*528e0*/  IMAD R29, R50, R18, RZ ;  /* 0x00000012321d7224 */ /* 0x000fe400078e02ff */
[----:B------:R-:W-:-:S02]  /*528f0*/  IMAD.IADD R47, R20, 0x1, R51 ;  /* 0x00000001142f7824 */ /* 0x000fc400078e0233 */
[----:B------:R-:W-:Y:S02]  /*52900*/  IMAD.MOV.U32 R52, RZ, RZ, R50 ;  /* 0x000000ffff347224 */ /* 0x000fe400078e0032 */
[----:B------:R-:W-:-:S04]  /*52910*/  IMAD.WIDE.U32 R50, R33, R16, R42 ;  /* 0x0000001021327225 */ /* 0x000fc800078e002a */
[----:B------:R-:W-:Y:S01]  /*52920*/  IMAD.WIDE.U32 R48, R98, R39, R48 ;  /* 0x0000002762307225 */ /* 0x000fe200078e0030 */
[----:B------:R-:W-:-:S03]  /*52930*/  IADD3.X R39, PT, PT, RZ, RZ, RZ, P2, !PT ;  /* 0x000000ffff277210 */ /* 0x000fc600017fe4ff */
[----:B------:R-:W-:-:S04]  /*52940*/  IMAD.HI.U32 R54, R29, R12, R52 ;  /* 0x0000000c1d367227 */ /* 0x000fc800078e0034 */
[----:B------:R-:W-:Y:S02]  /*52950*/  IMAD.X R53, RZ, RZ, RZ, P3 ;  /* 0x000000ffff357224 */ /* 0x000fe400018e06ff */
[----:B------:R-:W-:Y:S01]  /*52960*/  IMAD.WIDE.U32 R42, R37, R97, R40 ;  /* 0x00000061252a7225 */ /* 0x000fe200078e0028 */
[----:B------:R-:W-:Y:S02]  /*52970*/  IADD3 R40, P3, PT, R31, R50, RZ ;  /* 0x000000321f287210 */ /* 0x000fe40007f7e0ff */
[----:B------:R-:W-:Y:S01]  /*52980*/  IADD3.X R31, PT, PT, RZ, RZ, RZ, P1, !PT ;  /* 0x000000ffff1f7210 */ /* 0x000fe20000ffe4ff */
[----:B------:R-:W-:Y:S01]  /*52990*/  IMAD.IADD R50, R26, 0x1, R51 ;  /* 0x000000011a327824 */ /* 0x000fe200078e0233 */
[----:B------:R-:W-:Y:S01]  /*529a0*/  IADD3 R52, P2, PT, R48, R53, RZ ;  /* 0x0000003530347210 */ /* 0x000fe20007f5e0ff */
[----:B------:R-:W-:Y:S01]  /*529b0*/  IMAD.IADD R43, R46, 0x1, R43 ;  /* 0x000000012e2b7824 */ /* 0x000fe200078e022b */
[----:B------:R-:W-:Y:S01]  /*529c0*/  IADD3 R48, P4, PT, R49, R42, RZ ;  /* 0x0000002a31307210 */ /* 0x000fe20007f9e0ff */
[----:B------:R-:W-:Y:S01]  /*529d0*/  IMAD.WIDE.U32 R38, R35, R96, R38 ;  /* 0x0000006023267225 */ /* 0x000fe200078e0026 */
[----:B------:R-:W-:-:S02]  /*529e0*/  IADD3 R42, P5, PT, R50, R55, RZ ;  /* 0x00000037322a7210 */ /* 0x000fc40007fbe0ff */
[----:B------:R-:W-:Y:S01]  /*529f0*/  IADD3.X R49, PT, PT, RZ, RZ, RZ, P4, !PT ;  /* 0x000000ffff317210 */ /* 0x000fe200027fe4ff */
[----:B------:R-:W-:Y:S01]  /*52a00*/  IMAD.WIDE.U32 R30, R45, R11, R30 ;  /* 0x0000000b2d1e7225 */ /* 0x000fe200078e001e */
[----:B------:R-:W-:-:S03]  /*52a10*/  IADD3 R38, P1, PT, R43, R38, RZ ;  /* 0x000000262b267210 */ /* 0x000fc60007f3e0ff */
[----:B------:R-:W-:Y:S01]  /*52a20*/  IMAD.X R41, RZ, RZ, RZ, P3 ;  /* 0x000000ffff297224 */ /* 0x000fe200018e06ff */
[----:B------:R-:W-:Y:S01]  /*52a30*/  IADD3 R30, P3, PT, R47, R30, RZ ;  /* 0x0000001e2f1e7210 */ /* 0x000fe20007f7e0ff */
[----:B------:R-:W-:Y:S02]  /*52a40*/  IMAD.IADD R31, R22, 0x1, R31 ;  /* 0x00000001161f7824 */ /* 0x000fe400078e021f */
[----:B------:R-:W-:-:S04]  /*52a50*/  IMAD.WIDE.U32 R40, R32, R15, R40 ;  /* 0x0000000f20287225 */ /* 0x000fc800078e0028 */
[----:B------:R-:W-:Y:S01]  /*52a60*/  IMAD.IADD R44, R44, 0x1, R39 ;  /* 0x000000012c2c7824 */ /* 0x000fe200078e0227 */
[----:B------:R-:W-:Y:S01]  /*52a70*/  IADD3.X R39, PT, PT, RZ, RZ, RZ, P1, !PT ;  /* 0x000000ffff277210 */ /* 0x000fe20000ffe4ff */
[----:B------:R-:W-:Y:S01]  /*52a80*/  IMAD.X R43, RZ, RZ, RZ, P5 ;  /* 0x000000ffff2b7224 */ /* 0x000fe200028e06ff */
[----:B------:R-:W-:Y:S01]  /*52a90*/  IADD3 R40, P1, PT, R31, R40, RZ ;  /* 0x000000281f287210 */ /* 0x000fe20007f3e0ff */
[----:B------:R-:W-:-:S04]  /*52aa0*/  IMAD.WIDE.U32 R48, R98, R36, R48 ;  /* 0x0000002462307225 */ /* 0x000fc800078e0030 */
[----:B------:R-:W-:Y:S02]  /*52ab0*/  IMAD.X R31, RZ, RZ, RZ, P2 ;  /* 0x000000ffff1f7224 */ /* 0x000fe400010e06ff */
[----:B------:R-:W-:-:S03]  /*52ac0*/  IMAD.WIDE.U32 R42, R33, R17, R42 ;  /* 0x00000011212a7225 */ /* 0x000fc600078e002a */
[----:B------:R-:W-:Y:S01]  /*52ad0*/  IADD3 R36, P2, PT, R48, R31, RZ ;  /* 0x0000001f30247210 */ /* 0x000fe20007f5e0ff */
[----:B------:R-:W-:Y:S02]  /*52ae0*/  IMAD.IADD R41, R25, 0x1, R41 ;  /* 0x0000000119297824 */ /* 0x000fe400078e0229 */
[----:B------:R-:W-:Y:S02]  /*52af0*/  IMAD.X R51, RZ, RZ, RZ, P0 ;  /* 0x000000ffff337224 */ /* 0x000fe400000e06ff */
[----:B------:R-:W-:Y:S01]  /*52b00*/  IMAD.WIDE.U32 R38, R34, R97, R38 ;  /* 0x0000006122267225 */ /* 0x000fe200078e0026 */
[----:B------:R-:W-:Y:S02]  /*52b10*/  IADD3 R42, P4, PT, R41, R42, RZ ;  /* 0x0000002a292a7210 */ /* 0x000fe40007f9e0ff */
[----:B------:R-:W-:Y:S01]  /*52b20*/  IADD3 R51, P0, PT, R51, R52, RZ ;  /* 0x0000003433337210 */ /* 0x000fe20007f1e0ff */
[----:B------:R-:W-:Y:S01]  /*52b30*/  IMAD.X R31, RZ, RZ, RZ, P3 ;  /* 0x000000ffff1f7224 */ /* 0x000fe200018e06ff */
[----:B------:R-:W-:-:S02]  /*52b40*/  IADD3 R41, PT, PT, R46, R39, RZ ;  /* 0x000000272e297210 */ /* 0x000fc40007ffe0ff */
[----:B------:R-:W-:Y:S01]  /*52b50*/  IADD3 R52, PT, PT, R27, R43, RZ ;  /* 0x0000002b1b347210 */ /* 0x000fe20007ffe0ff */
[----:B------:R-:W-:Y:S01]  /*52b60*/  IMAD.X R33, RZ, RZ, RZ, P0 ;  /* 0x000000ffff217224 */ /* 0x000fe200000e06ff */
        /* <DEDUP_REMOVED lines=15> */
[----:B------:R-:W-:Y:S01]  /*52c60*/  IMAD.WIDE.U32 R40, R32, R16, R42 ;  /* 0x0000001020287225 */ /* 0x000fe200078e002a */
[----:B------:R-:W-:Y:S02]  /*52c70*/  IADD3 R42, P5, PT, R39, R50, RZ ;  /* 0x00000032272a7210 */ /* 0x000fe40007fbe0ff */
[----:B------:R-:W-:Y:S01]  /*52c80*/  IADD3.X R39, PT, PT, RZ, RZ, RZ, P1, !PT ;  /* 0x000000ffff277210 */ /* 0x000fe20000ffe4ff */
[----:B------:R-:W-:-:S04]  /*52c90*/  IMAD.WIDE.U32 R36, R98, R37, R48 ;  /* 0x0000002562247225 */ /* 0x000fc800078e0030 */
[----:B------:R-:W-:Y:S02]  /*52ca0*/  IMAD.IADD R51, R24, 0x1, R51 ;  /* 0x0000000118337824 */ /* 0x000fe400078e0233 */
[----:B------:R-:W-:Y:S02]  /*52cb0*/  IMAD.X R31, RZ, RZ, RZ, P3 ;  /* 0x000000ffff1f7224 */ /* 0x000fe400018e06ff */
[----:B------:R-:W-:Y:S01]  /*52cc0*/  IMAD.X R50, RZ, RZ, RZ, P0 ;  /* 0x000000ffff327224 */ /* 0x000fe200000e06ff */
[----:B------:R-:W-:Y:S01]  /*52cd0*/  IADD3 R33, P0, PT, R36, R33, RZ ;  /* 0x0000002124217210 */ /* 0x000fe20007f1e0ff */
[----:B------:R-:W-:Y:S01]  /*52ce0*/  IMAD.IADD R41, R26, 0x1, R41 ;  /* 0x000000011a297824 */ /* 0x000fe200078e0229 */
[----:B------:R-:W-:Y:S01]  /*52cf0*/  IADD3 R48, P2, PT, R51, R40, RZ ;  /* 0x0000002833307210 */ /* 0x000fe20007f5e0ff */
[----:B------:R-:W-:Y:S01]  /*52d00*/  IMAD.WIDE.U32 R30, R35, R97, R30 ;  /* 0x00000061231e7225 */ /* 0x000fe200078e001e */
[----:B------:R-:W-:Y:S02]  /*52d10*/  IADD3 R50, P1, PT, R50, R33, RZ ;  /* 0x0000002132327210 */ /* 0x000fe40007f3e0ff */
[----:B------:R-:W-:Y:S01]  /*52d20*/  IADD3 R40, P3, PT, R41, R52, RZ ;  /* 0x0000003429287210 */ /* 0x000fe20007f7e0ff */
[----:B------:R-:W-:Y:S01]  /*52d30*/  IMAD.WIDE.U32 R38, R29, R13, R38 ;  /* 0x0000000d1d267225 */ /* 0x000fe200078e0026 */
[----:B------:R-:W-:-:S02]  /*52d40*/  IADD3.X R49, PT, PT, RZ, RZ, RZ, P2, !PT ;  /* 0x000000ffff317210 */ /* 0x000fc400017fe4ff */
[----:B------:R-:W-:Y:S01]  /*52d50*/  IADD3.X R41, PT, PT, RZ, RZ, RZ, P3, !PT ;  /* 0x000000ffff297210 */ /* 0x000fe20001ffe4ff */
        /* <DEDUP_REMOVED lines=8> */
[----:B------:R-:W-:-:S03]  /*52de0*/  IADD3 R38, P2, PT, R33, R42, RZ ;  /* 0x0000002a21267210 */ /* 0x000fc60007f5e0ff */
        /* <DEDUP_REMOVED lines=11> */
[----:B------:R-:W-:Y:S02]  /*52ea0*/  IMAD.X R19, RZ, RZ, RZ, P2 ;  /* 0x000000ffff137224 */ /* 0x000fe400010e06ff */
        /* <DEDUP_REMOVED lines=8> */
[----:B------:R-:W-:Y:S01]  /*52f30*/  IMAD.X R37, RZ, RZ, RZ, P5 ;  /* 0x000000ffff257224 */ /* 0x000fe200028e06ff */
[----:B------:R-:W-:Y:S01]  /*52f40*/  IADD3 R38, P5, PT, R39, R18, RZ ;  /* 0x0000001227267210 */ /* 0x000fe20007fbe0ff */
[----:B------:R-:W-:Y:S01]  /*52f50*/  IMAD.X R41, RZ, RZ, RZ, P3 ;  /* 0x000000ffff297224 */ /* 0x000fe200018e06ff */
[----:B------:R-:W-:Y:S01]  /*52f60*/  IADD3 R32, P3, PT, R32, R47, RZ ;  /* 0x0000002f20207210 */ /* 0x000fe20007f7e0ff */
[----:B------:R-:W-:Y:S01]  /*52f70*/  IMAD.WIDE.U32 R18, R30, R13, R42 ;  /* 0x0000000d1e127225 */ /* 0x000fe200078e002a */
[----:B------:R-:W-:Y:S02]  /*52f80*/  IADD3.X R47, PT, PT, RZ, RZ, RZ, P0, !PT ;  /* 0x000000ffff2f7210 */ /* 0x000fe400007fe4ff */
[----:B------:R-:W-:Y:S01]  /*52f90*/  IADD3.X R33, PT, PT, RZ, RZ, RZ, P3, !PT ;  /* 0x000000ffff217210 */ /* 0x000fe20001ffe4ff */
[----:B------:R-:W-:-:S02]  /*52fa0*/  IMAD.X R39, RZ, RZ, RZ, P5 ;  /* 0x000000ffff277224 */ /* 0x000fc400028e06ff */
[----:B------:R-:W-:-:S04]  /*52fb0*/  IMAD.WIDE.U32 R40, R29, R11, R40 ;  /* 0x0000000b1d287225 */ /* 0x000fc800078e0028 */
[----:B------:R-:W-:Y:S01]  /*52fc0*/  IMAD.WIDE.U32 R32, R45, R17, R32 ;  /* 0x000000112d207225 */ /* 0x000fe200078e0020 */
[----:B------:R-:W-:-:S03]  /*52fd0*/  IADD3 R43, PT, PT, R22, R41, RZ ;  /* 0x00000029162b7210 */ /* 0x000fc60007ffe0ff */
[----:B------:R-:W-:Y:S01]  /*52fe0*/  IMAD.IADD R45, R20, 0x1, R19 ;  /* 0x00000001142d7824 */ /* 0x000fe200078e0213 */
[----:B------:R-:W-:Y:S01]  /*52ff0*/  IADD3.X R20, PT, PT, RZ, RZ, RZ, P1, !PT ;  /* 0x000000ffff147210 */ /* 0x000fe20000ffe4ff */
[----:B------:R-:W-:-:S03]  /*53000*/  IMAD.WIDE.U32 R38, R28, R15, R38 ;  /* 0x0000000f1c267225 */ /* 0x000fc600078e0026 */
[----:B------:R-:W-:Y:S01]  /*53010*/  IADD3 R44, P6, PT, R45, R40, RZ ;  /* 0x000000282d2c7210 */ /* 0x000fe20007fde0ff */
[----:B------:R-:W-:Y:S01]  /*53020*/  IMAD.X R51, RZ, RZ, RZ, P4 ;  /* 0x000000ffff337224 */ /* 0x000fe200020e06ff */
[----:B------:R-:W-:Y:S01]  /*53030*/  IADD3 R42, P5, PT, R43, R38, RZ ;  /* 0x000000262b2a7210 */ /* 0x000fe20007fbe0ff */
[----:B------:R-:W-:Y:S02]  /*53040*/  IMAD.IADD R41, R25, 0x1, R39 ;  /* 0x0000000119297824 */ /* 0x000fe400078e0227 */
[----:B------:R-:W-:Y:S01]  /*53050*/  IMAD.WIDE.U32 R36, R98, R34, R36 ;  /* 0x0000002262247225 */ /* 0x000fe200078e0024 */
[----:B------:R-:W-:-:S03]  /*53060*/  IADD3 R51, P4, PT, R51, R50, RZ ;  /* 0x0000003233337210 */ /* 0x000fc60007f9e0ff */
[----:B------:R-:W-:Y:S01]  /*53070*/  IMAD.X R34, RZ, RZ, RZ, P2 ;  /* 0x000000ffff227224 */ /* 0x000fe200010e06ff */
[----:B------:R-:W-:Y:S01]  /*53080*/  IADD3 R40, P2, PT, R41, R32, RZ ;  /* 0x0000002029287210 */ /* 0x000fe20007f5e0ff */
[----:B------:R-:W-:Y:S01]  /*53090*/  IMAD.X R45, RZ, RZ, RZ, P6 ;  /* 0x000000ffff2d7224 */ /* 0x000fe200030e06ff */
[----:B------:R-:W-:Y:S01]  /*530a0*/  IADD3 R47, P1, PT, R36, R47, RZ ;  /* 0x0000002f242f7210 */ /* 0x000fe20007f3e0ff */
[----:B------:R-:W-:Y:S01]  /*530b0*/  IMAD.X R43, RZ, RZ, RZ, P5 ;  /* 0x000000ffff2b7224 */ /* 0x000fe200028e06ff */
[----:B------:R-:W-:Y:S01]  /*530c0*/  IADD3 R39, P3, PT, R34, R51, RZ ;  /* 0x0000003322277210 */ /* 0x000fe20007f7e0ff */
[----:B------:R-:W-:Y:S01]  /*530d0*/  IMAD.IADD R34, R27, 0x1, R33 ;  /* 0x000000011b227824 */ /* 0x000fe200078e0221 */
[----:B------:R-:W-:Y:S01]  /*530e0*/  IADD3 R36, P0, PT, R20, R47, RZ ;  /* 0x0000002f14247210 */ /* 0x000fe20007f1e0ff */
[----:B------:R-:W-:Y:S01]  /*530f0*/  IMAD.WIDE.U32 R32, R30, R10, R44 ;  /* 0x0000000a1e207225 */ /* 0x000fe200078e002c */
[----:B------:R-:W-:-:S03]  /*53100*/  IADD3 R45, PT, PT, R46, R31, RZ ;  /* 0x0000001f2e2d7210 */ /* 0x000fc60007ffe0ff */
        /* <DEDUP_REMOVED lines=15> */
[----:B------:R-:W-:-:S04]  /*53200*/  IMAD.WIDE.U32 R20, R30, R11, R20 ;  /* 0x0000000b1e147225 */ /* 0x000fc800078e0014 */
        /* <DEDUP_REMOVED lines=8> */
[----:B------:R-:W-:-:S03]  /*53290*/  IMAD.X R39, RZ, RZ, RZ, P1 ;  /* 0x000000ffff277224 */ /* 0x000fc600008e06ff */
[----:B------:R-:W-:Y:S02]  /*532a0*/  IADD3 R42, P4, PT, R43, R40, RZ ;  /* 0x000000282b2a7210 */ /* 0x000fe40007f9e0ff */
[----:B------:R-:W-:Y:S01]  /*532b0*/  IADD3 R40, P2, PT, R37, R45, RZ ;  /* 0x0000002d25287210 */ /* 0x000fe20007f5e0ff */
[----:B------:R-:W-:Y:S01]  /*532c0*/  IMAD.X R37, RZ, RZ, RZ, P6 ;  /* 0x000000ffff257224 */ /* 0x000fe200030e06ff */
[----:B------:R-:W-:Y:S02]  /*532d0*/  IADD3.X R43, PT, PT, RZ, RZ, RZ, P4, !PT ;  /* 0x000000ffff2b7210 */ /* 0x000fe400027fe4ff */
[----:B------:R-:W-:Y:S01]  /*532e0*/  IADD3 R31, P4, PT, R31, R22, RZ ;  /* 0x000000161f1f7210 */ /* 0x000fe20007f9e0ff */
[----:B------:R-:W-:-:S04]  /*532f0*/  IMAD.WIDE.U32 R36, R30, R14, R36 ;  /* 0x0000000e1e247225 */ /* 0x000fc800078e0024 */
[----:B------:R-:W-:Y:S01]  /*53300*/  IMAD.IADD R22, R27, 0x1, R41 ;  /* 0x000000011b167824 */ /* 0x000fe200078e0229 */
[----:B------:R-:W-:Y:S01]  /*53310*/  IADD3 R47, PT, PT, R24, R37, RZ ;  /* 0x00000025182f7210 */ /* 0x000fe20007ffe0ff */
[----:B------:R-:W-:-:S04]  /*53320*/  IMAD.WIDE.U32 R42, R29, R16, R42 ;  /* 0x000000101d2a7225 */ /* 0x000fc800078e002a */
[----:B------:R-:W-:Y:S01]  /*53330*/  IMAD.X R41, RZ, RZ, RZ, P2 ;  /* 0x000000ffff297224 */ /* 0x000fe200010e06ff */
[----:B------:R-:W-:Y:S01]  /*53340*/  IADD3 R22, P2, PT, R22, R31, RZ ;  /* 0x0000001f16167210 */ /* 0x000fe20007f5e0ff */
[----:B------:R-:W-:Y:S01]  /*53350*/  IMAD.IADD R43, R26, 0x1, R43 ;  /* 0x000000011a2b7824 */ /* 0x000fe200078e022b */
        /* <DEDUP_REMOVED lines=10> */
[----:B------:R-:W-:-:S03]  /*53400*/  IMAD.WIDE.U32 R28, R29, R17, R42 ;  /* 0x000000111d1c7225 */ /* 0x000fc600078e002a */
[----:B------:R-:W-:Y:S01]  /*53410*/  IADD3 R31, P1, PT, R31, R22, RZ ;  /* 0x000000161f1f7210 */ /* 0x000fe20007f3e0ff */
[----:B------:R-:W-:Y:S01]  /*53420*/  IMAD.X R22, RZ, RZ, RZ, P3 ;  /* 0x000000ffff167224 */ /* 0x000fe200018e06ff */
[----:B------:R-:W-:Y:S01]  /*53430*/  IADD3 R29, PT, PT, R27, R29, RZ ;  /* 0x0000001d1b1d7210 */ /* 0x000fe20007ffe0ff */
[----:B------:R-:W-:Y:S02]  /*53440*/  IMAD.IADD R42, R25, 0x1, R35 ;  /* 0x00000001192a7824 */ /* 0x000fe400078e0223 */
[----:B------:R-:W-:Y:S01]  /*53450*/  IMAD.X R40, RZ, RZ, RZ, P5 ;  /* 0x000000ffff287224 */ /* 0x000fe200028e06ff */
[----:B------:R-:W-:Y:S02]  /*53460*/  IADD3 R22, P3, PT, R22, R31, RZ ;  /* 0x0000001f16167210 */ /* 0x000fe40007f7e0ff */
[----:B------:R-:W-:Y:S02]  /*53470*/  IADD3.X R31, PT, PT, RZ, RZ, RZ, P4, !PT ;  /* 0x000000ffff1f7210 */ /* 0x000fe400027fe4ff */
[----:B------:R-:W-:-:S02]  /*53480*/  IADD3 R24, P6, PT, R42, R28, RZ ;  /* 0x0000001c2a187210 */ /* 0x000fc40007fde0ff */
[----:B------:R-:W-:Y:S01]  /*53490*/  IADD3 R31, P4, PT, R31, R22, RZ ;  /* 0x000000161f1f7210 */ /* 0x000fe20007f9e0ff */
[----:B------:R-:W-:Y:S02]  /*534a0*/  IMAD.X R22, RZ, RZ, RZ, P2 ;  /* 0x000000ffff167224 */ /* 0x000fe400010e06ff */
[----:B------:R-:W-:-:S03]  /*534b0*/  IMAD.X R25, RZ, RZ, RZ, P6 ;  /* 0x000000ffff197224 */ /* 0x000fc600030e06ff */
[----:B------:R-:W-:Y:S01]  /*534c0*/  IADD3 R22, P2, PT, R22, R31, RZ ;  /* 0x0000001f16167210 */ /* 0x000fe20007f5e0ff */
[----:B------:R-:W-:-:S04]  /*534d0*/  IMAD.WIDE.U32 R24, R30, R16, R24 ;  /* 0x000000101e187225 */ /* 0x000fc800078e0018 */
[----:B------:R-:W-:Y:S01]  /*534e0*/  IMAD.X R31, RZ, RZ, RZ, P0 ;  /* 0x000000ffff1f7224 */ /* 0x000fe200000e06ff */
[----:B------:R-:W-:Y:S01]  /*534f0*/  IADD3 R29, P0, PT, R29, R22, RZ ;  /* 0x000000161d1d7210 */ /* 0x000fe20007f1e0ff */
[----:B------:R-:W-:Y:S01]  /*53500*/  IMAD.X R22, RZ, RZ, RZ, P1 ;  /* 0x000000ffff167224 */ /* 0x000fe200008e06ff */
[----:B------:R-:W-:Y:S01]  /*53510*/  IADD3 R46, PT, PT, R26, R25, RZ ;  /* 0x000000191a2e7210 */ /* 0x000fe20007ffe0ff */
[----:B------:R-:W-:Y:S01]  /*53520*/  IMAD.X R39, RZ, RZ, RZ, P2 ;  /* 0x000000ffff277224 */ /* 0x000fe200010e06ff */
[----:B------:R-:W-:Y:S01]  /*53530*/  IADD3 R40, PT, PT, R40, R41, R31 ;  /* 0x0000002928287210 */ /* 0x000fe20007ffe01f */
[----:B------:R-:W-:Y:S01]  /*53540*/  IMAD.X R31, RZ, RZ, RZ, P3 ;  /* 0x000000ffff1f7224 */ /* 0x000fe200018e06ff */
[----:B------:R-:W-:Y:S01]  /*53550*/  IADD3 R28, P5, PT, R46, R29, RZ ;  /* 0x0000001d2e1c7210 */ /* 0x000fe20007fbe0ff */
[----:B------:R-:W-:Y:S02]  /*53560*/  IMAD.MOV.U32 R26, RZ, RZ, R36 ;  /* 0x000000ffff1a7224 */ /* 0x000fe400078e0024 */
[----:B------:R-:W-:Y:S01]  /*53570*/  IMAD.MOV.U32 R41, RZ, RZ, R34 ;  /* 0x000000ffff297224 */ /* 0x000fe200078e0022 */
[----:B------:R-:W-:-:S02]  /*53580*/  IADD3.X R29, PT, PT, RZ, RZ, RZ, P5, !PT ;  /* 0x000000ffff1d7210 */ /* 0x000fc40002ffe4ff */
[----:B------:R-:W-:Y:S01]  /*53590*/  IADD3 R40, PT, PT, R31, R40, R22 ;  /* 0x000000281f287210 */ /* 0x000fe20007ffe016 */
[----:B------:R-:W-:Y:S02]  /*535a0*/  IMAD.X R22, RZ, RZ, RZ, P4 ;  /* 0x000000ffff167224 */ /* 0x000fe400020e06ff */
[----:B------:R-:W-:Y:S01]  /*535b0*/  IMAD.WIDE.U32 R30, R30, R17, R28 ;  /* 0x000000111e1e7225 */ /* 0x000fe200078e001c */
[----:B------:R-:W-:Y:S02]  /*535c0*/  MOV R29, R20 ;  /* 0x00000014001d7202 */ /* 0x000fe40000000f00 */
[----:B------:R-:W-:Y:S01]  /*535d0*/  IADD3 R40, PT, PT, R39, R40, R22 ;  /* 0x0000002827287210 */ /* 0x000fe20007ffe016 */
[----:B------:R-:W-:Y:S01]  /*535e0*/  IMAD.IADD R27, R27, 0x1, R31 ;  /* 0x000000011b1b7824 */ /* 0x000fe200078e021f */
[----:B------:R-:W-:Y:S01]  /*535f0*/  IADD3.X R22, PT, PT, RZ, RZ, RZ, P0, !PT ;  /* 0x000000ffff167210 */ /* 0x000fe200007fe4ff */
[----:B------:R-:W-:Y:S01]  /*53600*/  IMAD.MOV.U32 R28, RZ, RZ, R30 ;  /* 0x000000ffff1c7224 */ /* 0x000fe200078e001e */
[----:B------:R-:W-:-:S02]  /*53610*/  MOV R39, R24 ;  /* 0x0000001800277202 */ /* 0x000fc40000000f00 */
[----:B------:R-:W-:Y:S01]  /*53620*/  IADD3 R40, PT, PT, R27, R40, R22 ;  /* 0x000000281b287210 */ /* 0x000fe20007ffe016 */
[----:B------:R-:W-:-:S03]  /*53630*/  IMAD.MOV.U32 R22, RZ, RZ, R32 ;  /* 0x000000ffff167224 */ /* 0x000fc600078e0020 */
[----:B------:R-:W-:-:S13]  /*53640*/  ISETP.GT.U32.AND P0, PT, R40, R17, PT ;  /* 0x000000112800720c */ /* 0x000fda0003f04070 */
[----:B------:R-:W-:Y:S05]  /*53650*/  @P0 BRA `(.L_x_190) ;  /* 0x0000000000740947 */ /* 0x000fea0003800000 */
[----:B------:R-:W-:Y:S01]  /*53660*/  ISETP.GE.U32.AND P0, PT, R40, R17, PT ;  /* 0x000000112800720c */ /* 0x000fe20003f06070 */
[----:B------:R-:W-:Y:S01]  /*53670*/  IMAD.MOV.U32 R45, RZ, RZ, R38 ;  /* 0x000000ffff2d7224 */ /* 0x000fe200078e0026 */
[----:B------:R-:W-:Y:S01]  /*53680*/  MOV R43, R47 ;  /* 0x0000002f002b7202 */ /* 0x000fe20000000f00 */
[----:B------:R-:W-:Y:S02]  /*53690*/  IMAD.MOV.U32 R38, RZ, RZ, R46 ;  /* 0x000000ffff267224 */ /* 0x000fe400078e002e */
[----:B------:R-:W-:-:S08]  /*536a0*/  IMAD.MOV.U32 R57, RZ, RZ, R18 ;  /* 0x000000ffff397224 */ /* 0x000fd000078e0012 */
        /* <DEDUP_REMOVED lines=24> */
.L_x_190:
        /* <DEDUP_REMOVED lines=22> */
.L_x_191:
[C---:B------:R-:W-:Y:S01]  /*53990*/  SHF.L.U64.HI R21, R22.reuse, 0x1, R45 ;  /* 0x0000000116157819 */ /* 0x040fe2000001022d */
        /* <DEDUP_REMOVED lines=9> */
[----:B------:R-:W-:-:S02]  /*53a30*/  LOP3.LUT R21, R21, 0x1, RZ, 0xc0, !PT ;  /* 0x0000000115157812 */ /* 0x000fc400078ec0ff */
[----:B------:R-:W-:Y:S02]  /*53a40*/  SHF.L.U64.HI R29, R29, 0x1, R44 ;  /* 0x000000011d1d7819 */ /* 0x000fe4000001022c */
[----:B------:R-:W-:Y:S01]  /*53a50*/  LOP3.LUT R31, R21, 0xfffffffe, R20, 0xf8, !PT ;  /* 0xfffffffe151f7812 */ /* 0x000fe200078ef814 */
[----:B------:R-:W-:Y:S01]  /*53a60*/  IMAD.SHL.U32 R20, R28, 0x2, RZ ;  /* 0x000000021c147824 */ /* 0x000fe200078e00ff */
[----:B------:R-:W-:Y:S01]  /*53a70*/  SHF.L.U64.HI R27, R26, 0x1, R43 ;  /* 0x000000011a1b7819 */ /* 0x000fe2000001022b */
[----:B------:R-:W-:Y:S01]  /*53a80*/  IMAD.WIDE.U32 R18, R40, 0x2, R18 ;  /* 0x0000000228127825 */ /* 0x000fe200078e0012 */
[----:B------:R-:W-:Y:S02]  /*53a90*/  SHF.L.U64.HI R25, R41, 0x1, R42 ;  /* 0x0000000129197819 */ /* 0x000fe4000001022a */
[----:B------:R-:W-:Y:S01]  /*53aa0*/  SHF.L.U64.HI R21, R39, 0x1, R38 ;  /* 0x0000000127157819 */ /* 0x000fe20000010226 */
[----:B------:R-:W-:Y:S01]  /*53ab0*/  IMAD.SHL.U32 R26, R26, 0x2, RZ ;  /* 0x000000021a1a7824 */ /* 0x000fe200078e00ff */
[----:B------:R-:W-:-:S02]  /*53ac0*/  ISETP.LE.U32.AND P0, PT, R18, R17, PT ;  /* 0x000000111200720c */ /* 0x000fc40003f03070 */
[----:B------:R-:W-:Y:S02]  /*53ad0*/  ISETP.GT.U32.AND P1, PT, R18, -0x1, PT ;  /* 0xffffffff1200780c */ /* 0x000fe40003f24070 */
[----:B------:R-:W-:Y:S02]  /*53ae0*/  SHF.L.U32 R22, R39, 0x1, RZ ;  /* 0x0000000127167819 */ /* 0x000fe400000006ff */
[----:B------:R-:W-:Y:S02]  /*53af0*/  ISETP.GT.U32.OR.EX P0, PT, R19, RZ, !P0, P1 ;  /* 0x000000ff1300720c */ /* 0x000fe40004704510 */
[----:B------:R-:W-:Y:S02]  /*53b00*/  LOP3.LUT R29, R29, 0x1, RZ, 0xc0, !PT ;  /* 0x000000011d1d7812 */ /* 0x000fe400078ec0ff */
[----:B------:R-:W-:Y:S02]  /*53b10*/  LOP3.LUT R27, R27, 0x1, RZ, 0xc0, !PT ;  /* 0x000000011b1b7812 */ /* 0x000fe400078ec0ff */
[----:B------:R-:W-:-:S02]  /*53b20*/  LOP3.LUT R25, R25, 0x1, RZ, 0xc0, !PT ;  /* 0x0000000119197812 */ /* 0x000fc400078ec0ff */
[----:B------:R-:W-:Y:S02]  /*53b30*/  LOP3.LUT R21, R21, 0x1, RZ, 0xc0, !PT ;  /* 0x0000000115157812 */ /* 0x000fe400078ec0ff */
[----:B------:R-:W-:Y:S02]  /*53b40*/  LOP3.LUT R26, R29, 0xfffffffe, R26, 0xf8, !PT ;  /* 0xfffffffe1d1a7812 */ /* 0x000fe400078ef81a */
[----:B------:R-:W-:Y:S02]  /*53b50*/  LOP3.LUT R24, R27, 0xfffffffe, R24, 0xf8, !PT ;  /* 0xfffffffe1b187812 */ /* 0x000fe400078ef818 */
[----:B------:R-:W-:Y:S02]  /*53b60*/  LOP3.LUT R22, R25, 0xfffffffe, R22, 0xf8, !PT ;  /* 0xfffffffe19167812 */ /* 0x000fe400078ef816 */
[----:B------:R-:W-:Y:S01]  /*53b70*/  LOP3.LUT R20, R21, 0xfffffffe, R20, 0xf8, !PT ;  /* 0xfffffffe15147812 */ /* 0x000fe200078ef814 */
[----:B------:R-:W-:Y:S06]  /*53b80*/  @P0 BRA `(.L_x_192) ;  /* 0x0000000000840947 */ /* 0x000fec0003800000 */
[----:B------:R-:W-:Y:S01]  /*53b90*/  MOV R52, R18 ;  /* 0x0000001200347202 */ /* 0x000fe20000000f00 */
[----:B------:R-:W-:Y:S01]  /*53ba0*/  UMOV UR5, URZ ;  /* 0x000000ff00057c82 */ /* 0x000fe20008000000 */
[----:B------:R-:W-:Y:S01]  /*53bb0*/  IMAD.MOV.U32 R58, RZ, RZ, R30 ;  /* 0x000000ffff3a7224 */ /* 0x000fe200078e001e */
[----:B------:R-:W-:Y:S01]  /*53bc0*/  MOV R56, R26 ;  /* 0x0000001a00387202 */ /* 0x000fe20000000f00 */
[----:B------:R-:W-:Y:S01]  /*53bd0*/  IMAD.MOV.U32 R55, RZ, RZ, R31 ;  /* 0x000000ffff377224 */ /* 0x000fe200078e001f */
        /* <DEDUP_REMOVED lines=28> */
.L_x_192:
[----:B------:R-:W-:Y:S01]  /*53da0*/  IADD3 R57, P0, PT, R57, -R12, RZ ;  /* 0x8000000c39397210 */ /* 0x000fe20007f1e0ff */
[----:B------:R-:W-:-:S04]  /*53db0*/  UMOV UR5, URZ ;  /* 0x000000ff00057c82 */ /* 0x000fc80008000000 */
        /* <DEDUP_REMOVED lines=22> */
.L_x_75:
        /* <DEDUP_REMOVED lines=113> */
[----:B------:R-:W-:Y:S02]  /*54630*/  HFMA2 R43, -RZ, RZ, 0, 0 ;  /* 0x00000000ff2b7431 */ /* 0x000fe400000001ff */
[----:B------:R-:W-:-:S04]  /*54640*/  IMAD.WIDE.U32 R62, R40, R40, RZ ;  /* 0x00000028283e7225 */ /* 0x000fc800078e00ff */
[----:B------:R-:W-:Y:S01]  /*54650*/  HFMA2 R61, -RZ, RZ, 0, 0 ;  /* 0x00000000ff3d7431 */ /* 0x000fe200000001ff */
[----:B------:R-:W2:Y:S01]  /*54660*/  LDC.64 R72, c[0x3][RZ] ;  /* 0x00c00000ff487b82 */ /* 0x000ea20000000a00 */
[----:B------:R-:W-:Y:S02]  /*54670*/  IMAD.MOV.U32 R42, RZ, RZ, R63 ;  /* 0x000000ffff2a7224 */ /* 0x000fe400078e003f */
[----:B------:R-:W-:Y:S02]  /*54680*/  IMAD.MOV.U32 R45, RZ, RZ, RZ ;  /* 0x000000ffff2d7224 */ /* 0x000fe400078e00ff */
[----:B------:R-:W-:Y:S02]  /*54690*/  IMAD.MOV.U32 R47, RZ, RZ, RZ ;  /* 0x000000ffff2f7224 */ /* 0x000fe400078e00ff */
[----:B------:R-:W-:Y:S01]  /*546a0*/  IMAD.WIDE.U32 R42, R40, R41, R42 ;  /* 0x00000029282a7225 */ /* 0x000fe200078e002a */
[----:B------:R-:W4:Y:S03]  /*546b0*/  LDC.64 R74, c[0x3][0x8] ;  /* 0x00c00200ff4a7b82 */ /* 0x000f260000000a00 */
[----:B------:R-:W-:Y:S01]  /*546c0*/  IMAD.MOV.U32 R44, RZ, RZ, R43 ;  /* 0x000000ffff2c7224 */ /* 0x000fe200078e002b */
[----:B------:R-:W-:Y:S01]  /*546d0*/  MOV R46, R42 ;  /* 0x0000002a002e7202 */ /* 0x000fe20000000f00 */
[----:B------:R-:W-:-:S02]  /*546e0*/  IMAD.MOV.U32 R55, RZ, RZ, RZ ;  /* 0x000000ffff377224 */ /* 0x000fc400078e00ff */
[C---:B------:R-:W-:Y:S01]  /*546f0*/  IMAD.WIDE.U32 R44, R40.reuse, R38, R44 ;  /* 0x00000026282c7225 */ /* 0x040fe200078e002c */
[----:B------:R-:W5:Y:S03]  /*54700*/  LDC.64 R76, c[0x3][0x10] ;  /* 0x00c00400ff4c7b82 */ /* 0x000f660000000a00 */
[----:B------:R-:W-:-:S05]  /*54710*/  IMAD.WIDE.U32 R46, R40, R41, R46 ;  /* 0x00000029282e7225 */ /* 0x000fca00078e002e */
[----:B------:R-:W-:Y:S01]  /*54720*/  IADD3 R42, P0, PT, R44, R47, RZ ;  /* 0x0000002f2c2a7210 */ /* 0x000fe20007f1e0ff */
[----:B------:R-:W0:Y:S01]  /*54730*/  LDC.64 R78, c[0x3][0x18] ;  /* 0x00c00600ff4e7b82 */ /* 0x000e220000000a00 */
[----:B------:R-:W-:Y:S01]  /*54740*/  MOV R44, R45 ;  /* 0x0000002d002c7202 */ /* 0x000fe20000000f00 */
[----:B------:R-:W-:Y:S02]  /*54750*/  IMAD.MOV.U32 R45, RZ, RZ, RZ ;  /* 0x000000ffff2d7224 */ /* 0x000fe400078e00ff */
[----:B------:R-:W-:Y:S02]  /*54760*/  IMAD.X R43, RZ, RZ, RZ, P0 ;  /* 0x000000ffff2b7224 */ /* 0x000fe400000e06ff */
[----:B------:R-:W-:-:S04]  /*54770*/  IMAD.WIDE.U32 R44, R40, R39, R44 ;  /* 0x00000027282c7225 */ /* 0x000fc800078e002c */
[----:B------:R-:W-:Y:S01]  /*54780*/  IMAD.WIDE.U32 R48, R41, R41, R42 ;  /* 0x0000002929307225 */ /* 0x000fe200078e002a */
[----:B------:R-:W-:-:S03]  /*54790*/  MOV R42, R45 ;  /* 0x0000002d002a7202 */ /* 0x000fc60000000f00 */
[----:B------:R-:W-:Y:S01]  /*547a0*/  IMAD.MOV.U32 R43, RZ, RZ, RZ ;  /* 0x000000ffff2b7224 */ /* 0x000fe200078e00ff */
[----:B------:R-:W-:Y:S01]  /*547b0*/  IADD3 R50, P0, PT, R44, R49, RZ ;  /* 0x000000312c327210 */ /* 0x000fe20007f1e0ff */
[----:B------:R-:W-:Y:S02]  /*547c0*/  IMAD.MOV.U32 R49, RZ, RZ, RZ ;  /* 0x000000ffff317224 */ /* 0x000fe400078e00ff */
[----:B------:R-:W-:-:S04]  /*547d0*/  IMAD.WIDE.U32 R42, R40, R36, R42 ;  /* 0x00000024282a7225 */ /* 0x000fc800078e002a */
[----:B------:R-:W-:Y:S02]  /*547e0*/  IMAD.X R51, RZ, RZ, RZ, P0 ;  /* 0x000000ffff337224 */ /* 0x000fe400000e06ff */
[----:B------:R-:W-:-:S04]  /*547f0*/  IMAD.WIDE.U32 R48, R40, R38, R48 ;  /* 0x0000002628307225 */ /* 0x000fc800078e0030 */
[----:B------:R-:W-:-:S05]  /*54800*/  IMAD.WIDE.U32 R50, R41, R38, R50 ;  /* 0x0000002629327225 */ /* 0x000fca00078e0032 */
[----:B------:R-:W-:Y:S01]  /*54810*/  IADD3 R44, P0, PT, R42, R51, RZ ;  /* 0x000000332a2c7210 */ /* 0x000fe20007f1e0ff */
[----:B------:R-:W-:Y:S02]  /*54820*/  IMAD.MOV.U32 R42, RZ, RZ, R43 ;  /* 0x000000ffff2a7224 */ /* 0x000fe400078e002b */
[----:B------:R-:W-:Y:S01]  /*54830*/  HFMA2 R43, -RZ, RZ, 0, 0 ;  /* 0x00000000ff2b7431 */ /* 0x000fe200000001ff */
[----:B------:R-:W-:Y:S02]  /*54840*/  IADD3 R50, P1, PT, R50, R49, RZ ;  /* 0x0000003132327210 */ /* 0x000fe40007f3e0ff */
[----:B------:R-:W-:-:S03]  /*54850*/  IADD3.X R45, PT, PT, RZ, RZ, RZ, P0, !PT ;  /* 0x000000ffff2d7210 */ /* 0x000fc600007fe4ff */
[----:B------:R-:W-:Y:S02]  /*54860*/  IMAD.X R51, RZ, RZ, RZ, P1 ;  /* 0x000000ffff337224 */ /* 0x000fe400008e06ff */
[----:B------:R-:W-:-:S04]  /*54870*/  IMAD.WIDE.U32 R44, R41, R39, R44 ;  /* 0x00000027292c7225 */ /* 0x000fc800078e002c */
[----:B------:R-:W-:-:S04]  /*54880*/  IMAD.WIDE.U32 R42, R40, R37, R42 ;  /* 0x00000025282a7225 */ /* 0x000fc800078e002a */
[----:B------:R-:W-:Y:S01]  /*54890*/  IMAD.WIDE.U32 R50, R41, R38, R50 ;  /* 0x0000002629327225 */ /* 0x000fe200078e0032 */
[----:B------:R-:W-:Y:S02]  /*548a0*/  IADD3 R52, P0, PT, R42, R45, RZ ;  /* 0x0000002d2a347210 */ /* 0x000fe40007f1e0ff */
[----:B------:R-:W-:Y:S01]  /*548b0*/  MOV R42, R43 ;  /* 0x0000002b002a7202 */ /* 0x000fe20000000f00 */
[----:B------:R-:W-:Y:S01]  /*548c0*/  IMAD.MOV.U32 R43, RZ, RZ, RZ ;  /* 0x000000ffff2b7224 */ /* 0x000fe200078e00ff */
[----:B------:R-:W-:Y:S01]  /*548d0*/  IADD3 R44, P1, PT, R44, R51, RZ ;  /* 0x000000332c2c7210 */ /* 0x000fe20007f3e0ff */
[----:B------:R-:W-:Y:S02]  /*548e0*/  IMAD.X R53, RZ, RZ, RZ, P0 ;  /* 0x000000ffff357224 */ /* 0x000fe400000e06ff */
[----:B------:R-:W-:Y:S02]  /*548f0*/  IMAD.MOV.U32 R60, RZ, RZ, R50 ;  /* 0x000000ffff3c7224 */ /* 0x000fe400078e0032 */
[----:B------:R-:W-:-:S02]  /*54900*/  IMAD.X R45, RZ, RZ, RZ, P1 ;  /* 0x000000ffff2d7224 */ /* 0x000fc400008e06ff */
[----:B------:R-:W-:-:S04]  /*54910*/  IMAD.WIDE.U32 R42, R40, R34, R42 ;  /* 0x00000022282a7225 */ /* 0x000fc800078e002a */
[----:B------:R-:W-:-:S04]  /*54920*/  IMAD.WIDE.U32 R58, R41, R36, R52 ;  /* 0x00000024293a7225 */ /* 0x000fc800078e0034 */
[----:B------:R-:W-:Y:S01]  /*54930*/  IMAD.WIDE.U32 R44, R38, R38, R44 ;  /* 0x00000026262c7225 */ /* 0x000fe200078e002c */
[----:B------:R-:W-:Y:S02]  /*54940*/  IADD3 R52, P0, PT, R42, R59, RZ ;  /* 0x0000003b2a347210 */ /* 0x000fe40007f1e0ff */
[----:B------:R-:W1:Y:S01]  /*54950*/  LDC R42, c[0x3][0xe0] ;  /* 0x00c03800ff2a7b82 */ /* 0x000e620000000800 */
[----:B------:R-:W-:Y:S01]  /*54960*/  IMAD.WIDE.U32 R60, R40, R39, R60 ;  /* 0x00000027283c7225 */ /* 0x000fe200078e003c */
[----:B------:R-:W-:-:S03]  /*54970*/  IADD3 R58, P1, PT, R58, R45, RZ ;  /* 0x0000002d3a3a7210 */ /* 0x000fc60007f3e0ff */
[----:B------:R-:W-:Y:S01]  /*54980*/  IMAD.X R53, RZ, RZ, RZ, P0 ;  /* 0x000000ffff357224 */ /* 0x000fe200000e06ff */
[----:B------:R-:W-:Y:S01]  /*54990*/  IADD3 R50, P2, PT, R44, R61, RZ ;  /* 0x0000003d2c327210 */ /* 0x000fe20007f5e0ff */
[----:B------:R-:W-:Y:S01]  /*549a0*/  IMAD.X R59, RZ, RZ, RZ, P1 ;  /* 0x000000ffff3b7224 */ /* 0x000fe200008e06ff */
[----:B------:R-:W-:Y:S01]  /*549b0*/  LOP3.LUT R44, R62, 0xfffffffd, RZ, 0xc0, !PT ;  /* 0xfffffffd3e2c7812 */ /* 0x000fe200078ec0ff */
[----:B------:R-:W-:Y:S01]  /*549c0*/  IMAD.MOV.U32 R54, RZ, RZ, R43 ;  /* 0x000000ffff367224 */ /* 0x000fe200078e002b */
[----:B------:R-:W-:Y:S01]  /*549d0*/  IADD3.X R51, PT, PT, RZ, RZ, RZ, P2, !PT ;  /* 0x000000ffff337210 */ /* 0x000fe200017fe4ff */
[----:B------:R-:W-:-:S04]  /*549e0*/  IMAD.WIDE.U32 R52, R41, R37, R52 ;  /* 0x0000002529347225 */ /* 0x000fc800078e0034 */
[----:B------:R-:W-:-:S04]  /*549f0*/  IMAD.WIDE.U32 R54, R40, R35, R54 ;  /* 0x0000002328367225 */ /* 0x000fc800078e0036 */
[----:B------:R-:W-:Y:S01]  /*54a00*/  IMAD.WIDE.U32 R58, R38, R39, R58 ;  /* 0x00000027263a7225 */ /* 0x000fe200078e003a */
[----:B------:R-:W-:-:S03]  /*54a10*/  IADD3 R56, P0, PT, R54, R53, RZ ;  /* 0x0000003536387210 */ /* 0x000fc60007f1e0ff */
[C---:B------:R-:W-:Y:S01]  /*54a20*/  IMAD.WIDE.U32 R50, R41.reuse, R39, R50 ;  /* 0x0000002729327225 */ /* 0x040fe200078e0032 */
[----:B------:R-:W-:Y:S02]  /*54a30*/  IADD3 R52, P1, PT, R52, R59, RZ ;  /* 0x0000003b34347210 */ /* 0x000fe40007f3e0ff */
[----:B------:R-:W-:Y:S01]  /*54a40*/  IADD3.X R57, PT, PT, RZ, RZ, RZ, P0, !PT ;  /* 0x000000ffff397210 */ /* 0x000fe200007fe4ff */
[----:B-1----:R-:W-:Y:S01]  /*54a50*/  IMAD R97, R62, R42, RZ ;  /* 0x0000002a3e617224 */ /* 0x002fe200078e02ff */
[----:B------:R-:W-:Y:S01]  /*54a60*/  IADD3 R58, P2, PT, R58, R51, RZ ;  /* 0x000000333a3a7210 */ /* 0x000fe20007f5e0ff */
[----:B------:R-:W-:Y:S01]  /*54a70*/  IMAD.X R53, RZ, RZ, RZ, P1 ;  /* 0x000000ffff357224 */ /* 0x000fe200008e06ff */
[----:B------:R-:W-:Y:S01]  /*54a80*/  MOV R51, RZ ;  /* 0x000000ff00337202 */ /* 0x000fe20000000f00 */
[----:B------:R-:W-:-:S04]  /*54a90*/  IMAD.WIDE.U32 R56, R41, R34, R56 ;  /* 0x0000002229387225 */ /* 0x000fc800078e0038 */
        /* <DEDUP_REMOVED lines=42> */
[----:B------:R-:W-:Y:S01]  /*54d40*/  IMAD.MOV.U32 R45, RZ, RZ, RZ ;  /* 0x000000ffff2d7224 */ /* 0x000fe200078e00ff */
[----:B------:R-:W-:Y:S01]  /*54d50*/  IADD3 R56, P2, PT, R56, R53, RZ ;  /* 0x0000003538387210 */ /* 0x000fe20007f5e0ff */
[----:B------:R-:W-:Y:S02]  /*54d60*/  IMAD.X R67, RZ, RZ, RZ, P1 ;  /* 0x000000ffff437224 */ /* 0x000fe400008e06ff */
[----:B--2---:R-:W-:Y:S01]  /*54d70*/  IMAD.HI.U32 R44, R97, R72, R44 ;  /* 0x00000048612c7227 */ /* 0x004fe200078e002c */
[----:B------:R-:W-:Y:S02]  /*54d80*/  IADD3.X R57, PT, PT, RZ, RZ, RZ, P2, !PT ;  /* 0x000000ffff397210 */ /* 0x000fe400017fe4ff */
[----:B------:R-:W-:Y:S01]  /*54d90*/  MOV R45, RZ ;  /* 0x000000ff002d7202 */ /* 0x000fe20000000f00 */
[----:B------:R-:W-:-:S02]  /*54da0*/  IMAD.MOV.U32 R43, RZ, RZ, RZ ;  /* 0x000000ffff2b7224 */ /* 0x000fc400078e00ff */
[----:B------:R-:W-:-:S04]  /*54db0*/  IMAD.WIDE.U32 R64, R39, R34, R64 ;  /* 0x0000002227407225 */ /* 0x000fc800078e0040 */
[----:B------:R-:W-:Y:S01]  /*54dc0*/  IMAD.WIDE.U32 R66, R36, R36, R66 ;  /* 0x0000002424427225 */ /* 0x000fe200078e0042 */
[----:B------:R-:W-:-:S03]  /*54dd0*/  IADD3 R54, P0, PT, R55, R65, RZ ;  /* 0x0000004137367210 */ /* 0x000fc60007f1e0ff */
[----:B------:R-:W-:Y:S01]  /*54de0*/  IMAD.IADD R47, R43, 0x1, R44 ;  /* 0x000000012b2f7824 */ /* 0x000fe200078e022c */
[----:B------:R-:W-:Y:S01]  /*54df0*/  IADD3 R64, P1, PT, R64, R67, RZ ;  /* 0x0000004340407210 */ /* 0x000fe20007f3e0ff */
[----:B------:R-:W-:-:S04]  /*54e00*/  IMAD.WIDE.U32 R56, R38, R37, R56 ;  /* 0x0000002526387225 */ /* 0x000fc800078e0038 */
[----:B------:R-:W-:Y:S01]  /*54e10*/  HFMA2 R44, -RZ, RZ, 0, 0 ;  /* 0x00000000ff2c7431 */ /* 0x000fe200000001ff */
[----:B------:R-:W-:Y:S01]  /*54e20*/  IADD3 R46, P4, PT, R46, R47, RZ ;  /* 0x0000002f2e2e7210 */ /* 0x000fe20007f9e0ff */
[----:B------:R-:W-:Y:S01]  /*54e30*/  IMAD.MOV.U32 R53, RZ, RZ, RZ ;  /* 0x000000ffff357224 */ /* 0x000fe200078e00ff */
[----:B------:R-:W-:Y:S01]  /*54e40*/  IADD3 R66, P2, PT, R66, R57, RZ ;  /* 0x0000003942427210 */ /* 0x000fe20007f5e0ff */
[----:B------:R-:W-:Y:S02]  /*54e50*/  IMAD.X R55, RZ, RZ, RZ, P0 ;  /* 0x000000ffff377224 */ /* 0x000fe400000e06ff */
[----:B------:R-:W-:Y:S01]  /*54e60*/  IMAD.WIDE.U32 R52, R40, R34, R52 ;  /* 0x0000002228347225 */ /* 0x000fe200078e0034 */
[----:B------:R-:W-:-:S03]  /*54e70*/  IADD3.X R67, PT, PT, RZ, RZ, RZ, P2, !PT ;  /* 0x000000ffff437210 */ /* 0x000fc600017fe4ff */
        /* <DEDUP_REMOVED lines=8> */
[----:B------:R-:W-:-:S03]  /*54f00*/  IADD3.X R63, PT, PT, RZ, RZ, RZ, P0, !PT ;  /* 0x000000ffff3f7210 */ /* 0x000fc600007fe4ff */
[----:B------:R-:W-:Y:S01]  /*54f10*/  IMAD.IADD R49, R44, 0x1, R47 ;  /* 0x000000012c317824 */ /* 0x000fe200078e022f */
[----:B------:R-:W-:Y:S01]  /*54f20*/  IADD3 R64, P1, PT, R64, R67, RZ ;  /* 0x0000004340407210 */ /* 0x000fe20007f3e0ff */
[----:B------:R-:W-:Y:S02]  /*54f30*/  IMAD.X R57, RZ, RZ, RZ, P3 ;  /* 0x000000ffff397224 */ /* 0x000fe400018e06ff */
[----:B------:R-:W-:Y:S01]  /*54f40*/  IMAD R91, R46, R42, RZ ;  /* 0x0000002a2e5b7224 */ /* 0x000fe200078e02ff */
[----:B------:R-:W-:Y:S01]  /*54f50*/  IADD3 R48, P0, PT, R48, R49, RZ ;  /* 0x0000003130307210 */ /* 0x000fe20007f1e0ff */
[----:B------:R-:W-:-:S04]  /*54f60*/  IMAD.WIDE.U32 R56, R41, R34, R56 ;  /* 0x0000002229387225 */ /* 0x000fc800078e0038 */
[----:B------:R-:W-:Y:S01]  /*54f70*/  IMAD.MOV.U32 R47, RZ, RZ, RZ ;  /* 0x000000ffff2f7224 */ /* 0x000fe200078e00ff */
[----:B------:R-:W-:Y:S01]  /*54f80*/  IADD3 R66, P2, PT, R66, R57, RZ ;  /* 0x0000003942427210 */ /* 0x000fe20007f5e0ff */
[----:B------:R-:W-:Y:S02]  /*54f90*/  IMAD.X R65, RZ, RZ, RZ, P1 ;  /* 0x000000ffff417224 */ /* 0x000fe400008e06ff */
[----:B------:R-:W-:-:S04]  /*54fa0*/  IMAD.WIDE.U32 R62, R36, R34, R62 ;  /* 0x00000022243e7225 */ /* 0x000fc800078e003e */
[----:B------:R-:W-:Y:S02]  /*54fb0*/  IMAD.X R49, RZ, RZ, RZ, P0 ;  /* 0x000000ffff317224 */ /* 0x000fe400000e06ff */
[----:B------:R-:W-:Y:S01]  /*54fc0*/  IMAD.HI.U32 R54, R91, R72, R46 ;  /* 0x000000485b367227 */ /* 0x000fe200078e002e */
[----:B------:R-:W-:-:S03]  /*54fd0*/  IADD3 R46, P0, PT, R55, R63, RZ ;  /* 0x0000003f372e7210 */ /* 0x000fc60007f1e0ff */
[----:B------:R-:W-:Y:S01]  /*54fe0*/  IMAD.WIDE.U32 R64, R36, R37, R64 ;  /* 0x0000002524407225 */ /* 0x000fe200078e0040 */
[----:B------:R-:W-:-:S03]  /*54ff0*/  IADD3 R55, PT, PT, R43, R54, RZ ;  /* 0x000000362b377210 */ /* 0x000fc60007ffe0ff */
[----:B----4-:R-:W-:-:S04]  /*55000*/  IMAD.WIDE.U32 R48, R97, R74, R48 ;  /* 0x0000004a61307225 */ /* 0x010fc800078e0030 */
[----:B------:R-:W-:Y:S01]  /*55010*/  IMAD.X R67, RZ, RZ, RZ, P2 ;  /* 0x000000ffff437224 */ /* 0x000fe200010e06ff */
[----:B------:R-:W-:Y:S01]  /*55020*/  IADD3 R62, P2, PT, R62, R65, RZ ;  /* 0x000000413e3e7210 */ /* 0x000fe20007f5e0ff */
[----:B------:R-:W-:Y:S01]  /*55030*/  IMAD.IADD R49, R45, 0x1, R49 ;  /* 0x000000012d317824 */ /* 0x000fe200078e0231 */
[----:B------:R-:W-:Y:S01]  /*55040*/  IADD3 R54, P1, PT, R55, R48, RZ ;  /* 0x0000003037367210 */ /* 0x000fe20007f3e0ff */
[----:B------:R-:W-:Y:S02]  /*55050*/  IMAD.X R47, RZ, RZ, RZ, P0 ;  /* 0x000000ffff2f7224 */ /* 0x000fe400000e06ff */
[----:B------:R-:W-:Y:S01]  /*55060*/  IMAD.X R63, RZ, RZ, RZ, P2 ;  /* 0x000000ffff3f7224 */ /* 0x000fe200010e06ff */
[----:B------:R-:W-:Y:S01]  /*55070*/  IADD3.X R55, PT, PT, RZ, RZ, RZ, P1, !PT ;  /* 0x000000ffff377210 */ /* 0x000fe20000ffe4ff */
[----:B------:R-:W-:Y:S01]  /*55080*/  IMAD.WIDE.U32 R46, R36, R35, R46 ;  /* 0x00000023242e7225 */ /* 0x000fe200078e002e */
[----:B------:R-:W-:-:S03]  /*55090*/  IADD3 R60, P4, PT, R60, R49, RZ ;  /* 0x000000313c3c7210 */ /* 0x000fc60007f9e0ff */
[----:B------:R-:W-:-:S04]  /*550a0*/  IMAD.WIDE.U32 R62, R37, R37, R62 ;  /* 0x00000025253e7225 */ /* 0x000fc800078e003e */
[----:B------:R-:W-:Y:S01]  /*550b0*/  IMAD.WIDE.U32 R66, R38, R34, R66 ;  /* 0x0000002226427225 */ /* 0x000fe200078e0042 */
[----:B------:R-:W-:-:S03]  /*550c0*/  IADD3 R68, P0, PT, R46, R63, RZ ;  /* 0x0000003f2e447210 */ /* 0x000fc60007f1e0ff */
[----:B------:R-:W-:Y:S02]  /*550d0*/  HFMA2 R46, -RZ, RZ, 0, 0 ;  /* 0x00000000ff2e7431 */ /* 0x000fe400000001ff */
[----:B------:R-:W-:Y:S01]  /*550e0*/  IMAD.MOV.U32 R57, RZ, RZ, RZ ;  /* 0x000000ffff397224 */ /* 0x000fe200078e00ff */
[----:B------:R-:W-:Y:S01]  /*550f0*/  IADD3 R64, P3, PT, R64, R67, RZ ;  /* 0x0000004340407210 */ /* 0x000fe20007f7e0ff */
[----:B------:R-:W-:-:S03]  /*55100*/  IMAD.WIDE.U32 R54, R91, R73, R54 ;  /* 0x000000495b367225 */ /* 0x000fc600078e0036 */
[----:B------:R-:W-:Y:S01]  /*55110*/  IADD3.X R65, PT, PT, RZ, RZ, RZ, P3, !PT ;  /* 0x000000ffff417210 */ /* 0x000fe20001ffe4ff */
[----:B------:R-:W-:Y:S02]  /*55120*/  IMAD.X R61, RZ, RZ, RZ, P4 ;  /* 0x000000ffff3d7224 */ /* 0x000fe400020e06ff */
[----:B------:R-:W-:-:S04]  /*55130*/  IMAD.WIDE.U32 R56, R40, R35, R56 ;  /* 0x0000002328387225 */ /* 0x000fc800078e0038 */
[----:B------:R-:W-:Y:S01]  /*55140*/  IMAD.WIDE.U32 R60, R97, R75, R60 ;  /* 0x0000004b613c7225 */ /* 0x000fe200078e003c */
[----:B------:R-:W-:-:S03]  /*55150*/  IADD3 R66, P1, PT, R66, R57, RZ ;  /* 0x0000003942427210 */ /* 0x000fc60007f3e0ff */
[----:B------:R-:W-:Y:S01]  /*55160*/  IMAD.IADD R49, R44, 0x1, R55 ;  /* 0x000000012c317824 */ /* 0x000fe200078e0237 */
[----:B------:R-:W-:Y:S01]  /*55170*/  IADD3.X R67, PT, PT, RZ, RZ, RZ, P1, !PT ;  /* 0x000000ffff437210 */ /* 0x000fe20000ffe4ff */
[----:B------:R-:W-:Y:S02]  /*55180*/  IMAD R71, R54, R42, RZ ;  /* 0x0000002a36477224 */ /* 0x000fe400078e02ff */
[----:B------:R-:W-:Y:S01]  /*55190*/  IMAD.MOV.U32 R55, RZ, RZ, RZ ;  /* 0x000000ffff377224 */ /* 0x000fe200078e00ff */
[----:B------:R-:W-:Y:S01]  /*551a0*/  IADD3 R48, P3, PT, R49, R60, RZ ;  /* 0x0000003c31307210 */ /* 0x000fe20007f7e0ff */
[----:B------:R-:W-:Y:S02]  /*551b0*/  IMAD.IADD R61, R46, 0x1, R61 ;  /* 0x000000012e3d7824 */ /* 0x000fe400078e023d */
[----:B------:R-:W-:-:S04]  /*551c0*/  IMAD.HI.U32 R54, R71, R72, R54 ;  /* 0x0000004847367227 */ /* 0x000fc800078e0036 */
        /* <DEDUP_REMOVED lines=13> */
[----:B------:R-:W-:-:S04]  /*552a0*/  IMAD.WIDE.U32 R68, R37, R34, R68 ;  /* 0x0000002225447225 */ /* 0x000fc800078e0044 */
[----:B-----5:R-:W-:Y:S01]  /*552b0*/  IMAD.WIDE.U32 R60, R97, R76, R60 ;  /* 0x0000004c613c7225 */ /* 0x020fe200078e003c */
[----:B------:R-:W-:Y:S02]  /*552c0*/  IADD3 R50, P0, PT, R47, R69, RZ ;  /* 0x000000452f327210 */ /* 0x000fe40007f1e0ff */
[----:B------:R-:W-:Y:S01]  /*552d0*/  MOV R47, RZ ;  /* 0x000000ff002f7202 */ /* 0x000fe20000000f00 */
        /* <DEDUP_REMOVED lines=15> */
[----:B------:R-:W-:Y:S01]  /*553d0*/  IMAD.HI.U32 R70, R65, R72, R48 ;  /* 0x0000004841467227 */ /* 0x000fe200078e0030 */
[----:B------:R-:W-:-:S03]  /*553e0*/  IADD3 R48, P3, PT, R58, R61, RZ ;  /* 0x0000003d3a307210 */ /* 0x000fc60007f7e0ff */
[----:B------:R-:W-:Y:S01]  /*553f0*/  IMAD.X R51, RZ, RZ, RZ, P0 ;  /* 0x000000ffff337224 */ /* 0x000fe200000e06ff */
[----:B------:R-:W-:Y:S01]  /*55400*/  IADD3 R60, P0, PT, R53, R54, RZ ;  /* 0x00000036353c7210 */ /* 0x000fe20007f1e0ff */
[----:B------:R-:W-:Y:S01]  /*55410*/  IMAD.WIDE.U32 R68, R37, R34, R68 ;  /* 0x0000002225447225 */ /* 0x000fe200078e0044 */
[----:B------:R-:W-:-:S03]  /*55420*/  IADD3 R53, PT, PT, R43, R70, RZ ;  /* 0x000000462b357210 */ /* 0x000fc60007ffe0ff */
[----:B------:R-:W-:-:S04]  /*55430*/  IMAD.WIDE.U32 R50, R37, R35, R50 ;  /* 0x0000002325327225 */ /* 0x000fc800078e0032 */
[----:B------:R-:W-:Y:S02]  /*55440*/  IMAD.X R49, RZ, RZ, RZ, P3 ;  /* 0x000000ffff317224 */ /* 0x000fe400018e06ff */
[----:B------:R-:W-:Y:S01]  /*55450*/  IMAD.X R61, RZ, RZ, RZ, P0 ;  /* 0x000000ffff3d7224 */ /* 0x000fe200000e06ff */
[----:B------:R-:W-:Y:S01]  /*55460*/  IADD3 R58, P0, PT, R50, R69, RZ ;  /* 0x00000045323a7210 */ /* 0x000fe20007f1e0ff */
[----:B------:R-:W-:Y:S02]  /*55470*/  IMAD.IADD R55, R46, 0x1, R55 ;  /* 0x000000012e377824 */ /* 0x000fe400078e0237 */
[----:B------:R-:W-:Y:S01]  /*55480*/  IMAD.WIDE.U32 R48, R97, R77, R48 ;  /* 0x0000004d61307225 */ /* 0x000fe200078e0030 */
[----:B------:R-:W-:-:S03]  /*55490*/  IADD3.X R59, PT, PT, RZ, RZ, RZ, P0, !PT ;  /* 0x000000ffff3b7210 */ /* 0x000fc600007fe4ff */
[----:B------:R-:W-:Y:S01]  /*554a0*/  IMAD.X R63, RZ, RZ, RZ, P2 ;  /* 0x000000ffff3f7224 */ /* 0x000fe200010e06ff */
[----:B------:R-:W-:Y:S01]  /*554b0*/  IADD3 R54, P0, PT, R55, R48, RZ ;  /* 0x0000003037367210 */ /* 0x000fe20007f1e0ff */
[----:B------:R-:W-:-:S04]  /*554c0*/  IMAD.WIDE.U32 R60, R71, R74, R60 ;  /* 0x0000004a473c7225 */ /* 0x000fc800078e003c */
[----:B------:R-:W-:Y:S01]  /*554d0*/  IMAD.MOV.U32 R48, RZ, RZ, RZ ;  /* 0x000000ffff307224 */ /* 0x000fe200078e00ff */
[----:B------:R-:W-:Y:S01]  /*554e0*/  IADD3 R50, P2, PT, R53, R60, RZ ;  /* 0x0000003c35327210 */ /* 0x000fe20007f5e0ff */
[----:B------:R-:W-:-:S03]  /*554f0*/  IMAD.WIDE.U32 R62, R39, R35, R62 ;  /* 0x00000023273e7225 */ /* 0x000fc600078e003e */
[----:B------:R-:W-:Y:S01]  /*55500*/  IADD3 R49, PT, PT, R48, R49, RZ ;  /* 0x0000003130317210 */ /* 0x000fe20007ffe0ff */
        /* <DEDUP_REMOVED lines=13> */
[----:B------:R-:W-:Y:S02]  /*555e0*/  IMAD.IADD R59, R44, 0x1, R51 ;  /* 0x000000012c3b7824 */ /* 0x000fe400078e0233 */
[----:B0-----:R-:W-:-:S04]  /*555f0*/  IMAD.WIDE.U32 R52, R97, R78, R52 ;  /* 0x0000004e61347225 */ /* 0x001fc800078e0034 */
[----:B------:R-:W-:Y:S01]  /*55600*/  IMAD R63, R50, R42, RZ ;  /* 0x0000002a323f7224 */ /* 0x000fe200078e02ff */
[----:B------:R-:W-:Y:S01]  /*55610*/  IADD3 R52, P2, PT, R57, R52, RZ ;  /* 0x0000003439347210 */ /* 0x000fe20007f5e0ff */
[----:B------:R-:W-:-:S04]  /*55620*/  IMAD.WIDE.U32 R54, R71, R75, R54 ;  /* 0x0000004b47367225 */ /* 0x000fc800078e0036 */
[----:B------:R-:W-:Y:S01]  /*55630*/  IMAD.MOV.U32 R51, RZ, RZ, RZ ;  /* 0x000000ffff337224 */ /* 0x000fe200078e00ff */
[----:B------:R-:W-:Y:S01]  /*55640*/  IADD3 R55, PT, PT, R46, R55, RZ ;  /* 0x000000372e377210 */ /* 0x000fe20007ffe0ff */
[----:B------:R-:W-:Y:S02]  /*55650*/  IMAD.MOV.U32 R49, RZ, RZ, RZ ;  /* 0x000000ffff317224 */ /* 0x000fe400078e00ff */
[----:B------:R-:W-:Y:S01]  /*55660*/  IMAD.HI.U32 R70, R63, R72, R50 ;  /* 0x000000483f467227 */ /* 0x000fe200078e0032 */
[----:B------:R-:W-:Y:S02]  /*55670*/  IADD3 R50, P3, PT, R59, R54, RZ ;  /* 0x000000363b327210 */ /* 0x000fe40007f7e0ff */
[----:B------:R-:W-:Y:S01]  /*55680*/  IADD3 R57, PT, PT, R49, R53, RZ ;  /* 0x0000003531397210 */ /* 0x000fe20007ffe0ff */
[----:B------:R-:W-:Y:S02]  /*55690*/  IMAD.X R53, RZ, RZ, RZ, P2 ;  /* 0x000000ffff357224 */ /* 0x000fe400010e06ff */
[----:B------:R-:W-:Y:S01]  /*556a0*/  IMAD.X R51, RZ, RZ, RZ, P3 ;  /* 0x000000ffff337224 */ /* 0x000fe200018e06ff */
[----:B------:R-:W-:Y:S01]  /*556b0*/  IADD3 R56, P2, PT, R56, R57, RZ ;  /* 0x0000003938387210 */ /* 0x000fe20007f5e0ff */
[----:B------:R-:W-:-:S03]  /*556c0*/  IMAD.WIDE.U32 R52, R91, R77, R52 ;  /* 0x0000004d5b347225 */ /* 0x000fc600078e0034 */
[----:B------:R-:W-:Y:S01]  /*556d0*/  IADD3.X R57, PT, PT, RZ, RZ, RZ, P2, !PT ;  /* 0x000000ffff397210 */ /* 0x000fe200017fe4ff */
[----:B------:R-:W-:Y:S01]  /*556e0*/  IMAD.WIDE.U32 R50, R65, R74, R50 ;  /* 0x0000004a41327225 */ /* 0x000fe200078e0032 */
[----:B------:R-:W-:-:S03]  /*556f0*/  IADD3 R54, P3, PT, R55, R52, RZ ;  /* 0x0000003437367210 */ /* 0x000fc60007f7e0ff */
[----:B------:R-:W-:Y:S01]  /*55700*/  IMAD.IADD R59, R43, 0x1, R70 ;  /* 0x000000012b3b7824 */ /* 0x000fe200078e0246 */
[----:B------:R-:W-:Y:S01]  /*55710*/  IADD3.X R55, PT, PT, RZ, RZ, RZ, P3, !PT ;  /* 0x000000ffff377210 */ /* 0x000fe20001ffe4ff */
[----:B------:R-:W-:-:S03]  /*55720*/  IMAD.WIDE.U32 R56, R97, R79, R56 ;  /* 0x0000004f61387225 */ /* 0x000fc600078e0038 */
[----:B------:R-:W-:Y:S01]  /*55730*/  IADD3 R52, P2, PT, R59, R50, RZ ;  /* 0x000000323b347210 */ /* 0x000fe20007f5e0ff */
[----:B------:R-:W-:Y:S02]  /*55740*/  IMAD.IADD R59, R45, 0x1, R51 ;  /* 0x000000012d3b7824 */ /* 0x000fe400078e0233 */
[----:B------:R-:W-:Y:S02]  /*55750*/  IMAD.IADD R51, R48, 0x1, R53 ;  /* 0x0000000130337824 */ /* 0x000fe400078e0235 */
[----:B------:R-:W-:Y:S02]  /*55760*/  IMAD.X R61, RZ, RZ, RZ, P1 ;  /* 0x000000ffff3d7224 */ /* 0x000fe400008e06ff */
[----:B------:R-:W-:Y:S02]  /*55770*/  IMAD.MOV.U32 R50, RZ, RZ, RZ ;  /* 0x000000ffff327224 */ /* 0x000fe400078e00ff */
        /* <DEDUP_REMOVED lines=18> */
[----:B------:R-:W-:Y:S01]  /*558a0*/  IADD3 R59, PT, PT, R49, R57, RZ ;  /* 0x00000039313b7210 */ /* 0x000fe20007ffe0ff */
        /* <DEDUP_REMOVED lines=12> */
[----:B------:R-:W-:Y:S02]  /*55970*/  IMAD.X R57, RZ, RZ, RZ, P2 ;  /* 0x000000ffff397224 */ /* 0x000fe400010e06ff */
[----:B------:R-:W-:-:S04]  /*55980*/  IMAD.WIDE.U32 R54, R63, R74, R54 ;  /* 0x0000004a3f367225 */ /* 0x000fc800078e0036 */
[----:B------:R-:W-:Y:S01]  /*55990*/  IMAD.WIDE.U32 R56, R91, R79, R56 ;  /* 0x0000004f5b387225 */ /* 0x000fe200078e0038 */
[----:B------:R-:W-:Y:S02]  /*559a0*/  IADD3 R61, PT, PT, R45, R55, RZ ;  /* 0x000000372d3d7210 */ /* 0x000fe40007ffe0ff */
[----:B------:R-:W-:Y:S01]  /*559b0*/  IADD3 R54, P2, PT, R67, R54, RZ ;  /* 0x0000003643367210 */ /* 0x000fe20007f5e0ff */
[----:B------:R-:W-:Y:S02]  /*559c0*/  IMAD.IADD R59, R48, 0x1, R53 ;  /* 0x00000001303b7824 */ /* 0x000fe400078e0235 */
[----:B------:R-:W-:Y:S02]  /*559d0*/  IMAD.X R53, RZ, RZ, RZ, P4 ;  /* 0x000000ffff357224 */ /* 0x000fe400020e06ff */
[----:B------:R-:W-:Y:S01]  /*559e0*/  IMAD.X R55, RZ, RZ, RZ, P3 ;  /* 0x000000ffff377224 */ /* 0x000fe200018e06ff */
[----:B------:R-:W-:Y:S01]  /*559f0*/  IADD3 R56, P4, PT, R59, R56, RZ ;  /* 0x000000383b387210 */ /* 0x000fe20007f9e0ff */
[----:B------:R-:W-:-:S02]  /*55a00*/  IMAD.IADD R59, R50, 0x1, R57 ;  /* 0x00000001323b7824 */ /* 0x000fc400078e0239 */
[----:B------:R-:W-:Y:S01]  /*55a10*/  IMAD.WIDE.U32 R52, R65, R76, R52 ;  /* 0x0000004c41347225 */ /* 0x000fe200078e0034 */
[----:B------:R-:W-:Y:S02]  /*55a20*/  IADD3 R62, P3, PT, R62, R55, RZ ;  /* 0x000000373e3e7210 */ /* 0x000fe40007f7e0ff */
        /* <DEDUP_REMOVED lines=8> */
[----:B------:R-:W-:Y:S02]  /*55ab0*/  IADD3 R62, P5, PT, R61, R62, RZ ;  /* 0x0000003e3d3e7210 */ /* 0x000fe40007fbe0ff */
[----:B------:R-:W-:Y:S01]  /*55ac0*/  IADD3 R61, PT, PT, R44, R55, RZ ;  /* 0x000000372c3d7210 */ /* 0x000fe20007ffe0ff */
[----:B------:R-:W-:Y:S02]  /*55ad0*/  HFMA2 R55, -RZ, RZ, 0, 0 ;  /* 0x00000000ff377431 */ /* 0x000fe400000001ff */
[----:B------:R-:W-:Y:S01]  /*55ae0*/  IMAD.X R53, RZ, RZ, RZ, P3 ;  /* 0x000000ffff357224 */ /* 0x000fe200018e06ff */
[----:B------:R-:W-:Y:S01]  /*55af0*/  IADD3 R56, P4, PT, R67, R56, RZ ;  /* 0x0000003843387210 */ /* 0x000fe20007f9e0ff */
[----:B------:R-:W-:Y:S02]  /*55b00*/  IMAD.IADD R64, R49, 0x1, R57 ;  /* 0x0000000131407824 */ /* 0x000fe400078e0239 */
[----:B------:R-:W-:Y:S01]  /*55b10*/  IMAD R91, R54, R42, RZ ;  /* 0x0000002a365b7224 */ /* 0x000fe200078e02ff */
[----:B------:R-:W-:Y:S01]  /*55b20*/  IADD3 R60, P3, PT, R60, R53, RZ ;  /* 0x000000353c3c7210 */ /* 0x000fe20007f7e0ff */
[----:B------:R-:W-:-:S02]  /*55b30*/  IMAD.X R57, RZ, RZ, RZ, P5 ;  /* 0x000000ffff397224 */ /* 0x000fc400028e06ff */
[----:B------:R-:W-:Y:S02]  /*55b40*/  IMAD.X R53, RZ, RZ, RZ, P2 ;  /* 0x000000ffff357224 */ /* 0x000fe400010e06ff */
[----:B------:R-:W-:Y:S01]  /*55b50*/  IMAD.HI.U32 R70, R91, R72, R54 ;  /* 0x000000485b467227 */ /* 0x000fe200078e0036 */
[----:B------:R-:W-:Y:S02]  /*55b60*/  IADD3 R54, P5, PT, R64, R59, RZ ;  /* 0x0000003b40367210 */ /* 0x000fe40007fbe0ff */
[----:B------:R-:W-:Y:S01]  /*55b70*/  IADD3 R64, P2, PT, R57, R60, RZ ;  /* 0x0000003c39407210 */ /* 0x000fe20007f5e0ff */
[----:B------:R-:W-:Y:S01]  /*55b80*/  IMAD.WIDE.U32 R52, R63, R75, R52 ;  /* 0x0000004b3f347225 */ /* 0x000fe200078e0034 */
[----:B------:R-:W-:-:S03]  /*55b90*/  IADD3.X R59, PT, PT, RZ, RZ, RZ, P1, !PT ;  /* 0x000000ffff3b7210 */ /* 0x000fc60000ffe4ff */
[----:B------:R-:W-:Y:S02]  /*55ba0*/  IMAD.X R57, RZ, RZ, RZ, P4 ;  /* 0x000000ffff397224 */ /* 0x000fe400020e06ff */
[----:B------:R-:W-:Y:S01]  /*55bb0*/  IMAD.X R55, RZ, RZ, RZ, P5 ;  /* 0x000000ffff377224 */ /* 0x000fe200028e06ff */
[----:B------:R-:W-:Y:S01]  /*55bc0*/  IADD3 R52, P5, PT, R61, R52, RZ ;  /* 0x000000343d347210 */ /* 0x000fe20007fbe0ff */
[----:B------:R-:W-:Y:S01]  /*55bd0*/  IMAD.IADD R61, R46, 0x1, R53 ;  /* 0x000000012e3d7824 */ /* 0x000fe200078e0235 */
[----:B------:R-:W-:Y:S01]  /*55be0*/  IADD3.X R53, PT, PT, RZ, RZ, RZ, P3, !PT ;  /* 0x000000ffff357210 */ /* 0x000fe20001ffe4ff */
[----:B------:R-:W-:-:S04]  /*55bf0*/  IMAD.WIDE.U32 R56, R65, R77, R56 ;  /* 0x0000004d41387225 */ /* 0x000fc800078e0038 */
[----:B------:R-:W-:Y:S01]  /*55c00*/  IMAD.WIDE.U32 R54, R71, R79, R54 ;  /* 0x0000004f47367225 */ /* 0x000fe200078e0036 */
[----:B------:R-:W-:-:S03]  /*55c10*/  IADD3 R60, P3, PT, R61, R56, RZ ;  /* 0x000000383d3c7210 */ /* 0x000fc60007f7e0ff */
[----:B------:R-:W-:Y:S01]  /*55c20*/  IMAD.WIDE.U32 R68, R34, R35, R68 ;  /* 0x0000002322447225 */ /* 0x000fe200078e0044 */
[----:B------:R-:W-:-:S03]  /*55c30*/  IADD3 R55, PT, PT, R50, R55, RZ ;  /* 0x0000003732377210 */ /* 0x000fc60007ffe0ff */
[----:B------:R-:W-:-:S04]  /*55c40*/  IMAD.WIDE.U32 R58, R37, R35, R58 ;  /* 0x00000023253a7225 */ /* 0x000fc800078e003a */
        /* <DEDUP_REMOVED lines=12> */
[----:B------:R-:W-:Y:S01]  /*55d10*/  IADD3 R53, PT, PT, R45, R53, RZ ;  /* 0x000000352d357210 */ /* 0x000fe20007ffe0ff */
[----:B------:R-:W-:Y:S01]  /*55d20*/  IMAD.X R59, RZ, RZ, RZ, P4 ;  /* 0x000000ffff3b7224 */ /* 0x000fe200020e06ff */
[----:B------:R-:W-:Y:S01]  /*55d30*/  IADD3 R54, P5, PT, R57, R52, RZ ;  /* 0x0000003439367210 */ /* 0x000fe20007fbe0ff */
[----:B------:R-:W-:Y:S01]  /*55d40*/  IMAD.WIDE.U32 R60, R63, R76, R60 ;  /* 0x0000004c3f3c7225 */ /* 0x000fe200078e003c */
[----:B------:R-:W-:-:S02]  /*55d50*/  IADD3 R64, P4, PT, R55, R64, RZ ;  /* 0x0000004037407210 */ /* 0x000fc40007f9e0ff */
[----:B------:R-:W-:Y:S01]  /*55d60*/  IADD3.X R55, PT, PT, RZ, RZ, RZ, P5, !PT ;  /* 0x000000ffff377210 */ /* 0x000fe20002ffe4ff */
[----:B------:R-:W-:Y:S01]  /*55d70*/  IMAD.WIDE.U32 R58, R65, R78, R58 ;  /* 0x0000004e413a7225 */ /* 0x000fe200078e003a */
[----:B------:R-:W-:-:S03]  /*55d80*/  IADD3 R52, P3, PT, R53, R60, RZ ;  /* 0x0000003c35347210 */ /* 0x000fc60007f7e0ff */
[----:B------:R-:W-:Y:S02]  /*55d90*/  IMAD.IADD R57, R47, 0x1, R61 ;  /* 0x000000012f397824 */ /* 0x000fe400078e023d */
[----:B------:R-:W-:Y:S02]  /*55da0*/  IMAD.X R53, RZ, RZ, RZ, P4 ;  /* 0x000000ffff357224 */ /* 0x000fe400020e06ff */
        /* <DEDUP_REMOVED lines=22> */
[----:B------:R-:W-:Y:S01]  /*55f10*/  IMAD.IADD R57, R50, 0x1, R61 ;  /* 0x0000000132397824 */ /* 0x000fe200078e023d */
[----:B------:R-:W-:Y:S01]  /*55f20*/  IADD3.X R61, PT, PT, RZ, RZ, RZ, P3, !PT ;  /* 0x000000ffff3d7210 */ /* 0x000fe20001ffe4ff */
[----:B------:R-:W-:-:S03]  /*55f30*/  IMAD.WIDE.U32 R54, R91, R74, R52 ;  /* 0x0000004a5b367225 */ /* 0x000fc600078e0034 */
[----:B------:R-:W-:Y:S01]  /*55f40*/  IADD3 R57, P6, PT, R57, R64, RZ ;  /* 0x0000004039397210 */ /* 0x000fe20007fde0ff */
[----:B------:R-:W-:Y:S01]  /*55f50*/  IMAD.WIDE.U32 R52, R51, R76, R58 ;  /* 0x0000004c33347225 */ /* 0x000fe200078e003a */
[----:B------:R-:W-:-:S03]  /*55f60*/  IADD3.X R64, PT, PT, RZ, RZ, RZ, P2, !PT ;  /* 0x000000ffff407210 */ /* 0x000fc600017fe4ff */
        /* <DEDUP_REMOVED lines=18> */
[----:B------:R-:W-:Y:S02]  /*56090*/  IMAD.IADD R55, R44, 0x1, R55 ;  /* 0x000000012c377824 */ /* 0x000fe400078e0237 */
[----:B------:R-:W-:Y:S02]  /*560a0*/  IMAD.IADD R53, R46, 0x1, R53 ;  /* 0x000000012e357824 */ /* 0x000fe400078e0235 */
[----:B------:R-:W-:Y:S01]  /*560b0*/  IMAD.WIDE.U32 R60, R63, R79, R60 ;  /* 0x0000004f3f3c7225 */ /* 0x000fe200078e003c */
[----:B------:R-:W-:Y:S02]  /*560c0*/  IADD3 R63, PT, PT, R48, R59, RZ ;  /* 0x0000003b303f7210 */ /* 0x000fe40007ffe0ff */
[----:B------:R-:W-:Y:S01]  /*560d0*/  IADD3 R52, P6, PT, R55, R52, RZ ;  /* 0x0000003437347210 */ /* 0x000fe20007fde0ff */
[----:B------:R-:W-:Y:S01]  /*560e0*/  IMAD.X R57, RZ, RZ, RZ, P0 ;  /* 0x000000ffff397224 */ /* 0x000fe200000e06ff */
[----:B------:R-:W-:Y:S01]  /*560f0*/  IADD3 R58, P5, PT, R53, R58, RZ ;  /* 0x0000003a353a7210 */ /* 0x000fe20007fbe0ff */
[----:B------:R-:W-:Y:S01]  /*56100*/  IMAD.IADD R65, R50, 0x1, R61 ;  /* 0x0000000132417824 */ /* 0x000fe200078e023d */
[----:B------:R-:W-:Y:S01]  /*56110*/  IADD3 R62, P0, PT, R63, R60, RZ ;  /* 0x0000003c3f3e7210 */ /* 0x000fe20007f1e0ff */
[----:B------:R-:W-:Y:S01]  /*56120*/  IMAD.X R53, RZ, RZ, RZ, P6 ;  /* 0x000000ffff357224 */ /* 0x000fe200030e06ff */
        /* <DEDUP_REMOVED lines=17> */
[----:B------:R-:W-:Y:S02]  /*56240*/  IADD3 R58, P4, PT, R64, R65, RZ ;  /* 0x00000041403a7210 */ /* 0x000fe40007f9e0ff */
        /* <DEDUP_REMOVED lines=9> */
[----:B------:R-:W-:-:S03]  /*562e0*/  IMAD.IADD R53, R48, 0x1, R53 ;  /* 0x0000000130357824 */ /* 0x000fc600078e0235 */
[----:B------:R-:W-:Y:S01]  /*562f0*/  IADD3 R68, P4, PT, R51, R52, RZ ;  /* 0x0000003433447210 */ /* 0x000fe20007f9e0ff */
[----:B------:R-:W-:Y:S01]  /*56300*/  IMAD.X R51, RZ, RZ, RZ, P1 ;  /* 0x000000ffff337224 */ /* 0x000fe200008e06ff */
[----:B------:R-:W-:Y:S02]  /*56310*/  IADD3 R56, P5, PT, R53, R58, RZ ;  /* 0x0000003a35387210 */ /* 0x000fe40007fbe0ff */
[----:B------:R-:W-:Y:S02]  /*56320*/  IADD3.X R58, PT, PT, RZ, RZ, RZ, P6, !PT ;  /* 0x000000ffff3a7210 */ /* 0x000fe400037fe4ff */
[----:B------:R-:W-:Y:S01]  /*56330*/  IADD3 R52, P6, PT, R69, R57, RZ ;  /* 0x0000003945347210 */ /* 0x000fe20007fde0ff */
[----:B------:R-:W-:Y:S01]  /*56340*/  IMAD.X R69, RZ, RZ, RZ, P4 ;  /* 0x000000ffff457224 */ /* 0x000fe200020e06ff */
[----:B------:R-:W-:Y:S01]  /*56350*/  IADD3 R55, P4, PT, R58, R55, RZ ;  /* 0x000000373a377210 */ /* 0x000fe20007f9e0ff */
[----:B------:R-:W-:Y:S01]  /*56360*/  IMAD.X R57, RZ, RZ, RZ, P5 ;  /* 0x000000ffff397224 */ /* 0x000fe200028e06ff */
[----:B------:R-:W-:Y:S01]  /*56370*/  IADD3 R58, PT, PT, R50, R59, RZ ;  /* 0x0000003b323a7210 */ /* 0x000fe20007ffe0ff */
[----:B------:R-:W-:-:S03]  /*56380*/  IMAD.WIDE.U32 R68, R97, R76, R68 ;  /* 0x0000004c61447225 */ /* 0x000fc600078e0044 */
[----:B------:R-:W-:Y:S01]  /*56390*/  IADD3 R55, P5, PT, R58, R55, RZ ;  /* 0x000000373a377210 */ /* 0x000fe20007fbe0ff */
[----:B------:R-:W-:-:S04]  /*563a0*/  IMAD.WIDE.U32 R56, R91, R78, R56 ;  /* 0x0000004e5b387225 */ /* 0x000fc800078e0038 */
[----:B------:R-:W-:Y:S01]  /*563b0*/  IMAD.X R53, RZ, RZ, RZ, P6 ;  /* 0x000000ffff357224 */ /* 0x000fe200030e06ff */
[----:B------:R-:W-:Y:S01]  /*563c0*/  IADD3 R58, PT, PT, R49, R57, RZ ;  /* 0x00000039313a7210 */ /* 0x000fe20007ffe0ff */
[----:B------:R-:W-:Y:S02]  /*563d0*/  IMAD.IADD R67, R47, 0x1, R69 ;  /* 0x000000012f437824 */ /* 0x000fe400078e0245 */
[----:B------:R-:W-:-:S03]  /*563e0*/  IMAD.WIDE.U32 R52, R35, R35, R52 ;  /* 0x0000002323347225 */ /* 0x000fc600078e0034 */
        /* <DEDUP_REMOVED lines=26> */
[----:B------:R-:W-:Y:S01]  /*56590*/  IMAD.X R52, RZ, RZ, RZ, P2 ;  /* 0x000000ffff347224 */ /* 0x000fe200010e06ff */
[----:B------:R-:W-:Y:S01]  /*565a0*/  MOV R58, R64 ;  /* 0x00000040003a7202 */ /* 0x000fe20000000f00 */
[----:B------:R-:W-:-:S03]  /*565b0*/  IMAD.IADD R62, R49, 0x1, R65 ;  /* 0x00000001313e7824 */ /* 0x000fc600078e0241 */
[----:B------:R-:W-:Y:S01]  /*565c0*/  IADD3 R52, PT, PT, R52, R53, R51 ;  /* 0x0000003534347210 */ /* 0x000fe20007ffe033 */
[----:B------:R-:W-:Y:S01]  /*565d0*/  IMAD.X R53, RZ, RZ, RZ, P3 ;  /* 0x000000ffff357224 */ /* 0x000fe200018e06ff */
        /* <DEDUP_REMOVED lines=11> */
[----:B------:R-:W-:Y:S01]  /*56690*/  IADD3 R52, PT, PT, R52, R51, R53 ;  /* 0x0000003334347210 */ /* 0x000fe20007ffe035 */
[----:B------:R-:W-:Y:S01]  /*566a0*/  IMAD.MOV.U32 R51, RZ, RZ, R54 ;  /* 0x000000ffff337224 */ /* 0x000fe200078e0036 */
[----:B------:R-:W-:Y:S01]  /*566b0*/  MOV R53, R70 ;  /* 0x0000004600357202 */ /* 0x000fe20000000f00 */
        /* <DEDUP_REMOVED lines=28> */
.L_x_194:
        /* <DEDUP_REMOVED lines=23> */
.L_x_195:
[----:B------:R-:W-:-:S04]  /*569f0*/  IMAD.WIDE.U32 R60, R9, R9, RZ ;  /* 0x00000009093c7225 */ /* 0x000fc800078e00ff */
[----:B------:R-:W-:Y:S02]  /*56a00*/  HFMA2 R63, -RZ, RZ, 0, 0 ;  /* 0x00000000ff3f7431 */ /* 0x000fe400000001ff */
[----:B------:R-:W-:Y:S02]  /*56a10*/  HFMA2 R71, -RZ, RZ, 0, 0 ;  /* 0x00000000ff477431 */ /* 0x000fe400000001ff */
[C---:B------:R-:W-:Y:S01]  /*56a20*/  IMAD R59, R60.reuse, R42, RZ ;  /* 0x0000002a3c3b7224 */ /* 0x040fe200078e02ff */
[----:B------:R-:W-:Y:S01]  /*56a30*/  LOP3.LUT R62, R60, 0xfffffffd, RZ, 0xc0, !PT ;  /* 0xfffffffd3c3e7812 */ /* 0x000fe200078ec0ff */
[----:B------:R-:W-:Y:S02]  /*56a40*/  IMAD.MOV.U32 R60, RZ, RZ, R61 ;  /* 0x000000ffff3c7224 */ /* 0x000fe400078e003d */
[----:B------:R-:W-:Y:S02]  /*56a50*/  IMAD.MOV.U32 R61, RZ, RZ, RZ ;  /* 0x000000ffff3d7224 */ /* 0x000fe400078e00ff */
[----:B------:R-:W-:-:S02]  /*56a60*/  IMAD.MOV.U32 R67, RZ, RZ, RZ ;  /* 0x000000ffff437224 */ /* 0x000fc400078e00ff */
        /* <DEDUP_REMOVED lines=45> */
[----:B------:R-:W-:Y:S02]  /*56d40*/  IMAD.MOV.U32 R70, RZ, RZ, R68 ;  /* 0x000000ffff467224 */ /* 0x000fe400078e0044 */
[----:B------:R-:W-:Y:S02]  /*56d50*/  IMAD.IADD R69, R44, 0x1, R67 ;  /* 0x000000012c457824 */ /* 0x000fe400078e0243 */
[----:B------:R-:W-:Y:S01]  /*56d60*/  IMAD.IADD R97, R63, 0x1, R45 ;  /* 0x000000013f617824 */ /* 0x000fe200078e022d */
[----:B------:R-:W-:Y:S01]  /*56d70*/  IADD3.X R63, PT, PT, RZ, RZ, RZ, P0, !PT ;  /* 0x000000ffff3f7210 */ /* 0x000fe200007fe4ff */
[----:B------:R-:W-:-:S04]  /*56d80*/  IMAD.WIDE.U32 R70, R9, R4, R70 ;  /* 0x0000000409467225 */ /* 0x000fc800078e0046 */
[----:B------:R-:W-:Y:S02]  /*56d90*/  IMAD R107, R66, R42, RZ ;  /* 0x0000002a426b7224 */ /* 0x000fe400078e02ff */
[----:B------:R-:W-:Y:S02]  /*56da0*/  IMAD.MOV.U32 R67, RZ, RZ, RZ ;  /* 0x000000ffff437224 */ /* 0x000fe400078e00ff */
[----:B------:R-:W-:Y:S02]  /*56db0*/  IMAD.X R65, RZ, RZ, RZ, P1 ;  /* 0x000000ffff417224 */ /* 0x000fe400008e06ff */
[----:B------:R-:W-:Y:S01]  /*56dc0*/  IMAD.HI.U32 R80, R107, R72, R66 ;  /* 0x000000486b507227 */ /* 0x000fe200078e0042 */
[----:B------:R-:W-:-:S03]  /*56dd0*/  IADD3 R66, P3, PT, R70, R97, RZ ;  /* 0x0000006146427210 */ /* 0x000fc60007f7e0ff */
[----:B------:R-:W-:Y:S02]  /*56de0*/  IMAD.MOV.U32 R60, RZ, RZ, R61 ;  /* 0x000000ffff3c7224 */ /* 0x000fe400078e003d */
[----:B------:R-:W-:Y:S02]  /*56df0*/  IMAD.MOV.U32 R61, RZ, RZ, RZ ;  /* 0x000000ffff3d7224 */ /* 0x000fe400078e00ff */
        /* <DEDUP_REMOVED lines=8> */
[----:B------:R-:W-:Y:S01]  /*56e80*/  MOV R64, R61 ;  /* 0x0000003d00407202 */ /* 0x000fe20000000f00 */
[----:B------:R-:W-:Y:S01]  /*56e90*/  IMAD.WIDE.U32 R66, R59, R75, R66 ;  /* 0x0000004b3b427225 */ /* 0x000fe200078e0042 */
[----:B------:R-:W-:-:S03]  /*56ea0*/  IADD3.X R61, PT, PT, RZ, RZ, RZ, P0, !PT ;  /* 0x000000ffff3d7210 */ /* 0x000fc600007fe4ff */
[----:B------:R-:W-:Y:S01]  /*56eb0*/  IMAD.X R71, RZ, RZ, RZ, P2 ;  /* 0x000000ffff477224 */ /* 0x000fe200010e06ff */
[----:B------:R-:W-:Y:S01]  /*56ec0*/  IADD3 R68, P2, PT, R69, R66, RZ ;  /* 0x0000004245447210 */ /* 0x000fe20007f5e0ff */
[----:B------:R-:W-:Y:S01]  /*56ed0*/  IMAD.WIDE.U32 R62, R7, R4, R62 ;  /* 0x00000004073e7225 */ /* 0x000fe200078e003e */
[----:B------:R-:W-:-:S03]  /*56ee0*/  IADD3 R97, PT, PT, R67, R46, RZ ;  /* 0x0000002e43617210 */ /* 0x000fc60007ffe0ff */
[----:B------:R-:W-:-:S04]  /*56ef0*/  IMAD.WIDE.U32 R70, R6, R4, R70 ;  /* 0x0000000406467225 */ /* 0x000fc800078e0046 */
[----:B------:R-:W-:Y:S02]  /*56f00*/  IMAD.MOV.U32 R65, RZ, RZ, RZ ;  /* 0x000000ffff417224 */ /* 0x000fe400078e00ff */
[----:B------:R-:W-:-:S04]  /*56f10*/  IMAD.WIDE.U32 R60, R6, R2, R60 ;  /* 0x00000002063c7225 */ /* 0x000fc800078e003c */
[----:B------:R-:W-:Y:S01]  /*56f20*/  IMAD.X R69, RZ, RZ, RZ, P2 ;  /* 0x000000ffff457224 */ /* 0x000fe200010e06ff */
[----:B------:R-:W-:Y:S01]  /*56f30*/  IADD3 R62, P2, PT, R62, R71, RZ ;  /* 0x000000473e3e7210 */ /* 0x000fe20007f5e0ff */
[----:B------:R-:W-:-:S04]  /*56f40*/  IMAD.WIDE.U32 R64, R9, R0, R64 ;  /* 0x0000000009407225 */ /* 0x000fc800078e0040 */
[----:B------:R-:W-:Y:S01]  /*56f50*/  HFMA2 R71, -RZ, RZ, 0, 0 ;  /* 0x00000000ff477431 */ /* 0x000fe200000001ff */
[----:B------:R-:W-:Y:S01]  /*56f60*/  IADD3 R60, P1, PT, R60, R63, RZ ;  /* 0x0000003f3c3c7210 */ /* 0x000fe20007f3e0ff */
[----:B------:R-:W-:Y:S01]  /*56f70*/  IMAD.IADD R63, R43, 0x1, R80 ;  /* 0x000000012b3f7824 */ /* 0x000fe200078e0250 */
[----:B------:R-:W-:Y:S01]  /*56f80*/  IADD3 R66, P0, PT, R64, R61, RZ ;  /* 0x0000003d40427210 */ /* 0x000fe20007f1e0ff */
[----:B------:R-:W-:-:S04]  /*56f90*/  IMAD.WIDE.U32 R68, R91, R74, R68 ;  /* 0x0000004a5b447225 */ /* 0x000fc800078e0044 */
[----:B------:R-:W-:Y:S01]  /*56fa0*/  IMAD.X R67, RZ, RZ, RZ, P0 ;  /* 0x000000ffff437224 */ /* 0x000fe200000e06ff */
        /* <DEDUP_REMOVED lines=11> */
[----:B------:R-:W-:Y:S01]  /*57060*/  IMAD.X R65, RZ, RZ, RZ, P1 ;  /* 0x000000ffff417224 */ /* 0x000fe200008e06ff */
[----:B------:R-:W-:Y:S01]  /*57070*/  IADD3 R60, P2, PT, R60, R63, RZ ;  /* 0x0000003f3c3c7210 */ /* 0x000fe20007f5e0ff */
[----:B------:R-:W-:Y:S01]  /*57080*/  IMAD.WIDE.U32 R68, R107, R73, R68 ;  /* 0x000000496b447225 */ /* 0x000fe200078e0044 */
[----:B------:R-:W-:Y:S02]  /*57090*/  IADD3 R62, P3, PT, R62, R71, RZ ;  /* 0x000000473e3e7210 */ /* 0x000fe40007f7e0ff */
[----:B------:R-:W-:Y:S01]  /*570a0*/  IADD3 R66, P1, PT, R66, R61, RZ ;  /* 0x0000003d42427210 */ /* 0x000fe20007f3e0ff */
[----:B------:R-:W-:Y:S01]  /*570b0*/  IMAD.WIDE.U32 R64, R59, R76, R64 ;  /* 0x0000004c3b407225 */ /* 0x000fe200078e0040 */
[----:B------:R-:W-:Y:S02]  /*570c0*/  IADD3 R109, PT, PT, R44, R69, RZ ;  /* 0x000000452c6d7210 */ /* 0x000fe40007ffe0ff */
[----:B------:R-:W-:Y:S01]  /*570d0*/  IADD3.X R67, PT, PT, RZ, RZ, RZ, P1, !PT ;  /* 0x000000ffff437210 */ /* 0x000fe20000ffe4ff */
[----:B------:R-:W-:Y:S01]  /*570e0*/  IMAD.X R61, RZ, RZ, RZ, P2 ;  /* 0x000000ffff3d7224 */ /* 0x000fe200010e06ff */
[----:B------:R-:W-:Y:S01]  /*570f0*/  IADD3 R64, P4, PT, R97, R64, RZ ;  /* 0x0000004061407210 */ /* 0x000fe20007f9e0ff */
[----:B------:R-:W-:-:S02]  /*57100*/  IMAD.X R63, RZ, RZ, RZ, P3 ;  /* 0x000000ffff3f7224 */ /* 0x000fc400018e06ff */
[----:B------:R-:W-:-:S04]  /*57110*/  IMAD.WIDE.U32 R60, R4, R4, R60 ;  /* 0x00000004043c7225 */ /* 0x000fc800078e003c */
[----:B------:R-:W-:-:S04]  /*57120*/  IMAD.WIDE.U32 R62, R6, R5, R62 ;  /* 0x00000005063e7225 */ /* 0x000fc800078e003e */
[----:B------:R-:W-:Y:S01]  /*57130*/  IMAD.X R71, RZ, RZ, RZ, P0 ;  /* 0x000000ffff477224 */ /* 0x000fe200000e06ff */
[----:B------:R-:W-:Y:S01]  /*57140*/  IADD3 R60, P2, PT, R60, R63, RZ ;  /* 0x0000003f3c3c7210 */ /* 0x000fe20007f5e0ff */
[----:B------:R-:W-:Y:S01]  /*57150*/  IMAD.IADD R97, R65, 0x1, R47 ;  /* 0x0000000141617824 */ /* 0x000fe200078e022f */
[----:B------:R-:W-:Y:S01]  /*57160*/  MOV R63, RZ ;  /* 0x000000ff003f7202 */ /* 0x000fe20000000f00 */
[----:B------:R-:W-:Y:S02]  /*57170*/  IMAD R103, R68, R42, RZ ;  /* 0x0000002a44677224 */ /* 0x000fe400078e02ff */
[----:B------:R-:W-:Y:S02]  /*57180*/  IMAD.MOV.U32 R69, RZ, RZ, RZ ;  /* 0x000000ffff457224 */ /* 0x000fe400078e00ff */
[----:B------:R-:W-:-:S04]  /*57190*/  IMAD.WIDE.U32 R70, R6, R0, R70 ;  /* 0x0000000006467225 */ /* 0x000fc800078e0046 */
[----:B------:R-:W-:-:S04]  /*571a0*/  IMAD.WIDE.U32 R66, R7, R2, R66 ;  /* 0x0000000207427225 */ /* 0x000fc800078e0042 */
[----:B------:R-:W-:Y:S01]  /*571b0*/  IMAD.X R65, RZ, RZ, RZ, P4 ;  /* 0x000000ffff417224 */ /* 0x000fe200020e06ff */
[----:B------:R-:W-:Y:S01]  /*571c0*/  IADD3 R66, P1, PT, R66, R61, RZ ;  /* 0x0000003d42427210 */ /* 0x000fe20007f3e0ff */
[----:B------:R-:W-:Y:S01]  /*571d0*/  IMAD.HI.U32 R80, R103, R72, R68 ;  /* 0x0000004867507227 */ /* 0x000fe200078e0044 */
[----:B------:R-:W-:-:S03]  /*571e0*/  IADD3 R68, P0, PT, R70, R67, RZ ;  /* 0x0000004346447210 */ /* 0x000fc60007f1e0ff */
[----:B------:R-:W-:-:S04]  /*571f0*/  IMAD.WIDE.U32 R64, R91, R75, R64 ;  /* 0x0000004b5b407225 */ /* 0x000fc800078e0040 */
[----:B------:R-:W-:Y:S01]  /*57200*/  IMAD.WIDE.U32 R62, R9, R2, R62 ;  /* 0x00000002093e7225 */ /* 0x000fe200078e003e */
[----:B------:R-:W-:Y:S02]  /*57210*/  IADD3 R70, P3, PT, R109, R64, RZ ;  /* 0x000000406d467210 */ /* 0x000fe40007f7e0ff */
[----:B------:R-:W-:Y:S01]  /*57220*/  IADD3 R109, PT, PT, R46, R65, RZ ;  /* 0x000000412e6d7210 */ /* 0x000fe20007ffe0ff */
[----:B------:R-:W-:Y:S01]  /*57230*/  IMAD.X R69, RZ, RZ, RZ, P0 ;  /* 0x000000ffff457224 */ /* 0x000fe200000e06ff */
[----:B------:R-:W-:Y:S01]  /*57240*/  IADD3 R64, P0, PT, R62, R97, RZ ;  /* 0x000000613e407210 */ /* 0x000fe20007f1e0ff */
[----:B------:R-:W-:Y:S02]  /*57250*/  IMAD.X R67, RZ, RZ, RZ, P1 ;  /* 0x000000ffff437224 */ /* 0x000fe400008e06ff */
[----:B------:R-:W-:Y:S02]  /*57260*/  IMAD.X R61, RZ, RZ, RZ, P2 ;  /* 0x000000ffff3d7224 */ /* 0x000fe400010e06ff */
[----:B------:R-:W-:-:S04]  /*57270*/  IMAD.WIDE.U32 R68, R7, R3, R68 ;  /* 0x0000000307447225 */ /* 0x000fc800078e0044 */
[----:B------:R-:W-:Y:S01]  /*57280*/  IMAD.X R65, RZ, RZ, RZ, P0 ;  /* 0x000000ffff417224 */ /* 0x000fe200000e06ff */
[----:B------:R-:W-:Y:S01]  /*57290*/  IADD3 R62, P0, PT, R71, R69, RZ ;  /* 0x00000045473e7210 */ /* 0x000fe20007f1e0ff */
[----:B------:R-:W-:Y:S01]  /*572a0*/  IMAD.WIDE.U32 R66, R4, R5, R66 ;  /* 0x0000000504427225 */ /* 0x000fe200078e0042 */
[----:B------:R-:W-:-:S03]  /*572b0*/  IADD3.X R71, PT, PT, RZ, RZ, RZ, P3, !PT ;  /* 0x000000ffff477210 */ /* 0x000fc60001ffe4ff */
        /* <DEDUP_REMOVED lines=11> */
[----:B------:R-:W-:-:S02]  /*57370*/  IMAD.IADD R97, R43, 0x1, R80 ;  /* 0x000000012b617824 */ /* 0x000fc400078e0250 */
[----:B------:R-:W-:-:S04]  /*57380*/  IMAD.WIDE.U32 R70, R107, R74, R70 ;  /* 0x0000004a6b467225 */ /* 0x000fc800078e0046 */
[----:B------:R-:W-:Y:S01]  /*57390*/  IMAD.X R65, RZ, RZ, RZ, P4 ;  /* 0x000000ffff417224 */ /* 0x000fe200020e06ff */
        /* <DEDUP_REMOVED lines=8> */
[----:B------:R-:W-:Y:S01]  /*57420*/  IMAD.IADD R71, R45, 0x1, R71 ;  /* 0x000000012d477824 */ /* 0x000fe200078e0247 */
[----:B------:R-:W-:Y:S01]  /*57430*/  IADD3 R66, P2, PT, R66, R61, RZ ;  /* 0x0000003d42427210 */ /* 0x000fe20007f5e0ff */
[----:B------:R-:W-:-:S04]  /*57440*/  IMAD.WIDE.U32 R64, R91, R76, R64 ;  /* 0x0000004c5b407225 */ /* 0x000fc800078e0040 */
[----:B------:R-:W-:Y:S01]  /*57450*/  IMAD.MOV.U32 R61, RZ, RZ, RZ ;  /* 0x000000ffff3d7224 */ /* 0x000fe200078e00ff */
[----:B------:R-:W-:Y:S01]  /*57460*/  IADD3 R64, P3, PT, R71, R64, RZ ;  /* 0x0000004047407210 */ /* 0x000fe20007f7e0ff */
[----:B------:R-:W-:Y:S01]  /*57470*/  IMAD.X R69, RZ, RZ, RZ, P1 ;  /* 0x000000ffff457224 */ /* 0x000fe200008e06ff */
[----:B------:R-:W-:Y:S01]  /*57480*/  IADD3.X R71, PT, PT, RZ, RZ, RZ, P0, !PT ;  /* 0x000000ffff477210 */ /* 0x000fe200007fe4ff */
[----:B------:R-:W-:-:S04]  /*57490*/  IMAD.WIDE.U32 R60, R9, R3, R60 ;  /* 0x00000003093c7225 */ /* 0x000fc800078e003c */
[----:B------:R-:W-:Y:S01]  /*574a0*/  IMAD.WIDE.U32 R70, R4, R3, R70 ;  /* 0x0000000304467225 */ /* 0x000fe200078e0046 */
[----:B------:R-:W-:-:S03]  /*574b0*/  IADD3 R62, P1, PT, R60, R109, RZ ;  /* 0x0000006d3c3e7210 */ /* 0x000fc60007f3e0ff */
        /* <DEDUP_REMOVED lines=9> */
[----:B------:R-:W-:Y:S01]  /*57550*/  IMAD.IADD R113, R47, 0x1, R65 ;  /* 0x000000012f717824 */ /* 0x000fe200078e0241 */
[----:B------:R-:W-:Y:S01]  /*57560*/  IADD3.X R65, PT, PT, RZ, RZ, RZ, P3, !PT ;  /* 0x000000ffff417210 */ /* 0x000fe20001ffe4ff */
[----:B------:R-:W-:Y:S01]  /*57570*/  IMAD.WIDE.U32 R62, R59, R78, R62 ;  /* 0x0000004e3b3e7225 */ /* 0x000fe200078e003e */
[----:B------:R-:W-:-:S03]  /*57580*/  IADD3 R66, P3, PT, R66, R61, RZ ;  /* 0x0000003d42427210 */ /* 0x000fc60007f7e0ff */
[----:B------:R-:W-:Y:S02]  /*57590*/  IMAD.IADD R115, R44, 0x1, R97 ;  /* 0x000000012c737824 */ /* 0x000fe400078e0261 */
[----:B------:R-:W-:Y:S01]  /*575a0*/  HFMA2 R97, -RZ, RZ, 0, 0 ;  /* 0x00000000ff617431 */ /* 0x000fe200000001ff */
[----:B------:R-:W-:Y:S01]  /*575b0*/  IADD3 R62, P4, PT, R113, R62, RZ ;  /* 0x0000003e713e7210 */ /* 0x000fe20007f9e0ff */
[----:B------:R-:W-:-:S04]  /*575c0*/  IMAD.WIDE.U32 R64, R107, R75, R64 ;  /* 0x0000004b6b407225 */ /* 0x000fc800078e0040 */
[----:B------:R-:W-:Y:S01]  /*575d0*/  IMAD.X R61, RZ, RZ, RZ, P0 ;  /* 0x000000ffff3d7224 */ /* 0x000fe200000e06ff */
[----:B------:R-:W-:Y:S01]  /*575e0*/  IADD3 R64, P0, PT, R115, R64, RZ ;  /* 0x0000004073407210 */ /* 0x000fe20007f1e0ff */
[----:B------:R-:W-:Y:S02]  /*575f0*/  IMAD.X R69, RZ, RZ, RZ, P2 ;  /* 0x000000ffff457224 */ /* 0x000fe400010e06ff */
[----:B------:R-:W-:Y:S02]  /*57600*/  IMAD.X R67, RZ, RZ, RZ, P3 ;  /* 0x000000ffff437224 */ /* 0x000fe400018e06ff */
[----:B------:R-:W-:Y:S02]  /*57610*/  IMAD.IADD R113, R63, 0x1, R49 ;  /* 0x000000013f717824 */ /* 0x000fe400078e0231 */
[----:B------:R-:W-:Y:S02]  /*57620*/  IMAD R109, R96, R42, RZ ;  /* 0x0000002a606d7224 */ /* 0x000fe400078e02ff */
[----:B------:R-:W-:-:S02]  /*57630*/  IMAD.X R63, RZ, RZ, RZ, P4 ;  /* 0x000000ffff3f7224 */ /* 0x000fc400020e06ff */
[----:B------:R-:W-:-:S04]  /*57640*/  IMAD.WIDE.U32 R60, R4, R0, R60 ;  /* 0x00000000043c7225 */ /* 0x000fc800078e003c */
[----:B------:R-:W-:-:S04]  /*57650*/  IMAD.WIDE.U32 R70, R5, R2, R70 ;  /* 0x0000000205467225 */ /* 0x000fc800078e0046 */
[----:B------:R-:W-:-:S04]  /*57660*/  IMAD.WIDE.U32 R68, R4, R2, R68 ;  /* 0x0000000204447225 */ /* 0x000fc800078e0044 */
[----:B------:R-:W-:Y:S01]  /*57670*/  IMAD.WIDE.U32 R66, R6, R3, R66 ;  /* 0x0000000306427225 */ /* 0x000fe200078e0042 */
[----:B------:R-:W-:-:S03]  /*57680*/  IADD3 R70, P2, PT, R70, R69, RZ ;  /* 0x0000004546467210 */ /* 0x000fc60007f5e0ff */
[----:B------:R-:W-:Y:S01]  /*57690*/  IMAD.HI.U32 R80, R109, R72, R96 ;  /* 0x000000486d507227 */ /* 0x000fe200078e0060 */
[----:B------:R-:W-:Y:S02]  /*576a0*/  IADD3 R97, PT, PT, R46, R65, RZ ;  /* 0x000000412e617210 */ /* 0x000fe40007ffe0ff */
[----:B------:R-:W-:Y:S01]  /*576b0*/  IADD3 R96, P1, PT, R60, R71, RZ ;  /* 0x000000473c607210 */ /* 0x000fe20007f3e0ff */
[----:B------:R-:W-:Y:S01]  /*576c0*/  IMAD.WIDE.U32 R62, R91, R77, R62 ;  /* 0x0000004d5b3e7225 */ /* 0x000fe200078e003e */
[----:B------:R-:W-:-:S03]  /*576d0*/  IADD3 R68, P3, PT, R68, R67, RZ ;  /* 0x0000004344447210 */ /* 0x000fc60007f7e0ff */
[----:B------:R-:W-:Y:S01]  /*576e0*/  IMAD.X R65, RZ, RZ, RZ, P0 ;  /* 0x000000ffff417224 */ /* 0x000fe200000e06ff */
[----:B------:R-:W-:Y:S01]  /*576f0*/  IADD3 R62, P0, PT, R97, R62, RZ ;  /* 0x0000003e613e7210 */ /* 0x000fe20007f1e0ff */
[----:B------:R-:W-:Y:S01]  /*57700*/  IMAD.MOV.U32 R67, RZ, RZ, RZ ;  /* 0x000000ffff437224 */ /* 0x000fe200078e00ff */
[----:B------:R-:W-:Y:S01]  /*57710*/  IADD3 R115, PT, PT, R48, R63, RZ ;  /* 0x0000003f30737210 */ /* 0x000fe20007ffe0ff */
[----:B------:R-:W-:Y:S01]  /*57720*/  IMAD.IADD R63, R43, 0x1, R80 ;  /* 0x000000012b3f7824 */ /* 0x000fe200078e0250 */
[----:B------:R-:W-:Y:S01]  /*57730*/  IADD3.X R97, PT, PT, RZ, RZ, RZ, P1, !PT ;  /* 0x000000ffff617210 */ /* 0x000fe20000ffe4ff */
[----:B------:R-:W-:Y:S01]  /*57740*/  IMAD.WIDE.U32 R64, R103, R74, R64 ;  /* 0x0000004a67407225 */ /* 0x000fe200078e0040 */
[----:B------:R-:W-:-:S03]  /*57750*/  IADD3.X R69, PT, PT, RZ, RZ, RZ, P3, !PT ;  /* 0x000000ffff457210 */ /* 0x000fc60001ffe4ff */
[----:B------:R-:W-:Y:S01]  /*57760*/  IMAD.WIDE.U32 R66, R9, R0, R66 ;  /* 0x0000000009427225 */ /* 0x000fe200078e0042 */
[----:B------:R-:W-:-:S03]  /*57770*/  IADD3 R60, P1, PT, R63, R64, RZ ;  /* 0x000000403f3c7210 */ /* 0x000fc60007f3e0ff */
[----:B------:R-:W-:Y:S01]  /*57780*/  IMAD.X R71, RZ, RZ, RZ, P2 ;  /* 0x000000ffff477224 */ /* 0x000fe200010e06ff */
[----:B------:R-:W-:Y:S01]  /*57790*/  IADD3 R64, P2, PT, R66, R113, RZ ;  /* 0x0000007142407210 */ /* 0x000fe20007f5e0ff */
[----:B------:R-:W-:-:S04]  /*577a0*/  IMAD.WIDE.U32 R96, R5, R3, R96 ;  /* 0x0000000305607225 */ /* 0x000fc800078e0060 */
[----:B------:R-:W-:Y:S01]  /*577b0*/  IMAD.WIDE.U32 R68, R7, R3, R68 ;  /* 0x0000000307447225 */ /* 0x000fe200078e0044 */
[----:B------:R-:W-:Y:S02]  /*577c0*/  IADD3 R66, P3, PT, R61, R97, RZ ;  /* 0x000000613d427210 */ /* 0x000fe40007f7e0ff */
[----:B------:R-:W-:Y:S01]  /*577d0*/  IADD3.X R61, PT, PT, RZ, RZ, RZ, P1, !PT ;  /* 0x000000ffff3d7210 */ /* 0x000fe20000ffe4ff */
[----:B------:R-:W-:Y:S01]  /*577e0*/  IMAD.IADD R119, R45, 0x1, R65 ;  /* 0x000000012d777824 */ /* 0x000fe200078e0241 */
[----:B------:R-:W-:Y:S01]  /*577f0*/  IADD3 R68, P5, PT, R68, R67, RZ ;  /* 0x0000004344447210 */ /* 0x000fe20007fbe0ff */
[----:B------:R-:W-:-:S04]  /*57800*/  IMAD.WIDE.U32 R70, R5, R2, R70 ;  /* 0x0000000205467225 */ /* 0x000fc800078e0046 */
[----:B------:R-:W-:Y:S01]  /*57810*/  IMAD.X R65, RZ, RZ, RZ, P2 ;  /* 0x000000ffff417224 */ /* 0x000fe200010e06ff */
[----:B------:R-:W-:Y:S01]  /*57820*/  IADD3 R70, P4, PT, R70, R69, RZ ;  /* 0x0000004546467210 */ /* 0x000fe20007f9e0ff */
[----:B------:R-:W-:Y:S01]  /*57830*/  IMAD.WIDE.U32 R60, R109, R73, R60 ;  /* 0x000000496d3c7225 */ /* 0x000fe200078e003c */
[----:B------:R-:W-:Y:S02]  /*57840*/  IADD3.X R69, PT, PT, RZ, RZ, RZ, P5, !PT ;  /* 0x000000ffff457210 */ /* 0x000fe40002ffe4ff */
[----:B------:R-:W-:Y:S01]  /*57850*/  IADD3 R96, P2, PT, R96, R71, RZ ;  /* 0x0000004760607210 */ /* 0x000fe20007f5e0ff */
[----:B------:R-:W-:-:S04]  /*57860*/  IMAD.WIDE.U32 R64, R59, R79, R64 ;  /* 0x0000004f3b407225 */ /* 0x000fc800078e0040 */
[----:B------:R-:W-:Y:S01]  /*57870*/  IMAD.X R63, RZ, RZ, RZ, P0 ;  /* 0x000000ffff3f7224 */ /* 0x000fe200000e06ff */
[----:B------:R-:W-:Y:S01]  /*57880*/  IADD3 R64, P0, PT, R115, R64, RZ ;  /* 0x0000004073407210 */ /* 0x000fe20007f1e0ff */
[----:B------:R-:W-:Y:S01]  /*57890*/  IMAD.IADD R65, R65, 0x1, R50 ;  /* 0x0000000141417824 */ /* 0x000fe200078e0232 */
[----:B------:R-:W-:Y:S01]  /*578a0*/  IADD3 R115, PT, PT, R44, R61, RZ ;  /* 0x0000003d2c737210 */ /* 0x000fe20007ffe0ff */
[----:B------:R-:W-:Y:S02]  /*578b0*/  IMAD R59, R60, R42, RZ ;  /* 0x0000002a3c3b7224 */ /* 0x000fe400078e02ff */
[----:B------:R-:W-:-:S04]  /*578c0*/  IMAD.WIDE.U32 R68, R6, R0, R68 ;  /* 0x0000000006447225 */ /* 0x000fc800078e0044 */
[----:B------:R-:W-:Y:S02]  /*578d0*/  IMAD.MOV.U32 R61, RZ, RZ, RZ ;  /* 0x000000ffff3d7224 */ /* 0x000fe400078e00ff */
[----:B------:R-:W-:-:S04]  /*578e0*/  IMAD.WIDE.U32 R62, R107, R76, R62 ;  /* 0x0000004c6b3e7225 */ /* 0x000fc800078e003e */
[----:B------:R-:W-:Y:S01]  /*578f0*/  IMAD.HI.U32 R80, R59, R72, R60 ;  /* 0x000000483b507227 */ /* 0x000fe200078e003c */
[----:B------:R-:W-:Y:S02]  /*57900*/  IADD3 R61, P1, PT, R68, R65, RZ ;  /* 0x00000041443d7210 */ /* 0x000fe40007f3e0ff */
[----:B------:R-:W-:Y:S01]  /*57910*/  IADD3.X R65, PT, PT, RZ, RZ, RZ, P0, !PT ;  /* 0x000000ffff417210 */ /* 0x000fe200007fe4ff */
[----:B------:R-:W-:Y:S01]  /*57920*/  IMAD.X R71, RZ, RZ, RZ, P4 ;  /* 0x000000ffff477224 */ /* 0x000fe200020e06ff */
[----:B------:R-:W-:Y:S01]  /*57930*/  IADD3 R62, P5, PT, R119, R62, RZ ;  /* 0x0000003e773e7210 */ /* 0x000fe20007fbe0ff */
[----:B------:R-:W-:Y:S02]  /*57940*/  IMAD.X R97, RZ, RZ, RZ, P2 ;  /* 0x000000ffff617224 */ /* 0x000fe400010e06ff */
[----:B------:R-:W-:Y:S02]  /*57950*/  IMAD.X R67, RZ, RZ, RZ, P3 ;  /* 0x000000ffff437224 */ /* 0x000fe400018e06ff */
[----:B------:R-:W-:-:S04]  /*57960*/  IMAD.WIDE.U32 R70, R4, R3, R70 ;  /* 0x0000000304467225 */ /* 0x000fc800078e0046 */
[----:B------:R-:W-:Y:S01]  /*57970*/  IMAD.IADD R113, R47, 0x1, R63 ;  /* 0x000000012f717824 */ /* 0x000fe200078e023f */
        /* <DEDUP_REMOVED lines=12> */
[----:B------:R-:W-:Y:S01]  /*57a40*/  IMAD.X R69, RZ, RZ, RZ, P4 ;  /* 0x000000ffff457224 */ /* 0x000fe200020e06ff */
[----:B------:R-:W-:Y:S01]  /*57a50*/  IADD3 R113, PT, PT, R46, R63, RZ ;  /* 0x0000003f2e717210 */ /* 0x000fe20007ffe0ff */
[----:B------:R-:W-:Y:S01]  /*57a60*/  IMAD.X R71, RZ, RZ, RZ, P2 ;  /* 0x000000ffff477224 */ /* 0x000fe200010e06ff */
[----:B------:R-:W-:Y:S01]  /*57a70*/  IADD3 R62, P4, PT, R115, R62, RZ ;  /* 0x0000003e733e7210 */ /* 0x000fe20007f9e0ff */
[----:B------:R-:W-:-:S04]  /*57a80*/  IMAD.WIDE.U32 R68, R7, R0, R68 ;  /* 0x0000000007447225 */ /* 0x000fc800078e0044 */
[----:B------:R-:W-:Y:S02]  /*57a90*/  IMAD.X R63, RZ, RZ, RZ, P1 ;  /* 0x000000ffff3f7224 */ /* 0x000fe400008e06ff */
[----:B------:R-:W-:-:S04]  /*57aa0*/  IMAD.WIDE.U32 R70, R5, R3, R70 ;  /* 0x0000000305467225 */ /* 0x000fc800078e0046 */
[----:B------:R-:W-:Y:S01]  /*57ab0*/  IMAD.X R61, RZ, RZ, RZ, P3 ;  /* 0x000000ffff3d7224 */ /* 0x000fe200018e06ff */
[----:B------:R-:W-:Y:S01]  /*57ac0*/  IADD3 R68, P3, PT, R68, R63, RZ ;  /* 0x0000003f44447210 */ /* 0x000fe20007f7e0ff */
[----:B------:R-:W-:Y:S01]  /*57ad0*/  IMAD.WIDE.U32 R96, R2, R3, R96 ;  /* 0x0000000302607225 */ /* 0x000fe200078e0060 */
[----:B------:R-:W-:Y:S02]  /*57ae0*/  IADD3 R70, P2, PT, R70, R69, RZ ;  /* 0x0000004546467210 */ /* 0x000fe40007f5e0ff */
[----:B------:R-:W-:Y:S01]  /*57af0*/  IADD3.X R63, PT, PT, RZ, RZ, RZ, P4, !PT ;  /* 0x000000ffff3f7210 */ /* 0x000fe200027fe4ff */
[----:B------:R-:W-:Y:S01]  /*57b00*/  IMAD.X R65, RZ, RZ, RZ, P5 ;  /* 0x000000ffff417224 */ /* 0x000fe200028e06ff */
[----:B------:R-:W-:Y:S01]  /*57b10*/  IADD3 R96, P1, PT, R96, R71, RZ ;  /* 0x0000004760607210 */ /* 0x000fe20007f3e0ff */
[----:B------:R-:W-:Y:S01]  /*57b20*/  IMAD.WIDE.U32 R60, R107, R77, R60 ;  /* 0x0000004d6b3c7225 */ /* 0x000fe200078e003c */
[----:B------:R-:W-:Y:S02]  /*57b30*/  IADD3 R66, P0, PT, R67, R97, RZ ;  /* 0x0000006143427210 */ /* 0x000fe40007f1e0ff */
[----:B------:R-:W-:Y:S01]  /*57b40*/  IADD3.X R97, PT, PT, RZ, RZ, RZ, P1, !PT ;  /* 0x000000ffff617210 */ /* 0x000fe20000ffe4ff */
[----:B------:R-:W-:Y:S01]  /*57b50*/  IMAD.WIDE.U32 R64, R91, R79, R64 ;  /* 0x0000004f5b407225 */ /* 0x000fe200078e0040 */
[----:B------:R-:W-:-:S02]  /*57b60*/  IADD3 R67, PT, PT, R48, R61, RZ ;  /* 0x0000003d30437210 */ /* 0x000fc40007ffe0ff */
[----:B------:R-:W-:Y:S01]  /*57b70*/  IADD3 R60, P6, PT, R113, R60, RZ ;  /* 0x0000003c713c7210 */ /* 0x000fe20007fde0ff */
[----:B------:R-:W-:Y:S01]  /*57b80*/  IMAD.WIDE.U32 R62, R109, R74, R62 ;  /* 0x0000004a6d3e7225 */ /* 0x000fe200078e003e */
[----:B------:R-:W-:-:S03]  /*57b90*/  IADD3 R64, P5, PT, R67, R64, RZ ;  /* 0x0000004043407210 */ /* 0x000fc60007fbe0ff */
[----:B------:R-:W-:Y:S01]  /*57ba0*/  IMAD.IADD R61, R50, 0x1, R65 ;  /* 0x00000001323d7824 */ /* 0x000fe200078e0241 */
[----:B------:R-:W-:Y:S01]  /*57bb0*/  IADD3.X R65, PT, PT, RZ, RZ, RZ, P5, !PT ;  /* 0x000000ffff417210 */ /* 0x000fe20002ffe4ff */
[----:B------:R-:W-:Y:S02]  /*57bc0*/  IMAD.X R71, RZ, RZ, RZ, P2 ;  /* 0x000000ffff477224 */ /* 0x000fe400010e06ff */
[----:B------:R-:W-:Y:S01]  /*57bd0*/  IMAD.IADD R91, R45, 0x1, R63 ;  /* 0x000000012d5b7824 */ /* 0x000fe200078e023f */
[----:B------:R-:W-:Y:S01]  /*57be0*/  IADD3 R68, P1, PT, R61, R68, RZ ;  /* 0x000000443d447210 */ /* 0x000fe20007f3e0ff */
[----:B------:R-:W-:Y:S01]  /*57bf0*/  IMAD.WIDE.U32 R70, R4, R0, R70 ;  /* 0x0000000004467225 */ /* 0x000fe200078e0046 */
[----:B------:R-:W-:-:S03]  /*57c00*/  IADD3.X R63, PT, PT, RZ, RZ, RZ, P3, !PT ;  /* 0x000000ffff3f7210 */ /* 0x000fc60001ffe4ff */
[----:B------:R-:W-:-:S04]  /*57c10*/  IMAD.WIDE.U32 R96, R2, R3, R96 ;  /* 0x0000000302607225 */ /* 0x000fc800078e0060 */
[----:B------:R-:W-:Y:S02]  /*57c20*/  IMAD.IADD R69, R43, 0x1, R80 ;  /* 0x000000012b457824 */ /* 0x000fe400078e0250 */
[----:B------:R-:W-:Y:S01]  /*57c30*/  IMAD.X R67, RZ, RZ, RZ, P0 ;  /* 0x000000ffff437224 */ /* 0x000fe200000e06ff */
[----:B------:R-:W-:Y:S01]  /*57c40*/  IADD3 R63, P0, PT, R70, R63, RZ ;  /* 0x0000003f463f7210 */ /* 0x000fe20007f1e0ff */
[----:B------:R-:W-:Y:S01]  /*57c50*/  IMAD.X R61, RZ, RZ, RZ, P6 ;  /* 0x000000ffff3d7224 */ /* 0x000fe200030e06ff */
[----:B------:R-:W-:Y:S01]  /*57c60*/  IADD3 R70, P3, PT, R96, R71, RZ ;  /* 0x0000004760467210 */ /* 0x000fe20007f7e0ff */
[----:B------:R-:W-:Y:S01]  /*57c70*/  IMAD.X R80, RZ, RZ, RZ, P1 ;  /* 0x000000ffff507224 */ /* 0x000fe200008e06ff */
[----:B------:R-:W-:Y:S01]  /*57c80*/  IADD3 R62, P4, PT, R69, R62, RZ ;  /* 0x0000003e453e7210 */ /* 0x000fe20007f9e0ff */
[----:B------:R-:W-:-:S03]  /*57c90*/  IMAD.WIDE.U32 R66, R2, R0, R66 ;  /* 0x0000000002427225 */ /* 0x000fc600078e0042 */
[----:B------:R-:W-:Y:S01]  /*57ca0*/  IADD3 R69, P2, PT, R80, R63, RZ ;  /* 0x0000003f50457210 */ /* 0x000fe20007f5e0ff */
[----:B------:R-:W-:Y:S01]  /*57cb0*/  IMAD.WIDE.U32 R60, R103, R76, R60 ;  /* 0x0000004c673c7225 */ /* 0x000fe200078e003c */
[----:B------:R-:W-:-:S03]  /*57cc0*/  IADD3 R96, P1, PT, R66, R97, RZ ;  /* 0x0000006142607210 */ /* 0x000fc60007f3e0ff */
[----:B------:R-:W-:Y:S01]  /*57cd0*/  IMAD.WIDE.U32 R64, R107, R78, R64 ;  /* 0x0000004e6b407225 */ /* 0x000fe200078e0040 */
[----:B------:R-:W-:-:S03]  /*57ce0*/  IADD3.X R97, PT, PT, RZ, RZ, RZ, P1, !PT ;  /* 0x000000ffff617210 */ /* 0x000fc60000ffe4ff */
[----:B------:R-:W-:Y:S02]  /*57cf0*/  IMAD.X R71, RZ, RZ, RZ, P3 ;  /* 0x000000ffff477224 */ /* 0x000fe400018e06ff */
[----:B------:R-:W-:Y:S01]  /*57d00*/  IMAD.X R63, RZ, RZ, RZ, P4 ;  /* 0x000000ffff3f7224 */ /* 0x000fe200020e06ff */
[----:B------:R-:W-:Y:S01]  /*57d10*/  IADD3 R60, P4, PT, R91, R60, RZ ;  /* 0x0000003c5b3c7210 */ /* 0x000fe20007f9e0ff */
[----:B------:R-:W-:Y:S02]  /*57d20*/  IMAD.IADD R61, R47, 0x1, R61 ;  /* 0x000000012f3d7824 */ /* 0x000fe400078e023d */
[----:B------:R-:W-:Y:S01]  /*57d30*/  IMAD.IADD R113, R49, 0x1, R65 ;  /* 0x0000000131717824 */ /* 0x000fe200078e0241 */
[----:B------:R-:W-:Y:S01]  /*57d40*/  IADD3.X R65, PT, PT, RZ, RZ, RZ, P0, !PT ;  /* 0x000000ffff417210 */ /* 0x000fe200007fe4ff */
[----:B------:R-:W-:Y:S01]  /*57d50*/  IMAD.WIDE.U32 R70, R5, R0, R70 ;  /* 0x0000000005467225 */ /* 0x000fe200078e0046 */
[----:B------:R-:W-:Y:S02]  /*57d60*/  IADD3 R64, P1, PT, R61, R64, RZ ;  /* 0x000000403d407210 */ /* 0x000fe40007f3e0ff */
[----:B------:R-:W-:Y:S01]  /*57d70*/  IADD3.X R61, PT, PT, RZ, RZ, RZ, P4, !PT ;  /* 0x000000ffff3d7210 */ /* 0x000fe200027fe4ff */
[----:B------:R-:W-:Y:S01]  /*57d80*/  IMAD.WIDE.U32 R62, R59, R73, R62 ;  /* 0x000000493b3e7225 */ /* 0x000fe200078e003e */
[----:B------:R-:W-:-:S03]  /*57d90*/  IADD3 R65, P5, PT, R70, R65, RZ ;  /* 0x0000004146417210 */ /* 0x000fc60007fbe0ff */
[----:B------:R-:W-:Y:S02]  /*57da0*/  IMAD.X R80, RZ, RZ, RZ, P2 ;  /* 0x000000ffff507224 */ /* 0x000fe400010e06ff */
[----:B------:R-:W-:Y:S02]  /*57db0*/  IMAD.IADD R115, R44, 0x1, R63 ;  /* 0x000000012c737824 */ /* 0x000fe400078e023f */
[----:B------:R-:W-:Y:S01]  /*57dc0*/  IMAD R91, R62, R42, RZ ;  /* 0x0000002a3e5b7224 */ /* 0x000fe200078e02ff */
[----:B------:R-:W-:Y:S01]  /*57dd0*/  IADD3 R80, P2, PT, R80, R65, RZ ;  /* 0x0000004150507210 */ /* 0x000fe20007f5e0ff */
[----:B------:R-:W-:-:S04]  /*57de0*/  IMAD.WIDE.U32 R96, R3, R3, R96 ;  /* 0x0000000303607225 */ /* 0x000fc800078e0060 */
[----:B------:R-:W-:Y:S01]  /*57df0*/  IMAD.MOV.U32 R63, RZ, RZ, RZ ;  /* 0x000000ffff3f7224 */ /* 0x000fe200078e00ff */
[----:B------:R-:W-:Y:S01]  /*57e00*/  IADD3 R70, P4, PT, R96, R71, RZ ;  /* 0x0000004760467210 */ /* 0x000fe20007f9e0ff */
[----:B------:R-:W-:Y:S01]  /*57e10*/  IMAD.WIDE.U32 R60, R109, R75, R60 ;  /* 0x0000004b6d3c7225 */ /* 0x000fe200078e003c */
[----:B------:R-:W-:-:S03]  /*57e20*/  IADD3 R66, P0, PT, R67, R97, RZ ;  /* 0x0000006143427210 */ /* 0x000fc60007f1e0ff */
[----:B------:R-:W-:Y:S01]  /*57e30*/  IMAD.HI.U32 R82, R91, R72, R62 ;  /* 0x000000485b527227 */ /* 0x000fe200078e003e */
[----:B------:R-:W-:Y:S02]  /*57e40*/  IADD3 R62, P6, PT, R113, R68, RZ ;  /* 0x00000044713e7210 */ /* 0x000fe40007fde0ff */
[----:B------:R-:W-:Y:S01]  /*57e50*/  IADD3 R97, PT, PT, R46, R61, RZ ;  /* 0x0000003d2e617210 */ /* 0x000fe20007ffe0ff */
[----:B------:R-:W-:Y:S01]  /*57e60*/  IMAD.X R65, RZ, RZ, RZ, P1 ;  /* 0x000000ffff417224 */ /* 0x000fe200008e06ff */
[----:B------:R-:W-:Y:S01]  /*57e70*/  IADD3.X R63, PT, PT, RZ, RZ, RZ, P6, !PT ;  /* 0x000000ffff3f7210 */ /* 0x000fe200037fe4ff */
[----:B------:R-:W-:Y:S01]  /*57e80*/  IMAD.X R71, RZ, RZ, RZ, P4 ;  /* 0x000000ffff477224 */ /* 0x000fe200020e06ff */
[----:B------:R-:W-:Y:S01]  /*57e90*/  IADD3 R60, P3, PT, R115, R60, RZ ;  /* 0x0000003c733c7210 */ /* 0x000fe20007f7e0ff */
[----:B------:R-:W-:-:S04]  /*57ea0*/  IMAD.WIDE.U32 R64, R103, R77, R64 ;  /* 0x0000004d67407225 */ /* 0x000fc800078e0040 */
[----:B------:R-:W-:Y:S02]  /*57eb0*/  IMAD.X R67, RZ, RZ, RZ, P0 ;  /* 0x000000ffff437224 */ /* 0x000fe400000e06ff */
[----:B------:R-:W-:Y:S01]  /*57ec0*/  IMAD.X R61, RZ, RZ, RZ, P5 ;  /* 0x000000ffff3d7224 */ /* 0x000fe200028e06ff */
[----:B------:R-:W-:Y:S01]  /*57ed0*/  IADD3 R64, P5, PT, R97, R64, RZ ;  /* 0x0000004061407210 */ /* 0x000fe20007fbe0ff */
[----:B------:R-:W-:-:S04]  /*57ee0*/  IMAD.WIDE.U32 R70, R2, R0, R70 ;  /* 0x0000000002467225 */ /* 0x000fc800078e0046 */
[----:B------:R-:W-:-:S04]  /*57ef0*/  IMAD.WIDE.U32 R62, R107, R79, R62 ;  /* 0x0000004f6b3e7225 */ /* 0x000fc800078e003e */
[----:B------:R-:W-:Y:S01]  /*57f00*/  IMAD.IADD R97, R48, 0x1, R65 ;  /* 0x0000000130617824 */ /* 0x000fe200078e0241 */
[----:B------:R-:W-:Y:S01]  /*57f10*/  IADD3 R65, P0, PT, R70, R61, RZ ;  /* 0x0000003d46417210 */ /* 0x000fe20007f1e0ff */
        /* <DEDUP_REMOVED lines=8> */
[----:B------:R-:W-:Y:S01]  /*57fa0*/  IMAD.WIDE.U32 R60, R59, R74, R60 ;  /* 0x0000004a3b3c7225 */ /* 0x000fe200078e003c */
[----:B------:R-:W-:Y:S02]  /*57fb0*/  IADD3 R66, P2, PT, R66, R65, RZ ;  /* 0x0000004142427210 */ /* 0x000fe40007f5e0ff */
[----:B------:R-:W-:Y:S01]  /*57fc0*/  IADD3.X R65, PT, PT, RZ, RZ, RZ, P5, !PT ;  /* 0x000000ffff417210 */ /* 0x000fe20002ffe4ff */
[----:B------:R-:W-:Y:S01]  /*57fd0*/  IMAD.X R69, RZ, RZ, RZ, P4 ;  /* 0x000000ffff457224 */ /* 0x000fe200020e06ff */
[----:B------:R-:W-:Y:S01]  /*57fe0*/  IADD3.X R63, PT, PT, RZ, RZ, RZ, P3, !PT ;  /* 0x000000ffff3f7210 */ /* 0x000fe20001ffe4ff */
[----:B------:R-:W-:Y:S01]  /*57ff0*/  IMAD.IADD R61, R45, 0x1, R61 ;  /* 0x000000012d3d7824 */ /* 0x000fe200078e023d */
[----:B------:R-:W-:Y:S01]  /*58000*/  IADD3 R62, P5, PT, R97, R60, RZ ;  /* 0x0000003c613e7210 */ /* 0x000fe20007fbe0ff */
        /* <DEDUP_REMOVED lines=16> */
[----:B------:R-:W-:Y:S01]  /*58110*/  IMAD.X R69, RZ, RZ, RZ, P3 ;  /* 0x000000ffff457224 */ /* 0x000fe200018e06ff */
[----:B------:R-:W-:Y:S01]  /*58120*/  IADD3 R60, P3, PT, R63, R60, RZ ;  /* 0x0000003c3f3c7210 */ /* 0x000fe20007f7e0ff */
[----:B------:R-:W-:Y:S01]  /*58130*/  IMAD.WIDE.U32 R64, R109, R77, R64 ;  /* 0x0000004d6d407225 */ /* 0x000fe200078e0040 */
[----:B------:R-:W-:-:S03]  /*58140*/  MOV R63, RZ ;  /* 0x000000ff003f7202 */ /* 0x000fc60000000f00 */
[----:B------:R-:W-:Y:S02]  /*58150*/  IMAD.IADD R61, R46, 0x1, R61 ;  /* 0x000000012e3d7824 */ /* 0x000fe400078e023d */
[----:B------:R-:W-:-:S03]  /*58160*/  IMAD.WIDE.U32 R68, R103, R79, R68 ;  /* 0x0000004f67447225 */ /* 0x000fc600078e0044 */
[----:B------:R-:W-:Y:S01]  /*58170*/  IADD3 R64, P5, PT, R61, R64, RZ ;  /* 0x000000403d407210 */ /* 0x000fe20007fbe0ff */
[----:B------:R-:W-:Y:S02]  /*58180*/  IMAD.IADD R65, R48, 0x1, R65 ;  /* 0x0000000130417824 */ /* 0x000fe400078e0241 */
[----:B------:R-:W-:Y:S02]  /*58190*/  IMAD R103, R62, R42, RZ ;  /* 0x0000002a3e677224 */ /* 0x000fe400078e02ff */
[----:B------:R-:W-:Y:S01]  /*581a0*/  IMAD.X R61, RZ, RZ, RZ, P3 ;  /* 0x000000ffff3d7224 */ /* 0x000fe200018e06ff */
[----:B------:R-:W-:Y:S01]  /*581b0*/  IADD3 R68, P3, PT, R65, R68, RZ ;  /* 0x0000004441447210 */ /* 0x000fe20007f7e0ff */
[----:B------:R-:W-:Y:S01]  /*581c0*/  IMAD.IADD R69, R50, 0x1, R69 ;  /* 0x0000000132457824 */ /* 0x000fe200078e0245 */
[----:B------:R-:W-:Y:S01]  /*581d0*/  IADD3.X R65, PT, PT, RZ, RZ, RZ, P5, !PT ;  /* 0x000000ffff417210 */ /* 0x000fe20002ffe4ff */
[----:B------:R-:W-:-:S03]  /*581e0*/  IMAD.HI.U32 R82, R103, R72, R62 ;  /* 0x0000004867527227 */ /* 0x000fc600078e003e */
[----:B------:R-:W-:Y:S01]  /*581f0*/  IADD3 R80, P6, PT, R69, R80, RZ ;  /* 0x0000005045507210 */ /* 0x000fe20007fde0ff */
        /* <DEDUP_REMOVED lines=23> */
[----:B------:R-:W-:-:S03]  /*58370*/  IADD3 R60, P6, PT, R63, R60, RZ ;  /* 0x0000003c3f3c7210 */ /* 0x000fc60007fde0ff */
[----:B------:R-:W-:-:S04]  /*58380*/  IMAD.WIDE.U32 R68, R109, R79, R68 ;  /* 0x0000004f6d447225 */ /* 0x000fc800078e0044 */
        /* <DEDUP_REMOVED lines=13> */
[----:B------:R-:W-:Y:S02]  /*58460*/  IMAD.X R63, RZ, RZ, RZ, P0 ;  /* 0x000000ffff3f7224 */ /* 0x000fe400000e06ff */
[----:B------:R-:W-:-:S03]  /*58470*/  IMAD.WIDE.U32 R96, R59, R78, R96 ;  /* 0x0000004e3b607225 */ /* 0x000fc600078e0060 */
[----:B------:R-:W-:Y:S01]  /*58480*/  IADD3 R63, P1, PT, R70, R63, RZ ;  /* 0x0000003f463f7210 */ /* 0x000fe20007f3e0ff */
[----:B------:R-:W-:Y:S02]  /*58490*/  IMAD.IADD R61, R47, 0x1, R65 ;  /* 0x000000012f3d7824 */ /* 0x000fe400078e0241 */
[----:B------:R-:W-:Y:S01]  /*584a0*/  IMAD.X R66, RZ, RZ, RZ, P2 ;  /* 0x000000ffff427224 */ /* 0x000fe200010e06ff */
[----:B------:R-:W-:Y:S01]  /*584b0*/  IADD3 R130, P2, PT, R131, R64, RZ ;  /* 0x0000004083827210 */ /* 0x000fe20007f5e0ff */
[----:B------:R-:W-:Y:S01]  /*584c0*/  IMAD.IADD R65, R49, 0x1, R97 ;  /* 0x0000000131417824 */ /* 0x000fe200078e0261 */
[----:B------:R-:W-:Y:S02]  /*584d0*/  IADD3 R60, P5, PT, R61, R96, RZ ;  /* 0x000000603d3c7210 */ /* 0x000fe40007fbe0ff */
        /* <DEDUP_REMOVED lines=30> */
[----:B------:R-:W-:Y:S02]  /*586c0*/  IMAD.X R59, RZ, RZ, RZ, P1 ;  /* 0x000000ffff3b7224 */ /* 0x000fe400008e06ff */
[----:B------:R-:W-:Y:S02]  /*586d0*/  IMAD.IADD R70, R49, 0x1, R65 ;  /* 0x0000000131467824 */ /* 0x000fe400078e0241 */
[----:B------:R-:W-:Y:S01]  /*586e0*/  IMAD.X R123, RZ, RZ, RZ, P6 ;  /* 0x000000ffff7b7224 */ /* 0x000fe200030e06ff */
[----:B------:R-:W-:Y:S01]  /*586f0*/  IADD3 R59, P0, PT, R60, R59, RZ ;  /* 0x0000003b3c3b7210 */ /* 0x000fe20007f1e0ff */
[----:B------:R-:W-:Y:S01]  /*58700*/  IMAD.X R60, RZ, RZ, RZ, P2 ;  /* 0x000000ffff3c7224 */ /* 0x000fe200010e06ff */
[----:B------:R-:W-:Y:S01]  /*58710*/  IADD3 R64, P1, PT, R70, R63, RZ ;  /* 0x0000003f46407210 */ /* 0x000fe20007f3e0ff */
[----:B------:R-:W-:Y:S01]  /*58720*/  IMAD.WIDE.U32 R122, R103, R77, R122 ;  /* 0x0000004d677a7225 */ /* 0x000fe200078e007a */
[----:B------:R-:W-:-:S02]  /*58730*/  IADD3 R59, P2, PT, R66, R59, RZ ;  /* 0x0000003b423b7210 */ /* 0x000fc40007f5e0ff */
[----:B------:R-:W-:Y:S01]  /*58740*/  IADD3.X R65, PT, PT, RZ, RZ, RZ, P1, !PT ;  /* 0x000000ffff417210 */ /* 0x000fe20000ffe4ff */
[----:B------:R-:W-:Y:S01]  /*58750*/  IMAD.IADD R97, R48, 0x1, R123 ;  /* 0x0000000130617824 */ /* 0x000fe200078e027b */
[----:B------:R-:W-:Y:S01]  /*58760*/  IADD3 R59, P1, PT, R60, R59, RZ ;  /* 0x0000003b3c3b7210 */ /* 0x000fe20007f3e0ff */
[----:B------:R-:W-:Y:S01]  /*58770*/  IMAD.X R60, RZ, RZ, RZ, P3 ;  /* 0x000000ffff3c7224 */ /* 0x000fe200018e06ff */
[----:B------:R-:W-:Y:S01]  /*58780*/  MOV R63, R122 ;  /* 0x0000007a003f7202 */ /* 0x000fe20000000f00 */
[----:B------:R-:W-:-:S03]  /*58790*/  IMAD.WIDE.U32 R64, R91, R79, R64 ;  /* 0x0000004f5b407225 */ /* 0x000fc600078e0040 */
[----:B------:R-:W-:Y:S02]  /*587a0*/  IADD3 R59, P3, PT, R60, R59, RZ ;  /* 0x0000003b3c3b7210 */ /* 0x000fe40007f7e0ff */
[----:B------:R-:W-:Y:S02]  /*587b0*/  IADD3.X R60, PT, PT, RZ, RZ, RZ, P4, !PT ;  /* 0x000000ffff3c7210 */ /* 0x000fe400027fe4ff */
[----:B------:R-:W-:Y:S01]  /*587c0*/  IADD3 R96, P6, PT, R97, R64, RZ ;  /* 0x0000004061607210 */ /* 0x000fe20007fde0ff */
[----:B------:R-:W-:Y:S01]  /*587d0*/  IMAD.MOV.U32 R64, RZ, RZ, R128 ;  /* 0x000000ffff407224 */ /* 0x000fe200078e0080 */
[----:B------:R-:W-:Y:S01]  /*587e0*/  IADD3 R59, P4, PT, R60, R59, RZ ;  /* 0x0000003b3c3b7210 */ /* 0x000fe20007f9e0ff */
[----:B------:R-:W-:Y:S01]  /*587f0*/  IMAD.X R60, RZ, RZ, RZ, P5 ;  /* 0x000000ffff3c7224 */ /* 0x000fe200028e06ff */
[----:B------:R-:W-:Y:S01]  /*58800*/  IADD3 R65, PT, PT, R50, R65, RZ ;  /* 0x0000004132417210 */ /* 0x000fe20007ffe0ff */
        /* <DEDUP_REMOVED lines=11> */
[----:B------:R-:W-:Y:S01]  /*588c0*/  IADD3.X R71, PT, PT, RZ, RZ, RZ, P0, !PT ;  /* 0x000000ffff477210 */ /* 0x000fe200007fe4ff */
[----:B------:R-:W-:-:S02]  /*588d0*/  IMAD.X R61, RZ, RZ, RZ, P3 ;  /* 0x000000ffff3d7224 */ /* 0x000fc400018e06ff */
[----:B------:R-:W-:-:S03]  /*588e0*/  IMAD.WIDE.U32 R70, R103, R79, R70 ;  /* 0x0000004f67467225 */ /* 0x000fc600078e0046 */
[----:B------:R-:W-:Y:S01]  /*588f0*/  IADD3 R59, PT, PT, R61, R60, R59 ;  /* 0x0000003c3d3b7210 */ /* 0x000fe20007ffe03b */
[----:B------:R-:W-:Y:S02]  /*58900*/  IMAD.X R60, RZ, RZ, RZ, P4 ;  /* 0x000000ffff3c7224 */ /* 0x000fe400020e06ff */
[----:B------:R-:W-:Y:S02]  /*58910*/  IMAD.X R61, RZ, RZ, RZ, P5 ;  /* 0x000000ffff3d7224 */ /* 0x000fe400028e06ff */
[----:B------:R-:W-:-:S03]  /*58920*/  IMAD.MOV.U32 R65, RZ, RZ, R70 ;  /* 0x000000ffff417224 */ /* 0x000fc600078e0046 */
[----:B------:R-:W-:Y:S01]  /*58930*/  IADD3 R59, PT, PT, R61, R59, R60 ;  /* 0x0000003b3d3b7210 */ /* 0x000fe20007ffe03c */
[----:B------:R-:W-:Y:S01]  /*58940*/  IMAD.IADD R60, R50, 0x1, R71 ;  /* 0x00000001323c7824 */ /* 0x000fe200078e0247 */
[----:B------:R-:W-:-:S04]  /*58950*/  IADD3.X R61, PT, PT, RZ, RZ, RZ, P6, !PT ;  /* 0x000000ffff3d7210 */ /* 0x000fc800037fe4ff */
        /* <DEDUP_REMOVED lines=31> */
.L_x_196:
        /* <DEDUP_REMOVED lines=23> */
.L_x_197:
[----:B------:R-:W-:Y:S01]  /*58cc0*/  CS2R R122, SRZ ;  /* 0x00000000007a7805 */ /* 0x000fe2000001ff00 */
[----:B------:R-:W-:Y:S02]  /*58cd0*/  HFMA2 R71, -RZ, RZ, 0, 0 ;  /* 0x00000000ff477431 */ /* 0x000fe400000001ff */
[----:B------:R-:W-:-:S04]  /*58ce0*/  IMAD.WIDE.U32 R96, R59, R90, RZ ;  /* 0x0000005a3b607225 */ /* 0x000fc800078e00ff */
[----:B------:R-:W-:Y:S02]  /*58cf0*/  IMAD.IADD R70, R97, 0x1, R123 ;  /* 0x0000000161467824 */ /* 0x000fe400078e027b */
[----:B------:R-:W-:Y:S02]  /*58d00*/  HFMA2 R97, -RZ, RZ, 0, 0 ;  /* 0x00000000ff617431 */ /* 0x000fe400000001ff */
        /* <DEDUP_REMOVED lines=35> */
[----:B------:R-:W-:Y:S02]  /*58f40*/  IMAD.X R97, RZ, RZ, RZ, P0 ;  /* 0x000000ffff617224 */ /* 0x000fe400000e06ff */
[----:B------:R-:W-:Y:S01]  /*58f50*/  IMAD.HI.U32 R80, R113, R72, R70 ;  /* 0x0000004871507227 */ /* 0x000fe200078e0046 */
[----:B------:R-:W-:-:S03]  /*58f60*/  IADD3 R70, P1, PT, R69, R128, RZ ;  /* 0x0000008045467210 */ /* 0x000fc60007f3e0ff */
[----:B------:R-:W-:Y:S01]  /*58f70*/  IMAD.MOV.U32 R69, RZ, RZ, RZ ;  /* 0x000000ffff457224 */ /* 0x000fe200078e00ff */
[----:B------:R-:W-:Y:S01]  /*58f80*/  IADD3 R67, PT, PT, R43, R80, RZ ;  /* 0x000000502b437210 */ /* 0x000fe20007ffe0ff */
[----:B------:R-:W-:Y:S02]  /*58f90*/  IMAD.X R71, RZ, RZ, RZ, P1 ;  /* 0x000000ffff477224 */ /* 0x000fe400008e06ff */
[----:B------:R-:W-:-:S04]  /*58fa0*/  IMAD.WIDE.U32 R68, R90, R63, R68 ;  /* 0x0000003f5a447225 */ /* 0x000fc800078e0044 */
[----:B------:R-:W-:Y:S01]  /*58fb0*/  IMAD.WIDE.U32 R96, R91, R74, R96 ;  /* 0x0000004a5b607225 */ /* 0x000fe200078e0060 */
[----:B------:R-:W-:-:S03]  /*58fc0*/  IADD3 R128, P0, PT, R129, R68, RZ ;  /* 0x0000004481807210 */ /* 0x000fc60007f1e0ff */
[----:B------:R-:W-:Y:S01]  /*58fd0*/  IMAD.WIDE.U32 R70, R88, R62, R70 ;  /* 0x0000003e58467225 */ /* 0x000fe200078e0046 */
[----:B------:R-:W-:Y:S02]  /*58fe0*/  IADD3.X R129, PT, PT, RZ, RZ, RZ, P0, !PT ;  /* 0x000000ffff817210 */ /* 0x000fe400007fe4ff */
[----:B------:R-:W-:Y:S01]  /*58ff0*/  IADD3 R96, P1, PT, R67, R96, RZ ;  /* 0x0000006043607210 */ /* 0x000fe20007f3e0ff */
[----:B------:R-:W-:Y:S01]  /*59000*/  IMAD.IADD R68, R69, 0x1, R122 ;  /* 0x0000000145447824 */ /* 0x000fe200078e027a */
[----:B------:R-:W-:Y:S01]  /*59010*/  IADD3 R131, PT, PT, R139, R71, RZ ;  /* 0x000000478b837210 */ /* 0x000fe20007ffe0ff */
[----:B------:R-:W-:-:S04]  /*59020*/  IMAD.WIDE.U32 R128, R87, R64, R128 ;  /* 0x0000004057807225 */ /* 0x000fc800078e0080 */
        /* <DEDUP_REMOVED lines=9> */
[----:B------:R-:W-:Y:S02]  /*590c0*/  IMAD.MOV.U32 R137, RZ, RZ, RZ ;  /* 0x000000ffff897224 */ /* 0x000fe400078e00ff */
[----:B------:R-:W-:-:S04]  /*590d0*/  IMAD.WIDE.U32 R96, R113, R73, R96 ;  /* 0x0000004971607225 */ /* 0x000fc800078e0060 */
[----:B------:R-:W-:-:S04]  /*590e0*/  IMAD.WIDE.U32 R70, R85, R59, R70 ;  /* 0x0000003b55467225 */ /* 0x000fc800078e0046 */
[----:B------:R-:W-:Y:S01]  /*590f0*/  IMAD.IADD R128, R69, 0x1, R137 ;  /* 0x0000000145807824 */ /* 0x000fe200078e0289 */
[----:B------:R-:W-:Y:S01]  /*59100*/  IADD3.X R69, PT, PT, RZ, RZ, RZ, P0, !PT ;  /* 0x000000ffff457210 */ /* 0x000fe200007fe4ff */
[----:B------:R-:W-:Y:S01]  /*59110*/  IMAD.IADD R107, R44, 0x1, R97 ;  /* 0x000000012c6b7824 */ /* 0x000fe200078e0261 */
[----:B------:R-:W-:Y:S01]  /*59120*/  IADD3 R70, P2, PT, R67, R70, RZ ;  /* 0x0000004643467210 */ /* 0x000fe20007f5e0ff */
[----:B------:R-:W-:Y:S02]  /*59130*/  IMAD.IADD R71, R123, 0x1, R71 ;  /* 0x000000017b477824 */ /* 0x000fe400078e0247 */
[----:B------:R-:W-:Y:S02]  /*59140*/  HFMA2 R67, -RZ, RZ, 0, 0 ;  /* 0x00000000ff437431 */ /* 0x000fe400000001ff */
[----:B------:R-:W-:Y:S02]  /*59150*/  IMAD R103, R96, R42, RZ ;  /* 0x0000002a60677224 */ /* 0x000fe400078e02ff */
[----:B------:R-:W-:-:S04]  /*59160*/  IMAD.WIDE.U32 R130, R88, R61, R130 ;  /* 0x0000003d58827225 */ /* 0x000fc800078e0082 */
[----:B------:R-:W-:Y:S02]  /*59170*/  IMAD.MOV.U32 R97, RZ, RZ, RZ ;  /* 0x000000ffff617224 */ /* 0x000fe400078e00ff */
[----:B------:R-:W-:Y:S02]  /*59180*/  IMAD.IADD R131, R119, 0x1, R131 ;  /* 0x0000000177837824 */ /* 0x000fe400078e0283 */
[----:B------:R-:W-:Y:S01]  /*59190*/  IMAD.HI.U32 R80, R103, R72, R96 ;  /* 0x0000004867507227 */ /* 0x000fe200078e0060 */
[----:B------:R-:W-:-:S03]  /*591a0*/  IADD3 R96, P1, PT, R71, R130, RZ ;  /* 0x0000008247607210 */ /* 0x000fc60007f3e0ff */
[----:B------:R-:W-:-:S04]  /*591b0*/  IMAD.WIDE.U32 R68, R87, R63, R68 ;  /* 0x0000003f57447225 */ /* 0x000fc800078e0044 */
[----:B------:R-:W-:Y:S01]  /*591c0*/  IMAD.X R71, RZ, RZ, RZ, P2 ;  /* 0x000000ffff477224 */ /* 0x000fe200010e06ff */
[----:B------:R-:W-:Y:S01]  /*591d0*/  IADD3 R68, P0, PT, R131, R68, RZ ;  /* 0x0000004483447210 */ /* 0x000fe20007f1e0ff */
[----:B------:R-:W-:Y:S01]  /*591e0*/  IMAD.MOV.U32 R129, RZ, RZ, RZ ;  /* 0x000000ffff817224 */ /* 0x000fe200078e00ff */
[----:B------:R-:W-:Y:S01]  /*591f0*/  IADD3 R109, PT, PT, R122, R69, RZ ;  /* 0x000000457a6d7210 */ /* 0x000fe20007ffe0ff */
[----:B------:R-:W-:Y:S01]  /*59200*/  IMAD.X R97, RZ, RZ, RZ, P1 ;  /* 0x000000ffff617224 */ /* 0x000fe200008e06ff */
[----:B------:R-:W-:Y:S01]  /*59210*/  IADD3.X R69, PT, PT, RZ, RZ, RZ, P0, !PT ;  /* 0x000000ffff457210 */ /* 0x000fe200007fe4ff */
[----:B------:R-:W-:-:S04]  /*59220*/  IMAD.WIDE.U32 R70, R91, R75, R70 ;  /* 0x0000004b5b467225 */ /* 0x000fc800078e0046 */
[----:B------:R-:W-:Y:S01]  /*59230*/  IMAD.WIDE.U32 R128, R90, R65, R128 ;  /* 0x000000415a807225 */ /* 0x000fe200078e0080 */
[----:B------:R-:W-:Y:S02]  /*59240*/  IADD3 R70, P1, PT, R107, R70, RZ ;  /* 0x000000466b467210 */ /* 0x000fe40007f3e0ff */
[----:B------:R-:W-:Y:S01]  /*59250*/  IADD3 R107, PT, PT, R43, R80, RZ ;  /* 0x000000502b6b7210 */ /* 0x000fe20007ffe0ff */
[----:B------:R-:W-:Y:S01]  /*59260*/  IMAD.WIDE.U32 R96, R85, R62, R96 ;  /* 0x0000003e55607225 */ /* 0x000fe200078e0060 */
[----:B------:R-:W-:-:S03]  /*59270*/  IADD3 R128, P0, PT, R109, R128, RZ ;  /* 0x000000806d807210 */ /* 0x000fc60007f1e0ff */
[----:B------:R-:W-:-:S04]  /*59280*/  IMAD.WIDE.U32 R68, R88, R64, R68 ;  /* 0x0000004058447225 */ /* 0x000fc800078e0044 */
[----:B------:R-:W-:Y:S02]  /*59290*/  IMAD.IADD R97, R139, 0x1, R97 ;  /* 0x000000018b617824 */ /* 0x000fe400078e0261 */
[----:B------:R-:W-:Y:S01]  /*592a0*/  IMAD.IADD R109, R46, 0x1, R71 ;  /* 0x000000012e6d7824 */ /* 0x000fe200078e0247 */
[----:B------:R-:W-:Y:S01]  /*592b0*/  IADD3.X R71, PT, PT, RZ, RZ, RZ, P1, !PT ;  /* 0x000000ffff477210 */ /* 0x000fe20000ffe4ff */
[----:B------:R-:W-:Y:S02]  /*592c0*/  IMAD.IADD R134, R129, 0x1, R67 ;  /* 0x0000000181867824 */ /* 0x000fe400078e0243 */
[----:B------:R-:W-:Y:S01]  /*592d0*/  IMAD.X R129, RZ, RZ, RZ, P0 ;  /* 0x000000ffff817224 */ /* 0x000fe200000e06ff */
[----:B------:R-:W-:Y:S01]  /*592e0*/  IADD3 R68, P0, PT, R97, R68, RZ ;  /* 0x0000004461447210 */ /* 0x000fe20007f1e0ff */
[----:B------:R-:W-:Y:S02]  /*592f0*/  IMAD.MOV.U32 R97, RZ, RZ, RZ ;  /* 0x000000ffff617224 */ /* 0x000fe400078e00ff */
        /* <DEDUP_REMOVED lines=8> */
[----:B------:R-:W-:Y:S01]  /*59380*/  IMAD.MOV.U32 R135, RZ, RZ, RZ ;  /* 0x000000ffff877224 */ /* 0x000fe200078e00ff */
[----:B------:R-:W-:Y:S01]  /*59390*/  IADD3 R128, P0, PT, R115, R128, RZ ;  /* 0x0000008073807210 */ /* 0x000fe20007f1e0ff */
[----:B------:R-:W-:-:S04]  /*593a0*/  IMAD.WIDE.U32 R68, R85, R61, R68 ;  /* 0x0000003d55447225 */ /* 0x000fc800078e0044 */
[----:B------:R-:W-:Y:S01]  /*593b0*/  IMAD.IADD R71, R123, 0x1, R97 ;  /* 0x000000017b477824 */ /* 0x000fe200078e0261 */
[----:B------:R-:W-:Y:S01]  /*593c0*/  IADD3.X R97, PT, PT, RZ, RZ, RZ, P2, !PT ;  /* 0x000000ffff617210 */ /* 0x000fe200017fe4ff */
[----:B------:R-:W-:Y:S01]  /*593d0*/  IMAD.IADD R131, R137, 0x1, R129 ;  /* 0x0000000189837824 */ /* 0x000fe200078e0281 */
[----:B------:R-:W-:Y:S01]  /*593e0*/  IADD3.X R129, PT, PT, RZ, RZ, RZ, P0, !PT ;  /* 0x000000ffff817210 */ /* 0x000fe200007fe4ff */
[----:B------:R-:W-:Y:S01]  /*593f0*/  IMAD.WIDE.U32 R134, R60, R90, R134 ;  /* 0x0000005a3c867225 */ /* 0x000fe200078e0086 */
[----:B------:R-:W-:-:S03]  /*59400*/  IADD3 R68, P1, PT, R71, R68, RZ ;  /* 0x0000004447447210 */ /* 0x000fc60007f3e0ff */
[----:B------:R-:W-:Y:S01]  /*59410*/  IMAD.X R71, RZ, RZ, RZ, P3 ;  /* 0x000000ffff477224 */ /* 0x000fe200018e06ff */
[----:B------:R-:W-:Y:S01]  /*59420*/  IADD3 R130, P0, PT, R134, R131, RZ ;  /* 0x0000008386827210 */ /* 0x000fe20007f1e0ff */
[----:B------:R-:W-:-:S03]  /*59430*/  IMAD.WIDE.U32 R96, R91, R76, R96 ;  /* 0x0000004c5b607225 */ /* 0x000fc600078e0060 */
[----:B------:R-:W-:Y:S01]  /*59440*/  IADD3.X R131, PT, PT, RZ, RZ, RZ, P0, !PT ;  /* 0x000000ffff837210 */ /* 0x000fe200007fe4ff */
[----:B------:R-:W-:Y:S01]  /*59450*/  IMAD.WIDE.U32 R70, R103, R73, R70 ;  /* 0x0000004967467225 */ /* 0x000fe200078e0046 */
[----:B------:R-:W-:-:S03]  /*59460*/  IADD3 R96, P3, PT, R107, R96, RZ ;  /* 0x000000606b607210 */ /* 0x000fc60007f7e0ff */
[----:B------:R-:W-:-:S04]  /*59470*/  IMAD.WIDE.U32 R128, R88, R63, R128 ;  /* 0x0000003f58807225 */ /* 0x000fc800078e0080 */
[----:B------:R-:W-:Y:S02]  /*59480*/  IMAD.IADD R69, R119, 0x1, R69 ;  /* 0x0000000177457824 */ /* 0x000fe400078e0245 */
        /* <DEDUP_REMOVED lines=18> */
[----:B------:R-:W-:Y:S01]  /*595b0*/  IMAD.X R97, RZ, RZ, RZ, P3 ;  /* 0x000000ffff617224 */ /* 0x000fe200018e06ff */
[----:B------:R-:W-:Y:S01]  /*595c0*/  IADD3 R134, P0, PT, R135, R131, RZ ;  /* 0x0000008387867210 */ /* 0x000fe20007f1e0ff */
[----:B------:R-:W-:-:S02]  /*595d0*/  IMAD.IADD R125, R98, 0x1, R129 ;  /* 0x00000001627d7824 */ /* 0x000fc400078e0281 */
[----:B------:R-:W-:Y:S01]  /*595e0*/  IMAD.WIDE.U32 R130, R113, R75, R96 ;  /* 0x0000004b71827225 */ /* 0x000fe200078e0060 */
[----:B------:R-:W-:-:S03]  /*595f0*/  IADD3.X R135, PT, PT, RZ, RZ, RZ, P0, !PT ;  /* 0x000000ffff877210 */ /* 0x000fc600007fe4ff */
[----:B------:R-:W-:Y:S02]  /*59600*/  IMAD.X R129, RZ, RZ, RZ, P1 ;  /* 0x000000ffff817224 */ /* 0x000fe400008e06ff */
[----:B------:R-:W-:-:S04]  /*59610*/  IMAD.WIDE.U32 R68, R83, R59, R68 ;  /* 0x0000003b53447225 */ /* 0x000fc800078e0044 */
[----:B------:R-:W-:Y:S01]  /*59620*/  IMAD.WIDE.U32 R96, R88, R66, R70 ;  /* 0x0000004258607225 */ /* 0x000fe200078e0046 */
[----:B------:R-:W-:Y:S02]  /*59630*/  IADD3 R70, P2, PT, R109, R130, RZ ;  /* 0x000000826d467210 */ /* 0x000fe40007f5e0ff */
[----:B------:R-:W-:Y:S01]  /*59640*/  IADD3 R68, P3, PT, R115, R68, RZ ;  /* 0x0000004473447210 */ /* 0x000fe20007f7e0ff */
[----:B------:R-:W-:Y:S01]  /*59650*/  IMAD.WIDE.U32 R128, R86, R61, R128 ;  /* 0x0000003d56807225 */ /* 0x000fe200078e0080 */
[----:B------:R-:W-:-:S03]  /*59660*/  IADD3 R96, P1, PT, R125, R96, RZ ;  /* 0x000000607d607210 */ /* 0x000fc60007f3e0ff */
        /* <DEDUP_REMOVED lines=9> */
[----:B------:R-:W-:Y:S02]  /*59700*/  IMAD.X R97, RZ, RZ, RZ, P1 ;  /* 0x000000ffff617224 */ /* 0x000fe400008e06ff */
[----:B------:R-:W-:-:S04]  /*59710*/  IMAD.WIDE.U32 R70, R103, R74, R70 ;  /* 0x0000004a67467225 */ /* 0x000fc800078e0046 */
[----:B------:R-:W-:Y:S02]  /*59720*/  IMAD.IADD R109, R43, 0x1, R80 ;  /* 0x000000012b6d7824 */ /* 0x000fe400078e0250 */
[----:B------:R-:W-:-:S03]  /*59730*/  IMAD.WIDE.U32 R68, R91, R77, R68 ;  /* 0x0000004d5b447225 */ /* 0x000fc600078e0044 */
[----:B------:R-:W-:Y:S01]  /*59740*/  IADD3 R70, P4, PT, R109, R70, RZ ;  /* 0x000000466d467210 */ /* 0x000fe20007f9e0ff */
[----:B------:R-:W-:Y:S01]  /*59750*/  IMAD.WIDE.U32 R96, R85, R63, R96 ;  /* 0x0000003f55607225 */ /* 0x000fe200078e0060 */
[----:B------:R-:W-:-:S03]  /*59760*/  IADD3 R68, P3, PT, R131, R68, RZ ;  /* 0x0000004483447210 */ /* 0x000fc60007f7e0ff */
[----:B------:R-:W-:Y:S01]  /*59770*/  IMAD.X R129, RZ, RZ, RZ, P0 ;  /* 0x000000ffff817224 */ /* 0x000fe200000e06ff */
[----:B------:R-:W-:Y:S01]  /*59780*/  IADD3 R96, P0, PT, R115, R96, RZ ;  /* 0x0000006073607210 */ /* 0x000fe20007f1e0ff */
[----:B------:R-:W-:Y:S01]  /*59790*/  IMAD.IADD R109, R45, 0x1, R71 ;  /* 0x000000012d6d7824 */ /* 0x000fe200078e0247 */
[----:B------:R-:W-:Y:S01]  /*597a0*/  IADD3 R97, PT, PT, R122, R97, RZ ;  /* 0x000000617a617210 */ /* 0x000fe20007ffe0ff */
[----:B------:R-:W-:-:S04]  /*597b0*/  IMAD.WIDE.U32 R128, R88, R65, R128 ;  /* 0x0000004158807225 */ /* 0x000fc800078e0080 */
[----:B------:R-:W-:Y:S01]  /*597c0*/  IMAD.IADD R115, R48, 0x1, R69 ;  /* 0x0000000130737824 */ /* 0x000fe200078e0245 */
[----:B------:R-:W-:Y:S01]  /*597d0*/  IADD3 R129, PT, PT, R67, R129, RZ ;  /* 0x0000008143817210 */ /* 0x000fe20007ffe0ff */
[----:B------:R-:W-:Y:S01]  /*597e0*/  IMAD.X R69, RZ, RZ, RZ, P3 ;  /* 0x000000ffff457224 */ /* 0x000fe200018e06ff */
[----:B------:R-:W-:Y:S01]  /*597f0*/  IADD3 R128, P1, PT, R97, R128, RZ ;  /* 0x0000008061807210 */ /* 0x000fe20007f3e0ff */
[----:B------:R-:W-:Y:S02]  /*59800*/  IMAD.X R71, RZ, RZ, RZ, P4 ;  /* 0x000000ffff477224 */ /* 0x000fe400020e06ff */
[----:B------:R-:W-:Y:S02]  /*59810*/  IMAD.X R131, RZ, RZ, RZ, P2 ;  /* 0x000000ffff837224 */ /* 0x000fe400010e06ff */
[----:B------:R-:W-:-:S04]  /*59820*/  IMAD.WIDE.U32 R68, R113, R76, R68 ;  /* 0x0000004c71447225 */ /* 0x000fc800078e0044 */
[----:B------:R-:W-:-:S04]  /*59830*/  IMAD.WIDE.U32 R70, R107, R73, R70 ;  /* 0x000000496b467225 */ /* 0x000fc800078e0046 */
[----:B------:R-:W-:Y:S01]  /*59840*/  IMAD.X R97, RZ, RZ, RZ, P0 ;  /* 0x000000ffff617224 */ /* 0x000fe200000e06ff */
[----:B------:R-:W-:Y:S01]  /*59850*/  IADD3 R134, P0, PT, R135, R129, RZ ;  /* 0x0000008187867210 */ /* 0x000fe20007f1e0ff */
[----:B------:R-:W-:Y:S01]  /*59860*/  IMAD.WIDE.U32 R130, R83, R62, R130 ;  /* 0x0000003e53827225 */ /* 0x000fe200078e0082 */
[----:B------:R-:W-:Y:S02]  /*59870*/  IADD3.X R129, PT, PT, RZ, RZ, RZ, P1, !PT ;  /* 0x000000ffff817210 */ /* 0x000fe40000ffe4ff */
[----:B------:R-:W-:Y:S01]  /*59880*/  IADD3 R68, P1, PT, R109, R68, RZ ;  /* 0x000000446d447210 */ /* 0x000fe20007f3e0ff */
[----:B------:R-:W-:Y:S01]  /*59890*/  IMAD.IADD R127, R44, 0x1, R71 ;  /* 0x000000012c7f7824 */ /* 0x000fe200078e0247 */
[----:B------:R-:W-:Y:S01]  /*598a0*/  MOV R71, RZ ;  /* 0x000000ff00477202 */ /* 0x000fe20000000f00 */
[----:B------:R-:W-:Y:S01]  /*598b0*/  IMAD.WIDE.U32 R96, R86, R64, R96 ;  /* 0x0000004056607225 */ /* 0x000fe200078e0060 */
[----:B------:R-:W-:-:S03]  /*598c0*/  IADD3 R125, PT, PT, R139, R131, RZ ;  /* 0x000000838b7d7210 */ /* 0x000fc60007ffe0ff */
[----:B------:R-:W-:Y:S01]  /*598d0*/  IMAD R109, R70, R42, RZ ;  /* 0x0000002a466d7224 */ /* 0x000fe200078e02ff */
[----:B------:R-:W-:Y:S01]  /*598e0*/  IADD3 R96, P3, PT, R125, R96, RZ ;  /* 0x000000607d607210 */ /* 0x000fe20007f7e0ff */
[----:B------:R-:W-:Y:S02]  /*598f0*/  IMAD.IADD R97, R98, 0x1, R97 ;  /* 0x0000000162617824 */ /* 0x000fe400078e0261 */
[----:B------:R-:W-:-:S04]  /*59900*/  IMAD.WIDE.U32 R128, R85, R66, R128 ;  /* 0x0000004255807225 */ /* 0x000fc800078e0080 */
[----:B------:R-:W-:Y:S01]  /*59910*/  IMAD.HI.U32 R80, R109, R72, R70 ;  /* 0x000000486d507227 */ /* 0x000fe200078e0046 */
[----:B------:R-:W-:Y:S02]  /*59920*/  IADD3 R128, P2, PT, R97, R128, RZ ;  /* 0x0000008061807210 */ /* 0x000fe40007f5e0ff */
[----:B------:R-:W-:Y:S01]  /*59930*/  IADD3 R129, PT, PT, R137, R129, RZ ;  /* 0x0000008189817210 */ /* 0x000fe20007ffe0ff */
[----:B------:R-:W-:Y:S02]  /*59940*/  IMAD.MOV.U32 R70, RZ, RZ, R130 ;  /* 0x000000ffff467224 */ /* 0x000fe400078e0082 */
[----:B------:R-:W-:Y:S02]  /*59950*/  IMAD.X R135, RZ, RZ, RZ, P0 ;  /* 0x000000ffff877224 */ /* 0x000fe400000e06ff */
[----:B------:R-:W-:-:S04]  /*59960*/  IMAD.WIDE.U32 R70, R84, R59, R70 ;  /* 0x0000003b54467225 */ /* 0x000fc800078e0046 */
[----:B------:R-:W-:Y:S01]  /*59970*/  IMAD.X R97, RZ, RZ, RZ, P3 ;  /* 0x000000ffff617224 */ /* 0x000fe200018e06ff */
        /* <DEDUP_REMOVED lines=9> */
[----:B------:R-:W-:Y:S01]  /*59a10*/  IADD3.X R71, PT, PT, RZ, RZ, RZ, P3, !PT ;  /* 0x000000ffff477210 */ /* 0x000fe20001ffe4ff */
[----:B------:R-:W-:Y:S02]  /*59a20*/  IMAD.X R129, RZ, RZ, RZ, P2 ;  /* 0x000000ffff817224 */ /* 0x000fe400010e06ff */
        /* <DEDUP_REMOVED lines=15> */
[----:B------:R-:W-:-:S04]  /*59b20*/  IMAD.WIDE.U32 R68, R107, R74, R68 ;  /* 0x0000004a6b447225 */ /* 0x000fc800078e0044 */
[----:B------:R-:W-:Y:S02]  /*59b30*/  IMAD.IADD R125, R43, 0x1, R80 ;  /* 0x000000012b7d7824 */ /* 0x000fe400078e0250 */
[----:B------:R-:W-:-:S03]  /*59b40*/  IMAD.WIDE.U32 R96, R84, R62, R96 ;  /* 0x0000003e54607225 */ /* 0x000fc600078e0060 */
[----:B------:R-:W-:Y:S01]  /*59b50*/  IADD3 R68, P1, PT, R125, R68, RZ ;  /* 0x000000447d447210 */ /* 0x000fe20007f3e0ff */
[----:B------:R-:W-:Y:S02]  /*59b60*/  IMAD.IADD R125, R45, 0x1, R69 ;  /* 0x000000012d7d7824 */ /* 0x000fe400078e0245 */
[----:B------:R-:W-:-:S04]  /*59b70*/  IMAD.WIDE.U32 R128, R83, R64, R128 ;  /* 0x0000004053807225 */ /* 0x000fc800078e0080 */
[----:B------:R-:W-:Y:S01]  /*59b80*/  IMAD.IADD R69, R139, 0x1, R97 ;  /* 0x000000018b457824 */ /* 0x000fe200078e0261 */
[----:B------:R-:W-:Y:S01]  /*59b90*/  IADD3 R133, PT, PT, R98, R129, RZ ;  /* 0x0000008162857210 */ /* 0x000fe20007ffe0ff */
[----:B------:R-:W-:Y:S01]  /*59ba0*/  IMAD.IADD R134, R67, 0x1, R131 ;  /* 0x0000000143867824 */ /* 0x000fe200078e0283 */
[----:B------:R-:W-:Y:S01]  /*59bb0*/  IADD3.X R131, PT, PT, RZ, RZ, RZ, P2, !PT ;  /* 0x000000ffff837210 */ /* 0x000fe200017fe4ff */
[----:B------:R-:W-:Y:S01]  /*59bc0*/  IMAD.X R71, RZ, RZ, RZ, P4 ;  /* 0x000000ffff477224 */ /* 0x000fe200020e06ff */
[----:B------:R-:W-:Y:S01]  /*59bd0*/  IADD3 R128, P2, PT, R69, R128, RZ ;  /* 0x0000008045807210 */ /* 0x000fe20007f5e0ff */
[----:B------:R-:W-:Y:S01]  /*59be0*/  IMAD.MOV.U32 R97, RZ, RZ, RZ ;  /* 0x000000ffff617224 */ /* 0x000fe200078e00ff */
[----:B------:R-:W-:Y:S01]  /*59bf0*/  IADD3 R134, P0, PT, R135, R134, RZ ;  /* 0x0000008687867210 */ /* 0x000fe20007f1e0ff */
[----:B------:R-:W-:-:S03]  /*59c00*/  IMAD.WIDE.U32 R70, R113, R77, R70 ;  /* 0x0000004d71467225 */ /* 0x000fc600078e0046 */
[----:B------:R-:W-:Y:S01]  /*59c10*/  IADD3.X R135, PT, PT, RZ, RZ, RZ, P0, !PT ;  /* 0x000000ffff877210 */ /* 0x000fe200007fe4ff */
[----:B------:R-:W-:Y:S01]  /*59c20*/  IMAD.WIDE.U32 R96, R81, R59, R96 ;  /* 0x0000003b51607225 */ /* 0x000fe200078e0060 */
[----:B------:R-:W-:-:S03]  /*59c30*/  IADD3 R70, P4, PT, R115, R70, RZ ;  /* 0x0000004673467210 */ /* 0x000fc60007f9e0ff */
[----:B------:R-:W-:Y:S01]  /*59c40*/  IMAD.X R129, RZ, RZ, RZ, P2 ;  /* 0x000000ffff817224 */ /* 0x000fe200010e06ff */
[----:B------:R-:W-:Y:S01]  /*59c50*/  IADD3 R69, PT, PT, R123, R97, RZ ;  /* 0x000000617b457210 */ /* 0x000fe20007ffe0ff */
[----:B------:R-:W-:Y:S01]  /*59c60*/  IMAD.WIDE.U32 R130, R86, R66, R130 ;  /* 0x0000004256827225 */ /* 0x000fe200078e0082 */
[----:B------:R-:W-:-:S03]  /*59c70*/  IADD3 R96, P3, PT, R127, R96, RZ ;  /* 0x000000607f607210 */ /* 0x000fc60007f7e0ff */
[----:B------:R-:W-:Y:S01]  /*59c80*/  IMAD.WIDE.U32 R128, R84, R61, R128 ;  /* 0x0000003d54807225 */ /* 0x000fe200078e0080 */
[----:B------:R-:W-:-:S03]  /*59c90*/  IADD3 R130, P2, PT, R133, R130, RZ ;  /* 0x0000008285827210 */ /* 0x000fc60007f5e0ff */
[----:B------:R-:W-:Y:S02]  /*59ca0*/  IMAD.IADD R127, R48, 0x1, R71 ;  /* 0x00000001307f7824 */ /* 0x000fe400078e0247 */
[----:B------:R-:W-:Y:S01]  /*59cb0*/  IMAD.X R71, RZ, RZ, RZ, P4 ;  /* 0x000000ffff477224 */ /* 0x000fe200020e06ff */
        /* <DEDUP_REMOVED lines=8> */
[----:B------:R-:W-:Y:S01]  /*59d40*/  IMAD.WIDE.U32 R68, R109, R73, R68 ;  /* 0x000000496d447225 */ /* 0x000fe200078e0044 */
[----:B------:R-:W-:-:S03]  /*59d50*/  IADD3.X R133, PT, PT, RZ, RZ, RZ, P0, !PT ;  /* 0x000000ffff857210 */ /* 0x000fc600007fe4ff */
[----:B------:R-:W-:Y:S02]  /*59d60*/  IMAD.X R131, RZ, RZ, RZ, P2 ;  /* 0x000000ffff837224 */ /* 0x000fe400010e06ff */
[----:B------:R-:W-:-:S04]  /*59d70*/  IMAD.WIDE.U32 R96, R91, R79, R96 ;  /* 0x0000004f5b607225 */ /* 0x000fc800078e0060 */
[----:B------:R-:W-:Y:S02]  /*59d80*/  IMAD.IADD R125, R44, 0x1, R69 ;  /* 0x000000012c7d7824 */ /* 0x000fe400078e0245 */
[----:B------:R-:W-:Y:S02]  /*59d90*/  IMAD R91, R68, R42, RZ ;  /* 0x0000002a445b7224 */ /* 0x000fe400078e02ff */
[----:B------:R-:W-:-:S04]  /*59da0*/  IMAD.WIDE.U32 R130, R83, R63, R130 ;  /* 0x0000003f53827225 */ /* 0x000fc800078e0082 */
[----:B------:R-:W-:Y:S02]  /*59db0*/  IMAD.MOV.U32 R69, RZ, RZ, RZ ;  /* 0x000000ffff457224 */ /* 0x000fe400078e00ff */
[----:B------:R-:W-:Y:S02]  /*59dc0*/  IMAD.IADD R129, R119, 0x1, R129 ;  /* 0x0000000177817824 */ /* 0x000fe400078e0281 */
[----:B------:R-:W-:Y:S01]  /*59dd0*/  IMAD.HI.U32 R80, R91, R72, R68 ;  /* 0x000000485b507227 */ /* 0x000fe200078e0044 */
[----:B------:R-:W-:Y:S02]  /*59de0*/  IADD3 R69, PT, PT, R122, R131, RZ ;  /* 0x000000837a457210 */ /* 0x000fe40007ffe0ff */
[----:B------:R-:W-:Y:S01]  /*59df0*/  IADD3 R68, P3, PT, R129, R130, RZ ;  /* 0x0000008281447210 */ /* 0x000fe20007f7e0ff */
[----:B------:R-:W-:-:S04]  /*59e00*/  IMAD.WIDE.U32 R132, R86, R65, R132 ;  /* 0x0000004156847225 */ /* 0x000fc800078e0084 */
[----:B------:R-:W-:Y:S01]  /*59e10*/  IMAD.IADD R115, R47, 0x1, R71 ;  /* 0x000000012f737824 */ /* 0x000fe200078e0247 */
[----:B------:R-:W-:Y:S01]  /*59e20*/  IADD3.X R71, PT, PT, RZ, RZ, RZ, P1, !PT ;  /* 0x000000ffff477210 */ /* 0x000fe20000ffe4ff */
[----:B------:R-:W-:Y:S01]  /*59e30*/  IMAD.X R129, RZ, RZ, RZ, P4 ;  /* 0x000000ffff817224 */ /* 0x000fe200020e06ff */
[----:B------:R-:W-:Y:S01]  /*59e40*/  IADD3 R132, P2, PT, R69, R132, RZ ;  /* 0x0000008445847210 */ /* 0x000fe20007f5e0ff */
[----:B------:R-:W-:Y:S01]  /*59e50*/  IMAD.IADD R134, R67, 0x1, R133 ;  /* 0x0000000143867824 */ /* 0x000fe200078e0285 */
[----:B------:R-:W-:Y:S01]  /*59e60*/  IADD3.X R69, PT, PT, RZ, RZ, RZ, P3, !PT ;  /* 0x000000ffff457210 */ /* 0x000fe20001ffe4ff */
[----:B------:R-:W-:Y:S01]  /*59e70*/  IMAD.WIDE.U32 R128, R81, R62, R128 ;  /* 0x0000003e51807225 */ /* 0x000fe200078e0080 */
[----:B------:R-:W-:Y:S02]  /*59e80*/  IADD3 R96, P4, PT, R127, R96, RZ ;  /* 0x000000607f607210 */ /* 0x000fe40007f9e0ff */
[----:B------:R-:W-:Y:S01]  /*59e90*/  IADD3 R134, P1, PT, R135, R134, RZ ;  /* 0x0000008687867210 */ /* 0x000fe20007f3e0ff */
[----:B------:R-:W-:-:S03]  /*59ea0*/  IMAD.WIDE.U32 R70, R107, R75, R70 ;  /* 0x0000004b6b467225 */ /* 0x000fc600078e0046 */
[----:B------:R-:W-:Y:S01]  /*59eb0*/  IADD3.X R135, PT, PT, RZ, RZ, RZ, P1, !PT ;  /* 0x000000ffff877210 */ /* 0x000fe20000ffe4ff */
[----:B------:R-:W-:Y:S02]  /*59ec0*/  IMAD.IADD R131, R50, 0x1, R97 ;  /* 0x0000000132837824 */ /* 0x000fe400078e0261 */
[----:B------:R-:W-:Y:S02]  /*59ed0*/  IMAD.IADD R129, R139, 0x1, R129 ;  /* 0x000000018b817824 */ /* 0x000fe400078e0281 */
[----:B------:R-:W-:Y:S01]  /*59ee0*/  IMAD.X R133, RZ, RZ, RZ, P2 ;  /* 0x000000ffff857224 */ /* 0x000fe200010e06ff */
[----:B------:R-:W-:Y:S01]  /*59ef0*/  IADD3 R70, P2, PT, R125, R70, RZ ;  /* 0x000000467d467210 */ /* 0x000fe20007f5e0ff */
[----:B------:R-:W-:Y:S01]  /*59f00*/  IMAD.WIDE.U32 R68, R84, R64, R68 ;  /* 0x0000004054447225 */ /* 0x000fe200078e0044 */
[----:B------:R-:W-:Y:S02]  /*59f10*/  IADD3 R125, PT, PT, R46, R71, RZ ;  /* 0x000000472e7d7210 */ /* 0x000fe40007ffe0ff */
[----:B------:R-:W-:Y:S01]  /*59f20*/  IADD3 R131, P0, PT, R131, R128, RZ ;  /* 0x0000008083837210 */ /* 0x000fe20007f1e0ff */
[----:B------:R-:W-:Y:S01]  /*59f30*/  IMAD.X R97, RZ, RZ, RZ, P4 ;  /* 0x000000ffff617224 */ /* 0x000fe200020e06ff */
[----:B------:R-:W-:Y:S01]  /*59f40*/  IADD3 R68, P3, PT, R129, R68, RZ ;  /* 0x0000004481447210 */ /* 0x000fe20007f7e0ff */
[----:B------:R-:W-:-:S04]  /*59f50*/  IMAD.WIDE.U32 R132, R83, R66, R132 ;  /* 0x0000004253847225 */ /* 0x000fc800078e0084 */
[----:B------:R-:W-:Y:S02]  /*59f60*/  IMAD.IADD R69, R98, 0x1, R69 ;  /* 0x0000000162457824 */ /* 0x000fe400078e0245 */
        /* <DEDUP_REMOVED lines=8> */
[----:B------:R-:W-:Y:S02]  /*59ff0*/  IMAD.IADD R97, R43, 0x1, R80 ;  /* 0x000000012b617824 */ /* 0x000fe400078e0250 */
[----:B------:R-:W-:Y:S01]  /*5a000*/  IMAD.IADD R115, R45, 0x1, R71 ;  /* 0x000000012d737824 */ /* 0x000fe200078e0247 */
[----:B------:R-:W-:Y:S01]  /*5a010*/  IADD3.X R71, PT, PT, RZ, RZ, RZ, P0, !PT ;  /* 0x000000ffff477210 */ /* 0x000fe200007fe4ff */
[----:B------:R-:W-:Y:S01]  /*5a020*/  IMAD.WIDE.U32 R68, R81, R61, R68 ;  /* 0x0000003d51447225 */ /* 0x000fe200078e0044 */
[----:B------:R-:W-:-:S03]  /*5a030*/  IADD3 R70, P1, PT, R97, R70, RZ ;  /* 0x0000004661467210 */ /* 0x000fc60007f3e0ff */
[----:B------:R-:W-:Y:S02]  /*5a040*/  IMAD.IADD R133, R137, 0x1, R133 ;  /* 0x0000000189857824 */ /* 0x000fe400078e0285 */
[----:B------:R-:W-:-:S04]  /*5a050*/  IMAD.WIDE.U32 R134, R60, R86, R134 ;  /* 0x000000563c867225 */ /* 0x000fc800078e0086 */
[----:B------:R-:W-:Y:S02]  /*5a060*/  IMAD.X R97, RZ, RZ, RZ, P4 ;  /* 0x000000ffff617224 */ /* 0x000fe400020e06ff */
[----:B------:R-:W-:Y:S01]  /*5a070*/  IMAD.X R129, RZ, RZ, RZ, P2 ;  /* 0x000000ffff817224 */ /* 0x000fe200010e06ff */
[----:B------:R-:W-:Y:S01]  /*5a080*/  IADD3 R80, P2, PT, R71, R68, RZ ;  /* 0x0000004447507210 */ /* 0x000fe20007f5e0ff */
[----:B------:R-:W-:Y:S01]  /*5a090*/  IMAD.X R131, RZ, RZ, RZ, P3 ;  /* 0x000000ffff837224 */ /* 0x000fe200018e06ff */
[----:B------:R-:W-:Y:S01]  /*5a0a0*/  IADD3 R68, P0, PT, R134, R133, RZ ;  /* 0x0000008586447210 */ /* 0x000fe20007f1e0ff */
[----:B------:R-:W-:Y:S01]  /*5a0b0*/  IMAD.WIDE.U32 R96, R103, R77, R96 ;  /* 0x0000004d67607225 */ /* 0x000fe200078e0060 */
[----:B------:R-:W-:-:S03]  /*5a0c0*/  IADD3 R71, PT, PT, R119, R69, RZ ;  /* 0x0000004577477210 */ /* 0x000fc60007ffe0ff */
[----:B------:R-:W-:Y:S01]  /*5a0d0*/  IMAD.WIDE.U32 R130, R113, R79, R130 ;  /* 0x0000004f71827225 */ /* 0x000fe200078e0082 */
[----:B------:R-:W-:-:S03]  /*5a0e0*/  IADD3 R97, PT, PT, R48, R97, RZ ;  /* 0x0000006130617210 */ /* 0x000fc60007ffe0ff */
        /* <DEDUP_REMOVED lines=8> */
[----:B------:R-:W-:Y:S01]  /*5a170*/  IADD3 R127, P1, PT, R127, R80, RZ ;  /* 0x000000507f7f7210 */ /* 0x000fe20007f3e0ff */
[----:B------:R-:W-:-:S04]  /*5a180*/  IMAD.WIDE.U32 R96, R107, R76, R96 ;  /* 0x0000004c6b607225 */ /* 0x000fc800078e0060 */
[----:B------:R-:W-:Y:S01]  /*5a190*/  IMAD.WIDE.U32 R70, R91, R73, R70 ;  /* 0x000000495b467225 */ /* 0x000fe200078e0046 */
[----:B------:R-:W-:Y:S02]  /*5a1a0*/  IADD3 R96, P5, PT, R115, R96, RZ ;  /* 0x0000006073607210 */ /* 0x000fe40007fbe0ff */
[----:B------:R-:W-:Y:S01]  /*5a1b0*/  IADD3 R125, PT, PT, R47, R97, RZ ;  /* 0x000000612f7d7210 */ /* 0x000fe20007ffe0ff */
[----:B------:R-:W-:-:S04]  /*5a1c0*/  IMAD.WIDE.U32 R68, R83, R65, R68 ;  /* 0x0000004153447225 */ /* 0x000fc800078e0044 */
[----:B------:R-:W-:Y:S02]  /*5a1d0*/  IMAD.IADD R129, R122, 0x1, R129 ;  /* 0x000000017a817824 */ /* 0x000fe400078e0281 */
[----:B------:R-:W-:Y:S02]  /*5a1e0*/  IMAD.IADD R115, R44, 0x1, R71 ;  /* 0x000000012c737824 */ /* 0x000fe400078e0247 */
[----:B------:R-:W-:Y:S02]  /*5a1f0*/  HFMA2 R71, -RZ, RZ, 0, 0 ;  /* 0x00000000ff477431 */ /* 0x000fe400000001ff */
[----:B------:R-:W-:Y:S01]  /*5a200*/  IMAD.IADD R69, R67, 0x1, R69 ;  /* 0x0000000143457824 */ /* 0x000fe200078e0245 */
[----:B------:R-:W-:Y:S01]  /*5a210*/  IADD3 R68, P6, PT, R129, R68, RZ ;  /* 0x0000004481447210 */ /* 0x000fe20007fde0ff */
[----:B------:R-:W-:Y:S02]  /*5a220*/  IMAD.X R129, RZ, RZ, RZ, P4 ;  /* 0x000000ffff817224 */ /* 0x000fe400020e06ff */
[----:B------:R-:W-:Y:S01]  /*5a230*/  IMAD R113, R70, R42, RZ ;  /* 0x0000002a46717224 */ /* 0x000fe200078e02ff */
[----:B------:R-:W-:Y:S01]  /*5a240*/  IADD3 R134, P0, PT, R135, R69, RZ ;  /* 0x0000004587867210 */ /* 0x000fe20007f1e0ff */
[----:B------:R-:W-:Y:S01]  /*5a250*/  IMAD.X R131, RZ, RZ, RZ, P3 ;  /* 0x000000ffff837224 */ /* 0x000fe200018e06ff */
[----:B------:R-:W-:Y:S01]  /*5a260*/  IADD3.X R69, PT, PT, RZ, RZ, RZ, P6, !PT ;  /* 0x000000ffff457210 */ /* 0x000fe200037fe4ff */
[----:B------:R-:W-:Y:S01]  /*5a270*/  IMAD.WIDE.U32 R128, R81, R64, R128 ;  /* 0x0000004051807225 */ /* 0x000fe200078e0080 */
[----:B------:R-:W-:-:S03]  /*5a280*/  IADD3.X R135, PT, PT, RZ, RZ, RZ, P0, !PT ;  /* 0x000000ffff877210 */ /* 0x000fc600007fe4ff */
[----:B------:R-:W-:-:S04]  /*5a290*/  IMAD.HI.U32 R80, R113, R72, R70 ;  /* 0x0000004871507227 */ /* 0x000fc800078e0046 */
[----:B------:R-:W-:Y:S02]  /*5a2a0*/  IMAD.X R71, RZ, RZ, RZ, P2 ;  /* 0x000000ffff477224 */ /* 0x000fe400010e06ff */
[----:B------:R-:W-:-:S03]  /*5a2b0*/  IMAD.WIDE.U32 R130, R103, R78, R130 ;  /* 0x0000004e67827225 */ /* 0x000fc600078e0082 */
[----:B------:R-:W-:Y:S01]  /*5a2c0*/  IADD3 R71, P2, PT, R71, R128, RZ ;  /* 0x0000008047477210 */ /* 0x000fe20007f5e0ff */
        /* <DEDUP_REMOVED lines=8> */
[----:B------:R-:W-:Y:S02]  /*5a350*/  IMAD.IADD R131, R137, 0x1, R69 ;  /* 0x0000000189837824 */ /* 0x000fe400078e0245 */
[----:B------:R-:W-:Y:S01]  /*5a360*/  IMAD.WIDE.U32 R134, R60, R83, R134 ;  /* 0x000000533c867225 */ /* 0x000fe200078e0086 */
[----:B------:R-:W-:Y:S02]  /*5a370*/  IADD3 R132, P1, PT, R132, R71, RZ ;  /* 0x0000004784847210 */ /* 0x000fe40007f3e0ff */
[----:B------:R-:W-:Y:S01]  /*5a380*/  IADD3.X R71, PT, PT, RZ, RZ, RZ, P3, !PT ;  /* 0x000000ffff477210 */ /* 0x000fe20001ffe4ff */
[----:B------:R-:W-:Y:S01]  /*5a390*/  IMAD.WIDE.U32 R96, R109, R75, R96 ;  /* 0x0000004b6d607225 */ /* 0x000fe200078e0060 */
[----:B------:R-:W-:-:S03]  /*5a3a0*/  IADD3 R130, P3, PT, R134, R131, RZ ;  /* 0x0000008386827210 */ /* 0x000fc60007f7e0ff */
        /* <DEDUP_REMOVED lines=9> */
[----:B------:R-:W-:Y:S01]  /*5a440*/  IMAD.IADD R71, R48, 0x1, R71 ;  /* 0x0000000130477824 */ /* 0x000fe200078e0247 */
[----:B------:R-:W-:Y:S01]  /*5a450*/  IADD3 R103, PT, PT, R50, R129, RZ ;  /* 0x0000008132677210 */ /* 0x000fe20007ffe0ff */
[----:B------:R-:W-:Y:S02]  /*5a460*/  IMAD.IADD R125, R122, 0x1, R69 ;  /* 0x000000017a7d7824 */ /* 0x000fe400078e0245 */
[----:B------:R-:W-:Y:S02]  /*5a470*/  IMAD.IADD R97, R46, 0x1, R97 ;  /* 0x000000012e617824 */ /* 0x000fe400078e0261 */
[----:B------:R-:W-:Y:S01]  /*5a480*/  IMAD.WIDE.U32 R68, R84, R65, R130 ;  /* 0x0000004154447225 */ /* 0x000fe200078e0082 */
[----:B------:R-:W-:Y:S02]  /*5a490*/  IADD3 R130, P6, PT, R71, R128, RZ ;  /* 0x0000008047827210 */ /* 0x000fe40007fde0ff */
[----:B------:R-:W-:Y:S01]  /*5a4a0*/  IADD3 R70, P4, PT, R97, R70, RZ ;  /* 0x0000004661467210 */ /* 0x000fe20007f9e0ff */
[----:B------:R-:W-:Y:S01]  /*5a4b0*/  IMAD.X R97, RZ, RZ, RZ, P0 ;  /* 0x000000ffff617224 */ /* 0x000fe200000e06ff */
[----:B------:R-:W-:Y:S01]  /*5a4c0*/  IADD3 R71, PT, PT, R67, R69, RZ ;  /* 0x0000004543477210 */ /* 0x000fe20007ffe0ff */
[----:B------:R-:W-:Y:S01]  /*5a4d0*/  IMAD.IADD R69, R43, 0x1, R80 ;  /* 0x000000012b457824 */ /* 0x000fe200078e0250 */
[----:B------:R-:W-:Y:S01]  /*5a4e0*/  IADD3 R128, P2, PT, R125, R68, RZ ;  /* 0x000000447d807210 */ /* 0x000fe20007f5e0ff */
[----:B------:R-:W-:Y:S01]  /*5a4f0*/  IMAD.WIDE.U32 R96, R91, R74, R96 ;  /* 0x0000004a5b607225 */ /* 0x000fe200078e0060 */
[----:B------:R-:W-:-:S02]  /*5a500*/  IADD3 R68, P0, PT, R135, R71, RZ ;  /* 0x0000004787447210 */ /* 0x000fc40007f1e0ff */
[----:B------:R-:W-:Y:S01]  /*5a510*/  IADD3.X R131, PT, PT, RZ, RZ, RZ, P6, !PT ;  /* 0x000000ffff837210 */ /* 0x000fe200037fe4ff */
[----:B------:R-:W-:Y:S01]  /*5a520*/  IMAD.X R71, RZ, RZ, RZ, P4 ;  /* 0x000000ffff477224 */ /* 0x000fe200020e06ff */
[----:B------:R-:W-:Y:S01]  /*5a530*/  IADD3 R96, P4, PT, R69, R96, RZ ;  /* 0x0000006045607210 */ /* 0x000fe20007f9e0ff */
[----:B------:R-:W-:Y:S01]  /*5a540*/  IMAD.IADD R97, R45, 0x1, R97 ;  /* 0x000000012d617824 */ /* 0x000fe200078e0261 */
[----:B------:R-:W-:Y:S01]  /*5a550*/  IADD3.X R129, PT, PT, RZ, RZ, RZ, P2, !PT ;  /* 0x000000ffff817210 */ /* 0x000fe200017fe4ff */
[----:B------:R-:W-:-:S04]  /*5a560*/  IMAD.WIDE.U32 R70, R109, R76, R70 ;  /* 0x0000004c6d467225 */ /* 0x000fc800078e0046 */
[----:B------:R-:W-:Y:S01]  /*5a570*/  IMAD.WIDE.U32 R130, R107, R78, R130 ;  /* 0x0000004e6b827225 */ /* 0x000fe200078e0082 */
[----:B------:R-:W-:-:S03]  /*5a580*/  IADD3 R70, P2, PT, R97, R70, RZ ;  /* 0x0000004661467210 */ /* 0x000fc60007f5e0ff */
[----:B------:R-:W-:Y:S02]  /*5a590*/  IMAD.IADD R71, R47, 0x1, R71 ;  /* 0x000000012f477824 */ /* 0x000fe400078e0247 */
[----:B------:R-:W-:Y:S01]  /*5a5a0*/  IMAD.X R82, RZ, RZ, RZ, P1 ;  /* 0x000000ffff527224 */ /* 0x000fe200008e06ff */
[----:B------:R-:W-:Y:S01]  /*5a5b0*/  IADD3 R103, P1, PT, R103, R132, RZ ;  /* 0x0000008467677210 */ /* 0x000fe20007f3e0ff */
[----:B------:R-:W-:Y:S02]  /*5a5c0*/  IMAD.X R125, RZ, RZ, RZ, P5 ;  /* 0x000000ffff7d7224 */ /* 0x000fe400028e06ff */
        /* <DEDUP_REMOVED lines=8> */
[----:B------:R-:W-:-:S03]  /*5a650*/  IADD3 R115, PT, PT, R137, R133, RZ ;  /* 0x0000008589737210 */ /* 0x000fc60007ffe0ff */
[----:B------:R-:W-:Y:S02]  /*5a660*/  IMAD.X R69, RZ, RZ, RZ, P1 ;  /* 0x000000ffff457224 */ /* 0x000fe400008e06ff */
[----:B------:R-:W-:Y:S02]  /*5a670*/  IMAD.X R129, RZ, RZ, RZ, P5 ;  /* 0x000000ffff817224 */ /* 0x000fe400028e06ff */
        /* <DEDUP_REMOVED lines=12> */
[----:B------:R-:W-:-:S02]  /*5a740*/  IADD3 R128, P1, PT, R71, R128, RZ ;  /* 0x0000008047807210 */ /* 0x000fc40007f3e0ff */
[----:B------:R-:W-:Y:S01]  /*5a750*/  IADD3.X R71, PT, PT, RZ, RZ, RZ, P4, !PT ;  /* 0x000000ffff477210 */ /* 0x000fe200027fe4ff */
[----:B------:R-:W-:Y:S01]  /*5a760*/  IMAD.IADD R129, R48, 0x1, R129 ;  /* 0x0000000130817824 */ /* 0x000fe200078e0281 */
[----:B------:R-:W-:Y:S01]  /*5a770*/  IADD3 R125, P5, PT, R125, R80, RZ ;  /* 0x000000507d7d7210 */ /* 0x000fe20007fbe0ff */
[----:B------:R-:W-:Y:S02]  /*5a780*/  IMAD R103, R96, R42, RZ ;  /* 0x0000002a60677224 */ /* 0x000fe400078e02ff */
[----:B------:R-:W-:Y:S01]  /*5a790*/  IMAD.MOV.U32 R97, RZ, RZ, RZ ;  /* 0x000000ffff617224 */ /* 0x000fe200078e00ff */
[----:B------:R-:W-:Y:S01]  /*5a7a0*/  IADD3 R130, P4, PT, R129, R130, RZ ;  /* 0x0000008281827210 */ /* 0x000fe20007f9e0ff */
[----:B------:R-:W-:Y:S02]  /*5a7b0*/  IMAD.IADD R80, R50, 0x1, R131 ;  /* 0x0000000132507824 */ /* 0x000fe400078e0283 */
[----:B------:R-:W-:Y:S02]  /*5a7c0*/  IMAD.X R129, RZ, RZ, RZ, P1 ;  /* 0x000000ffff817224 */ /* 0x000fe400008e06ff */
[----:B------:R-:W-:-:S04]  /*5a7d0*/  IMAD.WIDE.U32 R70, R113, R74, R70 ;  /* 0x0000004a71467225 */ /* 0x000fc800078e0046 */
[----:B------:R-:W-:Y:S01]  /*5a7e0*/  IMAD.HI.U32 R96, R103, R72, R96 ;  /* 0x0000004867607227 */ /* 0x000fe200078e0060 */
[----:B------:R-:W-:-:S03]  /*5a7f0*/  IADD3 R97, P1, PT, R80, R69, RZ ;  /* 0x0000004550617210 */ /* 0x000fc60007f3e0ff */
[----:B------:R-:W-:Y:S01]  /*5a800*/  IMAD.X R131, RZ, RZ, RZ, P4 ;  /* 0x000000ffff837224 */ /* 0x000fe200020e06ff */
        /* <DEDUP_REMOVED lines=19> */
[----:B------:R-:W-:Y:S02]  /*5a940*/  IMAD.X R97, RZ, RZ, RZ, P1 ;  /* 0x000000ffff617224 */ /* 0x000fe400008e06ff */
[----:B------:R-:W-:-:S04]  /*5a950*/  IMAD.WIDE.U32 R132, R113, R75, R132 ;  /* 0x0000004b71847225 */ /* 0x000fc800078e0084 */
[----:B------:R-:W-:-:S04]  /*5a960*/  IMAD.WIDE.U32 R70, R91, R77, R70 ;  /* 0x0000004d5b467225 */ /* 0x000fc800078e0046 */
[----:B------:R-:W-:Y:S02]  /*5a970*/  IMAD.IADD R107, R44, 0x1, R141 ;  /* 0x000000012c6b7824 */ /* 0x000fe400078e028d */
[----:B------:R-:W-:Y:S01]  /*5a980*/  IMAD.WIDE.U32 R96, R109, R79, R96 ;  /* 0x0000004f6d607225 */ /* 0x000fe200078e0060 */
[----:B------:R-:W-:Y:S02]  /*5a990*/  IADD3 R109, PT, PT, R46, R133, RZ ;  /* 0x000000852e6d7210 */ /* 0x000fe40007ffe0ff */
[----:B------:R-:W-:Y:S01]  /*5a9a0*/  IADD3 R132, P6, PT, R107, R132, RZ ;  /* 0x000000846b847210 */ /* 0x000fe20007fde0ff */
[----:B------:R-:W-:Y:S01]  /*5a9b0*/  IMAD.IADD R71, R48, 0x1, R71 ;  /* 0x0000000130477824 */ /* 0x000fe200078e0247 */
        /* <DEDUP_REMOVED lines=8> */
[----:B------:R-:W-:Y:S02]  /*5aa40*/  IMAD.X R133, RZ, RZ, RZ, P6 ;  /* 0x000000ffff857224 */ /* 0x000fe400030e06ff */
[----:B------:R-:W-:Y:S01]  /*5aa50*/  IMAD.X R109, RZ, RZ, RZ, P2 ;  /* 0x000000ffff6d7224 */ /* 0x000fe200010e06ff */
[----:B------:R-:W-:Y:S01]  /*5aa60*/  IADD3 R68, P2, PT, R97, R128, RZ ;  /* 0x0000008061447210 */ /* 0x000fe20007f5e0ff */
[----:B------:R-:W-:-:S04]  /*5aa70*/  IMAD.WIDE.U32 R132, R103, R74, R132 ;  /* 0x0000004a67847225 */ /* 0x000fc800078e0084 */
        /* <DEDUP_REMOVED lines=34> */
[----:B------:R-:W-:-:S04]  /*5aca0*/  IMAD.WIDE.U32 R128, R103, R76, R128 ;  /* 0x0000004c67807225 */ /* 0x000fc800078e0080 */
        /* <DEDUP_REMOVED lines=9> */
[----:B------:R-:W-:Y:S01]  /*5ad40*/  IADD3.X R91, PT, PT, RZ, RZ, RZ, P1, !PT ;  /* 0x000000ffff5b7210 */ /* 0x000fe20000ffe4ff */
[----:B------:R-:W-:Y:S01]  /*5ad50*/  IMAD.X R80, RZ, RZ, RZ, P0 ;  /* 0x000000ffff507224 */ /* 0x000fe200000e06ff */
[----:B------:R-:W-:Y:S01]  /*5ad60*/  IADD3 R68, P1, PT, R71, R68, RZ ;  /* 0x0000004447447210 */ /* 0x000fe20007f3e0ff */
[----:B------:R-:W-:Y:S02]  /*5ad70*/  IMAD.X R97, RZ, RZ, RZ, P6 ;  /* 0x000000ffff617224 */ /* 0x000fe400030e06ff */
[----:B------:R-:W-:Y:S01]  /*5ad80*/  IMAD.X R71, RZ, RZ, RZ, P2 ;  /* 0x000000ffff477224 */ /* 0x000fe200010e06ff */
[----:B------:R-:W-:Y:S01]  /*5ad90*/  IADD3 R91, P2, PT, R91, R68, RZ ;  /* 0x000000445b5b7210 */ /* 0x000fe20007f5e0ff */
[----:B------:R-:W-:Y:S01]  /*5ada0*/  IMAD.X R68, RZ, RZ, RZ, P4 ;  /* 0x000000ffff447224 */ /* 0x000fe200020e06ff */
[----:B------:R-:W-:Y:S01]  /*5adb0*/  IADD3.X R107, PT, PT, RZ, RZ, RZ, P1, !PT ;  /* 0x000000ffff6b7210 */ /* 0x000fe20000ffe4ff */
[----:B------:R-:W-:-:S03]  /*5adc0*/  IMAD.WIDE.U32 R96, R103, R77, R96 ;  /* 0x0000004d67607225 */ /* 0x000fc600078e0060 */
[----:B------:R-:W-:Y:S01]  /*5add0*/  IADD3 R68, P4, PT, R68, R91, RZ ;  /* 0x0000005b44447210 */ /* 0x000fe20007f9e0ff */
[----:B------:R-:W-:Y:S01]  /*5ade0*/  IMAD.WIDE.U32 R134, R113, R79, R70 ;  /* 0x0000004f71867225 */ /* 0x000fe200078e0046 */
[----:B------:R-:W-:Y:S02]  /*5adf0*/  IADD3 R71, PT, PT, R48, R97, RZ ;  /* 0x0000006130477210 */ /* 0x000fe40007ffe0ff */
[----:B------:R-:W-:Y:S01]  /*5ae00*/  IADD3 R80, PT, PT, R107, R69, R80 ;  /* 0x000000456b507210 */ /* 0x000fe20007ffe050 */
[----:B------:R-:W-:Y:S01]  /*5ae10*/  IMAD.X R91, RZ, RZ, RZ, P5 ;  /* 0x000000ffff5b7224 */ /* 0x000fe200028e06ff */
[----:B------:R-:W-:Y:S01]  /*5ae20*/  IADD3 R70, P6, PT, R71, R134, RZ ;  /* 0x0000008647467210 */ /* 0x000fe20007fde0ff */
[----:B------:R-:W-:Y:S02]  /*5ae30*/  IMAD.X R82, RZ, RZ, RZ, P2 ;  /* 0x000000ffff527224 */ /* 0x000fe400010e06ff */
[----:B------:R-:W-:Y:S01]  /*5ae40*/  IMAD.MOV.U32 R144, RZ, RZ, R96 ;  /* 0x000000ffff907224 */ /* 0x000fe200078e0060 */
[----:B------:R-:W-:Y:S01]  /*5ae50*/  IADD3 R91, P5, PT, R91, R68, RZ ;  /* 0x000000445b5b7210 */ /* 0x000fe20007fbe0ff */
[----:B------:R-:W-:Y:S01]  /*5ae60*/  IMAD.X R68, RZ, RZ, RZ, P3 ;  /* 0x000000ffff447224 */ /* 0x000fe200018e06ff */
[----:B------:R-:W-:-:S04]  /*5ae70*/  IADD3.X R71, PT, PT, RZ, RZ, RZ, P6, !PT ;  /* 0x000000ffff477210 */ /* 0x000fc800037fe4ff */
[----:B------:R-:W-:Y:S01]  /*5ae80*/  IADD3 R68, P3, PT, R68, R91, RZ ;  /* 0x0000005b44447210 */ /* 0x000fe20007f7e0ff */
[----:B------:R-:W-:Y:S02]  /*5ae90*/  IMAD.IADD R91, R50, 0x1, R135 ;  /* 0x00000001325b7824 */ /* 0x000fe400078e0287 */
[----:B------:R-:W-:-:S03]  /*5aea0*/  IMAD.WIDE.U32 R70, R103, R78, R70 ;  /* 0x0000004e67467225 */ /* 0x000fc600078e0046 */
[----:B------:R-:W-:Y:S01]  /*5aeb0*/  IADD3 R91, P0, PT, R91, R68, RZ ;  /* 0x000000445b5b7210 */ /* 0x000fe20007f1e0ff */
[----:B------:R-:W-:Y:S02]  /*5aec0*/  IMAD.IADD R68, R49, 0x1, R71 ;  /* 0x0000000131447824 */ /* 0x000fe400078e0247 */
[----:B------:R-:W-:Y:S02]  /*5aed0*/  IMAD.MOV.U32 R138, RZ, RZ, R70 ;  /* 0x000000ffff8a7224 */ /* 0x000fe400078e0046 */
        /* <DEDUP_REMOVED lines=9> */
[----:B------:R-:W-:Y:S01]  /*5af70*/  IMAD.IADD R91, R50, 0x1, R69 ;  /* 0x00000001325b7824 */ /* 0x000fe200078e0245 */
[----:B------:R-:W-:Y:S02]  /*5af80*/  MOV R82, R140 ;  /* 0x0000008c00527202 */ /* 0x000fe40000000f00 */
[----:B------:R-:W-:Y:S02]  /*5af90*/  MOV R142, R68 ;  /* 0x00000044008e7202 */ /* 0x000fe40000000f00 */
        /* <DEDUP_REMOVED lines=30> */
.L_x_198:
        /* <DEDUP_REMOVED lines=23> */
.L_x_199:
[----:B------:R-:W-:Y:S02]  /*5b2f0*/  HFMA2 R103, -RZ, RZ, 0, 0 ;  /* 0x00000000ff677431 */ /* 0x000fe400000001ff */
[----:B------:R-:W-:Y:S01]  /*5b300*/  IMAD.WIDE.U32 R68, R51, R111, RZ ;  /* 0x0000006f33447225 */ /* 0x000fe200078e00ff */
[----:B------:R-:W-:-:S03]  /*5b310*/  MOV R107, RZ ;  /* 0x000000ff006b7202 */ /* 0x000fc60000000f00 */
[----:B------:R-:W-:Y:S01]  /*5b320*/  HFMA2 R151, -RZ, RZ, 0, 0 ;  /* 0x00000000ff977431 */ /* 0x000fe200000001ff */
[----:B------:R-:W-:Y:S01]  /*5b330*/  MOV R133, RZ ;  /* 0x000000ff00857202 */ /* 0x000fe20000000f00 */
[----:B------:R-:W-:Y:S02]  /*5b340*/  IMAD.MOV.U32 R71, RZ, RZ, RZ ;  /* 0x000000ffff477224 */ /* 0x000fe400078e00ff */
[----:B------:R-:W-:Y:S02]  /*5b350*/  IMAD.MOV.U32 R97, RZ, RZ, RZ ;  /* 0x000000ffff617224 */ /* 0x000fe400078e00ff */
[----:B------:R-:W-:Y:S02]  /*5b360*/  IMAD.MOV.U32 R109, RZ, RZ, RZ ;  /* 0x000000ffff6d7224 */ /* 0x000fe400078e00ff */
[----:B------:R-:W-:Y:S02]  /*5b370*/  IMAD.IADD R70, R69, 0x1, R103 ;  /* 0x0000000145467824 */ /* 0x000fe400078e0267 */
[----:B------:R-:W-:-:S02]  /*5b380*/  HFMA2 R69, -RZ, RZ, 0, 0 ;  /* 0x00000000ff457431 */ /* 0x000fc400000001ff */
[----:B------:R-:W-:Y:S02]  /*5b390*/  IMAD R125, R68, R42, RZ ;  /* 0x0000002a447d7224 */ /* 0x000fe400078e02ff */
        /* <DEDUP_REMOVED lines=8> */
[----:B------:R-:W-:Y:S01]  /*5b420*/  IMAD.MOV.U32 R129, RZ, RZ, RZ ;  /* 0x000000ffff817224 */ /* 0x000fe200078e00ff */
[----:B------:R-:W-:Y:S01]  /*5b430*/  IADD3 R96, PT, PT, R97, R109, RZ ;  /* 0x0000006d61607210 */ /* 0x000fe20007ffe0ff */
[----:B------:R-:W-:Y:S01]  /*5b440*/  IMAD.MOV.U32 R141, RZ, RZ, RZ ;  /* 0x000000ffff8d7224 */ /* 0x000fe200078e00ff */
[----:B------:R-:W-:Y:S01]  /*5b450*/  MOV R97, RZ ;  /* 0x000000ff00617202 */ /* 0x000fe20000000f00 */
[----:B------:R-:W-:Y:S01]  /*5b460*/  IMAD.X R131, RZ, RZ, RZ, P0 ;  /* 0x000000ffff837224 */ /* 0x000fe200000e06ff */
[----:B------:R-:W-:Y:S01]  /*5b470*/  IADD3 R71, PT, PT, R43, R68, RZ ;  /* 0x000000442b477210 */ /* 0x000fe20007ffe0ff */
[----:B------:R-:W-:Y:S02]  /*5b480*/  IMAD.MOV.U32 R149, RZ, RZ, RZ ;  /* 0x000000ffff957224 */ /* 0x000fe400078e00ff */
[----:B------:R-:W-:Y:S01]  /*5b490*/  IMAD.WIDE.U32 R130, R110, R54, R130 ;  /* 0x000000366e827225 */ /* 0x000fe200078e0082 */
[----:B------:R-:W-:-:S03]  /*5b4a0*/  IADD3 R70, P1, PT, R71, R70, RZ ;  /* 0x0000004647467210 */ /* 0x000fc60007f3e0ff */
[----:B------:R-:W-:-:S04]  /*5b4b0*/  IMAD.WIDE.U32 R96, R111, R56, R96 ;  /* 0x000000386f607225 */ /* 0x000fc800078e0060 */
[----:B------:R-:W-:Y:S02]  /*5b4c0*/  IMAD.IADD R69, R107, 0x1, R131 ;  /* 0x000000016b457824 */ /* 0x000fe400078e0283 */
[----:B------:R-:W-:Y:S02]  /*5b4d0*/  HFMA2 R131, -RZ, RZ, 0, 0 ;  /* 0x00000000ff837431 */ /* 0x000fe400000001ff */
[----:B------:R-:W-:Y:S02]  /*5b4e0*/  IMAD.MOV.U32 R132, RZ, RZ, R130 ;  /* 0x000000ffff847224 */ /* 0x000fe400078e0082 */
[----:B------:R-:W-:Y:S01]  /*5b4f0*/  IMAD.IADD R68, R97, 0x1, R129 ;  /* 0x0000000161447824 */ /* 0x000fe200078e0281 */
[----:B------:R-:W-:Y:S01]  /*5b500*/  IADD3 R96, P0, PT, R69, R96, RZ ;  /* 0x0000006045607210 */ /* 0x000fe20007f1e0ff */
[----:B------:R-:W-:Y:S02]  /*5b510*/  IMAD.X R71, RZ, RZ, RZ, P1 ;  /* 0x000000ffff477224 */ /* 0x000fe400008e06ff */
[----:B------:R-:W-:Y:S01]  /*5b520*/  IMAD.MOV.U32 R69, RZ, RZ, RZ ;  /* 0x000000ffff457224 */ /* 0x000fe200078e00ff */
[----:B------:R-:W-:Y:S01]  /*5b530*/  IADD3.X R97, PT, PT, RZ, RZ, RZ, P0, !PT ;  /* 0x000000ffff617210 */ /* 0x000fe200007fe4ff */
[----:B------:R-:W-:-:S04]  /*5b540*/  IMAD.WIDE.U32 R132, R112, R51, R132 ;  /* 0x0000003370847225 */ /* 0x000fc800078e0084 */
        /* <DEDUP_REMOVED lines=21> */
[----:B------:R-:W-:Y:S01]  /*5b6a0*/  IADD3 R113, PT, PT, R45, R71, RZ ;  /* 0x000000472d717210 */ /* 0x000fe20007ffe0ff */
[----:B------:R-:W-:Y:S01]  /*5b6b0*/  IMAD.IADD R97, R107, 0x1, R97 ;  /* 0x000000016b617824 */ /* 0x000fe200078e0261 */
[----:B------:R-:W-:Y:S01]  /*5b6c0*/  IADD3.X R71, PT, PT, RZ, RZ, RZ, P1, !PT ;  /* 0x000000ffff477210 */ /* 0x000fe20000ffe4ff */
[----:B------:R-:W-:-:S03]  /*5b6d0*/  IMAD.WIDE.U32 R150, R111, R58, R150 ;  /* 0x0000003a6f967225 */ /* 0x000fc600078e0096 */
[----:B------:R-:W-:Y:S01]  /*5b6e0*/  IADD3 R68, P0, PT, R97, R68, RZ ;  /* 0x0000004461447210 */ /* 0x000fe20007f1e0ff */
[----:B------:R-:W-:Y:S02]  /*5b6f0*/  IMAD.MOV.U32 R132, RZ, RZ, RZ ;  /* 0x000000ffff847224 */ /* 0x000fe400078e00ff */
[----:B------:R-:W-:Y:S02]  /*5b700*/  IMAD.MOV.U32 R97, RZ, RZ, RZ ;  /* 0x000000ffff617224 */ /* 0x000fe400078e00ff */
[----:B------:R-:W-:Y:S02]  /*5b710*/  IMAD.IADD R140, R151, 0x1, R132 ;  /* 0x00000001978c7824 */ /* 0x000fe400078e0284 */
[----:B------:R-:W-:Y:S02]  /*5b720*/  IMAD.IADD R151, R129, 0x1, R69 ;  /* 0x0000000181977824 */ /* 0x000fe400078e0245 */
[----:B------:R-:W-:Y:S02]  /*5b730*/  IMAD.MOV.U32 R133, RZ, RZ, RZ ;  /* 0x000000ffff857224 */ /* 0x000fe400078e00ff */
[----:B------:R-:W-:-:S04]  /*5b740*/  IMAD.WIDE.U32 R140, R111, R57, R140 ;  /* 0x000000396f8c7225 */ /* 0x000fc800078e008c */
[----:B------:R-:W-:Y:S01]  /*5b750*/  IMAD.X R69, RZ, RZ, RZ, P0 ;  /* 0x000000ffff457224 */ /* 0x000fe200000e06ff */
[----:B------:R-:W-:Y:S01]  /*5b760*/  IADD3 R150, P0, PT, R151, R150, RZ ;  /* 0x0000009697967210 */ /* 0x000fe20007f1e0ff */
[----:B------:R-:W-:-:S04]  /*5b770*/  IMAD.WIDE.U32 R96, R114, R51, R96 ;  /* 0x0000003372607225 */ /* 0x000fc800078e0060 */
[----:B------:R-:W-:Y:S01]  /*5b780*/  IMAD.IADD R148, R141, 0x1, R133 ;  /* 0x000000018d947824 */ /* 0x000fe200078e0285 */
[----:B------:R-:W-:Y:S01]  /*5b790*/  IADD3 R97, PT, PT, R103, R97, RZ ;  /* 0x0000006167617210 */ /* 0x000fe20007ffe0ff */
[----:B------:R-:W-:-:S04]  /*5b7a0*/  IMAD.WIDE.U32 R70, R115, R73, R70 ;  /* 0x0000004973467225 */ /* 0x000fc800078e0046 */
[----:B------:R-:W-:-:S04]  /*5b7b0*/  IMAD.WIDE.U32 R68, R112, R53, R68 ;  /* 0x0000003570447225 */ /* 0x000fc800078e0044 */
[----:B------:R-:W-:Y:S01]  /*5b7c0*/  IMAD.X R151, RZ, RZ, RZ, P0 ;  /* 0x000000ffff977224 */ /* 0x000fe200000e06ff */
[----:B------:R-:W-:Y:S01]  /*5b7d0*/  IADD3 R96, P0, PT, R113, R96, RZ ;  /* 0x0000006071607210 */ /* 0x000fe20007f1e0ff */
[----:B------:R-:W-:Y:S01]  /*5b7e0*/  IMAD.WIDE.U32 R148, R52, R111, R148 ;  /* 0x0000006f34947225 */ /* 0x000fe200078e0094 */
[----:B------:R-:W-:Y:S02]  /*5b7f0*/  IADD3 R111, PT, PT, R44, R71, RZ ;  /* 0x000000472c6f7210 */ /* 0x000fe40007ffe0ff */
[----:B------:R-:W-:Y:S01]  /*5b800*/  IADD3 R68, P1, PT, R97, R68, RZ ;  /* 0x0000004461447210 */ /* 0x000fe20007f3e0ff */
[----:B------:R-:W-:Y:S02]  /*5b810*/  IMAD.IADD R69, R109, 0x1, R69 ;  /* 0x000000016d457824 */ /* 0x000fe400078e0245 */
[----:B------:R-:W-:Y:S02]  /*5b820*/  IMAD R135, R70, R42, RZ ;  /* 0x0000002a46877224 */ /* 0x000fe400078e02ff */
[----:B------:R-:W-:-:S04]  /*5b830*/  IMAD.WIDE.U32 R150, R110, R55, R150 ;  /* 0x000000376e967225 */ /* 0x000fc800078e0096 */
[----:B------:R-:W-:Y:S02]  /*5b840*/  IMAD.MOV.U32 R71, RZ, RZ, RZ ;  /* 0x000000ffff477224 */ /* 0x000fe400078e00ff */
[----:B------:R-:W-:Y:S02]  /*5b850*/  IMAD.X R97, RZ, RZ, RZ, P0 ;  /* 0x000000ffff617224 */ /* 0x000fe400000e06ff */
[----:B------:R-:W-:Y:S01]  /*5b860*/  IMAD.HI.U32 R128, R135, R72, R70 ;  /* 0x0000004887807227 */ /* 0x000fe200078e0046 */
[----:B------:R-:W-:Y:S02]  /*5b870*/  IADD3 R70, P0, PT, R69, R150, RZ ;  /* 0x0000009645467210 */ /* 0x000fe40007f1e0ff */
[----:B------:R-:W-:Y:S01]  /*5b880*/  IADD3.X R69, PT, PT, RZ, RZ, RZ, P1, !PT ;  /* 0x000000ffff457210 */ /* 0x000fe20000ffe4ff */
[----:B------:R-:W-:-:S04]  /*5b890*/  IMAD.WIDE.U32 R96, R125, R75, R96 ;  /* 0x0000004b7d607225 */ /* 0x000fc800078e0060 */
[----:B------:R-:W-:Y:S01]  /*5b8a0*/  IMAD.IADD R141, R131, 0x1, R151 ;  /* 0x00000001838d7824 */ /* 0x000fe200078e0297 */
[----:B------:R-:W-:Y:S01]  /*5b8b0*/  IADD3 R96, P1, PT, R111, R96, RZ ;  /* 0x000000606f607210 */ /* 0x000fe20007f3e0ff */
[----:B------:R-:W-:Y:S02]  /*5b8c0*/  IMAD.X R71, RZ, RZ, RZ, P0 ;  /* 0x000000ffff477224 */ /* 0x000fe400000e06ff */
[----:B------:R-:W-:Y:S01]  /*5b8d0*/  IMAD.WIDE.U32 R68, R114, R54, R68 ;  /* 0x0000003672447225 */ /* 0x000fe200078e0044 */
[----:B------:R-:W-:-:S03]  /*5b8e0*/  IADD3 R140, P0, PT, R141, R140, RZ ;  /* 0x0000008c8d8c7210 */ /* 0x000fc60007f1e0ff */
[----:B------:R-:W-:Y:S01]  /*5b8f0*/  IMAD.WIDE.U32 R70, R112, R56, R70 ;  /* 0x0000003870467225 */ /* 0x000fe200078e0046 */
[----:B------:R-:W-:Y:S02]  /*5b900*/  IADD3 R69, PT, PT, R107, R69, RZ ;  /* 0x000000456b457210 */ /* 0x000fe40007ffe0ff */
[----:B------:R-:W-:Y:S01]  /*5b910*/  IADD3.X R141, PT, PT, RZ, RZ, RZ, P0, !PT ;  /* 0x000000ffff8d7210 */ /* 0x000fe200007fe4ff */
[----:B------:R-:W-:Y:S01]  /*5b920*/  IMAD.IADD R113, R46, 0x1, R97 ;  /* 0x000000012e717824 */ /* 0x000fe200078e0261 */
[----:B------:R-:W-:Y:S01]  /*5b930*/  IADD3 R70, P0, PT, R69, R70, RZ ;  /* 0x0000004645467210 */ /* 0x000fe20007f1e0ff */
[----:B------:R-:W-:Y:S01]  /*5b940*/  IMAD.X R97, RZ, RZ, RZ, P1 ;  /* 0x000000ffff617224 */ /* 0x000fe200008e06ff */
[----:B------:R-:W-:Y:S01]  /*5b950*/  MOV R69, RZ ;  /* 0x000000ff00457202 */ /* 0x000fe20000000f00 */
        /* <DEDUP_REMOVED lines=37> */
[----:B------:R-:W-:-:S04]  /*5bbb0*/  IMAD.WIDE.U32 R150, R135, R73, R150 ;  /* 0x0000004987967225 */ /* 0x000fc800078e0096 */
[----:B------:R-:W-:Y:S01]  /*5bbc0*/  IMAD.MOV.U32 R71, RZ, RZ, RZ ;  /* 0x000000ffff477224 */ /* 0x000fe200078e00ff */
[----:B------:R-:W-:Y:S01]  /*5bbd0*/  IADD3 R143, PT, PT, R44, R151, RZ ;  /* 0x000000972c8f7210 */ /* 0x000fe20007ffe0ff */
[----:B------:R-:W-:Y:S02]  /*5bbe0*/  IMAD.X R141, RZ, RZ, RZ, P1 ;  /* 0x000000ffff8d7224 */ /* 0x000fe400008e06ff */
        /* <DEDUP_REMOVED lines=13> */
[----:B------:R-:W-:Y:S01]  /*5bcc0*/  IMAD R127, R150, R42, RZ ;  /* 0x0000002a967f7224 */ /* 0x000fe200078e02ff */
[----:B------:R-:W-:Y:S01]  /*5bcd0*/  IADD3.X R97, PT, PT, RZ, RZ, RZ, P1, !PT ;  /* 0x000000ffff617210 */ /* 0x000fe20000ffe4ff */
[----:B------:R-:W-:Y:S02]  /*5bce0*/  IMAD.MOV.U32 R151, RZ, RZ, RZ ;  /* 0x000000ffff977224 */ /* 0x000fe400078e00ff */
[----:B------:R-:W-:Y:S02]  /*5bcf0*/  IMAD.IADD R71, R103, 0x1, R71 ;  /* 0x0000000167477824 */ /* 0x000fe400078e0247 */
[----:B------:R-:W-:Y:S01]  /*5bd00*/  IMAD.X R69, RZ, RZ, RZ, P0 ;  /* 0x000000ffff457224 */ /* 0x000fe200000e06ff */
[----:B------:R-:W-:Y:S01]  /*5bd10*/  IADD3 R140, P0, PT, R148, R141, RZ ;  /* 0x0000008d948c7210 */ /* 0x000fe20007f1e0ff */
[----:B------:R-:W-:Y:S01]  /*5bd20*/  IMAD.HI.U32 R128, R127, R72, R150 ;  /* 0x000000487f807227 */ /* 0x000fe200078e0096 */
[----:B------:R-:W-:Y:S02]  /*5bd30*/  IADD3 R110, P2, PT, R71, R110, RZ ;  /* 0x0000006e476e7210 */ /* 0x000fe40007f5e0ff */
[----:B------:R-:W-:Y:S01]  /*5bd40*/  IADD3.X R141, PT, PT, RZ, RZ, RZ, P0, !PT ;  /* 0x000000ffff8d7210 */ /* 0x000fe200007fe4ff */
[----:B------:R-:W-:-:S02]  /*5bd50*/  IMAD.IADD R145, R109, 0x1, R111 ;  /* 0x000000016d917824 */ /* 0x000fc400078e026f */
[----:B------:R-:W-:-:S04]  /*5bd60*/  IMAD.WIDE.U32 R68, R135, R74, R68 ;  /* 0x0000004a87447225 */ /* 0x000fc800078e0044 */
        /* <DEDUP_REMOVED lines=12> */
[----:B------:R-:W-:Y:S01]  /*5be30*/  IMAD.IADD R143, R45, 0x1, R69 ;  /* 0x000000012d8f7824 */ /* 0x000fe200078e0245 */
[----:B------:R-:W-:Y:S01]  /*5be40*/  IADD3 R140, P1, PT, R97, R140, RZ ;  /* 0x0000008c618c7210 */ /* 0x000fe20007f3e0ff */
[----:B------:R-:W-:-:S02]  /*5be50*/  IMAD.X R97, RZ, RZ, RZ, P0 ;  /* 0x000000ffff617224 */ /* 0x000fc400000e06ff */
        /* <DEDUP_REMOVED lines=8> */
[----:B------:R-:W-:-:S03]  /*5bee0*/  IADD3 R96, P2, PT, R111, R96, RZ ;  /* 0x000000606f607210 */ /* 0x000fc60007f5e0ff */
[----:B------:R-:W-:Y:S02]  /*5bef0*/  HFMA2 R111, -RZ, RZ, 0, 0 ;  /* 0x00000000ff6f7431 */ /* 0x000fe400000001ff */
[----:B------:R-:W-:Y:S01]  /*5bf00*/  IMAD.WIDE.U32 R68, R127, R73, R68 ;  /* 0x000000497f447225 */ /* 0x000fe200078e0044 */
[----:B------:R-:W-:-:S03]  /*5bf10*/  IADD3 R70, P4, PT, R143, R70, RZ ;  /* 0x000000468f467210 */ /* 0x000fc60007f9e0ff */
[----:B------:R-:W-:Y:S01]  /*5bf20*/  IMAD.X R141, RZ, RZ, RZ, P1 ;  /* 0x000000ffff8d7224 */ /* 0x000fe200008e06ff */
[----:B------:R-:W-:Y:S01]  /*5bf30*/  IADD3 R130, PT, PT, R44, R69, RZ ;  /* 0x000000452c827210 */ /* 0x000fe20007ffe0ff */
[----:B------:R-:W-:Y:S02]  /*5bf40*/  IMAD R143, R68, R42, RZ ;  /* 0x0000002a448f7224 */ /* 0x000fe400078e02ff */
[----:B------:R-:W-:Y:S02]  /*5bf50*/  IMAD.MOV.U32 R69, RZ, RZ, RZ ;  /* 0x000000ffff457224 */ /* 0x000fe400078e00ff */
        /* <DEDUP_REMOVED lines=20> */
[----:B------:R-:W-:Y:S02]  /*5c0a0*/  IMAD.IADD R69, R131, 0x1, R69 ;  /* 0x0000000183457824 */ /* 0x000fe400078e0245 */
[----:B------:R-:W-:Y:S02]  /*5c0b0*/  IMAD.X R97, RZ, RZ, RZ, P2 ;  /* 0x000000ffff617224 */ /* 0x000fe400010e06ff */
        /* <DEDUP_REMOVED lines=9> */
[----:B------:R-:W-:-:S03]  /*5c150*/  IADD3 R97, PT, PT, R107, R97, RZ ;  /* 0x000000616b617210 */ /* 0x000fc60007ffe0ff */
[----:B------:R-:W-:Y:S01]  /*5c160*/  IMAD.WIDE.U32 R68, R117, R56, R68 ;  /* 0x0000003875447225 */ /* 0x000fe200078e0044 */
[----:B------:R-:W-:Y:S02]  /*5c170*/  IADD3 R70, P4, PT, R130, R70, RZ ;  /* 0x0000004682467210 */ /* 0x000fe40007f9e0ff */
[----:B------:R-:W-:Y:S01]  /*5c180*/  IADD3 R141, PT, PT, R46, R71, RZ ;  /* 0x000000472e8d7210 */ /* 0x000fe20007ffe0ff */
[----:B------:R-:W-:Y:S01]  /*5c190*/  IMAD.X R111, RZ, RZ, RZ, P3 ;  /* 0x000000ffff6f7224 */ /* 0x000fe200018e06ff */
[----:B------:R-:W-:Y:S01]  /*5c1a0*/  IADD3 R68, P3, PT, R97, R68, RZ ;  /* 0x0000004461447210 */ /* 0x000fe20007f7e0ff */
[----:B------:R-:W-:Y:S01]  /*5c1b0*/  IMAD.IADD R148, R133, 0x1, R113 ;  /* 0x0000000185947824 */ /* 0x000fe200078e0271 */
[----:B------:R-:W-:Y:S01]  /*5c1c0*/  MOV R97, RZ ;  /* 0x000000ff00617202 */ /* 0x000fe20000000f00 */
[----:B------:R-:W-:Y:S01]  /*5c1d0*/  IMAD.X R71, RZ, RZ, RZ, P4 ;  /* 0x000000ffff477224 */ /* 0x000fe200020e06ff */
[----:B------:R-:W-:Y:S01]  /*5c1e0*/  IADD3 R113, PT, PT, R43, R136, RZ ;  /* 0x000000882b717210 */ /* 0x000fe20007ffe0ff */
[----:B------:R-:W-:Y:S01]  /*5c1f0*/  IMAD.IADD R145, R129, 0x1, R69 ;  /* 0x0000000181917824 */ /* 0x000fe200078e0245 */
[----:B------:R-:W-:Y:S01]  /*5c200*/  IADD3 R148, P2, PT, R149, R148, RZ ;  /* 0x0000009495947210 */ /* 0x000fe20007f5e0ff */
[----:B------:R-:W-:-:S03]  /*5c210*/  IMAD.WIDE.U32 R96, R120, R51, R96 ;  /* 0x0000003378607225 */ /* 0x000fc600078e0060 */
[----:B------:R-:W-:Y:S01]  /*5c220*/  IADD3.X R149, PT, PT, RZ, RZ, RZ, P2, !PT ;  /* 0x000000ffff957210 */ /* 0x000fe200017fe4ff */
[----:B------:R-:W-:Y:S01]  /*5c230*/  IMAD.WIDE.U32 R70, R127, R74, R70 ;  /* 0x0000004a7f467225 */ /* 0x000fe200078e0046 */
[----:B------:R-:W-:-:S03]  /*5c240*/  IADD3 R96, P2, PT, R128, R96, RZ ;  /* 0x0000006080607210 */ /* 0x000fc60007f5e0ff */
[----:B------:R-:W-:Y:S01]  /*5c250*/  IMAD.X R69, RZ, RZ, RZ, P3 ;  /* 0x000000ffff457224 */ /* 0x000fe200018e06ff */
[----:B------:R-:W-:Y:S01]  /*5c260*/  IADD3 R70, P0, PT, R113, R70, RZ ;  /* 0x0000004671467210 */ /* 0x000fe20007f1e0ff */
[----:B------:R-:W-:Y:S02]  /*5c270*/  IMAD.IADD R130, R45, 0x1, R71 ;  /* 0x000000012d827824 */ /* 0x000fe400078e0247 */
[----:B------:R-:W-:Y:S02]  /*5c280*/  IMAD.IADD R71, R103, 0x1, R97 ;  /* 0x0000000167477824 */ /* 0x000fe400078e0261 */
[----:B------:R-:W-:-:S04]  /*5c290*/  IMAD.WIDE.U32 R68, R118, R53, R68 ;  /* 0x0000003576447225 */ /* 0x000fc800078e0044 */
        /* <DEDUP_REMOVED lines=8> */
[----:B------:R-:W-:Y:S01]  /*5c320*/  IMAD.WIDE.U32 R70, R143, R73, R70 ;  /* 0x000000498f467225 */ /* 0x000fe200078e0046 */
[----:B------:R-:W-:Y:S02]  /*5c330*/  IADD3 R112, P1, PT, R145, R112, RZ ;  /* 0x0000007091707210 */ /* 0x000fe40007f3e0ff */
[----:B------:R-:W-:Y:S01]  /*5c340*/  IADD3 R151, PT, PT, R132, R113, RZ ;  /* 0x0000007184977210 */ /* 0x000fe20007ffe0ff */
[----:B------:R-:W-:-:S04]  /*5c350*/  IMAD.WIDE.U32 R148, R52, R114, R148 ;  /* 0x0000007234947225 */ /* 0x000fc800078e0094 */
[----:B------:R-:W-:Y:S01]  /*5c360*/  IMAD.IADD R141, R48, 0x1, R111 ;  /* 0x00000001308d7824 */ /* 0x000fe200078e026f */
[----:B------:R-:W-:Y:S01]  /*5c370*/  IADD3 R150, P0, PT, R148, R151, RZ ;  /* 0x0000009794967210 */ /* 0x000fe20007f1e0ff */
[----:B------:R-:W-:Y:S02]  /*5c380*/  IMAD.IADD R145, R44, 0x1, R71 ;  /* 0x000000012c917824 */ /* 0x000fe400078e0247 */
[----:B------:R-:W-:Y:S02]  /*5c390*/  HFMA2 R71, -RZ, RZ, 0, 0 ;  /* 0x00000000ff477431 */ /* 0x000fe400000001ff */
[----:B------:R-:W-:Y:S02]  /*5c3a0*/  IMAD.X R111, RZ, RZ, RZ, P4 ;  /* 0x000000ffff6f7224 */ /* 0x000fe400020e06ff */
[----:B------:R-:W-:Y:S02]  /*5c3b0*/  IMAD.X R113, RZ, RZ, RZ, P1 ;  /* 0x000000ffff717224 */ /* 0x000fe400008e06ff */
[----:B------:R-:W-:-:S04]  /*5c3c0*/  IMAD.WIDE.U32 R110, R135, R76, R110 ;  /* 0x0000004c876e7225 */ /* 0x000fc800078e006e */
[----:B------:R-:W-:Y:S01]  /*5c3d0*/  IMAD.WIDE.U32 R96, R125, R79, R96 ;  /* 0x0000004f7d607225 */ /* 0x000fe200078e0060 */
[----:B------:R-:W-:Y:S02]  /*5c3e0*/  IADD3 R110, P1, PT, R130, R110, RZ ;  /* 0x0000006e826e7210 */ /* 0x000fe40007f3e0ff */
[----:B------:R-:W-:Y:S01]  /*5c3f0*/  IADD3 R114, PT, PT, R47, R111, RZ ;  /* 0x0000006f2f727210 */ /* 0x000fe20007ffe0ff */
[----:B------:R-:W-:Y:S01]  /*5c400*/  IMAD R125, R70, R42, RZ ;  /* 0x0000002a467d7224 */ /* 0x000fe200078e02ff */
[----:B------:R-:W-:Y:S01]  /*5c410*/  IADD3 R96, P3, PT, R141, R96, RZ ;  /* 0x000000608d607210 */ /* 0x000fe20007f7e0ff */
        /* <DEDUP_REMOVED lines=32> */
[----:B------:R-:W-:-:S03]  /*5c620*/  IMAD.WIDE.U32 R68, R143, R74, R68 ;  /* 0x0000004a8f447225 */ /* 0x000fc600078e0044 */
[----:B------:R-:W-:Y:S01]  /*5c630*/  IADD3 R110, P1, PT, R110, R113, RZ ;  /* 0x000000716e6e7210 */ /* 0x000fe20007f3e0ff */
[----:B------:R-:W-:Y:S01]  /*5c640*/  IMAD.IADD R97, R43, 0x1, R128 ;  /* 0x000000012b617824 */ /* 0x000fe200078e0280 */
[----:B------:R-:W-:Y:S01]  /*5c650*/  IADD3.X R113, PT, PT, RZ, RZ, RZ, P0, !PT ;  /* 0x000000ffff717210 */ /* 0x000fe200007fe4ff */
[----:B------:R-:W-:Y:S01]  /*5c660*/  IMAD.X R71, RZ, RZ, RZ, P2 ;  /* 0x000000ffff477224 */ /* 0x000fe200010e06ff */
        /* <DEDUP_REMOVED lines=8> */
[----:B------:R-:W-:Y:S01]  /*5c6f0*/  IMAD.WIDE.U32 R96, R135, R77, R96 ;  /* 0x0000004d87607225 */ /* 0x000fe200078e0060 */
[----:B------:R-:W-:-:S03]  /*5c700*/  IADD3.X R145, PT, PT, RZ, RZ, RZ, P1, !PT ;  /* 0x000000ffff917210 */ /* 0x000fc60000ffe4ff */
[----:B------:R-:W-:Y:S02]  /*5c710*/  IMAD.IADD R141, R45, 0x1, R69 ;  /* 0x000000012d8d7824 */ /* 0x000fe400078e0245 */
        /* <DEDUP_REMOVED lines=11> */
[----:B------:R-:W-:Y:S01]  /*5c7d0*/  IADD3.X R69, PT, PT, RZ, RZ, RZ, P2, !PT ;  /* 0x000000ffff457210 */ /* 0x000fe200017fe4ff */
[----:B------:R-:W-:Y:S01]  /*5c7e0*/  IMAD.IADD R113, R131, 0x1, R113 ;  /* 0x0000000183717824 */ /* 0x000fe200078e0271 */
[----:B------:R-:W-:Y:S01]  /*5c7f0*/  IADD3 R116, P2, PT, R111, R116, RZ ;  /* 0x000000746f747210 */ /* 0x000fe20007f5e0ff */
[----:B------:R-:W-:Y:S01]  /*5c800*/  IMAD.WIDE.U32 R96, R127, R76, R96 ;  /* 0x0000004c7f607225 */ /* 0x000fe200078e0060 */
[----:B------:R-:W-:-:S02]  /*5c810*/  IADD3.X R111, PT, PT, RZ, RZ, RZ, P5, !PT ;  /* 0x000000ffff6f7210 */ /* 0x000fc40002ffe4ff */
[----:B------:R-:W-:Y:S01]  /*5c820*/  IADD3 R70, P0, PT, R113, R70, RZ ;  /* 0x0000004671467210 */ /* 0x000fe20007f1e0ff */
[----:B------:R-:W-:Y:S01]  /*5c830*/  IMAD.IADD R71, R133, 0x1, R71 ;  /* 0x0000000185477824 */ /* 0x000fe200078e0247 */
[----:B------:R-:W-:Y:S01]  /*5c840*/  IADD3 R96, P3, PT, R141, R96, RZ ;  /* 0x000000608d607210 */ /* 0x000fe20007f7e0ff */
[----:B------:R-:W-:-:S03]  /*5c850*/  IMAD.WIDE.U32 R68, R125, R73, R68 ;  /* 0x000000497d447225 */ /* 0x000fc600078e0044 */
[----:B------:R-:W-:Y:S01]  /*5c860*/  IADD3 R148, P6, PT, R149, R71, RZ ;  /* 0x0000004795947210 */ /* 0x000fe20007fde0ff */
[----:B------:R-:W-:Y:S01]  /*5c870*/  IMAD.IADD R115, R44, 0x1, R69 ;  /* 0x000000012c737824 */ /* 0x000fe200078e0245 */
[----:B------:R-:W-:Y:S01]  /*5c880*/  IADD3.X R71, PT, PT, RZ, RZ, RZ, P0, !PT ;  /* 0x000000ffff477210 */ /* 0x000fe200007fe4ff */
[----:B------:R-:W-:Y:S02]  /*5c890*/  IMAD.IADD R97, R47, 0x1, R97 ;  /* 0x000000012f617824 */ /* 0x000fe400078e0261 */
[----:B------:R-:W-:Y:S02]  /*5c8a0*/  IMAD.X R113, RZ, RZ, RZ, P4 ;  /* 0x000000ffff717224 */ /* 0x000fe400020e06ff */
[----:B------:R-:W-:Y:S02]  /*5c8b0*/  IMAD R141, R68, R42, RZ ;  /* 0x0000002a448d7224 */ /* 0x000fe400078e02ff */
[----:B------:R-:W-:Y:S02]  /*5c8c0*/  IMAD.MOV.U32 R69, RZ, RZ, RZ ;  /* 0x000000ffff457224 */ /* 0x000fe400078e00ff */
[----:B------:R-:W-:-:S04]  /*5c8d0*/  IMAD.WIDE.U32 R110, R135, R78, R110 ;  /* 0x0000004e876e7225 */ /* 0x000fc800078e006e */
[----:B------:R-:W-:Y:S01]  /*5c8e0*/  IMAD.HI.U32 R114, R141, R72, R68 ;  /* 0x000000488d727227 */ /* 0x000fe200078e0044 */
[----:B------:R-:W-:-:S03]  /*5c8f0*/  IADD3 R68, P0, PT, R97, R110, RZ ;  /* 0x0000006e61447210 */ /* 0x000fc60007f1e0ff */
[----:B------:R-:W-:-:S04]  /*5c900*/  IMAD.WIDE.U32 R112, R120, R56, R112 ;  /* 0x0000003878707225 */ /* 0x000fc800078e0070 */
        /* <DEDUP_REMOVED lines=8> */
[----:B------:R-:W-:-:S03]  /*5c990*/  IADD3 R116, P2, PT, R116, R145, RZ ;  /* 0x0000009174747210 */ /* 0x000fc60007f5e0ff */
[----:B------:R-:W-:Y:S02]  /*5c9a0*/  IMAD.IADD R111, R132, 0x1, R111 ;  /* 0x00000001846f7824 */ /* 0x000fe400078e026f */
        /* <DEDUP_REMOVED lines=25> */
[----:B------:R-:W-:Y:S01]  /*5cb40*/  IADD3 R111, PT, PT, R43, R114, RZ ;  /* 0x000000722b6f7210 */ /* 0x000fe20007ffe0ff */
[----:B------:R-:W-:Y:S01]  /*5cb50*/  IMAD.WIDE.U32 R96, R125, R74, R96 ;  /* 0x0000004a7d607225 */ /* 0x000fe200078e0060 */
[----:B------:R-:W-:Y:S02]  /*5cb60*/  IADD3 R148, P4, PT, R149, R113, RZ ;  /* 0x0000007195947210 */ /* 0x000fe40007f9e0ff */
[----:B------:R-:W-:Y:S01]  /*5cb70*/  IADD3 R115, P1, PT, R115, R116, RZ ;  /* 0x0000007473737210 */ /* 0x000fe20007f3e0ff */
[----:B------:R-:W-:Y:S01]  /*5cb80*/  IMAD.X R117, RZ, RZ, RZ, P2 ;  /* 0x000000ffff757224 */ /* 0x000fe200010e06ff */
[----:B------:R-:W-:Y:S01]  /*5cb90*/  IADD3.X R149, PT, PT, RZ, RZ, RZ, P4, !PT ;  /* 0x000000ffff957210 */ /* 0x000fe200027fe4ff */
[----:B------:R-:W-:Y:S01]  /*5cba0*/  IMAD.WIDE.U32 R112, R143, R76, R68 ;  /* 0x0000004c8f707225 */ /* 0x000fe200078e0044 */
[----:B------:R-:W-:-:S02]  /*5cbb0*/  IADD3.X R114, PT, PT, RZ, RZ, RZ, P1, !PT ;  /* 0x000000ffff727210 */ /* 0x000fc40000ffe4ff */
[----:B------:R-:W-:Y:S01]  /*5cbc0*/  IADD3 R117, P2, PT, R117, R128, RZ ;  /* 0x0000008075757210 */ /* 0x000fe20007f5e0ff */
[----:B------:R-:W-:Y:S01]  /*5cbd0*/  IMAD.X R71, RZ, RZ, RZ, P0 ;  /* 0x000000ffff477224 */ /* 0x000fe200000e06ff */
[----:B------:R-:W-:Y:S01]  /*5cbe0*/  IADD3 R68, P0, PT, R111, R96, RZ ;  /* 0x000000606f447210 */ /* 0x000fe20007f1e0ff */
[----:B------:R-:W-:Y:S02]  /*5cbf0*/  IMAD.IADD R69, R45, 0x1, R97 ;  /* 0x000000012d457824 */ /* 0x000fe400078e0261 */
[----:B------:R-:W-:Y:S02]  /*5cc00*/  IMAD.X R111, RZ, RZ, RZ, P5 ;  /* 0x000000ffff6f7224 */ /* 0x000fe400028e06ff */
[----:B------:R-:W-:Y:S01]  /*5cc10*/  IMAD.WIDE.U32 R96, R127, R78, R70 ;  /* 0x0000004e7f607225 */ /* 0x000fe200078e0046 */
[----:B------:R-:W-:Y:S02]  /*5cc20*/  IADD3 R70, P1, PT, R69, R112, RZ ;  /* 0x0000007045467210 */ /* 0x000fe40007f3e0ff */
[----:B------:R-:W-:Y:S01]  /*5cc30*/  IADD3 R112, P5, PT, R114, R117, RZ ;  /* 0x0000007572707210 */ /* 0x000fe20007fbe0ff */
[----:B------:R-:W-:-:S04]  /*5cc40*/  IMAD.WIDE.U32 R110, R120, R58, R110 ;  /* 0x0000003a786e7225 */ /* 0x000fc800078e006e */
[----:B------:R-:W-:Y:S02]  /*5cc50*/  IMAD.X R69, RZ, RZ, RZ, P3 ;  /* 0x000000ffff457224 */ /* 0x000fe400018e06ff */
[----:B------:R-:W-:Y:S01]  /*5cc60*/  IMAD.IADD R114, R49, 0x1, R97 ;  /* 0x0000000131727824 */ /* 0x000fe200078e0261 */
[----:B------:R-:W-:Y:S01]  /*5cc70*/  IADD3.X R97, PT, PT, RZ, RZ, RZ, P2, !PT ;  /* 0x000000ffff617210 */ /* 0x000fe200017fe4ff */
[----:B------:R-:W-:Y:S01]  /*5cc80*/  IMAD.IADD R113, R47, 0x1, R113 ;  /* 0x000000012f717824 */ /* 0x000fe200078e0271 */
        /* <DEDUP_REMOVED lines=9> */
[----:B------:R-:W-:Y:S01]  /*5cd20*/  IADD3 R69, PT, PT, R44, R69, RZ ;  /* 0x000000452c457210 */ /* 0x000fe20007ffe0ff */
[----:B------:R-:W-:Y:S01]  /*5cd30*/  IMAD.WIDE.U32 R70, R125, R75, R70 ;  /* 0x0000004b7d467225 */ /* 0x000fe200078e0046 */
[----:B------:R-:W-:-:S03]  /*5cd40*/  IADD3 R114, P5, PT, R114, R97, RZ ;  /* 0x0000006172727210 */ /* 0x000fc60007fbe0ff */
[----:B------:R-:W-:Y:S01]  /*5cd50*/  IMAD.X R97, RZ, RZ, RZ, P4 ;  /* 0x000000ffff617224 */ /* 0x000fe200020e06ff */
[----:B------:R-:W-:Y:S01]  /*5cd60*/  IADD3 R70, P1, PT, R69, R70, RZ ;  /* 0x0000004645467210 */ /* 0x000fe20007f3e0ff */
[----:B------:R-:W-:Y:S02]  /*5cd70*/  IMAD.X R111, RZ, RZ, RZ, P3 ;  /* 0x000000ffff6f7224 */ /* 0x000fe400018e06ff */
[----:B------:R-:W-:-:S04]  /*5cd80*/  IMAD.WIDE.U32 R96, R143, R77, R96 ;  /* 0x0000004d8f607225 */ /* 0x000fc800078e0060 */
[----:B------:R-:W-:Y:S01]  /*5cd90*/  IMAD.IADD R71, R46, 0x1, R71 ;  /* 0x000000012e477824 */ /* 0x000fe200078e0247 */
[----:B------:R-:W-:Y:S01]  /*5cda0*/  IADD3 R97, PT, PT, R48, R97, RZ ;  /* 0x0000006130617210 */ /* 0x000fe20007ffe0ff */
[----:B------:R-:W-:-:S03]  /*5cdb0*/  IMAD.WIDE.U32 R110, R127, R79, R110 ;  /* 0x0000004f7f6e7225 */ /* 0x000fc600078e006e */
[----:B------:R-:W-:Y:S01]  /*5cdc0*/  IADD3 R96, P3, PT, R71, R96, RZ ;  /* 0x0000006047607210 */ /* 0x000fe20007f7e0ff */
[----:B------:R-:W-:Y:S01]  /*5cdd0*/  IMAD R127, R68, R42, RZ ;  /* 0x0000002a447f7224 */ /* 0x000fe200078e02ff */
[----:B------:R-:W-:Y:S01]  /*5cde0*/  IADD3 R111, PT, PT, R50, R111, RZ ;  /* 0x0000006f326f7210 */ /* 0x000fe20007ffe0ff */
[----:B------:R-:W-:Y:S02]  /*5cdf0*/  IMAD.MOV.U32 R69, RZ, RZ, RZ ;  /* 0x000000ffff457224 */ /* 0x000fe400078e00ff */
[----:B------:R-:W-:Y:S01]  /*5ce00*/  IMAD.X R71, RZ, RZ, RZ, P1 ;  /* 0x000000ffff477224 */ /* 0x000fe200008e06ff */
[----:B------:R-:W-:Y:S01]  /*5ce10*/  IADD3 R111, P4, PT, R111, R112, RZ ;  /* 0x000000706f6f7210 */ /* 0x000fe20007f9e0ff */
[----:B------:R-:W-:Y:S01]  /*5ce20*/  IMAD.HI.U32 R116, R127, R72, R68 ;  /* 0x000000487f747227 */ /* 0x000fe200078e0044 */
[----:B------:R-:W-:-:S03]  /*5ce30*/  IADD3 R68, P1, PT, R97, R110, RZ ;  /* 0x0000006e61447210 */ /* 0x000fc60007f3e0ff */
[----:B------:R-:W-:Y:S01]  /*5ce40*/  IMAD.X R97, RZ, RZ, RZ, P3 ;  /* 0x000000ffff617224 */ /* 0x000fe200018e06ff */
        /* <DEDUP_REMOVED lines=16> */
[----:B------:R-:W-:Y:S01]  /*5cf50*/  IMAD.WIDE.U32 R116, R127, R73, R116 ;  /* 0x000000497f747225 */ /* 0x000fe200078e0074 */
[----:B------:R-:W-:-:S03]  /*5cf60*/  IADD3 R114, P4, PT, R69, R114, RZ ;  /* 0x0000007245727210 */ /* 0x000fc60007f9e0ff */
        /* <DEDUP_REMOVED lines=13> */
[----:B------:R-:W-:Y:S02]  /*5d040*/  IMAD.IADD R115, R50, 0x1, R71 ;  /* 0x0000000132737824 */ /* 0x000fe400078e0247 */
[----:B------:R-:W-:Y:S01]  /*5d050*/  IMAD.WIDE.U32 R110, R120, R57, R110 ;  /* 0x00000039786e7225 */ /* 0x000fe200078e006e */
[----:B------:R-:W-:-:S03]  /*5d060*/  IADD3 R112, P1, PT, R69, R70, RZ ;  /* 0x0000004645707210 */ /* 0x000fc60007f3e0ff */
[----:B------:R-:W-:Y:S01]  /*5d070*/  IMAD.X R71, RZ, RZ, RZ, P2 ;  /* 0x000000ffff477224 */ /* 0x000fe200010e06ff */
[----:B------:R-:W-:Y:S01]  /*5d080*/  IADD3.X R113, PT, PT, RZ, RZ, RZ, P1, !PT ;  /* 0x000000ffff717210 */ /* 0x000fe20000ffe4ff */
[----:B------:R-:W-:Y:S01]  /*5d090*/  IMAD.X R69, RZ, RZ, RZ, P3 ;  /* 0x000000ffff457224 */ /* 0x000fe200018e06ff */
[----:B------:R-:W-:Y:S01]  /*5d0a0*/  IADD3 R114, P2, PT, R115, R114, RZ ;  /* 0x0000007273727210 */ /* 0x000fe20007f5e0ff */
[----:B------:R-:W-:Y:S01]  /*5d0b0*/  IMAD.X R117, RZ, RZ, RZ, P0 ;  /* 0x000000ffff757224 */ /* 0x000fe200000e06ff */
[----:B------:R-:W-:Y:S01]  /*5d0c0*/  IADD3 R110, P0, PT, R71, R110, RZ ;  /* 0x0000006e476e7210 */ /* 0x000fe20007f1e0ff */
[----:B------:R-:W-:-:S03]  /*5d0d0*/  IMAD.WIDE.U32 R70, R127, R74, R96 ;  /* 0x0000004a7f467225 */ /* 0x000fc600078e0060 */
        /* <DEDUP_REMOVED lines=19> */
[----:B------:R-:W-:Y:S02]  /*5d210*/  IADD3 R114, P4, PT, R114, R117, RZ ;  /* 0x0000007572727210 */ /* 0x000fe40007f9e0ff */
[----:B------:R-:W-:Y:S01]  /*5d220*/  MOV R136, R68 ;  /* 0x0000004400887202 */ /* 0x000fe20000000f00 */
[----:B------:R-:W-:Y:S01]  /*5d230*/  IMAD.WIDE.U32 R112, R125, R79, R112 ;  /* 0x0000004f7d707225 */ /* 0x000fe200078e0070 */
[----:B------:R-:W-:Y:S02]  /*5d240*/  IADD3 R96, P6, PT, R115, R96, RZ ;  /* 0x0000006073607210 */ /* 0x000fe40007fde0ff */
[----:B------:R-:W-:Y:S01]  /*5d250*/  IADD3.X R115, PT, PT, RZ, RZ, RZ, P2, !PT ;  /* 0x000000ffff737210 */ /* 0x000fe200017fe4ff */
[----:B------:R-:W-:Y:S01]  /*5d260*/  IMAD.IADD R97, R48, 0x1, R97 ;  /* 0x0000000130617824 */ /* 0x000fe200078e0261 */
[----:B------:R-:W-:Y:S01]  /*5d270*/  IADD3 R148, P2, PT, R149, R111, RZ ;  /* 0x0000006f95947210 */ /* 0x000fe20007f5e0ff */
[----:B------:R-:W-:Y:S01]  /*5d280*/  IMAD.X R117, RZ, RZ, RZ, P3 ;  /* 0x000000ffff757224 */ /* 0x000fe200018e06ff */
[----:B------:R-:W-:Y:S01]  /*5d290*/  IADD3.X R118, PT, PT, RZ, RZ, RZ, P4, !PT ;  /* 0x000000ffff767210 */ /* 0x000fe200027fe4ff */
[----:B------:R-:W-:Y:S01]  /*5d2a0*/  IMAD.MOV.U32 R135, RZ, RZ, R116 ;  /* 0x000000ffff877224 */ /* 0x000fe200078e0074 */
[----:B------:R-:W-:Y:S01]  /*5d2b0*/  IADD3 R110, P5, PT, R97, R112, RZ ;  /* 0x00000070616e7210 */ /* 0x000fe20007fbe0ff */
[----:B------:R-:W-:Y:S01]  /*5d2c0*/  IMAD.X R97, RZ, RZ, RZ, P6 ;  /* 0x000000ffff617224 */ /* 0x000fe200030e06ff */
[----:B------:R-:W-:Y:S01]  /*5d2d0*/  IADD3 R112, PT, PT, R50, R113, RZ ;  /* 0x0000007132707210 */ /* 0x000fe20007ffe0ff */
[----:B------:R-:W-:-:S02]  /*5d2e0*/  IMAD.X R149, RZ, RZ, RZ, P2 ;  /* 0x000000ffff957224 */ /* 0x000fc400010e06ff */
[----:B------:R-:W-:Y:S01]  /*5d2f0*/  IMAD.X R111, RZ, RZ, RZ, P5 ;  /* 0x000000ffff6f7224 */ /* 0x000fe200028e06ff */
[----:B------:R-:W-:Y:S01]  /*5d300*/  IADD3 R115, P5, PT, R115, R114, RZ ;  /* 0x0000007273737210 */ /* 0x000fe20007fbe0ff */
[----:B------:R-:W-:-:S03]  /*5d310*/  IMAD.WIDE.U32 R96, R127, R76, R96 ;  /* 0x0000004c7f607225 */ /* 0x000fc600078e0060 */
        /* <DEDUP_REMOVED lines=12> */
[----:B------:R-:W-:Y:S02]  /*5d3e0*/  IMAD.MOV.U32 R130, RZ, RZ, R96 ;  /* 0x000000ffff827224 */ /* 0x000fe400078e0060 */
[----:B------:R-:W-:Y:S01]  /*5d3f0*/  IMAD.WIDE.U32 R114, R127, R77, R114 ;  /* 0x0000004d7f727225 */ /* 0x000fe200078e0072 */
[----:B------:R-:W-:-:S03]  /*5d400*/  IADD3 R112, P3, PT, R112, R111, RZ ;  /* 0x0000006f70707210 */ /* 0x000fc60007f7e0ff */
[----:B------:R-:W-:Y:S01]  /*5d410*/  IMAD.X R111, RZ, RZ, RZ, P0 ;  /* 0x000000ffff6f7224 */ /* 0x000fe200000e06ff */
        /* <DEDUP_REMOVED lines=9> */
[----:B------:R-:W-:Y:S01]  /*5d4b0*/  IADD3 R117, P5, PT, R117, R118, RZ ;  /* 0x0000007675757210 */ /* 0x000fe20007fbe0ff */
[----:B------:R-:W-:Y:S01]  /*5d4c0*/  IMAD.X R113, RZ, RZ, RZ, P6 ;  /* 0x000000ffff717224 */ /* 0x000fe200030e06ff */
[----:B------:R-:W-:Y:S02]  /*5d4d0*/  IADD3.X R118, PT, PT, RZ, RZ, RZ, P0, !PT ;  /* 0x000000ffff767210 */ /* 0x000fe400007fe4ff */
[----:B------:R-:W-:Y:S01]  /*5d4e0*/  IADD3 R110, P2, PT, R110, R117, RZ ;  /* 0x000000756e6e7210 */ /* 0x000fe20007f5e0ff */
[----:B------:R-:W-:Y:S01]  /*5d4f0*/  IMAD.WIDE.U32 R112, R127, R78, R112 ;  /* 0x0000004e7f707225 */ /* 0x000fe200078e0070 */
[----:B------:R-:W-:-:S02]  /*5d500*/  IADD3.X R117, PT, PT, RZ, RZ, RZ, P1, !PT ;  /* 0x000000ffff757210 */ /* 0x000fc40000ffe4ff */
[----:B------:R-:W-:Y:S01]  /*5d510*/  IADD3 R111, P1, PT, R111, R110, RZ ;  /* 0x0000006e6f6f7210 */ /* 0x000fe20007f3e0ff */
[----:B------:R-:W-:Y:S01]  /*5d520*/  IMAD.IADD R110, R49, 0x1, R113 ;  /* 0x00000001316e7824 */ /* 0x000fe200078e0271 */
[----:B------:R-:W-:Y:S01]  /*5d530*/  IADD3 R148, PT, PT, R148, R149, R117 ;  /* 0x0000009594947210 */ /* 0x000fe20007ffe075 */
[----:B------:R-:W-:Y:S01]  /*5d540*/  IMAD.X R117, RZ, RZ, RZ, P4 ;  /* 0x000000ffff757224 */ /* 0x000fe200020e06ff */
[----:B------:R-:W-:Y:S01]  /*5d550*/  MOV R128, R112 ;  /* 0x0000007000807202 */ /* 0x000fe20000000f00 */
[----:B------:R-:W-:Y:S01]  /*5d560*/  IMAD.X R120, RZ, RZ, RZ, P1 ;  /* 0x000000ffff787224 */ /* 0x000fe200008e06ff */
[----:B------:R-:W-:Y:S02]  /*5d570*/  IADD3 R110, P3, PT, R110, R111, RZ ;  /* 0x0000006f6e6e7210 */ /* 0x000fe40007f7e0ff */
[----:B------:R-:W-:Y:S01]  /*5d580*/  IADD3 R148, PT, PT, R117, R148, R118 ;  /* 0x0000009475947210 */ /* 0x000fe20007ffe076 */
[----:B------:R-:W-:Y:S01]  /*5d590*/  IMAD.X R117, RZ, RZ, RZ, P2 ;  /* 0x000000ffff757224 */ /* 0x000fe200010e06ff */
[----:B------:R-:W-:Y:S01]  /*5d5a0*/  IADD3.X R118, PT, PT, RZ, RZ, RZ, P5, !PT ;  /* 0x000000ffff767210 */ /* 0x000fe20002ffe4ff */
[----:B------:R-:W-:-:S03]  /*5d5b0*/  IMAD.X R111, RZ, RZ, RZ, P3 ;  /* 0x000000ffff6f7224 */ /* 0x000fc600018e06ff */
[----:B------:R-:W-:Y:S01]  /*5d5c0*/  IADD3 R148, PT, PT, R117, R148, R118 ;  /* 0x0000009475947210 */ /* 0x000fe20007ffe076 */
[----:B------:R-:W-:-:S04]  /*5d5d0*/  IMAD.WIDE.U32 R110, R127, R79, R110 ;  /* 0x0000004f7f6e7225 */ /* 0x000fc800078e006e */
        /* <DEDUP_REMOVED lines=31> */
.L_x_200:
        /* <DEDUP_REMOVED lines=23> */
.L_x_201:
        /* <DEDUP_REMOVED lines=17> */
[----:B------:R-:W-:Y:S02]  /*5da50*/  IADD3 R70, P1, PT, R71, R70, RZ ;  /* 0x0000004647467210 */ /* 0x000fe40007f3e0ff */
[----:B------:R-:W-:Y:S02]  /*5da60*/  IADD3.X R69, PT, PT, RZ, RZ, RZ, P0, !PT ;  /* 0x000000ffff457210 */ /* 0x000fe400007fe4ff */
[----:B------:R-:W-:Y:S01]  /*5da70*/  MOV R97, RZ ;  /* 0x000000ff00617202 */ /* 0x000fe20000000f00 */
[----:B------:R-:W-:-:S02]  /*5da80*/  IMAD.X R71, RZ, RZ, RZ, P1 ;  /* 0x000000ffff477224 */ /* 0x000fc400008e06ff */
[----:B------:R-:W-:-:S04]  /*5da90*/  IMAD.WIDE.U32 R68, R6, R62, R68 ;  /* 0x0000003e06447225 */ /* 0x000fc800078e0044 */
[----:B------:R-:W-:-:S04]  /*5daa0*/  IMAD.WIDE.U32 R96, R9, R64, R96 ;  /* 0x0000004009607225 */ /* 0x000fc800078e0060 */
[----:B------:R-:W-:Y:S02]  /*5dab0*/  IMAD.IADD R111, R139, 0x1, R69 ;  /* 0x000000018b6f7824 */ /* 0x000fe400078e0245 */
[----:B------:R-:W-:-:S03]  /*5dac0*/  IMAD.WIDE.U32 R70, R147, R73, R70 ;  /* 0x0000004993467225 */ /* 0x000fc600078e0046 */
[----:B------:R-:W-:Y:S01]  /*5dad0*/  IADD3 R110, P0, PT, R111, R96, RZ ;  /* 0x000000606f6e7210 */ /* 0x000fe20007f1e0ff */
[----:B------:R-:W-:Y:S01]  /*5dae0*/  IMAD.MOV.U32 R69, RZ, RZ, RZ ;  /* 0x000000ffff457224 */ /* 0x000fe200078e00ff */
[----:B------:R-:W-:Y:S01]  /*5daf0*/  IADD3 R71, PT, PT, R44, R71, RZ ;  /* 0x000000472c477210 */ /* 0x000fe20007ffe0ff */
[----:B------:R-:W-:Y:S02]  /*5db00*/  IMAD.IADD R96, R98, 0x1, R97 ;  /* 0x0000000162607824 */ /* 0x000fe400078e0261 */
[----:B------:R-:W-:-:S04]  /*5db10*/  IMAD.WIDE.U32 R68, R7, R59, R68 ;  /* 0x0000003b07447225 */ /* 0x000fc800078e0044 */
[----:B------:R-:W-:Y:S01]  /*5db20*/  IMAD.X R111, RZ, RZ, RZ, P0 ;  /* 0x000000ffff6f7224 */ /* 0x000fe200000e06ff */
[----:B------:R-:W-:Y:S01]  /*5db30*/  IADD3 R68, P0, PT, R71, R68, RZ ;  /* 0x0000004447447210 */ /* 0x000fe20007f1e0ff */
[----:B------:R-:W-:Y:S01]  /*5db40*/  IMAD R145, R70, R42, RZ ;  /* 0x0000002a46917224 */ /* 0x000fe200078e02ff */
[----:B------:R-:W-:Y:S01]  /*5db50*/  IADD3 R69, PT, PT, R123, R69, RZ ;  /* 0x000000457b457210 */ /* 0x000fe20007ffe0ff */
[----:B------:R-:W-:-:S04]  /*5db60*/  IMAD.WIDE.U32 R110, R6, R61, R110 ;  /* 0x0000003d066e7225 */ /* 0x000fc800078e006e */
[----:B------:R-:W-:Y:S01]  /*5db70*/  IMAD.MOV.U32 R71, RZ, RZ, RZ ;  /* 0x000000ffff477224 */ /* 0x000fe200078e00ff */
[----:B------:R-:W-:Y:S01]  /*5db80*/  IADD3 R110, P1, PT, R69, R110, RZ ;  /* 0x0000006e456e7210 */ /* 0x000fe20007f3e0ff */
[----:B------:R-:W-:Y:S02]  /*5db90*/  IMAD.MOV.U32 R97, RZ, RZ, RZ ;  /* 0x000000ffff617224 */ /* 0x000fe400078e00ff */
[----:B------:R-:W-:Y:S01]  /*5dba0*/  IMAD.HI.U32 R112, R145, R72, R70 ;  /* 0x0000004891707227 */ /* 0x000fe200078e0046 */
[----:B------:R-:W-:Y:S02]  /*5dbb0*/  IADD3 R71, PT, PT, R119, R111, RZ ;  /* 0x0000006f77477210 */ /* 0x000fe40007ffe0ff */
[----:B------:R-:W-:Y:S01]  /*5dbc0*/  IADD3.X R111, PT, PT, RZ, RZ, RZ, P1, !PT ;  /* 0x000000ffff6f7210 */ /* 0x000fe20000ffe4ff */
[----:B------:R-:W-:-:S04]  /*5dbd0*/  IMAD.WIDE.U32 R96, R9, R63, R96 ;  /* 0x0000003f09607225 */ /* 0x000fc800078e0060 */
[----:B------:R-:W-:Y:S01]  /*5dbe0*/  IMAD.X R69, RZ, RZ, RZ, P0 ;  /* 0x000000ffff457224 */ /* 0x000fe200000e06ff */
[----:B------:R-:W-:Y:S01]  /*5dbf0*/  IADD3 R96, P0, PT, R71, R96, RZ ;  /* 0x0000006047607210 */ /* 0x000fe20007f1e0ff */
[----:B------:R-:W-:Y:S02]  /*5dc00*/  IMAD.IADD R113, R43, 0x1, R112 ;  /* 0x000000012b717824 */ /* 0x000fe400078e0270 */
[----:B------:R-:W-:Y:S02]  /*5dc10*/  HFMA2 R71, -RZ, RZ, 0, 0 ;  /* 0x00000000ff477431 */ /* 0x000fe400000001ff */
[----:B------:R-:W-:-:S04]  /*5dc20*/  IMAD.WIDE.U32 R68, R147, R74, R68 ;  /* 0x0000004a93447225 */ /* 0x000fc800078e0044 */
[----:B------:R-:W-:Y:S02]  /*5dc30*/  IMAD.IADD R70, R122, 0x1, R97 ;  /* 0x000000017a467824 */ /* 0x000fe400078e0261 */
[----:B------:R-:W-:Y:S01]  /*5dc40*/  IMAD.X R97, RZ, RZ, RZ, P0 ;  /* 0x000000ffff617224 */ /* 0x000fe200000e06ff */
[----:B------:R-:W-:Y:S01]  /*5dc50*/  IADD3 R68, P0, PT, R113, R68, RZ ;  /* 0x0000004471447210 */ /* 0x000fe20007f1e0ff */
[----:B------:R-:W-:-:S04]  /*5dc60*/  IMAD.WIDE.U32 R110, R7, R62, R110 ;  /* 0x0000003e076e7225 */ /* 0x000fc800078e006e */
[----:B------:R-:W-:-:S04]  /*5dc70*/  IMAD.WIDE.U32 R96, R6, R64, R96 ;  /* 0x0000004006607225 */ /* 0x000fc800078e0060 */
[----:B------:R-:W-:Y:S01]  /*5dc80*/  IMAD.IADD R113, R139, 0x1, R111 ;  /* 0x000000018b717824 */ /* 0x000fe200078e026f */
[----:B------:R-:W-:Y:S01]  /*5dc90*/  MOV R111, RZ ;  /* 0x000000ff006f7202 */ /* 0x000fe20000000f00 */
        /* <DEDUP_REMOVED lines=10> */
[----:B------:R-:W-:Y:S01]  /*5dd40*/  IMAD.IADD R97, R123, 0x1, R111 ;  /* 0x000000017b617824 */ /* 0x000fe200078e026f */
[----:B------:R-:W-:Y:S01]  /*5dd50*/  IADD3 R115, PT, PT, R44, R69, RZ ;  /* 0x000000452c737210 */ /* 0x000fe20007ffe0ff */
[----:B------:R-:W-:Y:S01]  /*5dd60*/  IMAD R143, R68, R42, RZ ;  /* 0x0000002a448f7224 */ /* 0x000fe200078e02ff */
[----:B------:R-:W-:Y:S01]  /*5dd70*/  IADD3.X R111, PT, PT, RZ, RZ, RZ, P1, !PT ;  /* 0x000000ffff6f7210 */ /* 0x000fe20000ffe4ff */
[----:B------:R-:W-:-:S04]  /*5dd80*/  IMAD.WIDE.U32 R112, R7, R61, R112 ;  /* 0x0000003d07707225 */ /* 0x000fc800078e0070 */
[----:B------:R-:W-:Y:S02]  /*5dd90*/  IMAD.MOV.U32 R69, RZ, RZ, RZ ;  /* 0x000000ffff457224 */ /* 0x000fe400078e00ff */
[----:B------:R-:W-:Y:S02]  /*5dda0*/  IMAD.IADD R96, R137, 0x1, R71 ;  /* 0x0000000189607824 */ /* 0x000fe400078e0247 */
[----:B------:R-:W-:Y:S02]  /*5ddb0*/  IMAD.X R71, RZ, RZ, RZ, P0 ;  /* 0x000000ffff477224 */ /* 0x000fe400000e06ff */
[----:B------:R-:W-:Y:S01]  /*5ddc0*/  IMAD.HI.U32 R114, R143, R72, R68 ;  /* 0x000000488f727227 */ /* 0x000fe200078e0044 */
[----:B------:R-:W-:-:S03]  /*5ddd0*/  IADD3 R68, P0, PT, R97, R112, RZ ;  /* 0x0000007061447210 */ /* 0x000fc60007f1e0ff */
[----:B------:R-:W-:Y:S01]  /*5dde0*/  IMAD.IADD R113, R119, 0x1, R113 ;  /* 0x0000000177717824 */ /* 0x000fe200078e0271 */
[----:B------:R-:W-:Y:S01]  /*5ddf0*/  IADD3.X R69, PT, PT, RZ, RZ, RZ, P0, !PT ;  /* 0x000000ffff457210 */ /* 0x000fe200007fe4ff */
[----:B------:R-:W-:-:S04]  /*5de00*/  IMAD.WIDE.U32 R70, R6, R63, R70 ;  /* 0x0000003f06467225 */ /* 0x000fc800078e0046 */
[----:B------:R-:W-:Y:S01]  /*5de10*/  IMAD.MOV.U32 R97, RZ, RZ, RZ ;  /* 0x000000ffff617224 */ /* 0x000fe200078e00ff */
[----:B------:R-:W-:Y:S01]  /*5de20*/  IADD3 R70, P1, PT, R113, R70, RZ ;  /* 0x0000004671467210 */ /* 0x000fe20007f3e0ff */
[----:B------:R-:W-:Y:S01]  /*5de30*/  IMAD.WIDE.U32 R110, R147, R75, R110 ;  /* 0x0000004b936e7225 */ /* 0x000fe200078e006e */
[----:B------:R-:W-:-:S03]  /*5de40*/  IADD3 R71, PT, PT, R122, R71, RZ ;  /* 0x000000477a477210 */ /* 0x000fc60007ffe0ff */
[----:B------:R-:W-:Y:S01]  /*5de50*/  IMAD.WIDE.U32 R96, R9, R65, R96 ;  /* 0x0000004109607225 */ /* 0x000fe200078e0060 */
[----:B------:R-:W-:-:S03]  /*5de60*/  IADD3 R112, P2, PT, R115, R110, RZ ;  /* 0x0000006e73707210 */ /* 0x000fc60007f5e0ff */
[----:B------:R-:W-:Y:S01]  /*5de70*/  IMAD.WIDE.U32 R68, R4, R62, R68 ;  /* 0x0000003e04447225 */ /* 0x000fe200078e0044 */
[----:B------:R-:W-:Y:S02]  /*5de80*/  IADD3 R96, P0, PT, R71, R96, RZ ;  /* 0x0000006047607210 */ /* 0x000fe40007f1e0ff */
[----:B------:R-:W-:Y:S01]  /*5de90*/  IADD3.X R113, PT, PT, RZ, RZ, RZ, P2, !PT ;  /* 0x000000ffff717210 */ /* 0x000fe200017fe4ff */
[----:B------:R-:W-:Y:S02]  /*5dea0*/  IMAD.X R71, RZ, RZ, RZ, P1 ;  /* 0x000000ffff477224 */ /* 0x000fe400008e06ff */
[----:B------:R-:W-:Y:S02]  /*5deb0*/  IMAD.IADD R69, R139, 0x1, R69 ;  /* 0x000000018b457824 */ /* 0x000fe400078e0245 */
[----:B------:R-:W-:-:S04]  /*5dec0*/  IMAD.WIDE.U32 R70, R7, R64, R70 ;  /* 0x0000004007467225 */ /* 0x000fc800078e0046 */
[----:B------:R-:W-:Y:S01]  /*5ded0*/  IMAD.IADD R110, R67, 0x1, R97 ;  /* 0x00000001436e7824 */ /* 0x000fe200078e0261 */
[----:B------:R-:W-:Y:S01]  /*5dee0*/  IADD3 R70, P1, PT, R69, R70, RZ ;  /* 0x0000004645467210 */ /* 0x000fe20007f3e0ff */
[----:B------:R-:W-:Y:S02]  /*5def0*/  HFMA2 R69, -RZ, RZ, 0, 0 ;  /* 0x00000000ff457431 */ /* 0x000fe400000001ff */
[----:B------:R-:W-:Y:S01]  /*5df00*/  IMAD.X R97, RZ, RZ, RZ, P0 ;  /* 0x000000ffff617224 */ /* 0x000fe200000e06ff */
[----:B------:R-:W-:Y:S01]  /*5df10*/  IADD3 R71, PT, PT, R98, R71, RZ ;  /* 0x0000004762477210 */ /* 0x000fe20007ffe0ff */
[----:B------:R-:W-:Y:S02]  /*5df20*/  IMAD.IADD R115, R46, 0x1, R111 ;  /* 0x000000012e737824 */ /* 0x000fe400078e026f */
[----:B------:R-:W-:Y:S02]  /*5df30*/  IMAD.IADD R111, R43, 0x1, R114 ;  /* 0x000000012b6f7824 */ /* 0x000fe400078e0272 */
        /* <DEDUP_REMOVED lines=19> */
[----:B------:R-:W-:Y:S02]  /*5e070*/  IMAD.IADD R71, R119, 0x1, R71 ;  /* 0x0000000177477824 */ /* 0x000fe400078e0247 */
[----:B------:R-:W-:Y:S02]  /*5e080*/  IMAD.X R111, RZ, RZ, RZ, P0 ;  /* 0x000000ffff6f7224 */ /* 0x000fe400000e06ff */
[----:B------:R-:W-:Y:S01]  /*5e090*/  IMAD.WIDE.U32 R114, R143, R73, R114 ;  /* 0x000000498f727225 */ /* 0x000fe200078e0072 */
[----:B------:R-:W-:Y:S02]  /*5e0a0*/  IADD3 R96, P2, PT, R71, R96, RZ ;  /* 0x0000006047607210 */ /* 0x000fe40007f5e0ff */
[----:B------:R-:W-:Y:S01]  /*5e0b0*/  IADD3.X R71, PT, PT, RZ, RZ, RZ, P1, !PT ;  /* 0x000000ffff477210 */ /* 0x000fe20000ffe4ff */
[----:B------:R-:W-:Y:S02]  /*5e0c0*/  IMAD.IADD R97, R122, 0x1, R97 ;  /* 0x000000017a617824 */ /* 0x000fe400078e0261 */
[----:B------:R-:W-:-:S04]  /*5e0d0*/  IMAD.WIDE.U32 R110, R6, R65, R110 ;  /* 0x00000041066e7225 */ /* 0x000fc800078e006e */
[----:B------:R-:W-:Y:S01]  /*5e0e0*/  IMAD.IADD R113, R45, 0x1, R113 ;  /* 0x000000012d717824 */ /* 0x000fe200078e0271 */
[----:B------:R-:W-:Y:S01]  /*5e0f0*/  IADD3 R110, P1, PT, R97, R110, RZ ;  /* 0x0000006e616e7210 */ /* 0x000fe20007f3e0ff */
[----:B------:R-:W-:-:S04]  /*5e100*/  IMAD.WIDE.U32 R68, R147, R76, R68 ;  /* 0x0000004c93447225 */ /* 0x000fc800078e0044 */
[----:B------:R-:W-:Y:S01]  /*5e110*/  IMAD.IADD R141, R44, 0x1, R115 ;  /* 0x000000012c8d7824 */ /* 0x000fe200078e0273 */
[----:B------:R-:W-:Y:S01]  /*5e120*/  IADD3 R68, P3, PT, R113, R68, RZ ;  /* 0x0000004471447210 */ /* 0x000fe20007f7e0ff */
[----:B------:R-:W-:Y:S01]  /*5e130*/  IMAD R118, R114, R42, RZ ;  /* 0x0000002a72767224 */ /* 0x000fe200078e02ff */
[----:B------:R-:W-:Y:S01]  /*5e140*/  IADD3 R113, PT, PT, R47, R69, RZ ;  /* 0x000000452f717210 */ /* 0x000fe20007ffe0ff */
[----:B------:R-:W-:Y:S01]  /*5e150*/  IMAD.MOV.U32 R115, RZ, RZ, RZ ;  /* 0x000000ffff737224 */ /* 0x000fe200078e00ff */
[----:B------:R-:W-:Y:S01]  /*5e160*/  IADD3.X R69, PT, PT, RZ, RZ, RZ, P3, !PT ;  /* 0x000000ffff457210 */ /* 0x000fe20001ffe4ff */
[----:B------:R-:W-:Y:S02]  /*5e170*/  IMAD.IADD R111, R67, 0x1, R111 ;  /* 0x00000001436f7824 */ /* 0x000fe400078e026f */
[----:B------:R-:W-:Y:S02]  /*5e180*/  IMAD.X R97, RZ, RZ, RZ, P2 ;  /* 0x000000ffff617224 */ /* 0x000fe400010e06ff */
[----:B------:R-:W-:-:S04]  /*5e190*/  IMAD.WIDE.U32 R70, R5, R62, R70 ;  /* 0x0000003e05467225 */ /* 0x000fc800078e0046 */
[----:B------:R-:W-:Y:S01]  /*5e1a0*/  IMAD.HI.U32 R116, R118, R72, R114 ;  /* 0x0000004876747227 */ /* 0x000fe200078e0072 */
[----:B------:R-:W-:-:S03]  /*5e1b0*/  IADD3 R114, P0, PT, R111, R112, RZ ;  /* 0x000000706f727210 */ /* 0x000fc60007f1e0ff */
[----:B------:R-:W-:Y:S01]  /*5e1c0*/  IMAD.WIDE.U32 R96, R4, R64, R96 ;  /* 0x0000004004607225 */ /* 0x000fe200078e0060 */
[----:B------:R-:W-:-:S03]  /*5e1d0*/  IADD3.X R115, PT, PT, RZ, RZ, RZ, P0, !PT ;  /* 0x000000ffff737210 */ /* 0x000fc600007fe4ff */
[----:B------:R-:W-:Y:S01]  /*5e1e0*/  IMAD.IADD R71, R139, 0x1, R71 ;  /* 0x000000018b477824 */ /* 0x000fe200078e0247 */
[----:B------:R-:W-:Y:S01]  /*5e1f0*/  IADD3 R97, PT, PT, R98, R97, RZ ;  /* 0x0000006162617210 */ /* 0x000fe20007ffe0ff */
[----:B------:R-:W-:Y:S02]  /*5e200*/  IMAD.X R111, RZ, RZ, RZ, P1 ;  /* 0x000000ffff6f7224 */ /* 0x000fe400008e06ff */
[----:B------:R-:W-:Y:S01]  /*5e210*/  IMAD.WIDE.U32 R68, R145, R75, R68 ;  /* 0x0000004b91447225 */ /* 0x000fe200078e0044 */
[----:B------:R-:W-:-:S03]  /*5e220*/  IADD3 R96, P2, PT, R71, R96, RZ ;  /* 0x0000006047607210 */ /* 0x000fc60007f5e0ff */
        /* <DEDUP_REMOVED lines=10> */
[----:B------:R-:W-:Y:S01]  /*5e2d0*/  IMAD.WIDE.U32 R96, R5, R61, R96 ;  /* 0x0000003d05607225 */ /* 0x000fe200078e0060 */
[----:B------:R-:W-:-:S03]  /*5e2e0*/  IADD3 R112, P0, PT, R111, R114, RZ ;  /* 0x000000726f707210 */ /* 0x000fc60007f1e0ff */
[----:B------:R-:W-:Y:S01]  /*5e2f0*/  IMAD.IADD R141, R46, 0x1, R69 ;  /* 0x000000012e8d7824 */ /* 0x000fe200078e0245 */
[----:B------:R-:W-:Y:S01]  /*5e300*/  IADD3 R96, P2, PT, R71, R96, RZ ;  /* 0x0000006047607210 */ /* 0x000fe20007f5e0ff */
[----:B------:R-:W-:Y:S01]  /*5e310*/  IMAD.X R69, RZ, RZ, RZ, P4 ;  /* 0x000000ffff457224 */ /* 0x000fe200020e06ff */
[----:B------:R-:W-:Y:S01]  /*5e320*/  IADD3 R149, PT, PT, R119, R97, RZ ;  /* 0x0000006177957210 */ /* 0x000fe20007ffe0ff */
[----:B------:R-:W-:Y:S01]  /*5e330*/  IMAD.X R111, RZ, RZ, RZ, P1 ;  /* 0x000000ffff6f7224 */ /* 0x000fe200008e06ff */
[----:B------:R-:W-:Y:S01]  /*5e340*/  IADD3.X R71, PT, PT, RZ, RZ, RZ, P3, !PT ;  /* 0x000000ffff477210 */ /* 0x000fe20001ffe4ff */
[----:B------:R-:W-:Y:S02]  /*5e350*/  IMAD.IADD R97, R43, 0x1, R116 ;  /* 0x000000012b617824 */ /* 0x000fe400078e0274 */
[----:B------:R-:W-:-:S04]  /*5e360*/  IMAD.WIDE.U32 R68, R143, R74, R68 ;  /* 0x0000004a8f447225 */ /* 0x000fc800078e0044 */
[----:B------:R-:W-:Y:S01]  /*5e370*/  IMAD.X R113, RZ, RZ, RZ, P0 ;  /* 0x000000ffff717224 */ /* 0x000fe200000e06ff */
[----:B------:R-:W-:Y:S01]  /*5e380*/  IADD3 R68, P4, PT, R97, R68, RZ ;  /* 0x0000004461447210 */ /* 0x000fe20007f9e0ff */
[----:B------:R-:W-:-:S04]  /*5e390*/  IMAD.WIDE.U32 R110, R4, R63, R110 ;  /* 0x0000003f046e7225 */ /* 0x000fc800078e006e */
        /* <DEDUP_REMOVED lines=8> */
[----:B------:R-:W-:-:S02]  /*5e420*/  IMAD.X R111, RZ, RZ, RZ, P0 ;  /* 0x000000ffff6f7224 */ /* 0x000fc400000e06ff */
[----:B------:R-:W-:-:S04]  /*5e430*/  IMAD.WIDE.U32 R96, R2, R62, R96 ;  /* 0x0000003e02607225 */ /* 0x000fc800078e0060 */
[----:B------:R-:W-:Y:S01]  /*5e440*/  IMAD.IADD R114, R117, 0x1, R115 ;  /* 0x0000000175727824 */ /* 0x000fe200078e0273 */
[----:B------:R-:W-:Y:S01]  /*5e450*/  IADD3 R97, PT, PT, R139, R97, RZ ;  /* 0x000000618b617210 */ /* 0x000fe20007ffe0ff */
[----:B------:R-:W-:Y:S02]  /*5e460*/  IMAD.IADD R115, R45, 0x1, R69 ;  /* 0x000000012d737824 */ /* 0x000fe400078e0245 */
[----:B------:R-:W-:Y:S01]  /*5e470*/  IMAD.IADD R151, R48, 0x1, R71 ;  /* 0x0000000130977824 */ /* 0x000fe200078e0247 */
[----:B------:R-:W-:Y:S01]  /*5e480*/  IADD3 R114, P0, PT, R113, R114, RZ ;  /* 0x0000007271727210 */ /* 0x000fe20007f1e0ff */
[----:B------:R-:W-:-:S04]  /*5e490*/  IMAD.WIDE.U32 R110, R5, R64, R110 ;  /* 0x00000040056e7225 */ /* 0x000fc800078e006e */
[----:B------:R-:W-:Y:S01]  /*5e4a0*/  IMAD.X R69, RZ, RZ, RZ, P4 ;  /* 0x000000ffff457224 */ /* 0x000fe200020e06ff */
[----:B------:R-:W-:Y:S01]  /*5e4b0*/  IADD3 R110, P2, PT, R97, R110, RZ ;  /* 0x0000006e616e7210 */ /* 0x000fe20007f5e0ff */
[----:B------:R-:W-:Y:S02]  /*5e4c0*/  IMAD.X R71, RZ, RZ, RZ, P3 ;  /* 0x000000ffff477224 */ /* 0x000fe400018e06ff */
[----:B------:R-:W-:-:S04]  /*5e4d0*/  IMAD.WIDE.U32 R68, R118, R73, R68 ;  /* 0x0000004976447225 */ /* 0x000fc800078e0044 */
[----:B------:R-:W-:Y:S01]  /*5e4e0*/  IMAD.WIDE.U32 R70, R145, R76, R70 ;  /* 0x0000004c91467225 */ /* 0x000fe200078e0046 */
[----:B------:R-:W-:-:S03]  /*5e4f0*/  IADD3 R148, PT, PT, R44, R69, RZ ;  /* 0x000000452c947210 */ /* 0x000fc60007ffe0ff */
[----:B------:R-:W-:Y:S01]  /*5e500*/  IMAD.MOV.U32 R97, RZ, RZ, RZ ;  /* 0x000000ffff617224 */ /* 0x000fe200078e00ff */
[----:B------:R-:W-:Y:S01]  /*5e510*/  IADD3 R70, P4, PT, R115, R70, RZ ;  /* 0x0000004673467210 */ /* 0x000fe20007f9e0ff */
[----:B------:R-:W-:Y:S01]  /*5e520*/  IMAD.X R113, RZ, RZ, RZ, P1 ;  /* 0x000000ffff717224 */ /* 0x000fe200008e06ff */
[----:B------:R-:W-:Y:S01]  /*5e530*/  IADD3 R116, PT, PT, R47, R71, RZ ;  /* 0x000000472f747210 */ /* 0x000fe20007ffe0ff */
[----:B------:R-:W-:Y:S01]  /*5e540*/  IMAD.IADD R149, R98, 0x1, R111 ;  /* 0x0000000162957824 */ /* 0x000fe200078e026f */
[----:B------:R-:W-:Y:S01]  /*5e550*/  IADD3.X R71, PT, PT, RZ, RZ, RZ, P4, !PT ;  /* 0x000000ffff477210 */ /* 0x000fe200027fe4ff */
[----:B------:R-:W-:Y:S02]  /*5e560*/  IMAD R141, R68, R42, RZ ;  /* 0x0000002a448d7224 */ /* 0x000fe400078e02ff */
[----:B------:R-:W-:Y:S02]  /*5e570*/  IMAD.MOV.U32 R69, RZ, RZ, RZ ;  /* 0x000000ffff457224 */ /* 0x000fe400078e00ff */
[----:B------:R-:W-:-:S04]  /*5e580*/  IMAD.WIDE.U32 R96, R3, R59, R96 ;  /* 0x0000003b03607225 */ /* 0x000fc800078e0060 */
[----:B------:R-:W-:Y:S01]  /*5e590*/  IMAD.X R111, RZ, RZ, RZ, P2 ;  /* 0x000000ffff6f7224 */ /* 0x000fe200010e06ff */
[----:B------:R-:W-:Y:S01]  /*5e5a0*/  IADD3 R97, PT, PT, R123, R97, RZ ;  /* 0x000000617b617210 */ /* 0x000fe20007ffe0ff */
[----:B------:R-:W-:Y:S02]  /*5e5b0*/  IMAD.X R115, RZ, RZ, RZ, P0 ;  /* 0x000000ffff737224 */ /* 0x000fe400000e06ff */
[----:B------:R-:W-:-:S04]  /*5e5c0*/  IMAD.WIDE.U32 R112, R4, R66, R112 ;  /* 0x0000004204707225 */ /* 0x000fc800078e0070 */
[----:B------:R-:W-:Y:S01]  /*5e5d0*/  IMAD.HI.U32 R150, R141, R72, R68 ;  /* 0x000000488d967227 */ /* 0x000fe200078e0044 */
[----:B------:R-:W-:Y:S02]  /*5e5e0*/  IADD3 R68, P3, PT, R151, R96, RZ ;  /* 0x0000006097447210 */ /* 0x000fe40007f7e0ff */
        /* <DEDUP_REMOVED lines=8> */
[----:B------:R-:W-:Y:S01]  /*5e670*/  IMAD.IADD R111, R119, 0x1, R111 ;  /* 0x00000001776f7824 */ /* 0x000fe200078e026f */
[----:B------:R-:W-:Y:S01]  /*5e680*/  IADD3 R148, P1, PT, R148, R70, RZ ;  /* 0x0000004694947210 */ /* 0x000fe20007f3e0ff */
[----:B------:R-:W-:Y:S01]  /*5e690*/  IMAD.WIDE.U32 R96, R5, R63, R96 ;  /* 0x0000003f05607225 */ /* 0x000fe200078e0060 */
[----:B------:R-:W-:-:S03]  /*5e6a0*/  IADD3.X R113, PT, PT, RZ, RZ, RZ, P0, !PT ;  /* 0x000000ffff717210 */ /* 0x000fc600007fe4ff */
[----:B------:R-:W-:Y:S01]  /*5e6b0*/  IMAD.X R69, RZ, RZ, RZ, P3 ;  /* 0x000000ffff457224 */ /* 0x000fe200018e06ff */
[----:B------:R-:W-:Y:S01]  /*5e6c0*/  IADD3 R70, P0, PT, R111, R96, RZ ;  /* 0x000000606f467210 */ /* 0x000fe20007f1e0ff */
[----:B------:R-:W-:Y:S02]  /*5e6d0*/  IMAD.IADD R114, R117, 0x1, R115 ;  /* 0x0000000175727824 */ /* 0x000fe400078e0273 */
        /* <DEDUP_REMOVED lines=8> */
[----:B------:R-:W-:Y:S01]  /*5e760*/  IMAD.X R71, RZ, RZ, RZ, P0 ;  /* 0x000000ffff477224 */ /* 0x000fe200000e06ff */
[----:B------:R-:W-:Y:S01]  /*5e770*/  IADD3 R69, PT, PT, R67, R113, RZ ;  /* 0x0000007143457210 */ /* 0x000fe20007ffe0ff */
[----:B------:R-:W-:Y:S01]  /*5e780*/  IMAD.WIDE.U32 R110, R3, R62, R110 ;  /* 0x0000003e036e7225 */ /* 0x000fe200078e006e */
[----:B------:R-:W-:-:S03]  /*5e790*/  IADD3 R113, PT, PT, R43, R150, RZ ;  /* 0x000000962b717210 */ /* 0x000fc60007ffe0ff */
[----:B------:R-:W-:Y:S01]  /*5e7a0*/  IMAD.X R149, RZ, RZ, RZ, P1 ;  /* 0x000000ffff957224 */ /* 0x000fe200008e06ff */
[----:B------:R-:W-:Y:S01]  /*5e7b0*/  IADD3 R114, P1, PT, R69, R114, RZ ;  /* 0x0000007245727210 */ /* 0x000fe20007f3e0ff */
[----:B------:R-:W-:Y:S01]  /*5e7c0*/  IMAD.WIDE.U32 R70, R2, R64, R70 ;  /* 0x0000004002467225 */ /* 0x000fe200078e0046 */
[----:B------:R-:W-:-:S03]  /*5e7d0*/  IADD3 R111, PT, PT, R139, R111, RZ ;  /* 0x0000006f8b6f7210 */ /* 0x000fc60007ffe0ff */
[----:B------:R-:W-:-:S04]  /*5e7e0*/  IMAD.WIDE.U32 R148, R118, R74, R148 ;  /* 0x0000004a76947225 */ /* 0x000fc800078e0094 */
[----:B------:R-:W-:Y:S01]  /*5e7f0*/  IMAD.X R69, RZ, RZ, RZ, P3 ;  /* 0x000000ffff457224 */ /* 0x000fe200018e06ff */
[----:B------:R-:W-:Y:S01]  /*5e800*/  IADD3 R70, P3, PT, R111, R70, RZ ;  /* 0x000000466f467210 */ /* 0x000fe20007f7e0ff */
[----:B------:R-:W-:Y:S01]  /*5e810*/  IMAD.MOV.U32 R111, RZ, RZ, RZ ;  /* 0x000000ffff6f7224 */ /* 0x000fe200078e00ff */
[----:B------:R-:W-:Y:S01]  /*5e820*/  IADD3 R96, P0, PT, R113, R148, RZ ;  /* 0x0000009471607210 */ /* 0x000fe20007f1e0ff */
        /* <DEDUP_REMOVED lines=9> */
[----:B------:R-:W-:Y:S02]  /*5e8c0*/  IMAD.IADD R149, R48, 0x1, R69 ;  /* 0x0000000130957824 */ /* 0x000fe400078e0245 */
[----:B------:R-:W-:Y:S01]  /*5e8d0*/  IMAD.WIDE.U32 R114, R60, R4, R114 ;  /* 0x000000043c727225 */ /* 0x000fe200078e0072 */
[----:B------:R-:W-:Y:S02]  /*5e8e0*/  IADD3 R112, P2, PT, R71, R112, RZ ;  /* 0x0000007047707210 */ /* 0x000fe40007f5e0ff */
[----:B------:R-:W-:Y:S01]  /*5e8f0*/  IADD3.X R71, PT, PT, RZ, RZ, RZ, P3, !PT ;  /* 0x000000ffff477210 */ /* 0x000fe20001ffe4ff */
[----:B------:R-:W-:Y:S01]  /*5e900*/  IMAD.IADD R69, R137, 0x1, R113 ;  /* 0x0000000189457824 */ /* 0x000fe200078e0271 */
[----:B------:R-:W-:Y:S01]  /*5e910*/  IADD3.X R113, PT, PT, RZ, RZ, RZ, P2, !PT ;  /* 0x000000ffff717210 */ /* 0x000fe200017fe4ff */
[----:B------:R-:W-:-:S02]  /*5e920*/  IMAD.IADD R123, R123, 0x1, R111 ;  /* 0x000000017b7b7824 */ /* 0x000fc400078e026f */
        /* <DEDUP_REMOVED lines=9> */
[----:B------:R-:W-:Y:S01]  /*5e9c0*/  IMAD.IADD R116, R117, 0x1, R115 ;  /* 0x0000000175747824 */ /* 0x000fe200078e0273 */
[----:B------:R-:W-:Y:S01]  /*5e9d0*/  IADD3 R148, P2, PT, R148, R68, RZ ;  /* 0x0000004494947210 */ /* 0x000fe20007f5e0ff */
[----:B------:R-:W-:Y:S02]  /*5e9e0*/  IMAD.IADD R71, R119, 0x1, R71 ;  /* 0x0000000177477824 */ /* 0x000fe400078e0247 */
[----:B------:R-:W-:-:S04]  /*5e9f0*/  IMAD.WIDE.U32 R112, R2, R63, R112 ;  /* 0x0000003f02707225 */ /* 0x000fc800078e0070 */
[----:B------:R-:W-:Y:S01]  /*5ea00*/  IMAD.X R115, RZ, RZ, RZ, P1 ;  /* 0x000000ffff737224 */ /* 0x000fe200008e06ff */
[----:B------:R-:W-:Y:S01]  /*5ea10*/  IADD3 R68, P1, PT, R71, R112, RZ ;  /* 0x0000007047447210 */ /* 0x000fe20007f3e0ff */
[----:B------:R-:W-:Y:S01]  /*5ea20*/  IMAD.WIDE.U32 R110, R147, R79, R110 ;  /* 0x0000004f936e7225 */ /* 0x000fe200078e006e */
[----:B------:R-:W-:-:S03]  /*5ea30*/  IADD3.X R71, PT, PT, RZ, RZ, RZ, P0, !PT ;  /* 0x000000ffff477210 */ /* 0x000fc600007fe4ff */
[----:B------:R-:W-:Y:S02]  /*5ea40*/  IMAD R123, R96, R42, RZ ;  /* 0x0000002a607b7224 */ /* 0x000fe400078e02ff */
[----:B------:R-:W-:Y:S02]  /*5ea50*/  IMAD.MOV.U32 R97, RZ, RZ, RZ ;  /* 0x000000ffff617224 */ /* 0x000fe400078e00ff */
[----:B------:R-:W-:-:S04]  /*5ea60*/  IMAD.WIDE.U32 R114, R5, R65, R114 ;  /* 0x0000004105727225 */ /* 0x000fc800078e0072 */
[----:B------:R-:W-:Y:S01]  /*5ea70*/  IMAD.HI.U32 R150, R123, R72, R96 ;  /* 0x000000487b967227 */ /* 0x000fe200078e0060 */
[----:B------:R-:W-:-:S03]  /*5ea80*/  IADD3 R96, P3, PT, R149, R110, RZ ;  /* 0x0000006e95607210 */ /* 0x000fc60007f7e0ff */
[----:B------:R-:W-:Y:S01]  /*5ea90*/  IMAD.X R149, RZ, RZ, RZ, P2 ;  /* 0x000000ffff957224 */ /* 0x000fe200010e06ff */
[----:B------:R-:W-:Y:S01]  /*5eaa0*/  IADD3.X R97, PT, PT, RZ, RZ, RZ, P3, !PT ;  /* 0x000000ffff617210 */ /* 0x000fe20001ffe4ff */
[----:B------:R-:W-:Y:S01]  /*5eab0*/  IMAD.IADD R147, R47, 0x1, R69 ;  /* 0x000000012f937824 */ /* 0x000fe200078e0245 */
[----:B------:R-:W-:Y:S01]  /*5eac0*/  IADD3 R69, PT, PT, R67, R115, RZ ;  /* 0x0000007343457210 */ /* 0x000fe20007ffe0ff */
[----:B------:R-:W-:Y:S02]  /*5ead0*/  IMAD.IADD R111, R50, 0x1, R111 ;  /* 0x00000001326f7824 */ /* 0x000fe400078e026f */
[----:B------:R-:W-:Y:S01]  /*5eae0*/  IMAD.WIDE.U32 R70, R0, R62, R70 ;  /* 0x0000003e00467225 */ /* 0x000fe200078e0046 */
[----:B------:R-:W-:-:S03]  /*5eaf0*/  IADD3 R110, P0, PT, R69, R116, RZ ;  /* 0x00000074456e7210 */ /* 0x000fc60007f1e0ff */
[----:B------:R-:W-:-:S04]  /*5eb00*/  IMAD.WIDE.U32 R148, R118, R75, R148 ;  /* 0x0000004b76947225 */ /* 0x000fc800078e0094 */
[----:B------:R-:W-:Y:S01]  /*5eb10*/  IMAD.X R69, RZ, RZ, RZ, P1 ;  /* 0x000000ffff457224 */ /* 0x000fe200008e06ff */
        /* <DEDUP_REMOVED lines=11> */
[----:B------:R-:W-:-:S03]  /*5ebd0*/  IADD3 R112, P5, PT, R97, R112, RZ ;  /* 0x0000007061707210 */ /* 0x000fc60007fbe0ff */
[----:B------:R-:W-:Y:S01]  /*5ebe0*/  IMAD.IADD R97, R43, 0x1, R150 ;  /* 0x000000012b617824 */ /* 0x000fe200078e0296 */
[----:B------:R-:W-:Y:S01]  /*5ebf0*/  IADD3.X R113, PT, PT, RZ, RZ, RZ, P5, !PT ;  /* 0x000000ffff717210 */ /* 0x000fe20002ffe4ff */
[----:B------:R-:W-:-:S04]  /*5ec00*/  IMAD.WIDE.U32 R68, R3, R64, R68 ;  /* 0x0000004003447225 */ /* 0x000fc800078e0044 */
[----:B------:R-:W-:Y:S01]  /*5ec10*/  IMAD.X R111, RZ, RZ, RZ, P0 ;  /* 0x000000ffff6f7224 */ /* 0x000fe200000e06ff */
[----:B------:R-:W-:Y:S01]  /*5ec20*/  IADD3 R70, P0, PT, R97, R70, RZ ;  /* 0x0000004661467210 */ /* 0x000fe20007f1e0ff */
[----:B------:R-:W-:Y:S01]  /*5ec30*/  IMAD.WIDE.U32 R114, R2, R66, R114 ;  /* 0x0000004202727225 */ /* 0x000fe200078e0072 */
[----:B------:R-:W-:Y:S02]  /*5ec40*/  IADD3 R69, PT, PT, R98, R69, RZ ;  /* 0x0000004562457210 */ /* 0x000fe40007ffe0ff */
        /* <DEDUP_REMOVED lines=8> */
[----:B------:R-:W-:-:S04]  /*5ecd0*/  IMAD.WIDE.U32 R110, R60, R5, R110 ;  /* 0x000000053c6e7225 */ /* 0x000fc800078e006e */
[----:B------:R-:W-:Y:S01]  /*5ece0*/  IMAD.IADD R139, R45, 0x1, R71 ;  /* 0x000000012d8b7824 */ /* 0x000fe200078e0247 */
[----:B------:R-:W-:Y:S01]  /*5ecf0*/  IADD3.X R71, PT, PT, RZ, RZ, RZ, P1, !PT ;  /* 0x000000ffff477210 */ /* 0x000fe20000ffe4ff */
[----:B------:R-:W-:Y:S01]  /*5ed00*/  IMAD.WIDE.U32 R68, R0, R61, R68 ;  /* 0x0000003d00447225 */ /* 0x000fe200078e0044 */
[----:B------:R-:W-:Y:S02]  /*5ed10*/  IADD3 R148, P1, PT, R148, R96, RZ ;  /* 0x0000006094947210 */ /* 0x000fe40007f3e0ff */
[----:B------:R-:W-:Y:S01]  /*5ed20*/  IADD3 R110, P4, PT, R115, R110, RZ ;  /* 0x0000006e736e7210 */ /* 0x000fe20007f9e0ff */
[----:B------:R-:W-:Y:S02]  /*5ed30*/  IMAD.X R115, RZ, RZ, RZ, P3 ;  /* 0x000000ffff737224 */ /* 0x000fe400018e06ff */
[----:B------:R-:W-:Y:S01]  /*5ed40*/  IMAD.IADD R119, R119, 0x1, R69 ;  /* 0x0000000177777824 */ /* 0x000fe200078e0245 */
[----:B------:R-:W-:Y:S01]  /*5ed50*/  IADD3 R69, P3, PT, R71, R68, RZ ;  /* 0x0000004447457210 */ /* 0x000fe20007f7e0ff */
[----:B------:R-:W-:-:S02]  /*5ed60*/  IMAD.X R149, RZ, RZ, RZ, P1 ;  /* 0x000000ffff957224 */ /* 0x000fc400008e06ff */
[----:B------:R-:W-:Y:S02]  /*5ed70*/  IMAD.IADD R116, R117, 0x1, R111 ;  /* 0x0000000175747824 */ /* 0x000fe400078e026f */
[----:B------:R-:W-:-:S04]  /*5ed80*/  IMAD.WIDE.U32 R112, R145, R79, R112 ;  /* 0x0000004f91707225 */ /* 0x000fc800078e0070 */
        /* <DEDUP_REMOVED lines=14> */
[----:B------:R-:W-:Y:S01]  /*5ee70*/  IMAD.IADD R139, R44, 0x1, R71 ;  /* 0x000000012c8b7824 */ /* 0x000fe200078e0247 */
[----:B------:R-:W-:Y:S01]  /*5ee80*/  MOV R71, RZ ;  /* 0x000000ff00477202 */ /* 0x000fe20000000f00 */
[----:B------:R-:W-:Y:S01]  /*5ee90*/  IMAD R119, R70, R42, RZ ;  /* 0x0000002a46777224 */ /* 0x000fe200078e02ff */
[----:B------:R-:W-:Y:S01]  /*5eea0*/  IADD3 R110, P6, PT, R115, R110, RZ ;  /* 0x0000006e736e7210 */ /* 0x000fe20007fde0ff */
[----:B------:R-:W-:Y:S01]  /*5eeb0*/  IMAD.X R69, RZ, RZ, RZ, P4 ;  /* 0x000000ffff457224 */ /* 0x000fe200020e06ff */
[----:B------:R-:W-:Y:S01]  /*5eec0*/  IADD3 R112, P2, PT, R111, R116, RZ ;  /* 0x000000746f707210 */ /* 0x000fe20007f5e0ff */
[----:B------:R-:W-:-:S02]  /*5eed0*/  IMAD.X R97, RZ, RZ, RZ, P5 ;  /* 0x000000ffff617224 */ /* 0x000fc400028e06ff */
[----:B------:R-:W-:Y:S01]  /*5eee0*/  IMAD.HI.U32 R116, R119, R72, R70 ;  /* 0x0000004877747227 */ /* 0x000fe200078e0046 */
[----:B------:R-:W-:Y:S02]  /*5eef0*/  IADD3.X R71, PT, PT, RZ, RZ, RZ, P3, !PT ;  /* 0x000000ffff477210 */ /* 0x000fe40001ffe4ff */
[----:B------:R-:W-:Y:S01]  /*5ef00*/  IADD3.X R113, PT, PT, RZ, RZ, RZ, P2, !PT ;  /* 0x000000ffff717210 */ /* 0x000fe200017fe4ff */
[----:B------:R-:W-:-:S04]  /*5ef10*/  IMAD.WIDE.U32 R68, R0, R64, R68 ;  /* 0x0000004000447225 */ /* 0x000fc800078e0044 */
[----:B------:R-:W-:Y:S02]  /*5ef20*/  IMAD.X R111, RZ, RZ, RZ, P6 ;  /* 0x000000ffff6f7224 */ /* 0x000fe400030e06ff */
[----:B------:R-:W-:-:S04]  /*5ef30*/  IMAD.WIDE.U32 R96, R143, R78, R96 ;  /* 0x0000004e8f607225 */ /* 0x000fc800078e0060 */
[----:B------:R-:W-:Y:S01]  /*5ef40*/  IMAD.IADD R115, R98, 0x1, R69 ;  /* 0x0000000162737824 */ /* 0x000fe200078e0245 */
[----:B------:R-:W-:Y:S01]  /*5ef50*/  IADD3 R69, P3, PT, R71, R68, RZ ;  /* 0x0000004447457210 */ /* 0x000fe20007f7e0ff */
[----:B------:R-:W-:Y:S01]  /*5ef60*/  IMAD.WIDE.U32 R110, R3, R66, R110 ;  /* 0x00000042036e7225 */ /* 0x000fe200078e006e */
[----:B------:R-:W-:-:S03]  /*5ef70*/  IADD3 R68, P4, PT, R149, R96, RZ ;  /* 0x0000006095447210 */ /* 0x000fc60007f9e0ff */
        /* <DEDUP_REMOVED lines=11> */
[----:B------:R-:W-:-:S04]  /*5f030*/  IMAD.WIDE.U32 R114, R141, R75, R114 ;  /* 0x0000004b8d727225 */ /* 0x000fc800078e0072 */
        /* <DEDUP_REMOVED lines=8> */
[----:B------:R-:W-:Y:S02]  /*5f0c0*/  IMAD.IADD R115, R46, 0x1, R115 ;  /* 0x000000012e737824 */ /* 0x000fe400078e0273 */
[----:B------:R-:W-:Y:S01]  /*5f0d0*/  IMAD.WIDE.U32 R96, R143, R79, R96 ;  /* 0x0000004f8f607225 */ /* 0x000fe200078e0060 */
[----:B------:R-:W-:Y:S02]  /*5f0e0*/  IADD3 R114, P2, PT, R113, R70, RZ ;  /* 0x0000004671727210 */ /* 0x000fe40007f5e0ff */
[----:B------:R-:W-:Y:S01]  /*5f0f0*/  IADD3 R68, P3, PT, R115, R68, RZ ;  /* 0x0000004473447210 */ /* 0x000fe20007f7e0ff */
[----:B------:R-:W-:Y:S01]  /*5f100*/  IMAD.IADD R69, R48, 0x1, R69 ;  /* 0x0000000130457824 */ /* 0x000fe200078e0245 */
[----:B------:R-:W-:Y:S01]  /*5f110*/  IADD3.X R113, PT, PT, RZ, RZ, RZ, P1, !PT ;  /* 0x000000ffff717210 */ /* 0x000fe20000ffe4ff */
[----:B------:R-:W-:Y:S01]  /*5f120*/  IMAD.WIDE.U32 R110, R3, R65, R110 ;  /* 0x00000041036e7225 */ /* 0x000fe200078e006e */
[----:B------:R-:W-:-:S02]  /*5f130*/  IADD3.X R139, PT, PT, RZ, RZ, RZ, P2, !PT ;  /* 0x000000ffff8b7210 */ /* 0x000fc400017fe4ff */
[----:B------:R-:W-:Y:S01]  /*5f140*/  IADD3 R70, P6, PT, R69, R96, RZ ;  /* 0x0000006045467210 */ /* 0x000fe20007fde0ff */
[----:B------:R-:W-:Y:S01]  /*5f150*/  IMAD.IADD R97, R50, 0x1, R97 ;  /* 0x0000000132617824 */ /* 0x000fe200078e0261 */
[----:B------:R-:W-:Y:S01]  /*5f160*/  IADD3 R96, P5, PT, R71, R110, RZ ;  /* 0x0000006e47607210 */ /* 0x000fe20007fbe0ff */
[----:B------:R-:W-:Y:S01]  /*5f170*/  IMAD.IADD R110, R67, 0x1, R111 ;  /* 0x00000001436e7824 */ /* 0x000fe200078e026f */
[----:B------:R-:W-:Y:S01]  /*5f180*/  IADD3.X R69, PT, PT, RZ, RZ, RZ, P3, !PT ;  /* 0x000000ffff457210 */ /* 0x000fe20001ffe4ff */
        /* <DEDUP_REMOVED lines=12> */
[----:B------:R-:W-:Y:S01]  /*5f250*/  IMAD.WIDE.U32 R70, R118, R78, R70 ;  /* 0x0000004e76467225 */ /* 0x000fe200078e0046 */
[----:B------:R-:W-:-:S03]  /*5f260*/  IADD3.X R113, PT, PT, RZ, RZ, RZ, P3, !PT ;  /* 0x000000ffff717210 */ /* 0x000fc60001ffe4ff */
[----:B------:R-:W-:Y:S02]  /*5f270*/  IMAD.X R98, RZ, RZ, RZ, P4 ;  /* 0x000000ffff627224 */ /* 0x000fe400020e06ff */
[----:B------:R-:W-:Y:S02]  /*5f280*/  IMAD.IADD R69, R47, 0x1, R69 ;  /* 0x000000012f457824 */ /* 0x000fe400078e0245 */
[----:B------:R-:W-:Y:S01]  /*5f290*/  IMAD.WIDE.U32 R96, R0, R66, R96 ;  /* 0x0000004200607225 */ /* 0x000fe200078e0060 */
[----:B------:R-:W-:Y:S02]  /*5f2a0*/  IADD3 R98, P4, PT, R98, R115, RZ ;  /* 0x0000007362627210 */ /* 0x000fe40007f9e0ff */
        /* <DEDUP_REMOVED lines=11> */
[----:B------:R-:W-:-:S04]  /*5f360*/  IMAD.WIDE.U32 R68, R123, R75, R68 ;  /* 0x0000004b7b447225 */ /* 0x000fc800078e0044 */
[----:B------:R-:W-:Y:S02]  /*5f370*/  IMAD.IADD R111, R44, 0x1, R113 ;  /* 0x000000012c6f7824 */ /* 0x000fe400078e0271 */
[----:B------:R-:W-:Y:S02]  /*5f380*/  HFMA2 R113, -RZ, RZ, 0, 0 ;  /* 0x00000000ff717431 */ /* 0x000fe400000001ff */
[----:B------:R-:W-:Y:S01]  /*5f390*/  IMAD.WIDE.U32 R70, R141, R77, R70 ;  /* 0x0000004d8d467225 */ /* 0x000fe200078e0046 */
[----:B------:R-:W-:-:S03]  /*5f3a0*/  IADD3 R68, P3, PT, R111, R68, RZ ;  /* 0x000000446f447210 */ /* 0x000fc60007f7e0ff */
[----:B------:R-:W-:Y:S02]  /*5f3b0*/  IMAD.X R114, RZ, RZ, RZ, P4 ;  /* 0x000000ffff727224 */ /* 0x000fe400020e06ff */
[----:B------:R-:W-:Y:S02]  /*5f3c0*/  IMAD.IADD R69, R46, 0x1, R69 ;  /* 0x000000012e457824 */ /* 0x000fe400078e0245 */
[----:B------:R-:W-:Y:S01]  /*5f3d0*/  IMAD.WIDE.U32 R96, R118, R79, R96 ;  /* 0x0000004f76607225 */ /* 0x000fe200078e0060 */
[----:B------:R-:W-:Y:S02]  /*5f3e0*/  IADD3 R111, P4, PT, R114, R115, RZ ;  /* 0x00000073726f7210 */ /* 0x000fe40007f9e0ff */
[----:B------:R-:W-:Y:S01]  /*5f3f0*/  IADD3 R70, P2, PT, R69, R70, RZ ;  /* 0x0000004645467210 */ /* 0x000fe20007f5e0ff */
[----:B------:R-:W-:Y:S02]  /*5f400*/  IMAD.IADD R71, R48, 0x1, R71 ;  /* 0x0000000130477824 */ /* 0x000fe400078e0247 */
[----:B------:R-:W-:-:S02]  /*5f410*/  IMAD.IADD R115, R50, 0x1, R97 ;  /* 0x0000000132737824 */ /* 0x000fc400078e0261 */
[----:B------:R-:W-:Y:S02]  /*5f420*/  IMAD R139, R112, R42, RZ ;  /* 0x0000002a708b7224 */ /* 0x000fe400078e02ff */
[----:B------:R-:W-:Y:S01]  /*5f430*/  IMAD.X R69, RZ, RZ, RZ, P3 ;  /* 0x000000ffff457224 */ /* 0x000fe200018e06ff */
[----:B------:R-:W-:Y:S01]  /*5f440*/  IADD3 R96, P3, PT, R71, R96, RZ ;  /* 0x0000006047607210 */ /* 0x000fe20007f7e0ff */
[----:B------:R-:W-:Y:S01]  /*5f450*/  IMAD.HI.U32 R112, R139, R72, R112 ;  /* 0x000000488b707227 */ /* 0x000fe200078e0070 */
[----:B------:R-:W-:Y:S02]  /*5f460*/  IADD3.X R71, PT, PT, RZ, RZ, RZ, P2, !PT ;  /* 0x000000ffff477210 */ /* 0x000fe400017fe4ff */
[----:B------:R-:W-:Y:S01]  /*5f470*/  IADD3 R115, P2, PT, R115, R98, RZ ;  /* 0x0000006273737210 */ /* 0x000fe20007f5e0ff */
[----:B------:R-:W-:-:S04]  /*5f480*/  IMAD.WIDE.U32 R68, R119, R74, R68 ;  /* 0x0000004a77447225 */ /* 0x000fc800078e0044 */
[----:B------:R-:W-:Y:S01]  /*5f490*/  IMAD.X R97, RZ, RZ, RZ, P3 ;  /* 0x000000ffff617224 */ /* 0x000fe200018e06ff */
[----:B------:R-:W-:Y:S01]  /*5f4a0*/  IADD3 R69, PT, PT, R45, R69, RZ ;  /* 0x000000452d457210 */ /* 0x000fe20007ffe0ff */
[----:B------:R-:W-:-:S04]  /*5f4b0*/  IMAD.WIDE.U32 R70, R123, R76, R70 ;  /* 0x0000004c7b467225 */ /* 0x000fc800078e0046 */
[----:B------:R-:W-:Y:S02]  /*5f4c0*/  IMAD.IADD R113, R43, 0x1, R112 ;  /* 0x000000012b717824 */ /* 0x000fe400078e0270 */
[----:B------:R-:W-:Y:S01]  /*5f4d0*/  IMAD.X R98, RZ, RZ, RZ, P2 ;  /* 0x000000ffff627224 */ /* 0x000fe200010e06ff */
[----:B------:R-:W-:Y:S01]  /*5f4e0*/  IADD3 R70, P2, PT, R69, R70, RZ ;  /* 0x0000004645467210 */ /* 0x000fe20007f5e0ff */
[----:B------:R-:W-:Y:S01]  /*5f4f0*/  IMAD.WIDE.U32 R96, R141, R78, R96 ;  /* 0x0000004e8d607225 */ /* 0x000fe200078e0060 */
[----:B------:R-:W-:Y:S02]  /*5f500*/  IADD3 R68, P6, PT, R113, R68, RZ ;  /* 0x0000004471447210 */ /* 0x000fe40007fde0ff */
[----:B------:R-:W-:Y:S01]  /*5f510*/  IADD3 R98, P3, PT, R98, R111, RZ ;  /* 0x0000006f62627210 */ /* 0x000fe20007f7e0ff */
[----:B------:R-:W-:Y:S01]  /*5f520*/  IMAD.IADD R71, R47, 0x1, R71 ;  /* 0x000000012f477824 */ /* 0x000fe200078e0247 */
[----:B------:R-:W-:Y:S01]  /*5f530*/  IADD3.X R111, PT, PT, RZ, RZ, RZ, P0, !PT ;  /* 0x000000ffff6f7210 */ /* 0x000fe200007fe4ff */
[----:B------:R-:W-:-:S02]  /*5f540*/  IMAD.IADD R112, R49, 0x1, R97 ;  /* 0x0000000131707824 */ /* 0x000fc400078e0261 */
[----:B------:R-:W-:Y:S01]  /*5f550*/  IMAD.X R69, RZ, RZ, RZ, P6 ;  /* 0x000000ffff457224 */ /* 0x000fe200030e06ff */
[----:B------:R-:W-:Y:S01]  /*5f560*/  IADD3 R96, P0, PT, R71, R96, RZ ;  /* 0x0000006047607210 */ /* 0x000fe20007f1e0ff */
[----:B------:R-:W-:Y:S01]  /*5f570*/  IMAD.WIDE.U32 R110, R60, R3, R110 ;  /* 0x000000033c6e7225 */ /* 0x000fe200078e006e */
[----:B------:R-:W-:Y:S02]  /*5f580*/  IADD3.X R71, PT, PT, RZ, RZ, RZ, P2, !PT ;  /* 0x000000ffff477210 */ /* 0x000fe400017fe4ff */
[----:B------:R-:W-:Y:S01]  /*5f590*/  IADD3 R112, P2, PT, R112, R115, RZ ;  /* 0x0000007370707210 */ /* 0x000fe20007f5e0ff */
        /* <DEDUP_REMOVED lines=15> */
[----:B------:R-:W-:Y:S01]  /*5f690*/  IMAD.X R97, RZ, RZ, RZ, P1 ;  /* 0x000000ffff617224 */ /* 0x000fe200008e06ff */
[----:B------:R-:W-:Y:S01]  /*5f6a0*/  IADD3.X R71, PT, PT, RZ, RZ, RZ, P6, !PT ;  /* 0x000000ffff477210 */ /* 0x000fe200037fe4ff */
[----:B------:R-:W-:Y:S01]  /*5f6b0*/  IMAD.X R149, RZ, RZ, RZ, P2 ;  /* 0x000000ffff957224 */ /* 0x000fe200010e06ff */
[----:B------:R-:W-:Y:S01]  /*5f6c0*/  IADD3 R115, PT, PT, R67, R115, RZ ;  /* 0x0000007343737210 */ /* 0x000fe20007ffe0ff */
[----:B------:R-:W-:Y:S01]  /*5f6d0*/  IMAD.IADD R137, R50, 0x1, R113 ;  /* 0x0000000132897824 */ /* 0x000fe200078e0271 */
        /* <DEDUP_REMOVED lines=21> */
[----:B------:R-:W-:Y:S02]  /*5f830*/  IMAD.X R111, RZ, RZ, RZ, P4 ;  /* 0x000000ffff6f7224 */ /* 0x000fe400020e06ff */
[----:B------:R-:W-:Y:S01]  /*5f840*/  IMAD.WIDE.U32 R112, R119, R77, R112 ;  /* 0x0000004d77707225 */ /* 0x000fe200078e0070 */
[----:B------:R-:W-:-:S03]  /*5f850*/  IADD3 R67, P3, PT, R98, R137, RZ ;  /* 0x0000008962437210 */ /* 0x000fc60007f7e0ff */
        /* <DEDUP_REMOVED lines=8> */
[----:B------:R-:W-:Y:S02]  /*5f8e0*/  IMAD.IADD R111, R50, 0x1, R111 ;  /* 0x00000001326f7824 */ /* 0x000fe400078e026f */
[----:B------:R-:W-:Y:S01]  /*5f8f0*/  IMAD.WIDE.U32 R114, R139, R76, R114 ;  /* 0x0000004c8b727225 */ /* 0x000fe200078e0072 */
[----:B------:R-:W-:-:S02]  /*5f900*/  IADD3.X R113, PT, PT, RZ, RZ, RZ, P4, !PT ;  /* 0x000000ffff717210 */ /* 0x000fc400027fe4ff */
[----:B------:R-:W-:Y:S01]  /*5f910*/  IADD3 R98, P4, PT, R98, R67, RZ ;  /* 0x0000004362627210 */ /* 0x000fe20007f9e0ff */
[----:B------:R-:W-:Y:S01]  /*5f920*/  IMAD.X R123, RZ, RZ, RZ, P2 ;  /* 0x000000ffff7b7224 */ /* 0x000fe200010e06ff */
[----:B------:R-:W-:Y:S01]  /*5f930*/  IADD3 R67, PT, PT, R47, R115, RZ ;  /* 0x000000732f437210 */ /* 0x000fe20007ffe0ff */
[----:B------:R-:W-:Y:S01]  /*5f940*/  IMAD.WIDE.U32 R112, R119, R78, R112 ;  /* 0x0000004e77707225 */ /* 0x000fe200078e0070 */
[----:B------:R-:W-:Y:S02]  /*5f950*/  IADD3 R111, P2, PT, R111, R98, RZ ;  /* 0x000000626f6f7210 */ /* 0x000fe40007f5e0ff */
[----:B------:R-:W-:Y:S01]  /*5f960*/  MOV R152, R114 ;  /* 0x0000007200987202 */ /* 0x000fe20000000f00 */
[----:B------:R-:W-:Y:S01]  /*5f970*/  IMAD.IADD R110, R49, 0x1, R113 ;  /* 0x00000001316e7824 */ /* 0x000fe200078e0271 */
[----:B------:R-:W-:Y:S01]  /*5f980*/  IADD3 R112, P6, PT, R67, R112, RZ ;  /* 0x0000007043707210 */ /* 0x000fe20007fde0ff */
[----:B------:R-:W-:Y:S01]  /*5f990*/  IMAD.WIDE.U32 R122, R60, R0, R122 ;  /* 0x000000003c7a7225 */ /* 0x000fe200078e007a */
[----:B------:R-:W-:-:S03]  /*5f9a0*/  IADD3.X R67, PT, PT, RZ, RZ, RZ, P0, !PT ;  /* 0x000000ffff437210 */ /* 0x000fc600007fe4ff */
        /* <DEDUP_REMOVED lines=11> */
[----:B------:R-:W-:Y:S02]  /*5fa60*/  IMAD.X R67, RZ, RZ, RZ, P3 ;  /* 0x000000ffff437224 */ /* 0x000fe400018e06ff */
[----:B------:R-:W-:Y:S02]  /*5fa70*/  IMAD.IADD R111, R48, 0x1, R113 ;  /* 0x00000001306f7824 */ /* 0x000fe400078e0271 */
[----:B------:R-:W-:Y:S01]  /*5fa80*/  IMAD.X R69, RZ, RZ, RZ, P1 ;  /* 0x000000ffff457224 */ /* 0x000fe200008e06ff */
[----:B------:R-:W-:Y:S01]  /*5fa90*/  IADD3 R67, P3, PT, R67, R98, RZ ;  /* 0x0000006243437210 */ /* 0x000fe20007f7e0ff */
[----:B------:R-:W-:Y:S01]  /*5faa0*/  IMAD.MOV.U32 R154, RZ, RZ, R96 ;  /* 0x000000ffff9a7224 */ /* 0x000fe200078e0060 */
[----:B------:R-:W-:Y:S01]  /*5fab0*/  IADD3.X R98, PT, PT, RZ, RZ, RZ, P4, !PT ;  /* 0x000000ffff627210 */ /* 0x000fe200027fe4ff */
[----:B------:R-:W-:Y:S01]  /*5fac0*/  IMAD.MOV.U32 R147, RZ, RZ, R70 ;  /* 0x000000ffff937224 */ /* 0x000fe200078e0046 */
        /* <DEDUP_REMOVED lines=9> */
[----:B------:R-:W-:Y:S01]  /*5fb60*/  IMAD.IADD R116, R49, 0x1, R111 ;  /* 0x0000000131747824 */ /* 0x000fe200078e026f */
[----:B------:R-:W-:Y:S01]  /*5fb70*/  IADD3.X R67, PT, PT, RZ, RZ, RZ, P5, !PT ;  /* 0x000000ffff437210 */ /* 0x000fe20002ffe4ff */
        /* <DEDUP_REMOVED lines=43> */
.L_x_202:
        /* <DEDUP_REMOVED lines=23> */
.L_x_203:
[----:B------:R-:W-:Y:S02]  /*5ffa0*/  HFMA2 R123, -RZ, RZ, 0, 0 ;  /* 0x00000000ff7b7431 */ /* 0x000fe400000001ff */
[----:B------:R-:W-:Y:S01]  /*5ffb0*/  IMAD.WIDE.U32 R96, R69, R126, RZ ;  /* 0x0000007e45607225 */ /* 0x000fe200078e00ff */
[----:B------:R-:W-:-:S03]  /*5ffc0*/  MOV R139, RZ ;  /* 0x000000ff008b7202 */ /* 0x000fc60000000f00 */
[----:B------:R-:W-:Y:S02]  /*5ffd0*/  HFMA2 R119, -RZ, RZ, 0, 0 ;  /* 0x00000000ff777431 */ /* 0x000fe400000001ff */
[----:B------:R-:W-:Y:S02]  /*5ffe0*/  IMAD.MOV.U32 R71, RZ, RZ, RZ ;  /* 0x000000ffff477224 */ /* 0x000fe400078e00ff */
[----:B------:R-:W-:Y:S02]  /*5fff0*/  IMAD.MOV.U32 R141, RZ, RZ, RZ ;  /* 0x000000ffff8d7224 */ /* 0x000fe400078e00ff */
[----:B------:R-:W-:Y:S02]  /*60000*/  IMAD R149, R96, R42, RZ ;  /* 0x0000002a60957224 */ /* 0x000fe400078e02ff */
[----:B------:R-:W-:Y:S02]  /*60010*/  IMAD.IADD R70, R97, 0x1, R123 ;  /* 0x0000000161467824 */ /* 0x000fe400078e027b */
        /* <DEDUP_REMOVED lines=9> */
[----:B------:R-:W-:Y:S02]  /*600b0*/  IMAD.IADD R118, R119, 0x1, R141 ;  /* 0x0000000177767824 */ /* 0x000fe400078e028d */
[----:B------:R-:W-:Y:S01]  /*600c0*/  IMAD.MOV.U32 R119, RZ, RZ, RZ ;  /* 0x000000ffff777224 */ /* 0x000fe200078e00ff */
[----:B------:R-:W-:Y:S01]  /*600d0*/  IADD3.X R111, PT, PT, RZ, RZ, RZ, P0, !PT ;  /* 0x000000ffff6f7210 */ /* 0x000fe200007fe4ff */
[----:B------:R-:W-:Y:S02]  /*600e0*/  IMAD.IADD R71, R43, 0x1, R68 ;  /* 0x000000012b477824 */ /* 0x000fe400078e0244 */
[----:B------:R-:W-:-:S04]  /*600f0*/  IMAD.WIDE.U32 R118, R126, R152, R118 ;  /* 0x000000987e767225 */ /* 0x000fc800078e0076 */
[----:B------:R-:W-:-:S04]  /*60100*/  IMAD.WIDE.U32 R110, R121, R154, R110 ;  /* 0x0000009a796e7225 */ /* 0x000fc800078e006e */
[----:B------:R-:W-:Y:S01]  /*60110*/  IMAD.MOV.U32 R137, RZ, RZ, RZ ;  /* 0x000000ffff897224 */ /* 0x000fe200078e00ff */
[----:B------:R-:W-:Y:S01]  /*60120*/  IADD3 R67, PT, PT, R139, R111, RZ ;  /* 0x0000006f8b437210 */ /* 0x000fe20007ffe0ff */
[----:B------:R-:W-:Y:S02]  /*60130*/  IMAD.MOV.U32 R111, RZ, RZ, RZ ;  /* 0x000000ffff6f7224 */ /* 0x000fe400078e00ff */
[----:B------:R-:W-:Y:S01]  /*60140*/  IMAD.MOV.U32 R98, RZ, RZ, RZ ;  /* 0x000000ffff627224 */ /* 0x000fe200078e00ff */
[----:B------:R-:W-:Y:S01]  /*60150*/  IADD3 R96, P0, PT, R67, R118, RZ ;  /* 0x0000007643607210 */ /* 0x000fe20007f1e0ff */
[----:B------:R-:W-:Y:S02]  /*60160*/  IMAD.MOV.U32 R67, RZ, RZ, RZ ;  /* 0x000000ffff437224 */ /* 0x000fe400078e00ff */
[----:B------:R-:W-:Y:S01]  /*60170*/  IMAD.WIDE.U32 R110, R124, R69, R110 ;  /* 0x000000457c6e7225 */ /* 0x000fe200078e006e */
[----:B------:R-:W-:Y:S02]  /*60180*/  IADD3.X R97, PT, PT, RZ, RZ, RZ, P0, !PT ;  /* 0x000000ffff617210 */ /* 0x000fe400007fe4ff */
[----:B------:R-:W-:Y:S01]  /*60190*/  IADD3 R118, PT, PT, R119, R67, RZ ;  /* 0x0000004377767210 */ /* 0x000fe20007ffe0ff */
[----:B------:R-:W-:Y:S01]  /*601a0*/  IMAD.MOV.U32 R119, RZ, RZ, RZ ;  /* 0x000000ffff777224 */ /* 0x000fe200078e00ff */
        /* <DEDUP_REMOVED lines=9> */
[----:B------:R-:W-:Y:S01]  /*60240*/  MOV R119, RZ ;  /* 0x000000ff00777202 */ /* 0x000fe20000000f00 */
        /* <DEDUP_REMOVED lines=8> */
[----:B------:R-:W-:Y:S02]  /*602d0*/  IMAD.IADD R113, R67, 0x1, R113 ;  /* 0x0000000143717824 */ /* 0x000fe400078e0271 */
[----:B------:R-:W-:Y:S02]  /*602e0*/  HFMA2 R71, -RZ, RZ, 0, 0 ;  /* 0x00000000ff477431 */ /* 0x000fe400000001ff */
[----:B------:R-:W-:Y:S01]  /*602f0*/  IMAD.WIDE.U32 R118, R126, R150, R118 ;  /* 0x000000967e767225 */ /* 0x000fe200078e0076 */
[----:B------:R-:W-:-:S03]  /*60300*/  IADD3 R110, P1, PT, R111, R110, RZ ;  /* 0x0000006e6f6e7210 */ /* 0x000fc60007f3e0ff */
[----:B------:R-:W-:Y:S01]  /*60310*/  IMAD.MOV.U32 R97, RZ, RZ, RZ ;  /* 0x000000ffff617224 */ /* 0x000fe200078e00ff */
[----:B------:R-:W-:Y:S01]  /*60320*/  IADD3.X R111, PT, PT, RZ, RZ, RZ, P1, !PT ;  /* 0x000000ffff6f7210 */ /* 0x000fe20000ffe4ff */
[----:B------:R-:W-:Y:S01]  /*60330*/  IMAD.X R115, RZ, RZ, RZ, P0 ;  /* 0x000000ffff737224 */ /* 0x000fe200000e06ff */
[----:B------:R-:W-:Y:S01]  /*60340*/  IADD3 R112, P0, PT, R113, R118, RZ ;  /* 0x0000007671707210 */ /* 0x000fe20007f1e0ff */
[----:B------:R-:W-:-:S04]  /*60350*/  IMAD.WIDE.U32 R96, R95, R69, R96 ;  /* 0x000000455f607225 */ /* 0x000fc800078e0060 */
[----:B------:R-:W-:Y:S02]  /*60360*/  IMAD R151, R70, R42, RZ ;  /* 0x0000002a46977224 */ /* 0x000fe400078e02ff */
[----:B------:R-:W-:-:S04]  /*60370*/  IMAD.WIDE.U32 R114, R124, R147, R114 ;  /* 0x000000937c727225 */ /* 0x000fc800078e0072 */
[----:B------:R-:W-:Y:S02]  /*60380*/  IMAD.IADD R97, R123, 0x1, R97 ;  /* 0x000000017b617824 */ /* 0x000fe400078e0261 */
[----:B------:R-:W-:Y:S02]  /*60390*/  IMAD.X R113, RZ, RZ, RZ, P0 ;  /* 0x000000ffff717224 */ /* 0x000fe400000e06ff */
[----:B------:R-:W-:Y:S01]  /*603a0*/  IMAD.HI.U32 R68, R151, R72, R70 ;  /* 0x0000004897447227 */ /* 0x000fe200078e0046 */
[----:B------:R-:W-:-:S03]  /*603b0*/  IADD3 R70, P1, PT, R97, R114, RZ ;  /* 0x0000007261467210 */ /* 0x000fc60007f3e0ff */
[----:B------:R-:W-:Y:S01]  /*603c0*/  IMAD.IADD R115, R141, 0x1, R115 ;  /* 0x000000018d737824 */ /* 0x000fe200078e0273 */
[----:B------:R-:W-:Y:S01]  /*603d0*/  IADD3 R97, PT, PT, R43, R68, RZ ;  /* 0x000000442b617210 */ /* 0x000fe20007ffe0ff */
[----:B------:R-:W-:-:S04]  /*603e0*/  IMAD.WIDE.U32 R112, R121, R145, R112 ;  /* 0x0000009179707225 */ /* 0x000fc800078e0070 */
[----:B------:R-:W-:Y:S01]  /*603f0*/  IMAD.WIDE.U32 R110, R149, R74, R110 ;  /* 0x0000004a956e7225 */ /* 0x000fe200078e006e */
[----:B------:R-:W-:-:S03]  /*60400*/  IADD3 R114, P0, PT, R115, R112, RZ ;  /* 0x0000007073727210 */ /* 0x000fc60007f1e0ff */
[----:B------:R-:W-:Y:S01]  /*60410*/  IMAD.IADD R118, R119, 0x1, R98 ;  /* 0x0000000177767824 */ /* 0x000fe200078e0262 */
[----:B------:R-:W-:Y:S01]  /*60420*/  IADD3 R110, P2, PT, R97, R110, RZ ;  /* 0x0000006e616e7210 */ /* 0x000fe20007f5e0ff */
[----:B------:R-:W-:Y:S01]  /*60430*/  IMAD.X R71, RZ, RZ, RZ, P1 ;  /* 0x000000ffff477224 */ /* 0x000fe200008e06ff */
[----:B------:R-:W-:Y:S01]  /*60440*/  MOV R119, RZ ;  /* 0x000000ff00777202 */ /* 0x000fe20000000f00 */
[----:B------:R-:W-:Y:S01]  /*60450*/  IMAD.X R115, RZ, RZ, RZ, P0 ;  /* 0x000000ffff737224 */ /* 0x000fe200000e06ff */
[----:B------:R-:W-:Y:S01]  /*60460*/  IADD3 R97, PT, PT, R45, R111, RZ ;  /* 0x0000006f2d617210 */ /* 0x000fe20007ffe0ff */
[----:B------:R-:W-:-:S03]  /*60470*/  IMAD.WIDE.U32 R70, R95, R154, R70 ;  /* 0x0000009a5f467225 */ /* 0x000fc600078e0046 */
[----:B------:R-:W-:Y:S01]  /*60480*/  IADD3 R96, P1, PT, R97, R96, RZ ;  /* 0x0000006061607210 */ /* 0x000fe20007f3e0ff */
[----:B------:R-:W-:Y:S02]  /*60490*/  IMAD.IADD R113, R137, 0x1, R113 ;  /* 0x0000000189717824 */ /* 0x000fe400078e0271 */
        /* <DEDUP_REMOVED lines=9> */
[----:B------:R-:W-:Y:S01]  /*60530*/  IADD3 R71, PT, PT, R44, R111, RZ ;  /* 0x0000006f2c477210 */ /* 0x000fe20007ffe0ff */
[----:B------:R-:W-:Y:S02]  /*60540*/  IMAD.X R113, RZ, RZ, RZ, P0 ;  /* 0x000000ffff717224 */ /* 0x000fe400000e06ff */
[----:B------:R-:W-:Y:S02]  /*60550*/  HFMA2 R111, -RZ, RZ, 0, 0 ;  /* 0x00000000ff6f7431 */ /* 0x000fe400000001ff */
[----:B------:R-:W-:-:S04]  /*60560*/  IMAD.WIDE.U32 R96, R149, R75, R96 ;  /* 0x0000004b95607225 */ /* 0x000fc800078e0060 */
[----:B------:R-:W-:Y:S01]  /*60570*/  IMAD.WIDE.U32 R112, R121, R150, R112 ;  /* 0x0000009679707225 */ /* 0x000fe200078e0070 */
[----:B------:R-:W-:-:S03]  /*60580*/  IADD3 R96, P1, PT, R71, R96, RZ ;  /* 0x0000006047607210 */ /* 0x000fc60007f3e0ff */
[----:B------:R-:W-:Y:S01]  /*60590*/  IMAD.MOV.U32 R71, RZ, RZ, RZ ;  /* 0x000000ffff477224 */ /* 0x000fe200078e00ff */
[----:B------:R-:W-:Y:S01]  /*605a0*/  IADD3 R112, P2, PT, R115, R112, RZ ;  /* 0x0000007073707210 */ /* 0x000fe20007f5e0ff */
[----:B------:R-:W-:Y:S01]  /*605b0*/  IMAD.X R115, RZ, RZ, RZ, P3 ;  /* 0x000000ffff737224 */ /* 0x000fe200018e06ff */
[----:B------:R-:W-:Y:S01]  /*605c0*/  IADD3 R118, PT, PT, R119, R111, RZ ;  /* 0x0000006f77767210 */ /* 0x000fe20007ffe0ff */
[----:B------:R-:W-:-:S04]  /*605d0*/  IMAD.WIDE.U32 R70, R94, R69, R70 ;  /* 0x000000455e467225 */ /* 0x000fc800078e0046 */
[----:B------:R-:W-:Y:S02]  /*605e0*/  IMAD.MOV.U32 R119, RZ, RZ, RZ ;  /* 0x000000ffff777224 */ /* 0x000fe400078e00ff */
[----:B------:R-:W-:Y:S02]  /*605f0*/  IMAD.IADD R117, R46, 0x1, R97 ;  /* 0x000000012e757824 */ /* 0x000fe400078e0261 */
[----:B------:R-:W-:Y:S02]  /*60600*/  IMAD.IADD R71, R123, 0x1, R71 ;  /* 0x000000017b477824 */ /* 0x000fe400078e0247 */
[----:B------:R-:W-:Y:S01]  /*60610*/  IMAD.WIDE.U32 R114, R95, R147, R114 ;  /* 0x000000935f727225 */ /* 0x000fe200078e0072 */
[----:B------:R-:W-:-:S03]  /*60620*/  IADD3 R70, P0, PT, R117, R70, RZ ;  /* 0x0000004675467210 */ /* 0x000fc60007f1e0ff */
[----:B------:R-:W-:Y:S01]  /*60630*/  IMAD.IADD R97, R98, 0x1, R113 ;  /* 0x0000000162617824 */ /* 0x000fe200078e0271 */
[----:B------:R-:W-:Y:S01]  /*60640*/  IADD3.X R113, PT, PT, RZ, RZ, RZ, P2, !PT ;  /* 0x000000ffff717210 */ /* 0x000fe200017fe4ff */
[----:B------:R-:W-:Y:S01]  /*60650*/  IMAD.WIDE.U32 R118, R148, R126, R118 ;  /* 0x0000007e94767225 */ /* 0x000fe200078e0076 */
[----:B------:R-:W-:-:S03]  /*60660*/  IADD3 R116, P3, PT, R71, R114, RZ ;  /* 0x0000007247747210 */ /* 0x000fc60007f7e0ff */
[----:B------:R-:W-:Y:S01]  /*60670*/  IMAD.IADD R71, R141, 0x1, R115 ;  /* 0x000000018d477824 */ /* 0x000fe200078e0273 */
[----:B------:R-:W-:Y:S01]  /*60680*/  IADD3 R114, P2, PT, R118, R97, RZ ;  /* 0x0000006176727210 */ /* 0x000fe20007f5e0ff */
[----:B------:R-:W-:-:S04]  /*60690*/  IMAD.WIDE.U32 R112, R124, R145, R112 ;  /* 0x000000917c707225 */ /* 0x000fc800078e0070 */
        /* <DEDUP_REMOVED lines=8> */
[----:B------:R-:W-:Y:S02]  /*60720*/  IMAD.IADD R115, R111, 0x1, R115 ;  /* 0x000000016f737824 */ /* 0x000fe400078e0273 */
[----:B------:R-:W-:Y:S01]  /*60730*/  IMAD.IADD R71, R139, 0x1, R117 ;  /* 0x000000018b477824 */ /* 0x000fe200078e0275 */
[----:B------:R-:W-:Y:S01]  /*60740*/  MOV R117, RZ ;  /* 0x000000ff00757202 */ /* 0x000fe20000000f00 */
[----:B------:R-:W-:Y:S01]  /*60750*/  IMAD.WIDE.U32 R112, R95, R152, R112 ;  /* 0x000000985f707225 */ /* 0x000fe200078e0070 */
[----:B------:R-:W-:-:S03]  /*60760*/  IADD3 R118, P2, PT, R119, R115, RZ ;  /* 0x0000007377767210 */ /* 0x000fc60007f5e0ff */
[----:B------:R-:W-:Y:S01]  /*60770*/  IMAD.X R97, RZ, RZ, RZ, P1 ;  /* 0x000000ffff617224 */ /* 0x000fe200008e06ff */
[----:B------:R-:W-:Y:S01]  /*60780*/  IADD3 R112, P1, PT, R71, R112, RZ ;  /* 0x0000007047707210 */ /* 0x000fe20007f3e0ff */
[----:B------:R-:W-:Y:S01]  /*60790*/  IMAD.X R115, RZ, RZ, RZ, P3 ;  /* 0x000000ffff737224 */ /* 0x000fe200018e06ff */
[----:B------:R-:W-:Y:S01]  /*607a0*/  IADD3 R113, PT, PT, R67, R113, RZ ;  /* 0x0000007143717210 */ /* 0x000fe20007ffe0ff */
[----:B------:R-:W-:Y:S02]  /*607b0*/  IMAD.X R71, RZ, RZ, RZ, P0 ;  /* 0x000000ffff477224 */ /* 0x000fe400000e06ff */
[----:B------:R-:W-:-:S04]  /*607c0*/  IMAD.WIDE.U32 R96, R151, R74, R96 ;  /* 0x0000004a97607225 */ /* 0x000fc800078e0060 */
[----:B------:R-:W-:Y:S01]  /*607d0*/  IMAD.WIDE.U32 R114, R124, R150, R114 ;  /* 0x000000967c727225 */ /* 0x000fe200078e0072 */
[----:B------:R-:W-:-:S03]  /*607e0*/  IADD3 R97, PT, PT, R45, R97, RZ ;  /* 0x000000612d617210 */ /* 0x000fc60007ffe0ff */
[----:B------:R-:W-:Y:S01]  /*607f0*/  IMAD.WIDE.U32 R70, R149, R76, R70 ;  /* 0x0000004c95467225 */ /* 0x000fe200078e0046 */
[----:B------:R-:W-:-:S03]  /*60800*/  IADD3 R114, P3, PT, R113, R114, RZ ;  /* 0x0000007271727210 */ /* 0x000fc60007f7e0ff */
[----:B------:R-:W-:Y:S01]  /*60810*/  IMAD.IADD R71, R47, 0x1, R71 ;  /* 0x000000012f477824 */ /* 0x000fe200078e0247 */
[----:B------:R-:W-:Y:S01]  /*60820*/  IADD3 R70, P0, PT, R97, R70, RZ ;  /* 0x0000004661467210 */ /* 0x000fe20007f1e0ff */
[----:B------:R-:W-:Y:S01]  /*60830*/  IMAD.IADD R97, R98, 0x1, R115 ;  /* 0x0000000162617824 */ /* 0x000fe200078e0273 */
[----:B------:R-:W-:Y:S01]  /*60840*/  IADD3.X R115, PT, PT, RZ, RZ, RZ, P3, !PT ;  /* 0x000000ffff737210 */ /* 0x000fe20001ffe4ff */
[----:B------:R-:W-:-:S04]  /*60850*/  IMAD.WIDE.U32 R116, R93, R69, R116 ;  /* 0x000000455d747225 */ /* 0x000fc800078e0074 */
[----:B------:R-:W-:Y:S01]  /*60860*/  IMAD.X R119, RZ, RZ, RZ, P2 ;  /* 0x000000ffff777224 */ /* 0x000fe200010e06ff */
[----:B------:R-:W-:Y:S01]  /*60870*/  IADD3 R156, P2, PT, R71, R116, RZ ;  /* 0x00000074479c7210 */ /* 0x000fe20007f5e0ff */
[----:B------:R-:W-:Y:S02]  /*60880*/  IMAD.X R113, RZ, RZ, RZ, P1 ;  /* 0x000000ffff717224 */ /* 0x000fe400008e06ff */
[----:B------:R-:W-:-:S04]  /*60890*/  IMAD.WIDE.U32 R118, R148, R121, R118 ;  /* 0x0000007994767225 */ /* 0x000fc800078e0076 */
        /* <DEDUP_REMOVED lines=8> */
[----:B------:R-:W-:Y:S01]  /*60920*/  IADD3.X R71, PT, PT, RZ, RZ, RZ, P0, !PT ;  /* 0x000000ffff477210 */ /* 0x000fe200007fe4ff */
        /* <DEDUP_REMOVED lines=14> */
[----:B------:R-:W-:Y:S01]  /*60a10*/  IMAD.WIDE.U32 R114, R94, R152, R114 ;  /* 0x000000985e727225 */ /* 0x000fe200078e0072 */
[----:B------:R-:W-:-:S03]  /*60a20*/  IADD3 R71, PT, PT, R139, R113, RZ ;  /* 0x000000718b477210 */ /* 0x000fc60007ffe0ff */
[----:B------:R-:W-:Y:S01]  /*60a30*/  IMAD.X R117, RZ, RZ, RZ, P3 ;  /* 0x000000ffff757224 */ /* 0x000fe200018e06ff */
[----:B------:R-:W-:Y:S01]  /*60a40*/  IADD3 R114, P2, PT, R71, R114, RZ ;  /* 0x0000007247727210 */ /* 0x000fe20007f5e0ff */
[----:B------:R-:W-:Y:S02]  /*60a50*/  IMAD.MOV.U32 R113, RZ, RZ, RZ ;  /* 0x000000ffff717224 */ /* 0x000fe400078e00ff */
        /* <DEDUP_REMOVED lines=9> */
[----:B------:R-:W-:Y:S02]  /*60af0*/  IADD3.X R157, PT, PT, RZ, RZ, RZ, P2, !PT ;  /* 0x000000ffff9d7210 */ /* 0x000fe400017fe4ff */
[----:B------:R-:W-:Y:S01]  /*60b00*/  IADD3 R113, PT, PT, R123, R113, RZ ;  /* 0x000000717b717210 */ /* 0x000fe20007ffe0ff */
[----:B------:R-:W-:-:S03]  /*60b10*/  IMAD.WIDE.U32 R118, R148, R124, R118 ;  /* 0x0000007c94767225 */ /* 0x000fc600078e0076 */
[----:B------:R-:W-:Y:S01]  /*60b20*/  IADD3 R116, P5, PT, R113, R114, RZ ;  /* 0x0000007271747210 */ /* 0x000fe20007fbe0ff */
[----:B------:R-:W-:Y:S01]  /*60b30*/  IMAD.IADD R115, R141, 0x1, R115 ;  /* 0x000000018d737824 */ /* 0x000fe200078e0273 */
[----:B------:R-:W-:Y:S01]  /*60b40*/  IADD3 R114, P1, PT, R118, R117, RZ ;  /* 0x0000007576727210 */ /* 0x000fe20007f3e0ff */
[----:B------:R-:W-:Y:S01]  /*60b50*/  IMAD.WIDE.U32 R156, R94, R145, R156 ;  /* 0x000000915e9c7225 */ /* 0x000fe200078e009c */
[----:B------:R-:W-:-:S03]  /*60b60*/  IADD3.X R117, PT, PT, RZ, RZ, RZ, P5, !PT ;  /* 0x000000ffff757210 */ /* 0x000fc60002ffe4ff */
[----:B------:R-:W-:Y:S01]  /*60b70*/  IMAD.IADD R157, R137, 0x1, R157 ;  /* 0x00000001899d7824 */ /* 0x000fe200078e029d */
[----:B------:R-:W-:Y:S01]  /*60b80*/  IADD3 R118, P3, PT, R115, R156, RZ ;  /* 0x0000009c73767210 */ /* 0x000fe20007f7e0ff */
[----:B------:R-:W-:Y:S02]  /*60b90*/  IMAD.X R115, RZ, RZ, RZ, P1 ;  /* 0x000000ffff737224 */ /* 0x000fe400008e06ff */
[----:B------:R-:W-:-:S04]  /*60ba0*/  IMAD.WIDE.U32 R116, R92, R154, R116 ;  /* 0x0000009a5c747225 */ /* 0x000fc800078e0074 */
[----:B------:R-:W-:Y:S01]  /*60bb0*/  IMAD.WIDE.U32 R114, R95, R143, R114 ;  /* 0x0000008f5f727225 */ /* 0x000fe200078e0072 */
[----:B------:R-:W-:-:S03]  /*60bc0*/  IADD3 R117, PT, PT, R139, R117, RZ ;  /* 0x000000758b757210 */ /* 0x000fc60007ffe0ff */
[----:B------:R-:W-:Y:S02]  /*60bd0*/  IMAD.IADD R71, R111, 0x1, R115 ;  /* 0x000000016f477824 */ /* 0x000fe400078e0273 */
[----:B------:R-:W-:Y:S01]  /*60be0*/  HFMA2 R115, -RZ, RZ, 0, 0 ;  /* 0x00000000ff737431 */ /* 0x000fe200000001ff */
[----:B------:R-:W-:Y:S01]  /*60bf0*/  IADD3 R122, P2, PT, R157, R114, RZ ;  /* 0x000000729d7a7210 */ /* 0x000fe20007f5e0ff */
[----:B------:R-:W-:Y:S02]  /*60c00*/  IMAD.MOV.U32 R114, RZ, RZ, R116 ;  /* 0x000000ffff727224 */ /* 0x000fe400078e0074 */
[----:B------:R-:W-:Y:S01]  /*60c10*/  IMAD.X R113, RZ, RZ, RZ, P4 ;  /* 0x000000ffff717224 */ /* 0x000fe200020e06ff */
[----:B------:R-:W-:Y:S01]  /*60c20*/  IADD3 R116, P5, PT, R119, R71, RZ ;  /* 0x0000004777747210 */ /* 0x000fe20007fbe0ff */
[----:B------:R-:W-:Y:S02]  /*60c30*/  IMAD R71, R110, R42, RZ ;  /* 0x0000002a6e477224 */ /* 0x000fe400078e02ff */
[----:B------:R-:W-:-:S04]  /*60c40*/  IMAD.WIDE.U32 R112, R149, R78, R112 ;  /* 0x0000004e95707225 */ /* 0x000fc800078e0070 */
[----:B------:R-:W-:-:S04]  /*60c50*/  IMAD.WIDE.U32 R114, R89, R69, R114 ;  /* 0x0000004559727225 */ /* 0x000fc800078e0072 */
[----:B------:R-:W-:Y:S02]  /*60c60*/  IMAD.X R69, RZ, RZ, RZ, P0 ;  /* 0x000000ffff457224 */ /* 0x000fe400000e06ff */
[----:B------:R-:W-:Y:S02]  /*60c70*/  IMAD.IADD R157, R49, 0x1, R113 ;  /* 0x00000001319d7824 */ /* 0x000fe400078e0271 */
[----:B------:R-:W-:-:S03]  /*60c80*/  IMAD.WIDE.U32 R68, R151, R76, R68 ;  /* 0x0000004c97447225 */ /* 0x000fc600078e0044 */
[----:B------:R-:W-:Y:S01]  /*60c90*/  IADD3 R156, P1, PT, R157, R114, RZ ;  /* 0x000000729d9c7210 */ /* 0x000fe20007f3e0ff */
[----:B------:R-:W-:Y:S01]  /*60ca0*/  IMAD.X R119, RZ, RZ, RZ, P3 ;  /* 0x000000ffff777224 */ /* 0x000fe200018e06ff */
[----:B------:R-:W-:Y:S02]  /*60cb0*/  IADD3 R69, PT, PT, R47, R69, RZ ;  /* 0x000000452f457210 */ /* 0x000fe40007ffe0ff */
[----:B------:R-:W-:Y:S01]  /*60cc0*/  MOV R114, R110 ;  /* 0x0000006e00727202 */ /* 0x000fe20000000f00 */
[----:B------:R-:W-:Y:S01]  /*60cd0*/  IMAD.WIDE.U32 R118, R93, R152, R118 ;  /* 0x000000985d767225 */ /* 0x000fe200078e0076 */
[----:B------:R-:W-:Y:S02]  /*60ce0*/  IADD3 R112, P0, PT, R69, R112, RZ ;  /* 0x0000007045707210 */ /* 0x000fe40007f1e0ff */
[----:B------:R-:W-:Y:S01]  /*60cf0*/  IADD3.X R157, PT, PT, RZ, RZ, RZ, P1, !PT ;  /* 0x000000ffff9d7210 */ /* 0x000fe20000ffe4ff */
[----:B------:R-:W-:Y:S01]  /*60d00*/  IMAD.IADD R69, R123, 0x1, R115 ;  /* 0x000000017b457824 */ /* 0x000fe200078e0273 */
[----:B------:R-:W-:Y:S01]  /*60d10*/  IADD3.X R123, PT, PT, RZ, RZ, RZ, P2, !PT ;  /* 0x000000ffff7b7210 */ /* 0x000fe200017fe4ff */
[----:B------:R-:W-:Y:S01]  /*60d20*/  IMAD.MOV.U32 R115, RZ, RZ, RZ ;  /* 0x000000ffff737224 */ /* 0x000fe200078e00ff */
[----:B------:R-:W-:Y:S01]  /*60d30*/  IADD3.X R113, PT, PT, RZ, RZ, RZ, P0, !PT ;  /* 0x000000ffff717210 */ /* 0x000fe200007fe4ff */
[----:B------:R-:W-:-:S02]  /*60d40*/  IMAD.IADD R119, R67, 0x1, R119 ;  /* 0x0000000143777824 */ /* 0x000fc400078e0277 */
[----:B------:R-:W-:-:S04]  /*60d50*/  IMAD.HI.U32 R114, R71, R72, R114 ;  /* 0x0000004847727227 */ /* 0x000fc800078e0072 */
[----:B------:R-:W-:Y:S02]  /*60d60*/  IMAD.IADD R97, R43, 0x1, R114 ;  /* 0x000000012b617824 */ /* 0x000fe400078e0272 */
[----:B------:R-:W-:-:S03]  /*60d70*/  IMAD.WIDE.U32 R122, R94, R150, R122 ;  /* 0x000000965e7a7225 */ /* 0x000fc600078e007a */
[----:B------:R-:W-:Y:S01]  /*60d80*/  IADD3 R96, P4, PT, R97, R96, RZ ;  /* 0x0000006061607210 */ /* 0x000fe20007f9e0ff */
[----:B------:R-:W-:-:S03]  /*60d90*/  IMAD.WIDE.U32 R112, R151, R77, R112 ;  /* 0x0000004d97707225 */ /* 0x000fc600078e0070 */
[----:B------:R-:W-:Y:S01]  /*60da0*/  IADD3.X R97, PT, PT, RZ, RZ, RZ, P4, !PT ;  /* 0x000000ffff617210 */ /* 0x000fe200027fe4ff */
[----:B------:R-:W-:Y:S02]  /*60db0*/  IMAD.IADD R123, R98, 0x1, R123 ;  /* 0x00000001627b7824 */ /* 0x000fe400078e027b */
[----:B------:R-:W-:Y:S02]  /*60dc0*/  IMAD.IADD R113, R48, 0x1, R113 ;  /* 0x0000000130717824 */ /* 0x000fe400078e0271 */
[----:B------:R-:W-:-:S04]  /*60dd0*/  IMAD.WIDE.U32 R96, R71, R73, R96 ;  /* 0x0000004947607225 */ /* 0x000fc800078e0060 */
[----:B------:R-:W-:Y:S02]  /*60de0*/  IMAD.IADD R115, R44, 0x1, R97 ;  /* 0x000000012c737824 */ /* 0x000fe400078e0261 */
[----:B------:R-:W-:Y:S02]  /*60df0*/  IMAD R153, R96, R42, RZ ;  /* 0x0000002a60997224 */ /* 0x000fe400078e02ff */
[----:B------:R-:W-:Y:S01]  /*60e00*/  IMAD.MOV.U32 R97, RZ, RZ, RZ ;  /* 0x000000ffff617224 */ /* 0x000fe200078e00ff */
[----:B------:R-:W-:Y:S01]  /*60e10*/  IADD3 R114, P4, PT, R115, R70, RZ ;  /* 0x0000004673727210 */ /* 0x000fe20007f9e0ff */
[----:B------:R-:W-:-:S04]  /*60e20*/  IMAD.WIDE.U32 R156, R149, R79, R156 ;  /* 0x0000004f959c7225 */ /* 0x000fc800078e009c */
[----:B------:R-:W-:Y:S01]  /*60e30*/  IMAD.HI.U32 R96, R153, R72, R96 ;  /* 0x0000004899607227 */ /* 0x000fe200078e0060 */
[----:B------:R-:W-:-:S03]  /*60e40*/  IADD3 R157, PT, PT, R50, R157, RZ ;  /* 0x0000009d329d7210 */ /* 0x000fc60007ffe0ff */
[----:B------:R-:W-:Y:S01]  /*60e50*/  IMAD.X R115, RZ, RZ, RZ, P4 ;  /* 0x000000ffff737224 */ /* 0x000fe200020e06ff */
[----:B------:R-:W-:Y:S01]  /*60e60*/  IADD3 R97, PT, PT, R43, R96, RZ ;  /* 0x000000602b617210 */ /* 0x000fe20007ffe0ff */
[----:B------:R-:W-:-:S03]  /*60e70*/  IMAD.WIDE.U32 R114, R71, R74, R114 ;  /* 0x0000004a47727225 */ /* 0x000fc600078e0072 */
[----:B------:R-:W-:Y:S01]  /*60e80*/  IADD3 R96, P4, PT, R97, R114, RZ ;  /* 0x0000007261607210 */ /* 0x000fe20007f9e0ff */
[----:B------:R-:W-:Y:S01]  /*60e90*/  IMAD.IADD R97, R45, 0x1, R115 ;  /* 0x000000012d617824 */ /* 0x000fe200078e0273 */
[----:B------:R-:W-:Y:S01]  /*60ea0*/  IADD3 R114, P3, PT, R117, R118, RZ ;  /* 0x0000007675727210 */ /* 0x000fe20007f7e0ff */
[----:B------:R-:W-:-:S03]  /*60eb0*/  IMAD.X R117, RZ, RZ, RZ, P5 ;  /* 0x000000ffff757224 */ /* 0x000fc600028e06ff */
[----:B------:R-:W-:Y:S01]  /*60ec0*/  IADD3 R68, P6, PT, R97, R68, RZ ;  /* 0x0000004461447210 */ /* 0x000fe20007fde0ff */
        /* <DEDUP_REMOVED lines=8> */
[----:B------:R-:W-:Y:S02]  /*60f50*/  IMAD.IADD R97, R44, 0x1, R97 ;  /* 0x000000012c617824 */ /* 0x000fe400078e0261 */
[----:B------:R-:W-:-:S04]  /*60f60*/  IMAD.WIDE.U32 R68, R71, R75, R68 ;  /* 0x0000004b47447225 */ /* 0x000fc800078e0044 */
[----:B------:R-:W-:Y:S01]  /*60f70*/  IMAD.X R119, RZ, RZ, RZ, P3 ;  /* 0x000000ffff777224 */ /* 0x000fe200018e06ff */
[----:B------:R-:W-:Y:S01]  /*60f80*/  IADD3 R68, P6, PT, R97, R68, RZ ;  /* 0x0000004461447210 */ /* 0x000fe20007fde0ff */
[----:B------:R-:W-:Y:S02]  /*60f90*/  IMAD.IADD R69, R46, 0x1, R69 ;  /* 0x000000012e457824 */ /* 0x000fe400078e0245 */
[----:B------:R-:W-:Y:S02]  /*60fa0*/  IMAD R155, R96, R42, RZ ;  /* 0x0000002a609b7224 */ /* 0x000fe400078e02ff */
[----:B------:R-:W-:Y:S02]  /*60fb0*/  IMAD.MOV.U32 R97, RZ, RZ, RZ ;  /* 0x000000ffff617224 */ /* 0x000fe400078e00ff */
[----:B------:R-:W-:-:S04]  /*60fc0*/  IMAD.WIDE.U32 R116, R148, R95, R116 ;  /* 0x0000005f94747225 */ /* 0x000fc800078e0074 */
[----:B------:R-:W-:Y:S01]  /*60fd0*/  IMAD.WIDE.U32 R118, R93, R145, R118 ;  /* 0x000000915d767225 */ /* 0x000fe200078e0076 */
[----:B------:R-:W-:-:S03]  /*60fe0*/  IADD3 R122, P5, PT, R116, R123, RZ ;  /* 0x0000007b747a7210 */ /* 0x000fc60007fbe0ff */
[----:B------:R-:W-:Y:S01]  /*60ff0*/  IMAD.HI.U32 R70, R155, R72, R96 ;  /* 0x000000489b467227 */ /* 0x000fe200078e0060 */
[----:B------:R-:W-:Y:S02]  /*61000*/  IADD3 R96, P0, PT, R69, R112, RZ ;  /* 0x0000007045607210 */ /* 0x000fe40007f1e0ff */
[----:B------:R-:W-:Y:S01]  /*61010*/  IADD3 R116, P3, PT, R115, R118, RZ ;  /* 0x0000007673747210 */ /* 0x000fe20007f7e0ff */
[----:B------:R-:W-:Y:S01]  /*61020*/  IMAD.X R69, RZ, RZ, RZ, P6 ;  /* 0x000000ffff457224 */ /* 0x000fe200030e06ff */
[----:B------:R-:W-:Y:S01]  /*61030*/  IADD3.X R97, PT, PT, RZ, RZ, RZ, P0, !PT ;  /* 0x000000ffff617210 */ /* 0x000fe200007fe4ff */
[----:B------:R-:W-:Y:S01]  /*61040*/  IMAD.IADD R115, R43, 0x1, R70 ;  /* 0x000000012b737824 */ /* 0x000fe200078e0246 */
[----:B------:R-:W-:Y:S01]  /*61050*/  IADD3 R119, PT, PT, R137, R119, RZ ;  /* 0x0000007789777210 */ /* 0x000fe20007ffe0ff */
        /* <DEDUP_REMOVED lines=17> */
[----:B------:R-:W-:Y:S01]  /*61170*/  IMAD.X R97, RZ, RZ, RZ, P0 ;  /* 0x000000ffff617224 */ /* 0x000fe200000e06ff */
[----:B------:R-:W-:Y:S01]  /*61180*/  IADD3 R114, P0, PT, R157, R114, RZ ;  /* 0x000000729d727210 */ /* 0x000fe20007f1e0ff */
[----:B------:R-:W-:Y:S02]  /*61190*/  IMAD.IADD R123, R139, 0x1, R115 ;  /* 0x000000018b7b7824 */ /* 0x000fe400078e0273 */
        /* <DEDUP_REMOVED lines=8> */
[----:B------:R-:W-:Y:S01]  /*61220*/  IADD3 R117, PT, PT, R67, R117, RZ ;  /* 0x0000007543757210 */ /* 0x000fe20007ffe0ff */
        /* <DEDUP_REMOVED lines=9> */
[----:B------:R-:W-:Y:S01]  /*612c0*/  IMAD.X R97, RZ, RZ, RZ, P2 ;  /* 0x000000ffff617224 */ /* 0x000fe200010e06ff */
[----:B------:R-:W-:Y:S01]  /*612d0*/  IADD3 R117, PT, PT, R98, R119, RZ ;  /* 0x0000007762757210 */ /* 0x000fe20007ffe0ff */
[----:B------:R-:W-:Y:S01]  /*612e0*/  IMAD.WIDE.U32 R122, R148, R94, R122 ;  /* 0x0000005e947a7225 */ /* 0x000fe200078e007a */
[----:B------:R-:W-:-:S03]  /*612f0*/  IADD3 R118, P2, PT, R113, R114, RZ ;  /* 0x0000007271767210 */ /* 0x000fc60007f5e0ff */
[----:B------:R-:W-:-:S04]  /*61300*/  IMAD.WIDE.U32 R96, R89, R147, R96 ;  /* 0x0000009359607225 */ /* 0x000fc800078e0060 */
[----:B------:R-:W-:Y:S02]  /*61310*/  IMAD.X R113, RZ, RZ, RZ, P0 ;  /* 0x000000ffff717224 */ /* 0x000fe400000e06ff */
[----:B------:R-:W-:Y:S02]  /*61320*/  IMAD.X R69, RZ, RZ, RZ, P1 ;  /* 0x000000ffff457224 */ /* 0x000fe400008e06ff */
[----:B------:R-:W-:Y:S01]  /*61330*/  IMAD.IADD R141, R141, 0x1, R97 ;  /* 0x000000018d8d7824 */ /* 0x000fe200078e0261 */
        /* <DEDUP_REMOVED lines=8> */
[----:B------:R-:W-:-:S02]  /*613c0*/  IMAD.X R97, RZ, RZ, RZ, P0 ;  /* 0x000000ffff617224 */ /* 0x000fc400000e06ff */
[----:B------:R-:W-:-:S04]  /*613d0*/  IMAD.WIDE.U32 R116, R92, R145, R116 ;  /* 0x000000915c747225 */ /* 0x000fc800078e0074 */
[----:B------:R-:W-:Y:S01]  /*613e0*/  IMAD.IADD R110, R45, 0x1, R69 ;  /* 0x000000012d6e7824 */ /* 0x000fe200078e0245 */
        /* <DEDUP_REMOVED lines=13> */
[----:B------:R-:W-:Y:S02]  /*614c0*/  HFMA2 R69, -RZ, RZ, 0, 0 ;  /* 0x00000000ff457431 */ /* 0x000fe400000001ff */
[----:B------:R-:W-:Y:S02]  /*614d0*/  IMAD.IADD R119, R50, 0x1, R119 ;  /* 0x0000000132777824 */ /* 0x000fe400078e0277 */
[----:B------:R-:W-:Y:S02]  /*614e0*/  IMAD.X R117, RZ, RZ, RZ, P3 ;  /* 0x000000ffff757224 */ /* 0x000fe400018e06ff */
[----:B------:R-:W-:Y:S01]  /*614f0*/  IMAD.WIDE.U32 R112, R153, R76, R112 ;  /* 0x0000004c99707225 */ /* 0x000fe200078e0070 */
[----:B------:R-:W-:-:S03]  /*61500*/  IADD3 R70, P0, PT, R119, R70, RZ ;  /* 0x0000004677467210 */ /* 0x000fc60007f1e0ff */
[----:B------:R-:W-:Y:S01]  /*61510*/  IMAD R139, R68, R42, RZ ;  /* 0x0000002a448b7224 */ /* 0x000fe200078e02ff */
[----:B------:R-:W-:Y:S01]  /*61520*/  IADD3 R112, P6, PT, R110, R112, RZ ;  /* 0x000000706e707210 */ /* 0x000fe20007fde0ff */
[----:B------:R-:W-:Y:S02]  /*61530*/  IMAD.IADD R97, R111, 0x1, R97 ;  /* 0x000000016f617824 */ /* 0x000fe400078e0261 */
[----:B------:R-:W-:Y:S02]  /*61540*/  IMAD.X R119, RZ, RZ, RZ, P4 ;  /* 0x000000ffff777224 */ /* 0x000fe400020e06ff */
[----:B------:R-:W-:Y:S01]  /*61550*/  IMAD.WIDE.U32 R116, R89, R152, R116 ;  /* 0x0000009859747225 */ /* 0x000fe200078e0074 */
[----:B------:R-:W-:Y:S02]  /*61560*/  IADD3 R122, P2, PT, R123, R97, RZ ;  /* 0x000000617b7a7210 */ /* 0x000fe40007f5e0ff */
[----:B------:R-:W-:Y:S01]  /*61570*/  IADD3 R123, PT, PT, R47, R113, RZ ;  /* 0x000000712f7b7210 */ /* 0x000fe20007ffe0ff */
[----:B------:R-:W-:Y:S01]  /*61580*/  IMAD.HI.U32 R110, R139, R72, R68 ;  /* 0x000000488b6e7227 */ /* 0x000fe200078e0044 */
[----:B------:R-:W-:-:S02]  /*61590*/  IADD3 R147, PT, PT, R67, R117, RZ ;  /* 0x0000007543937210 */ /* 0x000fc40007ffe0ff */
[----:B------:R-:W-:Y:S01]  /*615a0*/  IADD3.X R67, PT, PT, RZ, RZ, RZ, P0, !PT ;  /* 0x000000ffff437210 */ /* 0x000fe200007fe4ff */
[----:B------:R-:W-:Y:S02]  /*615b0*/  IMAD.X R69, RZ, RZ, RZ, P1 ;  /* 0x000000ffff457224 */ /* 0x000fe400008e06ff */
[----:B------:R-:W-:-:S03]  /*615c0*/  IMAD.WIDE.U32 R118, R71, R78, R118 ;  /* 0x0000004e47767225 */ /* 0x000fc600078e0076 */
[----:B------:R-:W-:Y:S01]  /*615d0*/  IADD3 R116, P3, PT, R69, R116, RZ ;  /* 0x0000007445747210 */ /* 0x000fe20007f7e0ff */
[----:B------:R-:W-:Y:S01]  /*615e0*/  IMAD.X R97, RZ, RZ, RZ, P5 ;  /* 0x000000ffff617224 */ /* 0x000fe200028e06ff */
[----:B------:R-:W-:Y:S01]  /*615f0*/  IADD3 R68, P4, PT, R123, R118, RZ ;  /* 0x000000767b447210 */ /* 0x000fe20007f9e0ff */
[----:B------:R-:W-:Y:S01]  /*61600*/  IMAD.IADD R117, R49, 0x1, R119 ;  /* 0x0000000131757824 */ /* 0x000fe200078e0277 */
[----:B------:R-:W-:Y:S01]  /*61610*/  IADD3 R67, P1, PT, R67, R116, RZ ;  /* 0x0000007443437210 */ /* 0x000fe20007f3e0ff */
[----:B------:R-:W-:-:S03]  /*61620*/  IMAD.WIDE.U32 R96, R92, R150, R96 ;  /* 0x000000965c607225 */ /* 0x000fc600078e0060 */
[----:B------:R-:W-:Y:S01]  /*61630*/  IADD3 R116, P5, PT, R117, R70, RZ ;  /* 0x0000004675747210 */ /* 0x000fe20007fbe0ff */
[----:B------:R-:W-:Y:S01]  /*61640*/  IMAD.X R69, RZ, RZ, RZ, P4 ;  /* 0x000000ffff457224 */ /* 0x000fe200020e06ff */
[----:B------:R-:W-:Y:S01]  /*61650*/  IADD3 R96, P0, PT, R147, R96, RZ ;  /* 0x0000006093607210 */ /* 0x000fe20007f1e0ff */
[----:B------:R-:W-:Y:S01]  /*61660*/  IMAD.X R113, RZ, RZ, RZ, P6 ;  /* 0x000000ffff717224 */ /* 0x000fe200030e06ff */
[----:B------:R-:W-:Y:S01]  /*61670*/  IADD3.X R117, PT, PT, RZ, RZ, RZ, P5, !PT ;  /* 0x000000ffff757210 */ /* 0x000fe20002ffe4ff */
[----:B------:R-:W-:Y:S02]  /*61680*/  IMAD.IADD R147, R98, 0x1, R97 ;  /* 0x0000000162937824 */ /* 0x000fe400078e0261 */
[----:B------:R-:W-:Y:S02]  /*61690*/  IMAD.X R123, RZ, RZ, RZ, P2 ;  /* 0x000000ffff7b7224 */ /* 0x000fe400010e06ff */
[----:B------:R-:W-:Y:S02]  /*616a0*/  IMAD.X R97, RZ, RZ, RZ, P0 ;  /* 0x000000ffff617224 */ /* 0x000fe400000e06ff */
[----:B------:R-:W-:-:S04]  /*616b0*/  IMAD.WIDE.U32 R68, R153, R77, R68 ;  /* 0x0000004d99447225 */ /* 0x000fc800078e0044 */
[----:B------:R-:W-:Y:S01]  /*616c0*/  IMAD.WIDE.U32 R112, R155, R75, R112 ;  /* 0x0000004b9b707225 */ /* 0x000fe200078e0070 */
[----:B------:R-:W-:-:S03]  /*616d0*/  IADD3 R69, PT, PT, R48, R69, RZ ;  /* 0x0000004530457210 */ /* 0x000fc60007ffe0ff */
[----:B------:R-:W-:Y:S01]  /*616e0*/  IMAD.WIDE.U32 R122, R148, R93, R122 ;  /* 0x0000005d947a7225 */ /* 0x000fe200078e007a */
[----:B------:R-:W-:Y:S02]  /*616f0*/  IADD3 R70, P2, PT, R141, R112, RZ ;  /* 0x000000708d467210 */ /* 0x000fe40007f5e0ff */
[----:B------:R-:W-:Y:S01]  /*61700*/  IADD3 R119, PT, PT, R46, R113, RZ ;  /* 0x000000712e777210 */ /* 0x000fe20007ffe0ff */
[----:B------:R-:W-:Y:S01]  /*61710*/  IMAD.WIDE.U32 R116, R71, R79, R116 ;  /* 0x0000004f47747225 */ /* 0x000fe200078e0074 */
[----:B------:R-:W-:-:S03]  /*61720*/  IADD3 R112, P0, PT, R122, R147, RZ ;  /* 0x000000937a707210 */ /* 0x000fc60007f1e0ff */
[----:B------:R-:W-:-:S04]  /*61730*/  IMAD.WIDE.U32 R96, R89, R145, R96 ;  /* 0x0000009159607225 */ /* 0x000fc800078e0060 */
[----:B------:R-:W-:Y:S02]  /*61740*/  IMAD.X R71, RZ, RZ, RZ, P3 ;  /* 0x000000ffff477224 */ /* 0x000fe400018e06ff */
        /* <DEDUP_REMOVED lines=8> */
[----:B------:R-:W-:Y:S01]  /*617d0*/  IMAD.WIDE.U32 R112, R92, R143, R112 ;  /* 0x0000008f5c707225 */ /* 0x000fe200078e0070 */
[----:B------:R-:W-:-:S02]  /*617e0*/  IADD3 R97, PT, PT, R43, R110, RZ ;  /* 0x0000006e2b617210 */ /* 0x000fc40007ffe0ff */
[----:B------:R-:W-:Y:S01]  /*617f0*/  IADD3 R67, P6, PT, R116, R67, RZ ;  /* 0x0000004374437210 */ /* 0x000fe20007fde0ff */
        /* <DEDUP_REMOVED lines=10> */
[----:B------:R-:W-:Y:S01]  /*618a0*/  IMAD.X R113, RZ, RZ, RZ, P1 ;  /* 0x000000ffff717224 */ /* 0x000fe200008e06ff */
[----:B------:R-:W-:Y:S01]  /*618b0*/  IADD3 R122, P2, PT, R123, R122, RZ ;  /* 0x0000007a7b7a7210 */ /* 0x000fe20007f5e0ff */
[----:B------:R-:W-:-:S03]  /*618c0*/  IMAD.WIDE.U32 R68, R155, R76, R68 ;  /* 0x0000004c9b447225 */ /* 0x000fc600078e0044 */
[----:B------:R-:W-:Y:S01]  /*618d0*/  IADD3.X R123, PT, PT, RZ, RZ, RZ, P2, !PT ;  /* 0x000000ffff7b7210 */ /* 0x000fe200017fe4ff */
[----:B------:R-:W-:Y:S01]  /*618e0*/  IMAD.WIDE.U32 R112, R89, R150, R112 ;  /* 0x0000009659707225 */ /* 0x000fe200078e0070 */
[----:B------:R-:W-:Y:S02]  /*618f0*/  IADD3 R68, P1, PT, R71, R68, RZ ;  /* 0x0000004447447210 */ /* 0x000fe40007f3e0ff */
[----:B------:R-:W-:Y:S01]  /*61900*/  IADD3 R69, PT, PT, R47, R69, RZ ;  /* 0x000000452f457210 */ /* 0x000fe20007ffe0ff */
[----:B------:R-:W-:Y:S01]  /*61910*/  IMAD.X R117, RZ, RZ, RZ, P5 ;  /* 0x000000ffff757224 */ /* 0x000fe200028e06ff */
[----:B------:R-:W-:Y:S01]  /*61920*/  IADD3.X R71, PT, PT, RZ, RZ, RZ, P0, !PT ;  /* 0x000000ffff477210 */ /* 0x000fe200007fe4ff */
[----:B------:R-:W-:-:S04]  /*61930*/  IMAD.WIDE.U32 R96, R153, R78, R96 ;  /* 0x0000004e99607225 */ /* 0x000fc800078e0060 */
[----:B------:R-:W-:Y:S01]  /*61940*/  IMAD.IADD R119, R98, 0x1, R113 ;  /* 0x0000000162777824 */ /* 0x000fe200078e0271 */
[----:B------:R-:W-:Y:S01]  /*61950*/  IADD3 R98, P0, PT, R117, R112, RZ ;  /* 0x0000007075627210 */ /* 0x000fe20007f1e0ff */
        /* <DEDUP_REMOVED lines=9> */
[----:B------:R-:W-:-:S03]  /*619f0*/  IMAD.WIDE.U32 R68, R115, R75, R68 ;  /* 0x0000004b73447225 */ /* 0x000fc600078e0044 */
[----:B------:R-:W-:Y:S01]  /*61a00*/  IADD3 R98, P4, PT, R98, R113, RZ ;  /* 0x0000007162627210 */ /* 0x000fe20007f9e0ff */
[----:B------:R-:W-:Y:S02]  /*61a10*/  IMAD.IADD R67, R44, 0x1, R71 ;  /* 0x000000012c437824 */ /* 0x000fe400078e0247 */
[----:B------:R-:W-:Y:S02]  /*61a20*/  IMAD.X R113, RZ, RZ, RZ, P3 ;  /* 0x000000ffff717224 */ /* 0x000fe400018e06ff */
[----:B------:R-:W-:Y:S01]  /*61a30*/  IMAD.IADD R69, R46, 0x1, R69 ;  /* 0x000000012e457824 */ /* 0x000fe200078e0245 */
[----:B------:R-:W-:Y:S01]  /*61a40*/  IADD3 R68, P3, PT, R67, R68, RZ ;  /* 0x0000004443447210 */ /* 0x000fe20007f7e0ff */
[----:B------:R-:W-:Y:S02]  /*61a50*/  IMAD R67, R70, R42, RZ ;  /* 0x0000002a46437224 */ /* 0x000fe400078e02ff */
[----:B------:R-:W-:-:S04]  /*61a60*/  IMAD.WIDE.U32 R96, R155, R77, R96 ;  /* 0x0000004d9b607225 */ /* 0x000fc800078e0060 */
        /* <DEDUP_REMOVED lines=24> */
[----:B------:R-:W-:Y:S02]  /*61bf0*/  IMAD.IADD R117, R49, 0x1, R117 ;  /* 0x0000000131757824 */ /* 0x000fe400078e0275 */
[----:B------:R-:W-:-:S02]  /*61c00*/  IMAD.X R97, RZ, RZ, RZ, P3 ;  /* 0x000000ffff617224 */ /* 0x000fc400018e06ff */
[----:B------:R-:W-:Y:S01]  /*61c10*/  IMAD.WIDE.U32 R70, R67, R73, R70 ;  /* 0x0000004943467225 */ /* 0x000fe200078e0046 */
[----:B------:R-:W-:Y:S02]  /*61c20*/  IADD3 R116, P3, PT, R117, R110, RZ ;  /* 0x0000006e75747210 */ /* 0x000fe40007f7e0ff */
[----:B------:R-:W-:Y:S01]  /*61c30*/  IADD3.X R110, PT, PT, RZ, RZ, RZ, P1, !PT ;  /* 0x000000ffff6e7210 */ /* 0x000fe20000ffe4ff */
        /* <DEDUP_REMOVED lines=10> */
[----:B------:R-:W-:Y:S01]  /*61ce0*/  IMAD.WIDE.U32 R116, R155, R79, R116 ;  /* 0x0000004f9b747225 */ /* 0x000fe200078e0074 */
[----:B------:R-:W-:Y:S02]  /*61cf0*/  IADD3 R69, PT, PT, R111, R69, RZ ;  /* 0x000000456f457210 */ /* 0x000fe40007ffe0ff */
[----:B------:R-:W-:Y:S01]  /*61d00*/  IADD3 R71, P1, PT, R71, R68, RZ ;  /* 0x0000004447477210 */ /* 0x000fe20007f3e0ff */
[----:B------:R-:W-:Y:S02]  /*61d10*/  IMAD.IADD R119, R48, 0x1, R113 ;  /* 0x0000000130777824 */ /* 0x000fe400078e0271 */
[----:B------:R-:W-:Y:S01]  /*61d20*/  IMAD.X R137, RZ, RZ, RZ, P2 ;  /* 0x000000ffff897224 */ /* 0x000fe200010e06ff */
[----:B------:R-:W-:Y:S01]  /*61d30*/  IADD3 R110, P0, PT, R110, R71, RZ ;  /* 0x000000476e6e7210 */ /* 0x000fe20007f1e0ff */
[----:B------:R-:W-:Y:S01]  /*61d40*/  IMAD.X R97, RZ, RZ, RZ, P6 ;  /* 0x000000ffff617224 */ /* 0x000fe200030e06ff */
[----:B------:R-:W-:Y:S01]  /*61d50*/  IADD3 R118, P2, PT, R119, R116, RZ ;  /* 0x0000007477767210 */ /* 0x000fe20007f5e0ff */
[----:B------:R-:W-:Y:S01]  /*61d60*/  IMAD.X R113, RZ, RZ, RZ, P5 ;  /* 0x000000ffff717224 */ /* 0x000fe200028e06ff */
[----:B------:R-:W-:Y:S01]  /*61d70*/  IADD3 R137, P3, PT, R137, R98, RZ ;  /* 0x0000006289897210 */ /* 0x000fe20007f7e0ff */
[----:B------:R-:W-:-:S02]  /*61d80*/  IMAD.IADD R98, R50, 0x1, R117 ;  /* 0x0000000132627824 */ /* 0x000fc400078e0275 */
[----:B------:R-:W-:-:S04]  /*61d90*/  IMAD.WIDE.U32 R116, R67, R74, R96 ;  /* 0x0000004a43747225 */ /* 0x000fc800078e0060 */
[----:B------:R-:W-:Y:S01]  /*61da0*/  IMAD.X R119, RZ, RZ, RZ, P2 ;  /* 0x000000ffff777224 */ /* 0x000fe200010e06ff */
[----:B------:R-:W-:Y:S01]  /*61db0*/  IADD3 R68, P2, PT, R98, R137, RZ ;  /* 0x0000008962447210 */ /* 0x000fe20007f5e0ff */
[----:B------:R-:W-:Y:S01]  /*61dc0*/  IMAD.WIDE.U32 R112, R139, R76, R112 ;  /* 0x0000004c8b707225 */ /* 0x000fe200078e0070 */
[----:B------:R-:W-:-:S03]  /*61dd0*/  IADD3.X R98, PT, PT, RZ, RZ, RZ, P3, !PT ;  /* 0x000000ffff627210 */ /* 0x000fc60001ffe4ff */
        /* <DEDUP_REMOVED lines=11> */
[----:B------:R-:W-:-:S03]  /*61e90*/  IMAD.WIDE.U32 R112, R67, R75, R112 ;  /* 0x0000004b43707225 */ /* 0x000fc600078e0070 */
[----:B------:R-:W-:Y:S01]  /*61ea0*/  IADD3 R98, P3, PT, R98, R137, RZ ;  /* 0x0000008962627210 */ /* 0x000fe20007f7e0ff */
        /* <DEDUP_REMOVED lines=24> */
[----:B------:R-:W-:Y:S02]  /*62030*/  IADD3.X R96, PT, PT, RZ, RZ, RZ, P0, !PT ;  /* 0x000000ffff607210 */ /* 0x000fe400007fe4ff */
[----:B------:R-:W-:Y:S01]  /*62040*/  IADD3 R69, P0, PT, R148, R71, RZ ;  /* 0x0000004794457210 */ /* 0x000fe20007f1e0ff */
[----:B------:R-:W-:Y:S02]  /*62050*/  IMAD.X R71, RZ, RZ, RZ, P5 ;  /* 0x000000ffff477224 */ /* 0x000fe400028e06ff */
[----:B------:R-:W-:Y:S01]  /*62060*/  IMAD.WIDE.U32 R114, R67, R77, R114 ;  /* 0x0000004d43727225 */ /* 0x000fe200078e0072 */
[----:B------:R-:W-:Y:S02]  /*62070*/  IADD3 R96, P5, PT, R96, R69, RZ ;  /* 0x0000004560607210 */ /* 0x000fe40007fbe0ff */
[----:B------:R-:W-:Y:S01]  /*62080*/  IADD3.X R69, PT, PT, RZ, RZ, RZ, P1, !PT ;  /* 0x000000ffff457210 */ /* 0x000fe20000ffe4ff */
[----:B------:R-:W-:Y:S01]  /*62090*/  IMAD.IADD R123, R48, 0x1, R115 ;  /* 0x00000001307b7824 */ /* 0x000fe200078e0273 */
[----:B------:R-:W-:Y:S01]  /*620a0*/  IADD3 R71, P1, PT, R71, R96, RZ ;  /* 0x0000006047477210 */ /* 0x000fe20007f3e0ff */
[----:B------:R-:W-:-:S02]  /*620b0*/  IMAD.X R96, RZ, RZ, RZ, P3 ;  /* 0x000000ffff607224 */ /* 0x000fc400018e06ff */
[----:B------:R-:W-:-:S03]  /*620c0*/  IMAD.WIDE.U32 R68, R139, R79, R68 ;  /* 0x0000004f8b447225 */ /* 0x000fc600078e0044 */
[----:B------:R-:W-:Y:S01]  /*620d0*/  IADD3 R96, P3, PT, R96, R71, RZ ;  /* 0x0000004760607210 */ /* 0x000fe20007f7e0ff */
[----:B------:R-:W-:Y:S01]  /*620e0*/  IMAD.X R148, RZ, RZ, RZ, P5 ;  /* 0x000000ffff947224 */ /* 0x000fe200028e06ff */
[----:B------:R-:W-:Y:S01]  /*620f0*/  IADD3 R122, P6, PT, R123, R68, RZ ;  /* 0x000000447b7a7210 */ /* 0x000fe20007fde0ff */
[----:B------:R-:W-:Y:S01]  /*62100*/  IMAD.X R68, RZ, RZ, RZ, P2 ;  /* 0x000000ffff447224 */ /* 0x000fe200010e06ff */
[----:B------:R-:W-:Y:S02]  /*62110*/  IADD3.X R71, PT, PT, RZ, RZ, RZ, P4, !PT ;  /* 0x000000ffff477210 */ /* 0x000fe400027fe4ff */
[----:B------:R-:W-:Y:S01]  /*62120*/  IADD3 R119, PT, PT, R50, R69, RZ ;  /* 0x0000004532777210 */ /* 0x000fe20007ffe0ff */
[----:B------:R-:W-:Y:S01]  /*62130*/  IMAD.X R123, RZ, RZ, RZ, P6 ;  /* 0x000000ffff7b7224 */ /* 0x000fe200030e06ff */
[----:B------:R-:W-:Y:S01]  /*62140*/  IADD3 R71, P4, PT, R71, R96, RZ ;  /* 0x0000006047477210 */ /* 0x000fe20007f9e0ff */
[----:B------:R-:W-:Y:S02]  /*62150*/  IMAD.X R69, RZ, RZ, RZ, P0 ;  /* 0x000000ffff457224 */ /* 0x000fe400000e06ff */
[----:B------:R-:W-:Y:S01]  /*62160*/  IMAD.WIDE.U32 R122, R67, R78, R122 ;  /* 0x0000004e437a7225 */ /* 0x000fe200078e007a */
[----:B------:R-:W-:-:S02]  /*62170*/  IADD3 R68, P2, PT, R68, R71, RZ ;  /* 0x0000004744447210 */ /* 0x000fc40007f5e0ff */
[----:B------:R-:W-:Y:S01]  /*62180*/  IADD3 R148, PT, PT, R148, R149, R69 ;  /* 0x0000009594947210 */ /* 0x000fe20007ffe045 */
[----:B------:R-:W-:Y:S01]  /*62190*/  IMAD.X R69, RZ, RZ, RZ, P3 ;  /* 0x000000ffff457224 */ /* 0x000fe200018e06ff */
[----:B------:R-:W-:Y:S01]  /*621a0*/  IADD3 R119, P0, PT, R119, R68, RZ ;  /* 0x0000004477777210 */ /* 0x000fe20007f1e0ff */
[----:B------:R-:W-:Y:S01]  /*621b0*/  IMAD.X R68, RZ, RZ, RZ, P1 ;  /* 0x000000ffff447224 */ /* 0x000fe200008e06ff */
[----:B------:R-:W-:Y:S01]  /*621c0*/  IADD3 R118, PT, PT, R49, R123, RZ ;  /* 0x0000007b31767210 */ /* 0x000fe20007ffe0ff */
[----:B------:R-:W-:Y:S01]  /*621d0*/  IMAD.MOV.U32 R96, RZ, RZ, R110 ;  /* 0x000000ffff607224 */ /* 0x000fe200078e006e */
[----:B------:R-:W-:Y:S01]  /*621e0*/  MOV R71, R114 ;  /* 0x0000007200477202 */ /* 0x000fe20000000f00 */
[----:B------:R-:W-:Y:S01]  /*621f0*/  IMAD.MOV.U32 R98, RZ, RZ, R122 ;  /* 0x000000ffff627224 */ /* 0x000fe200078e007a */
[----:B------:R-:W-:Y:S02]  /*62200*/  IADD3 R118, P5, PT, R118, R119, RZ ;  /* 0x0000007776767210 */ /* 0x000fe40007fbe0ff */
[----:B------:R-:W-:Y:S01]  /*62210*/  IADD3 R148, PT, PT, R69, R148, R68 ;  /* 0x0000009445947210 */ /* 0x000fe20007ffe044 */
[----:B------:R-:W-:Y:S01]  /*62220*/  IMAD.X R68, RZ, RZ, RZ, P4 ;  /* 0x000000ffff447224 */ /* 0x000fe200020e06ff */
[----:B------:R-:W-:Y:S01]  /*62230*/  IADD3.X R119, PT, PT, RZ, RZ, RZ, P5, !PT ;  /* 0x000000ffff777210 */ /* 0x000fe20002ffe4ff */
[----:B------:R-:W-:-:S02]  /*62240*/  IMAD.X R69, RZ, RZ, RZ, P2 ;  /* 0x000000ffff457224 */ /* 0x000fc400010e06ff */
[----:B------:R-:W-:-:S03]  /*62250*/  IMAD.WIDE.U32 R118, R67, R79, R118 ;  /* 0x0000004f43767225 */ /* 0x000fc600078e0076 */
[----:B------:R-:W-:Y:S02]  /*62260*/  IADD3 R148, PT, PT, R69, R148, R68 ;  /* 0x0000009445947210 */ /* 0x000fe40007ffe044 */
[----:B------:R-:W-:Y:S01]  /*62270*/  IADD3.X R68, PT, PT, RZ, RZ, RZ, P0, !PT ;  /* 0x000000ffff447210 */ /* 0x000fe200007fe4ff */
[----:B------:R-:W-:Y:S02]  /*62280*/  IMAD.IADD R67, R50, 0x1, R119 ;  /* 0x0000000132437824 */ /* 0x000fe400078e0277 */
[----:B------:R-:W-:Y:S02]  /*62290*/  IMAD.MOV.U32 R69, RZ, RZ, R112 ;  /* 0x000000ffff457224 */ /* 0x000fe400078e0070 */
[----:B------:R-:W-:Y:S01]  /*622a0*/  IMAD.MOV.U32 R97, RZ, RZ, R118 ;  /* 0x000000ffff617224 */ /* 0x000fe200078e0076 */
[----:B------:R-:W-:Y:S01]  /*622b0*/  IADD3 R68, PT, PT, R67, R148, R68 ;  /* 0x0000009443447210 */ /* 0x000fe20007ffe044 */
[----:B------:R-:W-:Y:S01]  /*622c0*/  IMAD.MOV.U32 R67, RZ, RZ, R70 ;  /* 0x000000ffff437224 */ /* 0x000fe200078e0046 */
[----:B------:R-:W-:-:S02]  /*622d0*/  MOV R70, R116 ;  /* 0x0000007400467202 */ /* 0x000fc40000000f00 */
        /* <DEDUP_REMOVED lines=27> */
.L_x_204:
        /* <DEDUP_REMOVED lines=23> */
.L_x_205:
[----:B------:R-:W-:Y:S02]  /*62600*/  HFMA2 R113, -RZ, RZ, 0, 0 ;  /* 0x00000000ff717431 */ /* 0x000fe400000001ff */
[----:B------:R-:W-:Y:S01]  /*62610*/  IMAD.WIDE.U32 R110, R51, R40, RZ ;  /* 0x00000028336e7225 */ /* 0x000fe200078e00ff */
[----:B------:R-:W-:-:S03]  /*62620*/  MOV R139, RZ ;  /* 0x000000ff008b7202 */ /* 0x000fc60000000f00 */
        /* <DEDUP_REMOVED lines=13> */
[----:B------:R-:W-:Y:S02]  /*62700*/  IADD3 R112, P1, PT, R113, R112, RZ ;  /* 0x0000007071707210 */ /* 0x000fe40007f3e0ff */
[----:B------:R-:W-:Y:S01]  /*62710*/  IADD3 R114, PT, PT, R109, R115, RZ ;  /* 0x000000736d727210 */ /* 0x000fe20007ffe0ff */
[----:B------:R-:W-:Y:S02]  /*62720*/  IMAD.X R111, RZ, RZ, RZ, P0 ;  /* 0x000000ffff6f7224 */ /* 0x000fe400000e06ff */
[----:B------:R-:W-:Y:S02]  /*62730*/  IMAD.MOV.U32 R115, RZ, RZ, RZ ;  /* 0x000000ffff737224 */ /* 0x000fe400078e00ff */
[----:B------:R-:W-:-:S04]  /*62740*/  IMAD.WIDE.U32 R110, R41, R54, R110 ;  /* 0x00000036296e7225 */ /* 0x000fc800078e006e */
[----:B------:R-:W-:Y:S02]  /*62750*/  IMAD.IADD R117, R107, 0x1, R111 ;  /* 0x000000016b757824 */ /* 0x000fe400078e026f */
[----:B------:R-:W-:Y:S02]  /*62760*/  HFMA2 R111, -RZ, RZ, 0, 0 ;  /* 0x00000000ff6f7431 */ /* 0x000fe400000001ff */
[----:B------:R-:W-:Y:S02]  /*62770*/  IMAD.X R113, RZ, RZ, RZ, P1 ;  /* 0x000000ffff717224 */ /* 0x000fe400008e06ff */
[----:B------:R-:W-:-:S04]  /*62780*/  IMAD.WIDE.U32 R114, R40, R56, R114 ;  /* 0x0000003828727225 */ /* 0x000fc800078e0072 */
[----:B------:R-:W-:Y:S01]  /*62790*/  IMAD.WIDE.U32 R112, R149, R73, R112 ;  /* 0x0000004995707225 */ /* 0x000fe200078e0070 */
[----:B------:R-:W-:Y:S02]  /*627a0*/  IADD3 R116, P0, PT, R117, R114, RZ ;  /* 0x0000007275747210 */ /* 0x000fe40007f1e0ff */
[----:B------:R-:W-:Y:S01]  /*627b0*/  IADD3 R114, PT, PT, R129, R115, RZ ;  /* 0x0000007381727210 */ /* 0x000fe20007ffe0ff */
[----:B------:R-:W-:Y:S01]  /*627c0*/  IMAD.WIDE.U32 R110, R38, R51, R110 ;  /* 0x00000033266e7225 */ /* 0x000fe200078e006e */
[----:B------:R-:W-:-:S03]  /*627d0*/  MOV R115, RZ ;  /* 0x000000ff00737202 */ /* 0x000fc60000000f00 */
[----:B------:R-:W-:Y:S02]  /*627e0*/  IMAD.IADD R113, R44, 0x1, R113 ;  /* 0x000000012c717824 */ /* 0x000fe400078e0271 */
[----:B------:R-:W-:Y:S02]  /*627f0*/  IMAD.X R117, RZ, RZ, RZ, P0 ;  /* 0x000000ffff757224 */ /* 0x000fe400000e06ff */
[----:B------:R-:W-:Y:S01]  /*62800*/  IMAD R147, R112, R42, RZ ;  /* 0x0000002a70937224 */ /* 0x000fe200078e02ff */
[----:B------:R-:W-:Y:S01]  /*62810*/  IADD3 R110, P0, PT, R113, R110, RZ ;  /* 0x0000006e716e7210 */ /* 0x000fe20007f1e0ff */
[----:B------:R-:W-:Y:S02]  /*62820*/  IMAD.MOV.U32 R113, RZ, RZ, RZ ;  /* 0x000000ffff717224 */ /* 0x000fe400078e00ff */
[----:B------:R-:W-:Y:S02]  /*62830*/  IMAD.IADD R111, R103, 0x1, R111 ;  /* 0x00000001676f7824 */ /* 0x000fe400078e026f */
[----:B------:R-:W-:-:S04]  /*62840*/  IMAD.WIDE.U32 R116, R41, R53, R116 ;  /* 0x0000003529747225 */ /* 0x000fc800078e0074 */
[----:B------:R-:W-:Y:S01]  /*62850*/  IMAD.HI.U32 R118, R147, R72, R112 ;  /* 0x0000004893767227 */ /* 0x000fe200078e0070 */
[----:B------:R-:W-:-:S03]  /*62860*/  IADD3 R116, P1, PT, R111, R116, RZ ;  /* 0x000000746f747210 */ /* 0x000fc60007f3e0ff */
[----:B------:R-:W-:-:S04]  /*62870*/  IMAD.WIDE.U32 R114, R40, R55, R114 ;  /* 0x0000003728727225 */ /* 0x000fc800078e0072 */
[----:B------:R-:W-:Y:S01]  /*62880*/  IMAD.IADD R113, R109, 0x1, R117 ;  /* 0x000000016d717824 */ /* 0x000fe200078e0275 */
[----:B------:R-:W-:Y:S01]  /*62890*/  IADD3 R112, PT, PT, R131, R115, RZ ;  /* 0x0000007383707210 */ /* 0x000fe20007ffe0ff */
[----:B------:R-:W-:Y:S02]  /*628a0*/  IMAD.X R111, RZ, RZ, RZ, P0 ;  /* 0x000000ffff6f7224 */ /* 0x000fe400000e06ff */
[----:B------:R-:W-:Y:S01]  /*628b0*/  IMAD.X R117, RZ, RZ, RZ, P1 ;  /* 0x000000ffff757224 */ /* 0x000fe200008e06ff */
[----:B------:R-:W-:Y:S01]  /*628c0*/  IADD3 R114, P0, PT, R113, R114, RZ ;  /* 0x0000007271727210 */ /* 0x000fe20007f1e0ff */
[----:B------:R-:W-:Y:S02]  /*628d0*/  IMAD.IADD R119, R43, 0x1, R118 ;  /* 0x000000012b777824 */ /* 0x000fe400078e0276 */
[----:B------:R-:W-:Y:S01]  /*628e0*/  IMAD.WIDE.U32 R110, R149, R74, R110 ;  /* 0x0000004a956e7225 */ /* 0x000fe200078e006e */
[----:B------:R-:W-:-:S03]  /*628f0*/  IADD3.X R115, PT, PT, RZ, RZ, RZ, P0, !PT ;  /* 0x000000ffff737210 */ /* 0x000fc600007fe4ff */
[----:B------:R-:W-:Y:S01]  /*62900*/  IMAD.WIDE.U32 R116, R38, R54, R116 ;  /* 0x0000003626747225 */ /* 0x000fe200078e0074 */
[----:B------:R-:W-:Y:S02]  /*62910*/  IADD3 R110, P0, PT, R119, R110, RZ ;  /* 0x0000006e776e7210 */ /* 0x000fe40007f1e0ff */
[----:B------:R-:W-:Y:S01]  /*62920*/  IADD3 R123, PT, PT, R45, R111, RZ ;  /* 0x0000006f2d7b7210 */ /* 0x000fe20007ffe0ff */
[----:B------:R-:W-:-:S04]  /*62930*/  IMAD.WIDE.U32 R114, R41, R56, R114 ;  /* 0x0000003829727225 */ /* 0x000fc800078e0072 */
[----:B------:R-:W-:Y:S02]  /*62940*/  IMAD.IADD R119, R107, 0x1, R117 ;  /* 0x000000016b777824 */ /* 0x000fe400078e0275 */
[----:B------:R-:W-:Y:S02]  /*62950*/  IMAD.MOV.U32 R117, RZ, RZ, RZ ;  /* 0x000000ffff757224 */ /* 0x000fe400078e00ff */
[----:B------:R-:W-:Y:S01]  /*62960*/  IMAD.MOV.U32 R113, RZ, RZ, RZ ;  /* 0x000000ffff717224 */ /* 0x000fe200078e00ff */
[----:B------:R-:W-:Y:S01]  /*62970*/  IADD3 R118, P1, PT, R119, R114, RZ ;  /* 0x0000007277767210 */ /* 0x000fe20007f3e0ff */
[----:B------:R-:W-:Y:S02]  /*62980*/  IMAD.X R111, RZ, RZ, RZ, P0 ;  /* 0x000000ffff6f7224 */ /* 0x000fe400000e06ff */
        /* <DEDUP_REMOVED lines=15> */
[----:B------:R-:W-:Y:S01]  /*62a80*/  IMAD.HI.U32 R122, R145, R72, R110 ;  /* 0x00000048917a7227 */ /* 0x000fe200078e006e */
[----:B------:R-:W-:-:S03]  /*62a90*/  IADD3 R110, P0, PT, R115, R118, RZ ;  /* 0x00000076736e7210 */ /* 0x000fc60007f1e0ff */
[----:B------:R-:W-:Y:S02]  /*62aa0*/  HFMA2 R115, -RZ, RZ, 0, 0 ;  /* 0x00000000ff737431 */ /* 0x000fe400000001ff */
[----:B------:R-:W-:-:S04]  /*62ab0*/  IMAD.WIDE.U32 R112, R41, R55, R112 ;  /* 0x0000003729707225 */ /* 0x000fc800078e0070 */
[----:B------:R-:W-:Y:S01]  /*62ac0*/  IMAD.X R117, RZ, RZ, RZ, P1 ;  /* 0x000000ffff757224 */ /* 0x000fe200008e06ff */
[----:B------:R-:W-:Y:S01]  /*62ad0*/  IADD3 R112, P1, PT, R119, R112, RZ ;  /* 0x0000007077707210 */ /* 0x000fe20007f3e0ff */
[----:B------:R-:W-:Y:S02]  /*62ae0*/  IMAD.IADD R113, R131, 0x1, R113 ;  /* 0x0000000183717824 */ /* 0x000fe400078e0271 */
[----:B------:R-:W-:-:S04]  /*62af0*/  IMAD.WIDE.U32 R114, R40, R57, R114 ;  /* 0x0000003928727225 */ /* 0x000fc800078e0072 */
        /* <DEDUP_REMOVED lines=11> */
[----:B------:R-:W-:Y:S02]  /*62bb0*/  IMAD.X R119, RZ, RZ, RZ, P2 ;  /* 0x000000ffff777224 */ /* 0x000fe400010e06ff */
[----:B------:R-:W-:-:S04]  /*62bc0*/  IMAD.WIDE.U32 R114, R41, R58, R114 ;  /* 0x0000003a29727225 */ /* 0x000fc800078e0072 */
[----:B------:R-:W-:Y:S01]  /*62bd0*/  IMAD.IADD R113, R129, 0x1, R113 ;  /* 0x0000000181717824 */ /* 0x000fe200078e0271 */
[----:B------:R-:W-:Y:S01]  /*62be0*/  IADD3 R137, PT, PT, R132, R115, RZ ;  /* 0x0000007384897210 */ /* 0x000fe20007ffe0ff */
[----:B------:R-:W-:Y:S02]  /*62bf0*/  IMAD.MOV.U32 R111, RZ, RZ, RZ ;  /* 0x000000ffff6f7224 */ /* 0x000fe400078e00ff */
        /* <DEDUP_REMOVED lines=23> */
[----:B------:R-:W-:Y:S02]  /*62d70*/  IMAD.IADD R137, R44, 0x1, R123 ;  /* 0x000000012c897824 */ /* 0x000fe400078e027b */
[----:B------:R-:W-:Y:S02]  /*62d80*/  HFMA2 R123, -RZ, RZ, 0, 0 ;  /* 0x00000000ff7b7431 */ /* 0x000fe400000001ff */
[----:B------:R-:W-:Y:S02]  /*62d90*/  IMAD.IADD R115, R131, 0x1, R115 ;  /* 0x0000000183737824 */ /* 0x000fe400078e0273 */
[----:B------:R-:W-:-:S04]  /*62da0*/  IMAD.WIDE.U32 R116, R41, R57, R116 ;  /* 0x0000003929747225 */ /* 0x000fc800078e0074 */
[----:B------:R-:W-:Y:S02]  /*62db0*/  IMAD.IADD R119, R45, 0x1, R119 ;  /* 0x000000012d777824 */ /* 0x000fe400078e0277 */
[----:B------:R-:W-:-:S04]  /*62dc0*/  IMAD.WIDE.U32 R110, R149, R76, R110 ;  /* 0x0000004c956e7225 */ /* 0x000fc800078e006e */
[----:B------:R-:W-:Y:S01]  /*62dd0*/  IMAD.X R113, RZ, RZ, RZ, P1 ;  /* 0x000000ffff717224 */ /* 0x000fe200008e06ff */
[----:B------:R-:W-:Y:S01]  /*62de0*/  IADD3 R116, P1, PT, R115, R116, RZ ;  /* 0x0000007473747210 */ /* 0x000fe20007f3e0ff */
[----:B------:R-:W-:Y:S01]  /*62df0*/  IMAD R141, R122, R42, RZ ;  /* 0x0000002a7a8d7224 */ /* 0x000fe200078e02ff */
[----:B------:R-:W-:Y:S01]  /*62e00*/  IADD3.X R115, PT, PT, RZ, RZ, RZ, P2, !PT ;  /* 0x000000ffff737210 */ /* 0x000fe200017fe4ff */
[----:B------:R-:W-:Y:S01]  /*62e10*/  IMAD.IADD R117, R133, 0x1, R117 ;  /* 0x0000000185757824 */ /* 0x000fe200078e0275 */
[----:B------:R-:W-:Y:S01]  /*62e20*/  IADD3 R110, P3, PT, R119, R110, RZ ;  /* 0x0000006e776e7210 */ /* 0x000fe20007f7e0ff */
        /* <DEDUP_REMOVED lines=10> */
[----:B------:R-:W-:Y:S01]  /*62ed0*/  IMAD.WIDE.U32 R110, R147, R75, R110 ;  /* 0x0000004b936e7225 */ /* 0x000fe200078e006e */
[----:B------:R-:W-:-:S03]  /*62ee0*/  MOV R113, RZ ;  /* 0x000000ff00717202 */ /* 0x000fc60000000f00 */
[----:B------:R-:W-:Y:S01]  /*62ef0*/  IMAD.WIDE.U32 R116, R38, R58, R116 ;  /* 0x0000003a26747225 */ /* 0x000fe200078e0074 */
[----:B------:R-:W-:-:S03]  /*62f00*/  IADD3 R110, P4, PT, R137, R110, RZ ;  /* 0x0000006e896e7210 */ /* 0x000fc60007f9e0ff */
[----:B------:R-:W-:Y:S01]  /*62f10*/  IMAD.X R123, RZ, RZ, RZ, P0 ;  /* 0x000000ffff7b7224 */ /* 0x000fe200000e06ff */
        /* <DEDUP_REMOVED lines=9> */
[----:B------:R-:W-:-:S04]  /*62fb0*/  IMAD.WIDE.U32 R114, R36, R53, R114 ;  /* 0x0000003524727225 */ /* 0x000fc800078e0072 */
[----:B------:R-:W-:Y:S02]  /*62fc0*/  IMAD.IADD R113, R103, 0x1, R113 ;  /* 0x0000000167717824 */ /* 0x000fe400078e0271 */
[----:B------:R-:W-:Y:S02]  /*62fd0*/  IMAD.X R117, RZ, RZ, RZ, P1 ;  /* 0x000000ffff757224 */ /* 0x000fe400008e06ff */
[----:B------:R-:W-:Y:S01]  /*62fe0*/  IMAD.IADD R151, R109, 0x1, R115 ;  /* 0x000000016d977824 */ /* 0x000fe200078e0273 */
[----:B------:R-:W-:Y:S01]  /*62ff0*/  IADD3 R114, P2, PT, R113, R114, RZ ;  /* 0x0000007271727210 */ /* 0x000fe20007f5e0ff */
[----:B------:R-:W-:Y:S01]  /*63000*/  IMAD.WIDE.U32 R110, R145, R74, R110 ;  /* 0x0000004a916e7225 */ /* 0x000fe200078e006e */
[----:B------:R-:W-:-:S03]  /*63010*/  IADD3 R115, PT, PT, R43, R148, RZ ;  /* 0x000000942b737210 */ /* 0x000fc60007ffe0ff */
[----:B------:R-:W-:Y:S01]  /*63020*/  IMAD.WIDE.U32 R116, R39, R55, R116 ;  /* 0x0000003727747225 */ /* 0x000fe200078e0074 */
[----:B------:R-:W-:-:S03]  /*63030*/  IADD3 R110, P4, PT, R115, R110, RZ ;  /* 0x0000006e736e7210 */ /* 0x000fc60007f9e0ff */
[----:B------:R-:W-:Y:S01]  /*63040*/  IMAD.X R119, RZ, RZ, RZ, P0 ;  /* 0x000000ffff777224 */ /* 0x000fe200000e06ff */
[----:B------:R-:W-:Y:S01]  /*63050*/  IADD3 R150, P0, PT, R151, R116, RZ ;  /* 0x0000007497967210 */ /* 0x000fe20007f1e0ff */
[----:B------:R-:W-:Y:S02]  /*63060*/  IMAD.X R115, RZ, RZ, RZ, P2 ;  /* 0x000000ffff737224 */ /* 0x000fe400010e06ff */
[----:B------:R-:W-:Y:S02]  /*63070*/  IMAD.X R113, RZ, RZ, RZ, P3 ;  /* 0x000000ffff717224 */ /* 0x000fe400018e06ff */
[----:B------:R-:W-:Y:S02]  /*63080*/  IMAD.X R151, RZ, RZ, RZ, P0 ;  /* 0x000000ffff977224 */ /* 0x000fe400000e06ff */
[----:B------:R-:W-:-:S04]  /*63090*/  IMAD.WIDE.U32 R114, R37, R54, R114 ;  /* 0x0000003625727225 */ /* 0x000fc800078e0072 */
[----:B------:R-:W-:Y:S01]  /*630a0*/  IMAD.IADD R122, R139, 0x1, R123 ;  /* 0x000000018b7a7824 */ /* 0x000fe200078e027b */
[----:B------:R-:W-:Y:S01]  /*630b0*/  IADD3 R123, PT, PT, R45, R111, RZ ;  /* 0x0000006f2d7b7210 */ /* 0x000fe20007ffe0ff */
[----:B------:R-:W-:-:S04]  /*630c0*/  IMAD.WIDE.U32 R150, R36, R56, R150 ;  /* 0x0000003824967225 */ /* 0x000fc800078e0096 */
[----:B------:R-:W-:Y:S01]  /*630d0*/  IMAD.IADD R115, R107, 0x1, R115 ;  /* 0x000000016b737824 */ /* 0x000fe200078e0273 */
[----:B------:R-:W-:Y:S01]  /*630e0*/  IADD3 R151, PT, PT, R129, R151, RZ ;  /* 0x0000009781977210 */ /* 0x000fe20007ffe0ff */
[----:B------:R-:W-:-:S03]  /*630f0*/  IMAD.WIDE.U32 R112, R149, R77, R112 ;  /* 0x0000004d95707225 */ /* 0x000fc600078e0070 */
[----:B------:R-:W-:Y:S01]  /*63100*/  IADD3 R116, P2, PT, R115, R150, RZ ;  /* 0x0000009673747210 */ /* 0x000fe20007f5e0ff */
[----:B------:R-:W-:Y:S01]  /*63110*/  IMAD.WIDE.U32 R118, R38, R57, R118 ;  /* 0x0000003926767225 */ /* 0x000fe200078e0076 */
[----:B------:R-:W-:-:S03]  /*63120*/  IADD3 R112, P3, PT, R137, R112, RZ ;  /* 0x0000007089707210 */ /* 0x000fc60007f7e0ff */
[----:B------:R-:W-:Y:S02]  /*63130*/  HFMA2 R115, -RZ, RZ, 0, 0 ;  /* 0x00000000ff737431 */ /* 0x000fe400000001ff */
[----:B------:R-:W-:Y:S01]  /*63140*/  IMAD.IADD R111, R131, 0x1, R117 ;  /* 0x00000001836f7824 */ /* 0x000fe200078e0275 */
[----:B------:R-:W-:Y:S01]  /*63150*/  IADD3 R117, PT, PT, R48, R113, RZ ;  /* 0x0000007130757210 */ /* 0x000fe20007ffe0ff */
[----:B------:R-:W-:Y:S01]  /*63160*/  IMAD.IADD R119, R133, 0x1, R119 ;  /* 0x0000000185777824 */ /* 0x000fe200078e0277 */
[----:B------:R-:W-:Y:S02]  /*63170*/  IADD3.X R113, PT, PT, RZ, RZ, RZ, P3, !PT ;  /* 0x000000ffff717210 */ /* 0x000fe40001ffe4ff */
[----:B------:R-:W-:Y:S01]  /*63180*/  IADD3 R118, P1, PT, R111, R118, RZ ;  /* 0x000000766f767210 */ /* 0x000fe20007f3e0ff */
[----:B------:R-:W-:Y:S01]  /*63190*/  IMAD.X R111, RZ, RZ, RZ, P4 ;  /* 0x000000ffff6f7224 */ /* 0x000fe200020e06ff */
[----:B------:R-:W-:Y:S01]  /*631a0*/  IADD3 R122, P0, PT, R119, R122, RZ ;  /* 0x0000007a777a7210 */ /* 0x000fe20007f1e0ff */
[----:B------:R-:W-:-:S04]  /*631b0*/  IMAD.WIDE.U32 R112, R147, R76, R112 ;  /* 0x0000004c93707225 */ /* 0x000fc800078e0070 */
[----:B------:R-:W-:Y:S01]  /*631c0*/  IMAD.WIDE.U32 R110, R141, R73, R110 ;  /* 0x000000498d6e7225 */ /* 0x000fe200078e006e */
[----:B------:R-:W-:Y:S02]  /*631d0*/  IADD3 R112, P4, PT, R123, R112, RZ ;  /* 0x000000707b707210 */ /* 0x000fe40007f9e0ff */
[----:B------:R-:W-:Y:S01]  /*631e0*/  IADD3.X R123, PT, PT, RZ, RZ, RZ, P0, !PT ;  /* 0x000000ffff7b7210 */ /* 0x000fe200007fe4ff */
[----:B------:R-:W-:Y:S02]  /*631f0*/  IMAD.IADD R148, R44, 0x1, R111 ;  /* 0x000000012c947824 */ /* 0x000fe400078e026f */
[----:B------:R-:W-:Y:S02]  /*63200*/  IMAD R143, R110, R42, RZ ;  /* 0x0000002a6e8f7224 */ /* 0x000fe400078e02ff */
[----:B------:R-:W-:Y:S02]  /*63210*/  IMAD.MOV.U32 R111, RZ, RZ, RZ ;  /* 0x000000ffff6f7224 */ /* 0x000fe400078e00ff */
[----:B------:R-:W-:-:S04]  /*63220*/  IMAD.WIDE.U32 R114, R34, R51, R114 ;  /* 0x0000003322727225 */ /* 0x000fc800078e0072 */
[----:B------:R-:W-:Y:S02]  /*63230*/  IMAD.X R119, RZ, RZ, RZ, P1 ;  /* 0x000000ffff777224 */ /* 0x000fe400008e06ff */
[----:B------:R-:W-:Y:S01]  /*63240*/  IMAD.HI.U32 R150, R143, R72, R110 ;  /* 0x000000488f967227 */ /* 0x000fe200078e006e */
[----:B------:R-:W-:-:S03]  /*63250*/  IADD3 R110, P3, PT, R117, R114, RZ ;  /* 0x00000072756e7210 */ /* 0x000fc60007f7e0ff */
        /* <DEDUP_REMOVED lines=11> */
[----:B------:R-:W-:Y:S01]  /*63310*/  IADD3 R117, PT, PT, R109, R117, RZ ;  /* 0x000000756d757210 */ /* 0x000fe20007ffe0ff */
        /* <DEDUP_REMOVED lines=10> */
[----:B------:R-:W-:Y:S01]  /*633c0*/  IADD3 R137, PT, PT, R49, R111, RZ ;  /* 0x0000006f31897210 */ /* 0x000fe20007ffe0ff */
[----:B------:R-:W-:Y:S02]  /*633d0*/  IMAD.IADD R115, R131, 0x1, R115 ;  /* 0x0000000183737824 */ /* 0x000fe400078e0273 */
[----:B------:R-:W-:Y:S02]  /*633e0*/  IMAD.X R117, RZ, RZ, RZ, P2 ;  /* 0x000000ffff757224 */ /* 0x000fe400010e06ff */
[----:B------:R-:W-:Y:S01]  /*633f0*/  IMAD.IADD R122, R139, 0x1, R123 ;  /* 0x000000018b7a7824 */ /* 0x000fe200078e027b */
[----:B------:R-:W-:Y:S01]  /*63400*/  IADD3 R118, P2, PT, R115, R118, RZ ;  /* 0x0000007673767210 */ /* 0x000fe20007f5e0ff */
[----:B------:R-:W-:Y:S01]  /*63410*/  IMAD.IADD R111, R133, 0x1, R119 ;  /* 0x00000001856f7824 */ /* 0x000fe200078e0277 */
[----:B------:R-:W-:Y:S01]  /*63420*/  IADD3 R123, PT, PT, R46, R113, RZ ;  /* 0x000000712e7b7210 */ /* 0x000fe20007ffe0ff */
[----:B------:R-:W-:Y:S01]  /*63430*/  IMAD.X R115, RZ, RZ, RZ, P0 ;  /* 0x000000ffff737224 */ /* 0x000fe200000e06ff */
[----:B------:R-:W-:Y:S01]  /*63440*/  IADD3.X R113, PT, PT, RZ, RZ, RZ, P1, !PT ;  /* 0x000000ffff717210 */ /* 0x000fe20000ffe4ff */
[----:B------:R-:W-:Y:S01]  /*63450*/  IMAD.WIDE.U32 R116, R34, R54, R116 ;  /* 0x0000003622747225 */ /* 0x000fe200078e0074 */
[----:B------:R-:W-:-:S02]  /*63460*/  IADD3 R122, P1, PT, R111, R122, RZ ;  /* 0x0000007a6f7a7210 */ /* 0x000fc40007f3e0ff */
[----:B------:R-:W-:Y:S01]  /*63470*/  IADD3.X R111, PT, PT, RZ, RZ, RZ, P3, !PT ;  /* 0x000000ffff6f7210 */ /* 0x000fe20001ffe4ff */
[----:B------:R-:W-:-:S04]  /*63480*/  IMAD.WIDE.U32 R114, R37, R56, R114 ;  /* 0x0000003825727225 */ /* 0x000fc800078e0072 */
[----:B------:R-:W-:Y:S01]  /*63490*/  IMAD.IADD R117, R107, 0x1, R117 ;  /* 0x000000016b757824 */ /* 0x000fe200078e0275 */
[----:B------:R-:W-:Y:S01]  /*634a0*/  IADD3 R115, PT, PT, R129, R115, RZ ;  /* 0x0000007381737210 */ /* 0x000fe20007ffe0ff */
[----:B------:R-:W-:Y:S02]  /*634b0*/  IMAD.IADD R119, R43, 0x1, R150 ;  /* 0x000000012b777824 */ /* 0x000fe400078e0296 */
[----:B------:R-:W-:Y:S01]  /*634c0*/  IMAD.WIDE.U32 R112, R141, R74, R112 ;  /* 0x0000004a8d707225 */ /* 0x000fe200078e0070 */
[----:B------:R-:W-:-:S03]  /*634d0*/  IADD3 R114, P3, PT, R117, R114, RZ ;  /* 0x0000007275727210 */ /* 0x000fc60007f7e0ff */
[----:B------:R-:W-:Y:S01]  /*634e0*/  IMAD.WIDE.U32 R110, R147, R77, R110 ;  /* 0x0000004d936e7225 */ /* 0x000fe200078e006e */
[----:B------:R-:W-:-:S03]  /*634f0*/  IADD3 R112, P0, PT, R119, R112, RZ ;  /* 0x0000007077707210 */ /* 0x000fc60007f1e0ff */
[----:B------:R-:W-:Y:S01]  /*63500*/  IMAD.MOV.U32 R117, RZ, RZ, RZ ;  /* 0x000000ffff757224 */ /* 0x000fe200078e00ff */
        /* <DEDUP_REMOVED lines=11> */
[----:B------:R-:W-:Y:S02]  /*635c0*/  IMAD.IADD R148, R45, 0x1, R113 ;  /* 0x000000012d947824 */ /* 0x000fe400078e0271 */
[----:B------:R-:W-:Y:S02]  /*635d0*/  IMAD.X R115, RZ, RZ, RZ, P3 ;  /* 0x000000ffff737224 */ /* 0x000fe400018e06ff */
[----:B------:R-:W-:Y:S02]  /*635e0*/  IMAD.X R113, RZ, RZ, RZ, P0 ;  /* 0x000000ffff717224 */ /* 0x000fe400000e06ff */
        /* <DEDUP_REMOVED lines=8> */
[----:B------:R-:W-:Y:S01]  /*63670*/  IMAD.WIDE.U32 R112, R143, R73, R112 ;  /* 0x000000498f707225 */ /* 0x000fe200078e0070 */
[----:B------:R-:W-:-:S03]  /*63680*/  IADD3 R115, PT, PT, R109, R115, RZ ;  /* 0x000000736d737210 */ /* 0x000fc60007ffe0ff */
        /* <DEDUP_REMOVED lines=8> */
[----:B------:R-:W-:Y:S02]  /*63710*/  IMAD R137, R112, R42, RZ ;  /* 0x0000002a70897224 */ /* 0x000fe400078e02ff */
[----:B------:R-:W-:Y:S02]  /*63720*/  IMAD.MOV.U32 R113, RZ, RZ, RZ ;  /* 0x000000ffff717224 */ /* 0x000fe400078e00ff */
[----:B------:R-:W-:-:S04]  /*63730*/  IMAD.WIDE.U32 R122, R36, R57, R122 ;  /* 0x00000039247a7225 */ /* 0x000fc800078e007a */
[----:B------:R-:W-:Y:S01]  /*63740*/  IMAD.HI.U32 R154, R137, R72, R112 ;  /* 0x00000048899a7227 */ /* 0x000fe200078e0070 */
[----:B------:R-:W-:Y:S02]  /*63750*/  IADD3 R112, P3, PT, R151, R116, RZ ;  /* 0x0000007497707210 */ /* 0x000fe40007f7e0ff */
[----:B------:R-:W-:Y:S01]  /*63760*/  IADD3 R122, P2, PT, R119, R122, RZ ;  /* 0x0000007a777a7210 */ /* 0x000fe20007f5e0ff */
[----:B------:R-:W-:Y:S01]  /*63770*/  IMAD.X R115, RZ, RZ, RZ, P0 ;  /* 0x000000ffff737224 */ /* 0x000fe200000e06ff */
[----:B------:R-:W-:Y:S01]  /*63780*/  IADD3 R119, PT, PT, R43, R154, RZ ;  /* 0x0000009a2b777210 */ /* 0x000fe20007ffe0ff */
[----:B------:R-:W-:Y:S02]  /*63790*/  IMAD.IADD R150, R47, 0x1, R111 ;  /* 0x000000012f967824 */ /* 0x000fe400078e026f */
[----:B------:R-:W-:Y:S01]  /*637a0*/  IMAD.IADD R116, R133, 0x1, R123 ;  /* 0x0000000185747824 */ /* 0x000fe200078e027b */
[----:B------:R-:W-:Y:S01]  /*637b0*/  IADD3.X R123, PT, PT, RZ, RZ, RZ, P2, !PT ;  /* 0x000000ffff7b7210 */ /* 0x000fe200017fe4ff */
[----:B------:R-:W-:-:S03]  /*637c0*/  IMAD.WIDE.U32 R114, R35, R54, R114 ;  /* 0x0000003623727225 */ /* 0x000fc600078e0072 */
        /* <DEDUP_REMOVED lines=8> */
[----:B------:R-:W-:Y:S02]  /*63850*/  IADD3 R152, P3, PT, R152, R148, RZ ;  /* 0x0000009498987210 */ /* 0x000fe40007f7e0ff */
[----:B------:R-:W-:Y:S01]  /*63860*/  IADD3.X R117, PT, PT, RZ, RZ, RZ, P0, !PT ;  /* 0x000000ffff757210 */ /* 0x000fe200007fe4ff */
[----:B------:R-:W-:Y:S01]  /*63870*/  IMAD.WIDE.U32 R112, R147, R78, R112 ;  /* 0x0000004e93707225 */ /* 0x000fe200078e0070 */
[----:B------:R-:W-:-:S03]  /*63880*/  IADD3 R110, P4, PT, R107, R110, RZ ;  /* 0x0000006e6b6e7210 */ /* 0x000fc60007f9e0ff */
        /* <DEDUP_REMOVED lines=13> */
[----:B------:R-:W-:-:S04]  /*63960*/  IMAD.WIDE.U32 R110, R35, R53, R110 ;  /* 0x00000035236e7225 */ /* 0x000fc800078e006e */
[----:B------:R-:W-:-:S04]  /*63970*/  IMAD.WIDE.U32 R152, R143, R74, R152 ;  /* 0x0000004a8f987225 */ /* 0x000fc800078e0098 */
[----:B------:R-:W-:Y:S01]  /*63980*/  IMAD.IADD R148, R46, 0x1, R149 ;  /* 0x000000012e947824 */ /* 0x000fe200078e0295 */
[----:B------:R-:W-:Y:S01]  /*63990*/  IADD3 R118, P0, PT, R119, R152, RZ ;  /* 0x0000009877767210 */ /* 0x000fe20007f1e0ff */
[----:B------:R-:W-:Y:S01]  /*639a0*/  IMAD.IADD R103, R139, 0x1, R117 ;  /* 0x000000018b677824 */ /* 0x000fe200078e0275 */
[----:B------:R-:W-:Y:S01]  /*639b0*/  IADD3.X R117, PT, PT, RZ, RZ, RZ, P4, !PT ;  /* 0x000000ffff757210 */ /* 0x000fe200027fe4ff */
[----:B------:R-:W-:Y:S01]  /*639c0*/  IMAD.X R107, RZ, RZ, RZ, P1 ;  /* 0x000000ffff6b7224 */ /* 0x000fe200008e06ff */
[----:B------:R-:W-:Y:S01]  /*639d0*/  IADD3 R152, PT, PT, R45, R153, RZ ;  /* 0x000000992d987210 */ /* 0x000fe20007ffe0ff */
[----:B------:R-:W-:-:S03]  /*639e0*/  IMAD.WIDE.U32 R150, R145, R77, R150 ;  /* 0x0000004d91967225 */ /* 0x000fc600078e0096 */
        /* <DEDUP_REMOVED lines=14> */
[----:B------:R-:W-:Y:S01]  /*63ad0*/  IMAD.X R111, RZ, RZ, RZ, P4 ;  /* 0x000000ffff6f7224 */ /* 0x000fe200020e06ff */
[----:B------:R-:W-:Y:S01]  /*63ae0*/  IADD3 R116, PT, PT, R133, R117, RZ ;  /* 0x0000007585747210 */ /* 0x000fe20007ffe0ff */
[----:B------:R-:W-:Y:S01]  /*63af0*/  IMAD.WIDE.U32 R118, R137, R73, R118 ;  /* 0x0000004989767225 */ /* 0x000fe200078e0076 */
[----:B------:R-:W-:Y:S02]  /*63b00*/  IADD3.X R115, PT, PT, RZ, RZ, RZ, P6, !PT ;  /* 0x000000ffff737210 */ /* 0x000fe400037fe4ff */
        /* <DEDUP_REMOVED lines=8> */
[----:B------:R-:W-:-:S03]  /*63b90*/  IADD3.X R123, PT, PT, RZ, RZ, RZ, P1, !PT ;  /* 0x000000ffff7b7210 */ /* 0x000fc60000ffe4ff */
[----:B------:R-:W-:Y:S02]  /*63ba0*/  IMAD.X R117, RZ, RZ, RZ, P3 ;  /* 0x000000ffff757224 */ /* 0x000fe400018e06ff */
[----:B------:R-:W-:Y:S02]  /*63bb0*/  IMAD.IADD R149, R47, 0x1, R149 ;  /* 0x000000012f957824 */ /* 0x000fe400078e0295 */
[----:B------:R-:W-:Y:S01]  /*63bc0*/  IMAD R103, R118, R42, RZ ;  /* 0x0000002a76677224 */ /* 0x000fe200078e02ff */
[----:B------:R-:W-:Y:S01]  /*63bd0*/  IADD3 R148, P3, PT, R117, R110, RZ ;  /* 0x0000006e75947210 */ /* 0x000fe20007f7e0ff */
[----:B------:R-:W-:Y:S02]  /*63be0*/  IMAD.MOV.U32 R119, RZ, RZ, RZ ;  /* 0x000000ffff777224 */ /* 0x000fe400078e00ff */
[----:B------:R-:W-:-:S04]  /*63bf0*/  IMAD.WIDE.U32 R112, R145, R78, R112 ;  /* 0x0000004e91707225 */ /* 0x000fc800078e0070 */
[----:B------:R-:W-:Y:S01]  /*63c00*/  IMAD.IADD R129, R129, 0x1, R111 ;  /* 0x0000000181817824 */ /* 0x000fe200078e026f */
[----:B------:R-:W-:Y:S01]  /*63c10*/  IADD3 R110, P4, PT, R149, R112, RZ ;  /* 0x00000070956e7210 */ /* 0x000fe20007f9e0ff */
[----:B------:R-:W-:-:S04]  /*63c20*/  IMAD.WIDE.U32 R114, R34, R58, R114 ;  /* 0x0000003a22727225 */ /* 0x000fc800078e0072 */
[----:B------:R-:W-:Y:S01]  /*63c30*/  IMAD.X R117, RZ, RZ, RZ, P2 ;  /* 0x000000ffff757224 */ /* 0x000fe200010e06ff */
[----:B------:R-:W-:Y:S01]  /*63c40*/  IADD3 R112, P2, PT, R129, R114, RZ ;  /* 0x0000007281707210 */ /* 0x000fe20007f5e0ff */
[----:B------:R-:W-:Y:S01]  /*63c50*/  IMAD.HI.U32 R122, R103, R72, R118 ;  /* 0x00000048677a7227 */ /* 0x000fe200078e0076 */
        /* <DEDUP_REMOVED lines=14> */
[----:B------:R-:W-:Y:S01]  /*63d40*/  IMAD.IADD R107, R139, 0x1, R117 ;  /* 0x000000018b6b7824 */ /* 0x000fe200078e0275 */
[----:B------:R-:W-:Y:S01]  /*63d50*/  IADD3 R111, PT, PT, R48, R111, RZ ;  /* 0x0000006f306f7210 */ /* 0x000fe20007ffe0ff */
[----:B------:R-:W-:Y:S02]  /*63d60*/  IMAD.IADD R153, R46, 0x1, R153 ;  /* 0x000000012e997824 */ /* 0x000fe400078e0299 */
[----:B------:R-:W-:-:S04]  /*63d70*/  IMAD.WIDE.U32 R112, R35, R55, R112 ;  /* 0x0000003723707225 */ /* 0x000fc800078e0070 */
[----:B------:R-:W-:Y:S02]  /*63d80*/  IMAD.X R117, RZ, RZ, RZ, P5 ;  /* 0x000000ffff757224 */ /* 0x000fe400028e06ff */
[----:B------:R-:W-:Y:S01]  /*63d90*/  IMAD.X R109, RZ, RZ, RZ, P3 ;  /* 0x000000ffff6d7224 */ /* 0x000fe200018e06ff */
[----:B------:R-:W-:Y:S01]  /*63da0*/  IADD3 R110, P3, PT, R153, R110, RZ ;  /* 0x0000006e996e7210 */ /* 0x000fe20007f7e0ff */
[----:B------:R-:W-:-:S04]  /*63db0*/  IMAD.WIDE.U32 R114, R145, R79, R114 ;  /* 0x0000004f91727225 */ /* 0x000fc800078e0072 */
        /* <DEDUP_REMOVED lines=10> */
[----:B------:R-:W-:Y:S01]  /*63e60*/  IMAD.IADD R116, R133, 0x1, R117 ;  /* 0x0000000185747824 */ /* 0x000fe200078e0275 */
[----:B------:R-:W-:Y:S01]  /*63e70*/  IADD3 R118, P3, PT, R109, R118, RZ ;  /* 0x000000766d767210 */ /* 0x000fe20007f7e0ff */
[----:B------:R-:W-:Y:S02]  /*63e80*/  IMAD.X R113, RZ, RZ, RZ, P6 ;  /* 0x000000ffff717224 */ /* 0x000fe400030e06ff */
[----:B------:R-:W-:Y:S01]  /*63e90*/  IMAD.IADD R148, R50, 0x1, R115 ;  /* 0x0000000132947824 */ /* 0x000fe200078e0273 */
[----:B------:R-:W-:Y:S01]  /*63ea0*/  IADD3 R116, P0, PT, R116, R107, RZ ;  /* 0x0000006b74747210 */ /* 0x000fe20007f1e0ff */
        /* <DEDUP_REMOVED lines=11> */
[----:B------:R-:W-:Y:S01]  /*63f60*/  IMAD.WIDE.U32 R114, R35, R58, R114 ;  /* 0x0000003a23727225 */ /* 0x000fe200078e0072 */
[----:B------:R-:W-:-:S03]  /*63f70*/  IADD3.X R111, PT, PT, RZ, RZ, RZ, P5, !PT ;  /* 0x000000ffff6f7210 */ /* 0x000fc60002ffe4ff */
[----:B------:R-:W-:Y:S01]  /*63f80*/  IMAD.IADD R122, R49, 0x1, R113 ;  /* 0x00000001317a7824 */ /* 0x000fe200078e0271 */
[----:B------:R-:W-:Y:S01]  /*63f90*/  IADD3.X R113, PT, PT, RZ, RZ, RZ, P1, !PT ;  /* 0x000000ffff717210 */ /* 0x000fe20000ffe4ff */
        /* <DEDUP_REMOVED lines=8> */
[----:B------:R-:W-:Y:S01]  /*64020*/  IADD3 R117, PT, PT, R44, R119, RZ ;  /* 0x000000772c757210 */ /* 0x000fe20007ffe0ff */
[----:B------:R-:W-:Y:S02]  /*64030*/  IMAD.IADD R107, R132, 0x1, R115 ;  /* 0x00000001846b7824 */ /* 0x000fe400078e0273 */
[----:B------:R-:W-:Y:S01]  /*64040*/  IMAD.X R115, RZ, RZ, RZ, P3 ;  /* 0x000000ffff737224 */ /* 0x000fe200018e06ff */
[----:B------:R-:W-:Y:S01]  /*64050*/  IADD3 R110, P3, PT, R117, R110, RZ ;  /* 0x0000006e756e7210 */ /* 0x000fe20007f7e0ff */
[----:B------:R-:W-:Y:S02]  /*64060*/  IMAD.X R122, RZ, RZ, RZ, P4 ;  /* 0x000000ffff7a7224 */ /* 0x000fe400020e06ff */
[----:B------:R-:W-:-:S03]  /*64070*/  IMAD.WIDE.U32 R112, R143, R77, R112 ;  /* 0x0000004d8f707225 */ /* 0x000fc600078e0070 */
[----:B------:R-:W-:Y:S01]  /*64080*/  IADD3 R117, P4, PT, R122, R123, RZ ;  /* 0x0000007b7a757210 */ /* 0x000fe20007f9e0ff */
        /* <DEDUP_REMOVED lines=30> */
[----:B------:R-:W-:Y:S01]  /*64270*/  IMAD.X R113, RZ, RZ, RZ, P0 ;  /* 0x000000ffff717224 */ /* 0x000fe200000e06ff */
[----:B------:R-:W-:Y:S01]  /*64280*/  IADD3.X R115, PT, PT, RZ, RZ, RZ, P2, !PT ;  /* 0x000000ffff737210 */ /* 0x000fe200017fe4ff */
[----:B------:R-:W-:Y:S01]  /*64290*/  IMAD.WIDE.U32 R148, R123, R73, R148 ;  /* 0x000000497b947225 */ /* 0x000fe200078e0094 */
[----:B------:R-:W-:-:S03]  /*642a0*/  IADD3 R118, P0, PT, R107, R116, RZ ;  /* 0x000000746b767210 */ /* 0x000fc60007f1e0ff */
        /* <DEDUP_REMOVED lines=12> */
[----:B------:R-:W-:-:S02]  /*64370*/  IMAD.X R151, RZ, RZ, RZ, P2 ;  /* 0x000000ffff977224 */ /* 0x000fc400010e06ff */
[----:B------:R-:W-:-:S04]  /*64380*/  IMAD.WIDE.U32 R112, R123, R74, R110 ;  /* 0x0000004a7b707225 */ /* 0x000fc800078e006e */
[----:B------:R-:W-:Y:S02]  /*64390*/  IMAD.IADD R116, R50, 0x1, R115 ;  /* 0x0000000132747824 */ /* 0x000fe400078e0273 */
[----:B------:R-:W-:-:S03]  /*643a0*/  IMAD.WIDE.U32 R118, R35, R57, R118 ;  /* 0x0000003923767225 */ /* 0x000fc600078e0076 */
        /* <DEDUP_REMOVED lines=39> */
[----:B------:R-:W-:Y:S02]  /*64620*/  IADD3.X R109, PT, PT, RZ, RZ, RZ, P1, !PT ;  /* 0x000000ffff6d7210 */ /* 0x000fe40000ffe4ff */
[----:B------:R-:W-:Y:S01]  /*64630*/  IADD3.X R122, PT, PT, RZ, RZ, RZ, P5, !PT ;  /* 0x000000ffff7a7210 */ /* 0x000fe20002ffe4ff */
        /* <DEDUP_REMOVED lines=10> */
[----:B------:R-:W-:-:S04]  /*646e0*/  IMAD.WIDE.U32 R114, R123, R77, R114 ;  /* 0x0000004d7b727225 */ /* 0x000fc800078e0072 */
[----:B------:R-:W-:Y:S01]  /*646f0*/  IMAD.X R119, RZ, RZ, RZ, P1 ;  /* 0x000000ffff777224 */ /* 0x000fe200008e06ff */
        /* <DEDUP_REMOVED lines=13> */
[----:B------:R-:W-:-:S02]  /*647d0*/  IMAD.MOV.U32 R151, RZ, RZ, R116 ;  /* 0x000000ffff977224 */ /* 0x000fc400078e0074 */
[----:B------:R-:W-:Y:S01]  /*647e0*/  IMAD.MOV.U32 R147, RZ, RZ, R114 ;  /* 0x000000ffff937224 */ /* 0x000fe200078e0072 */
[----:B------:R-:W-:Y:S01]  /*647f0*/  IADD3 R103, P6, PT, R103, R122, RZ ;  /* 0x0000007a67677210 */ /* 0x000fe20007fde0ff */
[----:B------:R-:W-:Y:S01]  /*64800*/  IMAD.WIDE.U32 R118, R123, R78, R118 ;  /* 0x0000004e7b767225 */ /* 0x000fe200078e0076 */
[----:B------:R-:W-:Y:S02]  /*64810*/  IADD3.X R122, PT, PT, RZ, RZ, RZ, P0, !PT ;  /* 0x000000ffff7a7210 */ /* 0x000fe400007fe4ff */
[----:B------:R-:W-:Y:S01]  /*64820*/  IADD3 R133, P2, PT, R150, R103, RZ ;  /* 0x0000006796857210 */ /* 0x000fe20007f5e0ff */
[----:B------:R-:W-:Y:S01]  /*64830*/  IMAD.IADD R132, R49, 0x1, R119 ;  /* 0x0000000131847824 */ /* 0x000fe200078e0277 */
[----:B------:R-:W-:Y:S01]  /*64840*/  MOV R143, R118 ;  /* 0x00000076008f7202 */ /* 0x000fe20000000f00 */
[----:B------:R-:W-:Y:S02]  /*64850*/  IMAD.X R103, RZ, RZ, RZ, P5 ;  /* 0x000000ffff677224 */ /* 0x000fe400028e06ff */
[----:B------:R-:W-:Y:S01]  /*64860*/  IMAD.X R150, RZ, RZ, RZ, P6 ;  /* 0x000000ffff967224 */ /* 0x000fe200030e06ff */
[----:B------:R-:W-:-:S02]  /*64870*/  IADD3 R132, P0, PT, R132, R133, RZ ;  /* 0x0000008584847210 */ /* 0x000fc40007f1e0ff */
[----:B------:R-:W-:Y:S01]  /*64880*/  IADD3 R103, PT, PT, R103, R139, R122 ;  /* 0x0000008b67677210 */ /* 0x000fe20007ffe07a */
[----:B------:R-:W-:Y:S02]  /*64890*/  IMAD.X R122, RZ, RZ, RZ, P3 ;  /* 0x000000ffff7a7224 */ /* 0x000fe400018e06ff */
[----:B------:R-:W-:-:S03]  /*648a0*/  IMAD.X R133, RZ, RZ, RZ, P0 ;  /* 0x000000ffff857224 */ /* 0x000fc600000e06ff */
[----:B------:R-:W-:Y:S01]  /*648b0*/  IADD3 R103, PT, PT, R122, R103, R107 ;  /* 0x000000677a677210 */ /* 0x000fe20007ffe06b */
[----:B------:R-:W-:Y:S01]  /*648c0*/  IMAD.WIDE.U32 R122, R123, R79, R132 ;  /* 0x0000004f7b7a7225 */ /* 0x000fe200078e0084 */
[----:B------:R-:W-:-:S03]  /*648d0*/  IADD3.X R107, PT, PT, RZ, RZ, RZ, P4, !PT ;  /* 0x000000ffff6b7210 */ /* 0x000fc600027fe4ff */
[----:B------:R-:W-:Y:S01]  /*648e0*/  IMAD.MOV.U32 R137, RZ, RZ, R122 ;  /* 0x000000ffff897224 */ /* 0x000fe200078e007a */
[----:B------:R-:W-:Y:S01]  /*648f0*/  IADD3 R103, PT, PT, R150, R103, R107 ;  /* 0x0000006796677210 */ /* 0x000fe20007ffe06b */
[----:B------:R-:W-:Y:S01]  /*64900*/  IMAD.X R107, RZ, RZ, RZ, P2 ;  /* 0x000000ffff6b7224 */ /* 0x000fe200010e06ff */
[----:B------:R-:W-:-:S04]  /*64910*/  IADD3 R132, PT, PT, R50, R123, RZ ;  /* 0x0000007b32847210 */ /* 0x000fc80007ffe0ff */
        /* <DEDUP_REMOVED lines=29> */
.L_x_206:
        /* <DEDUP_REMOVED lines=23> */
.L_x_207:
[----:B------:R-:W-:Y:S02]  /*64c60*/  HFMA2 R111, -RZ, RZ, 0, 0 ;  /* 0x00000000ff6f7431 */ /* 0x000fe400000001ff */
[----:B------:R-:W-:-:S04]  /*64c70*/  IMAD.WIDE.U32 R118, R157, R99, RZ ;  /* 0x000000639d767225 */ /* 0x000fc800078e00ff */
[----:B------:R-:W-:Y:S02]  /*64c80*/  HFMA2 R145, -RZ, RZ, 0, 0 ;  /* 0x00000000ff917431 */ /* 0x000fe400000001ff */
        /* <DEDUP_REMOVED lines=8> */
[----:B------:R-:W-:Y:S02]  /*64d10*/  IMAD.MOV.U32 R139, RZ, RZ, RZ ;  /* 0x000000ffff8b7224 */ /* 0x000fe400078e00ff */
[----:B------:R-:W-:-:S04]  /*64d20*/  IMAD.WIDE.U32 R148, R99, R153, R148 ;  /* 0x0000009963947225 */ /* 0x000fc800078e0094 */
[----:B------:R-:W-:-:S04]  /*64d30*/  IMAD.WIDE.U32 R110, R100, R157, R110 ;  /* 0x0000009d646e7225 */ /* 0x000fc800078e006e */
[----:B------:R-:W-:Y:S02]  /*64d40*/  IMAD.IADD R117, R131, 0x1, R111 ;  /* 0x0000000183757824 */ /* 0x000fe400078e026f */
[----:B------:R-:W-:Y:S02]  /*64d50*/  IMAD.MOV.U32 R141, RZ, RZ, RZ ;  /* 0x000000ffff8d7224 */ /* 0x000fe400078e00ff */
[----:B------:R-:W-:Y:S01]  /*64d60*/  IMAD R155, R118, R42, RZ ;  /* 0x0000002a769b7224 */ /* 0x000fe200078e02ff */
[----:B------:R-:W-:Y:S01]  /*64d70*/  IADD3 R116, P0, PT, R117, R148, RZ ;  /* 0x0000009475747210 */ /* 0x000fe20007f1e0ff */
[----:B------:R-:W-:Y:S01]  /*64d80*/  IMAD.IADD R148, R149, 0x1, R145 ;  /* 0x0000000195947824 */ /* 0x000fe200078e0291 */
[----:B------:R-:W-:Y:S01]  /*64d90*/  MOV R149, RZ ;  /* 0x000000ff00957202 */ /* 0x000fe20000000f00 */
[----:B------:R-:W-:-:S04]  /*64da0*/  IMAD.HI.U32 R122, R155, R72, R118 ;  /* 0x000000489b7a7227 */ /* 0x000fc800078e0076 */
[----:B------:R-:W-:Y:S02]  /*64db0*/  IMAD.X R117, RZ, RZ, RZ, P0 ;  /* 0x000000ffff757224 */ /* 0x000fe400000e06ff */
[----:B------:R-:W-:-:S04]  /*64dc0*/  IMAD.WIDE.U32 R148, R99, R151, R148 ;  /* 0x0000009763947225 */ /* 0x000fc800078e0094 */
[----:B------:R-:W-:-:S04]  /*64dd0*/  IMAD.WIDE.U32 R116, R100, R103, R116 ;  /* 0x0000006764747225 */ /* 0x000fc800078e0074 */
[----:B------:R-:W-:Y:S02]  /*64de0*/  IMAD.IADD R115, R109, 0x1, R117 ;  /* 0x000000016d737824 */ /* 0x000fe400078e0275 */
[----:B------:R-:W-:Y:S02]  /*64df0*/  IMAD.MOV.U32 R117, RZ, RZ, RZ ;  /* 0x000000ffff757224 */ /* 0x000fe400078e00ff */
[----:B------:R-:W-:Y:S01]  /*64e00*/  IMAD.MOV.U32 R129, RZ, RZ, RZ ;  /* 0x000000ffff817224 */ /* 0x000fe200078e00ff */
        /* <DEDUP_REMOVED lines=21> */
[----:B------:R-:W-:-:S04]  /*64f60*/  IMAD.WIDE.U32 R148, R99, R143, R148 ;  /* 0x0000008f63947225 */ /* 0x000fc800078e0094 */
[----:B------:R-:W-:Y:S01]  /*64f70*/  IMAD.X R113, RZ, RZ, RZ, P0 ;  /* 0x000000ffff717224 */ /* 0x000fe200000e06ff */
[----:B------:R-:W-:Y:S01]  /*64f80*/  IADD3 R118, P0, PT, R111, R148, RZ ;  /* 0x000000946f767210 */ /* 0x000fe20007f1e0ff */
[----:B------:R-:W-:-:S04]  /*64f90*/  IMAD.WIDE.U32 R114, R102, R157, R114 ;  /* 0x0000009d66727225 */ /* 0x000fc800078e0072 */
[----:B------:R-:W-:-:S04]  /*64fa0*/  IMAD.WIDE.U32 R112, R101, R153, R112 ;  /* 0x0000009965707225 */ /* 0x000fc800078e0070 */
[----:B------:R-:W-:Y:S01]  /*64fb0*/  IMAD.X R119, RZ, RZ, RZ, P0 ;  /* 0x000000ffff777224 */ /* 0x000fe200000e06ff */
        /* <DEDUP_REMOVED lines=8> */
[----:B------:R-:W-:Y:S01]  /*65040*/  IMAD.IADD R119, R141, 0x1, R119 ;  /* 0x000000018d777824 */ /* 0x000fe200078e0277 */
[----:B------:R-:W-:Y:S01]  /*65050*/  IADD3.X R113, PT, PT, RZ, RZ, RZ, P2, !PT ;  /* 0x000000ffff717210 */ /* 0x000fe200017fe4ff */
[----:B------:R-:W-:Y:S01]  /*65060*/  IMAD.WIDE.U32 R148, R99, R137, R148 ;  /* 0x0000008963947225 */ /* 0x000fe200078e0094 */
[----:B------:R-:W-:-:S02]  /*65070*/  IADD3.X R123, PT, PT, RZ, RZ, RZ, P1, !PT ;  /* 0x000000ffff7b7210 */ /* 0x000fc40000ffe4ff */
[----:B------:R-:W-:Y:S01]  /*65080*/  IADD3 R110, P0, PT, R111, R110, RZ ;  /* 0x0000006e6f6e7210 */ /* 0x000fe20007f1e0ff */
[----:B------:R-:W-:Y:S01]  /*65090*/  IMAD.WIDE.U32 R112, R102, R103, R112 ;  /* 0x0000006766707225 */ /* 0x000fe200078e0070 */
[----:B------:R-:W-:-:S03]  /*650a0*/  IADD3 R118, P1, PT, R119, R148, RZ ;  /* 0x0000009477767210 */ /* 0x000fc60007f3e0ff */
[----:B------:R-:W-:-:S04]  /*650b0*/  IMAD.WIDE.U32 R122, R101, R151, R122 ;  /* 0x00000097657a7225 */ /* 0x000fc800078e007a */
[----:B------:R-:W-:Y:S01]  /*650c0*/  IMAD.IADD R111, R109, 0x1, R113 ;  /* 0x000000016d6f7824 */ /* 0x000fe200078e0271 */
[----:B------:R-:W-:Y:S01]  /*650d0*/  IADD3 R123, PT, PT, R139, R123, RZ ;  /* 0x0000007b8b7b7210 */ /* 0x000fe20007ffe0ff */
[----:B------:R-:W-:Y:S02]  /*650e0*/  IMAD.X R119, RZ, RZ, RZ, P1 ;  /* 0x000000ffff777224 */ /* 0x000fe400008e06ff */
[----:B------:R-:W-:Y:S01]  /*650f0*/  IMAD.MOV.U32 R113, RZ, RZ, RZ ;  /* 0x000000ffff717224 */ /* 0x000fe200078e00ff */
[----:B------:R-:W-:Y:S01]  /*65100*/  IADD3 R122, P3, PT, R111, R122, RZ ;  /* 0x0000007a6f7a7210 */ /* 0x000fe20007f7e0ff */
[----:B------:R-:W-:Y:S01]  /*65110*/  IMAD.WIDE.U32 R118, R100, R143, R118 ;  /* 0x0000008f64767225 */ /* 0x000fe200078e0076 */
[----:B------:R-:W-:Y:S02]  /*65120*/  IADD3.X R111, PT, PT, RZ, RZ, RZ, P0, !PT ;  /* 0x000000ffff6f7210 */ /* 0x000fe400007fe4ff */
[----:B------:R-:W-:Y:S01]  /*65130*/  IADD3 R148, PT, PT, R149, R113, RZ ;  /* 0x0000007195947210 */ /* 0x000fe20007ffe0ff */
[----:B------:R-:W-:Y:S01]  /*65140*/  IMAD.IADD R133, R129, 0x1, R119 ;  /* 0x0000000181857824 */ /* 0x000fe200078e0277 */
[----:B------:R-:W-:Y:S01]  /*65150*/  IADD3 R118, P2, PT, R123, R118, RZ ;  /* 0x000000767b767210 */ /* 0x000fe20007f5e0ff */
[----:B------:R-:W-:Y:S01]  /*65160*/  IMAD.WIDE.U32 R110, R155, R73, R110 ;  /* 0x000000499b6e7225 */ /* 0x000fe200078e006e */
[----:B------:R-:W-:-:S03]  /*65170*/  IADD3.X R123, PT, PT, RZ, RZ, RZ, P3, !PT ;  /* 0x000000ffff7b7210 */ /* 0x000fc60001ffe4ff */
[----:B------:R-:W-:Y:S02]  /*65180*/  IMAD.MOV.U32 R149, RZ, RZ, RZ ;  /* 0x000000ffff957224 */ /* 0x000fe400078e00ff */
[----:B------:R-:W-:Y:S02]  /*65190*/  IMAD.X R119, RZ, RZ, RZ, P2 ;  /* 0x000000ffff777224 */ /* 0x000fe400010e06ff */
[----:B------:R-:W-:-:S04]  /*651a0*/  IMAD.WIDE.U32 R122, R102, R153, R122 ;  /* 0x00000099667a7225 */ /* 0x000fc800078e007a */
[----:B------:R-:W-:Y:S02]  /*651b0*/  IMAD.IADD R117, R44, 0x1, R111 ;  /* 0x000000012c757824 */ /* 0x000fe400078e026f */
[----:B------:R-:W-:Y:S01]  /*651c0*/  IMAD.WIDE.U32 R148, R107, R99, R148 ;  /* 0x000000636b947225 */ /* 0x000fe200078e0094 */
[----:B------:R-:W-:Y:S02]  /*651d0*/  IADD3 R99, PT, PT, R145, R123, RZ ;  /* 0x0000007b91637210 */ /* 0x000fe40007ffe0ff */
[----:B------:R-:W-:Y:S01]  /*651e0*/  IADD3 R116, P0, PT, R117, R116, RZ ;  /* 0x0000007475747210 */ /* 0x000fe20007f1e0ff */
[----:B------:R-:W-:Y:S01]  /*651f0*/  IMAD.WIDE.U32 R118, R101, R147, R118 ;  /* 0x0000009365767225 */ /* 0x000fe200078e0076 */
[----:B------:R-:W-:Y:S02]  /*65200*/  IADD3 R132, P1, PT, R148, R133, RZ ;  /* 0x0000008594847210 */ /* 0x000fe40007f3e0ff */
[----:B------:R-:W-:Y:S01]  /*65210*/  IADD3.X R117, PT, PT, RZ, RZ, RZ, P0, !PT ;  /* 0x000000ffff757210 */ /* 0x000fe200007fe4ff */
[----:B------:R-:W-:Y:S01]  /*65220*/  IMAD.MOV.U32 R111, RZ, RZ, RZ ;  /* 0x000000ffff6f7224 */ /* 0x000fe200078e00ff */
[----:B------:R-:W-:Y:S01]  /*65230*/  IADD3 R118, P3, PT, R99, R118, RZ ;  /* 0x0000007663767210 */ /* 0x000fe20007f7e0ff */
[----:B------:R-:W-:-:S02]  /*65240*/  IMAD R99, R110, R42, RZ ;  /* 0x0000002a6e637224 */ /* 0x000fc400078e02ff */
[----:B------:R-:W-:-:S04]  /*65250*/  IMAD.WIDE.U32 R116, R155, R74, R116 ;  /* 0x0000004a9b747225 */ /* 0x000fc800078e0074 */
[----:B------:R-:W-:-:S04]  /*65260*/  IMAD.HI.U32 R110, R99, R72, R110 ;  /* 0x00000048636e7227 */ /* 0x000fc800078e006e */
[----:B------:R-:W-:Y:S02]  /*65270*/  IMAD.IADD R111, R43, 0x1, R110 ;  /* 0x000000012b6f7824 */ /* 0x000fe400078e026e */
[----:B------:R-:W-:Y:S02]  /*65280*/  IMAD.IADD R115, R45, 0x1, R117 ;  /* 0x000000012d737824 */ /* 0x000fe400078e0275 */
[----:B------:R-:W-:Y:S01]  /*65290*/  IMAD.MOV.U32 R117, RZ, RZ, RZ ;  /* 0x000000ffff757224 */ /* 0x000fe200078e00ff */
[----:B------:R-:W-:Y:S01]  /*652a0*/  IADD3 R110, P4, PT, R111, R116, RZ ;  /* 0x000000746f6e7210 */ /* 0x000fe20007f9e0ff */
[----:B------:R-:W-:Y:S01]  /*652b0*/  IMAD.MOV.U32 R116, RZ, RZ, R112 ;  /* 0x000000ffff747224 */ /* 0x000fe200078e0070 */
[----:B------:R-:W-:Y:S01]  /*652c0*/  IADD3 R114, P0, PT, R115, R114, RZ ;  /* 0x0000007273727210 */ /* 0x000fe20007f1e0ff */
[----:B------:R-:W-:Y:S01]  /*652d0*/  IMAD.X R133, RZ, RZ, RZ, P1 ;  /* 0x000000ffff857224 */ /* 0x000fe200008e06ff */
[----:B------:R-:W-:Y:S01]  /*652e0*/  IADD3.X R111, PT, PT, RZ, RZ, RZ, P4, !PT ;  /* 0x000000ffff6f7210 */ /* 0x000fe200027fe4ff */
[----:B------:R-:W-:-:S04]  /*652f0*/  IMAD.WIDE.U32 R116, R104, R157, R116 ;  /* 0x0000009d68747225 */ /* 0x000fc800078e0074 */
[----:B------:R-:W-:Y:S02]  /*65300*/  IMAD.X R115, RZ, RZ, RZ, P0 ;  /* 0x000000ffff737224 */ /* 0x000fe400000e06ff */
        /* <DEDUP_REMOVED lines=19> */
[----:B------:R-:W-:-:S03]  /*65440*/  IADD3 R148, P1, PT, R149, R148, RZ ;  /* 0x0000009495947210 */ /* 0x000fc60007f3e0ff */
[----:B------:R-:W-:Y:S01]  /*65450*/  IMAD.WIDE.U32 R122, R104, R103, R122 ;  /* 0x00000067687a7225 */ /* 0x000fe200078e007a */
[----:B------:R-:W-:Y:S02]  /*65460*/  IADD3 R116, P0, PT, R111, R116, RZ ;  /* 0x000000746f747210 */ /* 0x000fe40007f1e0ff */
[----:B------:R-:W-:Y:S01]  /*65470*/  IADD3.X R149, PT, PT, RZ, RZ, RZ, P1, !PT ;  /* 0x000000ffff957210 */ /* 0x000fe20000ffe4ff */
[----:B------:R-:W-:-:S04]  /*65480*/  IMAD.WIDE.U32 R118, R102, R151, R118 ;  /* 0x0000009766767225 */ /* 0x000fc800078e0076 */
[----:B------:R-:W-:Y:S02]  /*65490*/  IMAD.IADD R111, R109, 0x1, R123 ;  /* 0x000000016d6f7824 */ /* 0x000fe400078e027b */
[----:B------:R-:W-:Y:S02]  /*654a0*/  IMAD.X R133, RZ, RZ, RZ, P2 ;  /* 0x000000ffff857224 */ /* 0x000fe400010e06ff */
[----:B------:R-:W-:Y:S01]  /*654b0*/  IMAD.IADD R119, R139, 0x1, R119 ;  /* 0x000000018b777824 */ /* 0x000fe200078e0277 */
[----:B------:R-:W-:Y:S01]  /*654c0*/  IADD3 R118, P3, PT, R111, R118, RZ ;  /* 0x000000766f767210 */ /* 0x000fe20007f7e0ff */
[----:B------:R-:W-:-:S04]  /*654d0*/  IMAD.WIDE.U32 R132, R101, R143, R132 ;  /* 0x0000008f65847225 */ /* 0x000fc800078e0084 */
[----:B------:R-:W-:Y:S02]  /*654e0*/  IMAD R115, R110, R42, RZ ;  /* 0x0000002a6e737224 */ /* 0x000fe400078e02ff */
[----:B------:R-:W-:Y:S02]  /*654f0*/  IMAD.MOV.U32 R111, RZ, RZ, RZ ;  /* 0x000000ffff6f7224 */ /* 0x000fe400078e00ff */
[----:B------:R-:W-:-:S04]  /*65500*/  IMAD.WIDE.U32 R148, R107, R100, R148 ;  /* 0x000000646b947225 */ /* 0x000fc800078e0094 */
[----:B------:R-:W-:Y:S01]  /*65510*/  IMAD.HI.U32 R100, R115, R72, R110 ;  /* 0x0000004873647227 */ /* 0x000fe200078e006e */
[----:B------:R-:W-:-:S03]  /*65520*/  IADD3 R110, P1, PT, R119, R132, RZ ;  /* 0x00000084776e7210 */ /* 0x000fc60007f3e0ff */
[----:B------:R-:W-:Y:S01]  /*65530*/  IMAD.IADD R112, R47, 0x1, R117 ;  /* 0x000000012f707824 */ /* 0x000fe200078e0275 */
[----:B------:R-:W-:Y:S01]  /*65540*/  IADD3 R117, PT, PT, R129, R133, RZ ;  /* 0x0000008581757210 */ /* 0x000fe20007ffe0ff */
[----:B------:R-:W-:Y:S02]  /*65550*/  IMAD.X R111, RZ, RZ, RZ, P1 ;  /* 0x000000ffff6f7224 */ /* 0x000fe400008e06ff */
[----:B------:R-:W-:Y:S02]  /*65560*/  IMAD.MOV.U32 R123, RZ, RZ, RZ ;  /* 0x000000ffff7b7224 */ /* 0x000fe400078e00ff */
[----:B------:R-:W-:Y:S01]  /*65570*/  IMAD.WIDE.U32 R132, R102, R147, R110 ;  /* 0x0000009366847225 */ /* 0x000fe200078e006e */
[----:B------:R-:W-:-:S03]  /*65580*/  IADD3 R110, P2, PT, R148, R117, RZ ;  /* 0x00000075946e7210 */ /* 0x000fc60007f5e0ff */
[----:B------:R-:W-:Y:S01]  /*65590*/  IMAD.X R119, RZ, RZ, RZ, P3 ;  /* 0x000000ffff777224 */ /* 0x000fe200018e06ff */
[----:B------:R-:W-:Y:S01]  /*655a0*/  IADD3 R133, PT, PT, R141, R133, RZ ;  /* 0x000000858d857210 */ /* 0x000fe20007ffe0ff */
        /* <DEDUP_REMOVED lines=17> */
[----:B------:R-:W-:-:S03]  /*656c0*/  IADD3 R148, P5, PT, R149, R111, RZ ;  /* 0x0000006f95947210 */ /* 0x000fc60007fbe0ff */
        /* <DEDUP_REMOVED lines=16> */
[----:B------:R-:W-:Y:S01]  /*657d0*/  IMAD.WIDE.U32 R110, R102, R143, R110 ;  /* 0x0000008f666e7225 */ /* 0x000fe200078e006e */
[----:B------:R-:W-:-:S03]  /*657e0*/  IADD3.X R123, PT, PT, RZ, RZ, RZ, P2, !PT ;  /* 0x000000ffff7b7210 */ /* 0x000fc600017fe4ff */
[----:B------:R-:W-:Y:S02]  /*657f0*/  IMAD.IADD R133, R139, 0x1, R133 ;  /* 0x000000018b857824 */ /* 0x000fe400078e0285 */
[----:B------:R-:W-:-:S03]  /*65800*/  IMAD.WIDE.U32 R118, R106, R157, R118 ;  /* 0x0000009d6a767225 */ /* 0x000fc600078e0076 */
[----:B------:R-:W-:Y:S01]  /*65810*/  IADD3 R132, P3, PT, R133, R110, RZ ;  /* 0x0000006e85847210 */ /* 0x000fe20007f7e0ff */
[----:B------:R-:W-:Y:S01]  /*65820*/  IMAD.WIDE.U32 R148, R107, R101, R148 ;  /* 0x000000656b947225 */ /* 0x000fe200078e0094 */
[----:B------:R-:W-:-:S03]  /*65830*/  IADD3 R110, P4, PT, R112, R118, RZ ;  /* 0x00000076706e7210 */ /* 0x000fc60007f9e0ff */
[----:B------:R-:W-:Y:S02]  /*65840*/  IMAD.IADD R111, R129, 0x1, R111 ;  /* 0x00000001816f7824 */ /* 0x000fe400078e026f */
[----:B------:R-:W-:Y:S02]  /*65850*/  IMAD.IADD R101, R131, 0x1, R119 ;  /* 0x0000000183657824 */ /* 0x000fe400078e0277 */
[----:B------:R-:W-:Y:S01]  /*65860*/  IMAD.WIDE.U32 R118, R105, R153, R122 ;  /* 0x0000009969767225 */ /* 0x000fe200078e007a */
[----:B------:R-:W-:-:S03]  /*65870*/  IADD3 R122, P2, PT, R148, R111, RZ ;  /* 0x0000006f947a7210 */ /* 0x000fc60007f5e0ff */
[----:B------:R-:W-:Y:S01]  /*65880*/  IMAD.MOV.U32 R159, RZ, RZ, RZ ;  /* 0x000000ffff9f7224 */ /* 0x000fe200078e00ff */
[----:B------:R-:W-:Y:S01]  /*65890*/  IADD3 R118, P5, PT, R101, R118, RZ ;  /* 0x0000007665767210 */ /* 0x000fe20007fbe0ff */
[----:B------:R-:W-:Y:S01]  /*658a0*/  IMAD.X R123, RZ, RZ, RZ, P2 ;  /* 0x000000ffff7b7224 */ /* 0x000fe200010e06ff */
[----:B------:R-:W-:Y:S01]  /*658b0*/  IADD3 R119, PT, PT, R145, R119, RZ ;  /* 0x0000007791777210 */ /* 0x000fe20007ffe0ff */
[----:B------:R-:W-:Y:S02]  /*658c0*/  IMAD.X R133, RZ, RZ, RZ, P3 ;  /* 0x000000ffff857224 */ /* 0x000fe400018e06ff */
[----:B------:R-:W-:-:S04]  /*658d0*/  IMAD.WIDE.U32 R160, R102, R137, R122 ;  /* 0x0000008966a07225 */ /* 0x000fc800078e007a */
[----:B------:R-:W-:Y:S01]  /*658e0*/  IMAD.X R101, RZ, RZ, RZ, P0 ;  /* 0x000000ffff657224 */ /* 0x000fe200000e06ff */
[----:B------:R-:W-:Y:S01]  /*658f0*/  IADD3 R148, PT, PT, R113, R161, RZ ;  /* 0x000000a171947210 */ /* 0x000fe20007ffe0ff */
[----:B------:R-:W-:Y:S02]  /*65900*/  IMAD R161, R158, R42, RZ ;  /* 0x0000002a9ea17224 */ /* 0x000fe400078e02ff */
[----:B------:R-:W-:Y:S01]  /*65910*/  IMAD.WIDE.U32 R132, R104, R147, R132 ;  /* 0x0000009368847225 */ /* 0x000fe200078e0084 */
[----:B------:R-:W-:-:S03]  /*65920*/  IADD3 R148, P0, PT, R149, R148, RZ ;  /* 0x0000009495947210 */ /* 0x000fc60007f1e0ff */
[----:B------:R-:W-:Y:S01]  /*65930*/  IMAD.HI.U32 R158, R161, R72, R158 ;  /* 0x00000048a19e7227 */ /* 0x000fe200078e009e */
[----:B------:R-:W-:Y:S02]  /*65940*/  IADD3 R122, P3, PT, R119, R132, RZ ;  /* 0x00000084777a7210 */ /* 0x000fe40007f7e0ff */
[----:B------:R-:W-:Y:S01]  /*65950*/  IADD3.X R119, PT, PT, RZ, RZ, RZ, P5, !PT ;  /* 0x000000ffff777210 */ /* 0x000fe20002ffe4ff */
        /* <DEDUP_REMOVED lines=9> */
[----:B------:R-:W-:Y:S01]  /*659f0*/  IADD3 R117, PT, PT, R47, R117, RZ ;  /* 0x000000752f757210 */ /* 0x000fe20007ffe0ff */
[----:B------:R-:W-:Y:S01]  /*65a00*/  IMAD.MOV.U32 R158, RZ, RZ, R118 ;  /* 0x000000ffff9e7224 */ /* 0x000fe200078e0076 */
[----:B------:R-:W-:Y:S01]  /*65a10*/  IADD3 R116, P1, PT, R101, R116, RZ ;  /* 0x0000007465747210 */ /* 0x000fe20007f3e0ff */
[----:B------:R-:W-:-:S04]  /*65a20*/  IMAD.WIDE.U32 R110, R155, R78, R110 ;  /* 0x0000004e9b6e7225 */ /* 0x000fc800078e006e */
[----:B------:R-:W-:Y:S01]  /*65a30*/  IMAD.X R101, RZ, RZ, RZ, P5 ;  /* 0x000000ffff657224 */ /* 0x000fe200028e06ff */
[----:B------:R-:W-:Y:S01]  /*65a40*/  IADD3 R110, P4, PT, R117, R110, RZ ;  /* 0x0000006e756e7210 */ /* 0x000fe20007f9e0ff */
[----:B------:R-:W-:Y:S01]  /*65a50*/  IMAD.IADD R133, R141, 0x1, R133 ;  /* 0x000000018d857824 */ /* 0x000fe200078e0285 */
[----:B------:R-:W-:Y:S01]  /*65a60*/  IADD3.X R117, PT, PT, RZ, RZ, RZ, P1, !PT ;  /* 0x000000ffff757210 */ /* 0x000fe20000ffe4ff */
[----:B------:R-:W-:-:S03]  /*65a70*/  IMAD.WIDE.U32 R100, R161, R73, R100 ;  /* 0x00000049a1647225 */ /* 0x000fc600078e0064 */
        /* <DEDUP_REMOVED lines=8> */
[----:B------:R-:W-:Y:S02]  /*65b00*/  IMAD.IADD R111, R49, 0x1, R111 ;  /* 0x00000001316f7824 */ /* 0x000fe400078e026f */
[----:B------:R-:W-:Y:S02]  /*65b10*/  IMAD.X R117, RZ, RZ, RZ, P5 ;  /* 0x000000ffff757224 */ /* 0x000fe400028e06ff */
[----:B------:R-:W-:Y:S01]  /*65b20*/  IMAD.HI.U32 R100, R157, R72, R100 ;  /* 0x000000489d647227 */ /* 0x000fe200078e0064 */
[----:B------:R-:W-:-:S03]  /*65b30*/  IADD3 R158, P1, PT, R111, R158, RZ ;  /* 0x0000009e6f9e7210 */ /* 0x000fc60007f3e0ff */
[----:B------:R-:W-:Y:S01]  /*65b40*/  IMAD.X R123, RZ, RZ, RZ, P3 ;  /* 0x000000ffff7b7224 */ /* 0x000fe200018e06ff */
[----:B------:R-:W-:Y:S01]  /*65b50*/  IADD3 R101, PT, PT, R43, R100, RZ ;  /* 0x000000642b657210 */ /* 0x000fe20007ffe0ff */
[----:B------:R-:W-:-:S04]  /*65b60*/  IMAD.WIDE.U32 R116, R161, R74, R116 ;  /* 0x0000004aa1747225 */ /* 0x000fc800078e0074 */
[----:B------:R-:W-:Y:S01]  /*65b70*/  IMAD.IADD R119, R109, 0x1, R119 ;  /* 0x000000016d777824 */ /* 0x000fe200078e0277 */
[----:B------:R-:W-:Y:S01]  /*65b80*/  IADD3 R100, P3, PT, R101, R116, RZ ;  /* 0x0000007465647210 */ /* 0x000fe20007f7e0ff */
[----:B------:R-:W-:Y:S01]  /*65b90*/  IMAD.WIDE.U32 R122, R105, R151, R122 ;  /* 0x00000097697a7225 */ /* 0x000fe200078e007a */
[----:B------:R-:W-:-:S03]  /*65ba0*/  IADD3 R112, PT, PT, R45, R117, RZ ;  /* 0x000000752d707210 */ /* 0x000fc60007ffe0ff */
[----:B------:R-:W-:Y:S01]  /*65bb0*/  IMAD.X R111, RZ, RZ, RZ, P4 ;  /* 0x000000ffff6f7224 */ /* 0x000fe200020e06ff */
[----:B------:R-:W-:Y:S01]  /*65bc0*/  IADD3 R116, P4, PT, R119, R122, RZ ;  /* 0x0000007a77747210 */ /* 0x000fe20007f9e0ff */
[----:B------:R-:W-:Y:S02]  /*65bd0*/  IMAD.X R101, RZ, RZ, RZ, P3 ;  /* 0x000000ffff657224 */ /* 0x000fe400018e06ff */
[----:B------:R-:W-:Y:S01]  /*65be0*/  IMAD.WIDE.U32 R110, R99, R77, R110 ;  /* 0x0000004d636e7225 */ /* 0x000fe200078e006e */
[----:B------:R-:W-:-:S03]  /*65bf0*/  IADD3.X R117, PT, PT, RZ, RZ, RZ, P4, !PT ;  /* 0x000000ffff757210 */ /* 0x000fc600027fe4ff */
[----:B------:R-:W-:Y:S01]  /*65c00*/  IMAD.IADD R131, R131, 0x1, R159 ;  /* 0x0000000183837824 */ /* 0x000fe200078e029f */
[----:B------:R-:W-:Y:S01]  /*65c10*/  IADD3 R110, P5, PT, R133, R110, RZ ;  /* 0x0000006e856e7210 */ /* 0x000fe20007fbe0ff */
[----:B------:R-:W-:Y:S02]  /*65c20*/  IMAD.X R133, RZ, RZ, RZ, P2 ;  /* 0x000000ffff857224 */ /* 0x000fe400010e06ff */
[----:B------:R-:W-:-:S04]  /*65c30*/  IMAD.WIDE.U32 R116, R106, R153, R116 ;  /* 0x000000996a747225 */ /* 0x000fc800078e0074 */
[----:B------:R-:W-:Y:S01]  /*65c40*/  IMAD.IADD R119, R139, 0x1, R123 ;  /* 0x000000018b777824 */ /* 0x000fe200078e027b */
[----:B------:R-:W-:Y:S01]  /*65c50*/  IADD3 R116, P0, PT, R131, R116, RZ ;  /* 0x0000007483747210 */ /* 0x000fe20007f1e0ff */
[----:B------:R-:W-:Y:S01]  /*65c60*/  IMAD.WIDE.U32 R132, R104, R143, R132 ;  /* 0x0000008f68847225 */ /* 0x000fe200078e0084 */
[----:B------:R-:W-:-:S03]  /*65c70*/  IADD3 R117, PT, PT, R145, R117, RZ ;  /* 0x0000007591757210 */ /* 0x000fc60007ffe0ff */
[----:B------:R-:W-:Y:S01]  /*65c80*/  IMAD.WIDE.U32 R100, R157, R73, R100 ;  /* 0x000000499d647225 */ /* 0x000fe200078e0064 */
[----:B------:R-:W-:-:S03]  /*65c90*/  IADD3 R118, P2, PT, R119, R132, RZ ;  /* 0x0000008477767210 */ /* 0x000fc60007f5e0ff */
[----:B------:R-:W-:Y:S01]  /*65ca0*/  IMAD.IADD R114, R44, 0x1, R101 ;  /* 0x000000012c727824 */ /* 0x000fe200078e0265 */
[----:B------:R-:W-:Y:S01]  /*65cb0*/  IADD3.X R119, PT, PT, RZ, RZ, RZ, P2, !PT ;  /* 0x000000ffff777210 */ /* 0x000fe200017fe4ff */
[----:B------:R-:W-:Y:S02]  /*65cc0*/  IMAD.IADD R123, R48, 0x1, R111 ;  /* 0x00000001307b7824 */ /* 0x000fe400078e026f */
[----:B------:R-:W-:-:S04]  /*65cd0*/  IMAD.WIDE.U32 R148, R107, R102, R148 ;  /* 0x000000666b947225 */ /* 0x000fc800078e0094 */
[----:B------:R-:W-:Y:S02]  /*65ce0*/  IMAD.IADD R133, R129, 0x1, R133 ;  /* 0x0000000181857824 */ /* 0x000fe400078e0285 */
[----:B------:R-:W-:Y:S02]  /*65cf0*/  IMAD R131, R100, R42, RZ ;  /* 0x0000002a64837224 */ /* 0x000fe400078e02ff */
[----:B------:R-:W-:Y:S02]  /*65d00*/  IMAD.MOV.U32 R101, RZ, RZ, RZ ;  /* 0x000000ffff657224 */ /* 0x000fe400078e00ff */
[----:B------:R-:W-:Y:S02]  /*65d10*/  IMAD.X R111, RZ, RZ, RZ, P5 ;  /* 0x000000ffff6f7224 */ /* 0x000fe400028e06ff */
[----:B------:R-:W-:Y:S02]  /*65d20*/  IMAD.X R159, RZ, RZ, RZ, P1 ;  /* 0x000000ffff9f7224 */ /* 0x000fe400008e06ff */
        /* <DEDUP_REMOVED lines=8> */
[----:B------:R-:W-:Y:S01]  /*65db0*/  IMAD.WIDE.U32 R158, R155, R79, R158 ;  /* 0x0000004f9b9e7225 */ /* 0x000fe200078e009e */
[----:B------:R-:W-:-:S03]  /*65dc0*/  IADD3.X R111, PT, PT, RZ, RZ, RZ, P5, !PT ;  /* 0x000000ffff6f7210 */ /* 0x000fc60002ffe4ff */
        /* <DEDUP_REMOVED lines=8> */
[----:B------:R-:W-:-:S03]  /*65e50*/  IMAD.WIDE.U32 R116, R108, R103, R116 ;  /* 0x000000676c747225 */ /* 0x000fc600078e0074 */
[----:B------:R-:W-:Y:S01]  /*65e60*/  IADD3 R148, P1, PT, R149, R101, RZ ;  /* 0x0000006595947210 */ /* 0x000fe20007f3e0ff */
[----:B------:R-:W-:-:S04]  /*65e70*/  IMAD.WIDE.U32 R110, R161, R75, R110 ;  /* 0x0000004ba16e7225 */ /* 0x000fc800078e006e */
[----:B------:R-:W-:Y:S01]  /*65e80*/  IMAD.X R103, RZ, RZ, RZ, P3 ;  /* 0x000000ffff677224 */ /* 0x000fe200018e06ff */
        /* <DEDUP_REMOVED lines=8> */
[----:B------:R-:W-:Y:S01]  /*65f10*/  IMAD.IADD R109, R46, 0x1, R111 ;  /* 0x000000012e6d7824 */ /* 0x000fe200078e026f */
[----:B------:R-:W-:Y:S01]  /*65f20*/  IADD3.X R111, PT, PT, RZ, RZ, RZ, P3, !PT ;  /* 0x000000ffff6f7210 */ /* 0x000fe20001ffe4ff */
[----:B------:R-:W-:Y:S01]  /*65f30*/  IMAD.WIDE.U32 R100, R105, R143, R100 ;  /* 0x0000008f69647225 */ /* 0x000fe200078e0064 */
[----:B------:R-:W-:-:S03]  /*65f40*/  IADD3 R116, P4, PT, R112, R118, RZ ;  /* 0x0000007670747210 */ /* 0x000fc60007f9e0ff */
[----:B------:R-:W-:Y:S01]  /*65f50*/  IMAD.X R149, RZ, RZ, RZ, P1 ;  /* 0x000000ffff957224 */ /* 0x000fe200008e06ff */
[----:B------:R-:W-:Y:S01]  /*65f60*/  IADD3 R100, P3, PT, R103, R100, RZ ;  /* 0x0000006467647210 */ /* 0x000fe20007f7e0ff */
[----:B------:R-:W-:Y:S02]  /*65f70*/  IMAD.IADD R118, R49, 0x1, R119 ;  /* 0x0000000131767824 */ /* 0x000fe400078e0277 */
[----:B------:R-:W-:-:S03]  /*65f80*/  IMAD.WIDE.U32 R110, R157, R74, R110 ;  /* 0x0000004a9d6e7225 */ /* 0x000fc600078e006e */
[----:B------:R-:W-:Y:S01]  /*65f90*/  IADD3 R118, P1, PT, R118, R117, RZ ;  /* 0x0000007576767210 */ /* 0x000fe20007f3e0ff */
[----:B------:R-:W-:Y:S01]  /*65fa0*/  IMAD.X R103, RZ, RZ, RZ, P2 ;  /* 0x000000ffff677224 */ /* 0x000fe200010e06ff */
[----:B------:R-:W-:Y:S01]  /*65fb0*/  IADD3.X R117, PT, PT, RZ, RZ, RZ, P4, !PT ;  /* 0x000000ffff757210 */ /* 0x000fe200027fe4ff */
[----:B------:R-:W-:-:S04]  /*65fc0*/  IMAD.WIDE.U32 R148, R107, R104, R148 ;  /* 0x000000686b947225 */ /* 0x000fc800078e0094 */
[----:B------:R-:W-:Y:S02]  /*65fd0*/  IMAD.IADD R104, R45, 0x1, R111 ;  /* 0x000000012d687824 */ /* 0x000fe400078e026f */
[----:B------:R-:W-:Y:S01]  /*65fe0*/  IMAD.IADD R123, R129, 0x1, R101 ;  /* 0x00000001817b7824 */ /* 0x000fe200078e0265 */
[----:B------:R-:W-:Y:S01]  /*65ff0*/  IADD3 R101, PT, PT, R43, R122, RZ ;  /* 0x0000007a2b657210 */ /* 0x000fe20007ffe0ff */
[----:B------:R-:W-:-:S03]  /*66000*/  IMAD.WIDE.U32 R102, R108, R153, R102 ;  /* 0x000000996c667225 */ /* 0x000fc600078e0066 */
[----:B------:R-:W-:Y:S01]  /*66010*/  IADD3 R110, P2, PT, R101, R110, RZ ;  /* 0x0000006e656e7210 */ /* 0x000fe20007f5e0ff */
[----:B------:R-:W-:Y:S01]  /*66020*/  IMAD.X R111, RZ, RZ, RZ, P0 ;  /* 0x000000ffff6f7224 */ /* 0x000fe200000e06ff */
[----:B------:R-:W-:Y:S01]  /*66030*/  IADD3.X R101, PT, PT, RZ, RZ, RZ, P3, !PT ;  /* 0x000000ffff657210 */ /* 0x000fe20001ffe4ff */
[----:B------:R-:W-:Y:S02]  /*66040*/  IMAD.X R119, RZ, RZ, RZ, P1 ;  /* 0x000000ffff777224 */ /* 0x000fe400008e06ff */
[----:B------:R-:W-:Y:S01]  /*66050*/  IMAD.IADD R145, R145, 0x1, R103 ;  /* 0x0000000191917824 */ /* 0x000fe200078e0267 */
[----:B------:R-:W-:Y:S01]  /*66060*/  IADD3 R111, P1, PT, R111, R102, RZ ;  /* 0x000000666f6f7210 */ /* 0x000fe20007f3e0ff */
[----:B------:R-:W-:Y:S01]  /*66070*/  IMAD.WIDE.U32 R116, R115, R77, R116 ;  /* 0x0000004d73747225 */ /* 0x000fe200078e0074 */
[----:B------:R-:W-:-:S03]  /*66080*/  IADD3 R102, P0, PT, R148, R123, RZ ;  /* 0x0000007b94667210 */ /* 0x000fc60007f1e0ff */
[----:B------:R-:W-:-:S04]  /*66090*/  IMAD.WIDE.U32 R100, R106, R147, R100 ;  /* 0x000000936a647225 */ /* 0x000fc800078e0064 */
[----:B------:R-:W-:Y:S01]  /*660a0*/  IMAD.X R103, RZ, RZ, RZ, P0 ;  /* 0x000000ffff677224 */ /* 0x000fe200000e06ff */
[----:B------:R-:W-:Y:S01]  /*660b0*/  IADD3 R116, P0, PT, R109, R116, RZ ;  /* 0x000000746d747210 */ /* 0x000fe20007f1e0ff */
[----:B------:R-:W-:Y:S01]  /*660c0*/  IMAD.WIDE.U32 R118, R99, R79, R118 ;  /* 0x0000004f63767225 */ /* 0x000fe200078e0076 */
[----:B------:R-:W-:Y:S02]  /*660d0*/  IADD3 R99, PT, PT, R141, R101, RZ ;  /* 0x000000658d637210 */ /* 0x000fe40007ffe0ff */
[----:B------:R-:W-:Y:S01]  /*660e0*/  IADD3 R100, P6, PT, R145, R100, RZ ;  /* 0x0000006491647210 */ /* 0x000fe20007fde0ff */
[----:B------:R-:W-:Y:S02]  /*660f0*/  IMAD.IADD R117, R48, 0x1, R117 ;  /* 0x0000000130757824 */ /* 0x000fe400078e0275 */
        /* <DEDUP_REMOVED lines=11> */
[----:B------:R-:W-:Y:S01]  /*661b0*/  IMAD.WIDE.U32 R110, R131, R73, R110 ;  /* 0x00000049836e7225 */ /* 0x000fe200078e006e */
[----:B------:R-:W-:Y:S02]  /*661c0*/  IADD3 R117, PT, PT, R47, R117, RZ ;  /* 0x000000752f757210 */ /* 0x000fe40007ffe0ff */
[----:B------:R-:W-:Y:S01]  /*661d0*/  IADD3 R116, P2, PT, R104, R116, RZ ;  /* 0x0000007468747210 */ /* 0x000fe20007f5e0ff */
[----:B------:R-:W-:Y:S02]  /*661e0*/  IMAD.IADD R123, R44, 0x1, R111 ;  /* 0x000000012c7b7824 */ /* 0x000fe400078e026f */
[----:B------:R-:W-:Y:S02]  /*661f0*/  HFMA2 R111, -RZ, RZ, 0, 0 ;  /* 0x00000000ff6f7431 */ /* 0x000fe400000001ff */
[----:B------:R-:W-:Y:S02]  /*66200*/  IMAD R109, R110, R42, RZ ;  /* 0x0000002a6e6d7224 */ /* 0x000fe400078e02ff */
[----:B------:R-:W-:-:S02]  /*66210*/  IMAD.X R119, RZ, RZ, RZ, P3 ;  /* 0x000000ffff777224 */ /* 0x000fc400018e06ff */
[----:B------:R-:W-:-:S04]  /*66220*/  IMAD.WIDE.U32 R100, R108, R151, R100 ;  /* 0x000000976c647225 */ /* 0x000fc800078e0064 */
[----:B------:R-:W-:Y:S01]  /*66230*/  IMAD.WIDE.U32 R118, R115, R78, R118 ;  /* 0x0000004e73767225 */ /* 0x000fe200078e0076 */
[----:B------:R-:W-:-:S03]  /*66240*/  IADD3 R139, PT, PT, R139, R101, RZ ;  /* 0x000000658b8b7210 */ /* 0x000fc60007ffe0ff */
[----:B------:R-:W-:-:S04]  /*66250*/  IMAD.HI.U32 R112, R109, R72, R110 ;  /* 0x000000486d707227 */ /* 0x000fc800078e006e */
[----:B------:R-:W-:Y:S02]  /*66260*/  IMAD.X R111, RZ, RZ, RZ, P1 ;  /* 0x000000ffff6f7224 */ /* 0x000fe400008e06ff */
        /* <DEDUP_REMOVED lines=20> */
[----:B------:R-:W-:-:S04]  /*663b0*/  IMAD.WIDE.U32 R100, R161, R77, R100 ;  /* 0x0000004da1647225 */ /* 0x000fc800078e0064 */
[----:B------:R-:W-:Y:S01]  /*663c0*/  IMAD.WIDE.U32 R102, R108, R147, R102 ;  /* 0x000000936c667225 */ /* 0x000fe200078e0066 */
[----:B------:R-:W-:Y:S02]  /*663d0*/  IADD3 R100, P4, PT, R117, R100, RZ ;  /* 0x0000006475647210 */ /* 0x000fe40007f9e0ff */
[----:B------:R-:W-:Y:S01]  /*663e0*/  IADD3 R101, PT, PT, R48, R101, RZ ;  /* 0x0000006530657210 */ /* 0x000fe20007ffe0ff */
[----:B------:R-:W-:-:S04]  /*663f0*/  IMAD.WIDE.U32 R104, R115, R79, R104 ;  /* 0x0000004f73687225 */ /* 0x000fc800078e0068 */
[----:B------:R-:W-:Y:S02]  /*66400*/  IMAD.X R99, RZ, RZ, RZ, P3 ;  /* 0x000000ffff637224 */ /* 0x000fe400018e06ff */
[----:B------:R-:W-:Y:S02]  /*66410*/  IMAD.X R115, RZ, RZ, RZ, P2 ;  /* 0x000000ffff737224 */ /* 0x000fe400010e06ff */
        /* <DEDUP_REMOVED lines=8> */
[----:B------:R-:W-:-:S04]  /*664a0*/  IMAD.WIDE.U32 R110, R131, R74, R110 ;  /* 0x0000004a836e7225 */ /* 0x000fc800078e006e */
[----:B------:R-:W-:Y:S01]  /*664b0*/  IMAD.IADD R105, R50, 0x1, R105 ;  /* 0x0000000132697824 */ /* 0x000fe200078e0269 */
        /* <DEDUP_REMOVED lines=21> */
[----:B------:R-:W-:Y:S01]  /*66610*/  IMAD.IADD R129, R129, 0x1, R105 ;  /* 0x0000000181817824 */ /* 0x000fe200078e0269 */
        /* <DEDUP_REMOVED lines=11> */
[----:B------:R-:W-:Y:S02]  /*666d0*/  IMAD.IADD R103, R48, 0x1, R103 ;  /* 0x0000000130677824 */ /* 0x000fe400078e0267 */
[----:B------:R-:W-:Y:S01]  /*666e0*/  IMAD.X R149, RZ, RZ, RZ, P1 ;  /* 0x000000ffff957224 */ /* 0x000fe200008e06ff */
[----:B------:R-:W-:Y:S01]  /*666f0*/  IADD3 R114, P1, PT, R114, R99, RZ ;  /* 0x0000006372727210 */ /* 0x000fe20007f3e0ff */
[----:B------:R-:W-:Y:S01]  /*66700*/  IMAD.X R112, RZ, RZ, RZ, P6 ;  /* 0x000000ffff707224 */ /* 0x000fe200030e06ff */
[----:B------:R-:W-:Y:S01]  /*66710*/  IADD3 R104, P3, PT, R103, R104, RZ ;  /* 0x0000006867687210 */ /* 0x000fe20007f7e0ff */
[----:B------:R-:W-:Y:S02]  /*66720*/  IMAD R117, R110, R42, RZ ;  /* 0x0000002a6e757224 */ /* 0x000fe400078e02ff */
[----:B------:R-:W-:Y:S01]  /*66730*/  IMAD.MOV.U32 R111, RZ, RZ, RZ ;  /* 0x000000ffff6f7224 */ /* 0x000fe200078e00ff */
[----:B------:R-:W-:Y:S01]  /*66740*/  IADD3 R112, P6, PT, R112, R115, RZ ;  /* 0x0000007370707210 */ /* 0x000fe20007fde0ff */
[----:B------:R-:W-:Y:S01]  /*66750*/  IMAD.X R101, RZ, RZ, RZ, P2 ;  /* 0x000000ffff657224 */ /* 0x000fe200010e06ff */
[----:B------:R-:W-:Y:S01]  /*66760*/  IADD3 R115, PT, PT, R50, R105, RZ ;  /* 0x0000006932737210 */ /* 0x000fe20007ffe0ff */
[----:B------:R-:W-:Y:S01]  /*66770*/  IMAD.WIDE.U32 R148, R107, R106, R148 ;  /* 0x0000006a6b947225 */ /* 0x000fe200078e0094 */
[----:B------:R-:W-:-:S02]  /*66780*/  IADD3.X R105, PT, PT, RZ, RZ, RZ, P3, !PT ;  /* 0x000000ffff697210 */ /* 0x000fc40001ffe4ff */
[----:B------:R-:W-:Y:S01]  /*66790*/  IADD3.X R99, PT, PT, RZ, RZ, RZ, P6, !PT ;  /* 0x000000ffff637210 */ /* 0x000fe200037fe4ff */
[----:B------:R-:W-:Y:S01]  /*667a0*/  IMAD.HI.U32 R106, R117, R72, R110 ;  /* 0x00000048756a7227 */ /* 0x000fe200078e006e */
[----:B------:R-:W-:Y:S02]  /*667b0*/  IADD3 R110, P6, PT, R148, R129, RZ ;  /* 0x00000081946e7210 */ /* 0x000fe40007fde0ff */
[----:B------:R-:W-:Y:S01]  /*667c0*/  IADD3 R99, P4, PT, R99, R114, RZ ;  /* 0x0000007263637210 */ /* 0x000fe20007f9e0ff */
        /* <DEDUP_REMOVED lines=14> */
[----:B------:R-:W-:Y:S02]  /*668b0*/  IMAD.X R103, RZ, RZ, RZ, P3 ;  /* 0x000000ffff677224 */ /* 0x000fe400018e06ff */
[----:B------:R-:W-:Y:S01]  /*668c0*/  IMAD.X R105, RZ, RZ, RZ, P6 ;  /* 0x000000ffff697224 */ /* 0x000fe200030e06ff */
[----:B------:R-:W-:Y:S01]  /*668d0*/  IADD3 R114, P3, PT, R114, R115, RZ ;  /* 0x0000007372727210 */ /* 0x000fe20007f7e0ff */
[----:B------:R-:W-:-:S03]  /*668e0*/  IMAD.WIDE.U32 R100, R117, R73, R100 ;  /* 0x0000004975647225 */ /* 0x000fc600078e0064 */
[----:B------:R-:W-:Y:S01]  /*668f0*/  IADD3.X R115, PT, PT, RZ, RZ, RZ, P3, !PT ;  /* 0x000000ffff737210 */ /* 0x000fe20001ffe4ff */
[----:B------:R-:W-:-:S04]  /*66900*/  IMAD.WIDE.U32 R102, R109, R75, R102 ;  /* 0x0000004b6d667225 */ /* 0x000fc800078e0066 */
[----:B------:R-:W-:Y:S01]  /*66910*/  IMAD.WIDE.U32 R104, R131, R77, R104 ;  /* 0x0000004d83687225 */ /* 0x000fe200078e0068 */
[----:B------:R-:W-:-:S03]  /*66920*/  IADD3 R119, PT, PT, R46, R103, RZ ;  /* 0x000000672e777210 */ /* 0x000fc60007ffe0ff */
[----:B------:R-:W-:Y:S01]  /*66930*/  IMAD.IADD R101, R44, 0x1, R101 ;  /* 0x000000012c657824 */ /* 0x000fe200078e0265 */
[----:B------:R-:W-:Y:S01]  /*66940*/  IADD3 R118, P5, PT, R119, R104, RZ ;  /* 0x0000006877767210 */ /* 0x000fe20007fbe0ff */
[----:B------:R-:W-:-:S03]  /*66950*/  IMAD.WIDE.U32 R114, R157, R79, R114 ;  /* 0x0000004f9d727225 */ /* 0x000fc600078e0072 */
[----:B------:R-:W-:Y:S01]  /*66960*/  IADD3 R102, P6, PT, R101, R102, RZ ;  /* 0x0000006665667210 */ /* 0x000fe20007fde0ff */
[----:B------:R-:W-:Y:S01]  /*66970*/  IMAD.IADD R103, R48, 0x1, R105 ;  /* 0x0000000130677824 */ /* 0x000fe200078e0269 */
[----:B------:R-:W-:Y:S01]  /*66980*/  IADD3.X R101, PT, PT, RZ, RZ, RZ, P0, !PT ;  /* 0x000000ffff657210 */ /* 0x000fe200007fe4ff */
[----:B------:R-:W-:Y:S02]  /*66990*/  IMAD.X R106, RZ, RZ, RZ, P2 ;  /* 0x000000ffff6a7224 */ /* 0x000fe400010e06ff */
[----:B------:R-:W-:Y:S01]  /*669a0*/  IMAD.WIDE.U32 R110, R108, R137, R110 ;  /* 0x000000896c6e7225 */ /* 0x000fe200078e006e */
[----:B------:R-:W-:Y:S02]  /*669b0*/  IADD3 R114, P2, PT, R103, R114, RZ ;  /* 0x0000007267727210 */ /* 0x000fe40007f5e0ff */
[----:B------:R-:W-:Y:S01]  /*669c0*/  IADD3 R123, P3, PT, R106, R99, RZ ;  /* 0x000000636a7b7210 */ /* 0x000fe20007f7e0ff */
[----:B------:R-:W-:Y:S01]  /*669d0*/  IMAD.X R103, RZ, RZ, RZ, P6 ;  /* 0x000000ffff677224 */ /* 0x000fe200030e06ff */
[----:B------:R-:W-:Y:S01]  /*669e0*/  IADD3.X R99, PT, PT, RZ, RZ, RZ, P1, !PT ;  /* 0x000000ffff637210 */ /* 0x000fe20000ffe4ff */
[----:B------:R-:W-:Y:S01]  /*669f0*/  IMAD.X R119, RZ, RZ, RZ, P5 ;  /* 0x000000ffff777224 */ /* 0x000fe200028e06ff */
[----:B------:R-:W-:Y:S01]  /*66a00*/  IADD3 R110, P1, PT, R101, R110, RZ ;  /* 0x0000006e656e7210 */ /* 0x000fe20007f3e0ff */
[----:B------:R-:W-:Y:S01]  /*66a10*/  IMAD.WIDE.U32 R104, R117, R74, R102 ;  /* 0x0000004a75687225 */ /* 0x000fe200078e0066 */
[----:B------:R-:W-:-:S02]  /*66a20*/  IADD3 R111, PT, PT, R113, R111, RZ ;  /* 0x0000006f716f7210 */ /* 0x000fc40007ffe0ff */
[----:B------:R-:W-:Y:S01]  /*66a30*/  IADD3 R110, P0, PT, R99, R110, RZ ;  /* 0x0000006e636e7210 */ /* 0x000fe20007f1e0ff */
[----:B------:R-:W-:Y:S02]  /*66a40*/  IMAD.IADD R106, R50, 0x1, R115 ;  /* 0x00000001326a7824 */ /* 0x000fe400078e0273 */
[----:B------:R-:W-:Y:S02]  /*66a50*/  IMAD.X R115, RZ, RZ, RZ, P2 ;  /* 0x000000ffff737224 */ /* 0x000fe400010e06ff */
        /* <DEDUP_REMOVED lines=27> */
[----:B------:R-:W-:Y:S01]  /*66c10*/  MOV R119, R104 ;  /* 0x0000006800777202 */ /* 0x000fe20000000f00 */
[----:B------:R-:W-:Y:S01]  /*66c20*/  IMAD.WIDE.U32 R114, R117, R76, R114 ;  /* 0x0000004c75727225 */ /* 0x000fe200078e0072 */
[----:B------:R-:W-:-:S02]  /*66c30*/  IADD3.X R111, PT, PT, RZ, RZ, RZ, P4, !PT ;  /* 0x000000ffff6f7210 */ /* 0x000fc400027fe4ff */
[----:B------:R-:W-:Y:S01]  /*66c40*/  IADD3 R99, P4, PT, R99, R106, RZ ;  /* 0x0000006a63637210 */ /* 0x000fe20007f9e0ff */
[----:B------:R-:W-:Y:S02]  /*66c50*/  IMAD.X R149, RZ, RZ, RZ, P2 ;  /* 0x000000ffff957224 */ /* 0x000fe400010e06ff */
[----:B------:R-:W-:Y:S01]  /*66c60*/  IMAD.WIDE.U32 R110, R109, R78, R110 ;  /* 0x0000004e6d6e7225 */ /* 0x000fe200078e006e */
[----:B------:R-:W-:Y:S02]  /*66c70*/  IADD3 R112, P2, PT, R112, R99, RZ ;  /* 0x0000006370707210 */ /* 0x000fe40007f5e0ff */
[----:B------:R-:W-:Y:S01]  /*66c80*/  IADD3 R99, PT, PT, R47, R115, RZ ;  /* 0x000000732f637210 */ /* 0x000fe20007ffe0ff */
[----:B------:R-:W-:Y:S02]  /*66c90*/  IMAD.IADD R111, R49, 0x1, R111 ;  /* 0x00000001316f7824 */ /* 0x000fe400078e026f */
[----:B------:R-:W-:Y:S01]  /*66ca0*/  IMAD.WIDE.U32 R148, R107, R108, R148 ;  /* 0x0000006c6b947225 */ /* 0x000fe200078e0094 */
[----:B------:R-:W-:-:S02]  /*66cb0*/  IADD3 R106, P6, PT, R99, R110, RZ ;  /* 0x0000006e636a7210 */ /* 0x000fc40007fde0ff */
[----:B------:R-:W-:Y:S01]  /*66cc0*/  IADD3.X R108, PT, PT, RZ, RZ, RZ, P0, !PT ;  /* 0x000000ffff6c7210 */ /* 0x000fe200007fe4ff */
        /* <DEDUP_REMOVED lines=10> */
[----:B------:R-:W-:-:S03]  /*66d70*/  IADD3 R99, P1, PT, R99, R108, RZ ;  /* 0x0000006c63637210 */ /* 0x000fc60007f3e0ff */
        /* <DEDUP_REMOVED lines=8> */
[----:B------:R-:W-:Y:S01]  /*66e00*/  IMAD.MOV.U32 R123, RZ, RZ, R100 ;  /* 0x000000ffff7b7224 */ /* 0x000fe200078e0064 */
[----:B------:R-:W-:Y:S01]  /*66e10*/  IADD3 R111, PT, PT, R50, R111, RZ ;  /* 0x0000006f326f7210 */ /* 0x000fe20007ffe0ff */
[----:B------:R-:W-:Y:S01]  /*66e20*/  IMAD.X R109, RZ, RZ, RZ, P6 ;  /* 0x000000ffff6d7224 */ /* 0x000fe200030e06ff */
[----:B------:R-:W-:Y:S01]  /*66e30*/  IADD3 R110, P2, PT, R110, R99, RZ ;  /* 0x000000636e6e7210 */ /* 0x000fe20007f5e0ff */
[----:B------:R-:W-:Y:S01]  /*66e40*/  IMAD.X R99, RZ, RZ, RZ, P0 ;  /* 0x000000ffff637224 */ /* 0x000fe200000e06ff */
[----:B------:R-:W-:Y:S01]  /*66e50*/  MOV R112, R106 ;  /* 0x0000006a00707202 */ /* 0x000fe20000000f00 */
[----:B------:R-:W-:Y:S01]  /*66e60*/  IMAD.WIDE.U32 R108, R117, R78, R108 ;  /* 0x0000004e756c7225 */ /* 0x000fe200078e006c */
[----:B------:R-:W-:-:S02]  /*66e70*/  IADD3 R111, P0, PT, R111, R110, RZ ;  /* 0x0000006e6f6f7210 */ /* 0x000fc40007f1e0ff */
[----:B------:R-:W-:Y:S01]  /*66e80*/  IADD3 R148, PT, PT, R148, R149, R99 ;  /* 0x0000009594947210 */ /* 0x000fe20007ffe063 */
[----:B------:R-:W-:Y:S01]  /*66e90*/  IMAD.X R99, RZ, RZ, RZ, P3 ;  /* 0x000000ffff637224 */ /* 0x000fe200018e06ff */
[----:B------:R-:W-:Y:S01]  /*66ea0*/  IADD3 R110, PT, PT, R49, R109, RZ ;  /* 0x0000006d316e7210 */ /* 0x000fe20007ffe0ff */
[----:B------:R-:W-:Y:S01]  /*66eb0*/  IMAD.MOV.U32 R113, RZ, RZ, R114 ;  /* 0x000000ffff717224 */ /* 0x000fe200078e0072 */
[----:B------:R-:W-:Y:S01]  /*66ec0*/  IADD3.X R122, PT, PT, RZ, RZ, RZ, P0, !PT ;  /* 0x000000ffff7a7210 */ /* 0x000fe200007fe4ff */
        /* <DEDUP_REMOVED lines=8> */
[----:B------:R-:W-:Y:S02]  /*66f50*/  IMAD.IADD R99, R50, 0x1, R111 ;  /* 0x0000000132637824 */ /* 0x000fe400078e026f */
        /* <DEDUP_REMOVED lines=30> */
.L_x_208:
        /* <DEDUP_REMOVED lines=23> */
.L_x_209:
[----:B------:R-:W-:Y:S01]  /*672b0*/  IADD3 R99, P0, PT, -R82, R135, RZ ;  /* 0x0000008752637210 */ /* 0x000fe20007f1e1ff */
[----:B------:R-:W-:Y:S01]  /*672c0*/  IMAD.MOV.U32 R100, RZ, RZ, -0x1 ;  /* 0xffffffffff647424 */ /* 0x000fe200078e00ff */
[----:B------:R-:W-:-:S03]  /*672d0*/  IADD3 R101, P1, PT, -R67, R123, RZ ;  /* 0x0000007b43657210 */ /* 0x000fc60007f3e1ff */
[----:B------:R-:W-:Y:S01]  /*672e0*/  IMAD.X R105, RZ, RZ, -0x1, P0 ;  /* 0xffffffffff697424 */ /* 0x000fe200000e06ff */
[----:B------:R-:W-:-:S04]  /*672f0*/  IADD3.X R103, PT, PT, RZ, -0x1, RZ, P1, !PT ;  /* 0xffffffffff677810 */ /* 0x000fc80000ffe4ff */
[----:B------:R-:W-:Y:S02]  /*67300*/  SHF.R.U32.HI R105, RZ, 0x1f, R105 ;  /* 0x0000001fff697819 */ /* 0x000fe40000011669 */
[----:B------:R-:W-:Y:S02]  /*67310*/  SHF.R.U32.HI R103, RZ, 0x1f, R103 ;  /* 0x0000001fff677819 */ /* 0x000fe40000011667 */
[----:B------:R-:W-:Y:S02]  /*67320*/  IADD3 R102, P0, P1, R140, -R105, -R80 ;  /* 0x800000698c667210 */ /* 0x000fe4000791e850 */
[----:B------:R-:W-:Y:S02]  /*67330*/  IADD3 R104, P2, P3, R119, -R103, -R70 ;  /* 0x8000006777687210 */ /* 0x000fe40007b5e846 */
[--C-:B------:R-:W-:Y:S02]  /*67340*/  IADD3.X R129, PT, PT, RZ, -0x1, R100.reuse, P0, P1 ;  /* 0xffffffffff817810 */ /* 0x100fe400007e2464 */
[----:B------:R-:W-:-:S02]  /*67350*/  IADD3.X R103, PT, PT, RZ, -0x1, R100, P2, P3 ;  /* 0xffffffffff677810 */ /* 0x000fc400017e6464 */
        /* <DEDUP_REMOVED lines=34> */
[----:B------:R-:W-:Y:S02]  /*67580*/  ISETP.GT.U32.AND P1, PT, R120, -0x1, PT ;  /* 0xffffffff7800780c */ /* 0x000fe40003f24070 */
[----:B------:R-:W-:-:S02]  /*67590*/  IADD3.X R131, PT, PT, RZ, -0x1, R100, P2, P3 ;  /* 0xffffffffff837810 */ /* 0x000fc400017e6464 */
[----:B------:R-:W-:Y:S02]  /*675a0*/  ISETP.GT.U32.AND P0, PT, R122, -0x1, PT ;  /* 0xffffffff7a00780c */ /* 0x000fe40003f04070 */
[----:B------:R-:W-:Y:S02]  /*675b0*/  ISETP.GT.AND.EX P1, PT, R131, -0x1, PT, P1 ;  /* 0xffffffff8300780c */ /* 0x000fe40003f24310 */
[----:B------:R-:W-:-:S04]  /*675c0*/  IADD3.X R125, PT, PT, RZ, -0x1, R100, P4, P5 ;  /* 0xffffffffff7d7810 */ /* 0x000fc800027ea464 */
[----:B------:R-:W-:-:S07]  /*675d0*/  ISETP.GT.AND.EX P0, PT, R125, -0x1, PT, P0 ;  /* 0xffffffff7d00780c */ /* 0x000fce0003f04300 */
        /* <DEDUP_REMOVED lines=17> */
.L_x_210:
        /* <DEDUP_REMOVED lines=17> */
.L_x_211:
[----:B------:R-:W-:-:S13]  /*67800*/  ISETP.GT.U32.AND P0, PT, R120, UR6, PT ;  /* 0x0000000678007c0c */ /* 0x000fda000bf04070 */
[----:B------:R-:W-:Y:S05]  /*67810*/  @P0 BRA `(.L_x_212) ;  /* 0x00000148002c0947 */ /* 0x000fea0003800000 */
[----:B---3--:R-:W-:-:S04]  /*67820*/  ISETP.NE.AND P0, PT, R114, UR11, PT ;  /* 0x0000000b72007c0c */ /* 0x008fc8000bf05270 */
[----:B------:R-:W-:-:S04]  /*67830*/  ISETP.NE.OR P0, PT, R117, UR7, P0 ;  /* 0x0000000775007c0c */ /* 0x000fc80008705670 */
        /* <DEDUP_REMOVED lines=10> */
[----:B------:R-:W-:Y:S01]  /*678e0*/  CS2R R52, SRZ ;  /* 0x0000000000347805 */ /* 0x000fe2000001ff00 */
[----:B------:R-:W-:Y:S01]  /*678f0*/  IMAD.MOV.U32 R51, RZ, RZ, RZ ;  /* 0x000000ffff337224 */ /* 0x000fe200078e00ff */
[----:B------:R-:W-:Y:S02]  /*67900*/  CS2R R54, SRZ ;  /* 0x0000000000367805 */ /* 0x000fe4000001ff00 */
[----:B------:R-:W-:Y:S01]  /*67910*/  CS2R R56, SRZ ;  /* 0x0000000000387805 */ /* 0x000fe2000001ff00 */
[----:B------:R-:W-:Y:S01]  /*67920*/  IMAD.MOV.U32 R58, RZ, RZ, RZ ;  /* 0x000000ffff3a7224 */ /* 0x000fe200078e00ff */
[----:B------:R-:W1:Y:S08]  /*67930*/  LDC R82, c[0x3][0x1a0] ;  /* 0x00c06800ff527b82 */ /* 0x000e700000000800 */
[----:B------:R-:W2:Y:S08]  /*67940*/  LDC R91, c[0x3][0x19c] ;  /* 0x00c06700ff5b7b82 */ /* 0x000eb00000000800 */
[----:B------:R-:W3:Y:S01]  /*67950*/  LDC R71, c[0x3][0x198] ;  /* 0x00c06600ff477b82 */ /* 0x000ee20000000800 */
[----:B0-----:R-:W-:-:S07]  /*67960*/  MOV R98, R80 ;  /* 0x0000005000627202 */ /* 0x001fce0000000f00 */
[----:B------:R-:W0:Y:S01]  /*67970*/  LDC R70, c[0x3][0x194] ;  /* 0x00c06500ff467b82 */ /* 0x000e220000000800 */
[----:B-1----:R-:W-:-:S07]  /*67980*/  IMAD.MOV.U32 R97, RZ, RZ, R82 ;  /* 0x000000ffff617224 */ /* 0x002fce00078e0052 */
[----:B------:R-:W1:Y:S01]  /*67990*/  LDC R69, c[0x3][0x190] ;  /* 0x00c06400ff457b82 */ /* 0x000e620000000800 */
[----:B--2---:R-:W-:-:S07]  /*679a0*/  IMAD.MOV.U32 R96, RZ, RZ, R91 ;  /* 0x000000ffff607224 */ /* 0x004fce00078e005b */
[----:B------:R-:W2:Y:S01]  /*679b0*/  LDC R68, c[0x3][0x18c] ;  /* 0x00c06300ff447b82 */ /* 0x000ea20000000800 */
[----:B---3--:R-:W-:-:S07]  /*679c0*/  MOV R103, R71 ;  /* 0x0000004700677202 */ /* 0x008fce0000000f00 */
[----:B------:R-:W3:Y:S01]  /*679d0*/  LDC R67, c[0x3][0x188] ;  /* 0x00c06200ff437b82 */ /* 0x000ee20000000800 */
[----:B0-----:R-:W-:Y:S02]  /*679e0*/  IMAD.MOV.U32 R107, RZ, RZ, R70 ;  /* 0x000000ffff6b7224 */ /* 0x001fe400078e0046 */
[----:B-1----:R-:W-:Y:S01]  /*679f0*/  IMAD.MOV.U32 R109, RZ, RZ, R69 ;  /* 0x000000ffff6d7224 */ /* 0x002fe200078e0045 */
[----:B--2---:R-:W-:Y:S01]  /*67a00*/  MOV R113, R68 ;  /* 0x0000004400717202 */ /* 0x004fe20000000f00 */
        /* <DEDUP_REMOVED lines=20> */
[----:B------:R-:W-:Y:S02]  /*67b50*/  HFMA2 R51, -RZ, RZ, 0, 0 ;  /* 0x00000000ff337431 */ /* 0x000fe400000001ff */
        /* <DEDUP_REMOVED lines=9> */
[----:B------:R-:W-:Y:S01]  /*67bf0*/  CS2R R54, SRZ ;  /* 0x0000000000367805 */ /* 0x000fe2000001ff00 */
[----:B------:R-:W-:Y:S01]  /*67c00*/  IMAD.MOV.U32 R115, RZ, RZ, R67 ;  /* 0x000000ffff737224 */ /* 0x000fe200078e0043 */
[----:B------:R-:W-:Y:S01]  /*67c10*/  LOP3.LUT P0, RZ, R0, R89, RZ, 0xfc, !PT ;  /* 0x0000005900ff7212 */ /* 0x000fe2000780fcff */
[----:B------:R-:W-:Y:S01]  /*67c20*/  IMAD.MOV.U32 R53, RZ, RZ, RZ ;  /* 0x000000ffff357224 */ /* 0x000fe200078e00ff */
[----:B------:R-:W-:Y:S01]  /*67c30*/  CS2R R56, SRZ ;  /* 0x0000000000387805 */ /* 0x000fe2000001ff00 */
[----:B------:R-:W-:-:S10]  /*67c40*/  IMAD.MOV.U32 R58, RZ, RZ, RZ ;  /* 0x000000ffff3a7224 */ /* 0x000fd400078e00ff */
[----:B------:R-:W-:Y:S05]  /*67c50*/  @!P0 BRA `(.L_x_193) ;  /* 0x000002a0006c8947 */ /* 0x000fea0003800000 */
[----:B------:R-:W-:Y:S01]  /*67c60*/  MOV R3, RZ ;  /* 0x000000ff00037202 */ /* 0x000fe20000000f00 */
[C---:B------:R-:W-:Y:S01]  /*67c70*/  IMAD.WIDE.U32 R52, R126.reuse, R126, RZ ;  /* 0x0000007e7e347225 */ /* 0x040fe200078e00ff */
[----:B------:R-:W-:Y:S02]  /*67c80*/  MOV R7, RZ ;  /* 0x000000ff00077202 */ /* 0x000fe40000000f00 */
[----:B------:R-:W-:Y:S01]  /*67c90*/  MOV R55, RZ ;  /* 0x000000ff00377202 */ /* 0x000fe20000000f00 */
[----:B------:R-:W-:Y:S01]  /*67ca0*/  IMAD.IADD R2, R53, 0x1, R3 ;  /* 0x0000000135027824 */ /* 0x000fe200078e0203 */
[----:B------:R-:W-:Y:S01]  /*67cb0*/  MOV R53, RZ ;  /* 0x000000ff00357202 */ /* 0x000fe20000000f00 */
[----:B------:R-:W-:Y:S02]  /*67cc0*/  IMAD.MOV.U32 R3, RZ, RZ, RZ ;  /* 0x000000ffff037224 */ /* 0x000fe400078e00ff */
[----:B------:R-:W-:Y:S02]  /*67cd0*/  IMAD.MOV.U32 R5, RZ, RZ, RZ ;  /* 0x000000ffff057224 */ /* 0x000fe400078e00ff */
[----:B------:R-:W-:-:S04]  /*67ce0*/  IMAD.WIDE.U32 R2, R126, R121, R2 ;  /* 0x000000797e027225 */ /* 0x000fc800078e0002 */
[----:B------:R-:W-:Y:S02]  /*67cf0*/  IMAD.MOV.U32 R6, RZ, RZ, R2 ;  /* 0x000000ffff067224 */ /* 0x000fe400078e0002 */
[----:B------:R-:W-:Y:S02]  /*67d00*/  IMAD.IADD R4, R3, 0x1, R53 ;  /* 0x0000000103047824 */ /* 0x000fe400078e0235 */
[----:B------:R-:W-:-:S04]  /*67d10*/  IMAD.WIDE.U32 R6, R126, R121, R6 ;  /* 0x000000797e067225 */ /* 0x000fc800078e0006 */
[----:B------:R-:W-:Y:S01]  /*67d20*/  IMAD.WIDE.U32 R2, R126, R124, R4 ;  /* 0x0000007c7e027225 */ /* 0x000fe200078e0004 */
[----:B------:R-:W-:-:S03]  /*67d30*/  MOV R4, R52 ;  /* 0x0000003400047202 */ /* 0x000fc60000000f00 */
        /* <DEDUP_REMOVED lines=9> */
[----:B------:R-:W-:Y:S01]  /*67dd0*/  IMAD.IADD R2, R3, 0x1, R65 ;  /* 0x0000000103027824 */ /* 0x000fe200078e0241 */
[----:B------:R-:W-:Y:S01]  /*67de0*/  MOV R3, RZ ;  /* 0x000000ff00037202 */ /* 0x000fe20000000f00 */
[----:B------:R-:W-:-:S04]  /*67df0*/  IMAD.WIDE.U32 R4, R121, R121, R4 ;  /* 0x0000007979047225 */ /* 0x000fc800078e0004 */
[----:B------:R-:W-:Y:S02]  /*67e00*/  IMAD.X R57, RZ, RZ, RZ, P0 ;  /* 0x000000ffff397224 */ /* 0x000fe400000e06ff */
[----:B------:R-:W-:-:S04]  /*67e10*/  IMAD.WIDE.U32 R2, R126, R95, R2 ;  /* 0x0000005f7e027225 */ /* 0x000fc800078e0002 */
[----:B------:R-:W-:Y:S02]  /*67e20*/  IMAD.IADD R53, R53, 0x1, R5 ;  /* 0x0000000135357824 */ /* 0x000fe400078e0205 */
[----:B------:R-:W-:Y:S02]  /*67e30*/  IMAD.MOV.U32 R5, RZ, RZ, RZ ;  /* 0x000000ffff057224 */ /* 0x000fe400078e00ff */
[----:B------:R-:W-:Y:S01]  /*67e40*/  IMAD.WIDE.U32 R56, R9, R73, R56 ;  /* 0x0000004909387225 */ /* 0x000fe200078e0038 */
[----:B------:R-:W-:Y:S02]  /*67e50*/  IADD3 R52, P0, PT, R53, R2, RZ ;  /* 0x0000000235347210 */ /* 0x000fe40007f1e0ff */
[----:B------:R-:W-:Y:S01]  /*67e60*/  IADD3 R2, PT, PT, R3, R5, RZ ;  /* 0x0000000503027210 */ /* 0x000fe20007ffe0ff */
[----:B------:R-:W-:Y:S02]  /*67e70*/  IMAD.MOV.U32 R54, RZ, RZ, R4 ;  /* 0x000000ffff367224 */ /* 0x000fe400078e0004 */
[----:B------:R-:W-:Y:S01]  /*67e80*/  IMAD.IADD R3, R44, 0x1, R57 ;  /* 0x000000012c037824 */ /* 0x000fe200078e0239 */
[----:B------:R-:W-:Y:S01]  /*67e90*/  MOV R57, RZ ;  /* 0x000000ff00397202 */ /* 0x000fe20000000f00 */
[----:B------:R-:W-:-:S04]  /*67ea0*/  IMAD.WIDE.U32 R54, R126, R124, R54 ;  /* 0x0000007c7e367225 */ /* 0x000fc800078e0036 */
[----:B------:R-:W-:Y:S01]  /*67eb0*/  IMAD.X R53, RZ, RZ, RZ, P0 ;  /* 0x000000ffff357224 */ /* 0x000fe200000e06ff */
[----:B------:R-:W-:Y:S01]  /*67ec0*/  IADD3 R54, P0, PT, R3, R54, RZ ;  /* 0x0000003603367210 */ /* 0x000fe20007f1e0ff */
[----:B------:R-:W-:Y:S01]  /*67ed0*/  IMAD.IADD R59, R65, 0x1, R55 ;  /* 0x00000001413b7824 */ /* 0x000fe200078e0237 */
[----:B------:R-:W-:Y:S01]  /*67ee0*/  MOV R3, RZ ;  /* 0x000000ff00037202 */ /* 0x000fe20000000f00 */
[----:B------:R-:W-:-:S04]  /*67ef0*/  IMAD.WIDE.U32 R52, R121, R124, R52 ;  /* 0x0000007c79347225 */ /* 0x000fc800078e0034 */
[----:B------:R-:W-:Y:S01]  /*67f00*/  IMAD R6, R56, R42, RZ ;  /* 0x0000002a38067224 */ /* 0x000fe200078e02ff */
[----:B------:R-:W-:Y:S01]  /*67f10*/  IADD3 R58, P1, PT, R59, R52, RZ ;  /* 0x000000343b3a7210 */ /* 0x000fe20007f3e0ff */
[----:B------:R-:W-:Y:S02]  /*67f20*/  IMAD.IADD R53, R65, 0x1, R53 ;  /* 0x0000000141357824 */ /* 0x000fe400078e0235 */
[----:B------:R-:W-:Y:S01]  /*67f30*/  IMAD.WIDE.U32 R2, R126, R94, R2 ;  /* 0x0000005e7e027225 */ /* 0x000fe200078e0002 */
[----:B------:R-:W-:-:S03]  /*67f40*/  IADD3.X R59, PT, PT, RZ, RZ, RZ, P1, !PT ;  /* 0x000000ffff3b7210 */ /* 0x000fc60000ffe4ff */
[----:B------:R-:W-:-:S04]  /*67f50*/  IMAD.HI.U32 R56, R6, R72, R56 ;  /* 0x0000004806387227 */ /* 0x000fc800078e0038 */
[----:B------:R-:W-:Y:S01]  /*67f60*/  IMAD.X R55, RZ, RZ, RZ, P0 ;  /* 0x000000ffff377224 */ /* 0x000fe200000e06ff */
[----:B------:R-:W-:Y:S01]  /*67f70*/  IADD3 R52, P0, PT, R53, R2, RZ ;  /* 0x0000000235347210 */ /* 0x000fe20007f1e0ff */
[----:B------:R-:W-:Y:S02]  /*67f80*/  IMAD.IADD R7, R43, 0x1, R56 ;  /* 0x000000012b077824 */ /* 0x000fe400078e0238 */
[----:B------:R-:W-:-:S04]  /*67f90*/  IMAD.WIDE.U32 R56, R9, R74, R54 ;  /* 0x0000004a09387225 */ /* 0x000fc800078e0036 */
[----:B------:R-:W-:Y:S01]  /*67fa0*/  IMAD.X R53, RZ, RZ, RZ, P0 ;  /* 0x000000ffff357224 */ /* 0x000fe200000e06ff */
[----:B------:R-:W-:Y:S01]  /*67fb0*/  IADD3 R2, P1, PT, R7, R56, RZ ;  /* 0x0000003807027210 */ /* 0x000fe20007f3e0ff */
[----:B------:R-:W-:Y:S01]  /*67fc0*/  IMAD.WIDE.U32 R58, R121, R124, R58 ;  /* 0x0000007c793a7225 */ /* 0x000fe200078e003a */
[----:B------:R-:W-:Y:S02]  /*67fd0*/  IADD3 R61, PT, PT, R45, R57, RZ ;  /* 0x000000392d3d7210 */ /* 0x000fe40007ffe0ff */
[----:B------:R-:W-:Y:S01]  /*67fe0*/  MOV R7, RZ ;  /* 0x000000ff00077202 */ /* 0x000fe20000000f00 */
        /* <DEDUP_REMOVED lines=20> */
[----:B------:R-:W-:Y:S02]  /*68130*/  IMAD.MOV.U32 R58, RZ, RZ, R2 ;  /* 0x000000ffff3a7224 */ /* 0x000fe400078e0002 */
[----:B------:R-:W-:Y:S02]  /*68140*/  IMAD.X R55, RZ, RZ, RZ, P0 ;  /* 0x000000ffff377224 */ /* 0x000fe400000e06ff */
[----:B------:R-:W-:Y:S01]  /*68150*/  IMAD.HI.U32 R0, R3, R72, R58 ;  /* 0x0000004803007227 */ /* 0x000fe200078e003a */
[----:B------:R-:W-:Y:S02]  /*68160*/  IADD3 R58, P0, PT, R53, R56, RZ ;  /* 0x00000038353a7210 */ /* 0x000fe40007f1e0ff */
[----:B------:R-:W-:Y:S01]  /*68170*/  IADD3 R59, PT, PT, R65, R57, RZ ;  /* 0x00000039413b7210 */ /* 0x000fe20007ffe0ff */
[----:B------:R-:W-:Y:S02]  /*68180*/  IMAD.X R61, RZ, RZ, RZ, P1 ;  /* 0x000000ffff3d7224 */ /* 0x000fe400008e06ff */
[----:B------:R-:W-:-:S04]  /*68190*/  IMAD.WIDE.U32 R54, R121, R94, R54 ;  /* 0x0000005e79367225 */ /* 0x000fc800078e0036 */
[----:B------:R-:W-:Y:S01]  /*681a0*/  IMAD.MOV.U32 R53, RZ, RZ, RZ ;  /* 0x000000ffff357224 */ /* 0x000fe200078e00ff */
[----:B------:R-:W-:Y:S01]  /*681b0*/  IADD3 R55, PT, PT, R51, R55, RZ ;  /* 0x0000003733377210 */ /* 0x000fe20007ffe0ff */
[----:B------:R-:W-:-:S04]  /*681c0*/  IMAD.WIDE.U32 R60, R9, R75, R60 ;  /* 0x0000004b093c7225 */ /* 0x000fc800078e003c */
[----:B------:R-:W-:Y:S01]  /*681d0*/  IMAD.WIDE.U32 R56, R126, R92, R52 ;  /* 0x0000005c7e387225 */ /* 0x000fe200078e0034 */
[----:B------:R-:W-:Y:S02]  /*681e0*/  IADD3 R52, P1, PT, R59, R54, RZ ;  /* 0x000000363b347210 */ /* 0x000fe40007f3e0ff */
[----:B------:R-:W-:Y:S01]  /*681f0*/  IADD3.X R59, PT, PT, RZ, RZ, RZ, P0, !PT ;  /* 0x000000ffff3b7210 */ /* 0x000fe200007fe4ff */
[----:B------:R-:W-:Y:S01]  /*68200*/  IMAD.MOV.U32 R2, RZ, RZ, RZ ;  /* 0x000000ffff027224 */ /* 0x000fe200078e00ff */
[----:B------:R-:W-:Y:S01]  /*68210*/  IADD3 R62, P2, PT, R63, R60, RZ ;  /* 0x0000003c3f3e7210 */ /* 0x000fe20007f5e0ff */
[----:B------:R-:W-:Y:S01]  /*68220*/  IMAD.X R53, RZ, RZ, RZ, P1 ;  /* 0x000000ffff357224 */ /* 0x000fe200008e06ff */
[----:B------:R-:W-:Y:S01]  /*68230*/  IADD3 R60, P0, PT, R55, R56, RZ ;  /* 0x00000038373c7210 */ /* 0x000fe20007f1e0ff */
[----:B------:R-:W-:Y:S01]  /*68240*/  IMAD.WIDE.U32 R58, R121, R95, R58 ;  /* 0x0000005f793a7225 */ /* 0x000fe200078e003a */
[----:B------:R-:W-:-:S03]  /*68250*/  IADD3.X R63, PT, PT, RZ, RZ, RZ, P2, !PT ;  /* 0x000000ffff3f7210 */ /* 0x000fc600017fe4ff */
[----:B------:R-:W-:Y:S02]  /*68260*/  IMAD.IADD R54, R57, 0x1, R2 ;  /* 0x0000000139367824 */ /* 0x000fe400078e0202 */
[----:B------:R-:W-:-:S04]  /*68270*/  IMAD.WIDE.U32 R52, R124, R95, R52 ;  /* 0x0000005f7c347225 */ /* 0x000fc800078e0034 */
[C---:B------:R-:W-:Y:S01]  /*68280*/  IMAD.IADD R57, R5.reuse, 0x1, R59 ;  /* 0x0000000105397824 */ /* 0x040fe200078e023b */
[----:B------:R-:W-:Y:S01]  /*68290*/  MOV R59, RZ ;  /* 0x000000ff003b7202 */ /* 0x000fe20000000f00 */
[----:B------:R-:W-:Y:S01]  /*682a0*/  IMAD.IADD R67, R46, 0x1, R61 ;  /* 0x000000012e437824 */ /* 0x000fe200078e023d */
        /* <DEDUP_REMOVED lines=8> */
[----:B------:R-:W-:Y:S01]  /*68330*/  IMAD.WIDE.U32 R60, R121, R93, R60 ;  /* 0x0000005d793c7225 */ /* 0x000fe200078e003c */
[----:B------:R-:W-:-:S03]  /*68340*/  IADD3 R58, P1, PT, R67, R58, RZ ;  /* 0x0000003a433a7210 */ /* 0x000fc60007f3e0ff */
[----:B------:R-:W-:Y:S01]  /*68350*/  IMAD.MOV.U32 R55, RZ, RZ, RZ ;  /* 0x000000ffff377224 */ /* 0x000fe200078e00ff */
[----:B------:R-:W-:Y:S01]  /*68360*/  IADD3 R60, P0, PT, R53, R60, RZ ;  /* 0x0000003c353c7210 */ /* 0x000fe20007f1e0ff */
[----:B------:R-:W-:Y:S02]  /*68370*/  IMAD.IADD R65, R45, 0x1, R63 ;  /* 0x000000012d417824 */ /* 0x000fe400078e023f */
        /* <DEDUP_REMOVED lines=8> */
[----:B------:R-:W-:Y:S01]  /*68400*/  IMAD.X R63, RZ, RZ, RZ, P0 ;  /* 0x000000ffff3f7224 */ /* 0x000fe200000e06ff */
[----:B------:R-:W-:Y:S01]  /*68410*/  IADD3.X R53, PT, PT, RZ, RZ, RZ, P2, !PT ;  /* 0x000000ffff357210 */ /* 0x000fe200017fe4ff */
[----:B------:R-:W-:Y:S02]  /*68420*/  IMAD.MOV.U32 R0, RZ, RZ, RZ ;  /* 0x000000ffff007224 */ /* 0x000fe400078e00ff */
[----:B------:R-:W-:-:S04]  /*68430*/  IMAD.WIDE.U32 R60, R124, R94, R60 ;  /* 0x0000005e7c3c7225 */ /* 0x000fc800078e003c */
[----:B------:R-:W-:-:S04]  /*68440*/  IMAD.WIDE.U32 R58, R9, R76, R58 ;  /* 0x0000004c093a7225 */ /* 0x000fc800078e003a */
[----:B------:R-:W-:Y:S01]  /*68450*/  IMAD.IADD R57, R5, 0x1, R57 ;  /* 0x0000000105397824 */ /* 0x000fe200078e0239 */
[----:B------:R-:W-:Y:S01]  /*68460*/  IADD3 R58, P3, PT, R65, R58, RZ ;  /* 0x0000003a413a7210 */ /* 0x000fe20007f7e0ff */
[----:B------:R-:W-:Y:S01]  /*68470*/  IMAD.WIDE.U32 R52, R3, R73, R52 ;  /* 0x0000004903347225 */ /* 0x000fe200078e0034 */
[----:B------:R-:W-:Y:S02]  /*68480*/  IADD3 R67, PT, PT, R47, R59, RZ ;  /* 0x0000003b2f437210 */ /* 0x000fe40007ffe0ff */
[----:B------:R-:W-:Y:S01]  /*68490*/  IADD3 R56, P2, PT, R57, R60, RZ ;  /* 0x0000003c39387210 */ /* 0x000fe20007f5e0ff */
[----:B------:R-:W-:-:S04]  /*684a0*/  IMAD.WIDE.U32 R62, R121, R92, R62 ;  /* 0x0000005c793e7225 */ /* 0x000fc800078e003e */
[----:B------:R-:W-:Y:S01]  /*684b0*/  IMAD.IADD R64, R55, 0x1, R0 ;  /* 0x0000000137407824 */ /* 0x000fe200078e0200 */
[----:B------:R-:W-:Y:S01]  /*684c0*/  IADD3.X R55, PT, PT, RZ, RZ, RZ, P1, !PT ;  /* 0x000000ffff377210 */ /* 0x000fe20000ffe4ff */
[----:B------:R-:W-:Y:S02]  /*684d0*/  IMAD.IADD R61, R51, 0x1, R61 ;  /* 0x00000001333d7824 */ /* 0x000fe400078e023d */
[----:B------:R-:W-:Y:S02]  /*684e0*/  IMAD.IADD R65, R44, 0x1, R53 ;  /* 0x000000012c417824 */ /* 0x000fe400078e0235 */
[----:B------:R-:W-:Y:S01]  /*684f0*/  IMAD R4, R52, R42, RZ ;  /* 0x0000002a34047224 */ /* 0x000fe200078e02ff */
[----:B------:R-:W-:Y:S01]  /*68500*/  IADD3 R62, P1, PT, R61, R62, RZ ;  /* 0x0000003e3d3e7210 */ /* 0x000fe20007f3e0ff */
[----:B------:R-:W-:Y:S02]  /*68510*/  IMAD.MOV.U32 R53, RZ, RZ, RZ ;  /* 0x000000ffff357224 */ /* 0x000fe400078e00ff */
[----:B------:R-:W-:-:S02]  /*68520*/  IMAD.IADD R59, R2, 0x1, R63 ;  /* 0x00000001023b7824 */ /* 0x000fc400078e023f */
[----:B------:R-:W-:-:S04]  /*68530*/  IMAD.WIDE.U32 R60, R121, R94, R54 ;  /* 0x0000005e793c7225 */ /* 0x000fc800078e0036 */
[----:B------:R-:W-:Y:S01]  /*68540*/  IMAD.HI.U32 R66, R4, R72, R52 ;  /* 0x0000004804427227 */ /* 0x000fe200078e0034 */
[----:B------:R-:W-:Y:S02]  /*68550*/  IADD3 R52, P0, PT, R59, R64, RZ ;  /* 0x000000403b347210 */ /* 0x000fe40007f1e0ff */
[----:B------:R-:W-:Y:S01]  /*68560*/  IADD3.X R59, PT, PT, RZ, RZ, RZ, P3, !PT ;  /* 0x000000ffff3b7210 */ /* 0x000fe20001ffe4ff */
[----:B------:R-:W-:Y:S02]  /*68570*/  IMAD.X R57, RZ, RZ, RZ, P2 ;  /* 0x000000ffff397224 */ /* 0x000fe400010e06ff */
        /* <DEDUP_REMOVED lines=21> */
[----:B------:R-:W-:Y:S01]  /*686d0*/  IMAD.X R59, RZ, RZ, RZ, P1 ;  /* 0x000000ffff3b7224 */ /* 0x000fe200008e06ff */
[----:B------:R-:W-:Y:S01]  /*686e0*/  IADD3 R60, P2, PT, R61, R54, RZ ;  /* 0x000000363d3c7210 */ /* 0x000fe20007f5e0ff */
[----:B------:R-:W-:Y:S02]  /*686f0*/  IMAD.X R57, RZ, RZ, RZ, P4 ;  /* 0x000000ffff397224 */ /* 0x000fe400020e06ff */
[----:B------:R-:W-:Y:S02]  /*68700*/  IMAD.IADD R55, R51, 0x1, R55 ;  /* 0x0000000133377824 */ /* 0x000fe400078e0237 */
[----:B------:R-:W-:Y:S02]  /*68710*/  IMAD.X R65, RZ, RZ, RZ, P0 ;  /* 0x000000ffff417224 */ /* 0x000fe400000e06ff */
[----:B------:R-:W-:-:S04]  /*68720*/  IMAD.WIDE.U32 R58, R95, R94, R58 ;  /* 0x0000005e5f3a7225 */ /* 0x000fc800078e003a */
[----:B------:R-:W-:Y:S01]  /*68730*/  IMAD.WIDE.U32 R62, R9, R77, R62 ;  /* 0x0000004d093e7225 */ /* 0x000fe200078e003e */
[----:B------:R-:W-:Y:S02]  /*68740*/  IADD3 R54, P0, PT, R55, R58, RZ ;  /* 0x0000003a37367210 */ /* 0x000fe40007f1e0ff */
[----:B------:R-:W-:Y:S01]  /*68750*/  IADD3 R59, PT, PT, R51, R59, RZ ;  /* 0x0000003b333b7210 */ /* 0x000fe20007ffe0ff */
        /* <DEDUP_REMOVED lines=12> */
[----:B------:R-:W-:Y:S01]  /*68820*/  IMAD.WIDE.U32 R60, R121, R93, R60 ;  /* 0x0000005d793c7225 */ /* 0x000fe200078e003c */
[----:B------:R-:W-:-:S03]  /*68830*/  IADD3 R56, P0, PT, R56, R69, RZ ;  /* 0x0000004538387210 */ /* 0x000fc60007f1e0ff */
[----:B------:R-:W-:Y:S01]  /*68840*/  IMAD.X R63, RZ, RZ, RZ, P3 ;  /* 0x000000ffff3f7224 */ /* 0x000fe200018e06ff */
[----:B------:R-:W-:Y:S01]  /*68850*/  IADD3 R5, PT, PT, R7, R61, RZ ;  /* 0x0000003d07057210 */ /* 0x000fe20007ffe0ff */
[----:B------:R-:W-:Y:S02]  /*68860*/  IMAD.X R53, RZ, RZ, RZ, P4 ;  /* 0x000000ffff357224 */ /* 0x000fe400020e06ff */
[----:B------:R-:W-:Y:S02]  /*68870*/  IMAD.IADD R57, R45, 0x1, R57 ;  /* 0x000000012d397824 */ /* 0x000fe400078e0239 */
[----:B------:R-:W-:-:S04]  /*68880*/  IMAD.WIDE.U32 R54, R95, R94, R54 ;  /* 0x0000005e5f367225 */ /* 0x000fc800078e0036 */
[----:B------:R-:W-:Y:S01]  /*68890*/  IMAD.WIDE.U32 R64, R6, R76, R62 ;  /* 0x0000004c06407225 */ /* 0x000fe200078e003e */
[----:B------:R-:W-:-:S03]  /*688a0*/  IADD3 R54, P2, PT, R5, R54, RZ ;  /* 0x0000003605367210 */ /* 0x000fc60007f5e0ff */
[----:B------:R-:W-:Y:S01]  /*688b0*/  IMAD.WIDE.U32 R62, R4, R73, R52 ;  /* 0x00000049043e7225 */ /* 0x000fe200078e0034 */
[----:B------:R-:W-:-:S03]  /*688c0*/  IADD3 R52, P4, PT, R57, R64, RZ ;  /* 0x0000004039347210 */ /* 0x000fc60007f9e0ff */
[----:B------:R-:W-:Y:S01]  /*688d0*/  IMAD.IADD R55, R51, 0x1, R55 ;  /* 0x0000000133377824 */ /* 0x000fe200078e0237 */
[----:B------:R-:W-:Y:S01]  /*688e0*/  IADD3.X R53, PT, PT, RZ, RZ, RZ, P4, !PT ;  /* 0x000000ffff357210 */ /* 0x000fe200027fe4ff */
[----:B------:R-:W-:-:S04]  /*688f0*/  IMAD.WIDE.U32 R58, R95, R93, R58 ;  /* 0x0000005d5f3a7225 */ /* 0x000fc800078e003a */
[----:B------:R-:W-:Y:S01]  /*68900*/  IMAD.IADD R69, R47, 0x1, R65 ;  /* 0x000000012f457824 */ /* 0x000fe200078e0241 */
[----:B------:R-:W-:Y:S01]  /*68910*/  IADD3 R58, P1, PT, R55, R58, RZ ;  /* 0x0000003a373a7210 */ /* 0x000fe20007f3e0ff */
[----:B------:R-:W-:Y:S01]  /*68920*/  IMAD.X R57, RZ, RZ, RZ, P0 ;  /* 0x000000ffff397224 */ /* 0x000fe200000e06ff */
[----:B------:R-:W-:Y:S01]  /*68930*/  IADD3 R59, PT, PT, R7, R59, RZ ;  /* 0x0000003b073b7210 */ /* 0x000fe20007ffe0ff */
[----:B------:R-:W-:Y:S01]  /*68940*/  IMAD.IADD R65, R44, 0x1, R63 ;  /* 0x000000012c417824 */ /* 0x000fe200078e023f */
[----:B------:R-:W-:Y:S01]  /*68950*/  MOV R63, RZ ;  /* 0x000000ff003f7202 */ /* 0x000fe20000000f00 */
[----:B------:R-:W-:Y:S02]  /*68960*/  IMAD.MOV.U32 R61, RZ, RZ, RZ ;  /* 0x000000ffff3d7224 */ /* 0x000fe400078e00ff */
[----:B------:R-:W-:Y:S02]  /*68970*/  IMAD R5, R62, R42, RZ ;  /* 0x0000002a3e057224 */ /* 0x000fe400078e02ff */
[----:B------:R-:W-:-:S02]  /*68980*/  IMAD.X R55, RZ, RZ, RZ, P2 ;  /* 0x000000ffff377224 */ /* 0x000fc400010e06ff */
        /* <DEDUP_REMOVED lines=19> */
[----:B------:R-:W-:Y:S02]  /*68ac0*/  IMAD.X R57, RZ, RZ, RZ, P2 ;  /* 0x000000ffff397224 */ /* 0x000fe400010e06ff */
[----:B------:R-:W-:-:S04]  /*68ad0*/  IMAD.WIDE.U32 R54, R95, R92, R54 ;  /* 0x0000005c5f367225 */ /* 0x000fc800078e0036 */
[----:B------:R-:W-:Y:S01]  /*68ae0*/  IMAD.IADD R51, R51, 0x1, R59 ;  /* 0x0000000133337824 */ /* 0x000fe200078e023b */
[C---:B------:R-:W-:Y:S01]  /*68af0*/  IADD3 R55, PT, PT, R2.reuse, R55, RZ ;  /* 0x0000003702377210 */ /* 0x040fe20007ffe0ff */
        /* <DEDUP_REMOVED lines=46> */
[----:B------:R-:W-:Y:S01]  /*68de0*/  IMAD.WIDE.U32 R52, R5, R73, R52 ;  /* 0x0000004905347225 */ /* 0x000fe200078e0034 */
[----:B------:R-:W-:-:S03]  /*68df0*/  IADD3 R62, P3, PT, R67, R62, RZ ;  /* 0x0000003e433e7210 */ /* 0x000fc60007f7e0ff */
[----:B------:R-:W-:Y:S01]  /*68e00*/  IMAD.IADD R59, R7, 0x1, R59 ;  /* 0x00000001073b7824 */ /* 0x000fe200078e023b */
        /* <DEDUP_REMOVED lines=8> */
[----:B------:R-:W-:Y:S01]  /*68e90*/  IMAD.X R59, RZ, RZ, RZ, P1 ;  /* 0x000000ffff3b7224 */ /* 0x000fe200008e06ff */
[----:B------:R-:W-:Y:S01]  /*68ea0*/  IADD3 R64, P1, PT, R63, R60, RZ ;  /* 0x0000003c3f407210 */ /* 0x000fe20007f3e0ff */
[----:B------:R-:W-:Y:S01]  /*68eb0*/  IMAD.HI.U32 R66, R9, R72, R52 ;  /* 0x0000004809427227 */ /* 0x000fe200078e0034 */
[----:B------:R-:W-:Y:S02]  /*68ec0*/  IADD3.X R63, PT, PT, RZ, RZ, RZ, P3, !PT ;  /* 0x000000ffff3f7210 */ /* 0x000fe40001ffe4ff */
[----:B------:R-:W-:Y:S01]  /*68ed0*/  IADD3 R52, PT, PT, R2, R55, RZ ;  /* 0x0000003702347210 */ /* 0x000fe20007ffe0ff */
[----:B------:R-:W-:-:S03]  /*68ee0*/  IMAD.WIDE.U32 R56, R4, R75, R56 ;  /* 0x0000004b04387225 */ /* 0x000fc600078e0038 */
[----:B------:R-:W-:Y:S01]  /*68ef0*/  IADD3 R52, P0, PT, R52, R69, RZ ;  /* 0x0000004534347210 */ /* 0x000fe20007f1e0ff */
[----:B------:R-:W-:Y:S02]  /*68f00*/  IMAD.IADD R53, R0, 0x1, R61 ;  /* 0x0000000100357824 */ /* 0x000fe400078e023d */
[----:B------:R-:W-:Y:S01]  /*68f10*/  IMAD.WIDE.U32 R60, R95, R92, R58 ;  /* 0x0000005c5f3c7225 */ /* 0x000fe200078e003a */
[----:B------:R-:W-:-:S03]  /*68f20*/  IADD3 R58, P3, PT, R51, R56, RZ ;  /* 0x00000038333a7210 */ /* 0x000fc60007f7e0ff */
[----:B------:R-:W-:Y:S01]  /*68f30*/  IMAD.X R55, RZ, RZ, RZ, P2 ;  /* 0x000000ffff377224 */ /* 0x000fe200010e06ff */
[----:B------:R-:W-:Y:S01]  /*68f40*/  IADD3 R56, P4, PT, R53, R60, RZ ;  /* 0x0000003c35387210 */ /* 0x000fe20007f9e0ff */
[----:B------:R-:W-:Y:S01]  /*68f50*/  IMAD.WIDE.U32 R62, R6, R78, R62 ;  /* 0x0000004e063e7225 */ /* 0x000fe200078e003e */
[----:B------:R-:W-:Y:S02]  /*68f60*/  IADD3 R61, PT, PT, R2, R61, RZ ;  /* 0x0000003d023d7210 */ /* 0x000fe40007ffe0ff */
[----:B------:R-:W-:Y:S01]  /*68f70*/  IADD3.X R59, PT, PT, RZ, RZ, RZ, P3, !PT ;  /* 0x000000ffff3b7210 */ /* 0x000fe20001ffe4ff */
[----:B------:R-:W-:Y:S02]  /*68f80*/  IMAD.IADD R65, R47, 0x1, R65 ;  /* 0x000000012f417824 */ /* 0x000fe400078e0241 */
[----:B------:R-:W-:-:S03]  /*68f90*/  IMAD.WIDE.U32 R54, R93, R93, R54 ;  /* 0x0000005d5d367225 */ /* 0x000fc600078e0036 */
[----:B------:R-:W-:Y:S01]  /*68fa0*/  IADD3 R60, P2, PT, R65, R62, RZ ;  /* 0x0000003e413c7210 */ /* 0x000fe20007f5e0ff */
[----:B------:R-:W-:Y:S01]  /*68fb0*/  IMAD.IADD R63, R49, 0x1, R63 ;  /* 0x00000001313f7824 */ /* 0x000fe200078e023f */
[----:B------:R-:W-:Y:S01]  /*68fc0*/  IADD3 R62, P3, PT, R61, R54, RZ ;  /* 0x000000363d3e7210 */ /* 0x000fe20007f7e0ff */
[----:B------:R-:W-:Y:S02]  /*68fd0*/  IMAD.X R53, RZ, RZ, RZ, P0 ;  /* 0x000000ffff357224 */ /* 0x000fe400000e06ff */
[----:B------:R-:W-:Y:S01]  /*68fe0*/  IMAD.IADD R51, R46, 0x1, R57 ;  /* 0x000000012e337824 */ /* 0x000fe200078e0239 */
[----:B------:R-:W-:Y:S01]  /*68ff0*/  IADD3 R54, P5, PT, R63, R64, RZ ;  /* 0x000000403f367210 */ /* 0x000fe20007fbe0ff */
[----:B------:R-:W-:Y:S01]  /*69000*/  IMAD.IADD R55, R7, 0x1, R55 ;  /* 0x0000000107377824 */ /* 0x000fe200078e0237 */
[----:B------:R-:W-:Y:S01]  /*69010*/  IADD3.X R57, PT, PT, RZ, RZ, RZ, P4, !PT ;  /* 0x000000ffff397210 */ /* 0x000fe200027fe4ff */
        /* <DEDUP_REMOVED lines=14> */
[----:B------:R-:W-:Y:S02]  /*69100*/  IMAD.IADD R53, R0, 0x1, R57 ;  /* 0x0000000100357824 */ /* 0x000fe400078e0239 */
[----:B------:R-:W-:-:S04]  /*69110*/  IMAD.WIDE.U32 R62, R94, R92, R62 ;  /* 0x0000005c5e3e7225 */ /* 0x000fc800078e003e */
[----:B------:R-:W-:Y:S02]  /*69120*/  IMAD.X R59, RZ, RZ, RZ, P4 ;  /* 0x000000ffff3b7224 */ /* 0x000fe400020e06ff */
        /* <DEDUP_REMOVED lines=48> */
[----:B------:R-:W-:-:S04]  /*69430*/  IMAD.WIDE.U32 R58, R92, R92, R58 ;  /* 0x0000005c5c3a7225 */ /* 0x000fc800078e003a */
[----:B------:R-:W-:Y:S02]  /*69440*/  IMAD.IADD R7, R46, 0x1, R7 ;  /* 0x000000012e077824 */ /* 0x000fe400078e0207 */
[----:B------:R-:W-:Y:S02]  /*69450*/  IMAD.X R55, RZ, RZ, RZ, P2 ;  /* 0x000000ffff377224 */ /* 0x000fe400010e06ff */
[----:B------:R-:W-:Y:S01]  /*69460*/  IMAD.WIDE.U32 R60, R3, R79, R60 ;  /* 0x0000004f033c7225 */ /* 0x000fe200078e003c */
[----:B------:R-:W-:Y:S02]  /*69470*/  IADD3.X R3, PT, PT, RZ, RZ, RZ, P3, !PT ;  /* 0x000000ffff037210 */ /* 0x000fe40001ffe4ff */
[----:B------:R-:W-:Y:S01]  /*69480*/  IADD3 R52, P3, PT, R7, R56, RZ ;  /* 0x0000003807347210 */ /* 0x000fe20007f7e0ff */
[----:B------:R-:W-:Y:S01]  /*69490*/  IMAD.IADD R57, R48, 0x1, R57 ;  /* 0x0000000130397824 */ /* 0x000fe200078e0239 */
[----:B------:R-:W-:Y:S01]  /*694a0*/  IADD3.X R7, PT, PT, RZ, RZ, RZ, P1, !PT ;  /* 0x000000ffff077210 */ /* 0x000fe20000ffe4ff */
[----:B------:R-:W-:-:S02]  /*694b0*/  IMAD.IADD R53, R0, 0x1, R53 ;  /* 0x0000000100357824 */ /* 0x000fc400078e0235 */
        /* <DEDUP_REMOVED lines=39> */
[----:B------:R-:W-:Y:S01]  /*69730*/  IMAD.IADD R7, R44, 0x1, R53 ;  /* 0x000000012c077824 */ /* 0x000fe200078e0235 */
[----:B------:R-:W-:Y:S01]  /*69740*/  MOV R53, RZ ;  /* 0x000000ff00357202 */ /* 0x000fe20000000f00 */
[----:B------:R-:W-:-:S03]  /*69750*/  IMAD.WIDE.U32 R58, R5, R77, R58 ;  /* 0x0000004d053a7225 */ /* 0x000fc600078e003a */
[----:B------:R-:W-:Y:S01]  /*69760*/  IADD3 R6, P3, PT, R7, R56, RZ ;  /* 0x0000003807067210 */ /* 0x000fe20007f7e0ff */
        /* <DEDUP_REMOVED lines=15> */
[----:B------:R-:W-:Y:S02]  /*69860*/  IMAD.X R62, RZ, RZ, RZ, P4 ;  /* 0x000000ffff3e7224 */ /* 0x000fe400020e06ff */
[----:B------:R-:W-:-:S03]  /*69870*/  IMAD.WIDE.U32 R54, R9, R76, R54 ;  /* 0x0000004c09367225 */ /* 0x000fc600078e0036 */
[----:B------:R-:W-:Y:S01]  /*69880*/  IADD3 R62, P4, PT, R62, R63, RZ ;  /* 0x0000003f3e3e7210 */ /* 0x000fe20007f9e0ff */
        /* <DEDUP_REMOVED lines=10> */
[----:B------:R-:W-:Y:S01]  /*69930*/  IMAD.WIDE.U32 R6, R92, R89, R2 ;  /* 0x000000595c067225 */ /* 0x000fe200078e0002 */
[----:B------:R-:W-:-:S02]  /*69940*/  IADD3 R56, P2, PT, R57, R60, RZ ;  /* 0x0000003c39387210 */ /* 0x000fc40007f5e0ff */
[----:B------:R-:W-:Y:S01]  /*69950*/  IADD3 R63, P3, PT, R63, R62, RZ ;  /* 0x0000003e3f3f7210 */ /* 0x000fe20007f7e0ff */
[----:B------:R-:W-:Y:S02]  /*69960*/  IMAD.X R59, RZ, RZ, RZ, P0 ;  /* 0x000000ffff3b7224 */ /* 0x000fe400000e06ff */
[----:B------:R-:W-:Y:S02]  /*69970*/  IMAD.X R57, RZ, RZ, RZ, P2 ;  /* 0x000000ffff397224 */ /* 0x000fe400010e06ff */
[----:B------:R-:W-:-:S04]  /*69980*/  IMAD.WIDE.U32 R52, R4, R73, R52 ;  /* 0x0000004904347225 */ /* 0x000fc800078e0034 */
[----:B------:R-:W-:Y:S01]  /*69990*/  IMAD.WIDE.U32 R2, R51, R75, R54 ;  /* 0x0000004b33027225 */ /* 0x000fe200078e0036 */
[----:B------:R-:W-:Y:S02]  /*699a0*/  IADD3 R54, P0, PT, R65, R6, RZ ;  /* 0x0000000641367210 */ /* 0x000fe40007f1e0ff */
[----:B------:R-:W-:Y:S01]  /*699b0*/  MOV R111, R52 ;  /* 0x00000034006f7202 */ /* 0x000fe20000000f00 */
        /* <DEDUP_REMOVED lines=33> */
[----:B------:R-:W-:Y:S01]  /*69bd0*/  IMAD.MOV.U32 R52, RZ, RZ, R2 ;  /* 0x000000ffff347224 */ /* 0x000fe200078e0002 */
[----:B------:R-:W-:Y:S01]  /*69be0*/  IADD3.X R59, PT, PT, RZ, RZ, RZ, P6, !PT ;  /* 0x000000ffff3b7210 */ /* 0x000fe200037fe4ff */
[----:B------:R-:W-:Y:S01]  /*69bf0*/  IMAD.WIDE.U32 R6, R4, R75, R60 ;  /* 0x0000004b04067225 */ /* 0x000fe200078e003c */
[----:B------:R-:W-:-:S02]  /*69c00*/  IADD3 R54, P5, PT, R54, R53, RZ ;  /* 0x0000003536367210 */ /* 0x000fc40007fbe0ff */
        /* <DEDUP_REMOVED lines=16> */
[----:B------:R-:W-:Y:S01]  /*69d10*/  IMAD.X R53, RZ, RZ, RZ, P1 ;  /* 0x000000ffff357224 */ /* 0x000fe200008e06ff */
[----:B------:R-:W-:Y:S01]  /*69d20*/  IADD3.X R9, PT, PT, RZ, RZ, RZ, P0, !PT ;  /* 0x000000ffff097210 */ /* 0x000fe200007fe4ff */
[----:B------:R-:W-:-:S03]  /*69d30*/  IMAD.WIDE.U32 R54, R4, R76, R54 ;  /* 0x0000004c04367225 */ /* 0x000fc600078e0036 */
[----:B------:R-:W-:Y:S01]  /*69d40*/  IADD3 R60, P0, PT, R53, R60, RZ ;  /* 0x0000003c353c7210 */ /* 0x000fe20007f1e0ff */
[----:B------:R-:W-:Y:S01]  /*69d50*/  IMAD.WIDE.U32 R56, R51, R78, R58 ;  /* 0x0000004e33387225 */ /* 0x000fe200078e003a */
[----:B------:R-:W-:Y:S02]  /*69d60*/  IADD3 R59, P2, PT, R5, R62, RZ ;  /* 0x0000003e053b7210 */ /* 0x000fe40007f5e0ff */
[----:B------:R-:W-:Y:S01]  /*69d70*/  IADD3 R5, PT, PT, R47, R55, RZ ;  /* 0x000000372f057210 */ /* 0x000fe20007ffe0ff */
[----:B------:R-:W-:Y:S01]  /*69d80*/  IMAD.IADD R58, R49, 0x1, R57 ;  /* 0x00000001313a7824 */ /* 0x000fe200078e0239 */
[----:B------:R-:W-:Y:S01]  /*69d90*/  MOV R66, R54 ;  /* 0x0000003600427202 */ /* 0x000fe20000000f00 */
[----:B------:R-:W-:Y:S01]  /*69da0*/  IMAD.MOV.U32 R103, RZ, RZ, R6 ;  /* 0x000000ffff677224 */ /* 0x000fe200078e0006 */
[----:B------:R-:W-:Y:S01]  /*69db0*/  IADD3 R56, P6, PT, R5, R56, RZ ;  /* 0x0000003805387210 */ /* 0x000fe20007fde0ff */
[----:B------:R-:W-:Y:S01]  /*69dc0*/  IMAD.X R5, RZ, RZ, RZ, P5 ;  /* 0x000000ffff057224 */ /* 0x000fe200028e06ff */
[----:B------:R-:W-:-:S02]  /*69dd0*/  IADD3 R58, P1, PT, R58, R59, RZ ;  /* 0x0000003b3a3a7210 */ /* 0x000fc40007f3e0ff */
[----:B------:R-:W-:Y:S01]  /*69de0*/  IADD3 R60, P5, PT, R9, R60, RZ ;  /* 0x0000003c093c7210 */ /* 0x000fe20007fbe0ff */
[----:B------:R-:W-:Y:S01]  /*69df0*/  IMAD.X R57, RZ, RZ, RZ, P6 ;  /* 0x000000ffff397224 */ /* 0x000fe200030e06ff */
[----:B------:R-:W-:Y:S01]  /*69e00*/  IADD3.X R59, PT, PT, RZ, RZ, RZ, P1, !PT ;  /* 0x000000ffff3b7210 */ /* 0x000fe20000ffe4ff */
[----:B------:R-:W-:Y:S01]  /*69e10*/  IMAD.IADD R9, R0, 0x1, R61 ;  /* 0x0000000100097824 */ /* 0x000fe200078e023d */
[----:B------:R-:W-:Y:S01]  /*69e20*/  IADD3 R5, P1, PT, R5, R60, RZ ;  /* 0x0000003c05057210 */ /* 0x000fe20007f3e0ff */
[----:B------:R-:W-:Y:S01]  /*69e30*/  IMAD.WIDE.U32 R56, R4, R77, R56 ;  /* 0x0000004d04387225 */ /* 0x000fe200078e0038 */
[----:B------:R-:W-:-:S03]  /*69e40*/  IADD3.X R0, PT, PT, RZ, RZ, RZ, P5, !PT ;  /* 0x000000ffff007210 */ /* 0x000fc60002ffe4ff */
        /* <DEDUP_REMOVED lines=12> */
[----:B------:R-:W-:-:S03]  /*69f10*/  IMAD.WIDE.U32 R58, R4, R78, R62 ;  /* 0x0000004e043a7225 */ /* 0x000fc600078e003e */
[----:B------:R-:W-:Y:S01]  /*69f20*/  IADD3 R61, P2, PT, R5, R60, RZ ;  /* 0x0000003c053d7210 */ /* 0x000fe20007f5e0ff */
[----:B------:R-:W-:Y:S02]  /*69f30*/  IMAD.X R5, RZ, RZ, RZ, P0 ;  /* 0x000000ffff057224 */ /* 0x000fe400000e06ff */
[----:B------:R-:W-:Y:S02]  /*69f40*/  IMAD.IADD R60, R49, 0x1, R59 ;  /* 0x00000001313c7824 */ /* 0x000fe400078e023b */
[----:B------:R-:W-:Y:S01]  /*69f50*/  IMAD.MOV.U32 R71, RZ, RZ, R58 ;  /* 0x000000ffff477224 */ /* 0x000fe200078e003a */
        /* <DEDUP_REMOVED lines=41> */
.L_x_213:
        /* <DEDUP_REMOVED lines=22> */
.L_x_214:
[----:B------:R-:W-:Y:S01]  /*6a350*/  IMAD.WIDE.U32 R54, R111, R90, RZ ;  /* 0x0000005a6f367225 */ /* 0x000fe200078e00ff */
[----:B------:R-:W-:-:S03]  /*6a360*/  MOV R57, RZ ;  /* 0x000000ff00397202 */ /* 0x000fc60000000f00 */
[----:B------:R-:W-:Y:S01]  /*6a370*/  HFMA2 R0, -RZ, RZ, 0, 0 ;  /* 0x00000000ff007431 */ /* 0x000fe200000001ff */
[----:B------:R-:W-:Y:S01]  /*6a380*/  CS2R R64, SRZ ;  /* 0x0000000000407805 */ /* 0x000fe2000001ff00 */
        /* <DEDUP_REMOVED lines=24> */
[----:B------:R-:W-:Y:S01]  /*6a510*/  IMAD.MOV.U32 R59, RZ, RZ, RZ ;  /* 0x000000ffff3b7224 */ /* 0x000fe200078e00ff */
[----:B------:R-:W-:Y:S01]  /*6a520*/  MOV R58, R56 ;  /* 0x00000038003a7202 */ /* 0x000fe20000000f00 */
[----:B------:R-:W-:Y:S01]  /*6a530*/  IMAD.WIDE.U32 R6, R99, R73, R6 ;  /* 0x0000004963067225 */ /* 0x000fe200078e0006 */
[----:B------:R-:W-:-:S03]  /*6a540*/  IADD3 R54, P0, PT, R55, R2, RZ ;  /* 0x0000000237367210 */ /* 0x000fc60007f1e0ff */
[----:B------:R-:W-:Y:S02]  /*6a550*/  IMAD.IADD R2, R3, 0x1, R64 ;  /* 0x0000000103027824 */ /* 0x000fe400078e0240 */
[----:B------:R-:W-:Y:S02]  /*6a560*/  IMAD.X R55, RZ, RZ, RZ, P0 ;  /* 0x000000ffff377224 */ /* 0x000fe400000e06ff */
[----:B------:R-:W-:-:S04]  /*6a570*/  IMAD.WIDE.U32 R58, R88, R111, R58 ;  /* 0x0000006f583a7225 */ /* 0x000fc800078e003a */
[----:B------:R-:W-:Y:S01]  /*6a580*/  IMAD.IADD R3, R44, 0x1, R7 ;  /* 0x000000012c037824 */ /* 0x000fe200078e0207 */
[----:B------:R-:W-:Y:S01]  /*6a590*/  IADD3 R9, PT, PT, R105, R59, RZ ;  /* 0x0000003b69097210 */ /* 0x000fe20007ffe0ff */
[----:B------:R-:W-:-:S03]  /*6a5a0*/  IMAD.WIDE.U32 R56, R87, R103, R54 ;  /* 0x0000006757387225 */ /* 0x000fc600078e0036 */
[----:B------:R-:W-:Y:S01]  /*6a5b0*/  IADD3 R54, P0, PT, R3, R58, RZ ;  /* 0x0000003a03367210 */ /* 0x000fe20007f1e0ff */
[----:B------:R-:W-:Y:S01]  /*6a5c0*/  IMAD R51, R6, R42, RZ ;  /* 0x0000002a06337224 */ /* 0x000fe200078e02ff */
[----:B------:R-:W-:Y:S01]  /*6a5d0*/  IADD3 R56, P1, PT, R9, R56, RZ ;  /* 0x0000003809387210 */ /* 0x000fe20007f3e0ff */
[----:B------:R-:W-:Y:S01]  /*6a5e0*/  IMAD.MOV.U32 R7, RZ, RZ, RZ ;  /* 0x000000ffff077224 */ /* 0x000fe200078e00ff */
[----:B------:R-:W-:Y:S01]  /*6a5f0*/  IADD3.X R55, PT, PT, RZ, RZ, RZ, P0, !PT ;  /* 0x000000ffff377210 */ /* 0x000fe200007fe4ff */
[----:B------:R-:W-:Y:S02]  /*6a600*/  IMAD.MOV.U32 R3, RZ, RZ, RZ ;  /* 0x000000ffff037224 */ /* 0x000fe400078e00ff */
[----:B------:R-:W-:-:S04]  /*6a610*/  IMAD.HI.U32 R58, R51, R72, R6 ;  /* 0x00000048333a7227 */ /* 0x000fc800078e0006 */
[----:B------:R-:W-:Y:S02]  /*6a620*/  IMAD.IADD R57, R0, 0x1, R57 ;  /* 0x0000000100397824 */ /* 0x000fe400078e0239 */
[----:B------:R-:W-:-:S04]  /*6a630*/  IMAD.WIDE.U32 R6, R90, R91, R2 ;  /* 0x0000005b5a067225 */ /* 0x000fc800078e0002 */
[----:B------:R-:W-:Y:S01]  /*6a640*/  IMAD.WIDE.U32 R2, R99, R74, R54 ;  /* 0x0000004a63027225 */ /* 0x000fe200078e0036 */
[----:B------:R-:W-:Y:S02]  /*6a650*/  IADD3 R54, P0, PT, R57, R6, RZ ;  /* 0x0000000639367210 */ /* 0x000fe40007f1e0ff */
[----:B------:R-:W-:Y:S01]  /*6a660*/  IADD3.X R57, PT, PT, RZ, RZ, RZ, P1, !PT ;  /* 0x000000ffff397210 */ /* 0x000fe20000ffe4ff */
[----:B------:R-:W-:Y:S01]  /*6a670*/  IMAD.IADD R9, R43, 0x1, R58 ;  /* 0x000000012b097824 */ /* 0x000fe200078e023a */
[----:B------:R-:W-:Y:S01]  /*6a680*/  IADD3 R53, PT, PT, R45, R3, RZ ;  /* 0x000000032d357210 */ /* 0x000fe20007ffe0ff */
[----:B------:R-:W-:Y:S02]  /*6a690*/  IMAD.X R55, RZ, RZ, RZ, P0 ;  /* 0x000000ffff377224 */ /* 0x000fe400000e06ff */
[----:B------:R-:W-:Y:S01]  /*6a6a0*/  IMAD.WIDE.U32 R56, R88, R52, R56 ;  /* 0x0000003458387225 */ /* 0x000fe200078e0038 */
[----:B------:R-:W-:-:S03]  /*6a6b0*/  IADD3 R2, P1, PT, R9, R2, RZ ;  /* 0x0000000209027210 */ /* 0x000fc60007f3e0ff */
[----:B------:R-:W-:Y:S02]  /*6a6c0*/  HFMA2 R9, -RZ, RZ, 0, 0 ;  /* 0x00000000ff097431 */ /* 0x000fe400000001ff */
[----:B------:R-:W-:Y:S02]  /*6a6d0*/  IMAD.IADD R6, R7, 0x1, R65 ;  /* 0x0000000107067824 */ /* 0x000fe400078e0241 */
[----:B------:R-:W-:Y:S02]  /*6a6e0*/  IMAD.MOV.U32 R7, RZ, RZ, RZ ;  /* 0x000000ffff077224 */ /* 0x000fe400078e00ff */
[----:B------:R-:W-:-:S04]  /*6a6f0*/  IMAD.WIDE.U32 R54, R87, R66, R54 ;  /* 0x0000004257367225 */ /* 0x000fc800078e0036 */
[----:B------:R-:W-:Y:S02]  /*6a700*/  IMAD.IADD R57, R5, 0x1, R57 ;  /* 0x0000000105397824 */ /* 0x000fe400078e0239 */
[----:B------:R-:W-:-:S04]  /*6a710*/  IMAD.WIDE.U32 R6, R90, R71, R6 ;  /* 0x000000475a067225 */ /* 0x000fc800078e0006 */
[----:B------:R-:W-:Y:S01]  /*6a720*/  IMAD.IADD R55, R64, 0x1, R55 ;  /* 0x0000000140377824 */ /* 0x000fe200078e0237 */
[----:B------:R-:W-:Y:S01]  /*6a730*/  IADD3 R60, PT, PT, R7, R9, RZ ;  /* 0x00000009073c7210 */ /* 0x000fe20007ffe0ff */
[----:B------:R-:W-:Y:S01]  /*6a740*/  IMAD.X R3, RZ, RZ, RZ, P1 ;  /* 0x000000ffff037224 */ /* 0x000fe200008e06ff */
[----:B------:R-:W-:Y:S01]  /*6a750*/  IADD3 R54, P1, PT, R57, R54, RZ ;  /* 0x0000003639367210 */ /* 0x000fe20007f3e0ff */
[----:B------:R-:W-:Y:S01]  /*6a760*/  IMAD.MOV.U32 R57, RZ, RZ, RZ ;  /* 0x000000ffff397224 */ /* 0x000fe200078e00ff */
[----:B------:R-:W-:Y:S01]  /*6a770*/  IADD3 R6, P0, PT, R55, R6, RZ ;  /* 0x0000000637067210 */ /* 0x000fe20007f1e0ff */
[----:B------:R-:W-:-:S03]  /*6a780*/  IMAD.WIDE.U32 R2, R51, R73, R2 ;  /* 0x0000004933027225 */ /* 0x000fc600078e0002 */
[----:B------:R-:W-:Y:S01]  /*6a790*/  IADD3.X R7, PT, PT, RZ, RZ, RZ, P0, !PT ;  /* 0x000000ffff077210 */ /* 0x000fe200007fe4ff */
[----:B------:R-:W-:-:S04]  /*6a7a0*/  IMAD.WIDE.U32 R56, R85, R111, R56 ;  /* 0x0000006f55387225 */ /* 0x000fc800078e0038 */
[----:B------:R-:W-:Y:S01]  /*6a7b0*/  IMAD.X R55, RZ, RZ, RZ, P1 ;  /* 0x000000ffff377224 */ /* 0x000fe200008e06ff */
[----:B------:R-:W-:Y:S01]  /*6a7c0*/  IADD3 R59, PT, PT, R105, R57, RZ ;  /* 0x00000039693b7210 */ /* 0x000fe20007ffe0ff */
[----:B------:R-:W-:Y:S01]  /*6a7d0*/  IMAD.WIDE.U32 R6, R87, R91, R6 ;  /* 0x0000005b57067225 */ /* 0x000fe200078e0006 */
[----:B------:R-:W-:-:S03]  /*6a7e0*/  IADD3 R56, P1, PT, R53, R56, RZ ;  /* 0x0000003835387210 */ /* 0x000fc60007f3e0ff */
[----:B------:R-:W-:-:S04]  /*6a7f0*/  IMAD.WIDE.U32 R54, R88, R103, R54 ;  /* 0x0000006758367225 */ /* 0x000fc800078e0036 */
[----:B------:R-:W-:Y:S01]  /*6a800*/  IMAD.MOV.U32 R61, RZ, RZ, RZ ;  /* 0x000000ffff3d7224 */ /* 0x000fe200078e00ff */
[----:B------:R-:W-:Y:S01]  /*6a810*/  IADD3 R54, P0, PT, R59, R54, RZ ;  /* 0x000000363b367210 */ /* 0x000fe20007f1e0ff */
[----:B------:R-:W-:Y:S02]  /*6a820*/  IMAD.IADD R55, R0, 0x1, R55 ;  /* 0x0000000100377824 */ /* 0x000fe400078e0237 */
[----:B------:R-:W-:Y:S02]  /*6a830*/  HFMA2 R59, -RZ, RZ, 0, 0 ;  /* 0x00000000ff3b7431 */ /* 0x000fe400000001ff */
[----:B------:R-:W-:Y:S02]  /*6a840*/  IMAD.IADD R53, R44, 0x1, R3 ;  /* 0x000000012c357824 */ /* 0x000fe400078e0203 */
[----:B------:R-:W-:Y:S02]  /*6a850*/  IMAD R69, R2, R42, RZ ;  /* 0x0000002a02457224 */ /* 0x000fe400078e02ff */
[----:B------:R-:W-:-:S02]  /*6a860*/  IMAD.MOV.U32 R3, RZ, RZ, RZ ;  /* 0x000000ffff037224 */ /* 0x000fc400078e00ff */
[----:B------:R-:W-:-:S04]  /*6a870*/  IMAD.WIDE.U32 R60, R90, R67, R60 ;  /* 0x000000435a3c7225 */ /* 0x000fc800078e003c */
[----:B------:R-:W-:Y:S02]  /*6a880*/  IMAD.IADD R7, R65, 0x1, R7 ;  /* 0x0000000141077824 */ /* 0x000fe400078e0207 */
[----:B------:R-:W-:Y:S01]  /*6a890*/  IMAD.X R57, RZ, RZ, RZ, P1 ;  /* 0x000000ffff397224 */ /* 0x000fe200008e06ff */
[----:B------:R-:W-:Y:S01]  /*6a8a0*/  IADD3 R6, P1, PT, R55, R6, RZ ;  /* 0x0000000637067210 */ /* 0x000fe20007f3e0ff */
[----:B------:R-:W-:Y:S01]  /*6a8b0*/  IMAD.HI.U32 R62, R69, R72, R2 ;  /* 0x00000048453e7227 */ /* 0x000fe200078e0002 */
[----:B------:R-:W-:-:S03]  /*6a8c0*/  MOV R2, RZ ;  /* 0x000000ff00027202 */ /* 0x000fc60000000f00 */
        /* <DEDUP_REMOVED lines=10> */
[----:B------:R-:W-:Y:S02]  /*6a970*/  IMAD.IADD R53, R5, 0x1, R55 ;  /* 0x0000000105357824 */ /* 0x000fe400078e0237 */
        /* <DEDUP_REMOVED lines=8> */
[----:B------:R-:W-:-:S03]  /*6aa00*/  IADD3 R53, PT, PT, R45, R57, RZ ;  /* 0x000000392d357210 */ /* 0x000fc60007ffe0ff */
[----:B------:R-:W-:Y:S01]  /*6aa10*/  IMAD.IADD R3, R43, 0x1, R62 ;  /* 0x000000012b037824 */ /* 0x000fe200078e023e */
[----:B------:R-:W-:Y:S01]  /*6aa20*/  IADD3 R57, PT, PT, R105, R55, RZ ;  /* 0x0000003769397210 */ /* 0x000fe20007ffe0ff */
        /* <DEDUP_REMOVED lines=8> */
[----:B------:R-:W-:Y:S01]  /*6aab0*/  IMAD.X R61, RZ, RZ, RZ, P0 ;  /* 0x000000ffff3d7224 */ /* 0x000fe200000e06ff */
[----:B------:R-:W-:Y:S01]  /*6aac0*/  IADD3 R58, P0, PT, R97, R58, RZ ;  /* 0x0000003a613a7210 */ /* 0x000fe20007f1e0ff */
[----:B------:R-:W-:Y:S02]  /*6aad0*/  IMAD.X R57, RZ, RZ, RZ, P2 ;  /* 0x000000ffff397224 */ /* 0x000fe400010e06ff */
[----:B------:R-:W-:Y:S02]  /*6aae0*/  IMAD.MOV.U32 R3, RZ, RZ, RZ ;  /* 0x000000ffff037224 */ /* 0x000fe400078e00ff */
[----:B------:R-:W-:-:S04]  /*6aaf0*/  IMAD.WIDE.U32 R54, R99, R76, R54 ;  /* 0x0000004c63367225 */ /* 0x000fc800078e0036 */
[----:B------:R-:W-:Y:S01]  /*6ab00*/  IMAD.WIDE.U32 R56, R69, R73, R56 ;  /* 0x0000004945387225 */ /* 0x000fe200078e0038 */
[----:B------:R-:W-:-:S03]  /*6ab10*/  IADD3 R54, P3, PT, R53, R54, RZ ;  /* 0x0000003635367210 */ /* 0x000fc60007f7e0ff */
[----:B------:R-:W-:Y:S01]  /*6ab20*/  IMAD.IADD R107, R59, 0x1, R3 ;  /* 0x000000013b6b7824 */ /* 0x000fe200078e0203 */
[----:B------:R-:W-:Y:S01]  /*6ab30*/  IADD3 R63, PT, PT, R44, R57, RZ ;  /* 0x000000392c3f7210 */ /* 0x000fe20007ffe0ff */
[----:B------:R-:W-:-:S04]  /*6ab40*/  IMAD.WIDE.U32 R60, R88, R91, R60 ;  /* 0x0000005b583c7225 */ /* 0x000fc800078e003c */
[----:B------:R-:W-:Y:S01]  /*6ab50*/  IMAD.IADD R7, R0, 0x1, R7 ;  /* 0x0000000100077824 */ /* 0x000fe200078e0207 */
[----:B------:R-:W-:Y:S01]  /*6ab60*/  IADD3 R61, PT, PT, R65, R61, RZ ;  /* 0x0000003d413d7210 */ /* 0x000fe20007ffe0ff */
[----:B------:R-:W-:Y:S02]  /*6ab70*/  IMAD.X R59, RZ, RZ, RZ, P0 ;  /* 0x000000ffff3b7224 */ /* 0x000fe400000e06ff */
[----:B------:R-:W-:Y:S01]  /*6ab80*/  IMAD R53, R56, R42, RZ ;  /* 0x0000002a38357224 */ /* 0x000fe200078e02ff */
[----:B------:R-:W-:Y:S01]  /*6ab90*/  IADD3 R60, P2, PT, R7, R60, RZ ;  /* 0x0000003c073c7210 */ /* 0x000fe20007f5e0ff */
[----:B------:R-:W-:-:S04]  /*6aba0*/  IMAD.WIDE.U32 R58, R87, R67, R58 ;  /* 0x00000043573a7225 */ /* 0x000fc800078e003a */
[----:B------:R-:W-:Y:S02]  /*6abb0*/  IMAD.MOV.U32 R57, RZ, RZ, RZ ;  /* 0x000000ffff397224 */ /* 0x000fe400078e00ff */
[----:B------:R-:W-:Y:S02]  /*6abc0*/  IMAD.X R7, RZ, RZ, RZ, P1 ;  /* 0x000000ffff077224 */ /* 0x000fe400008e06ff */
[----:B------:R-:W-:Y:S01]  /*6abd0*/  IMAD.HI.U32 R62, R53, R72, R56 ;  /* 0x00000048353e7227 */ /* 0x000fe200078e0038 */
[----:B------:R-:W-:Y:S02]  /*6abe0*/  IADD3 R56, P1, PT, R61, R58, RZ ;  /* 0x0000003a3d387210 */ /* 0x000fe40007f3e0ff */
[----:B------:R-:W-:Y:S01]  /*6abf0*/  IADD3 R58, PT, PT, R2, R59, RZ ;  /* 0x0000003b023a7210 */ /* 0x000fe20007ffe0ff */
[----:B------:R-:W-:Y:S02]  /*6ac00*/  IMAD.X R61, RZ, RZ, RZ, P2 ;  /* 0x000000ffff3d7224 */ /* 0x000fe400010e06ff */
[----:B------:R-:W-:Y:S01]  /*6ac10*/  IMAD.WIDE.U32 R6, R86, R52, R6 ;  /* 0x0000003456067225 */ /* 0x000fe200078e0006 */
[----:B------:R-:W-:-:S03]  /*6ac20*/  IADD3 R58, P0, PT, R58, R107, RZ ;  /* 0x0000006b3a3a7210 */ /* 0x000fc60007f1e0ff */
[----:B------:R-:W-:Y:S01]  /*6ac30*/  IMAD.WIDE.U32 R60, R85, R66, R60 ;  /* 0x00000042553c7225 */ /* 0x000fe200078e003c */
[----:B------:R-:W-:-:S03]  /*6ac40*/  IADD3 R7, PT, PT, R5, R7, RZ ;  /* 0x0000000705077210 */ /* 0x000fc60007ffe0ff */
        /* <DEDUP_REMOVED lines=16> */
[----:B------:R-:W-:Y:S02]  /*6ad50*/  IMAD.IADD R7, R105, 0x1, R7 ;  /* 0x0000000169077824 */ /* 0x000fe400078e0207 */
        /* <DEDUP_REMOVED lines=124> */
[----:B------:R-:W-:Y:S02]  /*6b520*/  IMAD.IADD R61, R65, 0x1, R61 ;  /* 0x00000001413d7824 */ /* 0x000fe400078e023d */
        /* <DEDUP_REMOVED lines=8> */
[----:B------:R-:W-:Y:S02]  /*6b5b0*/  IADD3.X R7, PT, PT, RZ, RZ, RZ, P1, !PT ;  /* 0x000000ffff077210 */ /* 0x000fe40000ffe4ff */
[----:B------:R-:W-:Y:S01]  /*6b5c0*/  IADD3 R68, P1, PT, R57, R62, RZ ;  /* 0x0000003e39447210 */ /* 0x000fe20007f3e0ff */
        /* <DEDUP_REMOVED lines=21> */
[----:B------:R-:W-:Y:S02]  /*6b720*/  IADD3 R6, P0, PT, R57, R6, RZ ;  /* 0x0000000639067210 */ /* 0x000fe40007f1e0ff */
[----:B------:R-:W-:Y:S01]  /*6b730*/  IADD3.X R57, PT, PT, RZ, RZ, RZ, P2, !PT ;  /* 0x000000ffff397210 */ /* 0x000fe200017fe4ff */
[----:B------:R-:W-:Y:S01]  /*6b740*/  IMAD.IADD R101, R45, 0x1, R7 ;  /* 0x000000012d657824 */ /* 0x000fe200078e0207 */
[----:B------:R-:W-:Y:S01]  /*6b750*/  IADD3 R58, P4, PT, R61, R58, RZ ;  /* 0x0000003a3d3a7210 */ /* 0x000fe20007f9e0ff */
[----:B------:R-:W-:Y:S01]  /*6b760*/  IMAD.WIDE.U32 R54, R81, R103, R54 ;  /* 0x0000006751367225 */ /* 0x000fe200078e0036 */
[----:B------:R-:W-:-:S03]  /*6b770*/  IADD3 R113, PT, PT, R3, R59, RZ ;  /* 0x0000003b03717210 */ /* 0x000fc60007ffe0ff */
        /* <DEDUP_REMOVED lines=18> */
[----:B------:R-:W-:Y:S01]  /*6b8a0*/  IMAD.WIDE.U32 R54, R53, R76, R54 ;  /* 0x0000004c35367225 */ /* 0x000fe200078e0036 */
[----:B------:R-:W-:Y:S02]  /*6b8b0*/  IADD3 R60, P6, PT, R51, R62, RZ ;  /* 0x0000003e333c7210 */ /* 0x000fe40007fde0ff */
[----:B------:R-:W-:Y:S01]  /*6b8c0*/  IADD3.X R59, PT, PT, RZ, RZ, RZ, P5, !PT ;  /* 0x000000ffff3b7210 */ /* 0x000fe20002ffe4ff */
[----:B------:R-:W-:Y:S01]  /*6b8d0*/  IMAD.WIDE.U32 R6, R99, R73, R6 ;  /* 0x0000004963067225 */ /* 0x000fe200078e0006 */
[----:B------:R-:W-:-:S03]  /*6b8e0*/  IADD3 R54, P0, PT, R101, R54, RZ ;  /* 0x0000003665367210 */ /* 0x000fc60007f1e0ff */
[----:B------:R-:W-:Y:S02]  /*6b8f0*/  IMAD.IADD R62, R2, 0x1, R63 ;  /* 0x00000001023e7824 */ /* 0x000fe400078e023f */
[----:B------:R-:W-:Y:S02]  /*6b900*/  IMAD.IADD R101, R44, 0x1, R7 ;  /* 0x000000012c657824 */ /* 0x000fe400078e0207 */
[----:B------:R-:W-:Y:S01]  /*6b910*/  IMAD R51, R6, R42, RZ ;  /* 0x0000002a06337224 */ /* 0x000fe200078e02ff */
[----:B------:R-:W-:Y:S01]  /*6b920*/  IADD3 R62, P2, PT, R62, R113, RZ ;  /* 0x000000713e3e7210 */ /* 0x000fe20007f5e0ff */
[----:B------:R-:W-:Y:S02]  /*6b930*/  IMAD.MOV.U32 R7, RZ, RZ, RZ ;  /* 0x000000ffff077224 */ /* 0x000fe400078e00ff */
[----:B------:R-:W-:Y:S02]  /*6b940*/  IMAD.IADD R109, R50, 0x1, R61 ;  /* 0x00000001326d7824 */ /* 0x000fe400078e023d */
[----:B------:R-:W-:-:S02]  /*6b950*/  IMAD.IADD R55, R47, 0x1, R55 ;  /* 0x000000012f377824 */ /* 0x000fc400078e0237 */
[----:B------:R-:W-:Y:S01]  /*6b960*/  IMAD.WIDE.U32 R58, R69, R78, R58 ;  /* 0x0000004e453a7225 */ /* 0x000fe200078e003a */
[----:B------:R-:W-:-:S03]  /*6b970*/  IADD3 R109, P1, PT, R109, R68, RZ ;  /* 0x000000446d6d7210 */ /* 0x000fc60007f3e0ff */
[----:B------:R-:W-:Y:S02]  /*6b980*/  IMAD.X R61, RZ, RZ, RZ, P6 ;  /* 0x000000ffff3d7224 */ /* 0x000fe400030e06ff */
[----:B------:R-:W-:-:S04]  /*6b990*/  IMAD.WIDE.U32 R56, R81, R66, R56 ;  /* 0x0000004251387225 */ /* 0x000fc800078e0038 */
[----:B------:R-:W-:Y:S01]  /*6b9a0*/  IMAD.HI.U32 R70, R51, R72, R6 ;  /* 0x0000004833467227 */ /* 0x000fe200078e0006 */
[----:B------:R-:W-:Y:S02]  /*6b9b0*/  IADD3 R6, P4, PT, R55, R58, RZ ;  /* 0x0000003a37067210 */ /* 0x000fe40007f9e0ff */
[----:B------:R-:W-:Y:S01]  /*6b9c0*/  IADD3 R57, PT, PT, R64, R57, RZ ;  /* 0x0000003940397210 */ /* 0x000fe20007ffe0ff */
[----:B------:R-:W-:Y:S02]  /*6b9d0*/  IMAD.X R7, RZ, RZ, RZ, P3 ;  /* 0x000000ffff077224 */ /* 0x000fe400018e06ff */
[----:B------:R-:W-:-:S03]  /*6b9e0*/  IMAD.WIDE.U32 R60, R84, R71, R60 ;  /* 0x00000047543c7225 */ /* 0x000fc600078e003c */
[----:B------:R-:W-:Y:S01]  /*6b9f0*/  IADD3 R68, P3, PT, R7, R56, RZ ;  /* 0x0000003807447210 */ /* 0x000fe20007f7e0ff */
[----:B------:R-:W-:Y:S01]  /*6ba00*/  IMAD.X R63, RZ, RZ, RZ, P2 ;  /* 0x000000ffff3f7224 */ /* 0x000fe200010e06ff */
[----:B------:R-:W-:Y:S01]  /*6ba10*/  IADD3 R56, P2, PT, R57, R60, RZ ;  /* 0x0000003c39387210 */ /* 0x000fe20007f5e0ff */
[----:B------:R-:W-:Y:S01]  /*6ba20*/  IMAD.IADD R58, R49, 0x1, R59 ;  /* 0x00000001313a7824 */ /* 0x000fe200078e023b */
[----:B------:R-:W-:Y:S01]  /*6ba30*/  IADD3 R61, PT, PT, R9, R61, RZ ;  /* 0x0000003d093d7210 */ /* 0x000fe20007ffe0ff */
        /* <DEDUP_REMOVED lines=121> */
[----:B------:R-:W-:-:S03]  /*6c1d0*/  IADD3 R101, PT, PT, R45, R55, RZ ;  /* 0x000000372d657210 */ /* 0x000fc60007ffe0ff */
[----:B------:R-:W-:Y:S01]  /*6c1e0*/  IMAD.X R97, RZ, RZ, RZ, P5 ;  /* 0x000000ffff617224 */ /* 0x000fe200028e06ff */
[----:B------:R-:W-:Y:S01]  /*6c1f0*/  IADD3 R56, P5, PT, R101, R56, RZ ;  /* 0x0000003865387210 */ /* 0x000fe20007fbe0ff */
[----:B------:R-:W-:-:S03]  /*6c200*/  IMAD.WIDE.U32 R58, R99, R78, R58 ;  /* 0x0000004e633a7225 */ /* 0x000fc600078e003a */
[----:B------:R-:W-:Y:S01]  /*6c210*/  IADD3 R97, P0, PT, R97, R60, RZ ;  /* 0x0000003c61617210 */ /* 0x000fe20007f1e0ff */
[----:B------:R-:W-:Y:S02]  /*6c220*/  IMAD.IADD R57, R47, 0x1, R57 ;  /* 0x000000012f397824 */ /* 0x000fe400078e0239 */
        /* <DEDUP_REMOVED lines=13> */
[----:B------:R-:W-:Y:S01]  /*6c300*/  IMAD.WIDE.U32 R58, R51, R77, R58 ;  /* 0x0000004d333a7225 */ /* 0x000fe200078e003a */
[----:B------:R-:W-:-:S03]  /*6c310*/  MOV R102, R56 ;  /* 0x0000003800667202 */ /* 0x000fc60000000f00 */
[----:B------:R-:W-:Y:S01]  /*6c320*/  IMAD.WIDE.U32 R60, R99, R79, R60 ;  /* 0x0000004f633c7225 */ /* 0x000fe200078e003c */
[----:B------:R-:W-:-:S03]  /*6c330*/  IADD3 R99, PT, PT, R46, R57, RZ ;  /* 0x000000392e637210 */ /* 0x000fc60007ffe0ff */
[----:B------:R-:W-:Y:S01]  /*6c340*/  IMAD.IADD R59, R48, 0x1, R59 ;  /* 0x00000001303b7824 */ /* 0x000fe200078e023b */
[----:B------:R-:W-:Y:S01]  /*6c350*/  IADD3 R62, P6, PT, R99, R58, RZ ;  /* 0x0000003a633e7210 */ /* 0x000fe20007fde0ff */
[----:B------:R-:W-:Y:S02]  /*6c360*/  IMAD.X R69, RZ, RZ, RZ, P2 ;  /* 0x000000ffff457224 */ /* 0x000fe400010e06ff */
[----:B------:R-:W-:Y:S01]  /*6c370*/  IMAD.X R109, RZ, RZ, RZ, P5 ;  /* 0x000000ffff6d7224 */ /* 0x000fe200028e06ff */
[----:B------:R-:W-:Y:S01]  /*6c380*/  IADD3 R58, P4, PT, R59, R60, RZ ;  /* 0x0000003c3b3a7210 */ /* 0x000fe20007f9e0ff */
[----:B------:R-:W-:Y:S02]  /*6c390*/  IMAD.X R63, RZ, RZ, RZ, P6 ;  /* 0x000000ffff3f7224 */ /* 0x000fe400030e06ff */
[----:B------:R-:W-:-:S04]  /*6c3a0*/  IMAD.WIDE.U32 R68, R4, R81, R68 ;  /* 0x0000005104447225 */ /* 0x000fc800078e0044 */
[----:B------:R-:W-:Y:S01]  /*6c3b0*/  IMAD.X R59, RZ, RZ, RZ, P4 ;  /* 0x000000ffff3b7224 */ /* 0x000fe200020e06ff */
[----:B------:R-:W-:Y:S01]  /*6c3c0*/  IADD3 R97, P4, PT, R97, R70, RZ ;  /* 0x0000004661617210 */ /* 0x000fe20007f9e0ff */
[----:B------:R-:W-:Y:S01]  /*6c3d0*/  IMAD.MOV.U32 R104, RZ, RZ, R54 ;  /* 0x000000ffff687224 */ /* 0x000fe200078e0036 */
[----:B------:R-:W-:Y:S01]  /*6c3e0*/  IADD3 R70, PT, PT, R50, R61, RZ ;  /* 0x0000003d32467210 */ /* 0x000fe20007ffe0ff */
[----:B------:R-:W-:-:S04]  /*6c3f0*/  IMAD.WIDE.U32 R58, R51, R78, R58 ;  /* 0x0000004e333a7225 */ /* 0x000fc800078e003a */
[----:B------:R-:W-:Y:S01]  /*6c400*/  IMAD.WIDE.U32 R60, R53, R76, R62 ;  /* 0x0000004c353c7225 */ /* 0x000fe200078e003e */
[----:B------:R-:W-:Y:S02]  /*6c410*/  IADD3 R63, P2, PT, R70, R97, RZ ;  /* 0x00000061463f7210 */ /* 0x000fe40007f5e0ff */
[----:B------:R-:W-:Y:S01]  /*6c420*/  IADD3 R62, PT, PT, R49, R59, RZ ;  /* 0x0000003b313e7210 */ /* 0x000fe20007ffe0ff */
[----:B------:R-:W-:Y:S01]  /*6c430*/  IMAD.IADD R107, R47, 0x1, R61 ;  /* 0x000000012f6b7824 */ /* 0x000fe200078e023d */
[----:B------:R-:W-:Y:S01]  /*6c440*/  IADD3 R70, PT, PT, R3, R69, RZ ;  /* 0x0000004503467210 */ /* 0x000fe20007ffe0ff */
[----:B------:R-:W-:Y:S01]  /*6c450*/  IMAD.X R59, RZ, RZ, RZ, P1 ;  /* 0x000000ffff3b7224 */ /* 0x000fe200008e06ff */
[----:B------:R-:W-:Y:S01]  /*6c460*/  IADD3 R62, P1, PT, R62, R63, RZ ;  /* 0x0000003f3e3e7210 */ /* 0x000fe20007f3e0ff */
[----:B------:R-:W-:Y:S01]  /*6c470*/  IMAD.X R63, RZ, RZ, RZ, P0 ;  /* 0x000000ffff3f7224 */ /* 0x000fe200000e06ff */
[----:B------:R-:W-:Y:S01]  /*6c480*/  IADD3 R58, P6, PT, R107, R58, RZ ;  /* 0x0000003a6b3a7210 */ /* 0x000fe20007fde0ff */
[----:B------:R-:W-:Y:S01]  /*6c490*/  IMAD.MOV.U32 R98, RZ, RZ, R60 ;  /* 0x000000ffff627224 */ /* 0x000fe200078e003c */
[----:B------:R-:W-:-:S02]  /*6c4a0*/  IADD3 R68, P0, PT, R59, R68, RZ ;  /* 0x000000443b447210 */ /* 0x000fc40007f1e0ff */
[----:B------:R-:W-:Y:S02]  /*6c4b0*/  IADD3.X R59, PT, PT, RZ, RZ, RZ, P6, !PT ;  /* 0x000000ffff3b7210 */ /* 0x000fe400037fe4ff */
[----:B------:R-:W-:Y:S01]  /*6c4c0*/  IADD3 R68, P5, PT, R63, R68, RZ ;  /* 0x000000443f447210 */ /* 0x000fe20007fbe0ff */
[----:B------:R-:W-:Y:S02]  /*6c4d0*/  IMAD.X R63, RZ, RZ, RZ, P1 ;  /* 0x000000ffff3f7224 */ /* 0x000fe400008e06ff */
[----:B------:R-:W-:Y:S01]  /*6c4e0*/  IMAD.WIDE.U32 R58, R53, R77, R58 ;  /* 0x0000004d353a7225 */ /* 0x000fe200078e003a */
[----:B------:R-:W-:Y:S02]  /*6c4f0*/  IADD3 R109, P1, PT, R109, R68, RZ ;  /* 0x000000446d6d7210 */ /* 0x000fe40007f3e0ff */
[----:B------:R-:W-:Y:S01]  /*6c500*/  IADD3.X R68, PT, PT, RZ, RZ, RZ, P3, !PT ;  /* 0x000000ffff447210 */ /* 0x000fe20001ffe4ff */
[----:B------:R-:W-:-:S03]  /*6c510*/  IMAD.WIDE.U32 R96, R51, R79, R62 ;  /* 0x0000004f33607225 */ /* 0x000fc600078e003e */
[----:B------:R-:W-:Y:S01]  /*6c520*/  IADD3 R51, P3, PT, R68, R109, RZ ;  /* 0x0000006d44337210 */ /* 0x000fe20007f7e0ff */
[----:B------:R-:W-:Y:S02]  /*6c530*/  IMAD.IADD R115, R48, 0x1, R59 ;  /* 0x0000000130737824 */ /* 0x000fe400078e023b */
[----:B------:R-:W-:Y:S02]  /*6c540*/  IMAD.X R68, RZ, RZ, RZ, P4 ;  /* 0x000000ffff447224 */ /* 0x000fe400020e06ff */
[----:B------:R-:W-:Y:S01]  /*6c550*/  IMAD.X R80, RZ, RZ, RZ, P1 ;  /* 0x000000ffff507224 */ /* 0x000fe200008e06ff */
        /* <DEDUP_REMOVED lines=10> */
[----:B------:R-:W-:Y:S01]  /*6c600*/  IMAD.X R51, RZ, RZ, RZ, P5 ;  /* 0x000000ffff337224 */ /* 0x000fe200028e06ff */
[----:B------:R-:W-:Y:S01]  /*6c610*/  MOV R82, R62 ;  /* 0x0000003e00527202 */ /* 0x000fe20000000f00 */
        /* <DEDUP_REMOVED lines=46> */
.L_x_215:
        /* <DEDUP_REMOVED lines=22> */
.L_x_216:
        /* <DEDUP_REMOVED lines=13> */
[----:B------:R-:W-:Y:S01]  /*6cb30*/  SHF.L.U64.HI R69, R82, 0x1, R101 ;  /* 0x0000000152457819 */ /* 0x000fe20000010265 */
[----:B------:R-:W-:Y:S01]  /*6cb40*/  IMAD.WIDE.U32 R54, R70, 0x2, R6 ;  /* 0x0000000246367825 */ /* 0x000fe200078e0006 */
[----:B------:R-:W-:Y:S02]  /*6cb50*/  LOP3.LUT R99, R99, 0x1, RZ, 0xc0, !PT ;  /* 0x0000000163637812 */ /* 0x000fe400078ec0ff */
[----:B------:R-:W-:Y:S01]  /*6cb60*/  SHF.L.U64.HI R97, R96, 0x1, R97 ;  /* 0x0000000160617819 */ /* 0x000fe20000010261 */
[----:B------:R-:W-:Y:S01]  /*6cb70*/  IMAD.MOV.U32 R61, RZ, RZ, R54 ;  /* 0x000000ffff3d7224 */ /* 0x000fe200078e0036 */
[C---:B------:R-:W-:Y:S02]  /*6cb80*/  ISETP.LE.U32.AND P0, PT, R54.reuse, R79, PT ;  /* 0x0000004f3600720c */ /* 0x040fe40003f03070 */
[----:B------:R-:W-:-:S02]  /*6cb90*/  ISETP.GT.U32.AND P1, PT, R54, -0x1, PT ;  /* 0xffffffff3600780c */ /* 0x000fc40003f24070 */
[----:B------:R-:W-:Y:S02]  /*6cba0*/  LOP3.LUT R80, R80, 0x1, RZ, 0xc0, !PT ;  /* 0x0000000150507812 */ /* 0x000fe400078ec0ff */
[----:B------:R-:W-:Y:S02]  /*6cbb0*/  ISETP.GT.U32.OR.EX P0, PT, R55, RZ, !P0, P1 ;  /* 0x000000ff3700720c */ /* 0x000fe40004704510 */
[----:B------:R-:W-:Y:S02]  /*6cbc0*/  SHF.L.U32 R57, R96, 0x1, RZ ;  /* 0x0000000160397819 */ /* 0x000fe400000006ff */
[----:B------:R-:W-:Y:S02]  /*6cbd0*/  LOP3.LUT R58, R58, 0x1, RZ, 0xc0, !PT ;  /* 0x000000013a3a7812 */ /* 0x000fe400078ec0ff */
[----:B------:R-:W-:Y:S02]  /*6cbe0*/  LOP3.LUT R69, R69, 0x1, RZ, 0xc0, !PT ;  /* 0x0000000145457812 */ /* 0x000fe400078ec0ff */
[----:B------:R-:W-:-:S02]  /*6cbf0*/  LOP3.LUT R101, R99, 0xfffffffe, R60, 0xf8, !PT ;  /* 0xfffffffe63657812 */ /* 0x000fc400078ef83c */
[----:B------:R-:W-:Y:S02]  /*6cc00*/  LOP3.LUT R97, R97, 0x1, RZ, 0xc0, !PT ;  /* 0x0000000161617812 */ /* 0x000fe400078ec0ff */
[----:B------:R-:W-:Y:S01]  /*6cc10*/  LOP3.LUT R82, R80, 0xfffffffe, R59, 0xf8, !PT ;  /* 0xfffffffe50527812 */ /* 0x000fe200078ef83b */
[----:B------:R-:W-:Y:S01]  /*6cc20*/  IMAD.MOV.U32 R59, RZ, RZ, R104 ;  /* 0x000000ffff3b7224 */ /* 0x000fe200078e0068 */
[----:B------:R-:W-:Y:S01]  /*6cc30*/  LOP3.LUT R70, R58, 0xfffffffe, R57, 0xf8, !PT ;  /* 0xfffffffe3a467812 */ /* 0x000fe200078ef839 */
[----:B------:R-:W-:Y:S01]  /*6cc40*/  IMAD.MOV.U32 R57, RZ, RZ, R101 ;  /* 0x000000ffff397224 */ /* 0x000fe200078e0065 */
[----:B------:R-:W-:Y:S02]  /*6cc50*/  LOP3.LUT R63, R69, 0xfffffffe, R53, 0xf8, !PT ;  /* 0xfffffffe453f7812 */ /* 0x000fe400078ef835 */
[----:B------:R-:W-:Y:S02]  /*6cc60*/  SHF.L.U32 R51, R51, 0x1, RZ ;  /* 0x0000000133337819 */ /* 0x000fe400000006ff */
        /* <DEDUP_REMOVED lines=32> */
.L_x_217:
        /* <DEDUP_REMOVED lines=23> */
.L_x_218:
[----:B------:R-:W-:Y:S01]  /*6cfe0*/  SHF.L.U64.HI R60, R59, 0x1, R60 ;  /* 0x000000013b3c7819 */ /* 0x000fe2000001023c */
[----:B------:R-:W-:Y:S01]  /*6cff0*/  IMAD.SHL.U32 R7, R61, 0x2, RZ ;  /* 0x000000023d077824 */ /* 0x000fe200078e00ff */
[----:B------:R-:W-:Y:S01]  /*6d000*/  SHF.L.U64.HI R54, R63, 0x1, R54 ;  /* 0x000000013f367819 */ /* 0x000fe20000010236 */
[----:B------:R-:W-:Y:S01]  /*6d010*/  IMAD.SHL.U32 R59, R59, 0x2, RZ ;  /* 0x000000023b3b7824 */ /* 0x000fe200078e00ff */
[C---:B------:R-:W-:Y:S01]  /*6d020*/  SHF.L.U64.HI R56, R57.reuse, 0x1, R56 ;  /* 0x0000000139387819 */ /* 0x040fe20000010238 */
[----:B------:R-:W-:Y:S01]  /*6d030*/  IMAD.SHL.U32 R57, R57, 0x2, RZ ;  /* 0x0000000239397824 */ /* 0x000fe200078e00ff */
[----:B------:R-:W-:Y:S01]  /*6d040*/  LOP3.LUT R60, R60, 0x1, RZ, 0xc0, !PT ;  /* 0x000000013c3c7812 */ /* 0x000fe200078ec0ff */
[----:B------:R-:W-:Y:S01]  /*6d050*/  IMAD.SHL.U32 R119, R51, 0x2, RZ ;  /* 0x0000000233777824 */ /* 0x000fe200078e00ff */
[----:B------:R-:W-:Y:S02]  /*6d060*/  LOP3.LUT R54, R54, 0x1, RZ, 0xc0, !PT ;  /* 0x0000000136367812 */ /* 0x000fe400078ec0ff */
[----:B------:R-:W-:-:S02]  /*6d070*/  SHF.L.U64.HI R58, R53, 0x1, R58 ;  /* 0x00000001353a7819 */ /* 0x000fc4000001023a */
[----:B------:R-:W-:Y:S02]  /*6d080*/  SHF.L.U32 R55, R53, 0x1, RZ ;  /* 0x0000000135377819 */ /* 0x000fe400000006ff */
[----:B------:R-:W-:Y:S02]  /*6d090*/  SHF.R.U32.HI R6, RZ, 0x1f, R51 ;  /* 0x0000001fff067819 */ /* 0x000fe40000011633 */
[----:B------:R-:W-:Y:S01]  /*6d0a0*/  LOP3.LUT R117, R60, 0xfffffffe, R57, 0xf8, !PT ;  /* 0xfffffffe3c757812 */ /* 0x000fe200078ef839 */
[----:B------:R-:W-:Y:S01]  /*6d0b0*/  IMAD.SHL.U32 R57, R70, 0x2, RZ ;  /* 0x0000000246397824 */ /* 0x000fe200078e00ff */
[----:B------:R-:W-:Y:S02]  /*6d0c0*/  SHF.L.U64.HI R53, R61, 0x1, R62 ;  /* 0x000000013d357819 */ /* 0x000fe4000001023e */
[----:B------:R-:W-:Y:S01]  /*6d0d0*/  LOP3.LUT R60, R54, 0xfffffffe, R7, 0xf8, !PT ;  /* 0xfffffffe363c7812 */ /* 0x000fe200078ef807 */
[----:B------:R-:W-:Y:S01]  /*6d0e0*/  IMAD.SHL.U32 R7, R63, 0x2, RZ ;  /* 0x000000023f077824 */ /* 0x000fe200078e00ff */
[----:B------:R-:W-:-:S02]  /*6d0f0*/  LOP3.LUT R96, R6, 0xfffffffe, R59, 0xf8, !PT ;  /* 0xfffffffe06607812 */ /* 0x000fc400078ef83b */
[----:B------:R-:W-:Y:S01]  /*6d100*/  LOP3.LUT R6, R53, 0x1, RZ, 0xc0, !PT ;  /* 0x0000000135067812 */ /* 0x000fe200078ec0ff */
[----:B------:R-:W-:Y:S01]  /*6d110*/  IMAD.MOV.U32 R53, RZ, RZ, R60 ;  /* 0x000000ffff357224 */ /* 0x000fe200078e003c */
[C---:B------:R-:W-:Y:S02]  /*6d120*/  ISETP.LE.U32.AND P0, PT, R60.reuse, R79, PT ;  /* 0x0000004f3c00720c */ /* 0x040fe40003f03070 */
[----:B------:R-:W-:Y:S02]  /*6d130*/  ISETP.GT.U32.AND P1, PT, R60, -0x1, PT ;  /* 0xffffffff3c00780c */ /* 0x000fe40003f24070 */
[----:B------:R-:W-:Y:S02]  /*6d140*/  LOP3.LUT R56, R56, 0x1, RZ, 0xc0, !PT ;  /* 0x0000000138387812 */ /* 0x000fe400078ec0ff */
[----:B------:R-:W-:Y:S02]  /*6d150*/  ISETP.GT.U32.OR.EX P0, PT, R6, RZ, !P0, P1 ;  /* 0x000000ff0600720c */ /* 0x000fe40004704510 */
[----:B------:R-:W-:-:S02]  /*6d160*/  SHF.L.U64.HI R54, R68, 0x1, R69 ;  /* 0x0000000144367819 */ /* 0x000fc40000010245 */
[----:B------:R-:W-:Y:S02]  /*6d170*/  LOP3.LUT R108, R56, 0xfffffffe, R55, 0xf8, !PT ;  /* 0xfffffffe386c7812 */ /* 0x000fe400078ef837 */
[----:B------:R-:W-:Y:S02]  /*6d180*/  SHF.L.U64.HI R56, R70, 0x1, R97 ;  /* 0x0000000146387819 */ /* 0x000fe40000010261 */
[----:B------:R-:W-:Y:S02]  /*6d190*/  LOP3.LUT R54, R54, 0x1, RZ, 0xc0, !PT ;  /* 0x0000000136367812 */ /* 0x000fe400078ec0ff */
[----:B------:R-:W-:Y:S02]  /*6d1a0*/  SHF.L.U32 R55, R68, 0x1, RZ ;  /* 0x0000000144377819 */ /* 0x000fe400000006ff */
[----:B------:R-:W-:Y:S02]  /*6d1b0*/  LOP3.LUT R58, R58, 0x1, RZ, 0xc0, !PT ;  /* 0x000000013a3a7812 */ /* 0x000fe400078ec0ff */
[----:B------:R-:W-:-:S02]  /*6d1c0*/  LOP3.LUT R56, R56, 0x1, RZ, 0xc0, !PT ;  /* 0x0000000138387812 */ /* 0x000fc400078ec0ff */
        /* <DEDUP_REMOVED lines=30> */
.L_x_219:
        /* <DEDUP_REMOVED lines=22> */
.L_x_220:
        /* <DEDUP_REMOVED lines=383> */
[----:B------:R-:W-:Y:S02]  /*6ed00*/  IADD3 R7, PT, PT, R48, R7, RZ ;  /* 0x0000000730077210 */ /* 0x000fe40007ffe0ff */
[----:B------:R-:W-:Y:S01]  /*6ed10*/  IADD3 R55, PT, PT, R43, R66, RZ ;  /* 0x000000422b377210 */ /* 0x000fe20007ffe0ff */
[----:B------:R-:W-:Y:S01]  /*6ed20*/  IMAD.X R57, RZ, RZ, RZ, P3 ;  /* 0x000000ffff397224 */ /* 0x000fe200018e06ff */
[----:B------:R-:W-:Y:S01]  /*6ed30*/  IADD3 R59, P3, PT, R59, R0, RZ ;  /* 0x000000003b3b7210 */ /* 0x000fe20007f7e0ff */
[----:B------:R-:W-:Y:S01]  /*6ed40*/  IMAD.X R0, RZ, RZ, RZ, P0 ;  /* 0x000000ffff007224 */ /* 0x000fe200000e06ff */
        /* <DEDUP_REMOVED lines=28> */
[----:B------:R-:W-:Y:S01]  /*6ef10*/  IMAD.WIDE.U32 R6, R105, R75, R6 ;  /* 0x0000004b69067225 */ /* 0x000fe200078e0006 */
[----:B------:R-:W-:-:S03]  /*6ef20*/  IADD3.X R61, PT, PT, RZ, RZ, RZ, P2, !PT ;  /* 0x000000ffff3d7210 */ /* 0x000fc600017fe4ff */
[----:B------:R-:W-:Y:S02]  /*6ef30*/  IMAD.IADD R9, R44, 0x1, R57 ;  /* 0x000000012c097824 */ /* 0x000fe400078e0239 */
[----:B------:R-:W-:Y:S02]  /*6ef40*/  IMAD.X R59, RZ, RZ, RZ, P3 ;  /* 0x000000ffff3b7224 */ /* 0x000fe400018e06ff */
        /* <DEDUP_REMOVED lines=87> */
[----:B------:R-:W-:Y:S02]  /*6f4c0*/  IMAD.X R63, RZ, RZ, RZ, P4 ;  /* 0x000000ffff3f7224 */ /* 0x000fe400020e06ff */
[----:B------:R-:W-:Y:S01]  /*6f4d0*/  IMAD.WIDE.U32 R56, R9, R76, R56 ;  /* 0x0000004c09387225 */ /* 0x000fe200078e0038 */
        /* <DEDUP_REMOVED lines=13> */
[----:B------:R-:W-:-:S02]  /*6f5b0*/  IMAD.X R63, RZ, RZ, RZ, P6 ;  /* 0x000000ffff3f7224 */ /* 0x000fc400030e06ff */
        /* <DEDUP_REMOVED lines=16> */
[----:B------:R-:W-:Y:S01]  /*6f6c0*/  IMAD.MOV.U32 R68, RZ, RZ, R58 ;  /* 0x000000ffff447224 */ /* 0x000fe200078e003a */
        /* <DEDUP_REMOVED lines=8> */
[----:B------:R-:W-:Y:S02]  /*6f750*/  IMAD.X R61, RZ, RZ, RZ, P3 ;  /* 0x000000ffff3d7224 */ /* 0x000fe400018e06ff */
[----:B------:R-:W-:Y:S01]  /*6f760*/  IMAD.MOV.U32 R64, RZ, RZ, R4 ;  /* 0x000000ffff407224 */ /* 0x000fe200078e0004 */
[----:B------:R-:W-:Y:S02]  /*6f770*/  IADD3 R2, P0, PT, R80, R3, RZ ;  /* 0x0000000350027210 */ /* 0x000fe40007f1e0ff */
[----:B------:R-:W-:Y:S01]  /*6f780*/  IADD3 R0, PT, PT, R61, R0, R52 ;  /* 0x000000003d007210 */ /* 0x000fe20007ffe034 */
[----:B------:R-:W-:Y:S01]  /*6f790*/  IMAD.X R61, RZ, RZ, RZ, P6 ;  /* 0x000000ffff3d7224 */ /* 0x000fe200030e06ff */
[----:B------:R-:W-:Y:S01]  /*6f7a0*/  IADD3.X R52, PT, PT, RZ, RZ, RZ, P4, !PT ;  /* 0x000000ffff347210 */ /* 0x000fe200027fe4ff */
[----:B------:R-:W-:-:S03]  /*6f7b0*/  IMAD.X R3, RZ, RZ, RZ, P0 ;  /* 0x000000ffff037224 */ /* 0x000fc600000e06ff */
[----:B------:R-:W-:Y:S01]  /*6f7c0*/  IADD3 R0, PT, PT, R61, R0, R52 ;  /* 0x000000003d007210 */ /* 0x000fe20007ffe034 */
[----:B------:R-:W-:Y:S01]  /*6f7d0*/  IMAD.WIDE.U32 R2, R9, R79, R2 ;  /* 0x0000004f09027225 */ /* 0x000fe200078e0002 */
[----:B------:R-:W-:-:S03]  /*6f7e0*/  MOV R52, R56 ;  /* 0x0000003800347202 */ /* 0x000fc60000000f00 */
[----:B------:R-:W-:Y:S01]  /*6f7f0*/  IMAD.X R9, RZ, RZ, RZ, P2 ;  /* 0x000000ffff097224 */ /* 0x000fe200010e06ff */
[----:B------:R-:W-:Y:S02]  /*6f800*/  IADD3 R61, PT, PT, R50, R3, RZ ;  /* 0x00000003323d7210 */ /* 0x000fe40007ffe0ff */
[----:B------:R-:W-:Y:S02]  /*6f810*/  MOV R60, R2 ;  /* 0x00000002003c7202 */ /* 0x000fe40000000f00 */
[----:B------:R-:W-:-:S04]  /*6f820*/  IADD3 R0, PT, PT, R61, R0, R9 ;  /* 0x000000003d007210 */ /* 0x000fc80007ffe009 */
        /* <DEDUP_REMOVED lines=32> */
.L_x_221:
        /* <DEDUP_REMOVED lines=22> */
.L_x_222:
        /* <DEDUP_REMOVED lines=9> */
[----:B------:R-:W-:Y:S01]  /*6fc20*/  SHF.L.U64.HI R62, R52, 0x1, R71 ;  /* 0x00000001343e7819 */ /* 0x000fe20000010247 */
[----:B------:R-:W-:Y:S01]  /*6fc30*/  IMAD.WIDE.U32 R4, R0, 0x2, R2 ;  /* 0x0000000200047825 */ /* 0x000fe200078e0002 */
[----:B------:R-:W-:-:S02]  /*6fc40*/  SHF.L.U64.HI R55, R70, 0x1, R91 ;  /* 0x0000000146377819 */ /* 0x000fc4000001025b */
[----:B------:R-:W-:Y:S01]  /*6fc50*/  SHF.L.U64.HI R63, R66, 0x1, R69 ;  /* 0x00000001423f7819 */ /* 0x000fe20000010245 */
[----:B------:R-:W-:Y:S01]  /*6fc60*/  IMAD.SHL.U32 R52, R52, 0x2, RZ ;  /* 0x0000000234347824 */ /* 0x000fe200078e00ff */
[----:B------:R-:W-:Y:S01]  /*6fc70*/  ISETP.LE.U32.AND P0, PT, R4, R79, PT ;  /* 0x0000004f0400720c */ /* 0x000fe20003f03070 */
[----:B------:R-:W-:Y:S01]  /*6fc80*/  IMAD.SHL.U32 R0, R60, 0x2, RZ ;  /* 0x000000023c007824 */ /* 0x000fe200078e00ff */
[----:B------:R-:W-:Y:S02]  /*6fc90*/  ISETP.GT.U32.AND P1, PT, R4, -0x1, PT ;  /* 0xffffffff0400780c */ /* 0x000fe40003f24070 */
[----:B------:R-:W-:Y:S02]  /*6fca0*/  LOP3.LUT R65, R65, 0x1, RZ, 0xc0, !PT ;  /* 0x0000000141417812 */ /* 0x000fe400078ec0ff */
[----:B------:R-:W-:Y:S02]  /*6fcb0*/  ISETP.GT.U32.OR.EX P0, PT, R5, RZ, !P0, P1 ;  /* 0x000000ff0500720c */ /* 0x000fe40004704510 */
[----:B------:R-:W-:-:S02]  /*6fcc0*/  LOP3.LUT R62, R62, 0x1, RZ, 0xc0, !PT ;  /* 0x000000013e3e7812 */ /* 0x000fc400078ec0ff */
[----:B------:R-:W-:Y:S02]  /*6fcd0*/  SHF.L.U32 R54, R68, 0x1, RZ ;  /* 0x0000000144367819 */ /* 0x000fe400000006ff */
[C---:B------:R-:W-:Y:S02]  /*6fce0*/  SHF.L.U64.HI R61, R64.reuse, 0x1, R67 ;  /* 0x00000001403d7819 */ /* 0x040fe40000010243 */
[----:B------:R-:W-:Y:S02]  /*6fcf0*/  LOP3.LUT R55, R55, 0x1, RZ, 0xc0, !PT ;  /* 0x0000000137377812 */ /* 0x000fe400078ec0ff */
[----:B------:R-:W-:Y:S02]  /*6fd00*/  SHF.L.U32 R6, R64, 0x1, RZ ;  /* 0x0000000140067819 */ /* 0x000fe400000006ff */
[----:B------:R-:W-:Y:S02]  /*6fd10*/  LOP3.LUT R63, R63, 0x1, RZ, 0xc0, !PT ;  /* 0x000000013f3f7812 */ /* 0x000fe400078ec0ff */
[----:B------:R-:W-:-:S02]  /*6fd20*/  LOP3.LUT R60, R65, 0xfffffffe, R52, 0xf8, !PT ;  /* 0xfffffffe413c7812 */ /* 0x000fc400078ef834 */
[----:B------:R-:W-:Y:S02]  /*6fd30*/  LOP3.LUT R69, R62, 0xfffffffe, R7, 0xf8, !PT ;  /* 0xfffffffe3e457812 */ /* 0x000fe400078ef807 */
[----:B------:R-:W-:Y:S01]  /*6fd40*/  LOP3.LUT R61, R61, 0x1, RZ, 0xc0, !PT ;  /* 0x000000013d3d7812 */ /* 0x000fe200078ec0ff */
[----:B------:R-:W-:Y:S01]  /*6fd50*/  IMAD.MOV.U32 R7, RZ, RZ, R60 ;  /* 0x000000ffff077224 */ /* 0x000fe200078e003c */
[----:B------:R-:W-:Y:S02]  /*6fd60*/  LOP3.LUT R67, R55, 0xfffffffe, R54, 0xf8, !PT ;  /* 0xfffffffe37437812 */ /* 0x000fe400078ef836 */
[----:B------:R-:W-:Y:S01]  /*6fd70*/  LOP3.LUT R59, R63, 0xfffffffe, R6, 0xf8, !PT ;  /* 0xfffffffe3f3b7812 */ /* 0x000fe200078ef806 */
[----:B------:R-:W-:Y:S01]  /*6fd80*/  IMAD.MOV.U32 R6, RZ, RZ, R69 ;  /* 0x000000ffff067224 */ /* 0x000fe200078e0045 */
[----:B------:R-:W-:Y:S02]  /*6fd90*/  LOP3.LUT R56, R61, 0xfffffffe, R0, 0xf8, !PT ;  /* 0xfffffffe3d387812 */ /* 0x000fe400078ef800 */
        /* <DEDUP_REMOVED lines=31> */
.L_x_223:
        /* <DEDUP_REMOVED lines=23> */
.L_x_224:
[----:B------:R-:W-:Y:S01]  /*70100*/  IMAD.SHL.U32 R3, R58, 0x2, RZ ;  /* 0x000000023a037824 */ /* 0x000fe200078e00ff */
[----:B------:R-:W-:Y:S02]  /*70110*/  SHF.R.U32.HI R0, RZ, 0x1f, R9 ;  /* 0x0000001fff007819 */ /* 0x000fe40000011609 */
[----:B------:R-:W-:Y:S02]  /*70120*/  SHF.L.U64.HI R60, R52, 0x1, R5 ;  /* 0x00000001343c7819 */ /* 0x000fe40000010205 */
[C---:B------:R-:W-:Y:S01]  /*70130*/  SHF.L.U64.HI R5, R56.reuse, 0x1, R2 ;  /* 0x0000000138057819 */ /* 0x040fe20000010202 */
[----:B------:R-:W-:Y:S01]  /*70140*/  IMAD.SHL.U32 R2, R56, 0x2, RZ ;  /* 0x0000000238027824 */ /* 0x000fe200078e00ff */
[----:B------:R-:W-:Y:S01]  /*70150*/  LOP3.LUT R64, R0, 0xfffffffe, R3, 0xf8, !PT ;  /* 0xfffffffe00407812 */ /* 0x000fe200078ef803 */
[----:B------:R-:W-:Y:S01]  /*70160*/  IMAD.SHL.U32 R0, R54, 0x2, RZ ;  /* 0x0000000236007824 */ /* 0x000fe200078e00ff */
[----:B------:R-:W-:Y:S02]  /*70170*/  LOP3.LUT R5, R5, 0x1, RZ, 0xc0, !PT ;  /* 0x0000000105057812 */ /* 0x000fe400078ec0ff */
[----:B------:R-:W-:-:S02]  /*70180*/  SHF.L.U64.HI R58, R58, 0x1, R55 ;  /* 0x000000013a3a7819 */ /* 0x000fc40000010237 */
[C---:B------:R-:W-:Y:S01]  /*70190*/  SHF.L.U64.HI R55, R7.reuse, 0x1, R62 ;  /* 0x0000000107377819 */ /* 0x040fe2000001023e */
[----:B------:R-:W-:Y:S01]  /*701a0*/  IMAD.SHL.U32 R7, R7, 0x2, RZ ;  /* 0x0000000207077824 */ /* 0x000fe200078e00ff */
[----:B------:R-:W-:Y:S02]  /*701b0*/  SHF.L.U64.HI R3, R54, 0x1, R57 ;  /* 0x0000000136037819 */ /* 0x000fe40000010239 */
[----:B------:R-:W-:Y:S02]  /*701c0*/  LOP3.LUT R62, R5, 0xfffffffe, R0, 0xf8, !PT ;  /* 0xfffffffe053e7812 */ /* 0x000fe400078ef800 */
[----:B------:R-:W-:Y:S02]  /*701d0*/  LOP3.LUT R3, R3, 0x1, RZ, 0xc0, !PT ;  /* 0x0000000103037812 */ /* 0x000fe400078ec0ff */
[C---:B------:R-:W-:Y:S02]  /*701e0*/  ISETP.LE.U32.AND P0, PT, R62.reuse, R79, PT ;  /* 0x0000004f3e00720c */ /* 0x040fe40003f03070 */
[----:B------:R-:W-:-:S02]  /*701f0*/  ISETP.GT.U32.AND P1, PT, R62, -0x1, PT ;  /* 0xffffffff3e00780c */ /* 0x000fc40003f24070 */
[----:B------:R-:W-:Y:S02]  /*70200*/  SHF.L.U32 R52, R52, 0x1, RZ ;  /* 0x0000000134347819 */ /* 0x000fe400000006ff */
[----:B------:R-:W-:Y:S02]  /*70210*/  ISETP.GT.U32.OR.EX P0, PT, R3, RZ, !P0, P1 ;  /* 0x000000ff0300720c */ /* 0x000fe40004704510 */
[C---:B------:R-:W-:Y:S01]  /*70220*/  SHF.L.U64.HI R63, R6.reuse, 0x1, R63 ;  /* 0x00000001063f7819 */ /* 0x040fe2000001023f */
[----:B------:R-:W-:Y:S01]  /*70230*/  IMAD.SHL.U32 R6, R6, 0x2, RZ ;  /* 0x0000000206067824 */ /* 0x000fe200078e00ff */
[----:B------:R-:W-:Y:S02]  /*70240*/  SHF.L.U64.HI R61, R59, 0x1, R4 ;  /* 0x000000013b3d7819 */ /* 0x000fe40000010204 */
[----:B------:R-:W-:Y:S02]  /*70250*/  LOP3.LUT R58, R58, 0x1, RZ, 0xc0, !PT ;  /* 0x000000013a3a7812 */ /* 0x000fe400078ec0ff */
[----:B------:R-:W-:-:S02]  /*70260*/  LOP3.LUT R60, R60, 0x1, RZ, 0xc0, !PT ;  /* 0x000000013c3c7812 */ /* 0x000fc400078ec0ff */
[----:B------:R-:W-:Y:S01]  /*70270*/  SHF.L.U32 R4, R59, 0x1, RZ ;  /* 0x000000013b047819 */ /* 0x000fe200000006ff */
[----:B------:R-:W-:Y:S01]  /*70280*/  IMAD.MOV.U32 R59, RZ, RZ, R64 ;  /* 0x000000ffff3b7224 */ /* 0x000fe200078e0040 */
[----:B------:R-:W-:Y:S02]  /*70290*/  LOP3.LUT R55, R55, 0x1, RZ, 0xc0, !PT ;  /* 0x0000000137377812 */ /* 0x000fe400078ec0ff */
[----:B------:R-:W-:Y:S02]  /*702a0*/  LOP3.LUT R63, R63, 0x1, RZ, 0xc0, !PT ;  /* 0x000000013f3f7812 */ /* 0x000fe400078ec0ff */
[----:B------:R-:W-:Y:S02]  /*702b0*/  LOP3.LUT R61, R61, 0x1, RZ, 0xc0, !PT ;  /* 0x000000013d3d7812 */ /* 0x000fe400078ec0ff */
[----:B------:R-:W-:Y:S02]  /*702c0*/  LOP3.LUT R57, R58, 0xfffffffe, R52, 0xf8, !PT ;  /* 0xfffffffe3a397812 */ /* 0x000fe400078ef834 */
[----:B------:R-:W-:-:S02]  /*702d0*/  LOP3.LUT R0, R60, 0xfffffffe, R7, 0xf8, !PT ;  /* 0xfffffffe3c007812 */ /* 0x000fc400078ef807 */
[----:B------:R-:W-:Y:S01]  /*702e0*/  LOP3.LUT R56, R55, 0xfffffffe, R6, 0xf8, !PT ;  /* 0xfffffffe37387812 */ /* 0x000fe200078ef806 */
[----:B------:R-:W-:Y:S01]  /*702f0*/  IMAD.MOV.U32 R6, RZ, RZ, R57 ;  /* 0x000000ffff067224 */ /* 0x000fe200078e0039 */
[----:B------:R-:W-:Y:S02]  /*70300*/  LOP3.LUT R54, R63, 0xfffffffe, R4, 0xf8, !PT ;  /* 0xfffffffe3f367812 */ /* 0x000fe400078ef804 */
[----:B------:R-:W-:Y:S01]  /*70310*/  LOP3.LUT R52, R61, 0xfffffffe, R2, 0xf8, !PT ;  /* 0xfffffffe3d347812 */ /* 0x000fe200078ef802 */
[----:B------:R-:W-:Y:S01]  /*70320*/  IMAD.MOV.U32 R2, RZ, RZ, R62 ;  /* 0x000000ffff027224 */ /* 0x000fe200078e003e */
[----:B------:R-:W-:Y:S02]  /*70330*/  SHF.L.U32 R9, R9, 0x1, RZ ;  /* 0x0000000109097819 */ /* 0x000fe400000006ff */
        /* <DEDUP_REMOVED lines=28> */
.L_x_225:
        /* <DEDUP_REMOVED lines=23> */
.L_x_226:
[----:B------:R-:W-:Y:S01]  /*70670*/  SHF.L.U64.HI R5, R52, 0x1, R5 ;  /* 0x0000000134057819 */ /* 0x000fe20000010205 */
[----:B------:R-:W-:Y:S01]  /*70680*/  IMAD.SHL.U32 R67, R9, 0x2, RZ ;  /* 0x0000000209437824 */ /* 0x000fe200078e00ff */
[C---:B------:R-:W-:Y:S01]  /*70690*/  SHF.L.U64.HI R3, R2.reuse, 0x1, R3 ;  /* 0x0000000102037819 */ /* 0x040fe20000010203 */
[----:B------:R-:W-:Y:S01]  /*706a0*/  IMAD.SHL.U32 R2, R2, 0x2, RZ ;  /* 0x0000000202027824 */ /* 0x000fe200078e00ff */
[----:B------:R-:W-:Y:S02]  /*706b0*/  LOP3.LUT R5, R5, 0x1, RZ, 0xc0, !PT ;  /* 0x0000000105057812 */ /* 0x000fe400078ec0ff */
[C---:B------:R-:W-:Y:S01]  /*706c0*/  SHF.L.U64.HI R57, R59.reuse, 0x1, R58 ;  /* 0x000000013b397819 */ /* 0x040fe2000001023a */
[----:B------:R-:W-:Y:S01]  /*706d0*/  IMAD.SHL.U32 R59, R59, 0x2, RZ ;  /* 0x000000023b3b7824 */ /* 0x000fe200078e00ff */
[----:B------:R-:W-:Y:S02]  /*706e0*/  SHF.R.U32.HI R0, RZ, 0x1f, R9 ;  /* 0x0000001fff007819 */ /* 0x000fe40000011609 */
[----:B------:R-:W-:Y:S01]  /*706f0*/  LOP3.LUT R98, R5, 0xfffffffe, R2, 0xf8, !PT ;  /* 0xfffffffe05627812 */ /* 0x000fe200078ef802 */
[----:B------:R-:W-:Y:S01]  /*70700*/  IMAD.SHL.U32 R2, R52, 0x2, RZ ;  /* 0x0000000234027824 */ /* 0x000fe200078e00ff */
[----:B------:R-:W-:-:S02]  /*70710*/  LOP3.LUT R58, R0, 0xfffffffe, R59, 0xf8, !PT ;  /* 0xfffffffe003a7812 */ /* 0x000fc400078ef83b */
[C---:B------:R-:W-:Y:S01]  /*70720*/  SHF.L.U64.HI R7, R6.reuse, 0x1, R7 ;  /* 0x0000000106077819 */ /* 0x040fe20000010207 */
[----:B------:R-:W-:Y:S01]  /*70730*/  IMAD.SHL.U32 R6, R6, 0x2, RZ ;  /* 0x0000000206067824 */ /* 0x000fe200078e00ff */
[----:B------:R-:W-:Y:S02]  /*70740*/  LOP3.LUT R0, R3, 0x1, RZ, 0xc0, !PT ;  /* 0x0000000103007812 */ /* 0x000fe400078ec0ff */
[C---:B------:R-:W-:Y:S02]  /*70750*/  ISETP.LE.U32.AND P0, PT, R98.reuse, R79, PT ;  /* 0x0000004f6200720c */ /* 0x040fe40003f03070 */
[----:B------:R-:W-:Y:S02]  /*70760*/  ISETP.GT.U32.AND P1, PT, R98, -0x1, PT ;  /* 0xffffffff6200780c */ /* 0x000fe40003f24070 */
[C---:B------:R-:W-:Y:S02]  /*70770*/  SHF.L.U64.HI R55, R4.reuse, 0x1, R55 ;  /* 0x0000000104377819 */ /* 0x040fe40000010237 */
[----:B------:R-:W-:-:S02]  /*70780*/  SHF.L.U32 R4, R4, 0x1, RZ ;  /* 0x0000000104047819 */ /* 0x000fc400000006ff */
[----:B------:R-:W-:Y:S02]  /*70790*/  LOP3.LUT R7, R7, 0x1, RZ, 0xc0, !PT ;  /* 0x0000000107077812 */ /* 0x000fe400078ec0ff */
[----:B------:R-:W-:Y:S02]  /*707a0*/  ISETP.GT.U32.OR.EX P0, PT, R0, RZ, !P0, P1 ;  /* 0x000000ff0000720c */ /* 0x000fe40004704510 */
[----:B------:R-:W-:Y:S02]  /*707b0*/  LOP3.LUT R57, R57, 0x1, RZ, 0xc0, !PT ;  /* 0x0000000139397812 */ /* 0x000fe400078ec0ff */
[----:B------:R-:W-:Y:S02]  /*707c0*/  LOP3.LUT R60, R7, 0xfffffffe, R4, 0xf8, !PT ;  /* 0xfffffffe073c7812 */ /* 0x000fe400078ef804 */
[----:B------:R-:W-:Y:S01]  /*707d0*/  LOP3.LUT R57, R57, 0xfffffffe, R6, 0xf8, !PT ;  /* 0xfffffffe39397812 */ /* 0x000fe200078ef806 */
[C---:B------:R-:W-:Y:S01]  /*707e0*/  IMAD.SHL.U32 R6, R56.reuse, 0x2, RZ ;  /* 0x0000000238067824 */ /* 0x040fe200078e00ff */
[----:B------:R-:W-:-:S02]  /*707f0*/  SHF.L.U64.HI R7, R56, 0x1, R63 ;  /* 0x0000000138077819 */ /* 0x000fc4000001023f */
[C---:B------:R-:W-:Y:S01]  /*70800*/  SHF.L.U64.HI R5, R54.reuse, 0x1, R61 ;  /* 0x0000000136057819 */ /* 0x040fe2000001023d */
[----:B------:R-:W-:Y:S01]  /*70810*/  IMAD.MOV.U32 R3, RZ, RZ, R57 ;  /* 0x000000ffff037224 */ /* 0x000fe200078e0039 */
[----:B------:R-:W-:Y:S02]  /*70820*/  LOP3.LUT R55, R55, 0x1, RZ, 0xc0, !PT ;  /* 0x0000000137377812 */ /* 0x000fe400078ec0ff */
[----:B------:R-:W-:Y:S02]  /*70830*/  SHF.L.U32 R4, R54, 0x1, RZ ;  /* 0x0000000136047819 */ /* 0x000fe400000006ff */
[----:B------:R-:W-:Y:S02]  /*70840*/  LOP3.LUT R7, R7, 0x1, RZ, 0xc0, !PT ;  /* 0x0000000107077812 */ /* 0x000fe400078ec0ff */
        /* <DEDUP_REMOVED lines=33> */
.L_x_227:
        /* <DEDUP_REMOVED lines=22> */
.L_x_228:
        /* <DEDUP_REMOVED lines=11> */
[----:B------:R-:W-:Y:S01]  /*70c70*/  IMAD.MOV.U32 R59, RZ, RZ, RZ ;  /* 0x000000ffff3b7224 */ /* 0x000fe200078e00ff */
[----:B------:R-:W-:Y:S01]  /*70c80*/  IADD3 R56, PT, PT, R55, R9, RZ ;  /* 0x0000000937387210 */ /* 0x000fe20007ffe0ff */
[----:B------:R-:W-:Y:S02]  /*70c90*/  IMAD.MOV.U32 R55, RZ, RZ, RZ ;  /* 0x000000ffff377224 */ /* 0x000fe400078e00ff */
[----:B------:R-:W-:-:S04]  /*70ca0*/  IMAD.HI.U32 R6, R103, R72, R58 ;  /* 0x0000004867067227 */ /* 0x000fc800078e003a */
[----:B------:R-:W-:-:S04]  /*70cb0*/  IMAD.WIDE.U32 R54, R90, R87, R54 ;  /* 0x000000575a367225 */ /* 0x000fc800078e0036 */
[----:B------:R-:W-:Y:S01]  /*70cc0*/  IMAD.WIDE.U32 R56, R90, R88, R56 ;  /* 0x000000585a387225 */ /* 0x000fe200078e0038 */
[----:B------:R-:W-:-:S03]  /*70cd0*/  IADD3 R55, PT, PT, R9, R55, RZ ;  /* 0x0000003709377210 */ /* 0x000fc60007ffe0ff */
[----:B------:R-:W-:Y:S01]  /*70ce0*/  IMAD.MOV.U32 R63, RZ, RZ, RZ ;  /* 0x000000ffff3f7224 */ /* 0x000fe200078e00ff */
[----:B------:R-:W-:Y:S01]  /*70cf0*/  IADD3 R58, P0, PT, R55, R56, RZ ;  /* 0x00000038373a7210 */ /* 0x000fe20007f1e0ff */
[----:B------:R-:W-:Y:S01]  /*70d00*/  IMAD.MOV.U32 R105, RZ, RZ, RZ ;  /* 0x000000ffff697224 */ /* 0x000fe200078e00ff */
[----:B------:R-:W-:Y:S01]  /*70d10*/  IADD3 R55, PT, PT, R43, R6, RZ ;  /* 0x000000062b377210 */ /* 0x000fe20007ffe0ff */
        /* <DEDUP_REMOVED lines=9> */
[----:B------:R-:W-:-:S03]  /*70db0*/  IMAD.WIDE.U32 R54, R103, R73, R54 ;  /* 0x0000004967367225 */ /* 0x000fc600078e0036 */
[----:B------:R-:W-:Y:S01]  /*70dc0*/  IADD3 R60, P0, PT, R9, R56, RZ ;  /* 0x00000038093c7210 */ /* 0x000fe20007f1e0ff */
[----:B------:R-:W-:-:S04]  /*70dd0*/  IMAD.WIDE.U32 R58, R90, R88, R58 ;  /* 0x000000585a3a7225 */ /* 0x000fc800078e003a */
[----:B------:R-:W-:Y:S02]  /*70de0*/  IMAD.IADD R55, R44, 0x1, R55 ;  /* 0x000000012c377824 */ /* 0x000fe400078e0237 */
[----:B------:R-:W-:Y:S02]  /*70df0*/  IMAD.X R61, RZ, RZ, RZ, P0 ;  /* 0x000000ffff3d7224 */ /* 0x000fe400000e06ff */
[----:B------:R-:W-:Y:S01]  /*70e00*/  IMAD.IADD R56, R57, 0x1, R65 ;  /* 0x0000000139387824 */ /* 0x000fe200078e0241 */
[----:B------:R-:W-:Y:S01]  /*70e10*/  IADD3 R58, P0, PT, R55, R58, RZ ;  /* 0x0000003a373a7210 */ /* 0x000fe20007f1e0ff */
[----:B------:R-:W-:Y:S01]  /*70e20*/  HFMA2 R55, -RZ, RZ, 0, 0 ;  /* 0x00000000ff377431 */ /* 0x000fe200000001ff */
[----:B------:R-:W-:Y:S01]  /*70e30*/  MOV R57, RZ ;  /* 0x000000ff00397202 */ /* 0x000fe20000000f00 */
[----:B------:R-:W-:Y:S02]  /*70e40*/  IMAD R99, R54, R42, RZ ;  /* 0x0000002a36637224 */ /* 0x000fe400078e02ff */
        /* <DEDUP_REMOVED lines=20> */
[----:B------:R-:W-:Y:S01]  /*70f90*/  IMAD.X R59, RZ, RZ, RZ, P1 ;  /* 0x000000ffff3b7224 */ /* 0x000fe200008e06ff */
[----:B------:R-:W-:Y:S01]  /*70fa0*/  IADD3 R60, P1, PT, R9, R60, RZ ;  /* 0x0000003c093c7210 */ /* 0x000fe20007f3e0ff */
[----:B------:R-:W-:Y:S01]  /*70fb0*/  IMAD.IADD R61, R65, 0x1, R61 ;  /* 0x00000001413d7824 */ /* 0x000fe200078e023d */
[----:B------:R-:W-:Y:S01]  /*70fc0*/  IADD3 R62, PT, PT, R57, R69, RZ ;  /* 0x00000045393e7210 */ /* 0x000fe20007ffe0ff */
[----:B------:R-:W-:Y:S02]  /*70fd0*/  IMAD.MOV.U32 R55, RZ, RZ, RZ ;  /* 0x000000ffff377224 */ /* 0x000fe400078e00ff */
[----:B------:R-:W-:Y:S01]  /*70fe0*/  IMAD.WIDE.U32 R58, R99, R73, R58 ;  /* 0x00000049633a7225 */ /* 0x000fe200078e003a */
[----:B------:R-:W-:-:S03]  /*70ff0*/  IADD3 R56, P0, PT, R61, R56, RZ ;  /* 0x000000383d387210 */ /* 0x000fc60007f1e0ff */
[----:B------:R-:W-:Y:S01]  /*71000*/  IMAD.X R61, RZ, RZ, RZ, P1 ;  /* 0x000000ffff3d7224 */ /* 0x000fe200008e06ff */
[----:B------:R-:W-:Y:S01]  /*71010*/  IADD3.X R57, PT, PT, RZ, RZ, RZ, P0, !PT ;  /* 0x000000ffff397210 */ /* 0x000fe200007fe4ff */
[----:B------:R-:W-:-:S04]  /*71020*/  IMAD.WIDE.U32 R54, R90, R85, R54 ;  /* 0x000000555a367225 */ /* 0x000fc800078e0036 */
[----:B------:R-:W-:Y:S01]  /*71030*/  IMAD.IADD R97, R44, 0x1, R59 ;  /* 0x000000012c617824 */ /* 0x000fe200078e023b */
[----:B------:R-:W-:Y:S01]  /*71040*/  IADD3 R54, P1, PT, R71, R54, RZ ;  /* 0x0000003647367210 */ /* 0x000fe20007f3e0ff */
[----:B------:R-:W-:Y:S01]  /*71050*/  IMAD R9, R58, R42, RZ ;  /* 0x0000002a3a097224 */ /* 0x000fe200078e02ff */
[----:B------:R-:W-:Y:S01]  /*71060*/  IADD3 R71, PT, PT, R65, R55, RZ ;  /* 0x0000003741477210 */ /* 0x000fe20007ffe0ff */
[----:B------:R-:W-:Y:S02]  /*71070*/  IMAD.MOV.U32 R59, RZ, RZ, RZ ;  /* 0x000000ffff3b7224 */ /* 0x000fe400078e00ff */
[----:B------:R-:W-:-:S04]  /*71080*/  IMAD.WIDE.U32 R60, R88, R88, R60 ;  /* 0x00000058583c7225 */ /* 0x000fc800078e003c */
[----:B------:R-:W-:Y:S01]  /*71090*/  IMAD.HI.U32 R6, R9, R72, R58 ;  /* 0x0000004809067227 */ /* 0x000fe200078e003a */
[----:B------:R-:W-:-:S03]  /*710a0*/  IADD3 R60, P0, PT, R71, R60, RZ ;  /* 0x0000003c473c7210 */ /* 0x000fc60007f1e0ff */
[----:B------:R-:W-:Y:S02]  /*710b0*/  IMAD.IADD R59, R63, 0x1, R61 ;  /* 0x000000013f3b7824 */ /* 0x000fe400078e023d */
[----:B------:R-:W-:-:S04]  /*710c0*/  IMAD.WIDE.U32 R56, R87, R86, R56 ;  /* 0x0000005657387225 */ /* 0x000fc800078e0038 */
[----:B------:R-:W-:Y:S02]  /*710d0*/  IMAD.MOV.U32 R63, RZ, RZ, RZ ;  /* 0x000000ffff3f7224 */ /* 0x000fe400078e00ff */
[----:B------:R-:W-:Y:S01]  /*710e0*/  IMAD.X R55, RZ, RZ, RZ, P1 ;  /* 0x000000ffff377224 */ /* 0x000fe200008e06ff */
[----:B------:R-:W-:Y:S01]  /*710f0*/  IADD3 R58, P1, PT, R59, R56, RZ ;  /* 0x000000383b3a7210 */ /* 0x000fe20007f3e0ff */
[----:B------:R-:W-:-:S03]  /*71100*/  IMAD.WIDE.U32 R62, R90, R84, R62 ;  /* 0x000000545a3e7225 */ /* 0x000fc600078e003e */
[----:B------:R-:W-:Y:S01]  /*71110*/  IADD3.X R59, PT, PT, RZ, RZ, RZ, P1, !PT ;  /* 0x000000ffff3b7210 */ /* 0x000fe20000ffe4ff */
[----:B------:R-:W-:Y:S02]  /*71120*/  IMAD.IADD R57, R105, 0x1, R57 ;  /* 0x0000000169397824 */ /* 0x000fe400078e0239 */
[----:B------:R-:W-:Y:S02]  /*71130*/  IMAD.X R61, RZ, RZ, RZ, P0 ;  /* 0x000000ffff3d7224 */ /* 0x000fe400000e06ff */
[----:B------:R-:W-:Y:S01]  /*71140*/  IMAD.IADD R56, R63, 0x1, R91 ;  /* 0x000000013f387824 */ /* 0x000fe200078e025b */
[----:B------:R-:W-:Y:S01]  /*71150*/  IADD3 R62, P0, PT, R57, R62, RZ ;  /* 0x0000003e393e7210 */ /* 0x000fe20007f1e0ff */
[----:B------:R-:W-:-:S03]  /*71160*/  IMAD.WIDE.U32 R54, R103, R75, R54 ;  /* 0x0000004b67367225 */ /* 0x000fc600078e0036 */
[----:B------:R-:W-:Y:S01]  /*71170*/  IADD3.X R63, PT, PT, RZ, RZ, RZ, P0, !PT ;  /* 0x000000ffff3f7210 */ /* 0x000fe200007fe4ff */
[----:B------:R-:W-:Y:S01]  /*71180*/  IMAD.WIDE.U32 R58, R88, R85, R58 ;  /* 0x00000055583a7225 */ /* 0x000fe200078e003a */
[----:B------:R-:W-:Y:S02]  /*71190*/  IADD3 R54, P2, PT, R97, R54, RZ ;  /* 0x0000003661367210 */ /* 0x000fe40007f5e0ff */
[----:B------:R-:W-:Y:S01]  /*711a0*/  IADD3 R97, PT, PT, R46, R55, RZ ;  /* 0x000000372e617210 */ /* 0x000fe20007ffe0ff */
[----:B------:R-:W-:-:S04]  /*711b0*/  IMAD.WIDE.U32 R62, R87, R83, R62 ;  /* 0x00000053573e7225 */ /* 0x000fc800078e003e */
[----:B------:R-:W-:Y:S02]  /*711c0*/  IMAD.IADD R57, R65, 0x1, R59 ;  /* 0x0000000141397824 */ /* 0x000fe400078e023b */
[----:B------:R-:W-:-:S03]  /*711d0*/  IMAD.WIDE.U32 R60, R87, R85, R60 ;  /* 0x00000055573c7225 */ /* 0x000fc600078e003c */
[----:B------:R-:W-:Y:S01]  /*711e0*/  IADD3 R62, P0, PT, R57, R62, RZ ;  /* 0x0000003e393e7210 */ /* 0x000fe20007f1e0ff */
[----:B------:R-:W-:Y:S02]  /*711f0*/  IMAD.X R55, RZ, RZ, RZ, P2 ;  /* 0x000000ffff377224 */ /* 0x000fe400010e06ff */
[----:B------:R-:W-:Y:S02]  /*71200*/  HFMA2 R57, -RZ, RZ, 0, 0 ;  /* 0x00000000ff397431 */ /* 0x000fe400000001ff */
[----:B------:R-:W-:Y:S02]  /*71210*/  IMAD.IADD R61, R65, 0x1, R61 ;  /* 0x00000001413d7824 */ /* 0x000fe400078e023d */
[----:B------:R-:W-:-:S03]  /*71220*/  IMAD.WIDE.U32 R54, R99, R74, R54 ;  /* 0x0000004a63367225 */ /* 0x000fc600078e0036 */
[----:B------:R-:W-:Y:S01]  /*71230*/  IADD3 R58, P1, PT, R61, R58, RZ ;  /* 0x0000003a3d3a7210 */ /* 0x000fe20007f3e0ff */
[----:B------:R-:W-:Y:S01]  /*71240*/  IMAD.IADD R71, R43, 0x1, R6 ;  /* 0x000000012b477824 */ /* 0x000fe200078e0206 */
[----:B------:R-:W-:Y:S01]  /*71250*/  IADD3 R107, PT, PT, R45, R55, RZ ;  /* 0x000000372d6b7210 */ /* 0x000fe20007ffe0ff */
[----:B------:R-:W-:Y:S02]  /*71260*/  IMAD.MOV.U32 R61, RZ, RZ, RZ ;  /* 0x000000ffff3d7224 */ /* 0x000fe400078e00ff */
[----:B------:R-:W-:Y:S01]  /*71270*/  IMAD.IADD R55, R69, 0x1, R63 ;  /* 0x0000000145377824 */ /* 0x000fe200078e023f */
[----:B------:R-:W-:Y:S01]  /*71280*/  IADD3 R54, P2, PT, R71, R54, RZ ;  /* 0x0000003647367210 */ /* 0x000fe20007f5e0ff */
[----:B------:R-:W-:-:S04]  /*71290*/  IMAD.WIDE.U32 R56, R90, R81, R56 ;  /* 0x000000515a387225 */ /* 0x000fc800078e0038 */
[----:B------:R-:W-:-:S04]  /*712a0*/  IMAD.WIDE.U32 R60, R90, R86, R60 ;  /* 0x000000565a3c7225 */ /* 0x000fc800078e003c */
[----:B------:R-:W-:Y:S01]  /*712b0*/  IMAD.X R59, RZ, RZ, RZ, P1 ;  /* 0x000000ffff3b7224 */ /* 0x000fe200008e06ff */
[----:B------:R-:W-:Y:S01]  /*712c0*/  IADD3 R60, P1, PT, R97, R60, RZ ;  /* 0x0000003c613c7210 */ /* 0x000fe20007f3e0ff */
[----:B------:R-:W-:Y:S01]  /*712d0*/  IMAD.X R63, RZ, RZ, RZ, P0 ;  /* 0x000000ffff3f7224 */ /* 0x000fe200000e06ff */
[----:B------:R-:W-:Y:S01]  /*712e0*/  IADD3 R56, P0, PT, R55, R56, RZ ;  /* 0x0000003837387210 */ /* 0x000fe20007f1e0ff */
[----:B------:R-:W-:Y:S01]  /*712f0*/  IMAD.X R55, RZ, RZ, RZ, P2 ;  /* 0x000000ffff377224 */ /* 0x000fe200010e06ff */
[----:B------:R-:W-:Y:S01]  /*71300*/  IADD3 R97, PT, PT, R105, R61, RZ ;  /* 0x0000003d69617210 */ /* 0x000fe20007ffe0ff */
[----:B------:R-:W-:Y:S01]  /*71310*/  IMAD.MOV.U32 R71, RZ, RZ, RZ ;  /* 0x000000ffff477224 */ /* 0x000fe200078e00ff */
[----:B------:R-:W-:Y:S01]  /*71320*/  IADD3.X R61, PT, PT, RZ, RZ, RZ, P1, !PT ;  /* 0x000000ffff3d7210 */ /* 0x000fe20000ffe4ff */
        /* <DEDUP_REMOVED lines=12> */
[----:B------:R-:W-:Y:S01]  /*713f0*/  IMAD.MOV.U32 R55, RZ, RZ, RZ ;  /* 0x000000ffff377224 */ /* 0x000fe200078e00ff */
[----:B------:R-:W-:Y:S01]  /*71400*/  IADD3 R57, PT, PT, R91, R57, RZ ;  /* 0x000000395b397210 */ /* 0x000fe20007ffe0ff */
[----:B------:R-:W-:-:S04]  /*71410*/  IMAD.WIDE.U32 R60, R103, R76, R60 ;  /* 0x0000004c673c7225 */ /* 0x000fc800078e003c */
[----:B------:R-:W-:Y:S01]  /*71420*/  IMAD.X R59, RZ, RZ, RZ, P1 ;  /* 0x000000ffff3b7224 */ /* 0x000fe200008e06ff */
[----:B------:R-:W-:Y:S01]  /*71430*/  IADD3 R60, P3, PT, R107, R60, RZ ;  /* 0x0000003c6b3c7210 */ /* 0x000fe20007f7e0ff */
[----:B------:R-:W-:Y:S01]  /*71440*/  IMAD.HI.U32 R52, R97, R72, R54 ;  /* 0x0000004861347227 */ /* 0x000fe200078e0036 */
[----:B------:R-:W-:Y:S02]  /*71450*/  IADD3 R54, P1, PT, R63, R56, RZ ;  /* 0x000000383f367210 */ /* 0x000fe40007f3e0ff */
[----:B------:R-:W-:Y:S01]  /*71460*/  IADD3 R56, P0, PT, R57, R6, RZ ;  /* 0x0000000639387210 */ /* 0x000fe20007f1e0ff */
[----:B------:R-:W-:Y:S01]  /*71470*/  IMAD.X R63, RZ, RZ, RZ, P2 ;  /* 0x000000ffff3f7224 */ /* 0x000fe200010e06ff */
[----:B------:R-:W-:Y:S01]  /*71480*/  IADD3.X R55, PT, PT, RZ, RZ, RZ, P1, !PT ;  /* 0x000000ffff377210 */ /* 0x000fe20000ffe4ff */
[----:B------:R-:W-:-:S04]  /*71490*/  IMAD.WIDE.U32 R58, R87, R86, R58 ;  /* 0x00000056573a7225 */ /* 0x000fc800078e003a */
[----:B------:R-:W-:Y:S02]  /*714a0*/  IMAD.IADD R107, R47, 0x1, R61 ;  /* 0x000000012f6b7824 */ /* 0x000fe400078e023d */
[----:B------:R-:W-:-:S04]  /*714b0*/  IMAD.WIDE.U32 R62, R85, R85, R62 ;  /* 0x00000055553e7225 */ /* 0x000fc800078e003e */
[----:B------:R-:W-:Y:S02]  /*714c0*/  IMAD.IADD R57, R105, 0x1, R59 ;  /* 0x0000000169397824 */ /* 0x000fe400078e023b */
[----:B------:R-:W-:Y:S02]  /*714d0*/  IMAD.X R61, RZ, RZ, RZ, P3 ;  /* 0x000000ffff3d7224 */ /* 0x000fe400018e06ff */
[----:B------:R-:W-:Y:S01]  /*714e0*/  IMAD.MOV.U32 R59, RZ, RZ, RZ ;  /* 0x000000ffff3b7224 */ /* 0x000fe200078e00ff */
[----:B------:R-:W-:Y:S01]  /*714f0*/  IADD3 R62, P2, PT, R57, R62, RZ ;  /* 0x0000003e393e7210 */ /* 0x000fe20007f5e0ff */
[----:B------:R-:W-:-:S04]  /*71500*/  IMAD.WIDE.U32 R60, R99, R75, R60 ;  /* 0x0000004b633c7225 */ /* 0x000fc800078e003c */
[----:B------:R-:W-:Y:S01]  /*71510*/  IMAD.IADD R65, R65, 0x1, R63 ;  /* 0x0000000141417824 */ /* 0x000fe200078e023f */
        /* <DEDUP_REMOVED lines=10> */
[C---:B------:R-:W-:Y:S01]  /*715c0*/  IADD3 R55, PT, PT, R69.reuse, R55, RZ ;  /* 0x0000003745377210 */ /* 0x040fe20007ffe0ff */
[----:B------:R-:W-:Y:S02]  /*715d0*/  IMAD.IADD R59, R69, 0x1, R59 ;  /* 0x00000001453b7824 */ /* 0x000fe400078e023b */
[----:B------:R-:W-:Y:S01]  /*715e0*/  IMAD.WIDE.U32 R62, R88, R86, R62 ;  /* 0x00000056583e7225 */ /* 0x000fe200078e003e */
[----:B------:R-:W-:-:S03]  /*715f0*/  IADD3 R56, P0, PT, R55, R56, RZ ;  /* 0x0000003837387210 */ /* 0x000fc60007f1e0ff */
        /* <DEDUP_REMOVED lines=65> */
[----:B------:R-:W-:Y:S01]  /*71a10*/  IMAD.X R59, RZ, RZ, RZ, P2 ;  /* 0x000000ffff3b7224 */ /* 0x000fe200010e06ff */
[----:B------:R-:W-:Y:S01]  /*71a20*/  IADD3 R62, P2, PT, R105, R62, RZ ;  /* 0x0000003e693e7210 */ /* 0x000fe20007f5e0ff */
[----:B------:R-:W-:Y:S01]  /*71a30*/  IMAD.X R55, RZ, RZ, RZ, P1 ;  /* 0x000000ffff377224 */ /* 0x000fe200008e06ff */
[----:B------:R-:W-:Y:S01]  /*71a40*/  IADD3.X R61, PT, PT, RZ, RZ, RZ, P0, !PT ;  /* 0x000000ffff3d7210 */ /* 0x000fe200007fe4ff */
[----:B------:R-:W-:Y:S01]  /*71a50*/  IMAD.WIDE.U32 R56, R103, R78, R56 ;  /* 0x0000004e67387225 */ /* 0x000fe200078e0038 */
[----:B------:R-:W-:-:S02]  /*71a60*/  IADD3 R64, P1, PT, R63, R64, RZ ;  /* 0x000000403f407210 */ /* 0x000fc40007f3e0ff */
[----:B------:R-:W-:Y:S01]  /*71a70*/  IADD3.X R63, PT, PT, RZ, RZ, RZ, P2, !PT ;  /* 0x000000ffff3f7210 */ /* 0x000fe200017fe4ff */
[----:B------:R-:W-:Y:S01]  /*71a80*/  IMAD.WIDE.U32 R58, R97, R74, R58 ;  /* 0x0000004a613a7225 */ /* 0x000fe200078e003a */
[----:B------:R-:W-:-:S03]  /*71a90*/  IADD3 R56, P3, PT, R111, R56, RZ ;  /* 0x000000386f387210 */ /* 0x000fc60007f7e0ff */
        /* <DEDUP_REMOVED lines=26> */
[----:B------:R-:W-:Y:S02]  /*71c40*/  IMAD.X R59, RZ, RZ, RZ, P0 ;  /* 0x000000ffff3b7224 */ /* 0x000fe400000e06ff */
[----:B------:R-:W-:Y:S02]  /*71c50*/  IMAD.X R65, RZ, RZ, RZ, P1 ;  /* 0x000000ffff417224 */ /* 0x000fe400008e06ff */
[----:B------:R-:W-:-:S04]  /*71c60*/  IMAD.WIDE.U32 R56, R9, R76, R56 ;  /* 0x0000004c09387225 */ /* 0x000fc800078e0038 */
[----:B------:R-:W-:Y:S01]  /*71c70*/  IMAD.WIDE.U32 R58, R107, R73, R58 ;  /* 0x000000496b3a7225 */ /* 0x000fe200078e003a */
[----:B------:R-:W-:Y:S02]  /*71c80*/  IADD3 R56, P4, PT, R111, R56, RZ ;  /* 0x000000386f387210 */ /* 0x000fe40007f9e0ff */
[----:B------:R-:W-:Y:S01]  /*71c90*/  IADD3 R109, PT, PT, R47, R57, RZ ;  /* 0x000000392f6d7210 */ /* 0x000fe20007ffe0ff */
[----:B------:R-:W-:-:S04]  /*71ca0*/  IMAD.WIDE.U32 R64, R85, R81, R64 ;  /* 0x0000005155407225 */ /* 0x000fc800078e0040 */
[----:B------:R-:W-:Y:S02]  /*71cb0*/  IMAD.IADD R111, R44, 0x1, R59 ;  /* 0x000000012c6f7824 */ /* 0x000fe400078e023b */
[----:B------:R-:W-:Y:S01]  /*71cc0*/  HFMA2 R59, -RZ, RZ, 0, 0 ;  /* 0x00000000ff3b7431 */ /* 0x000fe200000001ff */
[----:B------:R-:W-:Y:S01]  /*71cd0*/  IADD3 R64, P1, PT, R63, R64, RZ ;  /* 0x000000403f407210 */ /* 0x000fe20007f3e0ff */
[----:B------:R-:W-:Y:S01]  /*71ce0*/  IMAD.X R63, RZ, RZ, RZ, P2 ;  /* 0x000000ffff3f7224 */ /* 0x000fe200010e06ff */
[----:B------:R-:W-:Y:S01]  /*71cf0*/  IADD3 R6, PT, PT, R71, R65, RZ ;  /* 0x0000004147067210 */ /* 0x000fe20007ffe0ff */
[----:B------:R-:W-:-:S04]  /*71d00*/  IMAD.WIDE.U32 R54, R103, R79, R54 ;  /* 0x0000004f67367225 */ /* 0x000fc800078e0036 */
[----:B------:R-:W-:Y:S01]  /*71d10*/  IMAD R103, R58, R42, RZ ;  /* 0x0000002a3a677224 */ /* 0x000fe200078e02ff */
[----:B------:R-:W-:Y:S01]  /*71d20*/  IADD3 R54, P2, PT, R105, R54, RZ ;  /* 0x0000003669367210 */ /* 0x000fe20007f5e0ff */
[----:B------:R-:W-:Y:S01]  /*71d30*/  IMAD.WIDE.U32 R62, R86, R83, R62 ;  /* 0x00000053563e7225 */ /* 0x000fe200078e003e */
[----:B------:R-:W-:-:S03]  /*71d40*/  IADD3 R55, PT, PT, R50, R55, RZ ;  /* 0x0000003732377210 */ /* 0x000fc60007ffe0ff */
[----:B------:R-:W-:Y:S02]  /*71d50*/  IMAD.X R65, RZ, RZ, RZ, P1 ;  /* 0x000000ffff417224 */ /* 0x000fe400008e06ff */
[----:B------:R-:W-:Y:S01]  /*71d60*/  IMAD.HI.U32 R52, R103, R72, R58 ;  /* 0x0000004867347227 */ /* 0x000fe200078e003a */
[----:B------:R-:W-:-:S03]  /*71d70*/  IADD3 R58, P0, PT, R61, R62, RZ ;  /* 0x0000003e3d3a7210 */ /* 0x000fc60007f1e0ff */
[----:B------:R-:W-:Y:S02]  /*71d80*/  IMAD.IADD R59, R69, 0x1, R63 ;  /* 0x00000001453b7824 */ /* 0x000fe400078e023f */
[----:B------:R-:W-:-:S04]  /*71d90*/  IMAD.WIDE.U32 R64, R86, R84, R64 ;  /* 0x0000005456407225 */ /* 0x000fc800078e0040 */
[----:B------:R-:W-:Y:S01]  /*71da0*/  IMAD.X R61, RZ, RZ, RZ, P3 ;  /* 0x000000ffff3d7224 */ /* 0x000fe200018e06ff */
[----:B------:R-:W-:Y:S01]  /*71db0*/  IADD3 R64, P3, PT, R59, R64, RZ ;  /* 0x000000403b407210 */ /* 0x000fe20007f7e0ff */
[----:B------:R-:W-:Y:S01]  /*71dc0*/  IMAD.X R57, RZ, RZ, RZ, P4 ;  /* 0x000000ffff397224 */ /* 0x000fe200020e06ff */
[----:B------:R-:W-:Y:S01]  /*71dd0*/  IADD3.X R59, PT, PT, RZ, RZ, RZ, P0, !PT ;  /* 0x000000ffff3b7210 */ /* 0x000fe200007fe4ff */
        /* <DEDUP_REMOVED lines=28> */
[----:B------:R-:W-:-:S04]  /*71fa0*/  IMAD.WIDE.U32 R56, R107, R74, R56 ;  /* 0x0000004a6b387225 */ /* 0x000fc800078e0038 */
[----:B------:R-:W-:Y:S01]  /*71fb0*/  IMAD.WIDE.U32 R58, R88, R81, R58 ;  /* 0x00000051583a7225 */ /* 0x000fe200078e003a */
[----:B------:R-:W-:Y:S02]  /*71fc0*/  IADD3 R56, P3, PT, R61, R56, RZ ;  /* 0x000000383d387210 */ /* 0x000fe40007f7e0ff */
[----:B------:R-:W-:Y:S01]  /*71fd0*/  IADD3 R69, PT, PT, R45, R57, RZ ;  /* 0x000000392d457210 */ /* 0x000fe20007ffe0ff */
[----:B------:R-:W-:Y:S02]  /*71fe0*/  IMAD.X R63, RZ, RZ, RZ, P0 ;  /* 0x000000ffff3f7224 */ /* 0x000fe400000e06ff */
[----:B------:R-:W-:Y:S02]  /*71ff0*/  IMAD.X R55, RZ, RZ, RZ, P6 ;  /* 0x000000ffff377224 */ /* 0x000fe400030e06ff */
[----:B------:R-:W-:Y:S01]  /*72000*/  IMAD.X R61, RZ, RZ, RZ, P4 ;  /* 0x000000ffff3d7224 */ /* 0x000fe200020e06ff */
[----:B------:R-:W-:Y:S01]  /*72010*/  IADD3 R52, P2, PT, R63, R58, RZ ;  /* 0x0000003a3f347210 */ /* 0x000fe20007f5e0ff */
        /* <DEDUP_REMOVED lines=18> */
[----:B------:R-:W-:-:S04]  /*72140*/  IMAD.WIDE.U32 R54, R97, R76, R54 ;  /* 0x0000004c61367225 */ /* 0x000fc800078e0036 */
[----:B------:R-:W-:Y:S01]  /*72150*/  IMAD.IADD R63, R91, 0x1, R63 ;  /* 0x000000015b3f7824 */ /* 0x000fe200078e023f */
[----:B------:R-:W-:Y:S01]  /*72160*/  IADD3 R54, P3, PT, R69, R54, RZ ;  /* 0x0000003645367210 */ /* 0x000fe20007f7e0ff */
[----:B------:R-:W-:Y:S02]  /*72170*/  IMAD.X R59, RZ, RZ, RZ, P4 ;  /* 0x000000ffff3b7224 */ /* 0x000fe400020e06ff */
[----:B------:R-:W-:Y:S01]  /*72180*/  IMAD.WIDE.U32 R64, R85, R81, R64 ;  /* 0x0000005155407225 */ /* 0x000fe200078e0040 */
[----:B------:R-:W-:Y:S02]  /*72190*/  IADD3 R62, P1, PT, R63, R6, RZ ;  /* 0x000000063f3e7210 */ /* 0x000fe40007f3e0ff */
[----:B------:R-:W-:Y:S01]  /*721a0*/  IADD3 R63, PT, PT, R47, R55, RZ ;  /* 0x000000372f3f7210 */ /* 0x000fe20007ffe0ff */
[----:B------:R-:W-:Y:S01]  /*721b0*/  IMAD.IADD R85, R44, 0x1, R57 ;  /* 0x000000012c557824 */ /* 0x000fe200078e0239 */
[----:B------:R-:W-:Y:S01]  /*721c0*/  MOV R57, RZ ;  /* 0x000000ff00397202 */ /* 0x000fe20000000f00 */
[----:B------:R-:W-:Y:S01]  /*721d0*/  IMAD R69, R56, R42, RZ ;  /* 0x0000002a38457224 */ /* 0x000fe200078e02ff */
[----:B------:R-:W-:Y:S01]  /*721e0*/  IADD3 R65, PT, PT, R71, R65, RZ ;  /* 0x0000004147417210 */ /* 0x000fe20007ffe0ff */
[----:B------:R-:W-:-:S04]  /*721f0*/  IMAD.WIDE.U32 R58, R9, R78, R58 ;  /* 0x0000004e093a7225 */ /* 0x000fc800078e003a */
[----:B------:R-:W-:Y:S02]  /*72200*/  IMAD.X R61, RZ, RZ, RZ, P5 ;  /* 0x000000ffff3d7224 */ /* 0x000fe400028e06ff */
[----:B------:R-:W-:Y:S01]  /*72210*/  IMAD.HI.U32 R66, R69, R72, R56 ;  /* 0x0000004845427227 */ /* 0x000fe200078e0038 */
[----:B------:R-:W-:-:S03]  /*72220*/  IADD3 R56, P4, PT, R63, R58, RZ ;  /* 0x0000003a3f387210 */ /* 0x000fc60007f9e0ff */
[----:B------:R-:W-:Y:S02]  /*72230*/  IMAD.X R55, RZ, RZ, RZ, P2 ;  /* 0x000000ffff377224 */ /* 0x000fe400010e06ff */
        /* <DEDUP_REMOVED lines=14> */
[----:B------:R-:W-:Y:S01]  /*72320*/  IMAD.X R61, RZ, RZ, RZ, P6 ;  /* 0x000000ffff3d7224 */ /* 0x000fe200030e06ff */
[----:B------:R-:W-:Y:S01]  /*72330*/  IADD3.X R63, PT, PT, RZ, RZ, RZ, P5, !PT ;  /* 0x000000ffff3f7210 */ /* 0x000fe20002ffe4ff */
[----:B------:R-:W-:Y:S02]  /*72340*/  IMAD.X R59, RZ, RZ, RZ, P1 ;  /* 0x000000ffff3b7224 */ /* 0x000fe400008e06ff */
[----:B------:R-:W-:-:S04]  /*72350*/  IMAD.WIDE.U32 R54, R107, R75, R54 ;  /* 0x0000004b6b367225 */ /* 0x000fc800078e0036 */
[----:B------:R-:W-:Y:S01]  /*72360*/  IMAD.WIDE.U32 R56, R97, R77, R56 ;  /* 0x0000004d61387225 */ /* 0x000fe200078e0038 */
[----:B------:R-:W-:Y:S02]  /*72370*/  IADD3 R54, P3, PT, R85, R54, RZ ;  /* 0x0000003655367210 */ /* 0x000fe40007f7e0ff */
[----:B------:R-:W-:Y:S01]  /*72380*/  IADD3 R55, PT, PT, R46, R55, RZ ;  /* 0x000000372e377210 */ /* 0x000fe20007ffe0ff */
[----:B------:R-:W-:-:S03]  /*72390*/  IMAD.WIDE.U32 R60, R9, R79, R60 ;  /* 0x0000004f093c7225 */ /* 0x000fc600078e003c */
[----:B------:R-:W-:Y:S01]  /*723a0*/  IADD3 R56, P4, PT, R55, R56, RZ ;  /* 0x0000003837387210 */ /* 0x000fe20007f9e0ff */
[----:B------:R-:W-:-:S04]  /*723b0*/  IMAD.WIDE.U32 R58, R86, R81, R58 ;  /* 0x00000051563a7225 */ /* 0x000fc800078e003a */
[----:B------:R-:W-:Y:S02]  /*723c0*/  IMAD.X R9, RZ, RZ, RZ, P2 ;  /* 0x000000ffff097224 */ /* 0x000fe400010e06ff */
[----:B------:R-:W-:Y:S02]  /*723d0*/  IMAD.IADD R57, R48, 0x1, R57 ;  /* 0x0000000130397824 */ /* 0x000fe400078e0239 */
[----:B------:R-:W-:Y:S01]  /*723e0*/  IMAD.IADD R59, R71, 0x1, R59 ;  /* 0x00000001473b7824 */ /* 0x000fe200078e023b */
[----:B------:R-:W-:Y:S01]  /*723f0*/  IADD3 R9, P5, PT, R9, R58, RZ ;  /* 0x0000003a09097210 */ /* 0x000fe20007fbe0ff */
        /* <DEDUP_REMOVED lines=8> */
[----:B------:R-:W-:-:S02]  /*72480*/  IADD3 R64, P0, PT, R57, R64, RZ ;  /* 0x0000004039407210 */ /* 0x000fc40007f1e0ff */
[----:B------:R-:W-:Y:S01]  /*72490*/  IADD3 R60, P2, PT, R61, R6, RZ ;  /* 0x000000063d3c7210 */ /* 0x000fe20007f5e0ff */
[----:B------:R-:W-:Y:S01]  /*724a0*/  IMAD.IADD R59, R43, 0x1, R66 ;  /* 0x000000012b3b7824 */ /* 0x000fe200078e0242 */
[----:B------:R-:W-:Y:S01]  /*724b0*/  IADD3.X R6, PT, PT, RZ, RZ, RZ, P0, !PT ;  /* 0x000000ffff067210 */ /* 0x000fe200007fe4ff */
        /* <DEDUP_REMOVED lines=20> */
[----:B------:R-:W-:Y:S02]  /*72600*/  IADD3 R62, P3, PT, R59, R64, RZ ;  /* 0x000000403b3e7210 */ /* 0x000fe40007f7e0ff */
[----:B------:R-:W-:Y:S01]  /*72610*/  IADD3 R6, P1, PT, R6, R9, RZ ;  /* 0x0000000906067210 */ /* 0x000fe20007f3e0ff */
[----:B------:R-:W-:Y:S01]  /*72620*/  IMAD.X R9, RZ, RZ, RZ, P4 ;  /* 0x000000ffff097224 */ /* 0x000fe200020e06ff */
[----:B------:R-:W-:Y:S01]  /*72630*/  IADD3 R55, PT, PT, R44, R55, RZ ;  /* 0x000000372c377210 */ /* 0x000fe20007ffe0ff */
[----:B------:R-:W-:-:S03]  /*72640*/  IMAD.WIDE.U32 R56, R103, R75, R56 ;  /* 0x0000004b67387225 */ /* 0x000fc600078e0038 */
[----:B------:R-:W-:Y:S01]  /*72650*/  IADD3 R6, P4, PT, R9, R6, RZ ;  /* 0x0000000609067210 */ /* 0x000fe20007f9e0ff */
[----:B------:R-:W-:Y:S01]  /*72660*/  IMAD.IADD R65, R71, 0x1, R63 ;  /* 0x0000000147417824 */ /* 0x000fe200078e023f */
[----:B------:R-:W-:Y:S01]  /*72670*/  IADD3 R57, PT, PT, R46, R57, RZ ;  /* 0x000000392e397210 */ /* 0x000fe20007ffe0ff */
[----:B------:R-:W-:Y:S02]  /*72680*/  IMAD.X R59, RZ, RZ, RZ, P5 ;  /* 0x000000ffff3b7224 */ /* 0x000fe400028e06ff */
[----:B------:R-:W-:Y:S01]  /*72690*/  IMAD.X R63, RZ, RZ, RZ, P3 ;  /* 0x000000ffff3f7224 */ /* 0x000fe200018e06ff */
[----:B------:R-:W-:Y:S01]  /*726a0*/  IADD3 R56, P3, PT, R55, R56, RZ ;  /* 0x0000003837387210 */ /* 0x000fe20007f7e0ff */
[----:B------:R-:W-:Y:S02]  /*726b0*/  IMAD R9, R54, R42, RZ ;  /* 0x0000002a36097224 */ /* 0x000fe400078e02ff */
[----:B------:R-:W-:Y:S02]  /*726c0*/  IMAD.MOV.U32 R55, RZ, RZ, RZ ;  /* 0x000000ffff377224 */ /* 0x000fe400078e00ff */
[----:B------:R-:W-:-:S04]  /*726d0*/  IMAD.WIDE.U32 R58, R107, R77, R58 ;  /* 0x0000004d6b3a7225 */ /* 0x000fc800078e003a */
[----:B------:R-:W-:Y:S01]  /*726e0*/  IMAD.WIDE.U32 R62, R97, R79, R62 ;  /* 0x0000004f613e7225 */ /* 0x000fe200078e003e */
[----:B------:R-:W-:-:S03]  /*726f0*/  IADD3 R59, PT, PT, R48, R59, RZ ;  /* 0x0000003b303b7210 */ /* 0x000fc60007ffe0ff */
[----:B------:R-:W-:Y:S01]  /*72700*/  IMAD.HI.U32 R64, R9, R72, R54 ;  /* 0x0000004809407227 */ /* 0x000fe200078e0036 */
[----:B------:R-:W-:-:S03]  /*72710*/  IADD3 R54, P5, PT, R57, R58, RZ ;  /* 0x0000003a39367210 */ /* 0x000fc60007fbe0ff */
[----:B------:R-:W-:Y:S02]  /*72720*/  IMAD.IADD R55, R50, 0x1, R63 ;  /* 0x0000000132377824 */ /* 0x000fe400078e023f */
[----:B------:R-:W-:Y:S02]  /*72730*/  IMAD.X R61, RZ, RZ, RZ, P2 ;  /* 0x000000ffff3d7224 */ /* 0x000fe400010e06ff */
        /* <DEDUP_REMOVED lines=48> */
[----:B------:R-:W-:Y:S01]  /*72a40*/  IADD3 R6, PT, PT, R71, R61, RZ ;  /* 0x0000003d47067210 */ /* 0x000fe20007ffe0ff */
[----:B------:R-:W-:Y:S01]  /*72a50*/  IMAD.WIDE.U32 R82, R103, R78, R64 ;  /* 0x0000004e67527225 */ /* 0x000fe200078e0040 */
[----:B------:R-:W-:-:S03]  /*72a60*/  IADD3 R64, P5, PT, R85, R62, RZ ;  /* 0x0000003e55407210 */ /* 0x000fc60007fbe0ff */
[----:B------:R-:W-:Y:S02]  /*72a70*/  IMAD.IADD R65, R47, 0x1, R63 ;  /* 0x000000012f417824 */ /* 0x000fe400078e023f */
[----:B------:R-:W-:Y:S01]  /*72a80*/  IMAD.IADD R63, R49, 0x1, R83 ;  /* 0x00000001313f7824 */ /* 0x000fe200078e0253 */
[----:B------:R-:W-:Y:S01]  /*72a90*/  IADD3.X R83, PT, PT, RZ, RZ, RZ, P4, !PT ;  /* 0x000000ffff537210 */ /* 0x000fe200027fe4ff */
[----:B------:R-:W-:Y:S01]  /*72aa0*/  IMAD.IADD R59, R71, 0x1, R59 ;  /* 0x00000001473b7824 */ /* 0x000fe200078e023b */
[----:B------:R-:W-:Y:S01]  /*72ab0*/  IADD3 R62, P6, PT, R65, R82, RZ ;  /* 0x00000052413e7210 */ /* 0x000fe20007fde0ff */
[----:B------:R-:W-:Y:S01]  /*72ac0*/  IMAD.X R65, RZ, RZ, RZ, P5 ;  /* 0x000000ffff417224 */ /* 0x000fe200028e06ff */
[----:B------:R-:W-:Y:S01]  /*72ad0*/  IADD3 R60, P4, PT, R63, R60, RZ ;  /* 0x0000003c3f3c7210 */ /* 0x000fe20007f9e0ff */
[----:B------:R-:W-:Y:S01]  /*72ae0*/  IMAD.MOV.U32 R70, RZ, RZ, R54 ;  /* 0x000000ffff467224 */ /* 0x000fe200078e0036 */
[----:B------:R-:W-:Y:S01]  /*72af0*/  IADD3 R52, P5, PT, R83, R52, RZ ;  /* 0x0000003453347210 */ /* 0x000fe20007fbe0ff */
[----:B------:R-:W-:-:S02]  /*72b00*/  IMAD.X R63, RZ, RZ, RZ, P6 ;  /* 0x000000ffff3f7224 */ /* 0x000fc400030e06ff */
[----:B------:R-:W-:-:S04]  /*72b10*/  IMAD.WIDE.U32 R64, R9, R75, R64 ;  /* 0x0000004b09407225 */ /* 0x000fc800078e0040 */
[----:B------:R-:W-:Y:S01]  /*72b20*/  IMAD.X R61, RZ, RZ, RZ, P4 ;  /* 0x000000ffff3d7224 */ /* 0x000fe200020e06ff */
[----:B------:R-:W-:Y:S01]  /*72b30*/  IADD3 R87, PT, PT, R46, R65, RZ ;  /* 0x000000412e577210 */ /* 0x000fe20007ffe0ff */
[----:B------:R-:W-:-:S04]  /*72b40*/  IMAD.WIDE.U32 R62, R69, R77, R62 ;  /* 0x0000004d453e7225 */ /* 0x000fc800078e003e */
[----:B------:R-:W-:Y:S01]  /*72b50*/  IMAD.X R83, RZ, RZ, RZ, P3 ;  /* 0x000000ffff537224 */ /* 0x000fe200018e06ff */
[----:B------:R-:W-:Y:S01]  /*72b60*/  IADD3 R58, P6, PT, R87, R62, RZ ;  /* 0x0000003e573a7210 */ /* 0x000fe20007fde0ff */
[----:B------:R-:W-:-:S03]  /*72b70*/  IMAD.WIDE.U32 R60, R103, R79, R60 ;  /* 0x0000004f673c7225 */ /* 0x000fc600078e003c */
[----:B------:R-:W-:Y:S01]  /*72b80*/  IADD3 R52, P3, PT, R83, R52, RZ ;  /* 0x0000003453347210 */ /* 0x000fe20007f7e0ff */
[----:B------:R-:W-:Y:S01]  /*72b90*/  IMAD.IADD R63, R48, 0x1, R63 ;  /* 0x00000001303f7824 */ /* 0x000fe200078e023f */
[----:B------:R-:W-:Y:S02]  /*72ba0*/  IADD3.X R83, PT, PT, RZ, RZ, RZ, P2, !PT ;  /* 0x000000ffff537210 */ /* 0x000fe400017fe4ff */
[----:B------:R-:W-:Y:S02]  /*72bb0*/  IADD3 R91, PT, PT, R50, R61, RZ ;  /* 0x0000003d325b7210 */ /* 0x000fe40007ffe0ff */
[----:B------:R-:W-:Y:S02]  /*72bc0*/  IADD3 R62, P4, PT, R63, R60, RZ ;  /* 0x0000003c3f3e7210 */ /* 0x000fe40007f9e0ff */
[----:B------:R-:W-:Y:S01]  /*72bd0*/  IADD3 R60, P2, PT, R59, R6, RZ ;  /* 0x000000063b3c7210 */ /* 0x000fe20007f5e0ff */
[----:B------:R-:W-:Y:S02]  /*72be0*/  IMAD.X R59, RZ, RZ, RZ, P6 ;  /* 0x000000ffff3b7224 */ /* 0x000fe400030e06ff */
        /* <DEDUP_REMOVED lines=23> */
[----:B------:R-:W-:-:S03]  /*72d60*/  IMAD.WIDE.U32 R80, R69, R79, R80 ;  /* 0x0000004f45507225 */ /* 0x000fc600078e0050 */
        /* <DEDUP_REMOVED lines=8> */
[----:B------:R-:W-:Y:S02]  /*72df0*/  IMAD.X R71, RZ, RZ, RZ, P1 ;  /* 0x000000ffff477224 */ /* 0x000fe400008e06ff */
[----:B------:R-:W-:Y:S01]  /*72e00*/  IMAD.X R69, RZ, RZ, RZ, P6 ;  /* 0x000000ffff457224 */ /* 0x000fe200030e06ff */
[----:B------:R-:W-:Y:S01]  /*72e10*/  IADD3 R6, P6, PT, R83, R6, RZ ;  /* 0x0000000653067210 */ /* 0x000fe20007fde0ff */
[----:B------:R-:W-:-:S03]  /*72e20*/  IMAD.WIDE.U32 R68, R9, R78, R68 ;  /* 0x0000004e09447225 */ /* 0x000fc600078e0044 */
[----:B------:R-:W-:Y:S02]  /*72e30*/  IADD3 R52, P2, PT, R81, R6, RZ ;  /* 0x0000000651347210 */ /* 0x000fe40007f5e0ff */
[----:B------:R-:W-:Y:S01]  /*72e40*/  MOV R81, R64 ;  /* 0x0000004000517202 */ /* 0x000fe20000000f00 */
[----:B------:R-:W-:Y:S01]  /*72e50*/  IMAD.X R6, RZ, RZ, RZ, P5 ;  /* 0x000000ffff067224 */ /* 0x000fe200028e06ff */
[----:B------:R-:W-:-:S04]  /*72e60*/  IADD3 R83, PT, PT, R49, R69, RZ ;  /* 0x0000004531537210 */ /* 0x000fc80007ffe0ff */
[----:B------:R-:W-:Y:S02]  /*72e70*/  IADD3 R6, PT, PT, R6, R62, R63 ;  /* 0x0000003e06067210 */ /* 0x000fe40007ffe03f */
[----:B------:R-:W-:Y:S01]  /*72e80*/  IADD3 R62, P0, PT, R83, R52, RZ ;  /* 0x00000034533e7210 */ /* 0x000fe20007f1e0ff */
[----:B------:R-:W-:-:S03]  /*72e90*/  IMAD.X R52, RZ, RZ, RZ, P3 ;  /* 0x000000ffff347224 */ /* 0x000fc600018e06ff */
        /* <DEDUP_REMOVED lines=10> */
[----:B------:R-:W-:Y:S01]  /*72f40*/  IADD3 R6, PT, PT, R80, R71, R6 ;  /* 0x0000004750067210 */ /* 0x000fe20007ffe006 */
[----:B------:R-:W-:-:S03]  /*72f50*/  IMAD.MOV.U32 R71, RZ, RZ, R60 ;  /* 0x000000ffff477224 */ /* 0x000fc600078e003c */
        /* <DEDUP_REMOVED lines=30> */
.L_x_229:
        /* <DEDUP_REMOVED lines=22> */
.L_x_230:
        /* <DEDUP_REMOVED lines=20> */
[C---:B------:R-:W-:Y:S02]  /*733e0*/  SHF.L.U64.HI R59, R71.reuse, 0x1, R82 ;  /* 0x00000001473b7819 */ /* 0x040fe40000010252 */
[----:B------:R-:W-:Y:S02]  /*733f0*/  SHF.L.U32 R56, R71, 0x1, RZ ;  /* 0x0000000147387819 */ /* 0x000fe400000006ff */
[----:B------:R-:W-:Y:S02]  /*73400*/  LOP3.LUT R61, R61, 0x1, RZ, 0xc0, !PT ;  /* 0x000000013d3d7812 */ /* 0x000fe400078ec0ff */
[----:B------:R-:W-:-:S02]  /*73410*/  SHF.L.U64.HI R57, R52, 0x1, R83 ;  /* 0x0000000134397819 */ /* 0x000fc40000010253 */
[----:B------:R-:W-:Y:S02]  /*73420*/  LOP3.LUT R59, R59, 0x1, RZ, 0xc0, !PT ;  /* 0x000000013b3b7812 */ /* 0x000fe400078ec0ff */
[----:B------:R-:W-:Y:S01]  /*73430*/  LOP3.LUT R60, R61, 0xfffffffe, R56, 0xf8, !PT ;  /* 0xfffffffe3d3c7812 */ /* 0x000fe200078ef838 */
[----:B------:R-:W-:Y:S01]  /*73440*/  IMAD.MOV.U32 R61, RZ, RZ, R64 ;  /* 0x000000ffff3d7224 */ /* 0x000fe200078e0040 */
[----:B------:R-:W-:Y:S02]  /*73450*/  SHF.L.U32 R56, R9, 0x1, RZ ;  /* 0x0000000109387819 */ /* 0x000fe400000006ff */
[----:B------:R-:W-:Y:S02]  /*73460*/  LOP3.LUT R57, R57, 0x1, RZ, 0xc0, !PT ;  /* 0x0000000139397812 */ /* 0x000fe400078ec0ff */
[----:B------:R-:W-:Y:S02]  /*73470*/  LOP3.LUT R59, R59, 0xfffffffe, R58, 0xf8, !PT ;  /* 0xfffffffe3b3b7812 */ /* 0x000fe400078ef83a */
        /* <DEDUP_REMOVED lines=29> */
.L_x_231:
        /* <DEDUP_REMOVED lines=22> */
.L_x_232:
        /* <DEDUP_REMOVED lines=13> */
[----:B------:R-:W-:Y:S02]  /*73880*/  IADD3 R81, P0, P1, R9, R52, R58 ;  /* 0x0000003409517210 */ /* 0x000fe4000791e03a */
[----:B------:R-:W-:Y:S02]  /*73890*/  MOV R52, R70 ;  /* 0x0000004600347202 */ /* 0x000fe40000000f00 */
        /* <DEDUP_REMOVED lines=32> */
.L_x_233:
        /* <DEDUP_REMOVED lines=22> */
.L_x_234:
[----:B------:R-:W-:Y:S02]  /*73c00*/  HFMA2 R57, -RZ, RZ, 0, 0 ;  /* 0x00000000ff397431 */ /* 0x000fe400000001ff */
[----:B------:R-:W-:-:S04]  /*73c10*/  IMAD.WIDE.U32 R58, R127, R127, RZ ;  /* 0x0000007f7f3a7225 */ /* 0x000fc800078e00ff */
        /* <DEDUP_REMOVED lines=17> */
[----:B------:R-:W-:Y:S02]  /*73d30*/  IMAD.IADD R54, R69, 0x1, R68 ;  /* 0x0000000145367824 */ /* 0x000fe400078e0244 */
[----:B------:R-:W-:Y:S01]  /*73d40*/  IMAD.MOV.U32 R6, RZ, RZ, RZ ;  /* 0x000000ffff067224 */ /* 0x000fe200078e00ff */
[----:B------:R-:W-:Y:S01]  /*73d50*/  IADD3 R56, P0, PT, R57, R56, RZ ;  /* 0x0000003839387210 */ /* 0x000fe20007f1e0ff */
[----:B------:R-:W-:-:S04]  /*73d60*/  IMAD.WIDE.U32 R58, R52, R52, R58 ;  /* 0x00000034343a7225 */ /* 0x000fc800078e003a */
[----:B------:R-:W-:Y:S01]  /*73d70*/  IMAD.WIDE.U32 R54, R127, R125, R54 ;  /* 0x0000007d7f367225 */ /* 0x000fe200078e0036 */
[----:B------:R-:W-:-:S03]  /*73d80*/  IADD3 R61, PT, PT, R102, R59, RZ ;  /* 0x0000003b663d7210 */ /* 0x000fc60007ffe0ff */
[----:B------:R-:W-:Y:S01]  /*73d90*/  IMAD.X R57, RZ, RZ, RZ, P0 ;  /* 0x000000ffff397224 */ /* 0x000fe200000e06ff */
[----:B------:R-:W-:Y:S01]  /*73da0*/  IADD3 R60, P0, PT, R61, R54, RZ ;  /* 0x000000363d3c7210 */ /* 0x000fe20007f1e0ff */
[----:B------:R-:W-:Y:S02]  /*73db0*/  IMAD.MOV.U32 R59, RZ, RZ, RZ ;  /* 0x000000ffff3b7224 */ /* 0x000fe400078e00ff */
[----:B------:R-:W-:Y:S01]  /*73dc0*/  IMAD.WIDE.U32 R56, R99, R73, R56 ;  /* 0x0000004963387225 */ /* 0x000fe200078e0038 */
[----:B------:R-:W-:-:S03]  /*73dd0*/  IADD3.X R61, PT, PT, RZ, RZ, RZ, P0, !PT ;  /* 0x000000ffff3d7210 */ /* 0x000fc600007fe4ff */
[----:B------:R-:W-:-:S04]  /*73de0*/  IMAD.WIDE.U32 R58, R127, R85, R58 ;  /* 0x000000557f3a7225 */ /* 0x000fc800078e003a */
        /* <DEDUP_REMOVED lines=17> */
[----:B------:R-:W-:Y:S01]  /*73f00*/  IMAD.MOV.U32 R83, RZ, RZ, RZ ;  /* 0x000000ffff537224 */ /* 0x000fe200078e00ff */
[----:B------:R-:W-:Y:S01]  /*73f10*/  IADD3.X R61, PT, PT, RZ, RZ, RZ, P0, !PT ;  /* 0x000000ffff3d7210 */ /* 0x000fe200007fe4ff */
[----:B------:R-:W-:Y:S01]  /*73f20*/  IMAD.WIDE.U32 R56, R52, R85, R56 ;  /* 0x0000005534387225 */ /* 0x000fe200078e0038 */
[----:B------:R-:W-:-:S03]  /*73f30*/  IADD3 R58, P1, PT, R9, R58, RZ ;  /* 0x0000003a093a7210 */ /* 0x000fc60007f3e0ff */
[----:B------:R-:W-:Y:S01]  /*73f40*/  IMAD.IADD R54, R55, 0x1, R83 ;  /* 0x0000000137367824 */ /* 0x000fe200078e0253 */
[----:B------:R-:W-:Y:S01]  /*73f50*/  IADD3 R57, PT, PT, R68, R57, RZ ;  /* 0x0000003944397210 */ /* 0x000fe20007ffe0ff */
[----:B------:R-:W-:-:S04]  /*73f60*/  IMAD.WIDE.U32 R60, R52, R125, R60 ;  /* 0x0000007d343c7225 */ /* 0x000fc800078e003c */
[----:B------:R-:W-:Y:S01]  /*73f70*/  IMAD.MOV.U32 R55, RZ, RZ, RZ ;  /* 0x000000ffff377224 */ /* 0x000fe200078e00ff */
[----:B------:R-:W-:Y:S01]  /*73f80*/  IADD3 R61, PT, PT, R6, R61, RZ ;  /* 0x0000003d063d7210 */ /* 0x000fe20007ffe0ff */
[----:B------:R-:W-:Y:S02]  /*73f90*/  IMAD.IADD R9, R45, 0x1, R59 ;  /* 0x000000012d097824 */ /* 0x000fe400078e023b */
[----:B------:R-:W-:Y:S01]  /*73fa0*/  IMAD.X R59, RZ, RZ, RZ, P1 ;  /* 0x000000ffff3b7224 */ /* 0x000fe200008e06ff */
[----:B------:R-:W-:Y:S01]  /*73fb0*/  IADD3 R60, P1, PT, R57, R60, RZ ;  /* 0x0000003c393c7210 */ /* 0x000fe20007f3e0ff */
[----:B------:R-:W-:-:S04]  /*73fc0*/  IMAD.WIDE.U32 R54, R127, R71, R54 ;  /* 0x000000477f367225 */ /* 0x000fc800078e0036 */
[----:B------:R-:W-:Y:S01]  /*73fd0*/  IMAD.MOV.U32 R57, RZ, RZ, RZ ;  /* 0x000000ffff397224 */ /* 0x000fe200078e00ff */
[----:B------:R-:W-:Y:S01]  /*73fe0*/  IADD3 R54, P0, PT, R61, R54, RZ ;  /* 0x000000363d367210 */ /* 0x000fe20007f1e0ff */
[----:B------:R-:W-:Y:S01]  /*73ff0*/  IMAD.WIDE.U32 R58, R91, R73, R58 ;  /* 0x000000495b3a7225 */ /* 0x000fe200078e003a */
[----:B------:R-:W-:-:S03]  /*74000*/  IADD3.X R61, PT, PT, RZ, RZ, RZ, P1, !PT ;  /* 0x000000ffff3d7210 */ /* 0x000fc60000ffe4ff */
[----:B------:R-:W-:-:S04]  /*74010*/  IMAD.WIDE.U32 R56, R127, R125, R56 ;  /* 0x0000007d7f387225 */ /* 0x000fc800078e0038 */
[----:B------:R-:W-:Y:S01]  /*74020*/  IMAD.MOV.U32 R84, RZ, RZ, RZ ;  /* 0x000000ffff547224 */ /* 0x000fe200078e00ff */
[----:B------:R-:W-:Y:S01]  /*74030*/  IADD3 R56, P1, PT, R9, R56, RZ ;  /* 0x0000003809387210 */ /* 0x000fe20007f3e0ff */
        /* <DEDUP_REMOVED lines=21> */
[----:B------:R-:W-:-:S04]  /*74190*/  IMAD.WIDE.U32 R58, R52, R125, R58 ;  /* 0x0000007d343a7225 */ /* 0x000fc800078e003a */
[----:B------:R-:W-:-:S04]  /*741a0*/  IMAD.WIDE.U32 R54, R85, R125, R54 ;  /* 0x0000007d55367225 */ /* 0x000fc800078e0036 */
[C---:B------:R-:W-:Y:S01]  /*741b0*/  IMAD.IADD R59, R6.reuse, 0x1, R59 ;  /* 0x00000001063b7824 */ /* 0x040fe200078e023b */
[----:B------:R-:W-:Y:S01]  /*741c0*/  IADD3 R55, PT, PT, R6, R55, RZ ;  /* 0x0000003706377210 */ /* 0x000fe20007ffe0ff */
[----:B------:R-:W-:Y:S02]  /*741d0*/  IMAD.MOV.U32 R9, RZ, RZ, RZ ;  /* 0x000000ffff097224 */ /* 0x000fe400078e00ff */
[----:B------:R-:W-:Y:S01]  /*741e0*/  IMAD.IADD R87, R46, 0x1, R57 ;  /* 0x000000012e577824 */ /* 0x000fe200078e0239 */
[----:B------:R-:W-:Y:S01]  /*741f0*/  IADD3.X R57, PT, PT, RZ, RZ, RZ, P2, !PT ;  /* 0x000000ffff397210 */ /* 0x000fe200017fe4ff */
[----:B------:R-:W-:Y:S01]  /*74200*/  IMAD.IADD R60, R63, 0x1, R9 ;  /* 0x000000013f3c7824 */ /* 0x000fe200078e0209 */
[----:B------:R-:W-:Y:S01]  /*74210*/  IADD3 R54, P1, PT, R59, R54, RZ ;  /* 0x000000363b367210 */ /* 0x000fe20007f3e0ff */
[----:B------:R-:W-:Y:S02]  /*74220*/  HFMA2 R59, -RZ, RZ, 0, 0 ;  /* 0x00000000ff3b7431 */ /* 0x000fe400000001ff */
[----:B------:R-:W-:-:S02]  /*74230*/  IMAD.X R63, RZ, RZ, RZ, P0 ;  /* 0x000000ffff3f7224 */ /* 0x000fc400000e06ff */
        /* <DEDUP_REMOVED lines=14> */
[----:B------:R-:W-:Y:S02]  /*74320*/  IMAD.IADD R57, R83, 0x1, R59 ;  /* 0x0000000153397824 */ /* 0x000fe400078e023b */
[----:B------:R-:W-:-:S04]  /*74330*/  IMAD.WIDE.U32 R54, R85, R125, R54 ;  /* 0x0000007d55367225 */ /* 0x000fc800078e0036 */
[----:B------:R-:W-:Y:S02]  /*74340*/  IMAD.MOV.U32 R70, RZ, RZ, RZ ;  /* 0x000000ffff467224 */ /* 0x000fe400078e00ff */
        /* <DEDUP_REMOVED lines=20> */
[----:B------:R-:W-:Y:S02]  /*74490*/  IMAD.X R63, RZ, RZ, RZ, P2 ;  /* 0x000000ffff3f7224 */ /* 0x000fe400010e06ff */
[----:B------:R-:W-:-:S04]  /*744a0*/  IMAD.WIDE.U32 R54, R52, R104, R54 ;  /* 0x0000006834367225 */ /* 0x000fc800078e0036 */
[----:B------:R-:W-:-:S04]  /*744b0*/  IMAD.HI.U32 R64, R87, R72, R56 ;  /* 0x0000004857407227 */ /* 0x000fc800078e0038 */
        /* <DEDUP_REMOVED lines=15> */
[----:B------:R-:W-:Y:S01]  /*745b0*/  IMAD.WIDE.U32 R62, R85, R104, R62 ;  /* 0x00000068553e7225 */ /* 0x000fe200078e003e */
[C---:B------:R-:W-:Y:S02]  /*745c0*/  IADD3 R55, PT, PT, R84.reuse, R55, RZ ;  /* 0x0000003754377210 */ /* 0x040fe40007ffe0ff */
[----:B------:R-:W-:Y:S01]  /*745d0*/  IADD3 R54, P3, PT, R103, R54, RZ ;  /* 0x0000003667367210 */ /* 0x000fe20007f7e0ff */
[----:B------:R-:W-:Y:S01]  /*745e0*/  IMAD.IADD R61, R84, 0x1, R61 ;  /* 0x00000001543d7824 */ /* 0x000fe200078e023d */
[----:B------:R-:W-:Y:S01]  /*745f0*/  IADD3 R62, P2, PT, R55, R62, RZ ;  /* 0x0000003e373e7210 */ /* 0x000fe20007f5e0ff */
[----:B------:R-:W-:Y:S01]  /*74600*/  IMAD.WIDE.U32 R56, R52, R66, R56 ;  /* 0x0000004234387225 */ /* 0x000fe200078e0038 */
[----:B------:R-:W-:Y:S02]  /*74610*/  IADD3.X R55, PT, PT, RZ, RZ, RZ, P3, !PT ;  /* 0x000000ffff377210 */ /* 0x000fe40001ffe4ff */
[----:B------:R-:W-:Y:S01]  /*74620*/  IADD3 R103, PT, PT, R83, R63, RZ ;  /* 0x0000003f53677210 */ /* 0x000fe20007ffe0ff */
[----:B------:R-:W-:Y:S01]  /*74630*/  IMAD.IADD R97, R46, 0x1, R59 ;  /* 0x000000012e617824 */ /* 0x000fe200078e023b */
[----:B------:R-:W-:Y:S01]  /*74640*/  IADD3 R56, P0, PT, R61, R56, RZ ;  /* 0x000000383d387210 */ /* 0x000fe20007f1e0ff */
[----:B------:R-:W-:-:S02]  /*74650*/  IMAD.X R59, RZ, RZ, RZ, P4 ;  /* 0x000000ffff3b7224 */ /* 0x000fc400020e06ff */
[----:B------:R-:W-:Y:S02]  /*74660*/  IMAD.X R61, RZ, RZ, RZ, P1 ;  /* 0x000000ffff3d7224 */ /* 0x000fe400008e06ff */
[----:B------:R-:W-:-:S04]  /*74670*/  IMAD.WIDE.U32 R54, R99, R77, R54 ;  /* 0x0000004d63367225 */ /* 0x000fc800078e0036 */
[----:B------:R-:W-:Y:S01]  /*74680*/  IMAD.IADD R63, R43, 0x1, R64 ;  /* 0x000000012b3f7824 */ /* 0x000fe200078e0240 */
[----:B------:R-:W-:Y:S01]  /*74690*/  IADD3 R54, P3, PT, R97, R54, RZ ;  /* 0x0000003661367210 */ /* 0x000fe20007f7e0ff */
        /* <DEDUP_REMOVED lines=8> */
[----:B------:R-:W-:Y:S02]  /*74720*/  IMAD.X R63, RZ, RZ, RZ, P2 ;  /* 0x000000ffff3f7224 */ /* 0x000fe400010e06ff */
[----:B------:R-:W-:Y:S01]  /*74730*/  IMAD.IADD R105, R48, 0x1, R55 ;  /* 0x0000000130697824 */ /* 0x000fe200078e0237 */
[----:B------:R-:W-:Y:S01]  /*74740*/  IADD3 R64, P1, PT, R61, R56, RZ ;  /* 0x000000383d407210 */ /* 0x000fe20007f3e0ff */
[----:B------:R-:W-:Y:S01]  /*74750*/  IMAD.X R55, RZ, RZ, RZ, P3 ;  /* 0x000000ffff377224 */ /* 0x000fe200018e06ff */
[----:B------:R-:W-:Y:S01]  /*74760*/  IADD3 R56, PT, PT, R9, R57, RZ ;  /* 0x0000003909387210 */ /* 0x000fe20007ffe0ff */
[----:B------:R-:W-:-:S02]  /*74770*/  IMAD.IADD R65, R45, 0x1, R59 ;  /* 0x000000012d417824 */ /* 0x000fc400078e023b */
        /* <DEDUP_REMOVED lines=11> */
[----:B------:R-:W-:Y:S01]  /*74830*/  IADD3.X R55, PT, PT, RZ, RZ, RZ, P4, !PT ;  /* 0x000000ffff377210 */ /* 0x000fe200027fe4ff */
[----:B------:R-:W-:Y:S01]  /*74840*/  IMAD.MOV.U32 R63, RZ, RZ, RZ ;  /* 0x000000ffff3f7224 */ /* 0x000fe200078e00ff */
[----:B------:R-:W-:Y:S01]  /*74850*/  IADD3 R60, P2, PT, R57, R60, RZ ;  /* 0x0000003c393c7210 */ /* 0x000fe20007f5e0ff */
[----:B------:R-:W-:-:S02]  /*74860*/  IMAD.X R65, RZ, RZ, RZ, P1 ;  /* 0x000000ffff417224 */ /* 0x000fc400008e06ff */
[----:B------:R-:W-:Y:S02]  /*74870*/  IMAD R97, R58, R42, RZ ;  /* 0x0000002a3a617224 */ /* 0x000fe400078e02ff */
[----:B------:R-:W-:Y:S02]  /*74880*/  IMAD.MOV.U32 R59, RZ, RZ, RZ ;  /* 0x000000ffff3b7224 */ /* 0x000fe400078e00ff */
[----:B------:R-:W-:-:S04]  /*74890*/  IMAD.WIDE.U32 R62, R127, R81, R62 ;  /* 0x000000517f3e7225 */ /* 0x000fc800078e003e */
[----:B------:R-:W-:Y:S02]  /*748a0*/  IMAD.IADD R109, R83, 0x1, R61 ;  /* 0x00000001536d7824 */ /* 0x000fe400078e023d */
[----:B------:R-:W-:Y:S02]  /*748b0*/  IMAD.X R57, RZ, RZ, RZ, P0 ;  /* 0x000000ffff397224 */ /* 0x000fe400000e06ff */
[----:B------:R-:W-:-:S04]  /*748c0*/  IMAD.WIDE.U32 R64, R125, R71, R64 ;  /* 0x000000477d407225 */ /* 0x000fc800078e0040 */
[----:B------:R-:W-:Y:S01]  /*748d0*/  IMAD.HI.U32 R80, R97, R72, R58 ;  /* 0x0000004861507227 */ /* 0x000fe200078e003a */
[----:B------:R-:W-:Y:S02]  /*748e0*/  IADD3 R58, P3, PT, R105, R62, RZ ;  /* 0x0000003e693a7210 */ /* 0x000fe40007f7e0ff */
[----:B------:R-:W-:Y:S01]  /*748f0*/  IADD3 R59, PT, PT, R9, R63, RZ ;  /* 0x0000003f093b7210 */ /* 0x000fe20007ffe0ff */
        /* <DEDUP_REMOVED lines=19> */
[----:B------:R-:W-:Y:S01]  /*74a30*/  IMAD.X R61, RZ, RZ, RZ, P2 ;  /* 0x000000ffff3d7224 */ /* 0x000fe200010e06ff */
[----:B------:R-:W-:Y:S01]  /*74a40*/  IADD3 R63, PT, PT, R43, R80, RZ ;  /* 0x000000502b3f7210 */ /* 0x000fe20007ffe0ff */
[----:B------:R-:W-:Y:S01]  /*74a50*/  IMAD.WIDE.U32 R58, R99, R78, R58 ;  /* 0x0000004e633a7225 */ /* 0x000fe200078e003a */
[----:B------:R-:W-:-:S03]  /*74a60*/  IADD3 R62, P2, PT, R57, R62, RZ ;  /* 0x0000003e393e7210 */ /* 0x000fc60007f5e0ff */
[----:B------:R-:W-:Y:S01]  /*74a70*/  IMAD.IADD R105, R46, 0x1, R55 ;  /* 0x000000012e697824 */ /* 0x000fe200078e0237 */
[----:B------:R-:W-:Y:S01]  /*74a80*/  IADD3 R58, P3, PT, R107, R58, RZ ;  /* 0x0000003a6b3a7210 */ /* 0x000fe20007f7e0ff */
[----:B------:R-:W-:Y:S01]  /*74a90*/  IMAD.X R55, RZ, RZ, RZ, P1 ;  /* 0x000000ffff377224 */ /* 0x000fe200008e06ff */
[----:B------:R-:W-:Y:S01]  /*74aa0*/  IADD3 R64, P1, PT, R64, R65, RZ ;  /* 0x0000004140407210 */ /* 0x000fe20007f3e0ff */
[----:B------:R-:W-:Y:S02]  /*74ab0*/  IMAD.X R57, RZ, RZ, RZ, P0 ;  /* 0x000000ffff397224 */ /* 0x000fe400000e06ff */
[----:B------:R-:W-:-:S04]  /*74ac0*/  IMAD.WIDE.U32 R60, R52, R81, R60 ;  /* 0x00000051343c7225 */ /* 0x000fc800078e003c */
        /* <DEDUP_REMOVED lines=8> */
[----:B------:R-:W-:Y:S02]  /*74b50*/  IMAD.X R63, RZ, RZ, RZ, P2 ;  /* 0x000000ffff3f7224 */ /* 0x000fe400010e06ff */
[----:B------:R-:W-:Y:S02]  /*74b60*/  IMAD.MOV.U32 R61, RZ, RZ, RZ ;  /* 0x000000ffff3d7224 */ /* 0x000fe400078e00ff */
[----:B------:R-:W-:-:S04]  /*74b70*/  IMAD.WIDE.U32 R62, R104, R71, R62 ;  /* 0x00000047683e7225 */ /* 0x000fc800078e003e */
[----:B------:R-:W-:Y:S01]  /*74b80*/  IMAD.WIDE.U32 R60, R127, R66, R60 ;  /* 0x000000427f3c7225 */ /* 0x000fe200078e003c */
[----:B------:R-:W-:Y:S02]  /*74b90*/  IADD3 R62, P2, PT, R57, R62, RZ ;  /* 0x0000003e393e7210 */ /* 0x000fe40007f5e0ff */
[----:B------:R-:W-:Y:S01]  /*74ba0*/  IADD3.X R57, PT, PT, RZ, RZ, RZ, P3, !PT ;  /* 0x000000ffff397210 */ /* 0x000fe20001ffe4ff */
        /* <DEDUP_REMOVED lines=8> */
[----:B------:R-:W-:Y:S02]  /*74c30*/  IMAD.IADD R55, R84, 0x1, R63 ;  /* 0x0000000154377824 */ /* 0x000fe400078e023f */
[----:B------:R-:W-:-:S02]  /*74c40*/  IMAD.IADD R63, R70, 0x1, R61 ;  /* 0x00000001463f7824 */ /* 0x000fc400078e023d */
[----:B------:R-:W-:Y:S01]  /*74c50*/  IMAD.X R61, RZ, RZ, RZ, P1 ;  /* 0x000000ffff3d7224 */ /* 0x000fe200008e06ff */
[----:B------:R-:W-:Y:S01]  /*74c60*/  IADD3 R64, P1, PT, R55, R64, RZ ;  /* 0x0000004037407210 */ /* 0x000fe20007f3e0ff */
        /* <DEDUP_REMOVED lines=9> */
[----:B------:R-:W-:Y:S01]  /*74d00*/  IMAD.IADD R80, R70, 0x1, R65 ;  /* 0x0000000146507824 */ /* 0x000fe200078e0241 */
        /* <DEDUP_REMOVED lines=11> */
[----:B------:R-:W-:Y:S01]  /*74dc0*/  IMAD.IADD R107, R47, 0x1, R59 ;  /* 0x000000012f6b7824 */ /* 0x000fe200078e023b */
[----:B------:R-:W-:Y:S01]  /*74dd0*/  IADD3 R55, PT, PT, R9, R65, RZ ;  /* 0x0000004109377210 */ /* 0x000fe20007ffe0ff */
[----:B------:R-:W-:Y:S01]  /*74de0*/  IMAD.X R59, RZ, RZ, RZ, P2 ;  /* 0x000000ffff3b7224 */ /* 0x000fe200010e06ff */
[----:B------:R-:W-:Y:S01]  /*74df0*/  IADD3 R62, P2, PT, R63, R64, RZ ;  /* 0x000000403f3e7210 */ /* 0x000fe20007f5e0ff */
[----:B------:R-:W-:Y:S02]  /*74e00*/  IMAD.IADD R61, R50, 0x1, R61 ;  /* 0x00000001323d7824 */ /* 0x000fe400078e023d */
[----:B------:R-:W-:Y:S01]  /*74e10*/  IMAD.WIDE.U32 R64, R52, R66, R56 ;  /* 0x0000004234407225 */ /* 0x000fe200078e0038 */
[----:B------:R-:W-:-:S03]  /*74e20*/  IADD3 R56, P0, PT, R55, R80, RZ ;  /* 0x0000005037387210 */ /* 0x000fc60007f1e0ff */
        /* <DEDUP_REMOVED lines=8> */
[----:B------:R-:W-:Y:S01]  /*74eb0*/  IADD3 R65, PT, PT, R9, R65, RZ ;  /* 0x0000004109417210 */ /* 0x000fe20007ffe0ff */
[----:B------:R-:W-:Y:S01]  /*74ec0*/  IMAD.WIDE.U32 R60, R91, R78, R60 ;  /* 0x0000004e5b3c7225 */ /* 0x000fe200078e003c */
[----:B------:R-:W-:Y:S02]  /*74ed0*/  IADD3.X R55, PT, PT, RZ, RZ, RZ, P3, !PT ;  /* 0x000000ffff377210 */ /* 0x000fe40001ffe4ff */
        /* <DEDUP_REMOVED lines=24> */
[----:B------:R-:W-:Y:S01]  /*75060*/  IMAD.WIDE.U32 R64, R104, R81, R64 ;  /* 0x0000005168407225 */ /* 0x000fe200078e0040 */
[----:B------:R-:W-:-:S03]  /*75070*/  IADD3 R61, PT, PT, R48, R61, RZ ;  /* 0x0000003d303d7210 */ /* 0x000fc60007ffe0ff */
[----:B------:R-:W-:Y:S02]  /*75080*/  IMAD.IADD R109, R70, 0x1, R57 ;  /* 0x00000001466d7824 */ /* 0x000fe400078e0239 */
[----:B------:R-:W-:Y:S01]  /*75090*/  IMAD.X R57, RZ, RZ, RZ, P4 ;  /* 0x000000ffff397224 */ /* 0x000fe200020e06ff */
[----:B------:R-:W-:Y:S01]  /*750a0*/  IADD3 R60, P4, PT, R59, R64, RZ ;  /* 0x000000403b3c7210 */ /* 0x000fe20007f9e0ff */
[----:B------:R-:W-:Y:S02]  /*750b0*/  IMAD.X R59, RZ, RZ, RZ, P1 ;  /* 0x000000ffff3b7224 */ /* 0x000fe400008e06ff */
[----:B------:R-:W-:Y:S02]  /*750c0*/  IMAD.IADD R103, R45, 0x1, R55 ;  /* 0x000000012d677824 */ /* 0x000fe400078e0237 */
[----:B------:R-:W-:Y:S02]  /*750d0*/  IMAD.X R55, RZ, RZ, RZ, P0 ;  /* 0x000000ffff377224 */ /* 0x000fe400000e06ff */
[----:B------:R-:W-:-:S04]  /*750e0*/  IMAD.WIDE.U32 R62, R91, R79, R62 ;  /* 0x0000004f5b3e7225 */ /* 0x000fc800078e003e */
[----:B------:R-:W-:Y:S01]  /*750f0*/  IMAD.WIDE.U32 R58, R87, R76, R58 ;  /* 0x0000004c573a7225 */ /* 0x000fe200078e003a */
[----:B------:R-:W-:-:S03]  /*75100*/  IADD3 R80, PT, PT, R50, R63, RZ ;  /* 0x0000003f32507210 */ /* 0x000fc60007ffe0ff */
[----:B------:R-:W-:Y:S01]  /*75110*/  IMAD.IADD R91, R9, 0x1, R65 ;  /* 0x00000001095b7824 */ /* 0x000fe200078e0241 */
[----:B------:R-:W-:Y:S01]  /*75120*/  IADD3 R58, P0, PT, R103, R58, RZ ;  /* 0x0000003a673a7210 */ /* 0x000fe20007f1e0ff */
[----:B------:R-:W-:Y:S01]  /*75130*/  IMAD.WIDE.U32 R64, R71, R81, R56 ;  /* 0x0000005147407225 */ /* 0x000fe200078e0038 */
[----:B------:R-:W-:Y:S02]  /*75140*/  IADD3 R56, P5, PT, R61, R62, RZ ;  /* 0x0000003e3d387210 */ /* 0x000fe40007fbe0ff */
[----:B------:R-:W-:Y:S01]  /*75150*/  IADD3 R80, P1, PT, R80, R107, RZ ;  /* 0x0000006b50507210 */ /* 0x000fe20007f3e0ff */
[----:B------:R-:W-:Y:S01]  /*75160*/  IMAD.WIDE.U32 R54, R99, R73, R54 ;  /* 0x0000004963367225 */ /* 0x000fe200078e0036 */
[----:B------:R-:W-:Y:S02]  /*75170*/  IADD3 R62, P6, PT, R91, R64, RZ ;  /* 0x000000405b3e7210 */ /* 0x000fe40007fde0ff */
[----:B------:R-:W-:Y:S01]  /*75180*/  IADD3 R59, PT, PT, R47, R59, RZ ;  /* 0x0000003b2f3b7210 */ /* 0x000fe20007ffe0ff */
[----:B------:R-:W-:Y:S01]  /*75190*/  IMAD.IADD R103, R44, 0x1, R55 ;  /* 0x000000012c677824 */ /* 0x000fe200078e0237 */
[----:B------:R-:W-:Y:S01]  /*751a0*/  MOV R55, RZ ;  /* 0x000000ff00377202 */ /* 0x000fe20000000f00 */
[----:B------:R-:W-:Y:S01]  /*751b0*/  IMAD R91, R54, R42, RZ ;  /* 0x0000002a365b7224 */ /* 0x000fe200078e02ff */
[----:B------:R-:W-:Y:S01]  /*751c0*/  IADD3.X R63, PT, PT, RZ, RZ, RZ, P6, !PT ;  /* 0x000000ffff3f7210 */ /* 0x000fe200037fe4ff */
[----:B------:R-:W-:-:S02]  /*751d0*/  IMAD.IADD R64, R9, 0x1, R65 ;  /* 0x0000000109407824 */ /* 0x000fc400078e0241 */
[----:B------:R-:W-:Y:S02]  /*751e0*/  IMAD.X R61, RZ, RZ, RZ, P4 ;  /* 0x000000ffff3d7224 */ /* 0x000fe400020e06ff */
[----:B------:R-:W-:Y:S01]  /*751f0*/  IMAD.X R57, RZ, RZ, RZ, P5 ;  /* 0x000000ffff397224 */ /* 0x000fe200028e06ff */
[----:B------:R-:W-:Y:S01]  /*75200*/  IADD3 R64, P2, PT, R64, R109, RZ ;  /* 0x0000006d40407210 */ /* 0x000fe20007f5e0ff */
[----:B------:R-:W-:-:S03]  /*75210*/  IMAD.HI.U32 R82, R91, R72, R54 ;  /* 0x000000485b527227 */ /* 0x000fc600078e0036 */
[----:B------:R-:W-:Y:S01]  /*75220*/  IADD3.X R65, PT, PT, RZ, RZ, RZ, P2, !PT ;  /* 0x000000ffff417210 */ /* 0x000fe200017fe4ff */
        /* <DEDUP_REMOVED lines=9> */
[----:B------:R-:W-:Y:S02]  /*752c0*/  IMAD.X R105, RZ, RZ, RZ, P1 ;  /* 0x000000ffff697224 */ /* 0x000fe400008e06ff */
        /* <DEDUP_REMOVED lines=8> */
[----:B------:R-:W-:Y:S02]  /*75350*/  IMAD.X R57, RZ, RZ, RZ, P2 ;  /* 0x000000ffff397224 */ /* 0x000fe400010e06ff */
[----:B------:R-:W-:Y:S01]  /*75360*/  IMAD.X R61, RZ, RZ, RZ, P1 ;  /* 0x000000ffff3d7224 */ /* 0x000fe200008e06ff */
[----:B------:R-:W-:Y:S01]  /*75370*/  IADD3 R58, P1, PT, R103, R58, RZ ;  /* 0x0000003a673a7210 */ /* 0x000fe20007f3e0ff */
[----:B------:R-:W-:Y:S02]  /*75380*/  IMAD.IADD R59, R46, 0x1, R59 ;  /* 0x000000012e3b7824 */ /* 0x000fe400078e023b */
[----:B------:R-:W-:-:S04]  /*75390*/  IMAD.WIDE.U32 R54, R87, R77, R54 ;  /* 0x0000004d57367225 */ /* 0x000fc800078e0036 */
[----:B------:R-:W-:Y:S01]  /*753a0*/  IMAD.IADD R107, R70, 0x1, R65 ;  /* 0x00000001466b7824 */ /* 0x000fe200078e0241 */
[----:B------:R-:W-:Y:S01]  /*753b0*/  IADD3.X R65, PT, PT, RZ, RZ, RZ, P3, !PT ;  /* 0x000000ffff417210 */ /* 0x000fe20001ffe4ff */
[----:B------:R-:W-:Y:S01]  /*753c0*/  IMAD.WIDE.U32 R56, R104, R66, R56 ;  /* 0x0000004268387225 */ /* 0x000fe200078e0038 */
[----:B------:R-:W-:Y:S02]  /*753d0*/  IADD3 R54, P3, PT, R59, R54, RZ ;  /* 0x000000363b367210 */ /* 0x000fe40007f7e0ff */
[----:B------:R-:W-:Y:S01]  /*753e0*/  IADD3.X R59, PT, PT, RZ, RZ, RZ, P1, !PT ;  /* 0x000000ffff3b7210 */ /* 0x000fe20000ffe4ff */
[----:B------:R-:W-:Y:S01]  /*753f0*/  IMAD.WIDE.U32 R60, R69, R79, R60 ;  /* 0x0000004f453c7225 */ /* 0x000fe200078e003c */
[----:B------:R-:W-:Y:S02]  /*75400*/  IADD3 R65, P2, PT, R65, R56, RZ ;  /* 0x0000003841417210 */ /* 0x000fe40007f5e0ff */
[----:B------:R-:W-:Y:S01]  /*75410*/  IADD3 R57, PT, PT, R70, R57, RZ ;  /* 0x0000003946397210 */ /* 0x000fe20007ffe0ff */
[----:B------:R-:W-:-:S02]  /*75420*/  IMAD.IADD R55, R48, 0x1, R55 ;  /* 0x0000000130377824 */ /* 0x000fc400078e0237 */
[----:B------:R-:W-:Y:S02]  /*75430*/  IMAD.X R63, RZ, RZ, RZ, P5 ;  /* 0x000000ffff3f7224 */ /* 0x000fe400028e06ff */
[----:B------:R-:W-:Y:S01]  /*75440*/  IMAD.IADD R64, R50, 0x1, R61 ;  /* 0x0000000132407824 */ /* 0x000fe200078e023d */
[----:B------:R-:W-:Y:S01]  /*75450*/  IADD3 R56, P6, PT, R55, R60, RZ ;  /* 0x0000003c37387210 */ /* 0x000fe20007fde0ff */
[----:B------:R-:W-:Y:S01]  /*75460*/  IMAD.WIDE.U32 R62, R81, R81, R62 ;  /* 0x00000051513e7225 */ /* 0x000fe200078e003e */
[----:B------:R-:W-:Y:S02]  /*75470*/  IADD3.X R55, PT, PT, RZ, RZ, RZ, P3, !PT ;  /* 0x000000ffff377210 */ /* 0x000fe40001ffe4ff */
        /* <DEDUP_REMOVED lines=8> */
[----:B------:R-:W-:Y:S02]  /*75500*/  IMAD.X R80, RZ, RZ, RZ, P0 ;  /* 0x000000ffff507224 */ /* 0x000fe400000e06ff */
[----:B------:R-:W-:Y:S01]  /*75510*/  IMAD.X R61, RZ, RZ, RZ, P5 ;  /* 0x000000ffff3d7224 */ /* 0x000fe200028e06ff */
[----:B------:R-:W-:Y:S01]  /*75520*/  IADD3 R54, P5, PT, R59, R54, RZ ;  /* 0x000000363b367210 */ /* 0x000fe20007fbe0ff */
[----:B------:R-:W-:Y:S01]  /*75530*/  IMAD.WIDE.U32 R56, R87, R78, R56 ;  /* 0x0000004e57387225 */ /* 0x000fe200078e0038 */
[----:B------:R-:W-:Y:S02]  /*75540*/  IADD3.X R59, PT, PT, RZ, RZ, RZ, P3, !PT ;  /* 0x000000ffff3b7210 */ /* 0x000fe40001ffe4ff */
[----:B------:R-:W-:Y:S01]  /*75550*/  IADD3 R80, P1, PT, R80, R65, RZ ;  /* 0x0000004150507210 */ /* 0x000fe20007f3e0ff */
[----:B------:R-:W-:Y:S01]  /*75560*/  IMAD.IADD R55, R47, 0x1, R55 ;  /* 0x000000012f377824 */ /* 0x000fe200078e0237 */
[----:B------:R-:W-:Y:S01]  /*75570*/  IADD3.X R65, PT, PT, RZ, RZ, RZ, P2, !PT ;  /* 0x000000ffff417210 */ /* 0x000fe200017fe4ff */
[----:B------:R-:W-:-:S02]  /*75580*/  IMAD.X R103, RZ, RZ, RZ, P4 ;  /* 0x000000ffff677224 */ /* 0x000fc400020e06ff */
[----:B------:R-:W-:Y:S01]  /*75590*/  IMAD.WIDE.U32 R60, R71, R66, R60 ;  /* 0x00000042473c7225 */ /* 0x000fe200078e003c */
[----:B------:R-:W-:Y:S02]  /*755a0*/  IADD3 R56, P2, PT, R55, R56, RZ ;  /* 0x0000003837387210 */ /* 0x000fe40007f5e0ff */
[----:B------:R-:W-:Y:S01]  /*755b0*/  IADD3 R103, P4, PT, R103, R80, RZ ;  /* 0x0000005067677210 */ /* 0x000fe20007f9e0ff */
[----:B------:R-:W-:Y:S02]  /*755c0*/  IMAD.IADD R57, R49, 0x1, R57 ;  /* 0x0000000131397824 */ /* 0x000fe400078e0239 */
[----:B------:R-:W-:Y:S02]  /*755d0*/  IMAD.IADD R62, R9, 0x1, R63 ;  /* 0x00000001093e7824 */ /* 0x000fe400078e023f */
[----:B------:R-:W-:Y:S02]  /*755e0*/  IMAD.X R55, RZ, RZ, RZ, P5 ;  /* 0x000000ffff377224 */ /* 0x000fe400028e06ff */
[----:B------:R-:W-:Y:S01]  /*755f0*/  IMAD.WIDE.U32 R58, R91, R73, R58 ;  /* 0x000000495b3a7225 */ /* 0x000fe200078e003a */
[----:B------:R-:W-:-:S03]  /*75600*/  IADD3 R62, P0, PT, R62, R107, RZ ;  /* 0x0000006b3e3e7210 */ /* 0x000fc60007f1e0ff */
[----:B------:R-:W-:Y:S01]  /*75610*/  IMAD.X R63, RZ, RZ, RZ, P1 ;  /* 0x000000ffff3f7224 */ /* 0x000fe200008e06ff */
[----:B------:R-:W-:Y:S01]  /*75620*/  IADD3 R80, P1, PT, R65, R60, RZ ;  /* 0x0000003c41507210 */ /* 0x000fe20007f3e0ff */
[----:B------:R-:W-:Y:S01]  /*75630*/  IMAD.WIDE.U32 R54, R99, R75, R54 ;  /* 0x0000004b63367225 */ /* 0x000fe200078e0036 */
[----:B------:R-:W-:Y:S02]  /*75640*/  IADD3 R60, P3, PT, R57, R64, RZ ;  /* 0x00000040393c7210 */ /* 0x000fe40007f7e0ff */
[----:B------:R-:W-:Y:S01]  /*75650*/  IADD3.X R57, PT, PT, RZ, RZ, RZ, P2, !PT ;  /* 0x000000ffff397210 */ /* 0x000fe200017fe4ff */
[----:B------:R-:W-:Y:S01]  /*75660*/  IMAD.IADD R59, R44, 0x1, R59 ;  /* 0x000000012c3b7824 */ /* 0x000fe200078e023b */
[----:B------:R-:W-:Y:S01]  /*75670*/  IADD3 R64, P5, PT, R63, R80, RZ ;  /* 0x000000503f407210 */ /* 0x000fe20007fbe0ff */
[----:B------:R-:W-:Y:S01]  /*75680*/  IMAD.IADD R65, R70, 0x1, R61 ;  /* 0x0000000146417824 */ /* 0x000fe200078e023d */
[----:B------:R-:W-:Y:S01]  /*75690*/  IADD3.X R61, PT, PT, RZ, RZ, RZ, P3, !PT ;  /* 0x000000ffff3d7210 */ /* 0x000fe20001ffe4ff */
[----:B------:R-:W-:Y:S01]  /*756a0*/  IMAD.WIDE.U32 R56, R97, R77, R56 ;  /* 0x0000004d61387225 */ /* 0x000fe200078e0038 */
[----:B------:R-:W-:-:S03]  /*756b0*/  IADD3 R54, P3, PT, R59, R54, RZ ;  /* 0x000000363b367210 */ /* 0x000fc60007f7e0ff */
[----:B------:R-:W-:Y:S02]  /*756c0*/  HFMA2 R59, -RZ, RZ, 0, 0 ;  /* 0x00000000ff3b7431 */ /* 0x000fe400000001ff */
[----:B------:R-:W-:Y:S02]  /*756d0*/  IMAD.X R63, RZ, RZ, RZ, P4 ;  /* 0x000000ffff3f7224 */ /* 0x000fe400020e06ff */
[----:B------:R-:W-:Y:S02]  /*756e0*/  IMAD.IADD R55, R46, 0x1, R55 ;  /* 0x000000012e377824 */ /* 0x000fe400078e0237 */
[----:B------:R-:W-:Y:S01]  /*756f0*/  IMAD.WIDE.U32 R60, R87, R79, R60 ;  /* 0x0000004f573c7225 */ /* 0x000fe200078e003c */
[----:B------:R-:W-:Y:S02]  /*75700*/  IADD3 R63, P4, PT, R63, R64, RZ ;  /* 0x000000403f3f7210 */ /* 0x000fe40007f9e0ff */
[----:B------:R-:W-:Y:S01]  /*75710*/  IADD3 R56, P2, PT, R55, R56, RZ ;  /* 0x0000003837387210 */ /* 0x000fe20007f5e0ff */
[----:B------:R-:W-:-:S02]  /*75720*/  IMAD.IADD R57, R48, 0x1, R57 ;  /* 0x0000000130397824 */ /* 0x000fc400078e0239 */
[----:B------:R-:W-:Y:S02]  /*75730*/  IMAD R69, R58, R42, RZ ;  /* 0x0000002a3a457224 */ /* 0x000fe400078e02ff */
[----:B------:R-:W-:Y:S02]  /*75740*/  IMAD.IADD R64, R50, 0x1, R61 ;  /* 0x0000000132407824 */ /* 0x000fe400078e023d */
[----:B------:R-:W-:Y:S01]  /*75750*/  IMAD.X R55, RZ, RZ, RZ, P3 ;  /* 0x000000ffff377224 */ /* 0x000fe200018e06ff */
[----:B------:R-:W-:Y:S01]  /*75760*/  IADD3 R60, P3, PT, R57, R60, RZ ;  /* 0x0000003c393c7210 */ /* 0x000fe20007f7e0ff */
[----:B------:R-:W-:Y:S01]  /*75770*/  IMAD.HI.U32 R58, R69, R72, R58 ;  /* 0x00000048453a7227 */ /* 0x000fe200078e003a */
        /* <DEDUP_REMOVED lines=8> */
[----:B------:R-:W-:Y:S01]  /*75800*/  IMAD.X R80, RZ, RZ, RZ, P2 ;  /* 0x000000ffff507224 */ /* 0x000fe200010e06ff */
        /* <DEDUP_REMOVED lines=14> */
[----:B------:R-:W-:Y:S01]  /*758f0*/  IMAD.WIDE.U32 R56, R91, R75, R56 ;  /* 0x0000004b5b387225 */ /* 0x000fe200078e0038 */
[----:B------:R-:W-:Y:S02]  /*75900*/  IADD3 R64, P0, PT, R65, R62, RZ ;  /* 0x0000003e41407210 */ /* 0x000fe40007f1e0ff */
[----:B------:R-:W-:Y:S01]  /*75910*/  MOV R115, R54 ;  /* 0x0000003600737202 */ /* 0x000fe20000000f00 */
        /* <DEDUP_REMOVED lines=8> */
[----:B------:R-:W-:Y:S01]  /*759a0*/  IADD3.X R57, PT, PT, RZ, RZ, RZ, P6, !PT ;  /* 0x000000ffff397210 */ /* 0x000fe200037fe4ff */
[----:B------:R-:W-:-:S03]  /*759b0*/  IMAD.WIDE.U32 R64, R81, R66, R64 ;  /* 0x0000004251407225 */ /* 0x000fc600078e0040 */
[----:B------:R-:W-:Y:S01]  /*759c0*/  IADD3 R60, P0, PT, R59, R60, RZ ;  /* 0x0000003c3b3c7210 */ /* 0x000fe20007f1e0ff */
[----:B------:R-:W-:Y:S01]  /*759d0*/  IMAD.X R59, RZ, RZ, RZ, P2 ;  /* 0x000000ffff3b7224 */ /* 0x000fe200010e06ff */
[----:B------:R-:W-:Y:S01]  /*759e0*/  IADD3 R65, PT, PT, R70, R65, RZ ;  /* 0x0000004146417210 */ /* 0x000fe20007ffe0ff */
[----:B------:R-:W-:Y:S02]  /*759f0*/  IMAD.X R55, RZ, RZ, RZ, P1 ;  /* 0x000000ffff377224 */ /* 0x000fe400008e06ff */
[----:B------:R-:W-:Y:S01]  /*75a00*/  IMAD.IADD R87, R50, 0x1, R61 ;  /* 0x0000000132577824 */ /* 0x000fe200078e023d */
[----:B------:R-:W-:Y:S01]  /*75a10*/  IADD3.X R61, PT, PT, RZ, RZ, RZ, P0, !PT ;  /* 0x000000ffff3d7210 */ /* 0x000fe200007fe4ff */
[----:B------:R-:W-:Y:S01]  /*75a20*/  IMAD.WIDE.U32 R56, R69, R74, R56 ;  /* 0x0000004a45387225 */ /* 0x000fe200078e0038 */
[----:B------:R-:W-:Y:S02]  /*75a30*/  IADD3 R62, P1, PT, R55, R64, RZ ;  /* 0x00000040373e7210 */ /* 0x000fe40007f3e0ff */
        /* <DEDUP_REMOVED lines=17> */
[----:B------:R-:W-:Y:S02]  /*75b50*/  IADD3 R64, P5, PT, R64, R97, RZ ;  /* 0x0000006140407210 */ /* 0x000fe40007fbe0ff */
        /* <DEDUP_REMOVED lines=8> */
[----:B------:R-:W-:Y:S02]  /*75be0*/  IMAD.IADD R61, R48, 0x1, R61 ;  /* 0x00000001303d7824 */ /* 0x000fe400078e023d */
[----:B------:R-:W-:Y:S02]  /*75bf0*/  IMAD.IADD R55, R50, 0x1, R63 ;  /* 0x0000000132377824 */ /* 0x000fe400078e023f */
[----:B------:R-:W-:Y:S01]  /*75c00*/  IMAD.X R65, RZ, RZ, RZ, P6 ;  /* 0x000000ffff417224 */ /* 0x000fe200030e06ff */
[----:B------:R-:W-:Y:S01]  /*75c10*/  IADD3 R60, P4, PT, R61, R62, RZ ;  /* 0x0000003e3d3c7210 */ /* 0x000fe20007f9e0ff */
[----:B------:R-:W-:Y:S02]  /*75c20*/  IMAD.MOV.U32 R109, RZ, RZ, R58 ;  /* 0x000000ffff6d7224 */ /* 0x000fe400078e003a */
[----:B------:R-:W-:Y:S01]  /*75c30*/  IMAD.WIDE.U32 R62, R69, R76, R64 ;  /* 0x0000004c453e7225 */ /* 0x000fe200078e0040 */
[----:B------:R-:W-:-:S02]  /*75c40*/  IADD3.X R61, PT, PT, RZ, RZ, RZ, P4, !PT ;  /* 0x000000ffff3d7210 */ /* 0x000fc400027fe4ff */
[----:B------:R-:W-:Y:S01]  /*75c50*/  IADD3 R80, P4, PT, R80, R87, RZ ;  /* 0x0000005750507210 */ /* 0x000fe20007f9e0ff */
[----:B------:R-:W-:Y:S01]  /*75c60*/  IMAD.X R87, RZ, RZ, RZ, P2 ;  /* 0x000000ffff577224 */ /* 0x000fe200010e06ff */
[----:B------:R-:W-:Y:S01]  /*75c70*/  MOV R88, R62 ;  /* 0x0000003e00587202 */ /* 0x000fe20000000f00 */
        /* <DEDUP_REMOVED lines=9> */
[----:B------:R-:W-:-:S03]  /*75d10*/  IMAD.X R80, RZ, RZ, RZ, P5 ;  /* 0x000000ffff507224 */ /* 0x000fc600028e06ff */
[----:B------:R-:W-:Y:S01]  /*75d20*/  IADD3 R82, P0, PT, R61, R86, RZ ;  /* 0x000000563d527210 */ /* 0x000fe20007f1e0ff */
[----:B------:R-:W-:Y:S01]  /*75d30*/  IMAD.X R61, RZ, RZ, RZ, P6 ;  /* 0x000000ffff3d7224 */ /* 0x000fe200030e06ff */
[----:B------:R-:W-:Y:S02]  /*75d40*/  IADD3.X R65, PT, PT, RZ, RZ, RZ, P1, !PT ;  /* 0x000000ffff417210 */ /* 0x000fe40000ffe4ff */
[----:B------:R-:W-:Y:S01]  /*75d50*/  IADD3 R55, P5, PT, R55, R82, RZ ;  /* 0x0000005237377210 */ /* 0x000fe20007fbe0ff */
[----:B------:R-:W-:-:S03]  /*75d60*/  IMAD.WIDE.U32 R60, R69, R77, R60 ;  /* 0x0000004d453c7225 */ /* 0x000fc600078e003c */
[----:B------:R-:W-:Y:S01]  /*75d70*/  IADD3 R80, P1, PT, R80, R55, RZ ;  /* 0x0000003750507210 */ /* 0x000fe20007f3e0ff */
[----:B------:R-:W-:Y:S02]  /*75d80*/  IMAD.X R55, RZ, RZ, RZ, P3 ;  /* 0x000000ffff377224 */ /* 0x000fe400018e06ff */
[----:B------:R-:W-:-:S03]  /*75d90*/  IMAD.WIDE.U32 R90, R91, R79, R64 ;  /* 0x0000004f5b5a7225 */ /* 0x000fc600078e0040 */
[----:B------:R-:W-:Y:S01]  /*75da0*/  IADD3 R55, P3, PT, R55, R80, RZ ;  /* 0x0000005037377210 */ /* 0x000fe20007f7e0ff */
[----:B------:R-:W-:Y:S01]  /*75db0*/  IMAD.IADD R65, R48, 0x1, R61 ;  /* 0x0000000130417824 */ /* 0x000fe200078e023d */
[----:B------:R-:W-:Y:S01]  /*75dc0*/  IADD3.X R80, PT, PT, RZ, RZ, RZ, P4, !PT ;  /* 0x000000ffff507210 */ /* 0x000fe200027fe4ff */
[----:B------:R-:W-:Y:S02]  /*75dd0*/  IMAD.IADD R82, R70, 0x1, R87 ;  /* 0x0000000146527824 */ /* 0x000fe400078e0257 */
[----:B------:R-:W-:Y:S01]  /*75de0*/  IMAD.MOV.U32 R103, RZ, RZ, R60 ;  /* 0x000000ffff677224 */ /* 0x000fe200078e003c */
[----:B------:R-:W-:Y:S02]  /*75df0*/  IADD3 R64, P6, PT, R65, R90, RZ ;  /* 0x0000005a41407210 */ /* 0x000fe40007fde0ff */
        /* <DEDUP_REMOVED lines=22> */
[----:B------:R-:W-:Y:S02]  /*75f60*/  IMAD.IADD R80, R50, 0x1, R87 ;  /* 0x0000000132507824 */ /* 0x000fe400078e0257 */
[----:B------:R-:W-:-:S03]  /*75f70*/  IMAD.MOV.U32 R82, RZ, RZ, R64 ;  /* 0x000000ffff527224 */ /* 0x000fc600078e0040 */
        /* <DEDUP_REMOVED lines=29> */
.L_x_235:
        /* <DEDUP_REMOVED lines=22> */
.L_x_236:
        /* <DEDUP_REMOVED lines=42> */
.L_x_237:
        /* <DEDUP_REMOVED lines=42> */
.L_x_238:
        /* <DEDUP_REMOVED lines=42> */
.L_x_239:
[----:B------:R-:W-:-:S04]  /*76a90*/  IMAD.WIDE.U32 R56, R119, R127, RZ ;  /* 0x0000007f77387225 */ /* 0x000fc800078e00ff */
[----:B------:R-:W-:Y:S01]  /*76aa0*/  HFMA2 R61, -RZ, RZ, 0, 0 ;  /* 0x00000000ff3d7431 */ /* 0x000fe200000001ff */
[----:B------:R-:W-:Y:S01]  /*76ab0*/  MOV R87, RZ ;  /* 0x000000ff00577202 */ /* 0x000fe20000000f00 */
[----:B------:R-:W-:Y:S02]  /*76ac0*/  HFMA2 R135, -RZ, RZ, 0, 0 ;  /* 0x00000000ff877431 */ /* 0x000fe400000001ff */
[----:B------:R-:W-:Y:S01]  /*76ad0*/  IMAD.MOV.U32 R55, RZ, RZ, RZ ;  /* 0x000000ffff377224 */ /* 0x000fe200078e00ff */
[----:B------:R-:W-:Y:S01]  /*76ae0*/  MOV R63, RZ ;  /* 0x000000ff003f7202 */ /* 0x000fe20000000f00 */
[----:B------:R-:W-:Y:S02]  /*76af0*/  IMAD.MOV.U32 R105, RZ, RZ, RZ ;  /* 0x000000ffff697224 */ /* 0x000fe400078e00ff */
[----:B------:R-:W-:Y:S01]  /*76b00*/  IMAD R123, R56, R42, RZ ;  /* 0x0000002a387b7224 */ /* 0x000fe200078e02ff */
[----:B------:R-:W-:Y:S01]  /*76b10*/  IADD3 R54, PT, PT, R57, R55, RZ ;  /* 0x0000003739367210 */ /* 0x000fe20007ffe0ff */
[----:B------:R-:W-:-:S02]  /*76b20*/  IMAD.MOV.U32 R55, RZ, RZ, RZ ;  /* 0x000000ffff377224 */ /* 0x000fc400078e00ff */
[----:B------:R-:W-:Y:S02]  /*76b30*/  IMAD.MOV.U32 R57, RZ, RZ, RZ ;  /* 0x000000ffff397224 */ /* 0x000fe400078e00ff */
[----:B------:R-:W-:-:S04]  /*76b40*/  IMAD.WIDE.U32 R54, R127, R96, R54 ;  /* 0x000000607f367225 */ /* 0x000fc800078e0036 */
[----:B------:R-:W-:Y:S01]  /*76b50*/  IMAD.HI.U32 R56, R123, R72, R56 ;  /* 0x000000487b387227 */ /* 0x000fe200078e0038 */
[----:B------:R-:W-:-:S03]  /*76b60*/  IADD3 R60, PT, PT, R55, R105, RZ ;  /* 0x00000069373c7210 */ /* 0x000fc60007ffe0ff */
[----:B------:R-:W-:Y:S02]  /*76b70*/  IMAD.MOV.U32 R55, RZ, RZ, RZ ;  /* 0x000000ffff377224 */ /* 0x000fe400078e00ff */
[----:B------:R-:W-:-:S04]  /*76b80*/  IMAD.WIDE.U32 R60, R127, R117, R60 ;  /* 0x000000757f3c7225 */ /* 0x000fc800078e003c */
[----:B------:R-:W-:-:S04]  /*76b90*/  IMAD.WIDE.U32 R54, R119, R52, R54 ;  /* 0x0000003477367225 */ /* 0x000fc800078e0036 */
[----:B------:R-:W-:Y:S02]  /*76ba0*/  IMAD.IADD R57, R102, 0x1, R55 ;  /* 0x0000000166397824 */ /* 0x000fe400078e0237 */
[----:B------:R-:W-:Y:S02]  /*76bb0*/  IMAD.IADD R55, R43, 0x1, R56 ;  /* 0x000000012b377824 */ /* 0x000fe400078e0238 */
[----:B------:R-:W-:Y:S01]  /*76bc0*/  IMAD.MOV.U32 R99, RZ, RZ, RZ ;  /* 0x000000ffff637224 */ /* 0x000fe200078e00ff */
        /* <DEDUP_REMOVED lines=12> */
[----:B------:R-:W-:Y:S01]  /*76c90*/  IMAD.MOV.U32 R65, RZ, RZ, RZ ;  /* 0x000000ffff417224 */ /* 0x000fe200078e00ff */
[----:B------:R-:W-:Y:S01]  /*76ca0*/  IADD3 R51, PT, PT, R44, R55, RZ ;  /* 0x000000372c337210 */ /* 0x000fe20007ffe0ff */
[----:B------:R-:W-:Y:S02]  /*76cb0*/  HFMA2 R55, -RZ, RZ, 0, 0 ;  /* 0x00000000ff377431 */ /* 0x000fe400000001ff */
[----:B------:R-:W-:Y:S02]  /*76cc0*/  IMAD.MOV.U32 R97, RZ, RZ, RZ ;  /* 0x000000ffff617224 */ /* 0x000fe400078e00ff */
[----:B------:R-:W-:-:S04]  /*76cd0*/  IMAD.WIDE.U32 R64, R127, R101, R64 ;  /* 0x000000657f407225 */ /* 0x000fc800078e0040 */
[----:B------:R-:W-:Y:S01]  /*76ce0*/  IMAD.MOV.U32 R58, RZ, RZ, R56 ;  /* 0x000000ffff3a7224 */ /* 0x000fe200078e0038 */
[----:B------:R-:W-:Y:S01]  /*76cf0*/  IADD3 R56, PT, PT, R65, R97, RZ ;  /* 0x0000006141387210 */ /* 0x000fe20007ffe0ff */
[----:B------:R-:W-:Y:S02]  /*76d00*/  IMAD.MOV.U32 R59, RZ, RZ, RZ ;  /* 0x000000ffff3b7224 */ /* 0x000fe400078e00ff */
[----:B------:R-:W-:Y:S02]  /*76d10*/  IMAD R111, R54, R42, RZ ;  /* 0x0000002a366f7224 */ /* 0x000fe400078e02ff */
[----:B------:R-:W-:Y:S02]  /*76d20*/  IMAD.X R61, RZ, RZ, RZ, P0 ;  /* 0x000000ffff3d7224 */ /* 0x000fe400000e06ff */
[----:B------:R-:W-:-:S04]  /*76d30*/  IMAD.WIDE.U32 R58, R119, R85, R58 ;  /* 0x00000055773a7225 */ /* 0x000fc800078e003a */
[----:B------:R-:W-:Y:S02]  /*76d40*/  IMAD.MOV.U32 R57, RZ, RZ, RZ ;  /* 0x000000ffff397224 */ /* 0x000fe400078e00ff */
[----:B------:R-:W-:-:S04]  /*76d50*/  IMAD.WIDE.U32 R60, R52, R117, R60 ;  /* 0x00000075343c7225 */ /* 0x000fc800078e003c */
[----:B------:R-:W-:Y:S01]  /*76d60*/  IMAD.HI.U32 R62, R111, R72, R54 ;  /* 0x000000486f3e7227 */ /* 0x000fe200078e0036 */
[----:B------:R-:W-:Y:S02]  /*76d70*/  IADD3 R54, P2, PT, R51, R58, RZ ;  /* 0x0000003a33367210 */ /* 0x000fe40007f5e0ff */
[----:B------:R-:W-:Y:S01]  /*76d80*/  IADD3 R65, PT, PT, R87, R61, RZ ;  /* 0x0000003d57417210 */ /* 0x000fe20007ffe0ff */
[----:B------:R-:W-:Y:S02]  /*76d90*/  IMAD.IADD R59, R68, 0x1, R59 ;  /* 0x00000001443b7824 */ /* 0x000fe400078e023b */
[----:B------:R-:W-:Y:S01]  /*76da0*/  IMAD.WIDE.U32 R56, R127, R88, R56 ;  /* 0x000000587f387225 */ /* 0x000fe200078e0038 */
[----:B------:R-:W-:Y:S02]  /*76db0*/  IADD3 R64, P0, PT, R65, R64, RZ ;  /* 0x0000004041407210 */ /* 0x000fe40007f1e0ff */
[----:B------:R-:W-:Y:S01]  /*76dc0*/  IADD3 R60, P1, PT, R59, R60, RZ ;  /* 0x0000003c3b3c7210 */ /* 0x000fe20007f3e0ff */
[----:B------:R-:W-:-:S02]  /*76dd0*/  IMAD.MOV.U32 R51, RZ, RZ, RZ ;  /* 0x000000ffff337224 */ /* 0x000fc400078e00ff */
[----:B------:R-:W-:Y:S01]  /*76de0*/  IMAD.MOV.U32 R59, RZ, RZ, RZ ;  /* 0x000000ffff3b7224 */ /* 0x000fe200078e00ff */
[----:B------:R-:W-:Y:S01]  /*76df0*/  IADD3.X R61, PT, PT, RZ, RZ, RZ, P1, !PT ;  /* 0x000000ffff3d7210 */ /* 0x000fe20000ffe4ff */
[----:B------:R-:W-:Y:S01]  /*76e00*/  IMAD.MOV.U32 R69, RZ, RZ, RZ ;  /* 0x000000ffff457224 */ /* 0x000fe200078e00ff */
[----:B------:R-:W-:Y:S01]  /*76e10*/  IADD3 R58, PT, PT, R57, R51, RZ ;  /* 0x00000033393a7210 */ /* 0x000fe20007ffe0ff */
[----:B------:R-:W-:Y:S02]  /*76e20*/  IMAD.X R65, RZ, RZ, RZ, P0 ;  /* 0x000000ffff417224 */ /* 0x000fe400000e06ff */
[----:B------:R-:W-:-:S04]  /*76e30*/  IMAD.WIDE.U32 R60, R85, R96, R60 ;  /* 0x00000060553c7225 */ /* 0x000fc800078e003c */
[----:B------:R-:W-:-:S04]  /*76e40*/  IMAD.WIDE.U32 R58, R127, R86, R58 ;  /* 0x000000567f3a7225 */ /* 0x000fc800078e003a */
[----:B------:R-:W-:Y:S02]  /*76e50*/  IMAD.X R55, RZ, RZ, RZ, P2 ;  /* 0x000000ffff377224 */ /* 0x000fe400010e06ff */
[----:B------:R-:W-:Y:S01]  /*76e60*/  IMAD.IADD R57, R43, 0x1, R62 ;  /* 0x000000012b397824 */ /* 0x000fe200078e023e */
[----:B------:R-:W-:Y:S01]  /*76e70*/  IADD3 R62, PT, PT, R59, R69, RZ ;  /* 0x000000453b3e7210 */ /* 0x000fe20007ffe0ff */
[----:B------:R-:W-:-:S04]  /*76e80*/  IMAD.WIDE.U32 R64, R52, R90, R64 ;  /* 0x0000005a34407225 */ /* 0x000fc800078e0040 */
[----:B------:R-:W-:Y:S02]  /*76e90*/  IMAD.IADD R59, R105, 0x1, R61 ;  /* 0x00000001693b7824 */ /* 0x000fe400078e023d */
[----:B------:R-:W-:-:S03]  /*76ea0*/  IMAD.WIDE.U32 R54, R123, R74, R54 ;  /* 0x0000004a7b367225 */ /* 0x000fc600078e0036 */
[----:B------:R-:W-:Y:S01]  /*76eb0*/  IADD3 R64, P0, PT, R59, R64, RZ ;  /* 0x000000403b407210 */ /* 0x000fe20007f1e0ff */
[----:B------:R-:W-:Y:S01]  /*76ec0*/  IMAD.MOV.U32 R61, RZ, RZ, RZ ;  /* 0x000000ffff3d7224 */ /* 0x000fe200078e00ff */
[----:B------:R-:W-:Y:S01]  /*76ed0*/  IADD3 R54, P1, PT, R57, R54, RZ ;  /* 0x0000003639367210 */ /* 0x000fe20007f3e0ff */
[----:B------:R-:W-:Y:S01]  /*76ee0*/  IMAD.IADD R59, R99, 0x1, R65 ;  /* 0x00000001633b7824 */ /* 0x000fe200078e0241 */
[----:B------:R-:W-:Y:S01]  /*76ef0*/  IADD3.X R65, PT, PT, RZ, RZ, RZ, P0, !PT ;  /* 0x000000ffff417210 */ /* 0x000fe200007fe4ff */
[----:B------:R-:W-:Y:S02]  /*76f00*/  IMAD.IADD R57, R45, 0x1, R55 ;  /* 0x000000012d397824 */ /* 0x000fe400078e0237 */
[----:B------:R-:W-:Y:S01]  /*76f10*/  IMAD.WIDE.U32 R60, R119, R125, R60 ;  /* 0x0000007d773c7225 */ /* 0x000fe200078e003c */
[----:B------:R-:W-:-:S03]  /*76f20*/  IADD3 R56, P0, PT, R59, R56, RZ ;  /* 0x000000383b387210 */ /* 0x000fc60007f1e0ff */
[----:B------:R-:W-:Y:S01]  /*76f30*/  IMAD.X R55, RZ, RZ, RZ, P1 ;  /* 0x000000ffff377224 */ /* 0x000fe200008e06ff */
[----:B------:R-:W-:Y:S01]  /*76f40*/  IADD3 R60, P1, PT, R57, R60, RZ ;  /* 0x0000003c393c7210 */ /* 0x000fe20007f3e0ff */
[----:B------:R-:W-:Y:S01]  /*76f50*/  IMAD.WIDE.U32 R64, R85, R117, R64 ;  /* 0x0000007555407225 */ /* 0x000fe200078e0040 */
[----:B------:R-:W-:-:S03]  /*76f60*/  IADD3.X R57, PT, PT, RZ, RZ, RZ, P0, !PT ;  /* 0x000000ffff397210 */ /* 0x000fc600007fe4ff */
[----:B------:R-:W-:Y:S01]  /*76f70*/  IMAD.IADD R59, R6, 0x1, R61 ;  /* 0x00000001063b7824 */ /* 0x000fe200078e023d */
[----:B------:R-:W-:Y:S01]  /*76f80*/  IADD3.X R61, PT, PT, RZ, RZ, RZ, P1, !PT ;  /* 0x000000ffff3d7210 */ /* 0x000fe20000ffe4ff */
[----:B------:R-:W-:-:S03]  /*76f90*/  IMAD.WIDE.U32 R54, R111, R73, R54 ;  /* 0x000000496f367225 */ /* 0x000fc600078e0036 */
[----:B------:R-:W-:Y:S01]  /*76fa0*/  IADD3 R64, P0, PT, R59, R64, RZ ;  /* 0x000000403b407210 */ /* 0x000fe20007f1e0ff */
[----:B------:R-:W-:-:S04]  /*76fb0*/  IMAD.WIDE.U32 R62, R53, R127, R62 ;  /* 0x0000007f353e7225 */ /* 0x000fc800078e003e */
[----:B------:R-:W-:Y:S01]  /*76fc0*/  IMAD.IADD R59, R44, 0x1, R55 ;  /* 0x000000012c3b7824 */ /* 0x000fe200078e0237 */
        /* <DEDUP_REMOVED lines=15> */
[----:B------:R-:W-:Y:S01]  /*770c0*/  IADD3 R61, PT, PT, R43, R106, RZ ;  /* 0x0000006a2b3d7210 */ /* 0x000fe20007ffe0ff */
[----:B------:R-:W-:Y:S01]  /*770d0*/  IMAD.WIDE.U32 R64, R125, R96, R64 ;  /* 0x000000607d407225 */ /* 0x000fe200078e0040 */
[----:B------:R-:W-:-:S03]  /*770e0*/  IADD3.X R59, PT, PT, RZ, RZ, RZ, P0, !PT ;  /* 0x000000ffff3b7210 */ /* 0x000fc600007fe4ff */
[----:B------:R-:W-:Y:S01]  /*770f0*/  IMAD.WIDE.U32 R56, R111, R74, R56 ;  /* 0x0000004a6f387225 */ /* 0x000fe200078e0038 */
[----:B------:R-:W-:-:S03]  /*77100*/  MOV R60, R64 ;  /* 0x00000040003c7202 */ /* 0x000fc60000000f00 */
        /* <DEDUP_REMOVED lines=8> */
[----:B------:R-:W-:Y:S02]  /*77190*/  IMAD.X R55, RZ, RZ, RZ, P1 ;  /* 0x000000ffff377224 */ /* 0x000fe400008e06ff */
[----:B------:R-:W-:-:S04]  /*771a0*/  IMAD.WIDE.U32 R60, R119, R104, R60 ;  /* 0x00000068773c7225 */ /* 0x000fc800078e003c */
[----:B------:R-:W-:Y:S01]  /*771b0*/  IMAD.IADD R65, R45, 0x1, R57 ;  /* 0x000000012d417824 */ /* 0x000fe200078e0239 */
[----:B------:R-:W-:Y:S01]  /*771c0*/  IADD3 R60, P1, PT, R129, R60, RZ ;  /* 0x0000003c813c7210 */ /* 0x000fe20007f3e0ff */
[----:B------:R-:W-:Y:S02]  /*771d0*/  IMAD.IADD R57, R83, 0x1, R61 ;  /* 0x0000000153397824 */ /* 0x000fe400078e023d */
[----:B------:R-:W-:-:S04]  /*771e0*/  IMAD.WIDE.U32 R54, R125, R117, R54 ;  /* 0x000000757d367225 */ /* 0x000fc800078e0036 */
        /* <DEDUP_REMOVED lines=22> */
[----:B------:R-:W-:Y:S01]  /*77350*/  IMAD.IADD R62, R69, 0x1, R63 ;  /* 0x00000001453e7824 */ /* 0x000fe200078e023f */
[----:B------:R-:W-:Y:S01]  /*77360*/  IADD3.X R57, PT, PT, RZ, RZ, RZ, P1, !PT ;  /* 0x000000ffff397210 */ /* 0x000fe20000ffe4ff */
[----:B------:R-:W-:Y:S02]  /*77370*/  IMAD.IADD R133, R47, 0x1, R61 ;  /* 0x000000012f857824 */ /* 0x000fe400078e023d */
        /* <DEDUP_REMOVED lines=17> */
[----:B------:R-:W-:-:S03]  /*77490*/  IADD3 R102, PT, PT, R102, R63, RZ ;  /* 0x0000003f66667210 */ /* 0x000fc60007ffe0ff */
[----:B------:R-:W-:Y:S01]  /*774a0*/  IMAD.IADD R57, R51, 0x1, R57 ;  /* 0x0000000133397824 */ /* 0x000fe200078e0239 */
[----:B------:R-:W-:Y:S01]  /*774b0*/  IADD3 R54, P3, PT, R133, R54, RZ ;  /* 0x0000003685367210 */ /* 0x000fe20007f7e0ff */
[----:B------:R-:W-:Y:S02]  /*774c0*/  IMAD.X R61, RZ, RZ, RZ, P0 ;  /* 0x000000ffff3d7224 */ /* 0x000fe400000e06ff */
[----:B------:R-:W-:Y:S01]  /*774d0*/  IMAD.IADD R55, R84, 0x1, R55 ;  /* 0x0000000154377824 */ /* 0x000fe200078e0237 */
[----:B------:R-:W-:Y:S01]  /*774e0*/  IADD3 R62, P0, PT, R57, R62, RZ ;  /* 0x0000003e393e7210 */ /* 0x000fe20007f1e0ff */
[----:B------:R-:W-:Y:S01]  /*774f0*/  IMAD.WIDE.U32 R58, R104, R117, R58 ;  /* 0x00000075683a7225 */ /* 0x000fe200078e003a */
[----:B------:R-:W-:-:S03]  /*77500*/  IADD3.X R57, PT, PT, RZ, RZ, RZ, P1, !PT ;  /* 0x000000ffff397210 */ /* 0x000fc60000ffe4ff */
[----:B------:R-:W-:Y:S02]  /*77510*/  IMAD.IADD R63, R43, 0x1, R64 ;  /* 0x000000012b3f7824 */ /* 0x000fe400078e0240 */
        /* <DEDUP_REMOVED lines=26> */
[----:B------:R-:W-:-:S04]  /*776c0*/  IMAD.WIDE.U32 R54, R111, R76, R54 ;  /* 0x0000004c6f367225 */ /* 0x000fc800078e0036 */
        /* <DEDUP_REMOVED lines=11> */
[----:B------:R-:W-:Y:S01]  /*77780*/  IMAD.WIDE.U32 R128, R53, R85, R128 ;  /* 0x0000005535807225 */ /* 0x000fe200078e0080 */
[----:B------:R-:W-:-:S03]  /*77790*/  IADD3.X R59, PT, PT, RZ, RZ, RZ, P1, !PT ;  /* 0x000000ffff3b7210 */ /* 0x000fc60000ffe4ff */
[----:B------:R-:W-:Y:S02]  /*777a0*/  IMAD.IADD R63, R51, 0x1, R63 ;  /* 0x00000001333f7824 */ /* 0x000fe400078e023f */
[----:B------:R-:W-:-:S03]  /*777b0*/  IMAD.WIDE.U32 R60, R119, R81, R60 ;  /* 0x00000051773c7225 */ /* 0x000fc600078e003c */
[----:B------:R-:W-:Y:S01]  /*777c0*/  IADD3 R128, P0, PT, R63, R128, RZ ;  /* 0x000000803f807210 */ /* 0x000fe20007f1e0ff */
[----:B------:R-:W-:Y:S01]  /*777d0*/  IMAD.X R57, RZ, RZ, RZ, P2 ;  /* 0x000000ffff397224 */ /* 0x000fe200010e06ff */
[----:B------:R-:W-:Y:S01]  /*777e0*/  IADD3 R61, PT, PT, R9, R61, RZ ;  /* 0x0000003d093d7210 */ /* 0x000fe20007ffe0ff */
[----:B------:R-:W-:Y:S01]  /*777f0*/  IMAD.IADD R85, R68, 0x1, R129 ;  /* 0x0000000144557824 */ /* 0x000fe200078e0281 */
[----:B------:R-:W-:Y:S01]  /*77800*/  IADD3 R60, P3, PT, R137, R60, RZ ;  /* 0x0000003c893c7210 */ /* 0x000fe20007f7e0ff */
        /* <DEDUP_REMOVED lines=8> */
[----:B------:R-:W-:Y:S02]  /*77890*/  IMAD.X R61, RZ, RZ, RZ, P3 ;  /* 0x000000ffff3d7224 */ /* 0x000fe400018e06ff */
        /* <DEDUP_REMOVED lines=8> */
[----:B------:R-:W-:-:S03]  /*77920*/  IADD3 R62, P2, PT, R62, R85, RZ ;  /* 0x000000553e3e7210 */ /* 0x000fc60007f5e0ff */
[----:B------:R-:W-:Y:S01]  /*77930*/  IMAD.X R59, RZ, RZ, RZ, P0 ;  /* 0x000000ffff3b7224 */ /* 0x000fe200000e06ff */
[----:B------:R-:W-:Y:S01]  /*77940*/  IADD3 R60, P3, PT, R135, R60, RZ ;  /* 0x0000003c873c7210 */ /* 0x000fe20007f7e0ff */
[----:B------:R-:W-:-:S04]  /*77950*/  IMAD.WIDE.U32 R56, R81, R96, R56 ;  /* 0x0000006051387225 */ /* 0x000fc800078e0038 */
[----:B------:R-:W-:Y:S01]  /*77960*/  IMAD.IADD R133, R46, 0x1, R55 ;  /* 0x000000012e857824 */ /* 0x000fe200078e0237 */
[----:B------:R-:W-:Y:S01]  /*77970*/  IADD3.X R55, PT, PT, RZ, RZ, RZ, P4, !PT ;  /* 0x000000ffff377210 */ /* 0x000fe200027fe4ff */
[----:B------:R-:W-:Y:S01]  /*77980*/  IMAD.WIDE.U32 R58, R71, R90, R58 ;  /* 0x0000005a473a7225 */ /* 0x000fe200078e003a */
[----:B------:R-:W-:-:S03]  /*77990*/  IADD3 R57, PT, PT, R105, R57, RZ ;  /* 0x0000003969397210 */ /* 0x000fc60007ffe0ff */
[----:B------:R-:W-:Y:S02]  /*779a0*/  IMAD.IADD R135, R49, 0x1, R61 ;  /* 0x0000000131877824 */ /* 0x000fe400078e023d */
[----:B------:R-:W-:Y:S01]  /*779b0*/  IMAD.X R61, RZ, RZ, RZ, P3 ;  /* 0x000000ffff3d7224 */ /* 0x000fe200018e06ff */
[----:B------:R-:W-:Y:S01]  /*779c0*/  IADD3 R58, P3, PT, R57, R58, RZ ;  /* 0x0000003a393a7210 */ /* 0x000fe20007f7e0ff */
[----:B------:R-:W-:-:S04]  /*779d0*/  IMAD.WIDE.U32 R54, R65, R74, R54 ;  /* 0x0000004a41367225 */ /* 0x000fc800078e0036 */
[----:B------:R-:W-:Y:S02]  /*779e0*/  IMAD.X R129, RZ, RZ, RZ, P1 ;  /* 0x000000ffff817224 */ /* 0x000fe400008e06ff */
[----:B------:R-:W-:Y:S02]  /*779f0*/  IMAD.MOV.U32 R57, RZ, RZ, RZ ;  /* 0x000000ffff397224 */ /* 0x000fe400078e00ff */
[----:B------:R-:W-:Y:S02]  /*77a00*/  IMAD.IADD R63, R43, 0x1, R52 ;  /* 0x000000012b3f7824 */ /* 0x000fe400078e0234 */
[----:B------:R-:W-:Y:S01]  /*77a10*/  IMAD.IADD R85, R45, 0x1, R55 ;  /* 0x000000012d557824 */ /* 0x000fe200078e0237 */
[----:B------:R-:W-:Y:S01]  /*77a20*/  IADD3 R55, PT, PT, R99, R59, RZ ;  /* 0x0000003b63377210 */ /* 0x000fe20007ffe0ff */
[----:B------:R-:W-:Y:S01]  /*77a30*/  IMAD.WIDE.U32 R56, R119, R66, R56 ;  /* 0x0000004277387225 */ /* 0x000fe200078e0038 */
[----:B------:R-:W-:Y:S02]  /*77a40*/  IADD3 R54, P0, PT, R63, R54, RZ ;  /* 0x000000363f367210 */ /* 0x000fe40007f1e0ff */
[----:B------:R-:W-:Y:S01]  /*77a50*/  IADD3.X R63, PT, PT, RZ, RZ, RZ, P2, !PT ;  /* 0x000000ffff3f7210 */ /* 0x000fe200017fe4ff */
[----:B------:R-:W-:-:S04]  /*77a60*/  IMAD.WIDE.U32 R128, R104, R88, R128 ;  /* 0x0000005868807225 */ /* 0x000fc800078e0080 */
[----:B------:R-:W-:Y:S01]  /*77a70*/  IMAD.WIDE.U32 R60, R111, R77, R60 ;  /* 0x0000004d6f3c7225 */ /* 0x000fe200078e003c */
[----:B------:R-:W-:Y:S02]  /*77a80*/  IADD3 R118, P2, PT, R55, R128, RZ ;  /* 0x0000008037767210 */ /* 0x000fe40007f5e0ff */
[----:B------:R-:W-:Y:S01]  /*77a90*/  IADD3 R129, PT, PT, R51, R129, RZ ;  /* 0x0000008133817210 */ /* 0x000fe20007ffe0ff */
[----:B------:R-:W-:Y:S01]  /*77aa0*/  IMAD.X R59, RZ, RZ, RZ, P3 ;  /* 0x000000ffff3b7224 */ /* 0x000fe200018e06ff */
[----:B------:R-:W-:Y:S01]  /*77ab0*/  IADD3 R56, P3, PT, R135, R56, RZ ;  /* 0x0000003887387210 */ /* 0x000fe20007f7e0ff */
        /* <DEDUP_REMOVED lines=13> */
[----:B------:R-:W-:Y:S01]  /*77b90*/  IADD3 R60, P2, PT, R85, R60, RZ ;  /* 0x0000003c553c7210 */ /* 0x000fe20007f5e0ff */
[----:B------:R-:W-:Y:S01]  /*77ba0*/  IMAD.IADD R135, R6, 0x1, R63 ;  /* 0x0000000106877824 */ /* 0x000fe200078e023f */
[----:B------:R-:W-:Y:S01]  /*77bb0*/  IADD3.X R63, PT, PT, RZ, RZ, RZ, P1, !PT ;  /* 0x000000ffff3f7210 */ /* 0x000fe20000ffe4ff */
        /* <DEDUP_REMOVED lines=11> */
[----:B------:R-:W-:Y:S01]  /*77c70*/  IMAD.X R59, RZ, RZ, RZ, P3 ;  /* 0x000000ffff3b7224 */ /* 0x000fe200018e06ff */
[----:B------:R-:W-:Y:S01]  /*77c80*/  IADD3 R62, P3, PT, R119, R62, RZ ;  /* 0x0000003e773e7210 */ /* 0x000fe20007f7e0ff */
[----:B------:R-:W-:Y:S01]  /*77c90*/  IMAD.IADD R125, R47, 0x1, R61 ;  /* 0x000000012f7d7824 */ /* 0x000fe200078e023d */
[----:B------:R-:W-:Y:S01]  /*77ca0*/  IADD3.X R61, PT, PT, RZ, RZ, RZ, P2, !PT ;  /* 0x000000ffff3d7210 */ /* 0x000fe200017fe4ff */
[----:B------:R-:W-:Y:S01]  /*77cb0*/  IMAD.IADD R118, R69, 0x1, R63 ;  /* 0x0000000145767824 */ /* 0x000fe200078e023f */
[----:B------:R-:W-:Y:S01]  /*77cc0*/  IADD3.X R63, PT, PT, RZ, RZ, RZ, P3, !PT ;  /* 0x000000ffff3f7210 */ /* 0x000fe20001ffe4ff */
[----:B------:R-:W-:Y:S02]  /*77cd0*/  IMAD.X R55, RZ, RZ, RZ, P0 ;  /* 0x000000ffff377224 */ /* 0x000fe400000e06ff */
[----:B------:R-:W-:Y:S01]  /*77ce0*/  IMAD.WIDE.U32 R58, R66, R96, R58 ;  /* 0x00000060423a7225 */ /* 0x000fe200078e003a */
[----:B------:R-:W-:-:S03]  /*77cf0*/  IADD3 R118, P2, PT, R118, R135, RZ ;  /* 0x0000008776767210 */ /* 0x000fc60007f5e0ff */
        /* <DEDUP_REMOVED lines=15> */
[----:B------:R-:W-:Y:S02]  /*77df0*/  IADD3 R57, PT, PT, R49, R57, RZ ;  /* 0x0000003931397210 */ /* 0x000fe40007ffe0ff */
[----:B------:R-:W-:Y:S01]  /*77e00*/  IADD3 R56, P2, PT, R125, R56, RZ ;  /* 0x000000387d387210 */ /* 0x000fe20007f5e0ff */
[----:B------:R-:W-:Y:S01]  /*77e10*/  IMAD.IADD R63, R51, 0x1, R63 ;  /* 0x00000001333f7824 */ /* 0x000fe200078e023f */
[----:B------:R-:W-:Y:S01]  /*77e20*/  IADD3 R60, P4, PT, R57, R6, RZ ;  /* 0x00000006393c7210 */ /* 0x000fe20007f9e0ff */
[----:B------:R-:W-:Y:S02]  /*77e30*/  IMAD.X R59, RZ, RZ, RZ, P1 ;  /* 0x000000ffff3b7224 */ /* 0x000fe400008e06ff */
[----:B------:R-:W-:Y:S01]  /*77e40*/  IMAD.IADD R105, R46, 0x1, R61 ;  /* 0x000000012e697824 */ /* 0x000fe200078e023d */
[----:B------:R-:W-:Y:S01]  /*77e50*/  IADD3 R118, P5, PT, R63, R118, RZ ;  /* 0x000000763f767210 */ /* 0x000fe20007fbe0ff */
[----:B------:R-:W-:Y:S01]  /*77e60*/  IMAD.WIDE.U32 R58, R131, R74, R58 ;  /* 0x0000004a833a7225 */ /* 0x000fe200078e003a */
[----:B------:R-:W-:-:S03]  /*77e70*/  IADD3.X R63, PT, PT, RZ, RZ, RZ, P0, !PT ;  /* 0x000000ffff3f7210 */ /* 0x000fc600007fe4ff */
[----:B------:R-:W-:-:S04]  /*77e80*/  IMAD.WIDE.U32 R54, R66, R117, R54 ;  /* 0x0000007542367225 */ /* 0x000fc800078e0036 */
[----:B------:R-:W-:Y:S02]  /*77e90*/  IMAD.IADD R61, R43, 0x1, R52 ;  /* 0x000000012b3d7824 */ /* 0x000fe400078e0234 */
[----:B------:R-:W-:Y:S01]  /*77ea0*/  IMAD.IADD R123, R83, 0x1, R119 ;  /* 0x00000001537b7824 */ /* 0x000fe200078e0277 */
[----:B------:R-:W-:Y:S01]  /*77eb0*/  IADD3.X R119, PT, PT, RZ, RZ, RZ, P5, !PT ;  /* 0x000000ffff777210 */ /* 0x000fe20002ffe4ff */
        /* <DEDUP_REMOVED lines=9> */
[----:B------:R-:W-:-:S04]  /*77f50*/  IMAD.WIDE.U32 R60, R111, R79, R60 ;  /* 0x0000004f6f3c7225 */ /* 0x000fc800078e003c */
[----:B------:R-:W-:Y:S01]  /*77f60*/  IMAD.IADD R87, R87, 0x1, R55 ;  /* 0x0000000157577824 */ /* 0x000fe200078e0237 */
[----:B------:R-:W-:Y:S01]  /*77f70*/  IADD3 R6, PT, PT, R50, R61, RZ ;  /* 0x0000003d32067210 */ /* 0x000fe20007ffe0ff */
[----:B------:R-:W-:Y:S02]  /*77f80*/  IMAD.IADD R57, R48, 0x1, R57 ;  /* 0x0000000130397824 */ /* 0x000fe400078e0239 */
        /* <DEDUP_REMOVED lines=13> */
[----:B------:R-:W-:-:S03]  /*78060*/  IMAD.WIDE.U32 R54, R65, R76, R54 ;  /* 0x0000004c41367225 */ /* 0x000fc600078e0036 */
[----:B------:R-:W-:Y:S01]  /*78070*/  IADD3.X R105, PT, PT, RZ, RZ, RZ, P5, !PT ;  /* 0x000000ffff697210 */ /* 0x000fe20002ffe4ff */
[----:B------:R-:W-:Y:S01]  /*78080*/  IMAD.WIDE.U32 R58, R85, R73, R58 ;  /* 0x00000049553a7225 */ /* 0x000fe200078e003a */
[----:B------:R-:W-:-:S03]  /*78090*/  IADD3 R54, P2, PT, R83, R54, RZ ;  /* 0x0000003653367210 */ /* 0x000fc60007f5e0ff */
[----:B------:R-:W-:Y:S02]  /*780a0*/  IMAD.IADD R87, R44, 0x1, R59 ;  /* 0x000000012c577824 */ /* 0x000fe400078e023b */
[----:B------:R-:W-:Y:S02]  /*780b0*/  IMAD R83, R58, R42, RZ ;  /* 0x0000002a3a537224 */ /* 0x000fe400078e02ff */
[----:B------:R-:W-:Y:S02]  /*780c0*/  IMAD.MOV.U32 R59, RZ, RZ, RZ ;  /* 0x000000ffff3b7224 */ /* 0x000fe400078e00ff */
[----:B------:R-:W-:Y:S02]  /*780d0*/  IMAD.X R61, RZ, RZ, RZ, P4 ;  /* 0x000000ffff3d7224 */ /* 0x000fe400020e06ff */
[----:B------:R-:W-:-:S04]  /*780e0*/  IMAD.WIDE.U32 R62, R66, R90, R62 ;  /* 0x0000005a423e7225 */ /* 0x000fc800078e003e */
[----:B------:R-:W-:Y:S02]  /*780f0*/  IMAD.IADD R57, R49, 0x1, R57 ;  /* 0x0000000131397824 */ /* 0x000fe400078e0239 */
[----:B------:R-:W-:Y:S02]  /*78100*/  IMAD.IADD R55, R47, 0x1, R55 ;  /* 0x000000012f377824 */ /* 0x000fe400078e0237 */
[----:B------:R-:W-:Y:S01]  /*78110*/  IMAD.HI.U32 R64, R83, R72, R58 ;  /* 0x0000004853407227 */ /* 0x000fe200078e003a */
[----:B------:R-:W-:Y:S02]  /*78120*/  IADD3.X R59, PT, PT, RZ, RZ, RZ, P1, !PT ;  /* 0x000000ffff3b7210 */ /* 0x000fe40000ffe4ff */
[----:B------:R-:W-:Y:S01]  /*78130*/  IADD3 R58, P5, PT, R57, R6, RZ ;  /* 0x00000006393a7210 */ /* 0x000fe20007fbe0ff */
        /* <DEDUP_REMOVED lines=8> */
[----:B------:R-:W-:Y:S02]  /*781c0*/  IMAD.IADD R61, R51, 0x1, R61 ;  /* 0x00000001333d7824 */ /* 0x000fe400078e023d */
[----:B------:R-:W-:-:S03]  /*781d0*/  IMAD.WIDE.U32 R54, R131, R75, R54 ;  /* 0x0000004b83367225 */ /* 0x000fc600078e0036 */
[----:B------:R-:W-:Y:S01]  /*781e0*/  IADD3 R104, P4, PT, R61, R104, RZ ;  /* 0x000000683d687210 */ /* 0x000fe20007f9e0ff */
[----:B------:R-:W-:Y:S01]  /*781f0*/  IMAD.X R57, RZ, RZ, RZ, P3 ;  /* 0x000000ffff397224 */ /* 0x000fe200018e06ff */
[----:B------:R-:W-:Y:S01]  /*78200*/  IADD3.X R61, PT, PT, RZ, RZ, RZ, P2, !PT ;  /* 0x000000ffff3d7210 */ /* 0x000fe200017fe4ff */
[----:B------:R-:W-:Y:S01]  /*78210*/  IMAD.X R63, RZ, RZ, RZ, P0 ;  /* 0x000000ffff3f7224 */ /* 0x000fe200000e06ff */
[----:B------:R-:W-:Y:S01]  /*78220*/  IADD3 R54, P2, PT, R87, R54, RZ ;  /* 0x0000003657367210 */ /* 0x000fe20007f5e0ff */
[----:B------:R-:W-:-:S03]  /*78230*/  IMAD.WIDE.U32 R58, R127, R79, R58 ;  /* 0x0000004f7f3a7225 */ /* 0x000fc600078e003a */
        /* <DEDUP_REMOVED lines=8> */
[----:B------:R-:W-:Y:S01]  /*782c0*/  IADD3 R59, PT, PT, R43, R64, RZ ;  /* 0x000000402b3b7210 */ /* 0x000fe20007ffe0ff */
[----:B------:R-:W-:Y:S01]  /*782d0*/  IMAD.IADD R99, R84, 0x1, R105 ;  /* 0x0000000154637824 */ /* 0x000fe200078e0269 */
[----:B------:R-:W-:Y:S01]  /*782e0*/  IADD3 R6, P3, PT, R71, R60, RZ ;  /* 0x0000003c47067210 */ /* 0x000fe20007f7e0ff */
[----:B------:R-:W-:Y:S01]  /*782f0*/  IMAD.X R105, RZ, RZ, RZ, P4 ;  /* 0x000000ffff697224 */ /* 0x000fe200020e06ff */
[----:B------:R-:W-:Y:S01]  /*78300*/  IADD3 R56, P4, PT, R55, R56, RZ ;  /* 0x0000003837387210 */ /* 0x000fe20007f9e0ff */
[----:B------:R-:W-:Y:S01]  /*78310*/  IMAD.IADD R97, R97, 0x1, R61 ;  /* 0x0000000161617824 */ /* 0x000fe200078e023d */
[----:B------:R-:W-:Y:S01]  /*78320*/  IADD3.X R61, PT, PT, RZ, RZ, RZ, P0, !PT ;  /* 0x000000ffff3d7210 */ /* 0x000fe200007fe4ff */
[----:B------:R-:W-:Y:S01]  /*78330*/  IMAD.X R55, RZ, RZ, RZ, P2 ;  /* 0x000000ffff377224 */ /* 0x000fe200010e06ff */
[----:B------:R-:W-:Y:S01]  /*78340*/  IADD3 R52, P6, PT, R52, R63, RZ ;  /* 0x0000003f34347210 */ /* 0x000fe20007fde0ff */
[----:B------:R-:W-:Y:S01]  /*78350*/  IMAD.WIDE.U32 R104, R81, R86, R104 ;  /* 0x0000005651687225 */ /* 0x000fe200078e0068 */
[----:B------:R-:W-:-:S03]  /*78360*/  IADD3 R61, P0, PT, R61, R6, RZ ;  /* 0x000000063d3d7210 */ /* 0x000fc60007f1e0ff */
        /* <DEDUP_REMOVED lines=8> */
[----:B------:R-:W-:Y:S02]  /*783f0*/  IMAD.X R61, RZ, RZ, RZ, P2 ;  /* 0x000000ffff3d7224 */ /* 0x000fe400010e06ff */
[----:B------:R-:W-:Y:S01]  /*78400*/  IMAD.IADD R62, R69, 0x1, R105 ;  /* 0x00000001453e7824 */ /* 0x000fe200078e0269 */
[----:B------:R-:W-:Y:S01]  /*78410*/  IADD3.X R97, PT, PT, RZ, RZ, RZ, P6, !PT ;  /* 0x000000ffff617210 */ /* 0x000fe200037fe4ff */
[----:B------:R-:W-:-:S03]  /*78420*/  IMAD.WIDE.U32 R56, R131, R76, R56 ;  /* 0x0000004c83387225 */ /* 0x000fc600078e0038 */
[----:B------:R-:W-:Y:S01]  /*78430*/  IADD3 R62, P1, PT, R62, R99, RZ ;  /* 0x000000633e3e7210 */ /* 0x000fe20007f3e0ff */
[----:B------:R-:W-:Y:S01]  /*78440*/  IMAD.WIDE.U32 R58, R65, R78, R58 ;  /* 0x0000004e413a7225 */ /* 0x000fe200078e003a */
[----:B------:R-:W-:Y:S02]  /*78450*/  IADD3 R56, P2, PT, R55, R56, RZ ;  /* 0x0000003837387210 */ /* 0x000fe40007f5e0ff */
[----:B------:R-:W-:Y:S01]  /*78460*/  IADD3.X R55, PT, PT, RZ, RZ, RZ, P0, !PT ;  /* 0x000000ffff377210 */ /* 0x000fe200007fe4ff */
[----:B------:R-:W-:Y:S01]  /*78470*/  IMAD.WIDE.U32 R60, R66, R88, R60 ;  /* 0x00000058423c7225 */ /* 0x000fe200078e003c */
[----:B------:R-:W-:-:S03]  /*78480*/  IADD3 R57, PT, PT, R47, R57, RZ ;  /* 0x000000392f397210 */ /* 0x000fc60007ffe0ff */
        /* <DEDUP_REMOVED lines=14> */
[----:B------:R-:W-:-:S03]  /*78570*/  IADD3 R57, PT, PT, R46, R57, RZ ;  /* 0x000000392e397210 */ /* 0x000fc60007ffe0ff */
[----:B------:R-:W-:Y:S02]  /*78580*/  IMAD.IADD R51, R44, 0x1, R55 ;  /* 0x000000012c337824 */ /* 0x000fe400078e0237 */
[----:B------:R-:W-:Y:S02]  /*78590*/  IMAD.X R61, RZ, RZ, RZ, P5 ;  /* 0x000000ffff3d7224 */ /* 0x000fe400028e06ff */
[----:B------:R-:W-:Y:S01]  /*785a0*/  IMAD.WIDE.U32 R58, R131, R77, R58 ;  /* 0x0000004d833a7225 */ /* 0x000fe200078e003a */
[----:B------:R-:W-:-:S03]  /*785b0*/  IADD3 R56, P2, PT, R51, R56, RZ ;  /* 0x0000003833387210 */ /* 0x000fc60007f5e0ff */
[----:B------:R-:W-:Y:S01]  /*785c0*/  IMAD.WIDE.U32 R64, R65, R79, R60 ;  /* 0x0000004f41407225 */ /* 0x000fe200078e003c */
[----:B------:R-:W-:-:S03]  /*785d0*/  IADD3 R60, P5, PT, R57, R58, RZ ;  /* 0x0000003a393c7210 */ /* 0x000fc60007fbe0ff */
[----:B------:R-:W-:Y:S02]  /*785e0*/  IMAD.IADD R59, R48, 0x1, R59 ;  /* 0x00000001303b7824 */ /* 0x000fe400078e023b */
[----:B------:R-:W-:Y:S02]  /*785f0*/  IMAD R71, R54, R42, RZ ;  /* 0x0000002a36477224 */ /* 0x000fe400078e02ff */
[----:B------:R-:W-:Y:S01]  /*78600*/  IMAD.MOV.U32 R55, RZ, RZ, RZ ;  /* 0x000000ffff377224 */ /* 0x000fe200078e00ff */
[----:B------:R-:W-:Y:S01]  /*78610*/  IADD3 R58, P3, PT, R59, R64, RZ ;  /* 0x000000403b3a7210 */ /* 0x000fe20007f7e0ff */
[----:B------:R-:W-:Y:S02]  /*78620*/  IMAD.X R57, RZ, RZ, RZ, P2 ;  /* 0x000000ffff397224 */ /* 0x000fe400010e06ff */
[----:B------:R-:W-:Y:S01]  /*78630*/  IMAD.HI.U32 R52, R71, R72, R54 ;  /* 0x0000004847347227 */ /* 0x000fe200078e0036 */
[----:B------:R-:W-:-:S03]  /*78640*/  IADD3.X R59, PT, PT, RZ, RZ, RZ, P3, !PT ;  /* 0x000000ffff3b7210 */ /* 0x000fc60001ffe4ff */
[----:B------:R-:W-:Y:S02]  /*78650*/  IMAD.X R61, RZ, RZ, RZ, P5 ;  /* 0x000000ffff3d7224 */ /* 0x000fe400028e06ff */
[----:B------:R-:W-:Y:S01]  /*78660*/  IMAD.WIDE.U32 R62, R53, R81, R62 ;  /* 0x00000051353e7225 */ /* 0x000fe200078e003e */
[----:B------:R-:W-:-:S03]  /*78670*/  IADD3 R81, PT, PT, R50, R65, RZ ;  /* 0x0000004132517210 */ /* 0x000fc60007ffe0ff */
        /* <DEDUP_REMOVED lines=17> */
[----:B------:R-:W-:Y:S01]  /*78790*/  IMAD.WIDE.U32 R54, R71, R73, R54 ;  /* 0x0000004947367225 */ /* 0x000fe200078e0036 */
[----:B------:R-:W-:-:S02]  /*787a0*/  IADD3.X R81, PT, PT, RZ, RZ, RZ, P1, !PT ;  /* 0x000000ffff517210 */ /* 0x000fc40000ffe4ff */
[----:B------:R-:W-:Y:S01]  /*787b0*/  IADD3.X R61, PT, PT, RZ, RZ, RZ, P3, !PT ;  /* 0x000000ffff3d7210 */ /* 0x000fe20001ffe4ff */
[----:B------:R-:W-:-:S04]  /*787c0*/  IMAD.WIDE.U32 R56, R83, R75, R56 ;  /* 0x0000004b53387225 */ /* 0x000fc800078e0038 */
        /* <DEDUP_REMOVED lines=8> */
[----:B------:R-:W-:-:S02]  /*78850*/  IMAD.IADD R55, R48, 0x1, R59 ;  /* 0x0000000130377824 */ /* 0x000fc400078e023b */
        /* <DEDUP_REMOVED lines=28> */
[----:B------:R-:W-:-:S03]  /*78a20*/  IADD3 R57, PT, PT, R48, R57, RZ ;  /* 0x0000003930397210 */ /* 0x000fc60007ffe0ff */
[----:B------:R-:W-:Y:S01]  /*78a30*/  IMAD.IADD R65, R46, 0x1, R61 ;  /* 0x000000012e417824 */ /* 0x000fe200078e023d */
[----:B------:R-:W-:Y:S01]  /*78a40*/  MOV R55, R60 ;  /* 0x0000003c00377202 */ /* 0x000fe20000000f00 */
[----:B------:R-:W-:-:S03]  /*78a50*/  IMAD.WIDE.U32 R62, R85, R79, R62 ;  /* 0x0000004f553e7225 */ /* 0x000fc600078e003e */
[----:B------:R-:W-:Y:S01]  /*78a60*/  IADD3 R64, P6, PT, R65, R56, RZ ;  /* 0x0000003841407210 */ /* 0x000fe20007fde0ff */
[----:B------:R-:W-:Y:S01]  /*78a70*/  IMAD.X R6, RZ, RZ, RZ, P3 ;  /* 0x000000ffff067224 */ /* 0x000fe200018e06ff */
[----:B------:R-:W-:Y:S01]  /*78a80*/  IADD3 R56, P4, PT, R57, R62, RZ ;  /* 0x0000003e39387210 */ /* 0x000fe20007f9e0ff */
[----:B------:R-:W-:Y:S01]  /*78a90*/  IMAD.IADD R69, R69, 0x1, R87 ;  /* 0x0000000145457824 */ /* 0x000fe200078e0257 */
[----:B------:R-:W-:Y:S02]  /*78aa0*/  IADD3.X R65, PT, PT, RZ, RZ, RZ, P6, !PT ;  /* 0x000000ffff417210 */ /* 0x000fe400037fe4ff */
[----:B------:R-:W-:Y:S01]  /*78ab0*/  IADD3 R6, P3, PT, R6, R9, RZ ;  /* 0x0000000906067210 */ /* 0x000fe20007f7e0ff */
[----:B------:R-:W-:Y:S01]  /*78ac0*/  IMAD.X R9, RZ, RZ, RZ, P2 ;  /* 0x000000ffff097224 */ /* 0x000fe200010e06ff */
[----:B------:R-:W-:Y:S01]  /*78ad0*/  IADD3 R68, P2, PT, R69, R68, RZ ;  /* 0x0000004445447210 */ /* 0x000fe20007f5e0ff */
[----:B------:R-:W-:-:S03]  /*78ae0*/  IMAD.X R57, RZ, RZ, RZ, P4 ;  /* 0x000000ffff397224 */ /* 0x000fc600020e06ff */
[----:B------:R-:W-:Y:S01]  /*78af0*/  IADD3 R9, P4, PT, R9, R6, RZ ;  /* 0x0000000609097210 */ /* 0x000fe20007f9e0ff */
[----:B------:R-:W-:Y:S01]  /*78b00*/  IMAD.IADD R6, R50, 0x1, R63 ;  /* 0x0000000132067824 */ /* 0x000fe200078e023f */
[----:B------:R-:W-:Y:S01]  /*78b10*/  IADD3.X R69, PT, PT, RZ, RZ, RZ, P2, !PT ;  /* 0x000000ffff457210 */ /* 0x000fe200017fe4ff */
[----:B------:R-:W-:-:S03]  /*78b20*/  IMAD.WIDE.U32 R62, R71, R76, R64 ;  /* 0x0000004c473e7225 */ /* 0x000fc600078e0040 */
        /* <DEDUP_REMOVED lines=78> */
.L_x_240:
        /* <DEDUP_REMOVED lines=22> */
.L_x_241:
[----:B------:R-:W-:Y:S01]  /*79170*/  IADD3 R67, P0, PT, -R67, R51, RZ ;  /* 0x0000003343437210 */ /* 0x000fe20007f1e1ff */
[----:B------:R-:W-:Y:S02]  /*79180*/  HFMA2 R51, -RZ, RZ, 0, 0 ;  /* 0x00000000ff337431 */ /* 0x000fe400000001ff */
[----:B------:R-:W-:Y:S01]  /*79190*/  IMAD.WIDE.U32 R60, R40, R126, RZ ;  /* 0x0000007e283c7225 */ /* 0x000fe200078e00ff */
[----:B------:R-:W-:-:S03]  /*791a0*/  MOV R59, RZ ;  /* 0x000000ff003b7202 */ /* 0x000fc60000000f00 */
[----:B------:R-:W-:Y:S02]  /*791b0*/  HFMA2 R63, -RZ, RZ, 0, 0 ;  /* 0x00000000ff3f7431 */ /* 0x000fe400000001ff */
[----:B------:R-:W-:Y:S02]  /*791c0*/  IMAD.X R53, RZ, RZ, -0x1, P0 ;  /* 0xffffffffff357424 */ /* 0x000fe400000e06ff */
[----:B------:R-:W-:Y:S02]  /*791d0*/  IMAD.MOV.U32 R9, RZ, RZ, RZ ;  /* 0x000000ffff097224 */ /* 0x000fe400078e00ff */
[----:B------:R-:W-:Y:S01]  /*791e0*/  IMAD.MOV.U32 R65, RZ, RZ, RZ ;  /* 0x000000ffff417224 */ /* 0x000fe200078e00ff */
[----:B------:R-:W-:Y:S01]  /*791f0*/  SHF.R.U32.HI R53, RZ, 0x1f, R53 ;  /* 0x0000001fff357819 */ /* 0x000fe20000011635 */
[----:B------:R-:W-:Y:S02]  /*79200*/  IMAD.IADD R58, R61, 0x1, R51 ;  /* 0x000000013d3a7824 */ /* 0x000fe400078e0233 */
[----:B------:R-:W-:Y:S01]  /*79210*/  IMAD.MOV.U32 R61, RZ, RZ, RZ ;  /* 0x000000ffff3d7224 */ /* 0x000fe200078e00ff */
[----:B------:R-:W-:Y:S01]  /*79220*/  IADD3 R68, P0, P1, R57, -R53, -R0 ;  /* 0x8000003539447210 */ /* 0x000fe2000791e800 */
[----:B------:R-:W-:Y:S01]  /*79230*/  IMAD.WIDE.U32 R58, R126, R41, R58 ;  /* 0x000000297e3a7225 */ /* 0x000fe200078e003a */
[----:B------:R-:W-:-:S03]  /*79240*/  MOV R0, RZ ;  /* 0x000000ff00007202 */ /* 0x000fc60000000f00 */
[----:B------:R-:W-:Y:S01]  /*79250*/  IMAD.MOV.U32 R64, RZ, RZ, R58 ;  /* 0x000000ffff407224 */ /* 0x000fe200078e003a */
[----:B------:R-:W-:Y:S01]  /*79260*/  IADD3 R62, PT, PT, R59, R9, RZ ;  /* 0x000000093b3e7210 */ /* 0x000fe20007ffe0ff */
[----:B------:R-:W-:Y:S01]  /*79270*/  IMAD R53, R60, R42, RZ ;  /* 0x0000002a3c357224 */ /* 0x000fe200078e02ff */
[----:B------:R-:W-:Y:S01]  /*79280*/  IADD3.X R58, PT, PT, RZ, -0x1, R100, P0, P1 ;  /* 0xffffffffff3a7810 */ /* 0x000fe200007e2464 */
[----:B------:R-:W-:-:S03]  /*79290*/  IMAD.WIDE.U32 R64, R121, R40, R64 ;  /* 0x0000002879407225 */ /* 0x000fc600078e0040 */
[----:B------:R-:W-:Y:S01]  /*792a0*/  SHF.R.U32.HI R58, RZ, 0x1f, R58 ;  /* 0x0000001fff3a7819 */ /* 0x000fe2000001163a */
[----:B------:R-:W-:-:S03]  /*792b0*/  IMAD.HI.U32 R60, R53, R72, R60 ;  /* 0x00000048353c7227 */ /* 0x000fc600078e003c */
[----:B------:R-:W-:Y:S01]  /*792c0*/  IADD3 R69, P0, P1, R55, -R58, -R3 ;  /* 0x8000003a37457210 */ /* 0x000fe2000791e803 */
[----:B------:R-:W-:-:S04]  /*792d0*/  IMAD.WIDE.U32 R62, R126, R38, R62 ;  /* 0x000000267e3e7225 */ /* 0x000fc800078e003e */
[----:B------:R-:W-:Y:S01]  /*792e0*/  HFMA2 R55, -RZ, RZ, 0, 0 ;  /* 0x00000000ff377431 */ /* 0x000fe200000001ff */
[----:B------:R-:W-:Y:S01]  /*792f0*/  IADD3.X R57, PT, PT, RZ, -0x1, R100, P0, P1 ;  /* 0xffffffffff397810 */ /* 0x000fe200007e2464 */
[----:B------:R-:W-:Y:S02]  /*79300*/  IMAD.IADD R61, R51, 0x1, R65 ;  /* 0x00000001333d7824 */ /* 0x000fe400078e0241 */
[----:B------:R-:W-:Y:S01]  /*79310*/  IMAD.IADD R65, R43, 0x1, R60 ;  /* 0x000000012b417824 */ /* 0x000fe200078e023c */
[----:B------:R-:W-:Y:S01]  /*79320*/  SHF.R.U32.HI R57, RZ, 0x1f, R57 ;  /* 0x0000001fff397819 */ /* 0x000fe20000011639 */
[----:B------:R-:W-:Y:S01]  /*79330*/  IMAD.MOV.U32 R59, RZ, RZ, RZ ;  /* 0x000000ffff3b7224 */ /* 0x000fe200078e00ff */
[----:B------:R-:W-:Y:S01]  /*79340*/  IADD3 R60, P2, PT, R61, R62, RZ ;  /* 0x0000003e3d3c7210 */ /* 0x000fe20007f5e0ff */
[----:B------:R-:W-:Y:S01]  /*79350*/  IMAD.IADD R62, R63, 0x1, R0 ;  /* 0x000000013f3e7824 */ /* 0x000fe200078e0200 */
[----:B------:R-:W-:Y:S01]  /*79360*/  IADD3 R64, P3, PT, R65, R64, RZ ;  /* 0x0000004041407210 */ /* 0x000fe20007f7e0ff */
[----:B------:R-:W-:Y:S01]  /*79370*/  IMAD.MOV.U32 R63, RZ, RZ, RZ ;  /* 0x000000ffff3f7224 */ /* 0x000fe200078e00ff */
[----:B------:R-:W-:Y:S01]  /*79380*/  IADD3 R70, P6, P5, R66, -R57, -R2 ;  /* 0x8000003942467210 */ /* 0x000fe20007dde802 */
[----:B------:R-:W-:-:S02]  /*79390*/  IMAD.X R61, RZ, RZ, RZ, P2 ;  /* 0x000000ffff3d7224 */ /* 0x000fc400010e06ff */
[----:B------:R-:W-:-:S04]  /*793a0*/  IMAD.WIDE.U32 R62, R126, R39, R62 ;  /* 0x000000277e3e7225 */ /* 0x000fc800078e003e */
[----:B------:R-:W-:-:S04]  /*793b0*/  IMAD.WIDE.U32 R60, R121, R41, R60 ;  /* 0x00000029793c7225 */ /* 0x000fc800078e003c */
[----:B------:R-:W-:Y:S01]  /*793c0*/  IMAD.IADD R58, R63, 0x1, R55 ;  /* 0x000000013f3a7824 */ /* 0x000fe200078e0237 */
[----:B------:R-:W-:Y:S01]  /*793d0*/  IADD3 R3, PT, PT, R9, R61, RZ ;  /* 0x0000003d09037210 */ /* 0x000fe20007ffe0ff */
[----:B------:R-:W-:Y:S02]  /*793e0*/  IMAD.MOV.U32 R61, RZ, RZ, RZ ;  /* 0x000000ffff3d7224 */ /* 0x000fe400078e00ff */
[----:B------:R-:W-:Y:S01]  /*793f0*/  IMAD.X R65, RZ, RZ, RZ, P3 ;  /* 0x000000ffff417224 */ /* 0x000fe200018e06ff */
[----:B------:R-:W-:Y:S01]  /*79400*/  IADD3 R62, P0, PT, R3, R62, RZ ;  /* 0x0000003e033e7210 */ /* 0x000fe20007f1e0ff */
[----:B------:R-:W-:-:S04]  /*79410*/  IMAD.WIDE.U32 R60, R124, R40, R60 ;  /* 0x000000287c3c7225 */ /* 0x000fc800078e003c */
[----:B------:R-:W-:Y:S02]  /*79420*/  IMAD.X R63, RZ, RZ, RZ, P0 ;  /* 0x000000ffff3f7224 */ /* 0x000fe400000e06ff */
[----:B------:R-:W-:Y:S02]  /*79430*/  IMAD.MOV.U32 R81, RZ, RZ, RZ ;  /* 0x000000ffff517224 */ /* 0x000fe400078e00ff */
[----:B------:R-:W-:-:S04]  /*79440*/  IMAD.WIDE.U32 R58, R126, R36, R58 ;  /* 0x000000247e3a7225 */ /* 0x000fc800078e003a */
[----:B------:R-:W-:Y:S01]  /*79450*/  IMAD.WIDE.U32 R62, R121, R38, R62 ;  /* 0x00000026793e7225 */ /* 0x000fe200078e003e */
[----:B------:R-:W-:-:S03]  /*79460*/  IADD3 R84, PT, PT, R59, R81, RZ ;  /* 0x000000513b547210 */ /* 0x000fc60007ffe0ff */
[----:B------:R-:W-:Y:S01]  /*79470*/  IMAD.IADD R61, R51, 0x1, R61 ;  /* 0x00000001333d7824 */ /* 0x000fe200078e023d */
[----:B------:R-:W-:Y:S01]  /*79480*/  IADD3 R59, PT, PT, R0, R63, RZ ;  /* 0x0000003f003b7210 */ /* 0x000fe20007ffe0ff */
[----:B------:R-:W-:-:S03]  /*79490*/  IMAD.WIDE.U32 R64, R53, R73, R64 ;  /* 0x0000004935407225 */ /* 0x000fc600078e0040 */
[----:B------:R-:W-:Y:S01]  /*794a0*/  IADD3 R62, P1, PT, R61, R62, RZ ;  /* 0x0000003e3d3e7210 */ /* 0x000fe20007f3e0ff */
[----:B------:R-:W-:Y:S01]  /*794b0*/  IMAD.MOV.U32 R85, RZ, RZ, RZ ;  /* 0x000000ffff557224 */ /* 0x000fe200078e00ff */
[----:B------:R-:W-:Y:S01]  /*794c0*/  IADD3 R65, PT, PT, R44, R65, RZ ;  /* 0x000000412c417210 */ /* 0x000fe20007ffe0ff */
[----:B------:R-:W-:Y:S01]  /*794d0*/  IMAD R83, R64, R42, RZ ;  /* 0x0000002a40537224 */ /* 0x000fe200078e02ff */
[----:B------:R-:W-:Y:S01]  /*794e0*/  MOV R2, R64 ;  /* 0x0000004000027202 */ /* 0x000fe20000000f00 */
[----:B------:R-:W-:Y:S01]  /*794f0*/  IMAD.MOV.U32 R3, RZ, RZ, RZ ;  /* 0x000000ffff037224 */ /* 0x000fe200078e00ff */
[----:B------:R-:W-:Y:S01]  /*79500*/  IADD3 R58, P0, PT, R59, R58, RZ ;  /* 0x0000003a3b3a7210 */ /* 0x000fe20007f1e0ff */
[----:B------:R-:W-:Y:S01]  /*79510*/  IMAD.WIDE.U32 R84, R126, R37, R84 ;  /* 0x000000257e547225 */ /* 0x000fe200078e0054 */
[----:B------:R-:W-:Y:S02]  /*79520*/  IADD3.X R63, PT, PT, RZ, RZ, RZ, P1, !PT ;  /* 0x000000ffff3f7210 */ /* 0x000fe40000ffe4ff */
[----:B------:R-:W-:Y:S01]  /*79530*/  IADD3 R64, P2, PT, R65, R60, RZ ;  /* 0x0000003c41407210 */ /* 0x000fe20007f5e0ff */
[----:B------:R-:W-:-:S02]  /*79540*/  IMAD.MOV.U32 R71, RZ, RZ, RZ ;  /* 0x000000ffff477224 */ /* 0x000fc400078e00ff */
[----:B------:R-:W-:Y:S02]  /*79550*/  IMAD.X R59, RZ, RZ, RZ, P0 ;  /* 0x000000ffff3b7224 */ /* 0x000fe400000e06ff */
[----:B------:R-:W-:Y:S01]  /*79560*/  IMAD.WIDE.U32 R62, R124, R41, R62 ;  /* 0x000000297c3e7225 */ /* 0x000fe200078e003e */
[----:B------:R-:W-:-:S03]  /*79570*/  IADD3 R60, PT, PT, R85, R71, RZ ;  /* 0x00000047553c7210 */ /* 0x000fc60007ffe0ff */
[----:B------:R-:W-:-:S04]  /*79580*/  IMAD.HI.U32 R2, R83, R72, R2 ;  /* 0x0000004853027227 */ /* 0x000fc800078e0002 */
[----:B------:R-:W-:Y:S02]  /*79590*/  IMAD.X R65, RZ, RZ, RZ, P2 ;  /* 0x000000ffff417224 */ /* 0x000fe400010e06ff */
[----:B------:R-:W-:Y:S02]  /*795a0*/  IMAD.MOV.U32 R61, RZ, RZ, RZ ;  /* 0x000000ffff3d7224 */ /* 0x000fe400078e00ff */
[----:B------:R-:W-:-:S04]  /*795b0*/  IMAD.WIDE.U32 R58, R121, R39, R58 ;  /* 0x00000027793a7225 */ /* 0x000fc800078e003a */
[----:B------:R-:W-:Y:S02]  /*795c0*/  IMAD.IADD R63, R9, 0x1, R63 ;  /* 0x00000001093f7824 */ /* 0x000fe400078e023f */
[----:B------:R-:W-:Y:S02]  /*795d0*/  IMAD.IADD R3, R43, 0x1, R2 ;  /* 0x000000012b037824 */ /* 0x000fe400078e0202 */
[----:B------:R-:W-:Y:S01]  /*795e0*/  IMAD.WIDE.U32 R64, R53, R74, R64 ;  /* 0x0000004a35407225 */ /* 0x000fe200078e0040 */
[----:B------:R-:W-:-:S03]  /*795f0*/  IADD3 R58, P0, PT, R63, R58, RZ ;  /* 0x0000003a3f3a7210 */ /* 0x000fc60007f1e0ff */
[----:B------:R-:W-:Y:S01]  /*79600*/  IMAD.MOV.U32 R57, RZ, RZ, RZ ;  /* 0x000000ffff397224 */ /* 0x000fe200078e00ff */
[----:B------:R-:W-:Y:S01]  /*79610*/  IADD3 R64, P1, PT, R3, R64, RZ ;  /* 0x0000004003407210 */ /* 0x000fe20007f3e0ff */
[----:B------:R-:W-:-:S04]  /*79620*/  IMAD.WIDE.U32 R60, R126, R34, R60 ;  /* 0x000000227e3c7225 */ /* 0x000fc800078e003c */
[----:B------:R-:W-:Y:S02]  /*79630*/  HFMA2 R3, -RZ, RZ, 0, 0 ;  /* 0x00000000ff037431 */ /* 0x000fe400000001ff */
[----:B------:R-:W-:Y:S01]  /*79640*/  IMAD.IADD R85, R55, 0x1, R59 ;  /* 0x0000000137557824 */ /* 0x000fe200078e023b */
[----:B------:R-:W-:Y:S01]  /*79650*/  IADD3 R2, PT, PT, R61, R57, RZ ;  /* 0x000000393d027210 */ /* 0x000fe20007ffe0ff */
[----:B------:R-:W-:Y:S01]  /*79660*/  IMAD.MOV.U32 R63, RZ, RZ, RZ ;  /* 0x000000ffff3f7224 */ /* 0x000fe200078e00ff */
[----:B------:R-:W-:Y:S01]  /*79670*/  IADD3.X R59, PT, PT, RZ, RZ, RZ, P0, !PT ;  /* 0x000000ffff3b7210 */ /* 0x000fe200007fe4ff */
        /* <DEDUP_REMOVED lines=8> */
[----:B------:R-:W-:-:S03]  /*79700*/  IMAD.WIDE.U32 R64, R83, R73, R64 ;  /* 0x0000004953407225 */ /* 0x000fc600078e0040 */
[----:B------:R-:W-:Y:S01]  /*79710*/  IADD3 R58, P0, PT, R63, R58, RZ ;  /* 0x0000003a3f3a7210 */ /* 0x000fe20007f1e0ff */
[----:B------:R-:W-:Y:S01]  /*79720*/  IMAD.IADD R61, R44, 0x1, R65 ;  /* 0x000000012c3d7824 */ /* 0x000fe200078e0241 */
[----:B------:R-:W-:Y:S01]  /*79730*/  IADD3.X R63, PT, PT, RZ, RZ, RZ, P1, !PT ;  /* 0x000000ffff3f7210 */ /* 0x000fe20000ffe4ff */
[----:B------:R-:W-:-:S04]  /*79740*/  IMAD.WIDE.U32 R84, R121, R36, R84 ;  /* 0x0000002479547225 */ /* 0x000fc800078e0054 */
[----:B------:R-:W-:Y:S02]  /*79750*/  IMAD.IADD R59, R0, 0x1, R59 ;  /* 0x00000001003b7824 */ /* 0x000fe400078e023b */
[----:B------:R-:W-:Y:S02]  /*79760*/  IMAD R99, R64, R42, RZ ;  /* 0x0000002a40637224 */ /* 0x000fe400078e02ff */
[----:B------:R-:W-:Y:S02]  /*79770*/  IMAD.MOV.U32 R65, RZ, RZ, RZ ;  /* 0x000000ffff417224 */ /* 0x000fe400078e00ff */
[----:B------:R-:W-:Y:S02]  /*79780*/  IMAD.IADD R85, R81, 0x1, R85 ;  /* 0x0000000151557824 */ /* 0x000fe400078e0255 */
[----:B------:R-:W-:Y:S01]  /*79790*/  IMAD.HI.U32 R66, R99, R72, R64 ;  /* 0x0000004863427227 */ /* 0x000fe200078e0040 */
[----:B------:R-:W-:Y:S02]  /*797a0*/  IADD3 R64, P1, PT, R59, R84, RZ ;  /* 0x000000543b407210 */ /* 0x000fe40007f3e0ff */
[----:B------:R-:W-:Y:S01]  /*797b0*/  IADD3.X R59, PT, PT, RZ, RZ, RZ, P0, !PT ;  /* 0x000000ffff3b7210 */ /* 0x000fe200007fe4ff */
[----:B------:R-:W-:Y:S01]  /*797c0*/  IMAD.WIDE.U32 R62, R53, R75, R62 ;  /* 0x0000004b353e7225 */ /* 0x000fe200078e003e */
[----:B------:R-:W-:-:S02]  /*797d0*/  IADD3 R60, P0, PT, R85, R60, RZ ;  /* 0x0000003c553c7210 */ /* 0x000fc40007f1e0ff */
[----:B------:R-:W-:Y:S01]  /*797e0*/  IADD3 R87, PT, PT, R43, R66, RZ ;  /* 0x000000422b577210 */ /* 0x000fe20007ffe0ff */
[----:B------:R-:W-:Y:S01]  /*797f0*/  IMAD.X R65, RZ, RZ, RZ, P1 ;  /* 0x000000ffff417224 */ /* 0x000fe200008e06ff */
[----:B------:R-:W-:Y:S01]  /*79800*/  IADD3 R62, P2, PT, R61, R62, RZ ;  /* 0x0000003e3d3e7210 */ /* 0x000fe20007f5e0ff */
[----:B------:R-:W-:Y:S01]  /*79810*/  IMAD.WIDE.U32 R58, R95, R41, R58 ;  /* 0x000000295f3a7225 */ /* 0x000fe200078e003a */
[----:B------:R-:W-:-:S03]  /*79820*/  IADD3.X R61, PT, PT, RZ, RZ, RZ, P0, !PT ;  /* 0x000000ffff3d7210 */ /* 0x000fc600007fe4ff */
[----:B------:R-:W-:-:S04]  /*79830*/  IMAD.WIDE.U32 R64, R124, R39, R64 ;  /* 0x000000277c407225 */ /* 0x000fc800078e0040 */
[----:B------:R-:W-:Y:S02]  /*79840*/  IMAD.IADD R59, R9, 0x1, R59 ;  /* 0x00000001093b7824 */ /* 0x000fe400078e023b */
[----:B------:R-:W-:Y:S01]  /*79850*/  IMAD.WIDE.U32 R84, R121, R37, R60 ;  /* 0x0000002579547225 */ /* 0x000fe200078e003c */
[----:B------:R-:W-:-:S03]  /*79860*/  MOV R60, R58 ;  /* 0x0000003a003c7202 */ /* 0x000fc60000000f00 */
[----:B------:R-:W-:Y:S02]  /*79870*/  IMAD.IADD R101, R46, 0x1, R63 ;  /* 0x000000012e657824 */ /* 0x000fe400078e023f */
[----:B------:R-:W-:Y:S01]  /*79880*/  IMAD.X R63, RZ, RZ, RZ, P2 ;  /* 0x000000ffff3f7224 */ /* 0x000fe200010e06ff */
[----:B------:R-:W-:Y:S01]  /*79890*/  IADD3 R64, P2, PT, R59, R64, RZ ;  /* 0x000000403b407210 */ /* 0x000fe20007f5e0ff */
[----:B------:R-:W-:Y:S02]  /*798a0*/  IMAD.MOV.U32 R61, RZ, RZ, RZ ;  /* 0x000000ffff3d7224 */ /* 0x000fe400078e00ff */
[----:B------:R-:W-:-:S04]  /*798b0*/  IMAD.WIDE.U32 R62, R83, R74, R62 ;  /* 0x0000004a533e7225 */ /* 0x000fc800078e003e */
[----:B------:R-:W-:Y:S01]  /*798c0*/  IMAD.WIDE.U32 R60, R94, R40, R60 ;  /* 0x000000285e3c7225 */ /* 0x000fe200078e003c */
[----:B------:R-:W-:-:S03]  /*798d0*/  IADD3 R62, P0, PT, R87, R62, RZ ;  /* 0x0000003e573e7210 */ /* 0x000fc60007f1e0ff */
[----:B------:R-:W-:Y:S02]  /*798e0*/  HFMA2 R87, -RZ, RZ, 0, 0 ;  /* 0x00000000ff577431 */ /* 0x000fe400000001ff */
[----:B------:R-:W-:Y:S02]  /*798f0*/  IMAD.IADD R59, R55, 0x1, R65 ;  /* 0x00000001373b7824 */ /* 0x000fe400078e0241 */
[----:B------:R-:W-:Y:S01]  /*79900*/  IMAD.X R65, RZ, RZ, RZ, P2 ;  /* 0x000000ffff417224 */ /* 0x000fe200010e06ff */
[----:B------:R-:W-:Y:S01]  /*79910*/  IADD3 R60, P2, PT, R101, R60, RZ ;  /* 0x0000003c653c7210 */ /* 0x000fe20007f5e0ff */
[----:B------:R-:W-:Y:S01]  /*79920*/  IMAD.IADD R97, R45, 0x1, R63 ;  /* 0x000000012d617824 */ /* 0x000fe200078e023f */
[----:B------:R-:W-:Y:S01]  /*79930*/  IADD3 R58, P1, PT, R59, R84, RZ ;  /* 0x000000543b3a7210 */ /* 0x000fe20007f3e0ff */
[----:B------:R-:W-:Y:S02]  /*79940*/  IMAD.IADD R63, R51, 0x1, R61 ;  /* 0x00000001333f7824 */ /* 0x000fe400078e023d */
[----:B------:R-:W-:-:S04]  /*79950*/  IMAD.WIDE.U32 R64, R95, R38, R64 ;  /* 0x000000265f407225 */ /* 0x000fc800078e0040 */
[----:B------:R-:W-:Y:S01]  /*79960*/  IMAD.WIDE.U32 R2, R126, R35, R2 ;  /* 0x000000237e027225 */ /* 0x000fe200078e0002 */
[----:B------:R-:W-:-:S03]  /*79970*/  IADD3 R65, PT, PT, R0, R65, RZ ;  /* 0x0000004100417210 */ /* 0x000fc60007ffe0ff */
        /* <DEDUP_REMOVED lines=24> */
[----:B------:R-:W-:-:S03]  /*79b00*/  IMAD.WIDE.U32 R64, R94, R41, R64 ;  /* 0x000000295e407225 */ /* 0x000fc600078e0040 */
[----:B------:R-:W-:Y:S01]  /*79b10*/  IADD3 R2, P0, PT, R2, R101, RZ ;  /* 0x0000006502027210 */ /* 0x000fe20007f1e0ff */
[----:B------:R-:W-:Y:S02]  /*79b20*/  IMAD.IADD R105, R47, 0x1, R61 ;  /* 0x000000012f697824 */ /* 0x000fe400078e023d */
[----:B------:R-:W-:Y:S02]  /*79b30*/  IMAD.X R61, RZ, RZ, RZ, P3 ;  /* 0x000000ffff3d7224 */ /* 0x000fe400018e06ff */
[----:B------:R-:W-:-:S04]  /*79b40*/  IMAD.WIDE.U32 R58, R95, R39, R58 ;  /* 0x000000275f3a7225 */ /* 0x000fc800078e003a */
[----:B------:R-:W-:Y:S02]  /*79b50*/  IMAD.IADD R3, R9, 0x1, R65 ;  /* 0x0000000109037824 */ /* 0x000fe400078e0241 */
[----:B------:R-:W-:-:S03]  /*79b60*/  IMAD.WIDE.U32 R60, R83, R75, R60 ;  /* 0x0000004b533c7225 */ /* 0x000fc600078e003c */
[----:B------:R-:W-:Y:S01]  /*79b70*/  IADD3 R58, P1, PT, R3, R58, RZ ;  /* 0x0000003a033a7210 */ /* 0x000fe20007f3e0ff */
[----:B------:R-:W-:Y:S01]  /*79b80*/  IMAD.X R3, RZ, RZ, RZ, P0 ;  /* 0x000000ffff037224 */ /* 0x000fe200000e06ff */
[----:B------:R-:W-:Y:S01]  /*79b90*/  IADD3 R60, P2, PT, R85, R60, RZ ;  /* 0x0000003c553c7210 */ /* 0x000fe20007f5e0ff */
[----:B------:R-:W-:Y:S01]  /*79ba0*/  IMAD.IADD R59, R55, 0x1, R59 ;  /* 0x00000001373b7824 */ /* 0x000fe200078e023b */
[----:B------:R-:W-:Y:S01]  /*79bb0*/  IADD3 R101, PT, PT, R46, R61, RZ ;  /* 0x0000003d2e657210 */ /* 0x000fe20007ffe0ff */
[----:B------:R-:W-:-:S04]  /*79bc0*/  IMAD.WIDE.U32 R62, R124, R37, R62 ;  /* 0x000000257c3e7225 */ /* 0x000fc800078e003e */
[----:B------:R-:W-:Y:S01]  /*79bd0*/  IMAD.MOV.U32 R65, RZ, RZ, RZ ;  /* 0x000000ffff417224 */ /* 0x000fe200078e00ff */
[----:B------:R-:W-:Y:S01]  /*79be0*/  IADD3 R62, P0, PT, R59, R62, RZ ;  /* 0x0000003e3b3e7210 */ /* 0x000fe20007f1e0ff */
[----:B------:R-:W-:Y:S01]  /*79bf0*/  IMAD.WIDE.U32 R2, R121, R35, R2 ;  /* 0x0000002379027225 */ /* 0x000fe200078e0002 */
[----:B------:R-:W-:-:S03]  /*79c00*/  IADD3.X R59, PT, PT, RZ, RZ, RZ, P1, !PT ;  /* 0x000000ffff3b7210 */ /* 0x000fc60000ffe4ff */
        /* <DEDUP_REMOVED lines=28> */
[----:B------:R-:W-:Y:S02]  /*79dd0*/  IADD3 R84, P3, PT, R3, R84, RZ ;  /* 0x0000005403547210 */ /* 0x000fe40007f7e0ff */
[----:B------:R-:W-:Y:S01]  /*79de0*/  IADD3.X R65, PT, PT, RZ, RZ, RZ, P2, !PT ;  /* 0x000000ffff417210 */ /* 0x000fe200017fe4ff */
[----:B------:R-:W-:-:S04]  /*79df0*/  IMAD.WIDE.U32 R62, R94, R39, R62 ;  /* 0x000000275e3e7225 */ /* 0x000fc800078e003e */
[----:B------:R-:W-:Y:S02]  /*79e00*/  IMAD.IADD R3, R9, 0x1, R59 ;  /* 0x0000000109037824 */ /* 0x000fe400078e023b */
[----:B------:R-:W-:Y:S02]  /*79e10*/  HFMA2 R59, -RZ, RZ, 0, 0 ;  /* 0x00000000ff3b7431 */ /* 0x000fe400000001ff */
[----:B------:R-:W-:Y:S01]  /*79e20*/  IMAD.IADD R85, R45, 0x1, R61 ;  /* 0x000000012d557824 */ /* 0x000fe200078e023d */
        /* <DEDUP_REMOVED lines=8> */
[----:B------:R-:W-:-:S03]  /*79eb0*/  IADD3 R105, PT, PT, R44, R61, RZ ;  /* 0x0000003d2c697210 */ /* 0x000fc60007ffe0ff */
[----:B------:R-:W-:Y:S01]  /*79ec0*/  IMAD.X R85, RZ, RZ, RZ, P3 ;  /* 0x000000ffff557224 */ /* 0x000fe200018e06ff */
[----:B------:R-:W-:Y:S01]  /*79ed0*/  IADD3 R2, P1, PT, R63, R2, RZ ;  /* 0x000000023f027210 */ /* 0x000fe20007f3e0ff */
[----:B------:R-:W-:Y:S02]  /*79ee0*/  IMAD R101, R60, R42, RZ ;  /* 0x0000002a3c657224 */ /* 0x000fe400078e02ff */
        /* <DEDUP_REMOVED lines=8> */
[----:B------:R-:W-:Y:S02]  /*79f70*/  IMAD.X R65, RZ, RZ, RZ, P0 ;  /* 0x000000ffff417224 */ /* 0x000fe400000e06ff */
        /* <DEDUP_REMOVED lines=8> */
[----:B------:R-:W-:Y:S01]  /*7a000*/  IMAD.WIDE.U32 R2, R94, R36, R2 ;  /* 0x000000245e027225 */ /* 0x000fe200078e0002 */
[----:B------:R-:W-:Y:S02]  /*7a010*/  IADD3.X R65, PT, PT, RZ, RZ, RZ, P0, !PT ;  /* 0x000000ffff417210 */ /* 0x000fe400007fe4ff */
        /* <DEDUP_REMOVED lines=21> */
[----:B------:R-:W-:-:S03]  /*7a170*/  IADD3.X R85, PT, PT, RZ, RZ, RZ, P3, !PT ;  /* 0x000000ffff557210 */ /* 0x000fc60001ffe4ff */
[----:B------:R-:W-:Y:S01]  /*7a180*/  IMAD.IADD R63, R9, 0x1, R65 ;  /* 0x00000001093f7824 */ /* 0x000fe200078e0241 */
[----:B------:R-:W-:Y:S01]  /*7a190*/  MOV R65, RZ ;  /* 0x000000ff00417202 */ /* 0x000fe20000000f00 */
[----:B------:R-:W-:Y:S02]  /*7a1a0*/  IMAD.X R59, RZ, RZ, RZ, P1 ;  /* 0x000000ffff3b7224 */ /* 0x000fe400008e06ff */
[----:B------:R-:W-:Y:S01]  /*7a1b0*/  IMAD.X R61, RZ, RZ, RZ, P2 ;  /* 0x000000ffff3d7224 */ /* 0x000fe200010e06ff */
[----:B------:R-:W-:Y:S01]  /*7a1c0*/  IADD3 R2, P2, PT, R63, R2, RZ ;  /* 0x000000023f027210 */ /* 0x000fe20007f5e0ff */
[----:B------:R-:W-:-:S04]  /*7a1d0*/  IMAD.WIDE.U32 R58, R83, R77, R58 ;  /* 0x0000004d533a7225 */ /* 0x000fc800078e003a */
[----:B------:R-:W-:Y:S01]  /*7a1e0*/  IMAD.IADD R63, R55, 0x1, R3 ;  /* 0x00000001373f7824 */ /* 0x000fe200078e0203 */
[----:B------:R-:W-:Y:S01]  /*7a1f0*/  IADD3 R58, P1, PT, R111, R58, RZ ;  /* 0x0000003a6f3a7210 */ /* 0x000fe20007f3e0ff */
[----:B------:R-:W-:-:S04]  /*7a200*/  IMAD.WIDE.U32 R60, R94, R37, R60 ;  /* 0x000000255e3c7225 */ /* 0x000fc800078e003c */
        /* <DEDUP_REMOVED lines=16> */
[----:B------:R-:W-:Y:S01]  /*7a310*/  IADD3.X R85, PT, PT, RZ, RZ, RZ, P3, !PT ;  /* 0x000000ffff557210 */ /* 0x000fe20001ffe4ff */
[----:B------:R-:W-:-:S04]  /*7a320*/  IMAD.WIDE.U32 R58, R99, R76, R58 ;  /* 0x0000004c633a7225 */ /* 0x000fc800078e003a */
[----:B------:R-:W-:Y:S01]  /*7a330*/  IMAD.IADD R3, R0, 0x1, R3 ;  /* 0x0000000100037824 */ /* 0x000fe200078e0203 */
[----:B------:R-:W-:Y:S01]  /*7a340*/  IADD3 R58, P2, PT, R105, R58, RZ ;  /* 0x0000003a693a7210 */ /* 0x000fe20007f5e0ff */
[----:B------:R-:W-:-:S04]  /*7a350*/  IMAD.WIDE.U32 R62, R101, R73, R62 ;  /* 0x00000049653e7225 */ /* 0x000fc800078e003e */
[----:B------:R-:W-:-:S04]  /*7a360*/  IMAD.WIDE.U32 R60, R93, R36, R60 ;  /* 0x000000245d3c7225 */ /* 0x000fc800078e003c */
[----:B------:R-:W-:Y:S01]  /*7a370*/  IMAD.WIDE.U32 R64, R53, R79, R64 ;  /* 0x0000004f35407225 */ /* 0x000fe200078e0040 */
[----:B------:R-:W-:Y:S02]  /*7a380*/  IADD3 R40, P4, PT, R3, R60, RZ ;  /* 0x0000003c03287210 */ /* 0x000fe40007f9e0ff */
[----:B------:R-:W-:Y:S01]  /*7a390*/  IADD3 R61, PT, PT, R81, R61, RZ ;  /* 0x0000003d513d7210 */ /* 0x000fe20007ffe0ff */
[----:B------:R-:W-:Y:S01]  /*7a3a0*/  IMAD.IADD R53, R44, 0x1, R63 ;  /* 0x000000012c357824 */ /* 0x000fe200078e023f */
[----:B------:R-:W-:Y:S01]  /*7a3b0*/  IADD3 R60, P0, PT, R111, R64, RZ ;  /* 0x000000406f3c7210 */ /* 0x000fe20007f1e0ff */
[----:B------:R-:W-:Y:S02]  /*7a3c0*/  IMAD R51, R62, R42, RZ ;  /* 0x0000002a3e337224 */ /* 0x000fe400078e02ff */
[----:B------:R-:W-:Y:S02]  /*7a3d0*/  IMAD.MOV.U32 R63, RZ, RZ, RZ ;  /* 0x000000ffff3f7224 */ /* 0x000fe400078e00ff */
[----:B------:R-:W-:-:S04]  /*7a3e0*/  IMAD.WIDE.U32 R84, R94, R34, R84 ;  /* 0x000000225e547225 */ /* 0x000fc800078e0054 */
[----:B------:R-:W-:Y:S01]  /*7a3f0*/  IMAD.X R3, RZ, RZ, RZ, P1 ;  /* 0x000000ffff037224 */ /* 0x000fe200008e06ff */
[----:B------:R-:W-:Y:S01]  /*7a400*/  IADD3 R84, P3, PT, R61, R84, RZ ;  /* 0x000000543d547210 */ /* 0x000fe20007f7e0ff */
[----:B------:R-:W-:Y:S01]  /*7a410*/  IMAD.IADD R95, R47, 0x1, R59 ;  /* 0x000000012f5f7824 */ /* 0x000fe200078e023b */
[----:B------:R-:W-:Y:S01]  /*7a420*/  IADD3.X R59, PT, PT, RZ, RZ, RZ, P2, !PT ;  /* 0x000000ffff3b7210 */ /* 0x000fe200017fe4ff */
[----:B------:R-:W-:-:S04]  /*7a430*/  IMAD.HI.U32 R66, R51, R72, R62 ;  /* 0x0000004833427227 */ /* 0x000fc800078e003e */
[----:B------:R-:W-:Y:S01]  /*7a440*/  IMAD.IADD R62, R57, 0x1, R85 ;  /* 0x00000001393e7824 */ /* 0x000fe200078e0255 */
[----:B------:R-:W-:Y:S01]  /*7a450*/  IADD3.X R85, PT, PT, RZ, RZ, RZ, P3, !PT ;  /* 0x000000ffff557210 */ /* 0x000fe20001ffe4ff */
[----:B------:R-:W-:-:S03]  /*7a460*/  IMAD.WIDE.U32 R2, R89, R41, R2 ;  /* 0x0000002959027225 */ /* 0x000fc600078e0002 */
[----:B------:R-:W-:Y:S01]  /*7a470*/  IADD3 R62, P2, PT, R62, R117, RZ ;  /* 0x000000753e3e7210 */ /* 0x000fe20007f5e0ff */
[----:B------:R-:W-:Y:S01]  /*7a480*/  IMAD.X R41, RZ, RZ, RZ, P4 ;  /* 0x000000ffff297224 */ /* 0x000fe200020e06ff */
[----:B------:R-:W-:Y:S01]  /*7a490*/  IADD3 R3, PT, PT, R9, R3, RZ ;  /* 0x0000000309037210 */ /* 0x000fe20007ffe0ff */
[----:B------:R-:W-:Y:S02]  /*7a4a0*/  IMAD.IADD R65, R50, 0x1, R65 ;  /* 0x0000000132417824 */ /* 0x000fe400078e0241 */
[----:B------:R-:W-:Y:S02]  /*7a4b0*/  IMAD.X R61, RZ, RZ, RZ, P0 ;  /* 0x000000ffff3d7224 */ /* 0x000fe400000e06ff */
[----:B------:R-:W-:Y:S01]  /*7a4c0*/  IMAD.WIDE.U32 R58, R97, R75, R58 ;  /* 0x0000004b613a7225 */ /* 0x000fe200078e003a */
[----:B------:R-:W-:-:S03]  /*7a4d0*/  IADD3 R9, P1, PT, R65, R2, RZ ;  /* 0x0000000241097210 */ /* 0x000fc60007f3e0ff */
[----:B------:R-:W-:Y:S01]  /*7a4e0*/  IMAD.WIDE.U32 R40, R92, R39, R40 ;  /* 0x000000275c287225 */ /* 0x000fe200078e0028 */
[----:B------:R-:W-:-:S03]  /*7a4f0*/  IADD3 R2, P0, PT, R53, R58, RZ ;  /* 0x0000003a35027210 */ /* 0x000fc60007f1e0ff */
[----:B------:R-:W-:Y:S01]  /*7a500*/  IMAD.WIDE.U32 R60, R83, R78, R60 ;  /* 0x0000004e533c7225 */ /* 0x000fe200078e003c */
[----:B------:R-:W-:-:S03]  /*7a510*/  IADD3 R40, P4, PT, R3, R40, RZ ;  /* 0x0000002803287210 */ /* 0x000fc60007f9e0ff */
        /* <DEDUP_REMOVED lines=18> */
[----:B------:R-:W-:Y:S01]  /*7a640*/  IADD3.X R63, PT, PT, RZ, RZ, RZ, P1, !PT ;  /* 0x000000ffff3f7210 */ /* 0x000fe20000ffe4ff */
[----:B------:R-:W-:Y:S01]  /*7a650*/  IMAD.WIDE.U32 R40, R89, R38, R40 ;  /* 0x0000002659287225 */ /* 0x000fe200078e0028 */
[----:B------:R-:W-:-:S03]  /*7a660*/  IADD3 R2, P1, PT, R9, R2, RZ ;  /* 0x0000000209027210 */ /* 0x000fc60007f3e0ff */
[----:B------:R-:W-:-:S04]  /*7a670*/  IMAD.WIDE.U32 R58, R99, R77, R58 ;  /* 0x0000004d633a7225 */ /* 0x000fc800078e003a */
[----:B------:R-:W-:Y:S02]  /*7a680*/  IMAD.IADD R9, R45, 0x1, R3 ;  /* 0x000000012d097824 */ /* 0x000fe400078e0203 */
[----:B------:R-:W-:Y:S02]  /*7a690*/  IMAD.X R61, RZ, RZ, RZ, P4 ;  /* 0x000000ffff3d7224 */ /* 0x000fe400020e06ff */
[----:B------:R-:W-:Y:S01]  /*7a6a0*/  IMAD.IADD R3, R0, 0x1, R41 ;  /* 0x0000000100037824 */ /* 0x000fe200078e0229 */
[----:B------:R-:W-:Y:S01]  /*7a6b0*/  IADD3 R0, P2, PT, R63, R40, RZ ;  /* 0x000000283f007210 */ /* 0x000fe20007f5e0ff */
[----:B------:R-:W-:Y:S01]  /*7a6c0*/  IMAD.WIDE.U32 R64, R92, R36, R64 ;  /* 0x000000245c407225 */ /* 0x000fe200078e0040 */
[----:B------:R-:W-:Y:S02]  /*7a6d0*/  IADD3 R40, P4, PT, R53, R58, RZ ;  /* 0x0000003a35287210 */ /* 0x000fe40007f9e0ff */
        /* <DEDUP_REMOVED lines=14> */
[----:B------:R-:W-:Y:S02]  /*7a7c0*/  IADD3 R60, PT, PT, R57, R63, RZ ;  /* 0x0000003f393c7210 */ /* 0x000fe40007ffe0ff */
[----:B------:R-:W-:Y:S01]  /*7a7d0*/  IADD3 R62, P4, PT, R65, R62, RZ ;  /* 0x0000003e413e7210 */ /* 0x000fe20007f9e0ff */
[----:B------:R-:W-:Y:S01]  /*7a7e0*/  IMAD.WIDE.U32 R58, R89, R39, R58 ;  /* 0x00000027593a7225 */ /* 0x000fe200078e003a */
[----:B------:R-:W-:Y:S02]  /*7a7f0*/  IADD3.X R39, PT, PT, RZ, RZ, RZ, P0, !PT ;  /* 0x000000ffff277210 */ /* 0x000fe400007fe4ff */
[----:B------:R-:W-:Y:S01]  /*7a800*/  IADD3 R40, P0, PT, R9, R40, RZ ;  /* 0x0000002809287210 */ /* 0x000fe20007f1e0ff */
[----:B------:R-:W-:Y:S02]  /*7a810*/  IMAD.IADD R9, R44, 0x1, R3 ;  /* 0x000000012c097824 */ /* 0x000fe400078e0203 */
[----:B------:R-:W-:-:S02]  /*7a820*/  HFMA2 R3, -RZ, RZ, 0, 0 ;  /* 0x00000000ff037431 */ /* 0x000fc400000001ff */
[----:B------:R-:W-:Y:S01]  /*7a830*/  IMAD.X R61, RZ, RZ, RZ, P2 ;  /* 0x000000ffff3d7224 */ /* 0x000fe200010e06ff */
[----:B------:R-:W-:Y:S01]  /*7a840*/  IADD3 R60, P3, PT, R60, R85, RZ ;  /* 0x000000553c3c7210 */ /* 0x000fe20007f7e0ff */
[----:B------:R-:W-:Y:S02]  /*7a850*/  IMAD.X R63, RZ, RZ, RZ, P4 ;  /* 0x000000ffff3f7224 */ /* 0x000fe400020e06ff */
[----:B------:R-:W-:Y:S01]  /*7a860*/  IMAD.IADD R55, R55, 0x1, R59 ;  /* 0x0000000137377824 */ /* 0x000fe200078e023b */
[----:B------:R-:W-:Y:S01]  /*7a870*/  IADD3 R59, P2, PT, R61, R58, RZ ;  /* 0x0000003a3d3b7210 */ /* 0x000fe20007f5e0ff */
[----:B------:R-:W-:Y:S01]  /*7a880*/  IMAD R0, R2, R42, RZ ;  /* 0x0000002a02007224 */ /* 0x000fe200078e02ff */
[----:B------:R-:W-:Y:S01]  /*7a890*/  IADD3.X R61, PT, PT, RZ, RZ, RZ, P3, !PT ;  /* 0x000000ffff3d7210 */ /* 0x000fe20001ffe4ff */
[----:B------:R-:W-:Y:S02]  /*7a8a0*/  IMAD.IADD R41, R47, 0x1, R41 ;  /* 0x000000012f297824 */ /* 0x000fe400078e0229 */
[----:B------:R-:W-:-:S04]  /*7a8b0*/  IMAD.WIDE.U32 R38, R99, R78, R38 ;  /* 0x0000004e63267225 */ /* 0x000fc800078e0026 */
[----:B------:R-:W-:-:S04]  /*7a8c0*/  IMAD.WIDE.U32 R62, R92, R37, R62 ;  /* 0x000000255c3e7225 */ /* 0x000fc800078e003e */
[----:B------:R-:W-:Y:S01]  /*7a8d0*/  IMAD.HI.U32 R66, R0, R72, R2 ;  /* 0x0000004800427227 */ /* 0x000fe200078e0002 */
[----:B------:R-:W-:Y:S02]  /*7a8e0*/  IADD3 R2, P3, PT, R41, R38, RZ ;  /* 0x0000002629027210 */ /* 0x000fe40007f7e0ff */
[----:B------:R-:W-:Y:S01]  /*7a8f0*/  IADD3.X R41, PT, PT, RZ, RZ, RZ, P0, !PT ;  /* 0x000000ffff297210 */ /* 0x000fe200007fe4ff */
[----:B------:R-:W-:Y:S02]  /*7a900*/  IMAD.IADD R58, R49, 0x1, R39 ;  /* 0x00000001313a7824 */ /* 0x000fe400078e0227 */
[----:B------:R-:W-:Y:S01]  /*7a910*/  IMAD.WIDE.U32 R38, R93, R35, R60 ;  /* 0x000000235d267225 */ /* 0x000fe200078e003c */
[----:B------:R-:W-:Y:S02]  /*7a920*/  IADD3 R60, P4, PT, R55, R62, RZ ;  /* 0x0000003e373c7210 */ /* 0x000fe40007f9e0ff */
[----:B------:R-:W-:Y:S01]  /*7a930*/  IADD3 R58, P0, PT, R58, R53, RZ ;  /* 0x000000353a3a7210 */ /* 0x000fe20007f1e0ff */
[----:B------:R-:W-:Y:S01]  /*7a940*/  IMAD.IADD R55, R71, 0x1, R63 ;  /* 0x0000000147377824 */ /* 0x000fe200078e023f */
[----:B------:R-:W-:Y:S01]  /*7a950*/  IADD3.X R61, PT, PT, RZ, RZ, RZ, P4, !PT ;  /* 0x000000ffff3d7210 */ /* 0x000fe200027fe4ff */
[----:B------:R-:W-:-:S02]  /*7a960*/  IMAD.X R64, RZ, RZ, RZ, P1 ;  /* 0x000000ffff407224 */ /* 0x000fc400008e06ff */
[----:B------:R-:W-:Y:S02]  /*7a970*/  IMAD.X R3, RZ, RZ, RZ, P3 ;  /* 0x000000ffff037224 */ /* 0x000fe400018e06ff */
[----:B------:R-:W-:Y:S01]  /*7a980*/  IMAD.WIDE.U32 R62, R101, R75, R40 ;  /* 0x0000004b653e7225 */ /* 0x000fe200078e0028 */
[----:B------:R-:W-:Y:S02]  /*7a990*/  IADD3 R40, P3, PT, R55, R38, RZ ;  /* 0x0000002637287210 */ /* 0x000fe40007f7e0ff */
[----:B------:R-:W-:Y:S01]  /*7a9a0*/  IADD3 R64, P1, PT, R64, R59, RZ ;  /* 0x0000003b40407210 */ /* 0x000fe20007f3e0ff */
[----:B------:R-:W-:Y:S01]  /*7a9b0*/  IMAD.X R59, RZ, RZ, RZ, P0 ;  /* 0x000000ffff3b7224 */ /* 0x000fe200000e06ff */
[----:B------:R-:W-:Y:S01]  /*7a9c0*/  IADD3 R38, P0, PT, R9, R62, RZ ;  /* 0x0000003e09267210 */ /* 0x000fe20007f1e0ff */
[----:B------:R-:W-:Y:S01]  /*7a9d0*/  IMAD.WIDE.U32 R2, R97, R77, R2 ;  /* 0x0000004d61027225 */ /* 0x000fe200078e0002 */
[----:B------:R-:W-:Y:S02]  /*7a9e0*/  IADD3.X R9, PT, PT, RZ, RZ, RZ, P2, !PT ;  /* 0x000000ffff097210 */ /* 0x000fe400017fe4ff */
[----:B------:R-:W-:Y:S01]  /*7a9f0*/  IADD3 R63, PT, PT, R46, R63, RZ ;  /* 0x0000003f2e3f7210 */ /* 0x000fe20007ffe0ff */
[----:B------:R-:W-:-:S04]  /*7aa00*/  IMAD.WIDE.U32 R60, R89, R36, R60 ;  /* 0x00000024593c7225 */ /* 0x000fc800078e003c */
[----:B------:R-:W-:Y:S01]  /*7aa10*/  IMAD.X R41, RZ, RZ, RZ, P3 ;  /* 0x000000ffff297224 */ /* 0x000fe200018e06ff */
[----:B------:R-:W-:Y:S01]  /*7aa20*/  IADD3 R36, P2, PT, R9, R60, RZ ;  /* 0x0000003c09247210 */ /* 0x000fe20007f5e0ff */
[----:B------:R-:W-:Y:S01]  /*7aa30*/  IMAD.WIDE.U32 R58, R99, R79, R58 ;  /* 0x0000004f633a7225 */ /* 0x000fe200078e003a */
[----:B------:R-:W-:Y:S02]  /*7aa40*/  IADD3 R2, P3, PT, R63, R2, RZ ;  /* 0x000000023f027210 */ /* 0x000fe40007f7e0ff */
[----:B------:R-:W-:Y:S01]  /*7aa50*/  IADD3.X R55, PT, PT, RZ, RZ, RZ, P2, !PT ;  /* 0x000000ffff377210 */ /* 0x000fe200017fe4ff */
[----:B------:R-:W-:Y:S02]  /*7aa60*/  IMAD.IADD R3, R48, 0x1, R3 ;  /* 0x0000000130037824 */ /* 0x000fe400078e0203 */
[----:B------:R-:W-:Y:S02]  /*7aa70*/  IMAD.IADD R81, R81, 0x1, R61 ;  /* 0x0000000151517824 */ /* 0x000fe400078e023d */
[----:B------:R-:W-:Y:S01]  /*7aa80*/  IMAD.WIDE.U32 R40, R92, R34, R40 ;  /* 0x000000225c287225 */ /* 0x000fe200078e0028 */
[----:B------:R-:W-:-:S02]  /*7aa90*/  IADD3 R60, P4, PT, R3, R58, RZ ;  /* 0x0000003a033c7210 */ /* 0x000fc40007f9e0ff */
[----:B------:R-:W-:Y:S01]  /*7aaa0*/  IADD3.X R3, PT, PT, RZ, RZ, RZ, P1, !PT ;  /* 0x000000ffff037210 */ /* 0x000fe20000ffe4ff */
[----:B------:R-:W-:Y:S01]  /*7aab0*/  IMAD.IADD R53, R50, 0x1, R59 ;  /* 0x0000000132357824 */ /* 0x000fe200078e023b */
        /* <DEDUP_REMOVED lines=11> */
[----:B------:R-:W-:Y:S02]  /*7ab70*/  IMAD.IADD R9, R43, 0x1, R66 ;  /* 0x000000012b097824 */ /* 0x000fe400078e0242 */
[----:B------:R-:W-:-:S03]  /*7ab80*/  IMAD.WIDE.U32 R2, R101, R76, R2 ;  /* 0x0000004c65027225 */ /* 0x000fc600078e0002 */
[----:B------:R-:W-:Y:S01]  /*7ab90*/  IADD3 R36, P4, PT, R9, R38, RZ ;  /* 0x0000002609247210 */ /* 0x000fe20007f9e0ff */
[----:B------:R-:W-:Y:S02]  /*7aba0*/  IMAD.X R64, RZ, RZ, RZ, P2 ;  /* 0x000000ffff407224 */ /* 0x000fe400010e06ff */
[----:B------:R-:W-:Y:S02]  /*7abb0*/  IMAD.IADD R39, R45, 0x1, R39 ;  /* 0x000000012d277824 */ /* 0x000fe400078e0227 */
[----:B------:R-:W-:Y:S01]  /*7abc0*/  IMAD.WIDE.U32 R60, R97, R78, R60 ;  /* 0x0000004e613c7225 */ /* 0x000fe200078e003c */
[----:B------:R-:W-:Y:S02]  /*7abd0*/  IADD3 R64, P1, PT, R64, R41, RZ ;  /* 0x0000002940407210 */ /* 0x000fe40007f3e0ff */
[----:B------:R-:W-:Y:S01]  /*7abe0*/  IADD3 R2, P2, PT, R39, R2, RZ ;  /* 0x0000000227027210 */ /* 0x000fe20007f5e0ff */
[----:B------:R-:W-:Y:S02]  /*7abf0*/  IMAD.IADD R3, R47, 0x1, R3 ;  /* 0x000000012f037824 */ /* 0x000fe400078e0203 */
[----:B------:R-:W-:-:S04]  /*7ac00*/  IMAD.WIDE.U32 R58, R89, R37, R58 ;  /* 0x00000025593a7225 */ /* 0x000fc800078e003a */
[----:B------:R-:W-:Y:S01]  /*7ac10*/  IMAD.X R41, RZ, RZ, RZ, P3 ;  /* 0x000000ffff297224 */ /* 0x000fe200018e06ff */
[----:B------:R-:W-:Y:S01]  /*7ac20*/  IADD3 R38, P3, PT, R3, R60, RZ ;  /* 0x0000003c03267210 */ /* 0x000fe20007f7e0ff */
[----:B------:R-:W-:Y:S01]  /*7ac30*/  IMAD.X R37, RZ, RZ, RZ, P4 ;  /* 0x000000ffff257224 */ /* 0x000fe200020e06ff */
[----:B------:R-:W-:Y:S01]  /*7ac40*/  IADD3 R60, PT, PT, R49, R61, RZ ;  /* 0x0000003d313c7210 */ /* 0x000fe20007ffe0ff */
        /* <DEDUP_REMOVED lines=8> */
[----:B------:R-:W-:-:S02]  /*7acd0*/  IADD3.X R41, PT, PT, RZ, RZ, RZ, P4, !PT ;  /* 0x000000ffff297210 */ /* 0x000fc400027fe4ff */
[----:B------:R-:W-:Y:S01]  /*7ace0*/  IADD3.X R55, PT, PT, RZ, RZ, RZ, P0, !PT ;  /* 0x000000ffff377210 */ /* 0x000fe200007fe4ff */
[----:B------:R-:W-:Y:S01]  /*7acf0*/  IMAD.WIDE.U32 R2, R51, R75, R2 ;  /* 0x0000004b33027225 */ /* 0x000fe200078e0002 */
[----:B------:R-:W-:-:S03]  /*7ad00*/  IADD3 R9, PT, PT, R87, R93, RZ ;  /* 0x0000005d57097210 */ /* 0x000fc60007ffe0ff */
[----:B------:R-:W-:Y:S02]  /*7ad10*/  IMAD.X R39, RZ, RZ, RZ, P3 ;  /* 0x000000ffff277224 */ /* 0x000fe400018e06ff */
[----:B------:R-:W-:Y:S02]  /*7ad20*/  IMAD.IADD R37, R44, 0x1, R59 ;  /* 0x000000012c257824 */ /* 0x000fe400078e023b */
[----:B------:R-:W-:Y:S02]  /*7ad30*/  IMAD.IADD R3, R46, 0x1, R3 ;  /* 0x000000012e037824 */ /* 0x000fe400078e0203 */
[----:B------:R-:W-:Y:S01]  /*7ad40*/  IMAD R42, R58, R42, RZ ;  /* 0x0000002a3a2a7224 */ /* 0x000fe200078e02ff */
[----:B------:R-:W-:Y:S01]  /*7ad50*/  IADD3 R2, P3, PT, R37, R2, RZ ;  /* 0x0000000225027210 */ /* 0x000fe20007f7e0ff */
[----:B------:R-:W-:Y:S02]  /*7ad60*/  IMAD.MOV.U32 R59, RZ, RZ, RZ ;  /* 0x000000ffff3b7224 */ /* 0x000fe400078e00ff */
[----:B------:R-:W-:-:S04]  /*7ad70*/  IMAD.WIDE.U32 R38, R101, R77, R38 ;  /* 0x0000004d65267225 */ /* 0x000fc800078e0026 */
[----:B------:R-:W-:Y:S01]  /*7ad80*/  IMAD.HI.U32 R60, R42, R72, R58 ;  /* 0x000000482a3c7227 */ /* 0x000fe200078e003a */
[----:B------:R-:W-:Y:S02]  /*7ad90*/  IADD3 R58, P0, PT, R3, R38, RZ ;  /* 0x00000026033a7210 */ /* 0x000fe40007f1e0ff */
[----:B------:R-:W-:Y:S01]  /*7ada0*/  IADD3.X R3, PT, PT, RZ, RZ, RZ, P3, !PT ;  /* 0x000000ffff037210 */ /* 0x000fe20001ffe4ff */
[----:B------:R-:W-:Y:S01]  /*7adb0*/  IMAD.WIDE.U32 R40, R97, R79, R40 ;  /* 0x0000004f61287225 */ /* 0x000fe200078e0028 */
[----:B------:R-:W-:-:S03]  /*7adc0*/  IADD3.X R59, PT, PT, RZ, RZ, RZ, P0, !PT ;  /* 0x000000ffff3b7210 */ /* 0x000fc600007fe4ff */
[----:B------:R-:W-:Y:S02]  /*7add0*/  IMAD.IADD R39, R48, 0x1, R39 ;  /* 0x0000000130277824 */ /* 0x000fe400078e0227 */
[----:B------:R-:W-:Y:S01]  /*7ade0*/  IMAD.X R62, RZ, RZ, RZ, P1 ;  /* 0x000000ffff3e7224 */ /* 0x000fe200008e06ff */
[----:B------:R-:W-:Y:S01]  /*7adf0*/  IADD3 R36, P1, PT, R71, R92, RZ ;  /* 0x0000005c47247210 */ /* 0x000fe20007f3e0ff */
[----:B------:R-:W-:Y:S01]  /*7ae00*/  IMAD.WIDE.U32 R2, R0, R74, R2 ;  /* 0x0000004a00027225 */ /* 0x000fe200078e0002 */
[----:B------:R-:W-:Y:S02]  /*7ae10*/  IADD3 R38, P3, PT, R39, R40, RZ ;  /* 0x0000002827267210 */ /* 0x000fe40007f7e0ff */
[----:B------:R-:W-:Y:S01]  /*7ae20*/  IADD3 R62, P4, PT, R62, R53, RZ ;  /* 0x000000353e3e7210 */ /* 0x000fe20007f9e0ff */
[----:B------:R-:W-:Y:S01]  /*7ae30*/  IMAD.IADD R43, R43, 0x1, R60 ;  /* 0x000000012b2b7824 */ /* 0x000fe200078e023c */
[----:B------:R-:W-:Y:S01]  /*7ae40*/  IADD3.X R71, PT, PT, RZ, -0x1, R100, P6, P5 ;  /* 0xffffffffff477810 */ /* 0x000fe200037ea464 */
[----:B------:R-:W-:-:S02]  /*7ae50*/  IMAD.IADD R53, R50, 0x1, R41 ;  /* 0x0000000132357824 */ /* 0x000fc400078e0229 */
[----:B------:R-:W-:Y:S01]  /*7ae60*/  IMAD.WIDE.U32 R40, R51, R76, R58 ;  /* 0x0000004c33287225 */ /* 0x000fe200078e003a */
[----:B------:R-:W-:-:S03]  /*7ae70*/  SHF.R.U32.HI R71, RZ, 0x1f, R71 ;  /* 0x0000001fff477819 */ /* 0x000fc60000011647 */
        /* <DEDUP_REMOVED lines=11> */
[----:B------:R-:W-:Y:S01]  /*7af30*/  IADD3 R40, P3, PT, R41, R2, RZ ;  /* 0x0000000229287210 */ /* 0x000fe20007f7e0ff */
[----:B------:R-:W-:-:S03]  /*7af40*/  IMAD.WIDE.U32 R36, R89, R34, R36 ;  /* 0x0000002259247225 */ /* 0x000fc600078e0024 */
        /* <DEDUP_REMOVED lines=9> */
[----:B------:R-:W-:-:S03]  /*7afe0*/  IADD3 R58, P0, PT, R37, R58, RZ ;  /* 0x0000003a253a7210 */ /* 0x000fc60007f1e0ff */
[----:B------:R-:W-:Y:S02]  /*7aff0*/  IMAD.IADD R59, R46, 0x1, R59 ;  /* 0x000000012e3b7824 */ /* 0x000fe400078e023b */
[----:B------:R-:W-:Y:S01]  /*7b000*/  IMAD.WIDE.U32 R36, R101, R79, R38 ;  /* 0x0000004f65247225 */ /* 0x000fe200078e0026 */
[----:B------:R-:W-:-:S03]  /*7b010*/  IADD3 R39, PT, PT, R48, R41, RZ ;  /* 0x0000002930277210 */ /* 0x000fc60007ffe0ff */
[----:B------:R-:W-:Y:S01]  /*7b020*/  IMAD.X R53, RZ, RZ, RZ, P2 ;  /* 0x000000ffff357224 */ /* 0x000fe200010e06ff */
[----:B------:R-:W-:Y:S01]  /*7b030*/  IADD3 R40, P2, PT, R59, R40, RZ ;  /* 0x000000283b287210 */ /* 0x000fe20007f5e0ff */
[----:B------:R-:W-:Y:S01]  /*7b040*/  IMAD.X R43, RZ, RZ, RZ, P1 ;  /* 0x000000ffff2b7224 */ /* 0x000fe200008e06ff */
[----:B------:R-:W-:Y:S02]  /*7b050*/  IADD3.X R59, PT, PT, RZ, RZ, RZ, P0, !PT ;  /* 0x000000ffff3b7210 */ /* 0x000fe400007fe4ff */
[----:B------:R-:W-:Y:S01]  /*7b060*/  IADD3 R38, P1, PT, R39, R36, RZ ;  /* 0x0000002427267210 */ /* 0x000fe20007f3e0ff */
[----:B------:R-:W-:Y:S01]  /*7b070*/  IMAD.X R41, RZ, RZ, RZ, P2 ;  /* 0x000000ffff297224 */ /* 0x000fe200010e06ff */
[----:B------:R-:W-:Y:S02]  /*7b080*/  IADD3 R53, P0, PT, R53, R34, RZ ;  /* 0x0000002235357210 */ /* 0x000fe40007f1e0ff */
[----:B------:R-:W-:Y:S01]  /*7b090*/  IADD3 R34, PT, PT, R50, R37, RZ ;  /* 0x0000002532227210 */ /* 0x000fe20007ffe0ff */
[----:B------:R-:W-:-:S04]  /*7b0a0*/  IMAD.WIDE.U32 R36, R42, R74, R58 ;  /* 0x0000004a2a247225 */ /* 0x000fc800078e003a */
[----:B------:R-:W-:Y:S01]  /*7b0b0*/  IMAD.X R39, RZ, RZ, RZ, P1 ;  /* 0x000000ffff277224 */ /* 0x000fe200008e06ff */
[----:B------:R-:W-:Y:S01]  /*7b0c0*/  IADD3 R43, P1, PT, R43, R62, RZ ;  /* 0x0000003e2b2b7210 */ /* 0x000fe20007f3e0ff */
        /* <DEDUP_REMOVED lines=12> */
[----:B------:R-:W-:-:S03]  /*7b190*/  IADD3 R58, P4, PT, R58, R59, RZ ;  /* 0x0000003b3a3a7210 */ /* 0x000fc60007f9e0ff */
[----:B------:R-:W-:Y:S01]  /*7b1a0*/  IMAD.X R61, RZ, RZ, RZ, P6 ;  /* 0x000000ffff3d7224 */ /* 0x000fe200030e06ff */
[----:B------:R-:W-:Y:S01]  /*7b1b0*/  IADD3 R71, P1, P6, R54, -R71, -R5 ;  /* 0x8000004736477210 */ /* 0x000fe20007e3e805 */
[----:B------:R-:W-:Y:S01]  /*7b1c0*/  IMAD.X R59, RZ, RZ, RZ, P4 ;  /* 0x000000ffff3b7224 */ /* 0x000fe200020e06ff */
[----:B------:R-:W-:Y:S01]  /*7b1d0*/  IADD3 R5, P5, PT, R38, R53, RZ ;  /* 0x0000003526057210 */ /* 0x000fe20007fbe0ff */
[----:B------:R-:W-:Y:S01]  /*7b1e0*/  IMAD.WIDE.U32 R38, R42, R75, R62 ;  /* 0x0000004b2a267225 */ /* 0x000fe200078e003e */
[----:B------:R-:W-:Y:S02]  /*7b1f0*/  IADD3 R40, P4, PT, R64, R9, RZ ;  /* 0x0000000940287210 */ /* 0x000fe40007f9e0ff */
[----:B------:R-:W-:Y:S01]  /*7b200*/  IADD3.X R9, PT, PT, RZ, -0x1, R100, P1, P6 ;  /* 0xffffffffff097810 */ /* 0x000fe20000fec464 */
[----:B------:R-:W-:Y:S01]  /*7b210*/  IMAD.WIDE.U32 R60, R0, R77, R60 ;  /* 0x0000004d003c7225 */ /* 0x000fe200078e003c */
[----:B------:R-:W-:Y:S02]  /*7b220*/  IADD3 R46, PT, PT, R46, R39, RZ ;  /* 0x000000272e2e7210 */ /* 0x000fe40007ffe0ff */
[----:B------:R-:W-:Y:S01]  /*7b230*/  IADD3 R34, P1, PT, R34, R5, RZ ;  /* 0x0000000522227210 */ /* 0x000fe20007f3e0ff */
[----:B------:R-:W-:Y:S01]  /*7b240*/  IMAD.WIDE.U32 R54, R51, R79, R58 ;  /* 0x0000004f33367225 */ /* 0x000fe200078e003a */
[----:B------:R-:W-:-:S02]  /*7b250*/  IADD3 R60, P6, PT, R46, R60, RZ ;  /* 0x0000003c2e3c7210 */ /* 0x000fc40007fde0ff */
[----:B------:R-:W-:Y:S01]  /*7b260*/  SHF.R.U32.HI R5, RZ, 0x1f, R9 ;  /* 0x0000001fff057819 */ /* 0x000fe20000011609 */
[----:B------:R-:W-:Y:S01]  /*7b270*/  IMAD.IADD R59, R48, 0x1, R61 ;  /* 0x00000001303b7824 */ /* 0x000fe200078e023d */
[----:B------:R-:W-:Y:S01]  /*7b280*/  IADD3.X R9, PT, PT, RZ, RZ, RZ, P2, !PT ;  /* 0x000000ffff097210 */ /* 0x000fe200017fe4ff */
[----:B------:R-:W-:Y:S01]  /*7b290*/  IMAD.X R41, RZ, RZ, RZ, P4 ;  /* 0x000000ffff297224 */ /* 0x000fe200020e06ff */
[----:B------:R-:W-:Y:S01]  /*7b2a0*/  IADD3 R44, PT, PT, R50, R55, RZ ;  /* 0x00000037322c7210 */ /* 0x000fe20007ffe0ff */
[----:B------:R-:W-:Y:S01]  /*7b2b0*/  IMAD.X R61, RZ, RZ, RZ, P6 ;  /* 0x000000ffff3d7224 */ /* 0x000fe200030e06ff */
[----:B------:R-:W-:Y:S01]  /*7b2c0*/  IADD3 R58, P4, PT, R59, R54, RZ ;  /* 0x000000363b3a7210 */ /* 0x000fe20007f9e0ff */
[----:B------:R-:W-:Y:S01]  /*7b2d0*/  IMAD.WIDE.U32 R40, R89, R35, R40 ;  /* 0x0000002359287225 */ /* 0x000fe200078e0028 */
[----:B------:R-:W-:-:S03]  /*7b2e0*/  IADD3 R96, P2, P6, R52, -R5, -R4 ;  /* 0x8000000534607210 */ /* 0x000fc60007e5e804 */
[----:B------:R-:W-:Y:S01]  /*7b2f0*/  IMAD.X R59, RZ, RZ, RZ, P4 ;  /* 0x000000ffff3b7224 */ /* 0x000fe200020e06ff */
[----:B------:R-:W-:Y:S01]  /*7b300*/  IADD3 R9, P4, PT, R9, R34, RZ ;  /* 0x0000002209097210 */ /* 0x000fe20007f9e0ff */
[----:B------:R-:W-:Y:S01]  /*7b310*/  IMAD.WIDE.U32 R4, R42, R76, R60 ;  /* 0x0000004c2a047225 */ /* 0x000fe200078e003c */
[----:B------:R-:W-:Y:S02]  /*7b320*/  IADD3.X R97, PT, PT, RZ, -0x1, R100, P2, P6 ;  /* 0xffffffffff617810 */ /* 0x000fe400017ec464 */
[----:B------:R-:W-:Y:S01]  /*7b330*/  IADD3 R44, P2, PT, R44, R9, RZ ;  /* 0x000000092c2c7210 */ /* 0x000fe20007f5e0ff */
[----:B------:R-:W-:Y:S01]  /*7b340*/  IMAD.WIDE.U32 R52, R0, R78, R58 ;  /* 0x0000004e00347225 */ /* 0x000fe200078e003a */
[----:B------:R-:W-:Y:S02]  /*7b350*/  IADD3.X R9, PT, PT, RZ, RZ, RZ, P3, !PT ;  /* 0x000000ffff097210 */ /* 0x000fe40001ffe4ff */
[----:B------:R-:W-:Y:S01]  /*7b360*/  SHF.R.U32.HI R97, RZ, 0x1f, R97 ;  /* 0x0000001fff617819 */ /* 0x000fe20000011661 */
[----:B------:R-:W-:-:S02]  /*7b370*/  IMAD.IADD R59, R47, 0x1, R5 ;  /* 0x000000012f3b7824 */ /* 0x000fc400078e0205 */
[----:B------:R-:W-:Y:S02]  /*7b380*/  IMAD.IADD R53, R49, 0x1, R53 ;  /* 0x0000000131357824 */ /* 0x000fe400078e0235 */
[----:B------:R-:W-:Y:S01]  /*7b390*/  IMAD.IADD R87, R87, 0x1, R41 ;  /* 0x0000000157577824 */ /* 0x000fe200078e0229 */
[----:B------:R-:W-:Y:S02]  /*7b3a0*/  IADD3 R34, P6, PT, R59, R52, RZ ;  /* 0x000000343b227210 */ /* 0x000fe40007fde0ff */
[----:B------:R-:W-:Y:S02]  /*7b3b0*/  IADD3 R52, P3, PT, R53, R44, RZ ;  /* 0x0000002c35347210 */ /* 0x000fe40007f7e0ff */
[----:B------:R-:W-:Y:S02]  /*7b3c0*/  IADD3.X R35, PT, PT, RZ, RZ, RZ, P6, !PT ;  /* 0x000000ffff237210 */ /* 0x000fe400037fe4ff */
[----:B------:R-:W-:Y:S01]  /*7b3d0*/  IADD3 R44, P0, PT, R9, R40, RZ ;  /* 0x00000028092c7210 */ /* 0x000fe20007f1e0ff */
[----:B------:R-:W-:-:S02]  /*7b3e0*/  IMAD.X R40, RZ, RZ, RZ, P5 ;  /* 0x000000ffff287224 */ /* 0x000fc400028e06ff */
[----:B------:R-:W-:Y:S01]  /*7b3f0*/  IMAD.X R53, RZ, RZ, RZ, P3 ;  /* 0x000000ffff357224 */ /* 0x000fe200018e06ff */
[----:B------:R-:W-:Y:S01]  /*7b400*/  IADD3 R43, P5, PT, R43, R44, RZ ;  /* 0x0000002c2b2b7210 */ /* 0x000fe20007fbe0ff */
[----:B------:R-:W-:-:S03]  /*7b410*/  IMAD.WIDE.U32 R34, R42, R77, R34 ;  /* 0x0000004d2a227225 */ /* 0x000fc600078e0022 */
[----:B------:R-:W-:Y:S01]  /*7b420*/  IADD3 R40, P3, PT, R40, R43, RZ ;  /* 0x0000002b28287210 */ /* 0x000fe20007f7e0ff */
[----:B------:R-:W-:Y:S01]  /*7b430*/  IMAD.X R9, RZ, RZ, RZ, P1 ;  /* 0x000000ffff097224 */ /* 0x000fe200008e06ff */
[----:B------:R-:W-:Y:S01]  /*7b440*/  IADD3 R97, P1, P6, R56, -R97, -R7 ;  /* 0x8000006138617210 */ /* 0x000fe20007e3e807 */
[----:B------:R-:W-:Y:S01]  /*7b450*/  IMAD.WIDE.U32 R52, R0, R79, R52 ;  /* 0x0000004f00347225 */ /* 0x000fe200078e0034 */
[----:B------:R-:W-:Y:S02]  /*7b460*/  IADD3.X R0, PT, PT, RZ, RZ, RZ, P4, !PT ;  /* 0x000000ffff007210 */ /* 0x000fe400027fe4ff */
[----:B------:R-:W-:Y:S01]  /*7b470*/  IADD3.X R43, PT, PT, RZ, -0x1, R100, P1, P6 ;  /* 0xffffffffff2b7810 */ /* 0x000fe20000fec464 */
[----:B------:R-:W-:Y:S01]  /*7b480*/  IMAD.IADD R57, R48, 0x1, R35 ;  /* 0x0000000130397824 */ /* 0x000fe200078e0223 */
[----:B------:R-:W-:Y:S02]  /*7b490*/  IADD3 R7, P4, PT, R9, R40, RZ ;  /* 0x0000002809077210 */ /* 0x000fe40007f9e0ff */
[----:B------:R-:W-:-:S02]  /*7b4a0*/  SHF.R.U32.HI R43, RZ, 0x1f, R43 ;  /* 0x0000001fff2b7819 */ /* 0x000fc4000001162b */
[----:B------:R-:W-:Y:S01]  /*7b4b0*/  IADD3 R54, P6, PT, R57, R52, RZ ;  /* 0x0000003439367210 */ /* 0x000fe20007fde0ff */
[----:B------:R-:W-:Y:S01]  /*7b4c0*/  IMAD.IADD R52, R50, 0x1, R53 ;  /* 0x0000000132347824 */ /* 0x000fe200078e0235 */
[----:B------:R-:W-:Y:S01]  /*7b4d0*/  IADD3 R0, P1, PT, R0, R7, RZ ;  /* 0x0000000700007210 */ /* 0x000fe20007f3e0ff */
[----:B------:R-:W-:Y:S01]  /*7b4e0*/  IMAD.X R7, RZ, RZ, RZ, P2 ;  /* 0x000000ffff077224 */ /* 0x000fe200010e06ff */
[----:B------:R-:W-:Y:S02]  /*7b4f0*/  IADD3.X R55, PT, PT, RZ, RZ, RZ, P6, !PT ;  /* 0x000000ffff377210 */ /* 0x000fe400037fe4ff */
[----:B------:R-:W-:Y:S02]  /*7b500*/  IADD3.X R9, PT, PT, RZ, RZ, RZ, P0, !PT ;  /* 0x000000ffff097210 */ /* 0x000fe400007fe4ff */
[----:B------:R-:W-:Y:S01]  /*7b510*/  IADD3 R98, P0, P6, R6, -R43, -R98 ;  /* 0x8000002b06627210 */ /* 0x000fe20007e1e862 */
[----:B------:R-:W-:Y:S01]  /*7b520*/  IMAD.WIDE.U32 R40, R42, R78, R54 ;  /* 0x0000004e2a287225 */ /* 0x000fe200078e0036 */
[----:B------:R-:W-:-:S02]  /*7b530*/  IADD3 R7, P2, PT, R7, R0, RZ ;  /* 0x0000000007077210 */ /* 0x000fc40007f5e0ff */
[----:B------:R-:W-:Y:S01]  /*7b540*/  IADD3.X R44, PT, PT, RZ, -0x1, R100, P0, P6 ;  /* 0xffffffffff2c7810 */ /* 0x000fe200007ec464 */
[----:B------:R-:W-:Y:S01]  /*7b550*/  IMAD.X R0, RZ, RZ, RZ, P5 ;  /* 0x000000ffff007224 */ /* 0x000fe200028e06ff */
[----:B------:R-:W-:Y:S01]  /*7b560*/  ISETP.GT.U32.AND P0, PT, R98, -0x1, PT ;  /* 0xffffffff6200780c */ /* 0x000fe20003f04070 */
[----:B------:R-:W-:Y:S01]  /*7b570*/  IMAD.IADD R53, R49, 0x1, R41 ;  /* 0x0000000131357824 */ /* 0x000fe200078e0229 */
[----:B------:R-:W-:Y:S02]  /*7b580*/  IADD3 R6, P5, PT, R52, R7, RZ ;  /* 0x0000000734067210 */ /* 0x000fe40007fbe0ff */
[----:B------:R-:W-:Y:S02]  /*7b590*/  ISETP.GT.AND.EX P0, PT, R44, -0x1, PT, P0 ;  /* 0xffffffff2c00780c */ /* 0x000fe40003f04300 */
[----:B------:R-:W-:Y:S02]  /*7b5a0*/  IADD3 R6, P6, PT, R53, R6, RZ ;  /* 0x0000000635067210 */ /* 0x000fe40007fde0ff */
[----:B------:R-:W-:Y:S01]  /*7b5b0*/  IADD3 R0, PT, PT, R0, R87, R9 ;  /* 0x0000005700007210 */ /* 0x000fe20007ffe009 */
[----:B------:R-:W-:Y:S01]  /*7b5c0*/  IMAD.X R9, RZ, RZ, RZ, P4 ;  /* 0x000000ffff097224 */ /* 0x000fe200020e06ff */
[----:B------:R-:W-:Y:S01]  /*7b5d0*/  IADD3.X R43, PT, PT, RZ, RZ, RZ, P3, !PT ;  /* 0x000000ffff2b7210 */ /* 0x000fe20001ffe4ff */
[----:B------:R-:W-:Y:S01]  /*7b5e0*/  IMAD.X R7, RZ, RZ, RZ, P6 ;  /* 0x000000ffff077224 */ /* 0x000fe200030e06ff */
[----:B------:R-:W-:-:S02]  /*7b5f0*/  IADD3.X R44, PT, PT, RZ, RZ, RZ, P1, !PT ;  /* 0x000000ffff2c7210 */ /* 0x000fc40000ffe4ff */
[----:B------:R-:W-:Y:S01]  /*7b600*/  IADD3 R0, PT, PT, R9, R0, R43 ;  /* 0x0000000009007210 */ /* 0x000fe20007ffe02b */
[----:B------:R-:W-:Y:S02]  /*7b610*/  IMAD.X R9, RZ, RZ, RZ, P2 ;  /* 0x000000ffff097224 */ /* 0x000fe400010e06ff */
[----:B------:R-:W-:-:S03]  /*7b620*/  IMAD.WIDE.U32 R42, R42, R79, R6 ;  /* 0x0000004f2a2a7225 */ /* 0x000fc600078e0006 */
[----:B------:R-:W-:Y:S01]  /*7b630*/  IADD3 R0, PT, PT, R9, R0, R44 ;  /* 0x0000000009007210 */ /* 0x000fe20007ffe02c */
[----:B------:R-:W-:Y:S01]  /*7b640*/  IMAD.X R6, RZ, RZ, RZ, P5 ;  /* 0x000000ffff067224 */ /* 0x000fe200028e06ff */
[----:B------:R-:W-:Y:S01]  /*7b650*/  IADD3 R7, PT, PT, R50, R43, RZ ;  /* 0x0000002b32077210 */ /* 0x000fe20007ffe0ff */
        /* <DEDUP_REMOVED lines=17> */
.L_x_242:
        /* <DEDUP_REMOVED lines=40> */
.L_x_243:
        /* <DEDUP_REMOVED lines=22> */
.L_x_244:
[C---:B------:R-:W-:Y:S01]  /*7bb50*/  SHF.L.U64.HI R5, R6.reuse, 0x1, R51 ;  /* 0x0000000106057819 */ /* 0x040fe20000010233 */
[----:B------:R-:W-:Y:S01]  /*7bb60*/  IMAD.SHL.U32 R4, R9, 0x2, RZ ;  /* 0x0000000209047824 */ /* 0x000fe200078e00ff */
[----:B------:R-:W-:Y:S02]  /*7bb70*/  SHF.L.U32 R6, R6, 0x1, RZ ;  /* 0x0000000106067819 */ /* 0x000fe400000006ff */
[----:B------:R-:W-:Y:S02]  /*7bb80*/  SHF.L.U64.HI R2, R44, 0x1, R7 ;  /* 0x000000012c027819 */ /* 0x000fe40000010207 */
[----:B------:R-:W-:Y:S01]  /*7bb90*/  SHF.R.U32.HI R3, RZ, 0x1f, R57 ;  /* 0x0000001fff037819 */ /* 0x000fe20000011639 */
[----:B------:R-:W-:Y:S01]  /*7bba0*/  IMAD.SHL.U32 R57, R57, 0x2, RZ ;  /* 0x0000000239397824 */ /* 0x000fe200078e00ff */
[----:B------:R-:W-:Y:S02]  /*7bbb0*/  LOP3.LUT R2, R2, 0x1, RZ, 0xc0, !PT ;  /* 0x0000000102027812 */ /* 0x000fe400078ec0ff */
[----:B------:R-:W-:Y:S01]  /*7bbc0*/  LOP3.LUT R58, R3, 0xfffffffe, R6, 0xf8, !PT ;  /* 0xfffffffe033a7812 */ /* 0x000fe200078ef806 */
[----:B------:R-:W-:Y:S01]  /*7bbd0*/  IMAD.MOV.U32 R3, RZ, RZ, RZ ;  /* 0x000000ffff037224 */ /* 0x000fe200078e00ff */
[----:B------:R-:W-:Y:S01]  /*7bbe0*/  LOP3.LUT R5, R5, 0x1, RZ, 0xc0, !PT ;  /* 0x0000000105057812 */ /* 0x000fe200078ec0ff */
[----:B------:R-:W-:Y:S01]  /*7bbf0*/  IMAD.SHL.U32 R6, R48, 0x2, RZ ;  /* 0x0000000230067824 */ /* 0x000fe200078e00ff */
[----:B------:R-:W-:Y:S01]  /*7bc00*/  SHF.L.U64.HI R35, R9, 0x1, R52 ;  /* 0x0000000109237819 */ /* 0x000fe20000010234 */
[----:B------:R-:W-:Y:S01]  /*7bc10*/  IMAD.WIDE.U32 R2, R0, 0x2, R2 ;  /* 0x0000000200027825 */ /* 0x000fe200078e0002 */
[----:B------:R-:W-:-:S02]  /*7bc20*/  LOP3.LUT R36, R5, 0xfffffffe, R4, 0xf8, !PT ;  /* 0xfffffffe05247812 */ /* 0x000fc400078ef804 */
[----:B------:R-:W-:Y:S01]  /*7bc30*/  SHF.L.U64.HI R9, R49, 0x1, R50 ;  /* 0x0000000131097819 */ /* 0x000fe20000010232 */
[----:B------:R-:W-:Y:S01]  /*7bc40*/  IMAD.SHL.U32 R4, R47, 0x2, RZ ;  /* 0x000000022f047824 */ /* 0x000fe200078e00ff */
[C---:B------:R-:W-:Y:S02]  /*7bc50*/  ISETP.LE.U32.AND P0, PT, R2.reuse, R79, PT ;  /* 0x0000004f0200720c */ /* 0x040fe40003f03070 */
[----:B------:R-:W-:Y:S02]  /*7bc60*/  ISETP.GT.U32.AND P1, PT, R2, -0x1, PT ;  /* 0xffffffff0200780c */ /* 0x000fe40003f24070 */
[----:B------:R-:W-:Y:S02]  /*7bc70*/  SHF.L.U64.HI R7, R48, 0x1, R45 ;  /* 0x0000000130077819 */ /* 0x000fe4000001022d */
[----:B------:R-:W-:Y:S02]  /*7bc80*/  ISETP.GT.U32.OR.EX P0, PT, R3, RZ, !P0, P1 ;  /* 0x000000ff0300720c */ /* 0x000fe40004704510 */
[----:B------:R-:W-:-:S02]  /*7bc90*/  SHF.L.U64.HI R5, R47, 0x1, R46 ;  /* 0x000000012f057819 */ /* 0x000fc4000001022e */
[----:B------:R-:W-:Y:S02]  /*7bca0*/  SHF.L.U32 R34, R49, 0x1, RZ ;  /* 0x0000000131227819 */ /* 0x000fe400000006ff */
[----:B------:R-:W-:Y:S02]  /*7bcb0*/  SHF.L.U32 R0, R44, 0x1, RZ ;  /* 0x000000012c007819 */ /* 0x000fe400000006ff */
[----:B------:R-:W-:Y:S02]  /*7bcc0*/  LOP3.LUT R35, R35, 0x1, RZ, 0xc0, !PT ;  /* 0x0000000123237812 */ /* 0x000fe400078ec0ff */
[----:B------:R-:W-:Y:S02]  /*7bcd0*/  LOP3.LUT R9, R9, 0x1, RZ, 0xc0, !PT ;  /* 0x0000000109097812 */ /* 0x000fe400078ec0ff */
[----:B------:R-:W-:Y:S02]  /*7bce0*/  LOP3.LUT R7, R7, 0x1, RZ, 0xc0, !PT ;  /* 0x0000000107077812 */ /* 0x000fe400078ec0ff */
[----:B------:R-:W-:-:S02]  /*7bcf0*/  LOP3.LUT R5, R5, 0x1, RZ, 0xc0, !PT ;  /* 0x0000000105057812 */ /* 0x000fc400078ec0ff */
[----:B------:R-:W-:Y:S02]  /*7bd00*/  LOP3.LUT R34, R35, 0xfffffffe, R34, 0xf8, !PT ;  /* 0xfffffffe23227812 */ /* 0x000fe400078ef822 */
[----:B------:R-:W-:Y:S02]  /*7bd10*/  LOP3.LUT R6, R9, 0xfffffffe, R6, 0xf8, !PT ;  /* 0xfffffffe09067812 */ /* 0x000fe400078ef806 */
[----:B------:R-:W-:Y:S02]  /*7bd20*/  LOP3.LUT R4, R7, 0xfffffffe, R4, 0xf8, !PT ;  /* 0xfffffffe07047812 */ /* 0x000fe400078ef804 */
        /* <DEDUP_REMOVED lines=34> */
.L_x_245:
        /* <DEDUP_REMOVED lines=24> */
.L_x_212:
[C---:B------:R-:W-:Y:S01]  /*7c0d0*/  SHF.L.U64.HI R84, R105.reuse, 0x1, R132 ;  /* 0x0000000169547819 */ /* 0x040fe20000010284 */
[----:B------:R-:W-:Y:S01]  /*7c0e0*/  IMAD.SHL.U32 R83, R108, 0x2, RZ ;  /* 0x000000026c537824 */ /* 0x000fe200078e00ff */
[C---:B------:R-:W-:Y:S01]  /*7c0f0*/  SHF.L.U64.HI R86, R102.reuse, 0x1, R129 ;  /* 0x0000000166567819 */ /* 0x040fe20000010281 */
[----:B------:R-:W-:Y:S01]  /*7c100*/  IMAD.SHL.U32 R88, R102, 0x2, RZ ;  /* 0x0000000266587824 */ /* 0x000fe200078e00ff */
[----:B------:R-:W-:Y:S02]  /*7c110*/  LOP3.LUT R84, R84, 0x1, RZ, 0xc0, !PT ;  /* 0x0000000154547812 */ /* 0x000fe400078ec0ff */
[----:B------:R-:W-:Y:S02]  /*7c120*/  SHF.L.U32 R85, R105, 0x1, RZ ;  /* 0x0000000169557819 */ /* 0x000fe400000006ff */
[----:B------:R-:W-:Y:S01]  /*7c130*/  LOP3.LUT R139, R84, 0xfffffffe, R83, 0xf8, !PT ;  /* 0xfffffffe548b7812 */ /* 0x000fe200078ef853 */
[----:B------:R-:W-:Y:S01]  /*7c140*/  IMAD.SHL.U32 R83, R114, 0x2, RZ ;  /* 0x0000000272537824 */ /* 0x000fe200078e00ff */
[----:B------:R-:W-:-:S02]  /*7c150*/  LOP3.LUT R86, R86, 0x1, RZ, 0xc0, !PT ;  /* 0x0000000156567812 */ /* 0x000fc400078ec0ff */
[----:B------:R-:W-:Y:S02]  /*7c160*/  SHF.L.U64.HI R84, R117, 0x1, R128 ;  /* 0x0000000175547819 */ /* 0x000fe40000010280 */
[----:B------:R-:W-:Y:S01]  /*7c170*/  LOP3.LUT R141, R86, 0xfffffffe, R85, 0xf8, !PT ;  /* 0xfffffffe568d7812 */ /* 0x000fe200078ef855 */
[----:B------:R-:W-:Y:S01]  /*7c180*/  IMAD.MOV.U32 R85, RZ, RZ, RZ ;  /* 0x000000ffff557224 */ /* 0x000fe200078e00ff */
[----:B------:R-:W-:Y:S02]  /*7c190*/  LOP3.LUT R84, R84, 0x1, RZ, 0xc0, !PT ;  /* 0x0000000154547812 */ /* 0x000fe400078ec0ff */
[----:B------:R-:W-:Y:S02]  /*7c1a0*/  SHF.R.U32.HI R81, RZ, 0x1f, R99 ;  /* 0x0000001fff517819 */ /* 0x000fe40000011663 */
[----:B------:R-:W-:Y:S01]  /*7c1b0*/  SHF.L.U64.HI R90, R108, 0x1, R123 ;  /* 0x000000016c5a7819 */ /* 0x000fe2000001027b */
[----:B------:R-:W-:Y:S01]  /*7c1c0*/  IMAD.WIDE.U32 R84, R120, 0x2, R84 ;  /* 0x0000000278547825 */ /* 0x000fe200078e0054 */
[----:B------:R-:W-:-:S02]  /*7c1d0*/  LOP3.LUT R126, R81, 0xfffffffe, R88, 0xf8, !PT ;  /* 0xfffffffe517e7812 */ /* 0x000fc400078ef858 */
[----:B------:R-:W-:Y:S02]  /*7c1e0*/  SHF.L.U32 R81, R111, 0x1, RZ ;  /* 0x000000016f517819 */ /* 0x000fe400000006ff */
[C---:B------:R-:W-:Y:S02]  /*7c1f0*/  ISETP.LE.U32.AND P0, PT, R84.reuse, R79, PT ;  /* 0x0000004f5400720c */ /* 0x040fe40003f03070 */
[----:B------:R-:W-:Y:S02]  /*7c200*/  ISETP.GT.U32.AND P1, PT, R84, -0x1, PT ;  /* 0xffffffff5400780c */ /* 0x000fe40003f24070 */
[----:B------:R-:W-:Y:S02]  /*7c210*/  LOP3.LUT R90, R90, 0x1, RZ, 0xc0, !PT ;  /* 0x000000015a5a7812 */ /* 0x000fe400078ec0ff */
[----:B------:R-:W-:Y:S02]  /*7c220*/  ISETP.GT.U32.OR.EX P0, PT, R85, RZ, !P0, P1 ;  /* 0x000000ff5500720c */ /* 0x000fe40004704510 */
[----:B------:R-:W-:-:S02]  /*7c230*/  SHF.L.U64.HI R86, R114, 0x1, R127 ;  /* 0x0000000172567819 */ /* 0x000fc4000001027f */
[----:B------:R-:W-:Y:S02]  /*7c240*/  SHF.L.U64.HI R88, R111, 0x1, R130 ;  /* 0x000000016f587819 */ /* 0x000fe40000010282 */
[----:B------:R-:W-:Y:S01]  /*7c250*/  LOP3.LUT R127, R90, 0xfffffffe, R81, 0xf8, !PT ;  /* 0xfffffffe5a7f7812 */ /* 0x000fe200078ef851 */
[----:B------:R-:W-:Y:S01]  /*7c260*/  IMAD.MOV.U32 R90, RZ, RZ, R84 ;  /* 0x000000ffff5a7224 */ /* 0x000fe200078e0054 */
[----:B------:R-:W-:Y:S02]  /*7c270*/  SHF.L.U32 R81, R117, 0x1, RZ ;  /* 0x0000000175517819 */ /* 0x000fe400000006ff */
[----:B------:R-:W-:Y:S02]  /*7c280*/  LOP3.LUT R86, R86, 0x1, RZ, 0xc0, !PT ;  /* 0x0000000156567812 */ /* 0x000fe400078ec0ff */
[----:B------:R-:W-:Y:S02]  /*7c290*/  LOP3.LUT R88, R88, 0x1, RZ, 0xc0, !PT ;  /* 0x0000000158587812 */ /* 0x000fe400078ec0ff */
[----:B------:R-:W-:Y:S01]  /*7c2a0*/  LOP3.LUT R135, R86, 0xfffffffe, R81, 0xf8, !PT ;  /* 0xfffffffe56877812 */ /* 0x000fe200078ef851 */
[----:B------:R-:W-:Y:S01]  /*7c2b0*/  IMAD.SHL.U32 R81, R99, 0x2, RZ ;  /* 0x0000000263517824 */ /* 0x000fe200078e00ff */
[----:B------:R-:W-:Y:S01]  /*7c2c0*/  LOP3.LUT R130, R88, 0xfffffffe, R83, 0xf8, !PT ;  /* 0xfffffffe58827812 */ /* 0x000fe200078ef853 */
        /* <DEDUP_REMOVED lines=26> */
.L_x_246:
        /* <DEDUP_REMOVED lines=22> */
.L_x_247:
[----:B------:R-:W-:Y:S01]  /*7c5d0*/  IMAD.WIDE.U32 R92, R81, R81, RZ ;  /* 0x00000051515c7225 */ /* 0x000fe200078e00ff */
[----:B------:R-:W-:-:S03]  /*7c5e0*/  MOV R87, RZ ;  /* 0x000000ff00577202 */ /* 0x000fc60000000f00 */
[----:B------:R-:W-:Y:S02]  /*7c5f0*/  IMAD.MOV.U32 R88, RZ, RZ, R93 ;  /* 0x000000ffff587224 */ /* 0x000fe400078e005d */
[----:B------:R-:W-:Y:S02]  /*7c600*/  HFMA2 R93, -RZ, RZ, 0, 0 ;  /* 0x00000000ff5d7431 */ /* 0x000fe400000001ff */
[----:B------:R-:W-:Y:S01]  /*7c610*/  IMAD.MOV.U32 R89, RZ, RZ, RZ ;  /* 0x000000ffff597224 */ /* 0x000fe200078e00ff */
[C---:B------:R-:W-:Y:S01]  /*7c620*/  LOP3.LUT R84, R92.reuse, 0xfffffffd, RZ, 0xc0, !PT ;  /* 0xfffffffd5c547812 */ /* 0x040fe200078ec0ff */
[----:B------:R-:W-:Y:S02]  /*7c630*/  IMAD R143, R92, R42, RZ ;  /* 0x0000002a5c8f7224 */ /* 0x000fe400078e02ff */
[----:B------:R-:W-:-:S04]  /*7c640*/  IMAD.WIDE.U32 R88, R81, R126, R88 ;  /* 0x0000007e51587225 */ /* 0x000fc800078e0058 */
[----:B------:R-:W-:Y:S02]  /*7c650*/  IMAD.MOV.U32 R85, RZ, RZ, RZ ;  /* 0x000000ffff557224 */ /* 0x000fe400078e00ff */
[----:B------:R-:W-:Y:S02]  /*7c660*/  IMAD.IADD R86, R89, 0x1, R93 ;  /* 0x0000000159567824 */ /* 0x000fe400078e025d */
[----:B------:R-:W-:Y:S02]  /*7c670*/  IMAD.MOV.U32 R89, RZ, RZ, RZ ;  /* 0x000000ffff597224 */ /* 0x000fe400078e00ff */
[----:B------:R-:W-:-:S04]  /*7c680*/  IMAD.WIDE.U32 R86, R81, R141, R86 ;  /* 0x0000008d51567225 */ /* 0x000fc800078e0056 */
[----:B------:R-:W-:-:S04]  /*7c690*/  IMAD.WIDE.U32 R88, R81, R126, R88 ;  /* 0x0000007e51587225 */ /* 0x000fc800078e0058 */
[----:B------:R-:W-:Y:S02]  /*7c6a0*/  IMAD.IADD R83, R93, 0x1, R89 ;  /* 0x000000015d537824 */ /* 0x000fe400078e0259 */
[----:B------:R-:W-:-:S03]  /*7c6b0*/  IMAD.HI.U32 R92, R143, R72, R84 ;  /* 0x000000488f5c7227 */ /* 0x000fc600078e0054 */
[----:B------:R-:W-:Y:S01]  /*7c6c0*/  IADD3 R84, P0, PT, R83, R86, RZ ;  /* 0x0000005653547210 */ /* 0x000fe20007f1e0ff */
[----:B------:R-:W-:Y:S02]  /*7c6d0*/  HFMA2 R83, -RZ, RZ, 0, 0 ;  /* 0x00000000ff537431 */ /* 0x000fe400000001ff */
[----:B------:R-:W-:Y:S02]  /*7c6e0*/  IMAD.IADD R89, R43, 0x1, R92 ;  /* 0x000000012b597824 */ /* 0x000fe400078e025c */
[----:B------:R-:W-:Y:S02]  /*7c6f0*/  IMAD.MOV.U32 R95, RZ, RZ, RZ ;  /* 0x000000ffff5f7224 */ /* 0x000fe400078e00ff */
[----:B------:R-:W-:Y:S01]  /*7c700*/  IMAD.X R85, RZ, RZ, RZ, P0 ;  /* 0x000000ffff557224 */ /* 0x000fe200000e06ff */
[----:B------:R-:W-:Y:S01]  /*7c710*/  IADD3 R88, P0, PT, R89, R88, RZ ;  /* 0x0000005859587210 */ /* 0x000fe20007f1e0ff */
[----:B------:R-:W-:Y:S02]  /*7c720*/  IMAD.MOV.U32 R136, RZ, RZ, RZ ;  /* 0x000000ffff887224 */ /* 0x000fe400078e00ff */
[----:B------:R-:W-:Y:S01]  /*7c730*/  IMAD.WIDE.U32 R84, R126, R126, R84 ;  /* 0x0000007e7e547225 */ /* 0x000fe200078e0054 */
[----:B------:R-:W-:-:S03]  /*7c740*/  IADD3 R86, PT, PT, R87, R83, RZ ;  /* 0x0000005357567210 */ /* 0x000fc60007ffe0ff */
[----:B------:R-:W-:Y:S01]  /*7c750*/  IMAD.MOV.U32 R87, RZ, RZ, RZ ;  /* 0x000000ffff577224 */ /* 0x000fe200078e00ff */
[----:B------:R-:W-:Y:S01]  /*7c760*/  IADD3 R93, PT, PT, R93, R85, RZ ;  /* 0x000000555d5d7210 */ /* 0x000fe20007ffe0ff */
[----:B------:R-:W-:Y:S02]  /*7c770*/  IMAD.X R89, RZ, RZ, RZ, P0 ;  /* 0x000000ffff597224 */ /* 0x000fe400000e06ff */
[----:B------:R-:W-:-:S04]  /*7c780*/  IMAD.WIDE.U32 R86, R81, R139, R86 ;  /* 0x0000008b51567225 */ /* 0x000fc800078e0056 */
[----:B------:R-:W-:Y:S01]  /*7c790*/  IMAD.MOV.U32 R85, RZ, RZ, RZ ;  /* 0x000000ffff557224 */ /* 0x000fe200078e00ff */
[----:B------:R-:W-:Y:S01]  /*7c7a0*/  IADD3 R92, P0, PT, R93, R86, RZ ;  /* 0x000000565d5c7210 */ /* 0x000fe20007f1e0ff */
[----:B------:R-:W-:-:S03]  /*7c7b0*/  IMAD.WIDE.U32 R88, R143, R73, R88 ;  /* 0x000000498f587225 */ /* 0x000fc600078e0058 */
[----:B------:R-:W-:Y:S01]  /*7c7c0*/  IADD3.X R93, PT, PT, RZ, RZ, RZ, P0, !PT ;  /* 0x000000ffff5d7210 */ /* 0x000fe200007fe4ff */
[----:B------:R-:W-:Y:S02]  /*7c7d0*/  IMAD.IADD R86, R87, 0x1, R95 ;  /* 0x0000000157567824 */ /* 0x000fe400078e025f */
[----:B------:R-:W-:-:S04]  /*7c7e0*/  IMAD.WIDE.U32 R84, R81, R141, R84 ;  /* 0x0000008d51547225 */ /* 0x000fc800078e0054 */
[----:B------:R-:W-:Y:S01]  /*7c7f0*/  IMAD.IADD R87, R44, 0x1, R89 ;  /* 0x000000012c577824 */ /* 0x000fe200078e0259 */
[----:B------:R-:W-:Y:S01]  /*7c800*/  IADD3 R85, PT, PT, R83, R85, RZ ;  /* 0x0000005553557210 */ /* 0x000fe20007ffe0ff */
[----:B------:R-:W-:Y:S02]  /*7c810*/  IMAD R132, R88, R42, RZ ;  /* 0x0000002a58847224 */ /* 0x000fe400078e02ff */
[----:B------:R-:W-:Y:S01]  /*7c820*/  IMAD.WIDE.U32 R92, R126, R141, R92 ;  /* 0x0000008d7e5c7225 */ /* 0x000fe200078e005c */
[----:B------:R-:W-:-:S03]  /*7c830*/  IADD3 R84, P0, PT, R87, R84, RZ ;  /* 0x0000005457547210 */ /* 0x000fc60007f1e0ff */
[----:B------:R-:W-:Y:S02]  /*7c840*/  IMAD.MOV.U32 R89, RZ, RZ, RZ ;  /* 0x000000ffff597224 */ /* 0x000fe400078e00ff */
[----:B------:R-:W-:Y:S02]  /*7c850*/  IMAD.MOV.U32 R87, RZ, RZ, RZ ;  /* 0x000000ffff577224 */ /* 0x000fe400078e00ff */
[----:B------:R-:W-:Y:S01]  /*7c860*/  IMAD.HI.U32 R94, R132, R72, R88 ;  /* 0x00000048845e7227 */ /* 0x000fe200078e0058 */
[----:B------:R-:W-:Y:S02]  /*7c870*/  IADD3 R88, P1, PT, R85, R92, RZ ;  /* 0x0000005c55587210 */ /* 0x000fe40007f3e0ff */
[----:B------:R-:W-:Y:S01]  /*7c880*/  IADD3.X R85, PT, PT, RZ, RZ, RZ, P0, !PT ;  /* 0x000000ffff557210 */ /* 0x000fe200007fe4ff */
        /* <DEDUP_REMOVED lines=8> */
[----:B------:R-:W-:Y:S01]  /*7c910*/  IADD3.X R93, PT, PT, RZ, RZ, RZ, P0, !PT ;  /* 0x000000ffff5d7210 */ /* 0x000fe200007fe4ff */
[----:B------:R-:W-:-:S04]  /*7c920*/  IMAD.WIDE.U32 R88, R126, R141, R88 ;  /* 0x0000008d7e587225 */ /* 0x000fc800078e0058 */
[----:B------:R-:W-:Y:S01]  /*7c930*/  IMAD.WIDE.U32 R92, R126, R139, R92 ;  /* 0x0000008b7e5c7225 */ /* 0x000fe200078e005c */
[----:B------:R-:W-:-:S03]  /*7c940*/  IADD3 R125, PT, PT, R83, R89, RZ ;  /* 0x00000059537d7210 */ /* 0x000fc60007ffe0ff */
        /* <DEDUP_REMOVED lines=32> */
[----:B------:R-:W-:Y:S02]  /*7cb50*/  IMAD.X R87, RZ, RZ, RZ, P1 ;  /* 0x000000ffff577224 */ /* 0x000fe400008e06ff */
[----:B------:R-:W-:Y:S02]  /*7cb60*/  IMAD.IADD R85, R95, 0x1, R85 ;  /* 0x000000015f557824 */ /* 0x000fe400078e0255 */
[----:B------:R-:W-:-:S04]  /*7cb70*/  IMAD.WIDE.U32 R86, R141, R139, R86 ;  /* 0x0000008b8d567225 */ /* 0x000fc800078e0056 */
[----:B------:R-:W-:Y:S01]  /*7cb80*/  IMAD.WIDE.U32 R88, R143, R75, R88 ;  /* 0x0000004b8f587225 */ /* 0x000fe200078e0058 */
[----:B------:R-:W-:-:S03]  /*7cb90*/  IADD3 R86, P1, PT, R85, R86, RZ ;  /* 0x0000005655567210 */ /* 0x000fc60007f3e0ff */
[----:B------:R-:W-:Y:S01]  /*7cba0*/  HFMA2 R85, -RZ, RZ, 0, 0 ;  /* 0x00000000ff557431 */ /* 0x000fe200000001ff */
[----:B------:R-:W-:Y:S01]  /*7cbb0*/  IADD3 R87, PT, PT, R95, R87, RZ ;  /* 0x000000575f577210 */ /* 0x000fe20007ffe0ff */
[----:B------:R-:W-:Y:S01]  /*7cbc0*/  IMAD.MOV.U32 R131, RZ, RZ, RZ ;  /* 0x000000ffff837224 */ /* 0x000fe200078e00ff */
[----:B------:R-:W-:Y:S01]  /*7cbd0*/  IADD3 R124, P2, PT, R129, R88, RZ ;  /* 0x00000058817c7210 */ /* 0x000fe20007f5e0ff */
[----:B------:R-:W-:Y:S02]  /*7cbe0*/  IMAD.IADD R133, R46, 0x1, R89 ;  /* 0x000000012e857824 */ /* 0x000fe400078e0259 */
[----:B------:R-:W-:Y:S01]  /*7cbf0*/  IMAD.IADD R88, R93, 0x1, R131 ;  /* 0x000000015d587824 */ /* 0x000fe200078e0283 */
[----:B------:R-:W-:Y:S01]  /*7cc00*/  IADD3.X R125, PT, PT, RZ, RZ, RZ, P2, !PT ;  /* 0x000000ffff7d7210 */ /* 0x000fe200017fe4ff */
[----:B------:R-:W-:Y:S02]  /*7cc10*/  IMAD.X R93, RZ, RZ, RZ, P0 ;  /* 0x000000ffff5d7224 */ /* 0x000fe400000e06ff */
[----:B------:R-:W-:-:S02]  /*7cc20*/  IMAD.MOV.U32 R89, RZ, RZ, RZ ;  /* 0x000000ffff597224 */ /* 0x000fc400078e00ff */
[----:B------:R-:W-:-:S04]  /*7cc30*/  IMAD.WIDE.U32 R92, R126, R130, R92 ;  /* 0x000000827e5c7225 */ /* 0x000fc800078e005c */
        /* <DEDUP_REMOVED lines=12> */
[----:B------:R-:W-:Y:S02]  /*7cd00*/  IMAD.MOV.U32 R129, RZ, RZ, RZ ;  /* 0x000000ffff817224 */ /* 0x000fe400078e00ff */
[----:B------:R-:W-:Y:S02]  /*7cd10*/  IMAD.IADD R125, R136, 0x1, R85 ;  /* 0x00000001887d7824 */ /* 0x000fe400078e0255 */
[----:B------:R-:W-:Y:S02]  /*7cd20*/  IMAD.X R85, RZ, RZ, RZ, P1 ;  /* 0x000000ffff557224 */ /* 0x000fe400008e06ff */
[----:B------:R-:W-:-:S04]  /*7cd30*/  IMAD.WIDE.U32 R86, R141, R139, R86 ;  /* 0x0000008b8d567225 */ /* 0x000fc800078e0056 */
        /* <DEDUP_REMOVED lines=12> */
[----:B------:R-:W-:Y:S01]  /*7ce00*/  IADD3.X R87, PT, PT, RZ, RZ, RZ, P1, !PT ;  /* 0x000000ffff577210 */ /* 0x000fe20000ffe4ff */
[----:B------:R-:W-:Y:S02]  /*7ce10*/  IMAD.IADD R85, R131, 0x1, R89 ;  /* 0x0000000183557824 */ /* 0x000fe400078e0259 */
[----:B------:R-:W-:Y:S01]  /*7ce20*/  IMAD.WIDE.U32 R124, R123, R73, R124 ;  /* 0x000000497b7c7225 */ /* 0x000fe200078e007c */
[----:B------:R-:W-:Y:S02]  /*7ce30*/  IADD3 R88, P1, PT, R93, R88, RZ ;  /* 0x000000585d587210 */ /* 0x000fe40007f3e0ff */
[----:B------:R-:W-:Y:S01]  /*7ce40*/  IADD3 R94, P0, PT, R85, R94, RZ ;  /* 0x0000005e555e7210 */ /* 0x000fe20007f1e0ff */
[----:B------:R-:W-:Y:S01]  /*7ce50*/  IMAD.X R93, RZ, RZ, RZ, P2 ;  /* 0x000000ffff5d7224 */ /* 0x000fe200010e06ff */
        /* <DEDUP_REMOVED lines=8> */
[----:B------:R-:W-:Y:S01]  /*7cee0*/  MOV R87, RZ ;  /* 0x000000ff00577202 */ /* 0x000fe20000000f00 */
[----:B------:R-:W-:Y:S01]  /*7cef0*/  IMAD.X R89, RZ, RZ, RZ, P1 ;  /* 0x000000ffff597224 */ /* 0x000fe200008e06ff */
[----:B------:R-:W-:Y:S01]  /*7cf00*/  IADD3 R84, P4, PT, R133, R84, RZ ;  /* 0x0000005485547210 */ /* 0x000fe20007f9e0ff */
[----:B------:R-:W-:-:S02]  /*7cf10*/  IMAD R128, R124, R42, RZ ;  /* 0x0000002a7c807224 */ /* 0x000fc400078e02ff */
[----:B------:R-:W-:Y:S02]  /*7cf20*/  IMAD.MOV.U32 R125, RZ, RZ, RZ ;  /* 0x000000ffff7d7224 */ /* 0x000fe400078e00ff */
[----:B------:R-:W-:-:S04]  /*7cf30*/  IMAD.WIDE.U32 R88, R141, R130, R88 ;  /* 0x000000828d587225 */ /* 0x000fc800078e0058 */
[----:B------:R-:W-:Y:S01]  /*7cf40*/  IMAD.HI.U32 R124, R128, R72, R124 ;  /* 0x00000048807c7227 */ /* 0x000fe200078e007c */
[----:B------:R-:W-:-:S03]  /*7cf50*/  IADD3 R88, P1, PT, R93, R88, RZ ;  /* 0x000000585d587210 */ /* 0x000fc60007f3e0ff */
[----:B------:R-:W-:Y:S02]  /*7cf60*/  IMAD.IADD R125, R46, 0x1, R85 ;  /* 0x000000012e7d7824 */ /* 0x000fe400078e0255 */
[----:B------:R-:W-:-:S04]  /*7cf70*/  IMAD.WIDE.U32 R86, R81, R130, R86 ;  /* 0x0000008251567225 */ /* 0x000fc800078e0056 */
[----:B------:R-:W-:Y:S01]  /*7cf80*/  IMAD.X R95, RZ, RZ, RZ, P0 ;  /* 0x000000ffff5f7224 */ /* 0x000fe200000e06ff */
[----:B------:R-:W-:Y:S01]  /*7cf90*/  IADD3 R86, P3, PT, R83, R86, RZ ;  /* 0x0000005653567210 */ /* 0x000fe20007f7e0ff */
[----:B------:R-:W-:Y:S01]  /*7cfa0*/  IMAD.X R85, RZ, RZ, RZ, P4 ;  /* 0x000000ffff557224 */ /* 0x000fe200020e06ff */
[----:B------:R-:W-:Y:S01]  /*7cfb0*/  IADD3 R83, PT, PT, R43, R124, RZ ;  /* 0x0000007c2b537210 */ /* 0x000fe20007ffe0ff */
[----:B------:R-:W-:Y:S01]  /*7cfc0*/  IMAD.X R93, RZ, RZ, RZ, P2 ;  /* 0x000000ffff5d7224 */ /* 0x000fe200010e06ff */
[C---:B------:R-:W-:Y:S01]  /*7cfd0*/  IADD3 R87, PT, PT, R121.reuse, R87, RZ ;  /* 0x0000005779577210 */ /* 0x040fe20007ffe0ff */
[----:B------:R-:W-:Y:S02]  /*7cfe0*/  IMAD.IADD R89, R121, 0x1, R89 ;  /* 0x0000000179597824 */ /* 0x000fe400078e0259 */
[----:B------:R-:W-:-:S04]  /*7cff0*/  IMAD.WIDE.U32 R94, R126, R90, R94 ;  /* 0x0000005a7e5e7225 */ /* 0x000fc800078e005e */
[----:B------:R-:W-:Y:S01]  /*7d000*/  IMAD.WIDE.U32 R84, R123, R74, R84 ;  /* 0x0000004a7b547225 */ /* 0x000fe200078e0054 */
[----:B------:R-:W-:-:S03]  /*7d010*/  IADD3 R94, P0, PT, R89, R94, RZ ;  /* 0x0000005e595e7210 */ /* 0x000fc60007f1e0ff */
[----:B------:R-:W-:Y:S01]  /*7d020*/  IMAD.WIDE.U32 R92, R141, R127, R92 ;  /* 0x0000007f8d5c7225 */ /* 0x000fe200078e005c */
[----:B------:R-:W-:-:S03]  /*7d030*/  IADD3 R84, P4, PT, R83, R84, RZ ;  /* 0x0000005453547210 */ /* 0x000fc60007f9e0ff */
[----:B------:R-:W-:Y:S01]  /*7d040*/  IMAD.X R89, RZ, RZ, RZ, P1 ;  /* 0x000000ffff597224 */ /* 0x000fe200008e06ff */
[----:B------:R-:W-:Y:S01]  /*7d050*/  IADD3 R92, P2, PT, R87, R92, RZ ;  /* 0x0000005c575c7210 */ /* 0x000fe20007f5e0ff */
[----:B------:R-:W-:Y:S01]  /*7d060*/  IMAD.IADD R133, R129, 0x1, R95 ;  /* 0x0000000181857824 */ /* 0x000fe200078e025f */
[----:B------:R-:W-:Y:S01]  /*7d070*/  IADD3.X R87, PT, PT, RZ, RZ, RZ, P3, !PT ;  /* 0x000000ffff577210 */ /* 0x000fe20001ffe4ff */
[----:B------:R-:W-:Y:S02]  /*7d080*/  IMAD.IADD R83, R45, 0x1, R85 ;  /* 0x000000012d537824 */ /* 0x000fe400078e0255 */
[----:B------:R-:W-:Y:S02]  /*7d090*/  IMAD.IADD R93, R136, 0x1, R93 ;  /* 0x00000001885d7824 */ /* 0x000fe400078e025d */
        /* <DEDUP_REMOVED lines=9> */
[----:B------:R-:W-:Y:S02]  /*7d130*/  IADD3 R94, P1, PT, R89, R94, RZ ;  /* 0x0000005e595e7210 */ /* 0x000fe40007f3e0ff */
[----:B------:R-:W-:Y:S01]  /*7d140*/  IADD3 R124, PT, PT, R131, R95, RZ ;  /* 0x0000005f837c7210 */ /* 0x000fe20007ffe0ff */
[----:B------:R-:W-:Y:S01]  /*7d150*/  IMAD.X R93, RZ, RZ, RZ, P2 ;  /* 0x000000ffff5d7224 */ /* 0x000fe200010e06ff */
[----:B------:R-:W-:Y:S01]  /*7d160*/  IADD3.X R95, PT, PT, RZ, RZ, RZ, P1, !PT ;  /* 0x000000ffff5f7210 */ /* 0x000fe20000ffe4ff */
[----:B------:R-:W-:Y:S02]  /*7d170*/  IMAD.IADD R137, R44, 0x1, R85 ;  /* 0x000000012c897824 */ /* 0x000fe400078e0255 */
[----:B------:R-:W-:Y:S02]  /*7d180*/  HFMA2 R85, -RZ, RZ, 0, 0 ;  /* 0x00000000ff557431 */ /* 0x000fe400000001ff */
[----:B------:R-:W-:Y:S01]  /*7d190*/  IMAD.X R89, RZ, RZ, RZ, P0 ;  /* 0x000000ffff597224 */ /* 0x000fe200000e06ff */
[----:B------:R-:W-:Y:S01]  /*7d1a0*/  IADD3 R124, P0, PT, R124, R133, RZ ;  /* 0x000000857c7c7210 */ /* 0x000fe20007f1e0ff */
[----:B------:R-:W-:-:S04]  /*7d1b0*/  IMAD.WIDE.U32 R92, R126, R130, R92 ;  /* 0x000000827e5c7225 */ /* 0x000fc800078e005c */
[----:B------:R-:W-:Y:S01]  /*7d1c0*/  IMAD.IADD R145, R48, 0x1, R87 ;  /* 0x0000000130917824 */ /* 0x000fe200078e0257 */
[----:B------:R-:W-:Y:S01]  /*7d1d0*/  IADD3 R93, PT, PT, R121, R93, RZ ;  /* 0x0000005d795d7210 */ /* 0x000fe20007ffe0ff */
[----:B------:R-:W-:Y:S02]  /*7d1e0*/  IMAD.X R87, RZ, RZ, RZ, P3 ;  /* 0x000000ffff577224 */ /* 0x000fe400018e06ff */
[----:B------:R-:W-:-:S04]  /*7d1f0*/  IMAD.WIDE.U32 R88, R139, R127, R88 ;  /* 0x0000007f8b587225 */ /* 0x000fc800078e0058 */
[----:B------:R-:W-:Y:S01]  /*7d200*/  IMAD R133, R84, R42, RZ ;  /* 0x0000002a54857224 */ /* 0x000fe200078e02ff */
[----:B------:R-:W-:Y:S01]  /*7d210*/  IADD3 R88, P2, PT, R93, R88, RZ ;  /* 0x000000585d587210 */ /* 0x000fe20007f5e0ff */
[----:B------:R-:W-:-:S04]  /*7d220*/  IMAD.WIDE.U32 R86, R132, R76, R86 ;  /* 0x0000004c84567225 */ /* 0x000fc800078e0056 */
[----:B------:R-:W-:Y:S01]  /*7d230*/  IMAD.IADD R89, R136, 0x1, R89 ;  /* 0x0000000188597824 */ /* 0x000fe200078e0259 */
[----:B------:R-:W-:Y:S01]  /*7d240*/  IADD3 R86, P3, PT, R83, R86, RZ ;  /* 0x0000005653567210 */ /* 0x000fe20007f7e0ff */
[----:B------:R-:W-:-:S04]  /*7d250*/  IMAD.WIDE.U32 R94, R139, R130, R94 ;  /* 0x000000828b5e7225 */ /* 0x000fc800078e005e */
[----:B------:R-:W-:Y:S01]  /*7d260*/  IMAD.HI.U32 R140, R133, R72, R84 ;  /* 0x00000048858c7227 */ /* 0x000fe200078e0054 */
[----:B------:R-:W-:-:S03]  /*7d270*/  IADD3 R95, PT, PT, R121, R95, RZ ;  /* 0x0000005f795f7210 */ /* 0x000fc60007ffe0ff */
[----:B------:R-:W-:Y:S01]  /*7d280*/  IMAD.MOV.U32 R84, RZ, RZ, R92 ;  /* 0x000000ffff547224 */ /* 0x000fe200078e005c */
[----:B------:R-:W-:Y:S01]  /*7d290*/  IADD3 R92, P1, PT, R89, R94, RZ ;  /* 0x0000005e595c7210 */ /* 0x000fe20007f3e0ff */
[----:B------:R-:W-:Y:S02]  /*7d2a0*/  IMAD.X R125, RZ, RZ, RZ, P0 ;  /* 0x000000ffff7d7224 */ /* 0x000fe400000e06ff */
[----:B------:R-:W-:Y:S01]  /*7d2b0*/  IMAD.IADD R83, R47, 0x1, R87 ;  /* 0x000000012f537824 */ /* 0x000fe200078e0257 */
[----:B------:R-:W-:Y:S01]  /*7d2c0*/  IADD3.X R87, PT, PT, RZ, RZ, RZ, P3, !PT ;  /* 0x000000ffff577210 */ /* 0x000fe20001ffe4ff */
[----:B------:R-:W-:-:S04]  /*7d2d0*/  IMAD.WIDE.U32 R84, R81, R135, R84 ;  /* 0x0000008751547225 */ /* 0x000fc800078e0054 */
        /* <DEDUP_REMOVED lines=19> */
[----:B------:R-:W-:-:S04]  /*7d410*/  IMAD.WIDE.U32 R84, R143, R78, R84 ;  /* 0x0000004e8f547225 */ /* 0x000fc800078e0054 */
[----:B------:R-:W-:Y:S01]  /*7d420*/  IMAD.X R87, RZ, RZ, RZ, P2 ;  /* 0x000000ffff577224 */ /* 0x000fe200010e06ff */
[----:B------:R-:W-:Y:S01]  /*7d430*/  IADD3 R94, P2, PT, R93, R94, RZ ;  /* 0x0000005e5d5e7210 */ /* 0x000fe20007f5e0ff */
[----:B------:R-:W-:Y:S01]  /*7d440*/  IMAD.IADD R124, R129, 0x1, R125 ;  /* 0x00000001817c7824 */ /* 0x000fe200078e027d */
[----:B------:R-:W-:Y:S01]  /*7d450*/  IADD3 R84, P3, PT, R83, R84, RZ ;  /* 0x0000005453547210 */ /* 0x000fe20007f7e0ff */
[----:B------:R-:W-:Y:S01]  /*7d460*/  IMAD.IADD R95, R131, 0x1, R95 ;  /* 0x00000001835f7824 */ /* 0x000fe200078e025f */
[----:B------:R-:W-:Y:S01]  /*7d470*/  IADD3 R83, PT, PT, R49, R85, RZ ;  /* 0x0000005531537210 */ /* 0x000fe20007ffe0ff */
[----:B------:R-:W-:-:S03]  /*7d480*/  IMAD.WIDE.U32 R86, R128, R74, R86 ;  /* 0x0000004a80567225 */ /* 0x000fc600078e0056 */
[----:B------:R-:W-:Y:S01]  /*7d490*/  IADD3 R124, P1, PT, R95, R124, RZ ;  /* 0x0000007c5f7c7210 */ /* 0x000fe20007f3e0ff */
[----:B------:R-:W-:Y:S02]  /*7d4a0*/  IMAD.X R93, RZ, RZ, RZ, P0 ;  /* 0x000000ffff5d7224 */ /* 0x000fe400000e06ff */
[----:B------:R-:W-:-:S04]  /*7d4b0*/  IMAD.WIDE.U32 R88, R126, R135, R88 ;  /* 0x000000877e587225 */ /* 0x000fc800078e0058 */
[----:B------:R-:W-:Y:S02]  /*7d4c0*/  IMAD.IADD R85, R43, 0x1, R140 ;  /* 0x000000012b557824 */ /* 0x000fe400078e028c */
[----:B------:R-:W-:Y:S02]  /*7d4d0*/  IMAD.IADD R136, R45, 0x1, R87 ;  /* 0x000000012d887824 */ /* 0x000fe400078e0257 */
[----:B------:R-:W-:Y:S01]  /*7d4e0*/  IMAD.X R95, RZ, RZ, RZ, P2 ;  /* 0x000000ffff5f7224 */ /* 0x000fe200010e06ff */
[----:B------:R-:W-:Y:S01]  /*7d4f0*/  IADD3 R86, P0, PT, R85, R86, RZ ;  /* 0x0000005655567210 */ /* 0x000fe20007f1e0ff */
[----:B------:R-:W-:Y:S01]  /*7d500*/  IMAD.WIDE.U32 R92, R139, R130, R92 ;  /* 0x000000828b5c7225 */ /* 0x000fe200078e005c */
[----:B------:R-:W-:-:S03]  /*7d510*/  IADD3.X R85, PT, PT, RZ, RZ, RZ, P3, !PT ;  /* 0x000000ffff557210 */ /* 0x000fc60001ffe4ff */
[----:B------:R-:W-:Y:S01]  /*7d520*/  IMAD.IADD R87, R131, 0x1, R89 ;  /* 0x0000000183577824 */ /* 0x000fe200078e0259 */
[----:B------:R-:W-:Y:S01]  /*7d530*/  MOV R89, RZ ;  /* 0x000000ff00597202 */ /* 0x000fe20000000f00 */
[----:B------:R-:W-:-:S03]  /*7d540*/  IMAD.WIDE.U32 R94, R127, R130, R94 ;  /* 0x000000827f5e7225 */ /* 0x000fc600078e005e */
[----:B------:R-:W-:Y:S01]  /*7d550*/  IADD3 R92, P3, PT, R87, R92, RZ ;  /* 0x0000005c575c7210 */ /* 0x000fe20007f7e0ff */
        /* <DEDUP_REMOVED lines=18> */
[----:B------:R-:W-:Y:S02]  /*7d680*/  IMAD.X R87, RZ, RZ, RZ, P0 ;  /* 0x000000ffff577224 */ /* 0x000fe400000e06ff */
[----:B------:R-:W-:-:S04]  /*7d690*/  IMAD.WIDE.U32 R84, R123, R76, R84 ;  /* 0x0000004c7b547225 */ /* 0x000fc800078e0054 */
        /* <DEDUP_REMOVED lines=14> */
[----:B------:R-:W-:Y:S01]  /*7d780*/  IMAD.HI.U32 R148, R143, R72, R86 ;  /* 0x000000488f947227 */ /* 0x000fe200078e0056 */
[----:B------:R-:W-:Y:S02]  /*7d790*/  IADD3 R86, P2, PT, R81, R88, RZ ;  /* 0x0000005851567210 */ /* 0x000fe40007f5e0ff */
[----:B------:R-:W-:Y:S01]  /*7d7a0*/  IADD3 R124, P3, PT, R95, R124, RZ ;  /* 0x0000007c5f7c7210 */ /* 0x000fe20007f7e0ff */
[----:B------:R-:W-:Y:S01]  /*7d7b0*/  IMAD.IADD R140, R47, 0x1, R85 ;  /* 0x000000012f8c7824 */ /* 0x000fe200078e0255 */
[----:B------:R-:W-:Y:S01]  /*7d7c0*/  IADD3 R88, PT, PT, R131, R125, RZ ;  /* 0x0000007d83587210 */ /* 0x000fe20007ffe0ff */
[----:B------:R-:W-:Y:S01]  /*7d7d0*/  IMAD.WIDE.U32 R92, R126, R90, R92 ;  /* 0x0000005a7e5c7225 */ /* 0x000fe200078e005c */
[----:B------:R-:W-:Y:S02]  /*7d7e0*/  IADD3.X R87, PT, PT, RZ, RZ, RZ, P2, !PT ;  /* 0x000000ffff577210 */ /* 0x000fe400017fe4ff */
[----:B------:R-:W-:Y:S01]  /*7d7f0*/  IADD3 R88, P1, PT, R88, R83, RZ ;  /* 0x0000005358587210 */ /* 0x000fe20007f3e0ff */
[----:B------:R-:W-:-:S02]  /*7d800*/  IMAD.X R85, RZ, RZ, RZ, P0 ;  /* 0x000000ffff557224 */ /* 0x000fc400000e06ff */
[----:B------:R-:W-:Y:S02]  /*7d810*/  IMAD.X R137, RZ, RZ, RZ, P4 ;  /* 0x000000ffff897224 */ /* 0x000fe400020e06ff */
[----:B------:R-:W-:Y:S02]  /*7d820*/  IMAD.IADD R93, R129, 0x1, R93 ;  /* 0x00000001815d7824 */ /* 0x000fe400078e025d */
[----:B------:R-:W-:-:S04]  /*7d830*/  IMAD.WIDE.U32 R84, R139, R135, R84 ;  /* 0x000000878b547225 */ /* 0x000fc800078e0054 */
[----:B------:R-:W-:Y:S01]  /*7d840*/  IMAD.X R125, RZ, RZ, RZ, P3 ;  /* 0x000000ffff7d7224 */ /* 0x000fe200018e06ff */
[----:B------:R-:W-:Y:S01]  /*7d850*/  IADD3 R84, P3, PT, R93, R84, RZ ;  /* 0x000000545d547210 */ /* 0x000fe20007f7e0ff */
[----:B------:R-:W-:Y:S01]  /*7d860*/  IMAD.IADD R81, R50, 0x1, R89 ;  /* 0x0000000132517824 */ /* 0x000fe200078e0259 */
[----:B------:R-:W-:Y:S01]  /*7d870*/  IADD3 R85, PT, PT, R131, R85, RZ ;  /* 0x0000005583557210 */ /* 0x000fe20007ffe0ff */
[----:B------:R-:W-:-:S03]  /*7d880*/  IMAD.WIDE.U32 R136, R128, R75, R136 ;  /* 0x0000004b80887225 */ /* 0x000fc600078e0088 */
[----:B------:R-:W-:Y:S01]  /*7d890*/  IADD3 R81, P0, PT, R81, R92, RZ ;  /* 0x0000005c51517210 */ /* 0x000fe20007f1e0ff */
        /* <DEDUP_REMOVED lines=28> */
[----:B------:R-:W-:Y:S01]  /*7da60*/  IMAD.IADD R81, R45, 0x1, R93 ;  /* 0x000000012d517824 */ /* 0x000fe200078e025d */
[----:B------:R-:W-:Y:S01]  /*7da70*/  IADD3 R84, P0, PT, R137, R140, RZ ;  /* 0x0000008c89547210 */ /* 0x000fe20007f1e0ff */
[----:B------:R-:W-:Y:S01]  /*7da80*/  IMAD.X R87, RZ, RZ, RZ, P4 ;  /* 0x000000ffff577224 */ /* 0x000fe200020e06ff */
[----:B------:R-:W-:Y:S01]  /*7da90*/  IADD3 R141, PT, PT, R48, R141, RZ ;  /* 0x0000008d308d7210 */ /* 0x000fe20007ffe0ff */
[----:B------:R-:W-:-:S04]  /*7daa0*/  IMAD.WIDE.U32 R88, R130, R135, R88 ;  /* 0x0000008782587225 */ /* 0x000fc800078e0058 */
[C---:B------:R-:W-:Y:S01]  /*7dab0*/  IMAD.IADD R93, R131.reuse, 0x1, R125 ;  /* 0x00000001835d7824 */ /* 0x040fe200078e027d */
[----:B------:R-:W-:Y:S01]  /*7dac0*/  IADD3 R89, PT, PT, R131, R89, RZ ;  /* 0x0000005983597210 */ /* 0x000fe20007ffe0ff */
[----:B------:R-:W-:-:S03]  /*7dad0*/  IMAD.WIDE.U32 R86, R132, R79, R86 ;  /* 0x0000004f84567225 */ /* 0x000fc600078e0056 */
[----:B------:R-:W-:Y:S01]  /*7dae0*/  IADD3 R88, P5, PT, R93, R88, RZ ;  /* 0x000000585d587210 */ /* 0x000fe20007fbe0ff */
[----:B------:R-:W-:Y:S01]  /*7daf0*/  IMAD.X R85, RZ, RZ, RZ, P0 ;  /* 0x000000ffff557224 */ /* 0x000fe200000e06ff */
[----:B------:R-:W-:Y:S01]  /*7db00*/  IADD3.X R93, PT, PT, RZ, RZ, RZ, P3, !PT ;  /* 0x000000ffff5d7210 */ /* 0x000fe20001ffe4ff */
[----:B------:R-:W-:Y:S01]  /*7db10*/  IMAD.IADD R83, R50, 0x1, R87 ;  /* 0x0000000132537824 */ /* 0x000fe200078e0257 */
[----:B------:R-:W-:Y:S01]  /*7db20*/  IADD3 R86, P4, PT, R141, R86, RZ ;  /* 0x000000568d567210 */ /* 0x000fe20007f9e0ff */
[----:B------:R-:W-:-:S03]  /*7db30*/  IMAD.WIDE.U32 R84, R128, R76, R84 ;  /* 0x0000004c80547225 */ /* 0x000fc600078e0054 */
[----:B------:R-:W-:Y:S01]  /*7db40*/  IADD3 R83, P0, PT, R83, R126, RZ ;  /* 0x0000007e53537210 */ /* 0x000fe20007f1e0ff */
[----:B------:R-:W-:Y:S01]  /*7db50*/  IMAD.WIDE.U32 R92, R143, R73, R92 ;  /* 0x000000498f5c7225 */ /* 0x000fe200078e005c */
[----:B------:R-:W-:-:S03]  /*7db60*/  IADD3 R84, P3, PT, R81, R84, RZ ;  /* 0x0000005451547210 */ /* 0x000fc60007f7e0ff */
[----:B------:R-:W-:Y:S01]  /*7db70*/  IMAD.X R125, RZ, RZ, RZ, P1 ;  /* 0x000000ffff7d7224 */ /* 0x000fe200008e06ff */
[----:B------:R-:W-:Y:S01]  /*7db80*/  IADD3 R137, PT, PT, R44, R93, RZ ;  /* 0x0000005d2c897210 */ /* 0x000fe20007ffe0ff */
[----:B------:R-:W-:Y:S01]  /*7db90*/  IMAD.X R87, RZ, RZ, RZ, P4 ;  /* 0x000000ffff577224 */ /* 0x000fe200020e06ff */
[----:B------:R-:W-:Y:S01]  /*7dba0*/  IADD3 R94, P1, PT, R89, R94, RZ ;  /* 0x0000005e595e7210 */ /* 0x000fe20007f3e0ff */
[----:B------:R-:W-:Y:S02]  /*7dbb0*/  IMAD R81, R92, R42, RZ ;  /* 0x0000002a5c517224 */ /* 0x000fe400078e02ff */
[----:B------:R-:W-:Y:S01]  /*7dbc0*/  IMAD.MOV.U32 R93, RZ, RZ, RZ ;  /* 0x000000ffff5d7224 */ /* 0x000fe200078e00ff */
[----:B------:R-:W-:Y:S01]  /*7dbd0*/  IADD3.X R95, PT, PT, RZ, RZ, RZ, P1, !PT ;  /* 0x000000ffff5f7210 */ /* 0x000fe20000ffe4ff */
[----:B------:R-:W-:-:S04]  /*7dbe0*/  IMAD.WIDE.U32 R124, R139, R90, R124 ;  /* 0x0000005a8b7c7225 */ /* 0x000fc800078e007c */
[----:B------:R-:W-:Y:S02]  /*7dbf0*/  IMAD.X R89, RZ, RZ, RZ, P5 ;  /* 0x000000ffff597224 */ /* 0x000fe400028e06ff */
[----:B------:R-:W-:-:S04]  /*7dc00*/  IMAD.WIDE.U32 R86, R123, R78, R86 ;  /* 0x0000004e7b567225 */ /* 0x000fc800078e0056 */
[----:B------:R-:W-:Y:S02]  /*7dc10*/  IMAD.IADD R85, R47, 0x1, R85 ;  /* 0x000000012f557824 */ /* 0x000fe400078e0255 */
[----:B------:R-:W-:Y:S01]  /*7dc20*/  IMAD.HI.U32 R126, R81, R72, R92 ;  /* 0x00000048517e7227 */ /* 0x000fe200078e005c */
[----:B------:R-:W-:Y:S02]  /*7dc30*/  IADD3.X R93, PT, PT, RZ, RZ, RZ, P2, !PT ;  /* 0x000000ffff5d7210 */ /* 0x000fe400017fe4ff */
[----:B------:R-:W-:Y:S01]  /*7dc40*/  IADD3 R86, P4, PT, R85, R86, RZ ;  /* 0x0000005655567210 */ /* 0x000fe20007f9e0ff */
[----:B------:R-:W-:Y:S01]  /*7dc50*/  IMAD.WIDE.U32 R88, R130, R135, R88 ;  /* 0x0000008782587225 */ /* 0x000fe200078e0058 */
[----:B------:R-:W-:Y:S02]  /*7dc60*/  IADD3.X R85, PT, PT, RZ, RZ, RZ, P3, !PT ;  /* 0x000000ffff557210 */ /* 0x000fe40001ffe4ff */
[----:B------:R-:W-:Y:S01]  /*7dc70*/  IADD3 R124, P2, PT, R93, R124, RZ ;  /* 0x0000007c5d7c7210 */ /* 0x000fe20007f5e0ff */
[----:B------:R-:W-:-:S02]  /*7dc80*/  IMAD.IADD R125, R129, 0x1, R125 ;  /* 0x00000001817d7824 */ /* 0x000fc400078e027d */
[----:B------:R-:W-:Y:S01]  /*7dc90*/  IMAD.IADD R92, R49, 0x1, R87 ;  /* 0x00000001315c7824 */ /* 0x000fe200078e0257 */
[----:B------:R-:W-:Y:S01]  /*7dca0*/  IADD3.X R87, PT, PT, RZ, RZ, RZ, P4, !PT ;  /* 0x000000ffff577210 */ /* 0x000fe200027fe4ff */
[----:B------:R-:W-:Y:S01]  /*7dcb0*/  IMAD.IADD R89, R131, 0x1, R89 ;  /* 0x0000000183597824 */ /* 0x000fe200078e0259 */
[----:B------:R-:W-:Y:S01]  /*7dcc0*/  IADD3 R88, P1, PT, R125, R88, RZ ;  /* 0x000000587d587210 */ /* 0x000fe20007f3e0ff */
[----:B------:R-:W-:Y:S01]  /*7dcd0*/  IMAD.WIDE.U32 R94, R130, R90, R94 ;  /* 0x0000005a825e7225 */ /* 0x000fe200078e005e */
[----:B------:R-:W-:-:S03]  /*7dce0*/  IADD3 R92, P6, PT, R92, R83, RZ ;  /* 0x000000535c5c7210 */ /* 0x000fc60007fde0ff */
[----:B------:R-:W-:Y:S01]  /*7dcf0*/  IMAD.WIDE.U32 R84, R133, R75, R84 ;  /* 0x0000004b85547225 */ /* 0x000fe200078e0054 */
[----:B------:R-:W-:-:S03]  /*7dd00*/  IADD3 R94, P5, PT, R89, R94, RZ ;  /* 0x0000005e595e7210 */ /* 0x000fc60007fbe0ff */
[----:B------:R-:W-:Y:S01]  /*7dd10*/  IMAD.X R89, RZ, RZ, RZ, P1 ;  /* 0x000000ffff597224 */ /* 0x000fe200008e06ff */
[----:B------:R-:W-:Y:S01]  /*7dd20*/  IADD3 R84, P3, PT, R137, R84, RZ ;  /* 0x0000005489547210 */ /* 0x000fe20007f7e0ff */
[----:B------:R-:W-:Y:S02]  /*7dd30*/  IMAD.X R93, RZ, RZ, RZ, P6 ;  /* 0x000000ffff5d7224 */ /* 0x000fe400030e06ff */
[----:B------:R-:W-:Y:S02]  /*7dd40*/  IMAD.X R121, RZ, RZ, RZ, P0 ;  /* 0x000000ffff797224 */ /* 0x000fe400000e06ff */
[----:B------:R-:W-:Y:S02]  /*7dd50*/  IMAD.IADD R83, R129, 0x1, R95 ;  /* 0x0000000181537824 */ /* 0x000fe400078e025f */
[----:B------:R-:W-:Y:S01]  /*7dd60*/  IMAD.IADD R85, R46, 0x1, R85 ;  /* 0x000000012e557824 */ /* 0x000fe200078e0255 */
[----:B------:R-:W-:Y:S01]  /*7dd70*/  IADD3 R121, P0, PT, R121, R124, RZ ;  /* 0x0000007c79797210 */ /* 0x000fe20007f1e0ff */
[----:B------:R-:W-:-:S04]  /*7dd80*/  IMAD.WIDE.U32 R86, R128, R77, R86 ;  /* 0x0000004d80567225 */ /* 0x000fc800078e0056 */
[----:B------:R-:W-:Y:S01]  /*7dd90*/  IMAD.WIDE.U32 R88, R127, R90, R88 ;  /* 0x0000005a7f587225 */ /* 0x000fe200078e0058 */
[----:B------:R-:W-:Y:S02]  /*7dda0*/  IADD3 R86, P4, PT, R85, R86, RZ ;  /* 0x0000005655567210 */ /* 0x000fe40007f9e0ff */
[----:B------:R-:W-:Y:S01]  /*7ddb0*/  IADD3.X R85, PT, PT, RZ, RZ, RZ, P3, !PT ;  /* 0x000000ffff557210 */ /* 0x000fe20001ffe4ff */
[----:B------:R-:W-:Y:S01]  /*7ddc0*/  IMAD.WIDE.U32 R92, R123, R79, R92 ;  /* 0x0000004f7b5c7225 */ /* 0x000fe200078e005c */
[----:B------:R-:W-:Y:S02]  /*7ddd0*/  IADD3 R89, PT, PT, R129, R89, RZ ;  /* 0x0000005981597210 */ /* 0x000fe40007ffe0ff */
[----:B------:R-:W-:Y:S01]  /*7dde0*/  IADD3.X R123, PT, PT, RZ, RZ, RZ, P2, !PT ;  /* 0x000000ffff7b7210 */ /* 0x000fe200017fe4ff */
[----:B------:R-:W-:Y:S02]  /*7ddf0*/  IMAD.X R95, RZ, RZ, RZ, P5 ;  /* 0x000000ffff5f7224 */ /* 0x000fe400028e06ff */
[----:B------:R-:W-:Y:S01]  /*7de00*/  IMAD.IADD R124, R50, 0x1, R93 ;  /* 0x00000001327c7824 */ /* 0x000fe200078e025d */
[----:B------:R-:W-:Y:S01]  /*7de10*/  IADD3 R123, P5, PT, R123, R88, RZ ;  /* 0x000000587b7b7210 */ /* 0x000fe20007fbe0ff */
[----:B------:R-:W-:-:S04]  /*7de20*/  IMAD.WIDE.U32 R94, R135, R135, R94 ;  /* 0x00000087875e7225 */ /* 0x000fc800078e005e */
[----:B------:R-:W-:Y:S01]  /*7de30*/  IMAD.IADD R87, R48, 0x1, R87 ;  /* 0x0000000130577824 */ /* 0x000fe200078e0257 */
        /* <DEDUP_REMOVED lines=9> */
[----:B------:R-:W-:Y:S01]  /*7ded0*/  IMAD.IADD R85, R45, 0x1, R85 ;  /* 0x000000012d557824 */ /* 0x000fe200078e0255 */
[----:B------:R-:W-:Y:S01]  /*7dee0*/  IADD3 R84, P0, PT, R89, R84, RZ ;  /* 0x0000005459547210 */ /* 0x000fe20007f1e0ff */
[----:B------:R-:W-:Y:S01]  /*7def0*/  IMAD.WIDE.U32 R86, R133, R76, R86 ;  /* 0x0000004c85567225 */ /* 0x000fe200078e0056 */
[----:B------:R-:W-:Y:S02]  /*7df00*/  IADD3.X R89, PT, PT, RZ, RZ, RZ, P1, !PT ;  /* 0x000000ffff597210 */ /* 0x000fe40000ffe4ff */
[----:B------:R-:W-:Y:S01]  /*7df10*/  IADD3 R121, P4, PT, R121, R132, RZ ;  /* 0x0000008479797210 */ /* 0x000fe20007f9e0ff */
[----:B------:R-:W-:Y:S01]  /*7df20*/  IMAD.IADD R92, R131, 0x1, R95 ;  /* 0x00000001835c7824 */ /* 0x000fe200078e025f */
[----:B------:R-:W-:Y:S01]  /*7df30*/  IADD3 R86, P1, PT, R85, R86, RZ ;  /* 0x0000005655567210 */ /* 0x000fe20007f3e0ff */
[----:B------:R-:W-:Y:S02]  /*7df40*/  IMAD.X R95, RZ, RZ, RZ, P6 ;  /* 0x000000ffff5f7224 */ /* 0x000fe400030e06ff */
        /* <DEDUP_REMOVED lines=14> */
[----:B------:R-:W-:-:S03]  /*7e030*/  IMAD.WIDE.U32 R86, R143, R75, R86 ;  /* 0x0000004b8f567225 */ /* 0x000fc600078e0056 */
[----:B------:R-:W-:Y:S01]  /*7e040*/  IADD3.X R95, PT, PT, RZ, RZ, RZ, P3, !PT ;  /* 0x000000ffff5f7210 */ /* 0x000fe20001ffe4ff */
[----:B------:R-:W-:Y:S01]  /*7e050*/  IMAD.IADD R85, R44, 0x1, R85 ;  /* 0x000000012c557824 */ /* 0x000fe200078e0255 */
[----:B------:R-:W-:Y:S01]  /*7e060*/  IADD3 R124, P1, PT, R83, R126, RZ ;  /* 0x0000007e537c7210 */ /* 0x000fe20007f3e0ff */
[----:B------:R-:W-:Y:S01]  /*7e070*/  IMAD.X R89, RZ, RZ, RZ, P5 ;  /* 0x000000ffff597224 */ /* 0x000fe200028e06ff */
[----:B------:R-:W-:Y:S01]  /*7e080*/  IADD3.X R83, PT, PT, RZ, RZ, RZ, P4, !PT ;  /* 0x000000ffff537210 */ /* 0x000fe200027fe4ff */
[----:B------:R-:W-:Y:S01]  /*7e090*/  IMAD.IADD R87, R46, 0x1, R87 ;  /* 0x000000012e577824 */ /* 0x000fe200078e0257 */
[----:B------:R-:W-:Y:S01]  /*7e0a0*/  IADD3 R86, P3, PT, R85, R86, RZ ;  /* 0x0000005655567210 */ /* 0x000fe20007f7e0ff */
[----:B------:R-:W-:Y:S02]  /*7e0b0*/  HFMA2 R85, -RZ, RZ, 0, 0 ;  /* 0x00000000ff557431 */ /* 0x000fe400000001ff */
[----:B------:R-:W-:Y:S01]  /*7e0c0*/  IMAD R125, R84, R42, RZ ;  /* 0x0000002a547d7224 */ /* 0x000fe200078e02ff */
[----:B------:R-:W-:Y:S01]  /*7e0d0*/  IADD3 R83, P4, PT, R83, R124, RZ ;  /* 0x0000007c53537210 */ /* 0x000fe20007f9e0ff */
[----:B------:R-:W-:-:S04]  /*7e0e0*/  IMAD.WIDE.U32 R88, R133, R77, R88 ;  /* 0x0000004d85587225 */ /* 0x000fc800078e0058 */
[----:B------:R-:W-:-:S04]  /*7e0f0*/  IMAD.WIDE.U32 R94, R128, R79, R94 ;  /* 0x0000004f805e7225 */ /* 0x000fc800078e005e */
[----:B------:R-:W-:Y:S01]  /*7e100*/  IMAD.HI.U32 R126, R125, R72, R84 ;  /* 0x000000487d7e7227 */ /* 0x000fe200078e0054 */
[----:B------:R-:W-:Y:S02]  /*7e110*/  IADD3 R84, P5, PT, R87, R88, RZ ;  /* 0x0000005857547210 */ /* 0x000fe40007fbe0ff */
[----:B------:R-:W-:Y:S01]  /*7e120*/  IADD3.X R87, PT, PT, RZ, RZ, RZ, P3, !PT ;  /* 0x000000ffff577210 */ /* 0x000fe20001ffe4ff */
[----:B------:R-:W-:Y:S01]  /*7e130*/  IMAD.IADD R89, R48, 0x1, R89 ;  /* 0x0000000130597824 */ /* 0x000fe200078e0259 */
[----:B------:R-:W-:Y:S01]  /*7e140*/  IADD3 R127, PT, PT, R43, R126, RZ ;  /* 0x0000007e2b7f7210 */ /* 0x000fe20007ffe0ff */
[----:B------:R-:W-:Y:S02]  /*7e150*/  IMAD.X R93, RZ, RZ, RZ, P2 ;  /* 0x000000ffff5d7224 */ /* 0x000fe400010e06ff */
[----:B------:R-:W-:Y:S01]  /*7e160*/  IMAD.X R85, RZ, RZ, RZ, P5 ;  /* 0x000000ffff557224 */ /* 0x000fe200028e06ff */
[----:B------:R-:W-:Y:S01]  /*7e170*/  IADD3 R94, P3, PT, R89, R94, RZ ;  /* 0x0000005e595e7210 */ /* 0x000fe20007f7e0ff */
[----:B------:R-:W-:-:S02]  /*7e180*/  IMAD.IADD R124, R50, 0x1, R95 ;  /* 0x00000001327c7824 */ /* 0x000fc400078e025f */
[----:B------:R-:W-:-:S03]  /*7e190*/  IMAD.WIDE.U32 R92, R135, R90, R92 ;  /* 0x0000005a875c7225 */ /* 0x000fc600078e005c */
        /* <DEDUP_REMOVED lines=12> */
[----:B------:R-:W-:Y:S02]  /*7e260*/  IMAD.IADD R95, R49, 0x1, R95 ;  /* 0x00000001315f7824 */ /* 0x000fe400078e025f */
[----:B------:R-:W-:Y:S01]  /*7e270*/  IMAD.X R127, RZ, RZ, RZ, P5 ;  /* 0x000000ffff7f7224 */ /* 0x000fe200028e06ff */
[----:B------:R-:W-:Y:S01]  /*7e280*/  IADD3 R86, P6, PT, R85, R94, RZ ;  /* 0x0000005e55567210 */ /* 0x000fe20007fde0ff */
[----:B------:R-:W-:Y:S01]  /*7e290*/  IMAD.WIDE.U32 R88, R135, R90, R88 ;  /* 0x0000005a87587225 */ /* 0x000fe200078e0058 */
[----:B------:R-:W-:Y:S02]  /*7e2a0*/  IADD3.X R85, PT, PT, RZ, RZ, RZ, P3, !PT ;  /* 0x000000ffff557210 */ /* 0x000fe40001ffe4ff */
[----:B------:R-:W-:Y:S01]  /*7e2b0*/  IADD3 R94, P3, PT, R95, R124, RZ ;  /* 0x0000007c5f5e7210 */ /* 0x000fe20007f7e0ff */
[----:B------:R-:W-:Y:S01]  /*7e2c0*/  IMAD.X R87, RZ, RZ, RZ, P6 ;  /* 0x000000ffff577224 */ /* 0x000fe200030e06ff */
[----:B------:R-:W-:Y:S01]  /*7e2d0*/  IADD3 R89, PT, PT, R129, R89, RZ ;  /* 0x0000005981597210 */ /* 0x000fe20007ffe0ff */
[----:B------:R-:W-:-:S04]  /*7e2e0*/  IMAD.WIDE.U32 R126, R125, R73, R126 ;  /* 0x000000497d7e7225 */ /* 0x000fc800078e007e */
[----:B------:R-:W-:Y:S01]  /*7e2f0*/  IMAD.WIDE.U32 R84, R81, R75, R84 ;  /* 0x0000004b51547225 */ /* 0x000fe200078e0054 */
[----:B------:R-:W-:-:S03]  /*7e300*/  MOV R135, R126 ;  /* 0x0000007e00877202 */ /* 0x000fc60000000f00 */
[----:B------:R-:W-:Y:S01]  /*7e310*/  IMAD.X R95, RZ, RZ, RZ, P3 ;  /* 0x000000ffff5f7224 */ /* 0x000fe200018e06ff */
[----:B------:R-:W-:Y:S01]  /*7e320*/  IADD3 R92, P3, PT, R92, R83, RZ ;  /* 0x000000535c5c7210 */ /* 0x000fe20007f7e0ff */
[----:B------:R-:W-:-:S03]  /*7e330*/  IMAD.WIDE.U32 R86, R143, R77, R86 ;  /* 0x0000004d8f567225 */ /* 0x000fc600078e0056 */
[----:B------:R-:W-:Y:S01]  /*7e340*/  IADD3.X R124, PT, PT, RZ, RZ, RZ, P3, !PT ;  /* 0x000000ffff7c7210 */ /* 0x000fe20001ffe4ff */
        /* <DEDUP_REMOVED lines=17> */
[----:B------:R-:W-:-:S04]  /*7e460*/  IMAD.WIDE.U32 R130, R81, R76, R130 ;  /* 0x0000004c51827225 */ /* 0x000fc800078e0082 */
        /* <DEDUP_REMOVED lines=20> */
[----:B------:R-:W-:Y:S02]  /*7e5b0*/  IMAD.X R83, RZ, RZ, RZ, P2 ;  /* 0x000000ffff537224 */ /* 0x000fe400010e06ff */
[----:B------:R-:W-:Y:S01]  /*7e5c0*/  IMAD.MOV.U32 R159, RZ, RZ, R86 ;  /* 0x000000ffff9f7224 */ /* 0x000fe200078e0056 */
[----:B------:R-:W-:Y:S01]  /*7e5d0*/  IADD3 R94, P4, PT, R95, R92, RZ ;  /* 0x0000005c5f5e7210 */ /* 0x000fe20007f9e0ff */
[----:B------:R-:W-:Y:S01]  /*7e5e0*/  IMAD.MOV.U32 R157, RZ, RZ, R84 ;  /* 0x000000ffff9d7224 */ /* 0x000fe200078e0054 */
[----:B------:R-:W-:Y:S01]  /*7e5f0*/  IADD3 R92, P2, PT, R89, R128, RZ ;  /* 0x00000080595c7210 */ /* 0x000fe20007f5e0ff */
[----:B------:R-:W-:Y:S01]  /*7e600*/  IMAD.X R89, RZ, RZ, RZ, P6 ;  /* 0x000000ffff597224 */ /* 0x000fe200030e06ff */
[----:B------:R-:W-:-:S02]  /*7e610*/  IADD3.X R95, PT, PT, RZ, RZ, RZ, P4, !PT ;  /* 0x000000ffff5f7210 */ /* 0x000fc400027fe4ff */
[----:B------:R-:W-:Y:S01]  /*7e620*/  IADD3 R83, P4, PT, R83, R124, RZ ;  /* 0x0000007c53537210 */ /* 0x000fe20007f9e0ff */
[----:B------:R-:W-:Y:S02]  /*7e630*/  IMAD.IADD R124, R50, 0x1, R93 ;  /* 0x00000001327c7824 */ /* 0x000fe400078e025d */
[----:B------:R-:W-:-:S04]  /*7e640*/  IMAD.WIDE.U32 R88, R125, R76, R88 ;  /* 0x0000004c7d587225 */ /* 0x000fc800078e0058 */
[----:B------:R-:W-:Y:S01]  /*7e650*/  IMAD.X R93, RZ, RZ, RZ, P2 ;  /* 0x000000ffff5d7224 */ /* 0x000fe200010e06ff */
[----:B------:R-:W-:Y:S01]  /*7e660*/  IADD3 R124, P2, PT, R124, R83, RZ ;  /* 0x000000537c7c7210 */ /* 0x000fe20007f5e0ff */
[----:B------:R-:W-:Y:S01]  /*7e670*/  IMAD.WIDE.U32 R94, R81, R78, R94 ;  /* 0x0000004e515e7225 */ /* 0x000fe200078e005e */
[----:B------:R-:W-:Y:S02]  /*7e680*/  IADD3 R83, PT, PT, R47, R89, RZ ;  /* 0x000000592f537210 */ /* 0x000fe40007ffe0ff */
[----:B------:R-:W-:Y:S01]  /*7e690*/  MOV R151, R88 ;  /* 0x0000005800977202 */ /* 0x000fe20000000f00 */
[----:B------:R-:W-:Y:S02]  /*7e6a0*/  IMAD.IADD R95, R49, 0x1, R95 ;  /* 0x00000001315f7824 */ /* 0x000fe400078e025f */
[----:B------:R-:W-:Y:S01]  /*7e6b0*/  IMAD.WIDE.U32 R130, R90, R90, R92 ;  /* 0x0000005a5a827225 */ /* 0x000fe200078e005c */
[----:B------:R-:W-:Y:S02]  /*7e6c0*/  IADD3 R92, P6, PT, R83, R94, RZ ;  /* 0x0000005e535c7210 */ /* 0x000fe40007fde0ff */
[----:B------:R-:W-:Y:S01]  /*7e6d0*/  IADD3.X R83, PT, PT, RZ, RZ, RZ, P0, !PT ;  /* 0x000000ffff537210 */ /* 0x000fe200007fe4ff */
[----:B------:R-:W-:Y:S01]  /*7e6e0*/  IMAD.X R93, RZ, RZ, RZ, P1 ;  /* 0x000000ffff5d7224 */ /* 0x000fe200008e06ff */
[----:B------:R-:W-:Y:S01]  /*7e6f0*/  IADD3 R94, P1, PT, R95, R124, RZ ;  /* 0x0000007c5f5e7210 */ /* 0x000fe20007f3e0ff */
[----:B------:R-:W-:-:S03]  /*7e700*/  IMAD.X R90, RZ, RZ, RZ, P5 ;  /* 0x000000ffff5a7224 */ /* 0x000fc600028e06ff */
[----:B------:R-:W-:Y:S01]  /*7e710*/  IADD3 R124, P0, PT, R93, R130, RZ ;  /* 0x000000825d7c7210 */ /* 0x000fe20007f1e0ff */
[----:B------:R-:W-:Y:S01]  /*7e720*/  IMAD.X R93, RZ, RZ, RZ, P6 ;  /* 0x000000ffff5d7224 */ /* 0x000fe200030e06ff */
[----:B------:R-:W-:Y:S01]  /*7e730*/  IADD3.X R95, PT, PT, RZ, RZ, RZ, P1, !PT ;  /* 0x000000ffff5f7210 */ /* 0x000fe20000ffe4ff */
[----:B------:R-:W-:Y:S01]  /*7e740*/  IMAD.IADD R130, R129, 0x1, R131 ;  /* 0x0000000181827824 */ /* 0x000fe200078e0283 */
        /* <DEDUP_REMOVED lines=8> */
[----:B------:R-:W-:Y:S02]  /*7e7d0*/  IMAD.X R83, RZ, RZ, RZ, P1 ;  /* 0x000000ffff537224 */ /* 0x000fe400008e06ff */
        /* <DEDUP_REMOVED lines=53> */
.L_x_248:
        /* <DEDUP_REMOVED lines=22> */
.L_x_249:
[----:B------:R-:W-:Y:S01]  /*7ec90*/  IMAD.WIDE.U32 R86, R135, R99, RZ ;  /* 0x0000006387567225 */ /* 0x000fe200078e00ff */
[----:B------:R-:W-:Y:S02]  /*7eca0*/  CS2R R140, SRZ ;  /* 0x00000000008c7805 */ /* 0x000fe4000001ff00 */
[----:B------:R-:W-:Y:S02]  /*7ecb0*/  MOV R133, RZ ;  /* 0x000000ff00857202 */ /* 0x000fe40000000f00 */
[----:B------:R-:W-:Y:S01]  /*7ecc0*/  CS2R R136, SRZ ;  /* 0x0000000000887805 */ /* 0x000fe2000001ff00 */
[----:B------:R-:W-:Y:S01]  /*7ecd0*/  IMAD.MOV.U32 R153, RZ, RZ, RZ ;  /* 0x000000ffff997224 */ /* 0x000fe200078e00ff */
[----:B------:R-:W-:Y:S01]  /*7ece0*/  MOV R147, RZ ;  /* 0x000000ff00937202 */ /* 0x000fe20000000f00 */
[----:B------:R-:W-:Y:S02]  /*7ecf0*/  IMAD.MOV.U32 R95, RZ, RZ, RZ ;  /* 0x000000ffff5f7224 */ /* 0x000fe400078e00ff */
[----:B------:R-:W-:-:S02]  /*7ed00*/  HFMA2 R131, -RZ, RZ, 0, 0 ;  /* 0x00000000ff837431 */ /* 0x000fc400000001ff */
[----:B------:R-:W-:Y:S01]  /*7ed10*/  IMAD.MOV.U32 R155, RZ, RZ, RZ ;  /* 0x000000ffff9b7224 */ /* 0x000fe200078e00ff */
[----:B------:R-:W-:Y:S01]  /*7ed20*/  IADD3 R94, PT, PT, R87, R153, RZ ;  /* 0x00000099575e7210 */ /* 0x000fe20007ffe0ff */
[----:B------:R-:W-:Y:S02]  /*7ed30*/  IMAD.MOV.U32 R89, RZ, RZ, RZ ;  /* 0x000000ffff597224 */ /* 0x000fe400078e00ff */
[----:B------:R-:W-:Y:S02]  /*7ed40*/  IMAD R81, R86, R42, RZ ;  /* 0x0000002a56517224 */ /* 0x000fe400078e02ff */
[----:B------:R-:W-:-:S04]  /*7ed50*/  IMAD.WIDE.U32 R94, R99, R159, R94 ;  /* 0x0000009f635e7225 */ /* 0x000fc800078e005e */
[----:B------:R-:W-:Y:S01]  /*7ed60*/  IMAD.MOV.U32 R87, RZ, RZ, RZ ;  /* 0x000000ffff577224 */ /* 0x000fe200078e00ff */
        /* <DEDUP_REMOVED lines=8> */
[----:B------:R-:W-:Y:S02]  /*7edf0*/  HFMA2 R87, -RZ, RZ, 0, 0 ;  /* 0x00000000ff577431 */ /* 0x000fe400000001ff */
[----:B------:R-:W-:Y:S02]  /*7ee00*/  IMAD.IADD R88, R89, 0x1, R139 ;  /* 0x0000000159587824 */ /* 0x000fe400078e028b */
[----:B------:R-:W-:Y:S01]  /*7ee10*/  HFMA2 R89, -RZ, RZ, 0, 0 ;  /* 0x00000000ff597431 */ /* 0x000fe200000001ff */
[----:B------:R-:W-:Y:S01]  /*7ee20*/  IADD3.X R85, PT, PT, RZ, RZ, RZ, P0, !PT ;  /* 0x000000ffff557210 */ /* 0x000fe200007fe4ff */
[----:B------:R-:W-:Y:S02]  /*7ee30*/  IMAD.IADD R95, R43, 0x1, R86 ;  /* 0x000000012b5f7824 */ /* 0x000fe400078e0256 */
[----:B------:R-:W-:-:S03]  /*7ee40*/  IMAD.WIDE.U32 R84, R102, R159, R84 ;  /* 0x0000009f66547225 */ /* 0x000fc600078e0054 */
[----:B------:R-:W-:Y:S01]  /*7ee50*/  IADD3 R94, P0, PT, R95, R94, RZ ;  /* 0x0000005e5f5e7210 */ /* 0x000fe20007f1e0ff */
[----:B------:R-:W-:-:S04]  /*7ee60*/  IMAD.WIDE.U32 R88, R99, R151, R88 ;  /* 0x0000009763587225 */ /* 0x000fc800078e0058 */
[----:B------:R-:W-:Y:S02]  /*7ee70*/  IMAD.IADD R93, R141, 0x1, R85 ;  /* 0x000000018d5d7824 */ /* 0x000fe400078e0255 */
[----:B------:R-:W-:Y:S02]  /*7ee80*/  IMAD.X R95, RZ, RZ, RZ, P0 ;  /* 0x000000ffff5f7224 */ /* 0x000fe400000e06ff */
[----:B------:R-:W-:Y:S01]  /*7ee90*/  IMAD.MOV.U32 R85, RZ, RZ, RZ ;  /* 0x000000ffff557224 */ /* 0x000fe200078e00ff */
[----:B------:R-:W-:Y:S01]  /*7eea0*/  IADD3 R92, P0, PT, R93, R88, RZ ;  /* 0x000000585d5c7210 */ /* 0x000fe20007f1e0ff */
[----:B------:R-:W-:Y:S01]  /*7eeb0*/  IMAD.WIDE.U32 R94, R81, R73, R94 ;  /* 0x00000049515e7225 */ /* 0x000fe200078e005e */
[----:B------:R-:W-:-:S03]  /*7eec0*/  IADD3 R88, PT, PT, R89, R133, RZ ;  /* 0x0000008559587210 */ /* 0x000fc60007ffe0ff */
[----:B------:R-:W-:Y:S02]  /*7eed0*/  IMAD.X R93, RZ, RZ, RZ, P0 ;  /* 0x000000ffff5d7224 */ /* 0x000fe400000e06ff */
[----:B------:R-:W-:-:S04]  /*7eee0*/  IMAD.WIDE.U32 R84, R105, R135, R84 ;  /* 0x0000008769547225 */ /* 0x000fc800078e0054 */
[----:B------:R-:W-:Y:S02]  /*7eef0*/  IMAD.IADD R83, R44, 0x1, R95 ;  /* 0x000000012c537824 */ /* 0x000fe400078e025f */
[----:B------:R-:W-:-:S03]  /*7ef00*/  IMAD.WIDE.U32 R92, R102, R157, R92 ;  /* 0x0000009d665c7225 */ /* 0x000fc600078e005c */
[----:B------:R-:W-:Y:S01]  /*7ef10*/  IADD3 R84, P0, PT, R83, R84, RZ ;  /* 0x0000005453547210 */ /* 0x000fe20007f1e0ff */
[----:B------:R-:W-:Y:S02]  /*7ef20*/  IMAD.IADD R85, R85, 0x1, R87 ;  /* 0x0000000155557824 */ /* 0x000fe400078e0257 */
[----:B------:R-:W-:Y:S02]  /*7ef30*/  IMAD.MOV.U32 R89, RZ, RZ, RZ ;  /* 0x000000ffff597224 */ /* 0x000fe400078e00ff */
[----:B------:R-:W-:Y:S01]  /*7ef40*/  IMAD R83, R94, R42, RZ ;  /* 0x0000002a5e537224 */ /* 0x000fe200078e02ff */
[----:B------:R-:W-:Y:S01]  /*7ef50*/  IADD3 R92, P1, PT, R85, R92, RZ ;  /* 0x0000005c555c7210 */ /* 0x000fe20007f3e0ff */
[----:B------:R-:W-:Y:S02]  /*7ef60*/  IMAD.MOV.U32 R95, RZ, RZ, RZ ;  /* 0x000000ffff5f7224 */ /* 0x000fe400078e00ff */
[----:B------:R-:W-:Y:S02]  /*7ef70*/  IMAD.IADD R93, R141, 0x1, R93 ;  /* 0x000000018d5d7824 */ /* 0x000fe400078e025d */
[----:B------:R-:W-:-:S04]  /*7ef80*/  IMAD.WIDE.U32 R88, R99, R149, R88 ;  /* 0x0000009563587225 */ /* 0x000fc800078e0058 */
[----:B------:R-:W-:Y:S01]  /*7ef90*/  IMAD.X R85, RZ, RZ, RZ, P0 ;  /* 0x000000ffff557224 */ /* 0x000fe200000e06ff */
[----:B------:R-:W-:Y:S01]  /*7efa0*/  IADD3 R88, P0, PT, R93, R88, RZ ;  /* 0x000000585d587210 */ /* 0x000fe20007f1e0ff */
[----:B------:R-:W-:Y:S01]  /*7efb0*/  IMAD.HI.U32 R86, R83, R72, R94 ;  /* 0x0000004853567227 */ /* 0x000fe200078e005e */
[----:B------:R-:W-:Y:S02]  /*7efc0*/  IADD3 R94, PT, PT, R89, R147, RZ ;  /* 0x00000093595e7210 */ /* 0x000fe40007ffe0ff */
[----:B------:R-:W-:Y:S01]  /*7efd0*/  IADD3.X R89, PT, PT, RZ, RZ, RZ, P0, !PT ;  /* 0x000000ffff597210 */ /* 0x000fe200007fe4ff */
[----:B------:R-:W-:-:S04]  /*7efe0*/  IMAD.WIDE.U32 R84, R81, R74, R84 ;  /* 0x0000004a51547225 */ /* 0x000fc800078e0054 */
[----:B------:R-:W-:Y:S02]  /*7eff0*/  IMAD.IADD R95, R43, 0x1, R86 ;  /* 0x000000012b5f7824 */ /* 0x000fe400078e0256 */
[----:B------:R-:W-:Y:S02]  /*7f000*/  IMAD.X R93, RZ, RZ, RZ, P1 ;  /* 0x000000ffff5d7224 */ /* 0x000fe400008e06ff */
[----:B------:R-:W-:Y:S01]  /*7f010*/  IMAD.WIDE.U32 R88, R102, R151, R88 ;  /* 0x0000009766587225 */ /* 0x000fe200078e0058 */
[----:B------:R-:W-:-:S03]  /*7f020*/  IADD3 R84, P0, PT, R95, R84, RZ ;  /* 0x000000545f547210 */ /* 0x000fc60007f1e0ff */
[----:B------:R-:W-:Y:S02]  /*7f030*/  HFMA2 R95, -RZ, RZ, 0, 0 ;  /* 0x00000000ff5f7431 */ /* 0x000fe400000001ff */
[----:B------:R-:W-:-:S04]  /*7f040*/  IMAD.WIDE.U32 R92, R105, R159, R92 ;  /* 0x0000009f695c7225 */ /* 0x000fc800078e005c */
[----:B------:R-:W-:Y:S02]  /*7f050*/  IMAD.IADD R125, R87, 0x1, R93 ;  /* 0x00000001577d7824 */ /* 0x000fe400078e025d */
[----:B------:R-:W-:Y:S02]  /*7f060*/  IMAD.MOV.U32 R93, RZ, RZ, RZ ;  /* 0x000000ffff5d7224 */ /* 0x000fe400078e00ff */
        /* <DEDUP_REMOVED lines=9> */
[----:B------:R-:W-:Y:S02]  /*7f100*/  IADD3 R89, PT, PT, R93, R137, RZ ;  /* 0x000000895d597210 */ /* 0x000fe40007ffe0ff */
[----:B------:R-:W-:Y:S01]  /*7f110*/  IADD3.X R95, PT, PT, RZ, RZ, RZ, P0, !PT ;  /* 0x000000ffff5f7210 */ /* 0x000fe200007fe4ff */
[----:B------:R-:W-:Y:S01]  /*7f120*/  IMAD.X R125, RZ, RZ, RZ, P1 ;  /* 0x000000ffff7d7224 */ /* 0x000fe200008e06ff */
[----:B------:R-:W-:Y:S01]  /*7f130*/  IADD3 R92, P1, PT, R121, R92, RZ ;  /* 0x0000005c795c7210 */ /* 0x000fe20007f3e0ff */
[----:B------:R-:W-:Y:S02]  /*7f140*/  IMAD.IADD R121, R44, 0x1, R85 ;  /* 0x000000012c797824 */ /* 0x000fe400078e0255 */
[----:B------:R-:W-:Y:S02]  /*7f150*/  IMAD R90, R84, R42, RZ ;  /* 0x0000002a545a7224 */ /* 0x000fe400078e02ff */
[----:B------:R-:W-:-:S04]  /*7f160*/  IMAD.WIDE.U32 R124, R105, R157, R124 ;  /* 0x0000009d697c7225 */ /* 0x000fc800078e007c */
[----:B------:R-:W-:Y:S02]  /*7f170*/  IMAD.MOV.U32 R85, RZ, RZ, RZ ;  /* 0x000000ffff557224 */ /* 0x000fe400078e00ff */
[----:B------:R-:W-:Y:S02]  /*7f180*/  IMAD.IADD R125, R87, 0x1, R125 ;  /* 0x00000001577d7824 */ /* 0x000fe400078e027d */
[----:B------:R-:W-:Y:S01]  /*7f190*/  IMAD.HI.U32 R86, R90, R72, R84 ;  /* 0x000000485a567227 */ /* 0x000fe200078e0054 */
[----:B------:R-:W-:Y:S02]  /*7f1a0*/  IADD3 R84, P0, PT, R89, R124, RZ ;  /* 0x0000007c59547210 */ /* 0x000fe40007f1e0ff */
[----:B------:R-:W-:Y:S01]  /*7f1b0*/  MOV R89, RZ ;  /* 0x000000ff00597202 */ /* 0x000fe20000000f00 */
[----:B------:R-:W-:Y:S01]  /*7f1c0*/  IMAD.WIDE.U32 R94, R102, R149, R94 ;  /* 0x00000095665e7225 */ /* 0x000fe200078e005e */
[----:B------:R-:W-:-:S03]  /*7f1d0*/  IADD3 R127, PT, PT, R43, R86, RZ ;  /* 0x000000562b7f7210 */ /* 0x000fc60007ffe0ff */
        /* <DEDUP_REMOVED lines=8> */
[----:B------:R-:W-:Y:S01]  /*7f260*/  IADD3 R94, P2, PT, R121, R92, RZ ;  /* 0x0000005c795e7210 */ /* 0x000fe20007f5e0ff */
[----:B------:R-:W-:Y:S01]  /*7f270*/  IMAD.WIDE.U32 R84, R108, R159, R84 ;  /* 0x0000009f6c547225 */ /* 0x000fe200078e0054 */
[----:B------:R-:W-:-:S03]  /*7f280*/  IADD3 R92, PT, PT, R89, R136, RZ ;  /* 0x00000088595c7210 */ /* 0x000fc60007ffe0ff */
[----:B------:R-:W-:Y:S01]  /*7f290*/  IMAD.X R89, RZ, RZ, RZ, P0 ;  /* 0x000000ffff597224 */ /* 0x000fe200000e06ff */
[----:B------:R-:W-:Y:S01]  /*7f2a0*/  IADD3 R85, PT, PT, R137, R85, RZ ;  /* 0x0000005589557210 */ /* 0x000fe20007ffe0ff */
[----:B------:R-:W-:-:S04]  /*7f2b0*/  IMAD.WIDE.U32 R124, R105, R151, R124 ;  /* 0x00000097697c7225 */ /* 0x000fc800078e007c */
[----:B------:R-:W-:Y:S01]  /*7f2c0*/  IMAD.IADD R123, R46, 0x1, R93 ;  /* 0x000000012e7b7824 */ /* 0x000fe200078e025d */
[----:B------:R-:W-:Y:S01]  /*7f2d0*/  IADD3 R124, P1, PT, R85, R124, RZ ;  /* 0x0000007c557c7210 */ /* 0x000fe20007f3e0ff */
[----:B------:R-:W-:-:S04]  /*7f2e0*/  IMAD.WIDE.U32 R88, R102, R145, R88 ;  /* 0x0000009166587225 */ /* 0x000fc800078e0058 */
[----:B------:R-:W-:Y:S01]  /*7f2f0*/  IMAD.IADD R93, R87, 0x1, R125 ;  /* 0x00000001575d7824 */ /* 0x000fe200078e027d */
[----:B------:R-:W-:Y:S01]  /*7f300*/  IADD3 R89, PT, PT, R141, R89, RZ ;  /* 0x000000598d597210 */ /* 0x000fe20007ffe0ff */
[----:B------:R-:W-:Y:S02]  /*7f310*/  IMAD.X R95, RZ, RZ, RZ, P2 ;  /* 0x000000ffff5f7224 */ /* 0x000fe400010e06ff */
[----:B------:R-:W-:Y:S01]  /*7f320*/  IMAD.MOV.U32 R85, RZ, RZ, RZ ;  /* 0x000000ffff557224 */ /* 0x000fe200078e00ff */
[----:B------:R-:W-:Y:S01]  /*7f330*/  IADD3 R88, P2, PT, R93, R88, RZ ;  /* 0x000000585d587210 */ /* 0x000fe20007f5e0ff */
[----:B------:R-:W-:Y:S02]  /*7f340*/  IMAD.MOV.U32 R93, RZ, RZ, RZ ;  /* 0x000000ffff5d7224 */ /* 0x000fe400078e00ff */
[----:B------:R-:W-:-:S04]  /*7f350*/  IMAD.WIDE.U32 R94, R83, R74, R94 ;  /* 0x0000004a535e7225 */ /* 0x000fc800078e005e */
[----:B------:R-:W-:Y:S01]  /*7f360*/  IMAD.WIDE.U32 R84, R111, R135, R84 ;  /* 0x000000876f547225 */ /* 0x000fe200078e0054 */
[----:B------:R-:W-:-:S03]  /*7f370*/  IADD3 R126, P0, PT, R127, R94, RZ ;  /* 0x0000005e7f7e7210 */ /* 0x000fc60007f1e0ff */
[----:B------:R-:W-:Y:S01]  /*7f380*/  IMAD.X R125, RZ, RZ, RZ, P1 ;  /* 0x000000ffff7d7224 */ /* 0x000fe200008e06ff */
[----:B------:R-:W-:Y:S01]  /*7f390*/  IADD3 R94, P3, PT, R123, R84, RZ ;  /* 0x000000547b5e7210 */ /* 0x000fe20007f7e0ff */
[----:B------:R-:W-:Y:S01]  /*7f3a0*/  IMAD.WIDE.U32 R92, R132, R99, R92 ;  /* 0x00000063845c7225 */ /* 0x000fe200078e005c */
[----:B------:R-:W-:-:S03]  /*7f3b0*/  IADD3.X R127, PT, PT, RZ, RZ, RZ, P0, !PT ;  /* 0x000000ffff7f7210 */ /* 0x000fc600007fe4ff */
[----:B------:R-:W-:Y:S01]  /*7f3c0*/  IMAD.WIDE.U32 R124, R108, R157, R124 ;  /* 0x0000009d6c7c7225 */ /* 0x000fe200078e007c */
[----:B------:R-:W-:Y:S02]  /*7f3d0*/  IADD3 R84, P1, PT, R92, R89, RZ ;  /* 0x000000595c547210 */ /* 0x000fe40007f3e0ff */
[----:B------:R-:W-:Y:S01]  /*7f3e0*/  IADD3.X R89, PT, PT, RZ, RZ, RZ, P2, !PT ;  /* 0x000000ffff597210 */ /* 0x000fe200017fe4ff */
[----:B------:R-:W-:Y:S02]  /*7f3f0*/  IMAD.IADD R85, R85, 0x1, R131 ;  /* 0x0000000155557824 */ /* 0x000fe400078e0283 */
[----:B------:R-:W-:Y:S02]  /*7f400*/  IMAD.IADD R125, R137, 0x1, R125 ;  /* 0x00000001897d7824 */ /* 0x000fe400078e027d */
[----:B------:R-:W-:Y:S01]  /*7f410*/  IMAD.WIDE.U32 R88, R105, R149, R88 ;  /* 0x0000009569587225 */ /* 0x000fe200078e0058 */
[----:B------:R-:W-:Y:S02]  /*7f420*/  IADD3 R124, P2, PT, R85, R124, RZ ;  /* 0x0000007c557c7210 */ /* 0x000fe40007f5e0ff */
[----:B------:R-:W-:Y:S01]  /*7f430*/  IADD3.X R85, PT, PT, RZ, RZ, RZ, P1, !PT ;  /* 0x000000ffff557210 */ /* 0x000fe20000ffe4ff */
[----:B------:R-:W-:Y:S01]  /*7f440*/  IMAD.IADD R121, R45, 0x1, R95 ;  /* 0x000000012d797824 */ /* 0x000fe200078e025f */
[----:B------:R-:W-:Y:S01]  /*7f450*/  IADD3 R88, P1, PT, R125, R88, RZ ;  /* 0x000000587d587210 */ /* 0x000fe20007f3e0ff */
[----:B------:R-:W-:-:S02]  /*7f460*/  IMAD.X R95, RZ, RZ, RZ, P3 ;  /* 0x000000ffff5f7224 */ /* 0x000fc400018e06ff */
[----:B------:R-:W-:-:S04]  /*7f470*/  IMAD.WIDE.U32 R84, R102, R143, R84 ;  /* 0x0000008f66547225 */ /* 0x000fc800078e0054 */
        /* <DEDUP_REMOVED lines=11> */
[----:B------:R-:W-:Y:S01]  /*7f530*/  IMAD.IADD R85, R131, 0x1, R125 ;  /* 0x0000000183557824 */ /* 0x000fe200078e027d */
[----:B------:R-:W-:Y:S01]  /*7f540*/  IADD3 R93, PT, PT, R137, R89, RZ ;  /* 0x00000059895d7210 */ /* 0x000fe20007ffe0ff */
[----:B------:R-:W-:Y:S02]  /*7f550*/  IMAD.X R95, RZ, RZ, RZ, P3 ;  /* 0x000000ffff5f7224 */ /* 0x000fe400018e06ff */
[----:B------:R-:W-:Y:S01]  /*7f560*/  IMAD.WIDE.U32 R126, R90, R73, R126 ;  /* 0x000000495a7e7225 */ /* 0x000fe200078e007e */
[----:B------:R-:W-:-:S03]  /*7f570*/  IADD3 R88, P3, PT, R85, R88, RZ ;  /* 0x0000005855587210 */ /* 0x000fc60007f7e0ff */
[----:B------:R-:W-:Y:S02]  /*7f580*/  IMAD.X R85, RZ, RZ, RZ, P2 ;  /* 0x000000ffff557224 */ /* 0x000fe400010e06ff */
[----:B------:R-:W-:Y:S01]  /*7f590*/  IMAD.IADD R89, R44, 0x1, R127 ;  /* 0x000000012c597824 */ /* 0x000fe200078e027f */
[----:B------:R-:W-:Y:S01]  /*7f5a0*/  MOV R127, RZ ;  /* 0x000000ff007f7202 */ /* 0x000fe20000000f00 */
[----:B------:R-:W-:-:S04]  /*7f5b0*/  IMAD.WIDE.U32 R84, R105, R145, R84 ;  /* 0x0000009169547225 */ /* 0x000fc800078e0054 */
        /* <DEDUP_REMOVED lines=8> */
[----:B------:R-:W-:Y:S01]  /*7f640*/  IMAD.WIDE.U32 R92, R132, R102, R92 ;  /* 0x00000066845c7225 */ /* 0x000fe200078e005c */
[----:B------:R-:W-:-:S03]  /*7f650*/  IADD3 R124, P3, PT, R161, R124, RZ ;  /* 0x0000007ca17c7210 */ /* 0x000fc60007f7e0ff */
[----:B------:R-:W-:Y:S01]  /*7f660*/  IMAD R129, R126, R42, RZ ;  /* 0x0000002a7e817224 */ /* 0x000fe200078e02ff */
[----:B------:R-:W-:Y:S01]  /*7f670*/  IADD3 R92, P1, PT, R85, R92, RZ ;  /* 0x0000005c555c7210 */ /* 0x000fe20007f3e0ff */
[----:B------:R-:W-:Y:S01]  /*7f680*/  IMAD.MOV.U32 R121, RZ, RZ, RZ ;  /* 0x000000ffff797224 */ /* 0x000fe200078e00ff */
[----:B------:R-:W-:Y:S01]  /*7f690*/  IADD3.X R85, PT, PT, RZ, RZ, RZ, P2, !PT ;  /* 0x000000ffff557210 */ /* 0x000fe200017fe4ff */
[----:B------:R-:W-:-:S04]  /*7f6a0*/  IMAD.HI.U32 R128, R129, R72, R126 ;  /* 0x0000004881807227 */ /* 0x000fc800078e007e */
[----:B------:R-:W-:Y:S02]  /*7f6b0*/  IMAD.IADD R127, R125, 0x1, R121 ;  /* 0x000000017d7f7824 */ /* 0x000fe400078e0279 */
[----:B------:R-:W-:-:S04]  /*7f6c0*/  IMAD.WIDE.U32 R88, R111, R157, R88 ;  /* 0x0000009d6f587225 */ /* 0x000fc800078e0058 */
[----:B------:R-:W-:Y:S01]  /*7f6d0*/  IMAD.IADD R123, R46, 0x1, R95 ;  /* 0x000000012e7b7824 */ /* 0x000fe200078e025f */
[----:B------:R-:W-:Y:S01]  /*7f6e0*/  IADD3 R88, P4, PT, R127, R88, RZ ;  /* 0x000000587f587210 */ /* 0x000fe20007f9e0ff */
[----:B------:R-:W-:Y:S01]  /*7f6f0*/  IMAD.IADD R95, R141, 0x1, R93 ;  /* 0x000000018d5f7824 */ /* 0x000fe200078e025d */
[----:B------:R-:W-:Y:S01]  /*7f700*/  IADD3.X R93, PT, PT, RZ, RZ, RZ, P1, !PT ;  /* 0x000000ffff5d7210 */ /* 0x000fe20000ffe4ff */
[----:B------:R-:W-:Y:S02]  /*7f710*/  IMAD.X R125, RZ, RZ, RZ, P3 ;  /* 0x000000ffff7d7224 */ /* 0x000fe400018e06ff */
[----:B------:R-:W-:Y:S02]  /*7f720*/  IMAD.IADD R89, R131, 0x1, R89 ;  /* 0x0000000183597824 */ /* 0x000fe400078e0259 */
        /* <DEDUP_REMOVED lines=8> */
[----:B------:R-:W-:Y:S01]  /*7f7b0*/  IMAD.MOV.U32 R123, RZ, RZ, RZ ;  /* 0x000000ffff7b7224 */ /* 0x000fe200078e00ff */
[----:B------:R-:W-:Y:S01]  /*7f7c0*/  IADD3 R124, P1, PT, R85, R92, RZ ;  /* 0x0000005c557c7210 */ /* 0x000fe20007f3e0ff */
[----:B------:R-:W-:-:S02]  /*7f7d0*/  IMAD.X R85, RZ, RZ, RZ, P3 ;  /* 0x000000ffff557224 */ /* 0x000fc400018e06ff */
[----:B------:R-:W-:Y:S01]  /*7f7e0*/  IMAD.WIDE.U32 R88, R114, R159, R88 ;  /* 0x0000009f72587225 */ /* 0x000fe200078e0058 */
[----:B------:R-:W-:-:S03]  /*7f7f0*/  IADD3.X R125, PT, PT, RZ, RZ, RZ, P1, !PT ;  /* 0x000000ffff7d7210 */ /* 0x000fc60000ffe4ff */
[----:B------:R-:W-:-:S04]  /*7f800*/  IMAD.WIDE.U32 R84, R111, R151, R84 ;  /* 0x000000976f547225 */ /* 0x000fc800078e0054 */
[----:B------:R-:W-:Y:S02]  /*7f810*/  IMAD.IADD R89, R121, 0x1, R89 ;  /* 0x0000000179597824 */ /* 0x000fe400078e0259 */
[----:B------:R-:W-:Y:S02]  /*7f820*/  IMAD.IADD R92, R87, 0x1, R93 ;  /* 0x00000001575c7824 */ /* 0x000fe400078e025d */
[----:B------:R-:W-:Y:S01]  /*7f830*/  IMAD.WIDE.U32 R124, R108, R145, R124 ;  /* 0x000000916c7c7225 */ /* 0x000fe200078e007c */
[----:B------:R-:W-:-:S03]  /*7f840*/  IADD3 R84, P4, PT, R89, R84, RZ ;  /* 0x0000005459547210 */ /* 0x000fc60007f9e0ff */
[----:B------:R-:W-:Y:S01]  /*7f850*/  HFMA2 R89, -RZ, RZ, 0, 0 ;  /* 0x00000000ff597431 */ /* 0x000fe200000001ff */
[----:B------:R-:W-:Y:S01]  /*7f860*/  IADD3 R92, P1, PT, R92, R95, RZ ;  /* 0x0000005f5c5c7210 */ /* 0x000fe20007f3e0ff */
[----:B------:R-:W-:Y:S02]  /*7f870*/  IMAD.IADD R85, R131, 0x1, R85 ;  /* 0x0000000183557824 */ /* 0x000fe400078e0255 */
[----:B------:R-:W-:Y:S02]  /*7f880*/  IMAD.IADD R141, R137, 0x1, R125 ;  /* 0x00000001898d7824 */ /* 0x000fe400078e027d */
[----:B------:R-:W-:Y:S01]  /*7f890*/  IMAD.X R93, RZ, RZ, RZ, P1 ;  /* 0x000000ffff5d7224 */ /* 0x000fe200008e06ff */
[----:B------:R-:W-:Y:S01]  /*7f8a0*/  IADD3 R124, P3, PT, R85, R124, RZ ;  /* 0x0000007c557c7210 */ /* 0x000fe20007f7e0ff */
[----:B------:R-:W-:Y:S01]  /*7f8b0*/  IMAD.X R95, RZ, RZ, RZ, P0 ;  /* 0x000000ffff5f7224 */ /* 0x000fe200000e06ff */
[----:B------:R-:W-:Y:S01]  /*7f8c0*/  IADD3.X R85, PT, PT, RZ, RZ, RZ, P4, !PT ;  /* 0x000000ffff557210 */ /* 0x000fe200027fe4ff */
[----:B------:R-:W-:Y:S01]  /*7f8d0*/  IMAD.WIDE.U32 R88, R117, R135, R88 ;  /* 0x0000008775587225 */ /* 0x000fe200078e0058 */
[----:B------:R-:W-:-:S03]  /*7f8e0*/  IADD3.X R125, PT, PT, RZ, RZ, RZ, P3, !PT ;  /* 0x000000ffff7d7210 */ /* 0x000fc60001ffe4ff */
[----:B------:R-:W-:Y:S01]  /*7f8f0*/  IMAD.WIDE.U32 R92, R132, R105, R92 ;  /* 0x00000069845c7225 */ /* 0x000fe200078e005c */
[----:B------:R-:W-:-:S03]  /*7f900*/  IADD3 R126, P1, PT, R127, R88, RZ ;  /* 0x000000587f7e7210 */ /* 0x000fc60007f3e0ff */
        /* <DEDUP_REMOVED lines=18> */
[----:B------:R-:W-:Y:S02]  /*7fa30*/  IMAD.X R87, RZ, RZ, RZ, P2 ;  /* 0x000000ffff577224 */ /* 0x000fe400010e06ff */
        /* <DEDUP_REMOVED lines=8> */
[----:B------:R-:W-:-:S03]  /*7fac0*/  IADD3 R161, PT, PT, R123, R85, RZ ;  /* 0x000000557ba17210 */ /* 0x000fc60007ffe0ff */
[----:B------:R-:W-:Y:S02]  /*7fad0*/  IMAD.X R95, RZ, RZ, RZ, P0 ;  /* 0x000000ffff5f7224 */ /* 0x000fe400000e06ff */
        /* <DEDUP_REMOVED lines=12> */
[----:B------:R-:W-:Y:S01]  /*7fba0*/  IMAD.WIDE.U32 R86, R90, R75, R86 ;  /* 0x0000004b5a567225 */ /* 0x000fe200078e0056 */
[----:B------:R-:W-:-:S03]  /*7fbb0*/  IADD3 R88, P1, PT, R89, R126, RZ ;  /* 0x0000007e59587210 */ /* 0x000fc60007f3e0ff */
[----:B------:R-:W-:Y:S01]  /*7fbc0*/  IMAD.IADD R85, R44, 0x1, R95 ;  /* 0x000000012c557824 */ /* 0x000fe200078e025f */
[----:B------:R-:W-:Y:S01]  /*7fbd0*/  MOV R95, RZ ;  /* 0x000000ff005f7202 */ /* 0x000fe20000000f00 */
[----:B------:R-:W-:Y:S01]  /*7fbe0*/  IMAD.IADD R93, R49, 0x1, R127 ;  /* 0x00000001315d7824 */ /* 0x000fe200078e027f */
[----:B------:R-:W-:Y:S01]  /*7fbf0*/  IADD3 R87, PT, PT, R46, R87, RZ ;  /* 0x000000572e577210 */ /* 0x000fe20007ffe0ff */
[----:B------:R-:W-:Y:S01]  /*7fc00*/  IMAD.X R89, RZ, RZ, RZ, P1 ;  /* 0x000000ffff597224 */ /* 0x000fe200008e06ff */
[----:B------:R-:W-:Y:S01]  /*7fc10*/  IADD3 R86, P5, PT, R85, R86, RZ ;  /* 0x0000005655567210 */ /* 0x000fe20007fbe0ff */
[----:B------:R-:W-:Y:S02]  /*7fc20*/  IMAD.MOV.U32 R85, RZ, RZ, RZ ;  /* 0x000000ffff557224 */ /* 0x000fe400078e00ff */
[----:B------:R-:W-:Y:S02]  /*7fc30*/  IMAD R127, R94, R42, RZ ;  /* 0x0000002a5e7f7224 */ /* 0x000fe400078e02ff */
[----:B------:R-:W-:-:S04]  /*7fc40*/  IMAD.WIDE.U32 R84, R120, R135, R84 ;  /* 0x0000008778547225 */ /* 0x000fc800078e0054 */
[----:B------:R-:W-:-:S04]  /*7fc50*/  IMAD.WIDE.U32 R88, R83, R77, R88 ;  /* 0x0000004d53587225 */ /* 0x000fc800078e0058 */
[----:B------:R-:W-:Y:S01]  /*7fc60*/  IMAD.HI.U32 R126, R127, R72, R94 ;  /* 0x000000487f7e7227 */ /* 0x000fe200078e005e */
[----:B------:R-:W-:Y:S02]  /*7fc70*/  IADD3 R94, P1, PT, R93, R84, RZ ;  /* 0x000000545d5e7210 */ /* 0x000fe40007f3e0ff */
[----:B------:R-:W-:Y:S01]  /*7fc80*/  IADD3 R84, P4, PT, R87, R88, RZ ;  /* 0x0000005857547210 */ /* 0x000fe20007f9e0ff */
[----:B------:R-:W-:Y:S01]  /*7fc90*/  IMAD.X R87, RZ, RZ, RZ, P5 ;  /* 0x000000ffff577224 */ /* 0x000fe200028e06ff */
[----:B------:R-:W-:Y:S01]  /*7fca0*/  IADD3.X R95, PT, PT, RZ, RZ, RZ, P1, !PT ;  /* 0x000000ffff5f7210 */ /* 0x000fe20000ffe4ff */
[----:B------:R-:W-:Y:S01]  /*7fcb0*/  IMAD.IADD R93, R153, 0x1, R85 ;  /* 0x00000001995d7824 */ /* 0x000fe200078e0255 */
[----:B------:R-:W-:Y:S01]  /*7fcc0*/  IADD3.X R85, PT, PT, RZ, RZ, RZ, P4, !PT ;  /* 0x000000ffff557210 */ /* 0x000fe200027fe4ff */
[----:B------:R-:W-:-:S04]  /*7fcd0*/  IMAD.WIDE.U32 R86, R129, R74, R86 ;  /* 0x0000004a81567225 */ /* 0x000fc800078e0056 */
[----:B------:R-:W-:Y:S01]  /*7fce0*/  IMAD.WIDE.U32 R94, R81, R79, R94 ;  /* 0x0000004f515e7225 */ /* 0x000fe200078e005e */
[----:B------:R-:W-:-:S03]  /*7fcf0*/  IADD3 R87, PT, PT, R45, R87, RZ ;  /* 0x000000572d577210 */ /* 0x000fc60007ffe0ff */
        /* <DEDUP_REMOVED lines=12> */
[----:B------:R-:W-:Y:S01]  /*7fdc0*/  IADD3 R137, PT, PT, R44, R87, RZ ;  /* 0x000000572c897210 */ /* 0x000fe20007ffe0ff */
[----:B------:R-:W-:Y:S02]  /*7fdd0*/  IMAD R81, R86, R42, RZ ;  /* 0x0000002a56517224 */ /* 0x000fe400078e02ff */
[----:B------:R-:W-:Y:S02]  /*7fde0*/  IMAD.MOV.U32 R87, RZ, RZ, RZ ;  /* 0x000000ffff577224 */ /* 0x000fe400078e00ff */
[----:B------:R-:W-:Y:S02]  /*7fdf0*/  IMAD.X R125, RZ, RZ, RZ, P0 ;  /* 0x000000ffff7d7224 */ /* 0x000fe400000e06ff */
[----:B------:R-:W-:-:S04]  /*7fe00*/  IMAD.WIDE.U32 R92, R114, R149, R92 ;  /* 0x00000095725c7225 */ /* 0x000fc800078e005c */
[----:B------:R-:W-:Y:S02]  /*7fe10*/  IMAD.IADD R161, R123, 0x1, R161 ;  /* 0x000000017ba17824 */ /* 0x000fe400078e02a1 */
[----:B------:R-:W-:Y:S01]  /*7fe20*/  IMAD.HI.U32 R128, R81, R72, R86 ;  /* 0x0000004851807227 */ /* 0x000fe200078e0056 */
        /* <DEDUP_REMOVED lines=10> */
[----:B------:R-:W-:Y:S02]  /*7fed0*/  IMAD.IADD R95, R50, 0x1, R95 ;  /* 0x00000001325f7824 */ /* 0x000fe400078e025f */
        /* <DEDUP_REMOVED lines=10> */
[----:B------:R-:W-:Y:S01]  /*7ff80*/  IADD3 R87, PT, PT, R49, R87, RZ ;  /* 0x0000005731577210 */ /* 0x000fe20007ffe0ff */
        /* <DEDUP_REMOVED lines=29> */
[----:B------:R-:W-:Y:S01]  /*80160*/  IMAD.WIDE.U32 R86, R90, R77, R86 ;  /* 0x0000004d5a567225 */ /* 0x000fe200078e0056 */
[----:B------:R-:W-:Y:S02]  /*80170*/  IADD3 R93, PT, PT, R123, R93, RZ ;  /* 0x0000005d7b5d7210 */ /* 0x000fe40007ffe0ff */
[----:B------:R-:W-:Y:S01]  /*80180*/  IADD3.X R89, PT, PT, RZ, RZ, RZ, P4, !PT ;  /* 0x000000ffff597210 */ /* 0x000fe200027fe4ff */
[----:B------:R-:W-:Y:S01]  /*80190*/  IMAD.WIDE.U32 R124, R114, R143, R124 ;  /* 0x0000008f727c7225 */ /* 0x000fe200078e007c */
[----:B------:R-:W-:-:S03]  /*801a0*/  IADD3 R86, P1, PT, R137, R86, RZ ;  /* 0x0000005689567210 */ /* 0x000fc60007f3e0ff */
[----:B------:R-:W-:Y:S01]  /*801b0*/  IMAD.WIDE.U32 R130, R83, R79, R130 ;  /* 0x0000004f53827225 */ /* 0x000fe200078e0082 */
[----:B------:R-:W-:-:S03]  /*801c0*/  IADD3 R124, P6, PT, R93, R124, RZ ;  /* 0x0000007c5d7c7210 */ /* 0x000fc60007fde0ff */
        /* <DEDUP_REMOVED lines=8> */
[----:B------:R-:W-:Y:S02]  /*80250*/  IMAD R83, R84, R42, RZ ;  /* 0x0000002a54537224 */ /* 0x000fe400078e02ff */
[----:B------:R-:W-:Y:S02]  /*80260*/  IMAD.MOV.U32 R85, RZ, RZ, RZ ;  /* 0x000000ffff557224 */ /* 0x000fe400078e00ff */
[----:B------:R-:W-:-:S02]  /*80270*/  IMAD.IADD R131, R50, 0x1, R131 ;  /* 0x0000000132837824 */ /* 0x000fc400078e0283 */
[----:B------:R-:W-:Y:S02]  /*80280*/  IMAD.X R125, RZ, RZ, RZ, P6 ;  /* 0x000000ffff7d7224 */ /* 0x000fe400030e06ff */
[----:B------:R-:W-:Y:S01]  /*80290*/  IMAD.WIDE.U32 R88, R120, R151, R88 ;  /* 0x0000009778587225 */ /* 0x000fe200078e0058 */
[----:B------:R-:W-:-:S03]  /*802a0*/  IADD3 R126, P1, PT, R131, R126, RZ ;  /* 0x0000007e837e7210 */ /* 0x000fc60007f3e0ff */
[----:B------:R-:W-:Y:S01]  /*802b0*/  IMAD.WIDE.U32 R86, R129, R76, R86 ;  /* 0x0000004c81567225 */ /* 0x000fe200078e0056 */
[----:B------:R-:W-:-:S03]  /*802c0*/  IADD3 R89, PT, PT, R133, R89, RZ ;  /* 0x0000005985597210 */ /* 0x000fc60007ffe0ff */
[----:B------:R-:W-:Y:S01]  /*802d0*/  IMAD.HI.U32 R130, R83, R72, R84 ;  /* 0x0000004853827227 */ /* 0x000fe200078e0054 */
[----:B------:R-:W-:-:S03]  /*802e0*/  IADD3 R86, P0, PT, R95, R86, RZ ;  /* 0x000000565f567210 */ /* 0x000fc60007f1e0ff */
[----:B------:R-:W-:Y:S02]  /*802f0*/  IMAD.X R85, RZ, RZ, RZ, P3 ;  /* 0x000000ffff557224 */ /* 0x000fe400018e06ff */
[----:B------:R-:W-:-:S03]  /*80300*/  IMAD.WIDE.U32 R124, R117, R145, R124 ;  /* 0x00000091757c7225 */ /* 0x000fc600078e007c */
[----:B------:R-:W-:Y:S01]  /*80310*/  IADD3 R85, P3, PT, R85, R88, RZ ;  /* 0x0000005855557210 */ /* 0x000fe20007f7e0ff */
[----:B------:R-:W-:Y:S01]  /*80320*/  IMAD.IADD R87, R47, 0x1, R87 ;  /* 0x000000012f577824 */ /* 0x000fe200078e0257 */
[----:B------:R-:W-:Y:S01]  /*80330*/  IADD3 R125, PT, PT, R123, R125, RZ ;  /* 0x0000007d7b7d7210 */ /* 0x000fe20007ffe0ff */
[----:B------:R-:W-:-:S04]  /*80340*/  IMAD.WIDE.U32 R92, R90, R78, R92 ;  /* 0x0000004e5a5c7225 */ /* 0x000fc800078e005c */
[----:B------:R-:W-:Y:S01]  /*80350*/  IMAD.X R95, RZ, RZ, RZ, P2 ;  /* 0x000000ffff5f7224 */ /* 0x000fe200010e06ff */
[----:B------:R-:W-:Y:S01]  /*80360*/  IADD3 R88, P2, PT, R89, R124, RZ ;  /* 0x0000007c59587210 */ /* 0x000fe20007f5e0ff */
[----:B------:R-:W-:Y:S01]  /*80370*/  IMAD.IADD R93, R49, 0x1, R93 ;  /* 0x00000001315d7824 */ /* 0x000fe200078e025d */
[----:B------:R-:W-:Y:S01]  /*80380*/  IADD3 R84, P4, PT, R87, R92, RZ ;  /* 0x0000005c57547210 */ /* 0x000fe20007f9e0ff */
[----:B------:R-:W-:Y:S02]  /*80390*/  IMAD.X R124, RZ, RZ, RZ, P1 ;  /* 0x000000ffff7c7224 */ /* 0x000fe400008e06ff */
[----:B------:R-:W-:Y:S01]  /*803a0*/  IMAD.WIDE.U32 R94, R132, R114, R94 ;  /* 0x00000072845e7225 */ /* 0x000fe200078e005e */
[----:B------:R-:W-:Y:S02]  /*803b0*/  IADD3 R92, P5, PT, R93, R126, RZ ;  /* 0x0000007e5d5c7210 */ /* 0x000fe40007fbe0ff */
[----:B------:R-:W-:Y:S01]  /*803c0*/  IADD3 R124, P1, PT, R124, R85, RZ ;  /* 0x000000557c7c7210 */ /* 0x000fe20007f3e0ff */
[----:B------:R-:W-:-:S02]  /*803d0*/  IMAD.X R85, RZ, RZ, RZ, P4 ;  /* 0x000000ffff557224 */ /* 0x000fc400020e06ff */
[----:B------:R-:W-:Y:S01]  /*803e0*/  IMAD.X R87, RZ, RZ, RZ, P0 ;  /* 0x000000ffff577224 */ /* 0x000fe200000e06ff */
[----:B------:R-:W-:Y:S01]  /*803f0*/  IADD3 R94, P0, PT, R125, R94, RZ ;  /* 0x0000005e7d5e7210 */ /* 0x000fe20007f1e0ff */
[----:B------:R-:W-:Y:S01]  /*80400*/  IMAD.X R89, RZ, RZ, RZ, P2 ;  /* 0x000000ffff597224 */ /* 0x000fe200010e06ff */
[----:B------:R-:W-:Y:S01]  /*80410*/  IADD3 R125, PT, PT, R121, R95, RZ ;  /* 0x0000005f797d7210 */ /* 0x000fe20007ffe0ff */
[----:B------:R-:W-:Y:S01]  /*80420*/  IMAD.X R93, RZ, RZ, RZ, P5 ;  /* 0x000000ffff5d7224 */ /* 0x000fe200028e06ff */
[----:B------:R-:W-:Y:S01]  /*80430*/  IADD3.X R95, PT, PT, RZ, RZ, RZ, P0, !PT ;  /* 0x000000ffff5f7210 */ /* 0x000fe200007fe4ff */
[----:B------:R-:W-:-:S04]  /*80440*/  IMAD.WIDE.U32 R84, R129, R77, R84 ;  /* 0x0000004d81547225 */ /* 0x000fc800078e0054 */
[----:B------:R-:W-:-:S04]  /*80450*/  IMAD.WIDE.U32 R86, R127, R75, R86 ;  /* 0x0000004b7f567225 */ /* 0x000fc800078e0056 */
[----:B------:R-:W-:Y:S01]  /*80460*/  IMAD.WIDE.U32 R88, R120, R149, R88 ;  /* 0x0000009578587225 */ /* 0x000fe200078e0058 */
[----:B------:R-:W-:Y:S02]  /*80470*/  IADD3 R86, P4, PT, R128, R86, RZ ;  /* 0x0000005680567210 */ /* 0x000fe40007f9e0ff */
[----:B------:R-:W-:Y:S01]  /*80480*/  IADD3 R87, PT, PT, R46, R87, RZ ;  /* 0x000000572e577210 */ /* 0x000fe20007ffe0ff */
[----:B------:R-:W-:Y:S02]  /*80490*/  IMAD.X R131, RZ, RZ, RZ, P3 ;  /* 0x000000ffff837224 */ /* 0x000fe400018e06ff */
[----:B------:R-:W-:Y:S01]  /*804a0*/  IMAD.WIDE.U32 R92, R90, R79, R92 ;  /* 0x0000004f5a5c7225 */ /* 0x000fe200078e005c */
[----:B------:R-:W-:Y:S02]  /*804b0*/  IADD3 R84, P3, PT, R87, R84, RZ ;  /* 0x0000005457547210 */ /* 0x000fe40007f7e0ff */
[----:B------:R-:W-:Y:S01]  /*804c0*/  IADD3 R90, P0, PT, R131, R88, RZ ;  /* 0x00000058835a7210 */ /* 0x000fe20007f1e0ff */
[----:B------:R-:W-:Y:S01]  /*804d0*/  IMAD.IADD R85, R48, 0x1, R85 ;  /* 0x0000000130557824 */ /* 0x000fe200078e0255 */
[----:B------:R-:W-:Y:S01]  /*804e0*/  IADD3 R93, PT, PT, R50, R93, RZ ;  /* 0x0000005d325d7210 */ /* 0x000fe20007ffe0ff */
[----:B------:R-:W-:-:S02]  /*804f0*/  IMAD.IADD R89, R147, 0x1, R89 ;  /* 0x0000000193597824 */ /* 0x000fc400078e0259 */
[----:B------:R-:W-:Y:S01]  /*80500*/  IMAD.WIDE.U32 R94, R117, R143, R94 ;  /* 0x0000008f755e7225 */ /* 0x000fe200078e005e */
[----:B------:R-:W-:-:S03]  /*80510*/  IADD3 R88, P6, PT, R85, R92, RZ ;  /* 0x0000005c55587210 */ /* 0x000fc60007fde0ff */
[----:B------:R-:W-:Y:S01]  /*80520*/  IMAD.X R85, RZ, RZ, RZ, P1 ;  /* 0x000000ffff557224 */ /* 0x000fe200008e06ff */
[----:B------:R-:W-:Y:S01]  /*80530*/  IADD3 R92, P5, PT, R89, R94, RZ ;  /* 0x0000005e595c7210 */ /* 0x000fe20007fbe0ff */
[----:B------:R-:W-:Y:S01]  /*80540*/  IMAD.X R87, RZ, RZ, RZ, P4 ;  /* 0x000000ffff577224 */ /* 0x000fe200020e06ff */
[----:B------:R-:W-:Y:S01]  /*80550*/  IADD3 R94, PT, PT, R123, R95, RZ ;  /* 0x0000005f7b5e7210 */ /* 0x000fe20007ffe0ff */
[----:B------:R-:W-:Y:S01]  /*80560*/  IMAD.MOV.U32 R137, RZ, RZ, RZ ;  /* 0x000000ffff897224 */ /* 0x000fe200078e00ff */
        /* <DEDUP_REMOVED lines=39> */
[----:B------:R-:W-:Y:S02]  /*807e0*/  HFMA2 R87, -RZ, RZ, 0, 0 ;  /* 0x00000000ff577431 */ /* 0x000fe400000001ff */
[----:B------:R-:W-:Y:S02]  /*807f0*/  IMAD R125, R86, R42, RZ ;  /* 0x0000002a567d7224 */ /* 0x000fe400078e02ff */
[----:B------:R-:W-:-:S04]  /*80800*/  IMAD.WIDE.U32 R88, R127, R77, R88 ;  /* 0x0000004d7f587225 */ /* 0x000fc800078e0058 */
[----:B------:R-:W-:Y:S02]  /*80810*/  IMAD.X R95, RZ, RZ, RZ, P4 ;  /* 0x000000ffff5f7224 */ /* 0x000fe400020e06ff */
[----:B------:R-:W-:Y:S02]  /*80820*/  IMAD.X R93, RZ, RZ, RZ, P3 ;  /* 0x000000ffff5d7224 */ /* 0x000fe400018e06ff */
[----:B------:R-:W-:Y:S01]  /*80830*/  IMAD.HI.U32 R128, R125, R72, R86 ;  /* 0x000000487d807227 */ /* 0x000fe200078e0056 */
[----:B------:R-:W-:Y:S02]  /*80840*/  IADD3 R86, P4, PT, R85, R88, RZ ;  /* 0x0000005855567210 */ /* 0x000fe40007f9e0ff */
[----:B------:R-:W-:Y:S01]  /*80850*/  IADD3.X R87, PT, PT, RZ, RZ, RZ, P2, !PT ;  /* 0x000000ffff577210 */ /* 0x000fe200017fe4ff */
        /* <DEDUP_REMOVED lines=8> */
[----:B------:R-:W-:-:S03]  /*808e0*/  IMAD.WIDE.U32 R84, R83, R74, R84 ;  /* 0x0000004a53547225 */ /* 0x000fc600078e0054 */
[----:B------:R-:W-:Y:S01]  /*808f0*/  IADD3.X R89, PT, PT, RZ, RZ, RZ, P6, !PT ;  /* 0x000000ffff597210 */ /* 0x000fe200037fe4ff */
[----:B------:R-:W-:Y:S02]  /*80900*/  IMAD.IADD R129, R43, 0x1, R128 ;  /* 0x000000012b817824 */ /* 0x000fe400078e0280 */
        /* <DEDUP_REMOVED lines=13> */
[----:B------:R-:W-:-:S03]  /*809e0*/  IMAD.WIDE.U32 R128, R125, R73, R128 ;  /* 0x000000497d807225 */ /* 0x000fc600078e0080 */
[----:B------:R-:W-:Y:S01]  /*809f0*/  IADD3.X R89, PT, PT, RZ, RZ, RZ, P5, !PT ;  /* 0x000000ffff597210 */ /* 0x000fe20002ffe4ff */
        /* <DEDUP_REMOVED lines=31> */
[----:B------:R-:W-:Y:S01]  /*80bf0*/  IMAD.X R87, RZ, RZ, RZ, P0 ;  /* 0x000000ffff577224 */ /* 0x000fe200000e06ff */
        /* <DEDUP_REMOVED lines=22> */
[----:B------:R-:W-:Y:S01]  /*80d60*/  IMAD.WIDE.U32 R86, R83, R78, R86 ;  /* 0x0000004e53567225 */ /* 0x000fe200078e0056 */
[----:B------:R-:W-:-:S03]  /*80d70*/  IADD3 R84, P3, PT, R129, R84, RZ ;  /* 0x0000005481547210 */ /* 0x000fc60007f7e0ff */
[----:B------:R-:W-:Y:S02]  /*80d80*/  IMAD.IADD R89, R47, 0x1, R93 ;  /* 0x000000012f597824 */ /* 0x000fe400078e025d */
[----:B------:R-:W-:Y:S01]  /*80d90*/  IMAD.IADD R126, R49, 0x1, R87 ;  /* 0x00000001317e7824 */ /* 0x000fe200078e0257 */
[----:B------:R-:W-:Y:S01]  /*80da0*/  IADD3 R87, P4, PT, R81, R84, RZ ;  /* 0x0000005451577210 */ /* 0x000fe20007f9e0ff */
[----:B------:R-:W-:Y:S01]  /*80db0*/  IMAD.X R81, RZ, RZ, RZ, P1 ;  /* 0x000000ffff517224 */ /* 0x000fe200008e06ff */
[----:B------:R-:W-:Y:S01]  /*80dc0*/  IADD3 R88, P6, PT, R89, R86, RZ ;  /* 0x0000005659587210 */ /* 0x000fe20007fde0ff */
[----:B------:R-:W-:Y:S01]  /*80dd0*/  IMAD.X R90, RZ, RZ, RZ, P3 ;  /* 0x000000ffff5a7224 */ /* 0x000fe200018e06ff */
[----:B------:R-:W-:Y:S02]  /*80de0*/  IADD3.X R84, PT, PT, RZ, RZ, RZ, P0, !PT ;  /* 0x000000ffff547210 */ /* 0x000fe400007fe4ff */
[----:B------:R-:W-:Y:S01]  /*80df0*/  IADD3 R126, P0, PT, R126, R127, RZ ;  /* 0x0000007f7e7e7210 */ /* 0x000fe20007f1e0ff */
[----:B------:R-:W-:Y:S01]  /*80e00*/  IMAD.X R89, RZ, RZ, RZ, P6 ;  /* 0x000000ffff597224 */ /* 0x000fe200030e06ff */
[----:B------:R-:W-:-:S02]  /*80e10*/  IADD3 R84, P1, PT, R84, R87, RZ ;  /* 0x0000005754547210 */ /* 0x000fc40007f3e0ff */
        /* <DEDUP_REMOVED lines=8> */
[----:B------:R-:W-:Y:S01]  /*80ea0*/  IMAD.MOV.U32 R129, RZ, RZ, R88 ;  /* 0x000000ffff817224 */ /* 0x000fe200078e0058 */
[----:B------:R-:W-:Y:S02]  /*80eb0*/  IADD3 R84, P2, PT, R84, R81, RZ ;  /* 0x0000005154547210 */ /* 0x000fe40007f5e0ff */
[----:B------:R-:W-:Y:S01]  /*80ec0*/  IADD3.X R81, PT, PT, RZ, RZ, RZ, P5, !PT ;  /* 0x000000ffff517210 */ /* 0x000fe20002ffe4ff */
[----:B------:R-:W-:Y:S01]  /*80ed0*/  IMAD.X R87, RZ, RZ, RZ, P6 ;  /* 0x000000ffff577224 */ /* 0x000fe200030e06ff */
[----:B------:R-:W-:Y:S01]  /*80ee0*/  IADD3 R126, PT, PT, R50, R127, RZ ;  /* 0x0000007f327e7210 */ /* 0x000fe20007ffe0ff */
[----:B------:R-:W-:Y:S01]  /*80ef0*/  IMAD.MOV.U32 R127, RZ, RZ, R94 ;  /* 0x000000ffff7f7224 */ /* 0x000fe200078e005e */
[----:B------:R-:W-:Y:S01]  /*80f00*/  IADD3 R81, P6, PT, R81, R84, RZ ;  /* 0x0000005451517210 */ /* 0x000fe20007fde0ff */
[----:B------:R-:W-:-:S03]  /*80f10*/  IMAD.WIDE.U32 R86, R125, R78, R86 ;  /* 0x0000004e7d567225 */ /* 0x000fc600078e0056 */
[----:B------:R-:W-:Y:S01]  /*80f20*/  IADD3 R85, P5, PT, R126, R81, RZ ;  /* 0x000000517e557210 */ /* 0x000fe20007fbe0ff */
[----:B------:R-:W-:Y:S01]  /*80f30*/  IMAD.IADD R84, R49, 0x1, R87 ;  /* 0x0000000131547824 */ /* 0x000fe200078e0257 */
[----:B------:R-:W-:Y:S01]  /*80f40*/  IADD3.X R81, PT, PT, RZ, RZ, RZ, P4, !PT ;  /* 0x000000ffff517210 */ /* 0x000fe200027fe4ff */
[----:B------:R-:W-:Y:S02]  /*80f50*/  IMAD.MOV.U32 R126, RZ, RZ, R160 ;  /* 0x000000ffff7e7224 */ /* 0x000fe400078e00a0 */
        /* <DEDUP_REMOVED lines=14> */
[----:B------:R-:W-:Y:S01]  /*81040*/  IMAD.IADD R124, R50, 0x1, R85 ;  /* 0x00000001327c7824 */ /* 0x000fe200078e0255 */
[----:B------:R-:W-:-:S04]  /*81050*/  MOV R131, R84 ;  /* 0x0000005400837202 */ /* 0x000fc80000000f00 */
        /* <DEDUP_REMOVED lines=28> */
.L_x_250:
        /* <DEDUP_REMOVED lines=22> */
.L_x_251:
[----:B------:R-:W-:Y:S02]  /*81380*/  HFMA2 R95, -RZ, RZ, 0, 0 ;  /* 0x00000000ff5f7431 */ /* 0x000fe400000001ff */
[----:B------:R-:W-:Y:S01]  /*81390*/  IMAD.WIDE.U32 R84, R135, R82, RZ ;  /* 0x0000005287547225 */ /* 0x000fe200078e00ff */
[----:B------:R-:W-:Y:S02]  /*813a0*/  MOV R161, RZ ;  /* 0x000000ff00a17202 */ /* 0x000fe40000000f00 */
[----:B------:R-:W-:Y:S01]  /*813b0*/  MOV R83, RZ ;  /* 0x000000ff00537202 */ /* 0x000fe20000000f00 */
[----:B------:R-:W-:Y:S02]  /*813c0*/  IMAD.IADD R94, R153, 0x1, R85 ;  /* 0x00000001995e7824 */ /* 0x000fe400078e0255 */
[----:B------:R-:W-:Y:S02]  /*813d0*/  HFMA2 R85, -RZ, RZ, 0, 0 ;  /* 0x00000000ff557431 */ /* 0x000fe400000001ff */
[----:B------:R-:W-:-:S02]  /*813e0*/  IMAD R141, R84, R42, RZ ;  /* 0x0000002a548d7224 */ /* 0x000fc400078e02ff */
[----:B------:R-:W-:Y:S02]  /*813f0*/  IMAD.MOV.U32 R163, RZ, RZ, RZ ;  /* 0x000000ffffa37224 */ /* 0x000fe400078e00ff */
        /* <DEDUP_REMOVED lines=9> */
[----:B------:R-:W-:Y:S01]  /*81490*/  MOV R161, RZ ;  /* 0x000000ff00a17202 */ /* 0x000fe20000000f00 */
[----:B------:R-:W-:Y:S02]  /*814a0*/  IMAD.IADD R95, R43, 0x1, R84 ;  /* 0x000000012b5f7824 */ /* 0x000fe400078e0254 */
[----:B------:R-:W-:Y:S02]  /*814b0*/  IMAD.X R93, RZ, RZ, RZ, P0 ;  /* 0x000000ffff5d7224 */ /* 0x000fe400000e06ff */
[----:B------:R-:W-:Y:S01]  /*814c0*/  IMAD.WIDE.U32 R160, R82, R151, R160 ;  /* 0x0000009752a07225 */ /* 0x000fe200078e00a0 */
[----:B------:R-:W-:-:S03]  /*814d0*/  IADD3 R94, P1, PT, R95, R94, RZ ;  /* 0x0000005e5f5e7210 */ /* 0x000fc60007f3e0ff */
        /* <DEDUP_REMOVED lines=14> */
[----:B------:R-:W-:-:S03]  /*815c0*/  IMAD.WIDE.U32 R94, R141, R73, R94 ;  /* 0x000000498d5e7225 */ /* 0x000fc600078e005e */
[----:B------:R-:W-:Y:S01]  /*815d0*/  IADD3 R86, P1, PT, R85, R160, RZ ;  /* 0x000000a055567210 */ /* 0x000fe20007f3e0ff */
[----:B------:R-:W-:Y:S01]  /*815e0*/  IMAD.X R85, RZ, RZ, RZ, P0 ;  /* 0x000000ffff557224 */ /* 0x000fe200000e06ff */
[----:B------:R-:W-:Y:S01]  /*815f0*/  IADD3 R160, PT, PT, R147, R161, RZ ;  /* 0x000000a193a07210 */ /* 0x000fe20007ffe0ff */
[----:B------:R-:W-:Y:S01]  /*81600*/  HFMA2 R161, -RZ, RZ, 0, 0 ;  /* 0x00000000ffa17431 */ /* 0x000fe200000001ff */
[----:B------:R-:W-:Y:S01]  /*81610*/  IADD3 R93, PT, PT, R44, R95, RZ ;  /* 0x0000005f2c5d7210 */ /* 0x000fe20007ffe0ff */
[----:B------:R-:W-:Y:S02]  /*81620*/  IMAD.X R87, RZ, RZ, RZ, P1 ;  /* 0x000000ffff577224 */ /* 0x000fe400008e06ff */
[----:B------:R-:W-:Y:S01]  /*81630*/  IMAD.WIDE.U32 R84, R91, R159, R84 ;  /* 0x0000009f5b547225 */ /* 0x000fe200078e0054 */
[----:B------:R-:W-:-:S03]  /*81640*/  IADD3 R92, P0, PT, R93, R92, RZ ;  /* 0x0000005c5d5c7210 */ /* 0x000fc60007f1e0ff */
[----:B------:R-:W-:Y:S01]  /*81650*/  IMAD.WIDE.U32 R86, R80, R151, R86 ;  /* 0x0000009750567225 */ /* 0x000fe200078e0056 */
[----:B------:R-:W-:-:S03]  /*81660*/  IADD3.X R93, PT, PT, RZ, RZ, RZ, P0, !PT ;  /* 0x000000ffff5d7210 */ /* 0x000fc600007fe4ff */
[----:B------:R-:W-:Y:S02]  /*81670*/  IMAD.IADD R81, R155, 0x1, R85 ;  /* 0x000000019b517824 */ /* 0x000fe400078e0255 */
[----:B------:R-:W-:Y:S02]  /*81680*/  IMAD.IADD R89, R133, 0x1, R87 ;  /* 0x0000000185597824 */ /* 0x000fe400078e0257 */
[----:B------:R-:W-:Y:S01]  /*81690*/  IMAD.WIDE.U32 R160, R82, R145, R160 ;  /* 0x0000009152a07225 */ /* 0x000fe200078e00a0 */
[----:B------:R-:W-:-:S03]  /*816a0*/  IADD3 R86, P1, PT, R81, R86, RZ ;  /* 0x0000005651567210 */ /* 0x000fc60007f3e0ff */
[----:B------:R-:W-:Y:S02]  /*816b0*/  IMAD.MOV.U32 R85, RZ, RZ, RZ ;  /* 0x000000ffff557224 */ /* 0x000fe400078e00ff */
[----:B------:R-:W-:Y:S01]  /*816c0*/  IMAD.X R87, RZ, RZ, RZ, P1 ;  /* 0x000000ffff577224 */ /* 0x000fe200008e06ff */
[----:B------:R-:W-:Y:S01]  /*816d0*/  IADD3 R88, P1, PT, R89, R160, RZ ;  /* 0x000000a059587210 */ /* 0x000fe20007f3e0ff */
[----:B------:R-:W-:Y:S01]  /*816e0*/  IMAD.WIDE.U32 R84, R146, R135, R84 ;  /* 0x0000008792547225 */ /* 0x000fe200078e0054 */
[----:B------:R-:W-:-:S03]  /*816f0*/  IADD3 R160, PT, PT, R140, R161, RZ ;  /* 0x000000a18ca07210 */ /* 0x000fc60007ffe0ff */
[----:B------:R-:W-:Y:S02]  /*81700*/  IMAD.X R89, RZ, RZ, RZ, P1 ;  /* 0x000000ffff597224 */ /* 0x000fe400008e06ff */
[----:B------:R-:W-:Y:S02]  /*81710*/  IMAD.MOV.U32 R161, RZ, RZ, RZ ;  /* 0x000000ffffa17224 */ /* 0x000fe400078e00ff */
[----:B------:R-:W-:-:S04]  /*81720*/  IMAD.WIDE.U32 R88, R80, R149, R88 ;  /* 0x0000009550587225 */ /* 0x000fc800078e0058 */
[----:B------:R-:W-:Y:S02]  /*81730*/  IMAD.IADD R89, R147, 0x1, R89 ;  /* 0x0000000193597824 */ /* 0x000fe400078e0259 */
[----:B------:R-:W-:-:S04]  /*81740*/  IMAD.WIDE.U32 R160, R82, R143, R160 ;  /* 0x0000008f52a07225 */ /* 0x000fc800078e00a0 */
[----:B------:R-:W-:Y:S01]  /*81750*/  IMAD.WIDE.U32 R86, R91, R157, R86 ;  /* 0x0000009d5b567225 */ /* 0x000fe200078e0056 */
[----:B------:R-:W-:Y:S02]  /*81760*/  IADD3 R160, P1, PT, R89, R160, RZ ;  /* 0x000000a059a07210 */ /* 0x000fe40007f3e0ff */
[----:B------:R-:W-:Y:S01]  /*81770*/  IADD3 R162, PT, PT, R136, R161, RZ ;  /* 0x000000a188a27210 */ /* 0x000fe20007ffe0ff */
[----:B------:R-:W-:Y:S01]  /*81780*/  IMAD.IADD R81, R153, 0x1, R85 ;  /* 0x0000000199517824 */ /* 0x000fe200078e0255 */
[----:B------:R-:W-:Y:S01]  /*81790*/  IADD3 R87, PT, PT, R139, R87, RZ ;  /* 0x000000578b577210 */ /* 0x000fe20007ffe0ff */
[----:B------:R-:W-:Y:S02]  /*817a0*/  IMAD.X R161, RZ, RZ, RZ, P1 ;  /* 0x000000ffffa17224 */ /* 0x000fe400008e06ff */
[----:B------:R-:W-:Y:S01]  /*817b0*/  IMAD.WIDE.U32 R162, R132, R82, R162 ;  /* 0x0000005284a27225 */ /* 0x000fe200078e00a2 */
[----:B------:R-:W-:Y:S02]  /*817c0*/  IADD3 R86, P3, PT, R81, R86, RZ ;  /* 0x0000005651567210 */ /* 0x000fe40007f7e0ff */
[----:B------:R-:W-:Y:S01]  /*817d0*/  IADD3 R88, P2, PT, R87, R88, RZ ;  /* 0x0000005857587210 */ /* 0x000fe20007f5e0ff */
[----:B------:R-:W-:Y:S01]  /*817e0*/  IMAD.WIDE.U32 R160, R80, R145, R160 ;  /* 0x0000009150a07225 */ /* 0x000fe200078e00a0 */
[----:B------:R-:W-:-:S03]  /*817f0*/  IADD3.X R87, PT, PT, RZ, RZ, RZ, P3, !PT ;  /* 0x000000ffff577210 */ /* 0x000fc60001ffe4ff */
[----:B------:R-:W-:Y:S02]  /*81800*/  IMAD.IADD R81, R140, 0x1, R161 ;  /* 0x000000018c517824 */ /* 0x000fe400078e02a1 */
[----:B------:R-:W-:Y:S02]  /*81810*/  IMAD.X R89, RZ, RZ, RZ, P2 ;  /* 0x000000ffff597224 */ /* 0x000fe400010e06ff */
[----:B------:R-:W-:Y:S01]  /*81820*/  IMAD.WIDE.U32 R86, R146, R159, R86 ;  /* 0x0000009f92567225 */ /* 0x000fe200078e0056 */
[----:B------:R-:W-:-:S03]  /*81830*/  IADD3 R162, P1, PT, R81, R162, RZ ;  /* 0x000000a251a27210 */ /* 0x000fc60007f3e0ff */
[----:B------:R-:W-:-:S04]  /*81840*/  IMAD.WIDE.U32 R88, R91, R151, R88 ;  /* 0x000000975b587225 */ /* 0x000fc800078e0058 */
[----:B------:R-:W-:Y:S02]  /*81850*/  IMAD.IADD R81, R155, 0x1, R87 ;  /* 0x000000019b517824 */ /* 0x000fe400078e0257 */
        /* <DEDUP_REMOVED lines=8> */
[----:B------:R-:W-:Y:S02]  /*818e0*/  IMAD.X R89, RZ, RZ, RZ, P3 ;  /* 0x000000ffff597224 */ /* 0x000fe400018e06ff */
[----:B------:R-:W-:Y:S02]  /*818f0*/  IMAD.IADD R160, R136, 0x1, R163 ;  /* 0x0000000188a07824 */ /* 0x000fe400078e02a3 */
[----:B------:R-:W-:-:S03]  /*81900*/  IMAD.WIDE.U32 R88, R146, R157, R88 ;  /* 0x0000009d92587225 */ /* 0x000fc600078e0058 */
        /* <DEDUP_REMOVED lines=8> */
[----:B------:R-:W-:-:S03]  /*81990*/  IMAD.WIDE.U32 R160, R132, R80, R160 ;  /* 0x0000005084a07225 */ /* 0x000fc600078e00a0 */
[----:B------:R-:W-:Y:S01]  /*819a0*/  IADD3.X R163, PT, PT, RZ, RZ, RZ, P2, !PT ;  /* 0x000000ffffa37210 */ /* 0x000fe200017fe4ff */
[----:B------:R-:W-:Y:S02]  /*819b0*/  IMAD.X R83, RZ, RZ, RZ, P3 ;  /* 0x000000ffff537224 */ /* 0x000fe400018e06ff */
[----:B------:R-:W-:Y:S02]  /*819c0*/  IMAD.IADD R89, R153, 0x1, R87 ;  /* 0x0000000199597824 */ /* 0x000fe400078e0257 */
[----:B------:R-:W-:-:S04]  /*819d0*/  IMAD.WIDE.U32 R82, R146, R151, R82 ;  /* 0x0000009792527225 */ /* 0x000fc800078e0052 */
[----:B------:R-:W-:-:S04]  /*819e0*/  IMAD.WIDE.U32 R162, R91, R145, R162 ;  /* 0x000000915ba27225 */ /* 0x000fc800078e00a2 */
[----:B------:R-:W-:Y:S02]  /*819f0*/  IMAD.IADD R81, R133, 0x1, R83 ;  /* 0x0000000185517824 */ /* 0x000fe400078e0253 */
[----:B------:R-:W-:Y:S02]  /*81a00*/  HFMA2 R83, -RZ, RZ, 0, 0 ;  /* 0x00000000ff537431 */ /* 0x000fe400000001ff */
[----:B------:R-:W-:Y:S02]  /*81a10*/  IMAD.IADD R163, R140, 0x1, R163 ;  /* 0x000000018ca37824 */ /* 0x000fe400078e02a3 */
[----:B------:R-:W-:Y:S01]  /*81a20*/  IMAD.MOV.U32 R95, RZ, RZ, RZ ;  /* 0x000000ffff5f7224 */ /* 0x000fe200078e00ff */
[----:B------:R-:W-:Y:S01]  /*81a30*/  IADD3 R80, P2, PT, R81, R162, RZ ;  /* 0x000000a251507210 */ /* 0x000fe20007f5e0ff */
[----:B------:R-:W-:Y:S01]  /*81a40*/  IMAD.WIDE.U32 R92, R141, R74, R92 ;  /* 0x0000004a8d5c7225 */ /* 0x000fe200078e005c */
[----:B------:R-:W-:-:S03]  /*81a50*/  IADD3 R160, P1, PT, R163, R160, RZ ;  /* 0x000000a0a3a07210 */ /* 0x000fc60007f3e0ff */
[----:B------:R-:W-:Y:S02]  /*81a60*/  IMAD.X R81, RZ, RZ, RZ, P2 ;  /* 0x000000ffff517224 */ /* 0x000fe400010e06ff */
        /* <DEDUP_REMOVED lines=12> */
[----:B------:R-:W-:Y:S02]  /*81b30*/  IMAD R81, R94, R42, RZ ;  /* 0x0000002a5e517224 */ /* 0x000fe400078e02ff */
[----:B------:R-:W-:-:S02]  /*81b40*/  IMAD.MOV.U32 R163, RZ, RZ, RZ ;  /* 0x000000ffffa37224 */ /* 0x000fc400078e00ff */
[----:B------:R-:W-:-:S04]  /*81b50*/  IMAD.HI.U32 R94, R81, R72, R94 ;  /* 0x00000048515e7227 */ /* 0x000fc800078e005e */
[----:B------:R-:W-:Y:S02]  /*81b60*/  IMAD.IADD R85, R43, 0x1, R94 ;  /* 0x000000012b557824 */ /* 0x000fe400078e025e */
[----:B------:R-:W-:Y:S02]  /*81b70*/  IMAD.IADD R95, R155, 0x1, R89 ;  /* 0x000000019b5f7824 */ /* 0x000fe400078e0259 */
[----:B------:R-:W-:Y:S01]  /*81b80*/  IMAD.MOV.U32 R89, RZ, RZ, RZ ;  /* 0x000000ffff597224 */ /* 0x000fe200078e00ff */
[----:B------:R-:W-:Y:S02]  /*81b90*/  IADD3 R92, P4, PT, R85, R92, RZ ;  /* 0x0000005c555c7210 */ /* 0x000fe40007f9e0ff */
        /* <DEDUP_REMOVED lines=8> */
[----:B------:R-:W-:Y:S02]  /*81c20*/  IMAD.IADD R87, R44, 0x1, R93 ;  /* 0x000000012c577824 */ /* 0x000fe400078e025d */
[----:B------:R-:W-:Y:S01]  /*81c30*/  IMAD.WIDE.U32 R94, R144, R157, R94 ;  /* 0x0000009d905e7225 */ /* 0x000fe200078e005e */
[----:B------:R-:W-:Y:S02]  /*81c40*/  IADD3 R86, P1, PT, R85, R86, RZ ;  /* 0x0000005655567210 */ /* 0x000fe40007f3e0ff */
[----:B------:R-:W-:Y:S01]  /*81c50*/  IADD3 R84, P5, PT, R87, R84, RZ ;  /* 0x0000005457547210 */ /* 0x000fe20007fbe0ff */
[----:B------:R-:W-:Y:S01]  /*81c60*/  IMAD.IADD R85, R139, 0x1, R95 ;  /* 0x000000018b557824 */ /* 0x000fe200078e025f */
[----:B------:R-:W-:Y:S01]  /*81c70*/  IADD3 R95, PT, PT, R153, R89, RZ ;  /* 0x00000059995f7210 */ /* 0x000fe20007ffe0ff */
[----:B------:R-:W-:-:S02]  /*81c80*/  IMAD.X R87, RZ, RZ, RZ, P1 ;  /* 0x000000ffff577224 */ /* 0x000fc400008e06ff */
[----:B------:R-:W-:Y:S01]  /*81c90*/  IMAD.MOV.U32 R93, RZ, RZ, RZ ;  /* 0x000000ffff5d7224 */ /* 0x000fe200078e00ff */
[----:B------:R-:W-:Y:S01]  /*81ca0*/  IADD3 R82, P3, PT, R85, R80, RZ ;  /* 0x0000005055527210 */ /* 0x000fe20007f7e0ff */
[----:B------:R-:W-:Y:S01]  /*81cb0*/  IMAD.X R85, RZ, RZ, RZ, P5 ;  /* 0x000000ffff557224 */ /* 0x000fe200028e06ff */
[----:B------:R-:W-:Y:S01]  /*81cc0*/  IADD3 R160, P5, PT, R148, R83, RZ ;  /* 0x0000005394a07210 */ /* 0x000fe20007fbe0ff */
[----:B------:R-:W-:Y:S01]  /*81cd0*/  IMAD.WIDE.U32 R86, R141, R76, R86 ;  /* 0x0000004c8d567225 */ /* 0x000fe200078e0056 */
[----:B------:R-:W-:Y:S02]  /*81ce0*/  IADD3.X R83, PT, PT, RZ, RZ, RZ, P3, !PT ;  /* 0x000000ffff537210 */ /* 0x000fe40001ffe4ff */
[----:B------:R-:W-:Y:S01]  /*81cf0*/  IADD3.X R161, PT, PT, RZ, RZ, RZ, P5, !PT ;  /* 0x000000ffffa17210 */ /* 0x000fe20002ffe4ff */
[----:B------:R-:W-:Y:S01]  /*81d00*/  IMAD.WIDE.U32 R84, R81, R74, R84 ;  /* 0x0000004a51547225 */ /* 0x000fe200078e0054 */
[----:B------:R-:W-:-:S03]  /*81d10*/  IADD3 R94, P4, PT, R95, R94, RZ ;  /* 0x0000005e5f5e7210 */ /* 0x000fc60007f9e0ff */
[----:B------:R-:W-:Y:S01]  /*81d20*/  IMAD.WIDE.U32 R160, R132, R91, R160 ;  /* 0x0000005b84a07225 */ /* 0x000fe200078e00a0 */
[----:B------:R-:W-:-:S03]  /*81d30*/  IADD3 R85, PT, PT, R45, R85, RZ ;  /* 0x000000552d557210 */ /* 0x000fc60007ffe0ff */
[----:B------:R-:W-:Y:S01]  /*81d40*/  IMAD.WIDE.U32 R82, R144, R151, R82 ;  /* 0x0000009790527225 */ /* 0x000fe200078e0052 */
[----:B------:R-:W-:-:S03]  /*81d50*/  IADD3 R86, P0, PT, R85, R86, RZ ;  /* 0x0000005655567210 */ /* 0x000fc60007f1e0ff */
[----:B------:R-:W-:Y:S02]  /*81d60*/  IMAD.X R91, RZ, RZ, RZ, P2 ;  /* 0x000000ffff5b7224 */ /* 0x000fe400010e06ff */
        /* <DEDUP_REMOVED lines=8> */
[----:B------:R-:W-:Y:S01]  /*81df0*/  MOV R83, RZ ;  /* 0x000000ff00537202 */ /* 0x000fe20000000f00 */
[----:B------:R-:W-:Y:S02]  /*81e00*/  IMAD.X R87, RZ, RZ, RZ, P0 ;  /* 0x000000ffff577224 */ /* 0x000fe400000e06ff */
[----:B------:R-:W-:Y:S02]  /*81e10*/  IMAD.IADD R85, R155, 0x1, R95 ;  /* 0x000000019b557824 */ /* 0x000fe400078e025f */
[----:B------:R-:W-:Y:S02]  /*81e20*/  HFMA2 R95, -RZ, RZ, 0, 0 ;  /* 0x00000000ff5f7431 */ /* 0x000fe400000001ff */
[----:B------:R-:W-:Y:S01]  /*81e30*/  IMAD.WIDE.U32 R86, R81, R75, R86 ;  /* 0x0000004b51567225 */ /* 0x000fe200078e0056 */
[----:B------:R-:W-:-:S03]  /*81e40*/  IADD3 R82, P4, PT, R85, R82, RZ ;  /* 0x0000005255527210 */ /* 0x000fc60007f9e0ff */
[----:B------:R-:W-:Y:S02]  /*81e50*/  IMAD.IADD R80, R161, 0x1, R83 ;  /* 0x00000001a1507824 */ /* 0x000fe400078e0253 */
[----:B------:R-:W-:-:S04]  /*81e60*/  IMAD.WIDE.U32 R88, R141, R77, R88 ;  /* 0x0000004d8d587225 */ /* 0x000fc800078e0058 */
[----:B------:R-:W-:Y:S02]  /*81e70*/  IMAD.IADD R83, R46, 0x1, R87 ;  /* 0x000000012e537824 */ /* 0x000fe400078e0257 */
[----:B------:R-:W-:Y:S02]  /*81e80*/  IMAD.IADD R91, R140, 0x1, R91 ;  /* 0x000000018c5b7824 */ /* 0x000fe400078e025b */
[----:B------:R-:W-:Y:S01]  /*81e90*/  IMAD.WIDE.U32 R94, R142, R135, R94 ;  /* 0x000000878e5e7225 */ /* 0x000fe200078e005e */
[----:B------:R-:W-:Y:S02]  /*81ea0*/  IADD3 R88, P5, PT, R83, R88, RZ ;  /* 0x0000005853587210 */ /* 0x000fe40007fbe0ff */
[----:B------:R-:W-:Y:S01]  /*81eb0*/  IADD3 R152, P2, PT, R91, R160, RZ ;  /* 0x000000a05b987210 */ /* 0x000fe20007f5e0ff */
[----:B------:R-:W-:Y:S01]  /*81ec0*/  IMAD.X R83, RZ, RZ, RZ, P4 ;  /* 0x000000ffff537224 */ /* 0x000fe200020e06ff */
[----:B------:R-:W-:Y:S01]  /*81ed0*/  IADD3.X R91, PT, PT, RZ, RZ, RZ, P3, !PT ;  /* 0x000000ffff5b7210 */ /* 0x000fe20001ffe4ff */
[----:B------:R-:W-:-:S02]  /*81ee0*/  IMAD.IADD R95, R153, 0x1, R95 ;  /* 0x00000001995f7824 */ /* 0x000fc400078e025f */
[----:B------:R-:W-:-:S04]  /*81ef0*/  IMAD.WIDE.U32 R160, R138, R157, R82 ;  /* 0x0000009d8aa07225 */ /* 0x000fc800078e0052 */
[----:B------:R-:W-:Y:S01]  /*81f00*/  IMAD.IADD R89, R48, 0x1, R89 ;  /* 0x0000000130597824 */ /* 0x000fe200078e0259 */
[----:B------:R-:W-:Y:S01]  /*81f10*/  IADD3 R82, P0, PT, R95, R160, RZ ;  /* 0x000000a05f527210 */ /* 0x000fe20007f1e0ff */
[----:B------:R-:W-:-:S03]  /*81f20*/  IMAD.WIDE.U32 R90, R144, R149, R90 ;  /* 0x00000095905a7225 */ /* 0x000fc600078e005a */
[----:B------:R-:W-:Y:S01]  /*81f30*/  IADD3 R94, P1, PT, R89, R94, RZ ;  /* 0x0000005e595e7210 */ /* 0x000fe20007f3e0ff */
[----:B------:R-:W-:Y:S01]  /*81f40*/  IMAD.X R89, RZ, RZ, RZ, P5 ;  /* 0x000000ffff597224 */ /* 0x000fe200028e06ff */
[----:B------:R-:W-:Y:S01]  /*81f50*/  IADD3.X R83, PT, PT, RZ, RZ, RZ, P0, !PT ;  /* 0x000000ffff537210 */ /* 0x000fe200007fe4ff */
[----:B------:R-:W-:Y:S02]  /*81f60*/  IMAD.IADD R161, R139, 0x1, R161 ;  /* 0x000000018ba17824 */ /* 0x000fe400078e02a1 */
[----:B------:R-:W-:-:S04]  /*81f70*/  IMAD.WIDE.U32 R88, R81, R76, R88 ;  /* 0x0000004c51587225 */ /* 0x000fc800078e0058 */
[----:B------:R-:W-:-:S04]  /*81f80*/  IMAD.WIDE.U32 R82, R142, R159, R82 ;  /* 0x0000009f8e527225 */ /* 0x000fc800078e0052 */
[----:B------:R-:W-:Y:S01]  /*81f90*/  IMAD.IADD R85, R47, 0x1, R89 ;  /* 0x000000012f557824 */ /* 0x000fe200078e0259 */
[----:B------:R-:W-:Y:S01]  /*81fa0*/  MOV R162, R82 ;  /* 0x0000005200a27202 */ /* 0x000fe20000000f00 */
[----:B------:R-:W-:Y:S01]  /*81fb0*/  IMAD R89, R92, R42, RZ ;  /* 0x0000002a5c597224 */ /* 0x000fe200078e02ff */
[----:B------:R-:W-:Y:S01]  /*81fc0*/  IADD3 R82, P4, PT, R161, R90, RZ ;  /* 0x0000005aa1527210 */ /* 0x000fe20007f9e0ff */
[----:B------:R-:W-:Y:S02]  /*81fd0*/  IMAD.X R95, RZ, RZ, RZ, P1 ;  /* 0x000000ffff5f7224 */ /* 0x000fe400008e06ff */
[----:B------:R-:W-:-:S04]  /*81fe0*/  IMAD.HI.U32 R92, R89, R72, R92 ;  /* 0x00000048595c7227 */ /* 0x000fc800078e005c */
        /* <DEDUP_REMOVED lines=10> */
[----:B------:R-:W-:Y:S01]  /*82090*/  IADD3.X R163, PT, PT, RZ, RZ, RZ, P0, !PT ;  /* 0x000000ffffa37210 */ /* 0x000fe200007fe4ff */
        /* <DEDUP_REMOVED lines=12> */
[----:B------:R-:W-:Y:S01]  /*82160*/  IMAD.HI.U32 R92, R135, R72, R92 ;  /* 0x00000048875c7227 */ /* 0x000fe200078e005c */
[----:B------:R-:W-:-:S03]  /*82170*/  IADD3.X R87, PT, PT, RZ, RZ, RZ, P2, !PT ;  /* 0x000000ffff577210 */ /* 0x000fc600017fe4ff */
[----:B------:R-:W-:Y:S02]  /*82180*/  IMAD.IADD R93, R43, 0x1, R92 ;  /* 0x000000012b5d7824 */ /* 0x000fe400078e025c */
        /* <DEDUP_REMOVED lines=15> */
[----:B------:R-:W-:Y:S02]  /*82280*/  IMAD.MOV.U32 R83, RZ, RZ, RZ ;  /* 0x000000ffff537224 */ /* 0x000fe400078e00ff */
[----:B------:R-:W-:Y:S01]  /*82290*/  IMAD.X R93, RZ, RZ, RZ, P4 ;  /* 0x000000ffff5d7224 */ /* 0x000fe200020e06ff */
        /* <DEDUP_REMOVED lines=8> */
[----:B------:R-:W-:Y:S01]  /*82320*/  IMAD.IADD R87, R46, 0x1, R93 ;  /* 0x000000012e577824 */ /* 0x000fe200078e025d */
[----:B------:R-:W-:Y:S01]  /*82330*/  IADD3 R92, P0, PT, R85, R82, RZ ;  /* 0x00000052555c7210 */ /* 0x000fe20007f1e0ff */
[----:B------:R-:W-:-:S03]  /*82340*/  IMAD.WIDE.U32 R94, R81, R77, R94 ;  /* 0x0000004d515e7225 */ /* 0x000fc600078e005e */
[----:B------:R-:W-:Y:S01]  /*82350*/  IADD3.X R93, PT, PT, RZ, RZ, RZ, P0, !PT ;  /* 0x000000ffff5d7210 */ /* 0x000fe200007fe4ff */
[----:B------:R-:W-:Y:S01]  /*82360*/  IMAD.WIDE.U32 R162, R141, R79, R162 ;  /* 0x0000004f8da27225 */ /* 0x000fe200078e00a2 */
[----:B------:R-:W-:-:S03]  /*82370*/  IADD3 R94, P3, PT, R87, R94, RZ ;  /* 0x0000005e575e7210 */ /* 0x000fc60007f7e0ff */
[----:B------:R-:W-:Y:S02]  /*82380*/  HFMA2 R141, -RZ, RZ, 0, 0 ;  /* 0x00000000ff8d7431 */ /* 0x000fe400000001ff */
[----:B------:R-:W-:-:S04]  /*82390*/  IMAD.WIDE.U32 R92, R134, R159, R92 ;  /* 0x0000009f865c7225 */ /* 0x000fc800078e005c */
[----:B------:R-:W-:Y:S01]  /*823a0*/  IMAD.MOV.U32 R87, RZ, RZ, RZ ;  /* 0x000000ffff577224 */ /* 0x000fe200078e00ff */
[----:B------:R-:W-:Y:S01]  /*823b0*/  IADD3 R155, PT, PT, R155, R93, RZ ;  /* 0x0000005d9b9b7210 */ /* 0x000fe20007ffe0ff */
[----:B------:R-:W-:Y:S02]  /*823c0*/  IMAD R93, R86, R42, RZ ;  /* 0x0000002a565d7224 */ /* 0x000fe400078e02ff */
        /* <DEDUP_REMOVED lines=8> */
[----:B------:R-:W-:Y:S01]  /*82450*/  IMAD.IADD R87, R45, 0x1, R91 ;  /* 0x000000012d577824 */ /* 0x000fe200078e025b */
[----:B------:R-:W-:Y:S01]  /*82460*/  IADD3 R91, PT, PT, R139, R83, RZ ;  /* 0x000000538b5b7210 */ /* 0x000fe20007ffe0ff */
        /* <DEDUP_REMOVED lines=12> */
[----:B------:R-:W-:Y:S02]  /*82530*/  IMAD.IADD R85, R147, 0x1, R85 ;  /* 0x0000000193557824 */ /* 0x000fe400078e0255 */
[----:B------:R-:W-:Y:S02]  /*82540*/  IMAD R95, R82, R42, RZ ;  /* 0x0000002a525f7224 */ /* 0x000fe400078e02ff */
[----:B------:R-:W-:-:S04]  /*82550*/  IMAD.WIDE.U32 R152, R144, R143, R152 ;  /* 0x0000008f90987225 */ /* 0x000fc800078e0098 */
[----:B------:R-:W-:Y:S01]  /*82560*/  IMAD.MOV.U32 R83, RZ, RZ, RZ ;  /* 0x000000ffff537224 */ /* 0x000fe200078e00ff */
[----:B------:R-:W-:Y:S01]  /*82570*/  IADD3 R153, PT, PT, R136, R153, RZ ;  /* 0x0000009988997210 */ /* 0x000fe20007ffe0ff */
[----:B------:R-:W-:Y:S02]  /*82580*/  IMAD.X R87, RZ, RZ, RZ, P3 ;  /* 0x000000ffff577224 */ /* 0x000fe400018e06ff */
[----:B------:R-:W-:Y:S01]  /*82590*/  IMAD.HI.U32 R88, R95, R72, R82 ;  /* 0x000000485f587227 */ /* 0x000fe200078e0052 */
[----:B------:R-:W-:-:S03]  /*825a0*/  IADD3 R82, P3, PT, R85, R152, RZ ;  /* 0x0000009855527210 */ /* 0x000fc60007f7e0ff */
[----:B------:R-:W-:-:S04]  /*825b0*/  IMAD.WIDE.U32 R86, R135, R75, R86 ;  /* 0x0000004b87567225 */ /* 0x000fc800078e0056 */
[----:B------:R-:W-:Y:S01]  /*825c0*/  IMAD.X R85, RZ, RZ, RZ, P2 ;  /* 0x000000ffff557224 */ /* 0x000fe200010e06ff */
[----:B------:R-:W-:Y:S01]  /*825d0*/  IADD3 R90, P2, PT, R153, R80, RZ ;  /* 0x00000050995a7210 */ /* 0x000fe20007f5e0ff */
[----:B------:R-:W-:Y:S01]  /*825e0*/  IMAD.X R83, RZ, RZ, RZ, P3 ;  /* 0x000000ffff537224 */ /* 0x000fe200018e06ff */
[----:B------:R-:W-:Y:S01]  /*825f0*/  IADD3 R80, PT, PT, R46, R87, RZ ;  /* 0x000000572e507210 */ /* 0x000fe20007ffe0ff */
        /* <DEDUP_REMOVED lines=10> */
[----:B------:R-:W-:-:S03]  /*826a0*/  IADD3 R152, P2, PT, R94, R162, RZ ;  /* 0x000000a25e987210 */ /* 0x000fc60007f5e0ff */
[----:B------:R-:W-:Y:S01]  /*826b0*/  IMAD.IADD R83, R140, 0x1, R83 ;  /* 0x000000018c537824 */ /* 0x000fe200078e0253 */
[----:B------:R-:W-:Y:S01]  /*826c0*/  IADD3.X R153, PT, PT, RZ, RZ, RZ, P2, !PT ;  /* 0x000000ffff997210 */ /* 0x000fe200017fe4ff */
[----:B------:R-:W-:Y:S02]  /*826d0*/  IMAD.X R87, RZ, RZ, RZ, P1 ;  /* 0x000000ffff577224 */ /* 0x000fe400008e06ff */
[----:B------:R-:W-:Y:S02]  /*826e0*/  IMAD.IADD R155, R49, 0x1, R163 ;  /* 0x00000001319b7824 */ /* 0x000fe400078e02a3 */
[----:B------:R-:W-:Y:S01]  /*826f0*/  IMAD.X R85, RZ, RZ, RZ, P5 ;  /* 0x000000ffff557224 */ /* 0x000fe200028e06ff */
[----:B------:R-:W-:Y:S01]  /*82700*/  IADD3 R90, P5, PT, R83, R90, RZ ;  /* 0x0000005a535a7210 */ /* 0x000fe20007fbe0ff */
[----:B------:R-:W-:Y:S01]  /*82710*/  IMAD.IADD R83, R43, 0x1, R88 ;  /* 0x000000012b537824 */ /* 0x000fe200078e0258 */
[----:B------:R-:W-:Y:S01]  /*82720*/  IADD3 R154, P4, PT, R155, R92, RZ ;  /* 0x0000005c9b9a7210 */ /* 0x000fe20007f9e0ff */
[----:B------:R-:W-:Y:S01]  /*82730*/  IMAD.WIDE.U32 R86, R93, R74, R86 ;  /* 0x0000004a5d567225 */ /* 0x000fe200078e0056 */
[----:B------:R-:W-:-:S03]  /*82740*/  IADD3 R92, PT, PT, R91, R141, RZ ;  /* 0x0000008d5b5c7210 */ /* 0x000fc60007ffe0ff */
        /* <DEDUP_REMOVED lines=47> */
[----:B------:R-:W-:Y:S01]  /*82a40*/  IADD3 R87, PT, PT, R140, R91, RZ ;  /* 0x0000005b8c577210 */ /* 0x000fe20007ffe0ff */
[----:B------:R-:W-:-:S04]  /*82a50*/  IMAD.WIDE.U32 R150, R132, R138, R150 ;  /* 0x0000008a84967225 */ /* 0x000fc800078e0096 */
[----:B------:R-:W-:Y:S01]  /*82a60*/  IMAD.X R81, RZ, RZ, RZ, P2 ;  /* 0x000000ffff517224 */ /* 0x000fe200010e06ff */
[----:B------:R-:W-:Y:S01]  /*82a70*/  IADD3 R90, P2, PT, R83, R86, RZ ;  /* 0x00000056535a7210 */ /* 0x000fe20007f5e0ff */
[----:B------:R-:W-:Y:S01]  /*82a80*/  IMAD.MOV.U32 R91, RZ, RZ, RZ ;  /* 0x000000ffff5b7224 */ /* 0x000fe200078e00ff */
[----:B------:R-:W-:Y:S01]  /*82a90*/  IADD3 R86, P6, PT, R85, R94, RZ ;  /* 0x0000005e55567210 */ /* 0x000fe20007fde0ff */
[----:B------:R-:W-:Y:S01]  /*82aa0*/  IMAD.WIDE.U32 R80, R93, R75, R80 ;  /* 0x0000004b5d507225 */ /* 0x000fe200078e0050 */
[----:B------:R-:W-:Y:S02]  /*82ab0*/  IADD3.X R83, PT, PT, RZ, RZ, RZ, P3, !PT ;  /* 0x000000ffff537210 */ /* 0x000fe40001ffe4ff */
        /* <DEDUP_REMOVED lines=55> */
[----:B------:R-:W-:Y:S01]  /*82e30*/  IMAD.WIDE.U32 R82, R95, R75, R82 ;  /* 0x0000004b5f527225 */ /* 0x000fe200078e0052 */
[----:B------:R-:W-:Y:S02]  /*82e40*/  IADD3 R88, P2, PT, R133, R90, RZ ;  /* 0x0000005a85587210 */ /* 0x000fe40007f5e0ff */
[----:B------:R-:W-:Y:S01]  /*82e50*/  IADD3.X R87, PT, PT, RZ, RZ, RZ, P3, !PT ;  /* 0x000000ffff577210 */ /* 0x000fe20001ffe4ff */
[----:B------:R-:W-:Y:S01]  /*82e60*/  IMAD.X R85, RZ, RZ, RZ, P5 ;  /* 0x000000ffff557224 */ /* 0x000fe200028e06ff */
[----:B------:R-:W-:Y:S01]  /*82e70*/  IADD3 R82, P5, PT, R81, R82, RZ ;  /* 0x0000005251527210 */ /* 0x000fe20007fbe0ff */
[----:B------:R-:W-:Y:S02]  /*82e80*/  IMAD.IADD R83, R46, 0x1, R83 ;  /* 0x000000012e537824 */ /* 0x000fe400078e0253 */
[----:B------:R-:W-:Y:S02]  /*82e90*/  IMAD R133, R80, R42, RZ ;  /* 0x0000002a50857224 */ /* 0x000fe400078e02ff */
[----:B------:R-:W-:-:S02]  /*82ea0*/  IMAD.MOV.U32 R81, RZ, RZ, RZ ;  /* 0x000000ffff517224 */ /* 0x000fc400078e00ff */
        /* <DEDUP_REMOVED lines=11> */
[----:B------:R-:W-:Y:S01]  /*82f60*/  IMAD.X R85, RZ, RZ, RZ, P2 ;  /* 0x000000ffff557224 */ /* 0x000fe200010e06ff */
[----:B------:R-:W-:Y:S01]  /*82f70*/  IADD3 R83, PT, PT, R45, R83, RZ ;  /* 0x000000532d537210 */ /* 0x000fe20007ffe0ff */
[----:B------:R-:W-:Y:S01]  /*82f80*/  IMAD.WIDE.U32 R80, R95, R76, R80 ;  /* 0x0000004c5f507225 */ /* 0x000fe200078e0050 */
[----:B------:R-:W-:-:S03]  /*82f90*/  IADD3 R140, P2, PT, R141, R82, RZ ;  /* 0x000000528d8c7210 */ /* 0x000fc60007f5e0ff */
        /* <DEDUP_REMOVED lines=29> */
[----:B------:R-:W-:-:S04]  /*83170*/  IMAD.WIDE.U32 R82, R133, R74, R80 ;  /* 0x0000004a85527225 */ /* 0x000fc800078e0050 */
[----:B------:R-:W-:Y:S01]  /*83180*/  IMAD.X R85, RZ, RZ, RZ, P2 ;  /* 0x000000ffff557224 */ /* 0x000fe200010e06ff */
[----:B------:R-:W-:Y:S01]  /*83190*/  MOV R150, R82 ;  /* 0x0000005200967202 */ /* 0x000fe20000000f00 */
        /* <DEDUP_REMOVED lines=16> */
[----:B------:R-:W-:Y:S01]  /*832a0*/  IMAD.MOV.U32 R90, RZ, RZ, RZ ;  /* 0x000000ffff5a7224 */ /* 0x000fe200078e00ff */
[----:B------:R-:W-:Y:S01]  /*832b0*/  IADD3 R93, P2, PT, R87, R88, RZ ;  /* 0x00000058575d7210 */ /* 0x000fe20007f5e0ff */
[----:B------:R-:W-:-:S03]  /*832c0*/  IMAD.WIDE.U32 R80, R133, R75, R80 ;  /* 0x0000004b85507225 */ /* 0x000fc600078e0050 */
[----:B------:R-:W-:Y:S01]  /*832d0*/  IADD3 R92, PT, PT, R91, R90, RZ ;  /* 0x0000005a5b5c7210 */ /* 0x000fe20007ffe0ff */
[----:B------:R-:W-:Y:S01]  /*832e0*/  IMAD.X R87, RZ, RZ, RZ, P4 ;  /* 0x000000ffff577224 */ /* 0x000fe200020e06ff */
[----:B------:R-:W-:Y:S01]  /*832f0*/  IADD3 R91, PT, PT, R46, R81, RZ ;  /* 0x000000512e5b7210 */ /* 0x000fe20007ffe0ff */
[----:B------:R-:W-:-:S04]  /*83300*/  IMAD.WIDE.U32 R84, R139, R77, R84 ;  /* 0x0000004d8b547225 */ /* 0x000fc800078e0054 */
[----:B------:R-:W-:Y:S01]  /*83310*/  IMAD.WIDE.U32 R86, R95, R79, R86 ;  /* 0x0000004f5f567225 */ /* 0x000fe200078e0056 */
[----:B------:R-:W-:Y:S02]  /*83320*/  IADD3 R84, P4, PT, R91, R84, RZ ;  /* 0x000000545b547210 */ /* 0x000fe40007f9e0ff */
[----:B------:R-:W-:Y:S01]  /*83330*/  IADD3.X R91, PT, PT, RZ, RZ, RZ, P6, !PT ;  /* 0x000000ffff5b7210 */ /* 0x000fe200037fe4ff */
[----:B------:R-:W-:Y:S02]  /*83340*/  IMAD.IADD R85, R48, 0x1, R85 ;  /* 0x0000000130557824 */ /* 0x000fe400078e0255 */
[----:B------:R-:W-:Y:S02]  /*83350*/  IMAD.X R90, RZ, RZ, RZ, P3 ;  /* 0x000000ffff5a7224 */ /* 0x000fe400018e06ff */
[----:B------:R-:W-:Y:S01]  /*83360*/  IMAD.MOV.U32 R145, RZ, RZ, R140 ;  /* 0x000000ffff917224 */ /* 0x000fe200078e008c */
        /* <DEDUP_REMOVED lines=19> */
[----:B------:R-:W-:Y:S02]  /*834a0*/  IMAD.X R90, RZ, RZ, RZ, P0 ;  /* 0x000000ffff5a7224 */ /* 0x000fe400000e06ff */
[----:B------:R-:W-:Y:S01]  /*834b0*/  IMAD.MOV.U32 R148, RZ, RZ, R80 ;  /* 0x000000ffff947224 */ /* 0x000fe200078e0050 */
[----:B------:R-:W-:Y:S01]  /*834c0*/  IADD3 R89, P0, PT, R87, R134, RZ ;  /* 0x0000008657597210 */ /* 0x000fe20007f1e0ff */
[----:B------:R-:W-:Y:S01]  /*834d0*/  IMAD.MOV.U32 R146, RZ, RZ, R84 ;  /* 0x000000ffff927224 */ /* 0x000fe200078e0054 */
[----:B------:R-:W-:Y:S02]  /*834e0*/  IADD3.X R87, PT, PT, RZ, RZ, RZ, P6, !PT ;  /* 0x000000ffff577210 */ /* 0x000fe400037fe4ff */
[----:B------:R-:W-:Y:S01]  /*834f0*/  IADD3 R90, P2, PT, R90, R89, RZ ;  /* 0x000000595a5a7210 */ /* 0x000fe20007f5e0ff */
[----:B------:R-:W-:Y:S01]  /*83500*/  IMAD.X R89, RZ, RZ, RZ, P1 ;  /* 0x000000ffff597224 */ /* 0x000fe200008e06ff */
[----:B------:R-:W-:Y:S01]  /*83510*/  IADD3 R134, PT, PT, R137, R135, RZ ;  /* 0x0000008789867210 */ /* 0x000fe20007ffe0ff */
        /* <DEDUP_REMOVED lines=60> */
.L_x_252:
        /* <DEDUP_REMOVED lines=22> */
.L_x_253:
        /* <DEDUP_REMOVED lines=11> */
[----:B------:R-:W-:Y:S01]  /*83af0*/  LOP3.LUT R85, R85, 0x1, RZ, 0xc0, !PT ;  /* 0x0000000155557812 */ /* 0x000fe200078ec0ff */
[----:B------:R-:W-:Y:S01]  /*83b00*/  IMAD.WIDE.U32 R80, R122, 0x2, R80 ;  /* 0x000000027a507825 */ /* 0x000fe200078e0050 */
[----:B------:R-:W-:-:S02]  /*83b10*/  SHF.L.U32 R82, R110, 0x1, RZ ;  /* 0x000000016e527819 */ /* 0x000fc400000006ff */
[----:B------:R-:W-:Y:S01]  /*83b20*/  LOP3.LUT R83, R83, 0x1, RZ, 0xc0, !PT ;  /* 0x0000000153537812 */ /* 0x000fe200078ec0ff */
[----:B------:R-:W-:Y:S01]  /*83b30*/  IMAD.MOV.U32 R122, RZ, RZ, R80 ;  /* 0x000000ffff7a7224 */ /* 0x000fe200078e0050 */
[C---:B------:R-:W-:Y:S02]  /*83b40*/  ISETP.LE.U32.AND P0, PT, R80.reuse, R79, PT ;  /* 0x0000004f5000720c */ /* 0x040fe40003f03070 */
[----:B------:R-:W-:Y:S02]  /*83b50*/  ISETP.GT.U32.AND P1, PT, R80, -0x1, PT ;  /* 0xffffffff5000780c */ /* 0x000fe40003f24070 */
[----:B------:R-:W-:Y:S02]  /*83b60*/  LOP3.LUT R133, R85, 0xfffffffe, R106, 0xf8, !PT ;  /* 0xfffffffe55857812 */ /* 0x000fe400078ef86a */
[----:B------:R-:W-:Y:S02]  /*83b70*/  ISETP.GT.U32.OR.EX P0, PT, R81, RZ, !P0, P1 ;  /* 0x000000ff5100720c */ /* 0x000fe40004704510 */
[----:B------:R-:W-:-:S02]  /*83b80*/  LOP3.LUT R82, R83, 0xfffffffe, R82, 0xf8, !PT ;  /* 0xfffffffe53527812 */ /* 0x000fc400078ef852 */
[C---:B------:R-:W-:Y:S01]  /*83b90*/  SHF.L.U64.HI R85, R112.reuse, 0x1, R113 ;  /* 0x0000000170557819 */ /* 0x040fe20000010271 */
[----:B------:R-:W-:Y:S01]  /*83ba0*/  IMAD.SHL.U32 R112, R112, 0x2, RZ ;  /* 0x0000000270707824 */ /* 0x000fe200078e00ff */
[----:B------:R-:W-:Y:S02]  /*83bb0*/  SHF.L.U64.HI R87, R110, 0x1, R109 ;  /* 0x000000016e577819 */ /* 0x000fe4000001026d */
[C---:B------:R-:W-:Y:S02]  /*83bc0*/  SHF.L.U64.HI R83, R116.reuse, 0x1, R115 ;  /* 0x0000000174537819 */ /* 0x040fe40000010273 */
[----:B------:R-:W-:Y:S02]  /*83bd0*/  SHF.L.U32 R116, R116, 0x1, RZ ;  /* 0x0000000174747819 */ /* 0x000fe400000006ff */
[----:B------:R-:W-:Y:S02]  /*83be0*/  LOP3.LUT R85, R85, 0x1, RZ, 0xc0, !PT ;  /* 0x0000000155557812 */ /* 0x000fe400078ec0ff */
[----:B------:R-:W-:-:S02]  /*83bf0*/  LOP3.LUT R87, R87, 0x1, RZ, 0xc0, !PT ;  /* 0x0000000157577812 */ /* 0x000fc400078ec0ff */
[----:B------:R-:W-:Y:S02]  /*83c00*/  LOP3.LUT R83, R83, 0x1, RZ, 0xc0, !PT ;  /* 0x0000000153537812 */ /* 0x000fe400078ec0ff */
        /* <DEDUP_REMOVED lines=30> */
.L_x_254:
        /* <DEDUP_REMOVED lines=22> */
.L_x_255:
[----:B------:R-:W-:-:S04]  /*83f50*/  IMAD.WIDE.U32 R86, R95, R95, RZ ;  /* 0x0000005f5f567225 */ /* 0x000fc800078e00ff */
[----:B------:R-:W-:Y:S01]  /*83f60*/  HFMA2 R155, -RZ, RZ, 0, 0 ;  /* 0x00000000ff9b7431 */ /* 0x000fe200000001ff */
[----:B------:R-:W-:Y:S01]  /*83f70*/  MOV R118, RZ ;  /* 0x000000ff00767202 */ /* 0x000fe20000000f00 */
        /* <DEDUP_REMOVED lines=29> */
[----:B------:R-:W-:-:S04]  /*84150*/  IMAD.WIDE.U32 R88, R95, R133, R88 ;  /* 0x000000855f587225 */ /* 0x000fc800078e0058 */
[----:B------:R-:W-:Y:S02]  /*84160*/  IMAD.IADD R81, R44, 0x1, R81 ;  /* 0x000000012c517824 */ /* 0x000fe400078e0251 */
[----:B------:R-:W-:Y:S02]  /*84170*/  IMAD.X R83, RZ, RZ, RZ, P0 ;  /* 0x000000ffff537224 */ /* 0x000fe400000e06ff */
[----:B------:R-:W-:Y:S01]  /*84180*/  IMAD.IADD R84, R85, 0x1, R155 ;  /* 0x0000000155547824 */ /* 0x000fe200078e029b */
[----:B------:R-:W-:Y:S01]  /*84190*/  IADD3 R88, P0, PT, R81, R88, RZ ;  /* 0x0000005851587210 */ /* 0x000fe20007f1e0ff */
[----:B------:R-:W-:-:S04]  /*841a0*/  IMAD.WIDE.U32 R82, R138, R133, R82 ;  /* 0x000000858a527225 */ /* 0x000fc800078e0052 */
[----:B------:R-:W-:Y:S02]  /*841b0*/  HFMA2 R81, -RZ, RZ, 0, 0 ;  /* 0x00000000ff517431 */ /* 0x000fe400000001ff */
[C---:B------:R-:W-:Y:S02]  /*841c0*/  IMAD.IADD R85, R157.reuse, 0x1, R89 ;  /* 0x000000019d557824 */ /* 0x040fe400078e0259 */
[----:B------:R-:W-:Y:S02]  /*841d0*/  IMAD R103, R80, R42, RZ ;  /* 0x0000002a50677224 */ /* 0x000fe400078e02ff */
[----:B------:R-:W-:Y:S01]  /*841e0*/  IMAD.IADD R83, R157, 0x1, R83 ;  /* 0x000000019d537824 */ /* 0x000fe200078e0253 */
[----:B------:R-:W-:Y:S01]  /*841f0*/  IADD3 R82, P1, PT, R85, R82, RZ ;  /* 0x0000005255527210 */ /* 0x000fe20007f3e0ff */
[----:B------:R-:W-:Y:S01]  /*84200*/  IMAD.X R89, RZ, RZ, RZ, P0 ;  /* 0x000000ffff597224 */ /* 0x000fe200000e06ff */
[----:B------:R-:W-:Y:S01]  /*84210*/  MOV R85, RZ ;  /* 0x000000ff00557202 */ /* 0x000fe20000000f00 */
[----:B------:R-:W-:-:S04]  /*84220*/  IMAD.HI.U32 R80, R103, R72, R80 ;  /* 0x0000004867507227 */ /* 0x000fc800078e0050 */
[----:B------:R-:W-:-:S04]  /*84230*/  IMAD.WIDE.U32 R84, R95, R142, R84 ;  /* 0x0000008e5f547225 */ /* 0x000fc800078e0054 */
        /* <DEDUP_REMOVED lines=9> */
[----:B------:R-:W-:Y:S02]  /*842d0*/  IMAD.IADD R84, R85, 0x1, R139 ;  /* 0x0000000155547824 */ /* 0x000fe400078e028b */
[----:B------:R-:W-:-:S04]  /*842e0*/  IMAD.WIDE.U32 R80, R138, R116, R80 ;  /* 0x000000748a507225 */ /* 0x000fc800078e0050 */
        /* <DEDUP_REMOVED lines=18> */
[----:B------:R-:W-:Y:S01]  /*84410*/  IMAD.MOV.U32 R89, RZ, RZ, RZ ;  /* 0x000000ffff597224 */ /* 0x000fe200078e00ff */
[----:B------:R-:W-:Y:S01]  /*84420*/  IADD3 R90, P0, PT, R81, R90, RZ ;  /* 0x0000005a515a7210 */ /* 0x000fe20007f1e0ff */
[----:B------:R-:W-:Y:S02]  /*84430*/  IMAD.X R83, RZ, RZ, RZ, P1 ;  /* 0x000000ffff537224 */ /* 0x000fe400008e06ff */
[----:B------:R-:W-:-:S04]  /*84440*/  IMAD.HI.U32 R86, R93, R72, R88 ;  /* 0x000000485d567227 */ /* 0x000fc800078e0058 */
[----:B------:R-:W-:Y:S02]  /*84450*/  IMAD.IADD R89, R157, 0x1, R91 ;  /* 0x000000019d597824 */ /* 0x000fe400078e025b */
[----:B------:R-:W-:-:S04]  /*84460*/  IMAD.WIDE.U32 R84, R138, R142, R84 ;  /* 0x0000008e8a547225 */ /* 0x000fc800078e0054 */
[----:B------:R-:W-:Y:S01]  /*84470*/  IMAD.WIDE.U32 R82, R87, R75, R82 ;  /* 0x0000004b57527225 */ /* 0x000fe200078e0052 */
[----:B------:R-:W-:-:S03]  /*84480*/  IADD3 R88, P1, PT, R89, R84, RZ ;  /* 0x0000005459587210 */ /* 0x000fc60007f3e0ff */
        /* <DEDUP_REMOVED lines=12> */
[----:B------:R-:W-:-:S03]  /*84550*/  IADD3 R84, P2, PT, R83, R84, RZ ;  /* 0x0000005453547210 */ /* 0x000fc60007f5e0ff */
[----:B------:R-:W-:Y:S01]  /*84560*/  HFMA2 R83, -RZ, RZ, 0, 0 ;  /* 0x00000000ff537431 */ /* 0x000fe200000001ff */
        /* <DEDUP_REMOVED lines=20> */
[----:B------:R-:W-:Y:S01]  /*846b0*/  IMAD.MOV.U32 R135, RZ, RZ, RZ ;  /* 0x000000ffff877224 */ /* 0x000fe200078e00ff */
[----:B------:R-:W-:Y:S01]  /*846c0*/  IADD3 R88, P1, PT, R85, R88, RZ ;  /* 0x0000005855587210 */ /* 0x000fe20007f3e0ff */
[----:B------:R-:W-:-:S04]  /*846d0*/  IMAD.WIDE.U32 R80, R133, R142, R80 ;  /* 0x0000008e85507225 */ /* 0x000fc800078e0050 */
[----:B------:R-:W-:Y:S01]  /*846e0*/  IMAD.IADD R104, R83, 0x1, R135 ;  /* 0x0000000153687824 */ /* 0x000fe200078e0287 */
[----:B------:R-:W-:Y:S01]  /*846f0*/  IADD3 R81, PT, PT, R139, R81, RZ ;  /* 0x000000518b517210 */ /* 0x000fe20007ffe0ff */
[----:B------:R-:W-:Y:S02]  /*84700*/  IMAD.IADD R89, R155, 0x1, R89 ;  /* 0x000000019b597824 */ /* 0x000fe400078e0259 */
[----:B------:R-:W-:Y:S02]  /*84710*/  IMAD.X R85, RZ, RZ, RZ, P2 ;  /* 0x000000ffff557224 */ /* 0x000fe400010e06ff */
[----:B------:R-:W-:Y:S01]  /*84720*/  IMAD.X R83, RZ, RZ, RZ, P0 ;  /* 0x000000ffff537224 */ /* 0x000fe200000e06ff */
[----:B------:R-:W-:Y:S01]  /*84730*/  IADD3 R80, P2, PT, R89, R80, RZ ;  /* 0x0000005059507210 */ /* 0x000fe20007f5e0ff */
[----:B------:R-:W-:-:S04]  /*84740*/  IMAD.WIDE.U32 R90, R87, R76, R90 ;  /* 0x0000004c575a7225 */ /* 0x000fc800078e005a */
[----:B------:R-:W-:Y:S01]  /*84750*/  IMAD.WIDE.U32 R84, R93, R73, R84 ;  /* 0x000000495d547225 */ /* 0x000fe200078e0054 */
[----:B------:R-:W-:-:S03]  /*84760*/  IADD3 R90, P3, PT, R101, R90, RZ ;  /* 0x0000005a655a7210 */ /* 0x000fc60007f7e0ff */
[----:B------:R-:W-:Y:S01]  /*84770*/  IMAD.WIDE.U32 R82, R138, R137, R82 ;  /* 0x000000898a527225 */ /* 0x000fe200078e0052 */
[----:B------:R-:W-:-:S03]  /*84780*/  IADD3 R107, PT, PT, R44, R85, RZ ;  /* 0x000000552c6b7210 */ /* 0x000fc60007ffe0ff */
[----:B------:R-:W-:Y:S01]  /*84790*/  IMAD.X R89, RZ, RZ, RZ, P1 ;  /* 0x000000ffff597224 */ /* 0x000fe200008e06ff */
[----:B------:R-:W-:Y:S01]  /*847a0*/  IADD3 R82, P1, PT, R81, R82, RZ ;  /* 0x0000005251527210 */ /* 0x000fe20007f3e0ff */
[----:B------:R-:W-:Y:S01]  /*847b0*/  IMAD R101, R84, R42, RZ ;  /* 0x0000002a54657224 */ /* 0x000fe200078e02ff */
[----:B------:R-:W-:Y:S01]  /*847c0*/  IADD3 R83, PT, PT, R118, R83, RZ ;  /* 0x0000005376537210 */ /* 0x000fe20007ffe0ff */
[----:B------:R-:W-:Y:S02]  /*847d0*/  IMAD.MOV.U32 R85, RZ, RZ, RZ ;  /* 0x000000ffff557224 */ /* 0x000fe400078e00ff */
[----:B------:R-:W-:Y:S02]  /*847e0*/  IMAD.X R81, RZ, RZ, RZ, P2 ;  /* 0x000000ffff517224 */ /* 0x000fe400010e06ff */
[----:B------:R-:W-:-:S04]  /*847f0*/  IMAD.WIDE.U32 R88, R138, R142, R88 ;  /* 0x0000008e8a587225 */ /* 0x000fc800078e0058 */
[----:B------:R-:W-:Y:S01]  /*84800*/  IMAD.HI.U32 R86, R101, R72, R84 ;  /* 0x0000004865567227 */ /* 0x000fe200078e0054 */
[----:B------:R-:W-:Y:S02]  /*84810*/  IADD3 R84, P0, PT, R83, R104, RZ ;  /* 0x0000006853547210 */ /* 0x000fe40007f1e0ff */
[----:B------:R-:W-:Y:S01]  /*84820*/  IADD3 R85, PT, PT, R139, R89, RZ ;  /* 0x000000598b557210 */ /* 0x000fe20007ffe0ff */
[----:B------:R-:W-:-:S04]  /*84830*/  IMAD.WIDE.U32 R80, R116, R116, R80 ;  /* 0x0000007474507225 */ /* 0x000fc800078e0050 */
        /* <DEDUP_REMOVED lines=8> */
[----:B------:R-:W-:Y:S02]  /*848c0*/  IMAD.X R91, RZ, RZ, RZ, P3 ;  /* 0x000000ffff5b7224 */ /* 0x000fe400018e06ff */
[----:B------:R-:W-:Y:S02]  /*848d0*/  IMAD.MOV.U32 R89, RZ, RZ, RZ ;  /* 0x000000ffff597224 */ /* 0x000fe400078e00ff */
[----:B------:R-:W-:Y:S02]  /*848e0*/  IMAD.IADD R83, R136, 0x1, R83 ;  /* 0x0000000188537824 */ /* 0x000fe400078e0253 */
[----:B------:R-:W-:-:S04]  /*848f0*/  IMAD.WIDE.U32 R84, R138, R122, R84 ;  /* 0x0000007a8a547225 */ /* 0x000fc800078e0054 */
[----:B------:R-:W-:Y:S01]  /*84900*/  IMAD.WIDE.U32 R90, R103, R75, R90 ;  /* 0x0000004b675a7225 */ /* 0x000fe200078e005a */
[----:B------:R-:W-:Y:S02]  /*84910*/  IADD3 R84, P0, PT, R83, R84, RZ ;  /* 0x0000005453547210 */ /* 0x000fe40007f1e0ff */
[----:B------:R-:W-:Y:S01]  /*84920*/  IADD3.X R83, PT, PT, RZ, RZ, RZ, P1, !PT ;  /* 0x000000ffff537210 */ /* 0x000fe20000ffe4ff */
[----:B------:R-:W-:Y:S01]  /*84930*/  IMAD.WIDE.U32 R88, R95, R134, R88 ;  /* 0x000000865f587225 */ /* 0x000fe200078e0058 */
[----:B------:R-:W-:Y:S02]  /*84940*/  IADD3 R90, P4, PT, R107, R90, RZ ;  /* 0x0000005a6b5a7210 */ /* 0x000fe40007f9e0ff */
[----:B------:R-:W-:Y:S01]  /*84950*/  IADD3 R104, PT, PT, R135, R85, RZ ;  /* 0x0000005587687210 */ /* 0x000fe20007ffe0ff */
[----:B------:R-:W-:Y:S01]  /*84960*/  IMAD.WIDE.U32 R80, R133, R142, R80 ;  /* 0x0000008e85507225 */ /* 0x000fe200078e0050 */
[----:B------:R-:W-:Y:S02]  /*84970*/  IADD3 R88, P3, PT, R109, R88, RZ ;  /* 0x000000586d587210 */ /* 0x000fe40007f7e0ff */
[----:B------:R-:W-:Y:S01]  /*84980*/  IADD3.X R85, PT, PT, RZ, RZ, RZ, P0, !PT ;  /* 0x000000ffff557210 */ /* 0x000fe200007fe4ff */
        /* <DEDUP_REMOVED lines=8> */
[----:B------:R-:W-:Y:S01]  /*84a10*/  IADD3.X R81, PT, PT, RZ, RZ, RZ, P2, !PT ;  /* 0x000000ffff517210 */ /* 0x000fe200017fe4ff */
[----:B------:R-:W-:-:S04]  /*84a20*/  IMAD.WIDE.U32 R84, R133, R137, R84 ;  /* 0x0000008985547225 */ /* 0x000fc800078e0054 */
[----:B------:R-:W-:Y:S02]  /*84a30*/  IMAD.IADD R83, R139, 0x1, R83 ;  /* 0x000000018b537824 */ /* 0x000fe400078e0253 */
[----:B------:R-:W-:Y:S02]  /*84a40*/  IMAD.IADD R113, R43, 0x1, R86 ;  /* 0x000000012b717824 */ /* 0x000fe400078e0256 */
        /* <DEDUP_REMOVED lines=8> */
[----:B------:R-:W-:Y:S02]  /*84ad0*/  IADD3.X R113, PT, PT, RZ, RZ, RZ, P4, !PT ;  /* 0x000000ffff717210 */ /* 0x000fe400027fe4ff */
[----:B------:R-:W-:Y:S01]  /*84ae0*/  IADD3 R88, P0, PT, R85, R104, RZ ;  /* 0x0000006855587210 */ /* 0x000fe20007f1e0ff */
[----:B------:R-:W-:Y:S01]  /*84af0*/  IMAD.WIDE.U32 R82, R116, R142, R82 ;  /* 0x0000008e74527225 */ /* 0x000fe200078e0052 */
[----:B------:R-:W-:-:S03]  /*84b00*/  IADD3.X R85, PT, PT, RZ, RZ, RZ, P1, !PT ;  /* 0x000000ffff557210 */ /* 0x000fc60000ffe4ff */
[----:B------:R-:W-:Y:S02]  /*84b10*/  IMAD.IADD R81, R136, 0x1, R81 ;  /* 0x0000000188517824 */ /* 0x000fe400078e0251 */
[----:B------:R-:W-:Y:S02]  /*84b20*/  IMAD.IADD R115, R48, 0x1, R89 ;  /* 0x0000000130737824 */ /* 0x000fe400078e0259 */
[----:B------:R-:W-:Y:S01]  /*84b30*/  IMAD.IADD R141, R139, 0x1, R83 ;  /* 0x000000018b8d7824 */ /* 0x000fe200078e0253 */
[----:B------:R-:W-:Y:S01]  /*84b40*/  IADD3 R82, P2, PT, R81, R82, RZ ;  /* 0x0000005251527210 */ /* 0x000fe20007f5e0ff */
[----:B------:R-:W-:Y:S02]  /*84b50*/  IMAD.X R89, RZ, RZ, RZ, P0 ;  /* 0x000000ffff597224 */ /* 0x000fe400000e06ff */
[----:B------:R-:W-:Y:S01]  /*84b60*/  IMAD.WIDE.U32 R84, R116, R134, R84 ;  /* 0x0000008674547225 */ /* 0x000fe200078e0054 */
[----:B------:R-:W-:-:S03]  /*84b70*/  IADD3.X R83, PT, PT, RZ, RZ, RZ, P2, !PT ;  /* 0x000000ffff537210 */ /* 0x000fc600017fe4ff */
[----:B------:R-:W-:Y:S01]  /*84b80*/  IMAD.MOV.U32 R81, RZ, RZ, RZ ;  /* 0x000000ffff517224 */ /* 0x000fe200078e00ff */
[----:B------:R-:W-:Y:S01]  /*84b90*/  IADD3 R84, P1, PT, R141, R84, RZ ;  /* 0x000000548d547210 */ /* 0x000fe20007f3e0ff */
        /* <DEDUP_REMOVED lines=10> */
[----:B------:R-:W-:-:S03]  /*84c40*/  IADD3 R90, P4, PT, R109, R90, RZ ;  /* 0x0000005a6d5a7210 */ /* 0x000fc60007f9e0ff */
[----:B------:R-:W-:Y:S02]  /*84c50*/  IMAD.X R85, RZ, RZ, RZ, P1 ;  /* 0x000000ffff557224 */ /* 0x000fe400008e06ff */
[----:B------:R-:W-:Y:S02]  /*84c60*/  IMAD.IADD R81, R118, 0x1, R81 ;  /* 0x0000000176517824 */ /* 0x000fe400078e0251 */
[----:B------:R-:W-:Y:S02]  /*84c70*/  IMAD.IADD R83, R136, 0x1, R83 ;  /* 0x0000000188537824 */ /* 0x000fe400078e0253 */
[----:B------:R-:W-:Y:S01]  /*84c80*/  IMAD.X R89, RZ, RZ, RZ, P0 ;  /* 0x000000ffff597224 */ /* 0x000fe200000e06ff */
[----:B------:R-:W-:Y:S01]  /*84c90*/  IADD3 R82, P2, PT, R81, R82, RZ ;  /* 0x0000005251527210 */ /* 0x000fe20007f5e0ff */
[----:B------:R-:W-:Y:S01]  /*84ca0*/  IMAD.WIDE.U32 R84, R142, R142, R84 ;  /* 0x0000008e8e547225 */ /* 0x000fe200078e0054 */
[----:B------:R-:W-:-:S03]  /*84cb0*/  IADD3.X R81, PT, PT, RZ, RZ, RZ, P3, !PT ;  /* 0x000000ffff517210 */ /* 0x000fc60001ffe4ff */
[----:B------:R-:W-:Y:S01]  /*84cc0*/  IMAD.IADD R107, R47, 0x1, R91 ;  /* 0x000000012f6b7824 */ /* 0x000fe200078e025b */
[----:B------:R-:W-:Y:S01]  /*84cd0*/  IADD3 R84, P0, PT, R83, R84, RZ ;  /* 0x0000005453547210 */ /* 0x000fe20007f1e0ff */
[----:B------:R-:W-:Y:S01]  /*84ce0*/  IMAD.WIDE.U32 R88, R116, R137, R88 ;  /* 0x0000008974587225 */ /* 0x000fe200078e0058 */
[----:B------:R-:W-:Y:S02]  /*84cf0*/  IADD3 R85, PT, PT, R139, R85, RZ ;  /* 0x000000558b557210 */ /* 0x000fe40007ffe0ff */
[----:B------:R-:W-:Y:S01]  /*84d00*/  IADD3.X R83, PT, PT, RZ, RZ, RZ, P2, !PT ;  /* 0x000000ffff537210 */ /* 0x000fe200017fe4ff */
[----:B------:R-:W-:Y:S01]  /*84d10*/  IMAD.WIDE.U32 R112, R101, R73, R112 ;  /* 0x0000004965707225 */ /* 0x000fe200078e0070 */
[----:B------:R-:W-:Y:S02]  /*84d20*/  IADD3 R88, P2, PT, R85, R88, RZ ;  /* 0x0000005855587210 */ /* 0x000fe40007f5e0ff */
[----:B------:R-:W-:Y:S01]  /*84d30*/  IADD3.X R85, PT, PT, RZ, RZ, RZ, P0, !PT ;  /* 0x000000ffff557210 */ /* 0x000fe200007fe4ff */
[----:B------:R-:W-:-:S02]  /*84d40*/  IMAD.X R91, RZ, RZ, RZ, P4 ;  /* 0x000000ffff5b7224 */ /* 0x000fc400020e06ff */
[----:B------:R-:W-:Y:S01]  /*84d50*/  IMAD.IADD R119, R44, 0x1, R113 ;  /* 0x000000012c777824 */ /* 0x000fe200078e0271 */
[----:B------:R-:W-:Y:S01]  /*84d60*/  MOV R113, RZ ;  /* 0x000000ff00717202 */ /* 0x000fe20000000f00 */
[----:B------:R-:W-:-:S04]  /*84d70*/  IMAD.WIDE.U32 R90, R93, R75, R90 ;  /* 0x0000004b5d5a7225 */ /* 0x000fc800078e005a */
[----:B------:R-:W-:Y:S01]  /*84d80*/  IMAD.WIDE.U32 R80, R87, R78, R80 ;  /* 0x0000004e57507225 */ /* 0x000fe200078e0050 */
[----:B------:R-:W-:-:S03]  /*84d90*/  IADD3 R90, P1, PT, R119, R90, RZ ;  /* 0x0000005a775a7210 */ /* 0x000fc60007f3e0ff */
[----:B------:R-:W-:Y:S01]  /*84da0*/  IMAD.WIDE.U32 R82, R138, R137, R82 ;  /* 0x000000898a527225 */ /* 0x000fe200078e0052 */
[----:B------:R-:W-:-:S03]  /*84db0*/  IADD3 R80, P3, PT, R107, R80, RZ ;  /* 0x000000506b507210 */ /* 0x000fc60007f7e0ff */
[----:B------:R-:W-:Y:S02]  /*84dc0*/  IMAD R109, R112, R42, RZ ;  /* 0x0000002a706d7224 */ /* 0x000fe400078e02ff */
[----:B------:R-:W-:-:S04]  /*84dd0*/  IMAD.WIDE.U32 R84, R116, R134, R84 ;  /* 0x0000008674547225 */ /* 0x000fc800078e0054 */
[----:B------:R-:W-:Y:S02]  /*84de0*/  IMAD.IADD R83, R118, 0x1, R83 ;  /* 0x0000000176537824 */ /* 0x000fe400078e0253 */
[----:B------:R-:W-:Y:S02]  /*84df0*/  IMAD.IADD R115, R46, 0x1, R91 ;  /* 0x000000012e737824 */ /* 0x000fe400078e025b */
[----:B------:R-:W-:Y:S02]  /*84e00*/  IMAD.IADD R119, R49, 0x1, R81 ;  /* 0x0000000131777824 */ /* 0x000fe400078e0251 */
[----:B------:R-:W-:-:S04]  /*84e10*/  IMAD.HI.U32 R86, R109, R72, R112 ;  /* 0x000000486d567227 */ /* 0x000fc800078e0070 */
[----:B------:R-:W-:Y:S02]  /*84e20*/  IMAD.X R91, RZ, RZ, RZ, P1 ;  /* 0x000000ffff5b7224 */ /* 0x000fe400008e06ff */
[----:B------:R-:W-:Y:S01]  /*84e30*/  IMAD.X R81, RZ, RZ, RZ, P3 ;  /* 0x000000ffff517224 */ /* 0x000fe200018e06ff */
[----:B------:R-:W-:Y:S01]  /*84e40*/  IADD3 R84, P3, PT, R83, R84, RZ ;  /* 0x0000005453547210 */ /* 0x000fe20007f7e0ff */
[----:B------:R-:W-:Y:S02]  /*84e50*/  HFMA2 R83, -RZ, RZ, 0, 0 ;  /* 0x00000000ff537431 */ /* 0x000fe400000001ff */
        /* <DEDUP_REMOVED lines=10> */
[----:B------:R-:W-:-:S04]  /*84f00*/  IMAD.WIDE.U32 R88, R142, R134, R88 ;  /* 0x000000868e587225 */ /* 0x000fc800078e0058 */
[----:B------:R-:W-:Y:S01]  /*84f10*/  IMAD.X R107, RZ, RZ, RZ, P1 ;  /* 0x000000ffff6b7224 */ /* 0x000fe200008e06ff */
[----:B------:R-:W-:Y:S01]  /*84f20*/  IADD3 R82, P1, PT, R119, R82, RZ ;  /* 0x0000005277527210 */ /* 0x000fe20007f3e0ff */
[----:B------:R-:W-:Y:S01]  /*84f30*/  IMAD.IADD R115, R48, 0x1, R81 ;  /* 0x0000000130737824 */ /* 0x000fe200078e0251 */
[C---:B------:R-:W-:Y:S01]  /*84f40*/  IADD3 R81, PT, PT, R136.reuse, R89, RZ ;  /* 0x0000005988517210 */ /* 0x040fe20007ffe0ff */
[----:B------:R-:W-:Y:S01]  /*84f50*/  IMAD.IADD R89, R135, 0x1, R83 ;  /* 0x0000000187597824 */ /* 0x000fe200078e0253 */
[----:B------:R-:W-:Y:S01]  /*84f60*/  IADD3.X R83, PT, PT, RZ, RZ, RZ, P1, !PT ;  /* 0x000000ffff537210 */ /* 0x000fe20000ffe4ff */
[----:B------:R-:W-:Y:S02]  /*84f70*/  IMAD.IADD R85, R136, 0x1, R85 ;  /* 0x0000000188557824 */ /* 0x000fe400078e0255 */
[----:B------:R-:W-:-:S03]  /*84f80*/  IMAD.WIDE.U32 R106, R116, R122, R106 ;  /* 0x0000007a746a7225 */ /* 0x000fc600078e006a */
[----:B------:R-:W-:Y:S01]  /*84f90*/  IADD3 R90, P2, PT, R85, R88, RZ ;  /* 0x00000058555a7210 */ /* 0x000fe20007f5e0ff */
[----:B------:R-:W-:Y:S01]  /*84fa0*/  IMAD.WIDE.U32 R82, R87, R79, R82 ;  /* 0x0000004f57527225 */ /* 0x000fe200078e0052 */
[----:B------:R-:W-:Y:S02]  /*84fb0*/  IADD3.X R87, PT, PT, RZ, RZ, RZ, P0, !PT ;  /* 0x000000ffff577210 */ /* 0x000fe400007fe4ff */
[----:B------:R-:W-:Y:S01]  /*84fc0*/  IADD3 R88, P1, PT, R81, R106, RZ ;  /* 0x0000006a51587210 */ /* 0x000fe20007f3e0ff */
[----:B------:R-:W-:Y:S01]  /*84fd0*/  IMAD.X R85, RZ, RZ, RZ, P3 ;  /* 0x000000ffff557224 */ /* 0x000fe200018e06ff */
[----:B------:R-:W-:Y:S01]  /*84fe0*/  IADD3 R82, P3, PT, R115, R82, RZ ;  /* 0x0000005273527210 */ /* 0x000fe20007f7e0ff */
[----:B------:R-:W-:Y:S01]  /*84ff0*/  IMAD.WIDE.U32 R86, R109, R73, R86 ;  /* 0x000000496d567225 */ /* 0x000fe200078e0056 */
[----:B------:R-:W-:-:S03]  /*85000*/  IADD3 R83, PT, PT, R50, R83, RZ ;  /* 0x0000005332537210 */ /* 0x000fc60007ffe0ff */
[----:B------:R-:W-:-:S04]  /*85010*/  IMAD.WIDE.U32 R84, R133, R137, R84 ;  /* 0x0000008985547225 */ /* 0x000fc800078e0054 */
[----:B------:R-:W-:Y:S01]  /*85020*/  IMAD.X R91, RZ, RZ, RZ, P2 ;  /* 0x000000ffff5b7224 */ /* 0x000fe200010e06ff */
[----:B------:R-:W-:Y:S01]  /*85030*/  IADD3 R84, P0, PT, R89, R84, RZ ;  /* 0x0000005459547210 */ /* 0x000fe20007f1e0ff */
[----:B------:R-:W-:Y:S02]  /*85040*/  IMAD.X R81, RZ, RZ, RZ, P4 ;  /* 0x000000ffff517224 */ /* 0x000fe400020e06ff */
[----:B------:R-:W-:Y:S01]  /*85050*/  IMAD.IADD R119, R44, 0x1, R87 ;  /* 0x000000012c777824 */ /* 0x000fe200078e0257 */
[----:B------:R-:W-:Y:S01]  /*85060*/  MOV R87, RZ ;  /* 0x000000ff00577202 */ /* 0x000fe20000000f00 */
[----:B------:R-:W-:Y:S02]  /*85070*/  IMAD.IADD R106, R135, 0x1, R107 ;  /* 0x00000001876a7824 */ /* 0x000fe400078e026b */
[----:B------:R-:W-:Y:S02]  /*85080*/  IMAD.IADD R85, R118, 0x1, R85 ;  /* 0x0000000176557824 */ /* 0x000fe400078e0255 */
[----:B------:R-:W-:-:S02]  /*85090*/  IMAD R107, R86, R42, RZ ;  /* 0x0000002a566b7224 */ /* 0x000fc400078e02ff */
[----:B------:R-:W-:-:S04]  /*850a0*/  IMAD.WIDE.U32 R90, R142, R134, R90 ;  /* 0x000000868e5a7225 */ /* 0x000fc800078e005a */
[----:B------:R-:W-:Y:S02]  /*850b0*/  IMAD.X R89, RZ, RZ, RZ, P1 ;  /* 0x000000ffff597224 */ /* 0x000fe400008e06ff */
[----:B------:R-:W-:-:S04]  /*850c0*/  IMAD.WIDE.U32 R80, R93, R76, R80 ;  /* 0x0000004c5d507225 */ /* 0x000fc800078e0050 */
[----:B------:R-:W-:Y:S01]  /*850d0*/  IMAD.HI.U32 R104, R107, R72, R86 ;  /* 0x000000486b687227 */ /* 0x000fe200078e0056 */
[----:B------:R-:W-:Y:S02]  /*850e0*/  IADD3 R86, P1, PT, R85, R90, RZ ;  /* 0x0000005a55567210 */ /* 0x000fe40007f3e0ff */
[----:B------:R-:W-:Y:S01]  /*850f0*/  IADD3 R80, P2, PT, R113, R80, RZ ;  /* 0x0000005071507210 */ /* 0x000fe20007f5e0ff */
[----:B------:R-:W-:Y:S01]  /*85100*/  IMAD.WIDE.U32 R88, R142, R137, R88 ;  /* 0x000000898e587225 */ /* 0x000fe200078e0058 */
[----:B------:R-:W-:-:S03]  /*85110*/  IADD3 R113, PT, PT, R47, R81, RZ ;  /* 0x000000512f717210 */ /* 0x000fc60007ffe0ff */
[----:B------:R-:W-:Y:S02]  /*85120*/  IMAD.X R85, RZ, RZ, RZ, P0 ;  /* 0x000000ffff557224 */ /* 0x000fe400000e06ff */
[----:B------:R-:W-:Y:S02]  /*85130*/  IMAD.IADD R87, R118, 0x1, R89 ;  /* 0x0000000176577824 */ /* 0x000fe400078e0259 */
        /* <DEDUP_REMOVED lines=20> */
[----:B------:R-:W-:-:S03]  /*85280*/  IADD3 R82, P2, PT, R113, R82, RZ ;  /* 0x0000005271527210 */ /* 0x000fc60007f5e0ff */
[----:B------:R-:W-:Y:S02]  /*85290*/  IMAD.IADD R83, R43, 0x1, R104 ;  /* 0x000000012b537824 */ /* 0x000fe400078e0268 */
        /* <DEDUP_REMOVED lines=9> */
[----:B------:R-:W-:Y:S01]  /*85330*/  IADD3 R104, PT, PT, R135, R91, RZ ;  /* 0x0000005b87687210 */ /* 0x000fe20007ffe0ff */
[----:B------:R-:W-:-:S04]  /*85340*/  IMAD.WIDE.U32 R82, R93, R77, R82 ;  /* 0x0000004d5d527225 */ /* 0x000fc800078e0052 */
[----:B------:R-:W-:Y:S01]  /*85350*/  IMAD.X R85, RZ, RZ, RZ, P4 ;  /* 0x000000ffff557224 */ /* 0x000fe200020e06ff */
[----:B------:R-:W-:Y:S01]  /*85360*/  IADD3 R90, P4, PT, R89, R90, RZ ;  /* 0x0000005a595a7210 */ /* 0x000fe20007f9e0ff */
[----:B------:R-:W-:Y:S02]  /*85370*/  IMAD.IADD R113, R45, 0x1, R81 ;  /* 0x000000012d717824 */ /* 0x000fe400078e0251 */
        /* <DEDUP_REMOVED lines=25> */
[----:B------:R-:W-:Y:S02]  /*85510*/  IMAD.IADD R113, R44, 0x1, R81 ;  /* 0x000000012c717824 */ /* 0x000fe400078e0251 */
[----:B------:R-:W-:Y:S01]  /*85520*/  IMAD R103, R80, R42, RZ ;  /* 0x0000002a50677224 */ /* 0x000fe200078e02ff */
[----:B------:R-:W-:Y:S01]  /*85530*/  IADD3 R90, P2, PT, R91, R104, RZ ;  /* 0x000000685b5a7210 */ /* 0x000fe20007f5e0ff */
[----:B------:R-:W-:Y:S02]  /*85540*/  IMAD.MOV.U32 R81, RZ, RZ, RZ ;  /* 0x000000ffff517224 */ /* 0x000fe400078e00ff */
[----:B------:R-:W-:-:S04]  /*85550*/  IMAD.WIDE.U32 R86, R93, R78, R86 ;  /* 0x0000004e5d567225 */ /* 0x000fc800078e0056 */
[----:B------:R-:W-:Y:S02]  /*85560*/  IMAD.IADD R83, R47, 0x1, R83 ;  /* 0x000000012f537824 */ /* 0x000fe400078e0253 */
[----:B------:R-:W-:-:S03]  /*85570*/  IMAD.HI.U32 R104, R103, R72, R80 ;  /* 0x0000004867687227 */ /* 0x000fc600078e0050 */
[----:B------:R-:W-:Y:S01]  /*85580*/  IADD3 R80, P4, PT, R83, R86, RZ ;  /* 0x0000005653507210 */ /* 0x000fe20007f9e0ff */
[----:B------:R-:W-:Y:S02]  /*85590*/  IMAD.X R89, RZ, RZ, RZ, P6 ;  /* 0x000000ffff597224 */ /* 0x000fe400030e06ff */
[----:B------:R-:W-:-:S04]  /*855a0*/  IMAD.WIDE.U32 R84, R116, R122, R84 ;  /* 0x0000007a74547225 */ /* 0x000fc800078e0054 */
[----:B------:R-:W-:Y:S01]  /*855b0*/  IMAD.X R81, RZ, RZ, RZ, P3 ;  /* 0x000000ffff517224 */ /* 0x000fe200018e06ff */
        /* <DEDUP_REMOVED lines=29> */
[----:B------:R-:W-:Y:S01]  /*85790*/  IMAD.X R83, RZ, RZ, RZ, P1 ;  /* 0x000000ffff537224 */ /* 0x000fe200008e06ff */
[----:B------:R-:W-:Y:S01]  /*857a0*/  IADD3 R91, P2, PT, R91, R84, RZ ;  /* 0x000000545b5b7210 */ /* 0x000fe20007f5e0ff */
[----:B------:R-:W-:Y:S01]  /*857b0*/  IMAD.IADD R85, R135, 0x1, R85 ;  /* 0x0000000187557824 */ /* 0x000fe200078e0255 */
[----:B------:R-:W-:Y:S01]  /*857c0*/  IADD3 R84, P6, PT, R81, R86, RZ ;  /* 0x0000005651547210 */ /* 0x000fe20007fde0ff */
[----:B------:R-:W-:-:S04]  /*857d0*/  IMAD.WIDE.U32 R88, R137, R137, R88 ;  /* 0x0000008989587225 */ /* 0x000fc800078e0058 */
[----:B------:R-:W-:Y:S01]  /*857e0*/  IMAD.WIDE.U32 R82, R107, R74, R82 ;  /* 0x0000004a6b527225 */ /* 0x000fe200078e0052 */
[----:B------:R-:W-:Y:S02]  /*857f0*/  IADD3 R86, P5, PT, R85, R88, RZ ;  /* 0x0000005855567210 */ /* 0x000fe40007fbe0ff */
[----:B------:R-:W-:Y:S01]  /*85800*/  IADD3.X R85, PT, PT, RZ, RZ, RZ, P6, !PT ;  /* 0x000000ffff557210 */ /* 0x000fe200037fe4ff */
[----:B------:R-:W-:Y:S01]  /*85810*/  IMAD.IADD R87, R43, 0x1, R104 ;  /* 0x000000012b577824 */ /* 0x000fe200078e0268 */
[----:B------:R-:W-:Y:S01]  /*85820*/  IADD3 R89, PT, PT, R118, R89, RZ ;  /* 0x0000005976597210 */ /* 0x000fe20007ffe0ff */
[----:B------:R-:W-:Y:S02]  /*85830*/  IMAD.X R81, RZ, RZ, RZ, P3 ;  /* 0x000000ffff517224 */ /* 0x000fe400018e06ff */
[----:B------:R-:W-:Y:S01]  /*85840*/  IMAD.IADD R83, R45, 0x1, R83 ;  /* 0x000000012d537824 */ /* 0x000fe200078e0253 */
[----:B------:R-:W-:Y:S01]  /*85850*/  IADD3 R82, P3, PT, R87, R82, RZ ;  /* 0x0000005257527210 */ /* 0x000fe20007f7e0ff */
[----:B------:R-:W-:Y:S01]  /*85860*/  IMAD.WIDE.U32 R80, R109, R76, R80 ;  /* 0x0000004c6d507225 */ /* 0x000fe200078e0050 */
[----:B------:R-:W-:-:S03]  /*85870*/  IADD3.X R87, PT, PT, RZ, RZ, RZ, P5, !PT ;  /* 0x000000ffff577210 */ /* 0x000fc60002ffe4ff */
[----:B------:R-:W-:Y:S01]  /*85880*/  IMAD.X R110, RZ, RZ, RZ, P0 ;  /* 0x000000ffff6e7224 */ /* 0x000fe200000e06ff */
[----:B------:R-:W-:Y:S01]  /*85890*/  IADD3 R80, P5, PT, R83, R80, RZ ;  /* 0x0000005053507210 */ /* 0x000fe20007fbe0ff */
[----:B------:R-:W-:Y:S01]  /*858a0*/  IMAD.WIDE.U32 R84, R101, R78, R84 ;  /* 0x0000004e65547225 */ /* 0x000fe200078e0054 */
[----:B------:R-:W-:Y:S02]  /*858b0*/  IADD3 R88, P0, PT, R89, R90, RZ ;  /* 0x0000005a59587210 */ /* 0x000fe40007f1e0ff */
        /* <DEDUP_REMOVED lines=14> */
[----:B------:R-:W-:-:S02]  /*859a0*/  IMAD.X R89, RZ, RZ, RZ, P4 ;  /* 0x000000ffff597224 */ /* 0x000fc400020e06ff */
[----:B------:R-:W-:Y:S02]  /*859b0*/  IMAD.X R85, RZ, RZ, RZ, P2 ;  /* 0x000000ffff557224 */ /* 0x000fe400010e06ff */
[----:B------:R-:W-:Y:S01]  /*859c0*/  IMAD.WIDE.U32 R80, R107, R75, R80 ;  /* 0x0000004b6b507225 */ /* 0x000fe200078e0050 */
[----:B------:R-:W-:-:S03]  /*859d0*/  IADD3 R89, P4, PT, R89, R110, RZ ;  /* 0x0000006e59597210 */ /* 0x000fc60007f9e0ff */
[----:B------:R-:W-:Y:S01]  /*859e0*/  IMAD.IADD R83, R44, 0x1, R83 ;  /* 0x000000012c537824 */ /* 0x000fe200078e0253 */
[----:B------:R-:W-:Y:S01]  /*859f0*/  IADD3 R81, PT, PT, R46, R81, RZ ;  /* 0x000000512e517210 */ /* 0x000fe20007ffe0ff */
[----:B------:R-:W-:Y:S01]  /*85a00*/  IMAD.X R87, RZ, RZ, RZ, P3 ;  /* 0x000000ffff577224 */ /* 0x000fe200018e06ff */
[----:B------:R-:W-:Y:S01]  /*85a10*/  IADD3.X R91, PT, PT, RZ, RZ, RZ, P4, !PT ;  /* 0x000000ffff5b7210 */ /* 0x000fe200027fe4ff */
[----:B------:R-:W-:Y:S01]  /*85a20*/  IMAD.WIDE.U32 R84, R109, R77, R84 ;  /* 0x0000004d6d547225 */ /* 0x000fe200078e0054 */
[----:B------:R-:W-:Y:S02]  /*85a30*/  IADD3 R80, P3, PT, R83, R80, RZ ;  /* 0x0000005053507210 */ /* 0x000fe40007f7e0ff */
[----:B------:R-:W-:Y:S01]  /*85a40*/  IADD3 R91, P4, PT, R91, R104, RZ ;  /* 0x000000685b5b7210 */ /* 0x000fe20007f9e0ff */
[----:B------:R-:W-:Y:S01]  /*85a50*/  IMAD.WIDE.U32 R86, R101, R79, R86 ;  /* 0x0000004f65567225 */ /* 0x000fe200078e0056 */
[----:B------:R-:W-:Y:S02]  /*85a60*/  IADD3 R84, P2, PT, R81, R84, RZ ;  /* 0x0000005451547210 */ /* 0x000fe40007f5e0ff */
[----:B------:R-:W-:Y:S01]  /*85a70*/  IADD3.X R81, PT, PT, RZ, RZ, RZ, P3, !PT ;  /* 0x000000ffff517210 */ /* 0x000fe20001ffe4ff */
[----:B------:R-:W-:-:S02]  /*85a80*/  IMAD.IADD R85, R48, 0x1, R85 ;  /* 0x0000000130557824 */ /* 0x000fc400078e0255 */
        /* <DEDUP_REMOVED lines=52> */
[----:B------:R-:W-:-:S03]  /*85dd0*/  MOV R132, R82 ;  /* 0x0000005200847202 */ /* 0x000fc60000000f00 */
[----:B------:R-:W-:-:S04]  /*85de0*/  IMAD.WIDE.U32 R86, R107, R78, R86 ;  /* 0x0000004e6b567225 */ /* 0x000fc800078e0056 */
[----:B------:R-:W-:Y:S02]  /*85df0*/  IMAD.IADD R85, R47, 0x1, R85 ;  /* 0x000000012f557824 */ /* 0x000fe400078e0255 */
[----:B------:R-:W-:Y:S01]  /*85e00*/  IMAD.X R109, RZ, RZ, RZ, P5 ;  /* 0x000000ffff6d7224 */ /* 0x000fe200028e06ff */
[----:B------:R-:W-:Y:S01]  /*85e10*/  IADD3 R84, P5, PT, R81, R84, RZ ;  /* 0x0000005451547210 */ /* 0x000fe20007fbe0ff */
[----:B------:R-:W-:Y:S01]  /*85e20*/  IMAD.IADD R88, R49, 0x1, R87 ;  /* 0x0000000131587824 */ /* 0x000fe200078e0257 */
        /* <DEDUP_REMOVED lines=10> */
[----:B------:R-:W-:Y:S01]  /*85ed0*/  IMAD.X R89, RZ, RZ, RZ, P4 ;  /* 0x000000ffff597224 */ /* 0x000fe200020e06ff */
[----:B------:R-:W-:Y:S01]  /*85ee0*/  IADD3 R81, PT, PT, R46, R85, RZ ;  /* 0x000000552e517210 */ /* 0x000fe20007ffe0ff */
[----:B------:R-:W-:-:S04]  /*85ef0*/  IMAD.WIDE.U32 R86, R103, R77, R86 ;  /* 0x0000004d67567225 */ /* 0x000fc800078e0056 */
[----:B------:R-:W-:Y:S02]  /*85f00*/  IMAD.X R101, RZ, RZ, RZ, P3 ;  /* 0x000000ffff657224 */ /* 0x000fe400018e06ff */
[----:B------:R-:W-:-:S03]  /*85f10*/  IMAD.WIDE.U32 R88, R107, R79, R88 ;  /* 0x0000004f6b587225 */ /* 0x000fc600078e0058 */
[----:B------:R-:W-:Y:S01]  /*85f20*/  IADD3 R101, P3, PT, R101, R90, RZ ;  /* 0x0000005a65657210 */ /* 0x000fe20007f7e0ff */
[----:B------:R-:W-:Y:S01]  /*85f30*/  IMAD.IADD R87, R48, 0x1, R87 ;  /* 0x0000000130577824 */ /* 0x000fe200078e0257 */
[----:B------:R-:W-:Y:S01]  /*85f40*/  IADD3 R90, P6, PT, R81, R86, RZ ;  /* 0x00000056515a7210 */ /* 0x000fe20007fde0ff */
[----:B------:R-:W-:Y:S01]  /*85f50*/  IMAD.X R107, RZ, RZ, RZ, P2 ;  /* 0x000000ffff6b7224 */ /* 0x000fe200010e06ff */
[----:B------:R-:W-:Y:S01]  /*85f60*/  IADD3 R81, PT, PT, R50, R89, RZ ;  /* 0x0000005932517210 */ /* 0x000fe20007ffe0ff */
[----:B------:R-:W-:Y:S01]  /*85f70*/  IMAD.MOV.U32 R109, RZ, RZ, R80 ;  /* 0x000000ffff6d7224 */ /* 0x000fe200078e0050 */
[----:B------:R-:W-:Y:S01]  /*85f80*/  IADD3 R86, P4, PT, R87, R88, RZ ;  /* 0x0000005857567210 */ /* 0x000fe20007f9e0ff */
[----:B------:R-:W-:Y:S02]  /*85f90*/  IMAD.X R91, RZ, RZ, RZ, P6 ;  /* 0x000000ffff5b7224 */ /* 0x000fe400030e06ff */
[----:B------:R-:W-:-:S04]  /*85fa0*/  IMAD.WIDE.U32 R106, R122, R122, R106 ;  /* 0x0000007a7a6a7225 */ /* 0x000fc800078e006a */
[----:B------:R-:W-:Y:S01]  /*85fb0*/  IMAD.X R87, RZ, RZ, RZ, P4 ;  /* 0x000000ffff577224 */ /* 0x000fe200020e06ff */
[----:B------:R-:W-:Y:S01]  /*85fc0*/  IADD3 R104, P4, PT, R104, R101, RZ ;  /* 0x0000006568687210 */ /* 0x000fe20007f9e0ff */
[----:B------:R-:W-:Y:S01]  /*85fd0*/  IMAD.WIDE.U32 R88, R93, R76, R90 ;  /* 0x0000004c5d587225 */ /* 0x000fe200078e005a */
[----:B------:R-:W-:Y:S02]  /*85fe0*/  IADD3 R101, PT, PT, R135, R107, RZ ;  /* 0x0000006b87657210 */ /* 0x000fe40007ffe0ff */
[----:B------:R-:W-:Y:S01]  /*85ff0*/  IADD3 R91, P2, PT, R81, R104, RZ ;  /* 0x00000068515b7210 */ /* 0x000fe20007f5e0ff */
[----:B------:R-:W-:-:S04]  /*86000*/  IMAD.WIDE.U32 R86, R103, R78, R86 ;  /* 0x0000004e67567225 */ /* 0x000fc800078e0056 */
[----:B------:R-:W-:Y:S01]  /*86010*/  IMAD.IADD R81, R47, 0x1, R89 ;  /* 0x000000012f517824 */ /* 0x000fe200078e0259 */
[----:B------:R-:W-:Y:S01]  /*86020*/  IADD3 R90, PT, PT, R49, R87, RZ ;  /* 0x00000057315a7210 */ /* 0x000fe20007ffe0ff */
[----:B------:R-:W-:Y:S02]  /*86030*/  IMAD.X R87, RZ, RZ, RZ, P1 ;  /* 0x000000ffff577224 */ /* 0x000fe400008e06ff */
[----:B------:R-:W-:Y:S01]  /*86040*/  IMAD.X R104, RZ, RZ, RZ, P5 ;  /* 0x000000ffff687224 */ /* 0x000fe200028e06ff */
[----:B------:R-:W-:Y:S01]  /*86050*/  IADD3 R86, P6, PT, R81, R86, RZ ;  /* 0x0000005651567210 */ /* 0x000fe20007fde0ff */
[----:B------:R-:W-:Y:S01]  /*86060*/  IMAD.X R81, RZ, RZ, RZ, P0 ;  /* 0x000000ffff517224 */ /* 0x000fe200000e06ff */
[----:B------:R-:W-:Y:S02]  /*86070*/  IADD3 R106, P0, PT, R87, R106, RZ ;  /* 0x0000006a576a7210 */ /* 0x000fe40007f1e0ff */
[----:B------:R-:W-:Y:S02]  /*86080*/  IADD3 R90, P1, PT, R90, R91, RZ ;  /* 0x0000005b5a5a7210 */ /* 0x000fe40007f3e0ff */
[----:B------:R-:W-:-:S02]  /*86090*/  IADD3.X R87, PT, PT, RZ, RZ, RZ, P6, !PT ;  /* 0x000000ffff577210 */ /* 0x000fc400037fe4ff */
        /* <DEDUP_REMOVED lines=9> */
[----:B------:R-:W-:Y:S01]  /*86130*/  IMAD.MOV.U32 R103, RZ, RZ, R84 ;  /* 0x000000ffff677224 */ /* 0x000fe200078e0054 */
        /* <DEDUP_REMOVED lines=17> */
[----:B------:R-:W-:Y:S02]  /*86250*/  IADD3 R81, PT, PT, R104, R81, R101 ;  /* 0x0000005168517210 */ /* 0x000fe40007ffe065 */
[----:B------:R-:W-:Y:S01]  /*86260*/  IADD3.X R93, PT, PT, RZ, RZ, RZ, P2, !PT ;  /* 0x000000ffff5d7210 */ /* 0x000fe200017fe4ff */
[----:B------:R-:W-:Y:S02]  /*86270*/  IMAD.X R101, RZ, RZ, RZ, P4 ;  /* 0x000000ffff657224 */ /* 0x000fe400020e06ff */
[----:B------:R-:W-:Y:S02]  /*86280*/  IMAD.X R104, RZ, RZ, RZ, P6 ;  /* 0x000000ffff687224 */ /* 0x000fe400030e06ff */
[----:B------:R-:W-:-:S03]  /*86290*/  IMAD.MOV.U32 R80, RZ, RZ, R106 ;  /* 0x000000ffff507224 */ /* 0x000fc600078e006a */
[----:B------:R-:W-:Y:S01]  /*862a0*/  IADD3 R81, PT, PT, R104, R81, R101 ;  /* 0x0000005168517210 */ /* 0x000fe20007ffe065 */
[----:B------:R-:W-:Y:S02]  /*862b0*/  IMAD.IADD R104, R50, 0x1, R107 ;  /* 0x0000000132687824 */ /* 0x000fe400078e026b */
[----:B------:R-:W-:-:S03]  /*862c0*/  IMAD.MOV.U32 R101, RZ, RZ, R88 ;  /* 0x000000ffff657224 */ /* 0x000fc600078e0058 */
        /* <DEDUP_REMOVED lines=30> */
.L_x_256:
        /* <DEDUP_REMOVED lines=22> */
.L_x_257:
        /* <DEDUP_REMOVED lines=42> */
.L_x_258:
        /* <DEDUP_REMOVED lines=42> */
.L_x_259:
        /* <DEDUP_REMOVED lines=42> */
.L_x_260:
        /* <DEDUP_REMOVED lines=42> */
.L_x_261:
[----:B------:R-:W-:Y:S02]  /*87090*/  HFMA2 R107, -RZ, RZ, 0, 0 ;  /* 0x00000000ff6b7431 */ /* 0x000fe400000001ff */
[----:B------:R-:W-:Y:S01]  /*870a0*/  IMAD.WIDE.U32 R112, R145, R95, RZ ;  /* 0x0000005f91707225 */ /* 0x000fe200078e00ff */
[----:B------:R-:W-:-:S03]  /*870b0*/  MOV R149, RZ ;  /* 0x000000ff00957202 */ /* 0x000fc60000000f00 */
[----:B------:R-:W-:Y:S02]  /*870c0*/  HFMA2 R91, -RZ, RZ, 0, 0 ;  /* 0x00000000ff5b7431 */ /* 0x000fe400000001ff */
[----:B------:R-:W-:Y:S01]  /*870d0*/  IMAD.MOV.U32 R140, RZ, RZ, RZ ;  /* 0x000000ffff8c7224 */ /* 0x000fe200078e00ff */
[----:B------:R-:W-:Y:S01]  /*870e0*/  MOV R154, R112 ;  /* 0x00000070009a7202 */ /* 0x000fe20000000f00 */
[----:B------:R-:W-:Y:S02]  /*870f0*/  IMAD.MOV.U32 R89, RZ, RZ, RZ ;  /* 0x000000ffff597224 */ /* 0x000fe400078e00ff */
        /* <DEDUP_REMOVED lines=9> */
[----:B------:R-:W-:-:S03]  /*87190*/  IMAD.MOV.U32 R107, RZ, RZ, RZ ;  /* 0x000000ffff6b7224 */ /* 0x000fc600078e00ff */
[----:B------:R-:W-:Y:S01]  /*871a0*/  IADD3 R92, P0, PT, R93, R90, RZ ;  /* 0x0000005a5d5c7210 */ /* 0x000fe20007f1e0ff */
[----:B------:R-:W-:Y:S02]  /*871b0*/  IMAD.IADD R90, R91, 0x1, R107 ;  /* 0x000000015b5a7824 */ /* 0x000fe400078e026b */
[----:B------:R-:W-:Y:S01]  /*871c0*/  IMAD.MOV.U32 R91, RZ, RZ, RZ ;  /* 0x000000ffff5b7224 */ /* 0x000fe200078e00ff */
[----:B------:R-:W-:Y:S01]  /*871d0*/  IADD3.X R93, PT, PT, RZ, RZ, RZ, P0, !PT ;  /* 0x000000ffff5d7210 */ /* 0x000fe200007fe4ff */
[----:B------:R-:W-:-:S04]  /*871e0*/  IMAD.WIDE.U32 R90, R95, R151, R90 ;  /* 0x000000975f5a7225 */ /* 0x000fc800078e005a */
[----:B------:R-:W-:-:S05]  /*871f0*/  IMAD.WIDE.U32 R92, R138, R101, R92 ;  /* 0x000000658a5c7225 */ /* 0x000fca00078e005c */
[----:B------:R-:W-:Y:S02]  /*87200*/  IADD3 R83, PT, PT, R149, R93, RZ ;  /* 0x0000005d95537210 */ /* 0x000fe40007ffe0ff */
[----:B------:R-:W-:Y:S02]  /*87210*/  MOV R93, RZ ;  /* 0x000000ff005d7202 */ /* 0x000fe40000000f00 */
[----:B------:R-:W-:Y:S01]  /*87220*/  IADD3 R82, P0, PT, R83, R90, RZ ;  /* 0x0000005a53527210 */ /* 0x000fe20007f1e0ff */
[----:B------:R-:W-:Y:S02]  /*87230*/  IMAD.IADD R90, R91, 0x1, R140 ;  /* 0x000000015b5a7824 */ /* 0x000fe400078e028c */
[----:B------:R-:W-:Y:S02]  /*87240*/  HFMA2 R91, -RZ, RZ, 0, 0 ;  /* 0x00000000ff5b7431 */ /* 0x000fe400000001ff */
[----:B------:R-:W-:-:S04]  /*87250*/  IMAD.WIDE.U32 R92, R145, R133, R92 ;  /* 0x00000085915c7225 */ /* 0x000fc800078e005c */
[----:B------:R-:W-:Y:S02]  /*87260*/  IMAD.X R83, RZ, RZ, RZ, P0 ;  /* 0x000000ffff537224 */ /* 0x000fe400000e06ff */
[----:B------:R-:W-:Y:S02]  /*87270*/  IMAD.IADD R85, R157, 0x1, R93 ;  /* 0x000000019d557824 */ /* 0x000fe400078e025d */
[----:B------:R-:W-:-:S04]  /*87280*/  IMAD.WIDE.U32 R82, R138, R153, R82 ;  /* 0x000000998a527225 */ /* 0x000fc800078e0052 */
[----:B------:R-:W-:Y:S01]  /*87290*/  IMAD.WIDE.U32 R90, R95, R147, R90 ;  /* 0x000000935f5a7225 */ /* 0x000fe200078e005a */
[----:B------:R-:W-:-:S03]  /*872a0*/  IADD3 R82, P1, PT, R85, R82, RZ ;  /* 0x0000005255527210 */ /* 0x000fc60007f3e0ff */
[----:B------:R-:W-:-:S05]  /*872b0*/  IMAD.IADD R83, R107, 0x1, R83 ;  /* 0x000000016b537824 */ /* 0x000fca00078e0253 */
[----:B------:R-:W-:Y:S01]  /*872c0*/  IADD3 R84, P0, PT, R83, R90, RZ ;  /* 0x0000005a53547210 */ /* 0x000fe20007f1e0ff */
[----:B------:R-:W-:Y:S02]  /*872d0*/  IMAD.X R83, RZ, RZ, RZ, P1 ;  /* 0x000000ffff537224 */ /* 0x000fe400008e06ff */
[----:B------:R-:W-:Y:S02]  /*872e0*/  IMAD.IADD R90, R91, 0x1, R113 ;  /* 0x000000015b5a7824 */ /* 0x000fe400078e0271 */
[----:B------:R-:W-:Y:S02]  /*872f0*/  IMAD.X R85, RZ, RZ, RZ, P0 ;  /* 0x000000ffff557224 */ /* 0x000fe400000e06ff */
        /* <DEDUP_REMOVED lines=8> */
[----:B------:R-:W-:Y:S01]  /*87380*/  IMAD.MOV.U32 R88, RZ, RZ, R82 ;  /* 0x000000ffff587224 */ /* 0x000fe200078e0052 */
[----:B------:R-:W-:Y:S01]  /*87390*/  IADD3 R82, P0, PT, R83, R90, RZ ;  /* 0x0000005a53527210 */ /* 0x000fe20007f1e0ff */
[----:B------:R-:W-:-:S04]  /*873a0*/  IMAD.WIDE.U32 R84, R133, R153, R84 ;  /* 0x0000009985547225 */ /* 0x000fc800078e0054 */
[----:B------:R-:W-:-:S04]  /*873b0*/  IMAD.WIDE.U32 R88, R145, R116, R88 ;  /* 0x0000007491587225 */ /* 0x000fc800078e0058 */
[----:B------:R-:W-:Y:S01]  /*873c0*/  IMAD.X R83, RZ, RZ, RZ, P0 ;  /* 0x000000ffff537224 */ /* 0x000fe200000e06ff */
[----:B------:R-:W-:Y:S01]  /*873d0*/  IADD3 R87, PT, PT, R155, R89, RZ ;  /* 0x000000599b577210 */ /* 0x000fe20007ffe0ff */
[----:B------:R-:W-:Y:S02]  /*873e0*/  IMAD.MOV.U32 R89, RZ, RZ, RZ ;  /* 0x000000ffff597224 */ /* 0x000fe400078e00ff */
[----:B------:R-:W-:Y:S01]  /*873f0*/  IMAD.IADD R85, R107, 0x1, R85 ;  /* 0x000000016b557824 */ /* 0x000fe200078e0255 */
[----:B------:R-:W-:Y:S01]  /*87400*/  IADD3 R86, P1, PT, R87, R84, RZ ;  /* 0x0000005457567210 */ /* 0x000fe20007f3e0ff */
[----:B------:R-:W-:Y:S01]  /*87410*/  IMAD.WIDE.U32 R82, R138, R147, R82 ;  /* 0x000000938a527225 */ /* 0x000fe200078e0052 */
[----:B------:R-:W-:-:S03]  /*87420*/  IADD3 R90, PT, PT, R91, R89, RZ ;  /* 0x000000595b5a7210 */ /* 0x000fc60007ffe0ff */
        /* <DEDUP_REMOVED lines=8> */
[----:B------:R-:W-:Y:S02]  /*874b0*/  HFMA2 R93, -RZ, RZ, 0, 0 ;  /* 0x00000000ff5d7431 */ /* 0x000fe400000001ff */
[----:B------:R-:W-:Y:S01]  /*874c0*/  IMAD.WIDE.U32 R84, R133, R151, R84 ;  /* 0x0000009785547225 */ /* 0x000fe200078e0054 */
[----:B------:R-:W-:-:S03]  /*874d0*/  IADD3 R83, PT, PT, R149, R87, RZ ;  /* 0x0000005795537210 */ /* 0x000fc60007ffe0ff */
[----:B------:R-:W-:Y:S02]  /*874e0*/  HFMA2 R87, -RZ, RZ, 0, 0 ;  /* 0x00000000ff577431 */ /* 0x000fe400000001ff */
[----:B------:R-:W-:Y:S01]  /*874f0*/  IMAD.IADD R85, R140, 0x1, R85 ;  /* 0x000000018c557824 */ /* 0x000fe200078e0255 */
[----:B------:R-:W-:Y:S01]  /*87500*/  IADD3 R84, P2, PT, R83, R84, RZ ;  /* 0x0000005453547210 */ /* 0x000fe20007f5e0ff */
[----:B------:R-:W-:Y:S02]  /*87510*/  IMAD.X R83, RZ, RZ, RZ, P0 ;  /* 0x000000ffff537224 */ /* 0x000fe400000e06ff */
[----:B------:R-:W-:Y:S01]  /*87520*/  IMAD.IADD R90, R91, 0x1, R93 ;  /* 0x000000015b5a7824 */ /* 0x000fe200078e025d */
[----:B------:R-:W-:Y:S01]  /*87530*/  MOV R91, RZ ;  /* 0x000000ff005b7202 */ /* 0x000fe20000000f00 */
[----:B------:R-:W-:-:S04]  /*87540*/  IMAD.WIDE.U32 R82, R138, R143, R82 ;  /* 0x0000008f8a527225 */ /* 0x000fc800078e0052 */
[----:B------:R-:W-:Y:S01]  /*87550*/  IMAD.WIDE.U32 R90, R119, R95, R90 ;  /* 0x0000005f775a7225 */ /* 0x000fe200078e005a */
[----:B------:R-:W-:-:S03]  /*87560*/  IADD3 R82, P1, PT, R85, R82, RZ ;  /* 0x0000005255527210 */ /* 0x000fc60007f3e0ff */
[----:B------:R-:W-:Y:S02]  /*87570*/  IMAD.MOV.U32 R85, RZ, RZ, RZ ;  /* 0x000000ffff557224 */ /* 0x000fe400078e00ff */
[----:B------:R-:W-:Y:S02]  /*87580*/  IMAD.IADD R83, R89, 0x1, R83 ;  /* 0x0000000159537824 */ /* 0x000fe400078e0253 */
[----:B------:R-:W-:Y:S02]  /*87590*/  IMAD.IADD R94, R91, 0x1, R85 ;  /* 0x000000015b5e7824 */ /* 0x000fe400078e0255 */
[----:B------:R-:W-:Y:S01]  /*875a0*/  IMAD.X R85, RZ, RZ, RZ, P2 ;  /* 0x000000ffff557224 */ /* 0x000fe200010e06ff */
[----:B------:R-:W-:Y:S01]  /*875b0*/  IADD3 R90, P0, PT, R83, R90, RZ ;  /* 0x0000005a535a7210 */ /* 0x000fe20007f1e0ff */
[----:B------:R-:W-:-:S04]  /*875c0*/  IMAD.WIDE.U32 R86, R145, R142, R86 ;  /* 0x0000008e91567225 */ /* 0x000fc800078e0056 */
[----:B------:R-:W-:-:S04]  /*875d0*/  IMAD.WIDE.U32 R84, R116, R153, R84 ;  /* 0x0000009974547225 */ /* 0x000fc800078e0054 */
[----:B------:R-:W-:Y:S01]  /*875e0*/  IMAD.IADD R83, R139, 0x1, R87 ;  /* 0x000000018b537824 */ /* 0x000fe200078e0257 */
[----:B------:R-:W-:Y:S01]  /*875f0*/  IADD3 R85, PT, PT, R107, R85, RZ ;  /* 0x000000556b557210 */ /* 0x000fe20007ffe0ff */
[----:B------:R-:W-:-:S03]  /*87600*/  IMAD.X R91, RZ, RZ, RZ, P0 ;  /* 0x000000ffff5b7224 */ /* 0x000fc600000e06ff */
[----:B------:R-:W-:Y:S01]  /*87610*/  IADD3 R84, P3, PT, R83, R84, RZ ;  /* 0x0000005453547210 */ /* 0x000fe20007f7e0ff */
[----:B------:R-:W-:Y:S02]  /*87620*/  IMAD.X R83, RZ, RZ, RZ, P1 ;  /* 0x000000ffff537224 */ /* 0x000fe400008e06ff */
[----:B------:R-:W-:-:S04]  /*87630*/  IMAD.WIDE.U32 R90, R138, R141, R90 ;  /* 0x0000008d8a5a7225 */ /* 0x000fc800078e005a */
[----:B------:R-:W-:-:S04]  /*87640*/  IMAD.WIDE.U32 R82, R133, R147, R82 ;  /* 0x0000009385527225 */ /* 0x000fc800078e0052 */
[----:B------:R-:W-:Y:S01]  /*87650*/  IMAD.IADD R95, R93, 0x1, R91 ;  /* 0x000000015d5f7824 */ /* 0x000fe200078e025b */
[----:B------:R-:W-:Y:S02]  /*87660*/  IADD3 R83, PT, PT, R113, R83, RZ ;  /* 0x0000005371537210 */ /* 0x000fe40007ffe0ff */
[----:B------:R-:W-:Y:S01]  /*87670*/  IADD3 R82, P2, PT, R85, R82, RZ ;  /* 0x0000005255527210 */ /* 0x000fe20007f5e0ff */
[----:B------:R-:W-:Y:S01]  /*87680*/  IMAD.X R85, RZ, RZ, RZ, P3 ;  /* 0x000000ffff557224 */ /* 0x000fe200018e06ff */
[----:B------:R-:W-:Y:S02]  /*87690*/  IADD3 R90, P1, PT, R83, R90, RZ ;  /* 0x0000005a535a7210 */ /* 0x000fe40007f3e0ff */
[----:B------:R-:W-:Y:S01]  /*876a0*/  IADD3.X R83, PT, PT, RZ, RZ, RZ, P2, !PT ;  /* 0x000000ffff537210 */ /* 0x000fe200017fe4ff */
[----:B------:R-:W-:Y:S01]  /*876b0*/  IMAD.WIDE.U32 R84, R142, R101, R84 ;  /* 0x000000658e547225 */ /* 0x000fe200078e0054 */
[----:B------:R-:W-:Y:S02]  /*876c0*/  IADD3 R94, P0, PT, R95, R94, RZ ;  /* 0x0000005e5f5e7210 */ /* 0x000fe40007f1e0ff */
[----:B------:R-:W-:Y:S01]  /*876d0*/  IADD3.X R91, PT, PT, RZ, RZ, RZ, P1, !PT ;  /* 0x000000ffff5b7210 */ /* 0x000fe20000ffe4ff */
        /* <DEDUP_REMOVED lines=42> */
[----:B------:R-:W-:Y:S01]  /*87980*/  IMAD.MOV.U32 R83, RZ, RZ, RZ ;  /* 0x000000ffff537224 */ /* 0x000fe200078e00ff */
[----:B------:R-:W-:Y:S02]  /*87990*/  IADD3.X R91, PT, PT, RZ, RZ, RZ, P2, !PT ;  /* 0x000000ffff5b7210 */ /* 0x000fe400017fe4ff */
[----:B------:R-:W-:Y:S01]  /*879a0*/  IADD3.X R95, PT, PT, RZ, RZ, RZ, P1, !PT ;  /* 0x000000ffff5f7210 */ /* 0x000fe20000ffe4ff */
[----:B------:R-:W-:-:S04]  /*879b0*/  IMAD.WIDE.U32 R82, R145, R137, R82 ;  /* 0x0000008991527225 */ /* 0x000fc800078e0052 */
[----:B------:R-:W-:Y:S02]  /*879c0*/  IMAD.X R159, RZ, RZ, RZ, P0 ;  /* 0x000000ffff9f7224 */ /* 0x000fe400000e06ff */
        /* <DEDUP_REMOVED lines=15> */
[----:B------:R-:W-:Y:S01]  /*87ac0*/  IMAD.WIDE.U32 R94, R134, R151, R94 ;  /* 0x00000097865e7225 */ /* 0x000fe200078e005e */
[----:B------:R-:W-:-:S03]  /*87ad0*/  IADD3 R83, PT, PT, R149, R91, RZ ;  /* 0x0000005b95537210 */ /* 0x000fc60007ffe0ff */
[----:B------:R-:W-:Y:S01]  /*87ae0*/  IMAD.WIDE.U32 R156, R119, R116, R156 ;  /* 0x00000074779c7225 */ /* 0x000fe200078e009c */
[----:B------:R-:W-:-:S03]  /*87af0*/  IADD3 R94, P0, PT, R83, R94, RZ ;  /* 0x0000005e535e7210 */ /* 0x000fc60007f1e0ff */
[----:B------:R-:W-:Y:S02]  /*87b00*/  IMAD.IADD R83, R155, 0x1, R157 ;  /* 0x000000019b537824 */ /* 0x000fe400078e029d */
[----:B------:R-:W-:Y:S02]  /*87b10*/  IMAD R91, R112, R42, RZ ;  /* 0x0000002a705b7224 */ /* 0x000fe400078e02ff */
[----:B------:R-:W-:Y:S02]  /*87b20*/  IMAD.MOV.U32 R155, RZ, RZ, RZ ;  /* 0x000000ffff9b7224 */ /* 0x000fe400078e00ff */
[----:B------:R-:W-:Y:S02]  /*87b30*/  IMAD.X R159, RZ, RZ, RZ, P2 ;  /* 0x000000ffff9f7224 */ /* 0x000fe400010e06ff */
[----:B------:R-:W-:-:S04]  /*87b40*/  IMAD.HI.U32 R154, R91, R72, R154 ;  /* 0x000000485b9a7227 */ /* 0x000fc800078e009a */
[----:B------:R-:W-:Y:S02]  /*87b50*/  IMAD.IADD R155, R43, 0x1, R154 ;  /* 0x000000012b9b7824 */ /* 0x000fe400078e029a */
[----:B------:R-:W-:-:S03]  /*87b60*/  IMAD.WIDE.U32 R158, R142, R143, R158 ;  /* 0x0000008f8e9e7225 */ /* 0x000fc600078e009e */
[----:B------:R-:W-:Y:S01]  /*87b70*/  IADD3 R154, P3, PT, R155, R106, RZ ;  /* 0x0000006a9b9a7210 */ /* 0x000fe20007f7e0ff */
[----:B------:R-:W-:Y:S02]  /*87b80*/  IMAD.IADD R85, R89, 0x1, R159 ;  /* 0x0000000159557824 */ /* 0x000fe400078e029f */
[----:B------:R-:W-:Y:S01]  /*87b90*/  IMAD.IADD R95, R140, 0x1, R95 ;  /* 0x000000018c5f7824 */ /* 0x000fe200078e025f */
[----:B------:R-:W-:Y:S02]  /*87ba0*/  IADD3.X R155, PT, PT, RZ, RZ, RZ, P3, !PT ;  /* 0x000000ffff9b7210 */ /* 0x000fe40001ffe4ff */
[----:B------:R-:W-:Y:S02]  /*87bb0*/  IADD3 R156, P1, PT, R85, R156, RZ ;  /* 0x0000009c559c7210 */ /* 0x000fe40007f3e0ff */
[----:B------:R-:W-:Y:S01]  /*87bc0*/  IADD3 R158, P2, PT, R95, R158, RZ ;  /* 0x0000009e5f9e7210 */ /* 0x000fe20007f5e0ff */
[----:B------:R-:W-:-:S03]  /*87bd0*/  IMAD.WIDE.U32 R154, R91, R73, R154 ;  /* 0x000000495b9a7225 */ /* 0x000fc600078e009a */
[----:B------:R-:W-:Y:S01]  /*87be0*/  IADD3.X R159, PT, PT, RZ, RZ, RZ, P2, !PT ;  /* 0x000000ffff9f7210 */ /* 0x000fe200017fe4ff */
[----:B------:R-:W-:Y:S02]  /*87bf0*/  IMAD.IADD R161, R44, 0x1, R155 ;  /* 0x000000012ca17824 */ /* 0x000fe400078e029b */
[----:B------:R-:W-:Y:S02]  /*87c00*/  IMAD R133, R154, R42, RZ ;  /* 0x0000002a9a857224 */ /* 0x000fe400078e02ff */
[----:B------:R-:W-:Y:S01]  /*87c10*/  IMAD.MOV.U32 R155, RZ, RZ, RZ ;  /* 0x000000ffff9b7224 */ /* 0x000fe200078e00ff */
[----:B------:R-:W-:Y:S01]  /*87c20*/  IADD3 R160, P3, PT, R161, R92, RZ ;  /* 0x0000005ca1a07210 */ /* 0x000fe20007f7e0ff */
[----:B------:R-:W-:-:S03]  /*87c30*/  IMAD.WIDE.U32 R158, R134, R147, R158 ;  /* 0x00000093869e7225 */ /* 0x000fc600078e009e */
[----:B------:R-:W-:Y:S01]  /*87c40*/  IADD3.X R161, PT, PT, RZ, RZ, RZ, P3, !PT ;  /* 0x000000ffffa17210 */ /* 0x000fe20001ffe4ff */
[----:B------:R-:W-:-:S04]  /*87c50*/  IMAD.HI.U32 R154, R133, R72, R154 ;  /* 0x00000048859a7227 */ /* 0x000fc800078e009a */
[----:B------:R-:W-:-:S04]  /*87c60*/  IMAD.WIDE.U32 R160, R91, R74, R160 ;  /* 0x0000004a5ba07225 */ /* 0x000fc800078e00a0 */
[----:B------:R-:W-:Y:S02]  /*87c70*/  IMAD.IADD R155, R43, 0x1, R154 ;  /* 0x000000012b9b7824 */ /* 0x000fe400078e029a */
[----:B------:R-:W-:-:S03]  /*87c80*/  IMAD.IADD R161, R45, 0x1, R161 ;  /* 0x000000012da17824 */ /* 0x000fc600078e02a1 */
[----:B------:R-:W-:Y:S02]  /*87c90*/  IADD3 R154, P4, PT, R155, R160, RZ ;  /* 0x000000a09b9a7210 */ /* 0x000fe40007f9e0ff */
[----:B------:R-:W-:Y:S02]  /*87ca0*/  IADD3 R160, P3, PT, R161, R88, RZ ;  /* 0x00000058a1a07210 */ /* 0x000fe40007f7e0ff */
[----:B------:R-:W-:-:S03]  /*87cb0*/  IADD3.X R155, PT, PT, RZ, RZ, RZ, P4, !PT ;  /* 0x000000ffff9b7210 */ /* 0x000fc600027fe4ff */
[----:B------:R-:W-:Y:S02]  /*87cc0*/  IMAD.X R161, RZ, RZ, RZ, P3 ;  /* 0x000000ffffa17224 */ /* 0x000fe400018e06ff */
[----:B------:R-:W-:-:S04]  /*87cd0*/  IMAD.WIDE.U32 R154, R133, R73, R154 ;  /* 0x00000049859a7225 */ /* 0x000fc800078e009a */
[----:B------:R-:W-:-:S04]  /*87ce0*/  IMAD.WIDE.U32 R160, R91, R75, R160 ;  /* 0x0000004b5ba07225 */ /* 0x000fc800078e00a0 */
[----:B------:R-:W-:Y:S01]  /*87cf0*/  IMAD.IADD R85, R44, 0x1, R155 ;  /* 0x000000012c557824 */ /* 0x000fe200078e029b */
[----:B------:R-:W-:Y:S01]  /*87d00*/  IADD3 R163, PT, PT, R46, R161, RZ ;  /* 0x000000a12ea37210 */ /* 0x000fe20007ffe0ff */
[----:B------:R-:W-:-:S03]  /*87d10*/  IMAD.MOV.U32 R155, RZ, RZ, RZ ;  /* 0x000000ffff9b7224 */ /* 0x000fc600078e00ff */
[----:B------:R-:W-:Y:S02]  /*87d20*/  IADD3 R160, P4, PT, R85, R160, RZ ;  /* 0x000000a055a07210 */ /* 0x000fe40007f9e0ff */
[----:B------:R-:W-:-:S03]  /*87d30*/  IADD3 R162, P3, PT, R163, R86, RZ ;  /* 0x00000056a3a27210 */ /* 0x000fc60007f7e0ff */
[----:B------:R-:W-:Y:S02]  /*87d40*/  IMAD.X R161, RZ, RZ, RZ, P4 ;  /* 0x000000ffffa17224 */ /* 0x000fe400020e06ff */
[----:B------:R-:W-:Y:S02]  /*87d50*/  IMAD.X R163, RZ, RZ, RZ, P3 ;  /* 0x000000ffffa37224 */ /* 0x000fe400018e06ff */
[----:B------:R-:W-:-:S04]  /*87d60*/  IMAD.WIDE.U32 R86, R133, R74, R160 ;  /* 0x0000004a85567225 */ /* 0x000fc800078e00a0 */
[----:B------:R-:W-:Y:S01]  /*87d70*/  IMAD R161, R154, R42, RZ ;  /* 0x0000002a9aa17224 */ /* 0x000fe200078e02ff */
[----:B------:R-:W-:Y:S01]  /*87d80*/  IADD3 R85, PT, PT, R45, R87, RZ ;  /* 0x000000572d557210 */ /* 0x000fe20007ffe0ff */
[----:B------:R-:W-:-:S04]  /*87d90*/  IMAD.WIDE.U32 R162, R91, R76, R162 ;  /* 0x0000004c5ba27225 */ /* 0x000fc800078e00a2 */
[----:B------:R-:W-:Y:S01]  /*87da0*/  IMAD.HI.U32 R154, R161, R72, R154 ;  /* 0x00000048a19a7227 */ /* 0x000fe200078e009a */
[----:B------:R-:W-:-:S03]  /*87db0*/  IADD3 R162, P4, PT, R85, R162, RZ ;  /* 0x000000a255a27210 */ /* 0x000fc60007f9e0ff */
[----:B------:R-:W-:Y:S01]  /*87dc0*/  IMAD.IADD R87, R47, 0x1, R163 ;  /* 0x000000012f577824 */ /* 0x000fe200078e02a3 */
[----:B------:R-:W-:Y:S01]  /*87dd0*/  IADD3 R155, PT, PT, R43, R154, RZ ;  /* 0x0000009a2b9b7210 */ /* 0x000fe20007ffe0ff */
[----:B------:R-:W-:-:S03]  /*87de0*/  IMAD.X R163, RZ, RZ, RZ, P4 ;  /* 0x000000ffffa37224 */ /* 0x000fc600020e06ff */
[----:B------:R-:W-:Y:S01]  /*87df0*/  IADD3 R154, P3, PT, R155, R86, RZ ;  /* 0x000000569b9a7210 */ /* 0x000fe20007f7e0ff */
[----:B------:R-:W-:-:S04]  /*87e00*/  IMAD.WIDE.U32 R162, R133, R75, R162 ;  /* 0x0000004b85a27225 */ /* 0x000fc800078e00a2 */
[----:B------:R-:W-:Y:S01]  /*87e10*/  IMAD.X R155, RZ, RZ, RZ, P3 ;  /* 0x000000ffff9b7224 */ /* 0x000fe200018e06ff */
[----:B------:R-:W-:Y:S01]  /*87e20*/  IADD3 R86, P3, PT, R87, R84, RZ ;  /* 0x0000005457567210 */ /* 0x000fe20007f7e0ff */
[----:B------:R-:W-:Y:S02]  /*87e30*/  IMAD.IADD R95, R46, 0x1, R163 ;  /* 0x000000012e5f7824 */ /* 0x000fe400078e02a3 */
[----:B------:R-:W-:-:S04]  /*87e40*/  IMAD.WIDE.U32 R154, R161, R73, R154 ;  /* 0x00000049a19a7225 */ /* 0x000fc800078e009a */
[----:B------:R-:W-:Y:S01]  /*87e50*/  IMAD.X R87, RZ, RZ, RZ, P3 ;  /* 0x000000ffff577224 */ /* 0x000fe200018e06ff */
[----:B------:R-:W-:Y:S01]  /*87e60*/  IADD3 R85, PT, PT, R44, R155, RZ ;  /* 0x0000009b2c557210 */ /* 0x000fe20007ffe0ff */
[----:B------:R-:W-:Y:S02]  /*87e70*/  IMAD R163, R154, R42, RZ ;  /* 0x0000002a9aa37224 */ /* 0x000fe400078e02ff */
[----:B------:R-:W-:Y:S01]  /*87e80*/  IMAD.WIDE.U32 R86, R91, R77, R86 ;  /* 0x0000004d5b567225 */ /* 0x000fe200078e0056 */
[----:B------:R-:W-:-:S03]  /*87e90*/  IADD3 R84, P3, PT, R85, R162, RZ ;  /* 0x000000a255547210 */ /* 0x000fc60007f7e0ff */
[----:B------:R-:W-:Y:S01]  /*87ea0*/  IMAD.MOV.U32 R155, RZ, RZ, RZ ;  /* 0x000000ffff9b7224 */ /* 0x000fe200078e00ff */
[----:B------:R-:W-:Y:S01]  /*87eb0*/  IADD3.X R85, PT, PT, RZ, RZ, RZ, P3, !PT ;  /* 0x000000ffff557210 */ /* 0x000fe20001ffe4ff */
        /* <DEDUP_REMOVED lines=8> */
[----:B------:R-:W-:Y:S02]  /*87f40*/  IADD3 R95, PT, PT, R48, R87, RZ ;  /* 0x00000057305f7210 */ /* 0x000fe40007ffe0ff */
[----:B------:R-:W-:Y:S01]  /*87f50*/  IADD3 R86, P3, PT, R85, R154, RZ ;  /* 0x0000009a55567210 */ /* 0x000fe20007f7e0ff */
[----:B------:R-:W-:-:S04]  /*87f60*/  IMAD.X R85, RZ, RZ, RZ, P4 ;  /* 0x000000ffff557224 */ /* 0x000fc800020e06ff */
[----:B------:R-:W-:Y:S01]  /*87f70*/  IMAD.X R87, RZ, RZ, RZ, P3 ;  /* 0x000000ffff577224 */ /* 0x000fe200018e06ff */
[----:B------:R-:W-:Y:S01]  /*87f80*/  IADD3 R154, P3, PT, R95, R82, RZ ;  /* 0x000000525f9a7210 */ /* 0x000fe20007f7e0ff */
[----:B------:R-:W-:Y:S01]  /*87f90*/  IMAD.WIDE.U32 R84, R163, R73, R84 ;  /* 0x00000049a3547225 */ /* 0x000fe200078e0054 */
[----:B------:R-:W-:-:S03]  /*87fa0*/  IADD3 R95, PT, PT, R47, R155, RZ ;  /* 0x0000009b2f5f7210 */ /* 0x000fc60007ffe0ff */
[----:B------:R-:W-:-:S04]  /*87fb0*/  IMAD.WIDE.U32 R86, R161, R75, R86 ;  /* 0x0000004ba1567225 */ /* 0x000fc800078e0056 */
[----:B------:R-:W-:Y:S02]  /*87fc0*/  IMAD.IADD R85, R44, 0x1, R85 ;  /* 0x000000012c557824 */ /* 0x000fe400078e0255 */
[----:B------:R-:W-:Y:S02]  /*87fd0*/  IMAD.X R155, RZ, RZ, RZ, P3 ;  /* 0x000000ffff9b7224 */ /* 0x000fe400018e06ff */
[----:B------:R-:W-:Y:S01]  /*87fe0*/  IMAD R165, R84, R42, RZ ;  /* 0x0000002a54a57224 */ /* 0x000fe200078e02ff */
[----:B------:R-:W-:Y:S01]  /*87ff0*/  IADD3 R86, P3, PT, R85, R86, RZ ;  /* 0x0000005655567210 */ /* 0x000fe20007f7e0ff */
[----:B------:R-:W-:-:S04]  /*88000*/  IMAD.WIDE.U32 R154, R91, R78, R154 ;  /* 0x0000004e5b9a7225 */ /* 0x000fc800078e009a */
[----:B------:R-:W-:Y:S02]  /*88010*/  IMAD.MOV.U32 R85, RZ, RZ, RZ ;  /* 0x000000ffff557224 */ /* 0x000fe400078e00ff */
[----:B------:R-:W-:Y:S01]  /*88020*/  IMAD.IADD R82, R46, 0x1, R87 ;  /* 0x000000012e527824 */ /* 0x000fe200078e0257 */
[----:B------:R-:W-:Y:S01]  /*88030*/  IADD3.X R87, PT, PT, RZ, RZ, RZ, P3, !PT ;  /* 0x000000ffff577210 */ /* 0x000fe20001ffe4ff */
[----:B------:R-:W-:Y:S01]  /*88040*/  IMAD.HI.U32 R88, R165, R72, R84 ;  /* 0x00000048a5587227 */ /* 0x000fe200078e0054 */
[----:B------:R-:W-:-:S03]  /*88050*/  IADD3 R84, P3, PT, R95, R154, RZ ;  /* 0x0000009a5f547210 */ /* 0x000fc60007f7e0ff */
[----:B------:R-:W-:Y:S02]  /*88060*/  IMAD.IADD R157, R49, 0x1, R155 ;  /* 0x00000001319d7824 */ /* 0x000fe400078e029b */
[----:B------:R-:W-:Y:S02]  /*88070*/  HFMA2 R155, -RZ, RZ, 0, 0 ;  /* 0x00000000ff9b7431 */ /* 0x000fe400000001ff */
[----:B------:R-:W-:Y:S01]  /*88080*/  IMAD.X R85, RZ, RZ, RZ, P3 ;  /* 0x000000ffff557224 */ /* 0x000fe200018e06ff */
[----:B------:R-:W-:Y:S01]  /*88090*/  IADD3 R95, PT, PT, R43, R88, RZ ;  /* 0x000000582b5f7210 */ /* 0x000fe20007ffe0ff */
[----:B------:R-:W-:-:S04]  /*880a0*/  IMAD.WIDE.U32 R86, R163, R74, R86 ;  /* 0x0000004aa3567225 */ /* 0x000fc800078e0056 */
[----:B------:R-:W-:Y:S01]  /*880b0*/  IMAD.MOV.U32 R154, RZ, RZ, R90 ;  /* 0x000000ffff9a7224 */ /* 0x000fe200078e005a */
[----:B------:R-:W-:Y:S01]  /*880c0*/  IADD3 R86, P5, PT, R95, R86, RZ ;  /* 0x000000565f567210 */ /* 0x000fe20007fbe0ff */
        /* <DEDUP_REMOVED lines=16> */
[----:B------:R-:W-:Y:S02]  /*881d0*/  IMAD.X R157, RZ, RZ, RZ, P1 ;  /* 0x000000ffff9d7224 */ /* 0x000fe400008e06ff */
[----:B------:R-:W-:Y:S01]  /*881e0*/  IMAD.IADD R88, R47, 0x1, R85 ;  /* 0x000000012f587824 */ /* 0x000fe200078e0255 */
[----:B------:R-:W-:Y:S01]  /*881f0*/  IADD3 R85, PT, PT, R113, R159, RZ ;  /* 0x0000009f71557210 */ /* 0x000fe20007ffe0ff */
[----:B------:R-:W-:Y:S01]  /*88200*/  IMAD.X R145, RZ, RZ, RZ, P0 ;  /* 0x000000ffff917224 */ /* 0x000fe200000e06ff */
[----:B------:R-:W-:Y:S01]  /*88210*/  IADD3 R82, P0, PT, R95, R158, RZ ;  /* 0x0000009e5f527210 */ /* 0x000fe20007f1e0ff */
[----:B------:R-:W-:Y:S02]  /*88220*/  IMAD.IADD R92, R44, 0x1, R87 ;  /* 0x000000012c5c7824 */ /* 0x000fe400078e0257 */
[----:B------:R-:W-:Y:S02]  /*88230*/  IMAD R159, R86, R42, RZ ;  /* 0x0000002a569f7224 */ /* 0x000fe400078e02ff */
[----:B------:R-:W-:-:S04]  /*88240*/  IMAD.WIDE.U32 R156, R142, R141, R156 ;  /* 0x0000008d8e9c7225 */ /* 0x000fc800078e009c */
[----:B------:R-:W-:Y:S02]  /*88250*/  IMAD.MOV.U32 R87, RZ, RZ, RZ ;  /* 0x000000ffff577224 */ /* 0x000fe400078e00ff */
[----:B------:R-:W-:Y:S01]  /*88260*/  IMAD.WIDE.U32 R144, R91, R79, R144 ;  /* 0x0000004f5b907225 */ /* 0x000fe200078e0090 */
[----:B------:R-:W-:-:S03]  /*88270*/  IADD3.X R91, PT, PT, RZ, RZ, RZ, P3, !PT ;  /* 0x000000ffff5b7210 */ /* 0x000fc60001ffe4ff */
[----:B------:R-:W-:Y:S01]  /*88280*/  IMAD.HI.U32 R106, R159, R72, R86 ;  /* 0x000000489f6a7227 */ /* 0x000fe200078e0056 */
        /* <DEDUP_REMOVED lines=8> */
[----:B------:R-:W-:Y:S02]  /*88310*/  IMAD.X R83, RZ, RZ, RZ, P0 ;  /* 0x000000ffff537224 */ /* 0x000fe400000e06ff */
[----:B------:R-:W-:-:S04]  /*88320*/  IMAD.WIDE.U32 R84, R163, R75, R84 ;  /* 0x0000004ba3547225 */ /* 0x000fc800078e0054 */
[----:B------:R-:W-:Y:S01]  /*88330*/  IMAD.IADD R149, R149, 0x1, R91 ;  /* 0x0000000195957824 */ /* 0x000fe200078e025b */
[----:B------:R-:W-:Y:S01]  /*88340*/  IADD3 R91, P0, PT, R145, R90, RZ ;  /* 0x0000005a915b7210 */ /* 0x000fe20007f1e0ff */
[----:B------:R-:W-:Y:S01]  /*88350*/  IMAD.WIDE.U32 R82, R137, R151, R82 ;  /* 0x0000009789527225 */ /* 0x000fe200078e0052 */
        /* <DEDUP_REMOVED lines=54> */
[----:B------:R-:W-:Y:S01]  /*886c0*/  IMAD R101, R84, R42, RZ ;  /* 0x0000002a54657224 */ /* 0x000fe200078e02ff */
[----:B------:R-:W-:Y:S01]  /*886d0*/  IADD3 R87, PT, PT, R49, R87, RZ ;  /* 0x0000005731577210 */ /* 0x000fe20007ffe0ff */
[----:B------:R-:W-:Y:S02]  /*886e0*/  IMAD.MOV.U32 R85, RZ, RZ, RZ ;  /* 0x000000ffff557224 */ /* 0x000fe400078e00ff */
[----:B------:R-:W-:Y:S02]  /*886f0*/  IMAD.IADD R83, R47, 0x1, R83 ;  /* 0x000000012f537824 */ /* 0x000fe400078e0253 */
[----:B------:R-:W-:-:S04]  /*88700*/  IMAD.WIDE.U32 R94, R122, R151, R94 ;  /* 0x000000977a5e7225 */ /* 0x000fc800078e005e */
[----:B------:R-:W-:Y:S01]  /*88710*/  IMAD.HI.U32 R88, R101, R72, R84 ;  /* 0x0000004865587227 */ /* 0x000fe200078e0054 */
[----:B------:R-:W-:-:S03]  /*88720*/  IADD3 R84, P3, PT, R83, R86, RZ ;  /* 0x0000005653547210 */ /* 0x000fc60007f7e0ff */
[----:B------:R-:W-:Y:S02]  /*88730*/  IMAD.X R85, RZ, RZ, RZ, P1 ;  /* 0x000000ffff557224 */ /* 0x000fe400008e06ff */
        /* <DEDUP_REMOVED lines=8> */
[----:B------:R-:W-:Y:S02]  /*887c0*/  IADD3.X R85, PT, PT, RZ, RZ, RZ, P3, !PT ;  /* 0x000000ffff557210 */ /* 0x000fe40001ffe4ff */
[----:B------:R-:W-:Y:S01]  /*887d0*/  IADD3 R90, P2, PT, R139, R90, RZ ;  /* 0x0000005a8b5a7210 */ /* 0x000fe20007f5e0ff */
[----:B------:R-:W-:Y:S01]  /*887e0*/  IMAD.WIDE.U32 R82, R165, R75, R82 ;  /* 0x0000004ba5527225 */ /* 0x000fe200078e0052 */
[----:B------:R-:W-:-:S03]  /*887f0*/  IADD3 R106, P4, PT, R91, R106, RZ ;  /* 0x0000006a5b6a7210 */ /* 0x000fc60007f9e0ff */
[----:B------:R-:W-:Y:S02]  /*88800*/  IMAD.X R87, RZ, RZ, RZ, P5 ;  /* 0x000000ffff577224 */ /* 0x000fe400028e06ff */
[----:B------:R-:W-:Y:S02]  /*88810*/  IMAD.IADD R83, R46, 0x1, R83 ;  /* 0x000000012e537824 */ /* 0x000fe400078e0253 */
[----:B------:R-:W-:-:S04]  /*88820*/  IMAD.WIDE.U32 R84, R163, R77, R84 ;  /* 0x0000004da3547225 */ /* 0x000fc800078e0054 */
[----:B------:R-:W-:Y:S02]  /*88830*/  IMAD.X R94, RZ, RZ, RZ, P0 ;  /* 0x000000ffff5e7224 */ /* 0x000fe400000e06ff */
[----:B------:R-:W-:Y:S01]  /*88840*/  IMAD.X R91, RZ, RZ, RZ, P2 ;  /* 0x000000ffff5b7224 */ /* 0x000fe200010e06ff */
[----:B------:R-:W-:Y:S01]  /*88850*/  IADD3 R82, P2, PT, R133, R82, RZ ;  /* 0x0000005285527210 */ /* 0x000fe20007f5e0ff */
[----:B------:R-:W-:Y:S01]  /*88860*/  IMAD.WIDE.U32 R86, R161, R79, R86 ;  /* 0x0000004fa1567225 */ /* 0x000fe200078e0056 */
[----:B------:R-:W-:Y:S02]  /*88870*/  IADD3 R94, P0, PT, R94, R95, RZ ;  /* 0x0000005f5e5e7210 */ /* 0x000fe40007f1e0ff */
[----:B------:R-:W-:Y:S01]  /*88880*/  IADD3.X R95, PT, PT, RZ, RZ, RZ, P1, !PT ;  /* 0x000000ffff5f7210 */ /* 0x000fe20000ffe4ff */
[----:B------:R-:W-:Y:S02]  /*88890*/  IMAD.IADD R136, R136, 0x1, R107 ;  /* 0x0000000188887824 */ /* 0x000fe400078e026b */
[----:B------:R-:W-:Y:S01]  /*888a0*/  IMAD.X R107, RZ, RZ, RZ, P4 ;  /* 0x000000ffff6b7224 */ /* 0x000fe200020e06ff */
[----:B------:R-:W-:Y:S01]  /*888b0*/  IADD3 R84, P4, PT, R83, R84, RZ ;  /* 0x0000005453547210 */ /* 0x000fe20007f9e0ff */
[----:B------:R-:W-:Y:S01]  /*888c0*/  IMAD.IADD R87, R50, 0x1, R87 ;  /* 0x0000000132577824 */ /* 0x000fe200078e0257 */
[----:B------:R-:W-:Y:S01]  /*888d0*/  IADD3.X R83, PT, PT, RZ, RZ, RZ, P2, !PT ;  /* 0x000000ffff537210 */ /* 0x000fe200017fe4ff */
[----:B------:R-:W-:-:S03]  /*888e0*/  IMAD.WIDE.U32 R90, R122, R147, R90 ;  /* 0x000000937a5a7225 */ /* 0x000fc600078e005a */
[----:B------:R-:W-:Y:S01]  /*888f0*/  IADD3 R94, P6, PT, R87, R94, RZ ;  /* 0x0000005e575e7210 */ /* 0x000fe20007fde0ff */
[----:B------:R-:W-:Y:S01]  /*88900*/  IMAD.IADD R85, R48, 0x1, R85 ;  /* 0x0000000130557824 */ /* 0x000fe200078e0255 */
[----:B------:R-:W-:Y:S01]  /*88910*/  IADD3 R113, PT, PT, R113, R91, RZ ;  /* 0x0000005b71717210 */ /* 0x000fe20007ffe0ff */
[----:B------:R-:W-:Y:S01]  /*88920*/  IMAD.WIDE.U32 R106, R137, R141, R106 ;  /* 0x0000008d896a7225 */ /* 0x000fe200078e006a */
[----:B------:R-:W-:Y:S02]  /*88930*/  IADD3 R91, P3, PT, R95, R90, RZ ;  /* 0x0000005a5f5b7210 */ /* 0x000fe40007f7e0ff */
[----:B------:R-:W-:Y:S01]  /*88940*/  IADD3 R86, P5, PT, R85, R86, RZ ;  /* 0x0000005655567210 */ /* 0x000fe20007fbe0ff */
[----:B------:R-:W-:Y:S01]  /*88950*/  IMAD.WIDE.U32 R82, R159, R74, R82 ;  /* 0x0000004a9f527225 */ /* 0x000fe200078e0052 */
[----:B------:R-:W-:Y:S02]  /*88960*/  IADD3.X R85, PT, PT, RZ, RZ, RZ, P4, !PT ;  /* 0x000000ffff557210 */ /* 0x000fe400027fe4ff */
[----:B------:R-:W-:Y:S01]  /*88970*/  IADD3 R90, P2, PT, R113, R106, RZ ;  /* 0x0000006a715a7210 */ /* 0x000fe20007f5e0ff */
[----:B------:R-:W-:-:S02]  /*88980*/  IMAD.IADD R87, R43, 0x1, R88 ;  /* 0x000000012b577824 */ /* 0x000fc400078e0258 */
[----:B------:R-:W-:Y:S02]  /*88990*/  IMAD.X R92, RZ, RZ, RZ, P0 ;  /* 0x000000ffff5c7224 */ /* 0x000fe400000e06ff */
[----:B------:R-:W-:Y:S01]  /*889a0*/  IMAD.WIDE.U32 R84, R165, R76, R84 ;  /* 0x0000004ca5547225 */ /* 0x000fe200078e0054 */
[----:B------:R-:W-:Y:S02]  /*889b0*/  IADD3 R82, P4, PT, R87, R82, RZ ;  /* 0x0000005257527210 */ /* 0x000fe40007f9e0ff */
[----:B------:R-:W-:Y:S01]  /*889c0*/  IADD3.X R87, PT, PT, RZ, RZ, RZ, P5, !PT ;  /* 0x000000ffff577210 */ /* 0x000fe20002ffe4ff */
[----:B------:R-:W-:Y:S01]  /*889d0*/  IMAD.IADD R83, R45, 0x1, R83 ;  /* 0x000000012d537824 */ /* 0x000fe200078e0253 */
[----:B------:R-:W-:Y:S01]  /*889e0*/  IADD3 R92, P0, PT, R92, R91, RZ ;  /* 0x0000005b5c5c7210 */ /* 0x000fe20007f1e0ff */
[----:B------:R-:W-:Y:S02]  /*889f0*/  IMAD.X R91, RZ, RZ, RZ, P2 ;  /* 0x000000ffff5b7224 */ /* 0x000fe400010e06ff */
[----:B------:R-:W-:Y:S01]  /*88a00*/  IMAD.IADD R107, R93, 0x1, R107 ;  /* 0x000000015d6b7824 */ /* 0x000fe200078e026b */
[----:B------:R-:W-:Y:S01]  /*88a10*/  IADD3 R84, P2, PT, R83, R84, RZ ;  /* 0x0000005453547210 */ /* 0x000fe20007f5e0ff */
[----:B------:R-:W-:Y:S01]  /*88a20*/  IMAD.WIDE.U32 R86, R163, R78, R86 ;  /* 0x0000004ea3567225 */ /* 0x000fe200078e0056 */
[----:B------:R-:W-:-:S02]  /*88a30*/  IADD3.X R83, PT, PT, RZ, RZ, RZ, P3, !PT ;  /* 0x000000ffff537210 */ /* 0x000fc40001ffe4ff */
[----:B------:R-:W-:Y:S01]  /*88a40*/  IADD3 R88, P1, PT, R107, R136, RZ ;  /* 0x000000886b587210 */ /* 0x000fe20007f3e0ff */
        /* <DEDUP_REMOVED lines=17> */
[----:B------:R-:W-:Y:S01]  /*88b60*/  IADD3.X R87, PT, PT, RZ, RZ, RZ, P3, !PT ;  /* 0x000000ffff577210 */ /* 0x000fe20001ffe4ff */
[----:B------:R-:W-:-:S04]  /*88b70*/  IMAD.WIDE.U32 R82, R101, R73, R82 ;  /* 0x0000004965527225 */ /* 0x000fc800078e0052 */
[----:B------:R-:W-:-:S04]  /*88b80*/  IMAD.WIDE.U32 R84, R159, R75, R84 ;  /* 0x0000004b9f547225 */ /* 0x000fc800078e0054 */
[----:B------:R-:W-:Y:S02]  /*88b90*/  IMAD.IADD R83, R44, 0x1, R83 ;  /* 0x000000012c537824 */ /* 0x000fe400078e0253 */
[----:B------:R-:W-:Y:S02]  /*88ba0*/  IMAD.X R91, RZ, RZ, RZ, P5 ;  /* 0x000000ffff5b7224 */ /* 0x000fe400028e06ff */
[----:B------:R-:W-:Y:S01]  /*88bb0*/  IMAD R107, R82, R42, RZ ;  /* 0x0000002a526b7224 */ /* 0x000fe200078e02ff */
[----:B------:R-:W-:Y:S01]  /*88bc0*/  IADD3 R84, P2, PT, R83, R84, RZ ;  /* 0x0000005453547210 */ /* 0x000fe20007f5e0ff */
[----:B------:R-:W-:Y:S01]  /*88bd0*/  IMAD.WIDE.U32 R86, R165, R77, R86 ;  /* 0x0000004da5567225 */ /* 0x000fe200078e0056 */
[----:B------:R-:W-:-:S03]  /*88be0*/  MOV R83, RZ ;  /* 0x000000ff00537202 */ /* 0x000fc60000000f00 */
[----:B------:R-:W-:-:S04]  /*88bf0*/  IMAD.WIDE.U32 R90, R163, R79, R90 ;  /* 0x0000004fa35a7225 */ /* 0x000fc800078e005a */
[----:B------:R-:W-:Y:S02]  /*88c00*/  IMAD.IADD R85, R46, 0x1, R85 ;  /* 0x000000012e557824 */ /* 0x000fe400078e0255 */
[----:B------:R-:W-:-:S03]  /*88c10*/  IMAD.HI.U32 R106, R107, R72, R82 ;  /* 0x000000486b6a7227 */ /* 0x000fc600078e0052 */
[----:B------:R-:W-:Y:S01]  /*88c20*/  IADD3 R94, P5, PT, R85, R86, RZ ;  /* 0x00000056555e7210 */ /* 0x000fe20007fbe0ff */
[----:B------:R-:W-:Y:S01]  /*88c30*/  IMAD.IADD R87, R48, 0x1, R87 ;  /* 0x0000000130577824 */ /* 0x000fe200078e0257 */
[----:B------:R-:W-:Y:S01]  /*88c40*/  IADD3.X R85, PT, PT, RZ, RZ, RZ, P2, !PT ;  /* 0x000000ffff557210 */ /* 0x000fe200017fe4ff */
[----:B------:R-:W-:Y:S01]  /*88c50*/  IMAD.IADD R82, R50, 0x1, R91 ;  /* 0x0000000132527824 */ /* 0x000fe200078e025b */
[----:B------:R-:W-:Y:S02]  /*88c60*/  IADD3 R91, PT, PT, R43, R106, RZ ;  /* 0x0000006a2b5b7210 */ /* 0x000fe40007ffe0ff */
        /* <DEDUP_REMOVED lines=19> */
[----:B------:R-:W-:Y:S01]  /*88da0*/  IMAD.WIDE.U32 R82, R107, R73, R82 ;  /* 0x000000496b527225 */ /* 0x000fe200078e0052 */
[----:B------:R-:W-:-:S02]  /*88db0*/  IADD3.X R113, PT, PT, RZ, RZ, RZ, P2, !PT ;  /* 0x000000ffff717210 */ /* 0x000fc400017fe4ff */
[----:B------:R-:W-:Y:S01]  /*88dc0*/  IADD3 R91, PT, PT, R93, R91, RZ ;  /* 0x0000005b5d5b7210 */ /* 0x000fe20007ffe0ff */
[----:B------:R-:W-:Y:S02]  /*88dd0*/  IMAD.X R87, RZ, RZ, RZ, P6 ;  /* 0x000000ffff577224 */ /* 0x000fe400030e06ff */
[----:B------:R-:W-:-:S04]  /*88de0*/  IMAD.WIDE.U32 R84, R101, R75, R84 ;  /* 0x0000004b65547225 */ /* 0x000fc800078e0054 */
[----:B------:R-:W-:Y:S01]  /*88df0*/  IMAD.X R95, RZ, RZ, RZ, P3 ;  /* 0x000000ffff5f7224 */ /* 0x000fe200018e06ff */
        /* <DEDUP_REMOVED lines=12> */
[----:B------:R-:W-:Y:S02]  /*88ec0*/  IMAD.X R87, RZ, RZ, RZ, P5 ;  /* 0x000000ffff577224 */ /* 0x000fe400028e06ff */
        /* <DEDUP_REMOVED lines=30> */
[----:B------:R-:W-:-:S03]  /*890b0*/  IMAD.IADD R83, R50, 0x1, R89 ;  /* 0x0000000132537824 */ /* 0x000fc600078e0259 */
[----:B------:R-:W-:Y:S01]  /*890c0*/  IADD3 R90, P4, PT, R95, R88, RZ ;  /* 0x000000585f5a7210 */ /* 0x000fe20007f9e0ff */
[----:B------:R-:W-:-:S03]  /*890d0*/  IMAD.X R95, RZ, RZ, RZ, P6 ;  /* 0x000000ffff5f7224 */ /* 0x000fc600030e06ff */
[----:B------:R-:W-:Y:S01]  /*890e0*/  IADD3.X R91, PT, PT, RZ, RZ, RZ, P4, !PT ;  /* 0x000000ffff5b7210 */ /* 0x000fe200027fe4ff */
[----:B------:R-:W-:Y:S01]  /*890f0*/  IMAD.WIDE.U32 R88, R107, R76, R94 ;  /* 0x0000004c6b587225 */ /* 0x000fe200078e005e */
[----:B------:R-:W-:-:S03]  /*89100*/  IADD3 R106, P4, PT, R106, R93, RZ ;  /* 0x0000005d6a6a7210 */ /* 0x000fc60007f9e0ff */
        /* <DEDUP_REMOVED lines=20> */
[----:B------:R-:W-:Y:S01]  /*89250*/  IMAD.WIDE.U32 R90, R101, R79, R90 ;  /* 0x0000004f655a7225 */ /* 0x000fe200078e005a */
[----:B------:R-:W-:Y:S02]  /*89260*/  IADD3 R106, P3, PT, R106, R83, RZ ;  /* 0x000000536a6a7210 */ /* 0x000fe40007f7e0ff */
[----:B------:R-:W-:Y:S01]  /*89270*/  IADD3.X R83, PT, PT, RZ, RZ, RZ, P4, !PT ;  /* 0x000000ffff537210 */ /* 0x000fe200027fe4ff */
[----:B------:R-:W-:Y:S01]  /*89280*/  IMAD.MOV.U32 R113, RZ, RZ, R132 ;  /* 0x000000ffff717224 */ /* 0x000fe200078e0084 */
        /* <DEDUP_REMOVED lines=8> */
[----:B------:R-:W-:Y:S01]  /*89310*/  IADD3.X R83, PT, PT, RZ, RZ, RZ, P5, !PT ;  /* 0x000000ffff537210 */ /* 0x000fe20002ffe4ff */
[----:B------:R-:W-:Y:S01]  /*89320*/  IMAD.WIDE.U32 R94, R107, R78, R94 ;  /* 0x0000004e6b5e7225 */ /* 0x000fe200078e005e */
[----:B------:R-:W-:-:S03]  /*89330*/  IADD3 R119, P2, PT, R119, R90, RZ ;  /* 0x0000005a77777210 */ /* 0x000fc60007f5e0ff */
[----:B------:R-:W-:Y:S02]  /*89340*/  IMAD.IADD R118, R49, 0x1, R95 ;  /* 0x0000000131767824 */ /* 0x000fe400078e025f */
[----:B------:R-:W-:Y:S02]  /*89350*/  IMAD.X R90, RZ, RZ, RZ, P0 ;  /* 0x000000ffff5a7224 */ /* 0x000fe400000e06ff */
[----:B------:R-:W-:Y:S01]  /*89360*/  IMAD.X R101, RZ, RZ, RZ, P2 ;  /* 0x000000ffff657224 */ /* 0x000fe200010e06ff */
        /* <DEDUP_REMOVED lines=9> */
[----:B------:R-:W-:Y:S01]  /*89400*/  IMAD.IADD R91, R50, 0x1, R119 ;  /* 0x00000001325b7824 */ /* 0x000fe200078e0277 */
[----:B------:R-:W-:Y:S01]  /*89410*/  MOV R83, R82 ;  /* 0x0000005200537202 */ /* 0x000fe20000000f00 */
[----:B------:R-:W-:Y:S01]  /*89420*/  IMAD.MOV.U32 R107, RZ, RZ, R110 ;  /* 0x000000ffff6b7224 */ /* 0x000fe200078e006e */
[----:B------:R-:W-:Y:S01]  /*89430*/  MOV R110, R94 ;  /* 0x0000005e006e7202 */ /* 0x000fe20000000f00 */
[----:B------:R-:W-:Y:S01]  /*89440*/  IMAD.MOV.U32 R82, RZ, RZ, R81 ;  /* 0x000000ffff527224 */ /* 0x000fe200078e0051 */
[----:B------:R-:W-:Y:S01]  /*89450*/  IADD3 R90, PT, PT, R91, R90, R101 ;  /* 0x0000005a5b5a7210 */ /* 0x000fe20007ffe065 */
[----:B------:R-:W-:Y:S01]  /*89460*/  IMAD.MOV.U32 R101, RZ, RZ, R92 ;  /* 0x000000ffff657224 */ /* 0x000fe200078e005c */
[----:B------:R-:W-:Y:S01]  /*89470*/  MOV R91, R104 ;  /* 0x00000068005b7202 */ /* 0x000fe20000000f00 */
[----:B------:R-:W-:Y:S01]  /*89480*/  IMAD.MOV.U32 R104, RZ, RZ, R84 ;  /* 0x000000ffff687224 */ /* 0x000fe200078e0054 */
[----:B------:R-:W-:Y:S01]  /*89490*/  ISETP.GT.U32.AND P0, PT, R90, R79, PT ;  /* 0x0000004f5a00720c */ /* 0x000fe20003f04070 */
[----:B------:R-:W-:Y:S01]  /*894a0*/  IMAD.MOV.U32 R112, RZ, RZ, R118 ;  /* 0x000000ffff707224 */ /* 0x000fe200078e0076 */
        /* <DEDUP_REMOVED lines=27> */
.L_x_262:
        /* <DEDUP_REMOVED lines=22> */
.L_x_263:
[----:B------:R-:W-:Y:S02]  /*897c0*/  HFMA2 R133, -RZ, RZ, 0, 0 ;  /* 0x00000000ff857431 */ /* 0x000fe400000001ff */
[----:B------:R-:W-:Y:S01]  /*897d0*/  IMAD.WIDE.U32 R84, R125, R67, RZ ;  /* 0x000000437d547225 */ /* 0x000fe200078e00ff */
[----:B------:R-:W-:Y:S02]  /*897e0*/  CS2R R118, SRZ ;  /* 0x0000000000767805 */ /* 0x000fe4000001ff00 */
[----:B------:R-:W-:Y:S01]  /*897f0*/  MOV R89, RZ ;  /* 0x000000ff00597202 */ /* 0x000fe20000000f00 */
[----:B------:R-:W-:Y:S02]  /*89800*/  HFMA2 R116, -RZ, RZ, 0, 0 ;  /* 0x00000000ff747431 */ /* 0x000fe400000001ff */
[----:B------:R-:W-:Y:S01]  /*89810*/  IMAD.MOV.U32 R87, RZ, RZ, RZ ;  /* 0x000000ffff577224 */ /* 0x000fe200078e00ff */
[----:B------:R-:W-:Y:S01]  /*89820*/  MOV R147, RZ ;  /* 0x000000ff00937202 */ /* 0x000fe20000000f00 */
[----:B------:R-:W-:-:S02]  /*89830*/  IMAD R143, R84, R42, RZ ;  /* 0x0000002a548f7224 */ /* 0x000fc400078e02ff */
[----:B------:R-:W-:Y:S02]  /*89840*/  IMAD.MOV.U32 R137, RZ, RZ, RZ ;  /* 0x000000ffff897224 */ /* 0x000fe400078e00ff */
[----:B------:R-:W-:Y:S02]  /*89850*/  IMAD.IADD R86, R85, 0x1, R133 ;  /* 0x0000000155567824 */ /* 0x000fe400078e0285 */
        /* <DEDUP_REMOVED lines=18> */
[----:B------:R-:W-:Y:S01]  /*89980*/  IMAD.IADD R84, R89, 0x1, R137 ;  /* 0x0000000159547824 */ /* 0x000fe200078e0289 */
[----:B------:R-:W-:Y:S01]  /*89990*/  IADD3 R85, PT, PT, R119, R93, RZ ;  /* 0x0000005d77557210 */ /* 0x000fe20007ffe0ff */
[----:B------:R-:W-:Y:S02]  /*899a0*/  HFMA2 R93, -RZ, RZ, 0, 0 ;  /* 0x00000000ff5d7431 */ /* 0x000fe400000001ff */
[----:B------:R-:W-:Y:S01]  /*899b0*/  IMAD.WIDE.U32 R86, R143, R73, R86 ;  /* 0x000000498f567225 */ /* 0x000fe200078e0056 */
[----:B------:R-:W-:Y:S02]  /*899c0*/  IADD3 R88, P0, PT, R85, R88, RZ ;  /* 0x0000005855587210 */ /* 0x000fe40007f1e0ff */
[----:B------:R-:W-:Y:S01]  /*899d0*/  MOV R85, RZ ;  /* 0x000000ff00557202 */ /* 0x000fe20000000f00 */
[----:B------:R-:W-:Y:S02]  /*899e0*/  IMAD.IADD R95, R44, 0x1, R87 ;  /* 0x000000012c5f7824 */ /* 0x000fe400078e0257 */
[----:B------:R-:W-:-:S02]  /*899f0*/  IMAD.X R89, RZ, RZ, RZ, P0 ;  /* 0x000000ffff597224 */ /* 0x000fc400000e06ff */
        /* <DEDUP_REMOVED lines=8> */
[----:B------:R-:W-:Y:S01]  /*89a80*/  IMAD R141, R86, R42, RZ ;  /* 0x0000002a568d7224 */ /* 0x000fe200078e02ff */
[----:B------:R-:W-:Y:S01]  /*89a90*/  IADD3.X R93, PT, PT, RZ, RZ, RZ, P2, !PT ;  /* 0x000000ffff5d7210 */ /* 0x000fe200017fe4ff */
[----:B------:R-:W-:Y:S01]  /*89aa0*/  IMAD.MOV.U32 R87, RZ, RZ, RZ ;  /* 0x000000ffff577224 */ /* 0x000fe200078e00ff */
[----:B------:R-:W-:Y:S01]  /*89ab0*/  IADD3 R84, P0, PT, R85, R84, RZ ;  /* 0x0000005455547210 */ /* 0x000fe20007f1e0ff */
[----:B------:R-:W-:-:S02]  /*89ac0*/  IMAD.X R89, RZ, RZ, RZ, P1 ;  /* 0x000000ffff597224 */ /* 0x000fc400008e06ff */
[----:B------:R-:W-:-:S04]  /*89ad0*/  IMAD.HI.U32 R94, R141, R72, R86 ;  /* 0x000000488d5e7227 */ /* 0x000fc800078e0056 */
[----:B------:R-:W-:Y:S01]  /*89ae0*/  IMAD.WIDE.U32 R146, R67, R130, R146 ;  /* 0x0000008243927225 */ /* 0x000fe200078e0092 */
[----:B------:R-:W-:-:S03]  /*89af0*/  IADD3 R95, PT, PT, R43, R94, RZ ;  /* 0x0000005e2b5f7210 */ /* 0x000fc60007ffe0ff */
[----:B------:R-:W-:Y:S02]  /*89b00*/  IMAD.X R85, RZ, RZ, RZ, P0 ;  /* 0x000000ffff557224 */ /* 0x000fe400000e06ff */
[----:B------:R-:W-:-:S04]  /*89b10*/  IMAD.WIDE.U32 R88, R69, R126, R88 ;  /* 0x0000007e45587225 */ /* 0x000fc800078e0058 */
[----:B------:R-:W-:-:S04]  /*89b20*/  IMAD.WIDE.U32 R92, R143, R74, R92 ;  /* 0x0000004a8f5c7225 */ /* 0x000fc800078e005c */
[----:B------:R-:W-:Y:S01]  /*89b30*/  IMAD.IADD R86, R147, 0x1, R139 ;  /* 0x0000000193567824 */ /* 0x000fe200078e028b */
[----:B------:R-:W-:Y:S01]  /*89b40*/  IADD3 R92, P1, PT, R95, R92, RZ ;  /* 0x0000005c5f5c7210 */ /* 0x000fe20007f3e0ff */
[----:B------:R-:W-:-:S04]  /*89b50*/  IMAD.WIDE.U32 R84, R70, R128, R84 ;  /* 0x0000008046547225 */ /* 0x000fc800078e0054 */
[----:B------:R-:W-:Y:S02]  /*89b60*/  HFMA2 R95, -RZ, RZ, 0, 0 ;  /* 0x00000000ff5f7431 */ /* 0x000fe400000001ff */
[----:B------:R-:W-:Y:S02]  /*89b70*/  IMAD.IADD R89, R119, 0x1, R89 ;  /* 0x0000000177597824 */ /* 0x000fe400078e0259 */
[----:B------:R-:W-:Y:S02]  /*89b80*/  IMAD.MOV.U32 R135, RZ, RZ, RZ ;  /* 0x000000ffff877224 */ /* 0x000fe400078e00ff */
[----:B------:R-:W-:Y:S01]  /*89b90*/  IMAD.WIDE.U32 R86, R67, R131, R86 ;  /* 0x0000008343567225 */ /* 0x000fe200078e0056 */
[----:B------:R-:W-:-:S03]  /*89ba0*/  IADD3 R84, P0, PT, R89, R84, RZ ;  /* 0x0000005459547210 */ /* 0x000fc60007f1e0ff */
[----:B------:R-:W-:Y:S01]  /*89bb0*/  IMAD.MOV.U32 R89, RZ, RZ, RZ ;  /* 0x000000ffff597224 */ /* 0x000fe200078e00ff */
[----:B------:R-:W-:Y:S01]  /*89bc0*/  IADD3 R94, PT, PT, R87, R135, RZ ;  /* 0x00000087575e7210 */ /* 0x000fe20007ffe0ff */
[----:B------:R-:W-:Y:S01]  /*89bd0*/  IMAD.IADD R147, R137, 0x1, R85 ;  /* 0x0000000189937824 */ /* 0x000fe200078e0255 */
[----:B------:R-:W-:Y:S01]  /*89be0*/  IADD3.X R85, PT, PT, RZ, RZ, RZ, P0, !PT ;  /* 0x000000ffff557210 */ /* 0x000fe200007fe4ff */
[----:B------:R-:W-:-:S03]  /*89bf0*/  IMAD.WIDE.U32 R88, R96, R125, R88 ;  /* 0x0000007d60587225 */ /* 0x000fc600078e0058 */
[----:B------:R-:W-:Y:S01]  /*89c00*/  IADD3 R146, P0, PT, R147, R146, RZ ;  /* 0x0000009293927210 */ /* 0x000fe20007f1e0ff */
[----:B------:R-:W-:Y:S02]  /*89c10*/  IMAD.IADD R87, R45, 0x1, R93 ;  /* 0x000000012d577824 */ /* 0x000fe400078e025d */
[----:B------:R-:W-:Y:S01]  /*89c20*/  IMAD.X R93, RZ, RZ, RZ, P1 ;  /* 0x000000ffff5d7224 */ /* 0x000fe200008e06ff */
[----:B------:R-:W-:Y:S01]  /*89c30*/  IADD3.X R147, PT, PT, RZ, RZ, RZ, P0, !PT ;  /* 0x000000ffff937210 */ /* 0x000fe200007fe4ff */
[----:B------:R-:W-:Y:S01]  /*89c40*/  IMAD.WIDE.U32 R94, R124, R67, R94 ;  /* 0x000000437c5e7225 */ /* 0x000fe200078e005e */
[----:B------:R-:W-:-:S03]  /*89c50*/  IADD3 R88, P1, PT, R87, R88, RZ ;  /* 0x0000005857587210 */ /* 0x000fc60007f3e0ff */
[----:B------:R-:W-:-:S04]  /*89c60*/  IMAD.WIDE.U32 R84, R69, R127, R84 ;  /* 0x0000007f45547225 */ /* 0x000fc800078e0054 */
[----:B------:R-:W-:Y:S01]  /*89c70*/  IMAD.IADD R67, R133, 0x1, R89 ;  /* 0x0000000185437824 */ /* 0x000fe200078e0259 */
[----:B------:R-:W-:Y:S01]  /*89c80*/  IADD3.X R89, PT, PT, RZ, RZ, RZ, P1, !PT ;  /* 0x000000ffff597210 */ /* 0x000fe20000ffe4ff */
[----:B------:R-:W-:-:S03]  /*89c90*/  IMAD.WIDE.U32 R92, R141, R73, R92 ;  /* 0x000000498d5c7225 */ /* 0x000fc600078e005c */
[----:B------:R-:W-:Y:S01]  /*89ca0*/  IADD3 R84, P0, PT, R67, R84, RZ ;  /* 0x0000005443547210 */ /* 0x000fe20007f1e0ff */
[----:B------:R-:W-:Y:S02]  /*89cb0*/  IMAD.IADD R67, R44, 0x1, R93 ;  /* 0x000000012c437824 */ /* 0x000fe400078e025d */
        /* <DEDUP_REMOVED lines=9> */
[----:B------:R-:W-:Y:S01]  /*89d50*/  IADD3 R88, P2, PT, R67, R88, RZ ;  /* 0x0000005843587210 */ /* 0x000fe20007f5e0ff */
[----:B------:R-:W-:Y:S01]  /*89d60*/  IMAD.X R93, RZ, RZ, RZ, P1 ;  /* 0x000000ffff5d7224 */ /* 0x000fe200008e06ff */
[----:B------:R-:W-:Y:S01]  /*89d70*/  IADD3 R67, PT, PT, R43, R122, RZ ;  /* 0x0000007a2b437210 */ /* 0x000fe20007ffe0ff */
[----:B------:R-:W-:Y:S01]  /*89d80*/  IMAD.WIDE.U32 R84, R96, R126, R84 ;  /* 0x0000007e60547225 */ /* 0x000fe200078e0054 */
[----:B------:R-:W-:-:S03]  /*89d90*/  IADD3 R86, P0, PT, R87, R86, RZ ;  /* 0x0000005657567210 */ /* 0x000fc60007f1e0ff */
[----:B------:R-:W-:Y:S01]  /*89da0*/  IMAD.IADD R149, R46, 0x1, R89 ;  /* 0x000000012e957824 */ /* 0x000fe200078e0259 */
[----:B------:R-:W-:Y:S01]  /*89db0*/  IADD3.X R87, PT, PT, RZ, RZ, RZ, P0, !PT ;  /* 0x000000ffff577210 */ /* 0x000fe200007fe4ff */
[----:B------:R-:W-:Y:S02]  /*89dc0*/  IMAD.X R89, RZ, RZ, RZ, P2 ;  /* 0x000000ffff597224 */ /* 0x000fe400010e06ff */
[----:B------:R-:W-:-:S04]  /*89dd0*/  IMAD.WIDE.U32 R146, R69, R128, R92 ;  /* 0x0000008045927225 */ /* 0x000fc800078e005c */
[----:B------:R-:W-:Y:S02]  /*89de0*/  IMAD.IADD R85, R119, 0x1, R85 ;  /* 0x0000000177557824 */ /* 0x000fe400078e0255 */
[----:B------:R-:W-:-:S03]  /*89df0*/  IMAD.WIDE.U32 R92, R141, R74, R88 ;  /* 0x0000004a8d5c7225 */ /* 0x000fc600078e0058 */
[----:B------:R-:W-:Y:S01]  /*89e00*/  IADD3 R88, P1, PT, R85, R146, RZ ;  /* 0x0000009255587210 */ /* 0x000fe20007f3e0ff */
[----:B------:R-:W-:Y:S01]  /*89e10*/  IMAD.IADD R147, R137, 0x1, R147 ;  /* 0x0000000189937824 */ /* 0x000fe200078e0293 */
[----:B------:R-:W-:Y:S01]  /*89e20*/  MOV R85, RZ ;  /* 0x000000ff00557202 */ /* 0x000fe20000000f00 */
[----:B------:R-:W-:Y:S01]  /*89e30*/  IMAD.WIDE.U32 R86, R70, R130, R86 ;  /* 0x0000008246567225 */ /* 0x000fe200078e0056 */
[----:B------:R-:W-:Y:S02]  /*89e40*/  IADD3.X R89, PT, PT, RZ, RZ, RZ, P1, !PT ;  /* 0x000000ffff597210 */ /* 0x000fe40000ffe4ff */
[----:B------:R-:W-:Y:S01]  /*89e50*/  IADD3 R92, P2, PT, R67, R92, RZ ;  /* 0x0000005c435c7210 */ /* 0x000fe20007f5e0ff */
[----:B------:R-:W-:Y:S01]  /*89e60*/  IMAD.WIDE.U32 R84, R71, R125, R84 ;  /* 0x0000007d47547225 */ /* 0x000fe200078e0054 */
[----:B------:R-:W-:-:S03]  /*89e70*/  IADD3 R86, P0, PT, R147, R86, RZ ;  /* 0x0000005693567210 */ /* 0x000fc60007f1e0ff */
[----:B------:R-:W-:Y:S01]  /*89e80*/  IMAD.IADD R67, R45, 0x1, R93 ;  /* 0x000000012d437824 */ /* 0x000fe200078e025d */
[----:B------:R-:W-:Y:S01]  /*89e90*/  IADD3 R84, P1, PT, R149, R84, RZ ;  /* 0x0000005495547210 */ /* 0x000fe20007f3e0ff */
[----:B------:R-:W-:Y:S02]  /*89ea0*/  IMAD.IADD R147, R139, 0x1, R87 ;  /* 0x000000018b937824 */ /* 0x000fe400078e0257 */
[----:B------:R-:W-:Y:S02]  /*89eb0*/  IMAD.IADD R93, R133, 0x1, R85 ;  /* 0x00000001855d7824 */ /* 0x000fe400078e0255 */
[----:B------:R-:W-:-:S04]  /*89ec0*/  IMAD.WIDE.U32 R88, R96, R127, R88 ;  /* 0x0000007f60587225 */ /* 0x000fc800078e0058 */
[----:B------:R-:W-:Y:S02]  /*89ed0*/  IMAD.MOV.U32 R87, RZ, RZ, RZ ;  /* 0x000000ffff577224 */ /* 0x000fe400078e00ff */
[----:B------:R-:W-:Y:S01]  /*89ee0*/  IMAD.X R85, RZ, RZ, RZ, P1 ;  /* 0x000000ffff557224 */ /* 0x000fe200008e06ff */
[----:B------:R-:W-:Y:S01]  /*89ef0*/  IADD3 R88, P1, PT, R93, R88, RZ ;  /* 0x000000585d587210 */ /* 0x000fe20007f3e0ff */
[----:B------:R-:W-:Y:S01]  /*89f00*/  IMAD.IADD R132, R95, 0x1, R87 ;  /* 0x000000015f847824 */ /* 0x000fe200078e0257 */
[----:B------:R-:W-:Y:S01]  /*89f10*/  IADD3.X R87, PT, PT, RZ, RZ, RZ, P0, !PT ;  /* 0x000000ffff577210 */ /* 0x000fe200007fe4ff */
[----:B------:R-:W-:Y:S01]  /*89f20*/  IMAD.WIDE.U32 R84, R143, R76, R84 ;  /* 0x0000004c8f547225 */ /* 0x000fe200078e0054 */
[----:B------:R-:W-:Y:S02]  /*89f30*/  IADD3.X R93, PT, PT, RZ, RZ, RZ, P2, !PT ;  /* 0x000000ffff5d7210 */ /* 0x000fe400017fe4ff */
[----:B------:R-:W-:Y:S01]  /*89f40*/  IADD3 R94, P0, PT, R147, R94, RZ ;  /* 0x0000005e935e7210 */ /* 0x000fe20007f1e0ff */
[----:B------:R-:W-:Y:S01]  /*89f50*/  IMAD.WIDE.U32 R86, R69, R129, R86 ;  /* 0x0000008145567225 */ /* 0x000fe200078e0056 */
[----:B------:R-:W-:-:S03]  /*89f60*/  IADD3 R147, PT, PT, R47, R85, RZ ;  /* 0x000000552f937210 */ /* 0x000fc60007ffe0ff */
        /* <DEDUP_REMOVED lines=21> */
[----:B------:R-:W-:Y:S01]  /*8a0c0*/  HFMA2 R89, -RZ, RZ, 0, 0 ;  /* 0x00000000ff597431 */ /* 0x000fe200000001ff */
[----:B------:R-:W-:Y:S01]  /*8a0d0*/  IADD3 R87, PT, PT, R137, R87, RZ ;  /* 0x0000005789577210 */ /* 0x000fe20007ffe0ff */
[----:B------:R-:W-:Y:S01]  /*8a0e0*/  IMAD.WIDE.U32 R84, R141, R75, R84 ;  /* 0x0000004b8d547225 */ /* 0x000fe200078e0054 */
[----:B------:R-:W-:-:S03]  /*8a0f0*/  IADD3 R94, P0, PT, R95, R132, RZ ;  /* 0x000000845f5e7210 */ /* 0x000fc60007f1e0ff */
[----:B------:R-:W-:-:S04]  /*8a100*/  IMAD.WIDE.U32 R92, R69, R130, R92 ;  /* 0x00000082455c7225 */ /* 0x000fc800078e005c */
[----:B------:R-:W-:Y:S01]  /*8a110*/  IMAD.X R95, RZ, RZ, RZ, P0 ;  /* 0x000000ffff5f7224 */ /* 0x000fe200000e06ff */
[----:B------:R-:W-:Y:S01]  /*8a120*/  IADD3 R92, P1, PT, R87, R92, RZ ;  /* 0x0000005c575c7210 */ /* 0x000fe20007f3e0ff */
[----:B------:R-:W-:Y:S01]  /*8a130*/  IMAD.WIDE.U32 R88, R98, R125, R88 ;  /* 0x0000007d62587225 */ /* 0x000fe200078e0058 */
[----:B------:R-:W-:Y:S02]  /*8a140*/  IADD3.X R87, PT, PT, RZ, RZ, RZ, P2, !PT ;  /* 0x000000ffff577210 */ /* 0x000fe400017fe4ff */
[----:B------:R-:W-:Y:S01]  /*8a150*/  IADD3 R84, P0, PT, R149, R84, RZ ;  /* 0x0000005495547210 */ /* 0x000fe20007f1e0ff */
[----:B------:R-:W-:Y:S01]  /*8a160*/  IMAD.WIDE.U32 R94, R124, R70, R94 ;  /* 0x000000467c5e7225 */ /* 0x000fe200078e005e */
[----:B------:R-:W-:-:S03]  /*8a170*/  IADD3 R88, P3, PT, R147, R88, RZ ;  /* 0x0000005893587210 */ /* 0x000fc60007f7e0ff */
[----:B------:R-:W-:Y:S02]  /*8a180*/  IMAD.MOV.U32 R149, RZ, RZ, RZ ;  /* 0x000000ffff957224 */ /* 0x000fe400078e00ff */
[----:B------:R-:W-:Y:S02]  /*8a190*/  IMAD.IADD R132, R46, 0x1, R85 ;  /* 0x000000012e847824 */ /* 0x000fe400078e0255 */
[----:B------:R-:W-:Y:S01]  /*8a1a0*/  IMAD.IADD R89, R133, 0x1, R89 ;  /* 0x0000000185597824 */ /* 0x000fe200078e0259 */
[----:B------:R-:W-:Y:S01]  /*8a1b0*/  IADD3 R146, PT, PT, R95, R149, RZ ;  /* 0x000000955f927210 */ /* 0x000fe20007ffe0ff */
        /* <DEDUP_REMOVED lines=23> */
[----:B------:R-:W-:Y:S02]  /*8a330*/  IMAD.IADD R95, R135, 0x1, R95 ;  /* 0x00000001875f7824 */ /* 0x000fe400078e025f */
[----:B------:R-:W-:Y:S02]  /*8a340*/  IMAD.X R85, RZ, RZ, RZ, P4 ;  /* 0x000000ffff557224 */ /* 0x000fe400020e06ff */
[----:B------:R-:W-:Y:S01]  /*8a350*/  IMAD.X R93, RZ, RZ, RZ, P0 ;  /* 0x000000ffff5d7224 */ /* 0x000fe200000e06ff */
[----:B------:R-:W-:Y:S01]  /*8a360*/  IADD3 R146, P0, PT, R95, R146, RZ ;  /* 0x000000925f927210 */ /* 0x000fe20007f1e0ff */
[----:B------:R-:W-:-:S04]  /*8a370*/  IMAD.WIDE.U32 R86, R98, R126, R86 ;  /* 0x0000007e62567225 */ /* 0x000fc800078e0056 */
[----:B------:R-:W-:-:S04]  /*8a380*/  IMAD.WIDE.U32 R88, R141, R76, R88 ;  /* 0x0000004c8d587225 */ /* 0x000fc800078e0058 */
        /* <DEDUP_REMOVED lines=24> */
[----:B------:R-:W-:Y:S02]  /*8a510*/  IMAD.MOV.U32 R69, RZ, RZ, RZ ;  /* 0x000000ffff457224 */ /* 0x000fe400078e00ff */
[----:B------:R-:W-:Y:S02]  /*8a520*/  IMAD.X R85, RZ, RZ, RZ, P2 ;  /* 0x000000ffff557224 */ /* 0x000fe400010e06ff */
[----:B------:R-:W-:Y:S01]  /*8a530*/  IMAD.WIDE.U32 R92, R98, R127, R92 ;  /* 0x0000007f625c7225 */ /* 0x000fe200078e005c */
[----:B------:R-:W-:-:S03]  /*8a540*/  IADD3 R94, PT, PT, R147, R69, RZ ;  /* 0x00000045935e7210 */ /* 0x000fc60007ffe0ff */
        /* <DEDUP_REMOVED lines=19> */
[----:B------:R-:W-:Y:S01]  /*8a680*/  IMAD.IADD R95, R135, 0x1, R147 ;  /* 0x00000001875f7824 */ /* 0x000fe200078e0293 */
[----:B------:R-:W-:Y:S01]  /*8a690*/  IADD3.X R147, PT, PT, RZ, RZ, RZ, P2, !PT ;  /* 0x000000ffff937210 */ /* 0x000fe200017fe4ff */
[----:B------:R-:W-:Y:S01]  /*8a6a0*/  IMAD.IADD R70, R45, 0x1, R89 ;  /* 0x000000012d467824 */ /* 0x000fe200078e0259 */
[----:B------:R-:W-:Y:S01]  /*8a6b0*/  IADD3 R89, PT, PT, R119, R93, RZ ;  /* 0x0000005d77597210 */ /* 0x000fe20007ffe0ff */
[----:B------:R-:W-:Y:S01]  /*8a6c0*/  IMAD.WIDE.U32 R84, R98, R128, R84 ;  /* 0x0000008062547225 */ /* 0x000fe200078e0054 */
[----:B------:R-:W-:-:S03]  /*8a6d0*/  IADD3 R94, P1, PT, R95, R94, RZ ;  /* 0x0000005e5f5e7210 */ /* 0x000fc60007f3e0ff */
[----:B------:R-:W-:Y:S01]  /*8a6e0*/  IMAD.IADD R95, R43, 0x1, R122 ;  /* 0x000000012b5f7824 */ /* 0x000fe200078e027a */
[----:B------:R-:W-:Y:S01]  /*8a6f0*/  IADD3 R84, P3, PT, R89, R84, RZ ;  /* 0x0000005459547210 */ /* 0x000fe20007f7e0ff */
        /* <DEDUP_REMOVED lines=8> */
[----:B------:R-:W-:Y:S01]  /*8a780*/  IADD3 R133, PT, PT, R133, R93, RZ ;  /* 0x0000005d85857210 */ /* 0x000fe20007ffe0ff */
[----:B------:R-:W-:Y:S02]  /*8a790*/  IMAD.X R95, RZ, RZ, RZ, P1 ;  /* 0x000000ffff5f7224 */ /* 0x000fe400008e06ff */
[----:B------:R-:W-:-:S04]  /*8a7a0*/  IMAD.WIDE.U32 R84, R97, R127, R84 ;  /* 0x0000007f61547225 */ /* 0x000fc800078e0054 */
        /* <DEDUP_REMOVED lines=14> */
[----:B------:R-:W-:Y:S02]  /*8a890*/  IMAD R125, R88, R42, RZ ;  /* 0x0000002a587d7224 */ /* 0x000fe400078e02ff */
[----:B------:R-:W-:-:S04]  /*8a8a0*/  IMAD.WIDE.U32 R132, R98, R129, R132 ;  /* 0x0000008162847225 */ /* 0x000fc800078e0084 */
[----:B------:R-:W-:Y:S02]  /*8a8b0*/  IMAD.MOV.U32 R89, RZ, RZ, RZ ;  /* 0x000000ffff597224 */ /* 0x000fe400078e00ff */
[----:B------:R-:W-:Y:S02]  /*8a8c0*/  IMAD.IADD R69, R48, 0x1, R87 ;  /* 0x0000000130457824 */ /* 0x000fe400078e0257 */
[----:B------:R-:W-:Y:S01]  /*8a8d0*/  IMAD.HI.U32 R122, R125, R72, R88 ;  /* 0x000000487d7a7227 */ /* 0x000fe200078e0058 */
[----:B------:R-:W-:Y:S02]  /*8a8e0*/  IADD3 R88, P0, PT, R85, R132, RZ ;  /* 0x0000008455587210 */ /* 0x000fe40007f1e0ff */
[----:B------:R-:W-:Y:S01]  /*8a8f0*/  IADD3.X R85, PT, PT, RZ, RZ, RZ, P3, !PT ;  /* 0x000000ffff557210 */ /* 0x000fe20001ffe4ff */
[----:B------:R-:W-:Y:S02]  /*8a900*/  IMAD.MOV.U32 R87, RZ, RZ, RZ ;  /* 0x000000ffff577224 */ /* 0x000fe400078e00ff */
[----:B------:R-:W-:-:S04]  /*8a910*/  IMAD.WIDE.U32 R92, R143, R79, R92 ;  /* 0x0000004f8f5c7225 */ /* 0x000fc800078e005c */
[----:B------:R-:W-:Y:S02]  /*8a920*/  IMAD.IADD R96, R95, 0x1, R87 ;  /* 0x000000015f607824 */ /* 0x000fe400078e0257 */
[----:B------:R-:W-:Y:S02]  /*8a930*/  IMAD.X R87, RZ, RZ, RZ, P5 ;  /* 0x000000ffff577224 */ /* 0x000fe400028e06ff */
[----:B------:R-:W-:Y:S02]  /*8a940*/  IMAD.IADD R93, R50, 0x1, R93 ;  /* 0x00000001325d7824 */ /* 0x000fe400078e025d */
[----:B------:R-:W-:-:S04]  /*8a950*/  IMAD.WIDE.U32 R84, R68, R126, R84 ;  /* 0x0000007e44547225 */ /* 0x000fc800078e0054 */
[----:B------:R-:W-:Y:S01]  /*8a960*/  IMAD.X R95, RZ, RZ, RZ, P1 ;  /* 0x000000ffff5f7224 */ /* 0x000fe200008e06ff */
[----:B------:R-:W-:Y:S01]  /*8a970*/  IADD3 R92, P1, PT, R69, R92, RZ ;  /* 0x0000005c455c7210 */ /* 0x000fe20007f3e0ff */
[----:B------:R-:W-:-:S04]  /*8a980*/  IMAD.WIDE.U32 R86, R145, R76, R86 ;  /* 0x0000004c91567225 */ /* 0x000fc800078e0056 */
[----:B------:R-:W-:Y:S01]  /*8a990*/  IMAD.X R89, RZ, RZ, RZ, P0 ;  /* 0x000000ffff597224 */ /* 0x000fe200000e06ff */
[----:B------:R-:W-:Y:S01]  /*8a9a0*/  IADD3 R86, P2, PT, R70, R86, RZ ;  /* 0x0000005646567210 */ /* 0x000fe20007f5e0ff */
[----:B------:R-:W-:Y:S01]  /*8a9b0*/  IMAD.IADD R119, R119, 0x1, R85 ;  /* 0x0000000177777824 */ /* 0x000fe200078e0255 */
[----:B------:R-:W-:Y:S01]  /*8a9c0*/  IADD3 R85, P0, PT, R93, R84, RZ ;  /* 0x000000545d557210 */ /* 0x000fe20007f1e0ff */
[----:B------:R-:W-:Y:S01]  /*8a9d0*/  IMAD.IADD R133, R118, 0x1, R133 ;  /* 0x0000000176857824 */ /* 0x000fe200078e0285 */
[----:B------:R-:W-:Y:S01]  /*8a9e0*/  IADD3.X R93, PT, PT, RZ, RZ, RZ, P1, !PT ;  /* 0x000000ffff5d7210 */ /* 0x000fe20000ffe4ff */
[----:B------:R-:W-:-:S04]  /*8a9f0*/  IMAD.WIDE.U32 R94, R71, R131, R94 ;  /* 0x00000083475e7225 */ /* 0x000fc800078e005e */
[----:B------:R-:W-:Y:S01]  /*8aa00*/  IMAD.WIDE.U32 R88, R97, R128, R88 ;  /* 0x0000008061587225 */ /* 0x000fe200078e0058 */
[----:B------:R-:W-:Y:S02]  /*8aa10*/  IADD3 R69, PT, PT, R135, R95, RZ ;  /* 0x0000005f87457210 */ /* 0x000fe40007ffe0ff */
[----:B------:R-:W-:Y:S01]  /*8aa20*/  IADD3 R94, P3, PT, R133, R94, RZ ;  /* 0x0000005e855e7210 */ /* 0x000fe20007f7e0ff */
[----:B------:R-:W-:Y:S01]  /*8aa30*/  IMAD.WIDE.U32 R92, R141, R78, R92 ;  /* 0x0000004e8d5c7225 */ /* 0x000fe200078e005c */
[----:B------:R-:W-:Y:S02]  /*8aa40*/  IADD3 R84, P5, PT, R119, R88, RZ ;  /* 0x0000005877547210 */ /* 0x000fe40007fbe0ff */
[----:B------:R-:W-:Y:S01]  /*8aa50*/  IADD3 R89, PT, PT, R137, R89, RZ ;  /* 0x0000005989597210 */ /* 0x000fe20007ffe0ff */
[----:B------:R-:W-:Y:S02]  /*8aa60*/  IMAD.IADD R143, R47, 0x1, R87 ;  /* 0x000000012f8f7824 */ /* 0x000fe400078e0257 */
[----:B------:R-:W-:Y:S01]  /*8aa70*/  IMAD.X R87, RZ, RZ, RZ, P2 ;  /* 0x000000ffff577224 */ /* 0x000fe200010e06ff */
[----:B------:R-:W-:Y:S01]  /*8aa80*/  IADD3 R132, P2, PT, R69, R96, RZ ;  /* 0x0000006045847210 */ /* 0x000fe20007f5e0ff */
[----:B------:R-:W-:Y:S01]  /*8aa90*/  IMAD.IADD R88, R49, 0x1, R93 ;  /* 0x0000000131587824 */ /* 0x000fe200078e025d */
[----:B------:R-:W-:Y:S01]  /*8aaa0*/  IADD3.X R93, PT, PT, RZ, RZ, RZ, P0, !PT ;  /* 0x000000ffff5d7210 */ /* 0x000fe200007fe4ff */
[----:B------:R-:W-:-:S03]  /*8aab0*/  IMAD.WIDE.U32 R86, R67, R75, R86 ;  /* 0x0000004b43567225 */ /* 0x000fc600078e0056 */
        /* <DEDUP_REMOVED lines=8> */
[----:B------:R-:W-:Y:S02]  /*8ab40*/  IADD3 R92, P3, PT, R89, R94, RZ ;  /* 0x0000005e595c7210 */ /* 0x000fe40007f7e0ff */
[----:B------:R-:W-:Y:S01]  /*8ab50*/  IADD3 R95, PT, PT, R139, R95, RZ ;  /* 0x0000005f8b5f7210 */ /* 0x000fe20007ffe0ff */
[----:B------:R-:W-:-:S03]  /*8ab60*/  IMAD.WIDE.U32 R84, R68, R127, R84 ;  /* 0x0000007f44547225 */ /* 0x000fc600078e0054 */
[----:B------:R-:W-:Y:S01]  /*8ab70*/  IADD3 R132, P5, PT, R95, R132, RZ ;  /* 0x000000845f847210 */ /* 0x000fe20007fbe0ff */
[----:B------:R-:W-:Y:S02]  /*8ab80*/  IMAD.IADD R69, R46, 0x1, R87 ;  /* 0x000000012e457824 */ /* 0x000fe400078e0257 */
[----:B------:R-:W-:Y:S01]  /*8ab90*/  IMAD.X R71, RZ, RZ, RZ, P1 ;  /* 0x000000ffff477224 */ /* 0x000fe200008e06ff */
[----:B------:R-:W-:Y:S01]  /*8aba0*/  IADD3 R96, P1, PT, R93, R84, RZ ;  /* 0x000000545d607210 */ /* 0x000fe20007f3e0ff */
[----:B------:R-:W-:Y:S02]  /*8abb0*/  IMAD.MOV.U32 R87, RZ, RZ, RZ ;  /* 0x000000ffff577224 */ /* 0x000fe400078e00ff */
[----:B------:R-:W-:-:S04]  /*8abc0*/  IMAD.WIDE.U32 R70, R151, R74, R70 ;  /* 0x0000004a97467225 */ /* 0x000fc800078e0046 */
[----:B------:R-:W-:Y:S01]  /*8abd0*/  IMAD.IADD R94, R133, 0x1, R87 ;  /* 0x00000001855e7824 */ /* 0x000fe200078e0257 */
[----:B------:R-:W-:Y:S01]  /*8abe0*/  IADD3.X R133, PT, PT, RZ, RZ, RZ, P5, !PT ;  /* 0x000000ffff857210 */ /* 0x000fe20002ffe4ff */
[----:B------:R-:W-:Y:S02]  /*8abf0*/  IMAD.IADD R89, R43, 0x1, R122 ;  /* 0x000000012b597824 */ /* 0x000fe400078e027a */
[----:B------:R-:W-:Y:S02]  /*8ac00*/  IMAD.X R93, RZ, RZ, RZ, P3 ;  /* 0x000000ffff5d7224 */ /* 0x000fe400018e06ff */
[----:B------:R-:W-:Y:S01]  /*8ac10*/  IMAD.X R87, RZ, RZ, RZ, P2 ;  /* 0x000000ffff577224 */ /* 0x000fe200010e06ff */
[----:B------:R-:W-:Y:S01]  /*8ac20*/  IADD3 R70, P2, PT, R89, R70, RZ ;  /* 0x0000004659467210 */ /* 0x000fe20007f5e0ff */
[----:B------:R-:W-:Y:S01]  /*8ac30*/  IMAD.IADD R95, R45, 0x1, R71 ;  /* 0x000000012d5f7824 */ /* 0x000fe200078e0247 */
[----:B------:R-:W-:Y:S01]  /*8ac40*/  IADD3.X R89, PT, PT, RZ, RZ, RZ, P4, !PT ;  /* 0x000000ffff597210 */ /* 0x000fe200027fe4ff */
[----:B------:R-:W-:-:S02]  /*8ac50*/  IMAD.IADD R71, R116, 0x1, R85 ;  /* 0x0000000174477824 */ /* 0x000fc400078e0255 */
[----:B------:R-:W-:-:S04]  /*8ac60*/  IMAD.WIDE.U32 R92, R97, R129, R92 ;  /* 0x00000081615c7225 */ /* 0x000fc800078e005c */
[----:B------:R-:W-:Y:S01]  /*8ac70*/  IMAD.WIDE.U32 R86, R145, R77, R86 ;  /* 0x0000004d91567225 */ /* 0x000fe200078e0056 */
        /* <DEDUP_REMOVED lines=8> */
[----:B------:R-:W-:Y:S02]  /*8ad00*/  IMAD.IADD R69, R118, 0x1, R93 ;  /* 0x0000000176457824 */ /* 0x000fe400078e025d */
        /* <DEDUP_REMOVED lines=30> */
[----:B------:R-:W-:Y:S02]  /*8aef0*/  IMAD.IADD R89, R139, 0x1, R89 ;  /* 0x000000018b597824 */ /* 0x000fe400078e0259 */
[----:B------:R-:W-:Y:S01]  /*8af00*/  IMAD.WIDE.U32 R84, R151, R75, R84 ;  /* 0x0000004b97547225 */ /* 0x000fe200078e0054 */
[----:B------:R-:W-:-:S03]  /*8af10*/  IADD3 R86, P6, PT, R86, R127, RZ ;  /* 0x0000007f56567210 */ /* 0x000fc60007fde0ff */
[----:B------:R-:W-:Y:S01]  /*8af20*/  IMAD.X R71, RZ, RZ, RZ, P3 ;  /* 0x000000ffff477224 */ /* 0x000fe200018e06ff */
[----:B------:R-:W-:Y:S01]  /*8af30*/  IADD3 R85, PT, PT, R46, R85, RZ ;  /* 0x000000552e557210 */ /* 0x000fe20007ffe0ff */
        /* <DEDUP_REMOVED lines=10> */
[----:B------:R-:W-:Y:S02]  /*8afe0*/  HFMA2 R129, -RZ, RZ, 0, 0 ;  /* 0x00000000ff817431 */ /* 0x000fe400000001ff */
[----:B------:R-:W-:Y:S02]  /*8aff0*/  IMAD.X R95, RZ, RZ, RZ, P0 ;  /* 0x000000ffff5f7224 */ /* 0x000fe400000e06ff */
[----:B------:R-:W-:Y:S02]  /*8b000*/  IMAD.X R85, RZ, RZ, RZ, P1 ;  /* 0x000000ffff557224 */ /* 0x000fe400008e06ff */
        /* <DEDUP_REMOVED lines=26> */
[----:B------:R-:W-:Y:S02]  /*8b1b0*/  IMAD.X R85, RZ, RZ, RZ, P0 ;  /* 0x000000ffff557224 */ /* 0x000fe400000e06ff */
[----:B------:R-:W-:Y:S01]  /*8b1c0*/  IMAD.IADD R71, R47, 0x1, R71 ;  /* 0x000000012f477824 */ /* 0x000fe200078e0247 */
[----:B------:R-:W-:Y:S01]  /*8b1d0*/  IADD3.X R93, PT, PT, RZ, RZ, RZ, P5, !PT ;  /* 0x000000ffff5d7210 */ /* 0x000fe20002ffe4ff */
[----:B------:R-:W-:Y:S01]  /*8b1e0*/  IMAD.WIDE.U32 R86, R67, R78, R86 ;  /* 0x0000004e43567225 */ /* 0x000fe200078e0056 */
[----:B------:R-:W-:Y:S02]  /*8b1f0*/  IADD3 R88, P0, PT, R85, R88, RZ ;  /* 0x0000005855587210 */ /* 0x000fe40007f1e0ff */
[----:B------:R-:W-:Y:S01]  /*8b200*/  IADD3.X R85, PT, PT, RZ, RZ, RZ, P3, !PT ;  /* 0x000000ffff557210 */ /* 0x000fe20001ffe4ff */
[----:B------:R-:W-:Y:S01]  /*8b210*/  IMAD.IADD R95, R139, 0x1, R89 ;  /* 0x000000018b5f7824 */ /* 0x000fe200078e0259 */
[----:B------:R-:W-:Y:S01]  /*8b220*/  IADD3 R86, P5, PT, R71, R86, RZ ;  /* 0x0000005647567210 */ /* 0x000fe20007fbe0ff */
[----:B------:R-:W-:-:S02]  /*8b230*/  IMAD.X R89, RZ, RZ, RZ, P2 ;  /* 0x000000ffff597224 */ /* 0x000fc400010e06ff */
[----:B------:R-:W-:Y:S02]  /*8b240*/  IMAD.IADD R87, R49, 0x1, R87 ;  /* 0x0000000131577824 */ /* 0x000fe400078e0257 */
[----:B------:R-:W-:Y:S01]  /*8b250*/  IMAD.X R71, RZ, RZ, RZ, P1 ;  /* 0x000000ffff477224 */ /* 0x000fe200008e06ff */
[----:B------:R-:W-:Y:S01]  /*8b260*/  IADD3 R89, P1, PT, R89, R88, RZ ;  /* 0x0000005859597210 */ /* 0x000fe20007f3e0ff */
[----:B------:R-:W-:Y:S01]  /*8b270*/  IMAD.WIDE.U32 R84, R69, R73, R84 ;  /* 0x0000004945547225 */ /* 0x000fe200078e0054 */
[----:B------:R-:W-:Y:S02]  /*8b280*/  IADD3 R88, P3, PT, R87, R94, RZ ;  /* 0x0000005e57587210 */ /* 0x000fe40007f7e0ff */
        /* <DEDUP_REMOVED lines=31> */
[----:B------:R-:W-:Y:S01]  /*8b480*/  IADD3.X R71, PT, PT, RZ, RZ, RZ, P2, !PT ;  /* 0x000000ffff477210 */ /* 0x000fe200017fe4ff */
[----:B------:R-:W-:Y:S01]  /*8b490*/  IMAD.IADD R88, R49, 0x1, R87 ;  /* 0x0000000131587824 */ /* 0x000fe200078e0257 */
[----:B------:R-:W-:Y:S01]  /*8b4a0*/  IADD3 R89, P2, PT, R89, R96, RZ ;  /* 0x0000006059597210 */ /* 0x000fe20007f5e0ff */
[----:B------:R-:W-:Y:S01]  /*8b4b0*/  IMAD.X R85, RZ, RZ, RZ, P5 ;  /* 0x000000ffff557224 */ /* 0x000fe200028e06ff */
        /* <DEDUP_REMOVED lines=14> */
[----:B------:R-:W-:Y:S02]  /*8b5a0*/  IMAD.X R119, RZ, RZ, RZ, P2 ;  /* 0x000000ffff777224 */ /* 0x000fe400010e06ff */
[----:B------:R-:W-:Y:S01]  /*8b5b0*/  IMAD.WIDE.U32 R94, R68, R131, R94 ;  /* 0x00000083445e7225 */ /* 0x000fe200078e005e */
[----:B------:R-:W-:Y:S02]  /*8b5c0*/  IADD3 R88, P2, PT, R67, R88, RZ ;  /* 0x0000005843587210 */ /* 0x000fe40007f5e0ff */
[----:B------:R-:W-:Y:S01]  /*8b5d0*/  IADD3 R98, P3, PT, R119, R98, RZ ;  /* 0x0000006277627210 */ /* 0x000fe20007f7e0ff */
[----:B------:R-:W-:Y:S01]  /*8b5e0*/  IMAD.X R67, RZ, RZ, RZ, P0 ;  /* 0x000000ffff437224 */ /* 0x000fe200000e06ff */
[----:B------:R-:W-:Y:S01]  /*8b5f0*/  IADD3 R95, PT, PT, R135, R95, RZ ;  /* 0x0000005f875f7210 */ /* 0x000fe20007ffe0ff */
[----:B------:R-:W-:Y:S01]  /*8b600*/  IMAD.IADD R119, R50, 0x1, R89 ;  /* 0x0000000132777824 */ /* 0x000fe200078e0259 */
[----:B------:R-:W-:Y:S01]  /*8b610*/  MOV R131, RZ ;  /* 0x000000ff00837202 */ /* 0x000fe20000000f00 */
[----:B------:R-:W-:Y:S01]  /*8b620*/  IMAD.X R87, RZ, RZ, RZ, P5 ;  /* 0x000000ffff577224 */ /* 0x000fe200028e06ff */
[----:B------:R-:W-:Y:S01]  /*8b630*/  IADD3 R92, P1, PT, R67, R94, RZ ;  /* 0x0000005e435c7210 */ /* 0x000fe20007f3e0ff */
        /* <DEDUP_REMOVED lines=27> */
[----:B------:R-:W-:Y:S01]  /*8b7f0*/  IMAD.X R129, RZ, RZ, RZ, P2 ;  /* 0x000000ffff817224 */ /* 0x000fe200010e06ff */
[----:B------:R-:W-:Y:S01]  /*8b800*/  IADD3 R94, P5, PT, R89, R92, RZ ;  /* 0x0000005c595e7210 */ /* 0x000fe20007fbe0ff */
[----:B------:R-:W-:Y:S01]  /*8b810*/  IMAD.MOV.U32 R126, RZ, RZ, R84 ;  /* 0x000000ffff7e7224 */ /* 0x000fe200078e0054 */
[----:B------:R-:W-:Y:S01]  /*8b820*/  IADD3 R92, P6, PT, R95, R98, RZ ;  /* 0x000000625f5c7210 */ /* 0x000fe20007fde0ff */
[----:B------:R-:W-:Y:S01]  /*8b830*/  IMAD.X R89, RZ, RZ, RZ, P4 ;  /* 0x000000ffff597224 */ /* 0x000fe200020e06ff */
[----:B------:R-:W-:-:S02]  /*8b840*/  IADD3.X R95, PT, PT, RZ, RZ, RZ, P5, !PT ;  /* 0x000000ffff5f7210 */ /* 0x000fc40002ffe4ff */
[----:B------:R-:W-:Y:S01]  /*8b850*/  IADD3 R96, P4, PT, R96, R119, RZ ;  /* 0x0000007760607210 */ /* 0x000fe20007f9e0ff */
[----:B------:R-:W-:-:S04]  /*8b860*/  IMAD.WIDE.U32 R88, R97, R76, R88 ;  /* 0x0000004c61587225 */ /* 0x000fc800078e0058 */
[----:B------:R-:W-:Y:S01]  /*8b870*/  IMAD.IADD R119, R50, 0x1, R93 ;  /* 0x0000000132777824 */ /* 0x000fe200078e025d */
[----:B------:R-:W-:Y:S01]  /*8b880*/  IADD3 R127, PT, PT, R47, R89, RZ ;  /* 0x000000592f7f7210 */ /* 0x000fe20007ffe0ff */
[----:B------:R-:W-:Y:S01]  /*8b890*/  IMAD.WIDE.U32 R94, R69, R78, R94 ;  /* 0x0000004e455e7225 */ /* 0x000fe200078e005e */
[----:B------:R-:W-:Y:S02]  /*8b8a0*/  MOV R122, R88 ;  /* 0x00000058007a7202 */ /* 0x000fe40000000f00 */
[----:B------:R-:W-:Y:S01]  /*8b8b0*/  IADD3 R119, P5, PT, R119, R96, RZ ;  /* 0x0000006077777210 */ /* 0x000fe20007fbe0ff */
[----:B------:R-:W-:Y:S01]  /*8b8c0*/  IMAD.X R93, RZ, RZ, RZ, P6 ;  /* 0x000000ffff5d7224 */ /* 0x000fe200030e06ff */
[----:B------:R-:W-:Y:S01]  /*8b8d0*/  IADD3 R94, P6, PT, R127, R94, RZ ;  /* 0x0000005e7f5e7210 */ /* 0x000fe20007fde0ff */
[----:B------:R-:W-:Y:S02]  /*8b8e0*/  IMAD.IADD R118, R49, 0x1, R95 ;  /* 0x0000000131767824 */ /* 0x000fe400078e025f */
[----:B------:R-:W-:Y:S01]  /*8b8f0*/  IMAD.WIDE.U32 R92, R124, R68, R92 ;  /* 0x000000447c5c7225 */ /* 0x000fe200078e005c */
[----:B------:R-:W-:-:S03]  /*8b900*/  IADD3.X R68, PT, PT, RZ, RZ, RZ, P0, !PT ;  /* 0x000000ffff447210 */ /* 0x000fc600007fe4ff */
[----:B------:R-:W-:Y:S01]  /*8b910*/  IMAD.X R95, RZ, RZ, RZ, P1 ;  /* 0x000000ffff5f7224 */ /* 0x000fe200008e06ff */
[----:B------:R-:W-:Y:S01]  /*8b920*/  IADD3 R118, P1, PT, R118, R119, RZ ;  /* 0x0000007776767210 */ /* 0x000fe20007f3e0ff */
[----:B------:R-:W-:Y:S02]  /*8b930*/  IMAD.IADD R98, R93, 0x1, R131 ;  /* 0x000000015d627824 */ /* 0x000fe400078e0283 */
[----:B------:R-:W-:Y:S01]  /*8b940*/  IMAD.MOV.U32 R124, RZ, RZ, R86 ;  /* 0x000000ffff7c7224 */ /* 0x000fe200078e0056 */
[----:B------:R-:W-:Y:S01]  /*8b950*/  IADD3 R119, P0, PT, R95, R92, RZ ;  /* 0x0000005c5f777210 */ /* 0x000fe20007f1e0ff */
[----:B------:R-:W-:Y:S01]  /*8b960*/  IMAD.X R95, RZ, RZ, RZ, P6 ;  /* 0x000000ffff5f7224 */ /* 0x000fe200030e06ff */
[----:B------:R-:W-:Y:S02]  /*8b970*/  IADD3.X R92, PT, PT, RZ, RZ, RZ, P4, !PT ;  /* 0x000000ffff5c7210 */ /* 0x000fe400027fe4ff */
[----:B------:R-:W-:Y:S01]  /*8b980*/  IADD3 R68, P2, PT, R68, R119, RZ ;  /* 0x0000007744447210 */ /* 0x000fe20007f5e0ff */
[----:B------:R-:W-:Y:S01]  /*8b990*/  IMAD.WIDE.U32 R94, R97, R77, R94 ;  /* 0x0000004d615e7225 */ /* 0x000fe200078e005e */
[----:B------:R-:W-:-:S02]  /*8b9a0*/  IADD3.X R119, PT, PT, RZ, RZ, RZ, P1, !PT ;  /* 0x000000ffff777210 */ /* 0x000fc40000ffe4ff */
[----:B------:R-:W-:Y:S01]  /*8b9b0*/  IADD3 R129, P1, PT, R129, R68, RZ ;  /* 0x0000004481817210 */ /* 0x000fe20007f3e0ff */
[----:B------:R-:W-:Y:S01]  /*8b9c0*/  IMAD.X R68, RZ, RZ, RZ, P3 ;  /* 0x000000ffff447224 */ /* 0x000fe200018e06ff */
[----:B------:R-:W-:Y:S01]  /*8b9d0*/  IADD3.X R93, PT, PT, RZ, RZ, RZ, P0, !PT ;  /* 0x000000ffff5d7210 */ /* 0x000fe200007fe4ff */
[----:B------:R-:W-:-:S03]  /*8b9e0*/  IMAD.WIDE.U32 R118, R69, R79, R118 ;  /* 0x0000004f45767225 */ /* 0x000fc600078e0076 */
[----:B------:R-:W-:Y:S01]  /*8b9f0*/  IADD3 R69, P3, PT, R68, R129, RZ ;  /* 0x0000008144457210 */ /* 0x000fe20007f7e0ff */
[----:B------:R-:W-:Y:S02]  /*8ba00*/  IMAD.IADD R133, R48, 0x1, R95 ;  /* 0x0000000130857824 */ /* 0x000fe400078e025f */
[----:B------:R-:W-:Y:S01]  /*8ba10*/  IMAD.X R129, RZ, RZ, RZ, P5 ;  /* 0x000000ffff817224 */ /* 0x000fe200028e06ff */
[----:B------:R-:W-:Y:S01]  /*8ba20*/  IADD3 R92, P4, PT, R92, R69, RZ ;  /* 0x000000455c5c7210 */ /* 0x000fe20007f9e0ff */
[----:B------:R-:W-:Y:S01]  /*8ba30*/  IMAD.X R96, RZ, RZ, RZ, P2 ;  /* 0x000000ffff607224 */ /* 0x000fe200010e06ff */
[----:B------:R-:W-:Y:S01]  /*8ba40*/  IADD3 R68, P6, PT, R133, R118, RZ ;  /* 0x0000007685447210 */ /* 0x000fe20007fde0ff */
[----:B------:R-:W-:-:S03]  /*8ba50*/  IMAD.MOV.U32 R118, RZ, RZ, R94 ;  /* 0x000000ffff767224 */ /* 0x000fc600078e005e */
[----:B------:R-:W-:Y:S01]  /*8ba60*/  IADD3 R96, PT, PT, R96, R98, R93 ;  /* 0x0000006260607210 */ /* 0x000fe20007ffe05d */
[----:B------:R-:W-:Y:S01]  /*8ba70*/  IMAD.X R69, RZ, RZ, RZ, P6 ;  /* 0x000000ffff457224 */ /* 0x000fe200030e06ff */
[----:B------:R-:W-:Y:S01]  /*8ba80*/  IADD3 R129, P6, PT, R129, R92, RZ ;  /* 0x0000005c81817210 */ /* 0x000fe20007fde0ff */
[----:B------:R-:W-:Y:S01]  /*8ba90*/  IMAD.IADD R92, R50, 0x1, R119 ;  /* 0x00000001325c7824 */ /* 0x000fe200078e0277 */
[----:B------:R-:W-:Y:S01]  /*8baa0*/  IADD3.X R98, PT, PT, RZ, RZ, RZ, P1, !PT ;  /* 0x000000ffff627210 */ /* 0x000fe20000ffe4ff */
[----:B------:R-:W-:-:S03]  /*8bab0*/  IMAD.WIDE.U32 R68, R97, R78, R68 ;  /* 0x0000004e61447225 */ /* 0x000fc600078e0044 */
[----:B------:R-:W-:Y:S01]  /*8bac0*/  IADD3 R92, P5, PT, R92, R129, RZ ;  /* 0x000000815c5c7210 */ /* 0x000fe20007fbe0ff */
        /* <DEDUP_REMOVED lines=9> */
[----:B------:R-:W-:-:S04]  /*8bb60*/  IMAD.WIDE.U32 R92, R97, R79, R92 ;  /* 0x0000004f615c7225 */ /* 0x000fc800078e005c */
[----:B------:R-:W-:Y:S01]  /*8bb70*/  IMAD.X R97, RZ, RZ, RZ, P5 ;  /* 0x000000ffff617224 */ /* 0x000fe200028e06ff */
        /* <DEDUP_REMOVED lines=34> */
.L_x_264:
        /* <DEDUP_REMOVED lines=22> */
.L_x_265:
[----:B------:R-:W-:Y:S01]  /*8bf00*/  SHF.L.U32 R88, R126, 0x1, RZ ;  /* 0x000000017e587819 */ /* 0x000fe200000006ff */
[----:B------:R-:W-:Y:S01]  /*8bf10*/  IMAD.SHL.U32 R84, R124, 0x2, RZ ;  /* 0x000000027c547824 */ /* 0x000fe200078e00ff */
[----:B------:R-:W-:Y:S01]  /*8bf20*/  SHF.R.U32.HI R69, RZ, 0x1f, R67 ;  /* 0x0000001fff457819 */ /* 0x000fe20000011643 */
[----:B------:R-:W-:Y:S01]  /*8bf30*/  IMAD.SHL.U32 R70, R122, 0x2, RZ ;  /* 0x000000027a467824 */ /* 0x000fe200078e00ff */
[----:B------:R-:W-:Y:S01]  /*8bf40*/  SHF.L.U64.HI R68, R97, 0x1, R98 ;  /* 0x0000000161447819 */ /* 0x000fe20000010262 */
[----:B------:R-:W-:Y:S01]  /*8bf50*/  IMAD.SHL.U32 R67, R67, 0x2, RZ ;  /* 0x0000000243437824 */ /* 0x000fe200078e00ff */
[----:B------:R-:W-:Y:S01]  /*8bf60*/  LOP3.LUT R88, R69, 0xfffffffe, R88, 0xf8, !PT ;  /* 0xfffffffe45587812 */ /* 0x000fe200078ef858 */
[----:B------:R-:W-:Y:S01]  /*8bf70*/  HFMA2 R69, -RZ, RZ, 0, 0 ;  /* 0x00000000ff457431 */ /* 0x000fe200000001ff */
[----:B------:R-:W-:Y:S02]  /*8bf80*/  LOP3.LUT R68, R68, 0x1, RZ, 0xc0, !PT ;  /* 0x0000000144447812 */ /* 0x000fe400078ec0ff */
[----:B------:R-:W-:-:S02]  /*8bf90*/  SHF.L.U64.HI R85, R126, 0x1, R131 ;  /* 0x000000017e557819 */ /* 0x000fc40000010283 */
[----:B------:R-:W-:Y:S02]  /*8bfa0*/  SHF.L.U64.HI R71, R124, 0x1, R129 ;  /* 0x000000017c477819 */ /* 0x000fe40000010281 */
[----:B------:R-:W-:Y:S02]  /*8bfb0*/  LOP3.LUT R85, R85, 0x1, RZ, 0xc0, !PT ;  /* 0x0000000155557812 */ /* 0x000fe400078ec0ff */
[----:B------:R-:W-:Y:S01]  /*8bfc0*/  LOP3.LUT R71, R71, 0x1, RZ, 0xc0, !PT ;  /* 0x0000000147477812 */ /* 0x000fe200078ec0ff */
[----:B------:R-:W-:Y:S01]  /*8bfd0*/  IMAD.WIDE.U32 R68, R96, 0x2, R68 ;  /* 0x0000000260447825 */ /* 0x000fe200078e0044 */
[----:B------:R-:W-:Y:S02]  /*8bfe0*/  LOP3.LUT R87, R85, 0xfffffffe, R84, 0xf8, !PT ;  /* 0xfffffffe55577812 */ /* 0x000fe400078ef854 */
[----:B------:R-:W-:Y:S01]  /*8bff0*/  LOP3.LUT R92, R71, 0xfffffffe, R70, 0xf8, !PT ;  /* 0xfffffffe475c7812 */ /* 0x000fe200078ef846 */
[----:B------:R-:W-:Y:S01]  /*8c000*/  IMAD.SHL.U32 R71, R116, 0x2, RZ ;  /* 0x0000000274477824 */ /* 0x000fe200078e00ff */
[----:B------:R-:W-:Y:S01]  /*8c010*/  ISETP.LE.U32.AND P0, PT, R68, R79, PT ;  /* 0x0000004f4400720c */ /* 0x000fe20003f03070 */
[----:B------:R-:W-:Y:S01]  /*8c020*/  IMAD.SHL.U32 R85, R118, 0x2, RZ ;  /* 0x0000000276557824 */ /* 0x000fe200078e00ff */
[----:B------:R-:W-:Y:S01]  /*8c030*/  ISETP.GT.U32.AND P1, PT, R68, -0x1, PT ;  /* 0xffffffff4400780c */ /* 0x000fe20003f24070 */
[----:B------:R-:W-:Y:S01]  /*8c040*/  IMAD.MOV.U32 R98, RZ, RZ, R68 ;  /* 0x000000ffff627224 */ /* 0x000fe200078e0044 */
[----:B------:R-:W-:-:S02]  /*8c050*/  SHF.L.U64.HI R84, R118, 0x1, R125 ;  /* 0x0000000176547819 */ /* 0x000fc4000001027d */
[----:B------:R-:W-:Y:S02]  /*8c060*/  ISETP.GT.U32.OR.EX P0, PT, R69, RZ, !P0, P1 ;  /* 0x000000ff4500720c */ /* 0x000fe40004704510 */
[----:B------:R-:W-:Y:S02]  /*8c070*/  SHF.L.U64.HI R86, R122, 0x1, R127 ;  /* 0x000000017a567819 */ /* 0x000fe4000001027f */
[----:B------:R-:W-:Y:S02]  /*8c080*/  SHF.L.U64.HI R70, R116, 0x1, R119 ;  /* 0x0000000174467819 */ /* 0x000fe40000010277 */
[----:B------:R-:W-:Y:S02]  /*8c090*/  LOP3.LUT R84, R84, 0x1, RZ, 0xc0, !PT ;  /* 0x0000000154547812 */ /* 0x000fe400078ec0ff */
[----:B------:R-:W-:Y:S02]  /*8c0a0*/  LOP3.LUT R86, R86, 0x1, RZ, 0xc0, !PT ;  /* 0x0000000156567812 */ /* 0x000fe400078ec0ff */
[----:B------:R-:W-:-:S02]  /*8c0b0*/  SHF.L.U32 R97, R97, 0x1, RZ ;  /* 0x0000000161617819 */ /* 0x000fc400000006ff */
[----:B------:R-:W-:Y:S02]  /*8c0c0*/  LOP3.LUT R70, R70, 0x1, RZ, 0xc0, !PT ;  /* 0x0000000146467812 */ /* 0x000fe400078ec0ff */
[----:B------:R-:W-:Y:S02]  /*8c0d0*/  LOP3.LUT R96, R84, 0xfffffffe, R71, 0xf8, !PT ;  /* 0xfffffffe54607812 */ /* 0x000fe400078ef847 */
[----:B------:R-:W-:Y:S01]  /*8c0e0*/  LOP3.LUT R85, R86, 0xfffffffe, R85, 0xf8, !PT ;  /* 0xfffffffe56557812 */ /* 0x000fe200078ef855 */
[----:B------:R-:W-:Y:S01]  /*8c0f0*/  IMAD.MOV.U32 R86, RZ, RZ, R92 ;  /* 0x000000ffff567224 */ /* 0x000fe200078e005c */
[----:B------:R-:W-:Y:S01]  /*8c100*/  LOP3.LUT R84, R70, 0xfffffffe, R97, 0xf8, !PT ;  /* 0xfffffffe46547812 */ /* 0x000fe200078ef861 */
[----:B------:R-:W-:Y:S01]  /*8c110*/  IMAD.MOV.U32 R70, RZ, RZ, R88 ;  /* 0x000000ffff467224 */ /* 0x000fe200078e0058 */
        /* <DEDUP_REMOVED lines=27> */
.L_x_266:
        /* <DEDUP_REMOVED lines=22> */
.L_x_267:
        /* <DEDUP_REMOVED lines=31> */
[----:B------:R-:W-:Y:S01]  /*8c620*/  IADD3 R97, P0, P1, R112, -R97, -R84 ;  /* 0x8000006170617210 */ /* 0x000fe2000791e854 */
[----:B------:R-:W-:Y:S01]  /*8c630*/  IMAD.MOV.U32 R84, RZ, RZ, R6 ;  /* 0x000000ffff547224 */ /* 0x000fe200078e0006 */
        /* <DEDUP_REMOVED lines=31> */
.L_x_268:
        /* <DEDUP_REMOVED lines=26> */
.L_x_269:
        /* <DEDUP_REMOVED lines=22> */
.L_x_270:
[----:B------:R-:W-:Y:S01]  /*8cb30*/  IMAD.WIDE.U32 R34, R9, R9, RZ ;  /* 0x0000000909227225 */ /* 0x000fe200078e00ff */
[----:B------:R-:W-:-:S03]  /*8cb40*/  MOV R3, RZ ;  /* 0x000000ff00037202 */ /* 0x000fc60000000f00 */
[----:B------:R-:W-:Y:S02]  /*8cb50*/  HFMA2 R37, -RZ, RZ, 0, 0 ;  /* 0x00000000ff257431 */ /* 0x000fe400000001ff */
        /* <DEDUP_REMOVED lines=47> */
[----:B------:R-:W-:Y:S01]  /*8ce50*/  IMAD.MOV.U32 R129, RZ, RZ, RZ ;  /* 0x000000ffff817224 */ /* 0x000fe200078e00ff */
[----:B------:R-:W-:Y:S01]  /*8ce60*/  IADD3.X R35, PT, PT, RZ, RZ, RZ, P0, !PT ;  /* 0x000000ffff237210 */ /* 0x000fe200007fe4ff */
[----:B------:R-:W-:-:S04]  /*8ce70*/  IMAD.WIDE.U32 R4, R40, R125, R4 ;  /* 0x0000007d28047225 */ /* 0x000fc800078e0004 */
        /* <DEDUP_REMOVED lines=18> */
[----:B------:R-:W-:Y:S02]  /*8cfa0*/  IMAD R81, R6, R42, RZ ;  /* 0x0000002a06517224 */ /* 0x000fe400078e02ff */
[----:B------:R-:W-:-:S04]  /*8cfb0*/  IMAD.WIDE.U32 R34, R125, R125, R34 ;  /* 0x0000007d7d227225 */ /* 0x000fc800078e0022 */
[----:B------:R-:W-:Y:S02]  /*8cfc0*/  IMAD.IADD R36, R3, 0x1, R41 ;  /* 0x0000000103247824 */ /* 0x000fe400078e0229 */
[----:B------:R-:W-:Y:S02]  /*8cfd0*/  IMAD.IADD R87, R39, 0x1, R5 ;  /* 0x0000000127577824 */ /* 0x000fe400078e0205 */
[----:B------:R-:W-:Y:S02]  /*8cfe0*/  IMAD.X R3, RZ, RZ, RZ, P0 ;  /* 0x000000ffff037224 */ /* 0x000fe400000e06ff */
[----:B------:R-:W-:Y:S01]  /*8cff0*/  IMAD.HI.U32 R38, R81, R72, R6 ;  /* 0x0000004851267227 */ /* 0x000fe200078e0006 */
[----:B------:R-:W-:Y:S02]  /*8d000*/  IADD3 R7, PT, PT, R37, R35, RZ ;  /* 0x0000002325077210 */ /* 0x000fe40007ffe0ff */
[----:B------:R-:W-:Y:S01]  /*8d010*/  IADD3 R34, P0, PT, R87, R34, RZ ;  /* 0x0000002257227210 */ /* 0x000fe20007f1e0ff */
[----:B------:R-:W-:-:S03]  /*8d020*/  IMAD.WIDE.U32 R2, R40, R83, R2 ;  /* 0x0000005328027225 */ /* 0x000fc600078e0002 */
[----:B------:R-:W-:Y:S01]  /*8d030*/  IADD3.X R35, PT, PT, RZ, RZ, RZ, P0, !PT ;  /* 0x000000ffff237210 */ /* 0x000fe200007fe4ff */
        /* <DEDUP_REMOVED lines=24> */
[----:B------:R-:W-:Y:S01]  /*8d1c0*/  IMAD.MOV.U32 R7, RZ, RZ, RZ ;  /* 0x000000ffff077224 */ /* 0x000fe200078e00ff */
[----:B------:R-:W-:Y:S01]  /*8d1d0*/  IADD3 R36, P0, PT, R3, R36, RZ ;  /* 0x0000002403247210 */ /* 0x000fe20007f1e0ff */
[----:B------:R-:W-:Y:S01]  /*8d1e0*/  IMAD.WIDE.U32 R34, R9, R83, R34 ;  /* 0x0000005309227225 */ /* 0x000fe200078e0022 */
[----:B------:R-:W-:-:S03]  /*8d1f0*/  IADD3.X R3, PT, PT, RZ, RZ, RZ, P1, !PT ;  /* 0x000000ffff037210 */ /* 0x000fc60000ffe4ff */
[----:B------:R-:W-:Y:S01]  /*8d200*/  IMAD.IADD R131, R41, 0x1, R37 ;  /* 0x0000000129837824 */ /* 0x000fe200078e0225 */
[----:B------:R-:W-:Y:S01]  /*8d210*/  IADD3 R34, P1, PT, R95, R34, RZ ;  /* 0x000000225f227210 */ /* 0x000fe20007f3e0ff */
[----:B------:R-:W-:Y:S01]  /*8d220*/  IMAD.WIDE.U32 R6, R9, R0, R6 ;  /* 0x0000000009067225 */ /* 0x000fe200078e0006 */
[----:B------:R-:W-:-:S03]  /*8d230*/  IADD3.X R37, PT, PT, RZ, RZ, RZ, P0, !PT ;  /* 0x000000ffff257210 */ /* 0x000fc600007fe4ff */
        /* <DEDUP_REMOVED lines=18> */
[----:B------:R-:W-:-:S02]  /*8d360*/  IADD3 R131, PT, PT, R47, R35, RZ ;  /* 0x000000232f837210 */ /* 0x000fc40007ffe0ff */
[----:B------:R-:W-:Y:S01]  /*8d370*/  IADD3.X R35, PT, PT, RZ, RZ, RZ, P3, !PT ;  /* 0x000000ffff237210 */ /* 0x000fe20001ffe4ff */
[----:B------:R-:W-:-:S04]  /*8d380*/  IMAD.WIDE.U32 R6, R40, R93, R6 ;  /* 0x0000005d28067225 */ /* 0x000fc800078e0006 */
[----:B------:R-:W-:Y:S01]  /*8d390*/  IMAD.IADD R89, R44, 0x1, R5 ;  /* 0x000000012c597824 */ /* 0x000fe200078e0205 */
[----:B------:R-:W-:Y:S01]  /*8d3a0*/  IADD3 R6, P1, PT, R37, R6, RZ ;  /* 0x0000000625067210 */ /* 0x000fe20007f3e0ff */
[----:B------:R-:W-:Y:S02]  /*8d3b0*/  IMAD R95, R4, R42, RZ ;  /* 0x0000002a045f7224 */ /* 0x000fe400078e02ff */
[----:B------:R-:W-:Y:S02]  /*8d3c0*/  IMAD.MOV.U32 R5, RZ, RZ, RZ ;  /* 0x000000ffff057224 */ /* 0x000fe400078e00ff */
[----:B------:R-:W-:Y:S02]  /*8d3d0*/  IMAD.IADD R7, R87, 0x1, R7 ;  /* 0x0000000157077824 */ /* 0x000fe400078e0207 */
[----:B------:R-:W-:Y:S02]  /*8d3e0*/  IMAD.X R37, RZ, RZ, RZ, P2 ;  /* 0x000000ffff257224 */ /* 0x000fe400010e06ff */
[----:B------:R-:W-:-:S04]  /*8d3f0*/  IMAD.WIDE.U32 R2, R40, R83, R2 ;  /* 0x0000005328027225 */ /* 0x000fc800078e0002 */
[----:B------:R-:W-:Y:S01]  /*8d400*/  IMAD.HI.U32 R86, R95, R72, R4 ;  /* 0x000000485f567227 */ /* 0x000fe200078e0004 */
[----:B------:R-:W-:-:S03]  /*8d410*/  IADD3 R4, P0, PT, R7, R38, RZ ;  /* 0x0000002607047210 */ /* 0x000fc60007f1e0ff */
[----:B------:R-:W-:-:S04]  /*8d420*/  IMAD.WIDE.U32 R36, R84, R84, R36 ;  /* 0x0000005454247225 */ /* 0x000fc800078e0024 */
[----:B------:R-:W-:Y:S01]  /*8d430*/  IMAD.IADD R3, R129, 0x1, R3 ;  /* 0x0000000181037824 */ /* 0x000fe200078e0203 */
[----:B------:R-:W-:Y:S01]  /*8d440*/  IADD3 R37, PT, PT, R39, R37, RZ ;  /* 0x0000002527257210 */ /* 0x000fe20007ffe0ff */
[----:B------:R-:W-:Y:S02]  /*8d450*/  IMAD.X R7, RZ, RZ, RZ, P1 ;  /* 0x000000ffff077224 */ /* 0x000fe400008e06ff */
[----:B------:R-:W-:Y:S01]  /*8d460*/  IMAD.WIDE.U32 R34, R119, R75, R34 ;  /* 0x0000004b77227225 */ /* 0x000fe200078e0022 */
[----:B------:R-:W-:Y:S02]  /*8d470*/  IADD3 R36, P2, PT, R3, R36, RZ ;  /* 0x0000002403247210 */ /* 0x000fe40007f5e0ff */
[----:B------:R-:W-:Y:S01]  /*8d480*/  MOV R3, RZ ;  /* 0x000000ff00037202 */ /* 0x000fe20000000f00 */
[----:B------:R-:W-:Y:S01]  /*8d490*/  IMAD.WIDE.U32 R6, R125, R101, R6 ;  /* 0x000000657d067225 */ /* 0x000fe200078e0006 */
[----:B------:R-:W-:-:S03]  /*8d4a0*/  IADD3 R34, P4, PT, R89, R34, RZ ;  /* 0x0000002259227210 */ /* 0x000fc60007f9e0ff */
[----:B------:R-:W-:Y:S01]  /*8d4b0*/  IMAD.X R5, RZ, RZ, RZ, P0 ;  /* 0x000000ffff057224 */ /* 0x000fe200000e06ff */
[----:B------:R-:W-:Y:S01]  /*8d4c0*/  IADD3 R6, P1, PT, R37, R6, RZ ;  /* 0x0000000625067210 */ /* 0x000fe20007f3e0ff */
[----:B------:R-:W-:-:S04]  /*8d4d0*/  IMAD.WIDE.U32 R2, R9, R101, R2 ;  /* 0x0000006509027225 */ /* 0x000fc800078e0002 */
[----:B------:R-:W-:Y:S01]  /*8d4e0*/  IMAD.X R37, RZ, RZ, RZ, P2 ;  /* 0x000000ffff257224 */ /* 0x000fe200010e06ff */
[----:B------:R-:W-:Y:S01]  /*8d4f0*/  IADD3 R3, PT, PT, R41, R3, RZ ;  /* 0x0000000329037210 */ /* 0x000fe20007ffe0ff */
[----:B------:R-:W-:Y:S01]  /*8d500*/  IMAD.IADD R39, R46, 0x1, R35 ;  /* 0x000000012e277824 */ /* 0x000fe200078e0223 */
        /* <DEDUP_REMOVED lines=29> */
[----:B------:R-:W-:Y:S02]  /*8d6e0*/  IMAD.X R3, RZ, RZ, RZ, P3 ;  /* 0x000000ffff037224 */ /* 0x000fe400018e06ff */
[----:B------:R-:W-:Y:S01]  /*8d6f0*/  IMAD.X R7, RZ, RZ, RZ, P0 ;  /* 0x000000ffff077224 */ /* 0x000fe200000e06ff */
[----:B------:R-:W-:Y:S01]  /*8d700*/  IADD3 R4, P0, PT, R4, R131, RZ ;  /* 0x0000008304047210 */ /* 0x000fe20007f1e0ff */
[----:B------:R-:W-:-:S04]  /*8d710*/  IMAD.WIDE.U32 R36, R40, R101, R36 ;  /* 0x0000006528247225 */ /* 0x000fc800078e0024 */
[----:B------:R-:W-:Y:S02]  /*8d720*/  IMAD.IADD R131, R44, 0x1, R35 ;  /* 0x000000012c837824 */ /* 0x000fe400078e0223 */
[----:B------:R-:W-:Y:S02]  /*8d730*/  HFMA2 R35, -RZ, RZ, 0, 0 ;  /* 0x00000000ff237431 */ /* 0x000fe400000001ff */
[----:B------:R-:W-:Y:S01]  /*8d740*/  IMAD.WIDE.U32 R2, R119, R76, R2 ;  /* 0x0000004c77027225 */ /* 0x000fe200078e0002 */
[----:B------:R-:W-:-:S03]  /*8d750*/  IADD3 R5, PT, PT, R41, R37, RZ ;  /* 0x0000002529057210 */ /* 0x000fc60007ffe0ff */
[----:B------:R-:W-:Y:S01]  /*8d760*/  IMAD.WIDE.U32 R6, R84, R83, R6 ;  /* 0x0000005354067225 */ /* 0x000fe200078e0006 */
[----:B------:R-:W-:-:S03]  /*8d770*/  IADD3 R2, P3, PT, R89, R2, RZ ;  /* 0x0000000259027210 */ /* 0x000fc60007f7e0ff */
[----:B------:R-:W-:Y:S01]  /*8d780*/  IMAD.IADD R7, R129, 0x1, R7 ;  /* 0x0000000181077824 */ /* 0x000fe200078e0207 */
[----:B------:R-:W-:Y:S01]  /*8d790*/  IADD3 R6, P2, PT, R5, R6, RZ ;  /* 0x0000000605067210 */ /* 0x000fe20007f5e0ff */
[----:B------:R-:W-:Y:S02]  /*8d7a0*/  IMAD R89, R34, R42, RZ ;  /* 0x0000002a22597224 */ /* 0x000fe400078e02ff */
[----:B------:R-:W-:-:S04]  /*8d7b0*/  IMAD.WIDE.U32 R38, R84, R101, R38 ;  /* 0x0000006554267225 */ /* 0x000fc800078e0026 */
[----:B------:R-:W-:Y:S02]  /*8d7c0*/  IMAD.MOV.U32 R37, RZ, RZ, RZ ;  /* 0x000000ffff257224 */ /* 0x000fe400078e00ff */
[----:B------:R-:W-:Y:S02]  /*8d7d0*/  IMAD.X R5, RZ, RZ, RZ, P0 ;  /* 0x000000ffff057224 */ /* 0x000fe400000e06ff */
[----:B------:R-:W-:Y:S01]  /*8d7e0*/  IMAD.HI.U32 R86, R89, R72, R34 ;  /* 0x0000004859567227 */ /* 0x000fe200078e0022 */
[----:B------:R-:W-:Y:S02]  /*8d7f0*/  IADD3 R34, P1, PT, R7, R38, RZ ;  /* 0x0000002607227210 */ /* 0x000fe40007f3e0ff */
[----:B------:R-:W-:Y:S01]  /*8d800*/  IADD3 R35, PT, PT, R41, R39, RZ ;  /* 0x0000002729237210 */ /* 0x000fe20007ffe0ff */
[----:B------:R-:W-:-:S04]  /*8d810*/  IMAD.WIDE.U32 R36, R9, R93, R36 ;  /* 0x0000005d09247225 */ /* 0x000fc800078e0024 */
[----:B------:R-:W-:Y:S01]  /*8d820*/  IMAD.IADD R133, R47, 0x1, R3 ;  /* 0x000000012f857824 */ /* 0x000fe200078e0203 */
[----:B------:R-:W-:Y:S01]  /*8d830*/  IADD3.X R3, PT, PT, RZ, RZ, RZ, P3, !PT ;  /* 0x000000ffff037210 */ /* 0x000fe20001ffe4ff */
        /* <DEDUP_REMOVED lines=60> */
[----:B------:R-:W-:Y:S01]  /*8dc00*/  IMAD.WIDE.U32 R6, R127, R79, R6 ;  /* 0x0000004f7f067225 */ /* 0x000fe200078e0006 */
[----:B------:R-:W-:-:S03]  /*8dc10*/  IADD3 R127, PT, PT, R44, R3, RZ ;  /* 0x000000032c7f7210 */ /* 0x000fc60007ffe0ff */
[----:B------:R-:W-:Y:S01]  /*8dc20*/  IMAD.IADD R35, R87, 0x1, R35 ;  /* 0x0000000157237824 */ /* 0x000fe200078e0223 */
[----:B------:R-:W-:Y:S01]  /*8dc30*/  IADD3 R6, P2, PT, R131, R6, RZ ;  /* 0x0000000683067210 */ /* 0x000fe20007f5e0ff */
        /* <DEDUP_REMOVED lines=9> */
[----:B------:R-:W-:Y:S02]  /*8dcd0*/  IMAD.X R39, RZ, RZ, RZ, P1 ;  /* 0x000000ffff277224 */ /* 0x000fe400008e06ff */
[----:B------:R-:W-:Y:S02]  /*8dce0*/  IMAD.IADD R129, R47, 0x1, R5 ;  /* 0x000000012f817824 */ /* 0x000fe400078e0205 */
[----:B------:R-:W-:-:S02]  /*8dcf0*/  IMAD.IADD R7, R50, 0x1, R7 ;  /* 0x0000000132077824 */ /* 0x000fc400078e0207 */
[----:B------:R-:W-:-:S04]  /*8dd00*/  IMAD.WIDE.U32 R34, R40, R0, R34 ;  /* 0x0000000028227225 */ /* 0x000fc800078e0022 */
[----:B------:R-:W-:Y:S02]  /*8dd10*/  IMAD.X R5, RZ, RZ, RZ, P4 ;  /* 0x000000ffff057224 */ /* 0x000fe400020e06ff */
[----:B------:R-:W-:Y:S02]  /*8dd20*/  IMAD.IADD R37, R41, 0x1, R37 ;  /* 0x0000000129257824 */ /* 0x000fe400078e0225 */
[----:B------:R-:W-:-:S04]  /*8dd30*/  IMAD.WIDE.U32 R38, R83, R93, R38 ;  /* 0x0000005d53267225 */ /* 0x000fc800078e0026 */
[----:B------:R-:W-:Y:S01]  /*8dd40*/  IMAD.X R3, RZ, RZ, RZ, P0 ;  /* 0x000000ffff037224 */ /* 0x000fe200000e06ff */
[----:B------:R-:W-:Y:S01]  /*8dd50*/  IADD3 R34, P0, PT, R7, R34, RZ ;  /* 0x0000002207227210 */ /* 0x000fe20007f1e0ff */
[----:B------:R-:W-:Y:S01]  /*8dd60*/  IMAD.WIDE.U32 R4, R95, R75, R4 ;  /* 0x0000004b5f047225 */ /* 0x000fe200078e0004 */
[----:B------:R-:W-:Y:S02]  /*8dd70*/  IADD3.X R7, PT, PT, RZ, RZ, RZ, P2, !PT ;  /* 0x000000ffff077210 */ /* 0x000fe400017fe4ff */
[----:B------:R-:W-:Y:S01]  /*8dd80*/  IADD3 R36, PT, PT, R87, R39, RZ ;  /* 0x0000002757247210 */ /* 0x000fe20007ffe0ff */
[----:B------:R-:W-:Y:S01]  /*8dd90*/  IMAD.IADD R35, R85, 0x1, R35 ;  /* 0x0000000155237824 */ /* 0x000fe200078e0223 */
[----:B------:R-:W-:Y:S01]  /*8dda0*/  IADD3 R38, P3, PT, R37, R38, RZ ;  /* 0x0000002625267210 */ /* 0x000fe20007f7e0ff */
[----:B------:R-:W-:Y:S01]  /*8ddb0*/  IMAD.WIDE.U32 R6, R119, R78, R6 ;  /* 0x0000004e77067225 */ /* 0x000fe200078e0006 */
[----:B------:R-:W-:Y:S02]  /*8ddc0*/  IADD3 R4, P2, PT, R127, R4, RZ ;  /* 0x000000047f047210 */ /* 0x000fe40007f5e0ff */
[----:B------:R-:W-:Y:S01]  /*8ddd0*/  IADD3 R36, P1, PT, R36, R133, RZ ;  /* 0x0000008524247210 */ /* 0x000fe20007f3e0ff */
[----:B------:R-:W-:Y:S01]  /*8dde0*/  IMAD.WIDE.U32 R2, R84, R93, R2 ;  /* 0x0000005d54027225 */ /* 0x000fe200078e0002 */
[----:B------:R-:W-:-:S03]  /*8ddf0*/  IADD3 R6, P6, PT, R129, R6, RZ ;  /* 0x0000000681067210 */ /* 0x000fc60007fde0ff */
[----:B------:R-:W-:Y:S01]  /*8de00*/  IMAD.X R39, RZ, RZ, RZ, P3 ;  /* 0x000000ffff277224 */ /* 0x000fe200018e06ff */
[----:B------:R-:W-:Y:S01]  /*8de10*/  IADD3 R2, P3, PT, R35, R2, RZ ;  /* 0x0000000223027210 */ /* 0x000fe20007f7e0ff */
[----:B------:R-:W-:Y:S01]  /*8de20*/  IMAD.IADD R127, R46, 0x1, R5 ;  /* 0x000000012e7f7824 */ /* 0x000fe200078e0205 */
[----:B------:R-:W-:Y:S01]  /*8de30*/  IADD3 R3, PT, PT, R87, R3, RZ ;  /* 0x0000000357037210 */ /* 0x000fe20007ffe0ff */
        /* <DEDUP_REMOVED lines=10> */
[----:B------:R-:W-:-:S04]  /*8dee0*/  IMAD.WIDE.U32 R36, R83, R0, R36 ;  /* 0x0000000053247225 */ /* 0x000fc800078e0024 */
        /* <DEDUP_REMOVED lines=12> */
[----:B------:R-:W-:Y:S01]  /*8dfb0*/  IMAD.IADD R41, R45, 0x1, R5 ;  /* 0x000000012d297824 */ /* 0x000fe200078e0205 */
[----:B------:R-:W-:Y:S01]  /*8dfc0*/  IADD3 R5, P2, PT, R37, R2, RZ ;  /* 0x0000000225057210 */ /* 0x000fe20007f5e0ff */
[-C--:B------:R-:W-:Y:S01]  /*8dfd0*/  IMAD.WIDE.U32 R38, R83, R93.reuse, R38 ;  /* 0x0000005d53267225 */ /* 0x080fe200078e0026 */
[----:B------:R-:W-:Y:S02]  /*8dfe0*/  IADD3 R2, P0, PT, R127, R6, RZ ;  /* 0x000000067f027210 */ /* 0x000fe40007f1e0ff */
[----:B------:R-:W-:Y:S01]  /*8dff0*/  IADD3 R6, P4, PT, R7, R34, RZ ;  /* 0x0000002207067210 */ /* 0x000fe20007f9e0ff */
[----:B------:R-:W-:Y:S01]  /*8e000*/  IMAD.X R37, RZ, RZ, RZ, P5 ;  /* 0x000000ffff257224 */ /* 0x000fe200028e06ff */
[----:B------:R-:W-:Y:S01]  /*8e010*/  IADD3 R38, P1, PT, R3, R38, RZ ;  /* 0x0000002603267210 */ /* 0x000fe20007f3e0ff */
[----:B------:R-:W-:Y:S02]  /*8e020*/  IMAD.IADD R40, R50, 0x1, R35 ;  /* 0x0000000132287824 */ /* 0x000fe400078e0223 */
[----:B------:R-:W-:-:S04]  /*8e030*/  IMAD.WIDE.U32 R36, R101, R93, R36 ;  /* 0x0000005d65247225 */ /* 0x000fc800078e0024 */
[----:B------:R-:W-:Y:S02]  /*8e040*/  IMAD.IADD R39, R87, 0x1, R39 ;  /* 0x0000000157277824 */ /* 0x000fe400078e0227 */
[----:B------:R-:W-:Y:S01]  /*8e050*/  IMAD.X R3, RZ, RZ, RZ, P0 ;  /* 0x000000ffff037224 */ /* 0x000fe200000e06ff */
[----:B------:R-:W-:Y:S01]  /*8e060*/  IADD3 R40, P0, PT, R40, R5, RZ ;  /* 0x0000000528287210 */ /* 0x000fe20007f1e0ff */
[----:B------:R-:W-:Y:S01]  /*8e070*/  IMAD.X R7, RZ, RZ, RZ, P4 ;  /* 0x000000ffff077224 */ /* 0x000fe200020e06ff */
[----:B------:R-:W-:Y:S01]  /*8e080*/  IADD3.X R5, PT, PT, RZ, RZ, RZ, P3, !PT ;  /* 0x000000ffff057210 */ /* 0x000fe20001ffe4ff */
[----:B------:R-:W-:Y:S01]  /*8e090*/  IMAD.WIDE.U32 R2, R95, R76, R2 ;  /* 0x0000004c5f027225 */ /* 0x000fe200078e0002 */
[----:B------:R-:W-:Y:S02]  /*8e0a0*/  IADD3 R34, P5, PT, R39, R36, RZ ;  /* 0x0000002427227210 */ /* 0x000fe40007fbe0ff */
[----:B------:R-:W-:Y:S01]  /*8e0b0*/  IADD3 R36, PT, PT, R87, R37, RZ ;  /* 0x0000002557247210 */ /* 0x000fe20007ffe0ff */
[----:B------:R-:W-:Y:S01]  /*8e0c0*/  IMAD.X R39, RZ, RZ, RZ, P1 ;  /* 0x000000ffff277224 */ /* 0x000fe200008e06ff */
[----:B------:R-:W-:Y:S01]  /*8e0d0*/  IADD3 R2, P3, PT, R41, R2, RZ ;  /* 0x0000000229027210 */ /* 0x000fe20007f7e0ff */
[----:B------:R-:W-:Y:S01]  /*8e0e0*/  IMAD.WIDE.U32 R4, R9, R73, R4 ;  /* 0x0000004909047225 */ /* 0x000fe200078e0004 */
[----:B------:R-:W-:-:S03]  /*8e0f0*/  IADD3 R36, P1, PT, R36, R129, RZ ;  /* 0x0000008124247210 */ /* 0x000fc60007f3e0ff */
[----:B------:R-:W-:Y:S01]  /*8e100*/  IMAD.WIDE.U32 R38, R84, R0, R38 ;  /* 0x0000000054267225 */ /* 0x000fe200078e0026 */
[----:B------:R-:W-:Y:S02]  /*8e110*/  IADD3 R119, PT, PT, R44, R5, RZ ;  /* 0x000000052c777210 */ /* 0x000fe40007ffe0ff */
[----:B------:R-:W-:Y:S01]  /*8e120*/  IADD3.X R37, PT, PT, RZ, RZ, RZ, P1, !PT ;  /* 0x000000ffff257210 */ /* 0x000fe20000ffe4ff */
[----:B------:R-:W-:Y:S02]  /*8e130*/  IMAD.X R35, RZ, RZ, RZ, P5 ;  /* 0x000000ffff237224 */ /* 0x000fe400028e06ff */
        /* <DEDUP_REMOVED lines=8> */
[----:B------:R-:W-:Y:S02]  /*8e1c0*/  IADD3.X R5, PT, PT, RZ, RZ, RZ, P2, !PT ;  /* 0x000000ffff057210 */ /* 0x000fe400017fe4ff */
[----:B------:R-:W-:Y:S01]  /*8e1d0*/  IADD3 R4, P4, PT, R3, R6, RZ ;  /* 0x0000000603047210 */ /* 0x000fe20007f9e0ff */
[----:B------:R-:W-:Y:S01]  /*8e1e0*/  IMAD.IADD R35, R87, 0x1, R35 ;  /* 0x0000000157237824 */ /* 0x000fe200078e0223 */
[----:B------:R-:W-:Y:S01]  /*8e1f0*/  IADD3 R6, P1, PT, R39, R34, RZ ;  /* 0x0000002227067210 */ /* 0x000fe20007f3e0ff */
[----:B------:R-:W-:Y:S01]  /*8e200*/  IMAD.WIDE.U32 R36, R101, R0, R36 ;  /* 0x0000000065247225 */ /* 0x000fe200078e0024 */
[----:B------:R-:W-:-:S02]  /*8e210*/  IADD3.X R3, PT, PT, RZ, RZ, RZ, P3, !PT ;  /* 0x000000ffff037210 */ /* 0x000fc40001ffe4ff */
[----:B------:R-:W-:Y:S01]  /*8e220*/  IADD3 R34, P6, PT, R7, R40, RZ ;  /* 0x0000002807227210 */ /* 0x000fe20007fde0ff */
[----:B------:R-:W-:Y:S01]  /*8e230*/  IMAD.X R7, RZ, RZ, RZ, P1 ;  /* 0x000000ffff077224 */ /* 0x000fe200008e06ff */
[----:B------:R-:W-:Y:S01]  /*8e240*/  IADD3 R38, P2, PT, R5, R38, RZ ;  /* 0x0000002605267210 */ /* 0x000fe20007f5e0ff */
[----:B------:R-:W-:Y:S01]  /*8e250*/  IMAD.WIDE.U32 R2, R89, R75, R2 ;  /* 0x0000004b59027225 */ /* 0x000fe200078e0002 */
[----:B------:R-:W-:Y:S02]  /*8e260*/  IADD3.X R5, PT, PT, RZ, RZ, RZ, P4, !PT ;  /* 0x000000ffff057210 */ /* 0x000fe400027fe4ff */
[----:B------:R-:W-:Y:S01]  /*8e270*/  IADD3 R36, P5, PT, R35, R36, RZ ;  /* 0x0000002423247210 */ /* 0x000fe20007fbe0ff */
[----:B------:R-:W-:Y:S01]  /*8e280*/  IMAD.X R35, RZ, RZ, RZ, P6 ;  /* 0x000000ffff237224 */ /* 0x000fe200030e06ff */
[----:B------:R-:W-:Y:S01]  /*8e290*/  IADD3 R2, P3, PT, R119, R2, RZ ;  /* 0x0000000277027210 */ /* 0x000fe20007f7e0ff */
[----:B------:R-:W-:Y:S02]  /*8e2a0*/  IMAD.X R39, RZ, RZ, RZ, P0 ;  /* 0x000000ffff277224 */ /* 0x000fe400000e06ff */
[----:B------:R-:W-:-:S02]  /*8e2b0*/  IMAD.IADD R125, R85, 0x1, R37 ;  /* 0x00000001557d7824 */ /* 0x000fc400078e0225 */
[----:B------:R-:W-:Y:S01]  /*8e2c0*/  IMAD.IADD R3, R46, 0x1, R3 ;  /* 0x000000012e037824 */ /* 0x000fe200078e0203 */
[----:B------:R-:W-:Y:S01]  /*8e2d0*/  IADD3 R39, P0, PT, R39, R38, RZ ;  /* 0x0000002627277210 */ /* 0x000fe20007f1e0ff */
[----:B------:R-:W-:-:S04]  /*8e2e0*/  IMAD.WIDE.U32 R4, R95, R77, R4 ;  /* 0x0000004d5f047225 */ /* 0x000fc800078e0004 */
[----:B------:R-:W-:Y:S01]  /*8e2f0*/  IMAD.WIDE.U32 R6, R83, R0, R6 ;  /* 0x0000000053067225 */ /* 0x000fe200078e0006 */
[----:B------:R-:W-:Y:S02]  /*8e300*/  IADD3 R4, P4, PT, R3, R4, RZ ;  /* 0x0000000403047210 */ /* 0x000fe40007f9e0ff */
[----:B------:R-:W-:Y:S01]  /*8e310*/  IADD3.X R3, PT, PT, RZ, RZ, RZ, P3, !PT ;  /* 0x000000ffff037210 */ /* 0x000fe20001ffe4ff */
[----:B------:R-:W-:Y:S01]  /*8e320*/  IMAD.WIDE.U32 R34, R81, R79, R34 ;  /* 0x0000004f51227225 */ /* 0x000fe200078e0022 */
[----:B------:R-:W-:Y:S02]  /*8e330*/  IADD3.X R81, PT, PT, RZ, RZ, RZ, P2, !PT ;  /* 0x000000ffff517210 */ /* 0x000fe400017fe4ff */
[----:B------:R-:W-:Y:S01]  /*8e340*/  IADD3 R7, PT, PT, R85, R7, RZ ;  /* 0x0000000755077210 */ /* 0x000fe20007ffe0ff */
[----:B------:R-:W-:Y:S01]  /*8e350*/  IMAD.X R37, RZ, RZ, RZ, P5 ;  /* 0x000000ffff257224 */ /* 0x000fe200028e06ff */
[----:B------:R-:W-:Y:S01]  /*8e360*/  IADD3 R38, P5, PT, R81, R6, RZ ;  /* 0x0000000651267210 */ /* 0x000fe20007fbe0ff */
[----:B------:R-:W-:-:S02]  /*8e370*/  IMAD.IADD R40, R50, 0x1, R35 ;  /* 0x0000000132287824 */ /* 0x000fc400078e0223 */
        /* <DEDUP_REMOVED lines=20> */
[----:B------:R-:W-:Y:S01]  /*8e4c0*/  IMAD.WIDE.U32 R6, R95, R78, R6 ;  /* 0x0000004e5f067225 */ /* 0x000fe200078e0006 */
[----:B------:R-:W-:-:S02]  /*8e4d0*/  IADD3.X R83, PT, PT, RZ, RZ, RZ, P4, !PT ;  /* 0x000000ffff537210 */ /* 0x000fc400027fe4ff */
[----:B------:R-:W-:Y:S01]  /*8e4e0*/  IADD3 R34, P2, PT, R34, R125, RZ ;  /* 0x0000007d22227210 */ /* 0x000fe20007f5e0ff */
        /* <DEDUP_REMOVED lines=15> */
[----:B------:R-:W-:Y:S02]  /*8e5e0*/  IMAD.X R7, RZ, RZ, RZ, P5 ;  /* 0x000000ffff077224 */ /* 0x000fe400028e06ff */
        /* <DEDUP_REMOVED lines=10> */
[----:B------:R-:W-:Y:S02]  /*8e690*/  IMAD.IADD R7, R48, 0x1, R7 ;  /* 0x0000000130077824 */ /* 0x000fe400078e0207 */
[----:B------:R-:W-:Y:S02]  /*8e6a0*/  IMAD.X R35, RZ, RZ, RZ, P2 ;  /* 0x000000ffff237224 */ /* 0x000fe400010e06ff */
        /* <DEDUP_REMOVED lines=26> */
[----:B------:R-:W-:-:S04]  /*8e850*/  IMAD.WIDE.U32 R2, R41, R75, R2 ;  /* 0x0000004b29027225 */ /* 0x000fc800078e0002 */
[----:B------:R-:W-:Y:S01]  /*8e860*/  IMAD.X R39, RZ, RZ, RZ, P3 ;  /* 0x000000ffff277224 */ /* 0x000fe200018e06ff */
[----:B------:R-:W-:Y:S01]  /*8e870*/  IADD3 R34, P3, PT, R34, R83, RZ ;  /* 0x0000005322227210 */ /* 0x000fe20007f7e0ff */
        /* <DEDUP_REMOVED lines=11> */
[----:B------:R-:W-:Y:S01]  /*8e930*/  IMAD.X R37, RZ, RZ, RZ, P5 ;  /* 0x000000ffff257224 */ /* 0x000fe200028e06ff */
[----:B------:R-:W-:Y:S01]  /*8e940*/  IADD3.X R39, PT, PT, RZ, RZ, RZ, P2, !PT ;  /* 0x000000ffff277210 */ /* 0x000fe200017fe4ff */
[----:B------:R-:W-:Y:S01]  /*8e950*/  IMAD.X R87, RZ, RZ, RZ, P1 ;  /* 0x000000ffff577224 */ /* 0x000fe200008e06ff */
[----:B------:R-:W-:Y:S01]  /*8e960*/  IADD3 R6, P1, PT, R5, R6, RZ ;  /* 0x0000000605067210 */ /* 0x000fe20007f3e0ff */
[----:B------:R-:W-:Y:S01]  /*8e970*/  IMAD.WIDE.U32 R2, R81, R74, R2 ;  /* 0x0000004a51027225 */ /* 0x000fe200078e0002 */
[----:B------:R-:W-:-:S02]  /*8e980*/  IADD3 R83, P2, PT, R83, R34, RZ ;  /* 0x0000002253537210 */ /* 0x000fc40007f5e0ff */
[----:B------:R-:W-:Y:S01]  /*8e990*/  IADD3 R87, P0, PT, R87, R6, RZ ;  /* 0x0000000657577210 */ /* 0x000fe20007f1e0ff */
[----:B------:R-:W-:-:S04]  /*8e9a0*/  IMAD.WIDE.U32 R36, R41, R76, R36 ;  /* 0x0000004c29247225 */ /* 0x000fc800078e0024 */
[----:B------:R-:W-:-:S04]  /*8e9b0*/  IMAD.WIDE.U32 R38, R9, R78, R38 ;  /* 0x0000004e09267225 */ /* 0x000fc800078e0026 */
[----:B------:R-:W-:Y:S01]  /*8e9c0*/  IMAD.IADD R5, R45, 0x1, R3 ;  /* 0x000000012d057824 */ /* 0x000fe200078e0203 */
[----:B------:R-:W-:Y:S01]  /*8e9d0*/  IADD3 R34, PT, PT, R49, R39, RZ ;  /* 0x0000002731227210 */ /* 0x000fe20007ffe0ff */
[----:B------:R-:W-:Y:S02]  /*8e9e0*/  IMAD.IADD R37, R47, 0x1, R37 ;  /* 0x000000012f257824 */ /* 0x000fe400078e0225 */
[----:B------:R-:W-:Y:S01]  /*8e9f0*/  IMAD.X R6, RZ, RZ, RZ, P4 ;  /* 0x000000ffff067224 */ /* 0x000fe200020e06ff */
        /* <DEDUP_REMOVED lines=16> */
[----:B------:R-:W-:Y:S01]  /*8eb00*/  IMAD.IADD R87, R50, 0x1, R35 ;  /* 0x0000000132577824 */ /* 0x000fe200078e0223 */
[----:B------:R-:W-:Y:S02]  /*8eb10*/  IADD3 R38, P6, PT, R5, R38, RZ ;  /* 0x0000002605267210 */ /* 0x000fe40007fde0ff */
[----:B------:R-:W-:Y:S02]  /*8eb20*/  IADD3 R6, P4, PT, R9, R34, RZ ;  /* 0x0000002209067210 */ /* 0x000fe40007f9e0ff */
[----:B------:R-:W-:Y:S01]  /*8eb30*/  IADD3 R34, P2, PT, R7, R84, RZ ;  /* 0x0000005407227210 */ /* 0x000fe20007f5e0ff */
[----:B------:R-:W-:Y:S01]  /*8eb40*/  IMAD.X R39, RZ, RZ, RZ, P6 ;  /* 0x000000ffff277224 */ /* 0x000fe200030e06ff */
[----:B------:R-:W-:Y:S01]  /*8eb50*/  IADD3.X R7, PT, PT, RZ, RZ, RZ, P4, !PT ;  /* 0x000000ffff077210 */ /* 0x000fe200027fe4ff */
[----:B------:R-:W-:Y:S01]  /*8eb60*/  IMAD.MOV.U32 R84, RZ, RZ, R36 ;  /* 0x000000ffff547224 */ /* 0x000fe200078e0024 */
        /* <DEDUP_REMOVED lines=26> */
[----:B------:R-:W-:-:S03]  /*8ed10*/  IMAD.X R9, RZ, RZ, RZ, P1 ;  /* 0x000000ffff097224 */ /* 0x000fc600008e06ff */
[----:B------:R-:W-:Y:S02]  /*8ed20*/  IADD3 R40, P6, PT, R41, R86, RZ ;  /* 0x0000005629287210 */ /* 0x000fe40007fde0ff */
[----:B------:R-:W-:Y:S01]  /*8ed30*/  IADD3 R0, P4, PT, R0, R5, RZ ;  /* 0x0000000500007210 */ /* 0x000fe20007f9e0ff */
[----:B------:R-:W-:Y:S01]  /*8ed40*/  IMAD.X R5, RZ, RZ, RZ, P2 ;  /* 0x000000ffff057224 */ /* 0x000fe200010e06ff */
[----:B------:R-:W-:Y:S01]  /*8ed50*/  IADD3 R86, PT, PT, R50, R87, RZ ;  /* 0x0000005732567210 */ /* 0x000fe20007ffe0ff */
[----:B------:R-:W-:-:S03]  /*8ed60*/  IMAD.X R41, RZ, RZ, RZ, P6 ;  /* 0x000000ffff297224 */ /* 0x000fc600030e06ff */
[----:B------:R-:W-:Y:S01]  /*8ed70*/  IADD3 R5, P6, PT, R5, R0, RZ ;  /* 0x0000000005057210 */ /* 0x000fe20007fde0ff */
[----:B------:R-:W-:Y:S01]  /*8ed80*/  IMAD.WIDE.U32 R40, R81, R78, R40 ;  /* 0x0000004e51287225 */ /* 0x000fe200078e0028 */
[----:B------:R-:W-:Y:S02]  /*8ed90*/  IADD3.X R0, PT, PT, RZ, RZ, RZ, P5, !PT ;  /* 0x000000ffff007210 */ /* 0x000fe40002ffe4ff */
[----:B------:R-:W-:Y:S01]  /*8eda0*/  IADD3 R35, P2, PT, R86, R5, RZ ;  /* 0x0000000556237210 */ /* 0x000fe20007f5e0ff */
[----:B------:R-:W-:Y:S02]  /*8edb0*/  IMAD.IADD R34, R49, 0x1, R41 ;  /* 0x0000000131227824 */ /* 0x000fe400078e0229 */
[----:B------:R-:W-:-:S03]  /*8edc0*/  IMAD.X R5, RZ, RZ, RZ, P0 ;  /* 0x000000ffff057224 */ /* 0x000fc600000e06ff */
[----:B------:R-:W-:Y:S02]  /*8edd0*/  IADD3 R34, P0, PT, R34, R35, RZ ;  /* 0x0000002322227210 */ /* 0x000fe40007f1e0ff */
[----:B------:R-:W-:Y:S01]  /*8ede0*/  IADD3 R0, PT, PT, R0, R85, R5 ;  /* 0x0000005500007210 */ /* 0x000fe20007ffe005 */
[----:B------:R-:W-:Y:S01]  /*8edf0*/  IMAD.MOV.U32 R85, RZ, RZ, R2 ;  /* 0x000000ffff557224 */ /* 0x000fe200078e0002 */
        /* <DEDUP_REMOVED lines=10> */
[----:B------:R-:W-:Y:S01]  /*8eea0*/  IADD3 R0, PT, PT, R5, R0, R9 ;  /* 0x0000000005007210 */ /* 0x000fe20007ffe009 */
[----:B------:R-:W-:Y:S01]  /*8eeb0*/  IMAD.MOV.U32 R5, RZ, RZ, R40 ;  /* 0x000000ffff057224 */ /* 0x000fe200078e0028 */
        /* <DEDUP_REMOVED lines=29> */
.L_x_271:
        /* <DEDUP_REMOVED lines=22> */
.L_x_272:
        /* <DEDUP_REMOVED lines=42> */
.L_x_273:
        /* <DEDUP_REMOVED lines=42> */
.L_x_274:
[----:B------:R-:W-:Y:S01]  /*8f730*/  CS2R R6, SRZ ;  /* 0x0000000000067805 */ /* 0x000fe2000001ff00 */
[----:B------:R-:W-:-:S04]  /*8f740*/  IMAD.WIDE.U32 R2, R99, R9, RZ ;  /* 0x0000000963027225 */ /* 0x000fc800078e00ff */
[----:B------:R-:W-:Y:S01]  /*8f750*/  HFMA2 R55, -RZ, RZ, 0, 0 ;  /* 0x00000000ff377431 */ /* 0x000fe200000001ff */
[----:B------:R-:W-:Y:S01]  /*8f760*/  MOV R83, RZ ;  /* 0x000000ff00537202 */ /* 0x000fe20000000f00 */
[----:B------:R-:W-:Y:S01]  /*8f770*/  IMAD.MOV.U32 R35, RZ, RZ, RZ ;  /* 0x000000ffff237224 */ /* 0x000fe200078e00ff */
[----:B------:R-:W-:Y:S01]  /*8f780*/  IADD3 R34, PT, PT, R3, R7, RZ ;  /* 0x0000000703227210 */ /* 0x000fe20007ffe0ff */
[----:B------:R-:W-:Y:S01]  /*8f790*/  IMAD.MOV.U32 R59, RZ, RZ, RZ ;  /* 0x000000ffff3b7224 */ /* 0x000fe200078e00ff */
[----:B------:R-:W-:Y:S01]  /*8f7a0*/  MOV R3, RZ ;  /* 0x000000ff00037202 */ /* 0x000fe20000000f00 */
[----:B------:R-:W-:Y:S01]  /*8f7b0*/  IMAD.MOV.U32 R5, RZ, RZ, RZ ;  /* 0x000000ffff057224 */ /* 0x000fe200078e00ff */
[----:B------:R-:W-:Y:S01]  /*8f7c0*/  MOV R53, RZ ;  /* 0x000000ff00357202 */ /* 0x000fe20000000f00 */
[----:B------:R-:W-:-:S04]  /*8f7d0*/  IMAD.WIDE.U32 R34, R9, R102, R34 ;  /* 0x0000006609227225 */ /* 0x000fc800078e0022 */
[----:B------:R-:W-:Y:S02]  /*8f7e0*/  IMAD.IADD R4, R59, 0x1, R35 ;  /* 0x000000013b047824 */ /* 0x000fe400078e0223 */
[----:B------:R-:W-:Y:S02]  /*8f7f0*/  IMAD.MOV.U32 R35, RZ, RZ, RZ ;  /* 0x000000ffff237224 */ /* 0x000fe400078e00ff */
[----:B------:R-:W-:-:S04]  /*8f800*/  IMAD.WIDE.U32 R36, R9, R105, R4 ;  /* 0x0000006909247225 */ /* 0x000fc800078e0004 */
[----:B------:R-:W-:-:S04]  /*8f810*/  IMAD.WIDE.U32 R34, R99, R87, R34 ;  /* 0x0000005763227225 */ /* 0x000fc800078e0022 */
[----:B------:R-:W-:Y:S02]  /*8f820*/  IMAD.IADD R39, R35, 0x1, R55 ;  /* 0x0000000123277824 */ /* 0x000fe400078e0237 */
[----:B------:R-:W-:Y:S02]  /*8f830*/  IMAD.MOV.U32 R5, RZ, RZ, RZ ;  /* 0x000000ffff057224 */ /* 0x000fe400078e00ff */
[----:B------:R-:W-:Y:S01]  /*8f840*/  IMAD R81, R2, R42, RZ ;  /* 0x0000002a02517224 */ /* 0x000fe200078e02ff */
[----:B------:R-:W-:Y:S01]  /*8f850*/  IADD3 R38, P0, PT, R39, R36, RZ ;  /* 0x0000002427267210 */ /* 0x000fe20007f1e0ff */
[----:B------:R-:W-:Y:S01]  /*8f860*/  IMAD.MOV.U32 R51, RZ, RZ, RZ ;  /* 0x000000ffff337224 */ /* 0x000fe200078e00ff */
[----:B------:R-:W-:Y:S01]  /*8f870*/  IADD3 R36, PT, PT, R5, R37, RZ ;  /* 0x0000002505247210 */ /* 0x000fe20007ffe0ff */
[----:B------:R-:W-:Y:S02]  /*8f880*/  HFMA2 R37, -RZ, RZ, 0, 0 ;  /* 0x00000000ff257431 */ /* 0x000fe400000001ff */
[----:B------:R-:W-:-:S04]  /*8f890*/  IMAD.HI.U32 R2, R81, R72, R2 ;  /* 0x0000004851027227 */ /* 0x000fc800078e0002 */
[----:B------:R-:W-:Y:S01]  /*8f8a0*/  IMAD.X R39, RZ, RZ, RZ, P0 ;  /* 0x000000ffff277224 */ /* 0x000fe200000e06ff */
[----:B------:R-:W-:Y:S01]  /*8f8b0*/  IADD3 R35, PT, PT, R43, R2, RZ ;  /* 0x000000022b237210 */ /* 0x000fe20007ffe0ff */
[----:B------:R-:W-:Y:S02]  /*8f8c0*/  IMAD.MOV.U32 R0, RZ, RZ, RZ ;  /* 0x000000ffff007224 */ /* 0x000fe400078e00ff */
[----:B------:R-:W-:Y:S01]  /*8f8d0*/  IMAD.WIDE.U32 R38, R102, R87, R38 ;  /* 0x0000005766267225 */ /* 0x000fe200078e0026 */
[----:B------:R-:W-:-:S03]  /*8f8e0*/  IADD3 R34, P1, PT, R35, R34, RZ ;  /* 0x0000002223227210 */ /* 0x000fc60007f3e0ff */
[----:B------:R-:W-:-:S04]  /*8f8f0*/  IMAD.WIDE.U32 R36, R9, R108, R36 ;  /* 0x0000006c09247225 */ /* 0x000fc800078e0024 */
[----:B------:R-:W-:Y:S02]  /*8f900*/  IMAD.IADD R3, R59, 0x1, R39 ;  /* 0x000000013b037824 */ /* 0x000fe400078e0227 */
[----:B------:R-:W-:Y:S02]  /*8f910*/  IMAD.X R35, RZ, RZ, RZ, P1 ;  /* 0x000000ffff237224 */ /* 0x000fe400008e06ff */
[----:B------:R-:W-:Y:S01]  /*8f920*/  IMAD.MOV.U32 R39, RZ, RZ, RZ ;  /* 0x000000ffff277224 */ /* 0x000fe200078e00ff */
[----:B------:R-:W-:Y:S01]  /*8f930*/  IADD3 R36, P0, PT, R3, R36, RZ ;  /* 0x0000002403247210 */ /* 0x000fe20007f1e0ff */
[----:B------:R-:W-:Y:S02]  /*8f940*/  HFMA2 R3, -RZ, RZ, 0, 0 ;  /* 0x00000000ff037431 */ /* 0x000fe400000001ff */
[----:B------:R-:W-:-:S04]  /*8f950*/  IMAD.WIDE.U32 R34, R81, R73, R34 ;  /* 0x0000004951227225 */ /* 0x000fc800078e0022 */
[----:B------:R-:W-:Y:S02]  /*8f960*/  IMAD.IADD R2, R51, 0x1, R37 ;  /* 0x0000000133027824 */ /* 0x000fe400078e0225 */
[----:B------:R-:W-:-:S04]  /*8f970*/  IMAD.WIDE.U32 R38, R99, R85, R38 ;  /* 0x0000005563267225 */ /* 0x000fc800078e0026 */
[----:B------:R-:W-:Y:S01]  /*8f980*/  IMAD.X R37, RZ, RZ, RZ, P0 ;  /* 0x000000ffff257224 */ /* 0x000fe200000e06ff */
[----:B------:R-:W-:Y:S01]  /*8f990*/  IADD3 R39, PT, PT, R39, R83, RZ ;  /* 0x0000005327277210 */ /* 0x000fe20007ffe0ff */
[----:B------:R-:W-:Y:S02]  /*8f9a0*/  IMAD.IADD R35, R44, 0x1, R35 ;  /* 0x000000012c237824 */ /* 0x000fe400078e0223 */
[----:B------:R-:W-:-:S03]  /*8f9b0*/  IMAD.WIDE.U32 R2, R9, R111, R2 ;  /* 0x0000006f09027225 */ /* 0x000fc600078e0002 */
[----:B------:R-:W-:Y:S01]  /*8f9c0*/  IADD3 R38, P0, PT, R35, R38, RZ ;  /* 0x0000002623267210 */ /* 0x000fe20007f1e0ff */
[----:B------:R-:W-:-:S04]  /*8f9d0*/  IMAD.WIDE.U32 R36, R105, R87, R36 ;  /* 0x0000005769247225 */ /* 0x000fc800078e0024 */
[----:B------:R-:W-:Y:S01]  /*8f9e0*/  IMAD.IADD R52, R0, 0x1, R3 ;  /* 0x0000000100347824 */ /* 0x000fe200078e0203 */
[----:B------:R-:W-:Y:S01]  /*8f9f0*/  IADD3 R36, P1, PT, R39, R36, RZ ;  /* 0x0000002427247210 */ /* 0x000fe20007f3e0ff */
[----:B------:R-:W-:Y:S02]  /*8fa00*/  IMAD.IADD R3, R5, 0x1, R37 ;  /* 0x0000000105037824 */ /* 0x000fe400078e0225 */
[----:B------:R-:W-:Y:S02]  /*8fa10*/  IMAD.X R39, RZ, RZ, RZ, P0 ;  /* 0x000000ffff277224 */ /* 0x000fe400000e06ff */
[----:B------:R-:W-:Y:S01]  /*8fa20*/  IMAD.X R37, RZ, RZ, RZ, P1 ;  /* 0x000000ffff257224 */ /* 0x000fe200008e06ff */
[----:B------:R-:W-:Y:S01]  /*8fa30*/  IADD3 R2, P0, PT, R3, R2, RZ ;  /* 0x0000000203027210 */ /* 0x000fe20007f1e0ff */
[----:B------:R-:W-:Y:S02]  /*8fa40*/  IMAD R61, R34, R42, RZ ;  /* 0x0000002a223d7224 */ /* 0x000fe400078e02ff */
[----:B------:R-:W-:Y:S01]  /*8fa50*/  IMAD.MOV.U32 R35, RZ, RZ, RZ ;  /* 0x000000ffff237224 */ /* 0x000fe200078e00ff */
[----:B------:R-:W-:Y:S01]  /*8fa60*/  IADD3.X R3, PT, PT, RZ, RZ, RZ, P0, !PT ;  /* 0x000000ffff037210 */ /* 0x000fe200007fe4ff */
[----:B------:R-:W-:-:S04]  /*8fa70*/  IMAD.WIDE.U32 R52, R9, R114, R52 ;  /* 0x0000007209347225 */ /* 0x000fc800078e0034 */
[----:B------:R-:W-:-:S04]  /*8fa80*/  IMAD.WIDE.U32 R36, R102, R85, R36 ;  /* 0x0000005566247225 */ /* 0x000fc800078e0024 */
[----:B------:R-:W-:Y:S01]  /*8fa90*/  IMAD.HI.U32 R4, R61, R72, R34 ;  /* 0x000000483d047227 */ /* 0x000fe200078e0022 */
[----:B------:R-:W-:-:S03]  /*8faa0*/  IADD3 R34, PT, PT, R121, R53, RZ ;  /* 0x0000003579227210 */ /* 0x000fc60007ffe0ff */
[----:B------:R-:W-:-:S04]  /*8fab0*/  IMAD.WIDE.U32 R2, R108, R87, R2 ;  /* 0x000000576c027225 */ /* 0x000fc800078e0002 */
[----:B------:R-:W-:Y:S02]  /*8fac0*/  IMAD.IADD R37, R59, 0x1, R37 ;  /* 0x000000013b257824 */ /* 0x000fe400078e0225 */
[----:B------:R-:W-:Y:S02]  /*8fad0*/  IMAD.IADD R41, R43, 0x1, R4 ;  /* 0x000000012b297824 */ /* 0x000fe400078e0204 */
[----:B------:R-:W-:Y:S01]  /*8fae0*/  IMAD.WIDE.U32 R38, R81, R74, R38 ;  /* 0x0000004a51267225 */ /* 0x000fe200078e0026 */
[----:B------:R-:W-:-:S03]  /*8faf0*/  IADD3 R2, P1, PT, R37, R2, RZ ;  /* 0x0000000225027210 */ /* 0x000fc60007f3e0ff */
[----:B------:R-:W-:Y:S01]  /*8fb00*/  IMAD.WIDE.U32 R34, R9, R117, R34 ;  /* 0x0000007509227225 */ /* 0x000fe200078e0022 */
[----:B------:R-:W-:-:S03]  /*8fb10*/  IADD3 R38, P2, PT, R41, R38, RZ ;  /* 0x0000002629267210 */ /* 0x000fc60007f5e0ff */
[----:B------:R-:W-:Y:S02]  /*8fb20*/  IMAD.MOV.U32 R37, RZ, RZ, RZ ;  /* 0x000000ffff257224 */ /* 0x000fe400078e00ff */
[----:B------:R-:W-:Y:S01]  /*8fb30*/  IMAD.IADD R40, R123, 0x1, R35 ;  /* 0x000000017b287824 */ /* 0x000fe200078e0223 */
[----:B------:R-:W-:Y:S01]  /*8fb40*/  IADD3 R35, PT, PT, R45, R39, RZ ;  /* 0x000000272d237210 */ /* 0x000fe20007ffe0ff */
[----:B------:R-:W-:Y:S01]  /*8fb50*/  IMAD.IADD R53, R51, 0x1, R3 ;  /* 0x0000000133357824 */ /* 0x000fe200078e0203 */
[----:B------:R-:W-:Y:S01]  /*8fb60*/  IADD3.X R39, PT, PT, RZ, RZ, RZ, P2, !PT ;  /* 0x000000ffff277210 */ /* 0x000fe200017fe4ff */
[----:B------:R-:W-:-:S03]  /*8fb70*/  IMAD.WIDE.U32 R36, R99, R64, R36 ;  /* 0x0000004063247225 */ /* 0x000fc600078e0024 */
[----:B------:R-:W-:Y:S01]  /*8fb80*/  IADD3 R52, P0, PT, R53, R52, RZ ;  /* 0x0000003435347210 */ /* 0x000fe20007f1e0ff */
[----:B------:R-:W-:Y:S02]  /*8fb90*/  IMAD.MOV.U32 R41, RZ, RZ, RZ ;  /* 0x000000ffff297224 */ /* 0x000fe400078e00ff */
[----:B------:R-:W-:Y:S01]  /*8fba0*/  IMAD.X R3, RZ, RZ, RZ, P1 ;  /* 0x000000ffff037224 */ /* 0x000fe200008e06ff */
[----:B------:R-:W-:Y:S01]  /*8fbb0*/  IADD3 R36, P1, PT, R35, R36, RZ ;  /* 0x0000002423247210 */ /* 0x000fe20007f3e0ff */
[----:B------:R-:W-:Y:S01]  /*8fbc0*/  IMAD.WIDE.U32 R40, R9, R120, R40 ;  /* 0x0000007809287225 */ /* 0x000fe200078e0028 */
[----:B------:R-:W-:-:S03]  /*8fbd0*/  IADD3 R9, PT, PT, R37, R6, RZ ;  /* 0x0000000625097210 */ /* 0x000fc60007ffe0ff */
[----:B------:R-:W-:-:S04]  /*8fbe0*/  IMAD.WIDE.U32 R2, R105, R85, R2 ;  /* 0x0000005569027225 */ /* 0x000fc800078e0002 */
[----:B------:R-:W-:-:S04]  /*8fbf0*/  IMAD.WIDE.U32 R38, R61, R73, R38 ;  /* 0x000000493d267225 */ /* 0x000fc800078e0026 */
[----:B------:R-:W-:Y:S01]  /*8fc00*/  IMAD.X R53, RZ, RZ, RZ, P0 ;  /* 0x000000ffff357224 */ /* 0x000fe200000e06ff */
[----:B------:R-:W-:Y:S01]  /*8fc10*/  IADD3 R2, P0, PT, R9, R2, RZ ;  /* 0x0000000209027210 */ /* 0x000fe20007f1e0ff */
[----:B------:R-:W-:Y:S01]  /*8fc20*/  IMAD.X R37, RZ, RZ, RZ, P1 ;  /* 0x000000ffff257224 */ /* 0x000fe200008e06ff */
[----:B------:R-:W-:Y:S01]  /*8fc30*/  IADD3 R9, PT, PT, R44, R39, RZ ;  /* 0x000000272c097210 */ /* 0x000fe20007ffe0ff */
        /* <DEDUP_REMOVED lines=22> */
[----:B------:R-:W-:Y:S02]  /*8fda0*/  IMAD.IADD R39, R51, 0x1, R39 ;  /* 0x0000000133277824 */ /* 0x000fe400078e0227 */
[----:B------:R-:W-:Y:S02]  /*8fdb0*/  HFMA2 R9, -RZ, RZ, 0, 0 ;  /* 0x00000000ff097431 */ /* 0x000fe400000001ff */
[----:B------:R-:W-:Y:S01]  /*8fdc0*/  IMAD.WIDE.U32 R34, R114, R87, R34 ;  /* 0x0000005772227225 */ /* 0x000fe200078e0022 */
[----:B------:R-:W-:-:S03]  /*8fdd0*/  IADD3 R53, PT, PT, R45, R37, RZ ;  /* 0x000000252d357210 */ /* 0x000fc60007ffe0ff */
[----:B------:R-:W-:Y:S01]  /*8fde0*/  IMAD.MOV.U32 R3, RZ, RZ, RZ ;  /* 0x000000ffff037224 */ /* 0x000fe200078e00ff */
        /* <DEDUP_REMOVED lines=8> */
[----:B------:R-:W-:Y:S01]  /*8fe70*/  IMAD.X R35, RZ, RZ, RZ, P0 ;  /* 0x000000ffff237224 */ /* 0x000fe200000e06ff */
[----:B------:R-:W-:Y:S01]  /*8fe80*/  IADD3 R38, P1, PT, R37, R38, RZ ;  /* 0x0000002625267210 */ /* 0x000fe20007f3e0ff */
[----:B------:R-:W-:Y:S01]  /*8fe90*/  IMAD.X R37, RZ, RZ, RZ, P2 ;  /* 0x000000ffff257224 */ /* 0x000fe200010e06ff */
[----:B------:R-:W-:Y:S01]  /*8fea0*/  IADD3 R40, P0, PT, R93, R40, RZ ;  /* 0x000000285d287210 */ /* 0x000fe20007f1e0ff */
[----:B------:R-:W-:-:S02]  /*8feb0*/  IMAD.MOV.U32 R4, RZ, RZ, RZ ;  /* 0x000000ffff047224 */ /* 0x000fc400078e00ff */
        /* <DEDUP_REMOVED lines=11> */
[----:B------:R-:W-:Y:S01]  /*8ff70*/  IMAD R3, R36, R42, RZ ;  /* 0x0000002a24037224 */ /* 0x000fe200078e02ff */
[----:B------:R-:W-:Y:S01]  /*8ff80*/  MOV R2, RZ ;  /* 0x000000ff00027202 */ /* 0x000fe20000000f00 */
        /* <DEDUP_REMOVED lines=14> */
[----:B------:R-:W-:-:S04]  /*90070*/  IMAD.WIDE.U32 R52, R61, R75, R52 ;  /* 0x0000004b3d347225 */ /* 0x000fc800078e0034 */
[----:B------:R-:W-:Y:S01]  /*90080*/  IMAD.X R37, RZ, RZ, RZ, P0 ;  /* 0x000000ffff257224 */ /* 0x000fe200000e06ff */
[----:B------:R-:W-:Y:S01]  /*90090*/  IADD3 R34, P0, PT, R39, R34, RZ ;  /* 0x0000002227227210 */ /* 0x000fe20007f1e0ff */
[----:B------:R-:W-:Y:S01]  /*900a0*/  IMAD.WIDE.U32 R40, R114, R85, R40 ;  /* 0x0000005572287225 */ /* 0x000fe200078e0028 */
[----:B------:R-:W-:-:S03]  /*900b0*/  IADD3 R52, P2, PT, R89, R52, RZ ;  /* 0x0000003459347210 */ /* 0x000fc60007f5e0ff */
[----:B------:R-:W-:Y:S01]  /*900c0*/  IMAD.MOV.U32 R39, RZ, RZ, RZ ;  /* 0x000000ffff277224 */ /* 0x000fe200078e00ff */
[----:B------:R-:W-:Y:S01]  /*900d0*/  IADD3 R40, P1, PT, R35, R40, RZ ;  /* 0x0000002823287210 */ /* 0x000fe20007f3e0ff */
[----:B------:R-:W-:Y:S02]  /*900e0*/  IMAD.IADD R89, R46, 0x1, R53 ;  /* 0x000000012e597824 */ /* 0x000fe400078e0235 */
[----:B------:R-:W-:-:S04]  /*900f0*/  IMAD.WIDE.U32 R38, R99, R66, R38 ;  /* 0x0000004263267225 */ /* 0x000fc800078e0026 */
[----:B------:R-:W-:Y:S01]  /*90100*/  IMAD.X R35, RZ, RZ, RZ, P0 ;  /* 0x000000ffff237224 */ /* 0x000fe200000e06ff */
[----:B------:R-:W-:Y:S01]  /*90110*/  IADD3 R39, PT, PT, R39, R2, RZ ;  /* 0x0000000227277210 */ /* 0x000fe20007ffe0ff */
[----:B------:R-:W-:Y:S01]  /*90120*/  IMAD.WIDE.U32 R36, R120, R87, R36 ;  /* 0x0000005778247225 */ /* 0x000fe200078e0024 */
[----:B------:R-:W-:-:S03]  /*90130*/  IADD3 R38, P3, PT, R93, R38, RZ ;  /* 0x000000265d267210 */ /* 0x000fc60007f7e0ff */
[----:B------:R-:W-:Y:S02]  /*90140*/  IMAD.IADD R41, R121, 0x1, R41 ;  /* 0x0000000179297824 */ /* 0x000fe400078e0229 */
[----:B------:R-:W-:Y:S02]  /*90150*/  IMAD.X R53, RZ, RZ, RZ, P2 ;  /* 0x000000ffff357224 */ /* 0x000fe400010e06ff */
[----:B------:R-:W-:Y:S01]  /*90160*/  IMAD.WIDE.U32 R34, R105, R63, R34 ;  /* 0x0000003f69227225 */ /* 0x000fe200078e0022 */
[----:B------:R-:W-:-:S03]  /*90170*/  IADD3 R36, P0, PT, R41, R36, RZ ;  /* 0x0000002429247210 */ /* 0x000fc60007f1e0ff */
        /* <DEDUP_REMOVED lines=8> */
[----:B------:R-:W-:-:S02]  /*90200*/  IMAD.IADD R35, R5, 0x1, R35 ;  /* 0x0000000105237824 */ /* 0x000fc400078e0223 */
        /* <DEDUP_REMOVED lines=12> */
[----:B------:R-:W-:-:S04]  /*902d0*/  IMAD.WIDE.U32 R34, R102, R66, R34 ;  /* 0x0000004266227225 */ /* 0x000fc800078e0022 */
[----:B------:R-:W-:Y:S01]  /*902e0*/  IMAD.IADD R95, R48, 0x1, R39 ;  /* 0x00000001305f7824 */ /* 0x000fe200078e0227 */
[----:B------:R-:W-:Y:S01]  /*902f0*/  IADD3 R35, PT, PT, R59, R35, RZ ;  /* 0x000000233b237210 */ /* 0x000fe20007ffe0ff */
[----:B------:R-:W-:Y:S02]  /*90300*/  IMAD.IADD R87, R45, 0x1, R53 ;  /* 0x000000012d577824 */ /* 0x000fe400078e0235 */
[----:B------:R-:W-:-:S04]  /*90310*/  IMAD.WIDE.U32 R40, R108, R63, R40 ;  /* 0x0000003f6c287225 */ /* 0x000fc800078e0028 */
[----:B------:R-:W-:Y:S01]  /*90320*/  IMAD.WIDE.U32 R54, R61, R76, R54 ;  /* 0x0000004c3d367225 */ /* 0x000fe200078e0036 */
[----:B------:R-:W-:-:S03]  /*90330*/  IADD3 R40, P2, PT, R35, R40, RZ ;  /* 0x0000002823287210 */ /* 0x000fc60007f5e0ff */
[----:B------:R-:W-:Y:S01]  /*90340*/  IMAD.X R37, RZ, RZ, RZ, P1 ;  /* 0x000000ffff257224 */ /* 0x000fe200008e06ff */
[----:B------:R-:W-:Y:S01]  /*90350*/  IADD3 R93, PT, PT, R47, R55, RZ ;  /* 0x000000372f5d7210 */ /* 0x000fe20007ffe0ff */
[----:B------:R-:W-:Y:S02]  /*90360*/  IMAD.X R39, RZ, RZ, RZ, P0 ;  /* 0x000000ffff277224 */ /* 0x000fe400000e06ff */
[----:B------:R-:W-:Y:S01]  /*90370*/  IMAD.X R53, RZ, RZ, RZ, P4 ;  /* 0x000000ffff357224 */ /* 0x000fe200020e06ff */
[----:B------:R-:W-:Y:S01]  /*90380*/  IADD3 R54, P4, PT, R87, R54, RZ ;  /* 0x0000003657367210 */ /* 0x000fe20007f9e0ff */
[----:B------:R-:W-:Y:S02]  /*90390*/  IMAD.IADD R41, R51, 0x1, R41 ;  /* 0x0000000133297824 */ /* 0x000fe400078e0229 */
[----:B------:R-:W-:-:S04]  /*903a0*/  IMAD.WIDE.U32 R36, R114, R64, R36 ;  /* 0x0000004072247225 */ /* 0x000fc800078e0024 */
[----:B------:R-:W-:-:S04]  /*903b0*/  IMAD.WIDE.U32 R38, R120, R85, R38 ;  /* 0x0000005578267225 */ /* 0x000fc800078e0026 */
[----:B------:R-:W-:Y:S01]  /*903c0*/  HFMA2 R85, -RZ, RZ, 0, 0 ;  /* 0x00000000ff557431 */ /* 0x000fe200000001ff */
        /* <DEDUP_REMOVED lines=85> */
[----:B------:R-:W-:Y:S01]  /*90920*/  IMAD.IADD R40, R123, 0x1, R55 ;  /* 0x000000017b287824 */ /* 0x000fe200078e0237 */
[----:B------:R-:W-:Y:S01]  /*90930*/  IADD3.X R55, PT, PT, RZ, RZ, RZ, P3, !PT ;  /* 0x000000ffff377210 */ /* 0x000fe20001ffe4ff */
[----:B------:R-:W-:Y:S02]  /*90940*/  IMAD R81, R52, R42, RZ ;  /* 0x0000002a34517224 */ /* 0x000fe400078e02ff */
[----:B------:R-:W-:Y:S01]  /*90950*/  IMAD.MOV.U32 R53, RZ, RZ, RZ ;  /* 0x000000ffff357224 */ /* 0x000fe200078e00ff */
[----:B------:R-:W-:Y:S01]  /*90960*/  IADD3 R40, P2, PT, R40, R95, RZ ;  /* 0x0000005f28287210 */ /* 0x000fe20007f5e0ff */
[----:B------:R-:W-:-:S04]  /*90970*/  IMAD.WIDE.U32 R6, R60, R102, R6 ;  /* 0x000000663c067225 */ /* 0x000fc800078e0006 */
[----:B------:R-:W-:Y:S02]  /*90980*/  IMAD.X R37, RZ, RZ, RZ, P0 ;  /* 0x000000ffff257224 */ /* 0x000fe400000e06ff */
[----:B------:R-:W-:Y:S02]  /*90990*/  IMAD.X R39, RZ, RZ, RZ, P1 ;  /* 0x000000ffff277224 */ /* 0x000fe400008e06ff */
[----:B------:R-:W-:Y:S02]  /*909a0*/  IMAD.IADD R41, R50, 0x1, R41 ;  /* 0x0000000132297824 */ /* 0x000fe400078e0229 */
        /* <DEDUP_REMOVED lines=14> */
[----:B------:R-:W-:-:S03]  /*90a90*/  IMAD.WIDE.U32 R54, R114, R66, R54 ;  /* 0x0000004272367225 */ /* 0x000fc600078e0036 */
[----:B------:R-:W-:Y:S01]  /*90aa0*/  IADD3.X R39, PT, PT, RZ, RZ, RZ, P4, !PT ;  /* 0x000000ffff277210 */ /* 0x000fe200027fe4ff */
[----:B------:R-:W-:Y:S01]  /*90ab0*/  IMAD.X R7, RZ, RZ, RZ, P1 ;  /* 0x000000ffff077224 */ /* 0x000fe200008e06ff */
[----:B------:R-:W-:Y:S01]  /*90ac0*/  IADD3 R52, P3, PT, R37, R54, RZ ;  /* 0x0000003625347210 */ /* 0x000fe20007f7e0ff */
[----:B------:R-:W-:Y:S01]  /*90ad0*/  IMAD.IADD R59, R46, 0x1, R35 ;  /* 0x000000012e3b7824 */ /* 0x000fe200078e0223 */
[----:B------:R-:W-:Y:S01]  /*90ae0*/  IADD3.X R35, PT, PT, RZ, RZ, RZ, P5, !PT ;  /* 0x000000ffff237210 */ /* 0x000fe20002ffe4ff */
[----:B------:R-:W-:Y:S01]  /*90af0*/  IMAD.IADD R63, R9, 0x1, R41 ;  /* 0x00000001093f7824 */ /* 0x000fe200078e0229 */
[----:B------:R-:W-:Y:S01]  /*90b00*/  IADD3.X R41, PT, PT, RZ, RZ, RZ, P0, !PT ;  /* 0x000000ffff297210 */ /* 0x000fe200007fe4ff */
[----:B------:R-:W-:Y:S02]  /*90b10*/  IMAD.IADD R55, R121, 0x1, R55 ;  /* 0x0000000179377824 */ /* 0x000fe400078e0237 */
[----:B------:R-:W-:Y:S02]  /*90b20*/  IMAD.IADD R9, R43, 0x1, R56 ;  /* 0x000000012b097824 */ /* 0x000fe400078e0238 */
[----:B------:R-:W-:Y:S01]  /*90b30*/  IMAD.WIDE.U32 R6, R87, R74, R6 ;  /* 0x0000004a57067225 */ /* 0x000fe200078e0006 */
[----:B------:R-:W-:-:S03]  /*90b40*/  IADD3 R40, P5, PT, R55, R40, RZ ;  /* 0x0000002837287210 */ /* 0x000fc60007fbe0ff */
[----:B------:R-:W-:-:S04]  /*90b50*/  IMAD.WIDE.U32 R34, R60, R105, R34 ;  /* 0x000000693c227225 */ /* 0x000fc800078e0022 */
[----:B------:R-:W-:Y:S01]  /*90b60*/  IMAD.X R37, RZ, RZ, RZ, P2 ;  /* 0x000000ffff257224 */ /* 0x000fe200010e06ff */
[----:B------:R-:W-:Y:S01]  /*90b70*/  IADD3 R6, P2, PT, R9, R6, RZ ;  /* 0x0000000609067210 */ /* 0x000fe20007f5e0ff */
        /* <DEDUP_REMOVED lines=14> */
[----:B------:R-:W-:Y:S01]  /*90c60*/  IMAD.IADD R35, R0, 0x1, R35 ;  /* 0x0000000100237824 */ /* 0x000fe200078e0223 */
[----:B------:R-:W-:Y:S01]  /*90c70*/  IADD3.X R7, PT, PT, RZ, RZ, RZ, P2, !PT ;  /* 0x000000ffff077210 */ /* 0x000fe200017fe4ff */
[----:B------:R-:W-:Y:S01]  /*90c80*/  IMAD.X R53, RZ, RZ, RZ, P0 ;  /* 0x000000ffff357224 */ /* 0x000fe200000e06ff */
[----:B------:R-:W-:Y:S01]  /*90c90*/  IADD3.X R37, PT, PT, RZ, RZ, RZ, P4, !PT ;  /* 0x000000ffff257210 */ /* 0x000fe200027fe4ff */
[----:B------:R-:W-:Y:S01]  /*90ca0*/  IMAD.IADD R38, R123, 0x1, R55 ;  /* 0x000000017b267824 */ /* 0x000fe200078e0237 */
[----:B------:R-:W-:Y:S01]  /*90cb0*/  IADD3 R34, P5, PT, R35, R54, RZ ;  /* 0x0000003623227210 */ /* 0x000fe20007fbe0ff */
[----:B------:R-:W-:Y:S01]  /*90cc0*/  IMAD.X R41, RZ, RZ, RZ, P3 ;  /* 0x000000ffff297224 */ /* 0x000fe200018e06ff */
[----:B------:R-:W-:Y:S01]  /*90cd0*/  IADD3 R56, P0, PT, R56, R5, RZ ;  /* 0x0000000538387210 */ /* 0x000fe20007f1e0ff */
[----:B------:R-:W-:Y:S01]  /*90ce0*/  IMAD.WIDE.U32 R54, R3, R76, R52 ;  /* 0x0000004c03367225 */ /* 0x000fe200078e0034 */
[----:B------:R-:W-:-:S03]  /*90cf0*/  IADD3 R38, P6, PT, R38, R63, RZ ;  /* 0x0000003f26267210 */ /* 0x000fc60007fde0ff */
[----:B------:R-:W-:Y:S01]  /*90d00*/  IMAD.WIDE.U32 R40, R60, R108, R40 ;  /* 0x0000006c3c287225 */ /* 0x000fe200078e0028 */
[----:B------:R-:W-:-:S03]  /*90d10*/  IADD3.X R39, PT, PT, RZ, RZ, RZ, P6, !PT ;  /* 0x000000ffff277210 */ /* 0x000fc600037fe4ff */
[----:B------:R-:W-:Y:S02]  /*90d20*/  IMAD.X R35, RZ, RZ, RZ, P5 ;  /* 0x000000ffff237224 */ /* 0x000fe400028e06ff */
[----:B------:R-:W-:Y:S01]  /*90d30*/  IMAD.WIDE.U32 R52, R81, R73, R6 ;  /* 0x0000004951347225 */ /* 0x000fe200078e0006 */
[----:B------:R-:W-:Y:S02]  /*90d40*/  IADD3.X R7, PT, PT, RZ, RZ, RZ, P1, !PT ;  /* 0x000000ffff077210 */ /* 0x000fe40000ffe4ff */
[----:B------:R-:W-:Y:S01]  /*90d50*/  IADD3 R6, P3, PT, R9, R54, RZ ;  /* 0x0000003609067210 */ /* 0x000fe20007f7e0ff */
[----:B------:R-:W-:-:S04]  /*90d60*/  IMAD.WIDE.U32 R36, R57, R78, R36 ;  /* 0x0000004e39247225 */ /* 0x000fc800078e0024 */
[----:B------:R-:W-:Y:S02]  /*90d70*/  IMAD.IADD R55, R47, 0x1, R55 ;  /* 0x000000012f377824 */ /* 0x000fe400078e0237 */
[----:B------:R-:W-:Y:S01]  /*90d80*/  IMAD.IADD R51, R51, 0x1, R41 ;  /* 0x0000000133337824 */ /* 0x000fe200078e0229 */
        /* <DEDUP_REMOVED lines=14> */
[----:B------:R-:W-:Y:S01]  /*90e70*/  IMAD.IADD R9, R44, 0x1, R53 ;  /* 0x000000012c097824 */ /* 0x000fe200078e0235 */
[----:B------:R-:W-:Y:S01]  /*90e80*/  IADD3.X R35, PT, PT, RZ, RZ, RZ, P6, !PT ;  /* 0x000000ffff237210 */ /* 0x000fe200037fe4ff */
[----:B------:R-:W-:-:S02]  /*90e90*/  IMAD.IADD R7, R46, 0x1, R7 ;  /* 0x000000012e077824 */ /* 0x000fc400078e0207 */
[----:B------:R-:W-:Y:S01]  /*90ea0*/  IMAD.WIDE.U32 R36, R3, R77, R36 ;  /* 0x0000004d03247225 */ /* 0x000fe200078e0024 */
[----:B------:R-:W-:-:S03]  /*90eb0*/  IADD3 R6, P5, PT, R9, R6, RZ ;  /* 0x0000000609067210 */ /* 0x000fc60007fbe0ff */
[----:B------:R-:W-:Y:S01]  /*90ec0*/  IMAD R5, R52, R42, RZ ;  /* 0x0000002a34057224 */ /* 0x000fe200078e02ff */
[----:B------:R-:W-:Y:S01]  /*90ed0*/  IADD3 R36, P1, PT, R7, R36, RZ ;  /* 0x0000002407247210 */ /* 0x000fe20007f3e0ff */
[----:B------:R-:W-:Y:S01]  /*90ee0*/  IMAD.MOV.U32 R53, RZ, RZ, RZ ;  /* 0x000000ffff357224 */ /* 0x000fe200078e00ff */
[----:B------:R-:W-:Y:S01]  /*90ef0*/  IADD3.X R7, PT, PT, RZ, RZ, RZ, P2, !PT ;  /* 0x000000ffff077210 */ /* 0x000fe200017fe4ff */
[----:B------:R-:W-:Y:S02]  /*90f00*/  IMAD.X R41, RZ, RZ, RZ, P4 ;  /* 0x000000ffff297224 */ /* 0x000fe400020e06ff */
[----:B------:R-:W-:-:S04]  /*90f10*/  IMAD.HI.U32 R58, R5, R72, R52 ;  /* 0x00000048053a7227 */ /* 0x000fc800078e0034 */
[----:B------:R-:W-:-:S04]  /*90f20*/  IMAD.WIDE.U32 R40, R60, R111, R40 ;  /* 0x0000006f3c287225 */ /* 0x000fc800078e0028 */
[----:B------:R-:W-:-:S04]  /*90f30*/  IMAD.WIDE.U32 R34, R57, R79, R34 ;  /* 0x0000004f39227225 */ /* 0x000fc800078e0022 */
[----:B------:R-:W-:Y:S02]  /*90f40*/  IMAD.IADD R53, R2, 0x1, R39 ;  /* 0x0000000102357824 */ /* 0x000fe400078e0227 */
        /* <DEDUP_REMOVED lines=9> */
[----:B------:R-:W-:Y:S01]  /*90fe0*/  IADD3.X R37, PT, PT, RZ, RZ, RZ, P1, !PT ;  /* 0x000000ffff257210 */ /* 0x000fe20000ffe4ff */
[----:B------:R-:W-:Y:S01]  /*90ff0*/  IMAD.X R7, RZ, RZ, RZ, P5 ;  /* 0x000000ffff077224 */ /* 0x000fe200028e06ff */
        /* <DEDUP_REMOVED lines=15> */
[----:B------:R-:W-:-:S04]  /*910f0*/  IMAD.WIDE.U32 R6, R60, R114, R38 ;  /* 0x000000723c067225 */ /* 0x000fc800078e0026 */
[----:B------:R-:W-:Y:S02]  /*91100*/  IMAD.X R37, RZ, RZ, RZ, P3 ;  /* 0x000000ffff257224 */ /* 0x000fe400018e06ff */
[----:B------:R-:W-:Y:S02]  /*91110*/  IMAD.X R35, RZ, RZ, RZ, P5 ;  /* 0x000000ffff237224 */ /* 0x000fe400028e06ff */
[----:B------:R-:W-:Y:S01]  /*91120*/  IMAD.WIDE.U32 R52, R3, R78, R52 ;  /* 0x0000004e03347225 */ /* 0x000fe200078e0034 */
[----:B------:R-:W-:-:S03]  /*91130*/  IADD3 R0, P3, PT, R37, R6, RZ ;  /* 0x0000000625007210 */ /* 0x000fc60007f7e0ff */
[----:B------:R-:W-:Y:S01]  /*91140*/  IMAD.IADD R121, R121, 0x1, R7 ;  /* 0x0000000179797824 */ /* 0x000fe200078e0207 */
[----:B------:R-:W-:Y:S01]  /*91150*/  IADD3 R38, P5, PT, R9, R52, RZ ;  /* 0x0000003409267210 */ /* 0x000fe20007fbe0ff */
[----:B------:R-:W-:Y:S01]  /*91160*/  IMAD.WIDE.U32 R6, R120, R65, R34 ;  /* 0x0000004178067225 */ /* 0x000fe200078e0022 */
[----:B------:R-:W-:Y:S02]  /*91170*/  IADD3.X R35, PT, PT, RZ, RZ, RZ, P0, !PT ;  /* 0x000000ffff237210 */ /* 0x000fe400007fe4ff */
[----:B------:R-:W-:Y:S01]  /*91180*/  IADD3 R52, PT, PT, R49, R53, RZ ;  /* 0x0000003531347210 */ /* 0x000fe20007ffe0ff */
[----:B------:R-:W-:Y:S01]  /*91190*/  IMAD.X R37, RZ, RZ, RZ, P1 ;  /* 0x000000ffff257224 */ /* 0x000fe200008e06ff */
[----:B------:R-:W-:Y:S01]  /*911a0*/  IADD3 R35, P0, PT, R35, R0, RZ ;  /* 0x0000000023237210 */ /* 0x000fe20007f1e0ff */
[----:B------:R-:W-:Y:S01]  /*911b0*/  IMAD.X R41, RZ, RZ, RZ, P4 ;  /* 0x000000ffff297224 */ /* 0x000fe200020e06ff */
[----:B------:R-:W-:Y:S01]  /*911c0*/  IADD3 R34, P1, PT, R52, R51, RZ ;  /* 0x0000003334227210 */ /* 0x000fe20007f3e0ff */
[----:B------:R-:W-:-:S04]  /*911d0*/  IMAD.WIDE.U32 R36, R5, R73, R36 ;  /* 0x0000004905247225 */ /* 0x000fc800078e0024 */
[----:B------:R-:W-:Y:S01]  /*911e0*/  IMAD.X R0, RZ, RZ, RZ, P2 ;  /* 0x000000ffff007224 */ /* 0x000fe200010e06ff */
[----:B------:R-:W-:Y:S01]  /*911f0*/  IADD3 R9, PT, PT, R44, R37, RZ ;  /* 0x000000252c097210 */ /* 0x000fe20007ffe0ff */
[----:B------:R-:W-:Y:S02]  /*91200*/  IMAD.X R39, RZ, RZ, RZ, P5 ;  /* 0x000000ffff277224 */ /* 0x000fe400028e06ff */
        /* <DEDUP_REMOVED lines=10> */
[----:B------:R-:W-:Y:S02]  /*912b0*/  IMAD R42, R36, R42, RZ ;  /* 0x0000002a242a7224 */ /* 0x000fe400078e02ff */
[----:B------:R-:W-:Y:S01]  /*912c0*/  IMAD.MOV.U32 R37, RZ, RZ, RZ ;  /* 0x000000ffff257224 */ /* 0x000fe200078e00ff */
[----:B------:R-:W-:Y:S01]  /*912d0*/  IADD3 R34, P2, PT, R39, R34, RZ ;  /* 0x0000002227227210 */ /* 0x000fe20007f5e0ff */
[----:B------:R-:W-:Y:S01]  /*912e0*/  IMAD.X R3, RZ, RZ, RZ, P1 ;  /* 0x000000ffff037224 */ /* 0x000fe200008e06ff */
[----:B------:R-:W-:Y:S01]  /*912f0*/  IADD3.X R39, PT, PT, RZ, RZ, RZ, P4, !PT ;  /* 0x000000ffff277210 */ /* 0x000fe200027fe4ff */
[----:B------:R-:W-:Y:S01]  /*91300*/  IMAD.HI.U32 R36, R42, R72, R36 ;  /* 0x000000482a247227 */ /* 0x000fe200078e0024 */
[----:B------:R-:W-:-:S03]  /*91310*/  IADD3 R9, P1, PT, R9, R54, RZ ;  /* 0x0000003609097210 */ /* 0x000fc60007f3e0ff */
[----:B------:R-:W-:-:S04]  /*91320*/  IMAD.WIDE.U32 R40, R5, R74, R2 ;  /* 0x0000004a05287225 */ /* 0x000fc800078e0002 */
[----:B------:R-:W-:Y:S01]  /*91330*/  IMAD.IADD R43, R43, 0x1, R36 ;  /* 0x000000012b2b7824 */ /* 0x000fe200078e0224 */
[----:B------:R-:W-:Y:S01]  /*91340*/  IADD3 R36, P6, PT, R121, R6, RZ ;  /* 0x0000000679247210 */ /* 0x000fe20007fde0ff */
[----:B------:R-:W-:Y:S01]  /*91350*/  IMAD.X R35, RZ, RZ, RZ, P2 ;  /* 0x000000ffff237224 */ /* 0x000fe200010e06ff */
[----:B------:R-:W-:Y:S01]  /*91360*/  IADD3.X R6, PT, PT, RZ, RZ, RZ, P0, !PT ;  /* 0x000000ffff067210 */ /* 0x000fe200007fe4ff */
[----:B------:R-:W-:Y:S01]  /*91370*/  IMAD.WIDE.U32 R38, R81, R76, R38 ;  /* 0x0000004c51267225 */ /* 0x000fe200078e0026 */
[----:B------:R-:W-:Y:S02]  /*91380*/  IADD3 R52, P2, PT, R43, R40, RZ ;  /* 0x000000282b347210 */ /* 0x000fe40007f5e0ff */
[----:B------:R-:W-:Y:S01]  /*91390*/  IADD3.X R43, PT, PT, RZ, RZ, RZ, P3, !PT ;  /* 0x000000ffff2b7210 */ /* 0x000fe20001ffe4ff */
[----:B------:R-:W-:Y:S01]  /*913a0*/  IMAD.IADD R41, R45, 0x1, R41 ;  /* 0x000000012d297824 */ /* 0x000fe200078e0229 */
[----:B------:R-:W-:Y:S01]  /*913b0*/  IADD3 R39, PT, PT, R47, R39, RZ ;  /* 0x000000272f277210 */ /* 0x000fe20007ffe0ff */
        /* <DEDUP_REMOVED lines=24> */
[----:B------:R-:W-:Y:S02]  /*91540*/  IMAD.IADD R0, R50, 0x1, R35 ;  /* 0x0000000132007824 */ /* 0x000fe400078e0223 */
[----:B------:R-:W-:-:S03]  /*91550*/  IMAD.WIDE.U32 R34, R42, R74, R52 ;  /* 0x0000004a2a227225 */ /* 0x000fc600078e0034 */
        /* <DEDUP_REMOVED lines=17> */
[----:B------:R-:W-:Y:S01]  /*91670*/  IMAD.IADD R37, R123, 0x1, R37 ;  /* 0x000000017b257824 */ /* 0x000fe200078e0225 */
        /* <DEDUP_REMOVED lines=14> */
[----:B------:R-:W-:Y:S01]  /*91760*/  IADD3 R0, P4, PT, R0, R43, RZ ;  /* 0x0000002b00007210 */ /* 0x000fe20007f9e0ff */
[----:B------:R-:W-:-:S03]  /*91770*/  IMAD.WIDE.U32 R36, R42, R76, R36 ;  /* 0x0000004c2a247225 */ /* 0x000fc600078e0024 */
[----:B------:R-:W-:Y:S01]  /*91780*/  IADD3 R9, P5, PT, R9, R0, RZ ;  /* 0x0000000009097210 */ /* 0x000fe20007fbe0ff */
[----:B------:R-:W-:Y:S01]  /*91790*/  IMAD.IADD R0, R50, 0x1, R39 ;  /* 0x0000000132007824 */ /* 0x000fe200078e0227 */
[----:B------:R-:W-:Y:S01]  /*917a0*/  IADD3.X R39, PT, PT, RZ, RZ, RZ, P2, !PT ;  /* 0x000000ffff277210 */ /* 0x000fe200017fe4ff */
        /* <DEDUP_REMOVED lines=43> */
[----:B------:R-:W-:Y:S02]  /*91a60*/  IADD3 R0, PT, PT, R9, R0, R43 ;  /* 0x0000000009007210 */ /* 0x000fe40007ffe02b */
        /* <DEDUP_REMOVED lines=36> */
.L_x_275:
        /* <DEDUP_REMOVED lines=22> */
.L_x_193:
[----:B------:R-:W-:Y:S01]  /*91e10*/  UISETP.NE.AND UP0, UPT, UR4, URZ, UPT ;  /* 0x000000ff0400728c */ /* 0x000fe2000bf05270 */
[----:B------:R-:W-:Y:S02]  /*91e20*/  MOV R0, RZ ;  /* 0x000000ff00007202 */ /* 0x000fe40000000f00 */
[----:B------:R-:W-:Y:S02]  /*91e30*/  CS2R R2, SRZ ;  /* 0x0000000000027805 */ /* 0x000fe4000001ff00 */
        /* <DEDUP_REMOVED lines=65> */
[----:B------:R-:W-:-:S02]  /*92250*/  IMAD.MOV.U32 R9, RZ, RZ, RZ ;  /* 0x000000ffff097224 */ /* 0x000fc400078e00ff */
[----:B------:R-:W-:Y:S05]  /*92260*/  @!P0 BRA `(.L_x_159) ;  /* 0x0000014000388947 */ /* 0x000fea0003800000 */
[----:B------:R-:W-:-:S04]  /*92270*/  IMAD.WIDE.U32 R2, R25, R25, RZ ;  /* 0x0000001919027225 */ /* 0x000fc800078e00ff */
[----:B------:R-:W-:Y:S01]  /*92280*/  HFMA2 R7, -RZ, RZ, 0, 0 ;  /* 0x00000000ff077431 */ /* 0x000fe200000001ff */
[----:B------:R-:W2:Y:S01]  /*92290*/  LDC R0, c[0x3][0xe0] ;  /* 0x00c03800ff007b82 */ /* 0x000ea20000000800 */
[----:B------:R-:W-:Y:S02]  /*922a0*/  HFMA2 R65, -RZ, RZ, 0, 0 ;  /* 0x00000000ff417431 */ /* 0x000fe400000001ff */
[----:B------:R-:W-:Y:S01]  /*922b0*/  IMAD.MOV.U32 R5, RZ, RZ, RZ ;  /* 0x000000ffff057224 */ /* 0x000fe200078e00ff */
[----:B------:R-:W-:Y:S01]  /*922c0*/  MOV R4, R3 ;  /* 0x0000000300047202 */ /* 0x000fe20000000f00 */
[----:B------:R-:W-:Y:S01]  /*922d0*/  IMAD.MOV.U32 R35, RZ, RZ, RZ ;  /* 0x000000ffff237224 */ /* 0x000fe200078e00ff */
[----:B------:R-:W-:Y:S01]  /*922e0*/  LOP3.LUT R64, R2, 0xfffffffd, RZ, 0xc0, !PT ;  /* 0xfffffffd02407812 */ /* 0x000fe200078ec0ff */
[----:B------:R-:W-:Y:S02]  /*922f0*/  IMAD.MOV.U32 R49, RZ, RZ, RZ ;  /* 0x000000ffff317224 */ /* 0x000fe400078e00ff */
[----:B------:R-:W-:-:S04]  /*92300*/  IMAD.WIDE.U32 R4, R25, R24, R4 ;  /* 0x0000001819047225 */ /* 0x000fc800078e0004 */
[----:B------:R-:W-:Y:S02]  /*92310*/  IMAD.MOV.U32 R6, RZ, RZ, R5 ;  /* 0x000000ffff067224 */ /* 0x000fe400078e0005 */
[----:B------:R-:W-:Y:S02]  /*92320*/  IMAD.MOV.U32 R5, RZ, RZ, RZ ;  /* 0x000000ffff057224 */ /* 0x000fe400078e00ff */
[----:B------:R-:W-:-:S04]  /*92330*/  IMAD.WIDE.U32 R6, R25, R23, R6 ;  /* 0x0000001719067225 */ /* 0x000fc800078e0006 */
[----:B------:R-:W-:-:S04]  /*92340*/  IMAD.WIDE.U32 R4, R25, R24, R4 ;  /* 0x0000001819047225 */ /* 0x000fc800078e0004 */
[----:B------:R-:W-:Y:S01]  /*92350*/  IMAD.MOV.U32 R61, RZ, RZ, RZ ;  /* 0x000000ffff3d7224 */ /* 0x000fe200078e00ff */
[----:B------:R-:W-:Y:S02]  /*92360*/  IADD3 R36, P0, PT, R6, R5, RZ ;  /* 0x0000000506247210 */ /* 0x000fe40007f1e0ff */
[----:B------:R-:W-:Y:S01]  /*92370*/  MOV R6, R7 ;  /* 0x0000000700067202 */ /* 0x000fe20000000f00 */
[----:B------:R-:W-:Y:S02]  /*92380*/  IMAD.MOV.U32 R7, RZ, RZ, RZ ;  /* 0x000000ffff077224 */ /* 0x000fe400078e00ff */
[----:B------:R-:W-:Y:S02]  /*92390*/  IMAD.X R37, RZ, RZ, RZ, P0 ;  /* 0x000000ffff257224 */ /* 0x000fe400000e06ff */
[----:B------:R-:W-:-:S04]  /*923a0*/  IMAD.WIDE.U32 R6, R25, R22, R6 ;  /* 0x0000001619067225 */ /* 0x000fc800078e0006 */
[----:B------:R-:W-:Y:S01]  /*923b0*/  IMAD.WIDE.U32 R36, R24, R24, R36 ;  /* 0x0000001818247225 */ /* 0x000fe200078e0024 */
[----:B------:R-:W-:-:S03]  /*923c0*/  MOV R34, R7 ;  /* 0x0000000700227202 */ /* 0x000fc60000000f00 */
[----:B------:R-:W-:Y:S01]  /*923d0*/  HFMA2 R7, -RZ, RZ, 0, 0 ;  /* 0x00000000ff077431 */ /* 0x000fe200000001ff */
[----:B------:R-:W-:Y:S01]  /*923e0*/  IADD3 R38, P0, PT, R6, R37, RZ ;  /* 0x0000002506267210 */ /* 0x000fe20007f1e0ff */
[----:B------:R-:W-:Y:S02]  /*923f0*/  IMAD.MOV.U32 R6, RZ, RZ, R36 ;  /* 0x000000ffff067224 */ /* 0x000fe400078e0024 */
[----:B------:R-:W-:-:S04]  /*92400*/  IMAD.WIDE.U32 R34, R25, R21, R34 ;  /* 0x0000001519227225 */ /* 0x000fc800078e0022 */
[----:B------:R-:W-:Y:S02]  /*92410*/  IMAD.X R39, RZ, RZ, RZ, P0 ;  /* 0x000000ffff277224 */ /* 0x000fe400000e06ff */
[----:B------:R-:W-:-:S04]  /*92420*/  IMAD.WIDE.U32 R6, R25, R23, R6 ;  /* 0x0000001719067225 */ /* 0x000fc800078e0006 */
[----:B------:R-:W-:-:S05]  /*92430*/  IMAD.WIDE.U32 R36, R24, R23, R38 ;  /* 0x0000001718247225 */ /* 0x000fca00078e0026 */
[----:B------:R-:W-:Y:S02]  /*92440*/  IADD3 R38, P0, PT, R34, R37, RZ ;  /* 0x0000002522267210 */ /* 0x000fe40007f1e0ff */
[----:B------:R-:W-:Y:S02]  /*92450*/  IADD3 R40, P1, PT, R36, R7, RZ ;  /* 0x0000000724287210 */ /* 0x000fe40007f3e0ff */
[----:B------:R-:W-:Y:S01]  /*92460*/  MOV R34, R35 ;  /* 0x0000002300227202 */ /* 0x000fe20000000f00 */
[----:B------:R-:W-:Y:S02]  /*92470*/  IMAD.X R39, RZ, RZ, RZ, P0 ;  /* 0x000000ffff277224 */ /* 0x000fe400000e06ff */
[----:B------:R-:W-:Y:S02]  /*92480*/  IMAD.X R41, RZ, RZ, RZ, P1 ;  /* 0x000000ffff297224 */ /* 0x000fe400008e06ff */
[----:B------:R-:W-:Y:S02]  /*92490*/  IMAD.MOV.U32 R35, RZ, RZ, RZ ;  /* 0x000000ffff237224 */ /* 0x000fe400078e00ff */
[----:B------:R-:W-:-:S04]  /*924a0*/  IMAD.WIDE.U32 R36, R24, R22, R38 ;  /* 0x0000001618247225 */ /* 0x000fc800078e0026 */
[----:B------:R-:W-:-:S04]  /*924b0*/  IMAD.WIDE.U32 R38, R24, R23, R40 ;  /* 0x0000001718267225 */ /* 0x000fc800078e0028 */
[----:B------:R-:W-:Y:S01]  /*924c0*/  IMAD.WIDE.U32 R34, R25, R20, R34 ;  /* 0x0000001419227225 */ /* 0x000fe200078e0022 */
[----:B------:R-:W-:-:S03]  /*924d0*/  IADD3 R42, P1, PT, R36, R39, RZ ;  /* 0x00000027242a7210 */ /* 0x000fc60007f3e0ff */
[----:B------:R-:W-:Y:S01]  /*924e0*/  HFMA2 R39, -RZ, RZ, 0, 0 ;  /* 0x00000000ff277431 */ /* 0x000fe200000001ff */
[----:B------:R-:W-:Y:S01]  /*924f0*/  IADD3 R40, P0, PT, R34, R37, RZ ;  /* 0x0000002522287210 */ /* 0x000fe20007f1e0ff */
[----:B------:R-:W-:Y:S01]  /*92500*/  IMAD.MOV.U32 R34, RZ, RZ, R35 ;  /* 0x000000ffff227224 */ /* 0x000fe200078e0023 */
[----:B------:R-:W-:Y:S01]  /*92510*/  IADD3.X R43, PT, PT, RZ, RZ, RZ, P1, !PT ;  /* 0x000000ffff2b7210 */ /* 0x000fe20000ffe4ff */
[----:B------:R-:W-:Y:S02]  /*92520*/  IMAD.MOV.U32 R35, RZ, RZ, RZ ;  /* 0x000000ffff237224 */ /* 0x000fe400078e00ff */
[----:B------:R-:W-:Y:S02]  /*92530*/  IMAD.X R41, RZ, RZ, RZ, P0 ;  /* 0x000000ffff297224 */ /* 0x000fe400000e06ff */
[----:B------:R-:W-:-:S04]  /*92540*/  IMAD.WIDE.U32 R34, R25, R19, R34 ;  /* 0x0000001319227225 */ /* 0x000fc800078e0022 */
[----:B------:R-:W-:-:S04]  /*92550*/  IMAD.WIDE.U32 R36, R24, R21, R40 ;  /* 0x0000001518247225 */ /* 0x000fc800078e0028 */
[----:B------:R-:W-:Y:S01]  /*92560*/  IMAD.WIDE.U32 R40, R23, R23, R42 ;  /* 0x0000001717287225 */ /* 0x000fe200078e002a */
[----:B------:R-:W-:-:S03]  /*92570*/  IADD3 R42, P0, PT, R34, R37, RZ ;  /* 0x00000025222a7210 */ /* 0x000fc60007f1e0ff */
[----:B------:R-:W-:Y:S01]  /*92580*/  IMAD.WIDE.U32 R38, R25, R22, R38 ;  /* 0x0000001619267225 */ /* 0x000fe200078e0026 */
[----:B------:R-:W-:-:S03]  /*92590*/  IADD3 R44, P1, PT, R36, R41, RZ ;  /* 0x00000029242c7210 */ /* 0x000fc60007f3e0ff */
[----:B------:R-:W-:Y:S01]  /*925a0*/  IMAD.MOV.U32 R34, RZ, RZ, R35 ;  /* 0x000000ffff227224 */ /* 0x000fe200078e0023 */
[----:B------:R-:W-:Y:S01]  /*925b0*/  IADD3 R46, P2, PT, R40, R39, RZ ;  /* 0x00000027282e7210 */ /* 0x000fe20007f5e0ff */
[----:B------:R-:W-:Y:S02]  /*925c0*/  IMAD.X R43, RZ, RZ, RZ, P0 ;  /* 0x000000ffff2b7224 */ /* 0x000fe400000e06ff */
[----:B------:R-:W-:Y:S01]  /*925d0*/  IMAD.MOV.U32 R35, RZ, RZ, RZ ;  /* 0x000000ffff237224 */ /* 0x000fe200078e00ff */
[----:B------:R-:W-:Y:S01]  /*925e0*/  IADD3.X R47, PT, PT, RZ, RZ, RZ, P2, !PT ;  /* 0x000000ffff2f7210 */ /* 0x000fe200017fe4ff */
[----:B------:R-:W-:Y:S02]  /*925f0*/  IMAD.X R45, RZ, RZ, RZ, P1 ;  /* 0x000000ffff2d7224 */ /* 0x000fe400008e06ff */
[----:B------:R-:W-:-:S04]  /*92600*/  IMAD.WIDE.U32 R34, R25, R18, R34 ;  /* 0x0000001219227225 */ /* 0x000fc800078e0022 */
[----:B------:R-:W-:-:S04]  /*92610*/  IMAD.WIDE.U32 R36, R24, R20, R42 ;  /* 0x0000001418247225 */ /* 0x000fc800078e002a */
[----:B------:R-:W-:Y:S01]  /*92620*/  IMAD.WIDE.U32 R40, R23, R22, R44 ;  /* 0x0000001617287225 */ /* 0x000fe200078e002c */
[----:B------:R-:W-:-:S03]  /*92630*/  IADD3 R44, P0, PT, R34, R37, RZ ;  /* 0x00000025222c7210 */ /* 0x000fc60007f1e0ff */
[----:B------:R-:W-:Y:S01]  /*92640*/  IMAD.WIDE.U32 R42, R24, R22, R46 ;  /* 0x00000016182a7225 */ /* 0x000fe200078e002e */
[----:B------:R-:W-:Y:S02]  /*92650*/  IADD3 R46, P1, PT, R36, R41, RZ ;  /* 0x00000029242e7210 */ /* 0x000fe40007f3e0ff */
[----:B------:R-:W-:Y:S02]  /*92660*/  IADD3.X R45, PT, PT, RZ, RZ, RZ, P0, !PT ;  /* 0x000000ffff2d7210 */ /* 0x000fe400007fe4ff */
[----:B------:R-:W-:Y:S01]  /*92670*/  IADD3 R40, P2, PT, R40, R43, RZ ;  /* 0x0000002b28287210 */ /* 0x000fe20007f5e0ff */
[----:B------:R-:W-:Y:S01]  /*92680*/  IMAD.X R47, RZ, RZ, RZ, P1 ;  /* 0x000000ffff2f7224 */ /* 0x000fe200008e06ff */
[----:B------:R-:W-:Y:S01]  /*92690*/  MOV R48, R42 ;  /* 0x0000002a00307202 */ /* 0x000fe20000000f00 */
[----:B------:R-:W-:-:S04]  /*926a0*/  IMAD.WIDE.U32 R36, R24, R19, R44 ;  /* 0x0000001318247225 */ /* 0x000fc800078e002c */
        /* <DEDUP_REMOVED lines=17> */
[----:B------:R-:W-:Y:S02]  /*927c0*/  IADD3 R48, P1, PT, R36, R43, RZ ;  /* 0x0000002b24307210 */ /* 0x000fe40007f3e0ff */
[----:B------:R-:W-:Y:S01]  /*927d0*/  IADD3.X R47, PT, PT, RZ, RZ, RZ, P0, !PT ;  /* 0x000000ffff2f7210 */ /* 0x000fe200007fe4ff */
[----:B--2---:R-:W-:Y:S01]  /*927e0*/  IMAD R41, R2, R0, RZ ;  /* 0x0000000002297224 */ /* 0x004fe200078e02ff */
[----:B------:R-:W-:Y:S01]  /*927f0*/  IADD3 R42, P2, PT, R42, R45, RZ ;  /* 0x0000002d2a2a7210 */ /* 0x000fe20007f5e0ff */
[----:B------:R-:W-:Y:S01]  /*92800*/  IMAD.X R49, RZ, RZ, RZ, P1 ;  /* 0x000000ffff317224 */ /* 0x000fe200008e06ff */
[----:B------:R-:W-:Y:S01]  /*92810*/  MOV R60, R44 ;  /* 0x0000002c003c7202 */ /* 0x000fe20000000f00 */
[----:B------:R-:W-:Y:S01]  /*92820*/  IMAD.WIDE.U32 R36, R23, R19, R46 ;  /* 0x0000001317247225 */ /* 0x000fe200078e002e */
[----:B------:R-:W-:-:S03]  /*92830*/  CS2R R2, SRZ ;  /* 0x0000000000027805 */ /* 0x000fc6000001ff00 */
[----:B------:R-:W-:Y:S01]  /*92840*/  IMAD.X R43, RZ, RZ, RZ, P2 ;  /* 0x000000ffff2b7224 */ /* 0x000fe200010e06ff */
[----:B------:R-:W-:Y:S01]  /*92850*/  IADD3 R34, P0, PT, R35, R37, RZ ;  /* 0x0000002523227210 */ /* 0x000fe20007f1e0ff */
[----:B------:R-:W-:-:S04]  /*92860*/  IMAD.WIDE.U32 R44, R22, R21, R48 ;  /* 0x00000015162c7225 */ /* 0x000fc800078e0030 */
[----:B------:R-:W-:Y:S01]  /*92870*/  IMAD.WIDE.U32 R46, R23, R21, R42 ;  /* 0x00000015172e7225 */ /* 0x000fe200078e002a */
[----:B------:R-:W-:Y:S02]  /*92880*/  IADD3 R48, P1, PT, R36, R45, RZ ;  /* 0x0000002d24307210 */ /* 0x000fe40007f3e0ff */
[----:B------:R-:W2:Y:S01]  /*92890*/  LDC.64 R36, c[0x3][RZ] ;  /* 0x00c00000ff247b82 */ /* 0x000ea20000000a00 */
[----:B------:R-:W-:Y:S01]  /*928a0*/  IMAD.WIDE.U32 R42, R25, R20, R60 ;  /* 0x00000014192a7225 */ /* 0x000fe200078e003c */
[----:B------:R-:W-:Y:S02]  /*928b0*/  IADD3 R60, P2, PT, R44, R47, RZ ;  /* 0x0000002f2c3c7210 */ /* 0x000fe40007f5e0ff */
[----:B------:R-:W-:Y:S01]  /*928c0*/  IADD3.X R49, PT, PT, RZ, RZ, RZ, P1, !PT ;  /* 0x000000ffff317210 */ /* 0x000fe20000ffe4ff */
[----:B------:R-:W-:Y:S01]  /*928d0*/  IMAD.X R35, RZ, RZ, RZ, P0 ;  /* 0x000000ffff237224 */ /* 0x000fe200000e06ff */
[----:B------:R-:W-:Y:S01]  /*928e0*/  IADD3 R62, P3, PT, R46, R43, RZ ;  /* 0x0000002b2e3e7210 */ /* 0x000fe20007f7e0ff */
[----:B------:R-:W-:-:S02]  /*928f0*/  IMAD.X R61, RZ, RZ, RZ, P2 ;  /* 0x000000ffff3d7224 */ /* 0x000fc400010e06ff */
        /* <DEDUP_REMOVED lines=16> */
[----:B--2---:R-:W-:Y:S01]  /*92a00*/  IMAD.HI.U32 R75, R41, R36, R64 ;  /* 0x00000024294b7227 */ /* 0x004fe200078e0040 */
[----:B------:R-:W-:-:S03]  /*92a10*/  IADD3 R48, P2, PT, R48, R63, RZ ;  /* 0x0000003f30307210 */ /* 0x000fc60007f5e0ff */
[----:B------:R-:W-:Y:S01]  /*92a20*/  IMAD.MOV.U32 R44, RZ, RZ, R60 ;  /* 0x000000ffff2c7224 */ /* 0x000fe200078e003c */
[----:B------:R-:W-:Y:S01]  /*92a30*/  IADD3 R75, PT, PT, R2, R75, RZ ;  /* 0x0000004b024b7210 */ /* 0x000fe20007ffe0ff */
[----:B------:R-:W-:Y:S01]  /*92a40*/  IMAD.MOV.U32 R45, RZ, RZ, RZ ;  /* 0x000000ffff2d7224 */ /* 0x000fe200078e00ff */
        /* <DEDUP_REMOVED lines=13> */
[----:B------:R-:W2:Y:S01]  /*92b20*/  LDC.64 R34, c[0x3][0x8] ;  /* 0x00c00200ff227b82 */ /* 0x000ea20000000a00 */
[----:B------:R-:W-:Y:S01]  /*92b30*/  IADD3.X R49, PT, PT, RZ, RZ, RZ, P0, !PT ;  /* 0x000000ffff317210 */ /* 0x000fe200007fe4ff */
[----:B------:R-:W-:Y:S01]  /*92b40*/  IMAD.WIDE.U32 R60, R24, R19, R60 ;  /* 0x00000013183c7225 */ /* 0x000fe200078e003c */
[----:B------:R-:W-:-:S03]  /*92b50*/  IADD3.X R63, PT, PT, RZ, RZ, RZ, P1, !PT ;  /* 0x000000ffff3f7210 */ /* 0x000fc60000ffe4ff */
[----:B------:R-:W-:Y:S01]  /*92b60*/  IMAD.WIDE.U32 R74, R41, R37, R74 ;  /* 0x00000025294a7225 */ /* 0x000fe200078e004a */
[----:B------:R-:W-:-:S03]  /*92b70*/  IADD3 R72, P2, PT, R46, R61, RZ ;  /* 0x0000003d2e487210 */ /* 0x000fc60007f5e0ff */
[----:B------:R-:W-:-:S04]  /*92b80*/  IMAD.WIDE.U32 R48, R21, R19, R48 ;  /* 0x0000001315307225 */ /* 0x000fc800078e0030 */
[----:B------:R-:W-:Y:S01]  /*92b90*/  IMAD.IADD R77, R3, 0x1, R75 ;  /* 0x00000001034d7824 */ /* 0x000fe200078e024b */
[----:B------:R-:W-:Y:S01]  /*92ba0*/  IADD3 R64, P0, PT, R5, R49, RZ ;  /* 0x0000003105407210 */ /* 0x000fe20007f1e0ff */
[----:B------:R-:W-:Y:S01]  /*92bb0*/  IMAD.MOV.U32 R46, RZ, RZ, R60 ;  /* 0x000000ffff2e7224 */ /* 0x000fe200078e003c */
[----:B------:R-:W-:Y:S01]  /*92bc0*/  MOV R75, RZ ;  /* 0x000000ff004b7202 */ /* 0x000fe20000000f00 */
[----:B------:R-:W-:Y:S02]  /*92bd0*/  IMAD.MOV.U32 R47, RZ, RZ, RZ ;  /* 0x000000ffff2f7224 */ /* 0x000fe400078e00ff */
[----:B------:R-:W-:Y:S01]  /*92be0*/  IMAD.X R73, RZ, RZ, RZ, P2 ;  /* 0x000000ffff497224 */ /* 0x000fe200010e06ff */
[----:B------:R-:W-:Y:S01]  /*92bf0*/  IADD3 R76, P2, PT, R6, R77, RZ ;  /* 0x0000004d064c7210 */ /* 0x000fe20007f5e0ff */
[----:B------:R-:W-:-:S04]  /*92c00*/  IMAD.WIDE.U32 R4, R21, R20, R62 ;  /* 0x0000001415047225 */ /* 0x000fc800078e003e */
[----:B------:R-:W-:Y:S01]  /*92c10*/  IMAD R43, R74, R0, RZ ;  /* 0x000000004a2b7224 */ /* 0x000fe200078e02ff */
[----:B------:R-:W-:Y:S01]  /*92c20*/  IADD3 R48, P1, PT, R48, R5, RZ ;  /* 0x0000000530307210 */ /* 0x000fe20007f3e0ff */
[----:B------:R-:W-:-:S03]  /*92c30*/  IMAD.WIDE.U32 R46, R25, R18, R46 ;  /* 0x00000012192e7225 */ /* 0x000fc600078e002e */
[----:B------:R-:W-:Y:S01]  /*92c40*/  IADD3.X R49, PT, PT, RZ, RZ, RZ, P1, !PT ;  /* 0x000000ffff317210 */ /* 0x000fe20000ffe4ff */
[----:B------:R-:W-:-:S04]  /*92c50*/  IMAD.WIDE.U32 R6, R23, R19, R72 ;  /* 0x0000001317067225 */ /* 0x000fc800078e0048 */
[----:B------:R-:W-:Y:S01]  /*92c60*/  IMAD.HI.U32 R5, R43, R36, R74 ;  /* 0x000000242b057227 */ /* 0x000fe200078e004a */
[----:B------:R-:W-:-:S03]  /*92c70*/  IADD3 R62, P3, PT, R6, R47, RZ ;  /* 0x0000002f063e7210 */ /* 0x000fc60007f7e0ff */
[----:B------:R-:W-:Y:S01]  /*92c80*/  IMAD.X R77, RZ, RZ, RZ, P2 ;  /* 0x000000ffff4d7224 */ /* 0x000fe200010e06ff */
[----:B------:R-:W-:Y:S01]  /*92c90*/  IADD3 R60, P2, PT, R4, R7, RZ ;  /* 0x00000007043c7210 */ /* 0x000fe20007f5e0ff */
[----:B------:R-:W-:Y:S01]  /*92ca0*/  IMAD.X R65, RZ, RZ, RZ, P0 ;  /* 0x000000ffff417224 */ /* 0x000fe200000e06ff */
[----:B------:R-:W-:Y:S01]  /*92cb0*/  IADD3 R5, PT, PT, R2, R5, RZ ;  /* 0x0000000502057210 */ /* 0x000fe20007ffe0ff */
[----:B------:R-:W-:Y:S02]  /*92cc0*/  IMAD.MOV.U32 R4, RZ, RZ, RZ ;  /* 0x000000ffff047224 */ /* 0x000fe400078e00ff */
[----:B--2---:R-:W-:-:S04]  /*92cd0*/  IMAD.WIDE.U32 R72, R41, R34, R76 ;  /* 0x0000002229487225 */ /* 0x004fc800078e004c */
[----:B------:R-:W-:Y:S01]  /*92ce0*/  IMAD.X R63, RZ, RZ, RZ, P3 ;  /* 0x000000ffff3f7224 */ /* 0x000fe200018e06ff */
[----:B------:R-:W-:Y:S01]  /*92cf0*/  IADD3 R76, P4, PT, R5, R72, RZ ;  /* 0x00000048054c7210 */ /* 0x000fe20007f9e0ff */
[----:B------:R-:W-:-:S03]  /*92d00*/  IMAD.WIDE.U32 R64, R21, R18, R64 ;  /* 0x0000001215407225 */ /* 0x000fc600078e0040 */
[----:B------:R-:W-:Y:S01]  /*92d10*/  IADD3.X R77, PT, PT, RZ, RZ, RZ, P4, !PT ;  /* 0x000000ffff4d7210 */ /* 0x000fe200027fe4ff */
[----:B------:R-:W-:-:S04]  /*92d20*/  IMAD.WIDE.U32 R6, R20, R20, R48 ;  /* 0x0000001414067225 */ /* 0x000fc800078e0030 */
[----:B------:R-:W-:Y:S02]  /*92d30*/  IMAD.IADD R75, R4, 0x1, R73 ;  /* 0x00000001044b7824 */ /* 0x000fe400078e0249 */
[----:B------:R-:W-:Y:S02]  /*92d40*/  IMAD.X R61, RZ, RZ, RZ, P2 ;  /* 0x000000ffff3d7224 */ /* 0x000fe400010e06ff */
[----:B------:R-:W-:Y:S01]  /*92d50*/  IMAD.WIDE.U32 R48, R24, R18, R62 ;  /* 0x0000001218307225 */ /* 0x000fe200078e003e */
[----:B------:R-:W-:Y:S01]  /*92d60*/  IADD3 R62, P0, PT, R64, R7, RZ ;  /* 0x00000007403e7210 */ /* 0x000fe20007f1e0ff */
[----:B------:R-:W2:Y:S01]  /*92d70*/  LDC.64 R24, c[0x3][0x10] ;  /* 0x00c00400ff187b82 */ /* 0x000ea20000000a00 */
[----:B------:R-:W-:Y:S01]  /*92d80*/  IADD3 R74, P3, PT, R38, R75, RZ ;  /* 0x0000004b264a7210 */ /* 0x000fe20007f7e0ff */
[----:B------:R-:W-:Y:S01]  /*92d90*/  IMAD.WIDE.U32 R60, R22, R19, R60 ;  /* 0x00000013163c7225 */ /* 0x000fe200078e003c */
[----:B------:R-:W-:-:S03]  /*92da0*/  IADD3.X R63, PT, PT, RZ, RZ, RZ, P0, !PT ;  /* 0x000000ffff3f7210 */ /* 0x000fc600007fe4ff */
[----:B------:R-:W-:Y:S01]  /*92db0*/  IMAD.X R75, RZ, RZ, RZ, P3 ;  /* 0x000000ffff4b7224 */ /* 0x000fe200018e06ff */
[----:B------:R-:W-:Y:S01]  /*92dc0*/  IADD3 R72, P1, PT, R6, R61, RZ ;  /* 0x0000003d06487210 */ /* 0x000fe20007f3e0ff */
[----:B------:R-:W-:Y:S01]  /*92dd0*/  IMAD.WIDE.U32 R76, R43, R37, R76 ;  /* 0x000000252b4c7225 */ /* 0x000fe200078e004c */
[----:B------:R-:W-:-:S03]  /*92de0*/  IADD3 R38, P2, PT, R60, R49, RZ ;  /* 0x000000313c267210 */ /* 0x000fc60007f5e0ff */
[----:B------:R-:W-:-:S04]  /*92df0*/  IMAD.WIDE.U32 R6, R20, R19, R62 ;  /* 0x0000001314067225 */ /* 0x000fc800078e003e */
[----:B------:R-:W-:Y:S01]  /*92e00*/  IMAD.WIDE.U32 R60, R41, R35, R74 ;  /* 0x00000023293c7225 */ /* 0x000fe200078e004a */
[----:B------:R-:W-:-:S03]  /*92e10*/  IADD3 R64, P0, PT, R65, R7, RZ ;  /* 0x0000000741407210 */ /* 0x000fc60007f1e0ff */
[----:B------:R-:W-:Y:S02]  /*92e20*/  IMAD.IADD R63, R3, 0x1, R77 ;  /* 0x00000001033f7824 */ /* 0x000fe400078e024d */
[----:B------:R-:W-:Y:S02]  /*92e30*/  IMAD.MOV.U32 R5, RZ, RZ, RZ ;  /* 0x000000ffff057224 */ /* 0x000fe400078e00ff */
[----:B------:R-:W-:Y:S01]  /*92e40*/  IMAD.X R39, RZ, RZ, RZ, P2 ;  /* 0x000000ffff277224 */ /* 0x000fe200010e06ff */
[----:B------:R-:W-:Y:S01]  /*92e50*/  IADD3 R62, P2, PT, R63, R60, RZ ;  /* 0x0000003c3f3e7210 */ /* 0x000fe20007f5e0ff */
[----:B------:R-:W-:Y:S01]  /*92e60*/  IMAD R45, R76, R0, RZ ;  /* 0x000000004c2d7224 */ /* 0x000fe200078e02ff */
[----:B------:R-:W-:Y:S01]  /*92e70*/  IADD3 R61, PT, PT, R5, R61, RZ ;  /* 0x0000003d053d7210 */ /* 0x000fe20007ffe0ff */
[----:B------:R-:W-:Y:S01]  /*92e80*/  IMAD.MOV.U32 R77, RZ, RZ, RZ ;  /* 0x000000ffff4d7224 */ /* 0x000fe200078e00ff */
[----:B------:R-:W-:Y:S01]  /*92e90*/  IADD3.X R63, PT, PT, RZ, RZ, RZ, P2, !PT ;  /* 0x000000ffff3f7210 */ /* 0x000fe200017fe4ff */
[----:B------:R-:W-:Y:S01]  /*92ea0*/  IMAD.X R73, RZ, RZ, RZ, P1 ;  /* 0x000000ffff497224 */ /* 0x000fe200008e06ff */
[----:B------:R-:W-:Y:S01]  /*92eb0*/  IADD3 R74, P1, PT, R40, R61, RZ ;  /* 0x0000003d284a7210 */ /* 0x000fe20007f3e0ff */
[----:B------:R-:W-:-:S04]  /*92ec0*/  IMAD.HI.U32 R77, R45, R36, R76 ;  /* 0x000000242d4d7227 */ /* 0x000fc800078e004c */
[----:B------:R-:W-:-:S04]  /*92ed0*/  IMAD.WIDE.U32 R38, R23, R18, R38 ;  /* 0x0000001217267225 */ /* 0x000fc800078e0026 */
[----:B------:R-:W-:-:S04]  /*92ee0*/  IMAD.WIDE.U32 R60, R21, R19, R72 ;  /* 0x00000013153c7225 */ /* 0x000fc800078e0048 */
        /* <DEDUP_REMOVED lines=8> */
[----:B--2---:R-:W-:Y:S01]  /*92f70*/  IMAD.WIDE.U32 R6, R41, R24, R74 ;  /* 0x0000001829067225 */ /* 0x004fe200078e004a */
[----:B------:R-:W-:-:S03]  /*92f80*/  IADD3.X R63, PT, PT, RZ, RZ, RZ, P1, !PT ;  /* 0x000000ffff3f7210 */ /* 0x000fc60000ffe4ff */
[----:B------:R-:W-:Y:S02]  /*92f90*/  IMAD.X R77, RZ, RZ, RZ, P3 ;  /* 0x000000ffff4d7224 */ /* 0x000fe400018e06ff */
[----:B------:R-:W-:Y:S02]  /*92fa0*/  IMAD.X R65, RZ, RZ, RZ, P0 ;  /* 0x000000ffff417224 */ /* 0x000fe400000e06ff */
[----:B------:R-:W-:Y:S01]  /*92fb0*/  IMAD.WIDE.U32 R60, R22, R18, R60 ;  /* 0x00000012163c7225 */ /* 0x000fe200078e003c */
[----:B------:R-:W-:-:S03]  /*92fc0*/  IADD3 R22, P0, PT, R23, R6, RZ ;  /* 0x0000000617167210 */ /* 0x000fc60007f1e0ff */
[----:B------:R-:W-:Y:S01]  /*92fd0*/  IMAD.WIDE.U32 R76, R45, R37, R76 ;  /* 0x000000252d4c7225 */ /* 0x000fe200078e004c */
[----:B------:R-:W-:-:S03]  /*92fe0*/  IADD3.X R23, PT, PT, RZ, RZ, RZ, P0, !PT ;  /* 0x000000ffff177210 */ /* 0x000fc600007fe4ff */
[----:B------:R-:W-:Y:S02]  /*92ff0*/  IMAD.MOV.U32 R6, RZ, RZ, RZ ;  /* 0x000000ffff067224 */ /* 0x000fe400078e00ff */
[----:B------:R-:W-:Y:S02]  /*93000*/  IMAD.IADD R79, R3, 0x1, R77 ;  /* 0x00000001034f7824 */ /* 0x000fe400078e024d */
[----:B------:R-:W-:Y:S02]  /*93010*/  HFMA2 R77, -RZ, RZ, 0, 0 ;  /* 0x00000000ff4d7431 */ /* 0x000fe400000001ff */
[----:B------:R-:W-:Y:S02]  /*93020*/  IMAD.IADD R7, R6, 0x1, R7 ;  /* 0x0000000106077824 */ /* 0x000fe400078e0207 */
[----:B------:R-:W-:-:S03]  /*93030*/  IMAD.WIDE.U32 R22, R43, R35, R22 ;  /* 0x000000232b167225 */ /* 0x000fc600078e0016 */
[----:B------:R-:W-:Y:S01]  /*93040*/  IADD3 R74, P2, PT, R42, R7, RZ ;  /* 0x000000072a4a7210 */ /* 0x000fe20007f5e0ff */
[----:B------:R-:W-:Y:S01]  /*93050*/  IMAD R39, R76, R0, RZ ;  /* 0x000000004c277224 */ /* 0x000fe200078e02ff */
[----:B------:R-:W-:Y:S01]  /*93060*/  IADD3 R78, P3, PT, R79, R22, RZ ;  /* 0x000000164f4e7210 */ /* 0x000fe20007f7e0ff */
[----:B------:R-:W-:Y:S01]  /*93070*/  IMAD.WIDE.U32 R64, R20, R18, R64 ;  /* 0x0000001214407225 */ /* 0x000fe200078e0040 */
[----:B------:R-:W-:-:S03]  /*93080*/  MOV R7, RZ ;  /* 0x000000ff00077202 */ /* 0x000fc60000000f00 */
[----:B------:R-:W-:-:S04]  /*93090*/  IMAD.WIDE.U32 R62, R20, R19, R62 ;  /* 0x00000013143e7225 */ /* 0x000fc800078e003e */
[----:B------:R-:W-:Y:S01]  /*930a0*/  IMAD.X R75, RZ, RZ, RZ, P2 ;  /* 0x000000ffff4b7224 */ /* 0x000fe200010e06ff */
[----:B------:R-:W-:Y:S01]  /*930b0*/  IADD3 R72, P0, PT, R64, R63, RZ ;  /* 0x0000003f40487210 */ /* 0x000fe20007f1e0ff */
[----:B------:R-:W-:Y:S01]  /*930c0*/  IMAD.HI.U32 R9, R39, R36, R76 ;  /* 0x0000002427097227 */ /* 0x000fe200078e004c */
[----:B------:R-:W-:-:S03]  /*930d0*/  IADD3 R62, P1, PT, R62, R61, RZ ;  /* 0x0000003d3e3e7210 */ /* 0x000fc60007f3e0ff */
[----:B------:R-:W-:Y:S01]  /*930e0*/  IMAD.IADD R77, R5, 0x1, R23 ;  /* 0x00000001054d7824 */ /* 0x000fe200078e0217 */
[----:B------:R-:W-:Y:S01]  /*930f0*/  IADD3 R9, PT, PT, R2, R9, RZ ;  /* 0x0000000902097210 */ /* 0x000fe20007ffe0ff */
[----:B------:R-:W2:Y:S01]  /*93100*/  LDC.64 R22, c[0x3][0x18] ;  /* 0x00c00600ff167b82 */ /* 0x000ea20000000a00 */
[----:B------:R-:W-:-:S04]  /*93110*/  IMAD.WIDE.U32 R74, R41, R25, R74 ;  /* 0x00000019294a7225 */ /* 0x000fc800078e004a */
[----:B------:R-:W-:Y:S01]  /*93120*/  IMAD.X R79, RZ, RZ, RZ, P3 ;  /* 0x000000ffff4f7224 */ /* 0x000fe200018e06ff */
[----:B------:R-:W-:Y:S01]  /*93130*/  IADD3 R75, PT, PT, R7, R75, RZ ;  /* 0x0000004b074b7210 */ /* 0x000fe20007ffe0ff */
[----:B------:R-:W-:Y:S01]  /*93140*/  IMAD.X R73, RZ, RZ, RZ, P0 ;  /* 0x000000ffff497224 */ /* 0x000fe200000e06ff */
[----:B------:R-:W-:Y:S01]  /*93150*/  IADD3 R76, P0, PT, R77, R74, RZ ;  /* 0x0000004a4d4c7210 */ /* 0x000fe20007f1e0ff */
[----:B------:R-:W-:Y:S01]  /*93160*/  IMAD.X R63, RZ, RZ, RZ, P1 ;  /* 0x000000ffff3f7224 */ /* 0x000fe200008e06ff */
        /* <DEDUP_REMOVED lines=16> */
[----:B--2---:R-:W-:-:S04]  /*93270*/  IMAD.WIDE.U32 R74, R41, R22, R74 ;  /* 0x00000016294a7225 */ /* 0x004fc800078e004a */
[----:B------:R-:W-:Y:S01]  /*93280*/  IMAD.MOV.U32 R9, RZ, RZ, RZ ;  /* 0x000000ffff097224 */ /* 0x000fe200078e00ff */
[----:B------:R-:W-:Y:S01]  /*93290*/  IADD3 R74, P1, PT, R47, R74, RZ ;  /* 0x0000004a2f4a7210 */ /* 0x000fe20007f3e0ff */
[----:B------:R-:W-:-:S04]  /*932a0*/  IMAD.WIDE.U32 R78, R39, R37, R78 ;  /* 0x00000025274e7225 */ /* 0x000fc800078e004e */
[----:B------:R-:W-:Y:S01]  /*932b0*/  IMAD.X R77, RZ, RZ, RZ, P3 ;  /* 0x000000ffff4d7224 */ /* 0x000fe200018e06ff */
[----:B------:R-:W-:Y:S01]  /*932c0*/  IADD3 R49, PT, PT, R3, R79, RZ ;  /* 0x0000004f03317210 */ /* 0x000fe20007ffe0ff */
[----:B------:R-:W-:-:S04]  /*932d0*/  IMAD.WIDE.U32 R20, R20, R18, R72 ;  /* 0x0000001214147225 */ /* 0x000fc800078e0048 */
[----:B------:R-:W-:Y:S02]  /*932e0*/  IMAD.IADD R73, R9, 0x1, R75 ;  /* 0x0000000109497824 */ /* 0x000fe400078e024b */
[----:B------:R-:W-:-:S03]  /*932f0*/  IMAD.WIDE.U32 R76, R45, R35, R76 ;  /* 0x000000232d4c7225 */ /* 0x000fc600078e004c */
[----:B------:R-:W-:Y:S01]  /*93300*/  IADD3 R72, P0, PT, R46, R73, RZ ;  /* 0x000000492e487210 */ /* 0x000fe20007f1e0ff */
[----:B------:R-:W-:Y:S01]  /*93310*/  IMAD.X R75, RZ, RZ, RZ, P1 ;  /* 0x000000ffff4b7224 */ /* 0x000fe200008e06ff */
[----:B------:R-:W-:Y:S01]  /*93320*/  IADD3 R76, P2, PT, R49, R76, RZ ;  /* 0x0000004c314c7210 */ /* 0x000fe20007f5e0ff */
[----:B------:R-:W-:Y:S02]  /*93330*/  IMAD R42, R78, R0, RZ ;  /* 0x000000004e2a7224 */ /* 0x000fe400078e02ff */
[----:B------:R-:W-:Y:S02]  /*93340*/  IMAD.MOV.U32 R79, RZ, RZ, RZ ;  /* 0x000000ffff4f7224 */ /* 0x000fe400078e00ff */
[----:B------:R-:W-:Y:S02]  /*93350*/  IMAD.IADD R59, R5, 0x1, R77 ;  /* 0x00000001053b7824 */ /* 0x000fe400078e024d */
[----:B------:R-:W-:-:S04]  /*93360*/  IMAD.WIDE.U32 R74, R43, R25, R74 ;  /* 0x000000192b4a7225 */ /* 0x000fc800078e004a */
[----:B------:R-:W-:Y:S01]  /*93370*/  IMAD.WIDE.U32 R46, R19, R18, R64 ;  /* 0x00000012132e7225 */ /* 0x000fe200078e0040 */
[----:B------:R-:W-:Y:S02]  /*93380*/  IADD3 R74, P1, PT, R59, R74, RZ ;  /* 0x0000004a3b4a7210 */ /* 0x000fe40007f3e0ff */
[----:B------:R-:W-:Y:S01]  /*93390*/  IADD3 R49, PT, PT, R7, R75, RZ ;  /* 0x0000004b07317210 */ /* 0x000fe20007ffe0ff */
[----:B------:R-:W-:Y:S01]  /*933a0*/  IMAD.X R73, RZ, RZ, RZ, P0 ;  /* 0x000000ffff497224 */ /* 0x000fe200000e06ff */
[----:B------:R-:W-:Y:S01]  /*933b0*/  IADD3 R40, P0, PT, R46, R21, RZ ;  /* 0x000000152e287210 */ /* 0x000fe20007f1e0ff */
[----:B------:R-:W-:-:S04]  /*933c0*/  IMAD.HI.U32 R79, R42, R36, R78 ;  /* 0x000000242a4f7227 */ /* 0x000fc800078e004e */
[----:B------:R-:W-:Y:S01]  /*933d0*/  IMAD.X R77, RZ, RZ, RZ, P2 ;  /* 0x000000ffff4d7224 */ /* 0x000fe200010e06ff */
[----:B------:R-:W-:Y:S01]  /*933e0*/  IADD3 R21, PT, PT, R2, R79, RZ ;  /* 0x0000004f02157210 */ /* 0x000fe20007ffe0ff */
[----:B------:R-:W-:-:S04]  /*933f0*/  IMAD.WIDE.U32 R64, R41, R23, R72 ;  /* 0x0000001729407225 */ /* 0x000fc800078e0048 */
[----:B------:R-:W-:-:S04]  /*93400*/  IMAD.WIDE.U32 R72, R39, R34, R76 ;  /* 0x0000002227487225 */ /* 0x000fc800078e004c */
[----:B------:R-:W-:Y:S01]  /*93410*/  IMAD.X R75, RZ, RZ, RZ, P1 ;  /* 0x000000ffff4b7224 */ /* 0x000fe200008e06ff */
[----:B------:R-:W-:Y:S01]  /*93420*/  IADD3 R76, P1, PT, R21, R72, RZ ;  /* 0x00000048154c7210 */ /* 0x000fe20007f3e0ff */
        /* <DEDUP_REMOVED lines=8> */
[----:B------:R-:W-:Y:S02]  /*934b0*/  IMAD.X R73, RZ, RZ, RZ, P0 ;  /* 0x000000ffff497224 */ /* 0x000fe400000e06ff */
        /* <DEDUP_REMOVED lines=25> */
[----:B------:R-:W-:Y:S02]  /*93650*/  IADD3 R48, P1, PT, R65, R48, RZ ;  /* 0x0000003041307210 */ /* 0x000fe40007f3e0ff */
[----:B------:R-:W-:Y:S01]  /*93660*/  IADD3.X R65, PT, PT, RZ, RZ, RZ, P2, !PT ;  /* 0x000000ffff417210 */ /* 0x000fe200017fe4ff */
[----:B------:R-:W-:Y:S01]  /*93670*/  IMAD.X R63, RZ, RZ, RZ, P0 ;  /* 0x000000ffff3f7224 */ /* 0x000fe200000e06ff */
[----:B------:R-:W-:Y:S01]  /*93680*/  IADD3 R43, PT, PT, R2, R77, RZ ;  /* 0x0000004d022b7210 */ /* 0x000fe20007ffe0ff */
[----:B------:R-:W-:-:S02]  /*93690*/  IMAD.IADD R59, R19, 0x1, R49 ;  /* 0x00000001133b7824 */ /* 0x000fc400078e0231 */
[----:B------:R-:W-:Y:S01]  /*936a0*/  IMAD.WIDE.U32 R72, R42, R34, R72 ;  /* 0x000000222a487225 */ /* 0x000fe200078e0048 */
[----:B------:R-:W-:-:S03]  /*936b0*/  IADD3 R63, P0, PT, R60, R63, RZ ;  /* 0x0000003f3c3f7210 */ /* 0x000fc60007f1e0ff */
[----:B------:R-:W-:Y:S01]  /*936c0*/  IMAD.X R49, RZ, RZ, RZ, P1 ;  /* 0x000000ffff317224 */ /* 0x000fe200008e06ff */
[----:B------:R-:W-:Y:S01]  /*936d0*/  IADD3 R59, P1, PT, R59, R38, RZ ;  /* 0x000000263b3b7210 */ /* 0x000fe20007f3e0ff */
[----:B------:R-:W-:Y:S01]  /*936e0*/  IMAD.WIDE.U32 R60, R39, R24, R64 ;  /* 0x00000018273c7225 */ /* 0x000fe200078e0040 */
[----:B------:R-:W-:-:S03]  /*936f0*/  IADD3 R72, P3, PT, R43, R72, RZ ;  /* 0x000000482b487210 */ /* 0x000fc60007f7e0ff */
[----:B------:R-:W-:Y:S01]  /*93700*/  IMAD.IADD R43, R4, 0x1, R73 ;  /* 0x00000001042b7824 */ /* 0x000fe200078e0249 */
[----:B------:R-:W-:Y:S01]  /*93710*/  IADD3.X R73, PT, PT, RZ, RZ, RZ, P3, !PT ;  /* 0x000000ffff497210 */ /* 0x000fe20001ffe4ff */
[----:B------:R-:W-:-:S03]  /*93720*/  IMAD.WIDE.U32 R48, R45, R22, R48 ;  /* 0x000000162d307225 */ /* 0x000fc600078e0030 */
[----:B------:R-:W-:Y:S01]  /*93730*/  IADD3 R64, P3, PT, R43, R60, RZ ;  /* 0x0000003c2b407210 */ /* 0x000fe20007f7e0ff */
[----:B------:R-:W-:Y:S02]  /*93740*/  IMAD.IADD R61, R6, 0x1, R61 ;  /* 0x00000001063d7824 */ /* 0x000fe400078e023d */
        /* <DEDUP_REMOVED lines=10> */
[----:B------:R-:W-:Y:S01]  /*937f0*/  IMAD.X R50, RZ, RZ, RZ, P1 ;  /* 0x000000ffff327224 */ /* 0x000fe200008e06ff */
[----:B------:R-:W-:Y:S01]  /*93800*/  IADD3 R48, P1, PT, R48, R59, RZ ;  /* 0x0000003b30307210 */ /* 0x000fe20007f3e0ff */
[----:B------:R-:W-:-:S04]  /*93810*/  IMAD.WIDE.U32 R62, R42, R35, R64 ;  /* 0x000000232a3e7225 */ /* 0x000fc800078e0040 */
[----:B------:R-:W-:Y:S01]  /*93820*/  HFMA2 R73, -RZ, RZ, 0, 0 ;  /* 0x00000000ff497431 */ /* 0x000fe200000001ff */
[----:B------:R-:W-:Y:S01]  /*93830*/  IADD3 R50, P2, PT, R50, R49, RZ ;  /* 0x0000003132327210 */ /* 0x000fe20007f5e0ff */
[----:B------:R-:W-:Y:S01]  /*93840*/  IMAD.X R49, RZ, RZ, RZ, P1 ;  /* 0x000000ffff317224 */ /* 0x000fe200008e06ff */
[----:B------:R-:W-:Y:S01]  /*93850*/  IADD3 R62, P3, PT, R43, R62, RZ ;  /* 0x0000003e2b3e7210 */ /* 0x000fe20007f7e0ff */
[----:B------:R-:W-:Y:S01]  /*93860*/  IMAD.WIDE.U32 R60, R39, R25, R60 ;  /* 0x00000019273c7225 */ /* 0x000fe200078e003c */
[----:B------:R-:W-:-:S03]  /*93870*/  IADD3.X R43, PT, PT, RZ, RZ, RZ, P0, !PT ;  /* 0x000000ffff2b7210 */ /* 0x000fc600007fe4ff */
[----:B------:R-:W-:Y:S02]  /*93880*/  IMAD.IADD R63, R5, 0x1, R63 ;  /* 0x00000001053f7824 */ /* 0x000fe400078e023f */
[----:B------:R-:W-:Y:S02]  /*93890*/  IMAD R38, R72, R0, RZ ;  /* 0x0000000048267224 */ /* 0x000fe400078e02ff */
[----:B------:R-:W-:Y:S01]  /*938a0*/  IMAD.WIDE.U32 R44, R45, R23, R48 ;  /* 0x000000172d2c7225 */ /* 0x000fe200078e0030 */
[----:B------:R-:W-:Y:S02]  /*938b0*/  IADD3 R48, P4, PT, R63, R60, RZ ;  /* 0x0000003c3f307210 */ /* 0x000fe40007f9e0ff */
[----:B------:R-:W-:Y:S01]  /*938c0*/  IADD3 R49, P1, PT, R20, R43, RZ ;  /* 0x0000002b14317210 */ /* 0x000fe20007f3e0ff */
[----:B------:R-:W-:Y:S01]  /*938d0*/  IMAD.IADD R61, R7, 0x1, R61 ;  /* 0x00000001073d7824 */ /* 0x000fe200078e023d */
[----:B------:R-:W-:Y:S01]  /*938e0*/  IADD3 R43, PT, PT, R19, R45, RZ ;  /* 0x0000002d132b7210 */ /* 0x000fe20007ffe0ff */
[----:B------:R-:W-:-:S02]  /*938f0*/  IMAD.X R46, RZ, RZ, RZ, P2 ;  /* 0x000000ffff2e7224 */ /* 0x000fc400010e06ff */
[----:B------:R-:W-:Y:S01]  /*93900*/  IMAD.HI.U32 R73, R38, R36, R72 ;  /* 0x0000002426497227 */ /* 0x000fe200078e0048 */
[----:B------:R-:W-:Y:S02]  /*93910*/  IADD3 R43, P2, PT, R43, R66, RZ ;  /* 0x000000422b2b7210 */ /* 0x000fe40007f5e0ff */
[----:B------:R-:W-:Y:S01]  /*93920*/  IADD3 R46, P0, PT, R46, R49, RZ ;  /* 0x000000312e2e7210 */ /* 0x000fe20007f1e0ff */
[----:B------:R-:W-:Y:S01]  /*93930*/  IMAD.X R63, RZ, RZ, RZ, P3 ;  /* 0x000000ffff3f7224 */ /* 0x000fe200018e06ff */
        /* <DEDUP_REMOVED lines=31> */
[----:B------:R-:W-:Y:S01]  /*93b30*/  IMAD R39, R62, R0, RZ ;  /* 0x000000003e277224 */ /* 0x000fe200078e02ff */
[----:B------:R-:W-:Y:S01]  /*93b40*/  IADD3 R20, PT, PT, R19, R45, RZ ;  /* 0x0000002d13147210 */ /* 0x000fe20007ffe0ff */
[----:B------:R-:W-:Y:S02]  /*93b50*/  IMAD.MOV.U32 R63, RZ, RZ, RZ ;  /* 0x000000ffff3f7224 */ /* 0x000fe400078e00ff */
[----:B------:R-:W-:Y:S01]  /*93b60*/  IMAD.X R49, RZ, RZ, RZ, P4 ;  /* 0x000000ffff317224 */ /* 0x000fe200020e06ff */
[----:B------:R-:W-:Y:S01]  /*93b70*/  IADD3 R20, P5, PT, R20, R59, RZ ;  /* 0x0000003b14147210 */ /* 0x000fe20007fbe0ff */
[----:B------:R-:W-:Y:S02]  /*93b80*/  IMAD.X R45, RZ, RZ, RZ, P3 ;  /* 0x000000ffff2d7224 */ /* 0x000fe400018e06ff */
[----:B------:R-:W-:Y:S01]  /*93b90*/  IMAD.HI.U32 R63, R39, R36, R62 ;  /* 0x00000024273f7227 */ /* 0x000fe200078e003e */
[----:B------:R-:W-:-:S03]  /*93ba0*/  IADD3.X R65, PT, PT, RZ, RZ, RZ, P5, !PT ;  /* 0x000000ffff417210 */ /* 0x000fc60002ffe4ff */
[----:B------:R-:W-:Y:S01]  /*93bb0*/  IMAD.WIDE.U32 R60, R38, R34, R60 ;  /* 0x00000022263c7225 */ /* 0x000fe200078e003c */
[----:B------:R-:W-:-:S03]  /*93bc0*/  IADD3 R79, PT, PT, R2, R63, RZ ;  /* 0x0000003f024f7210 */ /* 0x000fc60007ffe0ff */
        /* <DEDUP_REMOVED lines=9> */
[----:B------:R-:W-:Y:S02]  /*93c60*/  IADD3 R48, P3, PT, R49, R44, RZ ;  /* 0x0000002c31307210 */ /* 0x000fe40007f7e0ff */
        /* <DEDUP_REMOVED lines=16> */
[----:B------:R-:W-:Y:S02]  /*93d70*/  IADD3 R44, P5, PT, R59, R48, RZ ;  /* 0x000000303b2c7210 */ /* 0x000fe40007fbe0ff */
[----:B------:R-:W-:Y:S01]  /*93d80*/  IADD3 R42, P2, PT, R49, R42, RZ ;  /* 0x0000002a312a7210 */ /* 0x000fe20007f5e0ff */
[----:B------:R-:W-:Y:S01]  /*93d90*/  IMAD.X R49, RZ, RZ, RZ, P0 ;  /* 0x000000ffff317224 */ /* 0x000fe200000e06ff */
[----:B------:R-:W-:Y:S01]  /*93da0*/  IADD3.X R61, PT, PT, RZ, RZ, RZ, P6, !PT ;  /* 0x000000ffff3d7210 */ /* 0x000fe200037fe4ff */
[----:B------:R-:W-:Y:S01]  /*93db0*/  IMAD.X R45, RZ, RZ, RZ, P5 ;  /* 0x000000ffff2d7224 */ /* 0x000fe200028e06ff */
[----:B------:R-:W-:-:S02]  /*93dc0*/  IADD3 R40, P1, PT, R40, R43, RZ ;  /* 0x0000002b28287210 */ /* 0x000fc40007f3e0ff */
[----:B------:R-:W-:Y:S01]  /*93dd0*/  IADD3.X R43, PT, PT, RZ, RZ, RZ, P2, !PT ;  /* 0x000000ffff2b7210 */ /* 0x000fe200017fe4ff */
        /* <DEDUP_REMOVED lines=13> */
[----:B------:R-:W-:Y:S01]  /*93eb0*/  IMAD.X R63, RZ, RZ, RZ, P2 ;  /* 0x000000ffff3f7224 */ /* 0x000fe200010e06ff */
[----:B------:R-:W-:-:S02]  /*93ec0*/  IADD3.X R45, PT, PT, RZ, RZ, RZ, P5, !PT ;  /* 0x000000ffff2d7210 */ /* 0x000fc40002ffe4ff */
[----:B------:R-:W-:Y:S01]  /*93ed0*/  IADD3 R40, P2, PT, R40, R49, RZ ;  /* 0x0000003128287210 */ /* 0x000fe20007f5e0ff */
[----:B------:R-:W-:Y:S02]  /*93ee0*/  IMAD.X R43, RZ, RZ, RZ, P4 ;  /* 0x000000ffff2b7224 */ /* 0x000fe400020e06ff */
[----:B------:R-:W-:-:S04]  /*93ef0*/  IMAD.WIDE.U32 R62, R39, R35, R62 ;  /* 0x00000023273e7225 */ /* 0x000fc800078e003e */
[----:B------:R-:W-:-:S04]  /*93f00*/  IMAD.WIDE.U32 R44, R38, R25, R44 ;  /* 0x00000019262c7225 */ /* 0x000fc800078e002c */
[----:B------:R-:W-:Y:S01]  /*93f10*/  IMAD.WIDE.U32 R20, R21, R23, R42 ;  /* 0x0000001715147225 */ /* 0x000fe200078e002a */
[----:B------:R-:W-:Y:S02]  /*93f20*/  IADD3 R43, PT, PT, R5, R63, RZ ;  /* 0x0000003f052b7210 */ /* 0x000fe40007ffe0ff */
[----:B------:R-:W-:Y:S01]  /*93f30*/  IADD3 R42, P6, PT, R47, R41, RZ ;  /* 0x000000292f2a7210 */ /* 0x000fe20007fde0ff */
[----:B------:R-:W-:Y:S01]  /*93f40*/  IMAD.X R49, RZ, RZ, RZ, P3 ;  /* 0x000000ffff317224 */ /* 0x000fe200018e06ff */
[----:B------:R-:W-:Y:S01]  /*93f50*/  IADD3 R44, P4, PT, R43, R44, RZ ;  /* 0x0000002c2b2c7210 */ /* 0x000fe20007f9e0ff */
[----:B------:R-:W-:Y:S01]  /*93f60*/  IMAD.IADD R45, R7, 0x1, R45 ;  /* 0x00000001072d7824 */ /* 0x000fe200078e022d */
[----:B------:R-:W-:Y:S01]  /*93f70*/  IADD3.X R43, PT, PT, RZ, RZ, RZ, P6, !PT ;  /* 0x000000ffff2b7210 */ /* 0x000fe200037fe4ff */
[----:B------:R-:W-:Y:S01]  /*93f80*/  IMAD.IADD R47, R19, 0x1, R21 ;  /* 0x00000001132f7824 */ /* 0x000fe200078e0215 */
[----:B------:R-:W-:Y:S01]  /*93f90*/  IADD3 R49, P3, PT, R49, R40, RZ ;  /* 0x0000002831317210 */ /* 0x000fe20007f7e0ff */
[----:B------:R-:W-:Y:S01]  /*93fa0*/  IMAD.MOV.U32 R87, RZ, RZ, R62 ;  /* 0x000000ffff577224 */ /* 0x000fe200078e003e */
[----:B------:R-:W-:Y:S01]  /*93fb0*/  IADD3 R40, P5, PT, R45, R20, RZ ;  /* 0x000000142d287210 */ /* 0x000fe20007fbe0ff */
[----:B------:R-:W-:Y:S01]  /*93fc0*/  IMAD.WIDE.U32 R42, R18, R18, R42 ;  /* 0x00000012122a7225 */ /* 0x000fe200078e002a */
[----:B------:R-:W-:-:S02]  /*93fd0*/  IADD3.X R45, PT, PT, RZ, RZ, RZ, P4, !PT ;  /* 0x000000ffff2d7210 */ /* 0x000fc400027fe4ff */
[----:B------:R-:W-:Y:S01]  /*93fe0*/  IADD3 R46, P4, PT, R46, R49, RZ ;  /* 0x000000312e2e7210 */ /* 0x000fe20007f9e0ff */
[----:B------:R-:W-:Y:S01]  /*93ff0*/  IMAD.X R41, RZ, RZ, RZ, P5 ;  /* 0x000000ffff297224 */ /* 0x000fe200028e06ff */
[----:B------:R-:W-:Y:S01]  /*94000*/  IADD3.X R49, PT, PT, RZ, RZ, RZ, P2, !PT ;  /* 0x000000ffff317210 */ /* 0x000fe200017fe4ff */
[----:B------:R-:W-:Y:S01]  /*94010*/  IMAD.WIDE.U32 R20, R39, R24, R44 ;  /* 0x0000001827147225 */ /* 0x000fe200078e002c */
[----:B------:R-:W-:-:S03]  /*94020*/  IADD3 R47, P5, PT, R47, R46, RZ ;  /* 0x0000002e2f2f7210 */ /* 0x000fc60007fbe0ff */
[----:B------:R-:W-:-:S04]  /*94030*/  IMAD.WIDE.U32 R40, R38, R22, R40 ;  /* 0x0000001626287225 */ /* 0x000fc800078e0028 */
[----:B------:R-:W-:Y:S02]  /*94040*/  IMAD.IADD R45, R6, 0x1, R21 ;  /* 0x00000001062d7824 */ /* 0x000fe400078e0215 */
[----:B------:R-:W-:Y:S01]  /*94050*/  IMAD.IADD R44, R9, 0x1, R41 ;  /* 0x00000001092c7824 */ /* 0x000fe200078e0229 */
[----:B------:R-:W-:Y:S01]  /*94060*/  IADD3.X R41, PT, PT, RZ, RZ, RZ, P1, !PT ;  /* 0x000000ffff297210 */ /* 0x000fe20000ffe4ff */
[----:B------:R-:W-:Y:S01]  /*94070*/  IMAD.X R18, RZ, RZ, RZ, P0 ;  /* 0x000000ffff127224 */ /* 0x000fe200000e06ff */
[----:B------:R-:W-:Y:S01]  /*94080*/  IADD3 R40, P6, PT, R45, R40, RZ ;  /* 0x000000282d287210 */ /* 0x000fe20007fde0ff */
[----:B------:R-:W-:Y:S01]  /*94090*/  IMAD.MOV.U32 R59, RZ, RZ, R20 ;  /* 0x000000ffff3b7224 */ /* 0x000fe200078e0014 */
[----:B------:R-:W-:Y:S02]  /*940a0*/  IADD3 R45, P0, PT, R42, R41, RZ ;  /* 0x000000292a2d7210 */ /* 0x000fe40007f1e0ff */
[----:B------:R-:W-:Y:S01]  /*940b0*/  IADD3 R44, P1, PT, R44, R47, RZ ;  /* 0x0000002f2c2c7210 */ /* 0x000fe20007f3e0ff */
[----:B------:R-:W-:Y:S01]  /*940c0*/  IMAD.X R41, RZ, RZ, RZ, P6 ;  /* 0x000000ffff297224 */ /* 0x000fe200030e06ff */
[----:B------:R-:W-:-:S03]  /*940d0*/  IADD3 R18, P2, PT, R18, R45, RZ ;  /* 0x0000002d12127210 */ /* 0x000fc60007f5e0ff */
[----:B------:R-:W-:Y:S01]  /*940e0*/  IMAD.X R45, RZ, RZ, RZ, P1 ;  /* 0x000000ffff2d7224 */ /* 0x000fe200008e06ff */
[----:B------:R-:W-:Y:S01]  /*940f0*/  IADD3 R49, P1, PT, R49, R18, RZ ;  /* 0x0000001231317210 */ /* 0x000fe20007f3e0ff */
[----:B------:R-:W-:-:S04]  /*94100*/  IMAD.WIDE.U32 R40, R39, R25, R40 ;  /* 0x0000001927287225 */ /* 0x000fc800078e0028 */
[----:B------:R-:W-:Y:S01]  /*94110*/  IMAD.X R18, RZ, RZ, RZ, P3 ;  /* 0x000000ffff127224 */ /* 0x000fe200018e06ff */
[----:B------:R-:W-:Y:S01]  /*94120*/  IADD3 R47, PT, PT, R7, R41, RZ ;  /* 0x00000029072f7210 */ /* 0x000fe20007ffe0ff */
[----:B------:R-:W-:Y:S01]  /*94130*/  IMAD.WIDE.U32 R44, R38, R23, R44 ;  /* 0x00000017262c7225 */ /* 0x000fe200078e002c */
[----:B------:R-:W-:Y:S02]  /*94140*/  MOV R48, R40 ;  /* 0x0000002800307202 */ /* 0x000fe40000000f00 */
[----:B------:R-:W-:Y:S01]  /*94150*/  IADD3 R18, P3, PT, R18, R49, RZ ;  /* 0x0000003112127210 */ /* 0x000fe20007f7e0ff */
[----:B------:R-:W-:Y:S01]  /*94160*/  IMAD.X R49, RZ, RZ, RZ, P4 ;  /* 0x000000ffff317224 */ /* 0x000fe200020e06ff */
[----:B------:R-:W-:Y:S01]  /*94170*/  IADD3 R46, P6, PT, R47, R44, RZ ;  /* 0x0000002c2f2e7210 */ /* 0x000fe20007fde0ff */
[----:B------:R-:W-:Y:S01]  /*94180*/  IMAD.IADD R45, R19, 0x1, R45 ;  /* 0x00000001132d7824 */ /* 0x000fe200078e022d */
[----:B------:R-:W-:Y:S01]  /*94190*/  MOV R44, R60 ;  /* 0x0000003c002c7202 */ /* 0x000fe20000000f00 */
[----:B------:R-:W-:Y:S01]  /*941a0*/  IMAD.X R38, RZ, RZ, RZ, P0 ;  /* 0x000000ffff267224 */ /* 0x000fe200000e06ff */
[----:B------:R-:W-:Y:S01]  /*941b0*/  IADD3 R49, P4, PT, R49, R18, RZ ;  /* 0x0000001231317210 */ /* 0x000fe20007f9e0ff */
[----:B------:R-:W-:Y:S01]  /*941c0*/  IMAD.X R18, RZ, RZ, RZ, P5 ;  /* 0x000000ffff127224 */ /* 0x000fe200028e06ff */
[----:B------:R-:W-:-:S04]  /*941d0*/  IADD3.X R47, PT, PT, RZ, RZ, RZ, P6, !PT ;  /* 0x000000ffff2f7210 */ /* 0x000fc800037fe4ff */
[----:B------:R-:W-:Y:S01]  /*941e0*/  IADD3 R18, P5, PT, R18, R49, RZ ;  /* 0x0000003112127210 */ /* 0x000fe20007fbe0ff */
[----:B------:R-:W-:Y:S01]  /*941f0*/  IMAD.WIDE.U32 R46, R39, R22, R46 ;  /* 0x00000016272e7225 */ /* 0x000fe200078e002e */
[----:B------:R-:W-:Y:S02]  /*94200*/  IADD3.X R49, PT, PT, RZ, RZ, RZ, P2, !PT ;  /* 0x000000ffff317210 */ /* 0x000fe400017fe4ff */
[----:B------:R-:W-:Y:S01]  /*94210*/  IADD3 R45, P0, PT, R45, R18, RZ ;  /* 0x000000122d2d7210 */ /* 0x000fe20007f1e0ff */
[----:B------:R-:W-:Y:S01]  /*94220*/  IMAD.IADD R42, R9, 0x1, R47 ;  /* 0x00000001092a7824 */ /* 0x000fe200078e022f */
[----:B------:R-:W-:Y:S01]  /*94230*/  IADD3 R18, PT, PT, R49, R43, R38 ;  /* 0x0000002b31127210 */ /* 0x000fe20007ffe026 */
[----:B------:R-:W-:-:S03]  /*94240*/  IMAD.X R38, RZ, RZ, RZ, P1 ;  /* 0x000000ffff267224 */ /* 0x000fc600008e06ff */
        /* <DEDUP_REMOVED lines=40> */
.L_x_276:
        /* <DEDUP_REMOVED lines=23> */
.L_x_277:
        /* <DEDUP_REMOVED lines=16> */
[----:B------:R-:W-:Y:S01]  /*94740*/  IMAD.HI.U32 R21, R77, R36, R20 ;  /* 0x000000244d157227 */ /* 0x000fe200078e0014 */
[----:B------:R-:W-:Y:S02]  /*94750*/  IADD3 R20, PT, PT, R41, R18, RZ ;  /* 0x0000001229147210 */ /* 0x000fe40007ffe0ff */
[----:B------:R-:W-:Y:S01]  /*94760*/  IADD3 R46, P0, PT, R47, R40, RZ ;  /* 0x000000282f2e7210 */ /* 0x000fe20007f1e0ff */
[----:B------:R-:W-:Y:S02]  /*94770*/  IMAD.IADD R63, R2, 0x1, R21 ;  /* 0x00000001023f7824 */ /* 0x000fe400078e0215 */
        /* <DEDUP_REMOVED lines=16> */
[----:B------:R-:W-:Y:S01]  /*94880*/  IMAD R50, R62, R0, RZ ;  /* 0x000000003e327224 */ /* 0x000fe200078e02ff */
[----:B------:R-:W-:Y:S01]  /*94890*/  IADD3 R60, P0, PT, R21, R60, RZ ;  /* 0x0000003c153c7210 */ /* 0x000fe20007f1e0ff */
[----:B------:R-:W-:Y:S02]  /*948a0*/  IMAD.MOV.U32 R63, RZ, RZ, RZ ;  /* 0x000000ffff3f7224 */ /* 0x000fe400078e00ff */
[----:B------:R-:W-:-:S04]  /*948b0*/  IMAD.WIDE.U32 R40, R32, R87, R46 ;  /* 0x0000005720287225 */ /* 0x000fc800078e002e */
[----:B------:R-:W-:Y:S02]  /*948c0*/  IMAD.IADD R65, R93, 0x1, R61 ;  /* 0x000000015d417824 */ /* 0x000fe400078e023d */
[----:B------:R-:W-:Y:S02]  /*948d0*/  IMAD.MOV.U32 R21, RZ, RZ, RZ ;  /* 0x000000ffff157224 */ /* 0x000fe400078e00ff */
[----:B------:R-:W-:Y:S01]  /*948e0*/  IMAD.HI.U32 R47, R50, R36, R62 ;  /* 0x00000024322f7227 */ /* 0x000fe200078e003e */
[----:B------:R-:W-:Y:S02]  /*948f0*/  IADD3 R64, P1, PT, R65, R40, RZ ;  /* 0x0000002841407210 */ /* 0x000fe40007f3e0ff */
[----:B------:R-:W-:Y:S01]  /*94900*/  IADD3 R63, PT, PT, R18, R41, RZ ;  /* 0x00000029123f7210 */ /* 0x000fe20007ffe0ff */
[----:B------:R-:W-:Y:S01]  /*94910*/  IMAD.X R61, RZ, RZ, RZ, P0 ;  /* 0x000000ffff3d7224 */ /* 0x000fe200000e06ff */
[----:B------:R-:W-:Y:S01]  /*94920*/  IADD3 R47, PT, PT, R2, R47, RZ ;  /* 0x0000002f022f7210 */ /* 0x000fe20007ffe0ff */
[----:B------:R-:W-:Y:S01]  /*94930*/  IMAD.WIDE.U32 R20, R33, R48, R20 ;  /* 0x0000003021147225 */ /* 0x000fe200078e0014 */
[----:B------:R-:W-:-:S03]  /*94940*/  CS2R R40, SRZ ;  /* 0x0000000000287805 */ /* 0x000fc6000001ff00 */
        /* <DEDUP_REMOVED lines=9> */
[----:B------:R-:W-:Y:S01]  /*949e0*/  IMAD.IADD R62, R21, 0x1, R41 ;  /* 0x00000001153e7824 */ /* 0x000fe200078e0229 */
[----:B------:R-:W-:Y:S01]  /*949f0*/  IADD3 R60, P0, PT, R61, R46, RZ ;  /* 0x0000002e3d3c7210 */ /* 0x000fe20007f1e0ff */
[----:B------:R-:W-:Y:S02]  /*94a00*/  IMAD.MOV.U32 R63, RZ, RZ, RZ ;  /* 0x000000ffff3f7224 */ /* 0x000fe400078e00ff */
[----:B------:R-:W-:Y:S01]  /*94a10*/  IMAD.X R21, RZ, RZ, RZ, P1 ;  /* 0x000000ffff157224 */ /* 0x000fe200008e06ff */
[----:B------:R-:W-:Y:S01]  /*94a20*/  IADD3.X R61, PT, PT, RZ, RZ, RZ, P0, !PT ;  /* 0x000000ffff3d7210 */ /* 0x000fe200007fe4ff */
[----:B------:R-:W-:-:S04]  /*94a30*/  IMAD.WIDE.U32 R62, R33, R45, R62 ;  /* 0x0000002d213e7225 */ /* 0x000fc800078e003e */
[----:B------:R-:W-:Y:S01]  /*94a40*/  IMAD.IADD R47, R49, 0x1, R47 ;  /* 0x00000001312f7824 */ /* 0x000fe200078e022f */
[----:B------:R-:W-:Y:S01]  /*94a50*/  IADD3 R46, PT, PT, R63, R40, RZ ;  /* 0x000000283f2e7210 */ /* 0x000fe20007ffe0ff */
[----:B------:R-:W-:Y:S02]  /*94a60*/  IMAD.MOV.U32 R72, RZ, RZ, R64 ;  /* 0x000000ffff487224 */ /* 0x000fe400078e0040 */
[----:B------:R-:W-:Y:S02]  /*94a70*/  IMAD.MOV.U32 R73, RZ, RZ, RZ ;  /* 0x000000ffff497224 */ /* 0x000fe400078e00ff */
[----:B------:R-:W-:Y:S01]  /*94a80*/  IMAD.WIDE.U32 R64, R50, R37, R20 ;  /* 0x0000002532407225 */ /* 0x000fe200078e0014 */
[----:B------:R-:W-:-:S03]  /*94a90*/  IADD3 R20, P0, PT, R47, R62, RZ ;  /* 0x0000003e2f147210 */ /* 0x000fc60007f1e0ff */
[----:B------:R-:W-:Y:S01]  /*94aa0*/  IMAD.WIDE.U32 R72, R30, R78, R72 ;  /* 0x0000004e1e487225 */ /* 0x000fe200078e0048 */
[----:B------:R-:W-:-:S03]  /*94ab0*/  IADD3.X R21, PT, PT, RZ, RZ, RZ, P0, !PT ;  /* 0x000000ffff157210 */ /* 0x000fc600007fe4ff */
[----:B------:R-:W-:Y:S01]  /*94ac0*/  IMAD.IADD R79, R3, 0x1, R65 ;  /* 0x00000001034f7824 */ /* 0x000fe200078e0241 */
[----:B------:R-:W-:Y:S01]  /*94ad0*/  IADD3 R62, P2, PT, R75, R72, RZ ;  /* 0x000000484b3e7210 */ /* 0x000fe20007f5e0ff */
[----:B------:R-:W-:Y:S02]  /*94ae0*/  IMAD.IADD R73, R93, 0x1, R73 ;  /* 0x000000015d497824 */ /* 0x000fe400078e0249 */
[----:B------:R-:W-:Y:S02]  /*94af0*/  IMAD R42, R64, R0, RZ ;  /* 0x00000000402a7224 */ /* 0x000fe400078e02ff */
[----:B------:R-:W-:-:S04]  /*94b00*/  IMAD.WIDE.U32 R60, R31, R87, R60 ;  /* 0x000000571f3c7225 */ /* 0x000fc800078e003c */
[----:B------:R-:W-:Y:S02]  /*94b10*/  IMAD.MOV.U32 R65, RZ, RZ, RZ ;  /* 0x000000ffff417224 */ /* 0x000fe400078e00ff */
[----:B------:R-:W-:Y:S02]  /*94b20*/  IMAD.MOV.U32 R47, RZ, RZ, RZ ;  /* 0x000000ffff2f7224 */ /* 0x000fe400078e00ff */
[----:B------:R-:W-:Y:S01]  /*94b30*/  IMAD.HI.U32 R81, R42, R36, R64 ;  /* 0x000000242a517227 */ /* 0x000fe200078e0040 */
[----:B------:R-:W-:-:S03]  /*94b40*/  IADD3 R64, P1, PT, R73, R60, RZ ;  /* 0x0000003c49407210 */ /* 0x000fc60007f3e0ff */
[----:B------:R-:W-:Y:S02]  /*94b50*/  IMAD.IADD R65, R18, 0x1, R61 ;  /* 0x0000000112417824 */ /* 0x000fe400078e023d */
[----:B------:R-:W-:-:S04]  /*94b60*/  IMAD.WIDE.U32 R60, R32, R48, R20 ;  /* 0x00000030203c7225 */ /* 0x000fc800078e0014 */
[----:B------:R-:W-:Y:S02]  /*94b70*/  HFMA2 R20, -RZ, RZ, 0, 0 ;  /* 0x00000000ff147431 */ /* 0x000fe400000001ff */
[----:B------:R-:W-:Y:S01]  /*94b80*/  IMAD.X R63, RZ, RZ, RZ, P2 ;  /* 0x000000ffff3f7224 */ /* 0x000fe200010e06ff */
[----:B------:R-:W-:Y:S01]  /*94b90*/  IADD3 R61, PT, PT, R41, R61, RZ ;  /* 0x0000003d293d7210 */ /* 0x000fe20007ffe0ff */
[----:B------:R-:W-:Y:S01]  /*94ba0*/  IMAD.WIDE.U32 R72, R33, R43, R46 ;  /* 0x0000002b21487225 */ /* 0x000fe200078e002e */
[----:B------:R-:W-:-:S03]  /*94bb0*/  IADD3 R46, P0, PT, R65, R60, RZ ;  /* 0x0000003c412e7210 */ /* 0x000fc60007f1e0ff */
[----:B------:R-:W-:Y:S01]  /*94bc0*/  IMAD.X R65, RZ, RZ, RZ, P1 ;  /* 0x000000ffff417224 */ /* 0x000fe200008e06ff */
[----:B------:R-:W-:Y:S01]  /*94bd0*/  IADD3.X R47, PT, PT, RZ, RZ, RZ, P0, !PT ;  /* 0x000000ffff2f7210 */ /* 0x000fe200007fe4ff */
[----:B------:R-:W-:-:S04]  /*94be0*/  IMAD.WIDE.U32 R74, R77, R35, R62 ;  /* 0x000000234d4a7225 */ /* 0x000fc800078e003e */
[----:B------:R-:W-:Y:S01]  /*94bf0*/  IMAD.WIDE.U32 R62, R30, R44, R64 ;  /* 0x0000002c1e3e7225 */ /* 0x000fe200078e0040 */
[----:B------:R-:W-:Y:S02]  /*94c00*/  IADD3 R64, P0, PT, R61, R72, RZ ;  /* 0x000000483d407210 */ /* 0x000fe40007f1e0ff */
[----:B------:R-:W-:Y:S01]  /*94c10*/  IADD3 R72, P1, PT, R79, R74, RZ ;  /* 0x0000004a4f487210 */ /* 0x000fe20007f3e0ff */
[----:B------:R-:W-:Y:S02]  /*94c20*/  IMAD.IADD R60, R73, 0x1, R20 ;  /* 0x00000001493c7824 */ /* 0x000fe400078e0214 */
[----:B------:R-:W-:Y:S01]  /*94c30*/  IMAD.WIDE.U32 R46, R31, R59, R46 ;  /* 0x0000003b1f2e7225 */ /* 0x000fe200078e002e */
[----:B------:R-:W-:-:S03]  /*94c40*/  IADD3.X R73, PT, PT, RZ, RZ, RZ, P1, !PT ;  /* 0x000000ffff497210 */ /* 0x000fc60000ffe4ff */
[----:B------:R-:W-:Y:S01]  /*94c50*/  IMAD.IADD R21, R39, 0x1, R63 ;  /* 0x0000000127157824 */ /* 0x000fe200078e023f */
[----:B------:R-:W-:Y:S01]  /*94c60*/  IADD3 R63, PT, PT, R2, R81, RZ ;  /* 0x00000051023f7210 */ /* 0x000fe20007ffe0ff */
[----:B------:R-:W-:Y:S02]  /*94c70*/  IMAD.IADD R85, R5, 0x1, R75 ;  /* 0x0000000105557824 */ /* 0x000fe400078e024b */
[----:B------:R-:W-:Y:S01]  /*94c80*/  IMAD.X R65, RZ, RZ, RZ, P0 ;  /* 0x000000ffff417224 */ /* 0x000fe200000e06ff */
[----:B------:R-:W-:Y:S01]  /*94c90*/  IADD3 R46, P0, PT, R21, R46, RZ ;  /* 0x0000002e152e7210 */ /* 0x000fe20007f1e0ff */
[----:B------:R-:W-:-:S04]  /*94ca0*/  IMAD.WIDE.U32 R74, R50, R34, R72 ;  /* 0x00000022324a7225 */ /* 0x000fc800078e0048 */
[----:B------:R-:W-:Y:S01]  /*94cb0*/  IMAD.MOV.U32 R72, RZ, RZ, R62 ;  /* 0x000000ffff487224 */ /* 0x000fe200078e003e */
        /* <DEDUP_REMOVED lines=15> */
[----:B------:R-:W-:Y:S01]  /*94db0*/  MOV R61, RZ ;  /* 0x000000ff003d7202 */ /* 0x000fe20000000f00 */
[----:B------:R-:W-:Y:S02]  /*94dc0*/  IMAD.X R63, RZ, RZ, RZ, P3 ;  /* 0x000000ffff3f7224 */ /* 0x000fe400018e06ff */
[----:B------:R-:W-:-:S04]  /*94dd0*/  IMAD.WIDE.U32 R84, R77, R24, R84 ;  /* 0x000000184d547225 */ /* 0x000fc800078e0054 */
[----:B------:R-:W-:-:S04]  /*94de0*/  IMAD.WIDE.U32 R64, R38, R33, R60 ;  /* 0x0000002126407225 */ /* 0x000fc800078e003c */
[----:B------:R-:W-:Y:S01]  /*94df0*/  IMAD.WIDE.U32 R74, R31, R48, R74 ;  /* 0x000000301f4a7225 */ /* 0x000fe200078e004a */
[----:B------:R-:W-:Y:S02]  /*94e00*/  IADD3 R72, P0, PT, R64, R73, RZ ;  /* 0x0000004940487210 */ /* 0x000fe40007f1e0ff */
[----:B------:R-:W-:Y:S01]  /*94e10*/  IADD3 R64, P3, PT, R21, R84, RZ ;  /* 0x0000005415407210 */ /* 0x000fe20007f7e0ff */
[----:B------:R-:W-:Y:S01]  /*94e20*/  IMAD.WIDE.U32 R62, R42, R37, R62 ;  /* 0x000000252a3e7225 */ /* 0x000fe200078e003e */
[----:B------:R-:W-:-:S03]  /*94e30*/  IADD3 R61, PT, PT, R41, R75, RZ ;  /* 0x0000004b293d7210 */ /* 0x000fc60007ffe0ff */
        /* <DEDUP_REMOVED lines=8> */
[----:B------:R-:W-:Y:S01]  /*94ec0*/  IMAD.X R47, RZ, RZ, RZ, P1 ;  /* 0x000000ffff2f7224 */ /* 0x000fe200008e06ff */
[----:B------:R-:W-:Y:S01]  /*94ed0*/  IADD3 R72, P1, PT, R61, R72, RZ ;  /* 0x000000483d487210 */ /* 0x000fe20007f3e0ff */
[----:B------:R-:W-:-:S04]  /*94ee0*/  IMAD.HI.U32 R83, R75, R36, R62 ;  /* 0x000000244b537227 */ /* 0x000fc800078e003e */
[----:B------:R-:W-:Y:S02]  /*94ef0*/  IMAD.X R61, RZ, RZ, RZ, P2 ;  /* 0x000000ffff3d7224 */ /* 0x000fe400010e06ff */
[----:B------:R-:W-:Y:S01]  /*94f00*/  IMAD.WIDE.U32 R62, R29, R44, R46 ;  /* 0x0000002c1d3e7225 */ /* 0x000fe200078e002e */
[----:B------:R-:W-:-:S03]  /*94f10*/  IADD3 R46, P0, PT, R65, R73, RZ ;  /* 0x00000049412e7210 */ /* 0x000fc60007f1e0ff */
[----:B------:R-:W-:Y:S01]  /*94f20*/  IMAD.WIDE.U32 R60, R30, R59, R60 ;  /* 0x0000003b1e3c7225 */ /* 0x000fe200078e003c */
[----:B------:R-:W-:-:S03]  /*94f30*/  IADD3 R47, PT, PT, R39, R63, RZ ;  /* 0x0000003f272f7210 */ /* 0x000fc60007ffe0ff */
[----:B------:R-:W-:Y:S02]  /*94f40*/  IMAD.X R65, RZ, RZ, RZ, P3 ;  /* 0x000000ffff417224 */ /* 0x000fe400018e06ff */
[----:B------:R-:W-:Y:S01]  /*94f50*/  IMAD.X R73, RZ, RZ, RZ, P1 ;  /* 0x000000ffff497224 */ /* 0x000fe200008e06ff */
[----:B------:R-:W-:Y:S01]  /*94f60*/  IADD3 R60, P1, PT, R47, R60, RZ ;  /* 0x0000003c2f3c7210 */ /* 0x000fe20007f3e0ff */
[----:B------:R-:W-:Y:S02]  /*94f70*/  IMAD.IADD R81, R6, 0x1, R85 ;  /* 0x0000000106517824 */ /* 0x000fe400078e0255 */
[----:B------:R-:W-:-:S04]  /*94f80*/  IMAD.WIDE.U32 R84, R50, R35, R64 ;  /* 0x0000002332547225 */ /* 0x000fc800078e0040 */
[----:B------:R-:W-:Y:S01]  /*94f90*/  IMAD.IADD R47, R49, 0x1, R61 ;  /* 0x00000001312f7824 */ /* 0x000fe200078e023d */
[----:B------:R-:W-:Y:S01]  /*94fa0*/  IADD3 R79, PT, PT, R5, R85, RZ ;  /* 0x00000055054f7210 */ /* 0x000fe20007ffe0ff */
[----:B------:R-:W-:Y:S01]  /*94fb0*/  IMAD.WIDE.U32 R64, R31, R45, R72 ;  /* 0x0000002d1f407225 */ /* 0x000fe200078e0048 */
[----:B------:R-:W-:-:S03]  /*94fc0*/  IADD3 R72, P2, PT, R21, R84, RZ ;  /* 0x0000005415487210 */ /* 0x000fc60007f5e0ff */
[----:B------:R-:W-:Y:S01]  /*94fd0*/  IMAD.MOV.U32 R63, RZ, RZ, RZ ;  /* 0x000000ffff3f7224 */ /* 0x000fe200078e00ff */
[----:B------:R-:W-:Y:S01]  /*94fe0*/  IADD3.X R73, PT, PT, RZ, RZ, RZ, P2, !PT ;  /* 0x000000ffff497210 */ /* 0x000fe200017fe4ff */
        /* <DEDUP_REMOVED lines=37> */
[----:B------:R-:W-:Y:S01]  /*95240*/  IADD3 R61, PT, PT, R49, R85, RZ ;  /* 0x00000055313d7210 */ /* 0x000fe20007ffe0ff */
[----:B------:R-:W-:Y:S01]  /*95250*/  IMAD.X R63, RZ, RZ, RZ, P4 ;  /* 0x000000ffff3f7224 */ /* 0x000fe200020e06ff */
[----:B------:R-:W-:Y:S01]  /*95260*/  IADD3.X R47, PT, PT, RZ, RZ, RZ, P3, !PT ;  /* 0x000000ffff2f7210 */ /* 0x000fe20001ffe4ff */
[----:B------:R-:W-:-:S02]  /*95270*/  IMAD.IADD R81, R6, 0x1, R89 ;  /* 0x0000000106517824 */ /* 0x000fc400078e0259 */
[----:B------:R-:W-:Y:S02]  /*95280*/  HFMA2 R89, -RZ, RZ, 0, 0 ;  /* 0x00000000ff597431 */ /* 0x000fe400000001ff */
[----:B------:R-:W-:-:S04]  /*95290*/  IMAD.WIDE.U32 R84, R75, R37, R62 ;  /* 0x000000254b547225 */ /* 0x000fc800078e003e */
[----:B------:R-:W-:Y:S01]  /*952a0*/  IMAD.X R73, RZ, RZ, RZ, P1 ;  /* 0x000000ffff497224 */ /* 0x000fe200008e06ff */
[----:B------:R-:W-:Y:S01]  /*952b0*/  IADD3 R62, P1, PT, R21, R88, RZ ;  /* 0x00000058153e7210 */ /* 0x000fe20007f3e0ff */
[----:B------:R-:W-:Y:S01]  /*952c0*/  IMAD R21, R84, R0, RZ ;  /* 0x0000000054157224 */ /* 0x000fe200078e02ff */
[----:B------:R-:W-:Y:S01]  /*952d0*/  IADD3 R79, PT, PT, R3, R85, RZ ;  /* 0x00000055034f7210 */ /* 0x000fe20007ffe0ff */
[----:B------:R-:W-:Y:S02]  /*952e0*/  IMAD.MOV.U32 R85, RZ, RZ, RZ ;  /* 0x000000ffff557224 */ /* 0x000fe400078e00ff */
[----:B------:R-:W-:Y:S02]  /*952f0*/  IMAD.MOV.U32 R88, RZ, RZ, R60 ;  /* 0x000000ffff587224 */ /* 0x000fe400078e003c */
[----:B------:R-:W-:-:S04]  /*95300*/  IMAD.WIDE.U32 R72, R30, R45, R72 ;  /* 0x0000002d1e487225 */ /* 0x000fc800078e0048 */
[----:B------:R-:W-:Y:S01]  /*95310*/  IMAD.X R65, RZ, RZ, RZ, P0 ;  /* 0x000000ffff417224 */ /* 0x000fe200000e06ff */
[----:B------:R-:W-:Y:S01]  /*95320*/  IADD3 R60, P2, PT, R61, R72, RZ ;  /* 0x000000483d3c7210 */ /* 0x000fe20007f5e0ff */
[----:B------:R-:W-:-:S04]  /*95330*/  IMAD.HI.U32 R95, R21, R36, R84 ;  /* 0x00000024155f7227 */ /* 0x000fc800078e0054 */
[----:B------:R-:W-:-:S04]  /*95340*/  IMAD.WIDE.U32 R88, R27, R78, R88 ;  /* 0x0000004e1b587225 */ /* 0x000fc800078e0058 */
[----:B------:R-:W-:Y:S01]  /*95350*/  IMAD.IADD R73, R40, 0x1, R73 ;  /* 0x0000000128497824 */ /* 0x000fe200078e0249 */
[----:B------:R-:W-:Y:S01]  /*95360*/  IADD3 R72, P3, PT, R83, R88, RZ ;  /* 0x0000005853487210 */ /* 0x000fe20007f7e0ff */
        /* <DEDUP_REMOVED lines=9> */
[----:B------:R-:W-:-:S03]  /*95400*/  IADD3.X R89, PT, PT, RZ, RZ, RZ, P0, !PT ;  /* 0x000000ffff597210 */ /* 0x000fc600007fe4ff */
        /* <DEDUP_REMOVED lines=8> */
[----:B------:R-:W-:Y:S01]  /*95490*/  IADD3 R72, P4, PT, R81, R72, RZ ;  /* 0x0000004851487210 */ /* 0x000fe20007f9e0ff */
[----:B------:R-:W-:Y:S02]  /*954a0*/  IMAD.IADD R61, R41, 0x1, R61 ;  /* 0x00000001293d7824 */ /* 0x000fe400078e023d */
[----:B------:R-:W-:Y:S01]  /*954b0*/  IMAD.IADD R81, R9, 0x1, R73 ;  /* 0x0000000109517824 */ /* 0x000fe200078e0249 */
[----:B------:R-:W-:Y:S01]  /*954c0*/  IADD3 R62, P0, PT, R85, R47, RZ ;  /* 0x0000002f553e7210 */ /* 0x000fe20007f1e0ff */
[----:B------:R-:W-:Y:S01]  /*954d0*/  IMAD.X R47, RZ, RZ, RZ, P1 ;  /* 0x000000ffff2f7224 */ /* 0x000fe200008e06ff */
[----:B------:R-:W-:Y:S01]  /*954e0*/  IADD3.X R73, PT, PT, RZ, RZ, RZ, P4, !PT ;  /* 0x000000ffff497210 */ /* 0x000fe200027fe4ff */
[----:B------:R-:W-:Y:S01]  /*954f0*/  IMAD.X R85, RZ, RZ, RZ, P3 ;  /* 0x000000ffff557224 */ /* 0x000fe200018e06ff */
[----:B------:R-:W-:Y:S01]  /*95500*/  IADD3 R60, P2, PT, R61, R88, RZ ;  /* 0x000000583d3c7210 */ /* 0x000fe20007f5e0ff */
[----:B------:R-:W-:Y:S01]  /*95510*/  IMAD.WIDE.U32 R88, R27, R44, R46 ;  /* 0x0000002c1b587225 */ /* 0x000fe200078e002e */
[----:B------:R-:W-:-:S03]  /*95520*/  IADD3 R61, PT, PT, R2, R95, RZ ;  /* 0x0000005f023d7210 */ /* 0x000fc60007ffe0ff */
[----:B------:R-:W-:-:S04]  /*95530*/  IMAD.WIDE.U32 R46, R28, R59, R84 ;  /* 0x0000003b1c2e7225 */ /* 0x000fc800078e0054 */
[----:B------:R-:W-:-:S04]  /*95540*/  IMAD.WIDE.U32 R64, R75, R34, R64 ;  /* 0x000000224b407225 */ /* 0x000fc800078e0040 */
[----:B------:R-:W-:Y:S01]  /*95550*/  IMAD.WIDE.U32 R84, R50, R25, R72 ;  /* 0x0000001932547225 */ /* 0x000fe200078e0048 */
[----:B------:R-:W-:-:S03]  /*95560*/  IADD3 R64, P1, PT, R61, R64, RZ ;  /* 0x000000403d407210 */ /* 0x000fc60007f3e0ff */
[----:B------:R-:W-:Y:S02]  /*95570*/  IMAD.MOV.U32 R72, RZ, RZ, R88 ;  /* 0x000000ffff487224 */ /* 0x000fe400078e0058 */
[----:B------:R-:W-:Y:S02]  /*95580*/  IMAD.MOV.U32 R73, RZ, RZ, RZ ;  /* 0x000000ffff497224 */ /* 0x000fe400078e00ff */
[----:B------:R-:W-:Y:S02]  /*95590*/  IMAD.IADD R63, R5, 0x1, R63 ;  /* 0x00000001053f7824 */ /* 0x000fe400078e023f */
[----:B------:R-:W-:Y:S01]  /*955a0*/  IMAD.IADD R79, R4, 0x1, R65 ;  /* 0x00000001044f7824 */ /* 0x000fe200078e0241 */
[----:B------:R-:W-:Y:S01]  /*955b0*/  IADD3 R65, PT, PT, R39, R89, RZ ;  /* 0x0000005927417210 */ /* 0x000fe20007ffe0ff */
        /* <DEDUP_REMOVED lines=8> */
[----:B------:R-:W-:-:S02]  /*95640*/  IADD3 R65, PT, PT, R49, R47, RZ ;  /* 0x0000002f31417210 */ /* 0x000fc40007ffe0ff */
[----:B------:R-:W-:Y:S01]  /*95650*/  IADD3 R73, PT, PT, R93, R73, RZ ;  /* 0x000000495d497210 */ /* 0x000fe20007ffe0ff */
[----:B------:R-:W-:Y:S01]  /*95660*/  IMAD.X R47, RZ, RZ, RZ, P2 ;  /* 0x000000ffff2f7224 */ /* 0x000fe200010e06ff */
[----:B------:R-:W-:Y:S01]  /*95670*/  IADD3 R72, P2, PT, R65, R60, RZ ;  /* 0x0000003c41487210 */ /* 0x000fe20007f5e0ff */
[----:B------:R-:W-:Y:S01]  /*95680*/  IMAD.X R85, RZ, RZ, RZ, P3 ;  /* 0x000000ffff557224 */ /* 0x000fe200018e06ff */
[----:B------:R-:W-:Y:S01]  /*95690*/  IADD3.X R65, PT, PT, RZ, RZ, RZ, P1, !PT ;  /* 0x000000ffff417210 */ /* 0x000fe20000ffe4ff */
[----:B------:R-:W-:Y:S02]  /*956a0*/  IMAD.IADD R81, R40, 0x1, R61 ;  /* 0x0000000128517824 */ /* 0x000fe400078e023d */
[----:B------:R-:W-:-:S04]  /*956b0*/  IMAD.WIDE.U32 R60, R27, R87, R46 ;  /* 0x000000571b3c7225 */ /* 0x000fc800078e002e */
[----:B------:R-:W-:-:S04]  /*956c0*/  IMAD.WIDE.U32 R46, R77, R23, R84 ;  /* 0x000000174d2e7225 */ /* 0x000fc800078e0054 */
[----:B------:R-:W-:Y:S01]  /*956d0*/  IMAD.X R77, RZ, RZ, RZ, P4 ;  /* 0x000000ffff4d7224 */ /* 0x000fe200020e06ff */
[----:B------:R-:W-:Y:S01]  /*956e0*/  IADD3 R60, P4, PT, R73, R60, RZ ;  /* 0x0000003c493c7210 */ /* 0x000fe20007f9e0ff */
[----:B------:R-:W-:-:S04]  /*956f0*/  IMAD.WIDE.U32 R64, R21, R37, R64 ;  /* 0x0000002515407225 */ /* 0x000fc800078e0040 */
[----:B------:R-:W-:-:S04]  /*95700*/  IMAD.WIDE.U32 R84, R42, R24, R76 ;  /* 0x000000182a547225 */ /* 0x000fc800078e004c */
[----:B------:R-:W-:Y:S01]  /*95710*/  IMAD.WIDE.U32 R76, R38, R30, R62 ;  /* 0x0000001e264c7225 */ /* 0x000fe200078e003e */
[----:B------:R-:W-:-:S03]  /*95720*/  IADD3 R62, P1, PT, R79, R84, RZ ;  /* 0x000000544f3e7210 */ /* 0x000fc60007f3e0ff */
[----:B------:R-:W-:Y:S01]  /*95730*/  IMAD.IADD R95, R6, 0x1, R85 ;  /* 0x00000001065f7824 */ /* 0x000fe200078e0255 */
[----:B------:R-:W-:Y:S01]  /*95740*/  IADD3 R84, P0, PT, R76, R81, RZ ;  /* 0x000000514c547210 */ /* 0x000fe20007f1e0ff */
[----:B------:R-:W-:Y:S01]  /*95750*/  IMAD.X R73, RZ, RZ, RZ, P2 ;  /* 0x000000ffff497224 */ /* 0x000fe200010e06ff */
[----:B------:R-:W-:Y:S01]  /*95760*/  IADD3.X R63, PT, PT, RZ, RZ, RZ, P1, !PT ;  /* 0x000000ffff3f7210 */ /* 0x000fe20000ffe4ff */
[----:B------:R-:W-:Y:S01]  /*95770*/  IMAD.IADD R81, R3, 0x1, R65 ;  /* 0x0000000103517824 */ /* 0x000fe200078e0241 */
[----:B------:R-:W-:Y:S01]  /*95780*/  IADD3.X R85, PT, PT, RZ, RZ, RZ, P0, !PT ;  /* 0x000000ffff557210 */ /* 0x000fe200007fe4ff */
        /* <DEDUP_REMOVED lines=27> */
[----:B------:R-:W-:Y:S01]  /*95940*/  IMAD.WIDE.U32 R84, R28, R45, R60 ;  /* 0x0000002d1c547225 */ /* 0x000fe200078e003c */
[----:B------:R-:W-:Y:S02]  /*95950*/  IADD3 R60, P4, PT, R95, R62, RZ ;  /* 0x0000003e5f3c7210 */ /* 0x000fe40007f9e0ff */
[----:B------:R-:W-:Y:S01]  /*95960*/  IADD3 R63, PT, PT, R9, R63, RZ ;  /* 0x0000003f093f7210 */ /* 0x000fe20007ffe0ff */
[----:B------:R-:W-:Y:S02]  /*95970*/  IMAD.IADD R65, R49, 0x1, R65 ;  /* 0x0000000131417824 */ /* 0x000fe400078e0241 */
[----:B------:R-:W-:-:S02]  /*95980*/  IMAD.X R77, RZ, RZ, RZ, P2 ;  /* 0x000000ffff4d7224 */ /* 0x000fc400010e06ff */
[----:B------:R-:W-:Y:S01]  /*95990*/  IMAD.X R73, RZ, RZ, RZ, P3 ;  /* 0x000000ffff497224 */ /* 0x000fe200018e06ff */
[----:B------:R-:W-:Y:S01]  /*959a0*/  IADD3 R62, P2, PT, R65, R84, RZ ;  /* 0x00000054413e7210 */ /* 0x000fe20007f5e0ff */
[----:B------:R-:W-:Y:S01]  /*959b0*/  IMAD.WIDE.U32 R64, R21, R34, R76 ;  /* 0x0000002215407225 */ /* 0x000fe200078e004c */
[----:B------:R-:W-:-:S03]  /*959c0*/  IADD3 R76, P3, PT, R63, R66, RZ ;  /* 0x000000423f4c7210 */ /* 0x000fc60007f7e0ff */
        /* <DEDUP_REMOVED lines=27> */
[----:B------:R-:W-:Y:S01]  /*95b80*/  IADD3 R83, P1, PT, R83, R66, RZ ;  /* 0x0000004253537210 */ /* 0x000fe20007f3e0ff */
[----:B------:R-:W-:Y:S02]  /*95b90*/  IMAD.IADD R63, R20, 0x1, R73 ;  /* 0x00000001143f7824 */ /* 0x000fe400078e0249 */
[----:B------:R-:W-:-:S03]  /*95ba0*/  IMAD.WIDE.U32 R72, R75, R24, R60 ;  /* 0x000000184b487225 */ /* 0x000fc600078e003c */
[----:B------:R-:W-:Y:S01]  /*95bb0*/  IADD3 R60, P0, PT, R47, R63, RZ ;  /* 0x0000003f2f3c7210 */ /* 0x000fe20007f1e0ff */
[----:B------:R-:W-:Y:S01]  /*95bc0*/  IMAD.WIDE.U32 R64, R79, R37, R64 ;  /* 0x000000254f407225 */ /* 0x000fe200078e0040 */
[----:B------:R-:W-:Y:S02]  /*95bd0*/  IADD3 R72, P5, PT, R81, R72, RZ ;  /* 0x0000004851487210 */ /* 0x000fe40007fbe0ff */
[----:B------:R-:W-:Y:S01]  /*95be0*/  IADD3 R61, PT, PT, R6, R73, RZ ;  /* 0x00000049063d7210 */ /* 0x000fe20007ffe0ff */
[----:B------:R-:W-:Y:S01]  /*95bf0*/  IMAD.X R77, RZ, RZ, RZ, P3 ;  /* 0x000000ffff4d7224 */ /* 0x000fe200018e06ff */
[----:B------:R-:W-:Y:S01]  /*95c00*/  IADD3.X R63, PT, PT, RZ, RZ, RZ, P6, !PT ;  /* 0x000000ffff3f7210 */ /* 0x000fe200037fe4ff */
[----:B------:R-:W-:Y:S01]  /*95c10*/  IMAD.IADD R81, R3, 0x1, R65 ;  /* 0x0000000103517824 */ /* 0x000fe200078e0241 */
[----:B------:R-:W-:Y:S01]  /*95c20*/  MOV R65, RZ ;  /* 0x000000ff00417202 */ /* 0x000fe20000000f00 */
[----:B------:R-:W-:Y:S02]  /*95c30*/  IMAD R50, R64, R0, RZ ;  /* 0x0000000040327224 */ /* 0x000fe400078e02ff */
[----:B------:R-:W-:-:S02]  /*95c40*/  IMAD.X R47, RZ, RZ, RZ, P4 ;  /* 0x000000ffff2f7224 */ /* 0x000fc400020e06ff */
[----:B------:R-:W-:-:S04]  /*95c50*/  IMAD.WIDE.U32 R76, R42, R22, R76 ;  /* 0x000000162a4c7225 */ /* 0x000fc800078e004c */
[----:B------:R-:W-:Y:S01]  /*95c60*/  IMAD.HI.U32 R89, R50, R36, R64 ;  /* 0x0000002432597227 */ /* 0x000fe200078e0040 */
[----:B------:R-:W-:Y:S02]  /*95c70*/  IADD3 R64, P3, PT, R61, R76, RZ ;  /* 0x0000004c3d407210 */ /* 0x000fe40007f7e0ff */
[----:B------:R-:W-:Y:S01]  /*95c80*/  IADD3.X R61, PT, PT, RZ, RZ, RZ, P0, !PT ;  /* 0x000000ffff3d7210 */ /* 0x000fe200007fe4ff */
[----:B------:R-:W-:Y:S01]  /*95c90*/  IMAD.WIDE.U32 R46, R26, R59, R46 ;  /* 0x0000003b1a2e7225 */ /* 0x000fe200078e002e */
[----:B------:R-:W-:-:S03]  /*95ca0*/  IADD3 R76, PT, PT, R9, R77, RZ ;  /* 0x0000004d094c7210 */ /* 0x000fc60007ffe0ff */
[----:B------:R-:W-:Y:S02]  /*95cb0*/  IMAD.X R65, RZ, RZ, RZ, P2 ;  /* 0x000000ffff417224 */ /* 0x000fe400010e06ff */
[----:B------:R-:W-:-:S03]  /*95cc0*/  IMAD.WIDE.U32 R62, R27, R45, R62 ;  /* 0x0000002d1b3e7225 */ /* 0x000fc600078e003e */
[----:B------:R-:W-:Y:S01]  /*95cd0*/  IADD3 R65, P2, PT, R65, R46, RZ ;  /* 0x0000002e41417210 */ /* 0x000fe20007f5e0ff */
[----:B------:R-:W-:Y:S02]  /*95ce0*/  IMAD.IADD R47, R49, 0x1, R47 ;  /* 0x00000001312f7824 */ /* 0x000fe400078e022f */
[----:B------:R-:W-:Y:S02]  /*95cf0*/  IMAD.X R66, RZ, RZ, RZ, P1 ;  /* 0x000000ffff427224 */ /* 0x000fe400008e06ff */
        /* <DEDUP_REMOVED lines=17> */
[----:B------:R-:W-:-:S04]  /*95e10*/  IMAD.WIDE.U32 R72, R42, R23, R72 ;  /* 0x000000172a487225 */ /* 0x000fc800078e0048 */
[----:B------:R-:W-:Y:S01]  /*95e20*/  IMAD.X R63, RZ, RZ, RZ, P2 ;  /* 0x000000ffff3f7224 */ /* 0x000fe200010e06ff */
[----:B------:R-:W-:Y:S01]  /*95e30*/  IADD3 R81, PT, PT, R19, R73, RZ ;  /* 0x0000004913517210 */ /* 0x000fe20007ffe0ff */
[----:B------:R-:W-:Y:S02]  /*95e40*/  IMAD.IADD R85, R7, 0x1, R85 ;  /* 0x0000000107557824 */ /* 0x000fe400078e0255 */
[----:B------:R-:W-:Y:S01]  /*95e50*/  IMAD.WIDE.U32 R76, R27, R43, R76 ;  /* 0x0000002b1b4c7225 */ /* 0x000fe200078e004c */
[----:B------:R-:W-:Y:S02]  /*95e60*/  IADD3 R42, P5, PT, R63, R64, RZ ;  /* 0x000000403f2a7210 */ /* 0x000fe40007fbe0ff */
[----:B------:R-:W-:Y:S01]  /*95e70*/  IADD3 R72, P6, PT, R85, R72, RZ ;  /* 0x0000004855487210 */ /* 0x000fe20007fde0ff */
[----:B------:R-:W-:Y:S01]  /*95e80*/  IMAD.X R47, RZ, RZ, RZ, P0 ;  /* 0x000000ffff2f7224 */ /* 0x000fe200000e06ff */
[----:B------:R-:W-:Y:S01]  /*95e90*/  IADD3 R77, PT, PT, R20, R77, RZ ;  /* 0x0000004d144d7210 */ /* 0x000fe20007ffe0ff */
[----:B------:R-:W-:Y:S01]  /*95ea0*/  IMAD.IADD R65, R41, 0x1, R65 ;  /* 0x0000000129417824 */ /* 0x000fe200078e0241 */
[----:B------:R-:W-:Y:S01]  /*95eb0*/  IADD3.X R73, PT, PT, RZ, RZ, RZ, P6, !PT ;  /* 0x000000ffff497210 */ /* 0x000fe200037fe4ff */
[----:B------:R-:W-:Y:S01]  /*95ec0*/  IMAD.WIDE.U32 R46, R79, R34, R46 ;  /* 0x000000224f2e7225 */ /* 0x000fe200078e002e */
[----:B------:R-:W-:-:S02]  /*95ed0*/  IADD3 R64, P0, PT, R61, R77, RZ ;  /* 0x0000004d3d407210 */ /* 0x000fc40007f1e0ff */
[----:B------:R-:W-:Y:S01]  /*95ee0*/  IADD3 R60, P2, PT, R65, R76, RZ ;  /* 0x0000004c413c7210 */ /* 0x000fe20007f5e0ff */
[----:B------:R-:W-:Y:S02]  /*95ef0*/  IMAD.X R63, RZ, RZ, RZ, P4 ;  /* 0x000000ffff3f7224 */ /* 0x000fe400020e06ff */
        /* <DEDUP_REMOVED lines=10> */
[----:B------:R-:W-:Y:S01]  /*95fa0*/  IADD3 R83, P3, PT, R83, R42, RZ ;  /* 0x0000002a53537210 */ /* 0x000fe20007f7e0ff */
[----:B------:R-:W-:-:S02]  /*95fb0*/  IMAD.X R73, RZ, RZ, RZ, P5 ;  /* 0x000000ffff497224 */ /* 0x000fc400028e06ff */
        /* <DEDUP_REMOVED lines=13> */
[----:B------:R-:W-:Y:S02]  /*96090*/  IADD3 R74, P1, PT, R74, R83, RZ ;  /* 0x000000534a4a7210 */ /* 0x000fe40007f3e0ff */
[----:B------:R-:W-:Y:S01]  /*960a0*/  IADD3 R83, PT, PT, R40, R77, RZ ;  /* 0x0000004d28537210 */ /* 0x000fe20007ffe0ff */
[----:B------:R-:W-:Y:S01]  /*960b0*/  IMAD.IADD R47, R3, 0x1, R47 ;  /* 0x00000001032f7824 */ /* 0x000fe200078e022f */
[----:B------:R-:W-:Y:S01]  /*960c0*/  IADD3.X R66, PT, PT, RZ, RZ, RZ, P1, !PT ;  /* 0x000000ffff427210 */ /* 0x000fe20000ffe4ff */
[----:B------:R-:W-:-:S02]  /*960d0*/  IMAD.X R63, RZ, RZ, RZ, P4 ;  /* 0x000000ffff3f7224 */ /* 0x000fc400020e06ff */
[----:B------:R-:W-:Y:S01]  /*960e0*/  IMAD.WIDE.U32 R76, R21, R25, R60 ;  /* 0x00000019154c7225 */ /* 0x000fe200078e003c */
[----:B------:R-:W-:Y:S02]  /*960f0*/  IADD3 R60, P4, PT, R47, R72, RZ ;  /* 0x000000482f3c7210 */ /* 0x000fe40007f9e0ff */
[----:B------:R-:W-:Y:S01]  /*96100*/  IADD3 R47, PT, PT, R5, R73, RZ ;  /* 0x00000049052f7210 */ /* 0x000fe20007ffe0ff */
[----:B------:R-:W-:Y:S01]  /*96110*/  IMAD.WIDE.U32 R72, R75, R23, R62 ;  /* 0x000000174b487225 */ /* 0x000fe200078e003e */
[----:B------:R-:W-:Y:S02]  /*96120*/  IADD3.X R61, PT, PT, RZ, RZ, RZ, P4, !PT ;  /* 0x000000ffff3d7210 */ /* 0x000fe400027fe4ff */
[----:B------:R-:W-:Y:S01]  /*96130*/  IADD3 R62, P1, PT, R47, R76, RZ ;  /* 0x0000004c2f3e7210 */ /* 0x000fe20007f3e0ff */
[----:B------:R-:W-:Y:S01]  /*96140*/  IMAD.IADD R77, R7, 0x1, R77 ;  /* 0x00000001074d7824 */ /* 0x000fe200078e024d */
[----:B------:R-:W-:Y:S01]  /*96150*/  IADD3 R66, P5, PT, R66, R65, RZ ;  /* 0x0000004142427210 */ /* 0x000fe20007fbe0ff */
[----:B------:R-:W-:-:S02]  /*96160*/  IMAD R42, R46, R0, RZ ;  /* 0x000000002e2a7224 */ /* 0x000fc400078e02ff */
        /* <DEDUP_REMOVED lines=28> */
[----:B------:R-:W-:-:S04]  /*96330*/  IMAD.WIDE.U32 R60, R50, R35, R60 ;  /* 0x00000023323c7225 */ /* 0x000fc800078e003c */
[----:B------:R-:W-:Y:S01]  /*96340*/  IMAD.WIDE.U32 R62, R79, R25, R62 ;  /* 0x000000194f3e7225 */ /* 0x000fe200078e003e */
[----:B------:R-:W-:-:S03]  /*96350*/  IADD3 R61, PT, PT, R5, R61, RZ ;  /* 0x0000003d053d7210 */ /* 0x000fc60007ffe0ff */
        /* <DEDUP_REMOVED lines=12> */
[----:B------:R-:W-:-:S02]  /*96420*/  IMAD.X R61, RZ, RZ, RZ, P6 ;  /* 0x000000ffff3d7224 */ /* 0x000fc400030e06ff */
[----:B------:R-:W-:Y:S02]  /*96430*/  IMAD.X R75, RZ, RZ, RZ, P0 ;  /* 0x000000ffff4b7224 */ /* 0x000fe400000e06ff */
[----:B------:R-:W-:-:S04]  /*96440*/  IMAD.WIDE.U32 R60, R42, R34, R60 ;  /* 0x000000222a3c7225 */ /* 0x000fc800078e003c */
[----:B------:R-:W-:Y:S01]  /*96450*/  IMAD.WIDE.U32 R62, R50, R24, R62 ;  /* 0x00000018323e7225 */ /* 0x000fe200078e003e */
[----:B------:R-:W-:-:S03]  /*96460*/  MOV R92, R60 ;  /* 0x0000003c005c7202 */ /* 0x000fc60000000f00 */
[----:B------:R-:W-:-:S04]  /*96470*/  IMAD.WIDE.U32 R74, R79, R22, R74 ;  /* 0x000000164f4a7225 */ /* 0x000fc800078e004a */
[----:B------:R-:W-:Y:S01]  /*96480*/  IMAD.X R83, RZ, RZ, RZ, P2 ;  /* 0x000000ffff537224 */ /* 0x000fe200010e06ff */
[----:B------:R-:W-:Y:S01]  /*96490*/  IADD3 R66, P2, PT, R21, R72, RZ ;  /* 0x0000004815427210 */ /* 0x000fe20007f5e0ff */
[----:B------:R-:W-:Y:S01]  /*964a0*/  IMAD.IADD R77, R6, 0x1, R63 ;  /* 0x00000001064d7824 */ /* 0x000fe200078e023f */
[----:B------:R-:W-:Y:S01]  /*964b0*/  IADD3 R21, PT, PT, R4, R61, RZ ;  /* 0x0000003d04157210 */ /* 0x000fe20007ffe0ff */
[----:B------:R-:W-:Y:S01]  /*964c0*/  IMAD.IADD R75, R9, 0x1, R75 ;  /* 0x00000001094b7824 */ /* 0x000fe200078e024b */
[----:B------:R-:W-:Y:S01]  /*964d0*/  IADD3 R83, P0, PT, R83, R66, RZ ;  /* 0x0000004253537210 */ /* 0x000fe20007f1e0ff */
[----:B------:R-:W-:Y:S01]  /*964e0*/  IMAD.IADD R73, R20, 0x1, R73 ;  /* 0x0000000114497824 */ /* 0x000fe200078e0249 */
[----:B------:R-:W-:Y:S02]  /*964f0*/  IADD3 R62, P1, PT, R21, R62, RZ ;  /* 0x0000003e153e7210 */ /* 0x000fe40007f3e0ff */
[----:B------:R-:W-:Y:S02]  /*96500*/  IADD3 R76, P6, PT, R77, R74, RZ ;  /* 0x0000004a4d4c7210 */ /* 0x000fe40007fde0ff */
[----:B------:R-:W-:Y:S01]  /*96510*/  IADD3.X R66, PT, PT, RZ, RZ, RZ, P5, !PT ;  /* 0x000000ffff427210 */ /* 0x000fe20002ffe4ff */
        /* <DEDUP_REMOVED lines=17> */
[----:B------:R-:W-:Y:S01]  /*96630*/  IMAD.MOV.U32 R89, RZ, RZ, R62 ;  /* 0x000000ffff597224 */ /* 0x000fe200078e003e */
[----:B------:R-:W-:Y:S01]  /*96640*/  IADD3 R74, P3, PT, R65, R73, RZ ;  /* 0x00000049414a7210 */ /* 0x000fe20007f7e0ff */
[----:B------:R-:W-:Y:S01]  /*96650*/  IMAD.X R73, RZ, RZ, RZ, P5 ;  /* 0x000000ffff497224 */ /* 0x000fe200028e06ff */
[----:B------:R-:W-:-:S02]  /*96660*/  IADD3.X R65, PT, PT, RZ, RZ, RZ, P6, !PT ;  /* 0x000000ffff417210 */ /* 0x000fc400037fe4ff */
[----:B------:R-:W-:Y:S01]  /*96670*/  IADD3.X R75, PT, PT, RZ, RZ, RZ, P3, !PT ;  /* 0x000000ffff4b7210 */ /* 0x000fe20001ffe4ff */
[----:B------:R-:W-:Y:S01]  /*96680*/  IMAD.WIDE.U32 R72, R50, R22, R72 ;  /* 0x0000001632487225 */ /* 0x000fe200078e0048 */
[----:B------:R-:W-:Y:S02]  /*96690*/  IADD3 R66, P5, PT, R66, R79, RZ ;  /* 0x0000004f42427210 */ /* 0x000fe40007fbe0ff */
[----:B------:R-:W-:Y:S01]  /*966a0*/  IADD3.X R79, PT, PT, RZ, RZ, RZ, P2, !PT ;  /* 0x000000ffff4f7210 */ /* 0x000fe200017fe4ff */
        /* <DEDUP_REMOVED lines=9> */
[----:B------:R-:W-:Y:S02]  /*96740*/  IADD3 R84, P2, PT, R84, R85, RZ ;  /* 0x0000005554547210 */ /* 0x000fe40007f5e0ff */
[----:B------:R-:W-:Y:S01]  /*96750*/  IADD3 R66, P1, PT, R66, R79, RZ ;  /* 0x0000004f42427210 */ /* 0x000fe20007f3e0ff */
[----:B------:R-:W-:-:S03]  /*96760*/  IMAD.WIDE.U32 R72, R42, R25, R72 ;  /* 0x000000192a487225 */ /* 0x000fc600078e0048 */
[----:B------:R-:W-:Y:S01]  /*96770*/  IADD3.X R74, PT, PT, RZ, RZ, RZ, P1, !PT ;  /* 0x000000ffff4a7210 */ /* 0x000fe20000ffe4ff */
[----:B------:R-:W-:Y:S01]  /*96780*/  IMAD.X R85, RZ, RZ, RZ, P2 ;  /* 0x000000ffff557224 */ /* 0x000fe200010e06ff */
[----:B------:R-:W-:Y:S01]  /*96790*/  IADD3 R77, P2, PT, R77, R66, RZ ;  /* 0x000000424d4d7210 */ /* 0x000fe20007f5e0ff */
[----:B------:R-:W-:Y:S01]  /*967a0*/  IMAD.X R66, RZ, RZ, RZ, P4 ;  /* 0x000000ffff427224 */ /* 0x000fe200020e06ff */
[----:B------:R-:W-:Y:S01]  /*967b0*/  IADD3 R86, PT, PT, R7, R73, RZ ;  /* 0x0000004907567210 */ /* 0x000fe20007ffe0ff */
[----:B------:R-:W-:Y:S01]  /*967c0*/  IMAD.WIDE.U32 R84, R50, R23, R84 ;  /* 0x0000001732547225 */ /* 0x000fe200078e0054 */
[----:B------:R-:W-:Y:S02]  /*967d0*/  MOV R83, R72 ;  /* 0x0000004800537202 */ /* 0x000fe40000000f00 */
[----:B------:R-:W-:Y:S01]  /*967e0*/  IADD3 R50, P4, PT, R66, R77, RZ ;  /* 0x0000004d42327210 */ /* 0x000fe20007f9e0ff */
[----:B------:R-:W-:Y:S01]  /*967f0*/  IMAD.X R79, RZ, RZ, RZ, P5 ;  /* 0x000000ffff4f7224 */ /* 0x000fe200028e06ff */
[----:B------:R-:W-:Y:S01]  /*96800*/  IADD3 R76, P6, PT, R86, R84, RZ ;  /* 0x00000054564c7210 */ /* 0x000fe20007fde0ff */
[----:B------:R-:W-:-:S02]  /*96810*/  IMAD.X R81, RZ, RZ, RZ, P0 ;  /* 0x000000ffff517224 */ /* 0x000fc400000e06ff */
[----:B------:R-:W-:Y:S01]  /*96820*/  IMAD.X R66, RZ, RZ, RZ, P2 ;  /* 0x000000ffff427224 */ /* 0x000fe200010e06ff */
[----:B------:R-:W-:Y:S01]  /*96830*/  IADD3 R79, P5, PT, R79, R50, RZ ;  /* 0x000000324f4f7210 */ /* 0x000fe20007fbe0ff */
[----:B------:R-:W-:Y:S01]  /*96840*/  IMAD.X R50, RZ, RZ, RZ, P3 ;  /* 0x000000ffff327224 */ /* 0x000fe200018e06ff */
[----:B------:R-:W-:-:S04]  /*96850*/  IADD3.X R77, PT, PT, RZ, RZ, RZ, P6, !PT ;  /* 0x000000ffff4d7210 */ /* 0x000fc800037fe4ff */
[----:B------:R-:W-:Y:S01]  /*96860*/  IADD3 R50, P3, PT, R50, R79, RZ ;  /* 0x0000004f32327210 */ /* 0x000fe20007f7e0ff */
[----:B------:R-:W-:Y:S02]  /*96870*/  IMAD.IADD R79, R19, 0x1, R85 ;  /* 0x00000001134f7824 */ /* 0x000fe400078e0255 */
[----:B------:R-:W-:-:S03]  /*96880*/  IMAD.WIDE.U32 R76, R42, R22, R76 ;  /* 0x000000162a4c7225 */ /* 0x000fc600078e004c */
[----:B------:R-:W-:Y:S01]  /*96890*/  IADD3 R79, P0, PT, R79, R50, RZ ;  /* 0x000000324f4f7210 */ /* 0x000fe20007f1e0ff */
[----:B------:R-:W-:Y:S01]  /*968a0*/  IMAD.IADD R84, R9, 0x1, R77 ;  /* 0x0000000109547824 */ /* 0x000fe200078e024d */
[----:B------:R-:W-:Y:S01]  /*968b0*/  IADD3 R50, PT, PT, R74, R75, R81 ;  /* 0x0000004b4a327210 */ /* 0x000fe20007ffe051 */
[----:B------:R-:W-:Y:S02]  /*968c0*/  IMAD.MOV.U32 R85, RZ, RZ, R64 ;  /* 0x000000ffff557224 */ /* 0x000fe400078e0040 */
        /* <DEDUP_REMOVED lines=15> */
[----:B------:R-:W-:Y:S02]  /*969c0*/  ISETP.GE.U32.AND P0, PT, R50, R23, PT ;  /* 0x000000173200720c */ /* 0x000fe40003f06070 */
        /* <DEDUP_REMOVED lines=26> */
.L_x_278:
        /* <DEDUP_REMOVED lines=23> */
.L_x_279:
[----:B------:R-:W-:Y:S01]  /*96ce0*/  IMAD.SHL.U32 R47, R92, 0x2, RZ ;  /* 0x000000025c2f7824 */ /* 0x000fe200078e00ff */
[----:B------:R-:W-:Y:S01]  /*96cf0*/  SHF.L.U64.HI R46, R66, 0x1, R79 ;  /* 0x00000001422e7819 */ /* 0x000fe2000001024f */
[----:B------:R-:W-:Y:S01]  /*96d00*/  IMAD.SHL.U32 R63, R85, 0x2, RZ ;  /* 0x00000002553f7824 */ /* 0x000fe200078e00ff */
[----:B------:R-:W-:Y:S01]  /*96d10*/  SHF.R.U32.HI R42, RZ, 0x1f, R21 ;  /* 0x0000001fff2a7819 */ /* 0x000fe20000011615 */
[----:B------:R-:W-:Y:S01]  /*96d20*/  IMAD.SHL.U32 R62, R83, 0x2, RZ ;  /* 0x00000002533e7824 */ /* 0x000fe200078e00ff */
[----:B------:R-:W-:Y:S01]  /*96d30*/  LOP3.LUT R46, R46, 0x1, RZ, 0xc0, !PT ;  /* 0x000000012e2e7812 */ /* 0x000fe200078ec0ff */
[----:B------:R-:W-:Y:S01]  /*96d40*/  IMAD.SHL.U32 R21, R21, 0x2, RZ ;  /* 0x0000000215157824 */ /* 0x000fe200078e00ff */
[----:B------:R-:W-:Y:S01]  /*96d50*/  LOP3.LUT R75, R42, 0xfffffffe, R47, 0xf8, !PT ;  /* 0xfffffffe2a4b7812 */ /* 0x000fe200078ef82f */
[----:B------:R-:W-:Y:S01]  /*96d60*/  IMAD.MOV.U32 R47, RZ, RZ, RZ ;  /* 0x000000ffff2f7224 */ /* 0x000fe200078e00ff */
[----:B------:R-:W-:Y:S01]  /*96d70*/  SHF.L.U64.HI R76, R89, 0x1, R90 ;  /* 0x00000001594c7819 */ /* 0x000fe2000001025a */
[----:B------:R-:W-:Y:S01]  /*96d80*/  IMAD.SHL.U32 R42, R66, 0x2, RZ ;  /* 0x00000002422a7824 */ /* 0x000fe200078e00ff */
[----:B------:R-:W-:Y:S01]  /*96d90*/  SHF.L.U64.HI R73, R92, 0x1, R95 ;  /* 0x000000015c497819 */ /* 0x000fe2000001025f */
[----:B------:R-:W-:Y:S01]  /*96da0*/  IMAD.WIDE.U32 R60, R50, 0x2, R46 ;  /* 0x00000002323c7825 */ /* 0x000fe200078e002e */
[----:B------:R-:W-:-:S02]  /*96db0*/  SHF.L.U64.HI R65, R85, 0x1, R88 ;  /* 0x0000000155417819 */ /* 0x000fc40000010258 */
[----:B------:R-:W-:Y:S02]  /*96dc0*/  SHF.L.U64.HI R79, R83, 0x1, R86 ;  /* 0x00000001534f7819 */ /* 0x000fe40000010256 */
[C---:B------:R-:W-:Y:S02]  /*96dd0*/  ISETP.LE.U32.AND P0, PT, R60.reuse, R23, PT ;  /* 0x000000173c00720c */ /* 0x040fe40003f03070 */
[----:B------:R-:W-:Y:S02]  /*96de0*/  ISETP.GT.U32.AND P1, PT, R60, -0x1, PT ;  /* 0xffffffff3c00780c */ /* 0x000fe40003f24070 */
[----:B------:R-:W-:Y:S02]  /*96df0*/  SHF.L.U64.HI R77, R81, 0x1, R84 ;  /* 0x00000001514d7819 */ /* 0x000fe40000010254 */
[----:B------:R-:W-:Y:S02]  /*96e00*/  ISETP.GT.U32.OR.EX P0, PT, R61, RZ, !P0, P1 ;  /* 0x000000ff3d00720c */ /* 0x000fe40004704510 */
[----:B------:R-:W-:-:S02]  /*96e10*/  LOP3.LUT R76, R76, 0x1, RZ, 0xc0, !PT ;  /* 0x000000014c4c7812 */ /* 0x000fc400078ec0ff */
        /* <DEDUP_REMOVED lines=8> */
[----:B------:R-:W-:Y:S01]  /*96ea0*/  LOP3.LUT R72, R65, 0xfffffffe, R62, 0xf8, !PT ;  /* 0xfffffffe41487812 */ /* 0x000fe200078ef83e */
[----:B------:R-:W-:Y:S01]  /*96eb0*/  IMAD.MOV.U32 R62, RZ, RZ, R60 ;  /* 0x000000ffff3e7224 */ /* 0x000fe200078e003c */
[----:B------:R-:W-:Y:S02]  /*96ec0*/  LOP3.LUT R66, R79, 0xfffffffe, R50, 0xf8, !PT ;  /* 0xfffffffe4f427812 */ /* 0x000fe400078ef832 */
[----:B------:R-:W-:Y:S02]  /*96ed0*/  LOP3.LUT R64, R77, 0xfffffffe, R42, 0xf8, !PT ;  /* 0xfffffffe4d407812 */ /* 0x000fe400078ef82a */
        /* <DEDUP_REMOVED lines=30> */
.L_x_280:
        /* <DEDUP_REMOVED lines=24> */
.L_x_281:
[----:B------:R-:W-:Y:S01]  /*97240*/  SHF.L.U64.HI R61, R64, 0x1, R46 ;  /* 0x00000001403d7819 */ /* 0x000fe2000001022e */
[----:B------:R-:W-:Y:S01]  /*97250*/  IMAD.SHL.U32 R46, R62, 0x2, RZ ;  /* 0x000000023e2e7824 */ /* 0x000fe200078e00ff */
[C---:B------:R-:W-:Y:S01]  /*97260*/  SHF.L.U64.HI R73, R75.reuse, 0x1, R60 ;  /* 0x000000014b497819 */ /* 0x040fe2000001023c */
[----:B------:R-:W-:Y:S01]  /*97270*/  IMAD.SHL.U32 R75, R75, 0x2, RZ ;  /* 0x000000024b4b7824 */ /* 0x000fe200078e00ff */
[----:B------:R-:W-:Y:S01]  /*97280*/  LOP3.LUT R61, R61, 0x1, RZ, 0xc0, !PT ;  /* 0x000000013d3d7812 */ /* 0x000fe200078ec0ff */
[----:B------:R-:W-:Y:S01]  /*97290*/  IMAD.SHL.U32 R60, R74, 0x2, RZ ;  /* 0x000000024a3c7824 */ /* 0x000fe200078e00ff */
[----:B------:R-:W-:Y:S02]  /*972a0*/  SHF.R.U32.HI R42, RZ, 0x1f, R21 ;  /* 0x0000001fff2a7819 */ /* 0x000fe40000011615 */
[----:B------:R-:W-:Y:S02]  /*972b0*/  SHF.L.U64.HI R47, R62, 0x1, R47 ;  /* 0x000000013e2f7819 */ /* 0x000fe4000001022f */
[----:B------:R-:W-:Y:S01]  /*972c0*/  LOP3.LUT R76, R61, 0xfffffffe, R46, 0xf8, !PT ;  /* 0xfffffffe3d4c7812 */ /* 0x000fe200078ef82e */
[----:B------:R-:W-:Y:S01]  /*972d0*/  IMAD.SHL.U32 R46, R64, 0x2, RZ ;  /* 0x00000002402e7824 */ /* 0x000fe200078e00ff */
[----:B------:R-:W-:-:S02]  /*972e0*/  LOP3.LUT R62, R42, 0xfffffffe, R75, 0xf8, !PT ;  /* 0xfffffffe2a3e7812 */ /* 0x000fc400078ef84b */
[----:B------:R-:W-:Y:S02]  /*972f0*/  LOP3.LUT R42, R47, 0x1, RZ, 0xc0, !PT ;  /* 0x000000012f2a7812 */ /* 0x000fe400078ec0ff */
[C---:B------:R-:W-:Y:S02]  /*97300*/  ISETP.LE.U32.AND P0, PT, R76.reuse, R23, PT ;  /* 0x000000174c00720c */ /* 0x040fe40003f03070 */
[----:B------:R-:W-:Y:S02]  /*97310*/  ISETP.GT.U32.AND P1, PT, R76, -0x1, PT ;  /* 0xffffffff4c00780c */ /* 0x000fe40003f24070 */
[----:B------:R-:W-:Y:S02]  /*97320*/  SHF.L.U64.HI R63, R74, 0x1, R63 ;  /* 0x000000014a3f7819 */ /* 0x000fe4000001023f */
[----:B------:R-:W-:Y:S02]  /*97330*/  ISETP.GT.U32.OR.EX P0, PT, R42, RZ, !P0, P1 ;  /* 0x000000ff2a00720c */ /* 0x000fe40004704510 */
[----:B------:R-:W-:-:S02]  /*97340*/  SHF.L.U64.HI R65, R50, 0x1, R65 ;  /* 0x0000000132417819 */ /* 0x000fc40000010241 */
[----:B------:R-:W-:Y:S02]  /*97350*/  SHF.L.U32 R50, R50, 0x1, RZ ;  /* 0x0000000132327819 */ /* 0x000fe400000006ff */
[----:B------:R-:W-:Y:S02]  /*97360*/  LOP3.LUT R63, R63, 0x1, RZ, 0xc0, !PT ;  /* 0x000000013f3f7812 */ /* 0x000fe400078ec0ff */
[----:B------:R-:W-:Y:S02]  /*97370*/  LOP3.LUT R73, R73, 0x1, RZ, 0xc0, !PT ;  /* 0x0000000149497812 */ /* 0x000fe400078ec0ff */
[----:B------:R-:W-:Y:S02]  /*97380*/  LOP3.LUT R74, R63, 0xfffffffe, R50, 0xf8, !PT ;  /* 0xfffffffe3f4a7812 */ /* 0x000fe400078ef832 */
[----:B------:R-:W-:Y:S02]  /*97390*/  SHF.L.U64.HI R61, R66, 0x1, R77 ;  /* 0x00000001423d7819 */ /* 0x000fe4000001024d */
[C---:B------:R-:W-:Y:S01]  /*973a0*/  SHF.L.U64.HI R63, R72.reuse, 0x1, R79 ;  /* 0x00000001483f7819 */ /* 0x040fe2000001024f */
[----:B------:R-:W-:Y:S01]  /*973b0*/  IMAD.SHL.U32 R79, R21, 0x2, RZ ;  /* 0x00000002154f7824 */ /* 0x000fe200078e00ff */
[----:B------:R-:W-:Y:S01]  /*973c0*/  LOP3.LUT R89, R73, 0xfffffffe, R60, 0xf8, !PT ;  /* 0xfffffffe49597812 */ /* 0x000fe200078ef83c */
[----:B------:R-:W-:Y:S01]  /*973d0*/  IMAD.SHL.U32 R60, R72, 0x2, RZ ;  /* 0x00000002483c7824 */ /* 0x000fe200078e00ff */
[----:B------:R-:W-:-:S02]  /*973e0*/  LOP3.LUT R61, R61, 0x1, RZ, 0xc0, !PT ;  /* 0x000000013d3d7812 */ /* 0x000fc400078ec0ff */
[----:B------:R-:W-:Y:S02]  /*973f0*/  SHF.L.U32 R50, R66, 0x1, RZ ;  /* 0x0000000142327819 */ /* 0x000fe400000006ff */
[----:B------:R-:W-:Y:S02]  /*97400*/  LOP3.LUT R65, R65, 0x1, RZ, 0xc0, !PT ;  /* 0x0000000141417812 */ /* 0x000fe400078ec0ff */
[----:B------:R-:W-:Y:S02]  /*97410*/  LOP3.LUT R63, R63, 0x1, RZ, 0xc0, !PT ;  /* 0x000000013f3f7812 */ /* 0x000fe400078ec0ff */
[----:B------:R-:W-:Y:S01]  /*97420*/  LOP3.LUT R75, R61, 0xfffffffe, R46, 0xf8, !PT ;  /* 0xfffffffe3d4b7812 */ /* 0x000fe200078ef82e */
[----:B------:R-:W-:Y:S01]  /*97430*/  IMAD.MOV.U32 R46, RZ, RZ, R76 ;  /* 0x000000ffff2e7224 */ /* 0x000fe200078e004c */
[----:B------:R-:W-:Y:S02]  /*97440*/  LOP3.LUT R83, R65, 0xfffffffe, R60, 0xf8, !PT ;  /* 0xfffffffe41537812 */ /* 0x000fe400078ef83c */
[----:B------:R-:W-:-:S02]  /*97450*/  LOP3.LUT R66, R63, 0xfffffffe, R50, 0xf8, !PT ;  /* 0xfffffffe3f427812 */ /* 0x000fc400078ef832 */
        /* <DEDUP_REMOVED lines=27> */
.L_x_282:
        /* <DEDUP_REMOVED lines=23> */
.L_x_283:
        /* <DEDUP_REMOVED lines=16> */
[----:B------:R-:W-:Y:S02]  /*97880*/  IADD3 R60, P1, PT, R61, R60, RZ ;  /* 0x0000003c3d3c7210 */ /* 0x000fe40007f3e0ff */
[----:B------:R-:W-:Y:S02]  /*97890*/  IADD3.X R63, PT, PT, RZ, RZ, RZ, P0, !PT ;  /* 0x000000ffff3f7210 */ /* 0x000fe400007fe4ff */
[----:B------:R-:W-:Y:S01]  /*978a0*/  MOV R65, RZ ;  /* 0x000000ff00417202 */ /* 0x000fe20000000f00 */
[----:B------:R-:W-:Y:S02]  /*978b0*/  IMAD.X R61, RZ, RZ, RZ, P1 ;  /* 0x000000ffff3d7224 */ /* 0x000fe400008e06ff */
[----:B------:R-:W-:-:S04]  /*978c0*/  IMAD.WIDE.U32 R62, R44, R44, R62 ;  /* 0x0000002c2c3e7225 */ /* 0x000fc800078e003e */
[----:B------:R-:W-:-:S04]  /*978d0*/  IMAD.WIDE.U32 R72, R78, R59, R64 ;  /* 0x0000003b4e487225 */ /* 0x000fc800078e0040 */
[----:B------:R-:W-:Y:S02]  /*978e0*/  IMAD.IADD R63, R39, 0x1, R63 ;  /* 0x00000001273f7824 */ /* 0x000fe400078e023f */
[----:B------:R-:W-:-:S04]  /*978f0*/  IMAD.WIDE.U32 R60, R21, R37, R60 ;  /* 0x00000025153c7225 */ /* 0x000fc800078e003c */
[----:B------:R-:W-:Y:S01]  /*97900*/  IMAD.MOV.U32 R64, RZ, RZ, R62 ;  /* 0x000000ffff407224 */ /* 0x000fe200078e003e */
[----:B------:R-:W-:Y:S01]  /*97910*/  IADD3 R62, P0, PT, R63, R72, RZ ;  /* 0x000000483f3e7210 */ /* 0x000fe20007f1e0ff */
        /* <DEDUP_REMOVED lines=20> */
[----:B------:R-:W-:Y:S02]  /*97a60*/  IMAD.X R73, RZ, RZ, RZ, P0 ;  /* 0x000000ffff497224 */ /* 0x000fe400000e06ff */
[----:B------:R-:W-:Y:S02]  /*97a70*/  IMAD.IADD R63, R18, 0x1, R63 ;  /* 0x00000001123f7824 */ /* 0x000fe400078e023f */
[----:B------:R-:W-:-:S04]  /*97a80*/  IMAD.WIDE.U32 R72, R44, R59, R72 ;  /* 0x0000003b2c487225 */ /* 0x000fc800078e0048 */
[----:B------:R-:W-:Y:S01]  /*97a90*/  IMAD.IADD R77, R2, 0x1, R77 ;  /* 0x00000001024d7824 */ /* 0x000fe200078e024d */
[----:B------:R-:W-:Y:S01]  /*97aa0*/  IADD3 R72, P1, PT, R63, R72, RZ ;  /* 0x000000483f487210 */ /* 0x000fe20007f3e0ff */
[----:B------:R-:W-:Y:S01]  /*97ab0*/  IMAD.WIDE.U32 R64, R21, R34, R64 ;  /* 0x0000002215407225 */ /* 0x000fe200078e0040 */
[----:B------:R-:W-:-:S03]  /*97ac0*/  MOV R63, RZ ;  /* 0x000000ff003f7202 */ /* 0x000fc60000000f00 */
        /* <DEDUP_REMOVED lines=205> */
[----:B------:R-:W-:Y:S02]  /*987a0*/  IMAD.IADD R93, R3, 0x1, R73 ;  /* 0x00000001035d7824 */ /* 0x000fe400078e0249 */
[----:B------:R-:W-:Y:S02]  /*987b0*/  HFMA2 R73, -RZ, RZ, 0, 0 ;  /* 0x00000000ff497431 */ /* 0x000fe400000001ff */
        /* <DEDUP_REMOVED lines=58> */
[----:B------:R-:W-:Y:S02]  /*98b60*/  IMAD.IADD R99, R18, 0x1, R73 ;  /* 0x0000000112637824 */ /* 0x000fe400078e0249 */
[----:B------:R-:W-:-:S04]  /*98b70*/  IMAD.WIDE.U32 R64, R50, R25, R64 ;  /* 0x0000001932407225 */ /* 0x000fc800078e0040 */
[----:B------:R-:W-:Y:S02]  /*98b80*/  IMAD.X R77, RZ, RZ, RZ, P5 ;  /* 0x000000ffff4d7224 */ /* 0x000fe400028e06ff */
[----:B------:R-:W-:Y:S01]  /*98b90*/  IMAD.WIDE.U32 R72, R48, R43, R84 ;  /* 0x0000002b30487225 */ /* 0x000fe200078e0054 */
[----:B------:R-:W-:-:S03]  /*98ba0*/  IADD3 R84, P0, PT, R93, R64, RZ ;  /* 0x000000405d547210 */ /* 0x000fc60007f1e0ff */
[----:B------:R-:W-:Y:S01]  /*98bb0*/  IMAD.WIDE.U32 R60, R81, R23, R60 ;  /* 0x00000017513c7225 */ /* 0x000fe200078e003c */
[----:B------:R-:W-:Y:S02]  /*98bc0*/  IADD3 R73, PT, PT, R20, R73, RZ ;  /* 0x0000004914497210 */ /* 0x000fe40007ffe0ff */
        /* <DEDUP_REMOVED lines=11> */
[----:B------:R-:W-:Y:S01]  /*98c80*/  IADD3 R72, P1, PT, R72, R101, RZ ;  /* 0x0000006548487210 */ /* 0x000fe20007f3e0ff */
[----:B------:R-:W-:Y:S01]  /*98c90*/  IMAD.X R61, RZ, RZ, RZ, P5 ;  /* 0x000000ffff3d7224 */ /* 0x000fe200028e06ff */
[----:B------:R-:W-:Y:S01]  /*98ca0*/  IADD3 R49, PT, PT, R49, R77, RZ ;  /* 0x0000004d31317210 */ /* 0x000fe20007ffe0ff */
[----:B------:R-:W-:Y:S02]  /*98cb0*/  IMAD.X R63, RZ, RZ, RZ, P3 ;  /* 0x000000ffff3f7224 */ /* 0x000fe400018e06ff */
[----:B------:R-:W-:-:S04]  /*98cc0*/  IMAD.WIDE.U32 R84, R42, R24, R84 ;  /* 0x000000182a547225 */ /* 0x000fc800078e0054 */
[----:B------:R-:W-:Y:S01]  /*98cd0*/  IMAD.X R65, RZ, RZ, RZ, P4 ;  /* 0x000000ffff417224 */ /* 0x000fe200020e06ff */
[----:B------:R-:W-:Y:S01]  /*98ce0*/  IADD3 R85, PT, PT, R6, R85, RZ ;  /* 0x0000005506557210 */ /* 0x000fe20007ffe0ff */
[----:B------:R-:W-:Y:S02]  /*98cf0*/  IMAD.X R59, RZ, RZ, RZ, P2 ;  /* 0x000000ffff3b7224 */ /* 0x000fe400010e06ff */
[----:B------:R-:W-:-:S03]  /*98d00*/  IMAD.WIDE.U32 R60, R45, R43, R60 ;  /* 0x0000002b2d3c7225 */ /* 0x000fc600078e003c */
[----:B------:R-:W-:Y:S01]  /*98d10*/  IADD3 R78, P2, PT, R59, R76, RZ ;  /* 0x0000004c3b4e7210 */ /* 0x000fe20007f5e0ff */
[----:B------:R-:W-:Y:S01]  /*98d20*/  IMAD.WIDE.U32 R86, R21, R37, R62 ;  /* 0x0000002515567225 */ /* 0x000fe200078e003e */
[----:B------:R-:W-:-:S03]  /*98d30*/  IADD3 R62, P3, PT, R39, R84, RZ ;  /* 0x00000054273e7210 */ /* 0x000fc60007f7e0ff */
        /* <DEDUP_REMOVED lines=16> */
[----:B------:R-:W-:-:S04]  /*98e40*/  IMAD.WIDE.U32 R64, R42, R25, R64 ;  /* 0x000000192a407225 */ /* 0x000fc800078e0040 */
[----:B------:R-:W-:Y:S01]  /*98e50*/  IMAD.IADD R39, R3, 0x1, R87 ;  /* 0x0000000103277824 */ /* 0x000fe200078e0257 */
[----:B------:R-:W-:Y:S01]  /*98e60*/  MOV R87, RZ ;  /* 0x000000ff00577202 */ /* 0x000fe20000000f00 */
[----:B------:R-:W-:Y:S02]  /*98e70*/  IMAD.X R73, RZ, RZ, RZ, P6 ;  /* 0x000000ffff497224 */ /* 0x000fe400030e06ff */
[----:B------:R-:W-:Y:S01]  /*98e80*/  IMAD.WIDE.U32 R76, R38, R48, R76 ;  /* 0x00000030264c7225 */ /* 0x000fe200078e004c */
[----:B------:R-:W-:Y:S02]  /*98e90*/  IADD3 R48, P4, PT, R49, R64, RZ ;  /* 0x0000004031307210 */ /* 0x000fe40007f9e0ff */
[----:B------:R-:W-:Y:S01]  /*98ea0*/  IADD3 R60, P3, PT, R39, R84, RZ ;  /* 0x00000054273c7210 */ /* 0x000fe20007f7e0ff */
        /* <DEDUP_REMOVED lines=8> */
[----:B------:R-:W-:Y:S01]  /*98f30*/  IMAD R18, R86, R0, RZ ;  /* 0x0000000056127224 */ /* 0x000fe200078e02ff */
[----:B------:R-:W-:Y:S01]  /*98f40*/  IADD3 R62, P6, PT, R49, R62, RZ ;  /* 0x0000003e313e7210 */ /* 0x000fe20007fde0ff */
[----:B------:R-:W-:Y:S01]  /*98f50*/  IMAD.X R39, RZ, RZ, RZ, P2 ;  /* 0x000000ffff277224 */ /* 0x000fe200010e06ff */
[----:B------:R-:W-:Y:S01]  /*98f60*/  IADD3 R44, PT, PT, R20, R63, RZ ;  /* 0x0000003f142c7210 */ /* 0x000fe20007ffe0ff */
[----:B------:R-:W-:Y:S01]  /*98f70*/  IMAD.X R61, RZ, RZ, RZ, P3 ;  /* 0x000000ffff3d7224 */ /* 0x000fe200018e06ff */
[----:B------:R-:W-:Y:S01]  /*98f80*/  IADD3.X R63, PT, PT, RZ, RZ, RZ, P6, !PT ;  /* 0x000000ffff3f7210 */ /* 0x000fe200037fe4ff */
[----:B------:R-:W-:Y:S01]  /*98f90*/  IMAD.HI.U32 R87, R18, R36, R86 ;  /* 0x0000002412577227 */ /* 0x000fe200078e0056 */
[----:B------:R-:W-:Y:S02]  /*98fa0*/  IADD3 R76, P5, PT, R39, R76, RZ ;  /* 0x0000004c274c7210 */ /* 0x000fe40007fbe0ff */
[----:B------:R-:W-:Y:S01]  /*98fb0*/  IADD3 R44, P2, PT, R44, R81, RZ ;  /* 0x000000512c2c7210 */ /* 0x000fe20007f5e0ff */
[----:B------:R-:W-:-:S02]  /*98fc0*/  IMAD.X R49, RZ, RZ, RZ, P4 ;  /* 0x000000ffff317224 */ /* 0x000fc400020e06ff */
[----:B------:R-:W-:Y:S01]  /*98fd0*/  IMAD.X R41, RZ, RZ, RZ, P0 ;  /* 0x000000ffff297224 */ /* 0x000fe200000e06ff */
        /* <DEDUP_REMOVED lines=25> */
[----:B------:R-:W-:Y:S01]  /*99170*/  IMAD.X R50, RZ, RZ, RZ, P4 ;  /* 0x000000ffff327224 */ /* 0x000fe200020e06ff */
[----:B------:R-:W-:Y:S01]  /*99180*/  IADD3 R41, PT, PT, R3, R61, RZ ;  /* 0x0000003d03297210 */ /* 0x000fe20007ffe0ff */
[----:B------:R-:W-:-:S02]  /*99190*/  IMAD.X R49, RZ, RZ, RZ, P5 ;  /* 0x000000ffff317224 */ /* 0x000fc400028e06ff */
[----:B------:R-:W-:Y:S01]  /*991a0*/  IMAD.WIDE.U32 R64, R21, R35, R64 ;  /* 0x0000002315407225 */ /* 0x000fe200078e0040 */
[----:B------:R-:W-:-:S03]  /*991b0*/  IADD3 R50, P4, PT, R50, R39, RZ ;  /* 0x0000002732327210 */ /* 0x000fc60007f9e0ff */
[----:B------:R-:W-:Y:S01]  /*991c0*/  IMAD.X R63, RZ, RZ, RZ, P3 ;  /* 0x000000ffff3f7224 */ /* 0x000fe200018e06ff */
[----:B------:R-:W-:Y:S01]  /*991d0*/  IADD3 R65, PT, PT, R5, R65, RZ ;  /* 0x0000004105417210 */ /* 0x000fe20007ffe0ff */
        /* <DEDUP_REMOVED lines=59> */
[----:B------:R-:W-:Y:S02]  /*99590*/  IADD3 R50, PT, PT, R4, R43, RZ ;  /* 0x0000002b04327210 */ /* 0x000fe40007ffe0ff */
[----:B------:R-:W-:Y:S01]  /*995a0*/  MOV R84, R42 ;  /* 0x0000002a00547202 */ /* 0x000fe20000000f00 */
        /* <DEDUP_REMOVED lines=21> */
[----:B------:R-:W-:Y:S01]  /*99700*/  IMAD.MOV.U32 R85, RZ, RZ, RZ ;  /* 0x000000ffff557224 */ /* 0x000fe200078e00ff */
[----:B------:R-:W-:Y:S01]  /*99710*/  IADD3 R48, P4, PT, R21, R60, RZ ;  /* 0x0000003c15307210 */ /* 0x000fe20007f9e0ff */
[----:B------:R-:W-:Y:S01]  /*99720*/  IMAD.X R21, RZ, RZ, RZ, P6 ;  /* 0x000000ffff157224 */ /* 0x000fe200030e06ff */
[----:B------:R-:W-:Y:S02]  /*99730*/  IADD3.X R60, PT, PT, RZ, RZ, RZ, P2, !PT ;  /* 0x000000ffff3c7210 */ /* 0x000fe400017fe4ff */
[----:B------:R-:W-:Y:S01]  /*99740*/  IADD3 R62, P2, PT, R49, R72, RZ ;  /* 0x00000048313e7210 */ /* 0x000fe20007f5e0ff */
[----:B------:R-:W-:Y:S01]  /*99750*/  IMAD.X R49, RZ, RZ, RZ, P4 ;  /* 0x000000ffff317224 */ /* 0x000fe200020e06ff */
[----:B------:R-:W-:Y:S01]  /*99760*/  IADD3 R60, P4, PT, R60, R63, RZ ;  /* 0x0000003f3c3c7210 */ /* 0x000fe20007f9e0ff */
[----:B------:R-:W-:-:S04]  /*99770*/  IMAD.WIDE.U32 R20, R39, R24, R20 ;  /* 0x0000001827147225 */ /* 0x000fc800078e0014 */
        /* <DEDUP_REMOVED lines=10> */
[----:B------:R-:W-:-:S02]  /*99820*/  IMAD.X R38, RZ, RZ, RZ, P5 ;  /* 0x000000ffff267224 */ /* 0x000fc400028e06ff */
[----:B------:R-:W-:Y:S01]  /*99830*/  IMAD.MOV.U32 R78, RZ, RZ, R20 ;  /* 0x000000ffff4e7224 */ /* 0x000fe200078e0014 */
[----:B------:R-:W-:Y:S01]  /*99840*/  IADD3 R62, P0, PT, R49, R62, RZ ;  /* 0x0000003e313e7210 */ /* 0x000fe20007f1e0ff */
[----:B------:R-:W-:Y:S01]  /*99850*/  IMAD.X R61, RZ, RZ, RZ, P1 ;  /* 0x000000ffff3d7224 */ /* 0x000fe200008e06ff */
[----:B------:R-:W-:Y:S02]  /*99860*/  IADD3.X R49, PT, PT, RZ, RZ, RZ, P6, !PT ;  /* 0x000000ffff317210 */ /* 0x000fe400037fe4ff */
[----:B------:R-:W-:Y:S01]  /*99870*/  IADD3 R65, P5, PT, R65, R62, RZ ;  /* 0x0000003e41417210 */ /* 0x000fe20007fbe0ff */
[----:B------:R-:W-:-:S03]  /*99880*/  IMAD.WIDE.U32 R60, R18, R23, R60 ;  /* 0x00000017123c7225 */ /* 0x000fc600078e003c */
[----:B------:R-:W-:Y:S01]  /*99890*/  IADD3 R38, P1, PT, R38, R65, RZ ;  /* 0x0000004126267210 */ /* 0x000fe20007f3e0ff */
[----:B------:R-:W-:Y:S01]  /*998a0*/  IMAD.WIDE.U32 R48, R39, R25, R48 ;  /* 0x0000001927307225 */ /* 0x000fe200078e0030 */
[----:B------:R-:W-:Y:S02]  /*998b0*/  IADD3.X R65, PT, PT, RZ, RZ, RZ, P3, !PT ;  /* 0x000000ffff417210 */ /* 0x000fe40001ffe4ff */
[----:B------:R-:W-:Y:S01]  /*998c0*/  IADD3 R62, PT, PT, R19, R61, RZ ;  /* 0x0000003d133e7210 */ /* 0x000fe20007ffe0ff */
[----:B------:R-:W-:Y:S01]  /*998d0*/  IMAD.IADD R77, R7, 0x1, R49 ;  /* 0x00000001074d7824 */ /* 0x000fe200078e0231 */
[----:B------:R-:W-:Y:S01]  /*998e0*/  IADD3 R65, P3, PT, R65, R38, RZ ;  /* 0x0000002641417210 */ /* 0x000fe20007f7e0ff */
[----:B------:R-:W-:Y:S01]  /*998f0*/  IMAD.X R18, RZ, RZ, RZ, P4 ;  /* 0x000000ffff127224 */ /* 0x000fe200020e06ff */
[----:B------:R-:W-:Y:S01]  /*99900*/  MOV R76, R48 ;  /* 0x00000030004c7202 */ /* 0x000fe20000000f00 */
[----:B------:R-:W-:Y:S01]  /*99910*/  IMAD.IADD R38, R63, 0x1, R85 ;  /* 0x000000013f267824 */ /* 0x000fe200078e0255 */
[----:B------:R-:W-:Y:S01]  /*99920*/  IADD3 R64, P6, PT, R77, R60, RZ ;  /* 0x0000003c4d407210 */ /* 0x000fe20007fde0ff */
[----:B------:R-:W-:Y:S01]  /*99930*/  IMAD.X R63, RZ, RZ, RZ, P0 ;  /* 0x000000ffff3f7224 */ /* 0x000fe200000e06ff */
[----:B------:R-:W-:-:S03]  /*99940*/  IADD3 R18, P4, PT, R18, R65, RZ ;  /* 0x0000004112127210 */ /* 0x000fc60007f9e0ff */
[----:B------:R-:W-:Y:S01]  /*99950*/  IMAD.X R65, RZ, RZ, RZ, P6 ;  /* 0x000000ffff417224 */ /* 0x000fe200030e06ff */
[----:B------:R-:W-:Y:S02]  /*99960*/  IADD3 R73, P6, PT, R73, R18, RZ ;  /* 0x0000001249497210 */ /* 0x000fe40007fde0ff */
[----:B------:R-:W-:Y:S01]  /*99970*/  IADD3.X R18, PT, PT, RZ, RZ, RZ, P5, !PT ;  /* 0x000000ffff127210 */ /* 0x000fe20002ffe4ff */
[----:B------:R-:W-:Y:S01]  /*99980*/  IMAD.WIDE.U32 R60, R39, R22, R64 ;  /* 0x00000016273c7225 */ /* 0x000fe200078e0040 */
[----:B------:R-:W-:Y:S02]  /*99990*/  IADD3 R62, P2, PT, R62, R73, RZ ;  /* 0x000000493e3e7210 */ /* 0x000fe40007f5e0ff */
[----:B------:R-:W-:Y:S01]  /*999a0*/  IADD3 R18, PT, PT, R18, R38, R63 ;  /* 0x0000002612127210 */ /* 0x000fe20007ffe03f */
[----:B------:R-:W-:Y:S01]  /*999b0*/  IMAD.IADD R73, R9, 0x1, R61 ;  /* 0x0000000109497824 */ /* 0x000fe200078e023d */
[----:B------:R-:W-:Y:S01]  /*999c0*/  IADD3.X R65, PT, PT, RZ, RZ, RZ, P3, !PT ;  /* 0x000000ffff417210 */ /* 0x000fe20001ffe4ff */
[----:B------:R-:W-:-:S02]  /*999d0*/  IMAD.X R38, RZ, RZ, RZ, P1 ;  /* 0x000000ffff267224 */ /* 0x000fc400008e06ff */
[----:B------:R-:W-:Y:S01]  /*999e0*/  IMAD.X R64, RZ, RZ, RZ, P4 ;  /* 0x000000ffff407224 */ /* 0x000fe200020e06ff */
[----:B------:R-:W-:Y:S01]  /*999f0*/  IADD3 R62, P0, PT, R73, R62, RZ ;  /* 0x0000003e493e7210 */ /* 0x000fe20007f1e0ff */
[----:B------:R-:W-:Y:S01]  /*99a00*/  IMAD.MOV.U32 R72, RZ, RZ, R60 ;  /* 0x000000ffff487224 */ /* 0x000fe200078e003c */
[----:B------:R-:W-:Y:S02]  /*99a10*/  IADD3 R18, PT, PT, R65, R18, R38 ;  /* 0x0000001241127210 */ /* 0x000fe40007ffe026 */
[----:B------:R-:W-:Y:S01]  /*99a20*/  IADD3.X R65, PT, PT, RZ, RZ, RZ, P6, !PT ;  /* 0x000000ffff417210 */ /* 0x000fe200037fe4ff */
[----:B------:R-:W-:-:S03]  /*99a30*/  IMAD.X R63, RZ, RZ, RZ, P0 ;  /* 0x000000ffff3f7224 */ /* 0x000fc600000e06ff */
[----:B------:R-:W-:Y:S01]  /*99a40*/  IADD3 R18, PT, PT, R65, R18, R64 ;  /* 0x0000001241127210 */ /* 0x000fe20007ffe040 */
[----:B------:R-:W-:-:S04]  /*99a50*/  IMAD.WIDE.U32 R38, R39, R23, R62 ;  /* 0x0000001727267225 */ /* 0x000fc800078e003e */
[----:B------:R-:W-:Y:S02]  /*99a60*/  IMAD.X R62, RZ, RZ, RZ, P2 ;  /* 0x000000ffff3e7224 */ /* 0x000fe400010e06ff */
[----:B------:R-:W-:Y:S02]  /*99a70*/  IMAD.IADD R63, R19, 0x1, R39 ;  /* 0x00000001133f7824 */ /* 0x000fe400078e0227 */
[----:B------:R-:W-:-:S03]  /*99a80*/  IMAD.MOV.U32 R64, RZ, RZ, R38 ;  /* 0x000000ffff407224 */ /* 0x000fc600078e0026 */
[----:B------:R-:W-:Y:S01]  /*99a90*/  IADD3 R18, PT, PT, R63, R18, R62 ;  /* 0x000000123f127210 */ /* 0x000fe20007ffe03e */
[----:B------:R-:W-:-:S03]  /*99aa0*/  IMAD.MOV.U32 R62, RZ, RZ, R44 ;  /* 0x000000ffff3e7224 */ /* 0x000fc600078e002c */
        /* <DEDUP_REMOVED lines=29> */
.L_x_284:
        /* <DEDUP_REMOVED lines=23> */
.L_x_285:
[----:B------:R-:W-:Y:S01]  /*99df0*/  IMAD.SHL.U32 R38, R84, 0x2, RZ ;  /* 0x0000000254267824 */ /* 0x000fe200078e00ff */
[----:B------:R-:W-:Y:S01]  /*99e00*/  SHF.L.U64.HI R20, R64, 0x1, R63 ;  /* 0x0000000140147819 */ /* 0x000fe2000001023f */
[----:B------:R-:W-:Y:S01]  /*99e10*/  IMAD.SHL.U32 R42, R78, 0x2, RZ ;  /* 0x000000024e2a7824 */ /* 0x000fe200078e00ff */
[----:B------:R-:W-:Y:S01]  /*99e20*/  SHF.R.U32.HI R21, RZ, 0x1f, R59 ;  /* 0x0000001fff157819 */ /* 0x000fe2000001163b */
[----:B------:R-:W-:Y:S01]  /*99e30*/  IMAD.SHL.U32 R41, R76, 0x2, RZ ;  /* 0x000000024c297824 */ /* 0x000fe200078e00ff */
[----:B------:R-:W-:Y:S01]  /*99e40*/  SHF.L.U64.HI R60, R84, 0x1, R50 ;  /* 0x00000001543c7819 */ /* 0x000fe20000010232 */
[----:B------:R-:W-:Y:S01]  /*99e50*/  IMAD.SHL.U32 R59, R59, 0x2, RZ ;  /* 0x000000023b3b7824 */ /* 0x000fe200078e00ff */
[----:B------:R-:W-:Y:S02]  /*99e60*/  LOP3.LUT R20, R20, 0x1, RZ, 0xc0, !PT ;  /* 0x0000000114147812 */ /* 0x000fe400078ec0ff */
[----:B------:R-:W-:Y:S01]  /*99e70*/  LOP3.LUT R50, R21, 0xfffffffe, R38, 0xf8, !PT ;  /* 0xfffffffe15327812 */ /* 0x000fe200078ef826 */
[----:B------:R-:W-:Y:S01]  /*99e80*/  IMAD.MOV.U32 R21, RZ, RZ, RZ ;  /* 0x000000ffff157224 */ /* 0x000fe200078e00ff */
[----:B------:R-:W-:-:S02]  /*99e90*/  SHF.L.U64.HI R65, R62, 0x1, R65 ;  /* 0x000000013e417819 */ /* 0x000fc40000010241 */
[----:B------:R-:W-:Y:S01]  /*99ea0*/  SHF.L.U32 R43, R62, 0x1, RZ ;  /* 0x000000013e2b7819 */ /* 0x000fe200000006ff */
[----:B------:R-:W-:Y:S01]  /*99eb0*/  IMAD.WIDE.U32 R38, R18, 0x2, R20 ;  /* 0x0000000212267825 */ /* 0x000fe200078e0014 */
[----:B------:R-:W-:Y:S02]  /*99ec0*/  SHF.L.U64.HI R62, R78, 0x1, R81 ;  /* 0x000000014e3e7819 */ /* 0x000fe40000010251 */
[----:B------:R-:W-:Y:S01]  /*99ed0*/  SHF.L.U64.HI R63, R76, 0x1, R77 ;  /* 0x000000014c3f7819 */ /* 0x000fe2000001024d */
[----:B------:R-:W-:Y:S01]  /*99ee0*/  IMAD.SHL.U32 R18, R64, 0x2, RZ ;  /* 0x0000000240127824 */ /* 0x000fe200078e00ff */
[C---:B------:R-:W-:Y:S02]  /*99ef0*/  ISETP.LE.U32.AND P0, PT, R38.reuse, R23, PT ;  /* 0x000000172600720c */ /* 0x040fe40003f03070 */
[----:B------:R-:W-:Y:S02]  /*99f00*/  ISETP.GT.U32.AND P1, PT, R38, -0x1, PT ;  /* 0xffffffff2600780c */ /* 0x000fe40003f24070 */
[----:B------:R-:W-:-:S02]  /*99f10*/  LOP3.LUT R65, R65, 0x1, RZ, 0xc0, !PT ;  /* 0x0000000141417812 */ /* 0x000fc400078ec0ff */
[----:B------:R-:W-:Y:S02]  /*99f20*/  ISETP.GT.U32.OR.EX P0, PT, R39, RZ, !P0, P1 ;  /* 0x000000ff2700720c */ /* 0x000fe40004704510 */
[----:B------:R-:W-:Y:S02]  /*99f30*/  LOP3.LUT R62, R62, 0x1, RZ, 0xc0, !PT ;  /* 0x000000013e3e7812 */ /* 0x000fe400078ec0ff */
[----:B------:R-:W-:Y:S02]  /*99f40*/  SHF.L.U64.HI R61, R72, 0x1, R73 ;  /* 0x00000001483d7819 */ /* 0x000fe40000010249 */
[----:B------:R-:W-:Y:S02]  /*99f50*/  LOP3.LUT R60, R60, 0x1, RZ, 0xc0, !PT ;  /* 0x000000013c3c7812 */ /* 0x000fe400078ec0ff */
[----:B------:R-:W-:Y:S02]  /*99f60*/  SHF.L.U32 R40, R72, 0x1, RZ ;  /* 0x0000000148287819 */ /* 0x000fe400000006ff */
[----:B------:R-:W-:-:S02]  /*99f70*/  LOP3.LUT R63, R63, 0x1, RZ, 0xc0, !PT ;  /* 0x000000013f3f7812 */ /* 0x000fc400078ec0ff */
[----:B------:R-:W-:Y:S02]  /*99f80*/  LOP3.LUT R64, R65, 0xfffffffe, R42, 0xf8, !PT ;  /* 0xfffffffe41407812 */ /* 0x000fe400078ef82a */
[----:B------:R-:W-:Y:S02]  /*99f90*/  LOP3.LUT R77, R62, 0xfffffffe, R41, 0xf8, !PT ;  /* 0xfffffffe3e4d7812 */ /* 0x000fe400078ef829 */
[----:B------:R-:W-:Y:S01]  /*99fa0*/  LOP3.LUT R61, R61, 0x1, RZ, 0xc0, !PT ;  /* 0x000000013d3d7812 */ /* 0x000fe200078ec0ff */
[----:B------:R-:W-:Y:S01]  /*99fb0*/  IMAD.MOV.U32 R41, RZ, RZ, R64 ;  /* 0x000000ffff297224 */ /* 0x000fe200078e0040 */
[----:B------:R-:W-:Y:S02]  /*99fc0*/  LOP3.LUT R73, R60, 0xfffffffe, R43, 0xf8, !PT ;  /* 0xfffffffe3c497812 */ /* 0x000fe400078ef82b */
[----:B------:R-:W-:Y:S01]  /*99fd0*/  LOP3.LUT R49, R63, 0xfffffffe, R40, 0xf8, !PT ;  /* 0xfffffffe3f317812 */ /* 0x000fe200078ef828 */
[----:B------:R-:W-:Y:S01]  /*99fe0*/  IMAD.MOV.U32 R40, RZ, RZ, R77 ;  /* 0x000000ffff287224 */ /* 0x000fe200078e004d */
[----:B------:R-:W-:-:S02]  /*99ff0*/  LOP3.LUT R48, R61, 0xfffffffe, R18, 0xf8, !PT ;  /* 0xfffffffe3d307812 */ /* 0x000fc400078ef812 */
[----:B------:R-:W-:Y:S02]  /*9a000*/  MOV R42, R73 ;  /* 0x00000049002a7202 */ /* 0x000fe40000000f00 */
        /* <DEDUP_REMOVED lines=31> */
.L_x_286:
        /* <DEDUP_REMOVED lines=24> */
.L_x_287:
        /* <DEDUP_REMOVED lines=10> */
[----:B------:R-:W-:Y:S02]  /*9a420*/  SHF.L.U64.HI R43, R41, 0x1, R62 ;  /* 0x00000001292b7819 */ /* 0x000fe4000001023e */
        /* <DEDUP_REMOVED lines=9> */
[C---:B------:R-:W-:Y:S01]  /*9a4c0*/  SHF.L.U64.HI R61, R49.reuse, 0x1, R38 ;  /* 0x00000001313d7819 */ /* 0x040fe20000010226 */
[----:B------:R-:W-:Y:S01]  /*9a4d0*/  IMAD.SHL.U32 R38, R49, 0x2, RZ ;  /* 0x0000000231267824 */ /* 0x000fe200078e00ff */
        /* <DEDUP_REMOVED lines=42> */
.L_x_288:
        /* <DEDUP_REMOVED lines=24> */
.L_x_289:
        /* <DEDUP_REMOVED lines=32> */
[----:B------:R-:W-:Y:S01]  /*9ab00*/  LOP3.LUT R40, R41, 0xfffffffe, R38, 0xf8, !PT ;  /* 0xfffffffe29287812 */ /* 0x000fe200078ef826 */
[----:B------:R-:W-:Y:S01]  /*9ab10*/  IMAD.MOV.U32 R38, RZ, RZ, R60 ;  /* 0x000000ffff267224 */ /* 0x000fe200078e003c */
[----:B------:R-:W-:Y:S02]  /*9ab20*/  LOP3.LUT R41, R39, 0xfffffffe, R20, 0xf8, !PT ;  /* 0xfffffffe27297812 */ /* 0x000fe400078ef814 */
        /* <DEDUP_REMOVED lines=28> */
.L_x_290:
        /* <DEDUP_REMOVED lines=23> */
.L_x_291:
[----:B------:R-:W-:Y:S02]  /*9ae60*/  HFMA2 R45, -RZ, RZ, 0, 0 ;  /* 0x00000000ff2d7431 */ /* 0x000fe400000001ff */
[----:B------:R-:W-:Y:S01]  /*9ae70*/  IMAD.WIDE.U32 R42, R33, R33, RZ ;  /* 0x00000021212a7225 */ /* 0x000fe200078e00ff */
[----:B------:R-:W-:-:S03]  /*9ae80*/  MOV R59, RZ ;  /* 0x000000ff003b7202 */ /* 0x000fc60000000f00 */
[----:B------:R-:W-:Y:S01]  /*9ae90*/  HFMA2 R61, -RZ, RZ, 0, 0 ;  /* 0x00000000ff3d7431 */ /* 0x000fe200000001ff */
[----:B------:R-:W-:Y:S01]  /*9aea0*/  MOV R77, RZ ;  /* 0x000000ff004d7202 */ /* 0x000fe20000000f00 */
[----:B------:R-:W-:Y:S02]  /*9aeb0*/  IMAD R49, R42, R0, RZ ;  /* 0x000000002a317224 */ /* 0x000fe400078e02ff */
[----:B------:R-:W-:Y:S02]  /*9aec0*/  IMAD.MOV.U32 R81, RZ, RZ, RZ ;  /* 0x000000ffff517224 */ /* 0x000fe400078e00ff */
[----:B------:R-:W-:Y:S02]  /*9aed0*/  IMAD.IADD R44, R43, 0x1, R45 ;  /* 0x000000012b2c7824 */ /* 0x000fe400078e022d */
[----:B------:R-:W-:Y:S02]  /*9aee0*/  IMAD.MOV.U32 R45, RZ, RZ, RZ ;  /* 0x000000ffff2d7224 */ /* 0x000fe400078e00ff */
        /* <DEDUP_REMOVED lines=15> */
[----:B------:R-:W-:Y:S01]  /*9afe0*/  IMAD.WIDE.U32 R42, R33, R30, R60 ;  /* 0x0000001e212a7225 */ /* 0x000fe200078e003c */
[----:B------:R-:W-:-:S03]  /*9aff0*/  IADD3 R61, PT, PT, R59, R63, RZ ;  /* 0x0000003f3b3d7210 */ /* 0x000fc60007ffe0ff */
[----:B------:R-:W-:Y:S02]  /*9b000*/  HFMA2 R63, -RZ, RZ, 0, 0 ;  /* 0x00000000ff3f7431 */ /* 0x000fe400000001ff */
[----:B------:R-:W-:Y:S01]  /*9b010*/  IMAD.X R45, RZ, RZ, RZ, P0 ;  /* 0x000000ffff2d7224 */ /* 0x000fe200000e06ff */
[----:B------:R-:W-:Y:S01]  /*9b020*/  IADD3 R60, P0, PT, R61, R42, RZ ;  /* 0x0000002a3d3c7210 */ /* 0x000fe20007f1e0ff */
[----:B------:R-:W-:Y:S02]  /*9b030*/  IMAD.IADD R42, R43, 0x1, R59 ;  /* 0x000000012b2a7824 */ /* 0x000fe400078e023b */
[----:B------:R-:W-:-:S04]  /*9b040*/  IMAD.WIDE.U32 R44, R49, R37, R44 ;  /* 0x00000025312c7225 */ /* 0x000fc800078e002c */
[----:B------:R-:W-:Y:S02]  /*9b050*/  IMAD.X R61, RZ, RZ, RZ, P0 ;  /* 0x000000ffff3d7224 */ /* 0x000fe400000e06ff */
[----:B------:R-:W-:-:S04]  /*9b060*/  IMAD.WIDE.U32 R62, R33, R31, R62 ;  /* 0x0000001f213e7225 */ /* 0x000fc800078e003e */
[----:B------:R-:W-:-:S04]  /*9b070*/  IMAD.WIDE.U32 R60, R32, R31, R60 ;  /* 0x0000001f203c7225 */ /* 0x000fc800078e003c */
[----:B------:R-:W-:Y:S02]  /*9b080*/  IMAD.IADD R43, R77, 0x1, R63 ;  /* 0x000000014d2b7824 */ /* 0x000fe400078e023f */
[----:B------:R-:W-:Y:S02]  /*9b090*/  IMAD.IADD R45, R3, 0x1, R45 ;  /* 0x00000001032d7824 */ /* 0x000fe400078e022d */
[----:B------:R-:W-:Y:S01]  /*9b0a0*/  IMAD R48, R44, R0, RZ ;  /* 0x000000002c307224 */ /* 0x000fe200078e02ff */
[----:B------:R-:W-:Y:S01]  /*9b0b0*/  IADD3 R60, P1, PT, R43, R60, RZ ;  /* 0x0000003c2b3c7210 */ /* 0x000fe20007f3e0ff */
[----:B------:R-:W-:Y:S01]  /*9b0c0*/  HFMA2 R43, -RZ, RZ, 0, 0 ;  /* 0x00000000ff2b7431 */ /* 0x000fe200000001ff */
[----:B------:R-:W-:Y:S02]  /*9b0d0*/  IADD3 R62, P0, PT, R45, R62, RZ ;  /* 0x0000003e2d3e7210 */ /* 0x000fe40007f1e0ff */
[----:B------:R-:W-:-:S03]  /*9b0e0*/  MOV R45, RZ ;  /* 0x000000ff002d7202 */ /* 0x000fc60000000f00 */
[----:B------:R-:W-:Y:S02]  /*9b0f0*/  IMAD.X R63, RZ, RZ, RZ, P0 ;  /* 0x000000ffff3f7224 */ /* 0x000fe400000e06ff */
[----:B------:R-:W-:-:S04]  /*9b100*/  IMAD.HI.U32 R65, R48, R36, R44 ;  /* 0x0000002430417227 */ /* 0x000fc800078e002c */
[----:B------:R-:W-:Y:S01]  /*9b110*/  IMAD.IADD R45, R77, 0x1, R61 ;  /* 0x000000014d2d7824 */ /* 0x000fe200078e023d */
[----:B------:R-:W-:Y:S01]  /*9b120*/  IADD3.X R61, PT, PT, RZ, RZ, RZ, P1, !PT ;  /* 0x000000ffff3d7210 */ /* 0x000fe20000ffe4ff */
[----:B------:R-:W-:-:S04]  /*9b130*/  IMAD.WIDE.U32 R42, R33, R29, R42 ;  /* 0x0000001d212a7225 */ /* 0x000fc800078e002a */
[----:B------:R-:W-:Y:S01]  /*9b140*/  IMAD.IADD R65, R2, 0x1, R65 ;  /* 0x0000000102417824 */ /* 0x000fe200078e0241 */
[----:B------:R-:W-:Y:S01]  /*9b150*/  IADD3 R44, P0, PT, R45, R42, RZ ;  /* 0x0000002a2d2c7210 */ /* 0x000fe20007f1e0ff */
[----:B------:R-:W-:Y:S01]  /*9b160*/  IMAD.WIDE.U32 R62, R49, R34, R62 ;  /* 0x00000022313e7225 */ /* 0x000fe200078e003e */
[----:B------:R-:W-:-:S03]  /*9b170*/  MOV R42, RZ ;  /* 0x000000ff002a7202 */ /* 0x000fc60000000f00 */
        /* <DEDUP_REMOVED lines=16> */
[----:B------:R-:W-:Y:S01]  /*9b280*/  IMAD.WIDE.U32 R60, R33, R30, R60 ;  /* 0x0000001e213c7225 */ /* 0x000fe200078e003c */
[----:B------:R-:W-:-:S03]  /*9b290*/  IADD3.X R65, PT, PT, RZ, RZ, RZ, P0, !PT ;  /* 0x000000ffff417210 */ /* 0x000fc600007fe4ff */
[----:B------:R-:W-:Y:S01]  /*9b2a0*/  IMAD.X R45, RZ, RZ, RZ, P1 ;  /* 0x000000ffff2d7224 */ /* 0x000fe200008e06ff */
[----:B------:R-:W-:Y:S01]  /*9b2b0*/  IADD3 R43, PT, PT, R59, R61, RZ ;  /* 0x0000003d3b2b7210 */ /* 0x000fe20007ffe0ff */
[----:B------:R-:W-:Y:S01]  /*9b2c0*/  IMAD.IADD R85, R3, 0x1, R73 ;  /* 0x0000000103557824 */ /* 0x000fe200078e0249 */
[----:B------:R-:W-:Y:S01]  /*9b2d0*/  IADD3 R60, P1, PT, R63, R60, RZ ;  /* 0x0000003c3f3c7210 */ /* 0x000fe20007f3e0ff */
[----:B------:R-:W-:Y:S02]  /*9b2e0*/  IMAD R18, R72, R0, RZ ;  /* 0x0000000048127224 */ /* 0x000fe400078e02ff */
[----:B------:R-:W-:Y:S02]  /*9b2f0*/  IMAD.MOV.U32 R73, RZ, RZ, RZ ;  /* 0x000000ffff497224 */ /* 0x000fe400078e00ff */
[----:B------:R-:W-:-:S04]  /*9b300*/  IMAD.WIDE.U32 R44, R31, R31, R44 ;  /* 0x0000001f1f2c7225 */ /* 0x000fc800078e002c */
[----:B------:R-:W-:Y:S01]  /*9b310*/  IMAD.HI.U32 R87, R18, R36, R72 ;  /* 0x0000002412577227 */ /* 0x000fe200078e0048 */
[----:B------:R-:W-:-:S03]  /*9b320*/  IADD3 R76, P0, PT, R43, R44, RZ ;  /* 0x0000002c2b4c7210 */ /* 0x000fc60007f1e0ff */
[----:B------:R-:W-:Y:S02]  /*9b330*/  HFMA2 R44, -RZ, RZ, 0, 0 ;  /* 0x00000000ff2c7431 */ /* 0x000fe400000001ff */
        /* <DEDUP_REMOVED lines=9> */
[----:B------:R-:W-:Y:S01]  /*9b3d0*/  IMAD.WIDE.U32 R60, R49, R35, R60 ;  /* 0x00000023313c7225 */ /* 0x000fe200078e003c */
[----:B------:R-:W-:Y:S02]  /*9b3e0*/  IADD3 R62, P0, PT, R65, R62, RZ ;  /* 0x0000003e413e7210 */ /* 0x000fe40007f1e0ff */
        /* <DEDUP_REMOVED lines=51> */
[----:B------:R-:W-:Y:S01]  /*9b720*/  IADD3.X R65, PT, PT, RZ, RZ, RZ, P1, !PT ;  /* 0x000000ffff417210 */ /* 0x000fe20000ffe4ff */
[----:B------:R-:W-:-:S04]  /*9b730*/  IMAD.WIDE.U32 R62, R30, R30, R62 ;  /* 0x0000001e1e3e7225 */ /* 0x000fc800078e003e */
[----:B------:R-:W-:Y:S02]  /*9b740*/  IMAD.IADD R61, R81, 0x1, R73 ;  /* 0x00000001513d7824 */ /* 0x000fe400078e0249 */
[----:B------:R-:W-:Y:S02]  /*9b750*/  IMAD.IADD R85, R6, 0x1, R77 ;  /* 0x0000000106557824 */ /* 0x000fe400078e024d */
        /* <DEDUP_REMOVED lines=8> */
[----:B------:R-:W-:Y:S01]  /*9b7e0*/  IMAD.MOV.U32 R73, RZ, RZ, RZ ;  /* 0x000000ffff497224 */ /* 0x000fe200078e00ff */
[----:B------:R-:W-:Y:S01]  /*9b7f0*/  IADD3 R76, P4, PT, R87, R76, RZ ;  /* 0x0000004c574c7210 */ /* 0x000fe20007f9e0ff */
[----:B------:R-:W-:Y:S01]  /*9b800*/  IMAD.WIDE.U32 R60, R32, R26, R60 ;  /* 0x0000001a203c7225 */ /* 0x000fe200078e003c */
[----:B------:R-:W-:Y:S02]  /*9b810*/  IADD3 R87, PT, PT, R5, R77, RZ ;  /* 0x0000004d05577210 */ /* 0x000fe40007ffe0ff */
[----:B------:R-:W-:Y:S01]  /*9b820*/  IADD3.X R77, PT, PT, RZ, RZ, RZ, P4, !PT ;  /* 0x000000ffff4d7210 */ /* 0x000fe200027fe4ff */
[----:B------:R-:W-:Y:S01]  /*9b830*/  IMAD.X R63, RZ, RZ, RZ, P2 ;  /* 0x000000ffff3f7224 */ /* 0x000fe200010e06ff */
[----:B------:R-:W-:Y:S01]  /*9b840*/  IADD3 R60, P0, PT, R65, R60, RZ ;  /* 0x0000003c413c7210 */ /* 0x000fe20007f1e0ff */
[----:B------:R-:W-:-:S04]  /*9b850*/  IMAD.WIDE.U32 R72, R33, R28, R72 ;  /* 0x0000001c21487225 */ /* 0x000fc800078e0048 */
[----:B------:R-:W-:Y:S01]  /*9b860*/  IMAD.WIDE.U32 R62, R31, R29, R62 ;  /* 0x0000001d1f3e7225 */ /* 0x000fe200078e003e */
[----:B------:R-:W-:-:S03]  /*9b870*/  IADD3 R72, P3, PT, R85, R72, RZ ;  /* 0x0000004855487210 */ /* 0x000fc60007f7e0ff */
[----:B------:R-:W-:Y:S01]  /*9b880*/  IMAD.X R65, RZ, RZ, RZ, P1 ;  /* 0x000000ffff417224 */ /* 0x000fe200008e06ff */
[----:B------:R-:W-:Y:S01]  /*9b890*/  IADD3 R63, PT, PT, R81, R63, RZ ;  /* 0x0000003f513f7210 */ /* 0x000fe20007ffe0ff */
        /* <DEDUP_REMOVED lines=14> */
[----:B------:R-:W-:Y:S02]  /*9b980*/  IMAD.X R73, RZ, RZ, RZ, P3 ;  /* 0x000000ffff497224 */ /* 0x000fe400018e06ff */
[----:B------:R-:W-:Y:S01]  /*9b990*/  IMAD.WIDE.U32 R62, R32, R28, R62 ;  /* 0x0000001c203e7225 */ /* 0x000fe200078e003e */
[----:B------:R-:W-:Y:S02]  /*9b9a0*/  IADD3 R76, P1, PT, R65, R60, RZ ;  /* 0x0000003c414c7210 */ /* 0x000fe40007f3e0ff */
[----:B------:R-:W-:Y:S01]  /*9b9b0*/  IADD3.X R65, PT, PT, RZ, RZ, RZ, P0, !PT ;  /* 0x000000ffff417210 */ /* 0x000fe200007fe4ff */
[----:B------:R-:W-:-:S04]  /*9b9c0*/  IMAD.WIDE.U32 R72, R49, R25, R72 ;  /* 0x0000001931487225 */ /* 0x000fc800078e0048 */
[----:B------:R-:W-:Y:S01]  /*9b9d0*/  IMAD.WIDE.U32 R64, R30, R29, R64 ;  /* 0x0000001d1e407225 */ /* 0x000fe200078e0040 */
[----:B------:R-:W-:-:S03]  /*9b9e0*/  IADD3 R72, P3, PT, R87, R72, RZ ;  /* 0x0000004857487210 */ /* 0x000fc60007f7e0ff */
[----:B------:R-:W-:Y:S02]  /*9b9f0*/  IMAD.IADD R59, R42, 0x1, R63 ;  /* 0x000000012a3b7824 */ /* 0x000fe400078e023f */
[----:B------:R-:W-:-:S03]  /*9ba00*/  IMAD.WIDE.U32 R84, R45, R37, R84 ;  /* 0x000000252d547225 */ /* 0x000fc600078e0054 */
[----:B------:R-:W-:Y:S01]  /*9ba10*/  IADD3 R64, P2, PT, R59, R64, RZ ;  /* 0x000000403b407210 */ /* 0x000fe20007f5e0ff */
[----:B------:R-:W-:Y:S02]  /*9ba20*/  IMAD.IADD R95, R3, 0x1, R85 ;  /* 0x00000001035f7824 */ /* 0x000fe400078e0255 */
[----:B------:R-:W-:Y:S02]  /*9ba30*/  IMAD.IADD R61, R44, 0x1, R61 ;  /* 0x000000012c3d7824 */ /* 0x000fe400078e023d */
[----:B------:R-:W-:Y:S02]  /*9ba40*/  IMAD R59, R84, R0, RZ ;  /* 0x00000000543b7224 */ /* 0x000fe400078e02ff */
[----:B------:R-:W-:Y:S01]  /*9ba50*/  IMAD.MOV.U32 R85, RZ, RZ, RZ ;  /* 0x000000ffff557224 */ /* 0x000fe200078e00ff */
[----:B------:R-:W-:Y:S01]  /*9ba60*/  IADD3 R60, P0, PT, R61, R50, RZ ;  /* 0x000000323d3c7210 */ /* 0x000fe20007f1e0ff */
[----:B------:R-:W-:Y:S02]  /*9ba70*/  IMAD.IADD R87, R7, 0x1, R73 ;  /* 0x0000000107577824 */ /* 0x000fe400078e0249 */
[----:B------:R-:W-:-:S02]  /*9ba80*/  IMAD.X R77, RZ, RZ, RZ, P1 ;  /* 0x000000ffff4d7224 */ /* 0x000fc400008e06ff */
[----:B------:R-:W-:Y:S02]  /*9ba90*/  IMAD.X R73, RZ, RZ, RZ, P3 ;  /* 0x000000ffff497224 */ /* 0x000fe400018e06ff */
[----:B------:R-:W-:Y:S01]  /*9baa0*/  IMAD.HI.U32 R101, R59, R36, R84 ;  /* 0x000000243b657227 */ /* 0x000fe200078e0054 */
[----:B------:R-:W-:-:S03]  /*9bab0*/  MOV R84, R62 ;  /* 0x0000003e00547202 */ /* 0x000fc60000000f00 */
        /* <DEDUP_REMOVED lines=10> */
[----:B------:R-:W-:Y:S01]  /*9bb60*/  IMAD.WIDE.U32 R76, R31, R26, R60 ;  /* 0x0000001a1f4c7225 */ /* 0x000fe200078e003c */
[----:B------:R-:W-:-:S03]  /*9bb70*/  IADD3 R60, P2, PT, R87, R84, RZ ;  /* 0x00000054573c7210 */ /* 0x000fc60007f5e0ff */
[----:B------:R-:W-:Y:S01]  /*9bb80*/  IMAD.IADD R61, R44, 0x1, R85 ;  /* 0x000000012c3d7824 */ /* 0x000fe200078e0255 */
[----:B------:R-:W-:Y:S01]  /*9bb90*/  IADD3 R50, PT, PT, R43, R77, RZ ;  /* 0x0000004d2b327210 */ /* 0x000fe20007ffe0ff */
[----:B------:R-:W-:Y:S01]  /*9bba0*/  IMAD.WIDE.U32 R84, R31, R28, R64 ;  /* 0x0000001c1f547225 */ /* 0x000fe200078e0040 */
[----:B------:R-:W-:-:S03]  /*9bbb0*/  IADD3 R64, P0, PT, R63, R76, RZ ;  /* 0x0000004c3f407210 */ /* 0x000fc60007f1e0ff */
[----:B------:R-:W-:Y:S02]  /*9bbc0*/  IMAD.X R73, RZ, RZ, RZ, P3 ;  /* 0x000000ffff497224 */ /* 0x000fe400018e06ff */
[----:B------:R-:W-:Y:S01]  /*9bbd0*/  IMAD.X R63, RZ, RZ, RZ, P1 ;  /* 0x000000ffff3f7224 */ /* 0x000fe200008e06ff */
[----:B------:R-:W-:Y:S01]  /*9bbe0*/  IADD3 R76, P1, PT, R61, R84, RZ ;  /* 0x000000543d4c7210 */ /* 0x000fe20007f3e0ff */
[----:B------:R-:W-:Y:S01]  /*9bbf0*/  IMAD.IADD R77, R42, 0x1, R85 ;  /* 0x000000012a4d7824 */ /* 0x000fe200078e0255 */
[----:B------:R-:W-:Y:S01]  /*9bc00*/  IADD3.X R61, PT, PT, RZ, RZ, RZ, P2, !PT ;  /* 0x000000ffff3d7210 */ /* 0x000fe200017fe4ff */
[----:B------:R-:W-:-:S04]  /*9bc10*/  IMAD.WIDE.U32 R84, R18, R35, R72 ;  /* 0x0000002312547225 */ /* 0x000fc800078e0048 */
[----:B------:R-:W-:Y:S02]  /*9bc20*/  IMAD.X R65, RZ, RZ, RZ, P0 ;  /* 0x000000ffff417224 */ /* 0x000fe400000e06ff */
[----:B------:R-:W-:Y:S01]  /*9bc30*/  IMAD.WIDE.U32 R72, R29, R29, R62 ;  /* 0x0000001d1d487225 */ /* 0x000fe200078e003e */
        /* <DEDUP_REMOVED lines=9> */
[----:B------:R-:W-:Y:S02]  /*9bcd0*/  IADD3.X R73, PT, PT, RZ, RZ, RZ, P0, !PT ;  /* 0x000000ffff497210 */ /* 0x000fe400007fe4ff */
[----:B------:R-:W-:Y:S01]  /*9bce0*/  IADD3 R84, P1, PT, R65, R50, RZ ;  /* 0x0000003241547210 */ /* 0x000fe20007f3e0ff */
[----:B------:R-:W-:Y:S01]  /*9bcf0*/  IMAD.WIDE.U32 R62, R45, R34, R62 ;  /* 0x000000222d3e7225 */ /* 0x000fe200078e003e */
[----:B------:R-:W-:-:S02]  /*9bd00*/  IADD3 R60, P3, PT, R93, R60, RZ ;  /* 0x0000003c5d3c7210 */ /* 0x000fc40007f7e0ff */
[----:B------:R-:W-:Y:S01]  /*9bd10*/  IADD3.X R65, PT, PT, RZ, RZ, RZ, P2, !PT ;  /* 0x000000ffff417210 */ /* 0x000fe200017fe4ff */
[----:B------:R-:W-:-:S04]  /*9bd20*/  IMAD.WIDE.U32 R76, R32, R27, R76 ;  /* 0x0000001b204c7225 */ /* 0x000fc800078e004c */
[----:B------:R-:W-:Y:S02]  /*9bd30*/  IMAD.IADD R93, R4, 0x1, R63 ;  /* 0x00000001045d7824 */ /* 0x000fe400078e023f */
[----:B------:R-:W-:-:S04]  /*9bd40*/  IMAD.WIDE.U32 R72, R30, R28, R72 ;  /* 0x0000001c1e487225 */ /* 0x000fc800078e0048 */
[----:B------:R-:W-:Y:S01]  /*9bd50*/  IMAD.IADD R63, R44, 0x1, R77 ;  /* 0x000000012c3f7824 */ /* 0x000fe200078e024d */
[----:B------:R-:W-:Y:S01]  /*9bd60*/  IADD3 R73, PT, PT, R42, R73, RZ ;  /* 0x000000492a497210 */ /* 0x000fe20007ffe0ff */
[----:B------:R-:W-:Y:S02]  /*9bd70*/  IMAD.IADD R87, R9, 0x1, R61 ;  /* 0x0000000109577824 */ /* 0x000fe400078e023d */
[----:B------:R-:W-:Y:S01]  /*9bd80*/  IMAD.X R61, RZ, RZ, RZ, P3 ;  /* 0x000000ffff3d7224 */ /* 0x000fe200018e06ff */
[----:B------:R-:W-:Y:S01]  /*9bd90*/  IADD3 R72, P3, PT, R63, R72, RZ ;  /* 0x000000483f487210 */ /* 0x000fe20007f7e0ff */
[----:B------:R-:W-:Y:S02]  /*9bda0*/  IMAD.MOV.U32 R77, RZ, RZ, RZ ;  /* 0x000000ffff4d7224 */ /* 0x000fe400078e00ff */
[----:B------:R-:W-:-:S04]  /*9bdb0*/  IMAD.WIDE.U32 R64, R29, R28, R64 ;  /* 0x0000001c1d407225 */ /* 0x000fc800078e0040 */
[----:B------:R-:W-:Y:S01]  /*9bdc0*/  IMAD.IADD R95, R5, 0x1, R85 ;  /* 0x00000001055f7824 */ /* 0x000fe200078e0255 */
[----:B------:R-:W-:Y:S01]  /*9bdd0*/  IADD3 R64, P2, PT, R73, R64, RZ ;  /* 0x0000004049407210 */ /* 0x000fe20007f5e0ff */
[----:B------:R-:W-:Y:S01]  /*9bde0*/  IMAD.WIDE.U32 R76, R33, R26, R76 ;  /* 0x0000001a214c7225 */ /* 0x000fe200078e004c */
[----:B------:R-:W-:-:S03]  /*9bdf0*/  IADD3 R65, PT, PT, R42, R65, RZ ;  /* 0x000000412a417210 */ /* 0x000fc60007ffe0ff */
[----:B------:R-:W-:-:S04]  /*9be00*/  IMAD.WIDE.U32 R60, R48, R25, R60 ;  /* 0x00000019303c7225 */ /* 0x000fc800078e003c */
[----:B------:R-:W-:Y:S01]  /*9be10*/  IMAD.IADD R101, R2, 0x1, R101 ;  /* 0x0000000102657824 */ /* 0x000fe200078e0265 */
[----:B------:R-:W-:Y:S01]  /*9be20*/  IADD3 R60, P4, PT, R95, R60, RZ ;  /* 0x0000003c5f3c7210 */ /* 0x000fe20007f9e0ff */
        /* <DEDUP_REMOVED lines=24> */
[----:B------:R-:W-:Y:S01]  /*9bfb0*/  IADD3 R77, PT, PT, R19, R77, RZ ;  /* 0x0000004d134d7210 */ /* 0x000fe20007ffe0ff */
[----:B------:R-:W-:-:S04]  /*9bfc0*/  IMAD.WIDE.U32 R64, R29, R28, R64 ;  /* 0x0000001c1d407225 */ /* 0x000fc800078e0040 */
[----:B------:R-:W-:Y:S02]  /*9bfd0*/  IMAD.X R85, RZ, RZ, RZ, P1 ;  /* 0x000000ffff557224 */ /* 0x000fe400008e06ff */
[----:B------:R-:W-:Y:S01]  /*9bfe0*/  IMAD.HI.U32 R95, R49, R36, R62 ;  /* 0x00000024315f7227 */ /* 0x000fe200078e003e */
[----:B------:R-:W-:Y:S02]  /*9bff0*/  IADD3 R62, P0, PT, R73, R64, RZ ;  /* 0x00000040493e7210 */ /* 0x000fe40007f1e0ff */
[----:B------:R-:W-:Y:S01]  /*9c000*/  IADD3 R64, P2, PT, R81, R76, RZ ;  /* 0x0000004c51407210 */ /* 0x000fe20007f5e0ff */
[----:B------:R-:W-:Y:S01]  /*9c010*/  IMAD.IADD R65, R42, 0x1, R65 ;  /* 0x000000012a417824 */ /* 0x000fe200078e0241 */
[----:B------:R-:W-:Y:S01]  /*9c020*/  IADD3.X R63, PT, PT, RZ, RZ, RZ, P0, !PT ;  /* 0x000000ffff3f7210 */ /* 0x000fe200007fe4ff */
[----:B------:R-:W-:Y:S01]  /*9c030*/  IMAD.WIDE.U32 R84, R29, R27, R84 ;  /* 0x0000001b1d547225 */ /* 0x000fe200078e0054 */
[----:B------:R-:W-:-:S03]  /*9c040*/  IADD3 R95, PT, PT, R2, R95, RZ ;  /* 0x0000005f025f7210 */ /* 0x000fc60007ffe0ff */
[----:B------:R-:W-:Y:S01]  /*9c050*/  IMAD.X R73, RZ, RZ, RZ, P3 ;  /* 0x000000ffff497224 */ /* 0x000fe200018e06ff */
[----:B------:R-:W-:Y:S01]  /*9c060*/  IADD3 R76, P3, PT, R65, R84, RZ ;  /* 0x00000054414c7210 */ /* 0x000fe20007f7e0ff */
[----:B------:R-:W-:Y:S02]  /*9c070*/  IMAD.IADD R50, R44, 0x1, R85 ;  /* 0x000000012c327824 */ /* 0x000fe400078e0255 */
[----:B------:R-:W-:-:S03]  /*9c080*/  IMAD.WIDE.U32 R72, R32, R26, R72 ;  /* 0x0000001a20487225 */ /* 0x000fc600078e0048 */
[----:B------:R-:W-:Y:S01]  /*9c090*/  IADD3 R32, P1, PT, R50, R33, RZ ;  /* 0x0000002132207210 */ /* 0x000fe20007f3e0ff */
[----:B------:R-:W-:Y:S01]  /*9c0a0*/  IMAD.X R61, RZ, RZ, RZ, P4 ;  /* 0x000000ffff3d7224 */ /* 0x000fe200020e06ff */
[----:B------:R-:W-:Y:S01]  /*9c0b0*/  IADD3 R72, P0, PT, R77, R72, RZ ;  /* 0x000000484d487210 */ /* 0x000fe20007f1e0ff */
[----:B------:R-:W-:Y:S01]  /*9c0c0*/  IMAD.X R65, RZ, RZ, RZ, P2 ;  /* 0x000000ffff417224 */ /* 0x000fe200010e06ff */
        /* <DEDUP_REMOVED lines=9> */
[----:B------:R-:W-:Y:S01]  /*9c160*/  IMAD.WIDE.U32 R76, R28, R28, R76 ;  /* 0x0000001c1c4c7225 */ /* 0x000fe200078e004c */
[----:B------:R-:W-:Y:S02]  /*9c170*/  IADD3 R64, P6, PT, R87, R64, RZ ;  /* 0x0000004057407210 */ /* 0x000fe40007fde0ff */
[----:B------:R-:W-:Y:S01]  /*9c180*/  IADD3.X R61, PT, PT, RZ, RZ, RZ, P2, !PT ;  /* 0x000000ffff3d7210 */ /* 0x000fe200017fe4ff */
[----:B------:R-:W-:Y:S02]  /*9c190*/  IMAD.IADD R63, R44, 0x1, R63 ;  /* 0x000000012c3f7824 */ /* 0x000fe400078e023f */
[----:B------:R-:W-:-:S02]  /*9c1a0*/  IMAD.IADD R73, R9, 0x1, R65 ;  /* 0x0000000109497824 */ /* 0x000fc400078e0241 */
[----:B------:R-:W-:Y:S01]  /*9c1b0*/  IMAD.WIDE.U32 R32, R29, R26, R32 ;  /* 0x0000001a1d207225 */ /* 0x000fe200078e0020 */
[----:B------:R-:W-:Y:S02]  /*9c1c0*/  IADD3 R76, P1, PT, R63, R76, RZ ;  /* 0x0000004c3f4c7210 */ /* 0x000fe40007f3e0ff */
[----:B------:R-:W-:Y:S01]  /*9c1d0*/  IADD3 R72, P4, PT, R73, R72, RZ ;  /* 0x0000004849487210 */ /* 0x000fe20007f9e0ff */
[----:B------:R-:W-:Y:S01]  /*9c1e0*/  IMAD.IADD R65, R42, 0x1, R77 ;  /* 0x000000012a417824 */ /* 0x000fe200078e024d */
[----:B------:R-:W-:Y:S01]  /*9c1f0*/  IADD3.X R77, PT, PT, RZ, RZ, RZ, P1, !PT ;  /* 0x000000ffff4d7210 */ /* 0x000fe20000ffe4ff */
[----:B------:R-:W-:Y:S02]  /*9c200*/  IMAD.X R63, RZ, RZ, RZ, P3 ;  /* 0x000000ffff3f7224 */ /* 0x000fe400018e06ff */
[----:B------:R-:W-:Y:S01]  /*9c210*/  IMAD.WIDE.U32 R60, R59, R34, R60 ;  /* 0x000000223b3c7225 */ /* 0x000fe200078e003c */
[----:B------:R-:W-:-:S03]  /*9c220*/  IADD3 R32, P5, PT, R65, R32, RZ ;  /* 0x0000002041207210 */ /* 0x000fc60007fbe0ff */
[----:B------:R-:W-:Y:S01]  /*9c230*/  IMAD.X R65, RZ, RZ, RZ, P6 ;  /* 0x000000ffff417224 */ /* 0x000fe200030e06ff */
[----:B------:R-:W-:Y:S01]  /*9c240*/  IADD3 R60, P3, PT, R95, R60, RZ ;  /* 0x0000003c5f3c7210 */ /* 0x000fe20007f7e0ff */
[----:B------:R-:W-:Y:S01]  /*9c250*/  IMAD.WIDE.U32 R62, R31, R26, R62 ;  /* 0x0000001a1f3e7225 */ /* 0x000fe200078e003e */
[----:B------:R-:W-:-:S03]  /*9c260*/  IADD3 R87, PT, PT, R4, R61, RZ ;  /* 0x0000003d04577210 */ /* 0x000fc60007ffe0ff */
[----:B------:R-:W-:Y:S02]  /*9c270*/  IMAD.X R31, RZ, RZ, RZ, P0 ;  /* 0x000000ffff1f7224 */ /* 0x000fe400000e06ff */
[----:B------:R-:W-:-:S03]  /*9c280*/  IMAD.WIDE.U32 R64, R18, R25, R64 ;  /* 0x0000001912407225 */ /* 0x000fc600078e0040 */
[----:B------:R-:W-:Y:S01]  /*9c290*/  IADD3 R50, P2, PT, R31, R62, RZ ;  /* 0x0000003e1f327210 */ /* 0x000fe20007f5e0ff */
[----:B------:R-:W-:Y:S01]  /*9c2a0*/  IMAD.IADD R42, R43, 0x1, R33 ;  /* 0x000000012b2a7824 */ /* 0x000fe200078e0221 */
[----:B------:R-:W-:Y:S01]  /*9c2b0*/  IADD3 R62, P0, PT, R81, R64, RZ ;  /* 0x00000040513e7210 */ /* 0x000fe20007f1e0ff */
[----:B------:R-:W-:Y:S02]  /*9c2c0*/  IMAD.X R73, RZ, RZ, RZ, P4 ;  /* 0x000000ffff497224 */ /* 0x000fe400020e06ff */
[----:B------:R-:W-:Y:S02]  /*9c2d0*/  IMAD.IADD R63, R43, 0x1, R63 ;  /* 0x000000012b3f7824 */ /* 0x000fe400078e023f */
[----:B------:R-:W-:-:S04]  /*9c2e0*/  IMAD.WIDE.U32 R76, R29, R27, R76 ;  /* 0x0000001b1d4c7225 */ /* 0x000fc800078e004c */
        /* <DEDUP_REMOVED lines=8> */
[----:B------:R-:W-:Y:S01]  /*9c370*/  IMAD.X R61, RZ, RZ, RZ, P3 ;  /* 0x000000ffff3d7224 */ /* 0x000fe200018e06ff */
[----:B------:R-:W-:Y:S01]  /*9c380*/  IADD3 R72, P5, PT, R31, R32, RZ ;  /* 0x000000201f487210 */ /* 0x000fe20007fbe0ff */
[----:B------:R-:W-:Y:S02]  /*9c390*/  IMAD.IADD R73, R19, 0x1, R73 ;  /* 0x0000000113497824 */ /* 0x000fe400078e0249 */
[----:B------:R-:W-:Y:S02]  /*9c3a0*/  IMAD.X R77, RZ, RZ, RZ, P1 ;  /* 0x000000ffff4d7224 */ /* 0x000fe400008e06ff */
[----:B------:R-:W-:Y:S01]  /*9c3b0*/  IMAD.IADD R33, R44, 0x1, R33 ;  /* 0x000000012c217824 */ /* 0x000fe200078e0221 */
[----:B------:R-:W-:Y:S01]  /*9c3c0*/  IADD3 R50, P0, PT, R73, R50, RZ ;  /* 0x0000003249327210 */ /* 0x000fe20007f1e0ff */
[----:B------:R-:W-:-:S03]  /*9c3d0*/  IMAD.WIDE.U32 R60, R49, R37, R60 ;  /* 0x00000025313c7225 */ /* 0x000fc600078e003c */
[----:B------:R-:W-:Y:S01]  /*9c3e0*/  IADD3 R32, P1, PT, R33, R42, RZ ;  /* 0x0000002a21207210 */ /* 0x000fe20007f3e0ff */
[----:B------:R-:W-:-:S04]  /*9c3f0*/  IMAD.WIDE.U32 R84, R45, R24, R62 ;  /* 0x000000182d547225 */ /* 0x000fc800078e003e */
[----:B------:R-:W-:Y:S01]  /*9c400*/  IMAD.WIDE.U32 R62, R30, R26, R76 ;  /* 0x0000001a1e3e7225 */ /* 0x000fe200078e004c */
[----:B------:R-:W-:Y:S02]  /*9c410*/  IADD3 R30, P3, PT, R87, R84, RZ ;  /* 0x00000054571e7210 */ /* 0x000fe40007f7e0ff */
[----:B------:R-:W-:Y:S01]  /*9c420*/  IADD3 R85, PT, PT, R6, R85, RZ ;  /* 0x0000005506557210 */ /* 0x000fe20007ffe0ff */
[----:B------:R-:W-:Y:S01]  /*9c430*/  IMAD.X R65, RZ, RZ, RZ, P4 ;  /* 0x000000ffff417224 */ /* 0x000fe200020e06ff */
[----:B------:R-:W-:Y:S01]  /*9c440*/  IADD3 R63, PT, PT, R43, R63, RZ ;  /* 0x0000003f2b3f7210 */ /* 0x000fe20007ffe0ff */
[----:B------:R-:W-:Y:S01]  /*9c450*/  IMAD.IADD R77, R3, 0x1, R61 ;  /* 0x00000001034d7824 */ /* 0x000fe200078e023d */
[----:B------:R-:W-:Y:S01]  /*9c460*/  MOV R61, RZ ;  /* 0x000000ff003d7202 */ /* 0x000fe20000000f00 */
[----:B------:R-:W-:Y:S02]  /*9c470*/  IMAD.X R73, RZ, RZ, RZ, P5 ;  /* 0x000000ffff497224 */ /* 0x000fe400028e06ff */
[----:B------:R-:W-:-:S02]  /*9c480*/  IMAD R42, R60, R0, RZ ;  /* 0x000000003c2a7224 */ /* 0x000fc400078e02ff */
[----:B------:R-:W-:Y:S02]  /*9c490*/  IMAD.X R31, RZ, RZ, RZ, P2 ;  /* 0x000000ffff1f7224 */ /* 0x000fe400010e06ff */
[----:B------:R-:W-:-:S03]  /*9c4a0*/  IMAD.WIDE.U32 R64, R18, R22, R64 ;  /* 0x0000001612407225 */ /* 0x000fc600078e0040 */
[----:B------:R-:W-:Y:S01]  /*9c4b0*/  IADD3 R48, P2, PT, R31, R62, RZ ;  /* 0x0000003e1f307210 */ /* 0x000fe20007f5e0ff */
[----:B------:R-:W-:-:S04]  /*9c4c0*/  IMAD.WIDE.U32 R72, R28, R27, R72 ;  /* 0x0000001b1c487225 */ /* 0x000fc800078e0048 */
[----:B------:R-:W-:Y:S01]  /*9c4d0*/  IMAD.HI.U32 R81, R42, R36, R60 ;  /* 0x000000242a517227 */ /* 0x000fe200078e003c */
[----:B------:R-:W-:Y:S02]  /*9c4e0*/  IADD3 R60, P4, PT, R85, R64, RZ ;  /* 0x00000040553c7210 */ /* 0x000fe40007f9e0ff */
[----:B------:R-:W-:Y:S01]  /*9c4f0*/  IADD3 R73, PT, PT, R44, R73, RZ ;  /* 0x000000492c497210 */ /* 0x000fe20007ffe0ff */
[----:B------:R-:W-:Y:S01]  /*9c500*/  IMAD.X R33, RZ, RZ, RZ, P1 ;  /* 0x000000ffff217224 */ /* 0x000fe200008e06ff */
[----:B------:R-:W-:Y:S01]  /*9c510*/  IADD3 R64, P1, PT, R63, R72, RZ ;  /* 0x000000483f407210 */ /* 0x000fe20007f3e0ff */
[----:B------:R-:W-:Y:S02]  /*9c520*/  IMAD.X R61, RZ, RZ, RZ, P0 ;  /* 0x000000ffff3d7224 */ /* 0x000fe400000e06ff */
[----:B------:R-:W-:Y:S02]  /*9c530*/  IMAD.IADD R65, R9, 0x1, R65 ;  /* 0x0000000109417824 */ /* 0x000fe400078e0241 */
        /* <DEDUP_REMOVED lines=11> */
[----:B------:R-:W-:Y:S01]  /*9c5f0*/  IMAD.WIDE.U32 R60, R45, R25, R60 ;  /* 0x000000192d3c7225 */ /* 0x000fe200078e003c */
[----:B------:R-:W-:-:S03]  /*9c600*/  IADD3 R30, P3, PT, R77, R30, RZ ;  /* 0x0000001e4d1e7210 */ /* 0x000fc60007f7e0ff */
[----:B------:R-:W-:Y:S01]  /*9c610*/  IMAD.WIDE.U32 R64, R29, R26, R64 ;  /* 0x0000001a1d407225 */ /* 0x000fe200078e0040 */
[----:B------:R-:W-:-:S03]  /*9c620*/  IADD3 R60, P4, PT, R31, R60, RZ ;  /* 0x0000003c1f3c7210 */ /* 0x000fc60007f9e0ff */
[----:B------:R-:W-:Y:S02]  /*9c630*/  IMAD.X R63, RZ, RZ, RZ, P6 ;  /* 0x000000ffff3f7224 */ /* 0x000fe400030e06ff */
        /* <DEDUP_REMOVED lines=20> */
[----:B------:R-:W-:Y:S01]  /*9c780*/  IADD3.X R63, PT, PT, RZ, RZ, RZ, P6, !PT ;  /* 0x000000ffff3f7210 */ /* 0x000fe200037fe4ff */
[----:B------:R-:W-:Y:S01]  /*9c790*/  IMAD.WIDE.U32 R72, R59, R24, R60 ;  /* 0x000000183b487225 */ /* 0x000fe200078e003c */
[----:B------:R-:W-:-:S02]  /*9c7a0*/  IADD3 R64, P0, PT, R81, R64, RZ ;  /* 0x0000004051407210 */ /* 0x000fc40007f1e0ff */
[----:B------:R-:W-:Y:S01]  /*9c7b0*/  IADD3 R48, P4, PT, R29, R18, RZ ;  /* 0x000000121d307210 */ /* 0x000fe20007f9e0ff */
[----:B------:R-:W-:Y:S01]  /*9c7c0*/  IMAD.IADD R65, R4, 0x1, R65 ;  /* 0x0000000104417824 */ /* 0x000fe200078e0241 */
[----:B------:R-:W-:Y:S01]  /*9c7d0*/  IADD3.X R18, PT, PT, RZ, RZ, RZ, P3, !PT ;  /* 0x000000ffff127210 */ /* 0x000fe20001ffe4ff */
        /* <DEDUP_REMOVED lines=21> */
[----:B------:R-:W-:Y:S01]  /*9c930*/  IMAD.X R29, RZ, RZ, RZ, P4 ;  /* 0x000000ffff1d7224 */ /* 0x000fe200020e06ff */
[----:B------:R-:W-:Y:S01]  /*9c940*/  IADD3 R61, PT, PT, R7, R61, RZ ;  /* 0x0000003d073d7210 */ /* 0x000fe20007ffe0ff */
[----:B------:R-:W-:Y:S01]  /*9c950*/  IMAD.WIDE.U32 R62, R45, R23, R62 ;  /* 0x000000172d3e7225 */ /* 0x000fe200078e003e */
[----:B------:R-:W-:Y:S02]  /*9c960*/  IADD3 R60, P5, PT, R33, R60, RZ ;  /* 0x0000003c213c7210 */ /* 0x000fe40007fbe0ff */
[----:B------:R-:W-:Y:S01]  /*9c970*/  IADD3 R50, P4, PT, R29, R18, RZ ;  /* 0x000000121d327210 */ /* 0x000fe20007f9e0ff */
[----:B------:R-:W-:Y:S01]  /*9c980*/  IMAD.X R29, RZ, RZ, RZ, P3 ;  /* 0x000000ffff1d7224 */ /* 0x000fe200018e06ff */
[----:B------:R-:W-:Y:S01]  /*9c990*/  IADD3 R62, P3, PT, R61, R62, RZ ;  /* 0x0000003e3d3e7210 */ /* 0x000fe20007f7e0ff */
[----:B------:R-:W-:Y:S01]  /*9c9a0*/  IMAD R18, R64, R0, RZ ;  /* 0x0000000040127224 */ /* 0x000fe200078e02ff */
[----:B------:R-:W-:Y:S01]  /*9c9b0*/  IADD3.X R61, PT, PT, RZ, RZ, RZ, P5, !PT ;  /* 0x000000ffff3d7210 */ /* 0x000fe20002ffe4ff */
[----:B------:R-:W-:-:S02]  /*9c9c0*/  IMAD.X R31, RZ, RZ, RZ, P2 ;  /* 0x000000ffff1f7224 */ /* 0x000fc400010e06ff */
[----:B------:R-:W-:Y:S02]  /*9c9d0*/  IMAD.MOV.U32 R65, RZ, RZ, RZ ;  /* 0x000000ffff417224 */ /* 0x000fe400078e00ff */
[----:B------:R-:W-:-:S04]  /*9c9e0*/  IMAD.WIDE.U32 R28, R42, R34, R28 ;  /* 0x000000222a1c7225 */ /* 0x000fc800078e001c */
[----:B------:R-:W-:Y:S02]  /*9c9f0*/  IMAD.IADD R45, R19, 0x1, R63 ;  /* 0x00000001132d7824 */ /* 0x000fe400078e023f */
[----:B------:R-:W-:Y:S02]  /*9ca00*/  IMAD.X R63, RZ, RZ, RZ, P3 ;  /* 0x000000ffff3f7224 */ /* 0x000fe400018e06ff */
[----:B------:R-:W-:Y:S01]  /*9ca10*/  IMAD.HI.U32 R65, R18, R36, R64 ;  /* 0x0000002412417227 */ /* 0x000fe200078e0040 */
[----:B------:R-:W-:-:S03]  /*9ca20*/  IADD3 R48, P2, PT, R45, R48, RZ ;  /* 0x000000302d307210 */ /* 0x000fc60007f5e0ff */
        /* <DEDUP_REMOVED lines=17> */
[----:B------:R-:W-:Y:S02]  /*9cb40*/  IMAD.X R31, RZ, RZ, RZ, P3 ;  /* 0x000000ffff1f7224 */ /* 0x000fe400018e06ff */
[----:B------:R-:W-:-:S04]  /*9cb50*/  IMAD.WIDE.U32 R64, R42, R35, R60 ;  /* 0x000000232a407225 */ /* 0x000fc800078e003c */
        /* <DEDUP_REMOVED lines=14> */
[----:B------:R-:W-:-:S02]  /*9cc40*/  IADD3 R59, PT, PT, R19, R61, RZ ;  /* 0x0000003d133b7210 */ /* 0x000fc40007ffe0ff */
[----:B------:R-:W-:Y:S01]  /*9cc50*/  IADD3 R50, P3, PT, R27, R50, RZ ;  /* 0x000000321b327210 */ /* 0x000fe20007f7e0ff */
[----:B------:R-:W-:Y:S02]  /*9cc60*/  IMAD.X R65, RZ, RZ, RZ, P2 ;  /* 0x000000ffff417224 */ /* 0x000fe400010e06ff */
[----:B------:R-:W-:Y:S01]  /*9cc70*/  IMAD.WIDE.U32 R60, R42, R24, R62 ;  /* 0x000000182a3c7225 */ /* 0x000fe200078e003e */
[----:B------:R-:W-:Y:S02]  /*9cc80*/  IADD3 R62, PT, PT, R4, R31, RZ ;  /* 0x0000001f043e7210 */ /* 0x000fe40007ffe0ff */
[----:B------:R-:W-:Y:S01]  /*9cc90*/  IADD3 R50, P2, PT, R59, R50, RZ ;  /* 0x000000323b327210 */ /* 0x000fe20007f5e0ff */
[----:B------:R-:W-:Y:S01]  /*9cca0*/  IMAD.WIDE.U32 R64, R49, R22, R64 ;  /* 0x0000001631407225 */ /* 0x000fe200078e0040 */
[----:B------:R-:W-:Y:S02]  /*9ccb0*/  IADD3 R60, P5, PT, R62, R60, RZ ;  /* 0x0000003c3e3c7210 */ /* 0x000fe40007fbe0ff */
[----:B------:R-:W-:Y:S01]  /*9ccc0*/  IADD3.X R59, PT, PT, RZ, RZ, RZ, P4, !PT ;  /* 0x000000ffff3b7210 */ /* 0x000fe200027fe4ff */
[----:B------:R-:W-:-:S02]  /*9ccd0*/  IMAD.IADD R73, R6, 0x1, R61 ;  /* 0x0000000106497824 */ /* 0x000fc400078e023d */
        /* <DEDUP_REMOVED lines=13> */
[----:B------:R-:W-:-:S03]  /*9cdb0*/  IMAD.WIDE.U32 R72, R42, R25, R72 ;  /* 0x000000192a487225 */ /* 0x000fc600078e0048 */
[----:B------:R-:W-:Y:S01]  /*9cdc0*/  IADD3 R59, P3, PT, R44, R59, RZ ;  /* 0x0000003b2c3b7210 */ /* 0x000fe20007f7e0ff */
[----:B------:R-:W-:-:S04]  /*9cdd0*/  IMAD.WIDE.U32 R32, R18, R35, R60 ;  /* 0x0000002312207225 */ /* 0x000fc800078e003c */
        /* <DEDUP_REMOVED lines=8> */
[----:B------:R-:W-:Y:S01]  /*9ce60*/  IMAD.X R45, RZ, RZ, RZ, P6 ;  /* 0x000000ffff2d7224 */ /* 0x000fe200030e06ff */
[----:B------:R-:W-:Y:S02]  /*9ce70*/  IADD3.X R48, PT, PT, RZ, RZ, RZ, P2, !PT ;  /* 0x000000ffff307210 */ /* 0x000fe400017fe4ff */
[----:B------:R-:W-:Y:S01]  /*9ce80*/  IADD3 R60, P2, PT, R60, R27, RZ ;  /* 0x0000001b3c3c7210 */ /* 0x000fe20007f5e0ff */
[----:B------:R-:W-:Y:S01]  /*9ce90*/  IMAD.X R65, RZ, RZ, RZ, P4 ;  /* 0x000000ffff417224 */ /* 0x000fe200020e06ff */
[----:B------:R-:W-:Y:S01]  /*9cea0*/  IADD3 R48, P4, PT, R48, R59, RZ ;  /* 0x0000003b30307210 */ /* 0x000fe20007f9e0ff */
[----:B------:R-:W-:Y:S01]  /*9ceb0*/  IMAD.WIDE.U32 R44, R18, R24, R44 ;  /* 0x00000018122c7225 */ /* 0x000fe200078e002c */
[----:B------:R-:W-:-:S03]  /*9cec0*/  MOV R72, R32 ;  /* 0x0000002000487202 */ /* 0x000fc60000000f00 */
        /* <DEDUP_REMOVED lines=24> */
[----:B------:R-:W-:Y:S01]  /*9d050*/  IMAD.MOV.U32 R61, RZ, RZ, R26 ;  /* 0x000000ffff3d7224 */ /* 0x000fe200078e001a */
[----:B------:R-:W-:Y:S02]  /*9d060*/  IADD3 R50, P4, PT, R59, R50, RZ ;  /* 0x000000323b327210 */ /* 0x000fe40007f9e0ff */
[----:B------:R-:W-:Y:S01]  /*9d070*/  IADD3.X R59, PT, PT, RZ, RZ, RZ, P2, !PT ;  /* 0x000000ffff3b7210 */ /* 0x000fe200017fe4ff */
[----:B------:R-:W-:-:S03]  /*9d080*/  IMAD.X R65, RZ, RZ, RZ, P6 ;  /* 0x000000ffff417224 */ /* 0x000fc600030e06ff */
[----:B------:R-:W-:Y:S01]  /*9d090*/  IADD3 R50, P6, PT, R59, R50, RZ ;  /* 0x000000323b327210 */ /* 0x000fe20007fde0ff */
[----:B------:R-:W-:Y:S02]  /*9d0a0*/  IMAD.IADD R59, R19, 0x1, R49 ;  /* 0x00000001133b7824 */ /* 0x000fe400078e0231 */
[----:B------:R-:W-:-:S03]  /*9d0b0*/  IMAD.WIDE.U32 R48, R18, R22, R64 ;  /* 0x0000001612307225 */ /* 0x000fc600078e0040 */
[----:B------:R-:W-:Y:S01]  /*9d0c0*/  IADD3 R60, P2, PT, R59, R50, RZ ;  /* 0x000000323b3c7210 */ /* 0x000fe20007f5e0ff */
[----:B------:R-:W-:Y:S01]  /*9d0d0*/  IMAD.X R50, RZ, RZ, RZ, P5 ;  /* 0x000000ffff327224 */ /* 0x000fe200028e06ff */
[----:B------:R-:W-:Y:S01]  /*9d0e0*/  IADD3 R63, PT, PT, R9, R49, RZ ;  /* 0x00000031093f7210 */ /* 0x000fe20007ffe0ff */
[----:B------:R-:W-:-:S03]  /*9d0f0*/  IMAD.X R59, RZ, RZ, RZ, P1 ;  /* 0x000000ffff3b7224 */ /* 0x000fc600008e06ff */
[----:B------:R-:W-:Y:S02]  /*9d100*/  IADD3 R50, PT, PT, R50, R43, R42 ;  /* 0x0000002b32327210 */ /* 0x000fe40007ffe02a */
[----:B------:R-:W-:Y:S01]  /*9d110*/  IADD3 R42, P0, PT, R63, R60, RZ ;  /* 0x0000003c3f2a7210 */ /* 0x000fe20007f1e0ff */
[----:B------:R-:W-:-:S03]  /*9d120*/  IMAD.X R60, RZ, RZ, RZ, P3 ;  /* 0x000000ffff3c7224 */ /* 0x000fc600018e06ff */
[----:B------:R-:W-:Y:S02]  /*9d130*/  IADD3.X R43, PT, PT, RZ, RZ, RZ, P0, !PT ;  /* 0x000000ffff2b7210 */ /* 0x000fe400007fe4ff */
[----:B------:R-:W-:Y:S01]  /*9d140*/  IADD3 R50, PT, PT, R60, R50, R59 ;  /* 0x000000323c327210 */ /* 0x000fe20007ffe03b */
[----:B------:R-:W-:Y:S02]  /*9d150*/  IMAD.X R59, RZ, RZ, RZ, P4 ;  /* 0x000000ffff3b7224 */ /* 0x000fe400020e06ff */
[----:B------:R-:W-:Y:S02]  /*9d160*/  IMAD.X R60, RZ, RZ, RZ, P6 ;  /* 0x000000ffff3c7224 */ /* 0x000fe400030e06ff */
[----:B------:R-:W-:Y:S01]  /*9d170*/  IMAD.WIDE.U32 R42, R18, R23, R42 ;  /* 0x00000017122a7225 */ /* 0x000fe200078e002a */
[----:B------:R-:W-:Y:S02]  /*9d180*/  IADD3.X R18, PT, PT, RZ, RZ, RZ, P2, !PT ;  /* 0x000000ffff127210 */ /* 0x000fe400017fe4ff */
[----:B------:R-:W-:Y:S01]  /*9d190*/  IADD3 R59, PT, PT, R60, R50, R59 ;  /* 0x000000323c3b7210 */ /* 0x000fe20007ffe03b */
[----:B------:R-:W-:Y:S01]  /*9d1a0*/  IMAD.IADD R78, R19, 0x1, R43 ;  /* 0x00000001134e7824 */ /* 0x000fe200078e022b */
[----:B------:R-:W-:Y:S01]  /*9d1b0*/  MOV R50, R48 ;  /* 0x0000003000327202 */ /* 0x000fe20000000f00 */
[----:B------:R-:W-:-:S03]  /*9d1c0*/  IMAD.MOV.U32 R60, RZ, RZ, R44 ;  /* 0x000000ffff3c7224 */ /* 0x000fc600078e002c */
[----:B------:R-:W-:Y:S01]  /*9d1d0*/  IADD3 R18, PT, PT, R78, R59, R18 ;  /* 0x0000003b4e127210 */ /* 0x000fe20007ffe012 */
[----:B------:R-:W-:-:S03]  /*9d1e0*/  IMAD.MOV.U32 R59, RZ, RZ, R42 ;  /* 0x000000ffff3b7224 */ /* 0x000fc600078e002a */
        /* <DEDUP_REMOVED lines=33> */
.L_x_292:
        /* <DEDUP_REMOVED lines=23> */
.L_x_293:
[----:B------:R-:W-:Y:S01]  /*9d570*/  SHF.L.U64.HI R28, R72, 0x1, R73 ;  /* 0x00000001481c7819 */ /* 0x000fe20000010249 */
        /* <DEDUP_REMOVED lines=58> */
.L_x_294:
        /* <DEDUP_REMOVED lines=23> */
.L_x_295:
        /* <DEDUP_REMOVED lines=47> */
.L_x_296:
        /* <DEDUP_REMOVED lines=23> */
.L_x_297:
[----:B------:R-:W-:Y:S02]  /*9def0*/  HFMA2 R33, -RZ, RZ, 0, 0 ;  /* 0x00000000ff217431 */ /* 0x000fe400000001ff */
[----:B------:R-:W-:-:S04]  /*9df00*/  IMAD.WIDE.U32 R26, R101, R101, RZ ;  /* 0x00000065651a7225 */ /* 0x000fc800078e00ff */
[----:B------:R-:W-:Y:S01]  /*9df10*/  IMAD.MOV.U32 R32, RZ, RZ, R27 ;  /* 0x000000ffff207224 */ /* 0x000fe200078e001b */
[----:B------:R-:W-:Y:S01]  /*9df20*/  LOP3.LUT R62, R26, 0xfffffffd, RZ, 0xc0, !PT ;  /* 0xfffffffd1a3e7812 */ /* 0x000fe200078ec0ff */
[----:B------:R-:W-:Y:S02]  /*9df30*/  IMAD.MOV.U32 R78, RZ, RZ, RZ ;  /* 0x000000ffff4e7224 */ /* 0x000fe400078e00ff */
[----:B------:R-:W-:Y:S02]  /*9df40*/  IMAD.MOV.U32 R61, RZ, RZ, RZ ;  /* 0x000000ffff3d7224 */ /* 0x000fe400078e00ff */
[----:B------:R-:W-:-:S04]  /*9df50*/  IMAD.WIDE.U32 R32, R101, R28, R32 ;  /* 0x0000001c65207225 */ /* 0x000fc800078e0020 */
[----:B------:R-:W-:Y:S01]  /*9df60*/  IMAD.IADD R48, R33, 0x1, R78 ;  /* 0x0000000121307824 */ /* 0x000fe200078e024e */
[----:B------:R-:W-:Y:S01]  /*9df70*/  MOV R60, R32 ;  /* 0x00000020003c7202 */ /* 0x000fe20000000f00 */
[----:B------:R-:W-:Y:S02]  /*9df80*/  IMAD.MOV.U32 R49, RZ, RZ, RZ ;  /* 0x000000ffff317224 */ /* 0x000fe400078e00ff */
[----:B------:R-:W-:Y:S02]  /*9df90*/  IMAD R87, R26, R0, RZ ;  /* 0x000000001a577224 */ /* 0x000fe400078e02ff */
[----:B------:R-:W-:Y:S02]  /*9dfa0*/  HFMA2 R26, -RZ, RZ, 0, 0 ;  /* 0x00000000ff1a7431 */ /* 0x000fe400000001ff */
[----:B------:R-:W-:-:S04]  /*9dfb0*/  IMAD.WIDE.U32 R60, R101, R28, R60 ;  /* 0x0000001c653c7225 */ /* 0x000fc800078e003c */
[----:B------:R-:W-:Y:S01]  /*9dfc0*/  IMAD.WIDE.U32 R32, R101, R59, R48 ;  /* 0x0000003b65207225 */ /* 0x000fe200078e0030 */
[----:B------:R-:W-:-:S03]  /*9dfd0*/  IADD3 R65, PT, PT, R78, R61, RZ ;  /* 0x0000003d4e417210 */ /* 0x000fc60007ffe0ff */
[----:B------:R-:W-:Y:S01]  /*9dfe0*/  IMAD.MOV.U32 R63, RZ, RZ, RZ ;  /* 0x000000ffff3f7224 */ /* 0x000fe200078e00ff */
[----:B------:R-:W-:Y:S01]  /*9dff0*/  IADD3 R64, P0, PT, R65, R32, RZ ;  /* 0x0000002041407210 */ /* 0x000fe20007f1e0ff */
[----:B------:R-:W-:Y:S02]  /*9e000*/  IMAD.MOV.U32 R32, RZ, RZ, RZ ;  /* 0x000000ffff207224 */ /* 0x000fe400078e00ff */
[----:B------:R-:W-:-:S04]  /*9e010*/  IMAD.HI.U32 R49, R87, R36, R62 ;  /* 0x0000002457317227 */ /* 0x000fc800078e003e */
[----:B------:R-:W-:Y:S01]  /*9e020*/  IMAD.X R65, RZ, RZ, RZ, P0 ;  /* 0x000000ffff417224 */ /* 0x000fe200000e06ff */
[----:B------:R-:W-:Y:S01]  /*9e030*/  IADD3 R49, PT, PT, R2, R49, RZ ;  /* 0x0000003102317210 */ /* 0x000fe20007ffe0ff */
[----:B------:R-:W-:Y:S02]  /*9e040*/  IMAD.MOV.U32 R61, RZ, RZ, RZ ;  /* 0x000000ffff3d7224 */ /* 0x000fe400078e00ff */
[----:B------:R-:W-:Y:S01]  /*9e050*/  IMAD.WIDE.U32 R64, R28, R28, R64 ;  /* 0x0000001c1c407225 */ /* 0x000fe200078e0040 */
[----:B------:R-:W-:-:S03]  /*9e060*/  IADD3 R48, P0, PT, R49, R60, RZ ;  /* 0x0000003c31307210 */ /* 0x000fc60007f1e0ff */
[----:B------:R-:W-:Y:S01]  /*9e070*/  IMAD.IADD R60, R33, 0x1, R32 ;  /* 0x00000001213c7824 */ /* 0x000fe200078e0220 */
[----:B------:R-:W-:Y:S01]  /*9e080*/  IADD3.X R49, PT, PT, RZ, RZ, RZ, P0, !PT ;  /* 0x000000ffff317210 */ /* 0x000fe200007fe4ff */
[----:B------:R-:W-:Y:S01]  /*9e090*/  IMAD.IADD R63, R78, 0x1, R65 ;  /* 0x000000014e3f7824 */ /* 0x000fe200078e0241 */
[----:B------:R-:W-:Y:S01]  /*9e0a0*/  MOV R72, R64 ;  /* 0x0000004000487202 */ /* 0x000fe20000000f00 */
[----:B------:R-:W-:-:S04]  /*9e0b0*/  IMAD.WIDE.U32 R60, R101, R86, R60 ;  /* 0x00000056653c7225 */ /* 0x000fc800078e003c */
[----:B------:R-:W-:Y:S01]  /*9e0c0*/  IMAD.WIDE.U32 R48, R87, R37, R48 ;  /* 0x0000002557307225 */ /* 0x000fe200078e0030 */
[----:B------:R-:W-:-:S03]  /*9e0d0*/  IADD3 R62, P0, PT, R63, R60, RZ ;  /* 0x0000003c3f3e7210 */ /* 0x000fc60007f1e0ff */
[----:B------:R-:W-:Y:S02]  /*9e0e0*/  IMAD.MOV.U32 R73, RZ, RZ, RZ ;  /* 0x000000ffff497224 */ /* 0x000fe400078e00ff */
[----:B------:R-:W-:Y:S02]  /*9e0f0*/  IMAD.X R63, RZ, RZ, RZ, P0 ;  /* 0x000000ffff3f7224 */ /* 0x000fe400000e06ff */
[----:B------:R-:W-:-:S04]  /*9e100*/  IMAD.WIDE.U32 R72, R101, R59, R72 ;  /* 0x0000003b65487225 */ /* 0x000fc800078e0048 */
[----:B------:R-:W-:Y:S01]  /*9e110*/  IMAD.IADD R27, R3, 0x1, R49 ;  /* 0x00000001031b7824 */ /* 0x000fe200078e0231 */
[----:B------:R-:W-:Y:S01]  /*9e120*/  IADD3 R29, PT, PT, R32, R73, RZ ;  /* 0x00000049201d7210 */ /* 0x000fe20007ffe0ff */
[----:B------:R-:W-:Y:S02]  /*9e130*/  IMAD.IADD R60, R61, 0x1, R26 ;  /* 0x000000013d3c7824 */ /* 0x000fe400078e021a */
[----:B------:R-:W-:Y:S01]  /*9e140*/  IMAD.WIDE.U32 R64, R28, R59, R62 ;  /* 0x0000003b1c407225 */ /* 0x000fe200078e003e */
[----:B------:R-:W-:-:S03]  /*9e150*/  IADD3 R62, P0, PT, R27, R72, RZ ;  /* 0x000000481b3e7210 */ /* 0x000fc60007f1e0ff */
[----:B------:R-:W-:Y:S01]  /*9e160*/  IMAD.MOV.U32 R61, RZ, RZ, RZ ;  /* 0x000000ffff3d7224 */ /* 0x000fe200078e00ff */
[----:B------:R-:W-:Y:S01]  /*9e170*/  IADD3.X R63, PT, PT, RZ, RZ, RZ, P0, !PT ;  /* 0x000000ffff3f7210 */ /* 0x000fe200007fe4ff */
[----:B------:R-:W-:Y:S02]  /*9e180*/  IMAD R85, R48, R0, RZ ;  /* 0x0000000030557224 */ /* 0x000fe400078e02ff */
[----:B------:R-:W-:Y:S02]  /*9e190*/  IMAD.MOV.U32 R49, RZ, RZ, RZ ;  /* 0x000000ffff317224 */ /* 0x000fe400078e00ff */
[----:B------:R-:W-:Y:S02]  /*9e1a0*/  IMAD.IADD R65, R32, 0x1, R65 ;  /* 0x0000000120417824 */ /* 0x000fe400078e0241 */
[----:B------:R-:W-:-:S04]  /*9e1b0*/  IMAD.WIDE.U32 R60, R101, R93, R60 ;  /* 0x0000005d653c7225 */ /* 0x000fc800078e003c */
[----:B------:R-:W-:Y:S01]  /*9e1c0*/  IMAD.HI.U32 R27, R85, R36, R48 ;  /* 0x00000024551b7227 */ /* 0x000fe200078e0030 */
[----:B------:R-:W-:Y:S02]  /*9e1d0*/  IADD3 R48, P1, PT, R29, R64, RZ ;  /* 0x000000401d307210 */ /* 0x000fe40007f3e0ff */
[----:B------:R-:W-:Y:S01]  /*9e1e0*/  IADD3 R64, P0, PT, R65, R60, RZ ;  /* 0x0000003c41407210 */ /* 0x000fe20007f1e0ff */
[----:B------:R-:W-:Y:S01]  /*9e1f0*/  IMAD.WIDE.U32 R62, R87, R34, R62 ;  /* 0x00000022573e7225 */ /* 0x000fe200078e003e */
[----:B------:R-:W-:Y:S02]  /*9e200*/  IADD3 R27, PT, PT, R2, R27, RZ ;  /* 0x0000001b021b7210 */ /* 0x000fe40007ffe0ff */
[----:B------:R-:W-:Y:S01]  /*9e210*/  IADD3.X R65, PT, PT, RZ, RZ, RZ, P0, !PT ;  /* 0x000000ffff417210 */ /* 0x000fe200007fe4ff */
[----:B------:R-:W-:Y:S01]  /*9e220*/  IMAD.X R49, RZ, RZ, RZ, P1 ;  /* 0x000000ffff317224 */ /* 0x000fe200008e06ff */
[----:B------:R-:W-:Y:S01]  /*9e230*/  IADD3 R62, P1, PT, R27, R62, RZ ;  /* 0x0000003e1b3e7210 */ /* 0x000fe20007f3e0ff */
[----:B------:R-:W-:-:S02]  /*9e240*/  IMAD.MOV.U32 R44, RZ, RZ, RZ ;  /* 0x000000ffff2c7224 */ /* 0x000fc400078e00ff */
[----:B------:R-:W-:-:S04]  /*9e250*/  IMAD.WIDE.U32 R48, R28, R59, R48 ;  /* 0x0000003b1c307225 */ /* 0x000fc800078e0030 */
[----:B------:R-:W-:Y:S01]  /*9e260*/  IMAD.IADD R60, R61, 0x1, R44 ;  /* 0x000000013d3c7824 */ /* 0x000fe200078e022c */
[----:B------:R-:W-:Y:S01]  /*9e270*/  IADD3 R29, PT, PT, R32, R49, RZ ;  /* 0x00000031201d7210 */ /* 0x000fe20007ffe0ff */
[----:B------:R-:W-:Y:S02]  /*9e280*/  IMAD.IADD R27, R4, 0x1, R63 ;  /* 0x00000001041b7824 */ /* 0x000fe400078e023f */
[----:B------:R-:W-:Y:S02]  /*9e290*/  IMAD.MOV.U32 R61, RZ, RZ, RZ ;  /* 0x000000ffff3d7224 */ /* 0x000fe400078e00ff */
[----:B------:R-:W-:-:S04]  /*9e2a0*/  IMAD.WIDE.U32 R64, R28, R86, R64 ;  /* 0x000000561c407225 */ /* 0x000fc800078e0040 */
[----:B------:R-:W-:Y:S01]  /*9e2b0*/  IMAD.X R63, RZ, RZ, RZ, P1 ;  /* 0x000000ffff3f7224 */ /* 0x000fe200008e06ff */
[----:B------:R-:W-:Y:S01]  /*9e2c0*/  IADD3 R65, PT, PT, R26, R65, RZ ;  /* 0x000000411a417210 */ /* 0x000fe20007ffe0ff */
[----:B------:R-:W-:Y:S01]  /*9e2d0*/  IMAD.WIDE.U32 R60, R101, R42, R60 ;  /* 0x0000002a653c7225 */ /* 0x000fe200078e003c */
[----:B------:R-:W-:-:S03]  /*9e2e0*/  IADD3 R64, P1, PT, R29, R64, RZ ;  /* 0x000000401d407210 */ /* 0x000fc60007f3e0ff */
[----:B------:R-:W-:Y:S01]  /*9e2f0*/  IMAD.MOV.U32 R49, RZ, RZ, RZ ;  /* 0x000000ffff317224 */ /* 0x000fe200078e00ff */
[----:B------:R-:W-:Y:S01]  /*9e300*/  IADD3 R60, P0, PT, R65, R60, RZ ;  /* 0x0000003c413c7210 */ /* 0x000fe20007f1e0ff */
[----:B------:R-:W-:Y:S01]  /*9e310*/  IMAD.WIDE.U32 R62, R85, R37, R62 ;  /* 0x00000025553e7225 */ /* 0x000fe200078e003e */
[----:B------:R-:W-:-:S03]  /*9e320*/  IADD3.X R65, PT, PT, RZ, RZ, RZ, P1, !PT ;  /* 0x000000ffff417210 */ /* 0x000fc60000ffe4ff */
[----:B------:R-:W-:-:S04]  /*9e330*/  IMAD.WIDE.U32 R48, R101, R86, R48 ;  /* 0x0000005665307225 */ /* 0x000fc800078e0030 */
[----:B------:R-:W-:Y:S02]  /*9e340*/  IMAD.IADD R29, R3, 0x1, R63 ;  /* 0x00000001031d7824 */ /* 0x000fe400078e023f */
[----:B------:R-:W-:Y:S02]  /*9e350*/  HFMA2 R63, -RZ, RZ, 0, 0 ;  /* 0x00000000ff3f7431 */ /* 0x000fe400000001ff */
[----:B------:R-:W-:Y:S01]  /*9e360*/  IMAD.MOV.U32 R50, RZ, RZ, RZ ;  /* 0x000000ffff327224 */ /* 0x000fe200078e00ff */
[----:B------:R-:W-:Y:S01]  /*9e370*/  IADD3 R48, P1, PT, R27, R48, RZ ;  /* 0x000000301b307210 */ /* 0x000fe20007f3e0ff */
[----:B------:R-:W-:-:S04]  /*9e380*/  IMAD.WIDE.U32 R64, R59, R59, R64 ;  /* 0x0000003b3b407225 */ /* 0x000fc800078e0040 */
[----:B------:R-:W-:Y:S01]  /*9e390*/  IMAD.IADD R72, R61, 0x1, R50 ;  /* 0x000000013d487824 */ /* 0x000fe200078e0232 */
[----:B------:R-:W-:Y:S01]  /*9e3a0*/  IADD3 R65, PT, PT, R32, R65, RZ ;  /* 0x0000004120417210 */ /* 0x000fe20007ffe0ff */
[----:B------:R-:W-:Y:S02]  /*9e3b0*/  IMAD.X R61, RZ, RZ, RZ, P0 ;  /* 0x000000ffff3d7224 */ /* 0x000fe400000e06ff */
[----:B------:R-:W-:Y:S02]  /*9e3c0*/  IMAD.IADD R27, R26, 0x1, R49 ;  /* 0x000000011a1b7824 */ /* 0x000fe400078e0231 */
[----:B------:R-:W-:Y:S02]  /*9e3d0*/  IMAD R81, R62, R0, RZ ;  /* 0x000000003e517224 */ /* 0x000fe400078e02ff */
[----:B------:R-:W-:Y:S02]  /*9e3e0*/  IMAD.X R49, RZ, RZ, RZ, P1 ;  /* 0x000000ffff317224 */ /* 0x000fe400008e06ff */
[----:B------:R-:W-:-:S04]  /*9e3f0*/  IMAD.WIDE.U32 R60, R28, R93, R60 ;  /* 0x0000005d1c3c7225 */ /* 0x000fc800078e003c */
[----:B------:R-:W-:Y:S01]  /*9e400*/  IMAD.MOV.U32 R73, RZ, RZ, RZ ;  /* 0x000000ffff497224 */ /* 0x000fe200078e00ff */
[----:B------:R-:W-:Y:S01]  /*9e410*/  IADD3 R60, P1, PT, R65, R60, RZ ;  /* 0x0000003c413c7210 */ /* 0x000fe20007f3e0ff */
[----:B------:R-:W-:Y:S01]  /*9e420*/  IMAD.HI.U32 R43, R81, R36, R62 ;  /* 0x00000024512b7227 */ /* 0x000fe200078e003e */
[----:B------:R-:W-:Y:S02]  /*9e430*/  IADD3 R62, P0, PT, R27, R64, RZ ;  /* 0x000000401b3e7210 */ /* 0x000fe40007f1e0ff */
[----:B------:R-:W-:Y:S01]  /*9e440*/  IADD3 R61, PT, PT, R44, R61, RZ ;  /* 0x0000003d2c3d7210 */ /* 0x000fe20007ffe0ff */
[----:B------:R-:W-:Y:S01]  /*9e450*/  IMAD.WIDE.U32 R48, R87, R35, R48 ;  /* 0x0000002357307225 */ /* 0x000fe200078e0030 */
[----:B------:R-:W-:-:S03]  /*9e460*/  IADD3.X R63, PT, PT, RZ, RZ, RZ, P0, !PT ;  /* 0x000000ffff3f7210 */ /* 0x000fc600007fe4ff */
[----:B------:R-:W-:Y:S01]  /*9e470*/  IMAD.WIDE.U32 R72, R101, R45, R72 ;  /* 0x0000002d65487225 */ /* 0x000fe200078e0048 */
[----:B------:R-:W-:-:S03]  /*9e480*/  IADD3 R48, P2, PT, R29, R48, RZ ;  /* 0x000000301d307210 */ /* 0x000fc60007f5e0ff */
[----:B------:R-:W-:Y:S01]  /*9e490*/  IMAD.MOV.U32 R27, RZ, RZ, RZ ;  /* 0x000000ffff1b7224 */ /* 0x000fe200078e00ff */
[----:B------:R-:W-:Y:S01]  /*9e4a0*/  IADD3 R72, P0, PT, R61, R72, RZ ;  /* 0x000000483d487210 */ /* 0x000fe20007f1e0ff */
[----:B------:R-:W-:Y:S02]  /*9e4b0*/  IMAD.X R61, RZ, RZ, RZ, P1 ;  /* 0x000000ffff3d7224 */ /* 0x000fe400008e06ff */
[----:B------:R-:W-:Y:S01]  /*9e4c0*/  IMAD.IADD R33, R5, 0x1, R49 ;  /* 0x0000000105217824 */ /* 0x000fe200078e0231 */
[----:B------:R-:W-:Y:S01]  /*9e4d0*/  IADD3.X R49, PT, PT, RZ, RZ, RZ, P2, !PT ;  /* 0x000000ffff317210 */ /* 0x000fe200017fe4ff */
[----:B------:R-:W-:-:S04]  /*9e4e0*/  IMAD.WIDE.U32 R62, R28, R86, R62 ;  /* 0x000000561c3e7225 */ /* 0x000fc800078e003e */
[----:B------:R-:W-:Y:S02]  /*9e4f0*/  IMAD.IADD R64, R73, 0x1, R27 ;  /* 0x0000000149407824 */ /* 0x000fe400078e021b */
[----:B------:R-:W-:Y:S02]  /*9e500*/  IMAD.IADD R29, R2, 0x1, R43 ;  /* 0x00000001021d7824 */ /* 0x000fe400078e022b */
[----:B------:R-:W-:Y:S02]  /*9e510*/  IMAD.X R73, RZ, RZ, RZ, P0 ;  /* 0x000000ffff497224 */ /* 0x000fe400000e06ff */
[----:B------:R-:W-:-:S04]  /*9e520*/  IMAD.WIDE.U32 R60, R59, R86, R60 ;  /* 0x000000563b3c7225 */ /* 0x000fc800078e003c */
[C---:B------:R-:W-:Y:S01]  /*9e530*/  IMAD.IADD R43, R26.reuse, 0x1, R63 ;  /* 0x000000011a2b7824 */ /* 0x040fe200078e023f */
[----:B------:R-:W-:Y:S01]  /*9e540*/  MOV R63, RZ ;  /* 0x000000ff003f7202 */ /* 0x000fe20000000f00 */
[----:B------:R-:W-:Y:S01]  /*9e550*/  IMAD.WIDE.U32 R48, R85, R34, R48 ;  /* 0x0000002255307225 */ /* 0x000fe200078e0030 */
[----:B------:R-:W-:Y:S02]  /*9e560*/  IADD3 R61, PT, PT, R26, R61, RZ ;  /* 0x0000003d1a3d7210 */ /* 0x000fe40007ffe0ff */
[----:B------:R-:W-:Y:S01]  /*9e570*/  IADD3 R60, P1, PT, R43, R60, RZ ;  /* 0x0000003c2b3c7210 */ /* 0x000fe20007f3e0ff */
        /* <DEDUP_REMOVED lines=8> */
[----:B------:R-:W-:Y:S01]  /*9e600*/  IMAD.IADD R49, R50, 0x1, R73 ;  /* 0x0000000132317824 */ /* 0x000fe200078e0249 */
[----:B------:R-:W-:Y:S01]  /*9e610*/  IADD3.X R73, PT, PT, RZ, RZ, RZ, P0, !PT ;  /* 0x000000ffff497210 */ /* 0x000fe200007fe4ff */
[----:B------:R-:W-:-:S04]  /*9e620*/  IMAD.WIDE.U32 R64, R101, R31, R64 ;  /* 0x0000001f65407225 */ /* 0x000fc800078e0040 */
[----:B------:R-:W-:Y:S01]  /*9e630*/  IMAD.MOV.U32 R43, RZ, RZ, RZ ;  /* 0x000000ffff2b7224 */ /* 0x000fe200078e00ff */
        /* <DEDUP_REMOVED lines=31> */
[----:B------:R-:W-:Y:S02]  /*9e830*/  IMAD.X R65, RZ, RZ, RZ, P1 ;  /* 0x000000ffff417224 */ /* 0x000fe400008e06ff */
[----:B------:R-:W-:Y:S01]  /*9e840*/  IMAD.MOV.U32 R61, RZ, RZ, RZ ;  /* 0x000000ffff3d7224 */ /* 0x000fe200078e00ff */
        /* <DEDUP_REMOVED lines=11> */
[----:B------:R-:W-:Y:S01]  /*9e900*/  IMAD.IADD R65, R50, 0x1, R65 ;  /* 0x0000000132417824 */ /* 0x000fe200078e0241 */
[----:B------:R-:W-:Y:S01]  /*9e910*/  IADD3 R72, P2, PT, R61, R72, RZ ;  /* 0x000000483d487210 */ /* 0x000fe20007f5e0ff */
[----:B------:R-:W-:Y:S01]  /*9e920*/  IMAD.WIDE.U32 R48, R28, R31, R48 ;  /* 0x0000001f1c307225 */ /* 0x000fe200078e0030 */
[----:B------:R-:W-:Y:S02]  /*9e930*/  IADD3.X R61, PT, PT, RZ, RZ, RZ, P3, !PT ;  /* 0x000000ffff3d7210 */ /* 0x000fe40001ffe4ff */
[----:B------:R-:W-:Y:S01]  /*9e940*/  IADD3 R73, PT, PT, R44, R73, RZ ;  /* 0x000000492c497210 */ /* 0x000fe20007ffe0ff */
[----:B------:R-:W-:Y:S01]  /*9e950*/  IMAD.IADD R77, R5, 0x1, R63 ;  /* 0x00000001054d7824 */ /* 0x000fe200078e023f */
[----:B------:R-:W-:Y:S01]  /*9e960*/  IADD3 R48, P0, PT, R65, R48, RZ ;  /* 0x0000003041307210 */ /* 0x000fe20007f1e0ff */
[----:B------:R-:W-:Y:S02]  /*9e970*/  IMAD.X R63, RZ, RZ, RZ, P4 ;  /* 0x000000ffff3f7224 */ /* 0x000fe400020e06ff */
[----:B------:R-:W-:-:S02]  /*9e980*/  IMAD.X R65, RZ, RZ, RZ, P1 ;  /* 0x000000ffff417224 */ /* 0x000fc400008e06ff */
[----:B------:R-:W-:Y:S02]  /*9e990*/  IMAD.IADD R33, R2, 0x1, R105 ;  /* 0x0000000102217824 */ /* 0x000fe400078e0269 */
[----:B------:R-:W-:-:S04]  /*9e9a0*/  IMAD.WIDE.U32 R62, R81, R34, R62 ;  /* 0x00000022513e7225 */ /* 0x000fc800078e003e */
[----:B------:R-:W-:Y:S01]  /*9e9b0*/  IMAD.WIDE.U32 R64, R86, R93, R64 ;  /* 0x0000005d56407225 */ /* 0x000fe200078e0040 */
[----:B------:R-:W-:-:S03]  /*9e9c0*/  IADD3 R62, P4, PT, R33, R62, RZ ;  /* 0x0000003e213e7210 */ /* 0x000fc60007f9e0ff */
[----:B------:R-:W-:Y:S01]  /*9e9d0*/  IMAD.WIDE.U32 R60, R87, R25, R60 ;  /* 0x00000019573c7225 */ /* 0x000fe200078e003c */
[----:B------:R-:W-:-:S03]  /*9e9e0*/  IADD3 R65, PT, PT, R44, R65, RZ ;  /* 0x000000412c417210 */ /* 0x000fc60007ffe0ff */
[----:B------:R-:W-:Y:S01]  /*9e9f0*/  IMAD.IADD R95, R43, 0x1, R49 ;  /* 0x000000012b5f7824 */ /* 0x000fe200078e0231 */
[----:B------:R-:W-:Y:S01]  /*9ea00*/  IADD3 R60, P3, PT, R77, R60, RZ ;  /* 0x0000003c4d3c7210 */ /* 0x000fe20007f7e0ff */
        /* <DEDUP_REMOVED lines=8> */
[----:B------:R-:W-:-:S04]  /*9ea90*/  IMAD.WIDE.U32 R72, R28, R42, R72 ;  /* 0x0000002a1c487225 */ /* 0x000fc800078e0048 */
[----:B------:R-:W-:Y:S01]  /*9eaa0*/  IMAD.X R61, RZ, RZ, RZ, P3 ;  /* 0x000000ffff3d7224 */ /* 0x000fe200018e06ff */
[----:B------:R-:W-:Y:S01]  /*9eab0*/  IADD3 R49, PT, PT, R50, R73, RZ ;  /* 0x0000004932317210 */ /* 0x000fe20007ffe0ff */
[----:B------:R-:W-:Y:S02]  /*9eac0*/  IMAD.X R63, RZ, RZ, RZ, P4 ;  /* 0x000000ffff3f7224 */ /* 0x000fe400020e06ff */
        /* <DEDUP_REMOVED lines=15> */
[----:B------:R-:W-:Y:S02]  /*9ebc0*/  IMAD.X R49, RZ, RZ, RZ, P0 ;  /* 0x000000ffff317224 */ /* 0x000fe400000e06ff */
[----:B------:R-:W-:-:S04]  /*9ebd0*/  IMAD.WIDE.U32 R76, R86, R42, R76 ;  /* 0x0000002a564c7225 */ /* 0x000fc800078e004c */
[----:B------:R-:W-:Y:S02]  /*9ebe0*/  IMAD.IADD R117, R44, 0x1, R65 ;  /* 0x000000012c757824 */ /* 0x000fe400078e0241 */
[----:B------:R-:W-:Y:S01]  /*9ebf0*/  IMAD.HI.U32 R119, R33, R36, R62 ;  /* 0x0000002421777227 */ /* 0x000fe200078e003e */
[----:B------:R-:W-:Y:S02]  /*9ec00*/  IADD3 R62, P3, PT, R105, R72, RZ ;  /* 0x00000048693e7210 */ /* 0x000fe40007f7e0ff */
[----:B------:R-:W-:Y:S01]  /*9ec10*/  IADD3 R63, PT, PT, R27, R73, RZ ;  /* 0x000000491b3f7210 */ /* 0x000fe20007ffe0ff */
[----:B------:R-:W-:Y:S01]  /*9ec20*/  IMAD.WIDE.U32 R72, R59, R31, R48 ;  /* 0x0000001f3b487225 */ /* 0x000fe200078e0030 */
[----:B------:R-:W-:-:S03]  /*9ec30*/  IADD3 R48, P1, PT, R117, R76, RZ ;  /* 0x0000004c75307210 */ /* 0x000fc60007f3e0ff */
[----:B------:R-:W-:Y:S02]  /*9ec40*/  IMAD.X R65, RZ, RZ, RZ, P2 ;  /* 0x000000ffff417224 */ /* 0x000fe400010e06ff */
[----:B------:R-:W-:Y:S02]  /*9ec50*/  IMAD.IADD R49, R50, 0x1, R77 ;  /* 0x0000000132317824 */ /* 0x000fe400078e024d */
[----:B------:R-:W-:-:S03]  /*9ec60*/  IMAD.WIDE.U32 R76, R59, R42, R64 ;  /* 0x0000002a3b4c7225 */ /* 0x000fc600078e0040 */
[----:B------:R-:W-:Y:S01]  /*9ec70*/  IADD3 R64, P0, PT, R49, R72, RZ ;  /* 0x0000004831407210 */ /* 0x000fe20007f1e0ff */
[----:B------:R-:W-:Y:S01]  /*9ec80*/  IMAD.WIDE.U32 R60, R81, R35, R60 ;  /* 0x00000023513c7225 */ /* 0x000fe200078e003c */
[----:B------:R-:W-:Y:S02]  /*9ec90*/  IADD3.X R49, PT, PT, RZ, RZ, RZ, P1, !PT ;  /* 0x000000ffff317210 */ /* 0x000fe40000ffe4ff */
[----:B------:R-:W-:Y:S01]  /*9eca0*/  IADD3.X R65, PT, PT, RZ, RZ, RZ, P0, !PT ;  /* 0x000000ffff417210 */ /* 0x000fe200007fe4ff */
[----:B------:R-:W-:Y:S01]  /*9ecb0*/  IMAD.IADD R77, R50, 0x1, R77 ;  /* 0x00000001324d7824 */ /* 0x000fe200078e024d */
[----:B------:R-:W-:Y:S01]  /*9ecc0*/  IADD3 R76, P2, PT, R63, R76, RZ ;  /* 0x0000004c3f4c7210 */ /* 0x000fe20007f5e0ff */
[----:B------:R-:W-:Y:S01]  /*9ecd0*/  IMAD.WIDE.U32 R48, R93, R93, R48 ;  /* 0x0000005d5d307225 */ /* 0x000fe200078e0030 */
[----:B------:R-:W-:-:S03]  /*9ece0*/  IADD3 R60, P1, PT, R95, R60, RZ ;  /* 0x0000003c5f3c7210 */ /* 0x000fc60007f3e0ff */
[----:B------:R-:W-:Y:S01]  /*9ecf0*/  IMAD.X R63, RZ, RZ, RZ, P3 ;  /* 0x000000ffff3f7224 */ /* 0x000fe200018e06ff */
[----:B------:R-:W-:Y:S01]  /*9ed00*/  IADD3 R48, P0, PT, R77, R48, RZ ;  /* 0x000000304d307210 */ /* 0x000fe20007f1e0ff */
[----:B------:R-:W-:Y:S02]  /*9ed10*/  IMAD.IADD R105, R5, 0x1, R61 ;  /* 0x0000000105697824 */ /* 0x000fe400078e023d */
[----:B------:R-:W-:-:S04]  /*9ed20*/  IMAD.WIDE.U32 R64, R86, R45, R64 ;  /* 0x0000002d56407225 */ /* 0x000fc800078e0040 */
[----:B------:R-:W-:Y:S01]  /*9ed30*/  IMAD.IADD R49, R44, 0x1, R49 ;  /* 0x000000012c317824 */ /* 0x000fe200078e0231 */
[----:B------:R-:W-:Y:S01]  /*9ed40*/  IADD3 R72, PT, PT, R27, R65, RZ ;  /* 0x000000411b487210 */ /* 0x000fe20007ffe0ff */
[----:B------:R-:W-:Y:S01]  /*9ed50*/  IMAD.X R77, RZ, RZ, RZ, P2 ;  /* 0x000000ffff4d7224 */ /* 0x000fe200010e06ff */
[----:B------:R-:W-:Y:S01]  /*9ed60*/  IADD3 R65, PT, PT, R2, R119, RZ ;  /* 0x0000007702417210 */ /* 0x000fe20007ffe0ff */
[----:B------:R-:W-:Y:S01]  /*9ed70*/  IMAD.X R61, RZ, RZ, RZ, P1 ;  /* 0x000000ffff3d7224 */ /* 0x000fe200008e06ff */
[----:B------:R-:W-:Y:S01]  /*9ed80*/  IADD3 R64, P2, PT, R49, R64, RZ ;  /* 0x0000004031407210 */ /* 0x000fe20007f5e0ff */
[----:B------:R-:W-:-:S04]  /*9ed90*/  IMAD.WIDE.U32 R62, R87, R22, R62 ;  /* 0x00000016573e7225 */ /* 0x000fc800078e003e */
[----:B------:R-:W-:Y:S01]  /*9eda0*/  IMAD.IADD R73, R43, 0x1, R73 ;  /* 0x000000012b497824 */ /* 0x000fe200078e0249 */
[----:B------:R-:W-:Y:S01]  /*9edb0*/  IADD3 R62, P3, PT, R111, R62, RZ ;  /* 0x0000003e6f3e7210 */ /* 0x000fe20007f7e0ff */
[----:B------:R-:W-:-:S03]  /*9edc0*/  IMAD.WIDE.U32 R76, R28, R45, R76 ;  /* 0x0000002d1c4c7225 */ /* 0x000fc600078e004c */
[----:B------:R-:W-:Y:S01]  /*9edd0*/  IADD3 R72, P1, PT, R72, R73, RZ ;  /* 0x0000004948487210 */ /* 0x000fe20007f3e0ff */
[----:B------:R-:W-:Y:S01]  /*9ede0*/  IMAD.WIDE.U32 R60, R29, R34, R60 ;  /* 0x000000221d3c7225 */ /* 0x000fe200078e003c */
[----:B------:R-:W-:-:S03]  /*9edf0*/  IADD3 R73, PT, PT, R27, R77, RZ ;  /* 0x0000004d1b497210 */ /* 0x000fc60007ffe0ff */
[----:B------:R-:W-:Y:S01]  /*9ee00*/  IMAD.X R49, RZ, RZ, RZ, P0 ;  /* 0x000000ffff317224 */ /* 0x000fe200000e06ff */
[----:B------:R-:W-:Y:S01]  /*9ee10*/  IADD3 R60, P0, PT, R65, R60, RZ ;  /* 0x0000003c413c7210 */ /* 0x000fe20007f1e0ff */
[----:B------:R-:W-:Y:S02]  /*9ee20*/  IMAD.IADD R111, R9, 0x1, R63 ;  /* 0x00000001096f7824 */ /* 0x000fe400078e023f */
[----:B------:R-:W-:-:S04]  /*9ee30*/  IMAD.WIDE.U32 R48, R86, R42, R48 ;  /* 0x0000002a56307225 */ /* 0x000fc800078e0030 */
[----:B------:R-:W-:Y:S01]  /*9ee40*/  IMAD.X R65, RZ, RZ, RZ, P2 ;  /* 0x000000ffff417224 */ /* 0x000fe200010e06ff */
[----:B------:R-:W-:Y:S01]  /*9ee50*/  IADD3 R49, PT, PT, R50, R49, RZ ;  /* 0x0000003132317210 */ /* 0x000fe20007ffe0ff */
[----:B------:R-:W-:Y:S02]  /*9ee60*/  IMAD.MOV.U32 R77, RZ, RZ, RZ ;  /* 0x000000ffff4d7224 */ /* 0x000fe400078e00ff */
[----:B------:R-:W-:Y:S01]  /*9ee70*/  IMAD.X R63, RZ, RZ, RZ, P3 ;  /* 0x000000ffff3f7224 */ /* 0x000fe200018e06ff */
[----:B------:R-:W-:Y:S01]  /*9ee80*/  IADD3 R48, P3, PT, R73, R48, RZ ;  /* 0x0000003049307210 */ /* 0x000fe20007f7e0ff */
[----:B------:R-:W-:-:S04]  /*9ee90*/  IMAD.WIDE.U32 R76, R101, R31, R76 ;  /* 0x0000001f654c7225 */ /* 0x000fc800078e004c */
[----:B------:R-:W-:-:S04]  /*9eea0*/  IMAD.WIDE.U32 R64, R93, R42, R64 ;  /* 0x0000002a5d407225 */ /* 0x000fc800078e0040 */
        /* <DEDUP_REMOVED lines=8> */
[----:B------:R-:W-:Y:S02]  /*9ef30*/  IADD3 R105, PT, PT, R7, R63, RZ ;  /* 0x0000003f07697210 */ /* 0x000fe40007ffe0ff */
[----:B------:R-:W-:Y:S01]  /*9ef40*/  IADD3.X R63, PT, PT, RZ, RZ, RZ, P4, !PT ;  /* 0x000000ffff3f7210 */ /* 0x000fe200027fe4ff */
[----:B------:R-:W-:-:S02]  /*9ef50*/  IMAD.IADD R61, R50, 0x1, R65 ;  /* 0x00000001323d7824 */ /* 0x000fc400078e0241 */
[----:B------:R-:W-:Y:S02]  /*9ef60*/  IMAD.IADD R65, R43, 0x1, R77 ;  /* 0x000000012b417824 */ /* 0x000fe400078e024d */
        /* <DEDUP_REMOVED lines=11> */
[----:B------:R-:W-:Y:S02]  /*9f020*/  IMAD.IADD R49, R27, 0x1, R49 ;  /* 0x000000011b317824 */ /* 0x000fe400078e0231 */
        /* <DEDUP_REMOVED lines=36> */
[----:B------:R-:W-:Y:S01]  /*9f270*/  IMAD.IADD R77, R50, 0x1, R77 ;  /* 0x00000001324d7824 */ /* 0x000fe200078e024d */
[----:B------:R-:W-:Y:S01]  /*9f280*/  IADD3.X R63, PT, PT, RZ, RZ, RZ, P4, !PT ;  /* 0x000000ffff3f7210 */ /* 0x000fe200027fe4ff */
[----:B------:R-:W-:-:S04]  /*9f290*/  IMAD.WIDE.U32 R48, R93, R31, R48 ;  /* 0x0000001f5d307225 */ /* 0x000fc800078e0030 */
        /* <DEDUP_REMOVED lines=10> */
[----:B------:R-:W-:Y:S01]  /*9f340*/  IADD3 R64, P5, PT, R64, R117, RZ ;  /* 0x0000007540407210 */ /* 0x000fe20007fbe0ff */
[----:B------:R-:W-:Y:S02]  /*9f350*/  IMAD.IADD R65, R2, 0x1, R121 ;  /* 0x0000000102417824 */ /* 0x000fe400078e0279 */
[----:B------:R-:W-:Y:S02]  /*9f360*/  IMAD.IADD R63, R43, 0x1, R63 ;  /* 0x000000012b3f7824 */ /* 0x000fe400078e023f */
[----:B------:R-:W-:Y:S01]  /*9f370*/  IMAD.WIDE.U32 R76, R93, R45, R76 ;  /* 0x0000002d5d4c7225 */ /* 0x000fe200078e004c */
[----:B------:R-:W-:-:S02]  /*9f380*/  IADD3 R60, P0, PT, R65, R60, RZ ;  /* 0x0000003c413c7210 */ /* 0x000fc40007f1e0ff */
[----:B------:R-:W-:Y:S01]  /*9f390*/  IADD3.X R65, PT, PT, RZ, RZ, RZ, P5, !PT ;  /* 0x000000ffff417210 */ /* 0x000fe20002ffe4ff */
        /* <DEDUP_REMOVED lines=10> */
[----:B------:R-:W-:-:S04]  /*9f440*/  IMAD.WIDE.U32 R64, R85, R23, R64 ;  /* 0x0000001755407225 */ /* 0x000fc800078e0040 */
[----:B------:R-:W-:Y:S01]  /*9f450*/  IMAD.IADD R85, R27, 0x1, R77 ;  /* 0x000000011b557824 */ /* 0x000fe200078e024d */
[----:B------:R-:W-:Y:S01]  /*9f460*/  IADD3 R18, PT, PT, R19, R65, RZ ;  /* 0x0000004113127210 */ /* 0x000fe20007ffe0ff */
[----:B------:R-:W-:Y:S01]  /*9f470*/  IMAD.WIDE.U32 R76, R42, R45, R48 ;  /* 0x0000002d2a4c7225 */ /* 0x000fe200078e0030 */
[----:B------:R-:W-:Y:S02]  /*9f480*/  IADD3 R48, P5, PT, R73, R64, RZ ;  /* 0x0000004049307210 */ /* 0x000fe40007fbe0ff */
[----:B------:R-:W-:Y:S01]  /*9f490*/  IADD3 R18, P1, PT, R18, R111, RZ ;  /* 0x0000006f12127210 */ /* 0x000fe20007f3e0ff */
[----:B------:R-:W-:Y:S02]  /*9f4a0*/  IMAD.IADD R95, R3, 0x1, R61 ;  /* 0x00000001035f7824 */ /* 0x000fe400078e023d */
[----:B------:R-:W-:Y:S01]  /*9f4b0*/  HFMA2 R61, -RZ, RZ, 0, 0 ;  /* 0x00000000ff3d7431 */ /* 0x000fe200000001ff */
[----:B------:R-:W-:Y:S01]  /*9f4c0*/  IADD3 R64, P6, PT, R85, R76, RZ ;  /* 0x0000004c55407210 */ /* 0x000fe20007fde0ff */
[----:B------:R-:W-:-:S02]  /*9f4d0*/  IMAD.IADD R76, R27, 0x1, R77 ;  /* 0x000000011b4c7824 */ /* 0x000fc400078e024d */
[----:B------:R-:W-:Y:S01]  /*9f4e0*/  IMAD R85, R60, R0, RZ ;  /* 0x000000003c557224 */ /* 0x000fe200078e02ff */
[----:B------:R-:W-:Y:S01]  /*9f4f0*/  IADD3.X R65, PT, PT, RZ, RZ, RZ, P6, !PT ;  /* 0x000000ffff417210 */ /* 0x000fe200037fe4ff */
[----:B------:R-:W-:Y:S01]  /*9f500*/  IMAD.X R73, RZ, RZ, RZ, P4 ;  /* 0x000000ffff497224 */ /* 0x000fe200020e06ff */
[----:B------:R-:W-:Y:S01]  /*9f510*/  IADD3 R76, P2, PT, R76, R117, RZ ;  /* 0x000000754c4c7210 */ /* 0x000fe20007f5e0ff */
[----:B------:R-:W-:Y:S02]  /*9f520*/  IMAD.X R49, RZ, RZ, RZ, P5 ;  /* 0x000000ffff317224 */ /* 0x000fe400028e06ff */
[----:B------:R-:W-:Y:S01]  /*9f530*/  IMAD.HI.U32 R117, R85, R36, R60 ;  /* 0x0000002455757227 */ /* 0x000fe200078e003c */
[----:B------:R-:W-:-:S03]  /*9f540*/  IADD3.X R77, PT, PT, RZ, RZ, RZ, P2, !PT ;  /* 0x000000ffff4d7210 */ /* 0x000fc600017fe4ff */
[----:B------:R-:W-:Y:S02]  /*9f550*/  IMAD.X R61, RZ, RZ, RZ, P3 ;  /* 0x000000ffff3d7224 */ /* 0x000fe400018e06ff */
[----:B------:R-:W-:-:S04]  /*9f560*/  IMAD.WIDE.U32 R72, R86, R31, R72 ;  /* 0x0000001f56487225 */ /* 0x000fc800078e0048 */
[----:B------:R-:W-:Y:S01]  /*9f570*/  IMAD.WIDE.U32 R48, R81, R22, R48 ;  /* 0x0000001651307225 */ /* 0x000fe200078e0030 */
[----:B------:R-:W-:-:S03]  /*9f580*/  IADD3 R30, P3, PT, R61, R72, RZ ;  /* 0x000000483d1e7210 */ /* 0x000fc60007f7e0ff */
[C---:B------:R-:W-:Y:S01]  /*9f590*/  IMAD.WIDE.U32 R64, R42.reuse, R45, R64 ;  /* 0x0000002d2a407225 */ /* 0x040fe200078e0040 */
[----:B------:R-:W-:Y:S02]  /*9f5a0*/  IADD3 R48, P4, PT, R63, R48, RZ ;  /* 0x000000303f307210 */ /* 0x000fe40007f9e0ff */
[----:B------:R-:W-:Y:S01]  /*9f5b0*/  IADD3.X R63, PT, PT, RZ, RZ, RZ, P0, !PT ;  /* 0x000000ffff3f7210 */ /* 0x000fe200007fe4ff */
[----:B------:R-:W-:Y:S02]  /*9f5c0*/  IMAD.IADD R61, R43, 0x1, R73 ;  /* 0x000000012b3d7824 */ /* 0x000fe400078e0249 */
        /* <DEDUP_REMOVED lines=20> */
[----:B------:R-:W-:Y:S01]  /*9f710*/  IMAD.X R73, RZ, RZ, RZ, P5 ;  /* 0x000000ffff497224 */ /* 0x000fe200028e06ff */
[----:B------:R-:W-:Y:S01]  /*9f720*/  IADD3 R77, P2, PT, R77, R60, RZ ;  /* 0x0000003c4d4d7210 */ /* 0x000fe20007f5e0ff */
[----:B------:R-:W-:Y:S01]  /*9f730*/  IMAD.WIDE.U32 R64, R81, R23, R64 ;  /* 0x0000001751407225 */ /* 0x000fe200078e0040 */
[----:B------:R-:W-:Y:S02]  /*9f740*/  IADD3 R61, PT, PT, R43, R61, RZ ;  /* 0x0000003d2b3d7210 */ /* 0x000fe40007ffe0ff */
[----:B------:R-:W-:Y:S01]  /*9f750*/  IADD3.X R81, PT, PT, RZ, RZ, RZ, P2, !PT ;  /* 0x000000ffff517210 */ /* 0x000fe200017fe4ff */
[----:B------:R-:W-:-:S02]  /*9f760*/  IMAD.IADD R49, R7, 0x1, R49 ;  /* 0x0000000107317824 */ /* 0x000fc400078e0231 */
        /* <DEDUP_REMOVED lines=9> */
[----:B------:R-:W-:Y:S02]  /*9f800*/  IMAD.X R61, RZ, RZ, RZ, P6 ;  /* 0x000000ffff3d7224 */ /* 0x000fe400030e06ff */
[----:B------:R-:W-:Y:S01]  /*9f810*/  IMAD.X R30, RZ, RZ, RZ, P0 ;  /* 0x000000ffff1e7224 */ /* 0x000fe200000e06ff */
[----:B------:R-:W-:Y:S01]  /*9f820*/  IADD3 R62, P3, PT, R65, R62, RZ ;  /* 0x0000003e413e7210 */ /* 0x000fe20007f7e0ff */
[----:B------:R-:W-:-:S03]  /*9f830*/  IMAD.WIDE.U32 R48, R33, R24, R48 ;  /* 0x0000001821307225 */ /* 0x000fc600078e0030 */
[----:B------:R-:W-:Y:S01]  /*9f840*/  IADD3 R30, P1, PT, R30, R77, RZ ;  /* 0x0000004d1e1e7210 */ /* 0x000fe20007f3e0ff */
        /* <DEDUP_REMOVED lines=9> */
[----:B------:R-:W-:Y:S02]  /*9f8e0*/  IADD3 R60, P2, PT, R49, R60, RZ ;  /* 0x0000003c313c7210 */ /* 0x000fe40007f5e0ff */
[----:B------:R-:W-:Y:S01]  /*9f8f0*/  IADD3 R73, P4, PT, R73, R30, RZ ;  /* 0x0000001e49497210 */ /* 0x000fe20007f9e0ff */
[----:B------:R-:W-:-:S02]  /*9f900*/  IMAD.IADD R61, R9, 0x1, R61 ;  /* 0x00000001093d7824 */ /* 0x000fc400078e023d */
[----:B------:R-:W-:Y:S01]  /*9f910*/  IMAD.X R77, RZ, RZ, RZ, P1 ;  /* 0x000000ffff4d7224 */ /* 0x000fe200008e06ff */
[----:B------:R-:W-:Y:S01]  /*9f920*/  IADD3 R30, P1, PT, R81, R64, RZ ;  /* 0x00000040511e7210 */ /* 0x000fe20007f3e0ff */
[----:B------:R-:W-:Y:S01]  /*9f930*/  IMAD.X R49, RZ, RZ, RZ, P5 ;  /* 0x000000ffff317224 */ /* 0x000fe200028e06ff */
[----:B------:R-:W-:Y:S01]  /*9f940*/  IADD3 R64, P3, PT, R61, R18, RZ ;  /* 0x000000123d407210 */ /* 0x000fe20007f7e0ff */
[----:B------:R-:W-:Y:S01]  /*9f950*/  IMAD.WIDE.U32 R62, R85, R37, R62 ;  /* 0x00000025553e7225 */ /* 0x000fe200078e003e */
[----:B------:R-:W-:Y:S02]  /*9f960*/  IADD3.X R61, PT, PT, RZ, RZ, RZ, P2, !PT ;  /* 0x000000ffff3d7210 */ /* 0x000fe400017fe4ff */
[----:B------:R-:W-:Y:S01]  /*9f970*/  IADD3 R77, P5, PT, R77, R30, RZ ;  /* 0x0000001e4d4d7210 */ /* 0x000fe20007fbe0ff */
[----:B------:R-:W-:Y:S01]  /*9f980*/  IMAD.IADD R95, R43, 0x1, R65 ;  /* 0x000000012b5f7824 */ /* 0x000fe200078e0241 */
[----:B------:R-:W-:Y:S01]  /*9f990*/  IADD3.X R65, PT, PT, RZ, RZ, RZ, P3, !PT ;  /* 0x000000ffff417210 */ /* 0x000fe20001ffe4ff */
[----:B------:R-:W-:-:S04]  /*9f9a0*/  IMAD.WIDE.U32 R48, R87, R35, R48 ;  /* 0x0000002357307225 */ /* 0x000fc800078e0030 */
[----:B------:R-:W-:Y:S02]  /*9f9b0*/  IMAD.IADD R63, R3, 0x1, R63 ;  /* 0x00000001033f7824 */ /* 0x000fe400078e023f */
[----:B------:R-:W-:-:S03]  /*9f9c0*/  IMAD.WIDE.U32 R60, R33, R25, R60 ;  /* 0x00000019213c7225 */ /* 0x000fc600078e003c */
[----:B------:R-:W-:Y:S01]  /*9f9d0*/  IADD3 R48, P3, PT, R63, R48, RZ ;  /* 0x000000303f307210 */ /* 0x000fe20007f7e0ff */
[----:B------:R-:W-:Y:S01]  /*9f9e0*/  IMAD.IADD R49, R5, 0x1, R49 ;  /* 0x0000000105317824 */ /* 0x000fe200078e0231 */
[----:B------:R-:W-:Y:S01]  /*9f9f0*/  MOV R63, RZ ;  /* 0x000000ff003f7202 */ /* 0x000fe20000000f00 */
        /* <DEDUP_REMOVED lines=17> */
[----:B------:R-:W-:-:S03]  /*9fb10*/  IADD3.X R73, PT, PT, RZ, RZ, RZ, P0, !PT ;  /* 0x000000ffff497210 */ /* 0x000fc600007fe4ff */
[----:B------:R-:W-:Y:S01]  /*9fb20*/  IMAD.X R81, RZ, RZ, RZ, P2 ;  /* 0x000000ffff517224 */ /* 0x000fe200010e06ff */
[----:B------:R-:W-:Y:S01]  /*9fb30*/  IADD3 R48, P2, PT, R49, R62, RZ ;  /* 0x0000003e31307210 */ /* 0x000fe20007f5e0ff */
[----:B------:R-:W-:Y:S02]  /*9fb40*/  IMAD.IADD R63, R6, 0x1, R63 ;  /* 0x00000001063f7824 */ /* 0x000fe400078e023f */
[----:B------:R-:W-:Y:S01]  /*9fb50*/  IMAD.IADD R65, R9, 0x1, R65 ;  /* 0x0000000109417824 */ /* 0x000fe200078e0241 */
[----:B------:R-:W-:Y:S01]  /*9fb60*/  IADD3.X R49, PT, PT, RZ, RZ, RZ, P2, !PT ;  /* 0x000000ffff317210 */ /* 0x000fe200017fe4ff */
[----:B------:R-:W-:Y:S01]  /*9fb70*/  IMAD.X R61, RZ, RZ, RZ, P6 ;  /* 0x000000ffff3d7224 */ /* 0x000fe200030e06ff */
[----:B------:R-:W-:Y:S01]  /*9fb80*/  IADD3 R62, P0, PT, R63, R64, RZ ;  /* 0x000000403f3e7210 */ /* 0x000fe20007f1e0ff */
[----:B------:R-:W-:Y:S01]  /*9fb90*/  IMAD.WIDE.U32 R72, R45, R31, R72 ;  /* 0x0000001f2d487225 */ /* 0x000fe200078e0048 */
[----:B------:R-:W-:-:S03]  /*9fba0*/  IADD3 R64, P2, PT, R65, R18, RZ ;  /* 0x0000001241407210 */ /* 0x000fc60007f5e0ff */
[----:B------:R-:W-:Y:S01]  /*9fbb0*/  IMAD.X R63, RZ, RZ, RZ, P0 ;  /* 0x000000ffff3f7224 */ /* 0x000fe200000e06ff */
[----:B------:R-:W-:Y:S01]  /*9fbc0*/  IADD3 R76, P0, PT, R95, R72, RZ ;  /* 0x000000485f4c7210 */ /* 0x000fe20007f1e0ff */
[----:B------:R-:W-:Y:S02]  /*9fbd0*/  IMAD.X R65, RZ, RZ, RZ, P2 ;  /* 0x000000ffff417224 */ /* 0x000fe400010e06ff */
[----:B------:R-:W-:-:S04]  /*9fbe0*/  IMAD.WIDE.U32 R60, R29, R37, R60 ;  /* 0x000000251d3c7225 */ /* 0x000fc800078e003c */
[----:B------:R-:W-:Y:S01]  /*9fbf0*/  IMAD.X R30, RZ, RZ, RZ, P4 ;  /* 0x000000ffff1e7224 */ /* 0x000fe200020e06ff */
[----:B------:R-:W-:Y:S01]  /*9fc00*/  MOV R111, R60 ;  /* 0x0000003c006f7202 */ /* 0x000fe20000000f00 */
[----:B------:R-:W-:-:S03]  /*9fc10*/  IMAD.WIDE.U32 R48, R85, R35, R48 ;  /* 0x0000002355307225 */ /* 0x000fc600078e0030 */
[----:B------:R-:W-:Y:S01]  /*9fc20*/  IADD3 R30, P4, PT, R30, R77, RZ ;  /* 0x0000004d1e1e7210 */ /* 0x000fe20007f9e0ff */
[----:B------:R-:W-:Y:S01]  /*9fc30*/  IMAD.WIDE.U32 R62, R87, R25, R62 ;  /* 0x00000019573e7225 */ /* 0x000fe200078e003e */
[----:B------:R-:W-:Y:S02]  /*9fc40*/  IADD3.X R77, PT, PT, RZ, RZ, RZ, P0, !PT ;  /* 0x000000ffff4d7210 */ /* 0x000fe400007fe4ff */
        /* <DEDUP_REMOVED lines=11> */
[----:B------:R-:W-:Y:S01]  /*9fd00*/  IMAD.IADD R18, R19, 0x1, R65 ;  /* 0x0000000113127824 */ /* 0x000fe200078e0241 */
[----:B------:R-:W-:Y:S01]  /*9fd10*/  IADD3.X R65, PT, PT, RZ, RZ, RZ, P0, !PT ;  /* 0x000000ffff417210 */ /* 0x000fe200007fe4ff */
[----:B------:R-:W-:Y:S01]  /*9fd20*/  IMAD.X R63, RZ, RZ, RZ, P2 ;  /* 0x000000ffff3f7224 */ /* 0x000fe200010e06ff */
[----:B------:R-:W-:Y:S01]  /*9fd30*/  IADD3 R33, P1, PT, R33, R76, RZ ;  /* 0x0000004c21217210 */ /* 0x000fe20007f3e0ff */
[----:B------:R-:W-:Y:S01]  /*9fd40*/  IMAD.X R30, RZ, RZ, RZ, P5 ;  /* 0x000000ffff1e7224 */ /* 0x000fe200028e06ff */
[----:B------:R-:W-:Y:S01]  /*9fd50*/  IADD3 R77, PT, PT, R43, R77, RZ ;  /* 0x0000004d2b4d7210 */ /* 0x000fe20007ffe0ff */
[----:B------:R-:W-:-:S03]  /*9fd60*/  IMAD.WIDE.U32 R48, R29, R34, R48 ;  /* 0x000000221d307225 */ /* 0x000fc600078e0030 */
[----:B------:R-:W-:Y:S01]  /*9fd70*/  IADD3 R30, P0, PT, R30, R33, RZ ;  /* 0x000000211e1e7210 */ /* 0x000fe20007f1e0ff */
[----:B------:R-:W-:-:S04]  /*9fd80*/  IMAD.WIDE.U32 R62, R85, R24, R62 ;  /* 0x00000018553e7225 */ /* 0x000fc800078e003e */
[----:B------:R-:W-:-:S04]  /*9fd90*/  IMAD.WIDE.U32 R64, R87, R22, R64 ;  /* 0x0000001657407225 */ /* 0x000fc800078e0040 */
[----:B------:R-:W-:Y:S01]  /*9fda0*/  IMAD.IADD R33, R4, 0x1, R49 ;  /* 0x0000000104217824 */ /* 0x000fe200078e0231 */
[----:B------:R-:W-:Y:S01]  /*9fdb0*/  IADD3 R72, PT, PT, R9, R65, RZ ;  /* 0x0000004109487210 */ /* 0x000fe20007ffe0ff */
[----:B------:R-:W-:Y:S01]  /*9fdc0*/  IMAD.IADD R61, R6, 0x1, R63 ;  /* 0x00000001063d7824 */ /* 0x000fe200078e023f */
[----:B------:R-:W-:Y:S01]  /*9fdd0*/  IADD3 R63, P2, PT, R18, R81, RZ ;  /* 0x00000051123f7210 */ /* 0x000fe20007f5e0ff */
[----:B------:R-:W-:Y:S01]  /*9fde0*/  IMAD.IADD R94, R43, 0x1, R73 ;  /* 0x000000012b5e7824 */ /* 0x000fe200078e0249 */
[----:B------:R-:W-:Y:S01]  /*9fdf0*/  IADD3 R62, P5, PT, R33, R62, RZ ;  /* 0x0000003e213e7210 */ /* 0x000fe20007fbe0ff */
[----:B------:R-:W-:Y:S01]  /*9fe00*/  IMAD.MOV.U32 R60, RZ, RZ, R48 ;  /* 0x000000ffff3c7224 */ /* 0x000fe200078e0030 */
[----:B------:R-:W-:Y:S01]  /*9fe10*/  IADD3 R64, P6, PT, R61, R64, RZ ;  /* 0x000000403d407210 */ /* 0x000fe20007fde0ff */
[----:B------:R-:W-:Y:S01]  /*9fe20*/  IMAD.X R61, RZ, RZ, RZ, P4 ;  /* 0x000000ffff3d7224 */ /* 0x000fe200020e06ff */
[----:B------:R-:W-:Y:S01]  /*9fe30*/  IADD3 R72, P4, PT, R72, R63, RZ ;  /* 0x0000003f48487210 */ /* 0x000fe20007f9e0ff */
[----:B------:R-:W-:Y:S01]  /*9fe40*/  IMAD.X R63, RZ, RZ, RZ, P5 ;  /* 0x000000ffff3f7224 */ /* 0x000fe200028e06ff */
[----:B------:R-:W-:-:S02]  /*9fe50*/  IADD3.X R65, PT, PT, RZ, RZ, RZ, P6, !PT ;  /* 0x000000ffff417210 */ /* 0x000fc400037fe4ff */
        /* <DEDUP_REMOVED lines=14> */
[----:B------:R-:W-:Y:S02]  /*9ff40*/  IMAD.X R61, RZ, RZ, RZ, P1 ;  /* 0x000000ffff3d7224 */ /* 0x000fe400008e06ff */
[----:B------:R-:W-:Y:S01]  /*9ff50*/  IMAD.X R95, RZ, RZ, RZ, P2 ;  /* 0x000000ffff5f7224 */ /* 0x000fe200010e06ff */
[----:B------:R-:W-:-:S02]  /*9ff60*/  IADD3.X R65, PT, PT, RZ, RZ, RZ, P4, !PT ;  /* 0x000000ffff417210 */ /* 0x000fc400027fe4ff */
[----:B------:R-:W-:Y:S01]  /*9ff70*/  IADD3 R33, P4, PT, R33, R18, RZ ;  /* 0x0000001221217210 */ /* 0x000fe20007f9e0ff */
[----:B------:R-:W-:Y:S02]  /*9ff80*/  IMAD.IADD R18, R19, 0x1, R73 ;  /* 0x0000000113127824 */ /* 0x000fe400078e0249 */
[----:B------:R-:W-:-:S03]  /*9ff90*/  IMAD.WIDE.U32 R72, R29, R24, R76 ;  /* 0x000000181d487225 */ /* 0x000fc600078e004c */
[----:B------:R-:W-:Y:S01]  /*9ffa0*/  IADD3 R77, P2, PT, R18, R33, RZ ;  /* 0x00000021124d7210 */ /* 0x000fe20007f5e0ff */
[----:B------:R-:W-:Y:S01]  /*9ffb0*/  IMAD.WIDE.U32 R64, R85, R22, R64 ;  /* 0x0000001655407225 */ /* 0x000fe200078e0040 */
[----:B------:R-:W-:Y:S02]  /*9ffc0*/  IADD3 R33, PT, PT, R6, R73, RZ ;  /* 0x0000004906217210 */ /* 0x000fe40007ffe0ff */
[----:B------:R-:W-:Y:S01]  /*9ffd0*/  IADD3.X R18, PT, PT, RZ, RZ, RZ, P0, !PT ;  /* 0x000000ffff127210 */ /* 0x000fe200007fe4ff */
[----:B------:R-:W-:Y:S01]  /*9ffe0*/  IMAD.IADD R76, R9, 0x1, R65 ;  /* 0x00000001094c7824 */ /* 0x000fe200078e0241 */
[----:B------:R-:W-:Y:S01]  /*9fff0*/  IADD3 R64, P6, PT, R33, R64, RZ ;  /* 0x0000004021407210 */ /* 0x000fe20007fde0ff */
[----:B------:R-:W-:Y:S01]  /*a0000*/  IMAD.WIDE.U32 R94, R31, R31, R94 ;  /* 0x0000001f1f5e7225 */ /* 0x000fe200078e005e */
[----:B------:R-:W-:Y:S02]  /*a0010*/  MOV R114, R72 ;  /* 0x0000004800727202 */ /* 0x000fe40000000f00 */
        /* <DEDUP_REMOVED lines=9> */
[----:B------:R-:W-:Y:S01]  /*a00b0*/  IMAD.X R18, RZ, RZ, RZ, P3 ;  /* 0x000000ffff127224 */ /* 0x000fe200018e06ff */
[----:B------:R-:W-:Y:S01]  /*a00c0*/  IADD3 R85, PT, PT, R19, R85, RZ ;  /* 0x0000005513557210 */ /* 0x000fe20007ffe0ff */
[----:B------:R-:W-:Y:S02]  /*a00d0*/  IMAD.IADD R77, R7, 0x1, R65 ;  /* 0x00000001074d7824 */ /* 0x000fe400078e0241 */
[----:B------:R-:W-:Y:S01]  /*a00e0*/  IMAD.IADD R94, R43, 0x1, R95 ;  /* 0x000000012b5e7824 */ /* 0x000fe200078e025f */
[----:B------:R-:W-:Y:S01]  /*a00f0*/  IADD3 R18, P3, PT, R18, R33, RZ ;  /* 0x0000002112127210 */ /* 0x000fe20007f7e0ff */
[----:B------:R-:W-:Y:S01]  /*a0100*/  IMAD.X R30, RZ, RZ, RZ, P1 ;  /* 0x000000ffff1e7224 */ /* 0x000fe200008e06ff */
[----:B------:R-:W-:Y:S01]  /*a0110*/  IADD3.X R33, PT, PT, RZ, RZ, RZ, P4, !PT ;  /* 0x000000ffff217210 */ /* 0x000fe200027fe4ff */
[----:B------:R-:W-:Y:S01]  /*a0120*/  IMAD.MOV.U32 R61, RZ, RZ, R62 ;  /* 0x000000ffff3d7224 */ /* 0x000fe200078e003e */
[----:B------:R-:W-:Y:S01]  /*a0130*/  IADD3 R76, P6, PT, R77, R84, RZ ;  /* 0x000000544d4c7210 */ /* 0x000fe20007fde0ff */
[----:B------:R-:W-:Y:S01]  /*a0140*/  IMAD.MOV.U32 R87, RZ, RZ, R64 ;  /* 0x000000ffff577224 */ /* 0x000fe200078e0040 */
[----:B------:R-:W-:Y:S01]  /*a0150*/  IADD3 R33, P4, PT, R33, R18, RZ ;  /* 0x0000001221217210 */ /* 0x000fe20007f9e0ff */
[----:B------:R-:W-:-:S02]  /*a0160*/  IMAD.X R18, RZ, RZ, RZ, P2 ;  /* 0x000000ffff127224 */ /* 0x000fc400010e06ff */
        /* <DEDUP_REMOVED lines=48> */
.L_x_298:
        /* <DEDUP_REMOVED lines=23> */
.L_x_299:
[----:B------:R-:W-:Y:S01]  /*a05e0*/  IADD3 R111, P0, PT, -R79, R111, RZ ;  /* 0x0000006f4f6f7210 */ /* 0x000fe20007f1e1ff */
        /* <DEDUP_REMOVED lines=42> */
.L_x_300:
        /* <DEDUP_REMOVED lines=42> */
.L_x_301:
        /* <DEDUP_REMOVED lines=42> */
.L_x_302:
        /* <DEDUP_REMOVED lines=60> */
[----:B------:R-:W-:Y:S01]  /*a1190*/  IMAD.IADD R64, R61, 0x1, R33 ;  /* 0x000000013d407824 */ /* 0x000fe200078e0221 */
[----:B------:R-:W-:Y:S01]  /*a11a0*/  IADD3 R61, PT, PT, R85, R63, RZ ;  /* 0x0000003f553d7210 */ /* 0x000fe20007ffe0ff */
[----:B------:R-:W-:Y:S01]  /*a11b0*/  IMAD.WIDE.U32 R72, R28, R74, R72 ;  /* 0x0000004a1c487225 */ /* 0x000fe200078e0048 */
[----:B------:R-:W-:-:S03]  /*a11c0*/  MOV R63, RZ ;  /* 0x000000ff003f7202 */ /* 0x000fc60000000f00 */
[----:B------:R-:W-:Y:S01]  /*a11d0*/  IMAD.IADD R49, R2, 0x1, R65 ;  /* 0x0000000102317824 */ /* 0x000fe200078e0241 */
[----:B------:R-:W-:Y:S01]  /*a11e0*/  IADD3 R72, P0, PT, R61, R72, RZ ;  /* 0x000000483d487210 */ /* 0x000fe20007f1e0ff */
[----:B------:R-:W-:Y:S01]  /*a11f0*/  IMAD.WIDE.U32 R46, R95, R34, R46 ;  /* 0x000000225f2e7225 */ /* 0x000fe200078e002e */
[----:B------:R-:W-:-:S03]  /*a1200*/  IADD3 R61, PT, PT, R81, R73, RZ ;  /* 0x00000049513d7210 */ /* 0x000fc60007ffe0ff */
[----:B------:R-:W-:Y:S01]  /*a1210*/  IMAD.X R73, RZ, RZ, RZ, P0 ;  /* 0x000000ffff497224 */ /* 0x000fe200000e06ff */
[----:B------:R-:W-:Y:S01]  /*a1220*/  IADD3 R46, P1, PT, R49, R46, RZ ;  /* 0x0000002e312e7210 */ /* 0x000fe20007f3e0ff */
        /* <DEDUP_REMOVED lines=13> */
[----:B------:R-:W-:Y:S02]  /*a1300*/  IMAD.MOV.U32 R65, RZ, RZ, RZ ;  /* 0x000000ffff417224 */ /* 0x000fe400078e00ff */
        /* <DEDUP_REMOVED lines=40> */
[----:B------:R-:W-:-:S03]  /*a1590*/  IADD3 R64, P0, PT, R119, R64, RZ ;  /* 0x0000004077407210 */ /* 0x000fc60007f1e0ff */
        /* <DEDUP_REMOVED lines=166> */
[----:B------:R-:W-:Y:S01]  /*a2000*/  IMAD.WIDE.U32 R60, R31, R76, R60 ;  /* 0x0000004c1f3c7225 */ /* 0x000fe200078e003c */
[----:B------:R-:W-:-:S03]  /*a2010*/  IADD3 R72, P2, PT, R72, R125, RZ ;  /* 0x0000007d48487210 */ /* 0x000fc60007f5e0ff */
[----:B------:R-:W-:Y:S02]  /*a2020*/  IMAD.X R47, RZ, RZ, RZ, P0 ;  /* 0x000000ffff2f7224 */ /* 0x000fe400000e06ff */
        /* <DEDUP_REMOVED lines=46> */
[----:B------:R-:W-:Y:S02]  /*a2310*/  IMAD.IADD R26, R19, 0x1, R63 ;  /* 0x00000001131a7824 */ /* 0x000fe400078e023f */
[----:B------:R-:W-:Y:S01]  /*a2320*/  IMAD.X R49, RZ, RZ, RZ, P3 ;  /* 0x000000ffff317224 */ /* 0x000fe200018e06ff */
[----:B------:R-:W-:Y:S01]  /*a2330*/  IADD3 R62, P4, PT, R47, R72, RZ ;  /* 0x000000482f3e7210 */ /* 0x000fe20007f9e0ff */
[----:B------:R-:W-:Y:S01]  /*a2340*/  IMAD.X R47, RZ, RZ, RZ, P0 ;  /* 0x000000ffff2f7224 */ /* 0x000fe200000e06ff */
[----:B------:R-:W-:Y:S01]  /*a2350*/  IADD3 R26, P0, PT, R26, R61, RZ ;  /* 0x0000003d1a1a7210 */ /* 0x000fe20007f1e0ff */
[----:B------:R-:W-:Y:S01]  /*a2360*/  IMAD.X R61, RZ, RZ, RZ, P2 ;  /* 0x000000ffff3d7224 */ /* 0x000fe200010e06ff */
[----:B------:R-:W-:Y:S01]  /*a2370*/  IADD3 R72, PT, PT, R33, R73, RZ ;  /* 0x0000004921487210 */ /* 0x000fe20007ffe0ff */
[----:B------:R-:W-:Y:S01]  /*a2380*/  IMAD.WIDE.U32 R46, R105, R24, R46 ;  /* 0x00000018692e7225 */ /* 0x000fe200078e002e */
[----:B------:R-:W-:-:S02]  /*a2390*/  IADD3.X R63, PT, PT, RZ, RZ, RZ, P4, !PT ;  /* 0x000000ffff3f7210 */ /* 0x000fc400027fe4ff */
[----:B------:R-:W-:Y:S01]  /*a23a0*/  IADD3 R72, P5, PT, R72, R93, RZ ;  /* 0x0000005d48487210 */ /* 0x000fe20007fbe0ff */
[----:B------:R-:W-:Y:S01]  /*a23b0*/  IMAD.WIDE.U32 R60, R59, R37, R60 ;  /* 0x000000253b3c7225 */ /* 0x000fe200078e003c */
[----:B------:R-:W-:-:S03]  /*a23c0*/  IADD3 R46, P2, PT, R85, R46, RZ ;  /* 0x0000002e552e7210 */ /* 0x000fc60007f5e0ff */
[----:B------:R-:W-:Y:S01]  /*a23d0*/  IMAD.WIDE.U32 R64, R31, R74, R64 ;  /* 0x0000004a1f407225 */ /* 0x000fe200078e0040 */
[----:B------:R-:W-:-:S03]  /*a23e0*/  IADD3 R85, PT, PT, R3, R61, RZ ;  /* 0x0000003d03557210 */ /* 0x000fc60007ffe0ff */
[----:B------:R-:W-:-:S04]  /*a23f0*/  IMAD.WIDE.U32 R48, R101, R22, R48 ;  /* 0x0000001665307225 */ /* 0x000fc800078e0030 */
[----:B------:R-:W-:Y:S01]  /*a2400*/  IMAD.IADD R47, R6, 0x1, R47 ;  /* 0x00000001062f7824 */ /* 0x000fe200078e022f */
[----:B------:R-:W-:Y:S01]  /*a2410*/  IADD3 R49, PT, PT, R9, R49, RZ ;  /* 0x0000003109317210 */ /* 0x000fe20007ffe0ff */
[----:B------:R-:W-:Y:S02]  /*a2420*/  IMAD.IADD R81, R81, 0x1, R65 ;  /* 0x0000000151517824 */ /* 0x000fe400078e0241 */
[----:B------:R-:W-:Y:S01]  /*a2430*/  IMAD.X R73, RZ, RZ, RZ, P5 ;  /* 0x000000ffff497224 */ /* 0x000fe200028e06ff */
[----:B------:R-:W-:Y:S01]  /*a2440*/  IADD3 R48, P3, PT, R47, R48, RZ ;  /* 0x000000302f307210 */ /* 0x000fe20007f7e0ff */
[----:B------:R-:W-:-:S04]  /*a2450*/  IMAD.WIDE.U32 R62, R45, R66, R62 ;  /* 0x000000422d3e7225 */ /* 0x000fc800078e003e */
[----:B------:R-:W-:Y:S01]  /*a2460*/  IMAD R77, R60, R0, RZ ;  /* 0x000000003c4d7224 */ /* 0x000fe200078e02ff */
[----:B------:R-:W-:Y:S01]  /*a2470*/  IADD3 R63, PT, PT, R29, R63, RZ ;  /* 0x0000003f1d3f7210 */ /* 0x000fe20007ffe0ff */
[----:B------:R-:W-:Y:S02]  /*a2480*/  IMAD.MOV.U32 R61, RZ, RZ, RZ ;  /* 0x000000ffff3d7224 */ /* 0x000fe400078e00ff */
[----:B------:R-:W-:-:S04]  /*a2490*/  IMAD.WIDE.U32 R72, R30, R42, R72 ;  /* 0x0000002a1e487225 */ /* 0x000fc800078e0048 */
[----:B------:R-:W-:Y:S01]  /*a24a0*/  IMAD.X R47, RZ, RZ, RZ, P2 ;  /* 0x000000ffff2f7224 */ /* 0x000fe200010e06ff */
[----:B------:R-:W-:Y:S01]  /*a24b0*/  IADD3 R62, P2, PT, R81, R62, RZ ;  /* 0x0000003e513e7210 */ /* 0x000fe20007f5e0ff */
[----:B------:R-:W-:Y:S01]  /*a24c0*/  IMAD.HI.U32 R89, R77, R36, R60 ;  /* 0x000000244d597227 */ /* 0x000fe200078e003c */
[----:B------:R-:W-:Y:S02]  /*a24d0*/  IADD3 R60, P5, PT, R49, R26, RZ ;  /* 0x0000001a313c7210 */ /* 0x000fe40007fbe0ff */
[----:B------:R-:W-:Y:S01]  /*a24e0*/  IADD3.X R49, PT, PT, RZ, RZ, RZ, P3, !PT ;  /* 0x000000ffff317210 */ /* 0x000fe20001ffe4ff */
[----:B------:R-:W-:Y:S01]  /*a24f0*/  IMAD.X R61, RZ, RZ, RZ, P1 ;  /* 0x000000ffff3d7224 */ /* 0x000fe200008e06ff */
[----:B------:R-:W-:Y:S01]  /*a2500*/  IADD3 R72, P4, PT, R63, R72, RZ ;  /* 0x000000483f487210 */ /* 0x000fe20007f9e0ff */
[----:B------:R-:W-:-:S03]  /*a2510*/  IMAD.WIDE.U32 R46, R119, R35, R46 ;  /* 0x00000023772e7225 */ /* 0x000fc600078e002e */
[----:B------:R-:W-:Y:S01]  /*a2520*/  IADD3 R65, P1, PT, R61, R64, RZ ;  /* 0x000000403d417210 */ /* 0x000fe20007f3e0ff */
[----:B------:R-:W-:Y:S02]  /*a2530*/  IMAD.X R28, RZ, RZ, RZ, P0 ;  /* 0x000000ffff1c7224 */ /* 0x000fe400000e06ff */
[----:B------:R-:W-:Y:S01]  /*a2540*/  IMAD.X R63, RZ, RZ, RZ, P2 ;  /* 0x000000ffff3f7224 */ /* 0x000fe200010e06ff */
[----:B------:R-:W-:Y:S01]  /*a2550*/  IADD3 R46, P2, PT, R85, R46, RZ ;  /* 0x0000002e552e7210 */ /* 0x000fe20007f5e0ff */
[----:B------:R-:W-:Y:S01]  /*a2560*/  IMAD.X R61, RZ, RZ, RZ, P5 ;  /* 0x000000ffff3d7224 */ /* 0x000fe200028e06ff */
[----:B------:R-:W-:Y:S01]  /*a2570*/  IADD3 R28, P0, PT, R28, R65, RZ ;  /* 0x000000411c1c7210 */ /* 0x000fe20007f1e0ff */
[----:B------:R-:W-:Y:S01]  /*a2580*/  IMAD.WIDE.U32 R48, R105, R25, R48 ;  /* 0x0000001969307225 */ /* 0x000fe200078e0030 */
[----:B------:R-:W-:-:S03]  /*a2590*/  IADD3.X R65, PT, PT, RZ, RZ, RZ, P1, !PT ;  /* 0x000000ffff417210 */ /* 0x000fc60000ffe4ff */
[----:B------:R-:W-:Y:S02]  /*a25a0*/  IMAD.IADD R47, R5, 0x1, R47 ;  /* 0x00000001052f7824 */ /* 0x000fe400078e022f */
        /* <DEDUP_REMOVED lines=49> */
[----:B------:R-:W-:Y:S01]  /*a28c0*/  IMAD R42, R28, R0, RZ ;  /* 0x000000001c2a7224 */ /* 0x000fe200078e02ff */
[----:B------:R-:W-:Y:S01]  /*a28d0*/  IADD3 R44, P2, PT, R29, R44, RZ ;  /* 0x0000002c1d2c7210 */ /* 0x000fe20007f5e0ff */
[----:B------:R-:W-:Y:S01]  /*a28e0*/  HFMA2 R29, -RZ, RZ, 0, 0 ;  /* 0x00000000ff1d7431 */ /* 0x000fe200000001ff */
[----:B------:R-:W-:Y:S01]  /*a28f0*/  IADD3 R60, P5, PT, R62, R79, RZ ;  /* 0x0000004f3e3c7210 */ /* 0x000fe20007fbe0ff */
[----:B------:R-:W-:-:S04]  /*a2900*/  IMAD.WIDE.U32 R48, R119, R25, R48 ;  /* 0x0000001977307225 */ /* 0x000fc800078e0030 */
[----:B------:R-:W-:Y:S02]  /*a2910*/  IMAD.X R61, RZ, RZ, RZ, P5 ;  /* 0x000000ffff3d7224 */ /* 0x000fe400028e06ff */
[----:B------:R-:W-:Y:S02]  /*a2920*/  IMAD.IADD R45, R5, 0x1, R45 ;  /* 0x00000001052d7824 */ /* 0x000fe400078e022d */
[----:B------:R-:W-:-:S03]  /*a2930*/  IMAD.HI.U32 R79, R42, R36, R28 ;  /* 0x000000242a4f7227 */ /* 0x000fc600078e001c */
[----:B------:R-:W-:Y:S01]  /*a2940*/  IADD3 R62, P5, PT, R45, R48, RZ ;  /* 0x000000302d3e7210 */ /* 0x000fe20007fbe0ff */
[----:B------:R-:W-:Y:S01]  /*a2950*/  IMAD.WIDE.U32 R60, R105, R23, R60 ;  /* 0x00000017693c7225 */ /* 0x000fe200078e003c */
[----:B------:R-:W-:Y:S02]  /*a2960*/  IADD3.X R45, PT, PT, RZ, RZ, RZ, P2, !PT ;  /* 0x000000ffff2d7210 */ /* 0x000fe400017fe4ff */
[----:B------:R-:W-:Y:S01]  /*a2970*/  IADD3 R48, P6, PT, R65, R46, RZ ;  /* 0x0000002e41307210 */ /* 0x000fe20007fde0ff */
        /* <DEDUP_REMOVED lines=22> */
[----:B------:R-:W-:-:S04]  /*a2ae0*/  IMAD.WIDE.U32 R44, R42, R37, R44 ;  /* 0x000000252a2c7225 */ /* 0x000fc800078e002c */
[----:B------:R-:W-:Y:S02]  /*a2af0*/  IMAD.X R61, RZ, RZ, RZ, P6 ;  /* 0x000000ffff3d7224 */ /* 0x000fe400030e06ff */
[----:B------:R-:W-:-:S04]  /*a2b00*/  IMAD.WIDE.U32 R62, R77, R35, R62 ;  /* 0x000000234d3e7225 */ /* 0x000fc800078e003e */
[----:B------:R-:W-:Y:S01]  /*a2b10*/  IMAD.X R29, RZ, RZ, RZ, P3 ;  /* 0x000000ffff1d7224 */ /* 0x000fe200018e06ff */
[----:B------:R-:W-:Y:S01]  /*a2b20*/  IADD3 R73, P3, PT, R73, R32, RZ ;  /* 0x0000002049497210 */ /* 0x000fe20007f7e0ff */
[----:B------:R-:W-:Y:S02]  /*a2b30*/  IMAD.IADD R45, R3, 0x1, R45 ;  /* 0x00000001032d7824 */ /* 0x000fe400078e022d */
[----:B------:R-:W-:Y:S01]  /*a2b40*/  IMAD.WIDE.U32 R60, R59, R25, R60 ;  /* 0x000000193b3c7225 */ /* 0x000fe200078e003c */
[----:B------:R-:W-:Y:S02]  /*a2b50*/  IADD3.X R50, PT, PT, RZ, RZ, RZ, P3, !PT ;  /* 0x000000ffff327210 */ /* 0x000fe40001ffe4ff */
        /* <DEDUP_REMOVED lines=16> */
[----:B------:R-:W-:-:S03]  /*a2c60*/  IADD3 R48, PT, PT, R33, R49, RZ ;  /* 0x0000003121307210 */ /* 0x000fc60007ffe0ff */
[----:B------:R-:W-:Y:S02]  /*a2c70*/  IMAD.IADD R45, R4, 0x1, R29 ;  /* 0x00000001042d7824 */ /* 0x000fe400078e021d */
[----:B------:R-:W-:Y:S01]  /*a2c80*/  IMAD.WIDE.U32 R62, R59, R22, R64 ;  /* 0x000000163b3e7225 */ /* 0x000fe200078e0040 */
[----:B------:R-:W-:Y:S02]  /*a2c90*/  IADD3 R65, P2, PT, R26, R73, RZ ;  /* 0x000000491a417210 */ /* 0x000fe40007f5e0ff */
        /* <DEDUP_REMOVED lines=8> */
[----:B------:R-:W-:Y:S01]  /*a2d20*/  IMAD.MOV.U32 R100, RZ, RZ, R28 ;  /* 0x000000ffff647224 */ /* 0x000fe200078e001c */
[----:B------:R-:W-:-:S02]  /*a2d30*/  IADD3.X R63, PT, PT, RZ, RZ, RZ, P6, !PT ;  /* 0x000000ffff3f7210 */ /* 0x000fc400037fe4ff */
        /* <DEDUP_REMOVED lines=13> */
[----:B------:R-:W-:Y:S02]  /*a2e10*/  IMAD.MOV.U32 R101, RZ, RZ, R26 ;  /* 0x000000ffff657224 */ /* 0x000fe400078e001a */
[----:B------:R-:W-:Y:S01]  /*a2e20*/  IMAD.WIDE.U32 R32, R42, R24, R32 ;  /* 0x000000182a207225 */ /* 0x000fe200078e0020 */
[----:B------:R-:W-:-:S02]  /*a2e30*/  IADD3.X R61, PT, PT, RZ, RZ, RZ, P4, !PT ;  /* 0x000000ffff3d7210 */ /* 0x000fc400027fe4ff */
[----:B------:R-:W-:Y:S01]  /*a2e40*/  IADD3 R45, P4, PT, R45, R50, RZ ;  /* 0x000000322d2d7210 */ /* 0x000fe20007f9e0ff */
[----:B------:R-:W-:Y:S01]  /*a2e50*/  IMAD.IADD R50, R19, 0x1, R47 ;  /* 0x0000000113327824 */ /* 0x000fe200078e022f */
[----:B------:R-:W-:Y:S01]  /*a2e60*/  MOV R102, R32 ;  /* 0x0000002000667202 */ /* 0x000fe20000000f00 */
        /* <DEDUP_REMOVED lines=13> */
[----:B------:R-:W-:-:S03]  /*a2f40*/  IMAD.X R31, RZ, RZ, RZ, P6 ;  /* 0x000000ffff1f7224 */ /* 0x000fc600030e06ff */
        /* <DEDUP_REMOVED lines=14> */
[----:B------:R-:W-:Y:S01]  /*a3030*/  IADD3 R43, PT, PT, R43, R59, R50 ;  /* 0x0000003b2b2b7210 */ /* 0x000fe20007ffe032 */
[----:B------:R-:W-:Y:S01]  /*a3040*/  IMAD.X R61, RZ, RZ, RZ, P6 ;  /* 0x000000ffff3d7224 */ /* 0x000fe200030e06ff */
[----:B------:R-:W-:Y:S01]  /*a3050*/  IADD3.X R50, PT, PT, RZ, RZ, RZ, P3, !PT ;  /* 0x000000ffff327210 */ /* 0x000fe20001ffe4ff */
[----:B------:R-:W-:Y:S01]  /*a3060*/  IMAD.X R59, RZ, RZ, RZ, P4 ;  /* 0x000000ffff3b7224 */ /* 0x000fe200020e06ff */
[----:B------:R-:W-:Y:S02]  /*a3070*/  IADD3 R48, P6, PT, R48, R45, RZ ;  /* 0x0000002d30307210 */ /* 0x000fe40007fde0ff */
[----:B------:R-:W-:Y:S01]  /*a3080*/  IADD3 R45, PT, PT, R19, R47, RZ ;  /* 0x0000002f132d7210 */ /* 0x000fe20007ffe0ff */
[----:B------:R-:W-:-:S03]  /*a3090*/  IMAD.WIDE.U32 R46, R42, R22, R60 ;  /* 0x000000162a2e7225 */ /* 0x000fc600078e003c */
[----:B------:R-:W-:Y:S01]  /*a30a0*/  IADD3 R49, P2, PT, R45, R48, RZ ;  /* 0x000000302d317210 */ /* 0x000fe20007f5e0ff */
[----:B------:R-:W-:Y:S02]  /*a30b0*/  IMAD.IADD R48, R9, 0x1, R47 ;  /* 0x0000000109307824 */ /* 0x000fe400078e022f */
[----:B------:R-:W-:-:S03]  /*a30c0*/  IMAD.X R45, RZ, RZ, RZ, P1 ;  /* 0x000000ffff2d7224 */ /* 0x000fc600008e06ff */
[----:B------:R-:W-:Y:S02]  /*a30d0*/  IADD3 R48, P0, PT, R48, R49, RZ ;  /* 0x0000003130307210 */ /* 0x000fe40007f1e0ff */
[----:B------:R-:W-:Y:S02]  /*a30e0*/  IADD3 R45, PT, PT, R50, R43, R45 ;  /* 0x0000002b322d7210 */ /* 0x000fe40007ffe02d */
[----:B------:R-:W-:Y:S01]  /*a30f0*/  IADD3.X R50, PT, PT, RZ, RZ, RZ, P6, !PT ;  /* 0x000000ffff327210 */ /* 0x000fe200037fe4ff */
[----:B------:R-:W-:-:S03]  /*a3100*/  IMAD.X R49, RZ, RZ, RZ, P0 ;  /* 0x000000ffff317224 */ /* 0x000fc600000e06ff */
[----:B------:R-:W-:Y:S01]  /*a3110*/  IADD3 R45, PT, PT, R50, R45, R59 ;  /* 0x0000002d322d7210 */ /* 0x000fe20007ffe03b */
[----:B------:R-:W-:Y:S01]  /*a3120*/  IMAD.WIDE.U32 R42, R42, R23, R48 ;  /* 0x000000172a2a7225 */ /* 0x000fe200078e0030 */
[----:B------:R-:W-:-:S03]  /*a3130*/  MOV R59, R44 ;  /* 0x0000002c003b7202 */ /* 0x000fc60000000f00 */
[----:B------:R-:W-:Y:S02]  /*a3140*/  IMAD.X R49, RZ, RZ, RZ, P2 ;  /* 0x000000ffff317224 */ /* 0x000fe400010e06ff */
[----:B------:R-:W-:-:S05]  /*a3150*/  IMAD.IADD R48, R19, 0x1, R43 ;  /* 0x0000000113307824 */ /* 0x000fca00078e022b */
        /* <DEDUP_REMOVED lines=31> */
.L_x_303:
        /* <DEDUP_REMOVED lines=22> */
.L_x_304:
        /* <DEDUP_REMOVED lines=42> */
.L_x_305:
[----:B------:R-:W-:-:S04]  /*a3750*/  IMAD.WIDE.U32 R20, R17, R99, RZ ;  /* 0x0000006311147225 */ /* 0x000fc800078e00ff */
[----:B------:R-:W-:Y:S02]  /*a3760*/  IMAD.MOV.U32 R26, RZ, RZ, R21 ;  /* 0x000000ffff1a7224 */ /* 0x000fe400078e0015 */
[----:B------:R-:W-:Y:S02]  /*a3770*/  HFMA2 R21, -RZ, RZ, 0, 0 ;  /* 0x00000000ff157431 */ /* 0x000fe400000001ff */
[----:B------:R-:W-:Y:S02]  /*a3780*/  IMAD.MOV.U32 R27, RZ, RZ, RZ ;  /* 0x000000ffff1b7224 */ /* 0x000fe400078e00ff */
[----:B------:R-:W-:Y:S02]  /*a3790*/  IMAD.MOV.U32 R31, RZ, RZ, RZ ;  /* 0x000000ffff1f7224 */ /* 0x000fe400078e00ff */
[----:B------:R-:W-:-:S04]  /*a37a0*/  IMAD.WIDE.U32 R26, R99, R16, R26 ;  /* 0x00000010631a7225 */ /* 0x000fc800078e001a */
[----:B------:R-:W-:Y:S01]  /*a37b0*/  IMAD.MOV.U32 R29, RZ, RZ, RZ ;  /* 0x000000ffff1d7224 */ /* 0x000fe200078e00ff */
[----:B------:R-:W-:Y:S01]  /*a37c0*/  MOV R30, R26 ;  /* 0x0000001a001e7202 */ /* 0x000fe20000000f00 */
[----:B------:R-:W-:Y:S01]  /*a37d0*/  IMAD.MOV.U32 R26, RZ, RZ, RZ ;  /* 0x000000ffff1a7224 */ /* 0x000fe200078e00ff */
[----:B------:R-:W-:Y:S01]  /*a37e0*/  MOV R28, R27 ;  /* 0x0000001b001c7202 */ /* 0x000fe20000000f00 */
[----:B------:R-:W-:Y:S02]  /*a37f0*/  IMAD R39, R20, R0, RZ ;  /* 0x0000000014277224 */ /* 0x000fe400078e02ff */
[----:B------:R-:W-:-:S04]  /*a3800*/  IMAD.WIDE.U32 R30, R17, R100, R30 ;  /* 0x00000064111e7225 */ /* 0x000fc800078e001e */
[----:B------:R-:W-:-:S04]  /*a3810*/  IMAD.WIDE.U32 R28, R99, R15, R28 ;  /* 0x0000000f631c7225 */ /* 0x000fc800078e001c */
[----:B------:R-:W-:Y:S02]  /*a3820*/  IMAD.IADD R33, R31, 0x1, R26 ;  /* 0x000000011f217824 */ /* 0x000fe400078e021a */
[----:B------:R-:W-:Y:S01]  /*a3830*/  IMAD.HI.U32 R21, R39, R36, R20 ;  /* 0x0000002427157227 */ /* 0x000fe200078e0014 */
[----:B------:R-:W-:Y:S02]  /*a3840*/  MOV R20, R29 ;  /* 0x0000001d00147202 */ /* 0x000fe40000000f00 */
[----:B------:R-:W-:Y:S01]  /*a3850*/  IADD3 R32, P0, PT, R28, R33, RZ ;  /* 0x000000211c207210 */ /* 0x000fe20007f1e0ff */
[----:B------:R-:W-:Y:S02]  /*a3860*/  IMAD.IADD R43, R2, 0x1, R21 ;  /* 0x00000001022b7824 */ /* 0x000fe400078e0215 */
[----:B------:R-:W-:Y:S02]  /*a3870*/  IMAD.MOV.U32 R21, RZ, RZ, RZ ;  /* 0x000000ffff157224 */ /* 0x000fe400078e00ff */
[----:B------:R-:W-:Y:S01]  /*a3880*/  IMAD.X R33, RZ, RZ, RZ, P0 ;  /* 0x000000ffff217224 */ /* 0x000fe200000e06ff */
[----:B------:R-:W-:Y:S01]  /*a3890*/  IADD3 R42, P0, PT, R43, R30, RZ ;  /* 0x0000001e2b2a7210 */ /* 0x000fe20007f1e0ff */
[----:B------:R-:W-:-:S03]  /*a38a0*/  IMAD.WIDE.U32 R20, R99, R14, R20 ;  /* 0x0000000e63147225 */ /* 0x000fc600078e0014 */
[----:B------:R-:W-:Y:S01]  /*a38b0*/  IADD3.X R43, PT, PT, RZ, RZ, RZ, P0, !PT ;  /* 0x000000ffff2b7210 */ /* 0x000fe200007fe4ff */
[----:B------:R-:W-:-:S04]  /*a38c0*/  IMAD.WIDE.U32 R32, R16, R100, R32 ;  /* 0x0000006410207225 */ /* 0x000fc800078e0020 */
[----:B------:R-:W-:Y:S02]  /*a38d0*/  IMAD.IADD R29, R26, 0x1, R33 ;  /* 0x000000011a1d7824 */ /* 0x000fe400078e0221 */
[----:B------:R-:W-:Y:S02]  /*a38e0*/  HFMA2 R33, -RZ, RZ, 0, 0 ;  /* 0x00000000ff217431 */ /* 0x000fe400000001ff */
[----:B------:R-:W-:Y:S02]  /*a38f0*/  IMAD.MOV.U32 R27, RZ, RZ, RZ ;  /* 0x000000ffff1b7224 */ /* 0x000fe400078e00ff */
[----:B------:R-:W-:Y:S01]  /*a3900*/  IMAD.WIDE.U32 R42, R39, R37, R42 ;  /* 0x00000025272a7225 */ /* 0x000fe200078e002a */
[----:B------:R-:W-:-:S03]  /*a3910*/  IADD3 R28, P0, PT, R20, R29, RZ ;  /* 0x0000001d141c7210 */ /* 0x000fc60007f1e0ff */
[----:B------:R-:W-:Y:S02]  /*a3920*/  IMAD.MOV.U32 R20, RZ, RZ, R21 ;  /* 0x000000ffff147224 */ /* 0x000fe400078e0015 */
[----:B------:R-:W-:Y:S02]  /*a3930*/  IMAD.X R29, RZ, RZ, RZ, P0 ;  /* 0x000000ffff1d7224 */ /* 0x000fe400000e06ff */
[----:B------:R-:W-:-:S04]  /*a3940*/  IMAD.WIDE.U32 R32, R17, R101, R32 ;  /* 0x0000006511207225 */ /* 0x000fc800078e0020 */
[----:B------:R-:W-:Y:S01]  /*a3950*/  IMAD.MOV.U32 R21, RZ, RZ, RZ ;  /* 0x000000ffff157224 */ /* 0x000fe200078e00ff */
[----:B------:R-:W-:Y:S01]  /*a3960*/  IADD3 R41, PT, PT, R33, R27, RZ ;  /* 0x0000001b21297210 */ /* 0x000fe20007ffe0ff */
[----:B------:R-:W-:-:S04]  /*a3970*/  IMAD.WIDE.U32 R28, R15, R100, R28 ;  /* 0x000000640f1c7225 */ /* 0x000fc800078e001c */
[----:B------:R-:W-:Y:S01]  /*a3980*/  IMAD.IADD R33, R3, 0x1, R43 ;  /* 0x0000000103217824 */ /* 0x000fe200078e022b */
[----:B------:R-:W-:Y:S01]  /*a3990*/  IADD3 R40, P1, PT, R41, R28, RZ ;  /* 0x0000001c29287210 */ /* 0x000fe20007f3e0ff */
[----:B------:R-:W-:Y:S01]  /*a39a0*/  IMAD.WIDE.U32 R20, R99, R13, R20 ;  /* 0x0000000d63147225 */ /* 0x000fe200078e0014 */
[----:B------:R-:W-:Y:S02]  /*a39b0*/  MOV R43, RZ ;  /* 0x000000ff002b7202 */ /* 0x000fe40000000f00 */
[----:B------:R-:W-:Y:S01]  /*a39c0*/  IADD3 R32, P2, PT, R33, R32, RZ ;  /* 0x0000002021207210 */ /* 0x000fe20007f5e0ff */
[----:B------:R-:W-:Y:S02]  /*a39d0*/  IMAD.IADD R29, R26, 0x1, R29 ;  /* 0x000000011a1d7824 */ /* 0x000fe400078e021d */
[----:B------:R-:W-:Y:S02]  /*a39e0*/  IMAD R30, R42, R0, RZ ;  /* 0x000000002a1e7224 */ /* 0x000fe400078e02ff */
[----:B------:R-:W-:Y:S01]  /*a39f0*/  IMAD.X R41, RZ, RZ, RZ, P1 ;  /* 0x000000ffff297224 */ /* 0x000fe200008e06ff */
[----:B------:R-:W-:Y:S01]  /*a3a00*/  IADD3 R28, P0, PT, R20, R29, RZ ;  /* 0x0000001d141c7210 */ /* 0x000fe20007f1e0ff */
[----:B------:R-:W-:Y:S01]  /*a3a10*/  IMAD.HI.U32 R43, R30, R36, R42 ;  /* 0x000000241e2b7227 */ /* 0x000fe200078e002a */
[----:B------:R-:W-:-:S03]  /*a3a20*/  MOV R20, R21 ;  /* 0x0000001500147202 */ /* 0x000fc60000000f00 */
[----:B------:R-:W-:Y:S01]  /*a3a30*/  IMAD.X R33, RZ, RZ, RZ, P2 ;  /* 0x000000ffff217224 */ /* 0x000fe200010e06ff */
[----:B------:R-:W-:Y:S01]  /*a3a40*/  IADD3 R49, PT, PT, R2, R43, RZ ;  /* 0x0000002b02317210 */ /* 0x000fe20007ffe0ff */
[----:B------:R-:W-:Y:S02]  /*a3a50*/  IMAD.X R29, RZ, RZ, RZ, P0 ;  /* 0x000000ffff1d7224 */ /* 0x000fe400000e06ff */
[----:B------:R-:W-:-:S04]  /*a3a60*/  IMAD.WIDE.U32 R40, R16, R101, R40 ;  /* 0x0000006510287225 */ /* 0x000fc800078e0028 */
[----:B------:R-:W-:-:S04]  /*a3a70*/  IMAD.WIDE.U32 R32, R39, R34, R32 ;  /* 0x0000002227207225 */ /* 0x000fc800078e0020 */
[----:B------:R-:W-:Y:S01]  /*a3a80*/  IMAD.WIDE.U32 R28, R14, R100, R28 ;  /* 0x000000640e1c7225 */ /* 0x000fe200078e001c */
[----:B------:R-:W-:Y:S02]  /*a3a90*/  IADD3 R48, P0, PT, R49, R32, RZ ;  /* 0x0000002031307210 */ /* 0x000fe40007f1e0ff */
[----:B------:R-:W-:Y:S01]  /*a3aa0*/  IADD3 R33, PT, PT, R4, R33, RZ ;  /* 0x0000002104217210 */ /* 0x000fe20007ffe0ff */
[----:B------:R-:W-:Y:S01]  /*a3ab0*/  IMAD.IADD R31, R27, 0x1, R41 ;  /* 0x000000011b1f7824 */ /* 0x000fe200078e0229 */
[----:B------:R-:W-:Y:S01]  /*a3ac0*/  IADD3.X R49, PT, PT, RZ, RZ, RZ, P0, !PT ;  /* 0x000000ffff317210 */ /* 0x000fe200007fe4ff */
[----:B------:R-:W-:Y:S02]  /*a3ad0*/  IMAD.IADD R41, R26, 0x1, R29 ;  /* 0x000000011a297824 */ /* 0x000fe400078e021d */
[----:B------:R-:W-:Y:S01]  /*a3ae0*/  IMAD.MOV.U32 R29, RZ, RZ, RZ ;  /* 0x000000ffff1d7224 */ /* 0x000fe200078e00ff */
[----:B------:R-:W-:Y:S01]  /*a3af0*/  IADD3 R32, P1, PT, R31, R28, RZ ;  /* 0x0000001c1f207210 */ /* 0x000fe20007f3e0ff */
[----:B------:R-:W-:-:S02]  /*a3b00*/  IMAD.MOV.U32 R28, RZ, RZ, R40 ;  /* 0x000000ffff1c7224 */ /* 0x000fc400078e0028 */
[----:B------:R-:W-:Y:S02]  /*a3b10*/  IMAD.MOV.U32 R21, RZ, RZ, RZ ;  /* 0x000000ffff157224 */ /* 0x000fe400078e00ff */
[----:B------:R-:W-:-:S04]  /*a3b20*/  IMAD.WIDE.U32 R28, R17, R102, R28 ;  /* 0x00000066111c7225 */ /* 0x000fc800078e001c */
[----:B------:R-:W-:Y:S01]  /*a3b30*/  IMAD.WIDE.U32 R20, R99, R12, R20 ;  /* 0x0000000c63147225 */ /* 0x000fe200078e0014 */
[----:B------:R-:W-:Y:S02]  /*a3b40*/  IADD3 R44, P2, PT, R33, R28, RZ ;  /* 0x0000001c212c7210 */ /* 0x000fe40007f5e0ff */
[----:B------:R-:W-:Y:S01]  /*a3b50*/  IADD3.X R33, PT, PT, RZ, RZ, RZ, P1, !PT ;  /* 0x000000ffff217210 */ /* 0x000fe20000ffe4ff */
[----:B------:R-:W-:Y:S01]  /*a3b60*/  IMAD.MOV.U32 R46, RZ, RZ, RZ ;  /* 0x000000ffff2e7224 */ /* 0x000fe200078e00ff */
[----:B------:R-:W-:Y:S01]  /*a3b70*/  IADD3 R40, P0, PT, R20, R41, RZ ;  /* 0x0000002914287210 */ /* 0x000fe20007f1e0ff */
[----:B------:R-:W-:Y:S01]  /*a3b80*/  IMAD.WIDE.U32 R48, R30, R37, R48 ;  /* 0x000000251e307225 */ /* 0x000fe200078e0030 */
[----:B------:R-:W-:Y:S02]  /*a3b90*/  IADD3.X R45, PT, PT, RZ, RZ, RZ, P2, !PT ;  /* 0x000000ffff2d7210 */ /* 0x000fe400017fe4ff */
[----:B------:R-:W-:Y:S01]  /*a3ba0*/  MOV R20, R21 ;  /* 0x0000001500147202 */ /* 0x000fe20000000f00 */
[----:B------:R-:W-:-:S02]  /*a3bb0*/  IMAD.IADD R47, R29, 0x1, R46 ;  /* 0x000000011d2f7824 */ /* 0x000fc400078e022e */
[----:B------:R-:W-:Y:S02]  /*a3bc0*/  IMAD.X R41, RZ, RZ, RZ, P0 ;  /* 0x000000ffff297224 */ /* 0x000fe400000e06ff */
[----:B------:R-:W-:-:S04]  /*a3bd0*/  IMAD.WIDE.U32 R42, R15, R101, R32 ;  /* 0x000000650f2a7225 */ /* 0x000fc800078e0020 */
[----:B------:R-:W-:Y:S01]  /*a3be0*/  IMAD.IADD R31, R3, 0x1, R49 ;  /* 0x00000001031f7824 */ /* 0x000fe200078e0231 */
[----:B------:R-:W-:Y:S01]  /*a3bf0*/  IADD3 R42, P1, PT, R47, R42, RZ ;  /* 0x0000002a2f2a7210 */ /* 0x000fe20007f3e0ff */
[----:B------:R-:W-:-:S04]  /*a3c00*/  IMAD.WIDE.U32 R32, R13, R100, R40 ;  /* 0x000000640d207225 */ /* 0x000fc800078e0028 */
[----:B------:R-:W-:Y:S02]  /*a3c10*/  IMAD.IADD R43, R27, 0x1, R43 ;  /* 0x000000011b2b7824 */ /* 0x000fe400078e022b */
[----:B------:R-:W-:Y:S02]  /*a3c20*/  IMAD R29, R48, R0, RZ ;  /* 0x00000000301d7224 */ /* 0x000fe400078e02ff */
[----:B------:R-:W-:Y:S01]  /*a3c30*/  IMAD.MOV.U32 R49, RZ, RZ, RZ ;  /* 0x000000ffff317224 */ /* 0x000fe200078e00ff */
[----:B------:R-:W-:Y:S01]  /*a3c40*/  IADD3 R32, P0, PT, R43, R32, RZ ;  /* 0x000000202b207210 */ /* 0x000fe20007f1e0ff */
[----:B------:R-:W-:Y:S01]  /*a3c50*/  IMAD.WIDE.U32 R40, R39, R35, R44 ;  /* 0x0000002327287225 */ /* 0x000fe200078e002c */
[----:B------:R-:W-:-:S03]  /*a3c60*/  IADD3 R45, PT, PT, R26, R33, RZ ;  /* 0x000000211a2d7210 */ /* 0x000fc60007ffe0ff */
[----:B------:R-:W-:Y:S01]  /*a3c70*/  IMAD.HI.U32 R61, R29, R36, R48 ;  /* 0x000000241d3d7227 */ /* 0x000fe200078e0030 */
[----:B------:R-:W-:-:S03]  /*a3c80*/  IADD3 R48, P2, PT, R31, R40, RZ ;  /* 0x000000281f307210 */ /* 0x000fc60007f5e0ff */
[----:B------:R-:W-:Y:S01]  /*a3c90*/  IMAD.MOV.U32 R21, RZ, RZ, RZ ;  /* 0x000000ffff157224 */ /* 0x000fe200078e00ff */
[----:B------:R-:W-:Y:S01]  /*a3ca0*/  IADD3.X R49, PT, PT, RZ, RZ, RZ, P2, !PT ;  /* 0x000000ffff317210 */ /* 0x000fe200017fe4ff */
[----:B------:R-:W-:Y:S02]  /*a3cb0*/  IMAD.X R43, RZ, RZ, RZ, P1 ;  /* 0x000000ffff2b7224 */ /* 0x000fe400008e06ff */
[----:B------:R-:W-:-:S04]  /*a3cc0*/  IMAD.WIDE.U32 R20, R99, R11, R20 ;  /* 0x0000000b63147225 */ /* 0x000fc800078e0014 */
[----:B------:R-:W-:Y:S01]  /*a3cd0*/  IMAD.X R33, RZ, RZ, RZ, P0 ;  /* 0x000000ffff217224 */ /* 0x000fe200000e06ff */
[----:B------:R-:W-:Y:S01]  /*a3ce0*/  IADD3 R44, P0, PT, R20, R45, RZ ;  /* 0x0000002d142c7210 */ /* 0x000fe20007f1e0ff */
[----:B------:R-:W-:-:S03]  /*a3cf0*/  IMAD.WIDE.U32 R42, R16, R102, R42 ;  /* 0x00000066102a7225 */ /* 0x000fc600078e002a */
[----:B------:R-:W-:Y:S01]  /*a3d00*/  IADD3.X R45, PT, PT, RZ, RZ, RZ, P0, !PT ;  /* 0x000000ffff2d7210 */ /* 0x000fe200007fe4ff */
[----:B------:R-:W-:Y:S02]  /*a3d10*/  IMAD.IADD R59, R5, 0x1, R41 ;  /* 0x00000001053b7824 */ /* 0x000fe400078e0229 */
[----:B------:R-:W-:-:S04]  /*a3d20*/  IMAD.WIDE.U32 R32, R14, R101, R32 ;  /* 0x000000650e207225 */ /* 0x000fc800078e0020 */
[----:B------:R-:W-:Y:S02]  /*a3d30*/  IMAD.IADD R41, R46, 0x1, R43 ;  /* 0x000000012e297824 */ /* 0x000fe400078e022b */
[----:B------:R-:W-:-:S03]  /*a3d40*/  IMAD.WIDE.U32 R48, R30, R34, R48 ;  /* 0x000000221e307225 */ /* 0x000fc600078e0030 */
[----:B------:R-:W-:Y:S01]  /*a3d50*/  IADD3 R40, P0, PT, R41, R32, RZ ;  /* 0x0000002029287210 */ /* 0x000fe20007f1e0ff */
[----:B------:R-:W-:Y:S02]  /*a3d60*/  IMAD.IADD R31, R2, 0x1, R61 ;  /* 0x00000001021f7824 */ /* 0x000fe400078e023d */
[----:B------:R-:W-:Y:S01]  /*a3d70*/  IMAD.IADD R47, R4, 0x1, R49 ;  /* 0x00000001042f7824 */ /* 0x000fe200078e0231 */
[----:B------:R-:W-:Y:S01]  /*a3d80*/  IADD3.X R41, PT, PT, RZ, RZ, RZ, P0, !PT ;  /* 0x000000ffff297210 */ /* 0x000fe200007fe4ff */
[----:B------:R-:W-:Y:S01]  /*a3d90*/  IMAD.MOV.U32 R49, RZ, RZ, RZ ;  /* 0x000000ffff317224 */ /* 0x000fe200078e00ff */
[----:B------:R-:W-:Y:S01]  /*a3da0*/  IADD3 R32, P1, PT, R31, R48, RZ ;  /* 0x000000301f207210 */ /* 0x000fe20007f3e0ff */
[----:B------:R-:W-:Y:S01]  /*a3db0*/  IMAD.IADD R33, R27, 0x1, R33 ;  /* 0x000000011b217824 */ /* 0x000fe200078e0221 */
[----:B------:R-:W-:Y:S01]  /*a3dc0*/  MOV R48, R42 ;  /* 0x0000002a00307202 */ /* 0x000fe20000000f00 */
[----:B------:R-:W-:-:S04]  /*a3dd0*/  IMAD.WIDE.U32 R44, R12, R100, R44 ;  /* 0x000000640c2c7225 */ /* 0x000fc800078e002c */
[----:B------:R-:W-:Y:S01]  /*a3de0*/  IMAD.WIDE.U32 R48, R17, R104, R48 ;  /* 0x0000006811307225 */ /* 0x000fe200078e0030 */
[----:B------:R-:W-:-:S03]  /*a3df0*/  IADD3 R42, P0, PT, R33, R44, RZ ;  /* 0x0000002c212a7210 */ /* 0x000fc60007f1e0ff */
[----:B------:R-:W-:Y:S01]  /*a3e00*/  IMAD.MOV.U32 R31, RZ, RZ, RZ ;  /* 0x000000ffff1f7224 */ /* 0x000fe200078e00ff */
[----:B------:R-:W-:Y:S01]  /*a3e10*/  IADD3 R44, P2, PT, R59, R48, RZ ;  /* 0x000000303b2c7210 */ /* 0x000fe20007f5e0ff */
[----:B------:R-:W-:Y:S01]  /*a3e20*/  IMAD.IADD R61, R26, 0x1, R45 ;  /* 0x000000011a3d7824 */ /* 0x000fe200078e022d */
[----:B------:R-:W-:Y:S01]  /*a3e30*/  IADD3.X R43, PT, PT, RZ, RZ, RZ, P0, !PT ;  /* 0x000000ffff2b7210 */ /* 0x000fe200007fe4ff */
[----:B------:R-:W-:Y:S02]  /*a3e40*/  IMAD.IADD R45, R49, 0x1, R31 ;  /* 0x00000001312d7824 */ /* 0x000fe400078e021f */
[----:B------:R-:W-:Y:S01]  /*a3e50*/  IMAD.WIDE.U32 R48, R15, R102, R40 ;  /* 0x000000660f307225 */ /* 0x000fe200078e0028 */
[----:B------:R-:W-:-:S03]  /*a3e60*/  MOV R40, R21 ;  /* 0x0000001500287202 */ /* 0x000fc60000000f00 */
[----:B------:R-:W-:Y:S02]  /*a3e70*/  IMAD.MOV.U32 R41, RZ, RZ, RZ ;  /* 0x000000ffff297224 */ /* 0x000fe400078e00ff */
[----:B------:R-:W-:Y:S01]  /*a3e80*/  IMAD.X R33, RZ, RZ, RZ, P1 ;  /* 0x000000ffff217224 */ /* 0x000fe200008e06ff */
[----:B------:R-:W-:Y:S01]  /*a3e90*/  IADD3 R20, P1, PT, R45, R48, RZ ;  /* 0x000000302d147210 */ /* 0x000fe20007f3e0ff */
[----:B------:R-:W-:-:S04]  /*a3ea0*/  IMAD.WIDE.U32 R40, R99, R10, R40 ;  /* 0x0000000a63287225 */ /* 0x000fc800078e0028 */
[----:B------:R-:W-:Y:S01]  /*a3eb0*/  IMAD.X R45, RZ, RZ, RZ, P2 ;  /* 0x000000ffff2d7224 */ /* 0x000fe200010e06ff */
[----:B------:R-:W-:Y:S01]  /*a3ec0*/  IADD3 R48, P0, PT, R40, R61, RZ ;  /* 0x0000003d28307210 */ /* 0x000fe20007f1e0ff */
[----:B------:R-:W-:Y:S02]  /*a3ed0*/  IMAD.IADD R21, R46, 0x1, R49 ;  /* 0x000000012e157824 */ /* 0x000fe400078e0231 */
[----:B------:R-:W-:Y:S01]  /*a3ee0*/  IMAD.WIDE.U32 R60, R13, R101, R42 ;  /* 0x000000650d3c7225 */ /* 0x000fe200078e002a */
[----:B------:R-:W-:-:S03]  /*a3ef0*/  IADD3.X R49, PT, PT, RZ, RZ, RZ, P0, !PT ;  /* 0x000000ffff317210 */ /* 0x000fc600007fe4ff */
        /* <DEDUP_REMOVED lines=8> */
[----:B------:R-:W-:-:S02]  /*a3f80*/  IMAD R28, R42, R0, RZ ;  /* 0x000000002a1c7224 */ /* 0x000fc400078e02ff */
[----:B------:R-:W-:Y:S02]  /*a3f90*/  IMAD.MOV.U32 R43, RZ, RZ, RZ ;  /* 0x000000ffff2b7224 */ /* 0x000fe400078e00ff */
[----:B------:R-:W-:Y:S02]  /*a3fa0*/  IMAD.X R33, RZ, RZ, RZ, P0 ;  /* 0x000000ffff217224 */ /* 0x000fe400000e06ff */
[----:B------:R-:W-:Y:S01]  /*a3fb0*/  IMAD.HI.U32 R65, R28, R36, R42 ;  /* 0x000000241c417227 */ /* 0x000fe200078e002a */
[----:B------:R-:W-:-:S03]  /*a3fc0*/  IADD3 R42, P1, PT, R61, R44, RZ ;  /* 0x0000002c3d2a7210 */ /* 0x000fc60007f3e0ff */
[----:B------:R-:W-:Y:S01]  /*a3fd0*/  IMAD.IADD R40, R26, 0x1, R45 ;  /* 0x000000011a287824 */ /* 0x000fe200078e022d */
[----:B------:R-:W-:Y:S01]  /*a3fe0*/  IADD3.X R43, PT, PT, RZ, RZ, RZ, P1, !PT ;  /* 0x000000ffff2b7210 */ /* 0x000fe20000ffe4ff */
[----:B------:R-:W-:-:S03]  /*a3ff0*/  IMAD.WIDE.U32 R44, R16, R104, R20 ;  /* 0x00000068102c7225 */ /* 0x000fc600078e0014 */
[----:B------:R-:W-:Y:S01]  /*a4000*/  IADD3 R40, P0, PT, R41, R40, RZ ;  /* 0x0000002829287210 */ /* 0x000fe20007f1e0ff */
[----:B------:R-:W-:Y:S02]  /*a4010*/  IMAD.X R49, RZ, RZ, RZ, P2 ;  /* 0x000000ffff317224 */ /* 0x000fe400010e06ff */
[----:B------:R-:W-:-:S04]  /*a4020*/  IMAD.WIDE.U32 R20, R14, R102, R32 ;  /* 0x000000660e147225 */ /* 0x000fc800078e0020 */
[----:B------:R-:W-:-:S04]  /*a4030*/  IMAD.WIDE.U32 R32, R12, R101, R42 ;  /* 0x000000650c207225 */ /* 0x000fc800078e002a */
[----:B------:R-:W-:-:S04]  /*a4040*/  IMAD.WIDE.U32 R60, R30, R35, R48 ;  /* 0x000000231e3c7225 */ /* 0x000fc800078e0030 */
[----:B------:R-:W-:Y:S01]  /*a4050*/  IMAD.IADD R43, R46, 0x1, R21 ;  /* 0x000000012e2b7824 */ /* 0x000fe200078e0215 */
[----:B------:R-:W-:Y:S01]  /*a4060*/  IADD3 R59, PT, PT, R5, R61, RZ ;  /* 0x0000003d053b7210 */ /* 0x000fe20007ffe0ff */
[----:B------:R-:W-:Y:S02]  /*a4070*/  IMAD.IADD R49, R31, 0x1, R45 ;  /* 0x000000011f317824 */ /* 0x000fe400078e022d */
[----:B------:R-:W-:Y:S01]  /*a4080*/  IMAD.MOV.U32 R45, RZ, RZ, RZ ;  /* 0x000000ffff2d7224 */ /* 0x000fe200078e00ff */
[----:B------:R-:W-:Y:S01]  /*a4090*/  IADD3 R42, P2, PT, R43, R32, RZ ;  /* 0x000000202b2a7210 */ /* 0x000fe20007f5e0ff */
[----:B------:R-:W-:Y:S01]  /*a40a0*/  HFMA2 R32, -RZ, RZ, 0, 0 ;  /* 0x00000000ff207431 */ /* 0x000fe200000001ff */
[----:B------:R-:W-:Y:S01]  /*a40b0*/  IADD3 R48, P1, PT, R49, R20, RZ ;  /* 0x0000001431307210 */ /* 0x000fe20007f3e0ff */
[----:B------:R-:W-:Y:S01]  /*a40c0*/  IMAD.X R41, RZ, RZ, RZ, P0 ;  /* 0x000000ffff297224 */ /* 0x000fe200000e06ff */
[----:B------:R-:W-:Y:S01]  /*a40d0*/  IADD3 R20, P4, PT, R47, R60, RZ ;  /* 0x0000003c2f147210 */ /* 0x000fe20007f9e0ff */
[----:B------:R-:W-:-:S04]  /*a40e0*/  IMAD.WIDE.U32 R44, R17, R105, R44 ;  /* 0x00000069112c7225 */ /* 0x000fc800078e002c */
[----:B------:R-:W-:Y:S02]  /*a40f0*/  IMAD.X R49, RZ, RZ, RZ, P1 ;  /* 0x000000ffff317224 */ /* 0x000fe400008e06ff */
        /* <DEDUP_REMOVED lines=11> */
[----:B------:R-:W-:Y:S02]  /*a41b0*/  IMAD.IADD R41, R31, 0x1, R61 ;  /* 0x000000011f297824 */ /* 0x000fe400078e023d */
[----:B------:R-:W-:Y:S01]  /*a41c0*/  IMAD.WIDE.U32 R60, R29, R34, R20 ;  /* 0x000000221d3c7225 */ /* 0x000fe200078e0014 */
[----:B------:R-:W-:-:S03]  /*a41d0*/  IADD3.X R45, PT, PT, RZ, RZ, RZ, P3, !PT ;  /* 0x000000ffff2d7210 */ /* 0x000fc60001ffe4ff */
[----:B------:R-:W-:Y:S02]  /*a41e0*/  IMAD.X R49, RZ, RZ, RZ, P1 ;  /* 0x000000ffff317224 */ /* 0x000fe400008e06ff */
        /* <DEDUP_REMOVED lines=13> */
[----:B------:R-:W-:-:S02]  /*a42c0*/  IADD3.X R61, PT, PT, RZ, RZ, RZ, P3, !PT ;  /* 0x000000ffff3d7210 */ /* 0x000fc40001ffe4ff */
[----:B------:R-:W-:Y:S01]  /*a42d0*/  IADD3 R20, P0, PT, R20, R73, RZ ;  /* 0x0000004914147210 */ /* 0x000fe20007f1e0ff */
[----:B------:R-:W-:Y:S02]  /*a42e0*/  IMAD.X R49, RZ, RZ, RZ, P2 ;  /* 0x000000ffff317224 */ /* 0x000fe400010e06ff */
[----:B------:R-:W-:Y:S02]  /*a42f0*/  IMAD.X R43, RZ, RZ, RZ, P4 ;  /* 0x000000ffff2b7224 */ /* 0x000fe400020e06ff */
[----:B------:R-:W-:Y:S02]  /*a4300*/  IMAD.IADD R21, R32, 0x1, R41 ;  /* 0x0000000120157824 */ /* 0x000fe400078e0229 */
[----:B------:R-:W-:Y:S02]  /*a4310*/  HFMA2 R41, -RZ, RZ, 0, 0 ;  /* 0x00000000ff297431 */ /* 0x000fe400000001ff */
        /* <DEDUP_REMOVED lines=8> */
[----:B------:R-:W-:-:S04]  /*a43a0*/  IMAD.WIDE.U32 R44, R12, R102, R44 ;  /* 0x000000660c2c7225 */ /* 0x000fc800078e002c */
[----:B------:R-:W-:Y:S01]  /*a43b0*/  IMAD.X R21, RZ, RZ, RZ, P0 ;  /* 0x000000ffff157224 */ /* 0x000fe200000e06ff */
[----:B------:R-:W-:Y:S01]  /*a43c0*/  IADD3 R44, P1, PT, R63, R44, RZ ;  /* 0x0000002c3f2c7210 */ /* 0x000fe20007f3e0ff */
[----:B------:R-:W-:Y:S01]  /*a43d0*/  IMAD.IADD R47, R3, 0x1, R49 ;  /* 0x00000001032f7824 */ /* 0x000fe200078e0231 */
[----:B------:R-:W-:Y:S01]  /*a43e0*/  MOV R49, RZ ;  /* 0x000000ff00317202 */ /* 0x000fe20000000f00 */
[----:B------:R-:W-:Y:S02]  /*a43f0*/  IMAD R33, R48, R0, RZ ;  /* 0x0000000030217224 */ /* 0x000fe400078e02ff */
[----:B------:R-:W-:Y:S02]  /*a4400*/  IMAD.IADD R45, R46, 0x1, R45 ;  /* 0x000000012e2d7824 */ /* 0x000fe400078e022d */
[----:B------:R-:W-:-:S04]  /*a4410*/  IMAD.WIDE.U32 R40, R17, R106, R40 ;  /* 0x0000006a11287225 */ /* 0x000fc800078e0028 */
[----:B------:R-:W-:Y:S01]  /*a4420*/  IMAD.MOV.U32 R38, RZ, RZ, RZ ;  /* 0x000000ffff267224 */ /* 0x000fe200078e00ff */
[----:B------:R-:W-:Y:S01]  /*a4430*/  IADD3 R40, P3, PT, R65, R40, RZ ;  /* 0x0000002841287210 */ /* 0x000fe20007f7e0ff */
[----:B------:R-:W-:Y:S02]  /*a4440*/  IMAD.X R43, RZ, RZ, RZ, P2 ;  /* 0x000000ffff2b7224 */ /* 0x000fe400010e06ff */
[----:B------:R-:W-:Y:S01]  /*a4450*/  IMAD.WIDE.U32 R20, R10, R101, R20 ;  /* 0x000000650a147225 */ /* 0x000fe200078e0014 */
[----:B------:R-:W-:-:S03]  /*a4460*/  IADD3 R41, PT, PT, R41, R38, RZ ;  /* 0x0000002629297210 */ /* 0x000fc60007ffe0ff */
[----:B------:R-:W-:-:S04]  /*a4470*/  IMAD.HI.U32 R75, R33, R36, R48 ;  /* 0x00000024214b7227 */ /* 0x000fc800078e0030 */
[----:B------:R-:W-:Y:S01]  /*a4480*/  IMAD.WIDE.U32 R48, R15, R105, R42 ;  /* 0x000000690f307225 */ /* 0x000fe200078e002a */
[----:B------:R-:W-:Y:S02]  /*a4490*/  IADD3 R42, P0, PT, R45, R20, RZ ;  /* 0x000000142d2a7210 */ /* 0x000fe40007f1e0ff */
[----:B------:R-:W-:Y:S01]  /*a44a0*/  IADD3.X R45, PT, PT, RZ, RZ, RZ, P1, !PT ;  /* 0x000000ffff2d7210 */ /* 0x000fe20000ffe4ff */
[----:B------:R-:W-:Y:S01]  /*a44b0*/  IMAD.IADD R63, R27, 0x1, R21 ;  /* 0x000000011b3f7824 */ /* 0x000fe200078e0215 */
[----:B------:R-:W-:Y:S01]  /*a44c0*/  IADD3 R20, P2, PT, R41, R48, RZ ;  /* 0x0000003029147210 */ /* 0x000fe20007f5e0ff */
[----:B------:R-:W-:Y:S01]  /*a44d0*/  IMAD.X R27, RZ, RZ, RZ, P4 ;  /* 0x000000ffff1b7224 */ /* 0x000fe200020e06ff */
[----:B------:R-:W-:Y:S01]  /*a44e0*/  IADD3.X R43, PT, PT, RZ, RZ, RZ, P0, !PT ;  /* 0x000000ffff2b7210 */ /* 0x000fe200007fe4ff */
[----:B------:R-:W-:Y:S02]  /*a44f0*/  IMAD.IADD R21, R32, 0x1, R49 ;  /* 0x0000000120157824 */ /* 0x000fe400078e0231 */
[----:B------:R-:W-:-:S02]  /*a4500*/  IMAD.X R41, RZ, RZ, RZ, P3 ;  /* 0x000000ffff297224 */ /* 0x000fc400018e06ff */
[----:B------:R-:W-:-:S04]  /*a4510*/  IMAD.WIDE.U32 R48, R29, R35, R26 ;  /* 0x000000231d307225 */ /* 0x000fc800078e001a */
[----:B------:R-:W-:-:S04]  /*a4520*/  IMAD.WIDE.U32 R44, R13, R104, R44 ;  /* 0x000000680d2c7225 */ /* 0x000fc800078e002c */
[----:B------:R-:W-:Y:S02]  /*a4530*/  IMAD.IADD R59, R6, 0x1, R61 ;  /* 0x00000001063b7824 */ /* 0x000fe400078e023d */
[----:B------:R-:W-:Y:S01]  /*a4540*/  IMAD.WIDE.U32 R26, R39, R22, R40 ;  /* 0x00000016271a7225 */ /* 0x000fe200078e0028 */
[----:B------:R-:W-:Y:S02]  /*a4550*/  IADD3 R40, P4, PT, R47, R48, RZ ;  /* 0x000000302f287210 */ /* 0x000fe40007f9e0ff */
[----:B------:R-:W-:Y:S01]  /*a4560*/  IADD3 R48, P0, PT, R21, R44, RZ ;  /* 0x0000002c15307210 */ /* 0x000fe20007f1e0ff */
[----:B------:R-:W-:Y:S01]  /*a4570*/  IMAD.WIDE.U32 R60, R11, R102, R42 ;  /* 0x000000660b3c7225 */ /* 0x000fe200078e002a */
[----:B------:R-:W-:Y:S02]  /*a4580*/  IADD3 R42, P3, PT, R59, R26, RZ ;  /* 0x0000001a3b2a7210 */ /* 0x000fe40007f7e0ff */
[----:B------:R-:W-:Y:S01]  /*a4590*/  IADD3.X R41, PT, PT, RZ, RZ, RZ, P4, !PT ;  /* 0x000000ffff297210 */ /* 0x000fe200027fe4ff */
[----:B------:R-:W-:Y:S01]  /*a45a0*/  IMAD.IADD R45, R31, 0x1, R45 ;  /* 0x000000011f2d7824 */ /* 0x000fe200078e022d */
[----:B------:R-:W-:Y:S01]  /*a45b0*/  IADD3 R26, PT, PT, R46, R61, RZ ;  /* 0x0000003d2e1a7210 */ /* 0x000fe20007ffe0ff */
[----:B------:R-:W-:-:S02]  /*a45c0*/  IMAD.X R21, RZ, RZ, RZ, P2 ;  /* 0x000000ffff157224 */ /* 0x000fc400010e06ff */
[----:B------:R-:W-:Y:S01]  /*a45d0*/  IMAD.IADD R47, R5, 0x1, R49 ;  /* 0x00000001052f7824 */ /* 0x000fe200078e0231 */
        /* <DEDUP_REMOVED lines=13> */
[----:B------:R-:W-:Y:S01]  /*a46b0*/  IADD3 R21, PT, PT, R32, R49, RZ ;  /* 0x0000003120157210 */ /* 0x000fe20007ffe0ff */
[----:B------:R-:W-:Y:S01]  /*a46c0*/  IMAD.MOV.U32 R48, RZ, RZ, R60 ;  /* 0x000000ffff307224 */ /* 0x000fe200078e003c */
[----:B------:R-:W-:Y:S01]  /*a46d0*/  MOV R49, RZ ;  /* 0x000000ff00317202 */ /* 0x000fe20000000f00 */
[----:B------:R-:W-:-:S04]  /*a46e0*/  IMAD.WIDE.U32 R42, R30, R25, R42 ;  /* 0x000000191e2a7225 */ /* 0x000fc800078e002a */
[----:B------:R-:W-:Y:S01]  /*a46f0*/  IMAD.WIDE.U32 R48, R108, R17, R48 ;  /* 0x000000116c307225 */ /* 0x000fe200078e0030 */
[----:B------:R-:W-:-:S03]  /*a4700*/  IADD3 R42, P4, PT, R47, R42, RZ ;  /* 0x0000002a2f2a7210 */ /* 0x000fc60007f9e0ff */
[----:B------:R-:W-:Y:S02]  /*a4710*/  IMAD.X R27, RZ, RZ, RZ, P2 ;  /* 0x000000ffff1b7224 */ /* 0x000fe400010e06ff */
[----:B------:R-:W-:-:S04]  /*a4720*/  IMAD.WIDE.U32 R44, R12, R104, R44 ;  /* 0x000000680c2c7225 */ /* 0x000fc800078e002c */
        /* <DEDUP_REMOVED lines=11> */
[----:B------:R-:W-:Y:S01]  /*a47e0*/  IMAD.IADD R63, R46, 0x1, R63 ;  /* 0x000000012e3f7824 */ /* 0x000fe200078e023f */
[----:B------:R-:W-:Y:S01]  /*a47f0*/  IADD3.X R45, PT, PT, RZ, RZ, RZ, P1, !PT ;  /* 0x000000ffff2d7210 */ /* 0x000fe20000ffe4ff */
[----:B------:R-:W-:Y:S01]  /*a4800*/  IMAD.X R61, RZ, RZ, RZ, P3 ;  /* 0x000000ffff3d7224 */ /* 0x000fe200018e06ff */
[----:B------:R-:W-:Y:S01]  /*a4810*/  IADD3 R40, P3, PT, R49, R40, RZ ;  /* 0x0000002831287210 */ /* 0x000fe20007f7e0ff */
[----:B------:R-:W-:-:S04]  /*a4820*/  IMAD.WIDE.U32 R46, R33, R37, R20 ;  /* 0x00000025212e7225 */ /* 0x000fc800078e0014 */
[----:B------:R-:W-:Y:S02]  /*a4830*/  IMAD.X R27, RZ, RZ, RZ, P2 ;  /* 0x000000ffff1b7224 */ /* 0x000fe400010e06ff */
[----:B------:R-:W-:-:S04]  /*a4840*/  IMAD.WIDE.U32 R48, R29, R24, R42 ;  /* 0x000000181d307225 */ /* 0x000fc800078e002a */
[----:B------:R-:W-:Y:S01]  /*a4850*/  IMAD.WIDE.U32 R42, R39, R23, R60 ;  /* 0x00000017272a7225 */ /* 0x000fe200078e003c */
[----:B------:R-:W-:-:S03]  /*a4860*/  IADD3 R20, P2, PT, R59, R48, RZ ;  /* 0x000000303b147210 */ /* 0x000fc60007f5e0ff */
        /* <DEDUP_REMOVED lines=15> */
[----:B------:R-:W-:Y:S02]  /*a4960*/  IMAD.IADD R44, R31, 0x1, R45 ;  /* 0x000000011f2c7824 */ /* 0x000fe400078e022d */
[----:B------:R-:W-:-:S02]  /*a4970*/  IMAD.X R47, RZ, RZ, RZ, P0 ;  /* 0x000000ffff2f7224 */ /* 0x000fc400000e06ff */
[----:B------:R-:W-:Y:S01]  /*a4980*/  IMAD.WIDE.U32 R40, R108, R16, R40 ;  /* 0x000000106c287225 */ /* 0x000fe200078e0028 */
[----:B------:R-:W-:-:S03]  /*a4990*/  IADD3 R44, P3, PT, R44, R63, RZ ;  /* 0x0000003f2c2c7210 */ /* 0x000fc60007f7e0ff */
        /* <DEDUP_REMOVED lines=8> */
[----:B------:R-:W-:-:S04]  /*a4a20*/  IMAD.WIDE.U32 R26, R30, R22, R26 ;  /* 0x000000161e1a7225 */ /* 0x000fc800078e001a */
[----:B------:R-:W-:Y:S02]  /*a4a30*/  IMAD.IADD R49, R6, 0x1, R49 ;  /* 0x0000000106317824 */ /* 0x000fe400078e0231 */
[----:B------:R-:W-:Y:S02]  /*a4a40*/  IMAD.X R45, RZ, RZ, RZ, P3 ;  /* 0x000000ffff2d7224 */ /* 0x000fe400018e06ff */
[----:B------:R-:W-:Y:S01]  /*a4a50*/  IMAD.WIDE.U32 R46, R12, R105, R42 ;  /* 0x000000690c2e7225 */ /* 0x000fe200078e002a */
[----:B------:R-:W-:Y:S02]  /*a4a60*/  IADD3 R26, P5, PT, R49, R26, RZ ;  /* 0x0000001a311a7210 */ /* 0x000fe40007fbe0ff */
[----:B------:R-:W-:Y:S01]  /*a4a70*/  IADD3.X R49, PT, PT, RZ, RZ, RZ, P0, !PT ;  /* 0x000000ffff317210 */ /* 0x000fe200007fe4ff */
[----:B------:R-:W-:Y:S01]  /*a4a80*/  IMAD.IADD R27, R9, 0x1, R27 ;  /* 0x00000001091b7824 */ /* 0x000fe200078e021b */
[----:B------:R-:W-:Y:S01]  /*a4a90*/  IADD3 R47, PT, PT, R32, R47, RZ ;  /* 0x0000002f202f7210 */ /* 0x000fe20007ffe0ff */
[----:B------:R-:W-:Y:S01]  /*a4aa0*/  IMAD.WIDE.U32 R42, R10, R104, R44 ;  /* 0x000000680a2a7225 */ /* 0x000fe200078e002c */
[----:B------:R-:W-:-:S02]  /*a4ab0*/  IADD3 R44, P3, PT, R21, R46, RZ ;  /* 0x0000002e152c7210 */ /* 0x000fc40007f7e0ff */
[----:B------:R-:W-:Y:S01]  /*a4ac0*/  IADD3 R46, P4, PT, R27, R16, RZ ;  /* 0x000000101b2e7210 */ /* 0x000fe20007f9e0ff */
[----:B------:R-:W-:Y:S01]  /*a4ad0*/  IMAD.X R21, RZ, RZ, RZ, P2 ;  /* 0x000000ffff157224 */ /* 0x000fe200010e06ff */
[----:B------:R-:W-:Y:S01]  /*a4ae0*/  IADD3.X R27, PT, PT, RZ, RZ, RZ, P5, !PT ;  /* 0x000000ffff1b7210 */ /* 0x000fe20002ffe4ff */
[----:B------:R-:W-:Y:S01]  /*a4af0*/  IMAD.X R41, RZ, RZ, RZ, P1 ;  /* 0x000000ffff297224 */ /* 0x000fe200008e06ff */
[----:B------:R-:W-:Y:S01]  /*a4b00*/  IADD3 R59, PT, PT, R31, R43, RZ ;  /* 0x0000002b1f3b7210 */ /* 0x000fe20007ffe0ff */
[----:B------:R-:W-:Y:S01]  /*a4b10*/  IMAD.IADD R31, R2, 0x1, R61 ;  /* 0x00000001021f7824 */ /* 0x000fe200078e023d */
[----:B------:R-:W-:Y:S01]  /*a4b20*/  IADD3 R42, P2, PT, R47, R42, RZ ;  /* 0x0000002a2f2a7210 */ /* 0x000fe20007f5e0ff */
[----:B------:R-:W-:-:S04]  /*a4b30*/  IMAD.WIDE.U32 R20, R33, R34, R20 ;  /* 0x0000002221147225 */ /* 0x000fc800078e0014 */
[----:B------:R-:W-:Y:S01]  /*a4b40*/  IMAD.X R47, RZ, RZ, RZ, P4 ;  /* 0x000000ffff2f7224 */ /* 0x000fe200020e06ff */
[----:B------:R-:W-:Y:S01]  /*a4b50*/  IADD3 R20, P1, PT, R31, R20, RZ ;  /* 0x000000141f147210 */ /* 0x000fe20007f3e0ff */
[----:B------:R-:W-:Y:S02]  /*a4b60*/  IMAD.X R45, RZ, RZ, RZ, P3 ;  /* 0x000000ffff2d7224 */ /* 0x000fe400018e06ff */
[----:B------:R-:W-:-:S04]  /*a4b70*/  IMAD.WIDE.U32 R26, R29, R25, R26 ;  /* 0x000000191d1a7225 */ /* 0x000fc800078e001a */
[----:B------:R-:W-:-:S04]  /*a4b80*/  IMAD.WIDE.U32 R30, R30, R23, R46 ;  /* 0x000000171e1e7225 */ /* 0x000fc800078e002e */
[----:B------:R-:W-:-:S04]  /*a4b90*/  IMAD.WIDE.U32 R40, R108, R15, R40 ;  /* 0x0000000f6c287225 */ /* 0x000fc800078e0028 */
[----:B------:R-:W-:Y:S01]  /*a4ba0*/  IMAD.X R43, RZ, RZ, RZ, P2 ;  /* 0x000000ffff2b7224 */ /* 0x000fe200010e06ff */
[----:B------:R-:W-:Y:S01]  /*a4bb0*/  IADD3 R16, P3, PT, R40, R49, RZ ;  /* 0x0000003128107210 */ /* 0x000fe20007f7e0ff */
[----:B------:R-:W-:Y:S01]  /*a4bc0*/  IMAD.WIDE.U32 R46, R13, R106, R44 ;  /* 0x0000006a0d2e7225 */ /* 0x000fe200078e002c */
[----:B------:R-:W-:-:S03]  /*a4bd0*/  IADD3 R44, P2, PT, R39, R26, RZ ;  /* 0x0000001a272c7210 */ /* 0x000fc60007f5e0ff */
[----:B------:R-:W-:Y:S01]  /*a4be0*/  IMAD.IADD R15, R4, 0x1, R21 ;  /* 0x00000001040f7824 */ /* 0x000fe200078e0215 */
        /* <DEDUP_REMOVED lines=10> */
[----:B------:R-:W-:-:S03]  /*a4c90*/  IMAD.WIDE.U32 R44, R28, R24, R44 ;  /* 0x000000181c2c7225 */ /* 0x000fc600078e002c */
[----:B------:R-:W-:Y:S01]  /*a4ca0*/  IADD3 R26, P2, PT, R26, R59, RZ ;  /* 0x0000003b1a1a7210 */ /* 0x000fe20007f5e0ff */
[----:B------:R-:W-:Y:S01]  /*a4cb0*/  IMAD.WIDE.U32 R46, R17, R37, R20 ;  /* 0x00000025112e7225 */ /* 0x000fe200078e0014 */
        /* <DEDUP_REMOVED lines=8> */
[----:B------:R-:W-:-:S04]  /*a4d40*/  IMAD.WIDE.U32 R42, R108, R14, R42 ;  /* 0x0000000e6c2a7225 */ /* 0x000fc800078e002a */
[----:B------:R-:W-:Y:S02]  /*a4d50*/  IMAD.X R39, RZ, RZ, RZ, P3 ;  /* 0x000000ffff277224 */ /* 0x000fe400018e06ff */
[----:B------:R-:W-:Y:S01]  /*a4d60*/  IMAD.WIDE.U32 R40, R12, R106, R30 ;  /* 0x0000006a0c287225 */ /* 0x000fe200078e001e */
[----:B------:R-:W-:Y:S02]  /*a4d70*/  IADD3 R30, P3, PT, R21, R44, RZ ;  /* 0x0000002c151e7210 */ /* 0x000fe40007f7e0ff */
[----:B------:R-:W-:Y:S01]  /*a4d80*/  IADD3 R44, PT, PT, R9, R45, RZ ;  /* 0x0000002d092c7210 */ /* 0x000fe20007ffe0ff */
        /* <DEDUP_REMOVED lines=8> */
[----:B------:R-:W-:Y:S01]  /*a4e10*/  IADD3 R26, P1, PT, R41, R26, RZ ;  /* 0x0000001a291a7210 */ /* 0x000fe20007f3e0ff */
[----:B------:R-:W-:Y:S01]  /*a4e20*/  IMAD.X R43, RZ, RZ, RZ, P4 ;  /* 0x000000ffff2b7224 */ /* 0x000fe200020e06ff */
[----:B------:R-:W-:Y:S01]  /*a4e30*/  IADD3.X R41, PT, PT, RZ, RZ, RZ, P5, !PT ;  /* 0x000000ffff297210 */ /* 0x000fe20002ffe4ff */
[----:B------:R-:W-:Y:S01]  /*a4e40*/  IMAD.WIDE.U32 R20, R33, R35, R20 ;  /* 0x0000002321147225 */ /* 0x000fe200078e0014 */
[----:B------:R-:W-:-:S03]  /*a4e50*/  IADD3.X R39, PT, PT, RZ, RZ, RZ, P0, !PT ;  /* 0x000000ffff277210 */ /* 0x000fc600007fe4ff */
[----:B------:R-:W-:Y:S01]  /*a4e60*/  IMAD.WIDE.U32 R30, R28, R25, R30 ;  /* 0x000000191c1e7225 */ /* 0x000fe200078e001e */
[----:B------:R-:W-:Y:S02]  /*a4e70*/  IADD3 R39, P0, PT, R39, R16, RZ ;  /* 0x0000001027277210 */ /* 0x000fe40007f1e0ff */
[----:B------:R-:W-:Y:S01]  /*a4e80*/  IADD3 R20, P3, PT, R15, R20, RZ ;  /* 0x000000140f147210 */ /* 0x000fe20007f7e0ff */
[----:B------:R-:W-:Y:S02]  /*a4e90*/  IMAD.IADD R44, R32, 0x1, R27 ;  /* 0x00000001202c7824 */ /* 0x000fe400078e021b */
[----:B------:R-:W-:Y:S02]  /*a4ea0*/  IMAD.IADD R21, R5, 0x1, R21 ;  /* 0x0000000105157824 */ /* 0x000fe400078e0215 */
[----:B------:R-:W-:Y:S02]  /*a4eb0*/  IMAD.X R27, RZ, RZ, RZ, P1 ;  /* 0x000000ffff1b7224 */ /* 0x000fe400008e06ff */
[----:B------:R-:W-:Y:S01]  /*a4ec0*/  IMAD.WIDE.U32 R40, R29, R23, R40 ;  /* 0x000000171d287225 */ /* 0x000fe200078e0028 */
[----:B------:R-:W-:-:S02]  /*a4ed0*/  IADD3 R30, P1, PT, R21, R30, RZ ;  /* 0x0000001e151e7210 */ /* 0x000fc40007f3e0ff */
[----:B------:R-:W-:Y:S01]  /*a4ee0*/  IADD3.X R21, PT, PT, RZ, RZ, RZ, P3, !PT ;  /* 0x000000ffff157210 */ /* 0x000fe20001ffe4ff */
[----:B------:R-:W-:Y:S02]  /*a4ef0*/  IMAD.IADD R31, R7, 0x1, R31 ;  /* 0x00000001071f7824 */ /* 0x000fe400078e021f */
[----:B------:R-:W-:Y:S01]  /*a4f00*/  IMAD.WIDE.U32 R42, R108, R13, R42 ;  /* 0x0000000d6c2a7225 */ /* 0x000fe200078e002a */
[----:B------:R-:W-:Y:S02]  /*a4f10*/  IADD3.X R13, PT, PT, RZ, RZ, RZ, P2, !PT ;  /* 0x000000ffff0d7210 */ /* 0x000fe400017fe4ff */
[----:B------:R-:W-:Y:S01]  /*a4f20*/  IADD3 R40, P4, PT, R31, R40, RZ ;  /* 0x000000281f287210 */ /* 0x000fe20007f9e0ff */
[----:B------:R-:W-:Y:S01]  /*a4f30*/  IMAD R14, R46, R0, RZ ;  /* 0x000000002e0e7224 */ /* 0x000fe200078e02ff */
[----:B------:R-:W-:Y:S01]  /*a4f40*/  IADD3 R13, P2, PT, R42, R13, RZ ;  /* 0x0000000d2a0d7210 */ /* 0x000fe20007f5e0ff */
[----:B------:R-:W-:Y:S01]  /*a4f50*/  IMAD.MOV.U32 R47, RZ, RZ, RZ ;  /* 0x000000ffff2f7224 */ /* 0x000fe200078e00ff */
[----:B------:R-:W-:Y:S01]  /*a4f60*/  IADD3.X R31, PT, PT, RZ, RZ, RZ, P1, !PT ;  /* 0x000000ffff1f7210 */ /* 0x000fe20000ffe4ff */
[----:B------:R-:W-:-:S04]  /*a4f70*/  IMAD.WIDE.U32 R26, R11, R106, R26 ;  /* 0x0000006a0b1a7225 */ /* 0x000fc800078e001a */
[----:B------:R-:W-:Y:S01]  /*a4f80*/  IMAD.X R32, RZ, RZ, RZ, P0 ;  /* 0x000000ffff207224 */ /* 0x000fe200000e06ff */
[----:B------:R-:W-:Y:S01]  /*a4f90*/  IADD3 R42, P5, PT, R43, R26, RZ ;  /* 0x0000001a2b2a7210 */ /* 0x000fe20007fbe0ff */
[----:B------:R-:W-:-:S03]  /*a4fa0*/  IMAD.HI.U32 R47, R14, R36, R46 ;  /* 0x000000240e2f7227 */ /* 0x000fc600078e002e */
[----:B------:R-:W-:Y:S01]  /*a4fb0*/  IADD3 R32, P0, PT, R32, R13, RZ ;  /* 0x0000000d20207210 */ /* 0x000fe20007f1e0ff */
[----:B------:R-:W-:Y:S02]  /*a4fc0*/  IMAD.IADD R15, R38, 0x1, R27 ;  /* 0x00000001260f7824 */ /* 0x000fe400078e021b */
[----:B------:R-:W-:Y:S01]  /*a4fd0*/  IMAD.IADD R16, R19, 0x1, R41 ;  /* 0x0000000113107824 */ /* 0x000fe200078e0229 */
[----:B------:R-:W-:Y:S01]  /*a4fe0*/  IADD3.X R41, PT, PT, RZ, RZ, RZ, P4, !PT ;  /* 0x000000ffff297210 */ /* 0x000fe200027fe4ff */
[----:B------:R-:W-:Y:S01]  /*a4ff0*/  IMAD.WIDE.U32 R26, R17, R34, R20 ;  /* 0x00000022111a7225 */ /* 0x000fe200078e0014 */
[----:B------:R-:W-:Y:S02]  /*a5000*/  IADD3 R20, P3, PT, R15, R44, RZ ;  /* 0x0000002c0f147210 */ /* 0x000fe40007f7e0ff */
[----:B------:R-:W-:Y:S01]  /*a5010*/  IADD3 R16, P6, PT, R16, R39, RZ ;  /* 0x0000002710107210 */ /* 0x000fe20007fde0ff */
[----:B------:R-:W-:Y:S02]  /*a5020*/  IMAD.IADD R13, R2, 0x1, R47 ;  /* 0x00000001020d7824 */ /* 0x000fe400078e022f */
[----:B------:R-:W-:-:S03]  /*a5030*/  IMAD.WIDE.U32 R44, R33, R24, R30 ;  /* 0x00000018212c7225 */ /* 0x000fc600078e001e */
[----:B------:R-:W-:Y:S01]  /*a5040*/  IADD3 R26, P1, PT, R13, R26, RZ ;  /* 0x0000001a0d1a7210 */ /* 0x000fe20007f3e0ff */
[----:B------:R-:W-:Y:S02]  /*a5050*/  IMAD.IADD R27, R4, 0x1, R27 ;  /* 0x00000001041b7824 */ /* 0x000fe400078e021b */
[----:B------:R-:W-:-:S04]  /*a5060*/  IMAD.WIDE.U32 R30, R28, R22, R40 ;  /* 0x000000161c1e7225 */ /* 0x000fc800078e0028 */
        /* <DEDUP_REMOVED lines=17> */
[----:B------:R-:W-:Y:S02]  /*a5180*/  HFMA2 R27, -RZ, RZ, 0, 0 ;  /* 0x00000000ff1b7431 */ /* 0x000fe400000001ff */
[----:B------:R-:W-:-:S04]  /*a5190*/  IMAD.WIDE.U32 R40, R17, R35, R40 ;  /* 0x0000002311287225 */ /* 0x000fc800078e0028 */
[----:B------:R-:W-:Y:S01]  /*a51a0*/  IMAD R0, R26, R0, RZ ;  /* 0x000000001a007224 */ /* 0x000fe200078e02ff */
[----:B------:R-:W-:Y:S01]  /*a51b0*/  IADD3 R40, P2, PT, R15, R40, RZ ;  /* 0x000000280f287210 */ /* 0x000fe20007f5e0ff */
[----:B------:R-:W-:Y:S02]  /*a51c0*/  IMAD.X R31, RZ, RZ, RZ, P3 ;  /* 0x000000ffff1f7224 */ /* 0x000fe400018e06ff */
[----:B------:R-:W-:-:S04]  /*a51d0*/  IMAD.WIDE.U32 R42, R33, R25, R42 ;  /* 0x00000019212a7225 */ /* 0x000fc800078e002a */
[----:B------:R-:W-:Y:S02]  /*a51e0*/  IMAD.IADD R29, R5, 0x1, R41 ;  /* 0x00000001051d7824 */ /* 0x000fe400078e0229 */
[----:B------:R-:W-:-:S04]  /*a51f0*/  IMAD.WIDE.U32 R12, R10, R106, R20 ;  /* 0x0000006a0a0c7225 */ /* 0x000fc800078e0014 */
[----:B------:R-:W-:Y:S01]  /*a5200*/  IMAD.HI.U32 R21, R0, R36, R26 ;  /* 0x0000002400157227 */ /* 0x000fe200078e001a */
[----:B------:R-:W-:Y:S02]  /*a5210*/  IADD3 R27, PT, PT, R7, R43, RZ ;  /* 0x0000002b071b7210 */ /* 0x000fe40007ffe0ff */
[----:B------:R-:W-:Y:S01]  /*a5220*/  IADD3 R20, P5, PT, R45, R12, RZ ;  /* 0x0000000c2d147210 */ /* 0x000fe20007fbe0ff */
        /* <DEDUP_REMOVED lines=8> */
[----:B------:R-:W-:Y:S01]  /*a52b0*/  IMAD.X R47, RZ, RZ, RZ, P6 ;  /* 0x000000ffff2f7224 */ /* 0x000fe200030e06ff */
[----:B------:R-:W-:Y:S01]  /*a52c0*/  IADD3 R41, PT, PT, R4, R31, RZ ;  /* 0x0000001f04297210 */ /* 0x000fe20007ffe0ff */
[----:B------:R-:W-:Y:S01]  /*a52d0*/  IMAD.X R27, RZ, RZ, RZ, P2 ;  /* 0x000000ffff1b7224 */ /* 0x000fe200010e06ff */
[----:B------:R-:W-:Y:S01]  /*a52e0*/  IADD3 R42, P6, PT, R43, R30, RZ ;  /* 0x0000001e2b2a7210 */ /* 0x000fe20007fde0ff */
[----:B------:R-:W-:Y:S01]  /*a52f0*/  IMAD.WIDE.U32 R28, R17, R24, R28 ;  /* 0x00000018111c7225 */ /* 0x000fe200078e001c */
[----:B------:R-:W-:-:S03]  /*a5300*/  IADD3 R47, P4, PT, R47, R32, RZ ;  /* 0x000000202f2f7210 */ /* 0x000fc60007f9e0ff */
        /* <DEDUP_REMOVED lines=38> */
[----:B------:R-:W-:Y:S01]  /*a5570*/  IADD3 R4, P2, PT, R11, R12, RZ ;  /* 0x0000000c0b047210 */ /* 0x000fe20007f5e0ff */
[----:B------:R-:W-:Y:S01]  /*a5580*/  IMAD.WIDE.U32 R26, R17, R22, R26 ;  /* 0x00000016111a7225 */ /* 0x000fe200078e001a */
[----:B------:R-:W-:Y:S02]  /*a5590*/  IADD3 R40, P5, PT, R15, R30, RZ ;  /* 0x0000001e0f287210 */ /* 0x000fe40007fbe0ff */
[----:B------:R-:W-:Y:S01]  /*a55a0*/  IADD3.X R11, PT, PT, RZ, RZ, RZ, P4, !PT ;  /* 0x000000ffff0b7210 */ /* 0x000fe200027fe4ff */
[----:B------:R-:W-:Y:S02]  /*a55b0*/  IMAD.IADD R33, R6, 0x1, R31 ;  /* 0x0000000106217824 */ /* 0x000fe400078e021f */
[----:B------:R-:W-:-:S02]  /*a55c0*/  IMAD.IADD R31, R9, 0x1, R27 ;  /* 0x00000001091f7824 */ /* 0x000fc400078e021b */
[----:B------:R-:W-:Y:S01]  /*a55d0*/  IMAD.X R41, RZ, RZ, RZ, P5 ;  /* 0x000000ffff297224 */ /* 0x000fe200028e06ff */
[----:B------:R-:W-:Y:S01]  /*a55e0*/  IADD3 R32, P6, PT, R33, R26, RZ ;  /* 0x0000001a21207210 */ /* 0x000fe20007fde0ff */
[----:B------:R-:W-:Y:S01]  /*a55f0*/  IMAD.IADD R13, R38, 0x1, R13 ;  /* 0x00000001260d7824 */ /* 0x000fe200078e020d */
[----:B------:R-:W-:Y:S01]  /*a5600*/  IADD3 R30, P4, PT, R31, R4, RZ ;  /* 0x000000041f1e7210 */ /* 0x000fe20007f9e0ff */
[----:B------:R-:W-:Y:S01]  /*a5610*/  IMAD.WIDE.U32 R26, R0, R35, R40 ;  /* 0x00000023001a7225 */ /* 0x000fe200078e0028 */
[----:B------:R-:W-:Y:S02]  /*a5620*/  IADD3 R4, P5, PT, R11, R16, RZ ;  /* 0x000000100b047210 */ /* 0x000fe40007fbe0ff */
[----:B------:R-:W-:Y:S01]  /*a5630*/  IADD3.X R31, PT, PT, RZ, RZ, RZ, P4, !PT ;  /* 0x000000ffff1f7210 */ /* 0x000fe200027fe4ff */
[----:B------:R-:W-:Y:S02]  /*a5640*/  IMAD.X R33, RZ, RZ, RZ, P6 ;  /* 0x000000ffff217224 */ /* 0x000fe400030e06ff */
[----:B------:R-:W-:-:S02]  /*a5650*/  IMAD.X R11, RZ, RZ, RZ, P3 ;  /* 0x000000ffff0b7224 */ /* 0x000fc400018e06ff */
[----:B------:R-:W-:-:S03]  /*a5660*/  IMAD.WIDE.U32 R32, R14, R25, R32 ;  /* 0x000000190e207225 */ /* 0x000fc600078e0020 */
[----:B------:R-:W-:Y:S01]  /*a5670*/  IADD3 R11, P3, PT, R11, R4, RZ ;  /* 0x000000040b0b7210 */ /* 0x000fe20007f7e0ff */
[----:B------:R-:W-:-:S04]  /*a5680*/  IMAD.WIDE.U32 R16, R17, R23, R30 ;  /* 0x0000001711107225 */ /* 0x000fc800078e001e */
[----:B------:R-:W-:Y:S01]  /*a5690*/  IMAD.IADD R39, R5, 0x1, R27 ;  /* 0x0000000105277824 */ /* 0x000fe200078e021b */
[----:B------:R-:W-:Y:S01]  /*a56a0*/  IADD3 R5, PT, PT, R7, R33, RZ ;  /* 0x0000002107057210 */ /* 0x000fe20007ffe0ff */
[----:B------:R-:W-:Y:S01]  /*a56b0*/  IMAD.X R30, RZ, RZ, RZ, P2 ;  /* 0x000000ffff1e7224 */ /* 0x000fe200010e06ff */
[----:B------:R-:W-:Y:S01]  /*a56c0*/  IADD3 R12, P2, PT, R29, R13, RZ ;  /* 0x0000000d1d0c7210 */ /* 0x000fe20007f5e0ff */
[----:B------:R-:W-:Y:S01]  /*a56d0*/  IMAD.MOV.U32 R31, RZ, RZ, R26 ;  /* 0x000000ffff1f7224 */ /* 0x000fe200078e001a */
[----:B------:R-:W-:Y:S02]  /*a56e0*/  IADD3 R4, P6, PT, R39, R32, RZ ;  /* 0x0000002027047210 */ /* 0x000fe40007fde0ff */
[----:B------:R-:W-:Y:S02]  /*a56f0*/  IADD3 R28, P4, PT, R5, R16, RZ ;  /* 0x00000010051c7210 */ /* 0x000fe40007f9e0ff */
[----:B------:R-:W-:Y:S02]  /*a5700*/  IADD3.X R5, PT, PT, RZ, RZ, RZ, P6, !PT ;  /* 0x000000ffff057210 */ /* 0x000fe400037fe4ff */
[----:B------:R-:W-:Y:S01]  /*a5710*/  IADD3.X R13, PT, PT, RZ, RZ, RZ, P2, !PT ;  /* 0x000000ffff0d7210 */ /* 0x000fe200017fe4ff */
[----:B------:R-:W-:Y:S01]  /*a5720*/  IMAD.X R29, RZ, RZ, RZ, P4 ;  /* 0x000000ffff1d7224 */ /* 0x000fe200020e06ff */
[----:B------:R-:W-:Y:S01]  /*a5730*/  IADD3 R30, P4, PT, R30, R11, RZ ;  /* 0x0000000b1e1e7210 */ /* 0x000fe20007f9e0ff */
[----:B------:R-:W-:Y:S01]  /*a5740*/  IMAD.IADD R11, R19, 0x1, R17 ;  /* 0x00000001130b7824 */ /* 0x000fe200078e0211 */
[----:B------:R-:W-:Y:S01]  /*a5750*/  MOV R33, R2 ;  /* 0x0000000200217202 */ /* 0x000fe20000000f00 */
[----:B------:R-:W-:-:S04]  /*a5760*/  IMAD.WIDE.U32 R4, R0, R24, R4 ;  /* 0x0000001800047225 */ /* 0x000fc800078e0004 */
[----:B------:R-:W-:Y:S01]  /*a5770*/  IMAD.WIDE.U32 R16, R14, R22, R28 ;  /* 0x000000160e107225 */ /* 0x000fe200078e001c */
[----:B------:R-:W-:Y:S02]  /*a5780*/  IADD3 R28, P2, PT, R11, R30, RZ ;  /* 0x0000001e0b1c7210 */ /* 0x000fe40007f5e0ff */
[----:B------:R-:W-:Y:S01]  /*a5790*/  IADD3.X R11, PT, PT, RZ, RZ, RZ, P1, !PT ;  /* 0x000000ffff0b7210 */ /* 0x000fe20000ffe4ff */
        /* <DEDUP_REMOVED lines=8> */
[----:B------:R-:W-:-:S02]  /*a5820*/  IMAD.X R11, RZ, RZ, RZ, P6 ;  /* 0x000000ffff0b7224 */ /* 0x000fc400030e06ff */
[----:B------:R-:W-:Y:S01]  /*a5830*/  IMAD.X R12, RZ, RZ, RZ, P4 ;  /* 0x000000ffff0c7224 */ /* 0x000fe200020e06ff */
        /* <DEDUP_REMOVED lines=9> */
[----:B------:R-:W-:Y:S01]  /*a58d0*/  IADD3 R6, P6, PT, R28, R16, RZ ;  /* 0x000000101c067210 */ /* 0x000fe20007fde0ff */
[----:B------:R-:W-:Y:S01]  /*a58e0*/  IMAD.X R14, RZ, RZ, RZ, P0 ;  /* 0x000000ffff0e7224 */ /* 0x000fe200000e06ff */
[----:B------:R-:W-:Y:S01]  /*a58f0*/  IADD3 R12, P4, PT, R12, R7, RZ ;  /* 0x000000070c0c7210 */ /* 0x000fe20007f9e0ff */
[----:B------:R-:W-:Y:S01]  /*a5900*/  IMAD.X R16, RZ, RZ, RZ, P1 ;  /* 0x000000ffff107224 */ /* 0x000fe200008e06ff */
[----:B------:R-:W-:Y:S02]  /*a5910*/  IADD3.X R7, PT, PT, RZ, RZ, RZ, P6, !PT ;  /* 0x000000ffff077210 */ /* 0x000fe400037fe4ff */
[----:B------:R-:W-:Y:S01]  /*a5920*/  IADD3 R29, P2, PT, R29, R12, RZ ;  /* 0x0000000c1d1d7210 */ /* 0x000fe20007f5e0ff */
[----:B------:R-:W-:Y:S02]  /*a5930*/  IMAD.IADD R12, R19, 0x1, R17 ;  /* 0x00000001130c7824 */ /* 0x000fe400078e0211 */
[----:B------:R-:W-:-:S03]  /*a5940*/  IMAD.WIDE.U32 R6, R0, R22, R6 ;  /* 0x0000001600067225 */ /* 0x000fc600078e0006 */
[----:B------:R-:W-:Y:S01]  /*a5950*/  IADD3 R12, P0, PT, R12, R29, RZ ;  /* 0x0000001d0c0c7210 */ /* 0x000fe20007f1e0ff */
[----:B------:R-:W-:Y:S01]  /*a5960*/  IMAD.IADD R17, R9, 0x1, R7 ;  /* 0x0000000109117824 */ /* 0x000fe200078e0207 */
[----:B------:R-:W-:-:S04]  /*a5970*/  IADD3.X R29, PT, PT, RZ, RZ, RZ, P5, !PT ;  /* 0x000000ffff1d7210 */ /* 0x000fc80002ffe4ff */
        /* <DEDUP_REMOVED lines=11> */
[----:B------:R-:W-:Y:S01]  /*a5a30*/  IMAD.IADD R40, R19, 0x1, R13 ;  /* 0x0000000113287824 */ /* 0x000fe200078e020d */
[----:B------:R-:W-:Y:S01]  /*a5a40*/  MOV R19, R10 ;  /* 0x0000000a00137202 */ /* 0x000fe20000000f00 */
[----:B------:R-:W-:Y:S02]  /*a5a50*/  IMAD.MOV.U32 R16, RZ, RZ, R6 ;  /* 0x000000ffff107224 */ /* 0x000fe400078e0006 */
[----:B------:R-:W-:Y:S01]  /*a5a60*/  IMAD.MOV.U32 R14, RZ, RZ, R12 ;  /* 0x000000ffff0e7224 */ /* 0x000fe200078e000c */
        /* <DEDUP_REMOVED lines=32> */
.L_x_306:
        /* <DEDUP_REMOVED lines=22> */
.L_x_307:
[----:B------:R-:W-:Y:S01]  /*a5dd0*/  SHF.L.U64.HI R10, R14, 0x1, R15 ;  /* 0x000000010e0a7819 */ /* 0x000fe2000001020f */
[----:B------:R-:W-:Y:S01]  /*a5de0*/  IMAD.MOV.U32 R11, RZ, RZ, RZ ;  /* 0x000000ffff0b7224 */ /* 0x000fe200078e00ff */
[C---:B------:R-:W-:Y:S01]  /*a5df0*/  SHF.L.U64.HI R4, R33.reuse, 0x1, R38 ;  /* 0x0000000121047819 */ /* 0x040fe20000010226 */
[----:B------:R-:W-:Y:S01]  /*a5e00*/  IMAD.SHL.U32 R5, R33, 0x2, RZ ;  /* 0x0000000221057824 */ /* 0x000fe200078e00ff */
[----:B------:R-:W-:Y:S01]  /*a5e10*/  LOP3.LUT R10, R10, 0x1, RZ, 0xc0, !PT ;  /* 0x000000010a0a7812 */ /* 0x000fe200078ec0ff */
[----:B------:R-:W-:Y:S01]  /*a5e20*/  IMAD.SHL.U32 R6, R29, 0x2, RZ ;  /* 0x000000021d067824 */ /* 0x000fe200078e00ff */
[----:B------:R-:W-:Y:S02]  /*a5e30*/  SHF.L.U32 R3, R31, 0x1, RZ ;  /* 0x000000011f037819 */ /* 0x000fe400000006ff */
[----:B------:R-:W-:Y:S01]  /*a5e40*/  SHF.R.U32.HI R2, RZ, 0x1f, R9 ;  /* 0x0000001fff027819 */ /* 0x000fe20000011609 */
[----:B------:R-:W-:Y:S01]  /*a5e50*/  IMAD.WIDE.U32 R10, R0, 0x2, R10 ;  /* 0x00000002000a7825 */ /* 0x000fe200078e000a */
[----:B------:R-:W-:-:S02]  /*a5e60*/  LOP3.LUT R4, R4, 0x1, RZ, 0xc0, !PT ;  /* 0x0000000104047812 */ /* 0x000fc400078ec0ff */
[----:B------:R-:W-:Y:S01]  /*a5e70*/  LOP3.LUT R12, R2, 0xfffffffe, R5, 0xf8, !PT ;  /* 0xfffffffe020c7812 */ /* 0x000fe200078ef805 */
[----:B------:R-:W-:Y:S01]  /*a5e80*/  IMAD.SHL.U32 R2, R16, 0x2, RZ ;  /* 0x0000000210027824 */ /* 0x000fe200078e00ff */
[----:B------:R-:W-:Y:S01]  /*a5e90*/  ISETP.LE.U32.AND P0, PT, R10, R23, PT ;  /* 0x000000170a00720c */ /* 0x000fe20003f03070 */
[----:B------:R-:W-:Y:S01]  /*a5ea0*/  IMAD.SHL.U32 R0, R14, 0x2, RZ ;  /* 0x000000020e007824 */ /* 0x000fe200078e00ff */
[----:B------:R-:W-:Y:S02]  /*a5eb0*/  ISETP.GT.U32.AND P1, PT, R10, -0x1, PT ;  /* 0xffffffff0a00780c */ /* 0x000fe40003f24070 */
[----:B------:R-:W-:Y:S02]  /*a5ec0*/  LOP3.LUT R15, R4, 0xfffffffe, R3, 0xf8, !PT ;  /* 0xfffffffe040f7812 */ /* 0x000fe400078ef803 */
[----:B------:R-:W-:Y:S02]  /*a5ed0*/  ISETP.GT.U32.OR.EX P0, PT, R11, RZ, !P0, P1 ;  /* 0x000000ff0b00720c */ /* 0x000fe40004704510 */
[----:B------:R-:W-:-:S02]  /*a5ee0*/  SHF.L.U64.HI R13, R31, 0x1, R32 ;  /* 0x000000011f0d7819 */ /* 0x000fc40000010220 */
[----:B------:R-:W-:Y:S02]  /*a5ef0*/  SHF.L.U64.HI R7, R29, 0x1, R30 ;  /* 0x000000011d077819 */ /* 0x000fe4000001021e */
[C---:B------:R-:W-:Y:S02]  /*a5f00*/  SHF.L.U64.HI R5, R19.reuse, 0x1, R28 ;  /* 0x0000000113057819 */ /* 0x040fe4000001021c */
[----:B------:R-:W-:Y:S02]  /*a5f10*/  SHF.L.U64.HI R3, R16, 0x1, R17 ;  /* 0x0000000110037819 */ /* 0x000fe40000010211 */
[----:B------:R-:W-:Y:S02]  /*a5f20*/  SHF.L.U32 R4, R19, 0x1, RZ ;  /* 0x0000000113047819 */ /* 0x000fe400000006ff */
[----:B------:R-:W-:Y:S02]  /*a5f30*/  LOP3.LUT R13, R13, 0x1, RZ, 0xc0, !PT ;  /* 0x000000010d0d7812 */ /* 0x000fe400078ec0ff */
[----:B------:R-:W-:-:S02]  /*a5f40*/  LOP3.LUT R7, R7, 0x1, RZ, 0xc0, !PT ;  /* 0x0000000107077812 */ /* 0x000fc400078ec0ff */
[----:B------:R-:W-:Y:S02]  /*a5f50*/  LOP3.LUT R5, R5, 0x1, RZ, 0xc0, !PT ;  /* 0x0000000105057812 */ /* 0x000fe400078ec0ff */
[----:B------:R-:W-:Y:S02]  /*a5f60*/  LOP3.LUT R3, R3, 0x1, RZ, 0xc0, !PT ;  /* 0x0000000103037812 */ /* 0x000fe400078ec0ff */
[----:B------:R-:W-:Y:S02]  /*a5f70*/  LOP3.LUT R13, R13, 0xfffffffe, R6, 0xf8, !PT ;  /* 0xfffffffe0d0d7812 */ /* 0x000fe400078ef806 */
[----:B------:R-:W-:Y:S02]  /*a5f80*/  LOP3.LUT R14, R7, 0xfffffffe, R4, 0xf8, !PT ;  /* 0xfffffffe070e7812 */ /* 0x000fe400078ef804 */
[----:B------:R-:W-:Y:S02]  /*a5f90*/  LOP3.LUT R16, R5, 0xfffffffe, R2, 0xf8, !PT ;  /* 0xfffffffe05107812 */ /* 0x000fe400078ef802 */
[----:B------:R-:W-:-:S02]  /*a5fa0*/  LOP3.LUT R17, R3, 0xfffffffe, R0, 0xf8, !PT ;  /* 0xfffffffe03117812 */ /* 0x000fc400078ef800 */
[----:B------:R-:W-:Y:S01]  /*a5fb0*/  SHF.L.U32 R9, R9, 0x1, RZ ;  /* 0x0000000109097819 */ /* 0x000fe200000006ff */
[----:B------:R-:W-:Y:S06]  /*a5fc0*/  @P0 BRA `(.L_x_308) ;  /* 0x0000000000840947 */ /* 0x000fec0003800000 */
[----:B------:R-:W-:Y:S01]  /*a5fd0*/  IMAD.MOV.U32 R0, RZ, RZ, R10 ;  /* 0x000000ffff007224 */ /* 0x000fe200078e000a */
        /* <DEDUP_REMOVED lines=32> */
.L_x_308:
        /* <DEDUP_REMOVED lines=23> */
.L_x_159:
[C---:B------:R-:W-:Y:S02]  /*a6350*/  ISETP.GT.AND P0, PT, R8.reuse, RZ, PT ;  /* 0x000000ff0800720c */ /* 0x040fe40003f04270 */
[----:B------:R-:W-:-:S11]  /*a6360*/  IADD3 R8, PT, PT, R8, -0x1, RZ ;  /* 0xffffffff08087810 */ /* 0x000fd60007ffe0ff */
[----:B------:R-:W-:Y:S05]  /*a6370*/  @P0 BRA `(.L_x_309) ;  /* 0xfffff5b400480947 */ /* 0x000fea000383ffff */
[----:B------:R-:W-:-:S11]  /*a6380*/  UISETP.EQ.AND UP0, UPT, UR5, URZ, UPT ;  /* 0x000000ff0500728c */ /* 0x000fd6000bf02270 */
.L_x_71:
[----:B------:R-:W-:Y:S05]  /*a6390*/  BRA.U !UP0, `(.L_x_310) ;  /* 0x0000014908ac7547 */ /* 0x000fea000b800000 */
[----:B------:R-:W-:-:S04]  /*a63a0*/  LOP3.LUT R0, R55, R57, R58, 0xfe, !PT ;  /* 0x0000003937007212 */ /* 0x000fc800078efe3a */
[----:B------:R-:W-:-:S04]  /*a63b0*/  LOP3.LUT R0, R53, R0, R56, 0xfe, !PT ;  /* 0x0000000035007212 */ /* 0x000fc800078efe38 */
[----:B------:R-:W-:-:S04]  /*a63c0*/  LOP3.LUT R3, R51, R0, R54, 0xfe, !PT ;  /* 0x0000000033037212 */ /* 0x000fc800078efe36 */
[----:B------:R-:W-:-:S13]  /*a63d0*/  LOP3.LUT P0, RZ, R3, R52, RZ, 0xfc, !PT ;  /* 0x0000003403ff7212 */ /* 0x000fda000780fcff */
[----:B------:R-:W-:Y:S05]  /*a63e0*/  @!P0 BRA `(.L_x_310) ;  /* 0x0000014800988947 */ /* 0x000fea0003800000 */
[----:B---3--:R-:W2:Y:S01]  /*a63f0*/  LDCU UR11, c[0x3][0xe0] ;  /* 0x00c01c00ff0b77ac */ /* 0x008ea20008000800 */
[----:B------:R-:W-:Y:S01]  /*a6400*/  IMAD.MOV.U32 R2, RZ, RZ, R57 ;  /* 0x000000ffff027224 */ /* 0x000fe200078e0039 */
[----:B------:R-:W3:Y:S01]  /*a6410*/  LDC.64 R20, c[0x3][0x10] ;  /* 0x00c00400ff147b82 */ /* 0x000ee20000000a00 */
[----:B------:R-:W-:Y:S01]  /*a6420*/  IMAD.MOV.U32 R3, RZ, RZ, RZ ;  /* 0x000000ffff037224 */ /* 0x000fe200078e00ff */
[----:B------:R-:W4:Y:S01]  /*a6430*/  LDCU.128 UR12, c[0x3][URZ] ;  /* 0x00c00000ff0c77ac */ /* 0x000f220008000c00 */
[----:B------:R-:W-:-:S05]  /*a6440*/  IMAD.MOV.U32 R9, RZ, RZ, RZ ;  /* 0x000000ffff097224 */ /* 0x000fca00078e00ff */
[----:B------:R-:W0:Y:S01]  /*a6450*/  LDC.64 R22, c[0x3][0x18] ;  /* 0x00c00600ff167b82 */ /* 0x000e220000000a00 */
[----:B--2---:R-:W-:-:S04]  /*a6460*/  IMAD R17, R57, UR11, RZ ;  /* 0x0000000b39117c24 */ /* 0x004fc8000f8e02ff */
[----:B----4-:R-:W-:-:S04]  /*a6470*/  IMAD.HI.U32 R3, R17, UR12, R2 ;  /* 0x0000000c11037c27 */ /* 0x010fc8000f8e0002 */
[----:B------:R-:W-:Y:S01]  /*a6480*/  IMAD.U32 R5, RZ, RZ, UR14 ;  /* 0x0000000eff057e24 */ /* 0x000fe2000f8e00ff */
[----:B------:R-:W-:-:S04]  /*a6490*/  IADD3 R2, P0, PT, R3, R58, RZ ;  /* 0x0000003a03027210 */ /* 0x000fc80007f1e0ff */
[----:B------:R-:W-:-:S03]  /*a64a0*/  IADD3.X R3, PT, PT, RZ, RZ, RZ, P0, !PT ;  /* 0x000000ffff037210 */ /* 0x000fc600007fe4ff */
[----:B------:R-:W-:-:S04]  /*a64b0*/  IMAD.WIDE.U32 R2, R17, UR13, R2 ;  /* 0x0000000d11027c25 */ /* 0x000fc8000f8e0002 */
[----:B------:R-:W-:Y:S01]  /*a64c0*/  IMAD R19, R2, UR11, RZ ;  /* 0x0000000b02137c24 */ /* 0x000fe2000f8e02ff */
[----:B------:R-:W-:Y:S02]  /*a64d0*/  IADD3 R6, P0, PT, R3, R55, RZ ;  /* 0x0000003703067210 */ /* 0x000fe40007f1e0ff */
[----:B------:R-:W-:-:S03]  /*a64e0*/  MOV R8, R2 ;  /* 0x0000000200087202 */ /* 0x000fc60000000f00 */
[----:B------:R-:W-:Y:S02]  /*a64f0*/  IMAD.X R7, RZ, RZ, RZ, P0 ;  /* 0x000000ffff077224 */ /* 0x000fe400000e06ff */
[----:B------:R-:W-:-:S04]  /*a6500*/  IMAD.HI.U32 R9, R19, UR12, R8 ;  /* 0x0000000c13097c27 */ /* 0x000fc8000f8e0008 */
[----:B------:R-:W-:-:S04]  /*a6510*/  IMAD.WIDE.U32 R2, R17, R5, R6 ;  /* 0x0000000511027225 */ /* 0x000fc800078e0006 */
[----:B------:R-:W-:Y:S01]  /*a6520*/  IMAD.U32 R7, RZ, RZ, UR15 ;  /* 0x0000000fff077e24 */ /* 0x000fe2000f8e00ff */
[----:B------:R-:W-:Y:S02]  /*a6530*/  IADD3 R56, P0, PT, R3, R56, RZ ;  /* 0x0000003803387210 */ /* 0x000fe40007f1e0ff */
[----:B------:R-:W-:-:S03]  /*a6540*/  IADD3 R8, P1, PT, R2, R9, RZ ;  /* 0x0000000902087210 */ /* 0x000fc60007f3e0ff */
[----:B------:R-:W-:Y:S01]  /*a6550*/  IMAD.X R57, RZ, RZ, RZ, P0 ;  /* 0x000000ffff397224 */ /* 0x000fe200000e06ff */
[----:B------:R-:W-:Y:S01]  /*a6560*/  IADD3.X R9, PT, PT, RZ, RZ, RZ, P1, !PT ;  /* 0x000000ffff097210 */ /* 0x000fe20000ffe4ff */
[----:B------:R-:W-:-:S04]  /*a6570*/  IMAD.WIDE.U32 R2, R17, R7, R56 ;  /* 0x0000000711027225 */ /* 0x000fc800078e0038 */
[----:B------:R-:W-:Y:S01]  /*a6580*/  IMAD.WIDE.U32 R8, R19, UR13, R8 ;  /* 0x0000000d13087c25 */ /* 0x000fe2000f8e0008 */
[----:B------:R-:W-:-:S03]  /*a6590*/  IADD3 R10, P0, PT, R3, R53, RZ ;  /* 0x00000035030a7210 */ /* 0x000fc60007f1e0ff */
[----:B------:R-:W-:Y:S01]  /*a65a0*/  IMAD R27, R8, UR11, RZ ;  /* 0x0000000b081b7c24 */ /* 0x000fe2000f8e02ff */
[----:B------:R-:W-:Y:S01]  /*a65b0*/  IADD3 R2, P1, PT, R2, R9, RZ ;  /* 0x0000000902027210 */ /* 0x000fe20007f3e0ff */
[----:B------:R-:W-:Y:S02]  /*a65c0*/  IMAD.MOV.U32 R9, RZ, RZ, RZ ;  /* 0x000000ffff097224 */ /* 0x000fe400078e00ff */
[----:B------:R-:W-:Y:S01]  /*a65d0*/  IMAD.X R11, RZ, RZ, RZ, P0 ;  /* 0x000000ffff0b7224 */ /* 0x000fe200000e06ff */
[----:B------:R-:W-:Y:S01]  /*a65e0*/  IADD3.X R3, PT, PT, RZ, RZ, RZ, P1, !PT ;  /* 0x000000ffff037210 */ /* 0x000fe20000ffe4ff */
[----:B------:R-:W-:-:S04]  /*a65f0*/  IMAD.HI.U32 R13, R27, UR12, R8 ;  /* 0x0000000c1b0d7c27 */ /* 0x000fc8000f8e0008 */
[----:B------:R-:W-:-:S04]  /*a6600*/  IMAD.WIDE.U32 R8, R19, R5, R2 ;  /* 0x0000000513087225 */ /* 0x000fc800078e0002 */
[----:B---3--:R-:W-:Y:S01]  /*a6610*/  IMAD.WIDE.U32 R2, R17, R20, R10 ;  /* 0x0000001411027225 */ /* 0x008fe200078e000a */
[----:B------:R-:W-:Y:S02]  /*a6620*/  IADD3 R10, P2, PT, R8, R13, RZ ;  /* 0x0000000d080a7210 */ /* 0x000fe40007f5e0ff */
[----:B------:R-:W-:-:S03]  /*a6630*/  IADD3 R8, P1, PT, R2, R9, RZ ;  /* 0x0000000902087210 */ /* 0x000fc60007f3e0ff */
[----:B------:R-:W-:Y:S01]  /*a6640*/  IMAD.X R11, RZ, RZ, RZ, P2 ;  /* 0x000000ffff0b7224 */ /* 0x000fe200010e06ff */
[----:B------:R-:W-:Y:S01]  /*a6650*/  IADD3 R54, P0, PT, R3, R54, RZ ;  /* 0x0000003603367210 */ /* 0x000fe20007f1e0ff */
[----:B------:R-:W-:-:S03]  /*a6660*/  IMAD.X R9, RZ, RZ, RZ, P1 ;  /* 0x000000ffff097224 */ /* 0x000fc600008e06ff */
[----:B------:R-:W-:Y:S01]  /*a6670*/  IADD3.X R55, PT, PT, RZ, RZ, RZ, P0, !PT ;  /* 0x000000ffff377210 */ /* 0x000fe200007fe4ff */
[----:B------:R-:W-:-:S04]  /*a6680*/  IMAD.WIDE.U32 R10, R27, UR13, R10 ;  /* 0x0000000d1b0a7c25 */ /* 0x000fc8000f8e000a */
[----:B------:R-:W-:-:S04]  /*a6690*/  IMAD.WIDE.U32 R8, R19, R7, R8 ;  /* 0x0000000713087225 */ /* 0x000fc800078e0008 */
[----:B------:R-:W-:Y:S01]  /*a66a0*/  IMAD.WIDE.U32 R2, R17, R21, R54 ;  /* 0x0000001511027225 */ /* 0x000fe200078e0036 */
[----:B------:R-:W-:-:S03]  /*a66b0*/  IADD3 R8, P2, PT, R8, R11, RZ ;  /* 0x0000000b08087210 */ /* 0x000fc60007f5e0ff */
[----:B------:R-:W-:Y:S01]  /*a66c0*/  IMAD R29, R10, UR11, RZ ;  /* 0x0000000b0a1d7c24 */ /* 0x000fe2000f8e02ff */
[----:B------:R-:W-:Y:S01]  /*a66d0*/  IADD3 R14, P1, PT, R2, R9, RZ ;  /* 0x00000009020e7210 */ /* 0x000fe20007f3e0ff */
[----:B------:R-:W-:Y:S01]  /*a66e0*/  IMAD.MOV.U32 R11, RZ, RZ, RZ ;  /* 0x000000ffff0b7224 */ /* 0x000fe200078e00ff */
[----:B------:R-:W-:Y:S01]  /*a66f0*/  IADD3 R12, P0, PT, R3, R51, RZ ;  /* 0x00000033030c7210 */ /* 0x000fe20007f1e0ff */
[----:B------:R-:W-:Y:S01]  /*a6700*/  IMAD.X R9, RZ, RZ, RZ, P2 ;  /* 0x000000ffff097224 */ /* 0x000fe200010e06ff */
[----:B------:R-:W-:Y:S01]  /*a6710*/  IADD3.X R15, PT, PT, RZ, RZ, RZ, P1, !PT ;  /* 0x000000ffff0f7210 */ /* 0x000fe20000ffe4ff */
[----:B------:R-:W-:-:S04]  /*a6720*/  IMAD.HI.U32 R25, R29, UR12, R10 ;  /* 0x0000000c1d197c27 */ /* 0x000fc8000f8e000a */
[----:B------:R-:W-:Y:S02]  /*a6730*/  IMAD.X R13, RZ, RZ, RZ, P0 ;  /* 0x000000ffff0d7224 */ /* 0x000fe400000e06ff */
[----:B------:R-:W-:-:S04]  /*a6740*/  IMAD.WIDE.U32 R10, R27, R5, R8 ;  /* 0x000000051b0a7225 */ /* 0x000fc800078e0008 */
[----:B------:R-:W-:-:S04]  /*a6750*/  IMAD.WIDE.U32 R8, R19, R20, R14 ;  /* 0x0000001413087225 */ /* 0x000fc800078e000e */
[----:B0-----:R-:W-:Y:S01]  /*a6760*/  IMAD.WIDE.U32 R2, R17, R22, R12 ;  /* 0x0000001611027225 */ /* 0x001fe200078e000c */
[----:B------:R-:W-:Y:S02]  /*a6770*/  IADD3 R12, P3, PT, R10, R25, RZ ;  /* 0x000000190a0c7210 */ /* 0x000fe40007f7e0ff */
[----:B------:R-:W-:Y:S02]  /*a6780*/  IADD3 R10, P2, PT, R8, R11, RZ ;  /* 0x0000000b080a7210 */ /* 0x000fe40007f5e0ff */
[----:B------:R-:W-:Y:S01]  /*a6790*/  IADD3 R52, P0, PT, R3, R52, RZ ;  /* 0x0000003403347210 */ /* 0x000fe20007f1e0ff */
[----:B------:R-:W-:Y:S01]  /*a67a0*/  IMAD.X R13, RZ, RZ, RZ, P3 ;  /* 0x000000ffff0d7224 */ /* 0x000fe200018e06ff */
[----:B------:R-:W-:Y:S01]  /*a67b0*/  IADD3 R8, P1, PT, R2, R9, RZ ;  /* 0x0000000902087210 */ /* 0x000fe20007f3e0ff */
[----:B------:R-:W-:Y:S01]  /*a67c0*/  IMAD.X R11, RZ, RZ, RZ, P2 ;  /* 0x000000ffff0b7224 */ /* 0x000fe200010e06ff */
[----:B------:R-:W-:Y:S01]  /*a67d0*/  IADD3.X R53, PT, PT, RZ, RZ, RZ, P0, !PT ;  /* 0x000000ffff357210 */ /* 0x000fe200007fe4ff */
[----:B------:R-:W-:Y:S01]  /*a67e0*/  IMAD.WIDE.U32 R12, R29, UR13, R12 ;  /* 0x0000000d1d0c7c25 */ /* 0x000fe2000f8e000c */
[----:B------:R-:W-:-:S03]  /*a67f0*/  IADD3.X R9, PT, PT, RZ, RZ, RZ, P1, !PT ;  /* 0x000000ffff097210 */ /* 0x000fc60000ffe4ff */
[----:B------:R-:W-:-:S04]  /*a6800*/  IMAD.WIDE.U32 R10, R27, R7, R10 ;  /* 0x000000071b0a7225 */ /* 0x000fc800078e000a */
[----:B------:R-:W-:Y:S01]  /*a6810*/  IMAD.WIDE.U32 R2, R17, R23, R52 ;  /* 0x0000001711027225 */ /* 0x000fe200078e0034 */
[----:B------:R-:W-:-:S03]  /*a6820*/  IADD3 R16, P2, PT, R10, R13, RZ ;  /* 0x0000000d0a107210 */ /* 0x000fc60007f5e0ff */
[----:B------:R-:W-:-:S04]  /*a6830*/  IMAD.WIDE.U32 R8, R19, R21, R8 ;  /* 0x0000001513087225 */ /* 0x000fc800078e0008 */
[----:B------:R-:W-:Y:S01]  /*a6840*/  IMAD R31, R12, UR11, RZ ;  /* 0x0000000b0c1f7c24 */ /* 0x000fe2000f8e02ff */
[----:B------:R-:W-:Y:S01]  /*a6850*/  IADD3 R10, P0, PT, R2, R9, RZ ;  /* 0x00000009020a7210 */ /* 0x000fe20007f1e0ff */
[----:B------:R-:W-:Y:S01]  /*a6860*/  IMAD.MOV.U32 R13, RZ, RZ, RZ ;  /* 0x000000ffff0d7224 */ /* 0x000fe200078e00ff */
[----:B------:R-:W-:Y:S01]  /*a6870*/  IADD3 R14, P1, PT, R8, R11, RZ ;  /* 0x0000000b080e7210 */ /* 0x000fe20007f3e0ff */
[----:B------:R-:W-:Y:S02]  /*a6880*/  IMAD.X R17, RZ, RZ, RZ, P2 ;  /* 0x000000ffff117224 */ /* 0x000fe400010e06ff */
[----:B------:R-:W-:Y:S01]  /*a6890*/  IMAD.X R11, RZ, RZ, RZ, P0 ;  /* 0x000000ffff0b7224 */ /* 0x000fe200000e06ff */
[----:B------:R-:W-:Y:S01]  /*a68a0*/  IADD3.X R15, PT, PT, RZ, RZ, RZ, P1, !PT ;  /* 0x000000ffff0f7210 */ /* 0x000fe20000ffe4ff */
[----:B------:R-:W-:-:S04]  /*a68b0*/  IMAD.HI.U32 R25, R31, UR12, R12 ;  /* 0x0000000c1f197c27 */ /* 0x000fc8000f8e000c */
        /* <DEDUP_REMOVED lines=12> */
[----:B------:R-:W-:-:S04]  /*a6980*/  IMAD.WIDE.U32 R8, R27, R21, R8 ;  /* 0x000000151b087225 */ /* 0x000fc800078e0008 */
[----:B------:R-:W-:Y:S01]  /*a6990*/  IMAD.WIDE.U32 R10, R29, R7, R10 ;  /* 0x000000071d0a7225 */ /* 0x000fe200078e000a */
[----:B------:R-:W-:-:S03]  /*a69a0*/  IADD3 R14, P0, PT, R2, R9, RZ ;  /* 0x00000009020e7210 */ /* 0x000fc60007f1e0ff */
[----:B------:R-:W-:Y:S01]  /*a69b0*/  IMAD.WIDE.U32 R12, R31, UR13, R12 ;  /* 0x0000000d1f0c7c25 */ /* 0x000fe2000f8e000c */
[----:B------:R-:W-:Y:S02]  /*a69c0*/  IADD3 R16, P1, PT, R8, R11, RZ ;  /* 0x0000000b08107210 */ /* 0x000fe40007f3e0ff */
[----:B------:R-:W-:Y:S01]  /*a69d0*/  IADD3.X R15, PT, PT, RZ, RZ, RZ, P0, !PT ;  /* 0x000000ffff0f7210 */ /* 0x000fe200007fe4ff */
[----:B------:R-:W-:Y:S01]  /*a69e0*/  IMAD R33, R12, UR11, RZ ;  /* 0x0000000b0c217c24 */ /* 0x000fe2000f8e02ff */
[----:B------:R-:W-:Y:S01]  /*a69f0*/  IADD3 R18, P2, PT, R10, R13, RZ ;  /* 0x0000000d0a127210 */ /* 0x000fe20007f5e0ff */
[----:B------:R-:W-:Y:S01]  /*a6a00*/  IMAD.X R17, RZ, RZ, RZ, P1 ;  /* 0x000000ffff117224 */ /* 0x000fe200008e06ff */
[----:B------:R-:W-:Y:S01]  /*a6a10*/  MOV R24, R12 ;  /* 0x0000000c00187202 */ /* 0x000fe20000000f00 */
[----:B------:R-:W-:Y:S02]  /*a6a20*/  IMAD.MOV.U32 R25, RZ, RZ, RZ ;  /* 0x000000ffff197224 */ /* 0x000fe400078e00ff */
[----:B------:R-:W-:-:S02]  /*a6a30*/  IMAD.X R19, RZ, RZ, RZ, P2 ;  /* 0x000000ffff137224 */ /* 0x000fc400010e06ff */
[----:B------:R-:W-:-:S04]  /*a6a40*/  IMAD.WIDE.U32 R8, R27, R22, R14 ;  /* 0x000000161b087225 */ /* 0x000fc800078e000e */
[----:B------:R-:W-:Y:S01]  /*a6a50*/  IMAD.WIDE.U32 R10, R29, R20, R16 ;  /* 0x000000141d0a7225 */ /* 0x000fe200078e0010 */
[----:B------:R-:W-:-:S03]  /*a6a60*/  IADD3 R2, P0, PT, R3, R9, RZ ;  /* 0x0000000903027210 */ /* 0x000fc60007f1e0ff */
[----:B------:R-:W-:Y:S01]  /*a6a70*/  IMAD.WIDE.U32 R12, R31, R5, R18 ;  /* 0x000000051f0c7225 */ /* 0x000fe200078e0012 */
[----:B------:R-:W-:-:S03]  /*a6a80*/  IADD3 R8, P1, PT, R8, R11, RZ ;  /* 0x0000000b08087210 */ /* 0x000fc60007f3e0ff */
[----:B------:R-:W-:Y:S01]  /*a6a90*/  IMAD.HI.U32 R25, R33, UR12, R24 ;  /* 0x0000000c21197c27 */ /* 0x000fe2000f8e0018 */
        /* <DEDUP_REMOVED lines=58> */
[----:B------:R-:W-:-:S04]  /*a6e40*/  IMAD.WIDE.U32 R10, R27, R7, R10 ;  /* 0x000000071b0a7225 */ /* 0x000fc800078e000a */
[----:B------:R-:W-:Y:S01]  /*a6e50*/  IMAD.WIDE.U32 R18, R29, UR13, R12 ;  /* 0x0000000d1d127c25 */ /* 0x000fe2000f8e000c */
[----:B------:R-:W-:Y:S02]  /*a6e60*/  IADD3 R12, P0, PT, R2, R9, RZ ;  /* 0x00000009020c7210 */ /* 0x000fe40007f1e0ff */
[----:B------:R-:W-:Y:S02]  /*a6e70*/  IADD3 R14, P1, PT, R8, R11, RZ ;  /* 0x0000000b080e7210 */ /* 0x000fe40007f3e0ff */
[----:B------:R-:W-:Y:S02]  /*a6e80*/  IADD3 R16, P2, PT, R10, R19, RZ ;  /* 0x000000130a107210 */ /* 0x000fe40007f5e0ff */
[----:B------:R-:W-:Y:S01]  /*a6e90*/  IADD3.X R13, PT, PT, RZ, RZ, RZ, P0, !PT ;  /* 0x000000ffff0d7210 */ /* 0x000fe200007fe4ff */
[----:B------:R-:W-:Y:S02]  /*a6ea0*/  IMAD.X R15, RZ, RZ, RZ, P1 ;  /* 0x000000ffff0f7224 */ /* 0x000fe400008e06ff */
[----:B------:R-:W-:-:S02]  /*a6eb0*/  IMAD.X R17, RZ, RZ, RZ, P2 ;  /* 0x000000ffff117224 */ /* 0x000fc400010e06ff */
[----:B------:R-:W-:-:S04]  /*a6ec0*/  IMAD.WIDE.U32 R8, R33, R22, R12 ;  /* 0x0000001621087225 */ /* 0x000fc800078e000c */
[----:B------:R-:W-:Y:S01]  /*a6ed0*/  IMAD.WIDE.U32 R10, R27, R20, R14 ;  /* 0x000000141b0a7225 */ /* 0x000fe200078e000e */
[----:B------:R-:W-:-:S03]  /*a6ee0*/  IADD3 R2, P0, PT, R3, R9, RZ ;  /* 0x0000000903027210 */ /* 0x000fc60007f1e0ff */
[----:B------:R-:W-:Y:S01]  /*a6ef0*/  IMAD.WIDE.U32 R16, R29, R5, R16 ;  /* 0x000000051d107225 */ /* 0x000fe200078e0010 */
[----:B------:R-:W-:Y:S02]  /*a6f00*/  IADD3 R8, P1, PT, R8, R11, RZ ;  /* 0x0000000b08087210 */ /* 0x000fe40007f3e0ff */
[----:B------:R-:W-:Y:S02]  /*a6f10*/  IADD3.X R3, PT, PT, RZ, RZ, RZ, P0, !PT ;  /* 0x000000ffff037210 */ /* 0x000fe400007fe4ff */
[----:B------:R-:W-:Y:S01]  /*a6f20*/  IADD3 R10, P2, PT, R10, R17, RZ ;  /* 0x000000110a0a7210 */ /* 0x000fe20007f5e0ff */
[----:B------:R-:W-:Y:S02]  /*a6f30*/  IMAD.X R9, RZ, RZ, RZ, P1 ;  /* 0x000000ffff097224 */ /* 0x000fe400008e06ff */
[----:B------:R-:W-:-:S04]  /*a6f40*/  IMAD.WIDE.U32 R2, R33, R23, R2 ;  /* 0x0000001721027225 */ /* 0x000fc800078e0002 */
[----:B------:R-:W-:Y:S02]  /*a6f50*/  IMAD.X R11, RZ, RZ, RZ, P2 ;  /* 0x000000ffff0b7224 */ /* 0x000fe400010e06ff */
[----:B------:R-:W-:-:S04]  /*a6f60*/  IMAD.WIDE.U32 R8, R27, R21, R8 ;  /* 0x000000151b087225 */ /* 0x000fc800078e0008 */
[----:B------:R-:W-:Y:S01]  /*a6f70*/  IMAD.WIDE.U32 R14, R29, R7, R10 ;  /* 0x000000071d0e7225 */ /* 0x000fe200078e000a */
[----:B------:R-:W-:-:S04]  /*a6f80*/  IADD3 R10, P0, PT, R2, R9, RZ ;  /* 0x00000009020a7210 */ /* 0x000fc80007f1e0ff */
[----:B------:R-:W-:Y:S02]  /*a6f90*/  IADD3 R12, P1, PT, R8, R15, RZ ;  /* 0x0000000f080c7210 */ /* 0x000fe40007f3e0ff */
[----:B------:R-:W-:-:S03]  /*a6fa0*/  IADD3.X R11, PT, PT, RZ, RZ, RZ, P0, !PT ;  /* 0x000000ffff0b7210 */ /* 0x000fc600007fe4ff */
[----:B------:R-:W-:Y:S02]  /*a6fb0*/  IMAD.X R13, RZ, RZ, RZ, P1 ;  /* 0x000000ffff0d7224 */ /* 0x000fe400008e06ff */
[----:B------:R-:W-:-:S04]  /*a6fc0*/  IMAD.WIDE.U32 R8, R27, R22, R10 ;  /* 0x000000161b087225 */ /* 0x000fc800078e000a */
[----:B------:R-:W-:Y:S01]  /*a6fd0*/  IMAD.WIDE.U32 R12, R29, R20, R12 ;  /* 0x000000141d0c7225 */ /* 0x000fe200078e000c */
[----:B------:R-:W-:-:S04]  /*a6fe0*/  IADD3 R2, P0, PT, R3, R9, RZ ;  /* 0x0000000903027210 */ /* 0x000fc80007f1e0ff */
[----:B------:R-:W-:Y:S01]  /*a6ff0*/  IADD3 R8, P1, PT, R8, R13, RZ ;  /* 0x0000000d08087210 */ /* 0x000fe20007f3e0ff */
[----:B------:R-:W-:-:S03]  /*a7000*/  IMAD.X R3, RZ, RZ, RZ, P0 ;  /* 0x000000ffff037224 */ /* 0x000fc600000e06ff */
[----:B------:R-:W-:Y:S01]  /*a7010*/  IADD3.X R9, PT, PT, RZ, RZ, RZ, P1, !PT ;  /* 0x000000ffff097210 */ /* 0x000fe20000ffe4ff */
[----:B------:R-:W-:-:S04]  /*a7020*/  IMAD.WIDE.U32 R2, R27, R23, R2 ;  /* 0x000000171b027225 */ /* 0x000fc800078e0002 */
[----:B------:R-:W-:-:S05]  /*a7030*/  IMAD.WIDE.U32 R10, R29, R21, R8 ;  /* 0x000000151d0a7225 */ /* 0x000fca00078e0008 */
[----:B------:R-:W-:-:S05]  /*a7040*/  IADD3 R8, P0, PT, R2, R11, RZ ;  /* 0x0000000b02087210 */ /* 0x000fca0007f1e0ff */
[----:B------:R-:W-:Y:S02]  /*a7050*/  IMAD.X R9, RZ, RZ, RZ, P0 ;  /* 0x000000ffff097224 */ /* 0x000fe400000e06ff */
[----:B------:R-:W-:-:S05]  /*a7060*/  IMAD.WIDE.U32 R8, R29, R22, R8 ;  /* 0x000000161d087225 */ /* 0x000fca00078e0008 */
[----:B------:R-:W-:-:S05]  /*a7070*/  IADD3 R2, P0, PT, R3, R9, RZ ;  /* 0x0000000903027210 */ /* 0x000fca0007f1e0ff */
[----:B------:R-:W-:Y:S02]  /*a7080*/  IMAD.X R3, RZ, RZ, RZ, P0 ;  /* 0x000000ffff037224 */ /* 0x000fe400000e06ff */
[----:B------:R-:W-:-:S05]  /*a7090*/  IMAD.WIDE.U32 R2, R29, R23, R2 ;  /* 0x000000171d027225 */ /* 0x000fca00078e0002 */
[----:B------:R-:W-:Y:S02]  /*a70a0*/  ISETP.GT.U32.AND P0, PT, R3, R23, PT ;  /* 0x000000170300720c */ /* 0x000fe40003f04070 */
[----:B------:R-:W-:-:S11]  /*a70b0*/  MOV R0, R3 ;  /* 0x0000000300007202 */ /* 0x000fd60000000f00 */
        /* <DEDUP_REMOVED lines=28> */
[----:B------:R-:W-:-:S04]  /*a7280*/  ISETP.LT.U32.AND P0, PT, R35, UR12, PT ;  /* 0x0000000c23007c0c */ /* 0x000fc8000bf01070 */
[----:B------:R-:W-:-:S04]  /*a7290*/  ISETP.LT.U32.OR P0, PT, R34, UR13, P0 ;  /* 0x0000000d22007c0c */ /* 0x000fc80008701470 */
[----:B------:R-:W-:-:S04]  /*a72a0*/  ISETP.LE.U32.AND P0, PT, R34, UR13, P0 ;  /* 0x0000000d22007c0c */ /* 0x000fc80008703070 */
[----:B------:R-:W-:-:S13]  /*a72b0*/  ISETP.LT.U32.OR P0, PT, R32, R5, P0 ;  /* 0x000000052000720c */ /* 0x000fda0000701470 */
[----:B------:R-:W-:Y:S05]  /*a72c0*/  @P0 BRA `(.L_x_312) ;  /* 0x00000000005c0947 */ /* 0x000fea0003800000 */
.L_x_311:
[----:B------:R-:W-:Y:S02]  /*a72d0*/  IADD3 R35, P0, PT, R18, -UR12, RZ ;  /* 0x8000000c12237c10 */ /* 0x000fe4000ff1e0ff */
[----:B------:R-:W-:-:S03]  /*a72e0*/  MOV R6, 0xffffffff ;  /* 0xffffffff00067802 */ /* 0x000fc60000000f00 */
[----:B------:R-:W-:-:S05]  /*a72f0*/  IMAD.X R3, RZ, RZ, -0x1, P0 ;  /* 0xffffffffff037424 */ /* 0x000fca00000e06ff */
[----:B------:R-:W-:-:S04]  /*a7300*/  SHF.R.U32.HI R3, RZ, 0x1f, R3 ;  /* 0x0000001fff037819 */ /* 0x000fc80000011603 */
[----:B------:R-:W-:-:S04]  /*a7310*/  IADD3 R34, P0, P1, R16, -UR13, -R3 ;  /* 0x8000000d10227c10 */ /* 0x000fc8000f91e803 */
        /* <DEDUP_REMOVED lines=18> */
.L_x_312:
[----:B------:R-:W-:Y:S02]  /*a7440*/  LOP3.LUT R2, R32, R35, R34, 0xfe, !PT ;  /* 0x0000002320027212 */ /* 0x000fe400078efe22 */
[----:B------:R-:W-:Y:S02]  /*a7450*/  CS2R R10, SRZ ;  /* 0x00000000000a7805 */ /* 0x000fe4000001ff00 */
[----:B------:R-:W-:Y:S02]  /*a7460*/  CS2R R12, SRZ ;  /* 0x00000000000c7805 */ /* 0x000fe4000001ff00 */
[----:B------:R-:W-:Y:S02]  /*a7470*/  CS2R R14, SRZ ;  /* 0x00000000000e7805 */ /* 0x000fe4000001ff00 */
[----:B------:R-:W-:Y:S02]  /*a7480*/  LOP3.LUT R2, R33, R2, R30, 0xfe, !PT ;  /* 0x0000000221027212 */ /* 0x000fe400078efe1e */
[----:B------:R-:W-:-:S02]  /*a7490*/  CS2R R16, SRZ ;  /* 0x0000000000107805 */ /* 0x000fc4000001ff00 */
[----:B------:R-:W-:Y:S02]  /*a74a0*/  CS2R R18, SRZ ;  /* 0x0000000000127805 */ /* 0x000fe4000001ff00 */
[----:B------:R-:W-:Y:S02]  /*a74b0*/  CS2R R24, SRZ ;  /* 0x0000000000187805 */ /* 0x000fe4000001ff00 */
[----:B------:R-:W-:Y:S02]  /*a74c0*/  LOP3.LUT R3, R31, R2, R4, 0xfe, !PT ;  /* 0x000000021f037212 */ /* 0x000fe400078efe04 */
[----:B------:R-:W-:Y:S02]  /*a74d0*/  CS2R R26, SRZ ;  /* 0x00000000001a7805 */ /* 0x000fe4000001ff00 */
[----:B------:R-:W-:Y:S02]  /*a74e0*/  CS2R R28, SRZ ;  /* 0x00000000001c7805 */ /* 0x000fe4000001ff00 */
[----:B------:R-:W-:-:S13]  /*a74f0*/  LOP3.LUT P0, RZ, R3, R0, RZ, 0xfc, !PT ;  /* 0x0000000003ff7212 */ /* 0x000fda000780fcff */
[----:B------:R-:W-:Y:S05]  /*a7500*/  @!P0 BRA `(.L_x_313) ;  /* 0x0000006c00c88947 */ /* 0x000fea0003800000 */
[----:B------:R-:W0:Y:S01]  /*a7510*/  LDC.64 R10, c[0x3][0xa0] ;  /* 0x00c02800ff0a7b82 */ /* 0x000e220000000a00 */
[----:B------:R-:W-:Y:S02]  /*a7520*/  IMAD.MOV.U32 R13, RZ, RZ, RZ ;  /* 0x000000ffff0d7224 */ /* 0x000fe400078e00ff */
[----:B------:R-:W-:Y:S02]  /*a7530*/  IMAD.MOV.U32 R15, RZ, RZ, RZ ;  /* 0x000000ffff0f7224 */ /* 0x000fe400078e00ff */
[----:B------:R-:W-:Y:S02]  /*a7540*/  IMAD.MOV.U32 R6, RZ, RZ, RZ ;  /* 0x000000ffff067224 */ /* 0x000fe400078e00ff */
[----:B------:R-:W-:Y:S01]  /*a7550*/  IMAD.MOV.U32 R27, RZ, RZ, RZ ;  /* 0x000000ffff1b7224 */ /* 0x000fe200078e00ff */
[----:B------:R-:W2:Y:S01]  /*a7560*/  LDC.64 R8, c[0x3][0xa8] ;  /* 0x00c02a00ff087b82 */ /* 0x000ea20000000a00 */
[----:B0-----:R-:W-:-:S04]  /*a7570*/  IMAD.WIDE.U32 R2, R35, R10, RZ ;  /* 0x0000000a23027225 */ /* 0x001fc800078e00ff */
[----:B------:R-:W-:Y:S02]  /*a7580*/  IMAD.MOV.U32 R12, RZ, RZ, R3 ;  /* 0x000000ffff0c7224 */ /* 0x000fe400078e0003 */
[----:B------:R-:W-:Y:S02]  /*a7590*/  HFMA2 R3, -RZ, RZ, 0, 0 ;  /* 0x00000000ff037431 */ /* 0x000fe400000001ff */
[----:B------:R-:W-:Y:S02]  /*a75a0*/  IMAD R18, R2, UR11, RZ ;  /* 0x0000000b02127c24 */ /* 0x000fe4000f8e02ff */
[----:B------:R-:W-:-:S03]  /*a75b0*/  IMAD.WIDE.U32 R12, R35, R11, R12 ;  /* 0x0000000b230c7225 */ /* 0x000fc600078e000c */
[----:B------:R-:W-:Y:S01]  /*a75c0*/  MOV R14, R12 ;  /* 0x0000000c000e7202 */ /* 0x000fe20000000f00 */
[----:B------:R-:W-:-:S04]  /*a75d0*/  IMAD.HI.U32 R37, R18, UR12, R2 ;  /* 0x0000000c12257c27 */ /* 0x000fc8000f8e0002 */
[----:B------:R-:W-:Y:S02]  /*a75e0*/  IMAD.MOV.U32 R2, RZ, RZ, R13 ;  /* 0x000000ffff027224 */ /* 0x000fe400078e000d */
[----:B------:R-:W-:-:S04]  /*a75f0*/  IMAD.WIDE.U32 R14, R34, R10, R14 ;  /* 0x0000000a220e7225 */ /* 0x000fc800078e000e */
[C---:B--2---:R-:W-:Y:S02]  /*a7600*/  IMAD.WIDE.U32 R12, R35.reuse, R8, R2 ;  /* 0x00000008230c7225 */ /* 0x044fe400078e0002 */
[----:B------:R-:W0:Y:S02]  /*a7610*/  LDC.64 R2, c[0x3][0xb0] ;  /* 0x00c02c00ff027b82 */ /* 0x000e240000000a00 */
[----:B------:R-:W-:Y:S01]  /*a7620*/  IMAD.IADD R37, R6, 0x1, R37 ;  /* 0x0000000106257824 */ /* 0x000fe200078e0225 */
[----:B------:R-:W-:Y:S01]  /*a7630*/  IADD3 R16, P0, PT, R12, R15, RZ ;  /* 0x0000000f0c107210 */ /* 0x000fe20007f1e0ff */
[----:B------:R-:W-:Y:S02]  /*a7640*/  IMAD.MOV.U32 R12, RZ, RZ, R13 ;  /* 0x000000ffff0c7224 */ /* 0x000fe400078e000d */
[----:B------:R-:W-:Y:S01]  /*a7650*/  IMAD.MOV.U32 R13, RZ, RZ, RZ ;  /* 0x000000ffff0d7224 */ /* 0x000fe200078e00ff */
[----:B------:R-:W-:Y:S02]  /*a7660*/  IADD3.X R17, PT, PT, RZ, RZ, RZ, P0, !PT ;  /* 0x000000ffff117210 */ /* 0x000fe400007fe4ff */
[----:B------:R-:W-:Y:S01]  /*a7670*/  IADD3 R36, P1, PT, R14, R37, RZ ;  /* 0x000000250e247210 */ /* 0x000fe20007f3e0ff */
[----:B------:R-:W-:-:S03]  /*a7680*/  IMAD.WIDE.U32 R12, R35, R9, R12 ;  /* 0x00000009230c7225 */ /* 0x000fc600078e000c */
[----:B------:R-:W-:Y:S01]  /*a7690*/  IADD3.X R37, PT, PT, RZ, RZ, RZ, P1, !PT ;  /* 0x000000ffff257210 */ /* 0x000fe20000ffe4ff */
[----:B------:R-:W-:-:S04]  /*a76a0*/  IMAD.WIDE.U32 R16, R34, R11, R16 ;  /* 0x0000000b22107225 */ /* 0x000fc800078e0010 */
[----:B------:R-:W-:Y:S01]  /*a76b0*/  IMAD.WIDE.U32 R36, R18, UR13, R36 ;  /* 0x0000000d12247c25 */ /* 0x000fe2000f8e0024 */
[----:B------:R-:W-:Y:S02]  /*a76c0*/  IADD3 R28, P0, PT, R12, R17, RZ ;  /* 0x000000110c1c7210 */ /* 0x000fe40007f1e0ff */
[----:B------:R-:W-:Y:S01]  /*a76d0*/  MOV R26, R16 ;  /* 0x00000010001a7202 */ /* 0x000fe20000000f00 */
[----:B------:R-:W-:Y:S02]  /*a76e0*/  IMAD.MOV.U32 R12, RZ, RZ, R13 ;  /* 0x000000ffff0c7224 */ /* 0x000fe400078e000d */
[----:B------:R-:W-:Y:S02]  /*a76f0*/  HFMA2 R13, -RZ, RZ, 0, 0 ;  /* 0x00000000ff0d7431 */ /* 0x000fe400000001ff */
[----:B------:R-:W-:Y:S02]  /*a7700*/  IMAD.MOV.U32 R14, RZ, RZ, RZ ;  /* 0x000000ffff0e7224 */ /* 0x000fe400078e00ff */
[----:B------:R-:W-:-:S02]  /*a7710*/  IMAD.X R29, RZ, RZ, RZ, P0 ;  /* 0x000000ffff1d7224 */ /* 0x000fc400000e06ff */
[----:B------:R-:W-:Y:S02]  /*a7720*/  IMAD.IADD R15, R14, 0x1, R37 ;  /* 0x000000010e0f7824 */ /* 0x000fe400078e0225 */
[----:B------:R-:W-:-:S04]  /*a7730*/  IMAD.WIDE.U32 R26, R32, R10, R26 ;  /* 0x0000000a201a7225 */ /* 0x000fc800078e001a */
[----:B------:R-:W-:Y:S01]  /*a7740*/  IMAD.WIDE.U32 R16, R34, R8, R28 ;  /* 0x0000000822107225 */ /* 0x000fe200078e001c */
[----:B------:R-:W-:-:S03]  /*a7750*/  IADD3 R28, P2, PT, R26, R15, RZ ;  /* 0x0000000f1a1c7210 */ /* 0x000fc60007f5e0ff */
[----:B------:R-:W-:Y:S02]  /*a7760*/  HFMA2 R15, -RZ, RZ, 0, 0 ;  /* 0x00000000ff0f7431 */ /* 0x000fe400000001ff */
[----:B0-----:R-:W-:Y:S01]  /*a7770*/  IMAD.WIDE.U32 R12, R35, R2, R12 ;  /* 0x00000002230c7225 */ /* 0x001fe200078e000c */
[----:B------:R-:W-:Y:S02]  /*a7780*/  IADD3 R26, P1, PT, R16, R27, RZ ;  /* 0x0000001b101a7210 */ /* 0x000fe40007f3e0ff */
[----:B------:R-:W-:Y:S01]  /*a7790*/  IADD3.X R29, PT, PT, RZ, RZ, RZ, P2, !PT ;  /* 0x000000ffff1d7210 */ /* 0x000fe200017fe4ff */
[----:B------:R-:W-:Y:S01]  /*a77a0*/  IMAD R24, R36, UR11, RZ ;  /* 0x0000000b24187c24 */ /* 0x000fe2000f8e02ff */
[----:B------:R-:W-:Y:S01]  /*a77b0*/  IADD3 R12, P0, PT, R12, R17, RZ ;  /* 0x000000110c0c7210 */ /* 0x000fe20007f1e0ff */
[----:B------:R-:W-:Y:S02]  /*a77c0*/  IMAD.MOV.U32 R37, RZ, RZ, RZ ;  /* 0x000000ffff257224 */ /* 0x000fe400078e00ff */
[----:B------:R-:W-:-:S02]  /*a77d0*/  IMAD.X R27, RZ, RZ, RZ, P1 ;  /* 0x000000ffff1b7224 */ /* 0x000fc400008e06ff */
[----:B------:R-:W-:-:S04]  /*a77e0*/  IMAD.HI.U32 R37, R24, UR12, R36 ;  /* 0x0000000c18257c27 */ /* 0x000fc8000f8e0024 */
[----:B------:R-:W-:Y:S01]  /*a77f0*/  IMAD.MOV.U32 R16, RZ, RZ, R13 ;  /* 0x000000ffff107224 */ /* 0x000fe200078e000d */
[----:B------:R-:W-:Y:S01]  /*a7800*/  IADD3 R41, PT, PT, R6, R37, RZ ;  /* 0x0000002506297210 */ /* 0x000fe20007ffe0ff */
[----:B------:R-:W-:Y:S02]  /*a7810*/  IMAD.MOV.U32 R17, RZ, RZ, RZ ;  /* 0x000000ffff117224 */ /* 0x000fe400078e00ff */
[----:B------:R-:W-:Y:S02]  /*a7820*/  IMAD.X R13, RZ, RZ, RZ, P0 ;  /* 0x000000ffff0d7224 */ /* 0x000fe400000e06ff */
[----:B------:R-:W-:-:S04]  /*a7830*/  IMAD.WIDE.U32 R26, R32, R11, R26 ;  /* 0x0000000b201a7225 */ /* 0x000fc800078e001a */
[----:B------:R-:W-:Y:S01]  /*a7840*/  IMAD.WIDE.U32 R28, R18, R5, R28 ;  /* 0x00000005121c7225 */ /* 0x000fe200078e001c */
[----:B------:R-:W-:-:S03]  /*a7850*/  MOV R36, R26 ;  /* 0x0000001a00247202 */ /* 0x000fc60000000f00 */
[----:B------:R-:W-:Y:S01]  /*a7860*/  IMAD.WIDE.U32 R16, R35, R3, R16 ;  /* 0x0000000323107225 */ /* 0x000fe200078e0010 */
[----:B------:R-:W-:-:S03]  /*a7870*/  IADD3 R40, P2, PT, R41, R28, RZ ;  /* 0x0000001c29287210 */ /* 0x000fc60007f5e0ff */
[----:B------:R-:W-:-:S04]  /*a7880*/  IMAD.WIDE.U32 R12, R34, R9, R12 ;  /* 0x00000009220c7225 */ /* 0x000fc800078e000c */
[----:B------:R-:W-:Y:S01]  /*a7890*/  IMAD.MOV.U32 R37, RZ, RZ, RZ ;  /* 0x000000ffff257224 */ /* 0x000fe200078e00ff */
[----:B------:R-:W-:Y:S01]  /*a78a0*/  IADD3 R38, P0, PT, R16, R13, RZ ;  /* 0x0000000d10267210 */ /* 0x000fe20007f1e0ff */
[----:B------:R-:W-:Y:S01]  /*a78b0*/  IMAD.IADD R43, R15, 0x1, R29 ;  /* 0x000000010f2b7824 */ /* 0x000fe200078e021d */
[----:B------:R-:W-:Y:S01]  /*a78c0*/  IADD3 R28, P1, PT, R12, R27, RZ ;  /* 0x0000001b0c1c7210 */ /* 0x000fe20007f3e0ff */
[----:B------:R-:W-:Y:S01]  /*a78d0*/  IMAD.WIDE.U32 R36, R30, R10, R36 ;  /* 0x0000000a1e247225 */ /* 0x000fe200078e0024 */
[----:B------:R-:W0:Y:S02]  /*a78e0*/  LDC.64 R12, c[0x3][0xb8] ;  /* 0x00c02e00ff0c7b82 */ /* 0x000e240000000a00 */
[----:B------:R-:W-:Y:S01]  /*a78f0*/  IADD3.X R29, PT, PT, RZ, RZ, RZ, P1, !PT ;  /* 0x000000ffff1d7210 */ /* 0x000fe20000ffe4ff */
[----:B------:R-:W-:Y:S01]  /*a7900*/  IMAD.X R39, RZ, RZ, RZ, P0 ;  /* 0x000000ffff277224 */ /* 0x000fe200000e06ff */
[----:B------:R-:W-:Y:S01]  /*a7910*/  IADD3 R42, P0, PT, R36, R43, RZ ;  /* 0x0000002b242a7210 */ /* 0x000fe20007f1e0ff */
[----:B------:R-:W-:-:S02]  /*a7920*/  IMAD.X R41, RZ, RZ, RZ, P2 ;  /* 0x000000ffff297224 */ /* 0x000fc400010e06ff */
[----:B------:R-:W-:-:S04]  /*a7930*/  IMAD.WIDE.U32 R28, R32, R8, R28 ;  /* 0x00000008201c7225 */ /* 0x000fc800078e001c */
[----:B------:R-:W-:Y:S01]  /*a7940*/  IMAD.WIDE.U32 R26, R34, R2, R38 ;  /* 0x00000002221a7225 */ /* 0x000fe200078e0026 */
[----:B------:R-:W-:-:S03]  /*a7950*/  IADD3 R36, P1, PT, R28, R37, RZ ;  /* 0x000000251c247210 */ /* 0x000fc60007f3e0ff */
[----:B------:R-:W-:-:S04]  /*a7960*/  IMAD.WIDE.U32 R38, R24, UR13, R40 ;  /* 0x0000000d18267c25 */ /* 0x000fc8000f8e0028 */
[----:B------:R-:W-:Y:S01]  /*a7970*/  IMAD.X R43, RZ, RZ, RZ, P0 ;  /* 0x000000ffff2b7224 */ /* 0x000fe200000e06ff */
[----:B------:R-:W-:Y:S01]  /*a7980*/  IADD3 R40, P0, PT, R26, R29, RZ ;  /* 0x0000001d1a287210 */ /* 0x000fe20007f1e0ff */
[----:B------:R-:W-:Y:S02]  /*a7990*/  IMAD.IADD R19, R14, 0x1, R39 ;  /* 0x000000010e137824 */ /* 0x000fe400078e0227 */
[----:B------:R-:W-:Y:S02]  /*a79a0*/  HFMA2 R39, -RZ, RZ, 0, 0 ;  /* 0x00000000ff277431 */ /* 0x000fe400000001ff */
[----:B------:R-:W-:Y:S01]  /*a79b0*/  IMAD.WIDE.U32 R28, R18, R7, R42 ;  /* 0x00000007121c7225 */ /* 0x000fe200078e002a */
[----:B------:R-:W-:-:S03]  /*a79c0*/  IADD3.X R41, PT, PT, RZ, RZ, RZ, P0, !PT ;  /* 0x000000ffff297210 */ /* 0x000fc600007fe4ff */
[----:B------:R-:W-:Y:S01]  /*a79d0*/  IMAD.X R37, RZ, RZ, RZ, P1 ;  /* 0x000000ffff257224 */ /* 0x000fe200008e06ff */
[----:B------:R-:W-:Y:S01]  /*a79e0*/  IADD3 R42, P0, PT, R19, R28, RZ ;  /* 0x0000001c132a7210 */ /* 0x000fe20007f1e0ff */
[----:B------:R-:W-:Y:S01]  /*a79f0*/  IMAD.WIDE.U32 R40, R32, R9, R40 ;  /* 0x0000000920287225 */ /* 0x000fe200078e0028 */
[----:B------:R-:W-:-:S03]  /*a7a00*/  MOV R28, R17 ;  /* 0x00000011001c7202 */ /* 0x000fc60000000f00 */
[----:B------:R-:W-:-:S04]  /*a7a10*/  IMAD.WIDE.U32 R36, R30, R11, R36 ;  /* 0x0000000b1e247225 */ /* 0x000fc800078e0024 */
[----:B------:R-:W-:Y:S02]  /*a7a20*/  IMAD.MOV.U32 R16, RZ, RZ, RZ ;  /* 0x000000ffff107224 */ /* 0x000fe400078e00ff */
[----:B------:R-:W-:Y:S02]  /*a7a30*/  IMAD R26, R38, UR11, RZ ;  /* 0x0000000b261a7c24 */ /* 0x000fe4000f8e02ff */
[----:B------:R-:W-:Y:S01]  /*a7a40*/  IMAD.X R43, RZ, RZ, RZ, P0 ;  /* 0x000000ffff2b7224 */ /* 0x000fe200000e06ff */
[----:B------:R-:W-:Y:S01]  /*a7a50*/  IADD3 R44, P0, PT, R40, R37, RZ ;  /* 0x00000025282c7210 */ /* 0x000fe20007f1e0ff */
[----:B------:R-:W-:-:S03]  /*a7a60*/  IMAD.HI.U32 R39, R26, UR12, R38 ;  /* 0x0000000c1a277c27 */ /* 0x000fc6000f8e0026 */
[----:B------:R-:W-:Y:S01]  /*a7a70*/  IADD3.X R45, PT, PT, RZ, RZ, RZ, P0, !PT ;  /* 0x000000ffff2d7210 */ /* 0x000fe200007fe4ff */
[----:B------:R-:W-:Y:S02]  /*a7a80*/  IMAD.IADD R19, R16, 0x1, R29 ;  /* 0x0000000110137824 */ /* 0x000fe400078e021d */
[----:B------:R-:W-:Y:S02]  /*a7a90*/  IMAD.MOV.U32 R29, RZ, RZ, RZ ;  /* 0x000000ffff1d7224 */ /* 0x000fe400078e00ff */
[----:B------:R-:W-:Y:S02]  /*a7aa0*/  IMAD.MOV.U32 R37, RZ, RZ, RZ ;  /* 0x000000ffff257224 */ /* 0x000fe400078e00ff */
[----:B------:R-:W-:Y:S02]  /*a7ab0*/  IMAD.IADD R49, R6, 0x1, R39 ;  /* 0x0000000106317824 */ /* 0x000fe400078e0227 */
[----:B0-----:R-:W-:-:S04]  /*a7ac0*/  IMAD.WIDE.U32 R28, R35, R12, R28 ;  /* 0x0000000c231c7225 */ /* 0x001fc800078e001c */
        /* <DEDUP_REMOVED lines=8> */
[----:B------:R-:W-:Y:S01]  /*a7b50*/  HFMA2 R39, -RZ, RZ, 0, 0 ;  /* 0x00000000ff277431 */ /* 0x000fe200000001ff */
[----:B------:R-:W-:Y:S01]  /*a7b60*/  IADD3 R46, P1, PT, R44, R37, RZ ;  /* 0x000000252c2e7210 */ /* 0x000fe20007f3e0ff */
[----:B------:R-:W-:Y:S02]  /*a7b70*/  IMAD.MOV.U32 R38, RZ, RZ, R29 ;  /* 0x000000ffff267224 */ /* 0x000fe400078e001d */
[----:B------:R-:W-:Y:S02]  /*a7b80*/  IMAD.X R49, RZ, RZ, RZ, P3 ;  /* 0x000000ffff317224 */ /* 0x000fe400018e06ff */
[----:B------:R-:W-:Y:S02]  /*a7b90*/  IMAD.X R29, RZ, RZ, RZ, P2 ;  /* 0x000000ffff1d7224 */ /* 0x000fe400010e06ff */
[----:B------:R-:W-:-:S04]  /*a7ba0*/  IMAD.WIDE.U32 R36, R34, R3, R42 ;  /* 0x0000000322247225 */ /* 0x000fc800078e002a */
[----:B------:R-:W-:Y:S02]  /*a7bb0*/  IMAD.X R47, RZ, RZ, RZ, P1 ;  /* 0x000000ffff2f7224 */ /* 0x000fe400008e06ff */
[----:B------:R-:W-:-:S04]  /*a7bc0*/  IMAD.WIDE.U32 R38, R35, R13, R38 ;  /* 0x0000000d23267225 */ /* 0x000fc800078e0026 */
[----:B------:R-:W-:Y:S01]  /*a7bd0*/  IMAD.WIDE.U32 R48, R26, UR13, R48 ;  /* 0x0000000d1a307c25 */ /* 0x000fe2000f8e0030 */
[----:B------:R-:W-:Y:S02]  /*a7be0*/  IADD3 R40, P0, PT, R38, R37, RZ ;  /* 0x0000002526287210 */ /* 0x000fe40007f1e0ff */
[----:B------:R-:W-:Y:S01]  /*a7bf0*/  MOV R37, RZ ;  /* 0x000000ff00257202 */ /* 0x000fe20000000f00 */
[----:B------:R-:W-:Y:S01]  /*a7c00*/  IMAD.WIDE.U32 R42, R18, R20, R28 ;  /* 0x00000014122a7225 */ /* 0x000fe200078e001c */
[----:B------:R-:W-:-:S03]  /*a7c10*/  IADD3 R19, PT, PT, R14, R49, RZ ;  /* 0x000000310e137210 */ /* 0x000fc60007ffe0ff */
[----:B------:R-:W-:Y:S01]  /*a7c20*/  IMAD.WIDE.U32 R46, R33, R11, R46 ;  /* 0x0000000b212e7225 */ /* 0x000fe200078e002e */
[----:B------:R-:W-:Y:S02]  /*a7c30*/  IADD3 R50, P2, PT, R51, R42, RZ ;  /* 0x0000002a33327210 */ /* 0x000fe40007f5e0ff */
[----:B------:R-:W-:Y:S01]  /*a7c40*/  IADD3 R42, P1, PT, R36, R41, RZ ;  /* 0x00000029242a7210 */ /* 0x000fe20007f3e0ff */
[----:B------:R-:W-:Y:S01]  /*a7c50*/  IMAD R28, R48, UR11, RZ ;  /* 0x0000000b301c7c24 */ /* 0x000fe2000f8e02ff */
[----:B------:R-:W-:Y:S01]  /*a7c60*/  IADD3.X R41, PT, PT, RZ, RZ, RZ, P0, !PT ;  /* 0x000000ffff297210 */ /* 0x000fe200007fe4ff */
[----:B------:R-:W-:Y:S02]  /*a7c70*/  IMAD.MOV.U32 R49, RZ, RZ, RZ ;  /* 0x000000ffff317224 */ /* 0x000fe400078e00ff */
[----:B------:R-:W-:Y:S02]  /*a7c80*/  IMAD.MOV.U32 R17, RZ, RZ, RZ ;  /* 0x000000ffff117224 */ /* 0x000fe400078e00ff */
[----:B------:R-:W-:-:S02]  /*a7c90*/  IMAD.MOV.U32 R36, RZ, RZ, R46 ;  /* 0x000000ffff247224 */ /* 0x000fc400078e002e */
[----:B------:R-:W-:-:S04]  /*a7ca0*/  IMAD.HI.U32 R53, R28, UR12, R48 ;  /* 0x0000000c1c357c27 */ /* 0x000fc8000f8e0030 */
[----:B------:R-:W-:-:S04]  /*a7cb0*/  IMAD.WIDE.U32 R36, R4, R10, R36 ;  /* 0x0000000a04247225 */ /* 0x000fc800078e0024 */
[----:B------:R-:W-:Y:S02]  /*a7cc0*/  IMAD.IADD R49, R17, 0x1, R43 ;  /* 0x0000000111317824 */ /* 0x000fe400078e022b */
[----:B------:R-:W-:Y:S02]  /*a7cd0*/  IMAD.X R43, RZ, RZ, RZ, P1 ;  /* 0x000000ffff2b7224 */ /* 0x000fe400008e06ff */
[----:B------:R-:W-:Y:S01]  /*a7ce0*/  IMAD.WIDE.U32 R40, R34, R12, R40 ;  /* 0x0000000c22287225 */ /* 0x000fe200078e0028 */
[----:B------:R-:W-:-:S03]  /*a7cf0*/  IADD3 R48, P0, PT, R36, R49, RZ ;  /* 0x0000003124307210 */ /* 0x000fc60007f1e0ff */
        /* <DEDUP_REMOVED lines=9> */
[----:B------:R-:W-:Y:S01]  /*a7d90*/  IMAD.WIDE.U32 R48, R18, R21, R48 ;  /* 0x0000001512307225 */ /* 0x000fe200078e0030 */
[----:B------:R-:W-:-:S03]  /*a7da0*/  IADD3 R42, P2, PT, R42, R45, RZ ;  /* 0x0000002d2a2a7210 */ /* 0x000fc60007f5e0ff */
[----:B------:R-:W-:Y:S01]  /*a7db0*/  IMAD.X R41, RZ, RZ, RZ, P1 ;  /* 0x000000ffff297224 */ /* 0x000fe200008e06ff */
[----:B------:R-:W-:Y:S01]  /*a7dc0*/  IADD3 R44, P3, PT, R51, R48, RZ ;  /* 0x00000030332c7210 */ /* 0x000fe20007f7e0ff */
[----:B------:R-:W-:Y:S01]  /*a7dd0*/  IMAD.MOV.U32 R19, RZ, RZ, RZ ;  /* 0x000000ffff137224 */ /* 0x000fe200078e00ff */
[----:B------:R-:W-:Y:S01]  /*a7de0*/  IADD3.X R43, PT, PT, RZ, RZ, RZ, P2, !PT ;  /* 0x000000ffff2b7210 */ /* 0x000fe200017fe4ff */
[----:B------:R-:W-:Y:S01]  /*a7df0*/  IMAD.WIDE.U32 R34, R34, R13, R38 ;  /* 0x0000000d22227225 */ /* 0x000fe200078e0026 */
[----:B------:R-:W-:-:S03]  /*a7e00*/  IADD3.X R45, PT, PT, RZ, RZ, RZ, P3, !PT ;  /* 0x000000ffff2d7210 */ /* 0x000fc60001ffe4ff */
[----:B------:R-:W-:Y:S02]  /*a7e10*/  IMAD.X R51, RZ, RZ, RZ, P4 ;  /* 0x000000ffff337224 */ /* 0x000fe400020e06ff */
[----:B------:R-:W-:-:S04]  /*a7e20*/  IMAD.WIDE.U32 R38, R32, R3, R40 ;  /* 0x0000000320267225 */ /* 0x000fc800078e0028 */
[----:B------:R-:W-:Y:S02]  /*a7e30*/  IMAD.IADD R27, R19, 0x1, R49 ;  /* 0x00000001131b7824 */ /* 0x000fe400078e0231 */
[----:B------:R-:W-:-:S04]  /*a7e40*/  IMAD.WIDE.U32 R48, R26, R5, R50 ;  /* 0x000000051a307225 */ /* 0x000fc800078e0032 */
[----:B------:R-:W-:Y:S02]  /*a7e50*/  IMAD.IADD R53, R6, 0x1, R53 ;  /* 0x0000000106357824 */ /* 0x000fe400078e0235 */
[----:B------:R-:W-:Y:S01]  /*a7e60*/  IMAD.WIDE.U32 R40, R30, R9, R42 ;  /* 0x000000091e287225 */ /* 0x000fe200078e002a */
[----:B------:R-:W-:Y:S02]  /*a7e70*/  IADD3 R42, P0, PT, R34, R39, RZ ;  /* 0x00000027222a7210 */ /* 0x000fe40007f1e0ff */
[----:B------:R-:W-:Y:S01]  /*a7e80*/  IADD3 R52, P2, PT, R53, R48, RZ ;  /* 0x0000003035347210 */ /* 0x000fe20007f5e0ff */
[----:B------:R-:W-:Y:S01]  /*a7e90*/  IMAD.IADD R49, R15, 0x1, R49 ;  /* 0x000000010f317824 */ /* 0x000fe200078e0231 */
[----:B------:R-:W-:Y:S01]  /*a7ea0*/  IADD3 R48, P1, PT, R40, R47, RZ ;  /* 0x0000002f28307210 */ /* 0x000fe20007f3e0ff */
[----:B------:R-:W-:Y:S01]  /*a7eb0*/  IMAD.WIDE.U32 R44, R24, R20, R44 ;  /* 0x00000014182c7225 */ /* 0x000fe200078e002c */
[----:B------:R-:W-:-:S03]  /*a7ec0*/  IADD3.X R53, PT, PT, RZ, RZ, RZ, P2, !PT ;  /* 0x000000ffff357210 */ /* 0x000fc600017fe4ff */
[----:B------:R-:W-:Y:S01]  /*a7ed0*/  IMAD.X R43, RZ, RZ, RZ, P0 ;  /* 0x000000ffff2b7224 */ /* 0x000fe200000e06ff */
[----:B------:R-:W-:Y:S01]  /*a7ee0*/  IADD3 R46, P0, PT, R38, R41, RZ ;  /* 0x00000029262e7210 */ /* 0x000fe20007f1e0ff */
[----:B------:R-:W-:Y:S01]  /*a7ef0*/  IMAD.WIDE.U32 R52, R28, UR13, R52 ;  /* 0x0000000d1c347c25 */ /* 0x000fe2000f8e0034 */
[----:B------:R-:W-:Y:S02]  /*a7f00*/  IADD3 R50, P2, PT, R49, R44, RZ ;  /* 0x0000002c31327210 */ /* 0x000fe40007f5e0ff */
[----:B------:R-:W-:Y:S01]  /*a7f10*/  IADD3.X R49, PT, PT, RZ, RZ, RZ, P1, !PT ;  /* 0x000000ffff317210 */ /* 0x000fe20000ffe4ff */
[----:B------:R-:W-:-:S04]  /*a7f20*/  IMAD.WIDE.U32 R38, R32, R12, R42 ;  /* 0x0000000c20267225 */ /* 0x000fc800078e002a */
[----:B------:R-:W-:Y:S01]  /*a7f30*/  IMAD.X R47, RZ, RZ, RZ, P0 ;  /* 0x000000ffff2f7224 */ /* 0x000fe200000e06ff */
[----:B------:R-:W-:Y:S01]  /*a7f40*/  IADD3 R44, P0, PT, R35, R39, RZ ;  /* 0x00000027232c7210 */ /* 0x000fe20007f1e0ff */
[----:B------:R-:W-:-:S04]  /*a7f50*/  IMAD.WIDE.U32 R42, R33, R8, R48 ;  /* 0x00000008212a7225 */ /* 0x000fc800078e0030 */
[----:B------:R-:W-:-:S04]  /*a7f60*/  IMAD.WIDE.U32 R40, R30, R2, R46 ;  /* 0x000000021e287225 */ /* 0x000fc800078e002e */
[----:B------:R-:W-:Y:S01]  /*a7f70*/  IMAD.X R51, RZ, RZ, RZ, P2 ;  /* 0x000000ffff337224 */ /* 0x000fe200010e06ff */
[----:B------:R-:W-:Y:S01]  /*a7f80*/  IADD3 R38, P1, PT, R38, R41, RZ ;  /* 0x0000002926267210 */ /* 0x000fe20007f3e0ff */
        /* <DEDUP_REMOVED lines=9> */
[----:B------:R-:W-:-:S02]  /*a8020*/  IMAD R34, R52, UR11, RZ ;  /* 0x0000000b34227c24 */ /* 0x000fc4000f8e02ff */
[----:B------:R-:W-:Y:S01]  /*a8030*/  IMAD.MOV.U32 R53, RZ, RZ, RZ ;  /* 0x000000ffff357224 */ /* 0x000fe200078e00ff */
[----:B------:R-:W-:Y:S01]  /*a8040*/  IADD3.X R51, PT, PT, RZ, RZ, RZ, P1, !PT ;  /* 0x000000ffff337210 */ /* 0x000fe20000ffe4ff */
[----:B------:R-:W-:-:S04]  /*a8050*/  IMAD.WIDE.U32 R36, R32, R13, R44 ;  /* 0x0000000d20247225 */ /* 0x000fc800078e002c */
[----:B------:R-:W-:-:S04]  /*a8060*/  IMAD.WIDE.U32 R38, R30, R3, R38 ;  /* 0x000000031e267225 */ /* 0x000fc800078e0026 */
[----:B------:R-:W-:Y:S01]  /*a8070*/  IMAD.X R49, RZ, RZ, RZ, P2 ;  /* 0x000000ffff317224 */ /* 0x000fe200010e06ff */
[----:B------:R-:W-:Y:S01]  /*a8080*/  IADD3 R40, P0, PT, R36, R39, RZ ;  /* 0x0000002724287210 */ /* 0x000fe20007f1e0ff */
[----:B------:R-:W-:-:S04]  /*a8090*/  IMAD.HI.U32 R53, R34, UR12, R52 ;  /* 0x0000000c22357c27 */ /* 0x000fc8000f8e0034 */
[----:B------:R-:W-:-:S04]  /*a80a0*/  IMAD.WIDE.U32 R42, R33, R9, R46 ;  /* 0x00000009212a7225 */ /* 0x000fc800078e002e */
[----:B------:R-:W-:Y:S01]  /*a80b0*/  IMAD.WIDE.U32 R44, R4, R11, R48 ;  /* 0x0000000b042c7225 */ /* 0x000fe200078e0030 */
[----:B------:R-:W-:-:S03]  /*a80c0*/  IADD3 R36, P1, PT, R38, R43, RZ ;  /* 0x0000002b26247210 */ /* 0x000fc60007f3e0ff */
[----:B------:R-:W-:Y:S01]  /*a80d0*/  IMAD.WIDE.U32 R46, R28, R5, R50 ;  /* 0x000000051c2e7225 */ /* 0x000fe200078e0032 */
[----:B------:R-:W-:Y:S02]  /*a80e0*/  IADD3 R38, P2, PT, R42, R45, RZ ;  /* 0x0000002d2a267210 */ /* 0x000fe40007f5e0ff */
[----:B------:R-:W-:Y:S01]  /*a80f0*/  MOV R42, R44 ;  /* 0x0000002c002a7202 */ /* 0x000fe20000000f00 */
[----:B------:R-:W-:Y:S01]  /*a8100*/  IMAD.IADD R49, R6, 0x1, R53 ;  /* 0x0000000106317824 */ /* 0x000fe200078e0235 */
[----:B------:R-:W-:Y:S01]  /*a8110*/  IADD3 R29, PT, PT, R15, R47, RZ ;  /* 0x0000002f0f1d7210 */ /* 0x000fe20007ffe0ff */
[----:B------:R-:W-:Y:S02]  /*a8120*/  IMAD.IADD R35, R16, 0x1, R41 ;  /* 0x0000000110237824 */ /* 0x000fe400078e0229 */
[----:B------:R-:W-:Y:S01]  /*a8130*/  IMAD.X R41, RZ, RZ, RZ, P0 ;  /* 0x000000ffff297224 */ /* 0x000fe200000e06ff */
[----:B------:R-:W-:Y:S01]  /*a8140*/  IADD3 R48, P3, PT, R49, R46, RZ ;  /* 0x0000002e31307210 */ /* 0x000fe20007f7e0ff */
[----:B------:R-:W-:-:S02]  /*a8150*/  IMAD.MOV.U32 R43, RZ, RZ, RZ ;  /* 0x000000ffff2b7224 */ /* 0x000fc400078e00ff */
[----:B------:R-:W-:-:S04]  /*a8160*/  IMAD.WIDE.U32 R40, R30, R12, R40 ;  /* 0x0000000c1e287225 */ /* 0x000fc800078e0028 */
[----:B------:R-:W-:Y:S01]  /*a8170*/  IMAD.X R49, RZ, RZ, RZ, P3 ;  /* 0x000000ffff317224 */ /* 0x000fe200018e06ff */
[----:B------:R-:W-:Y:S01]  /*a8180*/  IADD3 R46, P0, PT, R37, R41, RZ ;  /* 0x00000029252e7210 */ /* 0x000fe20007f1e0ff */
[----:B------:R-:W-:-:S04]  /*a8190*/  IMAD.WIDE.U32 R42, R31, R10, R42 ;  /* 0x0000000a1f2a7225 */ /* 0x000fc800078e002a */
[----:B------:R-:W-:Y:S02]  /*a81a0*/  IMAD.X R37, RZ, RZ, RZ, P1 ;  /* 0x000000ffff257224 */ /* 0x000fe400008e06ff */
[----:B------:R-:W-:Y:S02]  /*a81b0*/  IMAD.X R39, RZ, RZ, RZ, P2 ;  /* 0x000000ffff277224 */ /* 0x000fe400010e06ff */
[----:B------:R-:W-:Y:S01]  /*a81c0*/  IMAD.WIDE.U32 R44, R34, UR13, R48 ;  /* 0x0000000d222c7c25 */ /* 0x000fe2000f8e0030 */
[----:B------:R-:W-:-:S03]  /*a81d0*/  IADD3 R48, P1, PT, R42, R27, RZ ;  /* 0x0000001b2a307210 */ /* 0x000fc60007f3e0ff */
[----:B------:R-:W-:Y:S01]  /*a81e0*/  IMAD.WIDE.U32 R36, R33, R2, R36 ;  /* 0x0000000221247225 */ /* 0x000fe200078e0024 */
[----:B------:R-:W-:Y:S02]  /*a81f0*/  IADD3 R27, PT, PT, R14, R45, RZ ;  /* 0x0000002d0e1b7210 */ /* 0x000fe40007ffe0ff */
[----:B------:R-:W-:Y:S01]  /*a8200*/  IADD3.X R49, PT, PT, RZ, RZ, RZ, P1, !PT ;  /* 0x000000ffff317210 */ /* 0x000fe20000ffe4ff */
[----:B------:R-:W-:-:S04]  /*a8210*/  IMAD.WIDE.U32 R38, R4, R8, R38 ;  /* 0x0000000804267225 */ /* 0x000fc800078e0026 */
[----:B------:R-:W-:Y:S01]  /*a8220*/  IMAD R32, R44, UR11, RZ ;  /* 0x0000000b2c207c24 */ /* 0x000fe2000f8e02ff */
[----:B------:R-:W-:Y:S01]  /*a8230*/  IADD3 R42, P1, PT, R36, R39, RZ ;  /* 0x00000027242a7210 */ /* 0x000fe20007f3e0ff */
[----:B------:R-:W-:Y:S02]  /*a8240*/  IMAD.MOV.U32 R45, RZ, RZ, RZ ;  /* 0x000000ffff2d7224 */ /* 0x000fe400078e00ff */
[----:B------:R-:W-:Y:S01]  /*a8250*/  IMAD.X R47, RZ, RZ, RZ, P0 ;  /* 0x000000ffff2f7224 */ /* 0x000fe200000e06ff */
[----:B------:R-:W-:Y:S01]  /*a8260*/  IADD3 R40, P0, PT, R40, R37, RZ ;  /* 0x0000002528287210 */ /* 0x000fe20007f1e0ff */
[----:B------:R-:W-:Y:S01]  /*a8270*/  IMAD.HI.U32 R57, R32, UR12, R44 ;  /* 0x0000000c20397c27 */ /* 0x000fe2000f8e002c */
[----:B------:R-:W-:-:S03]  /*a8280*/  IADD3 R44, P2, PT, R38, R43, RZ ;  /* 0x0000002b262c7210 */ /* 0x000fc60007f5e0ff */
[----:B------:R-:W-:Y:S01]  /*a8290*/  IMAD.WIDE.U32 R36, R30, R13, R46 ;  /* 0x0000000d1e247225 */ /* 0x000fe200078e002e */
[----:B------:R-:W-:-:S03]  /*a82a0*/  IADD3.X R45, PT, PT, RZ, RZ, RZ, P2, !PT ;  /* 0x000000ffff2d7210 */ /* 0x000fc600017fe4ff */
[----:B------:R-:W-:-:S04]  /*a82b0*/  IMAD.WIDE.U32 R46, R18, R22, R48 ;  /* 0x00000016122e7225 */ /* 0x000fc800078e0030 */
        /* <DEDUP_REMOVED lines=11> */
[----:B------:R-:W-:Y:S02]  /*a8370*/  IMAD.MOV.U32 R44, RZ, RZ, R42 ;  /* 0x000000ffff2c7224 */ /* 0x000fe400078e002a */
[----:B------:R-:W-:Y:S02]  /*a8380*/  IMAD.MOV.U32 R45, RZ, RZ, RZ ;  /* 0x000000ffff2d7224 */ /* 0x000fe400078e00ff */
[----:B------:R-:W-:-:S04]  /*a8390*/  IMAD.WIDE.U32 R38, R24, R21, R52 ;  /* 0x0000001518267225 */ /* 0x000fc800078e0034 */
[----:B------:R-:W-:Y:S01]  /*a83a0*/  IMAD.IADD R55, R25, 0x1, R47 ;  /* 0x0000000119377824 */ /* 0x000fe200078e022f */
[----:B------:R-:W-:Y:S01]  /*a83b0*/  IADD3.X R47, PT, PT, RZ, RZ, RZ, P0, !PT ;  /* 0x000000ffff2f7210 */ /* 0x000fe200007fe4ff */
[----:B------:R-:W-:-:S04]  /*a83c0*/  IMAD.WIDE.U32 R44, R0, R10, R44 ;  /* 0x0000000a002c7225 */ /* 0x000fc800078e002c */
[----:B------:R-:W-:Y:S01]  /*a83d0*/  IMAD.X R49, RZ, RZ, RZ, P1 ;  /* 0x000000ffff317224 */ /* 0x000fe200008e06ff */
[----:B------:R-:W-:Y:S01]  /*a83e0*/  IADD3 R52, P1, PT, R35, R38, RZ ;  /* 0x0000002623347210 */ /* 0x000fe20007f3e0ff */
[----:B------:R-:W-:Y:S01]  /*a83f0*/  IMAD.X R51, RZ, RZ, RZ, P2 ;  /* 0x000000ffff337224 */ /* 0x000fe200010e06ff */
[----:B------:R-:W-:Y:S01]  /*a8400*/  IADD3 R35, PT, PT, R19, R39, RZ ;  /* 0x0000002713237210 */ /* 0x000fe20007ffe0ff */
[----:B------:R-:W-:Y:S01]  /*a8410*/  IMAD.WIDE.U32 R38, R33, R12, R46 ;  /* 0x0000000c21267225 */ /* 0x000fe200078e002e */
[----:B------:R-:W-:-:S03]  /*a8420*/  IADD3 R46, P2, PT, R44, R55, RZ ;  /* 0x000000372c2e7210 */ /* 0x000fc60007f5e0ff */
[----:B------:R-:W-:Y:S01]  /*a8430*/  IMAD.WIDE.U32 R40, R4, R2, R48 ;  /* 0x0000000204287225 */ /* 0x000fe200078e0030 */
[----:B------:R-:W-:-:S03]  /*a8440*/  IADD3 R36, P0, PT, R37, R39, RZ ;  /* 0x0000002725247210 */ /* 0x000fc60007f1e0ff */
        /* <DEDUP_REMOVED lines=23> */
[----:B------:R-:W-:Y:S02]  /*a85c0*/  IADD3 R38, P3, PT, R10, R39, RZ ;  /* 0x000000270a267210 */ /* 0x000fe40007f7e0ff */
        /* <DEDUP_REMOVED lines=15> */
[----:B------:R-:W-:Y:S01]  /*a86c0*/  IMAD.WIDE.U32 R40, R0, R8, R40 ;  /* 0x0000000800287225 */ /* 0x000fe200078e0028 */
[----:B------:R-:W-:Y:S02]  /*a86d0*/  IADD3 R44, P1, PT, R10, R39, RZ ;  /* 0x000000270a2c7210 */ /* 0x000fe40007f3e0ff */
[----:B------:R-:W-:Y:S01]  /*a86e0*/  IADD3.X R43, PT, PT, RZ, RZ, RZ, P0, !PT ;  /* 0x000000ffff2b7210 */ /* 0x000fe200007fe4ff */
[----:B------:R-:W-:Y:S01]  /*a86f0*/  IMAD.X R49, RZ, RZ, RZ, P2 ;  /* 0x000000ffff317224 */ /* 0x000fe200010e06ff */
[----:B------:R-:W-:Y:S01]  /*a8700*/  IADD3 R36, P3, PT, R38, R41, RZ ;  /* 0x0000002926247210 */ /* 0x000fe20007f7e0ff */
[----:B------:R-:W-:Y:S01]  /*a8710*/  IMAD.X R51, RZ, RZ, RZ, P4 ;  /* 0x000000ffff337224 */ /* 0x000fe200020e06ff */
[----:B------:R-:W-:Y:S01]  /*a8720*/  IADD3 R41, P2, PT, R40, R11, RZ ;  /* 0x0000000b28297210 */ /* 0x000fe20007f5e0ff */
[----:B------:R-:W-:-:S02]  /*a8730*/  IMAD.IADD R45, R16, 0x1, R45 ;  /* 0x00000001102d7824 */ /* 0x000fc400078e022d */
        /* <DEDUP_REMOVED lines=9> */
[----:B------:R-:W-:Y:S02]  /*a87d0*/  IMAD.X R37, RZ, RZ, RZ, P3 ;  /* 0x000000ffff257224 */ /* 0x000fe400018e06ff */
        /* <DEDUP_REMOVED lines=24> */
[----:B------:R-:W-:-:S04]  /*a8960*/  IMAD.WIDE.U32 R10, R31, R12, R10 ;  /* 0x0000000c1f0a7225 */ /* 0x000fc800078e000a */
[----:B------:R-:W-:Y:S01]  /*a8970*/  IMAD.WIDE.U32 R42, R32, UR13, R46 ;  /* 0x0000000d202a7c25 */ /* 0x000fe2000f8e002e */
[----:B------:R-:W-:Y:S02]  /*a8980*/  IADD3 R8, P4, PT, R9, R11, RZ ;  /* 0x0000000b09087210 */ /* 0x000fe40007f9e0ff */
[----:B------:R-:W-:Y:S01]  /*a8990*/  IADD3 R30, P1, PT, R10, R37, RZ ;  /* 0x000000250a1e7210 */ /* 0x000fe20007f3e0ff */
        /* <DEDUP_REMOVED lines=9> */
[----:B------:R-:W-:Y:S01]  /*a8a30*/  IMAD.X R9, RZ, RZ, RZ, P4 ;  /* 0x000000ffff097224 */ /* 0x000fe200020e06ff */
[----:B------:R-:W-:Y:S01]  /*a8a40*/  IADD3 R40, P3, PT, R27, R10, RZ ;  /* 0x0000000a1b287210 */ /* 0x000fe20007f7e0ff */
[----:B------:R-:W-:Y:S02]  /*a8a50*/  IMAD.IADD R29, R16, 0x1, R11 ;  /* 0x00000001101d7824 */ /* 0x000fe400078e020b */
[----:B------:R-:W-:Y:S01]  /*a8a60*/  IMAD.WIDE.U32 R10, R31, R13, R8 ;  /* 0x0000000d1f0a7225 */ /* 0x000fe200078e0008 */
[----:B------:R-:W-:-:S03]  /*a8a70*/  IADD3.X R41, PT, PT, RZ, RZ, RZ, P3, !PT ;  /* 0x000000ffff297210 */ /* 0x000fc60001ffe4ff */
        /* <DEDUP_REMOVED lines=8> */
[----:B------:R-:W-:Y:S01]  /*a8b00*/  IMAD.X R3, RZ, RZ, RZ, P2 ;  /* 0x000000ffff037224 */ /* 0x000fe200010e06ff */
[----:B------:R-:W-:Y:S01]  /*a8b10*/  IADD3.X R33, PT, PT, RZ, RZ, RZ, P0, !PT ;  /* 0x000000ffff217210 */ /* 0x000fe200007fe4ff */
[----:B------:R-:W-:Y:S02]  /*a8b20*/  IMAD R2, R42, UR11, RZ ;  /* 0x0000000b2a027c24 */ /* 0x000fe4000f8e02ff */
[----:B------:R-:W-:Y:S01]  /*a8b30*/  IMAD.MOV.U32 R43, RZ, RZ, RZ ;  /* 0x000000ffff2b7224 */ /* 0x000fe200078e00ff */
[----:B------:R-:W-:Y:S01]  /*a8b40*/  IADD3 R18, P2, PT, R30, R3, RZ ;  /* 0x000000031e127210 */ /* 0x000fe20007f5e0ff */
[----:B------:R-:W-:Y:S01]  /*a8b50*/  IMAD.X R3, RZ, RZ, RZ, P4 ;  /* 0x000000ffff037224 */ /* 0x000fe200020e06ff */
[----:B------:R-:W-:Y:S01]  /*a8b60*/  IADD3 R30, P4, PT, R10, R31, RZ ;  /* 0x0000001f0a1e7210 */ /* 0x000fe20007f9e0ff */
[----:B------:R-:W-:Y:S01]  /*a8b70*/  IMAD.HI.U32 R43, R2, UR12, R42 ;  /* 0x0000000c022b7c27 */ /* 0x000fe2000f8e002a */
[----:B------:R-:W-:-:S02]  /*a8b80*/  IADD3 R33, P0, PT, R33, R18, RZ ;  /* 0x0000001221217210 */ /* 0x000fc40007f1e0ff */
[----:B------:R-:W-:Y:S01]  /*a8b90*/  IADD3 R31, P3, PT, R3, R4, RZ ;  /* 0x00000004031f7210 */ /* 0x000fe20007f7e0ff */
[----:B------:R-:W-:Y:S01]  /*a8ba0*/  IMAD.X R37, RZ, RZ, RZ, P1 ;  /* 0x000000ffff257224 */ /* 0x000fe200008e06ff */
[----:B------:R-:W-:Y:S01]  /*a8bb0*/  IADD3 R3, PT, PT, R6, R43, RZ ;  /* 0x0000002b06037210 */ /* 0x000fe20007ffe0ff */
[----:B------:R-:W-:Y:S01]  /*a8bc0*/  IMAD.WIDE.U32 R38, R32, R5, R40 ;  /* 0x0000000520267225 */ /* 0x000fe200078e0028 */
[----:B------:R-:W-:-:S03]  /*a8bd0*/  MOV R18, 0xffffffff ;  /* 0xffffffff00127802 */ /* 0x000fc60000000f00 */
[----:B------:R-:W-:Y:S01]  /*a8be0*/  IMAD.X R9, RZ, RZ, RZ, P5 ;  /* 0x000000ffff097224 */ /* 0x000fe200028e06ff */
[----:B------:R-:W-:Y:S01]  /*a8bf0*/  IADD3 R38, P5, PT, R3, R38, RZ ;  /* 0x0000002603267210 */ /* 0x000fe20007fbe0ff */
[----:B------:R-:W-:Y:S01]  /*a8c00*/  IMAD.WIDE.U32 R26, R34, R20, R36 ;  /* 0x00000014221a7225 */ /* 0x000fe200078e0024 */
[----:B------:R-:W-:-:S03]  /*a8c10*/  IADD3 R37, PT, PT, R15, R39, RZ ;  /* 0x000000270f257210 */ /* 0x000fc60007ffe0ff */
[----:B------:R-:W-:Y:S01]  /*a8c20*/  IMAD.WIDE.U32 R8, R28, R22, R8 ;  /* 0x000000161c087225 */ /* 0x000fe200078e0008 */
[----:B------:R-:W-:Y:S02]  /*a8c30*/  IADD3 R27, PT, PT, R17, R27, RZ ;  /* 0x0000001b111b7210 */ /* 0x000fe40007ffe0ff */
[----:B------:R-:W-:Y:S01]  /*a8c40*/  IADD3 R36, P1, PT, R37, R26, RZ ;  /* 0x0000001a25247210 */ /* 0x000fe20007f3e0ff */
[----:B------:R-:W-:Y:S01]  /*a8c50*/  IMAD.X R39, RZ, RZ, RZ, P5 ;  /* 0x000000ffff277224 */ /* 0x000fe200028e06ff */
[----:B------:R-:W-:Y:S01]  /*a8c60*/  IADD3 R26, P5, PT, R27, R8, RZ ;  /* 0x000000081b1a7210 */ /* 0x000fe20007fbe0ff */
[----:B------:R-:W-:Y:S01]  /*a8c70*/  IMAD.X R4, RZ, RZ, RZ, P3 ;  /* 0x000000ffff047224 */ /* 0x000fe200018e06ff */
[----:B------:R-:W-:Y:S01]  /*a8c80*/  IADD3 R8, PT, PT, R25, R9, RZ ;  /* 0x0000000919087210 */ /* 0x000fe20007ffe0ff */
[----:B------:R-:W-:Y:S01]  /*a8c90*/  IMAD.X R37, RZ, RZ, RZ, P1 ;  /* 0x000000ffff257224 */ /* 0x000fe200008e06ff */
[----:B------:R-:W-:Y:S01]  /*a8ca0*/  IADD3.X R27, PT, PT, RZ, RZ, RZ, P5, !PT ;  /* 0x000000ffff1b7210 */ /* 0x000fe20002ffe4ff */
[----:B------:R-:W-:Y:S01]  /*a8cb0*/  IMAD.WIDE.U32 R38, R2, UR13, R38 ;  /* 0x0000000d02267c25 */ /* 0x000fe2000f8e0026 */
[----:B------:R-:W-:-:S02]  /*a8cc0*/  IADD3 R8, P1, PT, R8, R29, RZ ;  /* 0x0000001d08087210 */ /* 0x000fc40007f3e0ff */
[----:B------:R-:W-:Y:S01]  /*a8cd0*/  IADD3 R4, P3, PT, R4, R33, RZ ;  /* 0x0000002104047210 */ /* 0x000fe20007f7e0ff */
[----:B------:R-:W-:Y:S01]  /*a8ce0*/  IMAD.WIDE.U32 R36, R32, R7, R36 ;  /* 0x0000000720247225 */ /* 0x000fe200078e0024 */
[----:B------:R-:W-:-:S03]  /*a8cf0*/  IADD3.X R9, PT, PT, RZ, RZ, RZ, P1, !PT ;  /* 0x000000ffff097210 */ /* 0x000fc60000ffe4ff */
[----:B------:R-:W-:Y:S02]  /*a8d00*/  IMAD.IADD R3, R14, 0x1, R39 ;  /* 0x000000010e037824 */ /* 0x000fe400078e0227 */
[----:B------:R-:W-:Y:S02]  /*a8d10*/  HFMA2 R39, -RZ, RZ, 0, 0 ;  /* 0x00000000ff277431 */ /* 0x000fe400000001ff */
[----:B------:R-:W-:Y:S01]  /*a8d20*/  IMAD.WIDE.U32 R26, R34, R21, R26 ;  /* 0x00000015221a7225 */ /* 0x000fe200078e001a */
[----:B------:R-:W-:-:S03]  /*a8d30*/  IADD3 R36, P1, PT, R3, R36, RZ ;  /* 0x0000002403247210 */ /* 0x000fc60007f3e0ff */
[----:B------:R-:W-:Y:S02]  /*a8d40*/  IMAD.IADD R37, R16, 0x1, R37 ;  /* 0x0000000110257824 */ /* 0x000fe400078e0225 */
[----:B------:R-:W-:Y:S02]  /*a8d50*/  IMAD R10, R38, UR11, RZ ;  /* 0x0000000b260a7c24 */ /* 0x000fe4000f8e02ff */
[----:B------:R-:W-:Y:S01]  /*a8d60*/  IMAD.WIDE.U32 R28, R28, R23, R8 ;  /* 0x000000171c1c7225 */ /* 0x000fe200078e0008 */
[----:B------:R-:W-:Y:S02]  /*a8d70*/  IADD3 R26, P5, PT, R37, R26, RZ ;  /* 0x0000001a251a7210 */ /* 0x000fe40007fbe0ff */
[----:B------:R-:W-:Y:S01]  /*a8d80*/  IADD3 R9, PT, PT, R19, R27, RZ ;  /* 0x0000001b13097210 */ /* 0x000fe20007ffe0ff */
[----:B------:R-:W-:Y:S02]  /*a8d90*/  IMAD.X R37, RZ, RZ, RZ, P1 ;  /* 0x000000ffff257224 */ /* 0x000fe400008e06ff */
[----:B------:R-:W-:Y:S01]  /*a8da0*/  IMAD.HI.U32 R39, R10, UR12, R38 ;  /* 0x0000000c0a277c27 */ /* 0x000fe2000f8e0026 */
[----:B------:R-:W-:-:S03]  /*a8db0*/  IADD3 R8, P1, PT, R28, R9, RZ ;  /* 0x000000091c087210 */ /* 0x000fc60007f3e0ff */
[----:B------:R-:W-:Y:S01]  /*a8dc0*/  IMAD.X R27, RZ, RZ, RZ, P5 ;  /* 0x000000ffff1b7224 */ /* 0x000fe200028e06ff */
[----:B------:R-:W-:Y:S01]  /*a8dd0*/  IADD3 R39, PT, PT, R6, R39, RZ ;  /* 0x0000002706277210 */ /* 0x000fe20007ffe0ff */
        /* <DEDUP_REMOVED lines=11> */
[----:B------:R-:W-:Y:S02]  /*a8e90*/  IADD3 R28, P5, PT, R27, R8, RZ ;  /* 0x000000081b1c7210 */ /* 0x000fe40007fbe0ff */
[----:B------:R-:W-:Y:S01]  /*a8ea0*/  IADD3 R26, PT, PT, R25, R9, RZ ;  /* 0x00000009191a7210 */ /* 0x000fe20007ffe0ff */
[----:B------:R-:W-:Y:S01]  /*a8eb0*/  IMAD.WIDE.U32 R8, R10, UR13, R38 ;  /* 0x0000000d0a087c25 */ /* 0x000fe2000f8e0026 */
[----:B------:R-:W-:-:S03]  /*a8ec0*/  IADD3.X R31, PT, PT, RZ, RZ, RZ, P4, !PT ;  /* 0x000000ffff1f7210 */ /* 0x000fc600027fe4ff */
[----:B------:R-:W-:Y:S01]  /*a8ed0*/  IMAD.X R29, RZ, RZ, RZ, P5 ;  /* 0x000000ffff1d7224 */ /* 0x000fe200028e06ff */
[----:B------:R-:W-:Y:S01]  /*a8ee0*/  IADD3 R26, P5, PT, R26, R3, RZ ;  /* 0x000000031a1a7210 */ /* 0x000fe20007fbe0ff */
[----:B------:R-:W-:Y:S01]  /*a8ef0*/  IMAD.WIDE.U32 R36, R2, R7, R36 ;  /* 0x0000000702247225 */ /* 0x000fe200078e0024 */
[----:B------:R-:W-:-:S03]  /*a8f00*/  IADD3 R39, PT, PT, R14, R9, RZ ;  /* 0x000000090e277210 */ /* 0x000fc60007ffe0ff */
        /* <DEDUP_REMOVED lines=17> */
[----:B------:R-:W-:Y:S01]  /*a9020*/  IMAD.IADD R15, R15, 0x1, R27 ;  /* 0x000000010f0f7824 */ /* 0x000fe200078e021b */
[----:B------:R-:W-:Y:S01]  /*a9030*/  IADD3 R37, PT, PT, R17, R37, RZ ;  /* 0x0000002511257210 */ /* 0x000fe20007ffe0ff */
        /* <DEDUP_REMOVED lines=14> */
[----:B------:R-:W-:Y:S01]  /*a9120*/  IMAD.WIDE.U32 R30, R2, R21, R36 ;  /* 0x00000015021e7225 */ /* 0x000fe200078e0024 */
[----:B------:R-:W-:Y:S02]  /*a9130*/  IADD3 R3, PT, PT, R16, R29, RZ ;  /* 0x0000001d10037210 */ /* 0x000fe40007ffe0ff */
[----:B------:R-:W-:Y:S01]  /*a9140*/  IADD3.X R15, PT, PT, RZ, RZ, RZ, P1, !PT ;  /* 0x000000ffff0f7210 */ /* 0x000fe20000ffe4ff */
[----:B------:R-:W-:Y:S01]  /*a9150*/  IMAD.X R9, RZ, RZ, RZ, P3 ;  /* 0x000000ffff097224 */ /* 0x000fe200018e06ff */
[----:B------:R-:W-:Y:S01]  /*a9160*/  IADD3 R30, P6, PT, R3, R30, RZ ;  /* 0x0000001e031e7210 */ /* 0x000fe20007fde0ff */
[----:B------:R-:W-:Y:S01]  /*a9170*/  IMAD.WIDE.U32 R32, R32, R23, R34 ;  /* 0x0000001720207225 */ /* 0x000fe200078e0022 */
[----:B------:R-:W-:Y:S02]  /*a9180*/  MOV R16, 0xffffffff ;  /* 0xffffffff00107802 */ /* 0x000fe40000000f00 */
[----:B------:R-:W-:Y:S01]  /*a9190*/  IADD3 R9, P3, PT, R9, R4, RZ ;  /* 0x0000000409097210 */ /* 0x000fe20007f7e0ff */
[----:B------:R-:W-:Y:S01]  /*a91a0*/  IMAD.IADD R35, R19, 0x1, R31 ;  /* 0x0000000113237824 */ /* 0x000fe200078e021f */
[----:B------:R-:W-:Y:S01]  /*a91b0*/  IADD3.X R4, PT, PT, RZ, RZ, RZ, P5, !PT ;  /* 0x000000ffff047210 */ /* 0x000fe20002ffe4ff */
[----:B------:R-:W-:Y:S01]  /*a91c0*/  IMAD.WIDE.U32 R12, R0, R13, R14 ;  /* 0x0000000d000c7225 */ /* 0x000fe200078e000e */
[----:B------:R-:W-:-:S02]  /*a91d0*/  IADD3.X R31, PT, PT, RZ, RZ, RZ, P6, !PT ;  /* 0x000000ffff1f7210 */ /* 0x000fc400037fe4ff */
[----:B------:R-:W-:Y:S01]  /*a91e0*/  IADD3 R34, P5, PT, R32, R35, RZ ;  /* 0x0000002320227210 */ /* 0x000fe20007fbe0ff */
[----:B------:R-:W-:Y:S01]  /*a91f0*/  IMAD.X R32, RZ, RZ, RZ, P4 ;  /* 0x000000ffff207224 */ /* 0x000fe200020e06ff */
[----:B------:R-:W-:Y:S01]  /*a9200*/  IADD3 R3, P4, PT, R4, R9, RZ ;  /* 0x0000000904037210 */ /* 0x000fe20007f9e0ff */
[----:B------:R-:W-:Y:S01]  /*a9210*/  IMAD.WIDE.U32 R30, R10, R20, R30 ;  /* 0x000000140a1e7225 */ /* 0x000fe200078e001e */
[----:B------:R-:W-:Y:S02]  /*a9220*/  IADD3.X R0, PT, PT, RZ, RZ, RZ, P2, !PT ;  /* 0x000000ffff007210 */ /* 0x000fe400017fe4ff */
[----:B------:R-:W-:Y:S01]  /*a9230*/  MOV R6, R28 ;  /* 0x0000001c00067202 */ /* 0x000fe20000000f00 */
[----:B------:R-:W-:Y:S01]  /*a9240*/  IMAD.X R35, RZ, RZ, RZ, P5 ;  /* 0x000000ffff237224 */ /* 0x000fe200028e06ff */
[----:B------:R-:W-:Y:S01]  /*a9250*/  IADD3 R32, P5, PT, R32, R3, RZ ;  /* 0x0000000320207210 */ /* 0x000fe20007fbe0ff */
[----:B------:R-:W-:Y:S02]  /*a9260*/  IMAD.IADD R17, R17, 0x1, R31 ;  /* 0x0000000111117824 */ /* 0x000fe400078e021f */
[----:B------:R-:W-:Y:S01]  /*a9270*/  IMAD.WIDE.U32 R34, R2, R22, R34 ;  /* 0x0000001602227225 */ /* 0x000fe200078e0022 */
[----:B------:R-:W-:-:S03]  /*a9280*/  IADD3 R32, P1, PT, R33, R32, RZ ;  /* 0x0000002021207210 */ /* 0x000fc60007f3e0ff */
[----:B------:R-:W-:Y:S01]  /*a9290*/  IMAD.X R9, RZ, RZ, RZ, P0 ;  /* 0x000000ffff097224 */ /* 0x000fe200000e06ff */
[----:B------:R-:W-:Y:S02]  /*a92a0*/  IADD3 R3, PT, PT, R25, R35, RZ ;  /* 0x0000002319037210 */ /* 0x000fe40007ffe0ff */
[----:B------:R-:W-:Y:S01]  /*a92b0*/  IADD3 R34, P6, PT, R17, R34, RZ ;  /* 0x0000002211227210 */ /* 0x000fe20007fde0ff */
[----:B------:R-:W-:Y:S01]  /*a92c0*/  IMAD.MOV.U32 R17, RZ, RZ, -0x1 ;  /* 0xffffffffff117424 */ /* 0x000fe200078e00ff */
[----:B------:R-:W-:Y:S02]  /*a92d0*/  IADD3 R14, P0, PT, R3, R32, RZ ;  /* 0x00000020030e7210 */ /* 0x000fe40007f1e0ff */
[----:B------:R-:W-:Y:S01]  /*a92e0*/  IADD3 R3, P2, PT, R12, R9, RZ ;  /* 0x000000090c037210 */ /* 0x000fe20007f5e0ff */
[----:B------:R-:W-:Y:S01]  /*a92f0*/  IMAD.X R35, RZ, RZ, RZ, P6 ;  /* 0x000000ffff237224 */ /* 0x000fe200030e06ff */
[----:B------:R-:W-:Y:S01]  /*a9300*/  IADD3.X R9, PT, PT, RZ, RZ, RZ, P3, !PT ;  /* 0x000000ffff097210 */ /* 0x000fe20001ffe4ff */
[----:B------:R-:W-:Y:S01]  /*a9310*/  IMAD.X R15, RZ, RZ, RZ, P0 ;  /* 0x000000ffff0f7224 */ /* 0x000fe200000e06ff */
[----:B------:R-:W-:Y:S01]  /*a9320*/  IADD3 R0, P3, PT, R0, R3, RZ ;  /* 0x0000000300007210 */ /* 0x000fe20007f7e0ff */
[----:B------:R-:W-:-:S03]  /*a9330*/  IMAD.WIDE.U32 R34, R10, R21, R34 ;  /* 0x000000150a227225 */ /* 0x000fc600078e0022 */
[----:B------:R-:W-:Y:S01]  /*a9340*/  IADD3 R9, P0, PT, R9, R0, RZ ;  /* 0x0000000009097210 */ /* 0x000fe20007f1e0ff */
[----:B------:R-:W-:Y:S01]  /*a9350*/  IMAD.WIDE.U32 R2, R2, R23, R14 ;  /* 0x0000001702027225 */ /* 0x000fe200078e000e */
[----:B------:R-:W-:Y:S02]  /*a9360*/  IADD3.X R0, PT, PT, RZ, RZ, RZ, P4, !PT ;  /* 0x000000ffff007210 */ /* 0x000fe400027fe4ff */
[----:B------:R-:W-:Y:S01]  /*a9370*/  IADD3.X R12, PT, PT, RZ, RZ, RZ, P3, !PT ;  /* 0x000000ffff0c7210 */ /* 0x000fe20001ffe4ff */
[----:B------:R-:W-:Y:S01]  /*a9380*/  IMAD.IADD R15, R19, 0x1, R35 ;  /* 0x00000001130f7824 */ /* 0x000fe200078e0223 */
[----:B------:R-:W-:Y:S01]  /*a9390*/  IADD3 R0, P4, PT, R0, R9, RZ ;  /* 0x0000000900007210 */ /* 0x000fe20007f9e0ff */
[----:B------:R-:W-:Y:S01]  /*a93a0*/  IMAD.X R11, RZ, RZ, RZ, P2 ;  /* 0x000000ffff0b7224 */ /* 0x000fe200010e06ff */
[----:B------:R-:W-:Y:S01]  /*a93b0*/  IADD3.X R9, PT, PT, RZ, RZ, RZ, P5, !PT ;  /* 0x000000ffff097210 */ /* 0x000fe20002ffe4ff */
[----:B------:R-:W-:Y:S01]  /*a93c0*/  IMAD.MOV.U32 R19, RZ, RZ, -0x1 ;  /* 0xffffffffff137424 */ /* 0x000fe200078e00ff */
[----:B------:R-:W-:Y:S01]  /*a93d0*/  IADD3 R14, P6, PT, R2, R15, RZ ;  /* 0x0000000f020e7210 */ /* 0x000fe20007fde0ff */
[----:B------:R-:W-:Y:S01]  /*a93e0*/  IMAD.X R2, RZ, RZ, RZ, P1 ;  /* 0x000000ffff027224 */ /* 0x000fe200008e06ff */
[----:B------:R-:W-:Y:S01]  /*a93f0*/  IADD3 R9, P5, PT, R9, R0, RZ ;  /* 0x0000000009097210 */ /* 0x000fe20007fbe0ff */
[----:B------:R-:W-:Y:S01]  /*a9400*/  IMAD.X R0, RZ, RZ, RZ, P0 ;  /* 0x000000ffff007224 */ /* 0x000fe200000e06ff */
[----:B------:R-:W-:Y:S01]  /*a9410*/  IADD3.X R15, PT, PT, RZ, RZ, RZ, P6, !PT ;  /* 0x000000ffff0f7210 */ /* 0x000fe200037fe4ff */
[----:B------:R-:W-:Y:S01]  /*a9420*/  STL.128 [R1+0x10], R16 ;  /* 0x0000101001007387 */ /* 0x000fe20000100c00 */
[----:B------:R-:W-:-:S02]  /*a9430*/  IADD3 R2, P1, PT, R2, R9, RZ ;  /* 0x0000000902027210 */ /* 0x000fc40007f3e0ff */
[----:B------:R-:W-:Y:S01]  /*a9440*/  IADD3 R12, PT, PT, R12, R13, R11 ;  /* 0x0000000d0c0c7210 */ /* 0x000fe20007ffe00b */
[----:B------:R-:W-:Y:S01]  /*a9450*/  IMAD.WIDE.U32 R32, R10, R22, R14 ;  /* 0x000000160a207225 */ /* 0x000fe200078e000e */
[----:B------:R-:W-:Y:S02]  /*a9460*/  IADD3 R3, P0, PT, R3, R2, RZ ;  /* 0x0000000203037210 */ /* 0x000fe40007f1e0ff */
[----:B------:R-:W-:Y:S01]  /*a9470*/  IADD3.X R9, PT, PT, RZ, RZ, RZ, P4, !PT ;  /* 0x000000ffff097210 */ /* 0x000fe200027fe4ff */
[----:B------:R-:W-:Y:S01]  /*a9480*/  IMAD.IADD R2, R25, 0x1, R33 ;  /* 0x0000000119027824 */ /* 0x000fe200078e0221 */
[----:B------:R-:W-:Y:S01]  /*a9490*/  IADD3.X R4, PT, PT, RZ, RZ, RZ, P5, !PT ;  /* 0x000000ffff047210 */ /* 0x000fe20002ffe4ff */
[----:B------:R-:W-:Y:S01]  /*a94a0*/  IMAD.MOV.U32 R13, RZ, RZ, -0x2 ;  /* 0xfffffffeff0d7424 */ /* 0x000fe200078e00ff */
[----:B------:R-:W-:Y:S01]  /*a94b0*/  IADD3 R0, PT, PT, R9, R12, R0 ;  /* 0x0000000c09007210 */ /* 0x000fe20007ffe000 */
[----:B------:R-:W-:Y:S01]  /*a94c0*/  IMAD.X R9, RZ, RZ, RZ, P1 ;  /* 0x000000ffff097224 */ /* 0x000fe200008e06ff */
[----:B------:R-:W-:Y:S01]  /*a94d0*/  IADD3 R2, P2, PT, R2, R3, RZ ;  /* 0x0000000302027210 */ /* 0x000fe20007f5e0ff */
[----:B------:R-:W-:Y:S01]  /*a94e0*/  IMAD.MOV.U32 R15, RZ, RZ, -0x1 ;  /* 0xffffffffff0f7424 */ /* 0x000fe200078e00ff */
[----:B------:R-:W-:-:S02]  /*a94f0*/  MOV R12, 0xfffffc2d ;  /* 0xfffffc2d000c7802 */ /* 0x000fc40000000f00 */
[----:B------:R-:W-:Y:S02]  /*a9500*/  IADD3.X R3, PT, PT, RZ, RZ, RZ, P2, !PT ;  /* 0x000000ffff037210 */ /* 0x000fe400017fe4ff */
[----:B------:R-:W-:Y:S01]  /*a9510*/  IADD3 R0, PT, PT, R9, R0, R4 ;  /* 0x0000000009007210 */ /* 0x000fe20007ffe004 */
[----:B------:R-:W-:Y:S01]  /*a9520*/  IMAD.MOV.U32 R4, RZ, RZ, R26 ;  /* 0x000000ffff047224 */ /* 0x000fe200078e001a */
[----:B------:R-:W-:Y:S01]  /*a9530*/  MOV R14, 0xffffffff ;  /* 0xffffffff000e7802 */ /* 0x000fe20000000f00 */
[----:B------:R-:W-:Y:S01]  /*a9540*/  IMAD.WIDE.U32 R10, R10, R23, R2 ;  /* 0x000000170a0a7225 */ /* 0x000fe200078e0002 */
[----:B------:R-:W-:-:S03]  /*a9550*/  MOV R2, R8 ;  /* 0x0000000800027202 */ /* 0x000fc60000000f00 */
[----:B------:R-:W-:Y:S01]  /*a9560*/  IMAD.X R3, RZ, RZ, RZ, P0 ;  /* 0x000000ffff037224 */ /* 0x000fe200000e06ff */
[----:B------:R0:W-:Y:S01]  /*a9570*/  STL.128 [R1], R12 ;  /* 0x0000000c01007387 */ /* 0x0001e20000100c00 */
[----:B------:R-:W-:Y:S01]  /*a9580*/  IMAD.MOV.U32 R8, RZ, RZ, R30 ;  /* 0x000000ffff087224 */ /* 0x000fe200078e001e */
[----:B------:R-:W-:Y:S02]  /*a9590*/  MOV R9, R10 ;  /* 0x0000000a00097202 */ /* 0x000fe40000000f00 */
[----:B------:R-:W-:Y:S02]  /*a95a0*/  IADD3 R0, PT, PT, R11, R0, R3 ;  /* 0x000000000b007210 */ /* 0x000fe40007ffe003 */
[----:B------:R-:W-:Y:S02]  /*a95b0*/  MOV R3, R34 ;  /* 0x0000002200037202 */ /* 0x000fe40000000f00 */
[----:B------:R-:W-:Y:S01]  /*a95c0*/  ISETP.GT.U32.AND P0, PT, R0, R23, PT ;  /* 0x000000170000720c */ /* 0x000fe20003f04070 */
[----:B0-----:R-:W-:-:S12]  /*a95d0*/  IMAD.MOV.U32 R12, RZ, RZ, R32 ;  /* 0x000000ffff0c7224 */ /* 0x001fd800078e0020 */
        /* <DEDUP_REMOVED lines=26> */
.L_x_314:
        /* <DEDUP_REMOVED lines=23> */
.L_x_315:
        /* <DEDUP_REMOVED lines=8> */
[----:B------:R-:W-:Y:S01]  /*a9970*/  IMAD.MOV.U32 R13, RZ, RZ, 0xff ;  /* 0x000000ffff0d7424 */ /* 0x000fe200078e00ff */
[----:B------:R-:W0:Y:S01]  /*a9980*/  LDCU UR11, c[0x3][0xe0] ;  /* 0x00c01c00ff0b77ac */ /* 0x000e220008000800 */
[----:B------:R-:W2:Y:S05]  /*a9990*/  LDCU.128 UR12, c[0x3][URZ] ;  /* 0x00c00000ff0c77ac */ /* 0x000eaa0008000c00 */
.L_x_320:
[----:B------:R-:W-:Y:S01]  /*a99a0*/  IMAD.WIDE.U32 R30, R28, R28, RZ ;  /* 0x0000001c1c1e7225 */ /* 0x000fe200078e00ff */
[----:B------:R-:W-:-:S03]  /*a99b0*/  MOV R16, RZ ;  /* 0x000000ff00107202 */ /* 0x000fc60000000f00 */
[----:B------:R-:W-:Y:S01]  /*a99c0*/  HFMA2 R19, -RZ, RZ, 0, 0 ;  /* 0x00000000ff137431 */ /* 0x000fe200000001ff */
[----:B------:R-:W-:Y:S01]  /*a99d0*/  MOV R45, RZ ;  /* 0x000000ff002d7202 */ /* 0x000fe20000000f00 */
[----:B------:R-:W-:Y:S01]  /*a99e0*/  IMAD.MOV.U32 R21, RZ, RZ, RZ ;  /* 0x000000ffff157224 */ /* 0x000fe200078e00ff */
[----:B------:R-:W-:Y:S01]  /*a99f0*/  MOV R20, R31 ;  /* 0x0000001f00147202 */ /* 0x000fe20000000f00 */
[----:B------:R-:W-:Y:S01]  /*a9a00*/  IMAD.MOV.U32 R23, RZ, RZ, RZ ;  /* 0x000000ffff177224 */ /* 0x000fe200078e00ff */
[----:B------:R-:W-:Y:S01]  /*a9a10*/  LOP3.LUT R38, R30, 0xfffffffd, RZ, 0xc0, !PT ;  /* 0xfffffffd1e267812 */ /* 0x000fe200078ec0ff */
[----:B------:R-:W-:Y:S02]  /*a9a20*/  IMAD.MOV.U32 R27, RZ, RZ, RZ ;  /* 0x000000ffff1b7224 */ /* 0x000fe400078e00ff */
[----:B------:R-:W-:Y:S02]  /*a9a30*/  HFMA2 R59, -RZ, RZ, 0, 0 ;  /* 0x00000000ff3b7431 */ /* 0x000fe400000001ff */
[----:B------:R-:W-:-:S04]  /*a9a40*/  IMAD.WIDE.U32 R20, R17, R28, R20 ;  /* 0x0000001c11147225 */ /* 0x000fc800078e0014 */
[----:B0-----:R-:W-:Y:S01]  /*a9a50*/  IMAD R30, R30, UR11, RZ ;  /* 0x0000000b1e1e7c24 */ /* 0x001fe2000f8e02ff */
[----:B------:R-:W-:Y:S01]  /*a9a60*/  MOV R22, R21 ;  /* 0x0000001500167202 */ /* 0x000fe20000000f00 */
[----:B------:R-:W-:Y:S01]  /*a9a70*/  IMAD.MOV.U32 R39, RZ, RZ, RZ ;  /* 0x000000ffff277224 */ /* 0x000fe200078e00ff */
[----:B------:R-:W-:Y:S01]  /*a9a80*/  MOV R26, R20 ;  /* 0x00000014001a7202 */ /* 0x000fe20000000f00 */
[----:B--2---:R-:W-:Y:S02]  /*a9a90*/  IMAD.U32 R5, RZ, RZ, UR14 ;  /* 0x0000000eff057e24 */ /* 0x004fe4000f8e00ff */
[----:B------:R-:W-:-:S04]  /*a9aa0*/  IMAD.WIDE.U32 R20, R24, R28, R22 ;  /* 0x0000001c18147225 */ /* 0x000fc800078e0016 */
[----:B------:R-:W-:-:S04]  /*a9ab0*/  IMAD.WIDE.U32 R22, R17, R28, R26 ;  /* 0x0000001c11167225 */ /* 0x000fc800078e001a */
[----:B------:R-:W-:Y:S01]  /*a9ac0*/  IMAD.HI.U32 R43, R30, UR12, R38 ;  /* 0x0000000c1e2b7c27 */ /* 0x000fe2000f8e0026 */
[----:B------:R-:W-:-:S03]  /*a9ad0*/  IADD3 R26, P0, PT, R20, R23, RZ ;  /* 0x00000017141a7210 */ /* 0x000fc60007f1e0ff */
[----:B------:R-:W-:Y:S02]  /*a9ae0*/  IMAD.MOV.U32 R20, RZ, RZ, R21 ;  /* 0x000000ffff147224 */ /* 0x000fe400078e0015 */
[----:B------:R-:W-:Y:S01]  /*a9af0*/  HFMA2 R21, -RZ, RZ, 0, 0 ;  /* 0x00000000ff157431 */ /* 0x000fe200000001ff */
[----:B------:R-:W-:Y:S01]  /*a9b00*/  IADD3.X R27, PT, PT, RZ, RZ, RZ, P0, !PT ;  /* 0x000000ffff1b7210 */ /* 0x000fe200007fe4ff */
[----:B------:R-:W-:Y:S02]  /*a9b10*/  IMAD.IADD R43, R16, 0x1, R43 ;  /* 0x00000001102b7824 */ /* 0x000fe400078e022b */
[----:B------:R-:W-:Y:S02]  /*a9b20*/  IMAD.MOV.U32 R23, RZ, RZ, RZ ;  /* 0x000000ffff177224 */ /* 0x000fe400078e00ff */
[----:B------:R-:W-:Y:S01]  /*a9b30*/  IMAD.WIDE.U32 R26, R17, R17, R26 ;  /* 0x00000011111a7225 */ /* 0x000fe200078e001a */
[----:B------:R-:W-:-:S03]  /*a9b40*/  IADD3 R42, P2, PT, R22, R43, RZ ;  /* 0x0000002b162a7210 */ /* 0x000fc60007f5e0ff */
[----:B------:R-:W-:Y:S01]  /*a9b50*/  IMAD.WIDE.U32 R20, R18, R28, R20 ;  /* 0x0000001c12147225 */ /* 0x000fe200078e0014 */
[----:B------:R-:W-:-:S03]  /*a9b60*/  IADD3.X R43, PT, PT, RZ, RZ, RZ, P2, !PT ;  /* 0x000000ffff2b7210 */ /* 0x000fc600017fe4ff */
[----:B------:R-:W-:Y:S01]  /*a9b70*/  IMAD.MOV.U32 R25, RZ, RZ, RZ ;  /* 0x000000ffff197224 */ /* 0x000fe200078e00ff */
[----:B------:R-:W-:Y:S01]  /*a9b80*/  IADD3 R32, P0, PT, R20, R27, RZ ;  /* 0x0000001b14207210 */ /* 0x000fe20007f1e0ff */
[----:B------:R-:W-:Y:S01]  /*a9b90*/  HFMA2 R27, -RZ, RZ, 0, 0 ;  /* 0x00000000ff1b7431 */ /* 0x000fe200000001ff */
[----:B------:R-:W-:Y:S01]  /*a9ba0*/  MOV R20, R21 ;  /* 0x0000001500147202 */ /* 0x000fe20000000f00 */
[----:B------:R-:W-:Y:S02]  /*a9bb0*/  IMAD.MOV.U32 R21, RZ, RZ, RZ ;  /* 0x000000ffff157224 */ /* 0x000fe400078e00ff */
[----:B------:R-:W-:Y:S02]  /*a9bc0*/  IMAD.X R33, RZ, RZ, RZ, P0 ;  /* 0x000000ffff217224 */ /* 0x000fe400000e06ff */
[----:B------:R-:W-:-:S04]  /*a9bd0*/  IMAD.WIDE.U32 R20, R15, R28, R20 ;  /* 0x0000001c0f147225 */ /* 0x000fc800078e0014 */
[----:B------:R-:W-:-:S04]  /*a9be0*/  IMAD.WIDE.U32 R32, R24, R17, R32 ;  /* 0x0000001118207225 */ /* 0x000fc800078e0020 */
[----:B------:R-:W-:Y:S01]  /*a9bf0*/  IMAD.WIDE.U32 R26, R24, R28, R26 ;  /* 0x0000001c181a7225 */ /* 0x000fe200078e001a */
[----:B------:R-:W-:-:S03]  /*a9c00*/  IADD3 R34, P0, PT, R20, R33, RZ ;  /* 0x0000002114227210 */ /* 0x000fc60007f1e0ff */
[----:B------:R-:W-:Y:S02]  /*a9c10*/  IMAD.MOV.U32 R20, RZ, RZ, R21 ;  /* 0x000000ffff147224 */ /* 0x000fe400078e0015 */
[----:B------:R-:W-:Y:S01]  /*a9c20*/  HFMA2 R21, -RZ, RZ, 0, 0 ;  /* 0x00000000ff157431 */ /* 0x000fe200000001ff */
[----:B------:R-:W-:Y:S01]  /*a9c30*/  IADD3 R36, P1, PT, R32, R27, RZ ;  /* 0x0000001b20247210 */ /* 0x000fe20007f3e0ff */
[----:B------:R-:W-:Y:S01]  /*a9c40*/  IMAD.WIDE.U32 R42, R30, UR13, R42 ;  /* 0x0000000d1e2a7c25 */ /* 0x000fe2000f8e002a */
        /* <DEDUP_REMOVED lines=9> */
[----:B------:R-:W-:Y:S01]  /*a9ce0*/  IMAD.IADD R47, R19, 0x1, R43 ;  /* 0x00000001132f7824 */ /* 0x000fe200078e022b */
[----:B------:R-:W-:Y:S01]  /*a9cf0*/  IADD3.X R37, PT, PT, RZ, RZ, RZ, P0, !PT ;  /* 0x000000ffff257210 */ /* 0x000fe200007fe4ff */
[----:B------:R-:W-:Y:S01]  /*a9d00*/  IMAD.WIDE.U32 R22, R11, R28, R22 ;  /* 0x0000001c0b167225 */ /* 0x000fe200078e0016 */
[----:B------:R-:W-:-:S03]  /*a9d10*/  MOV R20, R34 ;  /* 0x0000002200147202 */ /* 0x000fc60000000f00 */
[----:B------:R-:W-:Y:S02]  /*a9d20*/  HFMA2 R43, -RZ, RZ, 0, 0 ;  /* 0x00000000ff2b7431 */ /* 0x000fe400000001ff */
[----:B------:R-:W-:Y:S02]  /*a9d30*/  IMAD.X R39, RZ, RZ, RZ, P1 ;  /* 0x000000ffff277224 */ /* 0x000fe400008e06ff */
[----:B------:R-:W-:-:S04]  /*a9d40*/  IMAD.WIDE.U32 R32, R15, R17, R36 ;  /* 0x000000110f207225 */ /* 0x000fc800078e0024 */
[----:B------:R-:W-:Y:S01]  /*a9d50*/  IMAD.WIDE.U32 R34, R24, R24, R38 ;  /* 0x0000001818227225 */ /* 0x000fe200078e0026 */
[----:B------:R-:W-:-:S03]  /*a9d60*/  IADD3 R36, P0, PT, R22, R33, RZ ;  /* 0x0000002116247210 */ /* 0x000fc60007f1e0ff */
[----:B------:R-:W-:Y:S01]  /*a9d70*/  IMAD.WIDE.U32 R20, R18, R28, R20 ;  /* 0x0000001c12147225 */ /* 0x000fe200078e0014 */
[----:B------:R-:W-:Y:S02]  /*a9d80*/  IADD3 R38, P1, PT, R32, R35, RZ ;  /* 0x0000002320267210 */ /* 0x000fe40007f3e0ff */
[----:B------:R-:W-:Y:S01]  /*a9d90*/  MOV R32, R23 ;  /* 0x0000001700207202 */ /* 0x000fe20000000f00 */
[----:B------:R-:W-:Y:S01]  /*a9da0*/  IMAD.X R37, RZ, RZ, RZ, P0 ;  /* 0x000000ffff257224 */ /* 0x000fe200000e06ff */
[----:B------:R-:W-:Y:S01]  /*a9db0*/  IADD3 R40, P2, PT, R34, R21, RZ ;  /* 0x0000001522287210 */ /* 0x000fe20007f5e0ff */
[----:B------:R-:W-:Y:S01]  /*a9dc0*/  IMAD.MOV.U32 R33, RZ, RZ, RZ ;  /* 0x000000ffff217224 */ /* 0x000fe200078e00ff */
[----:B------:R-:W-:Y:S01]  /*a9dd0*/  IADD3.X R39, PT, PT, RZ, RZ, RZ, P1, !PT ;  /* 0x000000ffff277210 */ /* 0x000fe20000ffe4ff */
        /* <DEDUP_REMOVED lines=8> */
[----:B------:R-:W-:Y:S01]  /*a9e60*/  IMAD R32, R42, UR11, RZ ;  /* 0x0000000b2a207c24 */ /* 0x000fe2000f8e02ff */
[----:B------:R-:W-:Y:S01]  /*a9e70*/  IADD3 R40, P2, PT, R34, R37, RZ ;  /* 0x0000002522287210 */ /* 0x000fe20007f5e0ff */
[----:B------:R-:W-:Y:S02]  /*a9e80*/  IMAD.X R23, RZ, RZ, RZ, P1 ;  /* 0x000000ffff177224 */ /* 0x000fe400008e06ff */
[----:B------:R-:W-:Y:S01]  /*a9e90*/  IMAD.MOV.U32 R44, RZ, RZ, R42 ;  /* 0x000000ffff2c7224 */ /* 0x000fe200078e002a */
[----:B------:R-:W-:Y:S01]  /*a9ea0*/  IADD3.X R41, PT, PT, RZ, RZ, RZ, P2, !PT ;  /* 0x000000ffff297210 */ /* 0x000fe200017fe4ff */
[----:B------:R-:W-:-:S02]  /*a9eb0*/  IMAD.MOV.U32 R42, RZ, RZ, R36 ;  /* 0x000000ffff2a7224 */ /* 0x000fc400078e0024 */
[----:B------:R-:W-:-:S04]  /*a9ec0*/  IMAD.WIDE.U32 R34, R11, R17, R38 ;  /* 0x000000110b227225 */ /* 0x000fc800078e0026 */
[----:B------:R-:W-:-:S04]  /*a9ed0*/  IMAD.WIDE.U32 R36, R15, R24, R22 ;  /* 0x000000180f247225 */ /* 0x000fc800078e0016 */
[----:B------:R-:W-:Y:S01]  /*a9ee0*/  IMAD.WIDE.U32 R38, R18, R24, R40 ;  /* 0x0000001812267225 */ /* 0x000fe200078e0028 */
[----:B------:R-:W-:Y:S02]  /*a9ef0*/  IADD3 R40, P0, PT, R33, R35, RZ ;  /* 0x0000002321287210 */ /* 0x000fe40007f1e0ff */
        /* <DEDUP_REMOVED lines=13> */
[----:B------:R-:W-:-:S03]  /*a9fd0*/  IADD3 R40, P0, PT, R26, R35, RZ ;  /* 0x000000231a287210 */ /* 0x000fc60007f1e0ff */
[----:B------:R-:W-:Y:S01]  /*a9fe0*/  IMAD.WIDE.U32 R38, R15, R17, R38 ;  /* 0x000000110f267225 */ /* 0x000fe200078e0026 */
[----:B------:R-:W-:-:S03]  /*a9ff0*/  IADD3 R34, P1, PT, R34, R37, RZ ;  /* 0x0000002522227210 */ /* 0x000fc60007f3e0ff */
[----:B------:R-:W-:Y:S01]  /*aa000*/  IMAD.X R41, RZ, RZ, RZ, P0 ;  /* 0x000000ffff297224 */ /* 0x000fe200000e06ff */
[----:B------:R-:W-:Y:S01]  /*aa010*/  IADD3.X R35, PT, PT, RZ, RZ, RZ, P1, !PT ;  /* 0x000000ffff237210 */ /* 0x000fe20000ffe4ff */
[----:B------:R-:W-:Y:S01]  /*aa020*/  IMAD.HI.U32 R7, R32, UR12, R44 ;  /* 0x0000000c20077c27 */ /* 0x000fe2000f8e002c */
[----:B------:R-:W-:Y:S02]  /*aa030*/  IADD3 R42, P2, PT, R36, R39, RZ ;  /* 0x00000027242a7210 */ /* 0x000fe40007f5e0ff */
[----:B------:R-:W-:Y:S01]  /*aa040*/  MOV R44, R38 ;  /* 0x00000026002c7202 */ /* 0x000fe20000000f00 */
[----:B------:R-:W-:Y:S01]  /*aa050*/  IMAD.WIDE.U32 R36, R11, R24, R40 ;  /* 0x000000180b247225 */ /* 0x000fe200078e0028 */
[----:B------:R-:W-:-:S03]  /*aa060*/  IADD3 R7, PT, PT, R16, R7, RZ ;  /* 0x0000000710077210 */ /* 0x000fc60007ffe0ff */
[----:B------:R-:W-:Y:S01]  /*aa070*/  IMAD.WIDE.U32 R38, R15, R18, R34 ;  /* 0x000000120f267225 */ /* 0x000fe200078e0022 */
[----:B------:R-:W-:-:S03]  /*aa080*/  IADD3 R26, P0, PT, R27, R37, RZ ;  /* 0x000000251b1a7210 */ /* 0x000fc60007f1e0ff */
[----:B------:R-:W-:Y:S01]  /*aa090*/  IMAD.WIDE.U32 R46, R30, R5, R46 ;  /* 0x000000051e2e7225 */ /* 0x000fe200078e002e */
[----:B------:R-:W-:Y:S02]  /*aa0a0*/  IADD3 R36, P1, PT, R36, R39, RZ ;  /* 0x0000002724247210 */ /* 0x000fe40007f3e0ff */
[----:B------:R-:W-:Y:S01]  /*aa0b0*/  IADD3.X R27, PT, PT, RZ, RZ, RZ, P0, !PT ;  /* 0x000000ffff1b7210 */ /* 0x000fe200007fe4ff */
[----:B------:R-:W-:Y:S01]  /*aa0c0*/  IMAD.X R43, RZ, RZ, RZ, P2 ;  /* 0x000000ffff2b7224 */ /* 0x000fe200010e06ff */
[----:B------:R-:W-:Y:S01]  /*aa0d0*/  IADD3 R46, P4, PT, R7, R46, RZ ;  /* 0x0000002e072e7210 */ /* 0x000fe20007f9e0ff */
[----:B------:R-:W-:-:S04]  /*aa0e0*/  IMAD.WIDE.U32 R34, R14, R28, R44 ;  /* 0x0000001c0e227225 */ /* 0x000fc800078e002c */
[----:B------:R-:W-:-:S04]  /*aa0f0*/  IMAD.WIDE.U32 R40, R15, R24, R42 ;  /* 0x000000180f287225 */ /* 0x000fc800078e002a */
[----:B------:R-:W-:Y:S01]  /*aa100*/  IMAD.IADD R49, R25, 0x1, R47 ;  /* 0x0000000119317824 */ /* 0x000fe200078e022f */
[----:B------:R-:W-:Y:S01]  /*aa110*/  IADD3 R38, P2, PT, R38, R41, RZ ;  /* 0x0000002926267210 */ /* 0x000fe20007f5e0ff */
[----:B------:R-:W-:Y:S01]  /*aa120*/  IMAD.X R37, RZ, RZ, RZ, P1 ;  /* 0x000000ffff257224 */ /* 0x000fe200008e06ff */
[----:B------:R-:W-:Y:S01]  /*aa130*/  IADD3.X R47, PT, PT, RZ, RZ, RZ, P4, !PT ;  /* 0x000000ffff2f7210 */ /* 0x000fe200027fe4ff */
[----:B------:R-:W-:Y:S01]  /*aa140*/  IMAD.WIDE.U32 R26, R10, R24, R26 ;  /* 0x000000180a1a7225 */ /* 0x000fe200078e001a */
[----:B------:R-:W-:-:S03]  /*aa150*/  IADD3 R40, P3, PT, R40, R35, RZ ;  /* 0x0000002328287210 */ /* 0x000fc60007f7e0ff */
[----:B------:R-:W-:Y:S01]  /*aa160*/  IMAD.WIDE.U32 R36, R14, R18, R36 ;  /* 0x000000120e247225 */ /* 0x000fe200078e0024 */
[----:B------:R-:W-:-:S03]  /*aa170*/  IADD3.X R41, PT, PT, RZ, RZ, RZ, P3, !PT ;  /* 0x000000ffff297210 */ /* 0x000fc60001ffe4ff */
[----:B------:R-:W-:Y:S01]  /*aa180*/  IMAD.X R39, RZ, RZ, RZ, P2 ;  /* 0x000000ffff277224 */ /* 0x000fe200010e06ff */
[----:B------:R-:W-:Y:S01]  /*aa190*/  IADD3 R42, P0, PT, R26, R37, RZ ;  /* 0x000000251a2a7210 */ /* 0x000fe20007f1e0ff */
[----:B------:R-:W-:Y:S01]  /*aa1a0*/  IMAD.WIDE.U32 R46, R32, UR13, R46 ;  /* 0x0000000d202e7c25 */ /* 0x000fe2000f8e002e */
[----:B------:R-:W-:-:S03]  /*aa1b0*/  IADD3 R48, P2, PT, R20, R49, RZ ;  /* 0x0000003114307210 */ /* 0x000fc60007f5e0ff */
[----:B------:R-:W-:Y:S01]  /*aa1c0*/  IMAD.WIDE.U32 R38, R15, R18, R38 ;  /* 0x000000120f267225 */ /* 0x000fe200078e0026 */
[----:B------:R-:W-:-:S03]  /*aa1d0*/  IADD3 R23, PT, PT, R19, R47, RZ ;  /* 0x0000002f13177210 */ /* 0x000fc60007ffe0ff */
[----:B------:R-:W-:Y:S01]  /*aa1e0*/  HFMA2 R47, -RZ, RZ, 0, 0 ;  /* 0x00000000ff2f7431 */ /* 0x000fe200000001ff */
[----:B------:R-:W-:Y:S01]  /*aa1f0*/  IADD3.X R49, PT, PT, RZ, RZ, RZ, P2, !PT ;  /* 0x000000ffff317210 */ /* 0x000fe200017fe4ff */
[----:B------:R-:W-:-:S04]  /*aa200*/  IMAD.WIDE.U32 R40, R14, R17, R40 ;  /* 0x000000110e287225 */ /* 0x000fc800078e0028 */
[----:B------:R-:W-:Y:S01]  /*aa210*/  IMAD.X R43, RZ, RZ, RZ, P0 ;  /* 0x000000ffff2b7224 */ /* 0x000fe200000e06ff */
[----:B------:R-:W-:Y:S01]  /*aa220*/  IADD3 R36, P0, PT, R36, R39, RZ ;  /* 0x0000002724247210 */ /* 0x000fe20007f1e0ff */
[----:B------:R-:W-:Y:S01]  /*aa230*/  IMAD.U32 R7, RZ, RZ, UR15 ;  /* 0x0000000fff077e24 */ /* 0x000fe2000f8e00ff */
[----:B------:R-:W-:Y:S01]  /*aa240*/  IADD3 R44, P1, PT, R38, R41, RZ ;  /* 0x00000029262c7210 */ /* 0x000fe20007f3e0ff */
[----:B------:R-:W-:Y:S02]  /*aa250*/  IMAD R38, R46, UR11, RZ ;  /* 0x0000000b2e267c24 */ /* 0x000fe4000f8e02ff */
[----:B------:R-:W-:-:S04]  /*aa260*/  IMAD.WIDE.U32 R20, R11, R18, R42 ;  /* 0x000000120b147225 */ /* 0x000fc800078e002a */
[----:B------:R-:W-:Y:S02]  /*aa270*/  IMAD.X R37, RZ, RZ, RZ, P0 ;  /* 0x000000ffff257224 */ /* 0x000fe400000e06ff */
[----:B------:R-:W-:Y:S01]  /*aa280*/  IMAD.HI.U32 R53, R38, UR12, R46 ;  /* 0x0000000c26357c27 */ /* 0x000fe2000f8e002e */
[----:B------:R-:W-:-:S03]  /*aa290*/  IADD3 R46, P0, PT, R27, R21, RZ ;  /* 0x000000151b2e7210 */ /* 0x000fc60007f1e0ff */
[----:B------:R-:W-:Y:S01]  /*aa2a0*/  IMAD.WIDE.U32 R26, R15, R15, R36 ;  /* 0x0000000f0f1a7225 */ /* 0x000fe200078e0024 */
[----:B------:R-:W-:Y:S02]  /*aa2b0*/  MOV R36, R40 ;  /* 0x0000002800247202 */ /* 0x000fe40000000f00 */
[----:B------:R-:W-:Y:S01]  /*aa2c0*/  IADD3 R53, PT, PT, R16, R53, RZ ;  /* 0x0000003510357210 */ /* 0x000fe20007ffe0ff */
[----:B------:R-:W-:Y:S01]  /*aa2d0*/  IMAD.X R45, RZ, RZ, RZ, P1 ;  /* 0x000000ffff2d7224 */ /* 0x000fe200008e06ff */
[----:B------:R-:W-:Y:S01]  /*aa2e0*/  IADD3 R20, P1, PT, R20, R27, RZ ;  /* 0x0000001b14147210 */ /* 0x000fe20007f3e0ff */
[----:B------:R-:W-:Y:S02]  /*aa2f0*/  IMAD.MOV.U32 R37, RZ, RZ, RZ ;  /* 0x000000ffff257224 */ /* 0x000fe400078e00ff */
[----:B------:R-:W-:Y:S01]  /*aa300*/  IMAD.WIDE.U32 R40, R14, R24, R44 ;  /* 0x000000180e287225 */ /* 0x000fe200078e002c */
[----:B------:R-:W-:-:S03]  /*aa310*/  IADD3.X R21, PT, PT, RZ, RZ, RZ, P1, !PT ;  /* 0x000000ffff157210 */ /* 0x000fc60000ffe4ff */
[----:B------:R-:W-:Y:S01]  /*aa320*/  IMAD.WIDE.U32 R36, R11, R28, R36 ;  /* 0x0000001c0b247225 */ /* 0x000fe200078e0024 */
[----:B------:R-:W-:-:S03]  /*aa330*/  IADD3 R42, P2, PT, R26, R41, RZ ;  /* 0x000000291a2a7210 */ /* 0x000fc60007f5e0ff */
[----:B------:R-:W-:Y:S02]  /*aa340*/  HFMA2 R26, -RZ, RZ, 0, 0 ;  /* 0x00000000ff1a7431 */ /* 0x000fe400000001ff */
[----:B------:R-:W-:Y:S01]  /*aa350*/  IMAD.X R47, RZ, RZ, RZ, P0 ;  /* 0x000000ffff2f7224 */ /* 0x000fe200000e06ff */
[----:B------:R-:W-:Y:S01]  /*aa360*/  IADD3 R44, P3, PT, R40, R37, RZ ;  /* 0x00000025282c7210 */ /* 0x000fe20007f7e0ff */
[----:B------:R-:W-:Y:S02]  /*aa370*/  IMAD.X R43, RZ, RZ, RZ, P2 ;  /* 0x000000ffff2b7224 */ /* 0x000fe400010e06ff */
[----:B------:R-:W-:Y:S01]  /*aa380*/  IMAD.WIDE.U32 R40, R14, R15, R20 ;  /* 0x0000000f0e287225 */ /* 0x000fe200078e0014 */
[----:B------:R-:W-:-:S03]  /*aa390*/  IADD3.X R45, PT, PT, RZ, RZ, RZ, P3, !PT ;  /* 0x000000ffff2d7210 */ /* 0x000fc60001ffe4ff */
[----:B------:R-:W-:-:S04]  /*aa3a0*/  IMAD.WIDE.U32 R42, R14, R18, R42 ;  /* 0x000000120e2a7225 */ /* 0x000fc800078e002a */
[----:B------:R-:W-:-:S04]  /*aa3b0*/  IMAD.WIDE.U32 R44, R11, R17, R44 ;  /* 0x000000110b2c7225 */ /* 0x000fc800078e002c */
[----:B------:R-:W-:Y:S01]  /*aa3c0*/  IMAD.WIDE.U32 R48, R30, R7, R48 ;  /* 0x000000071e307225 */ /* 0x000fe200078e0030 */
[----:B------:R-:W-:Y:S02]  /*aa3d0*/  IADD3 R42, P3, PT, R42, R45, RZ ;  /* 0x0000002d2a2a7210 */ /* 0x000fe40007f7e0ff */
[----:B------:R-:W-:Y:S01]  /*aa3e0*/  MOV R45, RZ ;  /* 0x000000ff002d7202 */ /* 0x000fe20000000f00 */
[----:B------:R-:W-:Y:S01]  /*aa3f0*/  IMAD.WIDE.U32 R20, R10, R18, R46 ;  /* 0x000000120a147225 */ /* 0x000fe200078e002e */
[----:B------:R-:W-:Y:S02]  /*aa400*/  IADD3 R46, P2, PT, R40, R43, RZ ;  /* 0x0000002b282e7210 */ /* 0x000fe40007f5e0ff */
[----:B------:R-:W-:Y:S01]  /*aa410*/  IADD3 R48, P4, PT, R23, R48, RZ ;  /* 0x0000003017307210 */ /* 0x000fe20007f9e0ff */
[----:B------:R-:W-:Y:S01]  /*aa420*/  IMAD.X R43, RZ, RZ, RZ, P3 ;  /* 0x000000ffff2b7224 */ /* 0x000fe200018e06ff */
[----:B------:R-:W-:Y:S01]  /*aa430*/  IADD3 R40, P1, PT, R20, R41, RZ ;  /* 0x0000002914287210 */ /* 0x000fe20007f3e0ff */
[----:B------:R-:W-:-:S02]  /*aa440*/  IMAD.IADD R27, R26, 0x1, R49 ;  /* 0x000000011a1b7824 */ /* 0x000fc400078e0231 */
[----:B------:R-:W-:Y:S01]  /*aa450*/  IMAD.X R49, RZ, RZ, RZ, P4 ;  /* 0x000000ffff317224 */ /* 0x000fe200020e06ff */
[----:B------:R-:W-:Y:S01]  /*aa460*/  IADD3.X R41, PT, PT, RZ, RZ, RZ, P1, !PT ;  /* 0x000000ffff297210 */ /* 0x000fe20000ffe4ff */
[----:B------:R-:W-:Y:S01]  /*aa470*/  IMAD.X R47, RZ, RZ, RZ, P2 ;  /* 0x000000ffff2f7224 */ /* 0x000fe200010e06ff */
[----:B------:R-:W-:Y:S01]  /*aa480*/  IADD3 R22, P0, PT, R22, R27, RZ ;  /* 0x0000001b16167210 */ /* 0x000fe20007f1e0ff */
[----:B------:R-:W-:Y:S01]  /*aa490*/  IMAD.WIDE.U32 R28, R10, R28, R44 ;  /* 0x0000001c0a1c7225 */ /* 0x000fe200078e002c */
[----:B------:R-:W-:-:S03]  /*aa4a0*/  MOV R27, RZ ;  /* 0x000000ff001b7202 */ /* 0x000fc60000000f00 */
[----:B------:R-:W-:-:S04]  /*aa4b0*/  IMAD.WIDE.U32 R44, R11, R24, R42 ;  /* 0x000000180b2c7225 */ /* 0x000fc800078e002a */
[----:B------:R-:W-:Y:S01]  /*aa4c0*/  IMAD.WIDE.U32 R48, R32, R5, R48 ;  /* 0x0000000520307225 */ /* 0x000fe200078e0030 */
[----:B------:R-:W-:-:S03]  /*aa4d0*/  IADD3 R50, P1, PT, R44, R29, RZ ;  /* 0x0000001d2c327210 */ /* 0x000fc60007f3e0ff */
[-C--:B------:R-:W-:Y:S01]  /*aa4e0*/  IMAD.WIDE.U32 R40, R11, R15.reuse, R40 ;  /* 0x0000000f0b287225 */ /* 0x080fe200078e0028 */
[----:B------:R-:W-:Y:S02]  /*aa4f0*/  IADD3 R52, P4, PT, R53, R48, RZ ;  /* 0x0000003035347210 */ /* 0x000fe40007f9e0ff */
[----:B------:R-:W-:Y:S01]  /*aa500*/  IADD3.X R51, PT, PT, RZ, RZ, RZ, P1, !PT ;  /* 0x000000ffff337210 */ /* 0x000fe20000ffe4ff */
[----:B------:R-:W-:Y:S01]  /*aa510*/  IMAD.WIDE.U32 R42, R14, R15, R46 ;  /* 0x0000000f0e2a7225 */ /* 0x000fe200078e002e */
[----:B------:R-:W-:Y:S02]  /*aa520*/  IADD3 R44, P1, PT, R21, R41, RZ ;  /* 0x00000029152c7210 */ /* 0x000fe40007f3e0ff */
[----:B------:R-:W0:Y:S01]  /*aa530*/  LDC.64 R20, c[0x3][0x10] ;  /* 0x00c00400ff147b82 */ /* 0x000e220000000a00 */
[----:B------:R-:W-:Y:S01]  /*aa540*/  IMAD.IADD R55, R25, 0x1, R49 ;  /* 0x0000000119377824 */ /* 0x000fe200078e0231 */
[----:B------:R-:W-:Y:S01]  /*aa550*/  IADD3 R46, P2, PT, R40, R43, RZ ;  /* 0x0000002b282e7210 */ /* 0x000fe20007f5e0ff */
[----:B------:R-:W-:Y:S01]  /*aa560*/  IMAD.WIDE.U32 R40, R10, R17, R50 ;  /* 0x000000110a287225 */ /* 0x000fe200078e0032 */
[----:B------:R-:W-:-:S02]  /*aa570*/  IADD3 R48, P3, PT, R42, R45, RZ ;  /* 0x0000002d2a307210 */ /* 0x000fc40007f7e0ff */
[----:B------:R-:W-:Y:S01]  /*aa580*/  IADD3.X R47, PT, PT, RZ, RZ, RZ, P2, !PT ;  /* 0x000000ffff2f7210 */ /* 0x000fe200017fe4ff */
[----:B------:R-:W-:Y:S01]  /*aa590*/  IMAD.X R45, RZ, RZ, RZ, P1 ;  /* 0x000000ffff2d7224 */ /* 0x000fe200008e06ff */
[----:B------:R-:W-:Y:S01]  /*aa5a0*/  IADD3.X R53, PT, PT, RZ, RZ, RZ, P4, !PT ;  /* 0x000000ffff357210 */ /* 0x000fe200027fe4ff */
[----:B------:R-:W-:Y:S02]  /*aa5b0*/  IMAD.X R49, RZ, RZ, RZ, P3 ;  /* 0x000000ffff317224 */ /* 0x000fe400018e06ff */
[----:B------:R-:W-:-:S04]  /*aa5c0*/  IMAD.WIDE.U32 R42, R14, R14, R46 ;  /* 0x0000000e0e2a7225 */ /* 0x000fc800078e002e */
[----:B------:R-:W-:-:S04]  /*aa5d0*/  IMAD.WIDE.U32 R46, R11, R18, R48 ;  /* 0x000000120b2e7225 */ /* 0x000fc800078e0030 */
[----:B------:R-:W-:Y:S01]  /*aa5e0*/  IMAD.WIDE.U32 R44, R10, R15, R44 ;  /* 0x0000000f0a2c7225 */ /* 0x000fe200078e002c */
[----:B------:R-:W-:Y:S02]  /*aa5f0*/  IADD3 R48, P2, PT, R42, R47, RZ ;  /* 0x0000002f2a307210 */ /* 0x000fe40007f5e0ff */
[----:B------:R-:W-:Y:S01]  /*aa600*/  IADD3 R42, P3, PT, R46, R41, RZ ;  /* 0x000000292e2a7210 */ /* 0x000fe20007f7e0ff */
[----:B------:R-:W-:Y:S01]  /*aa610*/  IMAD.WIDE.U32 R50, R38, UR13, R52 ;  /* 0x0000000d26327c25 */ /* 0x000fe2000f8e0034 */
[----:B------:R-:W-:Y:S02]  /*aa620*/  IADD3 R46, P1, PT, R44, R43, RZ ;  /* 0x0000002b2c2e7210 */ /* 0x000fe40007f3e0ff */
[----:B------:R-:W-:Y:S01]  /*aa630*/  IADD3.X R49, PT, PT, RZ, RZ, RZ, P2, !PT ;  /* 0x000000ffff317210 */ /* 0x000fe200017fe4ff */
[----:B------:R-:W-:Y:S01]  /*aa640*/  IMAD.X R43, RZ, RZ, RZ, P3 ;  /* 0x000000ffff2b7224 */ /* 0x000fe200018e06ff */
[----:B------:R-:W-:Y:S01]  /*aa650*/  IADD3 R57, PT, PT, R19, R51, RZ ;  /* 0x0000003313397210 */ /* 0x000fe20007ffe0ff */
[----:B------:R-:W-:-:S02]  /*aa660*/  HFMA2 R51, -RZ, RZ, 0, 0 ;  /* 0x00000000ff337431 */ /* 0x000fc400000001ff */
[----:B------:R-:W-:Y:S02]  /*aa670*/  IMAD.X R47, RZ, RZ, RZ, P1 ;  /* 0x000000ffff2f7224 */ /* 0x000fe400008e06ff */
[----:B------:R-:W-:Y:S02]  /*aa680*/  IMAD.X R23, RZ, RZ, RZ, P0 ;  /* 0x000000ffff177224 */ /* 0x000fe400000e06ff */
[----:B------:R-:W-:-:S04]  /*aa690*/  IMAD.WIDE.U32 R46, R11, R14, R46 ;  /* 0x0000000e0b2e7225 */ /* 0x000fc800078e002e */
[----:B------:R-:W-:Y:S02]  /*aa6a0*/  IMAD R44, R50, UR11, RZ ;  /* 0x0000000b322c7c24 */ /* 0x000fe4000f8e02ff */
[----:B------:R-:W-:-:S04]  /*aa6b0*/  IMAD.WIDE.U32 R42, R10, R24, R42 ;  /* 0x000000180a2a7225 */ /* 0x000fc800078e002a */
[----:B------:R-:W-:-:S04]  /*aa6c0*/  IMAD.WIDE.U32 R48, R11, R15, R48 ;  /* 0x0000000f0b307225 */ /* 0x000fc800078e0030 */
[----:B0-----:R-:W-:Y:S01]  /*aa6d0*/  IMAD.WIDE.U32 R52, R30, R20, R22 ;  /* 0x000000141e347225 */ /* 0x001fe200078e0016 */
[----:B------:R-:W-:Y:S02]  /*aa6e0*/  IADD3 R22, P0, PT, R45, R47, RZ ;  /* 0x0000002f2d167210 */ /* 0x000fe40007f1e0ff */
[----:B------:R-:W-:Y:S01]  /*aa6f0*/  IADD3 R46, P1, PT, R46, R49, RZ ;  /* 0x000000312e2e7210 */ /* 0x000fe20007f3e0ff */
[----:B------:R-:W-:Y:S01]  /*aa700*/  IMAD.HI.U32 R17, R44, UR12, R50 ;  /* 0x0000000c2c117c27 */ /* 0x000fe2000f8e0032 */
[----:B------:R-:W-:Y:S02]  /*aa710*/  IADD3 R50, P2, PT, R48, R43, RZ ;  /* 0x0000002b30327210 */ /* 0x000fe40007f5e0ff */
[----:B------:R-:W-:Y:S01]  /*aa720*/  IADD3.X R47, PT, PT, RZ, RZ, RZ, P1, !PT ;  /* 0x000000ffff2f7210 */ /* 0x000fe20000ffe4ff */
        /* <DEDUP_REMOVED lines=8> */
[----:B------:R-:W-:-:S04]  /*aa7b0*/  IMAD.WIDE.U32 R22, R11, R14, R46 ;  /* 0x0000000e0b167225 */ /* 0x000fc800078e002e */
[----:B------:R-:W-:Y:S01]  /*aa7c0*/  IMAD.WIDE.U32 R34, R10, R18, R50 ;  /* 0x000000120a227225 */ /* 0x000fe200078e0032 */
[----:B------:R-:W-:-:S03]  /*aa7d0*/  IADD3 R50, P0, PT, R48, R23, RZ ;  /* 0x0000001730327210 */ /* 0x000fc60007f1e0ff */
[----:B------:R-:W-:Y:S01]  /*aa7e0*/  IMAD.X R55, RZ, RZ, RZ, P3 ;  /* 0x000000ffff377224 */ /* 0x000fe200018e06ff */
[----:B------:R-:W-:Y:S01]  /*aa7f0*/  IADD3 R46, P1, PT, R22, R35, RZ ;  /* 0x00000023162e7210 */ /* 0x000fe20007f3e0ff */
[----:B------:R-:W-:Y:S01]  /*aa800*/  IMAD.WIDE.U32 R52, R30, R21, R52 ;  /* 0x000000151e347225 */ /* 0x000fe200078e0034 */
[----:B------:R-:W0:Y:S03]  /*aa810*/  LDC.64 R22, c[0x3][0x18] ;  /* 0x00c00600ff167b82 */ /* 0x000e260000000a00 */
[----:B------:R-:W-:Y:S01]  /*aa820*/  IMAD.WIDE.U32 R54, R32, R7, R54 ;  /* 0x0000000720367225 */ /* 0x000fe200078e0036 */
[----:B------:R-:W-:-:S03]  /*aa830*/  IADD3 R53, PT, PT, R29, R53, RZ ;  /* 0x000000351d357210 */ /* 0x000fc60007ffe0ff */
[----:B------:R-:W-:Y:S01]  /*aa840*/  IMAD.X R47, RZ, RZ, RZ, P1 ;  /* 0x000000ffff2f7224 */ /* 0x000fe200008e06ff */
[----:B------:R-:W-:Y:S01]  /*aa850*/  IADD3 R55, PT, PT, R26, R55, RZ ;  /* 0x000000371a377210 */ /* 0x000fe20007ffe0ff */
[----:B------:R-:W-:Y:S01]  /*aa860*/  IMAD.X R51, RZ, RZ, RZ, P0 ;  /* 0x000000ffff337224 */ /* 0x000fe200000e06ff */
[----:B------:R-:W-:Y:S01]  /*aa870*/  IADD3 R56, P1, PT, R57, R54, RZ ;  /* 0x0000003639387210 */ /* 0x000fe20007f3e0ff */
[----:B------:R-:W-:Y:S01]  /*aa880*/  IMAD.WIDE.U32 R46, R10, R15, R46 ;  /* 0x0000000f0a2e7225 */ /* 0x000fe200078e002e */
[----:B------:R-:W-:Y:S02]  /*aa890*/  IADD3 R54, P2, PT, R55, R52, RZ ;  /* 0x0000003437367210 */ /* 0x000fe40007f5e0ff */
[----:B------:R-:W-:Y:S01]  /*aa8a0*/  IADD3 R15, PT, PT, R16, R17, RZ ;  /* 0x00000011100f7210 */ /* 0x000fe20007ffe0ff */
[----:B------:R-:W-:Y:S01]  /*aa8b0*/  IMAD.X R57, RZ, RZ, RZ, P1 ;  /* 0x000000ffff397224 */ /* 0x000fe200008e06ff */
[----:B------:R-:W-:Y:S01]  /*aa8c0*/  IADD3 R52, P1, PT, R36, R53, RZ ;  /* 0x0000003524347210 */ /* 0x000fe20007f3e0ff */
[----:B------:R-:W-:Y:S01]  /*aa8d0*/  IMAD.WIDE.U32 R50, R11, R11, R50 ;  /* 0x0000000b0b327225 */ /* 0x000fe200078e0032 */
[----:B------:R-:W-:-:S02]  /*aa8e0*/  IADD3.X R55, PT, PT, RZ, RZ, RZ, P2, !PT ;  /* 0x000000ffff377210 */ /* 0x000fc400017fe4ff */
[----:B------:R-:W-:Y:S01]  /*aa8f0*/  IADD3.X R53, PT, PT, RZ, RZ, RZ, P1, !PT ;  /* 0x000000ffff357210 */ /* 0x000fe20000ffe4ff */
        /* <DEDUP_REMOVED lines=8> */
[----:B0-----:R-:W-:Y:S01]  /*aa980*/  IMAD.WIDE.U32 R48, R30, R22, R52 ;  /* 0x000000161e307225 */ /* 0x001fe200078e0034 */
[----:B------:R-:W-:-:S03]  /*aa990*/  IADD3 R54, P1, PT, R17, R54, RZ ;  /* 0x0000003611367210 */ /* 0x000fc60007f3e0ff */
[----:B------:R-:W-:Y:S01]  /*aa9a0*/  IMAD.MOV.U32 R31, RZ, RZ, RZ ;  /* 0x000000ffff1f7224 */ /* 0x000fe200078e00ff */
[----:B------:R-:W-:Y:S01]  /*aa9b0*/  IADD3.X R55, PT, PT, RZ, RZ, RZ, P1, !PT ;  /* 0x000000ffff377210 */ /* 0x000fe20000ffe4ff */
[----:B------:R-:W-:Y:S01]  /*aa9c0*/  IMAD.WIDE.U32 R56, R44, UR13, R56 ;  /* 0x0000000d2c387c25 */ /* 0x000fe2000f8e0038 */
[----:B------:R-:W-:-:S03]  /*aa9d0*/  IADD3 R48, P2, PT, R15, R48, RZ ;  /* 0x000000300f307210 */ /* 0x000fc60007f5e0ff */
[----:B------:R-:W-:Y:S01]  /*aa9e0*/  IMAD.IADD R49, R31, 0x1, R49 ;  /* 0x000000011f317824 */ /* 0x000fe200078e0231 */
[----:B------:R-:W-:Y:S01]  /*aa9f0*/  IADD3 R57, PT, PT, R19, R57, RZ ;  /* 0x0000003913397210 */ /* 0x000fe20007ffe0ff */
[----:B------:R-:W-:-:S03]  /*aaa00*/  IMAD.WIDE.U32 R54, R38, R7, R54 ;  /* 0x0000000726367225 */ /* 0x000fc600078e0036 */
[----:B------:R-:W-:Y:S01]  /*aaa10*/  IADD3 R52, P1, PT, R28, R49, RZ ;  /* 0x000000311c347210 */ /* 0x000fe20007f3e0ff */
[----:B------:R-:W-:Y:S02]  /*aaa20*/  IMAD.X R49, RZ, RZ, RZ, P2 ;  /* 0x000000ffff317224 */ /* 0x000fe400010e06ff */
[----:B------:R-:W-:Y:S01]  /*aaa30*/  IMAD R18, R56, UR11, RZ ;  /* 0x0000000b38127c24 */ /* 0x000fe2000f8e02ff */
[----:B------:R-:W-:Y:S01]  /*aaa40*/  IADD3.X R53, PT, PT, RZ, RZ, RZ, P1, !PT ;  /* 0x000000ffff357210 */ /* 0x000fe20000ffe4ff */
[----:B------:R-:W-:Y:S01]  /*aaa50*/  IMAD.MOV.U32 R58, RZ, RZ, R56 ;  /* 0x000000ffff3a7224 */ /* 0x000fe200078e0038 */
[----:B------:R-:W-:Y:S01]  /*aaa60*/  IADD3 R56, P3, PT, R57, R54, RZ ;  /* 0x0000003639387210 */ /* 0x000fe20007f7e0ff */
[----:B------:R-:W-:Y:S02]  /*aaa70*/  IMAD.IADD R55, R26, 0x1, R55 ;  /* 0x000000011a377824 */ /* 0x000fe400078e0237 */
[----:B------:R-:W-:Y:S01]  /*aaa80*/  IMAD.WIDE.U32 R48, R32, R21, R48 ;  /* 0x0000001520307225 */ /* 0x000fe200078e0030 */
[----:B------:R-:W-:-:S03]  /*aaa90*/  IADD3.X R57, PT, PT, RZ, RZ, RZ, P3, !PT ;  /* 0x000000ffff397210 */ /* 0x000fc60001ffe4ff */
[----:B------:R-:W-:Y:S01]  /*aaaa0*/  IMAD.HI.U32 R15, R18, UR12, R58 ;  /* 0x0000000c120f7c27 */ /* 0x000fe2000f8e003a */
[----:B------:R-:W-:Y:S02]  /*aaab0*/  IADD3 R54, P2, PT, R55, R48, RZ ;  /* 0x0000003037367210 */ /* 0x000fe40007f5e0ff */
[----:B------:R-:W-:Y:S01]  /*aaac0*/  IADD3 R49, PT, PT, R29, R49, RZ ;  /* 0x000000311d317210 */ /* 0x000fe20007ffe0ff */
[----:B------:R-:W-:Y:S01]  /*aaad0*/  IMAD.WIDE.U32 R52, R30, R23, R52 ;  /* 0x000000171e347225 */ /* 0x000fe200078e0034 */
[----:B------:R-:W-:-:S03]  /*aaae0*/  IADD3 R48, P1, PT, R50, R47, RZ ;  /* 0x0000002f32307210 */ /* 0x000fc60007f3e0ff */
[----:B------:R-:W-:-:S04]  /*aaaf0*/  IMAD.WIDE.U32 R56, R44, R5, R56 ;  /* 0x000000052c387225 */ /* 0x000fc800078e0038 */
[----:B------:R-:W-:Y:S02]  /*aab00*/  IMAD.IADD R15, R16, 0x1, R15 ;  /* 0x00000001100f7824 */ /* 0x000fe400078e020f */
[----:B------:R-:W-:Y:S01]  /*aab10*/  IMAD.X R55, RZ, RZ, RZ, P2 ;  /* 0x000000ffff377224 */ /* 0x000fe200010e06ff */
[----:B------:R-:W-:Y:S01]  /*aab20*/  IADD3 R50, P2, PT, R52, R49, RZ ;  /* 0x0000003134327210 */ /* 0x000fe20007f5e0ff */
[----:B------:R-:W-:Y:S01]  /*aab30*/  IMAD.WIDE.U32 R36, R10, R11, R36 ;  /* 0x0000000b0a247225 */ /* 0x000fe200078e0024 */
[----:B------:R-:W-:Y:S02]  /*aab40*/  IADD3 R56, P3, PT, R15, R56, RZ ;  /* 0x000000380f387210 */ /* 0x000fe40007f7e0ff */
[----:B------:R-:W-:Y:S01]  /*aab50*/  IADD3.X R49, PT, PT, RZ, RZ, RZ, P1, !PT ;  /* 0x000000ffff317210 */ /* 0x000fe20000ffe4ff */
[----:B------:R-:W-:Y:S01]  /*aab60*/  IMAD.IADD R15, R25, 0x1, R57 ;  /* 0x00000001190f7824 */ /* 0x000fe200078e0239 */
[----:B------:R-:W-:Y:S01]  /*aab70*/  IADD3.X R51, PT, PT, RZ, RZ, RZ, P2, !PT ;  /* 0x000000ffff337210 */ /* 0x000fe200017fe4ff */
[----:B------:R-:W-:Y:S01]  /*aab80*/  IMAD.WIDE.U32 R54, R38, R20, R54 ;  /* 0x0000001426367225 */ /* 0x000fe200078e0036 */
[----:B------:R-:W-:-:S03]  /*aab90*/  IADD3 R41, P1, PT, R40, R53, RZ ;  /* 0x0000003528297210 */ /* 0x000fc60007f3e0ff */
        /* <DEDUP_REMOVED lines=8> */
[----:B------:R-:W-:-:S03]  /*aac20*/  IMAD.WIDE.U32 R54, R18, UR13, R56 ;  /* 0x0000000d12367c25 */ /* 0x000fc6000f8e0038 */
[----:B------:R-:W-:Y:S01]  /*aac30*/  IADD3 R40, P2, PT, R40, R41, RZ ;  /* 0x0000002928287210 */ /* 0x000fe20007f5e0ff */
[----:B------:R-:W-:Y:S02]  /*aac40*/  IMAD.X R51, RZ, RZ, RZ, P3 ;  /* 0x000000ffff337224 */ /* 0x000fe400018e06ff */
[----:B------:R-:W-:Y:S01]  /*aac50*/  IMAD.IADD R15, R19, 0x1, R55 ;  /* 0x00000001130f7824 */ /* 0x000fe200078e0237 */
[----:B------:R-:W-:Y:S01]  /*aac60*/  IADD3.X R41, PT, PT, RZ, RZ, RZ, P2, !PT ;  /* 0x000000ffff297210 */ /* 0x000fe200017fe4ff */
[----:B------:R-:W-:Y:S01]  /*aac70*/  IMAD.WIDE.U32 R52, R44, R7, R52 ;  /* 0x000000072c347225 */ /* 0x000fe200078e0034 */
[----:B------:R-:W-:-:S03]  /*aac80*/  MOV R55, RZ ;  /* 0x000000ff00377202 */ /* 0x000fc60000000f00 */
[----:B------:R-:W-:Y:S01]  /*aac90*/  IMAD.WIDE.U32 R50, R38, R21, R50 ;  /* 0x0000001526327225 */ /* 0x000fe200078e0032 */
[----:B------:R-:W-:Y:S02]  /*aaca0*/  IADD3 R52, P3, PT, R15, R52, RZ ;  /* 0x000000340f347210 */ /* 0x000fe40007f7e0ff */
[----:B------:R-:W-:Y:S01]  /*aacb0*/  IADD3 R15, PT, PT, R26, R53, RZ ;  /* 0x000000351a0f7210 */ /* 0x000fe20007ffe0ff */
[----:B------:R-:W-:Y:S01]  /*aacc0*/  IMAD.X R17, RZ, RZ, RZ, P1 ;  /* 0x000000ffff117224 */ /* 0x000fe200008e06ff */
[----:B------:R-:W-:Y:S01]  /*aacd0*/  IADD3 R51, PT, PT, R29, R51, RZ ;  /* 0x000000331d337210 */ /* 0x000fe20007ffe0ff */
[----:B------:R-:W-:Y:S01]  /*aace0*/  IMAD.WIDE.U32 R32, R32, R23, R40 ;  /* 0x0000001720207225 */ /* 0x000fe200078e0028 */
[----:B------:R-:W-:Y:S02]  /*aacf0*/  IADD3 R40, P2, PT, R15, R50, RZ ;  /* 0x000000320f287210 */ /* 0x000fe40007f5e0ff */
[----:B------:R-:W-:Y:S01]  /*aad00*/  IADD3 R17, P1, PT, R42, R17, RZ ;  /* 0x000000112a117210 */ /* 0x000fe20007f3e0ff */
[----:B------:R-:W-:Y:S01]  /*aad10*/  IMAD R14, R54, UR11, RZ ;  /* 0x0000000b360e7c24 */ /* 0x000fe2000f8e02ff */
[----:B------:R-:W-:Y:S01]  /*aad20*/  IADD3 R32, P4, PT, R32, R51, RZ ;  /* 0x0000003320207210 */ /* 0x000fe20007f9e0ff */
[----:B------:R-:W-:Y:S01]  /*aad30*/  IMAD.X R53, RZ, RZ, RZ, P3 ;  /* 0x000000ffff357224 */ /* 0x000fe200018e06ff */
[----:B------:R-:W-:Y:S01]  /*aad40*/  IADD3 R24, P3, PT, R33, R17, RZ ;  /* 0x0000001121187210 */ /* 0x000fe20007f7e0ff */
[----:B------:R-:W-:Y:S01]  /*aad50*/  IMAD.HI.U32 R55, R14, UR12, R54 ;  /* 0x0000000c0e377c27 */ /* 0x000fe2000f8e0036 */
[----:B------:R-:W-:-:S02]  /*aad60*/  IADD3.X R17, PT, PT, RZ, RZ, RZ, P1, !PT ;  /* 0x000000ffff117210 */ /* 0x000fc40000ffe4ff */
        /* <DEDUP_REMOVED lines=8> */
[----:B------:R-:W-:Y:S02]  /*aadf0*/  IADD3 R15, PT, PT, R25, R43, RZ ;  /* 0x0000002b190f7210 */ /* 0x000fe40007ffe0ff */
[----:B------:R-:W-:Y:S01]  /*aae00*/  IADD3 R35, PT, PT, R27, R35, RZ ;  /* 0x000000231b237210 */ /* 0x000fe20007ffe0ff */
[----:B------:R-:W-:Y:S01]  /*aae10*/  IMAD.X R43, RZ, RZ, RZ, P5 ;  /* 0x000000ffff2b7224 */ /* 0x000fe200028e06ff */
[----:B------:R-:W-:Y:S01]  /*aae20*/  IADD3 R33, PT, PT, R31, R33, RZ ;  /* 0x000000211f217210 */ /* 0x000fe20007ffe0ff */
[----:B------:R-:W-:Y:S01]  /*aae30*/  IMAD.X R47, RZ, RZ, RZ, P2 ;  /* 0x000000ffff2f7224 */ /* 0x000fe200010e06ff */
[----:B------:R-:W-:Y:S01]  /*aae40*/  IADD3 R40, P5, PT, R15, R34, RZ ;  /* 0x000000220f287210 */ /* 0x000fe20007fbe0ff */
[----:B------:R-:W-:Y:S01]  /*aae50*/  IMAD.WIDE.U32 R42, R14, UR13, R42 ;  /* 0x0000000d0e2a7c25 */ /* 0x000fe2000f8e002a */
[----:B------:R-:W-:-:S02]  /*aae60*/  IADD3 R34, P4, PT, R35, R32, RZ ;  /* 0x0000002023227210 */ /* 0x000fc40007f9e0ff */
        /* <DEDUP_REMOVED lines=13> */
[----:B------:R-:W-:Y:S02]  /*aaf40*/  IADD3 R15, P5, PT, R33, R17, RZ ;  /* 0x00000011210f7210 */ /* 0x000fe40007fbe0ff */
[----:B------:R-:W-:Y:S01]  /*aaf50*/  IADD3 R28, P1, PT, R28, R47, RZ ;  /* 0x0000002f1c1c7210 */ /* 0x000fe20007f3e0ff */
[----:B------:R-:W-:Y:S01]  /*aaf60*/  IMAD.IADD R41, R26, 0x1, R41 ;  /* 0x000000011a297824 */ /* 0x000fe200078e0229 */
[----:B------:R-:W-:Y:S01]  /*aaf70*/  IADD3 R35, PT, PT, R29, R35, RZ ;  /* 0x000000231d237210 */ /* 0x000fe20007ffe0ff */
[----:B------:R-:W-:Y:S01]  /*aaf80*/  IMAD R24, R42, UR11, RZ ;  /* 0x0000000b2a187c24 */ /* 0x000fe2000f8e02ff */
[----:B------:R-:W-:Y:S01]  /*aaf90*/  IADD3.X R17, PT, PT, RZ, RZ, RZ, P5, !PT ;  /* 0x000000ffff117210 */ /* 0x000fe20002ffe4ff */
[----:B------:R-:W-:Y:S01]  /*aafa0*/  IMAD.MOV.U32 R43, RZ, RZ, RZ ;  /* 0x000000ffff2b7224 */ /* 0x000fe200078e00ff */
[----:B------:R-:W-:Y:S01]  /*aafb0*/  IADD3 R34, P4, PT, R41, R34, RZ ;  /* 0x0000002229227210 */ /* 0x000fe20007f9e0ff */
[----:B------:R-:W-:Y:S01]  /*aafc0*/  IMAD.X R41, RZ, RZ, RZ, P2 ;  /* 0x000000ffff297224 */ /* 0x000fe200010e06ff */
[----:B------:R-:W-:Y:S01]  /*aafd0*/  IADD3 R32, P5, PT, R32, R35, RZ ;  /* 0x0000002320207210 */ /* 0x000fe20007fbe0ff */
[----:B------:R-:W-:Y:S01]  /*aafe0*/  IMAD.HI.U32 R43, R24, UR12, R42 ;  /* 0x0000000c182b7c27 */ /* 0x000fe2000f8e002a */
[----:B------:R-:W-:-:S02]  /*aaff0*/  IADD3.X R35, PT, PT, RZ, RZ, RZ, P4, !PT ;  /* 0x000000ffff237210 */ /* 0x000fc400027fe4ff */
[----:B------:R-:W-:Y:S01]  /*ab000*/  IADD3.X R33, PT, PT, RZ, RZ, RZ, P5, !PT ;  /* 0x000000ffff217210 */ /* 0x000fe20002ffe4ff */
        /* <DEDUP_REMOVED lines=8> */
[----:B------:R-:W-:Y:S01]  /*ab090*/  IMAD.WIDE.U32 R32, R44, R22, R32 ;  /* 0x000000162c207225 */ /* 0x000fe200078e0020 */
[----:B------:R-:W-:Y:S02]  /*ab0a0*/  IADD3.X R43, PT, PT, RZ, RZ, RZ, P4, !PT ;  /* 0x000000ffff2b7210 */ /* 0x000fe400027fe4ff */
[----:B------:R-:W-:Y:S01]  /*ab0b0*/  IADD3 R40, P2, PT, R41, R34, RZ ;  /* 0x0000002229287210 */ /* 0x000fe20007f5e0ff */
[----:B------:R-:W-:Y:S02]  /*ab0c0*/  IMAD.IADD R35, R27, 0x1, R35 ;  /* 0x000000011b237824 */ /* 0x000fe400078e0223 */
[----:B------:R-:W-:Y:S01]  /*ab0d0*/  IMAD.WIDE.U32 R42, R24, UR13, R42 ;  /* 0x0000000d182a7c25 */ /* 0x000fe2000f8e002a */
[----:B------:R-:W-:-:S02]  /*ab0e0*/  IADD3.X R41, PT, PT, RZ, RZ, RZ, P2, !PT ;  /* 0x000000ffff297210 */ /* 0x000fc400017fe4ff */
[----:B------:R-:W-:Y:S01]  /*ab0f0*/  IADD3 R34, P5, PT, R35, R32, RZ ;  /* 0x0000002023227210 */ /* 0x000fe20007fbe0ff */
[----:B------:R-:W-:Y:S02]  /*ab100*/  IMAD.IADD R32, R31, 0x1, R33 ;  /* 0x000000011f207824 */ /* 0x000fe400078e0221 */
[----:B------:R-:W-:-:S03]  /*ab110*/  IMAD.WIDE.U32 R40, R14, R7, R40 ;  /* 0x000000070e287225 */ /* 0x000fc600078e0028 */
[----:B------:R-:W-:Y:S01]  /*ab120*/  IADD3 R32, P2, PT, R32, R15, RZ ;  /* 0x0000000f20207210 */ /* 0x000fe20007f5e0ff */
[----:B------:R-:W-:Y:S01]  /*ab130*/  IMAD.X R35, RZ, RZ, RZ, P5 ;  /* 0x000000ffff237224 */ /* 0x000fe200028e06ff */
[----:B------:R-:W-:Y:S01]  /*ab140*/  IADD3 R15, PT, PT, R19, R43, RZ ;  /* 0x0000002b130f7210 */ /* 0x000fe20007ffe0ff */
[----:B------:R-:W-:Y:S01]  /*ab150*/  IMAD R28, R42, UR11, RZ ;  /* 0x0000000b2a1c7c24 */ /* 0x000fe2000f8e02ff */
        /* <DEDUP_REMOVED lines=8> */
[----:B------:R-:W-:Y:S01]  /*ab1e0*/  IMAD.IADD R33, R29, 0x1, R35 ;  /* 0x000000011d217824 */ /* 0x000fe200078e0223 */
[----:B------:R-:W-:Y:S01]  /*ab1f0*/  IADD3.X R35, PT, PT, RZ, RZ, RZ, P5, !PT ;  /* 0x000000ffff237210 */ /* 0x000fe20002ffe4ff */
[----:B------:R-:W-:-:S03]  /*ab200*/  IMAD.HI.U32 R15, R28, UR12, R42 ;  /* 0x0000000c1c0f7c27 */ /* 0x000fc6000f8e002a */
        /* <DEDUP_REMOVED lines=14> */
[----:B------:R-:W-:Y:S01]  /*ab2f0*/  IMAD.X R39, RZ, RZ, RZ, P3 ;  /* 0x000000ffff277224 */ /* 0x000fe200018e06ff */
[----:B------:R-:W-:Y:S01]  /*ab300*/  IADD3 R34, P5, PT, R35, R32, RZ ;  /* 0x0000002023227210 */ /* 0x000fe20007fbe0ff */
[----:B------:R-:W-:Y:S01]  /*ab310*/  IMAD.WIDE.U32 R32, R28, UR13, R40 ;  /* 0x0000000d1c207c25 */ /* 0x000fe2000f8e0028 */
[----:B------:R-:W-:Y:S02]  /*ab320*/  IADD3.X R17, PT, PT, RZ, RZ, RZ, P2, !PT ;  /* 0x000000ffff117210 */ /* 0x000fe400017fe4ff */
[----:B------:R-:W-:Y:S01]  /*ab330*/  IADD3.X R35, PT, PT, RZ, RZ, RZ, P5, !PT ;  /* 0x000000ffff237210 */ /* 0x000fe20002ffe4ff */
[----:B------:R-:W-:Y:S01]  /*ab340*/  IMAD.WIDE.U32 R42, R24, R7, R42 ;  /* 0x00000007182a7225 */ /* 0x000fe200078e002a */
[----:B------:R-:W-:-:S02]  /*ab350*/  IADD3 R40, P5, PT, R15, R44, RZ ;  /* 0x0000002c0f287210 */ /* 0x000fc40007fbe0ff */
[----:B------:R-:W-:Y:S01]  /*ab360*/  IADD3 R48, P3, PT, R48, R39, RZ ;  /* 0x0000002730307210 */ /* 0x000fe20007f7e0ff */
[----:B------:R-:W-:Y:S01]  /*ab370*/  IMAD.X R39, RZ, RZ, RZ, P1 ;  /* 0x000000ffff277224 */ /* 0x000fe200008e06ff */
        /* <DEDUP_REMOVED lines=8> */
[----:B------:R-:W-:-:S02]  /*ab400*/  IADD3 R30, P4, PT, R30, R39, RZ ;  /* 0x000000271e1e7210 */ /* 0x000fc40007f9e0ff */
        /* <DEDUP_REMOVED lines=20> */
[----:B------:R-:W-:Y:S02]  /*ab550*/  IADD3 R44, P6, PT, R45, R42, RZ ;  /* 0x0000002a2d2c7210 */ /* 0x000fe40007fde0ff */
[----:B------:R-:W-:Y:S02]  /*ab560*/  IADD3 R42, P3, PT, R43, R40, RZ ;  /* 0x000000282b2a7210 */ /* 0x000fe40007f7e0ff */
[----:B------:R-:W-:Y:S02]  /*ab570*/  IADD3.X R45, PT, PT, RZ, RZ, RZ, P6, !PT ;  /* 0x000000ffff2d7210 */ /* 0x000fe400037fe4ff */
[----:B------:R-:W-:Y:S01]  /*ab580*/  IADD3 R11, P1, PT, R38, R11, RZ ;  /* 0x0000000b260b7210 */ /* 0x000fe20007f3e0ff */
[----:B------:R-:W-:Y:S01]  /*ab590*/  IMAD.X R43, RZ, RZ, RZ, P3 ;  /* 0x000000ffff2b7224 */ /* 0x000fe200018e06ff */
[----:B------:R-:W-:Y:S01]  /*ab5a0*/  IADD3 R40, P2, PT, R37, R39, RZ ;  /* 0x0000002725287210 */ /* 0x000fe20007f5e0ff */
[----:B------:R-:W-:Y:S01]  /*ab5b0*/  IMAD.WIDE.U32 R36, R28, R7, R46 ;  /* 0x000000071c247225 */ /* 0x000fe200078e002e */
[----:B------:R-:W-:-:S03]  /*ab5c0*/  IADD3 R18, P3, PT, R18, R11, RZ ;  /* 0x0000000b12127210 */ /* 0x000fc60007f7e0ff */
[----:B------:R-:W-:-:S04]  /*ab5d0*/  IMAD.WIDE.U32 R38, R24, R21, R44 ;  /* 0x0000001518267225 */ /* 0x000fc800078e002c */
[----:B------:R-:W-:Y:S02]  /*ab5e0*/  IMAD.IADD R11, R26, 0x1, R37 ;  /* 0x000000011a0b7824 */ /* 0x000fe400078e0225 */
[----:B------:R-:W-:Y:S01]  /*ab5f0*/  IMAD.WIDE.U32 R14, R14, R23, R42 ;  /* 0x000000170e0e7225 */ /* 0x000fe200078e002a */
[----:B------:R-:W-:Y:S02]  /*ab600*/  IADD3 R43, PT, PT, R29, R39, RZ ;  /* 0x000000271d2b7210 */ /* 0x000fe40007ffe0ff */
[----:B------:R-:W-:Y:S01]  /*ab610*/  IADD3 R39, P4, PT, R17, R18, RZ ;  /* 0x0000001211277210 */ /* 0x000fe20007f9e0ff */
        /* <DEDUP_REMOVED lines=8> */
[----:B------:R-:W-:Y:S01]  /*ab6a0*/  IMAD.X R39, RZ, RZ, RZ, P6 ;  /* 0x000000ffff277224 */ /* 0x000fe200030e06ff */
        /* <DEDUP_REMOVED lines=8> */
[----:B------:R-:W-:Y:S01]  /*ab730*/  IMAD.X R15, RZ, RZ, RZ, P3 ;  /* 0x000000ffff0f7224 */ /* 0x000fe200018e06ff */
[----:B------:R-:W-:Y:S02]  /*ab740*/  IADD3 R10, P3, PT, R10, R41, RZ ;  /* 0x000000290a0a7210 */ /* 0x000fe40007f7e0ff */
[----:B------:R-:W-:Y:S01]  /*ab750*/  IADD3 R14, P1, PT, R14, R17, RZ ;  /* 0x000000110e0e7210 */ /* 0x000fe20007f3e0ff */
[----:B------:R-:W-:Y:S01]  /*ab760*/  IMAD.X R17, RZ, RZ, RZ, P4 ;  /* 0x000000ffff117224 */ /* 0x000fe200020e06ff */
[----:B------:R-:W-:Y:S02]  /*ab770*/  IADD3.X R41, PT, PT, RZ, RZ, RZ, P6, !PT ;  /* 0x000000ffff297210 */ /* 0x000fe400037fe4ff */
[----:B------:R-:W-:Y:S02]  /*ab780*/  IADD3 R10, P4, PT, R15, R10, RZ ;  /* 0x0000000a0f0a7210 */ /* 0x000fe40007f9e0ff */
[----:B------:R-:W-:Y:S01]  /*ab790*/  IADD3.X R15, PT, PT, RZ, RZ, RZ, P1, !PT ;  /* 0x000000ffff0f7210 */ /* 0x000fe20000ffe4ff */
[----:B------:R-:W-:Y:S01]  /*ab7a0*/  IMAD.WIDE.U32 R40, R28, R21, R40 ;  /* 0x000000151c287225 */ /* 0x000fe200078e0028 */
[----:B------:R-:W-:-:S02]  /*ab7b0*/  IADD3 R17, P1, PT, R17, R10, RZ ;  /* 0x0000000a11117210 */ /* 0x000fc40007f3e0ff */
[----:B------:R-:W-:Y:S01]  /*ab7c0*/  IADD3.X R45, PT, PT, RZ, RZ, RZ, P3, !PT ;  /* 0x000000ffff2d7210 */ /* 0x000fe20001ffe4ff */
        /* <DEDUP_REMOVED lines=11> */
[----:B------:R-:W-:Y:S01]  /*ab880*/  IMAD.WIDE.U32 R42, R28, R22, R42 ;  /* 0x000000161c2a7225 */ /* 0x000fe200078e002a */
[----:B------:R-:W-:-:S02]  /*ab890*/  IADD3.X R17, PT, PT, RZ, RZ, RZ, P1, !PT ;  /* 0x000000ffff117210 */ /* 0x000fc40000ffe4ff */
[----:B------:R-:W-:Y:S01]  /*ab8a0*/  IADD3 R11, PT, PT, R10, R11, R45 ;  /* 0x0000000b0a0b7210 */ /* 0x000fe20007ffe02d */
[----:B------:R-:W-:Y:S01]  /*ab8b0*/  IMAD.IADD R10, R31, 0x1, R43 ;  /* 0x000000011f0a7824 */ /* 0x000fe200078e022b */
[----:B------:R-:W-:Y:S02]  /*ab8c0*/  IADD3 R15, P3, PT, R15, R14, RZ ;  /* 0x0000000e0f0f7210 */ /* 0x000fe40007f7e0ff */
[----:B------:R-:W-:Y:S02]  /*ab8d0*/  IADD3.X R14, PT, PT, RZ, RZ, RZ, P0, !PT ;  /* 0x000000ffff0e7210 */ /* 0x000fe400007fe4ff */
[----:B------:R-:W-:Y:S02]  /*ab8e0*/  IADD3 R10, P0, PT, R10, R15, RZ ;  /* 0x0000000f0a0a7210 */ /* 0x000fe40007f1e0ff */
[----:B------:R-:W-:Y:S01]  /*ab8f0*/  IADD3 R14, PT, PT, R14, R11, R17 ;  /* 0x0000000b0e0e7210 */ /* 0x000fe20007ffe011 */
[----:B------:R-:W-:Y:S01]  /*ab900*/  IMAD.X R17, RZ, RZ, RZ, P5 ;  /* 0x000000ffff117224 */ /* 0x000fe200028e06ff */
[----:B------:R-:W-:Y:S01]  /*ab910*/  IADD3.X R15, PT, PT, RZ, RZ, RZ, P2, !PT ;  /* 0x000000ffff0f7210 */ /* 0x000fe200017fe4ff */
[----:B------:R-:W-:-:S03]  /*ab920*/  IMAD.X R11, RZ, RZ, RZ, P0 ;  /* 0x000000ffff0b7224 */ /* 0x000fc600000e06ff */
[----:B------:R-:W-:Y:S01]  /*ab930*/  IADD3 R15, PT, PT, R15, R14, R17 ;  /* 0x0000000e0f0f7210 */ /* 0x000fe20007ffe011 */
[----:B------:R-:W-:Y:S01]  /*ab940*/  IMAD.WIDE.U32 R44, R28, R23, R10 ;  /* 0x000000171c2c7225 */ /* 0x000fe200078e000a */
[----:B------:R-:W-:-:S04]  /*ab950*/  IADD3.X R10, PT, PT, RZ, RZ, RZ, P3, !PT ;  /* 0x000000ffff0a7210 */ /* 0x000fc80001ffe4ff */
        /* <DEDUP_REMOVED lines=35> */
.L_x_316:
[----:B------:R-:W-:Y:S01]  /*abb90*/  IADD3 R28, P0, PT, R32, -UR12, RZ ;  /* 0x8000000c201c7c10 */ /* 0x000fe2000ff1e0ff */
[----:B------:R-:W-:-:S03]  /*abba0*/  IMAD.MOV.U32 R30, RZ, RZ, -0x1 ;  /* 0xffffffffff1e7424 */ /* 0x000fc600078e00ff */
[----:B------:R-:W-:-:S04]  /*abbb0*/  IADD3.X R17, PT, PT, RZ, -0x1, RZ, P0, !PT ;  /* 0xffffffffff117810 */ /* 0x000fc800007fe4ff */
        /* <DEDUP_REMOVED lines=20> */
.L_x_317:
[----:B------:R-:W-:-:S04]  /*abd00*/  SHF.R.U32.HI R30, RZ, 0x5, R13 ;  /* 0x00000005ff1e7819 */ /* 0x000fc8000001160d */
[----:B------:R-:W-:-:S06]  /*abd10*/  LEA R30, R30, R1, 0x2 ;  /* 0x000000011e1e7211 */ /* 0x000fcc00078e10ff */
[----:B------:R-:W2:Y:S02]  /*abd20*/  LDL R30, [R30] ;  /* 0x000000001e1e7983 */ /* 0x000ea40000100800 */
[----:B--2---:R-:W-:-:S04]  /*abd30*/  SHF.R.W.U32.HI R32, RZ, R13, R30 ;  /* 0x0000000dff207219 */ /* 0x004fc80000011e1e */
[----:B------:R-:W-:-:S04]  /*abd40*/  LOP3.LUT R32, R32, 0x1, RZ, 0xc0, !PT ;  /* 0x0000000120207812 */ /* 0x000fc800078ec0ff */
[----:B------:R-:W-:-:S13]  /*abd50*/  ISETP.NE.U32.AND P0, PT, R32, 0x1, PT ;  /* 0x000000012000780c */ /* 0x000fda0003f05070 */
[----:B------:R-:W-:Y:S05]  /*abd60*/  @P0 BRA `(.L_x_318) ;  /* 0x0000002400780947 */ /* 0x000fea0003800000 */
[----:B------:R-:W-:Y:S01]  /*abd70*/  CS2R R32, SRZ ;  /* 0x0000000000207805 */ /* 0x000fe2000001ff00 */
[----:B------:R-:W-:Y:S02]  /*abd80*/  HFMA2 R39, -RZ, RZ, 0, 0 ;  /* 0x00000000ff277431 */ /* 0x000fe400000001ff */
[----:B------:R-:W-:-:S04]  /*abd90*/  IMAD.WIDE.U32 R36, R2, R28, RZ ;  /* 0x0000001c02247225 */ /* 0x000fc800078e00ff */
[----:B------:R-:W-:Y:S01]  /*abda0*/  IMAD.IADD R38, R37, 0x1, R32 ;  /* 0x0000000125267824 */ /* 0x000fe200078e0220 */
[----:B------:R-:W-:Y:S01]  /*abdb0*/  MOV R37, RZ ;  /* 0x000000ff00257202 */ /* 0x000fe20000000f00 */
[----:B------:R-:W-:Y:S02]  /*abdc0*/  IMAD.MOV.U32 R30, RZ, RZ, RZ ;  /* 0x000000ffff1e7224 */ /* 0x000fe400078e00ff */
[----:B------:R-:W-:Y:S02]  /*abdd0*/  IMAD R34, R36, UR11, RZ ;  /* 0x0000000b24227c24 */ /* 0x000fe4000f8e02ff */
[----:B------:R-:W-:-:S04]  /*abde0*/  IMAD.WIDE.U32 R38, R28, R4, R38 ;  /* 0x000000041c267225 */ /* 0x000fc800078e0026 */
[----:B------:R-:W-:Y:S01]  /*abdf0*/  IMAD.MOV.U32 R41, RZ, RZ, RZ ;  /* 0x000000ffff297224 */ /* 0x000fe200078e00ff */
[----:B------:R-:W-:Y:S01]  /*abe00*/  IADD3 R40, PT, PT, R39, R30, RZ ;  /* 0x0000001e27287210 */ /* 0x000fe20007ffe0ff */
[----:B------:R-:W-:Y:S02]  /*abe10*/  IMAD.MOV.U32 R39, RZ, RZ, RZ ;  /* 0x000000ffff277224 */ /* 0x000fe400078e00ff */
[----:B------:R-:W-:-:S04]  /*abe20*/  IMAD.HI.U32 R45, R34, UR12, R36 ;  /* 0x0000000c222d7c27 */ /* 0x000fc8000f8e0024 */
[----:B------:R-:W-:-:S04]  /*abe30*/  IMAD.WIDE.U32 R38, R17, R2, R38 ;  /* 0x0000000211267225 */ /* 0x000fc800078e0026 */
[----:B------:R-:W-:Y:S01]  /*abe40*/  IMAD.WIDE.U32 R36, R28, R6, R40 ;  /* 0x000000061c247225 */ /* 0x000fe200078e0028 */
[----:B------:R-:W-:Y:S02]  /*abe50*/  IADD3 R43, PT, PT, R32, R39, RZ ;  /* 0x00000027202b7210 */ /* 0x000fe40007ffe0ff */
[----:B------:R-:W-:Y:S01]  /*abe60*/  MOV R39, RZ ;  /* 0x000000ff00277202 */ /* 0x000fe20000000f00 */
[----:B------:R-:W-:Y:S01]  /*abe70*/  IMAD.IADD R45, R16, 0x1, R45 ;  /* 0x00000001102d7824 */ /* 0x000fe200078e022d */
[----:B------:R-:W-:Y:S01]  /*abe80*/  IADD3 R42, P0, PT, R43, R36, RZ ;  /* 0x000000242b2a7210 */ /* 0x000fe20007f1e0ff */
[----:B------:R-:W-:Y:S02]  /*abe90*/  IMAD.IADD R36, R37, 0x1, R33 ;  /* 0x0000000125247824 */ /* 0x000fe400078e0221 */
[----:B------:R-:W-:Y:S02]  /*abea0*/  HFMA2 R37, -RZ, RZ, 0, 0 ;  /* 0x00000000ff257431 */ /* 0x000fe400000001ff */
[----:B------:R-:W-:Y:S01]  /*abeb0*/  IMAD.MOV.U32 R35, RZ, RZ, RZ ;  /* 0x000000ffff237224 */ /* 0x000fe200078e00ff */
[----:B------:R-:W-:Y:S01]  /*abec0*/  IADD3.X R43, PT, PT, RZ, RZ, RZ, P0, !PT ;  /* 0x000000ffff2b7210 */ /* 0x000fe200007fe4ff */
[----:B------:R-:W-:Y:S01]  /*abed0*/  IMAD.MOV.U32 R49, RZ, RZ, RZ ;  /* 0x000000ffff317224 */ /* 0x000fe200078e00ff */
[----:B------:R-:W-:Y:S01]  /*abee0*/  IADD3 R44, P1, PT, R45, R38, RZ ;  /* 0x000000262d2c7210 */ /* 0x000fe20007f3e0ff */
[----:B------:R-:W-:-:S02]  /*abef0*/  IMAD.MOV.U32 R51, RZ, RZ, RZ ;  /* 0x000000ffff337224 */ /* 0x000fc400078e00ff */
[----:B------:R-:W-:Y:S01]  /*abf00*/  IMAD.WIDE.U32 R42, R17, R4, R42 ;  /* 0x00000004112a7225 */ /* 0x000fe200078e002a */
[----:B------:R-:W-:-:S03]  /*abf10*/  IADD3.X R45, PT, PT, RZ, RZ, RZ, P1, !PT ;  /* 0x000000ffff2d7210 */ /* 0x000fc60000ffe4ff */
[----:B------:R-:W-:Y:S01]  /*abf20*/  IMAD.WIDE.U32 R36, R28, R8, R36 ;  /* 0x000000081c247225 */ /* 0x000fe200078e0024 */
[----:B------:R-:W-:-:S03]  /*abf30*/  MOV R48, R42 ;  /* 0x0000002a00307202 */ /* 0x000fc60000000f00 */
[----:B------:R-:W-:Y:S01]  /*abf40*/  IMAD.IADD R47, R30, 0x1, R43 ;  /* 0x000000011e2f7824 */ /* 0x000fe200078e022b */
[----:B------:R-:W-:Y:S01]  /*abf50*/  IADD3 R40, PT, PT, R37, R35, RZ ;  /* 0x0000002325287210 */ /* 0x000fe20007ffe0ff */
[----:B------:R-:W-:-:S03]  /*abf60*/  IMAD.WIDE.U32 R44, R34, UR13, R44 ;  /* 0x0000000d222c7c25 */ /* 0x000fc6000f8e002c */
[----:B------:R-:W-:Y:S01]  /*abf70*/  IADD3 R46, P0, PT, R47, R36, RZ ;  /* 0x000000242f2e7210 */ /* 0x000fe20007f1e0ff */
[----:B------:R-:W-:Y:S01]  /*abf80*/  IMAD.WIDE.U32 R48, R24, R2, R48 ;  /* 0x0000000218307225 */ /* 0x000fe200078e0030 */
[----:B------:R-:W-:Y:S02]  /*abf90*/  MOV R50, R44 ;  /* 0x0000002c00327202 */ /* 0x000fe40000000f00 */
[----:B------:R-:W-:Y:S01]  /*abfa0*/  IADD3 R37, PT, PT, R19, R45, RZ ;  /* 0x0000002d13257210 */ /* 0x000fe20007ffe0ff */
[----:B------:R-:W-:Y:S02]  /*abfb0*/  IMAD.X R47, RZ, RZ, RZ, P0 ;  /* 0x000000ffff2f7224 */ /* 0x000fe400000e06ff */
[----:B------:R-:W-:Y:S02]  /*abfc0*/  HFMA2 R45, -RZ, RZ, 0, 0 ;  /* 0x00000000ff2d7431 */ /* 0x000fe400000001ff */
[----:B------:R-:W-:Y:S02]  /*abfd0*/  IMAD.MOV.U32 R36, RZ, RZ, RZ ;  /* 0x000000ffff247224 */ /* 0x000fe400078e00ff */
[----:B------:R-:W-:-:S04]  /*abfe0*/  IMAD.WIDE.U32 R40, R28, R3, R40 ;  /* 0x000000031c287225 */ /* 0x000fc800078e0028 */
[----:B------:R-:W-:Y:S01]  /*abff0*/  IMAD R38, R44, UR11, RZ ;  /* 0x0000000b2c267c24 */ /* 0x000fe2000f8e02ff */
[----:B------:R-:W-:Y:S01]  /*ac000*/  IADD3 R44, PT, PT, R41, R36, RZ ;  /* 0x00000024292c7210 */ /* 0x000fe20007ffe0ff */
[----:B------:R-:W-:-:S04]  /*ac010*/  IMAD.WIDE.U32 R42, R17, R6, R46 ;  /* 0x00000006112a7225 */ /* 0x000fc800078e002e */
[----:B------:R-:W-:Y:S02]  /*ac020*/  IMAD.IADD R49, R32, 0x1, R49 ;  /* 0x0000000120317824 */ /* 0x000fe400078e0231 */
[----:B------:R-:W-:Y:S01]  /*ac030*/  IMAD.HI.U32 R41, R38, UR12, R50 ;  /* 0x0000000c26297c27 */ /* 0x000fe2000f8e0032 */
[----:B------:R-:W-:Y:S02]  /*ac040*/  IADD3 R50, P2, PT, R37, R48, RZ ;  /* 0x0000003025327210 */ /* 0x000fe40007f5e0ff */
[----:B------:R-:W-:Y:S01]  /*ac050*/  IADD3 R48, P1, PT, R49, R42, RZ ;  /* 0x0000002a31307210 */ /* 0x000fe20007f3e0ff */
[----:B------:R-:W-:Y:S02]  /*ac060*/  IMAD.IADD R47, R33, 0x1, R43 ;  /* 0x00000001212f7824 */ /* 0x000fe400078e022b */
[----:B------:R-:W-:Y:S02]  /*ac070*/  HFMA2 R43, -RZ, RZ, 0, 0 ;  /* 0x00000000ff2b7431 */ /* 0x000fe400000001ff */
[----:B------:R-:W-:Y:S01]  /*ac080*/  IMAD.WIDE.U32 R44, R28, R12, R44 ;  /* 0x0000000c1c2c7225 */ /* 0x000fe200078e002c */
[----:B------:R-:W-:-:S02]  /*ac090*/  IADD3.X R49, PT, PT, RZ, RZ, RZ, P1, !PT ;  /* 0x000000ffff317210 */ /* 0x000fc40000ffe4ff */
[----:B------:R-:W-:Y:S01]  /*ac0a0*/  IADD3 R46, P0, PT, R47, R40, RZ ;  /* 0x000000282f2e7210 */ /* 0x000fe20007f1e0ff */
[----:B------:R-:W-:Y:S01]  /*ac0b0*/  IMAD.X R51, RZ, RZ, RZ, P2 ;  /* 0x000000ffff337224 */ /* 0x000fe200010e06ff */
[----:B------:R-:W-:Y:S01]  /*ac0c0*/  IADD3 R42, PT, PT, R45, R39, RZ ;  /* 0x000000272d2a7210 */ /* 0x000fe20007ffe0ff */
[----:B------:R-:W-:-:S04]  /*ac0d0*/  IMAD.WIDE.U32 R48, R24, R4, R48 ;  /* 0x0000000418307225 */ /* 0x000fc800078e0030 */
[----:B------:R-:W-:Y:S01]  /*ac0e0*/  IMAD.X R47, RZ, RZ, RZ, P0 ;  /* 0x000000ffff2f7224 */ /* 0x000fe200000e06ff */
[----:B------:R-:W-:Y:S01]  /*ac0f0*/  IADD3 R45, PT, PT, R30, R49, RZ ;  /* 0x000000311e2d7210 */ /* 0x000fe20007ffe0ff */
[----:B------:R-:W-:Y:S02]  /*ac100*/  IMAD.IADD R41, R16, 0x1, R41 ;  /* 0x0000000110297824 */ /* 0x000fe400078e0229 */
[----:B------:R-:W-:-:S04]  /*ac110*/  IMAD.WIDE.U32 R50, R34, R5, R50 ;  /* 0x0000000522327225 */ /* 0x000fc800078e0032 */
[----:B------:R-:W-:Y:S01]  /*ac120*/  IMAD.WIDE.U32 R46, R17, R8, R46 ;  /* 0x00000008112e7225 */ /* 0x000fe200078e002e */
[----:B------:R-:W-:Y:S02]  /*ac130*/  IADD3 R50, P1, PT, R41, R50, RZ ;  /* 0x0000003229327210 */ /* 0x000fe40007f3e0ff */
[----:B------:R-:W-:Y:S01]  /*ac140*/  MOV R41, RZ ;  /* 0x000000ff00297202 */ /* 0x000fe20000000f00 */
[----:B------:R-:W-:Y:S01]  /*ac150*/  IMAD.MOV.U32 R37, RZ, RZ, RZ ;  /* 0x000000ffff257224 */ /* 0x000fe200078e00ff */
[----:B------:R-:W-:Y:S01]  /*ac160*/  IADD3 R46, P0, PT, R45, R46, RZ ;  /* 0x0000002e2d2e7210 */ /* 0x000fe20007f1e0ff */
[----:B------:R-:W-:-:S04]  /*ac170*/  IMAD.WIDE.U32 R42, R28, R9, R42 ;  /* 0x000000091c2a7225 */ /* 0x000fc800078e002a */
[----:B------:R-:W-:Y:S01]  /*ac180*/  IMAD.IADD R45, R35, 0x1, R47 ;  /* 0x00000001232d7824 */ /* 0x000fe200078e022f */
[----:B------:R-:W-:Y:S01]  /*ac190*/  IADD3.X R47, PT, PT, RZ, RZ, RZ, P0, !PT ;  /* 0x000000ffff2f7210 */ /* 0x000fe200007fe4ff */
[----:B------:R-:W-:Y:S01]  /*ac1a0*/  IMAD.IADD R40, R43, 0x1, R37 ;  /* 0x000000012b287824 */ /* 0x000fe200078e0225 */
[----:B------:R-:W-:Y:S01]  /*ac1b0*/  IADD3 R43, PT, PT, R25, R51, RZ ;  /* 0x00000033192b7210 */ /* 0x000fe20007ffe0ff */
[----:B------:R-:W-:Y:S01]  /*ac1c0*/  IMAD.MOV.U32 R49, RZ, RZ, RZ ;  /* 0x000000ffff317224 */ /* 0x000fe200078e00ff */
[----:B------:R-:W-:Y:S01]  /*ac1d0*/  IADD3 R44, P0, PT, R45, R44, RZ ;  /* 0x0000002c2d2c7210 */ /* 0x000fe20007f1e0ff */
[----:B------:R-:W-:Y:S02]  /*ac1e0*/  IMAD.X R51, RZ, RZ, RZ, P1 ;  /* 0x000000ffff337224 */ /* 0x000fe400008e06ff */
[----:B------:R-:W-:-:S04]  /*ac1f0*/  IMAD.WIDE.U32 R48, R18, R2, R48 ;  /* 0x0000000212307225 */ /* 0x000fc800078e0030 */
[----:B------:R-:W-:Y:S01]  /*ac200*/  IMAD.WIDE.U32 R50, R38, UR13, R50 ;  /* 0x0000000d26327c25 */ /* 0x000fe2000f8e0032 */
[----:B------:R-:W-:-:S03]  /*ac210*/  IADD3 R49, PT, PT, R32, R49, RZ ;  /* 0x0000003120317210 */ /* 0x000fc60007ffe0ff */
[----:B------:R-:W-:Y:S01]  /*ac220*/  IMAD.X R45, RZ, RZ, RZ, P0 ;  /* 0x000000ffff2d7224 */ /* 0x000fe200000e06ff */
[----:B------:R-:W-:Y:S01]  /*ac230*/  IADD3 R48, P0, PT, R43, R48, RZ ;  /* 0x000000302b307210 */ /* 0x000fe20007f1e0ff */
[----:B------:R-:W-:-:S04]  /*ac240*/  IMAD.WIDE.U32 R46, R24, R6, R46 ;  /* 0x00000006182e7225 */ /* 0x000fc800078e002e */
[----:B------:R-:W-:Y:S02]  /*ac250*/  IMAD.IADD R43, R19, 0x1, R51 ;  /* 0x00000001132b7824 */ /* 0x000fe400078e0233 */
[----:B------:R-:W-:Y:S02]  /*ac260*/  HFMA2 R51, -RZ, RZ, 0, 0 ;  /* 0x00000000ff337431 */ /* 0x000fe400000001ff */
[----:B------:R-:W-:Y:S01]  /*ac270*/  IMAD.WIDE.U32 R44, R17, R3, R44 ;  /* 0x00000003112c7225 */ /* 0x000fe200078e002c */
[----:B------:R-:W-:Y:S02]  /*ac280*/  IADD3 R47, PT, PT, R33, R47, RZ ;  /* 0x0000002f212f7210 */ /* 0x000fe40007ffe0ff */
[----:B------:R-:W-:Y:S01]  /*ac290*/  IADD3 R46, P1, PT, R49, R46, RZ ;  /* 0x0000002e312e7210 */ /* 0x000fe20007f3e0ff */
[----:B------:R-:W-:-:S04]  /*ac2a0*/  IMAD.WIDE.U32 R40, R28, R0, R40 ;  /* 0x000000001c287225 */ /* 0x000fc800078e0028 */
[----:B------:R-:W-:Y:S02]  /*ac2b0*/  IMAD R28, R50, UR11, RZ ;  /* 0x0000000b321c7c24 */ /* 0x000fe4000f8e02ff */
[----:B------:R-:W-:Y:S01]  /*ac2c0*/  IMAD.X R49, RZ, RZ, RZ, P0 ;  /* 0x000000ffff317224 */ /* 0x000fe200000e06ff */
[----:B------:R-:W-:Y:S01]  /*ac2d0*/  IADD3 R44, P0, PT, R47, R44, RZ ;  /* 0x0000002c2f2c7210 */ /* 0x000fe20007f1e0ff */
[----:B------:R-:W-:Y:S01]  /*ac2e0*/  IMAD.HI.U32 R53, R28, UR12, R50 ;  /* 0x0000000c1c357c27 */ /* 0x000fe2000f8e0032 */
[----:B------:R-:W-:-:S03]  /*ac2f0*/  IADD3.X R47, PT, PT, RZ, RZ, RZ, P1, !PT ;  /* 0x000000ffff2f7210 */ /* 0x000fc60000ffe4ff */
[----:B------:R-:W-:Y:S01]  /*ac300*/  IMAD.WIDE.U32 R48, R34, R7, R48 ;  /* 0x0000000722307225 */ /* 0x000fe200078e0030 */
[----:B------:R-:W-:-:S03]  /*ac310*/  IADD3 R53, PT, PT, R16, R53, RZ ;  /* 0x0000003510357210 */ /* 0x000fc60007ffe0ff */
[----:B------:R-:W-:Y:S01]  /*ac320*/  IMAD.IADD R51, R36, 0x1, R45 ;  /* 0x0000000124337824 */ /* 0x000fe200078e022d */
[----:B------:R-:W-:Y:S01]  /*ac330*/  IADD3.X R45, PT, PT, RZ, RZ, RZ, P0, !PT ;  /* 0x000000ffff2d7210 */ /* 0x000fe200007fe4ff */
[----:B------:R-:W-:Y:S01]  /*ac340*/  IMAD.WIDE.U32 R46, R18, R4, R46 ;  /* 0x00000004122e7225 */ /* 0x000fe200078e002e */
[----:B------:R-:W-:Y:S02]  /*ac350*/  IADD3 R50, P1, PT, R43, R48, RZ ;  /* 0x000000302b327210 */ /* 0x000fe40007f3e0ff */
[----:B------:R-:W-:Y:S01]  /*ac360*/  IADD3 R42, P0, PT, R51, R42, RZ ;  /* 0x0000002a332a7210 */ /* 0x000fe20007f1e0ff */
[----:B------:R-:W-:Y:S01]  /*ac370*/  IMAD.WIDE.U32 R44, R24, R8, R44 ;  /* 0x00000008182c7225 */ /* 0x000fe200078e002c */
[----:B------:R-:W-:Y:S02]  /*ac380*/  IADD3 R57, PT, PT, R26, R49, RZ ;  /* 0x000000311a397210 */ /* 0x000fe40007ffe0ff */
[----:B------:R-:W-:Y:S01]  /*ac390*/  IADD3.X R43, PT, PT, RZ, RZ, RZ, P0, !PT ;  /* 0x000000ffff2b7210 */ /* 0x000fe200007fe4ff */
[----:B------:R-:W-:-:S02]  /*ac3a0*/  IMAD.IADD R47, R30, 0x1, R47 ;  /* 0x000000011e2f7824 */ /* 0x000fc400078e022f */
[----:B------:R-:W-:Y:S02]  /*ac3b0*/  IMAD.X R51, RZ, RZ, RZ, P1 ;  /* 0x000000ffff337224 */ /* 0x000fe400008e06ff */
[----:B------:R-:W-:Y:S01]  /*ac3c0*/  IMAD.WIDE.U32 R42, R17, R12, R42 ;  /* 0x0000000c112a7225 */ /* 0x000fe200078e002a */
[----:B------:R-:W-:-:S03]  /*ac3d0*/  IADD3 R48, P0, PT, R47, R44, RZ ;  /* 0x0000002c2f307210 */ /* 0x000fc60007f1e0ff */
[----:B------:R-:W-:Y:S02]  /*ac3e0*/  IMAD.IADD R47, R35, 0x1, R45 ;  /* 0x00000001232f7824 */ /* 0x000fe400078e022d */
[----:B------:R-:W-:Y:S01]  /*ac3f0*/  IMAD.WIDE.U32 R44, R38, R5, R50 ;  /* 0x00000005262c7225 */ /* 0x000fe200078e0032 */
[----:B------:R-:W-:-:S03]  /*ac400*/  MOV R51, RZ ;  /* 0x000000ff00337202 */ /* 0x000fc60000000f00 */
[----:B------:R-:W-:Y:S01]  /*ac410*/  IMAD.MOV.U32 R50, RZ, RZ, R46 ;  /* 0x000000ffff327224 */ /* 0x000fe200078e002e */
[----:B------:R-:W-:Y:S01]  /*ac420*/  IADD3 R52, P3, PT, R53, R44, RZ ;  /* 0x0000002c35347210 */ /* 0x000fe20007f7e0ff */
[----:B------:R-:W-:Y:S01]  /*ac430*/  IMAD.X R49, RZ, RZ, RZ, P0 ;  /* 0x000000ffff317224 */ /* 0x000fe200000e06ff */
[----:B------:R-:W-:Y:S01]  /*ac440*/  IADD3 R44, P0, PT, R47, R42, RZ ;  /* 0x0000002a2f2c7210 */ /* 0x000fe20007f1e0ff */
[----:B------:R-:W-:Y:S01]  /*ac450*/  IMAD.WIDE.U32 R50, R15, R2, R50 ;  /* 0x000000020f327225 */ /* 0x000fe200078e0032 */
[----:B------:R-:W-:Y:S02]  /*ac460*/  IADD3 R55, PT, PT, R25, R45, RZ ;  /* 0x0000002d19377210 */ /* 0x000fe40007ffe0ff */
[----:B------:R-:W-:Y:S01]  /*ac470*/  IADD3.X R45, PT, PT, RZ, RZ, RZ, P0, !PT ;  /* 0x000000ffff2d7210 */ /* 0x000fe200007fe4ff */
[----:B------:R-:W-:Y:S01]  /*ac480*/  IMAD.WIDE.U32 R46, R18, R6, R48 ;  /* 0x00000006122e7225 */ /* 0x000fe200078e0030 */
[----:B------:R-:W-:Y:S02]  /*ac490*/  IADD3 R50, P2, PT, R57, R50, RZ ;  /* 0x0000003239327210 */ /* 0x000fe40007f5e0ff */
[----:B------:R-:W-:Y:S01]  /*ac4a0*/  IADD3.X R53, PT, PT, RZ, RZ, RZ, P3, !PT ;  /* 0x000000ffff357210 */ /* 0x000fe20001ffe4ff */
[----:B------:R-:W-:Y:S01]  /*ac4b0*/  IMAD.IADD R49, R32, 0x1, R51 ;  /* 0x0000000120317824 */ /* 0x000fe200078e0233 */
[----:B------:R-:W-:Y:S01]  /*ac4c0*/  IADD3 R47, PT, PT, R33, R47, RZ ;  /* 0x0000002f212f7210 */ /* 0x000fe20007ffe0ff */
[----:B------:R-:W-:-:S02]  /*ac4d0*/  IMAD.IADD R43, R39, 0x1, R43 ;  /* 0x00000001272b7824 */ /* 0x000fc400078e022b */
        /* <DEDUP_REMOVED lines=8> */
[----:B------:R-:W-:-:S03]  /*ac560*/  IADD3.X R49, PT, PT, RZ, RZ, RZ, P1, !PT ;  /* 0x000000ffff317210 */ /* 0x000fc60000ffe4ff */
[----:B------:R-:W-:Y:S01]  /*ac570*/  IMAD.WIDE.U32 R44, R28, UR13, R52 ;  /* 0x0000000d1c2c7c25 */ /* 0x000fe2000f8e0034 */
[----:B------:R-:W-:-:S03]  /*ac580*/  IADD3 R52, P0, PT, R55, R50, RZ ;  /* 0x0000003237347210 */ /* 0x000fc60007f1e0ff */
[----:B------:R-:W-:Y:S01]  /*ac590*/  IMAD R40, R44, UR11, RZ ;  /* 0x0000000b2c287c24 */ /* 0x000fe2000f8e02ff */
[----:B------:R-:W-:Y:S01]  /*ac5a0*/  IADD3 R55, PT, PT, R19, R45, RZ ;  /* 0x0000002d13377210 */ /* 0x000fe20007ffe0ff */
[----:B------:R-:W-:-:S04]  /*ac5b0*/  IMAD.WIDE.U32 R42, R17, R9, R42 ;  /* 0x00000009112a7225 */ /* 0x000fc800078e002a */
[----:B------:R-:W-:Y:S02]  /*ac5c0*/  IMAD.MOV.U32 R45, RZ, RZ, RZ ;  /* 0x000000ffff2d7224 */ /* 0x000fe400078e00ff */
[----:B------:R-:W-:Y:S02]  /*ac5d0*/  IMAD.IADD R43, R37, 0x1, R43 ;  /* 0x00000001252b7824 */ /* 0x000fe400078e022b */
[----:B------:R-:W-:Y:S01]  /*ac5e0*/  IMAD.HI.U32 R59, R40, UR12, R44 ;  /* 0x0000000c283b7c27 */ /* 0x000fe2000f8e002c */
[----:B------:R-:W-:Y:S02]  /*ac5f0*/  IADD3 R44, P1, PT, R47, R42, RZ ;  /* 0x0000002a2f2c7210 */ /* 0x000fe40007f3e0ff */
[----:B------:R-:W-:Y:S01]  /*ac600*/  IADD3.X R47, PT, PT, RZ, RZ, RZ, P2, !PT ;  /* 0x000000ffff2f7210 */ /* 0x000fe200017fe4ff */
[----:B------:R-:W-:-:S04]  /*ac610*/  IMAD.WIDE.U32 R48, R15, R4, R48 ;  /* 0x000000040f307225 */ /* 0x000fc800078e0030 */
[----:B------:R-:W-:Y:S01]  /*ac620*/  IMAD.X R53, RZ, RZ, RZ, P0 ;  /* 0x000000ffff357224 */ /* 0x000fe200000e06ff */
[----:B------:R-:W-:Y:S01]  /*ac630*/  IADD3 R42, P0, PT, R41, R43, RZ ;  /* 0x0000002b292a7210 */ /* 0x000fe20007f1e0ff */
[----:B------:R-:W-:Y:S01]  /*ac640*/  IMAD.X R45, RZ, RZ, RZ, P1 ;  /* 0x000000ffff2d7224 */ /* 0x000fe200008e06ff */
[----:B------:R-:W-:Y:S01]  /*ac650*/  IADD3 R49, PT, PT, R30, R49, RZ ;  /* 0x000000311e317210 */ /* 0x000fe20007ffe0ff */
[----:B------:R-:W-:Y:S01]  /*ac660*/  IMAD.WIDE.U32 R46, R18, R8, R46 ;  /* 0x00000008122e7225 */ /* 0x000fe200078e002e */
[----:B------:R-:W-:-:S03]  /*ac670*/  IADD3.X R43, PT, PT, RZ, RZ, RZ, P0, !PT ;  /* 0x000000ffff2b7210 */ /* 0x000fc600007fe4ff */
[----:B------:R-:W-:Y:S02]  /*ac680*/  IMAD.IADD R57, R27, 0x1, R51 ;  /* 0x000000011b397824 */ /* 0x000fe400078e0233 */
[----:B------:R-:W-:Y:S02]  /*ac690*/  HFMA2 R51, -RZ, RZ, 0, 0 ;  /* 0x00000000ff337431 */ /* 0x000fe400000001ff */
[----:B------:R-:W-:-:S04]  /*ac6a0*/  IMAD.WIDE.U32 R44, R24, R12, R44 ;  /* 0x0000000c182c7225 */ /* 0x000fc800078e002c */
[----:B------:R-:W-:Y:S01]  /*ac6b0*/  IMAD.MOV.U32 R50, RZ, RZ, R48 ;  /* 0x000000ffff327224 */ /* 0x000fe200078e0030 */
[----:B------:R-:W-:Y:S01]  /*ac6c0*/  IADD3 R48, P2, PT, R49, R46, RZ ;  /* 0x0000002e31307210 */ /* 0x000fe20007f5e0ff */
[----:B------:R-:W-:Y:S02]  /*ac6d0*/  IMAD.IADD R47, R35, 0x1, R47 ;  /* 0x00000001232f7824 */ /* 0x000fe400078e022f */
[----:B------:R-:W-:Y:S01]  /*ac6e0*/  IMAD.WIDE.U32 R42, R17, R0, R42 ;  /* 0x00000000112a7225 */ /* 0x000fe200078e002a */
[----:B------:R-:W-:Y:S02]  /*ac6f0*/  IADD3.X R49, PT, PT, RZ, RZ, RZ, P2, !PT ;  /* 0x000000ffff317210 */ /* 0x000fe400017fe4ff */
[----:B------:R-:W-:Y:S01]  /*ac700*/  IADD3 R46, P2, PT, R47, R44, RZ ;  /* 0x0000002c2f2e7210 */ /* 0x000fe20007f5e0ff */
[----:B------:R-:W-:Y:S02]  /*ac710*/  IMAD.IADD R45, R39, 0x1, R45 ;  /* 0x00000001272d7824 */ /* 0x000fe400078e022d */
[----:B------:R-:W-:Y:S01]  /*ac720*/  IMAD.WIDE.U32 R50, R14, R2, R50 ;  /* 0x000000020e327225 */ /* 0x000fe200078e0032 */
[----:B------:R-:W-:-:S02]  /*ac730*/  IADD3.X R47, PT, PT, RZ, RZ, RZ, P2, !PT ;  /* 0x000000ffff2f7210 */ /* 0x000fc400017fe4ff */
[----:B------:R-:W-:Y:S01]  /*ac740*/  IADD3 R44, P1, PT, R42, R45, RZ ;  /* 0x0000002d2a2c7210 */ /* 0x000fe20007f3e0ff */
[----:B------:R-:W-:Y:S01]  /*ac750*/  IMAD.WIDE.U32 R52, R38, R7, R52 ;  /* 0x0000000726347225 */ /* 0x000fe200078e0034 */
[----:B------:R-:W-:-:S03]  /*ac760*/  IADD3 R50, P3, PT, R57, R50, RZ ;  /* 0x0000003239327210 */ /* 0x000fc60007f7e0ff */
        /* <DEDUP_REMOVED lines=8> */
[----:B------:R-:W-:Y:S01]  /*ac7f0*/  IADD3.X R51, PT, PT, RZ, RZ, RZ, P3, !PT ;  /* 0x000000ffff337210 */ /* 0x000fe20001ffe4ff */
[----:B------:R-:W-:Y:S01]  /*ac800*/  IMAD.WIDE.U32 R44, R24, R9, R44 ;  /* 0x00000009182c7225 */ /* 0x000fe200078e002c */
[----:B------:R-:W-:-:S02]  /*ac810*/  IADD3 R42, P2, PT, R49, R46, RZ ;  /* 0x0000002e312a7210 */ /* 0x000fc40007f5e0ff */
[----:B------:R-:W-:Y:S01]  /*ac820*/  IADD3.X R49, PT, PT, RZ, RZ, RZ, P0, !PT ;  /* 0x000000ffff317210 */ /* 0x000fe200007fe4ff */
[----:B------:R-:W-:Y:S01]  /*ac830*/  IMAD.X R53, RZ, RZ, RZ, P4 ;  /* 0x000000ffff357224 */ /* 0x000fe200020e06ff */
[----:B------:R-:W-:Y:S01]  /*ac840*/  IADD3 R45, PT, PT, R37, R45, RZ ;  /* 0x0000002d252d7210 */ /* 0x000fe20007ffe0ff */
[----:B------:R-:W-:Y:S02]  /*ac850*/  IMAD.IADD R47, R36, 0x1, R47 ;  /* 0x00000001242f7824 */ /* 0x000fe400078e022f */
[----:B------:R-:W-:Y:S02]  /*ac860*/  IMAD.IADD R57, R16, 0x1, R59 ;  /* 0x0000000110397824 */ /* 0x000fe400078e023b */
[----:B------:R-:W-:Y:S01]  /*ac870*/  IMAD.WIDE.U32 R52, R28, R5, R52 ;  /* 0x000000051c347225 */ /* 0x000fe200078e0034 */
[----:B------:R-:W-:Y:S02]  /*ac880*/  IADD3 R46, P1, PT, R47, R44, RZ ;  /* 0x0000002c2f2e7210 */ /* 0x000fe40007f3e0ff */
[----:B------:R-:W-:Y:S01]  /*ac890*/  IADD3 R44, P0, PT, R43, R45, RZ ;  /* 0x0000002d2b2c7210 */ /* 0x000fe20007f1e0ff */
[----:B------:R-:W-:Y:S01]  /*ac8a0*/  IMAD.WIDE.U32 R50, R34, R21, R50 ;  /* 0x0000001522327225 */ /* 0x000fe200078e0032 */
[----:B------:R-:W-:-:S02]  /*ac8b0*/  IADD3 R56, P4, PT, R57, R52, RZ ;  /* 0x0000003439387210 */ /* 0x000fc40007f9e0ff */
[----:B------:R-:W-:Y:S01]  /*ac8c0*/  IADD3 R55, PT, PT, R25, R53, RZ ;  /* 0x0000003519377210 */ /* 0x000fe20007ffe0ff */
[----:B------:R-:W-:Y:S01]  /*ac8d0*/  IMAD.X R43, RZ, RZ, RZ, P2 ;  /* 0x000000ffff2b7224 */ /* 0x000fe200010e06ff */
[----:B------:R-:W-:Y:S01]  /*ac8e0*/  IADD3 R52, P3, PT, R41, R50, RZ ;  /* 0x0000003229347210 */ /* 0x000fe20007f7e0ff */
[----:B------:R-:W-:Y:S01]  /*ac8f0*/  IMAD.WIDE.U32 R48, R14, R4, R48 ;  /* 0x000000040e307225 */ /* 0x000fe200078e0030 */
[----:B------:R-:W-:Y:S02]  /*ac900*/  IADD3.X R47, PT, PT, RZ, RZ, RZ, P1, !PT ;  /* 0x000000ffff2f7210 */ /* 0x000fe40000ffe4ff */
[----:B------:R-:W-:Y:S01]  /*ac910*/  IADD3.X R53, PT, PT, RZ, RZ, RZ, P3, !PT ;  /* 0x000000ffff357210 */ /* 0x000fe20001ffe4ff */
[----:B------:R-:W-:Y:S01]  /*ac920*/  IMAD.IADD R59, R29, 0x1, R51 ;  /* 0x000000011d3b7824 */ /* 0x000fe200078e0233 */
[----:B------:R-:W-:Y:S01]  /*ac930*/  IADD3 R51, PT, PT, R30, R49, RZ ;  /* 0x000000311e337210 */ /* 0x000fe20007ffe0ff */
[----:B------:R-:W-:-:S04]  /*ac940*/  IMAD.WIDE.U32 R42, R15, R8, R42 ;  /* 0x000000080f2a7225 */ /* 0x000fc800078e002a */
[----:B------:R-:W-:Y:S01]  /*ac950*/  IMAD.MOV.U32 R49, RZ, RZ, RZ ;  /* 0x000000ffff317224 */ /* 0x000fe200078e00ff */
[----:B------:R-:W-:Y:S01]  /*ac960*/  IADD3 R50, P2, PT, R51, R42, RZ ;  /* 0x0000002a33327210 */ /* 0x000fe20007f5e0ff */
[----:B------:R-:W-:-:S03]  /*ac970*/  IMAD.WIDE.U32 R52, R38, R20, R52 ;  /* 0x0000001426347225 */ /* 0x000fc600078e0034 */
[----:B------:R-:W-:Y:S01]  /*ac980*/  IADD3.X R51, PT, PT, RZ, RZ, RZ, P2, !PT ;  /* 0x000000ffff337210 */ /* 0x000fe200017fe4ff */
[----:B------:R-:W-:Y:S01]  /*ac990*/  IMAD.WIDE.U32 R48, R11, R2, R48 ;  /* 0x000000020b307225 */ /* 0x000fe200078e0030 */
[----:B------:R-:W-:-:S03]  /*ac9a0*/  IADD3 R41, PT, PT, R27, R53, RZ ;  /* 0x000000351b297210 */ /* 0x000fc60007ffe0ff */
[----:B------:R-:W-:Y:S02]  /*ac9b0*/  IMAD.IADD R43, R35, 0x1, R43 ;  /* 0x00000001232b7824 */ /* 0x000fe400078e022b */
[----:B------:R-:W-:-:S04]  /*ac9c0*/  IMAD.WIDE.U32 R46, R18, R12, R46 ;  /* 0x0000000c122e7225 */ /* 0x000fc800078e002e */
[----:B------:R-:W-:Y:S02]  /*ac9d0*/  IMAD.X R45, RZ, RZ, RZ, P0 ;  /* 0x000000ffff2d7224 */ /* 0x000fe400000e06ff */
        /* <DEDUP_REMOVED lines=8> */
[----:B------:R-:W-:-:S02]  /*aca60*/  IADD3 R50, P2, PT, R49, R50, RZ ;  /* 0x0000003231327210 */ /* 0x000fc40007f5e0ff */
[----:B------:R-:W-:Y:S01]  /*aca70*/  IADD3 R51, PT, PT, R33, R51, RZ ;  /* 0x0000003321337210 */ /* 0x000fe20007ffe0ff */
[----:B------:R-:W-:Y:S01]  /*aca80*/  IMAD.IADD R47, R39, 0x1, R47 ;  /* 0x00000001272f7824 */ /* 0x000fe200078e022f */
[----:B------:R-:W-:Y:S01]  /*aca90*/  IADD3.X R53, PT, PT, RZ, RZ, RZ, P3, !PT ;  /* 0x000000ffff357210 */ /* 0x000fe20001ffe4ff */
[----:B------:R-:W-:Y:S02]  /*acaa0*/  IMAD.X R49, RZ, RZ, RZ, P1 ;  /* 0x000000ffff317224 */ /* 0x000fe400008e06ff */
[----:B------:R-:W-:Y:S01]  /*acab0*/  IMAD.WIDE.U32 R56, R40, UR13, R56 ;  /* 0x0000000d28387c25 */ /* 0x000fe2000f8e0038 */
[----:B------:R-:W-:-:S03]  /*acac0*/  IADD3 R46, P0, PT, R44, R47, RZ ;  /* 0x0000002f2c2e7210 */ /* 0x000fc60007f1e0ff */
[----:B------:R-:W-:Y:S01]  /*acad0*/  IMAD.WIDE.U32 R48, R15, R3, R48 ;  /* 0x000000030f307225 */ /* 0x000fe200078e0030 */
[----:B------:R-:W-:Y:S02]  /*acae0*/  IADD3.X R47, PT, PT, RZ, RZ, RZ, P0, !PT ;  /* 0x000000ffff2f7210 */ /* 0x000fe400007fe4ff */
[----:B------:R-:W-:Y:S01]  /*acaf0*/  IADD3 R17, PT, PT, R19, R57, RZ ;  /* 0x0000003913117210 */ /* 0x000fe20007ffe0ff */
[----:B------:R-:W-:Y:S01]  /*acb00*/  IMAD.WIDE.U32 R54, R28, R7, R54 ;  /* 0x000000071c367225 */ /* 0x000fe200078e0036 */
[----:B------:R-:W-:Y:S02]  /*acb10*/  IADD3 R48, P0, PT, R51, R48, RZ ;  /* 0x0000003033307210 */ /* 0x000fe40007f1e0ff */
[----:B------:R-:W-:Y:S01]  /*acb20*/  IADD3.X R51, PT, PT, RZ, RZ, RZ, P2, !PT ;  /* 0x000000ffff337210 */ /* 0x000fe200017fe4ff */
[----:B------:R-:W-:Y:S01]  /*acb30*/  IMAD.WIDE.U32 R46, R18, R9, R46 ;  /* 0x00000009122e7225 */ /* 0x000fe200078e002e */
[----:B------:R-:W-:-:S03]  /*acb40*/  IADD3 R54, P4, PT, R17, R54, RZ ;  /* 0x0000003611367210 */ /* 0x000fc60007f9e0ff */
[----:B------:R-:W-:Y:S02]  /*acb50*/  IMAD.IADD R49, R36, 0x1, R49 ;  /* 0x0000000124317824 */ /* 0x000fe400078e0231 */
[----:B------:R-:W-:Y:S02]  /*acb60*/  IMAD R42, R56, UR11, RZ ;  /* 0x0000000b382a7c24 */ /* 0x000fe4000f8e02ff */
[----:B------:R-:W-:Y:S01]  /*acb70*/  IMAD.MOV.U32 R57, RZ, RZ, RZ ;  /* 0x000000ffff397224 */ /* 0x000fe200078e00ff */
[----:B------:R-:W-:Y:S01]  /*acb80*/  IADD3 R46, P1, PT, R49, R46, RZ ;  /* 0x0000002e312e7210 */ /* 0x000fe20007f3e0ff */
[----:B------:R-:W-:-:S04]  /*acb90*/  IMAD.WIDE.U32 R52, R34, R22, R52 ;  /* 0x0000001622347225 */ /* 0x000fc800078e0034 */
[----:B------:R-:W-:Y:S01]  /*acba0*/  IMAD.X R49, RZ, RZ, RZ, P0 ;  /* 0x000000ffff317224 */ /* 0x000fe200000e06ff */
[----:B------:R-:W-:Y:S01]  /*acbb0*/  IADD3 R52, P3, PT, R41, R52, RZ ;  /* 0x0000003429347210 */ /* 0x000fe20007f7e0ff */
[----:B------:R-:W-:Y:S01]  /*acbc0*/  IMAD.WIDE.U32 R50, R11, R4, R50 ;  /* 0x000000040b327225 */ /* 0x000fe200078e0032 */
[----:B------:R-:W-:Y:S02]  /*acbd0*/  IADD3 R41, PT, PT, R31, R53, RZ ;  /* 0x000000351f297210 */ /* 0x000fe40007ffe0ff */
[----:B------:R-:W-:Y:S01]  /*acbe0*/  IADD3.X R53, PT, PT, RZ, RZ, RZ, P3, !PT ;  /* 0x000000ffff357210 */ /* 0x000fe20001ffe4ff */
[----:B------:R-:W-:-:S04]  /*acbf0*/  IMAD.HI.U32 R61, R42, UR12, R56 ;  /* 0x0000000c2a3d7c27 */ /* 0x000fc8000f8e0038 */
[----:B------:R-:W-:Y:S01]  /*acc00*/  IMAD.IADD R57, R26, 0x1, R55 ;  /* 0x000000011a397824 */ /* 0x000fe200078e0237 */
[----:B------:R-:W-:Y:S01]  /*acc10*/  IADD3 R59, PT, PT, R16, R61, RZ ;  /* 0x0000003d103b7210 */ /* 0x000fe20007ffe0ff */
[----:B------:R-:W-:Y:S02]  /*acc20*/  IMAD.X R55, RZ, RZ, RZ, P4 ;  /* 0x000000ffff377224 */ /* 0x000fe400020e06ff */
[----:B------:R-:W-:-:S04]  /*acc30*/  IMAD.WIDE.U32 R48, R14, R8, R48 ;  /* 0x000000080e307225 */ /* 0x000fc800078e0030 */
[----:B------:R-:W-:Y:S01]  /*acc40*/  IMAD.IADD R43, R30, 0x1, R51 ;  /* 0x000000011e2b7824 */ /* 0x000fe200078e0233 */
[----:B------:R-:W-:Y:S01]  /*acc50*/  MOV R51, RZ ;  /* 0x000000ff00337202 */ /* 0x000fe20000000f00 */
[----:B------:R-:W-:Y:S01]  /*acc60*/  IMAD.IADD R44, R37, 0x1, R47 ;  /* 0x00000001252c7824 */ /* 0x000fe200078e022f */
[----:B------:R-:W-:Y:S01]  /*acc70*/  IADD3.X R47, PT, PT, RZ, RZ, RZ, P1, !PT ;  /* 0x000000ffff2f7210 */ /* 0x000fe20000ffe4ff */
[----:B------:R-:W-:Y:S01]  /*acc80*/  IMAD.WIDE.U32 R54, R40, R5, R54 ;  /* 0x0000000528367225 */ /* 0x000fe200078e0036 */
[----:B------:R-:W-:Y:S02]  /*acc90*/  IADD3 R48, P3, PT, R43, R48, RZ ;  /* 0x000000302b307210 */ /* 0x000fe40007f7e0ff */
[----:B------:R-:W-:Y:S01]  /*acca0*/  IADD3 R44, P2, PT, R45, R44, RZ ;  /* 0x0000002c2d2c7210 */ /* 0x000fe20007f5e0ff */
[----:B------:R-:W-:Y:S01]  /*accb0*/  IMAD.WIDE.U32 R50, R10, R2, R50 ;  /* 0x000000020a327225 */ /* 0x000fe200078e0032 */
[----:B------:R-:W-:Y:S02]  /*accc0*/  IADD3 R17, PT, PT, R25, R55, RZ ;  /* 0x0000003719117210 */ /* 0x000fe40007ffe0ff */
[----:B------:R-:W-:Y:S01]  /*accd0*/  IADD3 R58, P0, PT, R59, R54, RZ ;  /* 0x000000363b3a7210 */ /* 0x000fe20007f1e0ff */
[----:B------:R-:W-:-:S02]  /*acce0*/  IMAD.IADD R55, R35, 0x1, R49 ;  /* 0x0000000123377824 */ /* 0x000fc400078e0231 */
[----:B------:R-:W-:Y:S01]  /*accf0*/  IMAD.WIDE.U32 R52, R38, R21, R52 ;  /* 0x0000001526347225 */ /* 0x000fe200078e0034 */
[----:B------:R-:W-:-:S03]  /*acd00*/  IADD3.X R59, PT, PT, RZ, RZ, RZ, P0, !PT ;  /* 0x000000ffff3b7210 */ /* 0x000fc600007fe4ff */
[----:B------:R-:W-:Y:S01]  /*acd10*/  IMAD.X R49, RZ, RZ, RZ, P3 ;  /* 0x000000ffff317224 */ /* 0x000fe200018e06ff */
[----:B------:R-:W-:Y:S01]  /*acd20*/  IADD3 R56, P4, PT, R57, R52, RZ ;  /* 0x0000003439387210 */ /* 0x000fe20007f9e0ff */
[----:B------:R-:W-:Y:S01]  /*acd30*/  IMAD.X R45, RZ, RZ, RZ, P2 ;  /* 0x000000ffff2d7224 */ /* 0x000fe200010e06ff */
[----:B------:R-:W-:Y:S01]  /*acd40*/  IADD3 R54, P2, PT, R41, R50, RZ ;  /* 0x0000003229367210 */ /* 0x000fe20007f5e0ff */
[----:B------:R-:W-:Y:S01]  /*acd50*/  IMAD.WIDE.U32 R46, R15, R12, R46 ;  /* 0x0000000c0f2e7225 */ /* 0x000fe200078e002e */
[----:B------:R-:W-:-:S03]  /*acd60*/  IADD3.X R57, PT, PT, RZ, RZ, RZ, P4, !PT ;  /* 0x000000ffff397210 */ /* 0x000fc600027fe4ff */
[----:B------:R-:W-:Y:S01]  /*acd70*/  IMAD.IADD R43, R29, 0x1, R53 ;  /* 0x000000011d2b7824 */ /* 0x000fe200078e0235 */
[----:B------:R-:W-:Y:S01]  /*acd80*/  IADD3 R53, PT, PT, R32, R51, RZ ;  /* 0x0000003320357210 */ /* 0x000fe20007ffe0ff */
[----:B------:R-:W-:Y:S01]  /*acd90*/  IMAD.WIDE.U32 R48, R11, R6, R48 ;  /* 0x000000060b307225 */ /* 0x000fe200078e0030 */
[----:B------:R-:W-:Y:S02]  /*acda0*/  IADD3 R50, P1, PT, R55, R46, RZ ;  /* 0x0000002e37327210 */ /* 0x000fe40007f3e0ff */
        /* <DEDUP_REMOVED lines=12> */
[----:B------:R-:W-:-:S04]  /*ace70*/  IMAD.WIDE.U32 R54, R28, R20, R56 ;  /* 0x000000141c367225 */ /* 0x000fc800078e0038 */
[----:B------:R-:W-:Y:S01]  /*ace80*/  IMAD.WIDE.U32 R48, R15, R9, R48 ;  /* 0x000000090f307225 */ /* 0x000fe200078e0030 */
[----:B------:R-:W-:Y:S02]  /*ace90*/  IADD3 R56, P1, PT, R17, R54, RZ ;  /* 0x0000003611387210 */ /* 0x000fe40007f3e0ff */
[----:B------:R-:W-:Y:S01]  /*acea0*/  IADD3 R54, P4, PT, R46, R43, RZ ;  /* 0x0000002b2e367210 */ /* 0x000fe20007f9e0ff */
[----:B------:R-:W-:Y:S01]  /*aceb0*/  IMAD.IADD R51, R36, 0x1, R51 ;  /* 0x0000000124337824 */ /* 0x000fe200078e0233 */
[----:B------:R-:W-:Y:S01]  /*acec0*/  IADD3 R44, PT, PT, R37, R49, RZ ;  /* 0x00000031252c7210 */ /* 0x000fe20007ffe0ff */
[----:B------:R-:W-:Y:S01]  /*aced0*/  IMAD.WIDE.U32 R52, R10, R4, R52 ;  /* 0x000000040a347225 */ /* 0x000fe200078e0034 */
[----:B------:R-:W-:Y:S02]  /*acee0*/  IADD3 R41, PT, PT, R27, R55, RZ ;  /* 0x000000371b297210 */ /* 0x000fe40007ffe0ff */
[----:B------:R-:W-:Y:S01]  /*acef0*/  IADD3 R48, P2, PT, R51, R48, RZ ;  /* 0x0000003033307210 */ /* 0x000fe20007f5e0ff */
[----:B------:R-:W-:Y:S01]  /*acf00*/  IMAD.WIDE.U32 R58, R42, UR13, R58 ;  /* 0x0000000d2a3a7c25 */ /* 0x000fe2000f8e003a */
[----:B------:R-:W-:-:S02]  /*acf10*/  IADD3.X R51, PT, PT, RZ, RZ, RZ, P3, !PT ;  /* 0x000000ffff337210 */ /* 0x000fc40001ffe4ff */
[----:B------:R-:W-:Y:S01]  /*acf20*/  IADD3 R43, P0, PT, R47, R52, RZ ;  /* 0x000000342f2b7210 */ /* 0x000fe20007f1e0ff */
[----:B------:R-:W-:Y:S01]  /*acf30*/  IMAD.X R57, RZ, RZ, RZ, P1 ;  /* 0x000000ffff397224 */ /* 0x000fe200008e06ff */
[----:B------:R-:W-:Y:S01]  /*acf40*/  IADD3 R44, P1, PT, R45, R44, RZ ;  /* 0x0000002c2d2c7210 */ /* 0x000fe20007f3e0ff */
[----:B------:R-:W-:Y:S01]  /*acf50*/  IMAD.IADD R45, R30, 0x1, R53 ;  /* 0x000000011e2d7824 */ /* 0x000fe200078e0235 */
[----:B------:R-:W-:Y:S01]  /*acf60*/  IADD3.X R49, PT, PT, RZ, RZ, RZ, P2, !PT ;  /* 0x000000ffff317210 */ /* 0x000fe200017fe4ff */
[----:B------:R-:W-:Y:S01]  /*acf70*/  IMAD.WIDE.U32 R46, R11, R8, R50 ;  /* 0x000000080b2e7225 */ /* 0x000fe200078e0032 */
[----:B------:R-:W-:Y:S02]  /*acf80*/  IADD3 R17, PT, PT, R19, R59, RZ ;  /* 0x0000003b13117210 */ /* 0x000fe40007ffe0ff */
[----:B------:R-:W-:Y:S01]  /*acf90*/  IADD3.X R55, PT, PT, RZ, RZ, RZ, P4, !PT ;  /* 0x000000ffff377210 */ /* 0x000fe200027fe4ff */
[----:B------:R-:W-:Y:S01]  /*acfa0*/  IMAD.WIDE.U32 R56, R40, R7, R56 ;  /* 0x0000000728387225 */ /* 0x000fe200078e0038 */
[----:B------:R-:W-:-:S02]  /*acfb0*/  IADD3 R50, P2, PT, R45, R46, RZ ;  /* 0x0000002e2d327210 */ /* 0x000fc40007f5e0ff */
[----:B------:R-:W-:Y:S01]  /*acfc0*/  IADD3.X R45, PT, PT, RZ, RZ, RZ, P1, !PT ;  /* 0x000000ffff2d7210 */ /* 0x000fe20000ffe4ff */
[----:B------:R-:W-:Y:S01]  /*acfd0*/  IMAD.IADD R51, R35, 0x1, R47 ;  /* 0x0000000123337824 */ /* 0x000fe200078e022f */
[----:B------:R-:W-:Y:S01]  /*acfe0*/  IADD3 R56, P3, PT, R17, R56, RZ ;  /* 0x0000003811387210 */ /* 0x000fe20007f7e0ff */
[----:B------:R-:W-:-:S04]  /*acff0*/  IMAD.WIDE.U32 R46, R14, R12, R48 ;  /* 0x0000000c0e2e7225 */ /* 0x000fc800078e0030 */
[----:B------:R-:W-:Y:S01]  /*ad000*/  IMAD.IADD R17, R26, 0x1, R57 ;  /* 0x000000011a117824 */ /* 0x000fe200078e0239 */
[----:B------:R-:W-:Y:S01]  /*ad010*/  IADD3.X R57, PT, PT, RZ, RZ, RZ, P3, !PT ;  /* 0x000000ffff397210 */ /* 0x000fe20001ffe4ff */
        /* <DEDUP_REMOVED lines=17> */
[----:B------:R-:W-:Y:S01]  /*ad130*/  IADD3 R51, PT, PT, R29, R51, RZ ;  /* 0x000000331d337210 */ /* 0x000fe20007ffe0ff */
[----:B------:R-:W-:Y:S01]  /*ad140*/  IMAD R18, R58, UR11, RZ ;  /* 0x0000000b3a127c24 */ /* 0x000fe2000f8e02ff */
[----:B------:R-:W-:Y:S01]  /*ad150*/  IADD3 R52, P3, PT, R17, R50, RZ ;  /* 0x0000003211347210 */ /* 0x000fe20007f7e0ff */
[----:B------:R-:W-:Y:S02]  /*ad160*/  IMAD.MOV.U32 R59, RZ, RZ, RZ ;  /* 0x000000ffff3b7224 */ /* 0x000fe400078e00ff */
[----:B------:R-:W-:Y:S01]  /*ad170*/  IMAD.WIDE.U32 R32, R38, R23, R32 ;  /* 0x0000001726207225 */ /* 0x000fe200078e0020 */
[----:B------:R-:W-:-:S03]  /*ad180*/  IADD3.X R53, PT, PT, RZ, RZ, RZ, P3, !PT ;  /* 0x000000ffff357210 */ /* 0x000fc60001ffe4ff */
[----:B------:R-:W-:Y:S01]  /*ad190*/  IMAD.X R47, RZ, RZ, RZ, P0 ;  /* 0x000000ffff2f7224 */ /* 0x000fe200000e06ff */
[----:B------:R-:W-:Y:S01]  /*ad1a0*/  IADD3 R41, P0, PT, R33, R41, RZ ;  /* 0x0000002921297210 */ /* 0x000fe20007f1e0ff */
[----:B------:R-:W-:Y:S01]  /*ad1b0*/  IMAD.WIDE.U32 R48, R11, R3, R48 ;  /* 0x000000030b307225 */ /* 0x000fe200078e0030 */
[----:B------:R-:W-:-:S03]  /*ad1c0*/  IADD3 R50, P5, PT, R32, R51, RZ ;  /* 0x0000003320327210 */ /* 0x000fc60007fbe0ff */
[----:B------:R-:W-:Y:S01]  /*ad1d0*/  IMAD.HI.U32 R59, R18, UR12, R58 ;  /* 0x0000000c123b7c27 */ /* 0x000fe2000f8e003a */
[----:B------:R-:W-:-:S03]  /*ad1e0*/  IADD3.X R51, PT, PT, RZ, RZ, RZ, P5, !PT ;  /* 0x000000ffff337210 */ /* 0x000fc60002ffe4ff */
[----:B------:R-:W-:Y:S01]  /*ad1f0*/  IMAD.WIDE.U32 R32, R14, R9, R46 ;  /* 0x000000090e207225 */ /* 0x000fe200078e002e */
[----:B------:R-:W-:-:S03]  /*ad200*/  IADD3 R46, P3, PT, R43, R48, RZ ;  /* 0x000000302b2e7210 */ /* 0x000fc60007f7e0ff */
[----:B------:R-:W-:Y:S02]  /*ad210*/  IMAD.IADD R15, R16, 0x1, R59 ;  /* 0x00000001100f7824 */ /* 0x000fe400078e023b */
        /* <DEDUP_REMOVED lines=14> */
[----:B------:R-:W-:Y:S01]  /*ad300*/  IADD3.X R53, PT, PT, RZ, RZ, RZ, P2, !PT ;  /* 0x000000ffff357210 */ /* 0x000fe200017fe4ff */
[----:B------:R-:W-:Y:S01]  /*ad310*/  IMAD.WIDE.U32 R48, R28, R22, R50 ;  /* 0x000000161c307225 */ /* 0x000fe200078e0032 */
[----:B------:R-:W-:Y:S02]  /*ad320*/  IADD3.X R45, PT, PT, RZ, RZ, RZ, P6, !PT ;  /* 0x000000ffff2d7210 */ /* 0x000fe400037fe4ff */
[----:B------:R-:W-:Y:S01]  /*ad330*/  IADD3 R30, P3, PT, R33, R46, RZ ;  /* 0x0000002e211e7210 */ /* 0x000fe20007f7e0ff */
[----:B------:R-:W-:Y:S01]  /*ad340*/  IMAD.IADD R34, R31, 0x1, R49 ;  /* 0x000000011f227824 */ /* 0x000fe200078e0231 */
[----:B------:R-:W-:Y:S01]  /*ad350*/  IADD3.X R33, PT, PT, RZ, RZ, RZ, P4, !PT ;  /* 0x000000ffff217210 */ /* 0x000fe200027fe4ff */
[----:B------:R-:W-:Y:S01]  /*ad360*/  IMAD.IADD R35, R35, 0x1, R47 ;  /* 0x0000000123237824 */ /* 0x000fe200078e022f */
[----:B------:R-:W-:Y:S01]  /*ad370*/  IADD3 R46, P4, PT, R15, R48, RZ ;  /* 0x000000300f2e7210 */ /* 0x000fe20007f9e0ff */
[----:B------:R-:W-:Y:S01]  /*ad380*/  IMAD.WIDE.U32 R14, R14, R0, R44 ;  /* 0x000000000e0e7225 */ /* 0x000fe200078e002c */
[----:B------:R-:W-:-:S03]  /*ad390*/  IADD3 R34, P2, PT, R34, R41, RZ ;  /* 0x0000002922227210 */ /* 0x000fc60007f5e0ff */
[----:B------:R-:W-:-:S04]  /*ad3a0*/  IMAD.WIDE.U32 R32, R11, R12, R32 ;  /* 0x0000000c0b207225 */ /* 0x000fc800078e0020 */
[----:B------:R-:W-:Y:S01]  /*ad3b0*/  IMAD.X R41, RZ, RZ, RZ, P0 ;  /* 0x000000ffff297224 */ /* 0x000fe200000e06ff */
[----:B------:R-:W-:Y:S01]  /*ad3c0*/  IADD3 R44, P0, PT, R35, R32, RZ ;  /* 0x00000020232c7210 */ /* 0x000fe20007f1e0ff */
[----:B------:R-:W-:Y:S01]  /*ad3d0*/  IMAD.X R35, RZ, RZ, RZ, P2 ;  /* 0x000000ffff237224 */ /* 0x000fe200010e06ff */
[----:B------:R-:W-:Y:S01]  /*ad3e0*/  IADD3 R43, PT, PT, R39, R33, RZ ;  /* 0x00000021272b7210 */ /* 0x000fe20007ffe0ff */
[----:B------:R-:W-:Y:S01]  /*ad3f0*/  IMAD.WIDE.U32 R54, R18, UR13, R54 ;  /* 0x0000000d12367c25 */ /* 0x000fe2000f8e0036 */
[----:B------:R-:W-:Y:S02]  /*ad400*/  IADD3.X R45, PT, PT, RZ, RZ, RZ, P0, !PT ;  /* 0x000000ffff2d7210 */ /* 0x000fe400007fe4ff */
[----:B------:R-:W-:Y:S01]  /*ad410*/  IADD3 R41, P1, PT, R41, R30, RZ ;  /* 0x0000001e29297210 */ /* 0x000fe20007f3e0ff */
[----:B------:R-:W-:Y:S01]  /*ad420*/  IMAD.WIDE.U32 R32, R28, R23, R34 ;  /* 0x000000171c207225 */ /* 0x000fe200078e0022 */
[----:B------:R-:W-:-:S03]  /*ad430*/  IADD3 R34, P0, PT, R14, R43, RZ ;  /* 0x0000002b0e227210 */ /* 0x000fc60007f1e0ff */
[----:B------:R-:W-:Y:S01]  /*ad440*/  IMAD.WIDE.U32 R48, R42, R7, R52 ;  /* 0x000000072a307225 */ /* 0x000fe200078e0034 */
[----:B------:R-:W-:Y:S02]  /*ad450*/  IADD3.X R35, PT, PT, RZ, RZ, RZ, P0, !PT ;  /* 0x000000ffff237210 */ /* 0x000fe400007fe4ff */
[----:B------:R-:W-:Y:S01]  /*ad460*/  IADD3 R28, P5, PT, R33, R41, RZ ;  /* 0x00000029211c7210 */ /* 0x000fe20007fbe0ff */
[----:B------:R-:W-:Y:S01]  /*ad470*/  IMAD.X R47, RZ, RZ, RZ, P4 ;  /* 0x000000ffff2f7224 */ /* 0x000fe200020e06ff */
[----:B------:R-:W-:Y:S01]  /*ad480*/  IADD3 R49, PT, PT, R26, R49, RZ ;  /* 0x000000311a317210 */ /* 0x000fe20007ffe0ff */
[----:B------:R-:W-:Y:S02]  /*ad490*/  IMAD.IADD R17, R19, 0x1, R55 ;  /* 0x0000000113117824 */ /* 0x000fe400078e0237 */
[----:B------:R-:W-:Y:S02]  /*ad4a0*/  HFMA2 R55, -RZ, RZ, 0, 0 ;  /* 0x00000000ff377431 */ /* 0x000fe400000001ff */
[----:B------:R-:W-:Y:S01]  /*ad4b0*/  IMAD.WIDE.U32 R46, R40, R21, R46 ;  /* 0x00000015282e7225 */ /* 0x000fe200078e002e */
[----:B------:R-:W-:-:S03]  /*ad4c0*/  IADD3 R48, P2, PT, R17, R48, RZ ;  /* 0x0000003011307210 */ /* 0x000fc60007f5e0ff */
[----:B------:R-:W-:Y:S01]  /*ad4d0*/  IMAD.WIDE.U32 R44, R10, R3, R44 ;  /* 0x000000030a2c7225 */ /* 0x000fe200078e002c */
[----:B------:R-:W-:Y:S02]  /*ad4e0*/  IADD3 R46, P4, PT, R49, R46, RZ ;  /* 0x0000002e312e7210 */ /* 0x000fe40007f9e0ff */
[----:B------:R-:W-:Y:S01]  /*ad4f0*/  IADD3.X R49, PT, PT, RZ, RZ, RZ, P2, !PT ;  /* 0x000000ffff317210 */ /* 0x000fe200017fe4ff */
[----:B------:R-:W-:Y:S01]  /*ad500*/  IMAD.X R17, RZ, RZ, RZ, P3 ;  /* 0x000000ffff117224 */ /* 0x000fe200018e06ff */
[----:B------:R-:W-:Y:S01]  /*ad510*/  IADD3 R43, PT, PT, R36, R45, RZ ;  /* 0x0000002d242b7210 */ /* 0x000fe20007ffe0ff */
[----:B------:R-:W-:-:S03]  /*ad520*/  IMAD.WIDE.U32 R34, R11, R9, R34 ;  /* 0x000000090b227225 */ /* 0x000fc600078e0022 */
[----:B------:R-:W-:Y:S01]  /*ad530*/  IADD3 R45, P0, PT, R17, R44, RZ ;  /* 0x0000002c112d7210 */ /* 0x000fe20007f1e0ff */
[----:B------:R-:W-:Y:S02]  /*ad540*/  IMAD.IADD R47, R29, 0x1, R47 ;  /* 0x000000011d2f7824 */ /* 0x000fe400078e022f */
[----:B------:R-:W-:Y:S02]  /*ad550*/  IMAD R24, R54, UR11, RZ ;  /* 0x0000000b36187c24 */ /* 0x000fe4000f8e02ff */
[----:B------:R-:W-:Y:S01]  /*ad560*/  IMAD.IADD R14, R37, 0x1, R35 ;  /* 0x00000001250e7824 */ /* 0x000fe200078e0223 */
[----:B------:R-:W-:Y:S01]  /*ad570*/  IADD3 R44, P3, PT, R32, R47, RZ ;  /* 0x0000002f202c7210 */ /* 0x000fe20007f7e0ff */
[----:B------:R-:W-:Y:S01]  /*ad580*/  IMAD.HI.U32 R55, R24, UR12, R54 ;  /* 0x0000000c18377c27 */ /* 0x000fe2000f8e0036 */
[----:B------:R-:W-:Y:S02]  /*ad590*/  IADD3.X R47, PT, PT, RZ, RZ, RZ, P4, !PT ;  /* 0x000000ffff2f7210 */ /* 0x000fe400027fe4ff */
        /* <DEDUP_REMOVED lines=15> */
[----:B------:R-:W-:Y:S01]  /*ad690*/  IMAD.X R41, RZ, RZ, RZ, P0 ;  /* 0x000000ffff297224 */ /* 0x000fe200000e06ff */
[----:B------:R-:W-:Y:S01]  /*ad6a0*/  IADD3 R38, P1, PT, R49, R34, RZ ;  /* 0x0000002231267210 */ /* 0x000fe20007f3e0ff */
[----:B------:R-:W-:Y:S01]  /*ad6b0*/  IMAD.WIDE.U32 R34, R40, R22, R44 ;  /* 0x0000001628227225 */ /* 0x000fe200078e002c */
[----:B------:R-:W-:-:S03]  /*ad6c0*/  IADD3.X R15, PT, PT, RZ, RZ, RZ, P4, !PT ;  /* 0x000000ffff0f7210 */ /* 0x000fc600027fe4ff */
[----:B------:R-:W-:Y:S01]  /*ad6d0*/  IMAD.WIDE.U32 R32, R10, R12, R32 ;  /* 0x0000000c0a207225 */ /* 0x000fe200078e0020 */
[----:B------:R-:W-:-:S03]  /*ad6e0*/  IADD3 R34, P4, PT, R17, R34, RZ ;  /* 0x0000002211227210 */ /* 0x000fc60007f9e0ff */
[----:B------:R-:W-:Y:S01]  /*ad6f0*/  IMAD.IADD R35, R31, 0x1, R35 ;  /* 0x000000011f237824 */ /* 0x000fe200078e0223 */
[----:B------:R-:W-:Y:S01]  /*ad700*/  IADD3 R30, P0, PT, R41, R32, RZ ;  /* 0x00000020291e7210 */ /* 0x000fe20007f1e0ff */
[----:B------:R-:W-:Y:S01]  /*ad710*/  IMAD.IADD R49, R39, 0x1, R33 ;  /* 0x0000000127317824 */ /* 0x000fe200078e0221 */
[----:B------:R-:W-:Y:S01]  /*ad720*/  IADD3.X R39, PT, PT, RZ, RZ, RZ, P1, !PT ;  /* 0x000000ffff277210 */ /* 0x000fe20000ffe4ff */
[----:B------:R-:W-:-:S04]  /*ad730*/  IMAD.WIDE.U32 R44, R24, UR13, R46 ;  /* 0x0000000d182c7c25 */ /* 0x000fc8000f8e002e */
[----:B------:R-:W-:Y:S01]  /*ad740*/  IMAD.X R47, RZ, RZ, RZ, P2 ;  /* 0x000000ffff2f7224 */ /* 0x000fe200010e06ff */
[----:B------:R-:W-:Y:S01]  /*ad750*/  IADD3 R32, P2, PT, R35, R28, RZ ;  /* 0x0000001c23207210 */ /* 0x000fe20007f5e0ff */
[----:B------:R-:W-:Y:S01]  /*ad760*/  IMAD.WIDE.U32 R14, R11, R0, R14 ;  /* 0x000000000b0e7225 */ /* 0x000fe200078e000e */
[----:B------:R-:W-:Y:S02]  /*ad770*/  IADD3 R11, PT, PT, R19, R45, RZ ;  /* 0x0000002d130b7210 */ /* 0x000fe40007ffe0ff */
[----:B------:R-:W-:Y:S01]  /*ad780*/  MOV R45, RZ ;  /* 0x000000ff002d7202 */ /* 0x000fe20000000f00 */
[----:B------:R-:W-:Y:S01]  /*ad790*/  IMAD.WIDE.U32 R38, R18, R7, R38 ;  /* 0x0000000712267225 */ /* 0x000fe200078e0026 */
[----:B------:R-:W-:-:S03]  /*ad7a0*/  IADD3 R47, P1, PT, R47, R30, RZ ;  /* 0x0000001e2f2f7210 */ /* 0x000fc60007f3e0ff */
[----:B------:R-:W-:Y:S01]  /*ad7b0*/  IMAD.X R35, RZ, RZ, RZ, P4 ;  /* 0x000000ffff237224 */ /* 0x000fe200020e06ff */
[----:B------:R-:W-:Y:S01]  /*ad7c0*/  IADD3 R39, PT, PT, R26, R39, RZ ;  /* 0x000000271a277210 */ /* 0x000fe20007ffe0ff */
[----:B------:R-:W-:Y:S01]  /*ad7d0*/  IMAD R28, R44, UR11, RZ ;  /* 0x0000000b2c1c7c24 */ /* 0x000fe2000f8e02ff */
[----:B------:R-:W-:Y:S01]  /*ad7e0*/  IADD3 R38, P4, PT, R11, R38, RZ ;  /* 0x000000260b267210 */ /* 0x000fe20007f9e0ff */
[----:B------:R-:W-:Y:S02]  /*ad7f0*/  IMAD.X R33, RZ, RZ, RZ, P2 ;  /* 0x000000ffff217224 */ /* 0x000fe400010e06ff */
[----:B------:R-:W-:-:S04]  /*ad800*/  IMAD.WIDE.U32 R34, R42, R21, R34 ;  /* 0x000000152a227225 */ /* 0x000fc800078e0022 */
[----:B------:R-:W-:Y:S01]  /*ad810*/  IMAD.HI.U32 R45, R28, UR12, R44 ;  /* 0x0000000c1c2d7c27 */ /* 0x000fe2000f8e002c */
[----:B------:R-:W-:-:S03]  /*ad820*/  IADD3 R17, PT, PT, R29, R35, RZ ;  /* 0x000000231d117210 */ /* 0x000fc60007ffe0ff */
[----:B------:R-:W-:Y:S01]  /*ad830*/  IMAD.WIDE.U32 R40, R40, R23, R32 ;  /* 0x0000001728287225 */ /* 0x000fe200078e0020 */
[----:B------:R-:W-:Y:S02]  /*ad840*/  IADD3 R32, P2, PT, R39, R34, RZ ;  /* 0x0000002227207210 */ /* 0x000fe40007f5e0ff */
[----:B------:R-:W-:Y:S01]  /*ad850*/  IADD3 R45, PT, PT, R16, R45, RZ ;  /* 0x0000002d102d7210 */ /* 0x000fe20007ffe0ff */
[----:B------:R-:W-:Y:S01]  /*ad860*/  IMAD.X R39, RZ, RZ, RZ, P4 ;  /* 0x000000ffff277224 */ /* 0x000fe200020e06ff */
[----:B------:R-:W-:Y:S01]  /*ad870*/  IADD3 R16, P4, PT, R40, R17, RZ ;  /* 0x0000001128107210 */ /* 0x000fe20007f9e0ff */
[----:B------:R-:W-:Y:S02]  /*ad880*/  IMAD.X R33, RZ, RZ, RZ, P2 ;  /* 0x000000ffff217224 */ /* 0x000fe400010e06ff */
[----:B------:R-:W-:Y:S01]  /*ad890*/  IMAD.WIDE.U32 R34, R24, R5, R38 ;  /* 0x0000000518227225 */ /* 0x000fe200078e0026 */
[----:B------:R-:W-:Y:S02]  /*ad8a0*/  IADD3.X R17, PT, PT, RZ, RZ, RZ, P4, !PT ;  /* 0x000000ffff117210 */ /* 0x000fe400027fe4ff */
[----:B------:R-:W-:Y:S01]  /*ad8b0*/  IADD3 R39, P2, PT, R41, R43, RZ ;  /* 0x0000002b29277210 */ /* 0x000fe20007f5e0ff */
[----:B------:R-:W-:Y:S01]  /*ad8c0*/  IMAD.WIDE.U32 R32, R18, R20, R32 ;  /* 0x0000001412207225 */ /* 0x000fe200078e0020 */
[----:B------:R-:W-:-:S02]  /*ad8d0*/  IADD3 R44, P5, PT, R45, R34, RZ ;  /* 0x000000222d2c7210 */ /* 0x000fc40007fbe0ff */
[----:B------:R-:W-:Y:S01]  /*ad8e0*/  IADD3.X R11, PT, PT, RZ, RZ, RZ, P2, !PT ;  /* 0x000000ffff0b7210 */ /* 0x000fe200017fe4ff */
        /* <DEDUP_REMOVED lines=9> */
[----:B------:R-:W-:Y:S01]  /*ad980*/  IMAD.WIDE.U32 R32, R28, UR13, R44 ;  /* 0x0000000d1c207c25 */ /* 0x000fe2000f8e002c */
[----:B------:R-:W-:Y:S02]  /*ad990*/  IADD3 R34, P4, PT, R34, R39, RZ ;  /* 0x0000002722227210 */ /* 0x000fe40007f9e0ff */
[----:B------:R-:W-:Y:S01]  /*ad9a0*/  IADD3 R30, P3, PT, R30, R47, RZ ;  /* 0x0000002f1e1e7210 */ /* 0x000fe20007f7e0ff */
[----:B------:R-:W-:Y:S01]  /*ad9b0*/  IMAD.X R39, RZ, RZ, RZ, P2 ;  /* 0x000000ffff277224 */ /* 0x000fe200010e06ff */
[----:B------:R-:W-:Y:S01]  /*ad9c0*/  IADD3 R16, P2, PT, R14, R49, RZ ;  /* 0x000000310e107210 */ /* 0x000fe20007f5e0ff */
[----:B------:R-:W-:Y:S01]  /*ad9d0*/  IMAD.WIDE.U32 R40, R24, R7, R40 ;  /* 0x0000000718287225 */ /* 0x000fe200078e0028 */
[----:B------:R-:W-:-:S02]  /*ad9e0*/  IADD3 R19, PT, PT, R19, R33, RZ ;  /* 0x0000002113137210 */ /* 0x000fc40007ffe0ff */
        /* <DEDUP_REMOVED lines=9> */
[----:B------:R-:W-:Y:S01]  /*ada80*/  IMAD.WIDE.U32 R16, R10, R9, R16 ;  /* 0x000000090a107225 */ /* 0x000fe200078e0010 */
[----:B------:R-:W-:Y:S02]  /*ada90*/  IADD3 R36, P2, PT, R42, R39, RZ ;  /* 0x000000272a247210 */ /* 0x000fe40007f5e0ff */
[----:B------:R-:W-:Y:S01]  /*adaa0*/  IADD3.X R39, PT, PT, RZ, RZ, RZ, P4, !PT ;  /* 0x000000ffff277210 */ /* 0x000fe200027fe4ff */
[----:B------:R-:W-:Y:S01]  /*adab0*/  IMAD.X R41, RZ, RZ, RZ, P6 ;  /* 0x000000ffff297224 */ /* 0x000fe200030e06ff */
        /* <DEDUP_REMOVED lines=8> */
[----:B------:R-:W-:-:S03]  /*adb40*/  IMAD.WIDE.U32 R36, R18, R22, R36 ;  /* 0x0000001612247225 */ /* 0x000fc600078e0024 */
[----:B------:R-:W-:Y:S01]  /*adb50*/  IADD3 R19, P0, PT, R19, R16, RZ ;  /* 0x0000001013137210 */ /* 0x000fe20007f1e0ff */
[----:B------:R-:W-:Y:S01]  /*adb60*/  IMAD.IADD R39, R27, 0x1, R39 ;  /* 0x000000011b277824 */ /* 0x000fe200078e0227 */
[----:B------:R-:W-:Y:S01]  /*adb70*/  IADD3 R16, PT, PT, R31, R37, RZ ;  /* 0x000000251f107210 */ /* 0x000fe20007ffe0ff */
[----:B------:R-:W-:Y:S01]  /*adb80*/  IMAD.X R30, RZ, RZ, RZ, P1 ;  /* 0x000000ffff1e7224 */ /* 0x000fe200008e06ff */
[----:B------:R-:W-:Y:S02]  /*adb90*/  IADD3.X R41, PT, PT, RZ, RZ, RZ, P2, !PT ;  /* 0x000000ffff297210 */ /* 0x000fe400017fe4ff */
[----:B------:R-:W-:Y:S02]  /*adba0*/  IADD3 R38, P6, PT, R39, R36, RZ ;  /* 0x0000002427267210 */ /* 0x000fe40007fde0ff */
[----:B------:R-:W-:Y:S01]  /*adbb0*/  IADD3 R16, P1, PT, R16, R17, RZ ;  /* 0x0000001110107210 */ /* 0x000fe20007f3e0ff */
[----:B------:R-:W-:Y:S01]  /*adbc0*/  IMAD.WIDE.U32 R36, R28, R7, R40 ;  /* 0x000000071c247225 */ /* 0x000fe200078e0028 */
[----:B------:R-:W-:-:S02]  /*adbd0*/  IADD3 R14, P2, PT, R15, R14, RZ ;  /* 0x0000000e0f0e7210 */ /* 0x000fc40007f5e0ff */
[----:B------:R-:W-:Y:S01]  /*adbe0*/  IADD3.X R17, PT, PT, RZ, RZ, RZ, P1, !PT ;  /* 0x000000ffff117210 */ /* 0x000fe20000ffe4ff */
[----:B------:R-:W-:Y:S01]  /*adbf0*/  IMAD.X R39, RZ, RZ, RZ, P6 ;  /* 0x000000ffff277224 */ /* 0x000fe200030e06ff */
[----:B------:R-:W-:Y:S01]  /*adc00*/  IADD3 R30, P1, PT, R30, R19, RZ ;  /* 0x000000131e1e7210 */ /* 0x000fe20007f3e0ff */
[----:B------:R-:W-:Y:S01]  /*adc10*/  IMAD.X R15, RZ, RZ, RZ, P3 ;  /* 0x000000ffff0f7224 */ /* 0x000fe200018e06ff */
[----:B------:R-:W-:Y:S01]  /*adc20*/  IADD3 R11, PT, PT, R26, R37, RZ ;  /* 0x000000251a0b7210 */ /* 0x000fe20007ffe0ff */
[----:B------:R-:W-:-:S03]  /*adc30*/  IMAD.WIDE.U32 R38, R24, R21, R38 ;  /* 0x0000001518267225 */ /* 0x000fc600078e0026 */
[----:B------:R-:W-:Y:S01]  /*adc40*/  IADD3 R26, P3, PT, R15, R30, RZ ;  /* 0x0000001e0f1a7210 */ /* 0x000fe20007f7e0ff */
[----:B------:R-:W-:Y:S01]  /*adc50*/  IMAD.WIDE.U32 R18, R18, R23, R16 ;  /* 0x0000001712127225 */ /* 0x000fe200078e0010 */
[----:B------:R-:W-:Y:S02]  /*adc60*/  IADD3.X R15, PT, PT, RZ, RZ, RZ, P5, !PT ;  /* 0x000000ffff0f7210 */ /* 0x000fe40002ffe4ff */
[----:B------:R-:W-:Y:S01]  /*adc70*/  IADD3 R38, P6, PT, R11, R38, RZ ;  /* 0x000000260b267210 */ /* 0x000fe20007fde0ff */
[----:B------:R-:W-:-:S03]  /*adc80*/  IMAD.IADD R17, R29, 0x1, R39 ;  /* 0x000000011d117824 */ /* 0x000fc600078e0227 */
        /* <DEDUP_REMOVED lines=8> */
[----:B------:R-:W-:Y:S02]  /*add10*/  IMAD.IADD R27, R27, 0x1, R39 ;  /* 0x000000011b1b7824 */ /* 0x000fe400078e0227 */
[----:B------:R-:W-:Y:S01]  /*add20*/  IMAD.WIDE.U32 R16, R24, R22, R16 ;  /* 0x0000001618107225 */ /* 0x000fe200078e0010 */
[----:B------:R-:W-:-:S03]  /*add30*/  IADD3 R18, P2, PT, R19, R18, RZ ;  /* 0x0000001213127210 */ /* 0x000fc60007f5e0ff */
[----:B------:R-:W-:Y:S01]  /*add40*/  IMAD.WIDE.U32 R10, R10, R0, R14 ;  /* 0x000000000a0a7225 */ /* 0x000fe200078e000e */
[----:B------:R-:W-:Y:S02]  /*add50*/  IADD3 R17, PT, PT, R31, R17, RZ ;  /* 0x000000111f117210 */ /* 0x000fe40007ffe0ff */
[----:B------:R-:W-:Y:S01]  /*add60*/  IADD3 R26, P6, PT, R27, R16, RZ ;  /* 0x000000101b1a7210 */ /* 0x000fe20007fde0ff */
[----:B------:R-:W-:Y:S01]  /*add70*/  IMAD.X R15, RZ, RZ, RZ, P0 ;  /* 0x000000ffff0f7224 */ /* 0x000fe200000e06ff */
[----:B------:R-:W-:Y:S02]  /*add80*/  IADD3 R14, P0, PT, R17, R18, RZ ;  /* 0x00000012110e7210 */ /* 0x000fe40007f1e0ff */
[----:B------:R-:W-:Y:S01]  /*add90*/  IADD3.X R17, PT, PT, RZ, RZ, RZ, P1, !PT ;  /* 0x000000ffff117210 */ /* 0x000fe20000ffe4ff */
        /* <DEDUP_REMOVED lines=10> */
[----:B------:R-:W-:Y:S01]  /*ade40*/  IMAD.X R19, RZ, RZ, RZ, P1 ;  /* 0x000000ffff137224 */ /* 0x000fe200008e06ff */
[----:B------:R-:W-:Y:S02]  /*ade50*/  IADD3 R17, P4, PT, R17, R10, RZ ;  /* 0x0000000a11117210 */ /* 0x000fe40007f9e0ff */
[----:B------:R-:W-:Y:S02]  /*ade60*/  IADD3.X R10, PT, PT, RZ, RZ, RZ, P5, !PT ;  /* 0x000000ffff0a7210 */ /* 0x000fe40002ffe4ff */
[----:B------:R-:W-:-:S02]  /*ade70*/  IADD3 R14, P6, PT, R24, R15, RZ ;  /* 0x0000000f180e7210 */ /* 0x000fc40007fde0ff */
[----:B------:R-:W-:Y:S01]  /*ade80*/  IADD3 R10, P5, PT, R10, R17, RZ ;  /* 0x000000110a0a7210 */ /* 0x000fe20007fbe0ff */
[----:B------:R-:W-:Y:S01]  /*ade90*/  IMAD.X R17, RZ, RZ, RZ, P2 ;  /* 0x000000ffff117224 */ /* 0x000fe200010e06ff */
[----:B------:R-:W-:Y:S02]  /*adea0*/  IADD3.X R15, PT, PT, RZ, RZ, RZ, P6, !PT ;  /* 0x000000ffff0f7210 */ /* 0x000fe400037fe4ff */
[----:B------:R-:W-:Y:S02]  /*adeb0*/  IADD3.X R16, PT, PT, RZ, RZ, RZ, P5, !PT ;  /* 0x000000ffff107210 */ /* 0x000fe40002ffe4ff */
[----:B------:R-:W-:Y:S01]  /*adec0*/  IADD3 R17, P1, PT, R17, R10, RZ ;  /* 0x0000000a11117210 */ /* 0x000fe20007f3e0ff */
[----:B------:R-:W-:Y:S01]  /*aded0*/  IMAD.WIDE.U32 R40, R28, R22, R14 ;  /* 0x000000161c287225 */ /* 0x000fe200078e000e */
[----:B------:R-:W-:Y:S02]  /*adee0*/  IADD3.X R10, PT, PT, RZ, RZ, RZ, P3, !PT ;  /* 0x000000ffff0a7210 */ /* 0x000fe40001ffe4ff */
[----:B------:R-:W-:Y:S01]  /*adef0*/  IADD3 R25, P2, PT, R25, R17, RZ ;  /* 0x0000001119197210 */ /* 0x000fe20007f5e0ff */
[----:B------:R-:W-:Y:S01]  /*adf00*/  IMAD.X R15, RZ, RZ, RZ, P0 ;  /* 0x000000ffff0f7224 */ /* 0x000fe200000e06ff */
[----:B------:R-:W-:Y:S01]  /*adf10*/  IADD3 R11, PT, PT, R10, R11, R19 ;  /* 0x0000000b0a0b7210 */ /* 0x000fe20007ffe013 */
[----:B------:R-:W-:Y:S01]  /*adf20*/  IMAD.X R14, RZ, RZ, RZ, P4 ;  /* 0x000000ffff0e7224 */ /* 0x000fe200020e06ff */
[----:B------:R-:W-:-:S04]  /*adf30*/  IADD3 R10, PT, PT, R31, R41, RZ ;  /* 0x000000291f0a7210 */ /* 0x000fc80007ffe0ff */
[----:B------:R-:W-:Y:S02]  /*adf40*/  IADD3 R10, P0, PT, R10, R25, RZ ;  /* 0x000000190a0a7210 */ /* 0x000fe40007f1e0ff */
[----:B------:R-:W-:Y:S01]  /*adf50*/  IADD3 R14, PT, PT, R14, R11, R15 ;  /* 0x0000000b0e0e7210 */ /* 0x000fe20007ffe00f */
[----:B------:R-:W-:Y:S01]  /*adf60*/  IMAD.X R15, RZ, RZ, RZ, P1 ;  /* 0x000000ffff0f7224 */ /* 0x000fe200008e06ff */
[----:B------:R-:W-:-:S04]  /*adf70*/  IADD3.X R11, PT, PT, RZ, RZ, RZ, P0, !PT ;  /* 0x000000ffff0b7210 */ /* 0x000fc800007fe4ff */
[----:B------:R-:W-:Y:S01]  /*adf80*/  IADD3 R15, PT, PT, R15, R14, R16 ;  /* 0x0000000e0f0f7210 */ /* 0x000fe20007ffe010 */
[----:B------:R-:W-:-:S04]  /*adf90*/  IMAD.WIDE.U32 R30, R28, R23, R10 ;  /* 0x000000171c1e7225 */ /* 0x000fc800078e000a */
[----:B------:R-:W-:-:S05]  /*adfa0*/  IMAD.X R10, RZ, RZ, RZ, P2 ;  /* 0x000000ffff0a7224 */ /* 0x000fca00010e06ff */
        /* <DEDUP_REMOVED lines=9> */
[----:B------:R-:W-:Y:S02]  /*ae040*/  MOV R15, R26 ;  /* 0x0000001a000f7202 */ /* 0x000fe40000000f00 */
[----:B------:R-:W-:-:S05]  /*ae050*/  MOV R11, R30 ;  /* 0x0000001e000b7202 */ /* 0x000fca0000000f00 */
        /* <DEDUP_REMOVED lines=24> */
.L_x_319:
        /* <DEDUP_REMOVED lines=23> */
.L_x_318:
[----:B------:R-:W-:-:S05]  /*ae350*/  VIADD R13, R13, 0xffffffff ;  /* 0xffffffff0d0d7836 */ /* 0x000fca0000000000 */
[----:B------:R-:W-:-:S13]  /*ae360*/  ISETP.NE.AND P0, PT, R13, -0x1, PT ;  /* 0xffffffff0d00780c */ /* 0x000fda0003f05270 */
[----:B------:R-:W-:Y:S05]  /*ae370*/  @P0 BRA `(.L_x_320) ;  /* 0xffffffb400880947 */ /* 0x000fea000383ffff */
[----:B------:R-:W-:Y:S01]  /*ae380*/  MOV R12, R11 ;  /* 0x0000000b000c7202 */ /* 0x000fe20000000f00 */
[----:B------:R-:W-:Y:S02]  /*ae390*/  HFMA2 R29, -RZ, RZ, 0, 0 ;  /* 0x00000000ff1d7431 */ /* 0x000fe400000001ff */
[----:B------:R-:W-:Y:S02]  /*ae3a0*/  IMAD.MOV.U32 R26, RZ, RZ, R17 ;  /* 0x000000ffff1a7224 */ /* 0x000fe400078e0011 */
[----:B------:R-:W-:Y:S02]  /*ae3b0*/  HFMA2 R19, -RZ, RZ, 0, 0 ;  /* 0x00000000ff137431 */ /* 0x000fe400000001ff */
[----:B------:R-:W-:Y:S02]  /*ae3c0*/  IMAD.MOV.U32 R16, RZ, RZ, R15 ;  /* 0x000000ffff107224 */ /* 0x000fe400078e000f */
[----:B------:R-:W-:Y:S01]  /*ae3d0*/  HFMA2 R11, -RZ, RZ, 0, 0 ;  /* 0x00000000ff0b7431 */ /* 0x000fe200000001ff */
[----:B------:R-:W-:Y:S01]  /*ae3e0*/  MOV R27, RZ ;  /* 0x000000ff001b7202 */ /* 0x000fe20000000f00 */
[----:B------:R-:W-:Y:S01]  /*ae3f0*/  IMAD.MOV.U32 R25, RZ, RZ, RZ ;  /* 0x000000ffff197224 */ /* 0x000fe200078e00ff */
[----:B------:R-:W-:Y:S01]  /*ae400*/  MOV R17, RZ ;  /* 0x000000ff00117202 */ /* 0x000fe20000000f00 */
[----:B------:R-:W-:-:S02]  /*ae410*/  IMAD.MOV.U32 R15, RZ, RZ, RZ ;  /* 0x000000ffff0f7224 */ /* 0x000fc400078e00ff */
[----:B------:R-:W-:-:S07]  /*ae420*/  IMAD.MOV.U32 R13, RZ, RZ, RZ ;  /* 0x000000ffff0d7224 */ /* 0x000fce00078e00ff */
.L_x_313:
[-C--:B------:R-:W-:Y:S01]  /*ae430*/  IMAD R9, R29, R28.reuse, RZ ;  /* 0x0000001c1d097224 */ /* 0x080fe200078e02ff */
[----:B------:R-:W-:Y:S01]  /*ae440*/  MOV R0, RZ ;  /* 0x000000ff00007202 */ /* 0x000fe20000000f00 */
[----:B------:R-:W-:Y:S01]  /*ae450*/  IMAD.WIDE.U32 R2, R28, R28, RZ ;  /* 0x0000001c1c027225 */ /* 0x000fe200078e00ff */
[----:B------:R-:W-:-:S03]  /*ae460*/  MOV R4, RZ ;  /* 0x000000ff00047202 */ /* 0x000fc60000000f00 */
[-C--:B------:R-:W-:Y:S02]  /*ae470*/  IMAD R9, R28, R29.reuse, R9 ;  /* 0x0000001d1c097224 */ /* 0x080fe400078e0209 */
[-C--:B------:R-:W-:Y:S02]  /*ae480*/  IMAD R31, R27, R28.reuse, RZ ;  /* 0x0000001c1b1f7224 */ /* 0x080fe400078e02ff */
[----:B------:R-:W-:Y:S01]  /*ae490*/  IMAD.IADD R8, R3, 0x1, R9 ;  /* 0x0000000103087824 */ /* 0x000fe200078e0209 */
[----:B------:R-:W-:Y:S01]  /*ae4a0*/  MOV R9, RZ ;  /* 0x000000ff00097202 */ /* 0x000fe20000000f00 */
[----:B------:R-:W-:Y:S02]  /*ae4b0*/  IMAD R31, R26, R29, R31 ;  /* 0x0000001d1a1f7224 */ /* 0x000fe400078e021f */
[----:B------:R-:W-:Y:S02]  /*ae4c0*/  IMAD R30, R2, UR11, RZ ;  /* 0x0000000b021e7c24 */ /* 0x000fe4000f8e02ff */
[----:B------:R-:W-:-:S04]  /*ae4d0*/  IMAD.WIDE.U32 R8, R26, R28, R8 ;  /* 0x0000001c1a087225 */ /* 0x000fc800078e0008 */
[----:B------:R-:W-:Y:S02]  /*ae4e0*/  IMAD.MOV.U32 R3, RZ, RZ, RZ ;  /* 0x000000ffff037224 */ /* 0x000fe400078e00ff */
[----:B------:R-:W-:Y:S02]  /*ae4f0*/  IMAD R33, R25, R28, RZ ;  /* 0x0000001c19217224 */ /* 0x000fe400078e02ff */
[----:B------:R-:W-:Y:S01]  /*ae500*/  IMAD.HI.U32 R39, R30, UR12, R2 ;  /* 0x0000000c1e277c27 */ /* 0x000fe2000f8e0002 */
[----:B------:R-:W-:-:S03]  /*ae510*/  IADD3 R2, PT, PT, R9, R31, RZ ;  /* 0x0000001f09027210 */ /* 0x000fc60007ffe0ff */
[----:B------:R-:W-:Y:S01]  /*ae520*/  IMAD.MOV.U32 R9, RZ, RZ, RZ ;  /* 0x000000ffff097224 */ /* 0x000fe200078e00ff */
[----:B------:R-:W-:Y:S01]  /*ae530*/  IADD3 R39, PT, PT, R0, R39, RZ ;  /* 0x0000002700277210 */ /* 0x000fe20007ffe0ff */
[----:B------:R-:W-:-:S04]  /*ae540*/  IMAD.WIDE.U32 R2, R24, R28, R2 ;  /* 0x0000001c18027225 */ /* 0x000fc800078e0002 */
[----:B------:R-:W-:-:S04]  /*ae550*/  IMAD.WIDE.U32 R8, R26, R28, R8 ;  /* 0x0000001c1a087225 */ /* 0x000fc800078e0008 */
[----:B------:R-:W-:Y:S01]  /*ae560*/  IMAD.IADD R37, R31, 0x1, R9 ;  /* 0x000000011f257824 */ /* 0x000fe200078e0209 */
[----:B------:R-:W-:Y:S01]  /*ae570*/  IADD3 R38, P1, PT, R39, R8, RZ ;  /* 0x0000000827267210 */ /* 0x000fe20007f3e0ff */
[----:B------:R-:W-:Y:S02]  /*ae580*/  IMAD R33, R24, R29, R33 ;  /* 0x0000001d18217224 */ /* 0x000fe400078e0221 */
[----:B------:R-:W-:Y:S01]  /*ae590*/  IMAD R9, R27, R26, RZ ;  /* 0x0000001a1b097224 */ /* 0x000fe200078e02ff */
[----:B------:R-:W-:Y:S01]  /*ae5a0*/  IADD3 R36, P0, PT, R37, R2, RZ ;  /* 0x0000000225247210 */ /* 0x000fe20007f1e0ff */
[----:B------:R-:W-:Y:S01]  /*ae5b0*/  IMAD.X R39, RZ, RZ, RZ, P1 ;  /* 0x000000ffff277224 */ /* 0x000fe200008e06ff */
[----:B------:R-:W-:Y:S01]  /*ae5c0*/  IADD3 R2, PT, PT, R3, R33, RZ ;  /* 0x0000002103027210 */ /* 0x000fe20007ffe0ff */
[----:B------:R-:W-:Y:S02]  /*ae5d0*/  IMAD R3, R19, R28, RZ ;  /* 0x0000001c13037224 */ /* 0x000fe400078e02ff */
[----:B------:R-:W-:-:S02]  /*ae5e0*/  IMAD.X R37, RZ, RZ, RZ, P0 ;  /* 0x000000ffff257224 */ /* 0x000fc400000e06ff */
[----:B------:R-:W-:Y:S01]  /*ae5f0*/  IMAD R31, R18, R29, R3 ;  /* 0x0000001d121f7224 */ /* 0x000fe200078e0203 */
[----:B------:R-:W-:Y:S01]  /*ae600*/  MOV R3, RZ ;  /* 0x000000ff00037202 */ /* 0x000fe20000000f00 */
[C---:B------:R-:W-:Y:S02]  /*ae610*/  IMAD R35, R26.reuse, R27, R9 ;  /* 0x0000001b1a237224 */ /* 0x040fe400078e0209 */
[----:B------:R-:W-:-:S04]  /*ae620*/  IMAD.WIDE.U32 R36, R26, R26, R36 ;  /* 0x0000001a1a247225 */ /* 0x000fc800078e0024 */
[----:B------:R-:W-:Y:S01]  /*ae630*/  IMAD.WIDE.U32 R8, R18, R28, R2 ;  /* 0x0000001c12087225 */ /* 0x000fe200078e0002 */
[----:B------:R-:W-:-:S03]  /*ae640*/  MOV R2, RZ ;  /* 0x000000ff00027202 */ /* 0x000fc60000000f00 */
[----:B------:R-:W-:Y:S02]  /*ae650*/  IMAD.IADD R3, R37, 0x1, R35 ;  /* 0x0000000125037824 */ /* 0x000fe400078e0223 */
[----:B------:R-:W-:-:S03]  /*ae660*/  IMAD.WIDE.U32 R38, R30, UR13, R38 ;  /* 0x0000000d1e267c25 */ /* 0x000fc6000f8e0026 */
[----:B------:R-:W-:Y:S01]  /*ae670*/  IADD3 R8, P0, PT, R3, R8, RZ ;  /* 0x0000000803087210 */ /* 0x000fe20007f1e0ff */
[----:B------:R-:W-:Y:S01]  /*ae680*/  IMAD R32, R38, UR11, RZ ;  /* 0x0000000b26207c24 */ /* 0x000fe2000f8e02ff */
[----:B------:R-:W-:Y:S01]  /*ae690*/  IADD3 R3, PT, PT, R2, R39, RZ ;  /* 0x0000002702037210 */ /* 0x000fe20007ffe0ff */
[----:B------:R-:W-:Y:S02]  /*ae6a0*/  IMAD.MOV.U32 R39, RZ, RZ, RZ ;  /* 0x000000ffff277224 */ /* 0x000fe400078e00ff */
[----:B------:R-:W-:Y:S01]  /*ae6b0*/  IMAD.IADD R34, R9, 0x1, R31 ;  /* 0x0000000109227824 */ /* 0x000fe200078e021f */
[----:B------:R-:W-:Y:S01]  /*ae6c0*/  IADD3.X R9, PT, PT, RZ, RZ, RZ, P0, !PT ;  /* 0x000000ffff097210 */ /* 0x000fe200007fe4ff */
[----:B------:R-:W-:-:S04]  /*ae6d0*/  IMAD.HI.U32 R45, R32, UR12, R38 ;  /* 0x0000000c202d7c27 */ /* 0x000fc8000f8e0026 */
[----:B------:R-:W-:Y:S02]  /*ae6e0*/  IMAD R35, R17, R28, RZ ;  /* 0x0000001c11237224 */ /* 0x000fe400078e02ff */
[----:B------:R-:W-:Y:S02]  /*ae6f0*/  IMAD R37, R25, R26, RZ ;  /* 0x0000001a19257224 */ /* 0x000fe400078e02ff */
[----:B------:R-:W-:Y:S02]  /*ae700*/  IMAD.MOV.U32 R38, RZ, RZ, R36 ;  /* 0x000000ffff267224 */ /* 0x000fe400078e0024 */
[----:B------:R-:W-:Y:S01]  /*ae710*/  IMAD R6, R16, R29, R35 ;  /* 0x0000001d10067224 */ /* 0x000fe200078e0223 */
[----:B------:R-:W-:Y:S01]  /*ae720*/  MOV R35, RZ ;  /* 0x000000ff00237202 */ /* 0x000fe20000000f00 */
[C---:B------:R-:W-:Y:S02]  /*ae730*/  IMAD R43, R24.reuse, R27, R37 ;  /* 0x0000001b182b7224 */ /* 0x040fe400078e0225 */
[----:B------:R-:W-:-:S04]  /*ae740*/  IMAD.WIDE.U32 R38, R24, R28, R38 ;  /* 0x0000001c18267225 */ /* 0x000fc800078e0026 */
[----:B------:R-:W-:Y:S01]  /*ae750*/  IMAD.WIDE.U32 R36, R24, R26, R8 ;  /* 0x0000001a18247225 */ /* 0x000fe200078e0008 */
[----:B------:R-:W-:Y:S02]  /*ae760*/  IADD3 R38, P2, PT, R3, R38, RZ ;  /* 0x0000002603267210 */ /* 0x000fe40007f5e0ff */
[----:B------:R-:W-:Y:S01]  /*ae770*/  MOV R3, RZ ;  /* 0x000000ff00037202 */ /* 0x000fe20000000f00 */
[----:B------:R-:W-:Y:S01]  /*ae780*/  IMAD.IADD R41, R33, 0x1, R39 ;  /* 0x0000000121297824 */ /* 0x000fe200078e0227 */
[----:B------:R-:W-:Y:S01]  /*ae790*/  IADD3 R37, PT, PT, R37, R43, RZ ;  /* 0x0000002b25257210 */ /* 0x000fe20007ffe0ff */
[----:B------:R-:W-:-:S03]  /*ae7a0*/  IMAD.WIDE.U32 R8, R16, R28, R34 ;  /* 0x0000001c10087225 */ /* 0x000fc600078e0022 */
[----:B------:R-:W-:Y:S01]  /*ae7b0*/  IADD3 R40, P1, PT, R41, R36, RZ ;  /* 0x0000002429287210 */ /* 0x000fe20007f3e0ff */
[----:B------:R-:W-:Y:S01]  /*ae7c0*/  IMAD R33, R19, R26, RZ ;  /* 0x0000001a13217224 */ /* 0x000fe200078e02ff */
[----:B------:R-:W-:Y:S01]  /*ae7d0*/  IADD3 R36, P0, PT, R37, R8, RZ ;  /* 0x0000000825247210 */ /* 0x000fe20007f1e0ff */
[----:B------:R-:W-:Y:S01]  /*ae7e0*/  IMAD.IADD R34, R9, 0x1, R6 ;  /* 0x0000000109227824 */ /* 0x000fe200078e0206 */
[----:B------:R-:W-:Y:S01]  /*ae7f0*/  IADD3.X R41, PT, PT, RZ, RZ, RZ, P1, !PT ;  /* 0x000000ffff297210 */ /* 0x000fe20000ffe4ff */
[----:B------:R-:W-:Y:S01]  /*ae800*/  IMAD.X R39, RZ, RZ, RZ, P2 ;  /* 0x000000ffff277224 */ /* 0x000fe200010e06ff */
[----:B------:R-:W-:Y:S01]  /*ae810*/  IADD3.X R37, PT, PT, RZ, RZ, RZ, P0, !PT ;  /* 0x000000ffff257210 */ /* 0x000fe200007fe4ff */
[----:B------:R-:W-:Y:S02]  /*ae820*/  IMAD R9, R15, R28, RZ ;  /* 0x0000001c0f097224 */ /* 0x000fe400078e02ff */
[----:B------:R-:W-:Y:S02]  /*ae830*/  IMAD R33, R18, R27, R33 ;  /* 0x0000001b12217224 */ /* 0x000fe400078e0221 */
[----:B------:R-:W-:-:S04]  /*ae840*/  IMAD.WIDE.U32 R40, R24, R26, R40 ;  /* 0x0000001a18287225 */ /* 0x000fc800078e0028 */
[----:B------:R-:W-:-:S04]  /*ae850*/  IMAD.WIDE.U32 R36, R18, R26, R36 ;  /* 0x0000001a12247225 */ /* 0x000fc800078e0024 */
[----:B------:R-:W-:Y:S02]  /*ae860*/  IMAD.IADD R45, R0, 0x1, R45 ;  /* 0x00000001002d7824 */ /* 0x000fe400078e022d */
[----:B------:R-:W-:-:S04]  /*ae870*/  IMAD.WIDE.U32 R38, R30, R5, R38 ;  /* 0x000000051e267225 */ /* 0x000fc800078e0026 */
[C---:B------:R-:W-:Y:S01]  /*ae880*/  IMAD R8, R14.reuse, R29, R9 ;  /* 0x0000001d0e087224 */ /* 0x040fe200078e0209 */
[----:B------:R-:W-:Y:S01]  /*ae890*/  IADD3 R9, PT, PT, R37, R33, RZ ;  /* 0x0000002125097210 */ /* 0x000fe20007ffe0ff */
[----:B------:R-:W-:Y:S01]  /*ae8a0*/  IMAD.WIDE.U32 R34, R14, R28, R34 ;  /* 0x0000001c0e227225 */ /* 0x000fe200078e0022 */
[----:B------:R-:W-:-:S03]  /*ae8b0*/  IADD3 R44, P2, PT, R45, R38, RZ ;  /* 0x000000262d2c7210 */ /* 0x000fc60007f5e0ff */
[----:B------:R-:W-:Y:S01]  /*ae8c0*/  IMAD.IADD R43, R43, 0x1, R41 ;  /* 0x000000012b2b7824 */ /* 0x000fe200078e0229 */
[----:B------:R-:W-:Y:S01]  /*ae8d0*/  IADD3 R38, P0, PT, R9, R34, RZ ;  /* 0x0000002209267210 */ /* 0x000fe20007f1e0ff */
[----:B------:R-:W-:Y:S01]  /*ae8e0*/  IMAD.IADD R39, R3, 0x1, R39 ;  /* 0x0000000103277824 */ /* 0x000fe200078e0227 */
[----:B------:R-:W-:Y:S01]  /*ae8f0*/  MOV R34, R40 ;  /* 0x0000002800227202 */ /* 0x000fe20000000f00 */
[----:B------:R-:W-:Y:S01]  /*ae900*/  IMAD R41, R25, R24, RZ ;  /* 0x0000001819297224 */ /* 0x000fe200078e02ff */
[----:B------:R-:W-:Y:S01]  /*ae910*/  IADD3 R42, P1, PT, R43, R36, RZ ;  /* 0x000000242b2a7210 */ /* 0x000fe20007f3e0ff */
[----:B------:R-:W-:Y:S01]  /*ae920*/  IMAD.X R45, RZ, RZ, RZ, P2 ;  /* 0x000000ffff2d7224 */ /* 0x000fe200010e06ff */
[----:B------:R-:W-:Y:S01]  /*ae930*/  IADD3 R36, PT, PT, R35, R8, RZ ;  /* 0x0000000823247210 */ /* 0x000fe20007ffe0ff */
[----:B------:R-:W-:Y:S02]  /*ae940*/  IMAD.MOV.U32 R35, RZ, RZ, RZ ;  /* 0x000000ffff237224 */ /* 0x000fe400078e00ff */
[----:B------:R-:W-:-:S02]  /*ae950*/  IMAD.X R43, RZ, RZ, RZ, P1 ;  /* 0x000000ffff2b7224 */ /* 0x000fc400008e06ff */
[----:B------:R-:W-:-:S04]  /*ae960*/  IMAD.WIDE.U32 R34, R18, R28, R34 ;  /* 0x0000001c12227225 */ /* 0x000fc800078e0022 */
[----:B------:R-:W-:Y:S01]  /*ae970*/  IMAD R37, R17, R26, RZ ;  /* 0x0000001a11257224 */ /* 0x000fe200078e02ff */
[----:B------:R-:W-:Y:S01]  /*ae980*/  IADD3 R9, PT, PT, R31, R35, RZ ;  /* 0x000000231f097210 */ /* 0x000fe20007ffe0ff */
[C---:B------:R-:W-:Y:S01]  /*ae990*/  IMAD R35, R24.reuse, R25, R41 ;  /* 0x0000001918237224 */ /* 0x040fe200078e0229 */
[----:B------:R-:W-:Y:S01]  /*ae9a0*/  IADD3 R46, P2, PT, R39, R34, RZ ;  /* 0x00000022272e7210 */ /* 0x000fe20007f5e0ff */
[----:B------:R-:W-:Y:S02]  /*ae9b0*/  IMAD.X R39, RZ, RZ, RZ, P0 ;  /* 0x000000ffff277224 */ /* 0x000fe400000e06ff */
[----:B------:R-:W-:Y:S01]  /*ae9c0*/  IMAD.WIDE.U32 R40, R24, R24, R42 ;  /* 0x0000001818287225 */ /* 0x000fe200078e002a */
[----:B------:R-:W-:-:S03]  /*ae9d0*/  IADD3.X R47, PT, PT, RZ, RZ, RZ, P2, !PT ;  /* 0x000000ffff2f7210 */ /* 0x000fc600017fe4ff */
[----:B------:R-:W-:-:S04]  /*ae9e0*/  IMAD.WIDE.U32 R44, R32, UR13, R44 ;  /* 0x0000000d202c7c25 */ /* 0x000fc8000f8e002c */
[----:B------:R-:W-:Y:S01]  /*ae9f0*/  IMAD.WIDE.U32 R38, R16, R26, R38 ;  /* 0x0000001a10267225 */ /* 0x000fe200078e0026 */
[----:B------:R-:W-:Y:S02]  /*aea00*/  IADD3 R31, PT, PT, R2, R45, RZ ;  /* 0x0000002d021f7210 */ /* 0x000fe40007ffe0ff */
[----:B------:R-:W-:Y:S01]  /*aea10*/  MOV R45, RZ ;  /* 0x000000ff002d7202 */ /* 0x000fe20000000f00 */
[----:B------:R-:W-:Y:S02]  /*aea20*/  IMAD.IADD R43, R41, 0x1, R35 ;  /* 0x00000001292b7824 */ /* 0x000fe400078e0223 */
[----:B------:R-:W-:Y:S02]  /*aea30*/  IMAD R55, R16, R27, R37 ;  /* 0x0000001b10377224 */ /* 0x000fe400078e0225 */
[----:B------:R-:W-:Y:S01]  /*aea40*/  IMAD.MOV.U32 R37, RZ, RZ, RZ ;  /* 0x000000ffff257224 */ /* 0x000fe200078e00ff */
[----:B------:R-:W-:Y:S01]  /*aea50*/  IADD3 R42, P1, PT, R43, R38, RZ ;  /* 0x000000262b2a7210 */ /* 0x000fe20007f3e0ff */
[----:B------:R-:W-:-:S02]  /*aea60*/  IMAD R34, R44, UR11, RZ ;  /* 0x0000000b2c227c24 */ /* 0x000fc4000f8e02ff */
[----:B------:R-:W-:Y:S02]  /*aea70*/  IMAD.IADD R41, R39, 0x1, R55 ;  /* 0x0000000127297824 */ /* 0x000fe400078e0237 */
[----:B------:R-:W-:-:S04]  /*aea80*/  IMAD.WIDE.U32 R38, R30, R7, R46 ;  /* 0x000000071e267225 */ /* 0x000fc800078e002e */
[----:B------:R-:W-:Y:S01]  /*aea90*/  IMAD.WIDE.U32 R36, R12, R28, R36 ;  /* 0x0000001c0c247225 */ /* 0x000fe200078e0024 */
[----:B------:R-:W-:Y:S02]  /*aeaa0*/  IADD3 R35, PT, PT, R4, R39, RZ ;  /* 0x0000002704237210 */ /* 0x000fe40007ffe0ff */
[----:B------:R-:W-:Y:S01]  /*aeab0*/  IADD3 R46, P3, PT, R31, R38, RZ ;  /* 0x000000261f2e7210 */ /* 0x000fe20007f7e0ff */
[----:B------:R-:W-:Y:S01]  /*aeac0*/  IMAD.HI.U32 R49, R34, UR12, R44 ;  /* 0x0000000c22317c27 */ /* 0x000fe2000f8e002c */
[----:B------:R-:W-:Y:S02]  /*aead0*/  IADD3 R44, P2, PT, R9, R40, RZ ;  /* 0x00000028092c7210 */ /* 0x000fe40007f5e0ff */
[----:B------:R-:W-:Y:S01]  /*aeae0*/  IADD3 R40, P0, PT, R41, R36, RZ ;  /* 0x0000002429287210 */ /* 0x000fe20007f1e0ff */
[----:B------:R-:W-:Y:S01]  /*aeaf0*/  IMAD R39, R19, R24, RZ ;  /* 0x0000001813277224 */ /* 0x000fe200078e02ff */
[----:B------:R-:W-:Y:S01]  /*aeb00*/  IADD3.X R45, PT, PT, RZ, RZ, RZ, P2, !PT ;  /* 0x000000ffff2d7210 */ /* 0x000fe200017fe4ff */
[----:B------:R-:W-:Y:S01]  /*aeb10*/  IMAD.X R43, RZ, RZ, RZ, P1 ;  /* 0x000000ffff2b7224 */ /* 0x000fe200008e06ff */
[----:B------:R-:W-:Y:S01]  /*aeb20*/  IADD3.X R41, PT, PT, RZ, RZ, RZ, P0, !PT ;  /* 0x000000ffff297210 */ /* 0x000fe200007fe4ff */
[----:B------:R-:W-:Y:S01]  /*aeb30*/  IMAD R9, R13, R28, RZ ;  /* 0x0000001c0d097224 */ /* 0x000fe200078e02ff */
[----:B------:R-:W-:Y:S01]  /*aeb40*/  IADD3 R49, PT, PT, R0, R49, RZ ;  /* 0x0000003100317210 */ /* 0x000fe20007ffe0ff */
[----:B------:R-:W-:-:S02]  /*aeb50*/  IMAD R51, R18, R25, R39 ;  /* 0x0000001912337224 */ /* 0x000fc400078e0227 */
[----:B------:R-:W-:-:S04]  /*aeb60*/  IMAD.WIDE.U32 R42, R18, R24, R42 ;  /* 0x00000018122a7225 */ /* 0x000fc800078e002a */
[----:B------:R-:W-:Y:S01]  /*aeb70*/  IMAD R9, R12, R29, R9 ;  /* 0x0000001d0c097224 */ /* 0x000fe200078e0209 */
[----:B------:R-:W-:Y:S01]  /*aeb80*/  IADD3 R39, PT, PT, R43, R51, RZ ;  /* 0x000000332b277210 */ /* 0x000fe20007ffe0ff */
[-C--:B------:R-:W-:Y:S02]  /*aeb90*/  IMAD R31, R15, R26.reuse, RZ ;  /* 0x0000001a0f1f7224 */ /* 0x080fe400078e02ff */
[----:B------:R-:W-:-:S04]  /*aeba0*/  IMAD.WIDE.U32 R44, R18, R26, R44 ;  /* 0x0000001a122c7225 */ /* 0x000fc800078e002c */
[----:B------:R-:W-:-:S04]  /*aebb0*/  IMAD.WIDE.U32 R40, R14, R26, R40 ;  /* 0x0000001a0e287225 */ /* 0x000fc800078e0028 */
[----:B------:R-:W-:Y:S01]  /*aebc0*/  IMAD.IADD R38, R37, 0x1, R9 ;  /* 0x0000000125267824 */ /* 0x000fe200078e0209 */
[----:B------:R-:W-:Y:S01]  /*aebd0*/  IADD3 R40, P1, PT, R39, R40, RZ ;  /* 0x0000002827287210 */ /* 0x000fe20007f3e0ff */
[----:B------:R-:W-:Y:S02]  /*aebe0*/  IMAD R37, R14, R27, R31 ;  /* 0x0000001b0e257224 */ /* 0x000fe400078e021f */
[----:B------:R-:W-:Y:S02]  /*aebf0*/  IMAD.IADD R31, R33, 0x1, R45 ;  /* 0x00000001211f7824 */ /* 0x000fe400078e022d */
[----:B------:R-:W-:Y:S01]  /*aec00*/  IMAD.X R47, RZ, RZ, RZ, P3 ;  /* 0x000000ffff2f7224 */ /* 0x000fe200018e06ff */
[----:B------:R-:W-:Y:S01]  /*aec10*/  IADD3 R41, PT, PT, R41, R37, RZ ;  /* 0x0000002529297210 */ /* 0x000fe20007ffe0ff */
[----:B------:R-:W-:Y:S01]  /*aec20*/  IMAD.MOV.U32 R39, RZ, RZ, RZ ;  /* 0x000000ffff277224 */ /* 0x000fe200078e00ff */
[----:B------:R-:W-:Y:S01]  /*aec30*/  IADD3 R42, P0, PT, R31, R42, RZ ;  /* 0x0000002a1f2a7210 */ /* 0x000fe20007f1e0ff */
[----:B------:R-:W-:-:S02]  /*aec40*/  IMAD.MOV.U32 R45, RZ, RZ, RZ ;  /* 0x000000ffff2d7224 */ /* 0x000fc400078e00ff */
[----:B------:R-:W-:Y:S01]  /*aec50*/  IMAD.WIDE.U32 R46, R32, R5, R46 ;  /* 0x00000005202e7225 */ /* 0x000fe200078e002e */
[----:B------:R-:W-:-:S03]  /*aec60*/  IADD3.X R43, PT, PT, RZ, RZ, RZ, P0, !PT ;  /* 0x000000ffff2b7210 */ /* 0x000fc600007fe4ff */
[----:B------:R-:W-:Y:S01]  /*aec70*/  IMAD.WIDE.U32 R38, R10, R28, R38 ;  /* 0x0000001c0a267225 */ /* 0x000fe200078e0026 */
[----:B------:R-:W-:-:S03]  /*aec80*/  IADD3 R48, P4, PT, R49, R46, RZ ;  /* 0x0000002e31307210 */ /* 0x000fc60007f9e0ff */
[----:B------:R-:W-:Y:S01]  /*aec90*/  IMAD.WIDE.U32 R44, R16, R28, R44 ;  /* 0x0000001c102c7225 */ /* 0x000fe200078e002c */
[----:B------:R-:W-:Y:S02]  /*aeca0*/  IADD3 R38, P0, PT, R41, R38, RZ ;  /* 0x0000002629267210 */ /* 0x000fe40007f1e0ff */
[----:B------:R-:W-:Y:S01]  /*aecb0*/  IADD3.X R41, PT, PT, RZ, RZ, RZ, P1, !PT ;  /* 0x000000ffff297210 */ /* 0x000fe20000ffe4ff */
[----:B------:R-:W-:Y:S01]  /*aecc0*/  IMAD.WIDE.U32 R42, R18, R24, R42 ;  /* 0x00000018122a7225 */ /* 0x000fe200078e002a */
[----:B------:R-:W-:Y:S02]  /*aecd0*/  IADD3 R46, P3, PT, R35, R44, RZ ;  /* 0x0000002c232e7210 */ /* 0x000fe40007f7e0ff */
[----:B------:R-:W-:Y:S01]  /*aece0*/  IADD3 R45, PT, PT, R6, R45, RZ ;  /* 0x0000002d062d7210 */ /* 0x000fe20007ffe0ff */
[----:B------:R-:W-:Y:S02]  /*aecf0*/  IMAD R35, R17, R24, RZ ;  /* 0x0000001811237224 */ /* 0x000fe400078e02ff */
[----:B------:R-:W-:Y:S01]  /*aed00*/  IMAD R31, R11, R28, RZ ;  /* 0x0000001c0b1f7224 */ /* 0x000fe200078e02ff */
[----:B------:R-:W-:Y:S01]  /*aed10*/  IADD3 R44, P2, PT, R45, R42, RZ ;  /* 0x0000002a2d2c7210 */ /* 0x000fe20007f5e0ff */
[----:B------:R-:W-:-:S02]  /*aed20*/  IMAD.IADD R43, R51, 0x1, R43 ;  /* 0x00000001332b7824 */ /* 0x000fc400078e022b */
[----:B------:R-:W-:Y:S01]  /*aed30*/  IMAD.WIDE.U32 R40, R16, R24, R40 ;  /* 0x0000001810287225 */ /* 0x000fe200078e0028 */
[----:B------:R-:W-:-:S03]  /*aed40*/  IADD3.X R45, PT, PT, RZ, RZ, RZ, P2, !PT ;  /* 0x000000ffff2d7210 */ /* 0x000fc600017fe4ff */
[----:B------:R-:W-:Y:S01]  /*aed50*/  IMAD R57, R16, R25, R35 ;  /* 0x0000001910397224 */ /* 0x000fe200078e0223 */
[----:B------:R-:W-:Y:S01]  /*aed60*/  IADD3 R42, P1, PT, R43, R40, RZ ;  /* 0x000000282b2a7210 */ /* 0x000fe20007f3e0ff */
[----:B------:R-:W-:Y:S01]  /*aed70*/  IMAD.IADD R33, R3, 0x1, R47 ;  /* 0x0000000103217824 */ /* 0x000fe200078e022f */
[----:B------:R-:W-:Y:S01]  /*aed80*/  IADD3.X R47, PT, PT, RZ, RZ, RZ, P3, !PT ;  /* 0x000000ffff2f7210 */ /* 0x000fe20001ffe4ff */
[----:B------:R-:W-:Y:S01]  /*aed90*/  IMAD R31, R10, R29, R31 ;  /* 0x0000001d0a1f7224 */ /* 0x000fe200078e021f */
[----:B------:R-:W-:Y:S01]  /*aeda0*/  IADD3 R53, PT, PT, R41, R57, RZ ;  /* 0x0000003929357210 */ /* 0x000fe20007ffe0ff */
[----:B------:R-:W-:Y:S02]  /*aedb0*/  IMAD.X R49, RZ, RZ, RZ, P4 ;  /* 0x000000ffff317224 */ /* 0x000fe400020e06ff */
[----:B------:R-:W-:Y:S02]  /*aedc0*/  IMAD.IADD R50, R39, 0x1, R31 ;  /* 0x0000000127327824 */ /* 0x000fe400078e021f */
[----:B------:R-:W-:-:S04]  /*aedd0*/  IMAD.WIDE.U32 R40, R34, UR13, R48 ;  /* 0x0000000d22287c25 */ /* 0x000fc8000f8e0030 */
[----:B------:R-:W-:Y:S01]  /*aede0*/  IMAD.WIDE.U32 R46, R30, R20, R46 ;  /* 0x000000141e2e7225 */ /* 0x000fe200078e002e */
[----:B------:R-:W-:-:S03]  /*aedf0*/  IADD3 R51, PT, PT, R2, R41, RZ ;  /* 0x0000002902337210 */ /* 0x000fc60007ffe0ff */
[----:B------:R-:W-:Y:S01]  /*aee00*/  IMAD R35, R13, R26, RZ ;  /* 0x0000001a0d237224 */ /* 0x000fe200078e02ff */
[----:B------:R-:W-:Y:S01]  /*aee10*/  IADD3 R48, P3, PT, R33, R46, RZ ;  /* 0x0000002e21307210 */ /* 0x000fe20007f7e0ff */
[----:B------:R-:W-:Y:S02]  /*aee20*/  IMAD.X R39, RZ, RZ, RZ, P0 ;  /* 0x000000ffff277224 */ /* 0x000fe400000e06ff */
[C---:B------:R-:W-:Y:S02]  /*aee30*/  IMAD R35, R12.reuse, R27, R35 ;  /* 0x0000001b0c237224 */ /* 0x040fe400078e0223 */
[----:B------:R-:W-:-:S04]  /*aee40*/  IMAD.WIDE.U32 R38, R12, R26, R38 ;  /* 0x0000001a0c267225 */ /* 0x000fc800078e0026 */
[----:B------:R-:W-:Y:S01]  /*aee50*/  IMAD R36, R40, UR11, RZ ;  /* 0x0000000b28247c24 */ /* 0x000fe2000f8e02ff */
[----:B------:R-:W-:Y:S01]  /*aee60*/  IADD3 R39, PT, PT, R39, R35, RZ ;  /* 0x0000002327277210 */ /* 0x000fe20007ffe0ff */
[----:B------:R-:W-:Y:S02]  /*aee70*/  IMAD.MOV.U32 R41, RZ, RZ, RZ ;  /* 0x000000ffff297224 */ /* 0x000fe400078e00ff */
[----:B------:R-:W-:Y:S02]  /*aee80*/  IMAD R33, R19, R18, RZ ;  /* 0x0000001213217224 */ /* 0x000fe400078e02ff */
[----:B------:R-:W-:Y:S02]  /*aee90*/  IMAD.X R43, RZ, RZ, RZ, P1 ;  /* 0x000000ffff2b7224 */ /* 0x000fe400008e06ff */
[----:B------:R-:W-:-:S04]  /*aeea0*/  IMAD.WIDE.U32 R44, R16, R26, R44 ;  /* 0x0000001a102c7225 */ /* 0x000fc800078e002c */
[----:B------:R-:W-:Y:S01]  /*aeeb0*/  IMAD.HI.U32 R61, R36, UR12, R40 ;  /* 0x0000000c243d7c27 */ /* 0x000fe2000f8e0028 */
[----:B------:R-:W-:Y:S02]  /*aeec0*/  IADD3 R40, P1, PT, R53, R38, RZ ;  /* 0x0000002635287210 */ /* 0x000fe40007f3e0ff */
[----:B------:R-:W-:Y:S01]  /*aeed0*/  IADD3 R38, P0, PT, R39, R50, RZ ;  /* 0x0000003227267210 */ /* 0x000fe20007f1e0ff */
[C---:B------:R-:W-:Y:S01]  /*aeee0*/  IMAD R41, R18.reuse, R19, R33 ;  /* 0x0000001312297224 */ /* 0x040fe200078e0221 */
[----:B------:R-:W-:Y:S01]  /*aeef0*/  IADD3 R33, PT, PT, R55, R45, RZ ;  /* 0x0000002d37217210 */ /* 0x000fe20007ffe0ff */
[----:B------:R-:W-:-:S04]  /*aef00*/  IMAD.WIDE.U32 R42, R18, R18, R42 ;  /* 0x00000012122a7225 */ /* 0x000fc800078e002a */
[----:B------:R-:W-:Y:S01]  /*aef10*/  IMAD.X R49, RZ, RZ, RZ, P3 ;  /* 0x000000ffff317224 */ /* 0x000fe200018e06ff */
[----:B------:R-:W-:Y:S01]  /*aef20*/  IADD3 R46, P3, PT, R33, R42, RZ ;  /* 0x0000002a212e7210 */ /* 0x000fe20007f7e0ff */
[----:B------:R-:W-:Y:S01]  /*aef30*/  IMAD.IADD R39, R43, 0x1, R41 ;  /* 0x000000012b277824 */ /* 0x000fe200078e0229 */
[----:B------:R-:W-:Y:S01]  /*aef40*/  MOV R43, RZ ;  /* 0x000000ff002b7202 */ /* 0x000fe20000000f00 */
[----:B------:R-:W-:Y:S01]  /*aef50*/  IMAD.MOV.U32 R6, RZ, RZ, RZ ;  /* 0x000000ffff067224 */ /* 0x000fe200078e00ff */
[----:B------:R-:W-:Y:S01]  /*aef60*/  IADD3.X R41, PT, PT, RZ, RZ, RZ, P1, !PT ;  /* 0x000000ffff297210 */ /* 0x000fe20000ffe4ff */
[----:B------:R-:W-:Y:S02]  /*aef70*/  IMAD.MOV.U32 R42, RZ, RZ, R44 ;  /* 0x000000ffff2a7224 */ /* 0x000fe400078e002c */
[----:B------:R-:W-:Y:S01]  /*aef80*/  IMAD.WIDE.U32 R48, R32, R7, R48 ;  /* 0x0000000720307225 */ /* 0x000fe200078e0030 */
[----:B------:R-:W-:-:S03]  /*aef90*/  IADD3 R47, PT, PT, R6, R47, RZ ;  /* 0x0000002f062f7210 */ /* 0x000fc60007ffe0ff */
[----:B------:R-:W-:Y:S01]  /*aefa0*/  IMAD.WIDE.U32 R42, R14, R28, R42 ;  /* 0x0000001c0e2a7225 */ /* 0x000fe200078e002a */
[----:B------:R-:W-:-:S03]  /*aefb0*/  IADD3 R50, P4, PT, R51, R48, RZ ;  /* 0x0000003033327210 */ /* 0x000fc60007f9e0ff */
[----:B------:R-:W-:Y:S01]  /*aefc0*/  IMAD.WIDE.U32 R40, R14, R24, R40 ;  /* 0x000000180e287225 */ /* 0x000fe200078e0028 */
[----:B------:R-:W-:Y:S02]  /*aefd0*/  IADD3 R48, P1, PT, R47, R42, RZ ;  /* 0x0000002a2f307210 */ /* 0x000fe40007f3e0ff */
[----:B------:R-:W-:Y:S01]  /*aefe0*/  IADD3 R43, PT, PT, R8, R43, RZ ;  /* 0x0000002b082b7210 */ /* 0x000fe20007ffe0ff */
[----:B------:R-:W-:Y:S01]  /*aeff0*/  IMAD R33, R15, R24, RZ ;  /* 0x000000180f217224 */ /* 0x000fe200078e02ff */
[----:B------:R-:W-:Y:S01]  /*af000*/  IADD3 R42, P2, PT, R39, R40, RZ ;  /* 0x00000028272a7210 */ /* 0x000fe20007f5e0ff */
[----:B------:R-:W-:Y:S01]  /*af010*/  IMAD.X R51, RZ, RZ, RZ, P4 ;  /* 0x000000ffff337224 */ /* 0x000fe200020e06ff */
[----:B------:R-:W-:Y:S01]  /*af020*/  IADD3.X R39, PT, PT, RZ, RZ, RZ, P0, !PT ;  /* 0x000000ffff277210 */ /* 0x000fe200007fe4ff */
[----:B------:R-:W-:Y:S01]  /*af030*/  IMAD R59, R14, R25, R33 ;  /* 0x000000190e3b7224 */ /* 0x000fe200078e0221 */
[----:B------:R-:W-:Y:S01]  /*af040*/  MOV R8, RZ ;  /* 0x000000ff00087202 */ /* 0x000fe20000000f00 */
[----:B------:R-:W-:-:S02]  /*af050*/  IMAD.X R47, RZ, RZ, RZ, P3 ;  /* 0x000000ffff2f7224 */ /* 0x000fc400018e06ff */
[----:B------:R-:W-:Y:S02]  /*af060*/  IMAD.IADD R55, R4, 0x1, R49 ;  /* 0x0000000104377824 */ /* 0x000fe400078e0231 */
[----:B------:R-:W-:Y:S01]  /*af070*/  IMAD.IADD R49, R41, 0x1, R59 ;  /* 0x0000000129317824 */ /* 0x000fe200078e023b */
[----:B------:R-:W-:Y:S01]  /*af080*/  IADD3 R41, PT, PT, R0, R61, RZ ;  /* 0x0000003d00297210 */ /* 0x000fe20007ffe0ff */
[----:B------:R-:W-:-:S04]  /*af090*/  IMAD.WIDE.U32 R50, R34, R5, R50 ;  /* 0x0000000522327225 */ /* 0x000fc800078e0032 */
[----:B------:R-:W-:Y:S01]  /*af0a0*/  IMAD R33, R11, R26, RZ ;  /* 0x0000001a0b217224 */ /* 0x000fe200078e02ff */
[----:B------:R-:W-:Y:S01]  /*af0b0*/  IADD3 R50, P0, PT, R41, R50, RZ ;  /* 0x0000003229327210 */ /* 0x000fe20007f1e0ff */
[----:B------:R-:W-:Y:S01]  /*af0c0*/  IMAD.WIDE.U32 R38, R10, R26, R38 ;  /* 0x0000001a0a267225 */ /* 0x000fe200078e0026 */
[----:B------:R-:W-:-:S03]  /*af0d0*/  IADD3 R53, PT, PT, R3, R51, RZ ;  /* 0x0000003303357210 */ /* 0x000fc60007ffe0ff */
[----:B------:R-:W-:Y:S01]  /*af0e0*/  IMAD.WIDE.U32 R44, R16, R24, R46 ;  /* 0x00000018102c7225 */ /* 0x000fe200078e002e */
[----:B------:R-:W-:Y:S02]  /*af0f0*/  IADD3 R40, P3, PT, R49, R38, RZ ;  /* 0x0000002631287210 */ /* 0x000fe40007f7e0ff */
[----:B------:R-:W-:Y:S01]  /*af100*/  IADD3.X R49, PT, PT, RZ, RZ, RZ, P1, !PT ;  /* 0x000000ffff317210 */ /* 0x000fe20000ffe4ff */
[----:B------:R-:W-:Y:S01]  /*af110*/  IMAD R33, R10, R27, R33 ;  /* 0x0000001b0a217224 */ /* 0x000fe200078e0221 */
[----:B------:R-:W-:Y:S01]  /*af120*/  IADD3 R46, P4, PT, R43, R44, RZ ;  /* 0x0000002c2b2e7210 */ /* 0x000fe20007f9e0ff */
[----:B------:R-:W-:Y:S02]  /*af130*/  IMAD R41, R17, R18, RZ ;  /* 0x0000001211297224 */ /* 0x000fe400078e02ff */
[----:B------:R-:W-:Y:S01]  /*af140*/  IMAD.X R43, RZ, RZ, RZ, P2 ;  /* 0x000000ffff2b7224 */ /* 0x000fe200010e06ff */
[----:B------:R-:W-:Y:S01]  /*af150*/  IADD3 R38, PT, PT, R39, R33, RZ ;  /* 0x0000002127267210 */ /* 0x000fe20007ffe0ff */
[----:B------:R-:W-:Y:S01]  /*af160*/  IMAD R61, R16, R19, R41 ;  /* 0x00000013103d7224 */ /* 0x000fe200078e0229 */
[----:B------:R-:W-:Y:S01]  /*af170*/  IADD3.X R47, PT, PT, RZ, RZ, RZ, P4, !PT ;  /* 0x000000ffff2f7210 */ /* 0x000fe200027fe4ff */
[----:B------:R-:W-:-:S02]  /*af180*/  IMAD R39, R13, R24, RZ ;  /* 0x000000180d277224 */ /* 0x000fc400078e02ff */
[----:B------:R-:W-:Y:S02]  /*af190*/  IMAD.X R41, RZ, RZ, RZ, P3 ;  /* 0x000000ffff297224 */ /* 0x000fe400018e06ff */
[----:B------:R-:W-:Y:S02]  /*af1a0*/  IMAD.IADD R45, R57, 0x1, R45 ;  /* 0x00000001392d7824 */ /* 0x000fe400078e022d */
[----:B------:R-:W-:-:S04]  /*af1b0*/  IMAD.WIDE.U32 R42, R16, R18, R42 ;  /* 0x00000012102a7225 */ /* 0x000fc800078e002a */
[----:B------:R-:W-:Y:S01]  /*af1c0*/  IMAD.WIDE.U32 R48, R30, R21, R48 ;  /* 0x000000151e307225 */ /* 0x000fe200078e0030 */
[----:B------:R-:W-:-:S03]  /*af1d0*/  IADD3 R44, P3, PT, R45, R42, RZ ;  /* 0x0000002a2d2c7210 */ /* 0x000fc60007f7e0ff */
[C---:B------:R-:W-:Y:S01]  /*af1e0*/  IMAD R39, R12.reuse, R25, R39 ;  /* 0x000000190c277224 */ /* 0x040fe200078e0227 */
[----:B------:R-:W-:Y:S01]  /*af1f0*/  IADD3 R48, P5, PT, R55, R48, RZ ;  /* 0x0000003037307210 */ /* 0x000fe20007fbe0ff */
[----:B------:R-:W-:-:S04]  /*af200*/  IMAD.WIDE.U32 R40, R12, R24, R40 ;  /* 0x000000180c287225 */ /* 0x000fc800078e0028 */
[----:B------:R-:W-:Y:S01]  /*af210*/  IMAD.IADD R43, R43, 0x1, R61 ;  /* 0x000000012b2b7824 */ /* 0x000fe200078e023d */
[----:B------:R-:W-:Y:S01]  /*af220*/  IADD3 R41, PT, PT, R41, R39, RZ ;  /* 0x0000002729297210 */ /* 0x000fe20007ffe0ff */
        /* <DEDUP_REMOVED lines=8> */
[-C--:B------:R-:W-:Y:S02]  /*af2b0*/  IMAD R41, R15, R18.reuse, RZ ;  /* 0x000000120f297224 */ /* 0x080fe400078e02ff */
[----:B------:R-:W-:-:S04]  /*af2c0*/  IMAD.WIDE.U32 R44, R16, R18, R44 ;  /* 0x00000012102c7225 */ /* 0x000fc800078e002c */
[----:B------:R-:W-:Y:S01]  /*af2d0*/  IMAD.X R43, RZ, RZ, RZ, P2 ;  /* 0x000000ffff2b7224 */ /* 0x000fe200010e06ff */
[----:B------:R-:W-:Y:S01]  /*af2e0*/  IADD3 R44, P3, PT, R37, R44, RZ ;  /* 0x0000002c252c7210 */ /* 0x000fe20007f7e0ff */
[----:B------:R-:W-:-:S04]  /*af2f0*/  IMAD.WIDE.U32 R48, R32, R20, R48 ;  /* 0x0000001420307225 */ /* 0x000fc800078e0030 */
[----:B------:R-:W-:Y:S01]  /*af300*/  IMAD.WIDE.U32 R50, R36, UR13, R50 ;  /* 0x0000000d24327c25 */ /* 0x000fe2000f8e0032 */
[----:B------:R-:W-:Y:S02]  /*af310*/  IADD3 R48, P4, PT, R53, R48, RZ ;  /* 0x0000003035307210 */ /* 0x000fe40007f9e0ff */
[----:B------:R-:W-:Y:S01]  /*af320*/  IADD3 R55, PT, PT, R6, R49, RZ ;  /* 0x0000003106377210 */ /* 0x000fe20007ffe0ff */
[----:B------:R-:W-:Y:S01]  /*af330*/  IMAD R63, R14, R19, R41 ;  /* 0x000000130e3f7224 */ /* 0x000fe200078e0229 */
[----:B------:R-:W-:Y:S01]  /*af340*/  IADD3.X R41, PT, PT, RZ, RZ, RZ, P1, !PT ;  /* 0x000000ffff297210 */ /* 0x000fe20000ffe4ff */
[----:B------:R-:W-:Y:S01]  /*af350*/  IMAD.IADD R45, R61, 0x1, R45 ;  /* 0x000000013d2d7824 */ /* 0x000fe200078e022d */
[----:B------:R-:W-:Y:S01]  /*af360*/  IADD3 R53, PT, PT, R2, R51, RZ ;  /* 0x0000003302357210 */ /* 0x000fe20007ffe0ff */
[----:B------:R-:W-:Y:S01]  /*af370*/  IMAD.WIDE.U32 R42, R14, R18, R42 ;  /* 0x000000120e2a7225 */ /* 0x000fe200078e002a */
[----:B------:R-:W-:-:S03]  /*af380*/  IADD3.X R49, PT, PT, RZ, RZ, RZ, P4, !PT ;  /* 0x000000ffff317210 */ /* 0x000fc600027fe4ff */
[----:B------:R-:W-:Y:S01]  /*af390*/  IMAD R37, R11, R24, RZ ;  /* 0x000000180b257224 */ /* 0x000fe200078e02ff */
[----:B------:R-:W-:Y:S01]  /*af3a0*/  IADD3 R42, P0, PT, R45, R42, RZ ;  /* 0x0000002a2d2a7210 */ /* 0x000fe20007f1e0ff */
[----:B------:R-:W-:Y:S01]  /*af3b0*/  IMAD R38, R50, UR11, RZ ;  /* 0x0000000b32267c24 */ /* 0x000fe2000f8e02ff */
[----:B------:R-:W-:Y:S01]  /*af3c0*/  IADD3 R43, PT, PT, R43, R63, RZ ;  /* 0x0000003f2b2b7210 */ /* 0x000fe20007ffe0ff */
[----:B------:R-:W-:Y:S01]  /*af3d0*/  IMAD.MOV.U32 R51, RZ, RZ, RZ ;  /* 0x000000ffff337224 */ /* 0x000fe200078e00ff */
[----:B------:R-:W-:Y:S01]  /*af3e0*/  IADD3.X R45, PT, PT, RZ, RZ, RZ, P3, !PT ;  /* 0x000000ffff2d7210 */ /* 0x000fe20001ffe4ff */
[----:B------:R-:W-:-:S04]  /*af3f0*/  IMAD.WIDE.U32 R40, R10, R24, R40 ;  /* 0x000000180a287225 */ /* 0x000fc800078e0028 */
[----:B------:R-:W-:Y:S01]  /*af400*/  IMAD.MOV.U32 R47, RZ, RZ, RZ ;  /* 0x000000ffff2f7224 */ /* 0x000fe200078e00ff */
[----:B------:R-:W-:Y:S01]  /*af410*/  IADD3 R40, P1, PT, R43, R40, RZ ;  /* 0x000000282b287210 */ /* 0x000fe20007f3e0ff */
[----:B------:R-:W-:Y:S02]  /*af420*/  IMAD R37, R10, R25, R37 ;  /* 0x000000190a257224 */ /* 0x000fe400078e0225 */
[----:B------:R-:W-:-:S04]  /*af430*/  IMAD.HI.U32 R65, R38, UR12, R50 ;  /* 0x0000000c26417c27 */ /* 0x000fc8000f8e0032 */
[----:B------:R-:W-:-:S04]  /*af440*/  IMAD.WIDE.U32 R46, R12, R28, R46 ;  /* 0x0000001c0c2e7225 */ /* 0x000fc800078e002e */
[----:B------:R-:W-:Y:S01]  /*af450*/  IMAD.IADD R51, R41, 0x1, R37 ;  /* 0x0000000129337824 */ /* 0x000fe200078e0225 */
[----:B------:R-:W-:Y:S01]  /*af460*/  IADD3 R46, P2, PT, R57, R46, RZ ;  /* 0x0000002e392e7210 */ /* 0x000fe20007f5e0ff */
[----:B------:R-:W-:Y:S02]  /*af470*/  IMAD R41, R17, R16, RZ ;  /* 0x0000001011297224 */ /* 0x000fe400078e02ff */
[----:B------:R-:W-:Y:S02]  /*af480*/  IMAD.X R43, RZ, RZ, RZ, P0 ;  /* 0x000000ffff2b7224 */ /* 0x000fe400000e06ff */
[----:B------:R-:W-:-:S04]  /*af490*/  IMAD.WIDE.U32 R44, R14, R24, R44 ;  /* 0x000000180e2c7225 */ /* 0x000fc800078e002c */
[----:B------:R-:W-:-:S04]  /*af4a0*/  IMAD.WIDE.U32 R48, R34, R7, R48 ;  /* 0x0000000722307225 */ /* 0x000fc800078e0030 */
[C---:B------:R-:W-:Y:S01]  /*af4b0*/  IMAD R61, R16.reuse, R17, R41 ;  /* 0x00000011103d7224 */ /* 0x040fe200078e0229 */
[----:B------:R-:W-:Y:S01]  /*af4c0*/  IADD3 R41, PT, PT, R59, R45, RZ ;  /* 0x0000002d3b297210 */ /* 0x000fe20007ffe0ff */
[----:B------:R-:W-:Y:S01]  /*af4d0*/  IMAD.WIDE.U32 R42, R16, R16, R42 ;  /* 0x00000010102a7225 */ /* 0x000fe200078e002a */
[----:B------:R-:W-:-:S03]  /*af4e0*/  IADD3 R52, P3, PT, R53, R48, RZ ;  /* 0x0000003035347210 */ /* 0x000fc60007f7e0ff */
[----:B------:R-:W-:Y:S01]  /*af4f0*/  IMAD.IADD R9, R9, 0x1, R47 ;  /* 0x0000000109097824 */ /* 0x000fe200078e022f */
[----:B------:R-:W-:Y:S01]  /*af500*/  IADD3.X R47, PT, PT, RZ, RZ, RZ, P2, !PT ;  /* 0x000000ffff2f7210 */ /* 0x000fe200017fe4ff */
[----:B------:R-:W-:Y:S01]  /*af510*/  IMAD.IADD R57, R4, 0x1, R49 ;  /* 0x0000000104397824 */ /* 0x000fe200078e0231 */
[----:B------:R-:W-:Y:S01]  /*af520*/  IADD3 R48, P2, PT, R41, R42, RZ ;  /* 0x0000002a29307210 */ /* 0x000fe20007f5e0ff */
[----:B------:R-:W-:Y:S01]  /*af530*/  IMAD R49, R13, R18, RZ ;  /* 0x000000120d317224 */ /* 0x000fe200078e02ff */
[----:B------:R-:W-:Y:S01]  /*af540*/  IADD3.X R41, PT, PT, RZ, RZ, RZ, P1, !PT ;  /* 0x000000ffff297210 */ /* 0x000fe20000ffe4ff */
[----:B------:R-:W-:Y:S01]  /*af550*/  IMAD.IADD R43, R43, 0x1, R61 ;  /* 0x000000012b2b7824 */ /* 0x000fe200078e023d */
[----:B------:R-:W-:Y:S01]  /*af560*/  IADD3 R50, P0, PT, R9, R44, RZ ;  /* 0x0000002c09327210 */ /* 0x000fe20007f1e0ff */
[----:B------:R-:W-:Y:S01]  /*af570*/  IMAD.WIDE.U32 R44, R30, R22, R46 ;  /* 0x000000161e2c7225 */ /* 0x000fe200078e002e */
[----:B------:R-:W-:-:S03]  /*af580*/  IADD3.X R53, PT, PT, RZ, RZ, RZ, P3, !PT ;  /* 0x000000ffff357210 */ /* 0x000fc60001ffe4ff */
[----:B------:R-:W-:Y:S01]  /*af590*/  IMAD.WIDE.U32 R40, R12, R18, R40 ;  /* 0x000000120c287225 */ /* 0x000fe200078e0028 */
[----:B------:R-:W-:-:S03]  /*af5a0*/  IADD3 R54, P4, PT, R55, R44, RZ ;  /* 0x0000002c37367210 */ /* 0x000fc60007f9e0ff */
[----:B------:R-:W-:Y:S01]  /*af5b0*/  IMAD R42, R12, R19, R49 ;  /* 0x000000130c2a7224 */ /* 0x000fe200078e0231 */
[----:B------:R-:W-:Y:S01]  /*af5c0*/  IADD3 R46, P3, PT, R43, R40, RZ ;  /* 0x000000282b2e7210 */ /* 0x000fe20007f7e0ff */
[----:B------:R-:W-:Y:S01]  /*af5d0*/  IMAD.MOV.U32 R9, RZ, RZ, RZ ;  /* 0x000000ffff097224 */ /* 0x000fe200078e00ff */
[----:B------:R-:W-:Y:S01]  /*af5e0*/  IADD3.X R49, PT, PT, RZ, RZ, RZ, P2, !PT ;  /* 0x000000ffff317210 */ /* 0x000fe200017fe4ff */
[----:B------:R-:W-:Y:S01]  /*af5f0*/  IMAD.IADD R43, R0, 0x1, R65 ;  /* 0x00000001002b7824 */ /* 0x000fe200078e0241 */
[----:B------:R-:W-:Y:S01]  /*af600*/  IADD3 R44, PT, PT, R41, R42, RZ ;  /* 0x0000002a292c7210 */ /* 0x000fe20007ffe0ff */
[----:B------:R-:W-:Y:S01]  /*af610*/  IMAD.IADD R61, R9, 0x1, R45 ;  /* 0x00000001093d7824 */ /* 0x000fe200078e022d */
[----:B------:R-:W-:Y:S01]  /*af620*/  IADD3.X R47, PT, PT, RZ, RZ, RZ, P3, !PT ;  /* 0x000000ffff2f7210 */ /* 0x000fe20001ffe4ff */
[----:B------:R-:W-:Y:S01]  /*af630*/  IMAD.WIDE.U32 R48, R14, R18, R48 ;  /* 0x000000120e307225 */ /* 0x000fe200078e0030 */
[----:B------:R-:W-:Y:S02]  /*af640*/  IADD3 R44, P1, PT, R44, R51, RZ ;  /* 0x000000332c2c7210 */ /* 0x000fe40007f3e0ff */
[----:B------:R-:W-:Y:S01]  /*af650*/  IADD3.X R51, PT, PT, RZ, RZ, RZ, P0, !PT ;  /* 0x000000ffff337210 */ /* 0x000fe200007fe4ff */
[----:B------:R-:W-:Y:S01]  /*af660*/  IMAD R45, R15, R16, RZ ;  /* 0x000000100f2d7224 */ /* 0x000fe200078e02ff */
[----:B------:R-:W-:Y:S01]  /*af670*/  IADD3 R49, PT, PT, R63, R49, RZ ;  /* 0x000000313f317210 */ /* 0x000fe20007ffe0ff */
[----:B------:R-:W-:-:S04]  /*af680*/  IMAD.WIDE.U32 R40, R36, R5, R52 ;  /* 0x0000000524287225 */ /* 0x000fc800078e0034 */
[----:B------:R-:W-:Y:S01]  /*af690*/  IMAD.WIDE.U32 R50, R12, R26, R50 ;  /* 0x0000001a0c327225 */ /* 0x000fe200078e0032 */
[----:B------:R-:W-:-:S03]  /*af6a0*/  IADD3 R40, P0, PT, R43, R40, RZ ;  /* 0x000000282b287210 */ /* 0x000fc60007f1e0ff */
[----:B------:R-:W-:Y:S02]  /*af6b0*/  IMAD.IADD R35, R35, 0x1, R51 ;  /* 0x0000000123237824 */ /* 0x000fe400078e0233 */
[----:B------:R-:W-:-:S03]  /*af6c0*/  IMAD.WIDE.U32 R46, R14, R16, R46 ;  /* 0x000000100e2e7225 */ /* 0x000fc600078e002e */
[----:B------:R-:W-:Y:S01]  /*af6d0*/  IADD3 R52, P3, PT, R35, R48, RZ ;  /* 0x0000003023347210 */ /* 0x000fe20007f7e0ff */
[----:B------:R-:W-:Y:S01]  /*af6e0*/  IMAD R65, R14, R17, R45 ;  /* 0x000000110e417224 */ /* 0x000fe200078e022d */
[----:B------:R-:W-:Y:S01]  /*af6f0*/  IADD3 R48, P2, PT, R49, R46, RZ ;  /* 0x0000002e31307210 */ /* 0x000fe20007f5e0ff */
[----:B------:R-:W-:Y:S01]  /*af700*/  IMAD.IADD R43, R3, 0x1, R41 ;  /* 0x00000001032b7824 */ /* 0x000fe200078e0229 */
[----:B------:R-:W-:Y:S01]  /*af710*/  MOV R46, R50 ;  /* 0x00000032002e7202 */ /* 0x000fe20000000f00 */
[----:B------:R-:W-:Y:S01]  /*af720*/  IMAD.X R55, RZ, RZ, RZ, P4 ;  /* 0x000000ffff377224 */ /* 0x000fe200020e06ff */
[----:B------:R-:W-:Y:S01]  /*af730*/  IADD3 R41, PT, PT, R47, R65, RZ ;  /* 0x000000412f297210 */ /* 0x000fe20007ffe0ff */
[----:B------:R-:W-:Y:S01]  /*af740*/  IMAD.MOV.U32 R47, RZ, RZ, RZ ;  /* 0x000000ffff2f7224 */ /* 0x000fe200078e00ff */
[----:B------:R-:W-:Y:S01]  /*af750*/  IADD3.X R53, PT, PT, RZ, RZ, RZ, P3, !PT ;  /* 0x000000ffff357210 */ /* 0x000fe20001ffe4ff */
[----:B------:R-:W-:-:S04]  /*af760*/  IMAD.WIDE.U32 R54, R32, R21, R54 ;  /* 0x0000001520367225 */ /* 0x000fc800078e0036 */
[----:B------:R-:W-:Y:S01]  /*af770*/  IMAD.WIDE.U32 R46, R10, R28, R46 ;  /* 0x0000001c0a2e7225 */ /* 0x000fe200078e002e */
[----:B------:R-:W-:-:S03]  /*af780*/  IADD3 R56, P4, PT, R57, R54, RZ ;  /* 0x0000003639387210 */ /* 0x000fc60007f9e0ff */
[----:B------:R-:W-:Y:S01]  /*af790*/  IMAD.X R45, RZ, RZ, RZ, P1 ;  /* 0x000000ffff2d7224 */ /* 0x000fe200008e06ff */
[----:B------:R-:W-:Y:S01]  /*af7a0*/  IADD3 R54, P3, PT, R61, R46, RZ ;  /* 0x0000002e3d367210 */ /* 0x000fe20007f7e0ff */
[-C--:B------:R-:W-:Y:S01]  /*af7b0*/  IMAD R35, R11, R18.reuse, RZ ;  /* 0x000000120b237224 */ /* 0x080fe200078e02ff */
[----:B------:R-:W-:Y:S01]  /*af7c0*/  IADD3.X R57, PT, PT, RZ, RZ, RZ, P4, !PT ;  /* 0x000000ffff397210 */ /* 0x000fe200027fe4ff */
[----:B------:R-:W-:-:S04]  /*af7d0*/  IMAD.WIDE.U32 R44, R10, R18, R44 ;  /* 0x000000120a2c7225 */ /* 0x000fc800078e002c */
[----:B------:R-:W-:Y:S01]  /*af7e0*/  IMAD R35, R10, R19, R35 ;  /* 0x000000130a237224 */ /* 0x000fe200078e0223 */
[----:B------:R-:W-:Y:S01]  /*af7f0*/  IADD3 R46, P1, PT, R41, R44, RZ ;  /* 0x0000002c292e7210 */ /* 0x000fe20007f3e0ff */
[----:B------:R-:W-:Y:S01]  /*af800*/  IMAD.IADD R59, R8, 0x1, R55 ;  /* 0x00000001083b7824 */ /* 0x000fe200078e0237 */
[----:B------:R-:W-:Y:S01]  /*af810*/  IADD3.X R41, PT, PT, RZ, RZ, RZ, P0, !PT ;  /* 0x000000ffff297210 */ /* 0x000fe200007fe4ff */
[----:B------:R-:W-:Y:S01]  /*af820*/  IMAD.IADD R31, R31, 0x1, R47 ;  /* 0x000000011f1f7824 */ /* 0x000fe200078e022f */
[----:B------:R-:W-:Y:S01]  /*af830*/  IADD3 R63, PT, PT, R45, R35, RZ ;  /* 0x000000232d3f7210 */ /* 0x000fe20007ffe0ff */
[----:B------:R-:W-:Y:S01]  /*af840*/  IMAD.WIDE.U32 R50, R12, R24, R52 ;  /* 0x000000180c327225 */ /* 0x000fe200078e0034 */
[----:B------:R-:W-:-:S03]  /*af850*/  MOV R53, RZ ;  /* 0x000000ff00357202 */ /* 0x000fc60000000f00 */
[----:B------:R-:W-:Y:S01]  /*af860*/  IMAD.X R55, RZ, RZ, RZ, P3 ;  /* 0x000000ffff377224 */ /* 0x000fe200018e06ff */
[----:B------:R-:W-:Y:S01]  /*af870*/  IADD3 R50, P3, PT, R31, R50, RZ ;  /* 0x000000321f327210 */ /* 0x000fe20007f7e0ff */
[----:B------:R-:W-:Y:S02]  /*af880*/  IMAD R47, R13, R16, RZ ;  /* 0x000000100d2f7224 */ /* 0x000fe400078e02ff */
[----:B------:R-:W-:-:S04]  /*af890*/  IMAD.WIDE.U32 R44, R30, R23, R54 ;  /* 0x000000171e2c7225 */ /* 0x000fc800078e0036 */
[----:B------:R-:W-:Y:S02]  /*af8a0*/  IMAD.X R49, RZ, RZ, RZ, P2 ;  /* 0x000000ffff317224 */ /* 0x000fe400010e06ff */
[----:B------:R-:W-:-:S04]  /*af8b0*/  IMAD.WIDE.U32 R30, R34, R20, R56 ;  /* 0x00000014221e7225 */ /* 0x000fc800078e0038 */
[----:B------:R-:W-:Y:S01]  /*af8c0*/  IMAD.WIDE.U32 R40, R38, UR13, R40 ;  /* 0x0000000d26287c25 */ /* 0x000fe2000f8e0028 */
[----:B------:R-:W-:-:S03]  /*af8d0*/  IADD3 R54, P0, PT, R43, R30, RZ ;  /* 0x0000001e2b367210 */ /* 0x000fc60007f1e0ff */
[----:B------:R-:W-:Y:S01]  /*af8e0*/  IMAD.IADD R61, R39, 0x1, R51 ;  /* 0x00000001273d7824 */ /* 0x000fe200078e0233 */
[----:B------:R-:W-:Y:S01]  /*af8f0*/  IADD3 R39, PT, PT, R6, R31, RZ ;  /* 0x0000001f06277210 */ /* 0x000fe20007ffe0ff */
[----:B------:R-:W-:Y:S01]  /*af900*/  IMAD R73, R12, R17, R47 ;  /* 0x000000110c497224 */ /* 0x000fe200078e022f */
[----:B------:R-:W-:Y:S01]  /*af910*/  IADD3.X R51, PT, PT, RZ, RZ, RZ, P3, !PT ;  /* 0x000000ffff337210 */ /* 0x000fe20001ffe4ff */
[----:B------:R-:W-:Y:S01]  /*af920*/  IMAD.WIDE.U32 R48, R14, R16, R48 ;  /* 0x000000100e307225 */ /* 0x000fe200078e0030 */
[----:B------:R-:W-:Y:S02]  /*af930*/  IADD3 R31, PT, PT, R2, R41, RZ ;  /* 0x00000029021f7210 */ /* 0x000fe40007ffe0ff */
[----:B------:R-:W-:Y:S01]  /*af940*/  IADD3.X R55, PT, PT, RZ, RZ, RZ, P0, !PT ;  /* 0x000000ffff377210 */ /* 0x000fe200007fe4ff */
[----:B------:R-:W-:Y:S01]  /*af950*/  IMAD.X R47, RZ, RZ, RZ, P1 ;  /* 0x000000ffff2f7224 */ /* 0x000fe200008e06ff */
[----:B------:R-:W-:Y:S01]  /*af960*/  IADD3 R48, P1, PT, R61, R48, RZ ;  /* 0x000000303d307210 */ /* 0x000fe20007f3e0ff */
[----:B------:R-:W-:-:S02]  /*af970*/  IMAD R30, R40, UR11, RZ ;  /* 0x0000000b281e7c24 */ /* 0x000fc4000f8e02ff */
[----:B------:R-:W-:Y:S02]  /*af980*/  IMAD.MOV.U32 R52, RZ, RZ, R40 ;  /* 0x000000ffff347224 */ /* 0x000fe400078e0028 */
[----:B------:R-:W-:-:S04]  /*af990*/  IMAD.WIDE.U32 R40, R12, R16, R46 ;  /* 0x000000100c287225 */ /* 0x000fc800078e002e */
[----:B------:R-:W-:Y:S02]  /*af9a0*/  IMAD.IADD R47, R65, 0x1, R49 ;  /* 0x00000001412f7824 */ /* 0x000fe400078e0231 */
[----:B------:R-:W-:Y:S01]  /*af9b0*/  IMAD.HI.U32 R65, R30, UR12, R52 ;  /* 0x0000000c1e417c27 */ /* 0x000fe2000f8e0034 */
[----:B------:R-:W-:Y:S02]  /*af9c0*/  IADD3 R52, P4, PT, R44, R59, RZ ;  /* 0x0000003b2c347210 */ /* 0x000fe40007f9e0ff */
        /* <DEDUP_REMOVED lines=11> */
[----:B------:R-:W-:Y:S01]  /*afa80*/  IMAD.WIDE.U32 R48, R32, R22, R52 ;  /* 0x0000001620307225 */ /* 0x000fe200078e0034 */
[----:B------:R-:W-:Y:S02]  /*afa90*/  IADD3 R31, PT, PT, R42, R45, RZ ;  /* 0x0000002d2a1f7210 */ /* 0x000fe40007ffe0ff */
[----:B------:R-:W-:Y:S01]  /*afaa0*/  IADD3 R40, P2, PT, R40, R63, RZ ;  /* 0x0000003f28287210 */ /* 0x000fe20007f5e0ff */
[----:B------:R-:W-:Y:S01]  /*afab0*/  IMAD R41, R15, R14, RZ ;  /* 0x0000000e0f297224 */ /* 0x000fe200078e02ff */
[----:B------:R-:W-:Y:S01]  /*afac0*/  IADD3.X R45, PT, PT, RZ, RZ, RZ, P5, !PT ;  /* 0x000000ffff2d7210 */ /* 0x000fe20002ffe4ff */
[----:B------:R-:W-:Y:S01]  /*afad0*/  IMAD.X R47, RZ, RZ, RZ, P3 ;  /* 0x000000ffff2f7224 */ /* 0x000fe200018e06ff */
[----:B------:R-:W-:Y:S01]  /*afae0*/  IADD3 R48, P3, PT, R39, R48, RZ ;  /* 0x0000003027307210 */ /* 0x000fe20007f7e0ff */
[----:B------:R-:W-:Y:S01]  /*afaf0*/  IMAD R39, R11, R16, RZ ;  /* 0x000000100b277224 */ /* 0x000fe200078e02ff */
[----:B------:R-:W-:Y:S01]  /*afb00*/  IADD3.X R51, PT, PT, RZ, RZ, RZ, P1, !PT ;  /* 0x000000ffff337210 */ /* 0x000fe20000ffe4ff */
[C---:B------:R-:W-:Y:S01]  /*afb10*/  IMAD R33, R14.reuse, R15, R41 ;  /* 0x0000000f0e217224 */ /* 0x040fe200078e0229 */
[----:B------:R-:W-:Y:S01]  /*afb20*/  IADD3.X R41, PT, PT, RZ, RZ, RZ, P2, !PT ;  /* 0x000000ffff297210 */ /* 0x000fe200017fe4ff */
[----:B------:R-:W-:Y:S01]  /*afb30*/  IMAD.WIDE.U32 R42, R14, R14, R46 ;  /* 0x0000000e0e2a7225 */ /* 0x000fe200078e002e */
[----:B------:R-:W-:-:S03]  /*afb40*/  IADD3 R55, PT, PT, R4, R55, RZ ;  /* 0x0000003704377210 */ /* 0x000fc60007ffe0ff */
[C---:B------:R-:W-:Y:S01]  /*afb50*/  IMAD R53, R10.reuse, R17, R39 ;  /* 0x000000110a357224 */ /* 0x040fe200078e0227 */
[----:B------:R-:W-:Y:S01]  /*afb60*/  IADD3 R42, P2, PT, R31, R42, RZ ;  /* 0x0000002a1f2a7210 */ /* 0x000fe20007f5e0ff */
[----:B------:R-:W-:Y:S02]  /*afb70*/  IMAD.IADD R46, R9, 0x1, R49 ;  /* 0x00000001092e7824 */ /* 0x000fe400078e0231 */
[----:B------:R-:W-:-:S03]  /*afb80*/  IMAD.WIDE.U32 R44, R10, R24, R44 ;  /* 0x000000180a2c7225 */ /* 0x000fc600078e002c */
[----:B------:R-:W-:Y:S01]  /*afb90*/  IADD3 R46, P4, PT, R46, R57, RZ ;  /* 0x000000392e2e7210 */ /* 0x000fe20007f9e0ff */
[----:B------:R-:W-:Y:S01]  /*afba0*/  IMAD.X R39, RZ, RZ, RZ, P0 ;  /* 0x000000ffff277224 */ /* 0x000fe200000e06ff */
[----:B------:R-:W-:Y:S01]  /*afbb0*/  IADD3 R37, PT, PT, R37, R45, RZ ;  /* 0x0000002d25257210 */ /* 0x000fe20007ffe0ff */
[----:B------:R-:W-:Y:S01]  /*afbc0*/  IMAD.X R49, RZ, RZ, RZ, P3 ;  /* 0x000000ffff317224 */ /* 0x000fe200018e06ff */
[----:B------:R-:W-:Y:S01]  /*afbd0*/  IADD3.X R47, PT, PT, RZ, RZ, RZ, P4, !PT ;  /* 0x000000ffff2f7210 */ /* 0x000fe200027fe4ff */
[----:B------:R-:W-:Y:S01]  /*afbe0*/  IMAD.IADD R33, R43, 0x1, R33 ;  /* 0x000000012b217824 */ /* 0x000fe200078e0221 */
[----:B------:R-:W-:Y:S01]  /*afbf0*/  IADD3 R39, P0, PT, R39, R44, RZ ;  /* 0x0000002c27277210 */ /* 0x000fe20007f1e0ff */
[----:B------:R-:W-:-:S04]  /*afc00*/  IMAD.WIDE.U32 R40, R10, R16, R40 ;  /* 0x000000100a287225 */ /* 0x000fc800078e0028 */
[----:B------:R-:W-:Y:S01]  /*afc10*/  IMAD.WIDE.U32 R44, R34, R21, R48 ;  /* 0x00000015222c7225 */ /* 0x000fe200078e0030 */
[----:B------:R-:W-:-:S03]  /*afc20*/  IADD3 R40, P5, PT, R33, R40, RZ ;  /* 0x0000002821287210 */ /* 0x000fc60007fbe0ff */
        /* <DEDUP_REMOVED lines=8> */
[----:B------:R-:W-:Y:S01]  /*afcb0*/  IADD3 R31, PT, PT, R3, R51, RZ ;  /* 0x00000033031f7210 */ /* 0x000fe20007ffe0ff */
[----:B------:R-:W-:Y:S01]  /*afcc0*/  IMAD.WIDE.U32 R32, R32, R23, R46 ;  /* 0x0000001720207225 */ /* 0x000fe200078e002e */
[----:B------:R-:W-:Y:S02]  /*afcd0*/  IADD3.X R51, PT, PT, RZ, RZ, RZ, P1, !PT ;  /* 0x000000ffff337210 */ /* 0x000fe40000ffe4ff */
[----:B------:R-:W-:Y:S01]  /*afce0*/  IADD3 R43, PT, PT, R73, R43, RZ ;  /* 0x0000002b492b7210 */ /* 0x000fe20007ffe0ff */
[----:B------:R-:W-:Y:S01]  /*afcf0*/  IMAD.IADD R45, R8, 0x1, R45 ;  /* 0x00000001082d7824 */ /* 0x000fe200078e022d */
[----:B------:R-:W-:Y:S01]  /*afd00*/  IADD3 R44, P5, PT, R37, R42, RZ ;  /* 0x0000002a252c7210 */ /* 0x000fe20007fbe0ff */
[----:B------:R-:W-:-:S02]  /*afd10*/  IMAD R47, R13, R14, RZ ;  /* 0x0000000e0d2f7224 */ /* 0x000fc400078e02ff */
[----:B------:R-:W-:Y:S01]  /*afd20*/  IMAD.X R49, RZ, RZ, RZ, P2 ;  /* 0x000000ffff317224 */ /* 0x000fe200010e06ff */
[----:B------:R-:W-:Y:S01]  /*afd30*/  IADD3 R39, P2, PT, R33, R39, RZ ;  /* 0x0000002721277210 */ /* 0x000fe20007f5e0ff */
[----:B------:R-:W-:Y:S01]  /*afd40*/  IMAD.WIDE.U32 R40, R12, R14, R40 ;  /* 0x0000000e0c287225 */ /* 0x000fe200078e0028 */
[----:B------:R-:W-:-:S03]  /*afd50*/  IADD3 R46, P4, PT, R32, R45, RZ ;  /* 0x0000002d202e7210 */ /* 0x000fc60007f9e0ff */
[----:B------:R-:W-:Y:S01]  /*afd60*/  IMAD R55, R12, R15, R47 ;  /* 0x0000000f0c377224 */ /* 0x000fe200078e022f */
[----:B------:R-:W-:Y:S01]  /*afd70*/  IADD3 R42, P6, PT, R43, R40, RZ ;  /* 0x000000282b2a7210 */ /* 0x000fe20007fde0ff */
[----:B------:R-:W-:Y:S01]  /*afd80*/  IMAD.WIDE.U32 R32, R36, R20, R48 ;  /* 0x0000001424207225 */ /* 0x000fe200078e0030 */
[----:B------:R-:W-:Y:S02]  /*afd90*/  IADD3.X R47, PT, PT, RZ, RZ, RZ, P4, !PT ;  /* 0x000000ffff2f7210 */ /* 0x000fe400027fe4ff */
[----:B------:R-:W-:Y:S01]  /*afda0*/  IADD3.X R43, PT, PT, RZ, RZ, RZ, P6, !PT ;  /* 0x000000ffff2b7210 */ /* 0x000fe200037fe4ff */
[----:B------:R-:W-:Y:S01]  /*afdb0*/  IMAD.WIDE.U32 R50, R30, UR13, R50 ;  /* 0x0000000d1e327c25 */ /* 0x000fe2000f8e0032 */
[----:B------:R-:W-:Y:S02]  /*afdc0*/  IADD3 R48, P1, PT, R31, R32, RZ ;  /* 0x000000201f307210 */ /* 0x000fe40007f3e0ff */
[----:B------:R-:W-:Y:S01]  /*afdd0*/  IADD3 R33, PT, PT, R6, R33, RZ ;  /* 0x0000002106217210 */ /* 0x000fe20007ffe0ff */
[----:B------:R-:W-:Y:S01]  /*afde0*/  IMAD.IADD R41, R41, 0x1, R55 ;  /* 0x0000000129297824 */ /* 0x000fe200078e0237 */
[----:B------:R-:W-:Y:S01]  /*afdf0*/  IADD3 R31, PT, PT, R2, R51, RZ ;  /* 0x00000033021f7210 */ /* 0x000fe20007ffe0ff */
[----:B------:R-:W-:Y:S01]  /*afe00*/  IMAD.X R45, RZ, RZ, RZ, P5 ;  /* 0x000000ffff2d7224 */ /* 0x000fe200028e06ff */
[----:B------:R-:W-:Y:S01]  /*afe10*/  IADD3.X R49, PT, PT, RZ, RZ, RZ, P1, !PT ;  /* 0x000000ffff317210 */ /* 0x000fe20000ffe4ff */
[----:B------:R-:W-:Y:S01]  /*afe20*/  IMAD R32, R50, UR11, RZ ;  /* 0x0000000b32207c24 */ /* 0x000fe2000f8e02ff */
[----:B------:R-:W-:Y:S01]  /*afe30*/  IADD3 R40, P3, PT, R41, R52, RZ ;  /* 0x0000003429287210 */ /* 0x000fe20007f7e0ff */
[----:B------:R-:W-:-:S02]  /*afe40*/  IMAD.MOV.U32 R51, RZ, RZ, RZ ;  /* 0x000000ffff337224 */ /* 0x000fc400078e00ff */
[----:B------:R-:W-:Y:S01]  /*afe50*/  IMAD.WIDE.U32 R44, R10, R18, R44 ;  /* 0x000000120a2c7225 */ /* 0x000fe200078e002c */
[----:B------:R-:W-:-:S03]  /*afe60*/  IADD3.X R41, PT, PT, RZ, RZ, RZ, P3, !PT ;  /* 0x000000ffff297210 */ /* 0x000fc60001ffe4ff */
[----:B------:R-:W-:Y:S02]  /*afe70*/  IMAD.X R37, RZ, RZ, RZ, P0 ;  /* 0x000000ffff257224 */ /* 0x000fe400000e06ff */
[----:B------:R-:W-:-:S04]  /*afe80*/  IMAD.WIDE.U32 R46, R34, R22, R46 ;  /* 0x00000016222e7225 */ /* 0x000fc800078e002e */
[----:B------:R-:W-:Y:S01]  /*afe90*/  IMAD.HI.U32 R57, R32, UR12, R50 ;  /* 0x0000000c20397c27 */ /* 0x000fe2000f8e0032 */
[----:B------:R-:W-:Y:S02]  /*afea0*/  IADD3 R50, P0, PT, R37, R44, RZ ;  /* 0x0000002c25327210 */ /* 0x000fe40007f1e0ff */
[----:B------:R-:W-:Y:S01]  /*afeb0*/  IADD3 R44, PT, PT, R9, R47, RZ ;  /* 0x0000002f092c7210 */ /* 0x000fe20007ffe0ff */
[----:B------:R-:W-:Y:S01]  /*afec0*/  IMAD.IADD R35, R35, 0x1, R45 ;  /* 0x0000000123237824 */ /* 0x000fe200078e022d */
[----:B------:R-:W-:Y:S01]  /*afed0*/  IADD3 R46, P4, PT, R33, R46, RZ ;  /* 0x0000002e212e7210 */ /* 0x000fe20007f9e0ff */
[----:B------:R-:W-:Y:S01]  /*afee0*/  IMAD.WIDE.U32 R42, R12, R14, R42 ;  /* 0x0000000e0c2a7225 */ /* 0x000fe200078e002a */
[----:B------:R-:W-:-:S03]  /*afef0*/  IADD3 R44, P5, PT, R44, R39, RZ ;  /* 0x000000272c2c7210 */ /* 0x000fc60007fbe0ff */
[----:B------:R-:W-:Y:S01]  /*aff00*/  IMAD.X R37, RZ, RZ, RZ, P2 ;  /* 0x000000ffff257224 */ /* 0x000fe200010e06ff */
[----:B------:R-:W-:Y:S01]  /*aff10*/  IADD3 R42, P2, PT, R35, R42, RZ ;  /* 0x0000002a232a7210 */ /* 0x000fe20007f5e0ff */
[----:B------:R-:W-:Y:S01]  /*aff20*/  IMAD.IADD R33, R55, 0x1, R43 ;  /* 0x0000000137217824 */ /* 0x000fe200078e022b */
[----:B------:R-:W-:Y:S01]  /*aff30*/  IADD3.X R45, PT, PT, RZ, RZ, RZ, P5, !PT ;  /* 0x000000ffff2d7210 */ /* 0x000fe20002ffe4ff */
[----:B------:R-:W-:Y:S01]  /*aff40*/  IMAD R35, R11, R14, RZ ;  /* 0x0000000e0b237224 */ /* 0x000fe200078e02ff */
[----:B------:R-:W-:Y:S01]  /*aff50*/  IADD3 R37, P3, PT, R37, R50, RZ ;  /* 0x0000003225257210 */ /* 0x000fe20007f7e0ff */
[----:B------:R-:W-:-:S04]  /*aff60*/  IMAD.WIDE.U32 R40, R10, R14, R40 ;  /* 0x0000000e0a287225 */ /* 0x000fc800078e0028 */
[----:B------:R-:W-:Y:S01]  /*aff70*/  IMAD.WIDE.U32 R48, R38, R7, R48 ;  /* 0x0000000726307225 */ /* 0x000fe200078e0030 */
[----:B------:R-:W-:-:S03]  /*aff80*/  IADD3 R40, P1, PT, R33, R40, RZ ;  /* 0x0000002821287210 */ /* 0x000fc60007f3e0ff */
[----:B------:R-:W-:Y:S01]  /*aff90*/  IMAD R51, R10, R15, R35 ;  /* 0x0000000f0a337224 */ /* 0x000fe200078e0223 */
[----:B------:R-:W-:Y:S01]  /*affa0*/  IADD3 R49, PT, PT, R4, R49, RZ ;  /* 0x0000003104317210 */ /* 0x000fe20007ffe0ff */
[----:B------:R-:W-:Y:S01]  /*affb0*/  IMAD.X R47, RZ, RZ, RZ, P4 ;  /* 0x000000ffff2f7224 */ /* 0x000fe200020e06ff */
[----:B------:R-:W-:Y:S01]  /*affc0*/  IADD3 R48, P4, PT, R31, R48, RZ ;  /* 0x000000301f307210 */ /* 0x000fe20007f9e0ff */
[----:B------:R-:W-:Y:S02]  /*affd0*/  IMAD.X R43, RZ, RZ, RZ, P2 ;  /* 0x000000ffff2b7224 */ /* 0x000fe400010e06ff */
[----:B------:R-:W-:Y:S02]  /*affe0*/  IMAD R31, R13, R12, RZ ;  /* 0x0000000c0d1f7224 */ /* 0x000fe400078e02ff */
[----:B------:R-:W-:Y:S01]  /*afff0*/  IMAD.IADD R39, R41, 0x1, R51 ;  /* 0x0000000129277824 */ /* 0x000fe200078e0233 */
[----:B------:R-:W-:Y:S01]  /*b0000*/  IADD3.X R41, PT, PT, RZ, RZ, RZ, P1, !PT ;  /* 0x000000ffff297210 */ /* 0x000fe20000ffe4ff */
[----:B------:R-:W-:-:S04]  /*b0010*/  IMAD.WIDE.U32 R34, R34, R23, R44 ;  /* 0x0000001722227225 */ /* 0x000fc800078e002c */
[----:B------:R-:W-:Y:S01]  /*b0020*/  IMAD.WIDE.U32 R44, R36, R21, R46 ;  /* 0x00000015242c7225 */ /* 0x000fe200078e002e */
[----:B------:R-:W-:Y:S02]  /*b0030*/  IADD3.X R46, PT, PT, RZ, RZ, RZ, P3, !PT ;  /* 0x000000ffff2e7210 */ /* 0x000fe40001ffe4ff */
[----:B------:R-:W-:Y:S01]  /*b0040*/  IADD3 R37, P6, PT, R35, R37, RZ ;  /* 0x0000002523257210 */ /* 0x000fe20007fde0ff */
[----:B------:R-:W-:Y:S01]  /*b0050*/  IMAD.WIDE.U32 R42, R10, R16, R42 ;  /* 0x000000100a2a7225 */ /* 0x000fe200078e002a */
[----:B------:R-:W-:-:S03]  /*b0060*/  IADD3 R44, P2, PT, R49, R44, RZ ;  /* 0x0000002c312c7210 */ /* 0x000fc60007f5e0ff */
[C---:B------:R-:W-:Y:S01]  /*b0070*/  IMAD R47, R12.reuse, R13, R31 ;  /* 0x0000000d0c2f7224 */ /* 0x040fe200078e021f */
[----:B------:R-:W-:Y:S01]  /*b0080*/  IADD3.X R31, PT, PT, RZ, RZ, RZ, P0, !PT ;  /* 0x000000ffff1f7210 */ /* 0x000fe200007fe4ff */
[----:B------:R-:W-:Y:S02]  /*b0090*/  IMAD.IADD R33, R53, 0x1, R43 ;  /* 0x0000000135217824 */ /* 0x000fe400078e022b */
[----:B------:R-:W-:Y:S01]  /*b00a0*/  IMAD.WIDE.U32 R40, R12, R12, R40 ;  /* 0x0000000c0c287225 */ /* 0x000fe200078e0028 */
[----:B------:R-:W-:-:S03]  /*b00b0*/  IADD3 R43, P0, PT, R31, R42, RZ ;  /* 0x0000002a1f2b7210 */ /* 0x000fc60007f1e0ff */
[----:B------:R-:W-:Y:S01]  /*b00c0*/  IMAD.IADD R45, R8, 0x1, R45 ;  /* 0x00000001082d7824 */ /* 0x000fe200078e022d */
[----:B------:R-:W-:Y:S01]  /*b00d0*/  IADD3 R40, P3, PT, R33, R40, RZ ;  /* 0x0000002821287210 */ /* 0x000fe20007f7e0ff */
[----:B------:R-:W-:Y:S01]  /*b00e0*/  IMAD.X R49, RZ, RZ, RZ, P4 ;  /* 0x000000ffff317224 */ /* 0x000fe200020e06ff */
[----:B------:R-:W-:Y:S01]  /*b00f0*/  IADD3 R46, P5, PT, R46, R43, RZ ;  /* 0x0000002b2e2e7210 */ /* 0x000fe20007fbe0ff */
[----:B------:R-:W-:Y:S01]  /*b0100*/  IMAD.IADD R31, R0, 0x1, R57 ;  /* 0x00000001001f7824 */ /* 0x000fe200078e0239 */
[----:B------:R-:W-:Y:S01]  /*b0110*/  IADD3 R42, P1, PT, R34, R45, RZ ;  /* 0x0000002d222a7210 */ /* 0x000fe20007f3e0ff */
[----:B------:R-:W-:Y:S01]  /*b0120*/  IMAD.IADD R34, R41, 0x1, R47 ;  /* 0x0000000129227824 */ /* 0x000fe200078e022f */
[----:B------:R-:W-:Y:S01]  /*b0130*/  IADD3.X R33, PT, PT, RZ, RZ, RZ, P6, !PT ;  /* 0x000000ffff217210 */ /* 0x000fe200037fe4ff */
[----:B------:R-:W-:Y:S01]  /*b0140*/  IMAD.X R41, RZ, RZ, RZ, P3 ;  /* 0x000000ffff297224 */ /* 0x000fe200018e06ff */
[----:B------:R-:W-:Y:S02]  /*b0150*/  IADD3.X R45, PT, PT, RZ, RZ, RZ, P2, !PT ;  /* 0x000000ffff2d7210 */ /* 0x000fe400017fe4ff */
[----:B------:R-:W-:Y:S01]  /*b0160*/  IADD3 R33, P2, PT, R33, R46, RZ ;  /* 0x0000002e21217210 */ /* 0x000fe20007f5e0ff */
[----:B------:R-:W-:Y:S01]  /*b0170*/  IMAD.WIDE.U32 R46, R30, R5, R48 ;  /* 0x000000051e2e7225 */ /* 0x000fe200078e0030 */
[----:B------:R-:W-:-:S02]  /*b0180*/  IADD3.X R43, PT, PT, RZ, RZ, RZ, P1, !PT ;  /* 0x000000ffff2b7210 */ /* 0x000fc40000ffe4ff */
[----:B------:R-:W-:Y:S01]  /*b0190*/  IADD3 R34, P6, PT, R34, R39, RZ ;  /* 0x0000002722227210 */ /* 0x000fe20007fde0ff */
[----:B------:R-:W-:Y:S01]  /*b01a0*/  IMAD.WIDE.U32 R44, R38, R20, R44 ;  /* 0x00000014262c7225 */ /* 0x000fe200078e002c */
[----:B------:R-:W-:Y:S02]  /*b01b0*/  IADD3 R48, P4, PT, R31, R46, RZ ;  /* 0x0000002e1f307210 */ /* 0x000fe40007f9e0ff */
[----:B------:R-:W-:Y:S01]  /*b01c0*/  IADD3 R47, PT, PT, R3, R47, RZ ;  /* 0x0000002f032f7210 */ /* 0x000fe20007ffe0ff */
[----:B------:R-:W-:Y:S01]  /*b01d0*/  IMAD.WIDE.U32 R42, R36, R22, R42 ;  /* 0x00000016242a7225 */ /* 0x000fe200078e002a */
[----:B------:R-:W-:Y:S02]  /*b01e0*/  IADD3.X R31, PT, PT, RZ, RZ, RZ, P0, !PT ;  /* 0x000000ffff1f7210 */ /* 0x000fe400007fe4ff */
        /* <DEDUP_REMOVED lines=8> */
[----:B------:R-:W-:Y:S01]  /*b0270*/  IMAD.IADD R42, R9, 0x1, R43 ;  /* 0x00000001092a7824 */ /* 0x000fe200078e022b */
[----:B------:R-:W-:Y:S01]  /*b0280*/  IADD3 R39, PT, PT, R51, R41, RZ ;  /* 0x0000002933277210 */ /* 0x000fe20007ffe0ff */
[----:B------:R-:W-:Y:S01]  /*b0290*/  IMAD.X R31, RZ, RZ, RZ, P5 ;  /* 0x000000ffff1f7224 */ /* 0x000fe200028e06ff */
[----:B------:R-:W-:Y:S01]  /*b02a0*/  IADD3.X R45, PT, PT, RZ, RZ, RZ, P1, !PT ;  /* 0x000000ffff2d7210 */ /* 0x000fe20000ffe4ff */
[----:B------:R-:W-:Y:S01]  /*b02b0*/  IMAD R41, R11, R12, RZ ;  /* 0x0000000c0b297224 */ /* 0x000fe200078e02ff */
[----:B------:R-:W-:Y:S01]  /*b02c0*/  IADD3 R42, P6, PT, R42, R37, RZ ;  /* 0x000000252a2a7210 */ /* 0x000fe20007fde0ff */
[----:B------:R-:W-:Y:S01]  /*b02d0*/  IMAD.WIDE.U32 R48, R32, UR13, R48 ;  /* 0x0000000d20307c25 */ /* 0x000fe2000f8e0030 */
[----:B------:R-:W-:-:S02]  /*b02e0*/  IADD3 R31, P5, PT, R31, R40, RZ ;  /* 0x000000281f1f7210 */ /* 0x000fc40007fbe0ff */
[----:B------:R-:W-:Y:S01]  /*b02f0*/  IADD3.X R43, PT, PT, RZ, RZ, RZ, P6, !PT ;  /* 0x000000ffff2b7210 */ /* 0x000fe200037fe4ff */
[----:B------:R-:W-:Y:S02]  /*b0300*/  IMAD R51, R10, R13, R41 ;  /* 0x0000000d0a337224 */ /* 0x000fe400078e0229 */
[----:B------:R-:W-:Y:S01]  /*b0310*/  IMAD.WIDE.U32 R40, R30, R7, R46 ;  /* 0x000000071e287225 */ /* 0x000fe200078e002e */
[----:B------:R-:W-:-:S03]  /*b0320*/  IADD3 R47, PT, PT, R2, R49, RZ ;  /* 0x00000031022f7210 */ /* 0x000fc60007ffe0ff */
[----:B------:R-:W-:Y:S01]  /*b0330*/  IMAD.X R50, RZ, RZ, RZ, P2 ;  /* 0x000000ffff327224 */ /* 0x000fe200010e06ff */
[----:B------:R-:W-:Y:S01]  /*b0340*/  IADD3 R46, P1, PT, R47, R40, RZ ;  /* 0x000000282f2e7210 */ /* 0x000fe20007f3e0ff */
[----:B------:R-:W-:-:S03]  /*b0350*/  IMAD.WIDE.U32 R44, R38, R21, R44 ;  /* 0x00000015262c7225 */ /* 0x000fc600078e002c */
[----:B------:R-:W-:Y:S01]  /*b0360*/  IADD3 R50, P2, PT, R50, R31, RZ ;  /* 0x0000001f32327210 */ /* 0x000fe20007f5e0ff */
[----:B------:R-:W-:Y:S01]  /*b0370*/  IMAD.IADD R41, R4, 0x1, R41 ;  /* 0x0000000104297824 */ /* 0x000fe200078e0229 */
[----:B------:R-:W-:Y:S01]  /*b0380*/  IADD3.X R47, PT, PT, RZ, RZ, RZ, P1, !PT ;  /* 0x000000ffff2f7210 */ /* 0x000fe20000ffe4ff */
[----:B------:R-:W-:Y:S02]  /*b0390*/  IMAD R40, R48, UR11, RZ ;  /* 0x0000000b30287c24 */ /* 0x000fe4000f8e02ff */
[----:B------:R-:W-:Y:S02]  /*b03a0*/  IMAD.MOV.U32 R49, RZ, RZ, RZ ;  /* 0x000000ffff317224 */ /* 0x000fe400078e00ff */
[----:B------:R-:W-:Y:S01]  /*b03b0*/  IMAD.WIDE.U32 R36, R36, R23, R42 ;  /* 0x0000001724247225 */ /* 0x000fe200078e002a */
[----:B------:R-:W-:-:S03]  /*b03c0*/  IADD3 R42, P6, PT, R41, R44, RZ ;  /* 0x0000002c292a7210 */ /* 0x000fc60007fde0ff */
[----:B------:R-:W-:Y:S01]  /*b03d0*/  IMAD.IADD R31, R8, 0x1, R45 ;  /* 0x00000001081f7824 */ /* 0x000fe200078e022d */
[----:B------:R-:W-:Y:S01]  /*b03e0*/  IADD3 R33, P1, PT, R37, R33, RZ ;  /* 0x0000002125217210 */ /* 0x000fe20007f3e0ff */
[----:B------:R-:W-:-:S03]  /*b03f0*/  IMAD.WIDE.U32 R34, R10, R12, R34 ;  /* 0x0000000c0a227225 */ /* 0x000fc600078e0022 */
[----:B------:R-:W-:Y:S01]  /*b0400*/  IADD3 R36, P4, PT, R36, R31, RZ ;  /* 0x0000001f24247210 */ /* 0x000fe20007f9e0ff */
[----:B------:R-:W-:Y:S01]  /*b0410*/  IMAD.HI.U32 R49, R40, UR12, R48 ;  /* 0x0000000c28317c27 */ /* 0x000fe2000f8e0030 */
[----:B------:R-:W-:Y:S02]  /*b0420*/  IADD3 R34, P3, PT, R39, R34, RZ ;  /* 0x0000002227227210 */ /* 0x000fe40007f7e0ff */
[----:B------:R-:W-:Y:S01]  /*b0430*/  IADD3.X R37, PT, PT, RZ, RZ, RZ, P4, !PT ;  /* 0x000000ffff257210 */ /* 0x000fe200027fe4ff */
[----:B------:R-:W-:Y:S01]  /*b0440*/  IMAD.WIDE.U32 R44, R32, R5, R46 ;  /* 0x00000005202c7225 */ /* 0x000fe200078e002e */
[----:B------:R-:W-:Y:S02]  /*b0450*/  IADD3 R49, PT, PT, R0, R49, RZ ;  /* 0x0000003100317210 */ /* 0x000fe40007ffe0ff */
[----:B------:R-:W-:Y:S01]  /*b0460*/  IADD3.X R31, PT, PT, RZ, RZ, RZ, P0, !PT ;  /* 0x000000ffff1f7210 */ /* 0x000fe200007fe4ff */
[----:B------:R-:W-:Y:S01]  /*b0470*/  IMAD.X R43, RZ, RZ, RZ, P6 ;  /* 0x000000ffff2b7224 */ /* 0x000fe200030e06ff */
[----:B------:R-:W-:Y:S01]  /*b0480*/  IADD3 R48, P6, PT, R49, R44, RZ ;  /* 0x0000002c31307210 */ /* 0x000fe20007fde0ff */
[----:B------:R-:W-:Y:S01]  /*b0490*/  IMAD.IADD R52, R35, 0x1, R51 ;  /* 0x0000000123347824 */ /* 0x000fe200078e0233 */
[----:B------:R-:W-:Y:S01]  /*b04a0*/  IADD3.X R35, PT, PT, RZ, RZ, RZ, P3, !PT ;  /* 0x000000ffff237210 */ /* 0x000fe20001ffe4ff */
[----:B------:R-:W-:Y:S01]  /*b04b0*/  IMAD.IADD R45, R3, 0x1, R45 ;  /* 0x00000001032d7824 */ /* 0x000fe200078e022d */
[----:B------:R-:W-:Y:S01]  /*b04c0*/  IADD3.X R49, PT, PT, RZ, RZ, RZ, P6, !PT ;  /* 0x000000ffff317210 */ /* 0x000fe200037fe4ff */
[----:B------:R-:W-:-:S04]  /*b04d0*/  IMAD.WIDE.U32 R42, R30, R20, R42 ;  /* 0x000000141e2a7225 */ /* 0x000fc800078e002a */
[----:B------:R-:W-:Y:S01]  /*b04e0*/  IMAD.WIDE.U32 R36, R38, R22, R36 ;  /* 0x0000001626247225 */ /* 0x000fe200078e0024 */
[----:B------:R-:W-:-:S03]  /*b04f0*/  IADD3 R46, P3, PT, R45, R42, RZ ;  /* 0x0000002a2d2e7210 */ /* 0x000fc60007f7e0ff */
[----:B------:R-:W-:Y:S01]  /*b0500*/  IMAD.IADD R43, R6, 0x1, R43 ;  /* 0x00000001062b7824 */ /* 0x000fe200078e022b */
[----:B------:R-:W-:Y:S01]  /*b0510*/  IADD3.X R47, PT, PT, RZ, RZ, RZ, P3, !PT ;  /* 0x000000ffff2f7210 */ /* 0x000fe20001ffe4ff */
[----:B------:R-:W-:-:S03]  /*b0520*/  IMAD.WIDE.U32 R34, R10, R12, R34 ;  /* 0x0000000c0a227225 */ /* 0x000fc600078e0022 */
[----:B------:R-:W-:Y:S01]  /*b0530*/  IADD3 R44, P6, PT, R43, R36, RZ ;  /* 0x000000242b2c7210 */ /* 0x000fe20007fde0ff */
[----:B------:R-:W-:Y:S01]  /*b0540*/  IMAD.IADD R42, R9, 0x1, R37 ;  /* 0x00000001092a7824 */ /* 0x000fe200078e0225 */
[----:B------:R-:W-:Y:S01]  /*b0550*/  IADD3 R37, P0, PT, R31, R34, RZ ;  /* 0x000000221f257210 */ /* 0x000fe20007f1e0ff */
[----:B------:R-:W-:Y:S02]  /*b0560*/  IMAD.IADD R39, R51, 0x1, R35 ;  /* 0x0000000133277824 */ /* 0x000fe400078e0223 */
[----:B------:R-:W-:Y:S01]  /*b0570*/  IMAD.WIDE.U32 R34, R40, UR13, R48 ;  /* 0x0000000d28227c25 */ /* 0x000fe2000f8e0030 */
[----:B------:R-:W-:Y:S02]  /*b0580*/  IADD3 R42, P4, PT, R42, R33, RZ ;  /* 0x000000212a2a7210 */ /* 0x000fe40007f9e0ff */
[----:B------:R-:W-:Y:S01]  /*b0590*/  IADD3 R36, P3, PT, R39, R52, RZ ;  /* 0x0000003427247210 */ /* 0x000fe20007f7e0ff */
[----:B------:R-:W-:Y:S01]  /*b05a0*/  IMAD.X R45, RZ, RZ, RZ, P6 ;  /* 0x000000ffff2d7224 */ /* 0x000fe200030e06ff */
[----:B------:R-:W-:Y:S01]  /*b05b0*/  IADD3.X R43, PT, PT, RZ, RZ, RZ, P4, !PT ;  /* 0x000000ffff2b7210 */ /* 0x000fe200027fe4ff */
[----:B------:R-:W-:Y:S01]  /*b05c0*/  IMAD.WIDE.U32 R46, R32, R7, R46 ;  /* 0x00000007202e7225 */ /* 0x000fe200078e002e */
[----:B------:R-:W-:-:S03]  /*b05d0*/  IADD3.X R52, PT, PT, RZ, RZ, RZ, P5, !PT ;  /* 0x000000ffff347210 */ /* 0x000fc60002ffe4ff */
[----:B------:R-:W-:Y:S01]  /*b05e0*/  IMAD.IADD R31, R2, 0x1, R35 ;  /* 0x00000001021f7824 */ /* 0x000fe200078e0223 */
[----:B------:R-:W-:Y:S01]  /*b05f0*/  IADD3 R33, PT, PT, R4, R47, RZ ;  /* 0x0000002f04217210 */ /* 0x000fe20007ffe0ff */
[----:B------:R-:W-:Y:S01]  /*b0600*/  IMAD.WIDE.U32 R44, R30, R21, R44 ;  /* 0x000000151e2c7225 */ /* 0x000fe200078e002c */
[----:B------:R-:W-:Y:S02]  /*b0610*/  IADD3.X R35, PT, PT, RZ, RZ, RZ, P0, !PT ;  /* 0x000000ffff237210 */ /* 0x000fe400007fe4ff */
        /* <DEDUP_REMOVED lines=14> */
[----:B------:R-:W-:Y:S01]  /*b0700*/  IMAD.IADD R49, R3, 0x1, R47 ;  /* 0x0000000103317824 */ /* 0x000fe200078e022f */
[----:B------:R-:W-:Y:S01]  /*b0710*/  IADD3 R39, P5, PT, R39, R31, RZ ;  /* 0x0000001f27277210 */ /* 0x000fe20007fbe0ff */
[----:B------:R-:W-:Y:S01]  /*b0720*/  IMAD.WIDE.U32 R42, R30, R22, R42 ;  /* 0x000000161e2a7225 */ /* 0x000fe200078e002a */
[----:B------:R-:W-:Y:S02]  /*b0730*/  IADD3 R31, PT, PT, R6, R45, RZ ;  /* 0x0000002d061f7210 */ /* 0x000fe40007ffe0ff */
[----:B------:R-:W-:Y:S01]  /*b0740*/  IADD3 R48, P6, PT, R49, R44, RZ ;  /* 0x0000002c31307210 */ /* 0x000fe20007fde0ff */
[----:B------:R-:W-:Y:S01]  /*b0750*/  IMAD.X R33, RZ, RZ, RZ, P2 ;  /* 0x000000ffff217224 */ /* 0x000fe200010e06ff */
        /* <DEDUP_REMOVED lines=13> */
[----:B------:R-:W-:Y:S01]  /*b0830*/  IMAD.WIDE.U32 R30, R30, R23, R38 ;  /* 0x000000171e1e7225 */ /* 0x000fe200078e0026 */
[----:B------:R-:W-:Y:S02]  /*b0840*/  IADD3 R39, PT, PT, R8, R43, RZ ;  /* 0x0000002b08277210 */ /* 0x000fe40007ffe0ff */
[----:B------:R-:W-:Y:S01]  /*b0850*/  IADD3 R50, P6, PT, R51, R42, RZ ;  /* 0x0000002a33327210 */ /* 0x000fe20007fde0ff */
[----:B------:R-:W-:Y:S01]  /*b0860*/  IMAD.X R33, RZ, RZ, RZ, P5 ;  /* 0x000000ffff217224 */ /* 0x000fe200028e06ff */
[----:B------:R-:W-:Y:S01]  /*b0870*/  IADD3 R38, P5, PT, R30, R39, RZ ;  /* 0x000000271e267210 */ /* 0x000fe20007fbe0ff */
[----:B------:R-:W-:Y:S01]  /*b0880*/  IMAD.MOV.U32 R45, RZ, RZ, R34 ;  /* 0x000000ffff2d7224 */ /* 0x000fe200078e0022 */
        /* <DEDUP_REMOVED lines=8> */
[----:B------:R-:W-:Y:S01]  /*b0910*/  IMAD.WIDE.U32 R38, R32, R22, R38 ;  /* 0x0000001620267225 */ /* 0x000fe200078e0026 */
[----:B------:R-:W-:Y:S02]  /*b0920*/  IADD3.X R35, PT, PT, RZ, RZ, RZ, P3, !PT ;  /* 0x000000ffff237210 */ /* 0x000fe40001ffe4ff */
[----:B------:R-:W-:Y:S01]  /*b0930*/  MOV R43, R46 ;  /* 0x0000002e002b7202 */ /* 0x000fe20000000f00 */
[----:B------:R-:W-:Y:S01]  /*b0940*/  IMAD.IADD R33, R6, 0x1, R51 ;  /* 0x0000000106217824 */ /* 0x000fe200078e0233 */
[----:B------:R-:W-:Y:S01]  /*b0950*/  IADD3 R30, PT, PT, R9, R39, RZ ;  /* 0x00000027091e7210 */ /* 0x000fe20007ffe0ff */
[----:B------:R-:W-:Y:S02]  /*b0960*/  IMAD.X R36, RZ, RZ, RZ, P1 ;  /* 0x000000ffff247224 */ /* 0x000fe400008e06ff */
[----:B------:R-:W-:Y:S01]  /*b0970*/  IMAD.MOV.U32 R41, RZ, RZ, R48 ;  /* 0x000000ffff297224 */ /* 0x000fe200078e0030 */
[----:B------:R-:W-:Y:S01]  /*b0980*/  IADD3 R38, P6, PT, R33, R38, RZ ;  /* 0x0000002621267210 */ /* 0x000fe20007fde0ff */
[----:B------:R-:W-:Y:S01]  /*b0990*/  IMAD.X R33, RZ, RZ, RZ, P2 ;  /* 0x000000ffff217224 */ /* 0x000fe200010e06ff */
[----:B------:R-:W-:-:S02]  /*b09a0*/  IADD3 R30, P2, PT, R30, R31, RZ ;  /* 0x0000001f1e1e7210 */ /* 0x000fc40007f5e0ff */
[----:B------:R-:W-:Y:S02]  /*b09b0*/  IADD3.X R39, PT, PT, RZ, RZ, RZ, P6, !PT ;  /* 0x000000ffff277210 */ /* 0x000fe400037fe4ff */
[----:B------:R-:W-:Y:S02]  /*b09c0*/  IADD3 R33, P1, PT, R33, R42, RZ ;  /* 0x0000002a21217210 */ /* 0x000fe40007f3e0ff */
[----:B------:R-:W-:Y:S01]  /*b09d0*/  IADD3.X R31, PT, PT, RZ, RZ, RZ, P2, !PT ;  /* 0x000000ffff1f7210 */ /* 0x000fe200017fe4ff */
[----:B------:R-:W-:Y:S01]  /*b09e0*/  IMAD.WIDE.U32 R52, R40, R21, R38 ;  /* 0x0000001528347225 */ /* 0x000fe200078e0026 */
[----:B------:R-:W-:-:S03]  /*b09f0*/  IADD3 R36, P2, PT, R36, R33, RZ ;  /* 0x0000002124247210 */ /* 0x000fc60007f5e0ff */
[----:B------:R-:W-:Y:S01]  /*b0a00*/  IMAD.WIDE.U32 R32, R32, R23, R30 ;  /* 0x0000001720207225 */ /* 0x000fe200078e001e */
[----:B------:R-:W-:Y:S02]  /*b0a10*/  IADD3 R35, P3, PT, R35, R36, RZ ;  /* 0x0000002423237210 */ /* 0x000fe40007f7e0ff */
[----:B------:R-:W-:Y:S01]  /*b0a20*/  IADD3.X R36, PT, PT, RZ, RZ, RZ, P4, !PT ;  /* 0x000000ffff247210 */ /* 0x000fe200027fe4ff */
[----:B------:R-:W-:Y:S02]  /*b0a30*/  IMAD.IADD R31, R8, 0x1, R53 ;  /* 0x00000001081f7824 */ /* 0x000fe400078e0235 */
[----:B------:R-:W-:-:S03]  /*b0a40*/  IMAD R39, R11, R10, RZ ;  /* 0x0000000a0b277224 */ /* 0x000fc600078e02ff */
[----:B------:R-:W-:Y:S01]  /*b0a50*/  IADD3 R30, P6, PT, R32, R31, RZ ;  /* 0x0000001f201e7210 */ /* 0x000fe20007fde0ff */
[----:B------:R-:W-:Y:S02]  /*b0a60*/  IMAD.X R32, RZ, RZ, RZ, P0 ;  /* 0x000000ffff207224 */ /* 0x000fe400000e06ff */
[----:B------:R-:W-:Y:S01]  /*b0a70*/  IMAD R39, R10, R11, R39 ;  /* 0x0000000b0a277224 */ /* 0x000fe200078e0227 */
[----:B------:R-:W-:Y:S02]  /*b0a80*/  IADD3.X R31, PT, PT, RZ, RZ, RZ, P6, !PT ;  /* 0x000000ffff1f7210 */ /* 0x000fe400037fe4ff */
[----:B------:R-:W-:Y:S01]  /*b0a90*/  IADD3 R32, P0, PT, R32, R35, RZ ;  /* 0x0000002320207210 */ /* 0x000fe20007f1e0ff */
[----:B------:R-:W-:Y:S01]  /*b0aa0*/  IMAD.IADD R37, R37, 0x1, R39 ;  /* 0x0000000125257824 */ /* 0x000fe200078e0227 */
[----:B------:R-:W-:Y:S01]  /*b0ab0*/  MOV R39, R50 ;  /* 0x0000003200277202 */ /* 0x000fe20000000f00 */
[----:B------:R-:W-:Y:S01]  /*b0ac0*/  IMAD.WIDE.U32 R54, R40, R22, R30 ;  /* 0x0000001628367225 */ /* 0x000fe200078e001e */
[----:B------:R-:W-:-:S02]  /*b0ad0*/  IADD3 R33, P4, PT, R33, R32, RZ ;  /* 0x0000002021217210 */ /* 0x000fc40007f9e0ff */
[----:B------:R-:W-:Y:S01]  /*b0ae0*/  IADD3.X R32, PT, PT, RZ, RZ, RZ, P2, !PT ;  /* 0x000000ffff207210 */ /* 0x000fe200017fe4ff */
[----:B------:R-:W-:Y:S02]  /*b0af0*/  IMAD.X R35, RZ, RZ, RZ, P5 ;  /* 0x000000ffff237224 */ /* 0x000fe400028e06ff */
[----:B------:R-:W-:-:S03]  /*b0b00*/  IMAD.IADD R30, R9, 0x1, R55 ;  /* 0x00000001091e7824 */ /* 0x000fc600078e0237 */
[----:B------:R-:W-:Y:S01]  /*b0b10*/  IADD3 R31, PT, PT, R35, R37, R36 ;  /* 0x00000025231f7210 */ /* 0x000fe20007ffe024 */
[----:B------:R-:W-:Y:S01]  /*b0b20*/  IMAD.MOV.U32 R37, RZ, RZ, R52 ;  /* 0x000000ffff257224 */ /* 0x000fe200078e0034 */
        /* <DEDUP_REMOVED lines=8> */
[----:B------:R-:W-:Y:S02]  /*b0bb0*/  IADD3.X R31, PT, PT, RZ, RZ, RZ, P4, !PT ;  /* 0x000000ffff1f7210 */ /* 0x000fe400027fe4ff */
[----:B------:R-:W-:Y:S02]  /*b0bc0*/  MOV R35, R54 ;  /* 0x0000003600237202 */ /* 0x000fe40000000f00 */
        /* <DEDUP_REMOVED lines=29> */
.L_x_321:
        /* <DEDUP_REMOVED lines=23> */
.L_x_322:
[-C--:B------:R-:W-:Y:S02]  /*b0f10*/  IMAD R49, R29, R45.reuse, RZ ;  /* 0x0000002d1d317224 */ /* 0x080fe400078e02ff */
[----:B------:R-:W-:-:S04]  /*b0f20*/  IMAD.WIDE.U32 R46, R28, R45, RZ ;  /* 0x0000002d1c2e7225 */ /* 0x000fc800078e00ff */
[----:B------:R-:W-:Y:S01]  /*b0f30*/  IMAD R51, R27, R45, RZ ;  /* 0x0000002d1b337224 */ /* 0x000fe200078e02ff */
[----:B------:R-:W-:Y:S01]  /*b0f40*/  IADD3 R48, PT, PT, R47, R49, RZ ;  /* 0x000000312f307210 */ /* 0x000fe20007ffe0ff */
[----:B------:R-:W-:Y:S01]  /*b0f50*/  IMAD.MOV.U32 R49, RZ, RZ, RZ ;  /* 0x000000ffff317224 */ /* 0x000fe200078e00ff */
[----:B------:R-:W-:Y:S01]  /*b0f60*/  MOV R47, RZ ;  /* 0x000000ff002f7202 */ /* 0x000fe20000000f00 */
[----:B------:R-:W-:Y:S02]  /*b0f70*/  IMAD R30, R46, UR11, RZ ;  /* 0x0000000b2e1e7c24 */ /* 0x000fe4000f8e02ff */
[----:B------:R-:W-:-:S04]  /*b0f80*/  IMAD.WIDE.U32 R48, R26, R45, R48 ;  /* 0x0000002d1a307225 */ /* 0x000fc800078e0030 */
[----:B------:R-:W-:Y:S01]  /*b0f90*/  IMAD R23, R29, R43, RZ ;  /* 0x0000002b1d177224 */ /* 0x000fe200078e02ff */
[----:B------:R-:W-:Y:S01]  /*b0fa0*/  IADD3 R50, PT, PT, R49, R51, RZ ;  /* 0x0000003331327210 */ /* 0x000fe20007ffe0ff */
[----:B------:R-:W-:Y:S02]  /*b0fb0*/  IMAD.MOV.U32 R49, RZ, RZ, RZ ;  /* 0x000000ffff317224 */ /* 0x000fe400078e00ff */
[----:B------:R-:W-:Y:S02]  /*b0fc0*/  IMAD.MOV.U32 R51, RZ, RZ, RZ ;  /* 0x000000ffff337224 */ /* 0x000fe400078e00ff */
[----:B------:R-:W-:-:S04]  /*b0fd0*/  IMAD.WIDE.U32 R48, R28, R43, R48 ;  /* 0x0000002b1c307225 */ /* 0x000fc800078e0030 */
[----:B------:R-:W-:-:S04]  /*b0fe0*/  IMAD.HI.U32 R53, R30, UR12, R46 ;  /* 0x0000000c1e357c27 */ /* 0x000fc8000f8e002e */
[----:B------:R-:W-:Y:S01]  /*b0ff0*/  IMAD.WIDE.U32 R46, R24, R45, R50 ;  /* 0x0000002d182e7225 */ /* 0x000fe200078e0032 */
[----:B------:R-:W-:-:S03]  /*b1000*/  IADD3 R51, PT, PT, R49, R23, RZ ;  /* 0x0000001731337210 */ /* 0x000fc60007ffe0ff */
[----:B------:R-:W-:Y:S01]  /*b1010*/  IMAD R23, R25, R45, RZ ;  /* 0x0000002d19177224 */ /* 0x000fe200078e02ff */
[----:B------:R-:W-:Y:S01]  /*b1020*/  IADD3 R50, P0, PT, R51, R46, RZ ;  /* 0x0000002e33327210 */ /* 0x000fe20007f1e0ff */
[----:B------:R-:W-:Y:S02]  /*b1030*/  IMAD.IADD R53, R0, 0x1, R53 ;  /* 0x0000000100357824 */ /* 0x000fe400078e0235 */
[----:B------:R-:W-:Y:S01]  /*b1040*/  IMAD.IADD R46, R47, 0x1, R23 ;  /* 0x000000012f2e7824 */ /* 0x000fe200078e0217 */
[----:B------:R-:W-:Y:S01]  /*b1050*/  IADD3.X R51, PT, PT, RZ, RZ, RZ, P0, !PT ;  /* 0x000000ffff337210 */ /* 0x000fe200007fe4ff */
[-C--:B------:R-:W-:Y:S01]  /*b1060*/  IMAD R23, R27, R43.reuse, RZ ;  /* 0x0000002b1b177224 */ /* 0x080fe200078e02ff */
[----:B------:R-:W-:Y:S01]  /*b1070*/  IADD3 R52, P0, PT, R53, R48, RZ ;  /* 0x0000003035347210 */ /* 0x000fe20007f1e0ff */
[----:B------:R-:W-:Y:S02]  /*b1080*/  IMAD.MOV.U32 R47, RZ, RZ, RZ ;  /* 0x000000ffff2f7224 */ /* 0x000fe400078e00ff */
[----:B------:R-:W-:Y:S01]  /*b1090*/  IMAD.WIDE.U32 R50, R26, R43, R50 ;  /* 0x0000002b1a327225 */ /* 0x000fe200078e0032 */
[----:B------:R-:W-:-:S03]  /*b10a0*/  IADD3.X R53, PT, PT, RZ, RZ, RZ, P0, !PT ;  /* 0x000000ffff357210 */ /* 0x000fc600007fe4ff */
[----:B------:R-:W-:Y:S01]  /*b10b0*/  IMAD.WIDE.U32 R46, R18, R45, R46 ;  /* 0x0000002d122e7225 */ /* 0x000fe200078e002e */
[----:B------:R-:W-:-:S03]  /*b10c0*/  IADD3 R23, PT, PT, R51, R23, RZ ;  /* 0x0000001733177210 */ /* 0x000fc60007ffe0ff */
[----:B------:R-:W-:Y:S02]  /*b10d0*/  HFMA2 R51, -RZ, RZ, 0, 0 ;  /* 0x00000000ff337431 */ /* 0x000fe400000001ff */
[----:B------:R-:W-:Y:S01]  /*b10e0*/  IMAD.WIDE.U32 R52, R30, UR13, R52 ;  /* 0x0000000d1e347c25 */ /* 0x000fe2000f8e0034 */
[----:B------:R-:W-:-:S03]  /*b10f0*/  IADD3 R46, P0, PT, R23, R46, RZ ;  /* 0x0000002e172e7210 */ /* 0x000fc60007f1e0ff */
[----:B------:R-:W-:Y:S02]  /*b1100*/  IMAD R49, R19, R45, RZ ;  /* 0x0000002d13317224 */ /* 0x000fe400078e02ff */
[----:B------:R-:W-:Y:S01]  /*b1110*/  IMAD.IADD R55, R2, 0x1, R53 ;  /* 0x0000000102377824 */ /* 0x000fe200078e0235 */
[----:B------:R-:W-:Y:S01]  /*b1120*/  MOV R53, RZ ;  /* 0x000000ff00357202 */ /* 0x000fe20000000f00 */
[----:B------:R-:W-:Y:S02]  /*b1130*/  IMAD.IADD R48, R47, 0x1, R49 ;  /* 0x000000012f307824 */ /* 0x000fe400078e0231 */
[----:B------:R-:W-:Y:S02]  /*b1140*/  HFMA2 R49, -RZ, RZ, 0, 0 ;  /* 0x00000000ff317431 */ /* 0x000fe400000001ff */
[----:B------:R-:W-:Y:S02]  /*b1150*/  IMAD R23, R29, R41, RZ ;  /* 0x000000291d177224 */ /* 0x000fe400078e02ff */
[----:B------:R-:W-:-:S02]  /*b1160*/  IMAD R32, R52, UR11, RZ ;  /* 0x0000000b34207c24 */ /* 0x000fc4000f8e02ff */
[----:B------:R-:W-:-:S04]  /*b1170*/  IMAD.WIDE.U32 R50, R28, R41, R50 ;  /* 0x000000291c327225 */ /* 0x000fc800078e0032 */
[----:B------:R-:W-:Y:S01]  /*b1180*/  IMAD.X R47, RZ, RZ, RZ, P0 ;  /* 0x000000ffff2f7224 */ /* 0x000fe200000e06ff */
[----:B------:R-:W-:Y:S01]  /*b1190*/  IADD3 R54, P0, PT, R55, R50, RZ ;  /* 0x0000003237367210 */ /* 0x000fe20007f1e0ff */
[----:B------:R-:W-:Y:S01]  /*b11a0*/  IMAD.HI.U32 R59, R32, UR12, R52 ;  /* 0x0000000c203b7c27 */ /* 0x000fe2000f8e0034 */
[----:B------:R-:W-:-:S03]  /*b11b0*/  IADD3 R53, PT, PT, R51, R23, RZ ;  /* 0x0000001733357210 */ /* 0x000fc60007ffe0ff */
[----:B------:R-:W-:Y:S01]  /*b11c0*/  IMAD R57, R25, R43, RZ ;  /* 0x0000002b19397224 */ /* 0x000fe200078e02ff */
[----:B------:R-:W-:Y:S01]  /*b11d0*/  IADD3 R59, PT, PT, R0, R59, RZ ;  /* 0x0000003b003b7210 */ /* 0x000fe20007ffe0ff */
[----:B------:R-:W-:-:S04]  /*b11e0*/  IMAD.WIDE.U32 R50, R24, R43, R46 ;  /* 0x0000002b18327225 */ /* 0x000fc800078e002e */
[----:B------:R-:W-:Y:S01]  /*b11f0*/  IMAD.WIDE.U32 R46, R16, R45, R48 ;  /* 0x0000002d102e7225 */ /* 0x000fe200078e0030 */
[----:B------:R-:W-:-:S03]  /*b1200*/  IADD3 R52, P1, PT, R53, R50, RZ ;  /* 0x0000003235347210 */ /* 0x000fc60007f3e0ff */
[----:B------:R-:W-:Y:S01]  /*b1210*/  IMAD.IADD R51, R51, 0x1, R57 ;  /* 0x0000000133337824 */ /* 0x000fe200078e0239 */
[----:B------:R-:W-:Y:S01]  /*b1220*/  IADD3.X R53, PT, PT, RZ, RZ, RZ, P1, !PT ;  /* 0x000000ffff357210 */ /* 0x000fe20000ffe4ff */
[----:B------:R-:W-:Y:S02]  /*b1230*/  IMAD.X R55, RZ, RZ, RZ, P0 ;  /* 0x000000ffff377224 */ /* 0x000fe400000e06ff */
[----:B------:R-:W-:Y:S01]  /*b1240*/  IMAD R23, R17, R45, RZ ;  /* 0x0000002d11177224 */ /* 0x000fe200078e02ff */
[----:B------:R-:W-:Y:S01]  /*b1250*/  IADD3 R50, P0, PT, R51, R46, RZ ;  /* 0x0000002e33327210 */ /* 0x000fe20007f1e0ff */
[----:B------:R-:W-:-:S03]  /*b1260*/  IMAD.WIDE.U32 R54, R30, R5, R54 ;  /* 0x000000051e367225 */ /* 0x000fc600078e0036 */
[----:B------:R-:W-:Y:S01]  /*b1270*/  IADD3.X R51, PT, PT, RZ, RZ, RZ, P0, !PT ;  /* 0x000000ffff337210 */ /* 0x000fe200007fe4ff */
[----:B------:R-:W-:Y:S01]  /*b1280*/  IMAD.IADD R57, R3, 0x1, R55 ;  /* 0x0000000103397824 */ /* 0x000fe200078e0237 */
[----:B------:R-:W-:Y:S01]  /*b1290*/  IADD3 R58, P2, PT, R59, R54, RZ ;  /* 0x000000363b3a7210 */ /* 0x000fe20007f5e0ff */
[-C--:B------:R-:W-:Y:S02]  /*b12a0*/  IMAD R55, R27, R41.reuse, RZ ;  /* 0x000000291b377224 */ /* 0x080fe400078e02ff */
[----:B------:R-:W-:-:S04]  /*b12b0*/  IMAD.WIDE.U32 R52, R26, R41, R52 ;  /* 0x000000291a347225 */ /* 0x000fc800078e0034 */
[-C--:B------:R-:W-:Y:S02]  /*b12c0*/  IMAD R59, R19, R43.reuse, RZ ;  /* 0x0000002b133b7224 */ /* 0x080fe400078e02ff */
[----:B------:R-:W-:-:S04]  /*b12d0*/  IMAD.WIDE.U32 R50, R18, R43, R50 ;  /* 0x0000002b12327225 */ /* 0x000fc800078e0032 */
[----:B------:R-:W-:Y:S01]  /*b12e0*/  IMAD.IADD R55, R53, 0x1, R55 ;  /* 0x0000000135377824 */ /* 0x000fe200078e0237 */
[----:B------:R-:W-:Y:S01]  /*b12f0*/  IADD3 R51, PT, PT, R51, R59, RZ ;  /* 0x0000003b33337210 */ /* 0x000fe20007ffe0ff */
[----:B------:R-:W-:Y:S02]  /*b1300*/  IMAD.IADD R48, R47, 0x1, R23 ;  /* 0x000000012f307824 */ /* 0x000fe400078e0217 */
[----:B------:R-:W-:Y:S01]  /*b1310*/  IMAD.MOV.U32 R53, RZ, RZ, RZ ;  /* 0x000000ffff357224 */ /* 0x000fe200078e00ff */
[----:B------:R-:W-:Y:S01]  /*b1320*/  IADD3 R54, P1, PT, R55, R50, RZ ;  /* 0x0000003237367210 */ /* 0x000fe20007f3e0ff */
[----:B------:R-:W-:Y:S02]  /*b1330*/  IMAD.X R59, RZ, RZ, RZ, P2 ;  /* 0x000000ffff3b7224 */ /* 0x000fe400010e06ff */
[----:B------:R-:W-:Y:S01]  /*b1340*/  IMAD.WIDE.U32 R46, R14, R45, R48 ;  /* 0x0000002d0e2e7225 */ /* 0x000fe200078e0030 */
[----:B------:R-:W-:-:S03]  /*b1350*/  IADD3.X R55, PT, PT, RZ, RZ, RZ, P1, !PT ;  /* 0x000000ffff377210 */ /* 0x000fc60000ffe4ff */
[----:B------:R-:W-:Y:S01]  /*b1360*/  IMAD R23, R15, R45, RZ ;  /* 0x0000002d0f177224 */ /* 0x000fe200078e02ff */
[----:B------:R-:W-:Y:S01]  /*b1370*/  IADD3 R50, P0, PT, R51, R46, RZ ;  /* 0x0000002e33327210 */ /* 0x000fe20007f1e0ff */
[----:B------:R-:W-:-:S03]  /*b1380*/  IMAD.WIDE.U32 R52, R28, R39, R52 ;  /* 0x000000271c347225 */ /* 0x000fc600078e0034 */
[----:B------:R-:W-:Y:S01]  /*b1390*/  IADD3 R48, PT, PT, R47, R23, RZ ;  /* 0x000000172f307210 */ /* 0x000fe20007ffe0ff */
[----:B------:R-:W-:Y:S01]  /*b13a0*/  IMAD.WIDE.U32 R58, R32, UR13, R58 ;  /* 0x0000000d203a7c25 */ /* 0x000fe2000f8e003a */
[----:B------:R-:W-:Y:S02]  /*b13b0*/  IADD3 R56, P1, PT, R57, R52, RZ ;  /* 0x0000003439387210 */ /* 0x000fe40007f3e0ff */
[----:B------:R-:W-:Y:S01]  /*b13c0*/  IADD3.X R51, PT, PT, RZ, RZ, RZ, P0, !PT ;  /* 0x000000ffff337210 */ /* 0x000fe200007fe4ff */
[----:B------:R-:W-:Y:S01]  /*b13d0*/  IMAD R49, R29, R39, RZ ;  /* 0x000000271d317224 */ /* 0x000fe200078e02ff */
[----:B------:R-:W-:Y:S01]  /*b13e0*/  IADD3 R23, PT, PT, R2, R59, RZ ;  /* 0x0000003b02177210 */ /* 0x000fe20007ffe0ff */
[----:B------:R-:W-:Y:S01]  /*b13f0*/  IMAD R34, R58, UR11, RZ ;  /* 0x0000000b3a227c24 */ /* 0x000fe2000f8e02ff */
[----:B------:R-:W-:Y:S01]  /*b1400*/  IADD3.X R57, PT, PT, RZ, RZ, RZ, P1, !PT ;  /* 0x000000ffff397210 */ /* 0x000fe20000ffe4ff */
[----:B------:R-:W-:Y:S02]  /*b1410*/  IMAD.IADD R53, R53, 0x1, R49 ;  /* 0x0000000135357824 */ /* 0x000fe400078e0231 */
[----:B------:R-:W-:-:S02]  /*b1420*/  IMAD.MOV.U32 R59, RZ, RZ, RZ ;  /* 0x000000ffff3b7224 */ /* 0x000fc400078e00ff */
[-C--:B------:R-:W-:Y:S02]  /*b1430*/  IMAD R49, R25, R41.reuse, RZ ;  /* 0x0000002919317224 */ /* 0x080fe400078e02ff */
[----:B------:R-:W-:-:S04]  /*b1440*/  IMAD.WIDE.U32 R46, R24, R41, R54 ;  /* 0x00000029182e7225 */ /* 0x000fc800078e0036 */
[----:B------:R-:W-:Y:S01]  /*b1450*/  IMAD.HI.U32 R63, R34, UR12, R58 ;  /* 0x0000000c223f7c27 */ /* 0x000fe2000f8e003a */
[----:B------:R-:W-:-:S03]  /*b1460*/  IADD3 R52, P2, PT, R53, R46, RZ ;  /* 0x0000002e35347210 */ /* 0x000fc60007f5e0ff */
[----:B------:R-:W-:Y:S02]  /*b1470*/  IMAD.IADD R59, R47, 0x1, R49 ;  /* 0x000000012f3b7824 */ /* 0x000fe400078e0231 */
[-C--:B------:R-:W-:Y:S02]  /*b1480*/  IMAD R61, R17, R43.reuse, RZ ;  /* 0x0000002b113d7224 */ /* 0x080fe400078e02ff */
[----:B------:R-:W-:-:S04]  /*b1490*/  IMAD.WIDE.U32 R50, R16, R43, R50 ;  /* 0x0000002b10327225 */ /* 0x000fc800078e0032 */
[----:B------:R-:W-:Y:S01]  /*b14a0*/  IMAD.MOV.U32 R49, RZ, RZ, RZ ;  /* 0x000000ffff317224 */ /* 0x000fe200078e00ff */
[----:B------:R-:W-:Y:S01]  /*b14b0*/  IADD3 R50, P1, PT, R59, R50, RZ ;  /* 0x000000323b327210 */ /* 0x000fe20007f3e0ff */
[----:B------:R-:W-:-:S04]  /*b14c0*/  IMAD.WIDE.U32 R54, R30, R7, R56 ;  /* 0x000000071e367225 */ /* 0x000fc800078e0038 */
[----:B------:R-:W-:Y:S01]  /*b14d0*/  IMAD.WIDE.U32 R46, R12, R45, R48 ;  /* 0x0000002d0c2e7225 */ /* 0x000fe200078e0030 */
[----:B------:R-:W-:Y:S02]  /*b14e0*/  IADD3 R49, PT, PT, R51, R61, RZ ;  /* 0x0000003d33317210 */ /* 0x000fe40007ffe0ff */
[----:B------:R-:W-:Y:S01]  /*b14f0*/  IADD3 R56, P3, PT, R23, R54, RZ ;  /* 0x0000003617387210 */ /* 0x000fe20007f7e0ff */
[----:B------:R-:W-:Y:S01]  /*b1500*/  IMAD R53, R13, R45, RZ ;  /* 0x0000002d0d357224 */ /* 0x000fe200078e02ff */
[----:B------:R-:W-:Y:S01]  /*b1510*/  IADD3 R46, P0, PT, R49, R46, RZ ;  /* 0x0000002e312e7210 */ /* 0x000fe20007f1e0ff */
[----:B------:R-:W-:Y:S01]  /*b1520*/  IMAD.IADD R59, R4, 0x1, R55 ;  /* 0x00000001043b7824 */ /* 0x000fe200078e0237 */
[----:B------:R-:W-:Y:S01]  /*b1530*/  IADD3.X R57, PT, PT, RZ, RZ, RZ, P3, !PT ;  /* 0x000000ffff397210 */ /* 0x000fe20001ffe4ff */
[----:B------:R-:W-:Y:S01]  /*b1540*/  IMAD.IADD R23, R0, 0x1, R63 ;  /* 0x0000000100177824 */ /* 0x000fe200078e023f */
[----:B------:R-:W-:Y:S01]  /*b1550*/  IADD3 R48, PT, PT, R47, R53, RZ ;  /* 0x000000352f307210 */ /* 0x000fe20007ffe0ff */
[----:B------:R-:W-:Y:S01]  /*b1560*/  IMAD.X R53, RZ, RZ, RZ, P2 ;  /* 0x000000ffff357224 */ /* 0x000fe200010e06ff */
[----:B------:R-:W-:Y:S01]  /*b1570*/  IADD3.X R51, PT, PT, RZ, RZ, RZ, P1, !PT ;  /* 0x000000ffff337210 */ /* 0x000fe20000ffe4ff */
[----:B------:R-:W-:-:S02]  /*b1580*/  IMAD.X R47, RZ, RZ, RZ, P0 ;  /* 0x000000ffff2f7224 */ /* 0x000fc400000e06ff */
[----:B------:R-:W-:-:S04]  /*b1590*/  IMAD.WIDE.U32 R56, R32, R5, R56 ;  /* 0x0000000520387225 */ /* 0x000fc800078e0038 */
[-C--:B------:R-:W-:Y:S01]  /*b15a0*/  IMAD R55, R27, R39.reuse, RZ ;  /* 0x000000271b377224 */ /* 0x080fe200078e02ff */
[----:B------:R-:W-:Y:S01]  /*b15b0*/  IADD3 R56, P4, PT, R23, R56, RZ ;  /* 0x0000003817387210 */ /* 0x000fe20007f9e0ff */
[----:B------:R-:W-:Y:S01]  /*b15c0*/  IMAD.WIDE.U32 R52, R26, R39, R52 ;  /* 0x000000271a347225 */ /* 0x000fe200078e0034 */
[----:B------:R-:W-:-:S03]  /*b15d0*/  IADD3 R23, PT, PT, R3, R57, RZ ;  /* 0x0000003903177210 */ /* 0x000fc60007ffe0ff */
[----:B------:R-:W-:Y:S01]  /*b15e0*/  IMAD R49, R15, R43, RZ ;  /* 0x0000002b0f317224 */ /* 0x000fe200078e02ff */
[----:B------:R-:W-:Y:S01]  /*b15f0*/  IADD3 R55, PT, PT, R53, R55, RZ ;  /* 0x0000003735377210 */ /* 0x000fe20007ffe0ff */
[----:B------:R-:W-:Y:S01]  /*b1600*/  IMAD.WIDE.U32 R46, R14, R43, R46 ;  /* 0x0000002b0e2e7225 */ /* 0x000fe200078e002e */
[----:B------:R-:W-:-:S03]  /*b1610*/  MOV R53, RZ ;  /* 0x000000ff00357202 */ /* 0x000fc60000000f00 */
[-C--:B------:R-:W-:Y:S02]  /*b1620*/  IMAD R61, R19, R41.reuse, RZ ;  /* 0x00000029133d7224 */ /* 0x080fe400078e02ff */
[----:B------:R-:W-:-:S04]  /*b1630*/  IMAD.WIDE.U32 R50, R18, R41, R50 ;  /* 0x0000002912327225 */ /* 0x000fc800078e0032 */
[----:B------:R-:W-:Y:S02]  /*b1640*/  IMAD.IADD R57, R47, 0x1, R49 ;  /* 0x000000012f397824 */ /* 0x000fe400078e0231 */
[----:B------:R-:W-:Y:S02]  /*b1650*/  HFMA2 R49, -RZ, RZ, 0, 0 ;  /* 0x00000000ff317431 */ /* 0x000fe400000001ff */
[----:B------:R-:W-:Y:S01]  /*b1660*/  IMAD.IADD R51, R51, 0x1, R61 ;  /* 0x0000000133337824 */ /* 0x000fe200078e023d */
[----:B------:R-:W-:Y:S01]  /*b1670*/  IADD3 R54, P0, PT, R55, R50, RZ ;  /* 0x0000003237367210 */ /* 0x000fe20007f1e0ff */
[----:B------:R-:W-:-:S03]  /*b1680*/  IMAD.WIDE.U32 R52, R28, R37, R52 ;  /* 0x000000251c347225 */ /* 0x000fc600078e0034 */
[----:B------:R-:W-:Y:S01]  /*b1690*/  IADD3 R50, P1, PT, R51, R46, RZ ;  /* 0x0000002e33327210 */ /* 0x000fe20007f3e0ff */
[----:B------:R-:W-:Y:S02]  /*b16a0*/  IMAD R51, R29, R37, RZ ;  /* 0x000000251d337224 */ /* 0x000fe400078e02ff */
[----:B------:R-:W-:Y:S02]  /*b16b0*/  IMAD.X R55, RZ, RZ, RZ, P0 ;  /* 0x000000ffff377224 */ /* 0x000fe400000e06ff */
[-C--:B------:R-:W-:Y:S02]  /*b16c0*/  IMAD R61, R11, R45.reuse, RZ ;  /* 0x0000002d0b3d7224 */ /* 0x080fe400078e02ff */
[----:B------:R-:W-:-:S04]  /*b16d0*/  IMAD.WIDE.U32 R46, R10, R45, R48 ;  /* 0x0000002d0a2e7225 */ /* 0x000fc800078e0030 */
[----:B------:R-:W-:Y:S01]  /*b16e0*/  IMAD R63, R25, R39, RZ ;  /* 0x00000027193f7224 */ /* 0x000fe200078e02ff */
[----:B------:R-:W-:Y:S01]  /*b16f0*/  IADD3 R61, PT, PT, R47, R61, RZ ;  /* 0x0000003d2f3d7210 */ /* 0x000fe20007ffe0ff */
[----:B------:R-:W-:Y:S01]  /*b1700*/  IMAD.IADD R53, R53, 0x1, R51 ;  /* 0x0000000135357824 */ /* 0x000fe200078e0233 */
[----:B------:R-:W-:Y:S01]  /*b1710*/  IADD3 R46, P0, PT, R57, R46, RZ ;  /* 0x0000002e392e7210 */ /* 0x000fe20007f1e0ff */
        /* <DEDUP_REMOVED lines=8> */
[----:B------:R-:W-:Y:S01]  /*b17a0*/  IMAD R53, R17, R41, RZ ;  /* 0x0000002911357224 */ /* 0x000fe200078e02ff */
[----:B------:R-:W-:Y:S01]  /*b17b0*/  IADD3 R50, P1, PT, R47, R48, RZ ;  /* 0x000000302f327210 */ /* 0x000fe20007f3e0ff */
[----:B------:R-:W-:-:S04]  /*b17c0*/  IMAD.WIDE.U32 R54, R30, R20, R54 ;  /* 0x000000141e367225 */ /* 0x000fc800078e0036 */
[----:B------:R-:W-:Y:S01]  /*b17d0*/  IMAD.X R47, RZ, RZ, RZ, P0 ;  /* 0x000000ffff2f7224 */ /* 0x000fe200000e06ff */
[----:B------:R-:W-:Y:S01]  /*b17e0*/  IADD3 R59, PT, PT, R6, R55, RZ ;  /* 0x00000037063b7210 */ /* 0x000fe20007ffe0ff */
[----:B------:R-:W-:Y:S01]  /*b17f0*/  IMAD.IADD R49, R49, 0x1, R53 ;  /* 0x0000000131317824 */ /* 0x000fe200078e0235 */
[----:B------:R-:W-:Y:S01]  /*b1800*/  IADD3.X R53, PT, PT, RZ, RZ, RZ, P2, !PT ;  /* 0x000000ffff357210 */ /* 0x000fe200017fe4ff */
[----:B------:R-:W-:Y:S01]  /*b1810*/  IMAD.WIDE.U32 R46, R12, R43, R46 ;  /* 0x0000002b0c2e7225 */ /* 0x000fe200078e002e */
[----:B------:R-:W-:-:S03]  /*b1820*/  IADD3 R54, P3, PT, R23, R54, RZ ;  /* 0x0000003617367210 */ /* 0x000fc60007f7e0ff */
[----:B------:R-:W-:Y:S02]  /*b1830*/  IMAD R55, R13, R43, RZ ;  /* 0x0000002b0d377224 */ /* 0x000fe400078e02ff */
[----:B------:R-:W-:-:S03]  /*b1840*/  IMAD.WIDE.U32 R56, R34, UR13, R56 ;  /* 0x0000000d22387c25 */ /* 0x000fc6000f8e0038 */
[----:B------:R-:W-:Y:S01]  /*b1850*/  IADD3 R38, PT, PT, R47, R55, RZ ;  /* 0x000000372f267210 */ /* 0x000fe20007ffe0ff */
[----:B------:R-:W-:Y:S01]  /*b1860*/  IMAD.X R51, RZ, RZ, RZ, P1 ;  /* 0x000000ffff337224 */ /* 0x000fe200008e06ff */
[----:B------:R-:W-:Y:S01]  /*b1870*/  IADD3 R48, P1, PT, R49, R46, RZ ;  /* 0x0000002e31307210 */ /* 0x000fe20007f3e0ff */
[----:B------:R-:W-:Y:S01]  /*b1880*/  IMAD R63, R27, R37, RZ ;  /* 0x000000251b3f7224 */ /* 0x000fe200078e02ff */
[----:B------:R-:W-:Y:S01]  /*b1890*/  IADD3 R23, PT, PT, R2, R57, RZ ;  /* 0x0000003902177210 */ /* 0x000fe20007ffe0ff */
[----:B------:R-:W-:Y:S01]  /*b18a0*/  IMAD.WIDE.U32 R52, R26, R37, R52 ;  /* 0x000000251a347225 */ /* 0x000fe200078e0034 */
[----:B------:R-:W-:Y:S02]  /*b18b0*/  IADD3.X R49, PT, PT, RZ, RZ, RZ, P1, !PT ;  /* 0x000000ffff317210 */ /* 0x000fe40000ffe4ff */
[----:B------:R-:W-:Y:S01]  /*b18c0*/  IADD3.X R55, PT, PT, RZ, RZ, RZ, P3, !PT ;  /* 0x000000ffff377210 */ /* 0x000fe20001ffe4ff */
[----:B------:R-:W-:Y:S01]  /*b18d0*/  IMAD.WIDE.U32 R50, R18, R39, R50 ;  /* 0x0000002712327225 */ /* 0x000fe200078e0032 */
[----:B------:R-:W-:-:S03]  /*b18e0*/  IADD3 R46, P0, PT, R38, R61, RZ ;  /* 0x0000003d262e7210 */ /* 0x000fc60007f1e0ff */
[----:B------:R-:W-:Y:S02]  /*b18f0*/  IMAD.IADD R47, R53, 0x1, R63 ;  /* 0x00000001352f7824 */ /* 0x000fe400078e023f */
[----:B------:R-:W-:Y:S02]  /*b1900*/  IMAD R36, R56, UR11, RZ ;  /* 0x0000000b38247c24 */ /* 0x000fe4000f8e02ff */
[----:B------:R-:W-:Y:S01]  /*b1910*/  IMAD.MOV.U32 R57, RZ, RZ, RZ ;  /* 0x000000ffff397224 */ /* 0x000fe200078e00ff */
[----:B------:R-:W-:Y:S01]  /*b1920*/  IADD3 R50, P3, PT, R47, R50, RZ ;  /* 0x000000322f327210 */ /* 0x000fe20007f7e0ff */
[----:B------:R-:W-:Y:S02]  /*b1930*/  IMAD R47, R15, R41, RZ ;  /* 0x000000290f2f7224 */ /* 0x000fe400078e02ff */
[----:B------:R-:W-:-:S04]  /*b1940*/  IMAD.HI.U32 R65, R36, UR12, R56 ;  /* 0x0000000c24417c27 */ /* 0x000fc8000f8e0038 */
[----:B------:R-:W-:-:S04]  /*b1950*/  IMAD.WIDE.U32 R48, R14, R41, R48 ;  /* 0x000000290e307225 */ /* 0x000fc800078e0030 */
[----:B------:R-:W-:Y:S02]  /*b1960*/  IMAD R57, R19, R39, RZ ;  /* 0x0000002713397224 */ /* 0x000fe400078e02ff */
[----:B------:R-:W-:Y:S02]  /*b1970*/  IMAD.IADD R49, R49, 0x1, R47 ;  /* 0x0000000131317824 */ /* 0x000fe400078e022f */
[----:B------:R-:W-:Y:S02]  /*b1980*/  IMAD.IADD R51, R51, 0x1, R57 ;  /* 0x0000000133337824 */ /* 0x000fe400078e0239 */
[----:B------:R-:W-:Y:S02]  /*b1990*/  IMAD.X R47, RZ, RZ, RZ, P0 ;  /* 0x000000ffff2f7224 */ /* 0x000fe400000e06ff */
[----:B------:R-:W-:Y:S01]  /*b19a0*/  IMAD.MOV.U32 R53, RZ, RZ, RZ ;  /* 0x000000ffff357224 */ /* 0x000fe200078e00ff */
[----:B------:R-:W-:Y:S01]  /*b19b0*/  IADD3 R48, P1, PT, R51, R48, RZ ;  /* 0x0000003033307210 */ /* 0x000fe20007f3e0ff */
[----:B------:R-:W-:Y:S01]  /*b19c0*/  IMAD.WIDE.U32 R54, R32, R7, R54 ;  /* 0x0000000720367225 */ /* 0x000fe200078e0036 */
[----:B------:R-:W-:-:S03]  /*b19d0*/  IADD3.X R51, PT, PT, RZ, RZ, RZ, P3, !PT ;  /* 0x000000ffff337210 */ /* 0x000fc60001ffe4ff */
[----:B------:R-:W-:Y:S01]  /*b19e0*/  IMAD.WIDE.U32 R46, R10, R43, R46 ;  /* 0x0000002b0a2e7225 */ /* 0x000fe200078e002e */
[----:B------:R-:W-:Y:S02]  /*b19f0*/  IADD3 R56, P4, PT, R23, R54, RZ ;  /* 0x0000003617387210 */ /* 0x000fe40007f9e0ff */
[----:B------:R-:W-:Y:S01]  /*b1a00*/  IADD3 R23, PT, PT, R4, R55, RZ ;  /* 0x0000003704177210 */ /* 0x000fe20007ffe0ff */
[-C--:B------:R-:W-:Y:S01]  /*b1a10*/  IMAD R57, R29, R35.reuse, RZ ;  /* 0x000000231d397224 */ /* 0x080fe200078e02ff */
[----:B------:R-:W-:Y:S01]  /*b1a20*/  IADD3 R46, P3, PT, R49, R46, RZ ;  /* 0x0000002e312e7210 */ /* 0x000fe20007f7e0ff */
[----:B------:R-:W-:Y:S01]  /*b1a30*/  IMAD.WIDE.U32 R52, R28, R35, R52 ;  /* 0x000000231c347225 */ /* 0x000fe200078e0034 */
[----:B------:R-:W-:-:S03]  /*b1a40*/  IADD3.X R49, PT, PT, RZ, RZ, RZ, P1, !PT ;  /* 0x000000ffff317210 */ /* 0x000fc60000ffe4ff */
[----:B------:R-:W-:Y:S01]  /*b1a50*/  IMAD R61, R25, R37, RZ ;  /* 0x00000025193d7224 */ /* 0x000fe200078e02ff */
[----:B------:R-:W-:Y:S01]  /*b1a60*/  IADD3 R53, PT, PT, R53, R57, RZ ;  /* 0x0000003935357210 */ /* 0x000fe20007ffe0ff */
[----:B------:R-:W-:Y:S01]  /*b1a70*/  IMAD.WIDE.U32 R50, R24, R37, R50 ;  /* 0x0000002518327225 */ /* 0x000fe200078e0032 */
[----:B------:R-:W-:Y:S02]  /*b1a80*/  IADD3.X R57, PT, PT, RZ, RZ, RZ, P4, !PT ;  /* 0x000000ffff397210 */ /* 0x000fe400027fe4ff */
[----:B------:R-:W-:Y:S01]  /*b1a90*/  IADD3 R54, P2, PT, R59, R52, RZ ;  /* 0x000000343b367210 */ /* 0x000fe20007f5e0ff */
[----:B------:R-:W-:Y:S01]  /*b1aa0*/  IMAD R55, R11, R43, RZ ;  /* 0x0000002b0b377224 */ /* 0x000fe200078e02ff */
[----:B------:R-:W-:Y:S01]  /*b1ab0*/  IADD3 R51, PT, PT, R51, R61, RZ ;  /* 0x0000003d33337210 */ /* 0x000fe20007ffe0ff */
[----:B------:R-:W-:Y:S01]  /*b1ac0*/  IMAD.WIDE.U32 R48, R16, R39, R48 ;  /* 0x0000002710307225 */ /* 0x000fe200078e0030 */
[----:B------:R-:W-:-:S03]  /*b1ad0*/  IADD3 R52, P4, PT, R53, R50, RZ ;  /* 0x0000003235347210 */ /* 0x000fc60007f9e0ff */
[----:B------:R-:W-:Y:S02]  /*b1ae0*/  IMAD.IADD R59, R0, 0x1, R65 ;  /* 0x00000001003b7824 */ /* 0x000fe400078e0241 */
[----:B------:R-:W-:-:S04]  /*b1af0*/  IMAD.WIDE.U32 R56, R34, R5, R56 ;  /* 0x0000000522387225 */ /* 0x000fc800078e0038 */
[----:B------:R-:W-:Y:S01]  /*b1b00*/  IMAD.IADD R38, R47, 0x1, R55 ;  /* 0x000000012f267824 */ /* 0x000fe200078e0237 */
[----:B------:R-:W-:Y:S01]  /*b1b10*/  IADD3.X R47, PT, PT, RZ, RZ, RZ, P3, !PT ;  /* 0x000000ffff2f7210 */ /* 0x000fe20001ffe4ff */
[----:B------:R-:W-:Y:S01]  /*b1b20*/  IMAD.X R55, RZ, RZ, RZ, P2 ;  /* 0x000000ffff377224 */ /* 0x000fe200010e06ff */
[----:B------:R-:W-:Y:S01]  /*b1b30*/  IADD3 R50, P2, PT, R51, R48, RZ ;  /* 0x0000003033327210 */ /* 0x000fe20007f5e0ff */
[----:B------:R-:W-:Y:S01]  /*b1b40*/  IMAD R53, R17, R39, RZ ;  /* 0x0000002711357224 */ /* 0x000fe200078e02ff */
[----:B------:R-:W-:Y:S01]  /*b1b50*/  IADD3 R58, P0, PT, R59, R56, RZ ;  /* 0x000000383b3a7210 */ /* 0x000fe20007f1e0ff */
[-C--:B------:R-:W-:Y:S02]  /*b1b60*/  IMAD R59, R13, R41.reuse, RZ ;  /* 0x000000290d3b7224 */ /* 0x080fe400078e02ff */
[----:B------:R-:W-:-:S04]  /*b1b70*/  IMAD.WIDE.U32 R46, R12, R41, R46 ;  /* 0x000000290c2e7225 */ /* 0x000fc800078e002e */
        /* <DEDUP_REMOVED lines=8> */
[----:B------:R-:W-:Y:S01]  /*b1c00*/  IADD3 R61, PT, PT, R8, R55, RZ ;  /* 0x00000037083d7210 */ /* 0x000fe20007ffe0ff */
[-C--:B------:R-:W-:Y:S01]  /*b1c10*/  IMAD R49, R19, R37.reuse, RZ ;  /* 0x0000002513317224 */ /* 0x080fe200078e02ff */
[----:B------:R-:W-:Y:S01]  /*b1c20*/  IADD3 R46, P0, PT, R47, R38, RZ ;  /* 0x000000262f2e7210 */ /* 0x000fe20007f1e0ff */
[----:B------:R-:W-:Y:S01]  /*b1c30*/  IMAD.WIDE.U32 R50, R18, R37, R50 ;  /* 0x0000002512327225 */ /* 0x000fe200078e0032 */
[----:B------:R-:W-:-:S03]  /*b1c40*/  IADD3.X R55, PT, PT, RZ, RZ, RZ, P3, !PT ;  /* 0x000000ffff377210 */ /* 0x000fc60001ffe4ff */
[-C--:B------:R-:W-:Y:S02]  /*b1c50*/  IMAD R23, R27, R35.reuse, RZ ;  /* 0x000000231b177224 */ /* 0x080fe400078e02ff */
[----:B------:R-:W-:-:S04]  /*b1c60*/  IMAD.WIDE.U32 R52, R26, R35, R52 ;  /* 0x000000231a347225 */ /* 0x000fc800078e0034 */
[----:B------:R-:W-:Y:S01]  /*b1c70*/  IMAD.IADD R47, R51, 0x1, R49 ;  /* 0x00000001332f7824 */ /* 0x000fe200078e0231 */
[----:B------:R-:W-:Y:S01]  /*b1c80*/  IADD3.X R49, PT, PT, RZ, RZ, RZ, P1, !PT ;  /* 0x000000ffff317210 */ /* 0x000fe20000ffe4ff */
[----:B------:R-:W-:Y:S02]  /*b1c90*/  IMAD.IADD R23, R53, 0x1, R23 ;  /* 0x0000000135177824 */ /* 0x000fe400078e0217 */
[----:B------:R-:W-:Y:S02]  /*b1ca0*/  IMAD.IADD R57, R3, 0x1, R57 ;  /* 0x0000000103397824 */ /* 0x000fe400078e0239 */
[----:B------:R-:W-:Y:S01]  /*b1cb0*/  IMAD.WIDE.U32 R54, R32, R20, R54 ;  /* 0x0000001420367225 */ /* 0x000fe200078e0036 */
[----:B------:R-:W-:-:S03]  /*b1cc0*/  IADD3 R50, P3, PT, R23, R50, RZ ;  /* 0x0000003217327210 */ /* 0x000fc60007f7e0ff */
[-C--:B------:R-:W-:Y:S01]  /*b1cd0*/  IMAD R51, R15, R39.reuse, RZ ;  /* 0x000000270f337224 */ /* 0x080fe200078e02ff */
[----:B------:R-:W-:Y:S01]  /*b1ce0*/  IADD3 R56, P4, PT, R57, R54, RZ ;  /* 0x0000003639387210 */ /* 0x000fe20007f9e0ff */
[----:B------:R-:W-:-:S04]  /*b1cf0*/  IMAD.WIDE.U32 R48, R14, R39, R48 ;  /* 0x000000270e307225 */ /* 0x000fc800078e0030 */
[----:B------:R-:W-:Y:S01]  /*b1d00*/  IMAD.MOV.U32 R53, RZ, RZ, RZ ;  /* 0x000000ffff357224 */ /* 0x000fe200078e00ff */
[----:B------:R-:W-:Y:S01]  /*b1d10*/  IADD3 R57, PT, PT, R49, R51, RZ ;  /* 0x0000003331397210 */ /* 0x000fe20007ffe0ff */
[----:B------:R-:W-:Y:S01]  /*b1d20*/  IMAD.WIDE.U32 R58, R36, UR13, R58 ;  /* 0x0000000d243a7c25 */ /* 0x000fe2000f8e003a */
[----:B------:R-:W-:Y:S02]  /*b1d30*/  IADD3 R48, P2, PT, R47, R48, RZ ;  /* 0x000000302f307210 */ /* 0x000fe40007f5e0ff */
[----:B------:R-:W-:Y:S01]  /*b1d40*/  IADD3.X R51, PT, PT, RZ, RZ, RZ, P3, !PT ;  /* 0x000000ffff337210 */ /* 0x000fe20001ffe4ff */
[----:B------:R-:W-:Y:S01]  /*b1d50*/  IMAD.X R47, RZ, RZ, RZ, P0 ;  /* 0x000000ffff2f7224 */ /* 0x000fe200000e06ff */
[----:B------:R-:W-:Y:S01]  /*b1d60*/  IADD3 R23, PT, PT, R2, R59, RZ ;  /* 0x0000003b02177210 */ /* 0x000fe20007ffe0ff */
[-C--:B------:R-:W-:Y:S02]  /*b1d70*/  IMAD R49, R29, R33.reuse, RZ ;  /* 0x000000211d317224 */ /* 0x080fe400078e02ff */
[----:B------:R-:W-:-:S04]  /*b1d80*/  IMAD.WIDE.U32 R52, R28, R33, R52 ;  /* 0x000000211c347225 */ /* 0x000fc800078e0034 */
[----:B------:R-:W-:Y:S01]  /*b1d90*/  IMAD R38, R58, UR11, RZ ;  /* 0x0000000b3a267c24 */ /* 0x000fe2000f8e02ff */
[----:B------:R-:W-:Y:S01]  /*b1da0*/  IADD3 R49, PT, PT, R53, R49, RZ ;  /* 0x0000003135317210 */ /* 0x000fe20007ffe0ff */
[----:B------:R-:W-:Y:S01]  /*b1db0*/  IMAD.MOV.U32 R59, RZ, RZ, RZ ;  /* 0x000000ffff3b7224 */ /* 0x000fe200078e00ff */
[----:B------:R-:W-:Y:S01]  /*b1dc0*/  IADD3 R52, P3, PT, R61, R52, RZ ;  /* 0x000000343d347210 */ /* 0x000fe20007f7e0ff */
[----:B------:R-:W-:-:S04]  /*b1dd0*/  IMAD.WIDE.U32 R46, R10, R41, R46 ;  /* 0x000000290a2e7225 */ /* 0x000fc800078e002e */
[----:B------:R-:W-:Y:S01]  /*b1de0*/  IMAD.WIDE.U32 R50, R24, R35, R50 ;  /* 0x0000002318327225 */ /* 0x000fe200078e0032 */
[----:B------:R-:W-:-:S03]  /*b1df0*/  IADD3 R46, P1, PT, R57, R46, RZ ;  /* 0x0000002e392e7210 */ /* 0x000fc60007f3e0ff */
[----:B------:R-:W-:Y:S01]  /*b1e00*/  IMAD.HI.U32 R75, R38, UR12, R58 ;  /* 0x0000000c264b7c27 */ /* 0x000fe2000f8e003a */
[----:B------:R-:W-:Y:S02]  /*b1e10*/  IADD3 R54, P0, PT, R49, R50, RZ ;  /* 0x0000003231367210 */ /* 0x000fe40007f1e0ff */
[----:B------:R-:W-:Y:S01]  /*b1e20*/  IADD3.X R49, PT, PT, RZ, RZ, RZ, P2, !PT ;  /* 0x000000ffff317210 */ /* 0x000fe200017fe4ff */
[----:B------:R-:W-:Y:S02]  /*b1e30*/  IMAD R59, R25, R35, RZ ;  /* 0x00000023193b7224 */ /* 0x000fe400078e02ff */
[----:B------:R-:W-:Y:S02]  /*b1e40*/  IMAD R65, R11, R41, RZ ;  /* 0x000000290b417224 */ /* 0x000fe400078e02ff */
[----:B------:R-:W-:Y:S01]  /*b1e50*/  IMAD.X R57, RZ, RZ, RZ, P4 ;  /* 0x000000ffff397224 */ /* 0x000fe200020e06ff */
[----:B------:R-:W-:Y:S01]  /*b1e60*/  IADD3 R59, PT, PT, R51, R59, RZ ;  /* 0x0000003b333b7210 */ /* 0x000fe20007ffe0ff */
[----:B------:R-:W-:-:S02]  /*b1e70*/  IMAD.X R53, RZ, RZ, RZ, P3 ;  /* 0x000000ffff357224 */ /* 0x000fc400018e06ff */
[----:B------:R-:W-:Y:S01]  /*b1e80*/  IMAD.IADD R65, R47, 0x1, R65 ;  /* 0x000000012f417824 */ /* 0x000fe200078e0241 */
[----:B------:R-:W-:Y:S01]  /*b1e90*/  IADD3.X R47, PT, PT, RZ, RZ, RZ, P1, !PT ;  /* 0x000000ffff2f7210 */ /* 0x000fe20000ffe4ff */
[----:B------:R-:W-:-:S04]  /*b1ea0*/  IMAD.WIDE.U32 R56, R34, R7, R56 ;  /* 0x0000000722387225 */ /* 0x000fc800078e0038 */
[----:B------:R-:W-:Y:S01]  /*b1eb0*/  IMAD.IADD R55, R6, 0x1, R55 ;  /* 0x0000000106377824 */ /* 0x000fe200078e0237 */
[----:B------:R-:W-:Y:S01]  /*b1ec0*/  IADD3 R56, P1, PT, R23, R56, RZ ;  /* 0x0000003817387210 */ /* 0x000fe20007f3e0ff */
[----:B------:R-:W-:-:S04]  /*b1ed0*/  IMAD.WIDE.U32 R50, R30, R22, R52 ;  /* 0x000000161e327225 */ /* 0x000fc800078e0034 */
[-C--:B------:R-:W-:Y:S01]  /*b1ee0*/  IMAD.WIDE.U32 R48, R16, R37.reuse, R48 ;  /* 0x0000002510307225 */ /* 0x080fe200078e0030 */
[----:B------:R-:W-:Y:S02]  /*b1ef0*/  IADD3 R58, P4, PT, R55, R50, RZ ;  /* 0x00000032373a7210 */ /* 0x000fe40007f9e0ff */
[----:B------:R-:W-:Y:S01]  /*b1f00*/  IADD3.X R55, PT, PT, RZ, RZ, RZ, P0, !PT ;  /* 0x000000ffff377210 */ /* 0x000fe200007fe4ff */
[----:B------:R-:W-:Y:S01]  /*b1f10*/  IMAD R73, R17, R37, RZ ;  /* 0x0000002511497224 */ /* 0x000fe200078e02ff */
[----:B------:R-:W-:Y:S01]  /*b1f20*/  IADD3 R52, P3, PT, R59, R48, RZ ;  /* 0x000000303b347210 */ /* 0x000fe20007f7e0ff */
[-C--:B------:R-:W-:Y:S02]  /*b1f30*/  IMAD R63, R13, R39.reuse, RZ ;  /* 0x000000270d3f7224 */ /* 0x080fe400078e02ff */
[----:B------:R-:W-:Y:S01]  /*b1f40*/  IMAD.WIDE.U32 R46, R12, R39, R46 ;  /* 0x000000270c2e7225 */ /* 0x000fe200078e002e */
[----:B------:R-:W-:-:S03]  /*b1f50*/  IADD3 R23, PT, PT, R49, R73, RZ ;  /* 0x0000004931177210 */ /* 0x000fc60007ffe0ff */
[----:B------:R-:W-:Y:S01]  /*b1f60*/  IMAD.IADD R61, R4, 0x1, R57 ;  /* 0x00000001043d7824 */ /* 0x000fe200078e0239 */
[----:B------:R-:W-:Y:S01]  /*b1f70*/  IADD3.X R57, PT, PT, RZ, RZ, RZ, P1, !PT ;  /* 0x000000ffff397210 */ /* 0x000fe20000ffe4ff */
[----:B------:R-:W-:Y:S01]  /*b1f80*/  IMAD.IADD R48, R47, 0x1, R63 ;  /* 0x000000012f307824 */ /* 0x000fe200078e023f */
[----:B------:R-:W-:Y:S01]  /*b1f90*/  IADD3 R50, P2, PT, R23, R46, RZ ;  /* 0x0000002e17327210 */ /* 0x000fe20007f5e0ff */
[----:B------:R-:W-:-:S03]  /*b1fa0*/  IMAD.WIDE.U32 R54, R26, R33, R54 ;  /* 0x000000211a367225 */ /* 0x000fc600078e0036 */
[----:B------:R-:W-:Y:S01]  /*b1fb0*/  IADD3 R48, P1, PT, R48, R65, RZ ;  /* 0x0000004130307210 */ /* 0x000fe20007f3e0ff */
[----:B------:R-:W-:Y:S02]  /*b1fc0*/  IMAD.X R53, RZ, RZ, RZ, P3 ;  /* 0x000000ffff357224 */ /* 0x000fe400018e06ff */
[----:B------:R-:W-:Y:S02]  /*b1fd0*/  IMAD R49, R27, R33, RZ ;  /* 0x000000211b317224 */ /* 0x000fe400078e02ff */
[----:B------:R-:W-:Y:S01]  /*b1fe0*/  IMAD.WIDE.U32 R46, R36, R5, R56 ;  /* 0x00000005242e7225 */ /* 0x000fe200078e0038 */
[----:B------:R-:W-:Y:S02]  /*b1ff0*/  MOV R57, RZ ;  /* 0x000000ff00397202 */ /* 0x000fe40000000f00 */
[----:B------:R-:W-:Y:S01]  /*b2000*/  IADD3 R55, PT, PT, R55, R49, RZ ;  /* 0x0000003137377210 */ /* 0x000fe20007ffe0ff */
[----:B------:R-:W-:Y:S01]  /*b2010*/  IMAD.IADD R63, R9, 0x1, R51 ;  /* 0x00000001093f7824 */ /* 0x000fe200078e0233 */
[----:B------:R-:W-:Y:S01]  /*b2020*/  IADD3.X R51, PT, PT, RZ, RZ, RZ, P2, !PT ;  /* 0x000000ffff337210 */ /* 0x000fe200017fe4ff */
[----:B------:R-:W-:Y:S01]  /*b2030*/  IMAD.IADD R23, R0, 0x1, R75 ;  /* 0x0000000100177824 */ /* 0x000fe200078e024b */
[----:B------:R-:W-:Y:S01]  /*b2040*/  IADD3 R47, PT, PT, R3, R47, RZ ;  /* 0x0000002f032f7210 */ /* 0x000fe20007ffe0ff */
[----:B------:R-:W-:-:S02]  /*b2050*/  IMAD R65, R29, R31, RZ ;  /* 0x0000001f1d417224 */ /* 0x000fc400078e02ff */
[----:B------:R-:W-:Y:S01]  /*b2060*/  IMAD.MOV.U32 R56, RZ, RZ, R54 ;  /* 0x000000ffff387224 */ /* 0x000fe200078e0036 */
[----:B------:R-:W-:Y:S01]  /*b2070*/  IADD3 R46, P0, PT, R23, R46, RZ ;  /* 0x0000002e172e7210 */ /* 0x000fe20007f1e0ff */
[-C--:B------:R-:W-:Y:S02]  /*b2080*/  IMAD R29, R19, R35.reuse, RZ ;  /* 0x00000023131d7224 */ /* 0x080fe400078e02ff */
[----:B------:R-:W-:-:S04]  /*b2090*/  IMAD.WIDE.U32 R52, R18, R35, R52 ;  /* 0x0000002312347225 */ /* 0x000fc800078e0034 */
[----:B------:R-:W-:Y:S01]  /*b20a0*/  IMAD.WIDE.U32 R56, R31, R28, R56 ;  /* 0x0000001c1f387225 */ /* 0x000fe200078e0038 */
[----:B------:R-:W-:-:S03]  /*b20b0*/  IADD3 R54, P2, PT, R55, R52, RZ ;  /* 0x0000003437367210 */ /* 0x000fc60007f5e0ff */
[----:B------:R-:W-:Y:S01]  /*b20c0*/  IMAD.IADD R53, R53, 0x1, R29 ;  /* 0x0000000135357824 */ /* 0x000fe200078e021d */
[----:B------:R-:W-:Y:S01]  /*b20d0*/  IADD3 R57, PT, PT, R57, R65, RZ ;  /* 0x0000004139397210 */ /* 0x000fe20007ffe0ff */
[-C--:B------:R-:W-:Y:S02]  /*b20e0*/  IMAD R23, R15, R37.reuse, RZ ;  /* 0x000000250f177224 */ /* 0x080fe400078e02ff */
[----:B------:R-:W-:-:S04]  /*b20f0*/  IMAD.WIDE.U32 R28, R14, R37, R50 ;  /* 0x000000250e1c7225 */ /* 0x000fc800078e0032 */
[----:B------:R-:W-:Y:S01]  /*b2100*/  IMAD.X R49, RZ, RZ, RZ, P1 ;  /* 0x000000ffff317224 */ /* 0x000fe200008e06ff */
[----:B------:R-:W-:Y:S01]  /*b2110*/  IADD3 R51, PT, PT, R29, R23, RZ ;  /* 0x000000171d337210 */ /* 0x000fe20007ffe0ff */
        /* <DEDUP_REMOVED lines=8> */
[-C--:B------:R-:W-:Y:S01]  /*b21a0*/  IMAD R29, R25, R33.reuse, RZ ;  /* 0x00000021191d7224 */ /* 0x080fe200078e02ff */
[----:B------:R-:W-:Y:S01]  /*b21b0*/  IADD3 R58, P4, PT, R61, R58, RZ ;  /* 0x0000003a3d3a7210 */ /* 0x000fe20007f9e0ff */
[----:B------:R-:W-:Y:S01]  /*b21c0*/  IMAD.WIDE.U32 R54, R24, R33, R54 ;  /* 0x0000002118367225 */ /* 0x000fe200078e0036 */
[----:B------:R-:W-:Y:S02]  /*b21d0*/  IADD3 R42, PT, PT, R8, R59, RZ ;  /* 0x0000003b082a7210 */ /* 0x000fe40007ffe0ff */
[----:B------:R-:W-:Y:S01]  /*b21e0*/  IADD3.X R59, PT, PT, RZ, RZ, RZ, P4, !PT ;  /* 0x000000ffff3b7210 */ /* 0x000fe200027fe4ff */
[----:B------:R-:W-:Y:S01]  /*b21f0*/  IMAD R23, R11, R39, RZ ;  /* 0x000000270b177224 */ /* 0x000fe200078e02ff */
[----:B------:R-:W-:Y:S01]  /*b2200*/  IADD3 R56, P5, PT, R57, R54, RZ ;  /* 0x0000003639387210 */ /* 0x000fe20007fbe0ff */
[----:B------:R-:W-:Y:S02]  /*b2210*/  IMAD.IADD R55, R55, 0x1, R29 ;  /* 0x0000000137377824 */ /* 0x000fe400078e021d */
[----:B------:R-:W-:Y:S01]  /*b2220*/  IMAD.X R51, RZ, RZ, RZ, P2 ;  /* 0x000000ffff337224 */ /* 0x000fe200010e06ff */
[----:B------:R-:W-:Y:S01]  /*b2230*/  IADD3.X R57, PT, PT, RZ, RZ, RZ, P5, !PT ;  /* 0x000000ffff397210 */ /* 0x000fe20002ffe4ff */
[----:B------:R-:W-:-:S04]  /*b2240*/  IMAD.WIDE.U32 R52, R16, R35, R52 ;  /* 0x0000002310347225 */ /* 0x000fc800078e0034 */
[----:B------:R-:W-:Y:S01]  /*b2250*/  IMAD R29, R17, R35, RZ ;  /* 0x00000023111d7224 */ /* 0x000fe200078e02ff */
[----:B------:R-:W-:Y:S01]  /*b2260*/  IADD3 R54, P4, PT, R55, R52, RZ ;  /* 0x0000003437367210 */ /* 0x000fe20007f9e0ff */
[----:B------:R-:W-:Y:S02]  /*b2270*/  IMAD.IADD R40, R49, 0x1, R23 ;  /* 0x0000000131287824 */ /* 0x000fe400078e0217 */
[-C--:B------:R-:W-:Y:S01]  /*b2280*/  IMAD R23, R13, R37.reuse, RZ ;  /* 0x000000250d177224 */ /* 0x080fe200078e02ff */
[----:B------:R-:W-:Y:S01]  /*b2290*/  IADD3.X R55, PT, PT, RZ, RZ, RZ, P4, !PT ;  /* 0x000000ffff377210 */ /* 0x000fe200027fe4ff */
[----:B------:R-:W-:-:S04]  /*b22a0*/  IMAD.WIDE.U32 R50, R12, R37, R50 ;  /* 0x000000250c327225 */ /* 0x000fc800078e0032 */
[----:B------:R-:W-:Y:S02]  /*b22b0*/  IMAD.IADD R53, R53, 0x1, R29 ;  /* 0x0000000135357824 */ /* 0x000fe400078e021d */
[----:B------:R-:W-:-:S03]  /*b22c0*/  IMAD.WIDE.U32 R48, R34, R20, R58 ;  /* 0x0000001422307225 */ /* 0x000fc600078e003a */
[----:B------:R-:W-:Y:S01]  /*b22d0*/  IADD3 R52, P3, PT, R53, R50, RZ ;  /* 0x0000003235347210 */ /* 0x000fe20007f7e0ff */
[----:B------:R-:W-:Y:S01]  /*b22e0*/  IMAD.IADD R51, R51, 0x1, R23 ;  /* 0x0000000133337824 */ /* 0x000fe200078e0217 */
[----:B------:R-:W-:Y:S01]  /*b22f0*/  IADD3 R48, P2, PT, R47, R48, RZ ;  /* 0x000000302f307210 */ /* 0x000fe20007f5e0ff */
[----:B------:R-:W-:Y:S01]  /*b2300*/  IMAD R23, R27, R31, RZ ;  /* 0x0000001f1b177224 */ /* 0x000fe200078e02ff */
[----:B------:R-:W-:Y:S01]  /*b2310*/  IADD3.X R53, PT, PT, RZ, RZ, RZ, P3, !PT ;  /* 0x000000ffff357210 */ /* 0x000fe20001ffe4ff */
[----:B------:R-:W-:-:S04]  /*b2320*/  IMAD.WIDE.U32 R26, R31, R26, R56 ;  /* 0x0000001a1f1a7225 */ /* 0x000fc800078e0038 */
[----:B------:R-:W-:Y:S01]  /*b2330*/  HFMA2 R57, -RZ, RZ, 0, 0 ;  /* 0x00000000ff397431 */ /* 0x000fe200000001ff */
[----:B------:R-:W-:Y:S01]  /*b2340*/  IADD3 R44, PT, PT, R6, R49, RZ ;  /* 0x00000031062c7210 */ /* 0x000fe20007ffe0ff */
[----:B------:R-:W-:Y:S01]  /*b2350*/  IMAD.X R47, RZ, RZ, RZ, P0 ;  /* 0x000000ffff2f7224 */ /* 0x000fe200000e06ff */
[----:B------:R-:W-:Y:S01]  /*b2360*/  IADD3 R50, P0, PT, R51, R40, RZ ;  /* 0x0000002833327210 */ /* 0x000fe20007f1e0ff */
[----:B------:R-:W-:Y:S01]  /*b2370*/  IMAD.WIDE.U32 R54, R18, R33, R54 ;  /* 0x0000002112367225 */ /* 0x000fe200078e0036 */
[----:B------:R-:W-:Y:S02]  /*b2380*/  IADD3 R23, PT, PT, R27, R23, RZ ;  /* 0x000000171b177210 */ /* 0x000fe40007ffe0ff */
[----:B------:R-:W-:Y:S01]  /*b2390*/  IADD3.X R51, PT, PT, RZ, RZ, RZ, P0, !PT ;  /* 0x000000ffff337210 */ /* 0x000fe200007fe4ff */
[----:B------:R-:W-:Y:S01]  /*b23a0*/  IMAD R29, R19, R33, RZ ;  /* 0x00000021131d7224 */ /* 0x000fe200078e02ff */
[----:B------:R-:W-:Y:S01]  /*b23b0*/  IADD3 R54, P4, PT, R23, R54, RZ ;  /* 0x0000003617367210 */ /* 0x000fe20007f9e0ff */
[----:B------:R-:W-:-:S04]  /*b23c0*/  IMAD.WIDE.U32 R46, R38, UR13, R46 ;  /* 0x0000000d262e7c25 */ /* 0x000fc8000f8e002e */
[-C--:B------:R-:W-:Y:S02]  /*b23d0*/  IMAD R23, R15, R35.reuse, RZ ;  /* 0x000000230f177224 */ /* 0x080fe400078e02ff */
[----:B------:R-:W-:-:S04]  /*b23e0*/  IMAD.WIDE.U32 R52, R14, R35, R52 ;  /* 0x000000230e347225 */ /* 0x000fc800078e0034 */
[----:B------:R-:W-:Y:S01]  /*b23f0*/  IMAD.IADD R29, R55, 0x1, R29 ;  /* 0x00000001371d7824 */ /* 0x000fe200078e021d */
[----:B------:R-:W-:Y:S01]  /*b2400*/  IADD3.X R55, PT, PT, RZ, RZ, RZ, P4, !PT ;  /* 0x000000ffff377210 */ /* 0x000fe200027fe4ff */
[----:B------:R-:W-:Y:S02]  /*b2410*/  IMAD.IADD R27, R2, 0x1, R47 ;  /* 0x00000001021b7824 */ /* 0x000fe400078e022f */
[----:B------:R-:W-:Y:S02]  /*b2420*/  IMAD R40, R46, UR11, RZ ;  /* 0x0000000b2e287c24 */ /* 0x000fe4000f8e02ff */
[----:B------:R-:W-:Y:S02]  /*b2430*/  IMAD.MOV.U32 R56, RZ, RZ, R46 ;  /* 0x000000ffff387224 */ /* 0x000fe400078e002e */
[----:B------:R-:W-:Y:S01]  /*b2440*/  IMAD.WIDE.U32 R46, R10, R37, R50 ;  /* 0x000000250a2e7225 */ /* 0x000fe200078e0032 */
[----:B------:R-:W-:-:S03]  /*b2450*/  IADD3 R50, P3, PT, R29, R52, RZ ;  /* 0x000000341d327210 */ /* 0x000fc60007f7e0ff */
[----:B------:R-:W-:Y:S02]  /*b2460*/  IMAD.IADD R23, R53, 0x1, R23 ;  /* 0x0000000135177824 */ /* 0x000fe400078e0217 */
[----:B------:R-:W-:Y:S02]  /*b2470*/  IMAD R49, R11, R37, RZ ;  /* 0x000000250b317224 */ /* 0x000fe400078e02ff */
[----:B------:R-:W-:Y:S01]  /*b2480*/  IMAD.X R51, RZ, RZ, RZ, P3 ;  /* 0x000000ffff337224 */ /* 0x000fe200018e06ff */
[----:B------:R-:W-:Y:S01]  /*b2490*/  IADD3 R46, P0, PT, R23, R46, RZ ;  /* 0x0000002e172e7210 */ /* 0x000fe20007f1e0ff */
[----:B------:R-:W-:Y:S02]  /*b24a0*/  IMAD R23, R25, R31, RZ ;  /* 0x0000001f19177224 */ /* 0x000fe400078e02ff */
[----:B------:R-:W-:-:S04]  /*b24b0*/  IMAD.WIDE.U32 R24, R31, R24, R54 ;  /* 0x000000181f187225 */ /* 0x000fc800078e0036 */
[----:B------:R-:W-:-:S04]  /*b24c0*/  IMAD.HI.U32 R57, R40, UR12, R56 ;  /* 0x0000000c28397c27 */ /* 0x000fc8000f8e0038 */
[----:B------:R-:W-:Y:S01]  /*b24d0*/  IMAD.IADD R56, R47, 0x1, R49 ;  /* 0x000000012f387824 */ /* 0x000fe200078e0231 */
[----:B------:R-:W-:Y:S01]  /*b24e0*/  IADD3.X R49, PT, PT, RZ, RZ, RZ, P2, !PT ;  /* 0x000000ffff317210 */ /* 0x000fe200017fe4ff */
[-C--:B------:R-:W-:Y:S01]  /*b24f0*/  IMAD R55, R17, R33.reuse, RZ ;  /* 0x0000002111377224 */ /* 0x080fe200078e02ff */
[----:B------:R-:W-:Y:S01]  /*b2500*/  IADD3.X R47, PT, PT, RZ, RZ, RZ, P0, !PT ;  /* 0x000000ffff2f7210 */ /* 0x000fe200007fe4ff */
[----:B------:R-:W-:-:S04]  /*b2510*/  IMAD.WIDE.U32 R50, R16, R33, R50 ;  /* 0x0000002110327225 */ /* 0x000fc800078e0032 */
[----:B------:R-:W-:Y:S02]  /*b2520*/  IMAD.IADD R23, R25, 0x1, R23 ;  /* 0x0000000119177824 */ /* 0x000fe400078e0217 */
[----:B------:R-:W-:-:S03]  /*b2530*/  IMAD.WIDE.U32 R46, R12, R35, R46 ;  /* 0x000000230c2e7225 */ /* 0x000fc600078e002e */
[----:B------:R-:W-:Y:S01]  /*b2540*/  IADD3 R50, P2, PT, R23, R50, RZ ;  /* 0x0000003217327210 */ /* 0x000fe20007f5e0ff */
[----:B------:R-:W-:Y:S01]  /*b2550*/  IMAD.WIDE.U32 R52, R36, R7, R48 ;  /* 0x0000000724347225 */ /* 0x000fe200078e0030 */
[----:B------:R-:W-:Y:S01]  /*b2560*/  IADD3 R49, PT, PT, R51, R55, RZ ;  /* 0x0000003733317210 */ /* 0x000fe20007ffe0ff */
[----:B------:R-:W0:Y:S01]  /*b2570*/  LDC R23, c[0x3][0x1c] ;  /* 0x00c00700ff177b82 */ /* 0x000e220000000800 */
[----:B------:R-:W-:Y:S01]  /*b2580*/  IADD3.X R51, PT, PT, RZ, RZ, RZ, P2, !PT ;  /* 0x000000ffff337210 */ /* 0x000fe200017fe4ff */
[----:B------:R-:W-:Y:S01]  /*b2590*/  IMAD R29, R13, R35, RZ ;  /* 0x000000230d1d7224 */ /* 0x000fe200078e02ff */
[----:B------:R-:W-:Y:S01]  /*b25a0*/  IADD3 R48, P3, PT, R49, R46, RZ ;  /* 0x0000002e31307210 */ /* 0x000fe20007f7e0ff */
[-C--:B------:R-:W-:Y:S01]  /*b25b0*/  IMAD R55, R17, R31.reuse, RZ ;  /* 0x0000001f11377224 */ /* 0x080fe200078e02ff */
[----:B------:R-:W-:Y:S01]  /*b25c0*/  IADD3 R52, P0, PT, R27, R52, RZ ;  /* 0x000000341b347210 */ /* 0x000fe20007f1e0ff */
[----:B------:R-:W-:Y:S01]  /*b25d0*/  IMAD.IADD R47, R47, 0x1, R29 ;  /* 0x000000012f2f7824 */ /* 0x000fe200078e021d */
[----:B------:R-:W-:Y:S01]  /*b25e0*/  IADD3.X R49, PT, PT, RZ, RZ, RZ, P3, !PT ;  /* 0x000000ffff317210 */ /* 0x000fe20001ffe4ff */
[----:B------:R-:W-:-:S02]  /*b25f0*/  IMAD R27, R19, R31, RZ ;  /* 0x0000001f131b7224 */ /* 0x000fc400078e02ff */
[----:B------:R-:W-:Y:S01]  /*b2600*/  IMAD.WIDE.U32 R18, R31, R18, R50 ;  /* 0x000000121f127225 */ /* 0x000fe200078e0032 */
[----:B------:R-:W-:-:S03]  /*b2610*/  IADD3 R46, P2, PT, R47, R56, RZ ;  /* 0x000000382f2e7210 */ /* 0x000fc60007f5e0ff */
[----:B------:R-:W-:Y:S01]  /*b2620*/  IMAD.WIDE.U32 R48, R14, R33, R48 ;  /* 0x000000210e307225 */ /* 0x000fe200078e0030 */
[----:B------:R-:W-:-:S03]  /*b2630*/  IADD3 R19, PT, PT, R19, R27, RZ ;  /* 0x0000001b13137210 */ /* 0x000fc60007ffe0ff */
[----:B------:R-:W-:Y:S02]  /*b2640*/  IMAD R51, R15, R33, RZ ;  /* 0x000000210f337224 */ /* 0x000fe400078e02ff */
[----:B------:R-:W-:Y:S02]  /*b2650*/  IMAD.X R47, RZ, RZ, RZ, P2 ;  /* 0x000000ffff2f7224 */ /* 0x000fe400010e06ff */
[----:B------:R-:W-:Y:S01]  /*b2660*/  IMAD.X R29, RZ, RZ, RZ, P1 ;  /* 0x000000ffff1d7224 */ /* 0x000fe200008e06ff */
[----:B------:R-:W-:Y:S01]  /*b2670*/  IADD3 R48, P1, PT, R19, R48, RZ ;  /* 0x0000003013307210 */ /* 0x000fe20007f3e0ff */
[----:B------:R-:W-:Y:S01]  /*b2680*/  IMAD.WIDE.U32 R46, R10, R35, R46 ;  /* 0x000000230a2e7225 */ /* 0x000fe200078e002e */
[----:B------:R-:W-:-:S03]  /*b2690*/  IADD3 R19, PT, PT, R49, R51, RZ ;  /* 0x0000003331137210 */ /* 0x000fc60007ffe0ff */
[----:B------:R-:W-:Y:S02]  /*b26a0*/  IMAD R27, R11, R35, RZ ;  /* 0x000000230b1b7224 */ /* 0x000fe400078e02ff */
[----:B------:R-:W-:Y:S01]  /*b26b0*/  IMAD.X R49, RZ, RZ, RZ, P1 ;  /* 0x000000ffff317224 */ /* 0x000fe200008e06ff */
[----:B------:R-:W-:Y:S01]  /*b26c0*/  IADD3 R46, P1, PT, R19, R46, RZ ;  /* 0x0000002e132e7210 */ /* 0x000fe20007f3e0ff */
[----:B0-----:R-:W-:Y:S01]  /*b26d0*/  IMAD.WIDE.U32 R28, R30, R23, R28 ;  /* 0x000000171e1c7225 */ /* 0x001fe200078e001c */
[----:B------:R-:W-:Y:S02]  /*b26e0*/  IADD3 R30, PT, PT, R47, R27, RZ ;  /* 0x0000001b2f1e7210 */ /* 0x000fe40007ffe0ff */
[----:B------:R-:W-:Y:S01]  /*b26f0*/  IADD3.X R47, PT, PT, RZ, RZ, RZ, P1, !PT ;  /* 0x000000ffff2f7210 */ /* 0x000fe20000ffe4ff */
[----:B------:R-:W-:Y:S01]  /*b2700*/  IMAD.WIDE.U32 R16, R31, R16, R48 ;  /* 0x000000101f107225 */ /* 0x000fe200078e0030 */
[----:B------:R-:W-:-:S03]  /*b2710*/  IADD3 R50, P2, PT, R28, R42, RZ ;  /* 0x0000002a1c327210 */ /* 0x000fc60007f5e0ff */
[----:B------:R-:W-:Y:S01]  /*b2720*/  IMAD.IADD R25, R4, 0x1, R53 ;  /* 0x0000000104197824 */ /* 0x000fe200078e0235 */
[----:B------:R-:W-:Y:S01]  /*b2730*/  IADD3.X R51, PT, PT, RZ, RZ, RZ, P2, !PT ;  /* 0x000000ffff337210 */ /* 0x000fe200017fe4ff */
[----:B------:R-:W-:Y:S02]  /*b2740*/  IMAD.X R53, RZ, RZ, RZ, P0 ;  /* 0x000000ffff357224 */ /* 0x000fe400000e06ff */
[-C--:B------:R-:W-:Y:S02]  /*b2750*/  IMAD R27, R13, R33.reuse, RZ ;  /* 0x000000210d1b7224 */ /* 0x080fe400078e02ff */
[----:B------:R-:W-:-:S04]  /*b2760*/  IMAD.WIDE.U32 R46, R12, R33, R46 ;  /* 0x000000210c2e7225 */ /* 0x000fc800078e002e */
[----:B------:R-:W-:Y:S01]  /*b2770*/  IMAD.IADD R17, R17, 0x1, R55 ;  /* 0x0000000111117824 */ /* 0x000fe200078e0237 */
[----:B------:R-:W-:Y:S01]  /*b2780*/  IADD3 R27, PT, PT, R47, R27, RZ ;  /* 0x0000001b2f1b7210 */ /* 0x000fe20007ffe0ff */
[----:B------:R-:W-:Y:S02]  /*b2790*/  IMAD.IADD R19, R0, 0x1, R57 ;  /* 0x0000000100137824 */ /* 0x000fe400078e0239 */
[----:B------:R-:W-:Y:S01]  /*b27a0*/  IMAD.WIDE.U32 R48, R38, R5, R52 ;  /* 0x0000000526307225 */ /* 0x000fe200078e0034 */
[----:B------:R-:W-:-:S03]  /*b27b0*/  IADD3 R46, P0, PT, R17, R46, RZ ;  /* 0x0000002e112e7210 */ /* 0x000fc60007f1e0ff */
[----:B------:R-:W-:Y:S01]  /*b27c0*/  IMAD.WIDE.U32 R50, R32, R22, R50 ;  /* 0x0000001620327225 */ /* 0x000fe200078e0032 */
[----:B------:R-:W-:Y:S02]  /*b27d0*/  IADD3 R52, P3, PT, R19, R48, RZ ;  /* 0x0000003013347210 */ /* 0x000fe40007f7e0ff */
[----:B------:R-:W-:Y:S01]  /*b27e0*/  IADD3 R48, P1, PT, R27, R30, RZ ;  /* 0x0000001e1b307210 */ /* 0x000fe20007f3e0ff */
[----:B------:R-:W-:Y:S01]  /*b27f0*/  IMAD.IADD R19, R3, 0x1, R49 ;  /* 0x0000000103137824 */ /* 0x000fe200078e0231 */
[----:B------:R-:W-:Y:S01]  /*b2800*/  IADD3.X R47, PT, PT, RZ, RZ, RZ, P0, !PT ;  /* 0x000000ffff2f7210 */ /* 0x000fe200007fe4ff */
[----:B------:R-:W-:Y:S01]  /*b2810*/  IMAD.IADD R17, R9, 0x1, R51 ;  /* 0x0000000109117824 */ /* 0x000fe200078e0233 */
[----:B------:R-:W-:Y:S01]  /*b2820*/  IADD3 R50, P2, PT, R44, R50, RZ ;  /* 0x000000322c327210 */ /* 0x000fe20007f5e0ff */
[----:B------:R-:W-:Y:S01]  /*b2830*/  IMAD.X R53, RZ, RZ, RZ, P3 ;  /* 0x000000ffff357224 */ /* 0x000fe200018e06ff */
[----:B------:R-:W-:Y:S01]  /*b2840*/  IADD3 R26, P0, PT, R29, R26, RZ ;  /* 0x0000001a1d1a7210 */ /* 0x000fe20007f1e0ff */
[----:B------:R-:W-:Y:S01]  /*b2850*/  IMAD R27, R15, R31, RZ ;  /* 0x0000001f0f1b7224 */ /* 0x000fe200078e02ff */
[----:B------:R-:W-:Y:S01]  /*b2860*/  IADD3.X R49, PT, PT, RZ, RZ, RZ, P1, !PT ;  /* 0x000000ffff317210 */ /* 0x000fe20000ffe4ff */
[----:B------:R-:W-:Y:S01]  /*b2870*/  IMAD.WIDE.U32 R28, R31, R14, R46 ;  /* 0x0000000e1f1c7225 */ /* 0x000fe200078e002e */
[----:B------:R-:W-:-:S02]  /*b2880*/  IADD3.X R51, PT, PT, RZ, RZ, RZ, P2, !PT ;  /* 0x000000ffff337210 */ /* 0x000fc400017fe4ff */
[----:B------:R-:W-:Y:S01]  /*b2890*/  IADD3 R46, P2, PT, R17, R26, RZ ;  /* 0x0000001a112e7210 */ /* 0x000fe20007f5e0ff */
[----:B------:R-:W-:Y:S01]  /*b28a0*/  IMAD.WIDE.U32 R14, R40, UR13, R52 ;  /* 0x0000000d280e7c25 */ /* 0x000fe2000f8e0034 */
[----:B------:R-:W-:-:S03]  /*b28b0*/  IADD3 R27, PT, PT, R29, R27, RZ ;  /* 0x0000001b1d1b7210 */ /* 0x000fc60007ffe0ff */
[----:B------:R-:W-:Y:S01]  /*b28c0*/  IMAD.WIDE.U32 R48, R10, R33, R48 ;  /* 0x000000210a307225 */ /* 0x000fe200078e0030 */
[----:B------:R-:W-:-:S03]  /*b28d0*/  MOV R52, R14 ;  /* 0x0000000e00347202 */ /* 0x000fc60000000f00 */
[----:B------:R-:W-:Y:S01]  /*b28e0*/  IMAD R26, R14, UR11, RZ ;  /* 0x0000000b0e1a7c24 */ /* 0x000fe2000f8e02ff */
        /* <DEDUP_REMOVED lines=8> */
[----:B------:R-:W-:Y:S02]  /*b2970*/  IMAD R25, R11, R33, RZ ;  /* 0x000000210b197224 */ /* 0x000fe400078e02ff */
[----:B------:R-:W-:Y:S01]  /*b2980*/  IMAD R27, R13, R31, RZ ;  /* 0x0000001f0d1b7224 */ /* 0x000fe200078e02ff */
[----:B------:R-:W-:Y:S01]  /*b2990*/  IADD3 R48, P1, PT, R46, R51, RZ ;  /* 0x000000332e307210 */ /* 0x000fe20007f3e0ff */
[----:B------:R-:W-:Y:S01]  /*b29a0*/  IMAD.WIDE.U32 R14, R31, R12, R14 ;  /* 0x0000000c1f0e7225 */ /* 0x000fe200078e000e */
[----:B------:R-:W-:Y:S02]  /*b29b0*/  IADD3.X R51, PT, PT, RZ, RZ, RZ, P2, !PT ;  /* 0x000000ffff337210 */ /* 0x000fe400017fe4ff */
[----:B------:R-:W-:Y:S01]  /*b29c0*/  IADD3.X R13, PT, PT, RZ, RZ, RZ, P0, !PT ;  /* 0x000000ffff0d7210 */ /* 0x000fe200007fe4ff */
[----:B------:R-:W-:Y:S01]  /*b29d0*/  IMAD.IADD R25, R49, 0x1, R25 ;  /* 0x0000000131197824 */ /* 0x000fe200078e0219 */
[----:B------:R-:W-:Y:S01]  /*b29e0*/  IADD3.X R49, PT, PT, RZ, RZ, RZ, P1, !PT ;  /* 0x000000ffff317210 */ /* 0x000fe20000ffe4ff */
[----:B------:R-:W-:Y:S01]  /*b29f0*/  IMAD.IADD R12, R15, 0x1, R27 ;  /* 0x000000010f0c7824 */ /* 0x000fe200078e021b */
[----:B------:R-:W-:Y:S01]  /*b2a00*/  IADD3 R15, P1, PT, R13, R24, RZ ;  /* 0x000000180d0f7210 */ /* 0x000fe20007f3e0ff */
[----:B------:R-:W-:-:S03]  /*b2a10*/  IMAD.WIDE.U32 R50, R36, R20, R50 ;  /* 0x0000001424327225 */ /* 0x000fc600078e0032 */
[----:B------:R-:W-:Y:S01]  /*b2a20*/  IADD3 R12, P0, PT, R12, R25, RZ ;  /* 0x000000190c0c7210 */ /* 0x000fe20007f1e0ff */
[----:B------:R-:W-:Y:S01]  /*b2a30*/  IMAD.WIDE.U32 R24, R34, R22, R48 ;  /* 0x0000001622187225 */ /* 0x000fe200078e0030 */
[----:B------:R-:W-:Y:S02]  /*b2a40*/  IADD3 R46, P4, PT, R19, R50, RZ ;  /* 0x00000032132e7210 */ /* 0x000fe40007f9e0ff */
[----:B------:R-:W-:Y:S01]  /*b2a50*/  IADD3 R30, P2, PT, R47, R15, RZ ;  /* 0x0000000f2f1e7210 */ /* 0x000fe20007f5e0ff */
[----:B------:R-:W-:Y:S01]  /*b2a60*/  IMAD.IADD R13, R6, 0x1, R51 ;  /* 0x00000001060d7824 */ /* 0x000fe200078e0233 */
[----:B------:R-:W-:Y:S01]  /*b2a70*/  IADD3.X R15, PT, PT, RZ, RZ, RZ, P1, !PT ;  /* 0x000000ffff0f7210 */ /* 0x000fe20000ffe4ff */
[----:B------:R-:W-:Y:S01]  /*b2a80*/  IMAD.IADD R19, R9, 0x1, R25 ;  /* 0x0000000109137824 */ /* 0x000fe200078e0219 */
[----:B------:R-:W-:Y:S01]  /*b2a90*/  IADD3.X R47, PT, PT, RZ, RZ, RZ, P4, !PT ;  /* 0x000000ffff2f7210 */ /* 0x000fe200027fe4ff */
[----:B------:R-:W-:Y:S01]  /*b2aa0*/  IMAD.MOV.U32 R53, RZ, RZ, RZ ;  /* 0x000000ffff357224 */ /* 0x000fe200078e00ff */
[----:B------:R-:W-:-:S02]  /*b2ab0*/  IADD3 R24, P3, PT, R13, R24, RZ ;  /* 0x000000180d187210 */ /* 0x000fc40007f7e0ff */
[----:B------:R-:W-:Y:S01]  /*b2ac0*/  IADD3 R32, P1, PT, R15, R18, RZ ;  /* 0x000000120f207210 */ /* 0x000fe20007f3e0ff */
[----:B------:R-:W-:Y:S01]  /*b2ad0*/  IMAD.WIDE.U32 R46, R38, R7, R46 ;  /* 0x00000007262e7225 */ /* 0x000fe200078e002e */
[----:B------:R-:W-:Y:S02]  /*b2ae0*/  IADD3.X R25, PT, PT, RZ, RZ, RZ, P3, !PT ;  /* 0x000000ffff197210 */ /* 0x000fe40001ffe4ff */
[----:B------:R-:W-:Y:S01]  /*b2af0*/  IADD3 R18, P3, PT, R19, R30, RZ ;  /* 0x0000001e13127210 */ /* 0x000fe20007f7e0ff */
        /* <DEDUP_REMOVED lines=11> */
[----:B------:R-:W-:Y:S01]  /*b2bb0*/  IMAD.HI.U32 R53, R26, UR12, R52 ;  /* 0x0000000c1a357c27 */ /* 0x000fe2000f8e0034 */
[----:B------:R-:W-:-:S02]  /*b2bc0*/  IADD3.X R47, PT, PT, RZ, RZ, RZ, P3, !PT ;  /* 0x000000ffff2f7210 */ /* 0x000fc40001ffe4ff */
[----:B------:R-:W-:Y:S01]  /*b2bd0*/  IADD3 R16, P3, PT, R18, R17, RZ ;  /* 0x0000001112107210 */ /* 0x000fe20007f7e0ff */
[----:B------:R-:W-:Y:S01]  /*b2be0*/  IMAD.X R25, RZ, RZ, RZ, P4 ;  /* 0x000000ffff197224 */ /* 0x000fe200020e06ff */
[----:B------:R-:W-:Y:S01]  /*b2bf0*/  IADD3 R49, PT, PT, R0, R53, RZ ;  /* 0x0000003500317210 */ /* 0x000fe20007ffe0ff */
[----:B------:R-:W-:Y:S01]  /*b2c00*/  IMAD.X R30, RZ, RZ, RZ, P2 ;  /* 0x000000ffff1e7224 */ /* 0x000fe200010e06ff */
[----:B------:R-:W-:Y:S01]  /*b2c10*/  IADD3 R15, P2, PT, R19, R15, RZ ;  /* 0x0000000f130f7210 */ /* 0x000fe20007f5e0ff */
[----:B------:R-:W-:-:S03]  /*b2c20*/  IMAD.WIDE.U32 R46, R40, R5, R46 ;  /* 0x00000005282e7225 */ /* 0x000fc600078e002e */
[----:B------:R-:W-:Y:S01]  /*b2c30*/  IADD3 R30, P5, PT, R30, R13, RZ ;  /* 0x0000000d1e1e7210 */ /* 0x000fe20007fbe0ff */
[----:B------:R-:W-:Y:S01]  /*b2c40*/  IMAD.X R17, RZ, RZ, RZ, P3 ;  /* 0x000000ffff117224 */ /* 0x000fe200018e06ff */
[----:B------:R-:W-:Y:S01]  /*b2c50*/  IADD3 R48, P6, PT, R49, R46, RZ ;  /* 0x0000002e31307210 */ /* 0x000fe20007fde0ff */
[----:B------:R-:W-:Y:S01]  /*b2c60*/  IMAD.WIDE.U32 R18, R38, R20, R24 ;  /* 0x0000001426127225 */ /* 0x000fe200078e0018 */
[----:B------:R-:W-:Y:S02]  /*b2c70*/  IADD3 R47, PT, PT, R3, R47, RZ ;  /* 0x0000002f032f7210 */ /* 0x000fe40007ffe0ff */
[----:B------:R-:W-:Y:S01]  /*b2c80*/  IADD3.X R49, PT, PT, RZ, RZ, RZ, P6, !PT ;  /* 0x000000ffff317210 */ /* 0x000fe200037fe4ff */
[----:B------:R-:W-:Y:S01]  /*b2c90*/  IMAD.WIDE.U32 R16, R36, R22, R16 ;  /* 0x0000001624107225 */ /* 0x000fe200078e0010 */
[----:B------:R-:W-:-:S03]  /*b2ca0*/  IADD3 R25, PT, PT, R6, R19, RZ ;  /* 0x0000001306197210 */ /* 0x000fc60007ffe0ff */
[----:B------:R-:W-:Y:S01]  /*b2cb0*/  IMAD.X R13, RZ, RZ, RZ, P2 ;  /* 0x000000ffff0d7224 */ /* 0x000fe200010e06ff */
[----:B------:R-:W-:Y:S01]  /*b2cc0*/  IADD3 R24, P2, PT, R25, R16, RZ ;  /* 0x0000001019187210 */ /* 0x000fe20007f5e0ff */
[----:B------:R-:W-:Y:S01]  /*b2cd0*/  IMAD.X R19, RZ, RZ, RZ, P1 ;  /* 0x000000ffff137224 */ /* 0x000fe200008e06ff */
[----:B------:R-:W-:Y:S01]  /*b2ce0*/  IADD3 R46, P1, PT, R47, R18, RZ ;  /* 0x000000122f2e7210 */ /* 0x000fe20007f3e0ff */
[----:B------:R-:W-:Y:S01]  /*b2cf0*/  IMAD.WIDE.U32 R48, R26, UR13, R48 ;  /* 0x0000000d1a307c25 */ /* 0x000fe2000f8e0030 */
[----:B------:R-:W-:Y:S02]  /*b2d00*/  IADD3 R13, P3, PT, R13, R30, RZ ;  /* 0x0000001e0d0d7210 */ /* 0x000fe40007f7e0ff */
[----:B------:R-:W-:Y:S01]  /*b2d10*/  IADD3 R16, PT, PT, R9, R17, RZ ;  /* 0x0000001109107210 */ /* 0x000fe20007ffe0ff */
[----:B------:R-:W-:Y:S01]  /*b2d20*/  IMAD.X R17, RZ, RZ, RZ, P5 ;  /* 0x000000ffff117224 */ /* 0x000fe200028e06ff */
[----:B------:R-:W-:Y:S01]  /*b2d30*/  IADD3 R28, P4, PT, R19, R28, RZ ;  /* 0x0000001c131c7210 */ /* 0x000fe20007f9e0ff */
[----:B------:R-:W-:Y:S01]  /*b2d40*/  IMAD.X R30, RZ, RZ, RZ, P3 ;  /* 0x000000ffff1e7224 */ /* 0x000fe200018e06ff */
[----:B------:R-:W-:Y:S01]  /*b2d50*/  IADD3.X R47, PT, PT, RZ, RZ, RZ, P1, !PT ;  /* 0x000000ffff2f7210 */ /* 0x000fe20000ffe4ff */
[----:B------:R-:W-:Y:S01]  /*b2d60*/  IMAD.X R25, RZ, RZ, RZ, P2 ;  /* 0x000000ffff197224 */ /* 0x000fe200010e06ff */
[----:B------:R-:W-:-:S02]  /*b2d70*/  IADD3 R18, P5, PT, R16, R15, RZ ;  /* 0x0000000f10127210 */ /* 0x000fc40007fbe0ff */
[----:B------:R-:W-:Y:S01]  /*b2d80*/  IADD3 R15, P3, PT, R17, R28, RZ ;  /* 0x0000001c110f7210 */ /* 0x000fe20007f7e0ff */
[----:B------:R-:W-:Y:S01]  /*b2d90*/  IMAD.WIDE.U32 R16, R40, R7, R46 ;  /* 0x0000000728107225 */ /* 0x000fe200078e002e */
[----:B------:R-:W-:Y:S02]  /*b2da0*/  IADD3 R47, PT, PT, R2, R49, RZ ;  /* 0x00000031022f7210 */ /* 0x000fe40007ffe0ff */
[----:B------:R-:W-:Y:S01]  /*b2db0*/  IADD3 R30, P1, PT, R30, R15, RZ ;  /* 0x0000000f1e1e7210 */ /* 0x000fe20007f3e0ff */
[----:B------:R-:W-:Y:S01]  /*b2dc0*/  IMAD.X R19, RZ, RZ, RZ, P5 ;  /* 0x000000ffff137224 */ /* 0x000fe200028e06ff */
[----:B------:R-:W-:Y:S01]  /*b2dd0*/  IADD3 R46, P2, PT, R47, R16, RZ ;  /* 0x000000102f2e7210 */ /* 0x000fe20007f5e0ff */
[----:B------:R-:W-:Y:S01]  /*b2de0*/  IMAD.WIDE.U32 R24, R38, R21, R24 ;  /* 0x0000001526187225 */ /* 0x000fe200078e0018 */
[----:B------:R-:W-:Y:S02]  /*b2df0*/  IADD3 R17, PT, PT, R4, R17, RZ ;  /* 0x0000001104117210 */ /* 0x000fe40007ffe0ff */
[----:B------:R-:W-:Y:S01]  /*b2e00*/  IADD3.X R47, PT, PT, RZ, RZ, RZ, P2, !PT ;  /* 0x000000ffff2f7210 */ /* 0x000fe200017fe4ff */
[----:B------:R-:W-:Y:S01]  /*b2e10*/  IMAD.WIDE.U32 R18, R36, R23, R18 ;  /* 0x0000001724127225 */ /* 0x000fe200078e0012 */
[----:B------:R-:W-:-:S02]  /*b2e20*/  IADD3 R28, P5, PT, R17, R24, RZ ;  /* 0x00000018111c7210 */ /* 0x000fc40007fbe0ff */
[----:B------:R-:W-:Y:S01]  /*b2e30*/  IADD3.X R32, PT, PT, RZ, RZ, RZ, P3, !PT ;  /* 0x000000ffff207210 */ /* 0x000fe20001ffe4ff */
[----:B------:R-:W-:Y:S01]  /*b2e40*/  IMAD R16, R48, UR11, RZ ;  /* 0x0000000b30107c24 */ /* 0x000fe2000f8e02ff */
[----:B------:R-:W-:Y:S01]  /*b2e50*/  IADD3.X R29, PT, PT, RZ, RZ, RZ, P5, !PT ;  /* 0x000000ffff1d7210 */ /* 0x000fe20002ffe4ff */
[----:B------:R-:W-:Y:S01]  /*b2e60*/  IMAD.IADD R25, R8, 0x1, R25 ;  /* 0x0000000108197824 */ /* 0x000fe200078e0219 */
[----:B------:R-:W-:Y:S01]  /*b2e70*/  IADD3 R19, P5, PT, R19, R13, RZ ;  /* 0x0000000d13137210 */ /* 0x000fe20007fbe0ff */
[----:B------:R-:W-:Y:S02]  /*b2e80*/  IMAD.MOV.U32 R49, RZ, RZ, RZ ;  /* 0x000000ffff317224 */ /* 0x000fe400078e00ff */
[----:B------:R-:W-:Y:S01]  /*b2e90*/  IMAD.WIDE.U32 R46, R26, R5, R46 ;  /* 0x000000051a2e7225 */ /* 0x000fe200078e002e */
[----:B------:R-:W-:Y:S02]  /*b2ea0*/  IADD3 R24, P2, PT, R18, R25, RZ ;  /* 0x0000001912187210 */ /* 0x000fe40007f5e0ff */
[----:B------:R-:W-:Y:S01]  /*b2eb0*/  IADD3.X R17, PT, PT, RZ, RZ, RZ, P5, !PT ;  /* 0x000000ffff117210 */ /* 0x000fe20002ffe4ff */
[----:B------:R-:W-:Y:S01]  /*b2ec0*/  IMAD.HI.U32 R49, R16, UR12, R48 ;  /* 0x0000000c10317c27 */ /* 0x000fe2000f8e0030 */
[----:B------:R-:W-:-:S03]  /*b2ed0*/  IADD3.X R25, PT, PT, RZ, RZ, RZ, P2, !PT ;  /* 0x000000ffff197210 */ /* 0x000fc600017fe4ff */
        /* <DEDUP_REMOVED lines=11> */
[----:B------:R-:W-:Y:S01]  /*b2f90*/  IMAD.WIDE.U32 R24, R16, UR13, R48 ;  /* 0x0000000d10187c25 */ /* 0x000fe2000f8e0030 */
[----:B------:R-:W-:Y:S02]  /*b2fa0*/  IADD3.X R47, PT, PT, RZ, RZ, RZ, P2, !PT ;  /* 0x000000ffff2f7210 */ /* 0x000fe400017fe4ff */
[----:B------:R-:W-:Y:S01]  /*b2fb0*/  IADD3 R18, P4, PT, R18, R19, RZ ;  /* 0x0000001312127210 */ /* 0x000fe20007f9e0ff */
[----:B------:R-:W-:Y:S01]  /*b2fc0*/  IMAD.X R29, RZ, RZ, RZ, P6 ;  /* 0x000000ffff1d7224 */ /* 0x000fe200030e06ff */
[----:B------:R-:W-:Y:S01]  /*b2fd0*/  IADD3 R13, P2, PT, R13, R14, RZ ;  /* 0x0000000e0d0d7210 */ /* 0x000fe20007f5e0ff */
[----:B------:R-:W-:Y:S01]  /*b2fe0*/  IMAD.WIDE.U32 R14, R26, R7, R46 ;  /* 0x000000071a0e7225 */ /* 0x000fe200078e002e */
[----:B------:R-:W-:-:S02]  /*b2ff0*/  IADD3.X R19, PT, PT, RZ, RZ, RZ, P4, !PT ;  /* 0x000000ffff137210 */ /* 0x000fc400027fe4ff */
[----:B------:R-:W-:Y:S01]  /*b3000*/  IADD3.X R27, PT, PT, RZ, RZ, RZ, P2, !PT ;  /* 0x000000ffff1b7210 */ /* 0x000fe200017fe4ff */
[----:B------:R-:W-:Y:S01]  /*b3010*/  IMAD.IADD R49, R2, 0x1, R25 ;  /* 0x0000000102317824 */ /* 0x000fe200078e0219 */
[----:B------:R-:W-:Y:S01]  /*b3020*/  IADD3 R47, PT, PT, R4, R15, RZ ;  /* 0x0000000f042f7210 */ /* 0x000fe20007ffe0ff */
[----:B------:R-:W-:-:S03]  /*b3030*/  IMAD.WIDE.U32 R28, R40, R21, R28 ;  /* 0x00000015281c7225 */ /* 0x000fc600078e001c */
[----:B------:R-:W-:Y:S01]  /*b3040*/  IADD3 R48, P4, PT, R49, R14, RZ ;  /* 0x0000000e31307210 */ /* 0x000fe20007f9e0ff */
[----:B------:R-:W-:Y:S01]  /*b3050*/  IMAD.WIDE.U32 R14, R38, R23, R18 ;  /* 0x00000017260e7225 */ /* 0x000fe200078e0012 */
[----:B------:R-:W-:-:S03]  /*b3060*/  IADD3 R46, P6, PT, R47, R28, RZ ;  /* 0x0000001c2f2e7210 */ /* 0x000fc60007fde0ff */
        /* <DEDUP_REMOVED lines=16> */
[----:B------:R-:W-:Y:S02]  /*b3170*/  IADD3 R14, PT, PT, R9, R19, RZ ;  /* 0x00000013090e7210 */ /* 0x000fe40007ffe0ff */
[----:B------:R-:W-:Y:S01]  /*b3180*/  IADD3 R18, P1, PT, R15, R18, RZ ;  /* 0x000000120f127210 */ /* 0x000fe20007f3e0ff */
[----:B------:R-:W-:Y:S01]  /*b3190*/  IMAD.X R47, RZ, RZ, RZ, P6 ;  /* 0x000000ffff2f7224 */ /* 0x000fe200030e06ff */
[----:B------:R-:W-:Y:S01]  /*b31a0*/  IADD3 R14, P6, PT, R14, R17, RZ ;  /* 0x000000110e0e7210 */ /* 0x000fe20007fde0ff */
[----:B------:R-:W-:Y:S01]  /*b31b0*/  IMAD.X R17, RZ, RZ, RZ, P5 ;  /* 0x000000ffff117224 */ /* 0x000fe200028e06ff */
[----:B------:R-:W-:Y:S01]  /*b31c0*/  IADD3.X R30, PT, PT, RZ, RZ, RZ, P3, !PT ;  /* 0x000000ffff1e7210 */ /* 0x000fe20001ffe4ff */
        /* <DEDUP_REMOVED lines=24> */
[----:B------:R-:W-:-:S03]  /*b3350*/  IMAD.X R10, RZ, RZ, RZ, P3 ;  /* 0x000000ffff0a7224 */ /* 0x000fc600018e06ff */
[----:B------:R-:W-:Y:S01]  /*b3360*/  IADD3 R18, P6, PT, R17, R18, RZ ;  /* 0x0000001211127210 */ /* 0x000fe20007fde0ff */
[----:B------:R-:W-:Y:S01]  /*b3370*/  IMAD.X R17, RZ, RZ, RZ, P1 ;  /* 0x000000ffff117224 */ /* 0x000fe200008e06ff */
[----:B------:R-:W-:Y:S02]  /*b3380*/  IADD3 R14, P3, PT, R14, R15, RZ ;  /* 0x0000000f0e0e7210 */ /* 0x000fe40007f7e0ff */
[----:B------:R-:W-:Y:S02]  /*b3390*/  IADD3.X R19, PT, PT, RZ, RZ, RZ, P6, !PT ;  /* 0x000000ffff137210 */ /* 0x000fe400037fe4ff */
[----:B------:R-:W-:Y:S02]  /*b33a0*/  IADD3.X R15, PT, PT, RZ, RZ, RZ, P3, !PT ;  /* 0x000000ffff0f7210 */ /* 0x000fe40001ffe4ff */
[----:B------:R-:W-:Y:S01]  /*b33b0*/  IADD3 R10, P1, PT, R10, R25, RZ ;  /* 0x000000190a0a7210 */ /* 0x000fe20007f3e0ff */
[----:B------:R-:W-:-:S03]  /*b33c0*/  IMAD.WIDE.U32 R50, R16, R21, R18 ;  /* 0x0000001510327225 */ /* 0x000fc600078e0012 */
[----:B------:R-:W-:Y:S01]  /*b33d0*/  IADD3 R17, P3, PT, R17, R10, RZ ;  /* 0x0000000a11117210 */ /* 0x000fe20007f7e0ff */
[----:B------:R-:W-:-:S04]  /*b33e0*/  IMAD.WIDE.U32 R26, R26, R23, R14 ;  /* 0x000000171a1a7225 */ /* 0x000fc800078e000e */
[----:B------:R-:W-:Y:S02]  /*b33f0*/  IMAD.IADD R15, R8, 0x1, R51 ;  /* 0x00000001080f7824 */ /* 0x000fe400078e0233 */
[----:B------:R-:W-:Y:S02]  /*b3400*/  IMAD R19, R11, R31, RZ ;  /* 0x0000001f0b137224 */ /* 0x000fe400078e02ff */
[----:B------:R-:W-:Y:S01]  /*b3410*/  IMAD.MOV.U32 R18, RZ, RZ, R28 ;  /* 0x000000ffff127224 */ /* 0x000fe200078e001c */
[----:B------:R-:W-:Y:S01]  /*b3420*/  IADD3 R10, P6, PT, R26, R15, RZ ;  /* 0x0000000f1a0a7210 */ /* 0x000fe20007fde0ff */
[----:B------:R-:W-:Y:S01]  /*b3430*/  IMAD.IADD R14, R13, 0x1, R19 ;  /* 0x000000010d0e7824 */ /* 0x000fe200078e0213 */
[----:B------:R-:W-:Y:S01]  /*b3440*/  IADD3 R15, P0, PT, R12, R17, RZ ;  /* 0x000000110c0f7210 */ /* 0x000fe20007f1e0ff */
[----:B------:R-:W-:Y:S01]  /*b3450*/  IMAD.X R12, RZ, RZ, RZ, P2 ;  /* 0x000000ffff0c7224 */ /* 0x000fe200010e06ff */
[----:B------:R-:W-:-:S04]  /*b3460*/  IADD3.X R11, PT, PT, RZ, RZ, RZ, P6, !PT ;  /* 0x000000ffff0b7210 */ /* 0x000fc800037fe4ff */
[----:B------:R-:W-:Y:S01]  /*b3470*/  IADD3 R13, P2, PT, R12, R15, RZ ;  /* 0x0000000f0c0d7210 */ /* 0x000fe20007f5e0ff */
[----:B------:R-:W-:Y:S01]  /*b3480*/  IMAD.WIDE.U32 R52, R16, R22, R10 ;  /* 0x0000001610347225 */ /* 0x000fe200078e000a */
[----:B------:R-:W-:Y:S02]  /*b3490*/  IADD3.X R15, PT, PT, RZ, RZ, RZ, P4, !PT ;  /* 0x000000ffff0f7210 */ /* 0x000fe400027fe4ff */
[----:B------:R-:W-:Y:S01]  /*b34a0*/  IADD3 R27, P4, PT, R27, R13, RZ ;  /* 0x0000000d1b1b7210 */ /* 0x000fe20007f9e0ff */
[----:B------:R-:W-:Y:S01]  /*b34b0*/  IMAD.X R12, RZ, RZ, RZ, P5 ;  /* 0x000000ffff0c7224 */ /* 0x000fe200028e06ff */
[----:B------:R-:W-:Y:S01]  /*b34c0*/  IADD3.X R13, PT, PT, RZ, RZ, RZ, P1, !PT ;  /* 0x000000ffff0d7210 */ /* 0x000fe20000ffe4ff */
[----:B------:R-:W-:-:S03]  /*b34d0*/  IMAD.IADD R10, R9, 0x1, R53 ;  /* 0x00000001090a7824 */ /* 0x000fc600078e0235 */
[----:B------:R-:W-:Y:S01]  /*b34e0*/  IADD3 R11, PT, PT, R12, R14, R15 ;  /* 0x0000000e0c0b7210 */ /* 0x000fe20007ffe00f */
[----:B------:R-:W-:Y:S01]  /*b34f0*/  IMAD.X R14, RZ, RZ, RZ, P0 ;  /* 0x000000ffff0e7224 */ /* 0x000fe200000e06ff */
[----:B------:R-:W-:Y:S02]  /*b3500*/  IADD3.X R12, PT, PT, RZ, RZ, RZ, P3, !PT ;  /* 0x000000ffff0c7210 */ /* 0x000fe40001ffe4ff */
[----:B------:R-:W-:Y:S02]  /*b3510*/  IADD3 R10, P1, PT, R10, R27, RZ ;  /* 0x0000001b0a0a7210 */ /* 0x000fe40007f3e0ff */
[----:B------:R-:W-:Y:S02]  /*b3520*/  IADD3 R12, PT, PT, R12, R11, R13 ;  /* 0x0000000b0c0c7210 */ /* 0x000fe40007ffe00d */
[----:B------:R-:W-:Y:S01]  /*b3530*/  IADD3.X R13, PT, PT, RZ, RZ, RZ, P2, !PT ;  /* 0x000000ffff0d7210 */ /* 0x000fe200017fe4ff */
[----:B------:R-:W-:-:S03]  /*b3540*/  IMAD.X R11, RZ, RZ, RZ, P1 ;  /* 0x000000ffff0b7224 */ /* 0x000fc600008e06ff */
[----:B------:R-:W-:Y:S01]  /*b3550*/  IADD3 R13, PT, PT, R13, R12, R14 ;  /* 0x0000000c0d0d7210 */ /* 0x000fe20007ffe00e */
[----:B------:R-:W-:Y:S01]  /*b3560*/  IMAD.WIDE.U32 R26, R16, R23, R10 ;  /* 0x00000017101a7225 */ /* 0x000fe200078e000a */
[----:B------:R-:W-:Y:S02]  /*b3570*/  IADD3.X R10, PT, PT, RZ, RZ, RZ, P4, !PT ;  /* 0x000000ffff0a7210 */ /* 0x000fe400027fe4ff */
[----:B------:R-:W-:Y:S01]  /*b3580*/  MOV R16, R46 ;  /* 0x0000002e00107202 */ /* 0x000fe20000000f00 */
[----:B------:R-:W-:Y:S01]  /*b3590*/  IMAD.MOV.U32 R14, RZ, RZ, R48 ;  /* 0x000000ffff0e7224 */ /* 0x000fe200078e0030 */
[----:B------:R-:W-:Y:S01]  /*b35a0*/  IADD3 R10, PT, PT, R27, R13, R10 ;  /* 0x0000000d1b0a7210 */ /* 0x000fe20007ffe00a */
[----:B------:R-:W-:Y:S01]  /*b35b0*/  IMAD.MOV.U32 R12, RZ, RZ, R52 ;  /* 0x000000ffff0c7224 */ /* 0x000fe200078e0034 */
[----:B------:R-:W-:Y:S02]  /*b35c0*/  MOV R13, R50 ;  /* 0x00000032000d7202 */ /* 0x000fe40000000f00 */
[----:B------:R-:W-:-:S02]  /*b35d0*/  ISETP.GT.U32.AND P0, PT, R10, R23, PT ;  /* 0x000000170a00720c */ /* 0x000fc40003f04070 */
        /* <DEDUP_REMOVED lines=27> */
.L_x_323:
        /* <DEDUP_REMOVED lines=23> */
.L_x_324:
[----:B------:R-:W-:Y:S02]  /*b3900*/  HFMA2 R47, -RZ, RZ, 0, 0 ;  /* 0x00000000ff2f7431 */ /* 0x000fe400000001ff */
[----:B------:R-:W-:Y:S01]  /*b3910*/  IMAD.WIDE.U32 R28, R45, R115, RZ ;  /* 0x000000732d1c7225 */ /* 0x000fe200078e00ff */
[----:B------:R-:W-:Y:S01]  /*b3920*/  UMOV UR4, URZ ;  /* 0x000000ff00047c82 */ /* 0x000fe20008000000 */
[----:B------:R-:W-:Y:S01]  /*b3930*/  UMOV UR5, URZ ;  /* 0x000000ff00057c82 */ /* 0x000fe20008000000 */
[----:B------:R-:W-:Y:S01]  /*b3940*/  MOV R49, RZ ;  /* 0x000000ff00317202 */ /* 0x000fe20000000f00 */
[----:B------:R-:W-:Y:S01]  /*b3950*/  VIADD R46, R29, UR4 ;  /* 0x000000041d2e7c36 */ /* 0x000fe20008000000 */
[----:B------:R-:W-:Y:S01]  /*b3960*/  UMOV UR6, URZ ;  /* 0x000000ff00067c82 */ /* 0x000fe20008000000 */
[----:B------:R-:W-:Y:S01]  /*b3970*/  IMAD R26, R28, UR11, RZ ;  /* 0x0000000b1c1a7c24 */ /* 0x000fe2000f8e02ff */
[----:B-1----:R-:W-:Y:S01]  /*b3980*/  UMOV UR7, URZ ;  /* 0x000000ff00077c82 */ /* 0x002fe20008000000 */
[----:B------:R-:W-:Y:S01]  /*b3990*/  IMAD.MOV.U32 R29, RZ, RZ, RZ ;  /* 0x000000ffff1d7224 */ /* 0x000fe200078e00ff */
[----:B------:R-:W-:Y:S01]  /*b39a0*/  UMOV UR8, URZ ;  /* 0x000000ff00087c82 */ /* 0x000fe20008000000 */
[----:B------:R-:W-:Y:S01]  /*b39b0*/  IMAD.WIDE.U32 R46, R115, R43, R46 ;  /* 0x0000002b732e7225 */ /* 0x000fe200078e002e */
[----:B------:R-:W-:Y:S01]  /*b39c0*/  UMOV UR9, URZ ;  /* 0x000000ff00097c82 */ /* 0x000fe20008000000 */
[----:B------:R-:W-:-:S02]  /*b39d0*/  UMOV UR10, URZ ;  /* 0x000000ff000a7c82 */ /* 0x000fc40008000000 */
[----:B------:R-:W-:Y:S02]  /*b39e0*/  VIADD R48, R47, UR5 ;  /* 0x000000052f307c36 */ /* 0x000fe40008000000 */
[----:B------:R-:W-:Y:S02]  /*b39f0*/  HFMA2 R47, -RZ, RZ, 0, 0 ;  /* 0x00000000ff2f7431 */ /* 0x000fe400000001ff */
[----:B------:R-:W-:-:S04]  /*b3a00*/  IMAD.HI.U32 R53, R26, UR12, R28 ;  /* 0x0000000c1a357c27 */ /* 0x000fc8000f8e001c */
[----:B------:R-:W-:Y:S01]  /*b3a10*/  IMAD.WIDE.U32 R28, R115, R41, R48 ;  /* 0x00000029731c7225 */ /* 0x000fe200078e0030 */
[----:B------:R-:W-:-:S03]  /*b3a20*/  IADD3 R53, PT, PT, R0, R53, RZ ;  /* 0x0000003500357210 */ /* 0x000fc60007ffe0ff */
[----:B------:R-:W-:Y:S02]  /*b3a30*/  IMAD.MOV.U32 R55, RZ, RZ, RZ ;  /* 0x000000ffff377224 */ /* 0x000fe400078e00ff */
[----:B------:R-:W-:-:S04]  /*b3a40*/  IMAD.WIDE.U32 R46, R113, R45, R46 ;  /* 0x0000002d712e7225 */ /* 0x000fc800078e002e */
[----:B------:R-:W-:Y:S01]  /*b3a50*/  VIADD R49, R47, UR4 ;  /* 0x000000042f317c36 */ /* 0x000fe20008000000 */
[----:B------:R-:W-:Y:S01]  /*b3a60*/  IADD3 R52, P1, PT, R53, R46, RZ ;  /* 0x0000002e35347210 */ /* 0x000fe20007f3e0ff */
[----:B------:R-:W-:-:S03]  /*b3a70*/  IMAD.MOV.U32 R47, RZ, RZ, RZ ;  /* 0x000000ffff2f7224 */ /* 0x000fc600078e00ff */
[----:B------:R-:W-:Y:S01]  /*b3a80*/  IADD3 R48, P0, PT, R49, R28, RZ ;  /* 0x0000001c31307210 */ /* 0x000fe20007f1e0ff */
[----:B------:R-:W-:Y:S01]  /*b3a90*/  IMAD.X R53, RZ, RZ, RZ, P1 ;  /* 0x000000ffff357224 */ /* 0x000fe200008e06ff */
[----:B------:R-:W-:Y:S01]  /*b3aa0*/  IADD3 R28, PT, PT, R29, UR6, RZ ;  /* 0x000000061d1c7c10 */ /* 0x000fe2000fffe0ff */
[----:B------:R-:W-:Y:S02]  /*b3ab0*/  HFMA2 R29, -RZ, RZ, 0, 0 ;  /* 0x00000000ff1d7431 */ /* 0x000fe400000001ff */
[----:B------:R-:W-:Y:S02]  /*b3ac0*/  IMAD.X R49, RZ, RZ, RZ, P0 ;  /* 0x000000ffff317224 */ /* 0x000fe400000e06ff */
[----:B------:R-:W-:-:S04]  /*b3ad0*/  IMAD.WIDE.U32 R52, R26, UR13, R52 ;  /* 0x0000000d1a347c25 */ /* 0x000fc8000f8e0034 */
[----:B------:R-:W-:Y:S01]  /*b3ae0*/  IMAD.WIDE.U32 R48, R113, R43, R48 ;  /* 0x0000002b71307225 */ /* 0x000fe200078e0030 */
[----:B------:R-:W-:-:S03]  /*b3af0*/  MOV R54, R52 ;  /* 0x0000003400367202 */ /* 0x000fc60000000f00 */
[----:B------:R-:W-:-:S04]  /*b3b00*/  IMAD.WIDE.U32 R28, R115, R39, R28 ;  /* 0x00000027731c7225 */ /* 0x000fc800078e001c */
[----:B------:R-:W-:Y:S01]  /*b3b10*/  VIADD R51, R49, UR5 ;  /* 0x0000000531337c36 */ /* 0x000fe20008000000 */
[----:B------:R-:W-:Y:S01]  /*b3b20*/  IADD3 R46, PT, PT, R29, UR7, RZ ;  /* 0x000000071d2e7c10 */ /* 0x000fe2000fffe0ff */
[----:B------:R-:W-:Y:S02]  /*b3b30*/  IMAD.IADD R57, R2, 0x1, R53 ;  /* 0x0000000102397824 */ /* 0x000fe400078e0235 */
[----:B------:R-:W-:Y:S01]  /*b3b40*/  IMAD.MOV.U32 R53, RZ, RZ, RZ ;  /* 0x000000ffff357224 */ /* 0x000fe200078e00ff */
[----:B------:R-:W-:Y:S01]  /*b3b50*/  IADD3 R50, P0, PT, R51, R28, RZ ;  /* 0x0000001c33327210 */ /* 0x000fe20007f1e0ff */
[----:B------:R-:W-:Y:S01]  /*b3b60*/  IMAD R28, R52, UR11, RZ ;  /* 0x0000000b341c7c24 */ /* 0x000fe2000f8e02ff */
[----:B------:R-:W-:Y:S01]  /*b3b70*/  MOV R52, R48 ;  /* 0x0000003000347202 */ /* 0x000fe20000000f00 */
[----:B------:R-:W-:Y:S01]  /*b3b80*/  IMAD.WIDE.U32 R46, R115, R37, R46 ;  /* 0x00000025732e7225 */ /* 0x000fe200078e002e */
[----:B------:R-:W-:-:S03]  /*b3b90*/  IADD3.X R51, PT, PT, RZ, RZ, RZ, P0, !PT ;  /* 0x000000ffff337210 */ /* 0x000fc600007fe4ff */
[----:B------:R-:W-:Y:S01]  /*b3ba0*/  IMAD.WIDE.U32 R52, R109, R45, R52 ;  /* 0x0000002d6d347225 */ /* 0x000fe200078e0034 */
[----:B------:R-:W-:-:S03]  /*b3bb0*/  IADD3 R48, PT, PT, R47, UR8, RZ ;  /* 0x000000082f307c10 */ /* 0x000fc6000fffe0ff */
[----:B------:R-:W-:Y:S01]  /*b3bc0*/  IMAD.WIDE.U32 R50, R113, R41, R50 ;  /* 0x0000002971327225 */ /* 0x000fe200078e0032 */
[----:B------:R-:W-:-:S03]  /*b3bd0*/  IADD3 R56, P2, PT, R57, R52, RZ ;  /* 0x0000003439387210 */ /* 0x000fc60007f5e0ff */
[----:B------:R-:W-:Y:S01]  /*b3be0*/  VIADD R53, R53, UR4 ;  /* 0x0000000435357c36 */ /* 0x000fe20008000000 */
[----:B------:R-:W-:Y:S01]  /*b3bf0*/  IADD3 R15, PT, PT, R51, UR6, RZ ;  /* 0x00000006330f7c10 */ /* 0x000fe2000fffe0ff */
[----:B------:R-:W-:Y:S01]  /*b3c00*/  IMAD.HI.U32 R55, R28, UR12, R54 ;  /* 0x0000000c1c377c27 */ /* 0x000fe2000f8e0036 */
[----:B------:R-:W-:-:S03]  /*b3c10*/  IADD3.X R57, PT, PT, RZ, RZ, RZ, P2, !PT ;  /* 0x000000ffff397210 */ /* 0x000fc600017fe4ff */
[----:B------:R-:W-:Y:S01]  /*b3c20*/  HFMA2 R51, -RZ, RZ, 0, 0 ;  /* 0x00000000ff337431 */ /* 0x000fe200000001ff */
[----:B------:R-:W-:Y:S01]  /*b3c30*/  IADD3 R54, P1, PT, R53, R50, RZ ;  /* 0x0000003235367210 */ /* 0x000fe20007f3e0ff */
[----:B------:R-:W-:Y:S01]  /*b3c40*/  IMAD.MOV.U32 R49, RZ, RZ, RZ ;  /* 0x000000ffff317224 */ /* 0x000fe200078e00ff */
        /* <DEDUP_REMOVED lines=8> */
[----:B------:R-:W-:-:S04]  /*b3cd0*/  IMAD.WIDE.U32 R52, R113, R39, R52 ;  /* 0x0000002771347225 */ /* 0x000fc800078e0034 */
[----:B------:R-:W-:Y:S02]  /*b3ce0*/  VIADD R15, R55, UR5 ;  /* 0x00000005370f7c36 */ /* 0x000fe40008000000 */
[----:B------:R-:W-:-:S03]  /*b3cf0*/  IMAD.WIDE.U32 R48, R115, R35, R48 ;  /* 0x0000002373307225 */ /* 0x000fc600078e0030 */
[----:B------:R-:W-:Y:S01]  /*b3d00*/  IADD3 R52, P0, PT, R15, R52, RZ ;  /* 0x000000340f347210 */ /* 0x000fe20007f1e0ff */
[----:B------:R-:W-:Y:S02]  /*b3d10*/  IMAD.MOV.U32 R55, RZ, RZ, RZ ;  /* 0x000000ffff377224 */ /* 0x000fe400078e00ff */
[----:B------:R-:W-:Y:S01]  /*b3d20*/  VIADD R50, R49, UR9 ;  /* 0x0000000931327c36 */ /* 0x000fe20008000000 */
[----:B------:R-:W-:Y:S01]  /*b3d30*/  IADD3 R49, PT, PT, R53, UR7, RZ ;  /* 0x0000000735317c10 */ /* 0x000fe2000fffe0ff */
[----:B------:R-:W-:Y:S01]  /*b3d40*/  IMAD.WIDE.U32 R54, R107, R45, R54 ;  /* 0x0000002d6b367225 */ /* 0x000fe200078e0036 */
[----:B------:R-:W-:Y:S02]  /*b3d50*/  IADD3.X R53, PT, PT, RZ, RZ, RZ, P0, !PT ;  /* 0x000000ffff357210 */ /* 0x000fe400007fe4ff */
[----:B------:R-:W-:Y:S01]  /*b3d60*/  IADD3 R48, P0, PT, R49, R48, RZ ;  /* 0x0000003031307210 */ /* 0x000fe20007f1e0ff */
[----:B------:R-:W-:Y:S01]  /*b3d70*/  IMAD.X R59, RZ, RZ, RZ, P1 ;  /* 0x000000ffff3b7224 */ /* 0x000fe200008e06ff */
[----:B------:R-:W-:Y:S01]  /*b3d80*/  IADD3 R56, P1, PT, R57, R54, RZ ;  /* 0x0000003639387210 */ /* 0x000fe20007f3e0ff */
[----:B------:R-:W-:Y:S01]  /*b3d90*/  IMAD.WIDE.U32 R52, R109, R41, R52 ;  /* 0x000000296d347225 */ /* 0x000fe200078e0034 */
[----:B------:R-:W-:-:S02]  /*b3da0*/  IADD3 R55, PT, PT, R55, UR4, RZ ;  /* 0x0000000437377c10 */ /* 0x000fc4000fffe0ff */
[----:B------:R-:W-:Y:S01]  /*b3db0*/  IADD3.X R57, PT, PT, RZ, RZ, RZ, P1, !PT ;  /* 0x000000ffff397210 */ /* 0x000fe20000ffe4ff */
[----:B------:R-:W-:Y:S01]  /*b3dc0*/  IMAD.X R49, RZ, RZ, RZ, P0 ;  /* 0x000000ffff317224 */ /* 0x000fe200000e06ff */
[----:B------:R-:W-:Y:S01]  /*b3dd0*/  IADD3 R53, PT, PT, R53, UR6, RZ ;  /* 0x0000000635357c10 */ /* 0x000fe2000fffe0ff */
[----:B------:R-:W-:Y:S01]  /*b3de0*/  IMAD.WIDE.U32 R58, R28, UR13, R58 ;  /* 0x0000000d1c3a7c25 */ /* 0x000fe2000f8e003a */
[----:B------:R-:W-:-:S03]  /*b3df0*/  IADD3 R54, P0, PT, R55, R52, RZ ;  /* 0x0000003437367210 */ /* 0x000fc60007f1e0ff */
[----:B------:R-:W-:-:S04]  /*b3e00*/  IMAD.WIDE.U32 R48, R113, R37, R48 ;  /* 0x0000002571307225 */ /* 0x000fc800078e0030 */
[----:B------:R-:W-:Y:S01]  /*b3e10*/  IMAD.IADD R15, R2, 0x1, R59 ;  /* 0x00000001020f7824 */ /* 0x000fe200078e023b */
[----:B------:R-:W-:Y:S01]  /*b3e20*/  IADD3 R52, P1, PT, R53, R48, RZ ;  /* 0x0000003035347210 */ /* 0x000fe20007f3e0ff */
[----:B------:R-:W-:Y:S01]  /*b3e30*/  IMAD.WIDE.U32 R56, R26, R7, R56 ;  /* 0x000000071a387225 */ /* 0x000fe200078e0038 */
[----:B------:R-:W-:-:S03]  /*b3e40*/  IADD3 R49, PT, PT, R49, UR8, RZ ;  /* 0x0000000831317c10 */ /* 0x000fc6000fffe0ff */
[----:B------:R-:W-:Y:S01]  /*b3e50*/  IMAD.WIDE.U32 R50, R115, R33, R50 ;  /* 0x0000002173327225 */ /* 0x000fe200078e0032 */
[----:B------:R-:W-:Y:S02]  /*b3e60*/  IADD3 R56, P2, PT, R15, R56, RZ ;  /* 0x000000380f387210 */ /* 0x000fe40007f5e0ff */
[----:B------:R-:W-:Y:S01]  /*b3e70*/  IADD3 R19, PT, PT, R4, R57, RZ ;  /* 0x0000003904137210 */ /* 0x000fe20007ffe0ff */
[----:B------:R-:W-:Y:S01]  /*b3e80*/  IMAD.X R55, RZ, RZ, RZ, P0 ;  /* 0x000000ffff377224 */ /* 0x000fe200000e06ff */
[----:B------:R-:W-:Y:S01]  /*b3e90*/  IADD3 R48, P0, PT, R49, R50, RZ ;  /* 0x0000003231307210 */ /* 0x000fe20007f1e0ff */
[----:B------:R-:W-:Y:S01]  /*b3ea0*/  IMAD R30, R58, UR11, RZ ;  /* 0x0000000b3a1e7c24 */ /* 0x000fe2000f8e02ff */
[----:B------:R-:W-:Y:S01]  /*b3eb0*/  IADD3 R46, PT, PT, R51, UR10, RZ ;  /* 0x0000000a332e7c10 */ /* 0x000fe2000fffe0ff */
[----:B------:R-:W-:Y:S02]  /*b3ec0*/  IMAD.MOV.U32 R59, RZ, RZ, RZ ;  /* 0x000000ffff3b7224 */ /* 0x000fe400078e00ff */
[----:B------:R-:W-:-:S02]  /*b3ed0*/  IMAD.X R53, RZ, RZ, RZ, P1 ;  /* 0x000000ffff357224 */ /* 0x000fc400008e06ff */
[----:B------:R-:W-:-:S04]  /*b3ee0*/  IMAD.WIDE.U32 R54, R107, R43, R54 ;  /* 0x0000002b6b367225 */ /* 0x000fc800078e0036 */
[----:B------:R-:W-:Y:S01]  /*b3ef0*/  IMAD.HI.U32 R59, R30, UR12, R58 ;  /* 0x0000000c1e3b7c27 */ /* 0x000fe2000f8e003a */
[----:B------:R-:W-:-:S03]  /*b3f00*/  IADD3 R17, PT, PT, R55, UR5, RZ ;  /* 0x0000000537117c10 */ /* 0x000fc6000fffe0ff */
[----:B------:R-:W-:Y:S01]  /*b3f10*/  IMAD.X R57, RZ, RZ, RZ, P2 ;  /* 0x000000ffff397224 */ /* 0x000fe200010e06ff */
[----:B------:R-:W-:Y:S01]  /*b3f20*/  IADD3 R15, PT, PT, R0, R59, RZ ;  /* 0x0000003b000f7210 */ /* 0x000fe20007ffe0ff */
[----:B------:R-:W-:-:S04]  /*b3f30*/  IMAD.WIDE.U32 R50, R109, R39, R52 ;  /* 0x000000276d327225 */ /* 0x000fc800078e0034 */
[----:B------:R-:W-:Y:S01]  /*b3f40*/  IMAD.X R49, RZ, RZ, RZ, P0 ;  /* 0x000000ffff317224 */ /* 0x000fe200000e06ff */
[----:B------:R-:W-:Y:S01]  /*b3f50*/  IADD3 R51, PT, PT, R51, UR7, RZ ;  /* 0x0000000733337c10 */ /* 0x000fe2000fffe0ff */
[----:B------:R-:W-:Y:S01]  /*b3f60*/  IMAD.WIDE.U32 R52, R28, R5, R56 ;  /* 0x000000051c347225 */ /* 0x000fe200078e0038 */
[----:B------:R-:W-:-:S03]  /*b3f70*/  IADD3 R50, P1, PT, R17, R50, RZ ;  /* 0x0000003211327210 */ /* 0x000fc60007f3e0ff */
[----:B------:R-:W-:Y:S01]  /*b3f80*/  IMAD.WIDE.U32 R48, R113, R35, R48 ;  /* 0x0000002371307225 */ /* 0x000fe200078e0030 */
[----:B------:R-:W-:Y:S02]  /*b3f90*/  IADD3 R56, P2, PT, R15, R52, RZ ;  /* 0x000000340f387210 */ /* 0x000fe40007f5e0ff */
[----:B------:R-:W-:Y:S01]  /*b3fa0*/  MOV R52, R54 ;  /* 0x0000003600347202 */ /* 0x000fe20000000f00 */
[----:B------:R-:W-:Y:S01]  /*b3fb0*/  IMAD.IADD R17, R3, 0x1, R53 ;  /* 0x0000000103117824 */ /* 0x000fe200078e0235 */
[----:B------:R-:W-:Y:S01]  /*b3fc0*/  IADD3 R48, P0, PT, R51, R48, RZ ;  /* 0x0000003033307210 */ /* 0x000fe20007f1e0ff */
[----:B------:R-:W-:Y:S01]  /*b3fd0*/  IMAD.MOV.U32 R53, RZ, RZ, RZ ;  /* 0x000000ffff357224 */ /* 0x000fe200078e00ff */
[----:B------:R-:W-:Y:S01]  /*b3fe0*/  IADD3.X R51, PT, PT, RZ, RZ, RZ, P1, !PT ;  /* 0x000000ffff337210 */ /* 0x000fe20000ffe4ff */
[----:B------:R-:W-:Y:S01]  /*b3ff0*/  IMAD.MOV.U32 R47, RZ, RZ, RZ ;  /* 0x000000ffff2f7224 */ /* 0x000fe200078e00ff */
[----:B------:R-:W-:Y:S01]  /*b4000*/  IADD3 R23, PT, PT, R49, UR9, RZ ;  /* 0x0000000931177c10 */ /* 0x000fe2000fffe0ff */
[----:B------:R-:W-:Y:S01]  /*b4010*/  IMAD.WIDE.U32 R52, R103, R45, R52 ;  /* 0x0000002d67347225 */ /* 0x000fe200078e0034 */
[----:B------:R-:W-:-:S03]  /*b4020*/  IADD3.X R57, PT, PT, RZ, RZ, RZ, P2, !PT ;  /* 0x000000ffff397210 */ /* 0x000fc600017fe4ff */
[----:B------:R-:W-:Y:S01]  /*b4030*/  IMAD.X R49, RZ, RZ, RZ, P0 ;  /* 0x000000ffff317224 */ /* 0x000fe200000e06ff */
[----:B------:R-:W-:Y:S01]  /*b4040*/  IADD3 R54, P1, PT, R19, R52, RZ ;  /* 0x0000003413367210 */ /* 0x000fe20007f3e0ff */
[----:B------:R-:W-:-:S03]  /*b4050*/  IMAD.WIDE.U32 R50, R107, R41, R50 ;  /* 0x000000296b327225 */ /* 0x000fc600078e0032 */
[----:B------:R-:W-:Y:S01]  /*b4060*/  IADD3.X R55, PT, PT, RZ, RZ, RZ, P1, !PT ;  /* 0x000000ffff377210 */ /* 0x000fe20000ffe4ff */
[----:B------:R-:W-:-:S04]  /*b4070*/  IMAD.WIDE.U32 R46, R31, R115, R46 ;  /* 0x000000731f2e7225 */ /* 0x000fc800078e002e */
[----:B------:R-:W-:Y:S01]  /*b4080*/  VIADD R53, R53, UR4 ;  /* 0x0000000435357c36 */ /* 0x000fe20008000000 */
[----:B------:R-:W-:Y:S01]  /*b4090*/  IADD3 R46, P0, PT, R23, R46, RZ ;  /* 0x0000002e172e7210 */ /* 0x000fe20007f1e0ff */
[----:B------:R-:W-:-:S03]  /*b40a0*/  IMAD.WIDE.U32 R48, R109, R37, R48 ;  /* 0x000000256d307225 */ /* 0x000fc600078e0030 */
[----:B------:R-:W-:Y:S01]  /*b40b0*/  IADD3 R52, P1, PT, R53, R50, RZ ;  /* 0x0000003235347210 */ /* 0x000fe20007f3e0ff */
[----:B------:R-:W-:Y:S02]  /*b40c0*/  VIADD R51, R51, UR6 ;  /* 0x0000000633337c36 */ /* 0x000fe40008000000 */
[----:B------:R-:W-:Y:S01]  /*b40d0*/  IMAD.MOV.U32 R15, RZ, RZ, RZ ;  /* 0x000000ffff0f7224 */ /* 0x000fe200078e00ff */
[----:B------:R-:W-:Y:S01]  /*b40e0*/  IADD3.X R53, PT, PT, RZ, RZ, RZ, P1, !PT ;  /* 0x000000ffff357210 */ /* 0x000fe20000ffe4ff */
[----:B------:R-:W-:Y:S01]  /*b40f0*/  VIADD R19, R49, UR8 ;  /* 0x0000000831137c36 */ /* 0x000fe20008000000 */
[----:B------:R-:W-:Y:S01]  /*b4100*/  IADD3 R50, P2, PT, R51, R48, RZ ;  /* 0x0000003033327210 */ /* 0x000fe20007f5e0ff */
[----:B------:R-:W-:Y:S01]  /*b4110*/  IMAD.WIDE.U32 R48, R30, UR13, R56 ;  /* 0x0000000d1e307c25 */ /* 0x000fe2000f8e0038 */
[----:B------:R-:W-:Y:S02]  /*b4120*/  IADD3 R25, PT, PT, R47, R15, RZ ;  /* 0x0000000f2f197210 */ /* 0x000fe40007ffe0ff */
[----:B------:R-:W-:Y:S01]  /*b4130*/  IADD3.X R47, PT, PT, RZ, RZ, RZ, P0, !PT ;  /* 0x000000ffff2f7210 */ /* 0x000fe200007fe4ff */
[----:B------:R-:W-:Y:S01]  /*b4140*/  IMAD.WIDE.U32 R54, R26, R20, R54 ;  /* 0x000000141a367225 */ /* 0x000fe200078e0036 */
[----:B------:R-:W-:-:S02]  /*b4150*/  IADD3 R57, PT, PT, R2, R49, RZ ;  /* 0x0000003102397210 */ /* 0x000fc40007ffe0ff */
[----:B------:R-:W-:Y:S01]  /*b4160*/  IADD3.X R51, PT, PT, RZ, RZ, RZ, P2, !PT ;  /* 0x000000ffff337210 */ /* 0x000fe200017fe4ff */
[----:B------:R-:W-:Y:S01]  /*b4170*/  IMAD R32, R48, UR11, RZ ;  /* 0x0000000b30207c24 */ /* 0x000fe2000f8e02ff */
[----:B------:R-:W-:Y:S01]  /*b4180*/  IADD3 R54, P0, PT, R17, R54, RZ ;  /* 0x0000003611367210 */ /* 0x000fe20007f1e0ff */
[----:B------:R-:W-:-:S04]  /*b4190*/  IMAD.WIDE.U32 R46, R113, R33, R46 ;  /* 0x00000021712e7225 */ /* 0x000fc800078e002e */
[----:B------:R-:W-:Y:S02]  /*b41a0*/  IMAD.MOV.U32 R49, RZ, RZ, RZ ;  /* 0x000000ffff317224 */ /* 0x000fe400078e00ff */
[----:B------:R-:W-:-:S04]  /*b41b0*/  IMAD.WIDE.U32 R52, R103, R43, R52 ;  /* 0x0000002b67347225 */ /* 0x000fc800078e0034 */
[----:B------:R-:W-:Y:S01]  /*b41c0*/  IMAD.HI.U32 R27, R32, UR12, R48 ;  /* 0x0000000c201b7c27 */ /* 0x000fe2000f8e0030 */
[----:B------:R-:W-:Y:S02]  /*b41d0*/  IADD3 R48, P1, PT, R19, R46, RZ ;  /* 0x0000002e13307210 */ /* 0x000fe40007f3e0ff */
[----:B------:R-:W-:Y:S01]  /*b41e0*/  IADD3 R19, PT, PT, R53, UR5, RZ ;  /* 0x0000000535137c10 */ /* 0x000fe2000fffe0ff */
[----:B------:R-:W-:Y:S02]  /*b41f0*/  VIADD R46, R47, UR10 ;  /* 0x0000000a2f2e7c36 */ /* 0x000fe40008000000 */
[----:B------:R-:W-:Y:S02]  /*b4200*/  IMAD.IADD R17, R6, 0x1, R55 ;  /* 0x0000000106117824 */ /* 0x000fe400078e0237 */
[----:B------:R-:W-:Y:S01]  /*b4210*/  IMAD.X R55, RZ, RZ, RZ, P0 ;  /* 0x000000ffff377224 */ /* 0x000fe200000e06ff */
[----:B------:R-:W-:Y:S01]  /*b4220*/  IADD3 R46, P0, PT, R46, R25, RZ ;  /* 0x000000192e2e7210 */ /* 0x000fe20007f1e0ff */
[----:B------:R-:W-:-:S04]  /*b4230*/  IMAD.WIDE.U32 R50, R107, R39, R50 ;  /* 0x000000276b327225 */ /* 0x000fc800078e0032 */
[----:B------:R-:W-:Y:S01]  /*b4240*/  IMAD.X R49, RZ, RZ, RZ, P1 ;  /* 0x000000ffff317224 */ /* 0x000fe200008e06ff */
[----:B------:R-:W-:Y:S01]  /*b4250*/  IADD3 R50, P2, PT, R19, R50, RZ ;  /* 0x0000003213327210 */ /* 0x000fe20007f5e0ff */
[----:B------:R-:W-:Y:S01]  /*b4260*/  IMAD.WIDE.U32 R54, R28, R7, R54 ;  /* 0x000000071c367225 */ /* 0x000fe200078e0036 */
[----:B------:R-:W-:-:S03]  /*b4270*/  IADD3 R51, PT, PT, R51, UR7, RZ ;  /* 0x0000000733337c10 */ /* 0x000fc6000fffe0ff */
[----:B------:R-:W-:Y:S01]  /*b4280*/  IMAD.MOV.U32 R53, RZ, RZ, RZ ;  /* 0x000000ffff357224 */ /* 0x000fe200078e00ff */
[----:B------:R-:W-:Y:S01]  /*b4290*/  IADD3 R19, PT, PT, R4, R55, RZ ;  /* 0x0000003704137210 */ /* 0x000fe20007ffe0ff */
[----:B------:R-:W-:Y:S01]  /*b42a0*/  IMAD.X R47, RZ, RZ, RZ, P0 ;  /* 0x000000ffff2f7224 */ /* 0x000fe200000e06ff */
[----:B------:R-:W-:Y:S01]  /*b42b0*/  IADD3 R56, P0, PT, R57, R54, RZ ;  /* 0x0000003639387210 */ /* 0x000fe20007f1e0ff */
[----:B------:R-:W-:-:S04]  /*b42c0*/  IMAD.WIDE.U32 R48, R109, R35, R48 ;  /* 0x000000236d307225 */ /* 0x000fc800078e0030 */
[----:B------:R-:W-:Y:S01]  /*b42d0*/  IMAD.WIDE.U32 R52, R91, R45, R52 ;  /* 0x0000002d5b347225 */ /* 0x000fe200078e0034 */
[----:B------:R-:W-:Y:S02]  /*b42e0*/  IADD3 R48, P1, PT, R51, R48, RZ ;  /* 0x0000003033307210 */ /* 0x000fe40007f3e0ff */
[----:B------:R-:W-:Y:S01]  /*b42f0*/  IADD3 R49, PT, PT, R49, UR9, RZ ;  /* 0x0000000931317c10 */ /* 0x000fe2000fffe0ff */
[----:B------:R-:W-:Y:S01]  /*b4300*/  IMAD.WIDE.U32 R46, R31, R113, R46 ;  /* 0x000000711f2e7225 */ /* 0x000fe200078e002e */
[----:B------:R-:W-:Y:S02]  /*b4310*/  IADD3 R54, P3, PT, R17, R52, RZ ;  /* 0x0000003411367210 */ /* 0x000fe40007f7e0ff */
[----:B------:R-:W-:Y:S01]  /*b4320*/  IADD3 R53, PT, PT, R53, UR4, RZ ;  /* 0x0000000435357c10 */ /* 0x000fe2000fffe0ff */
[----:B------:R-:W-:Y:S01]  /*b4330*/  IMAD.X R51, RZ, RZ, RZ, P2 ;  /* 0x000000ffff337224 */ /* 0x000fe200010e06ff */
[----:B------:R-:W-:Y:S01]  /*b4340*/  IADD3 R23, PT, PT, R15, R47, RZ ;  /* 0x0000002f0f177210 */ /* 0x000fe20007ffe0ff */
[----:B------:R-:W-:Y:S01]  /*b4350*/  IMAD.X R57, RZ, RZ, RZ, P0 ;  /* 0x000000ffff397224 */ /* 0x000fe200000e06ff */
[----:B------:R-:W-:Y:S01]  /*b4360*/  IADD3 R46, P0, PT, R49, R46, RZ ;  /* 0x0000002e312e7210 */ /* 0x000fe20007f1e0ff */
[----:B------:R-:W-:Y:S01]  /*b4370*/  IMAD.WIDE.U32 R50, R103, R41, R50 ;  /* 0x0000002967327225 */ /* 0x000fe200078e0032 */
[----:B------:R-:W-:-:S02]  /*b4380*/  IADD3.X R55, PT, PT, RZ, RZ, RZ, P3, !PT ;  /* 0x000000ffff377210 */ /* 0x000fc40001ffe4ff */
[----:B------:R-:W-:Y:S01]  /*b4390*/  IADD3.X R47, PT, PT, RZ, RZ, RZ, P0, !PT ;  /* 0x000000ffff2f7210 */ /* 0x000fe200007fe4ff */
[----:B------:R-:W-:Y:S01]  /*b43a0*/  IMAD.X R49, RZ, RZ, RZ, P1 ;  /* 0x000000ffff317224 */ /* 0x000fe200008e06ff */
[----:B------:R-:W-:Y:S01]  /*b43b0*/  IADD3 R51, PT, PT, R51, UR6, RZ ;  /* 0x0000000633337c10 */ /* 0x000fe2000fffe0ff */
[----:B------:R-:W-:Y:S01]  /*b43c0*/  IMAD.WIDE.U32 R54, R26, R21, R54 ;  /* 0x000000151a367225 */ /* 0x000fe200078e0036 */
[----:B------:R-:W-:-:S03]  /*b43d0*/  IADD3 R52, P2, PT, R53, R50, RZ ;  /* 0x0000003235347210 */ /* 0x000fc60007f5e0ff */
[----:B------:R-:W-:Y:S01]  /*b43e0*/  IMAD.WIDE.U32 R48, R107, R37, R48 ;  /* 0x000000256b307225 */ /* 0x000fe200078e0030 */
[----:B------:R-:W-:Y:S02]  /*b43f0*/  IADD3.X R53, PT, PT, RZ, RZ, RZ, P2, !PT ;  /* 0x000000ffff357210 */ /* 0x000fe400017fe4ff */
[----:B------:R-:W-:Y:S01]  /*b4400*/  IADD3 R54, P3, PT, R19, R54, RZ ;  /* 0x0000003613367210 */ /* 0x000fe20007f7e0ff */
[----:B------:R-:W-:Y:S01]  /*b4410*/  IMAD.WIDE.U32 R46, R109, R33, R46 ;  /* 0x000000216d2e7225 */ /* 0x000fe200078e002e */
[----:B------:R-:W-:-:S03]  /*b4420*/  IADD3 R50, P0, PT, R51, R48, RZ ;  /* 0x0000003033327210 */ /* 0x000fc60007f1e0ff */
[----:B------:R-:W-:Y:S02]  /*b4430*/  VIADD R49, R49, UR8 ;  /* 0x0000000831317c36 */ /* 0x000fe40008000000 */
[----:B------:R-:W-:Y:S02]  /*b4440*/  IMAD.X R51, RZ, RZ, RZ, P0 ;  /* 0x000000ffff337224 */ /* 0x000fe400000e06ff */
[----:B------:R-:W-:Y:S01]  /*b4450*/  IMAD.IADD R17, R0, 0x1, R27 ;  /* 0x0000000100117824 */ /* 0x000fe200078e021b */
[----:B------:R-:W-:Y:S01]  /*b4460*/  IADD3 R48, P1, PT, R49, R46, RZ ;  /* 0x0000002e31307210 */ /* 0x000fe20007f3e0ff */
[----:B------:R-:W-:Y:S01]  /*b4470*/  IMAD.WIDE.U32 R56, R30, R5, R56 ;  /* 0x000000051e387225 */ /* 0x000fe200078e0038 */
[----:B------:R-:W-:-:S03]  /*b4480*/  IADD3 R46, PT, PT, R47, UR10, RZ ;  /* 0x0000000a2f2e7c10 */ /* 0x000fc6000fffe0ff */
[----:B------:R-:W-:Y:S01]  /*b4490*/  IMAD.IADD R19, R8, 0x1, R55 ;  /* 0x0000000108137824 */ /* 0x000fe200078e0237 */
[----:B------:R-:W-:Y:S01]  /*b44a0*/  IADD3.X R55, PT, PT, RZ, RZ, RZ, P3, !PT ;  /* 0x000000ffff377210 */ /* 0x000fe20001ffe4ff */
[----:B------:R-:W-:Y:S01]  /*b44b0*/  IMAD.WIDE.U32 R52, R91, R43, R52 ;  /* 0x0000002b5b347225 */ /* 0x000fe200078e0034 */
[----:B------:R-:W-:Y:S02]  /*b44c0*/  IADD3 R46, P0, PT, R46, R23, RZ ;  /* 0x000000172e2e7210 */ /* 0x000fe40007f1e0ff */
[----:B------:R-:W-:Y:S01]  /*b44d0*/  IADD3 R56, P4, PT, R17, R56, RZ ;  /* 0x0000003811387210 */ /* 0x000fe20007f9e0ff */
[----:B------:R-:W-:Y:S01]  /*b44e0*/  IMAD.WIDE.U32 R50, R103, R39, R50 ;  /* 0x0000002767327225 */ /* 0x000fe200078e0032 */
[----:B------:R-:W-:-:S03]  /*b44f0*/  IADD3.X R47, PT, PT, RZ, RZ, RZ, P0, !PT ;  /* 0x000000ffff2f7210 */ /* 0x000fc600007fe4ff */
[----:B------:R-:W-:Y:S02]  /*b4500*/  IMAD.X R49, RZ, RZ, RZ, P1 ;  /* 0x000000ffff317224 */ /* 0x000fe400008e06ff */
[----:B------:R-:W-:Y:S02]  /*b4510*/  VIADD R23, R53, UR5 ;  /* 0x0000000535177c36 */ /* 0x000fe40008000000 */
[----:B------:R-:W-:Y:S01]  /*b4520*/  IMAD.IADD R17, R3, 0x1, R57 ;  /* 0x0000000103117824 */ /* 0x000fe200078e0239 */
[----:B------:R-:W-:Y:S01]  /*b4530*/  IADD3.X R57, PT, PT, RZ, RZ, RZ, P4, !PT ;  /* 0x000000ffff397210 */ /* 0x000fe200027fe4ff */
[----:B------:R-:W-:Y:S01]  /*b4540*/  IMAD.WIDE.U32 R54, R28, R20, R54 ;  /* 0x000000141c367225 */ /* 0x000fe200078e0036 */
[----:B------:R-:W-:-:S03]  /*b4550*/  IADD3 R50, P3, PT, R23, R50, RZ ;  /* 0x0000003217327210 */ /* 0x000fc60007f7e0ff */
[----:B------:R-:W-:Y:S01]  /*b4560*/  VIADD R51, R51, UR7 ;  /* 0x0000000733337c36 */ /* 0x000fe20008000000 */
[----:B------:R-:W-:Y:S01]  /*b4570*/  IADD3 R54, P4, PT, R17, R54, RZ ;  /* 0x0000003611367210 */ /* 0x000fe20007f9e0ff */
[----:B------:R-:W-:Y:S01]  /*b4580*/  IMAD.WIDE.U32 R48, R107, R35, R48 ;  /* 0x000000236b307225 */ /* 0x000fe200078e0030 */
[----:B------:R-:W-:-:S03]  /*b4590*/  IADD3 R23, PT, PT, R6, R55, RZ ;  /* 0x0000003706177210 */ /* 0x000fc60007ffe0ff */
[----:B------:R-:W-:Y:S01]  /*b45a0*/  IMAD.MOV.U32 R53, RZ, RZ, RZ ;  /* 0x000000ffff357224 */ /* 0x000fe200078e00ff */
[----:B------:R-:W-:Y:S01]  /*b45b0*/  IADD3 R48, P2, PT, R51, R48, RZ ;  /* 0x0000003033307210 */ /* 0x000fe20007f5e0ff */
[----:B------:R-:W-:Y:S01]  /*b45c0*/  IMAD.WIDE.U32 R56, R32, UR13, R56 ;  /* 0x0000000d20387c25 */ /* 0x000fe2000f8e0038 */
[----:B------:R-:W-:-:S03]  /*b45d0*/  IADD3.X R51, PT, PT, RZ, RZ, RZ, P3, !PT ;  /* 0x000000ffff337210 */ /* 0x000fc60001ffe4ff */
[----:B------:R-:W-:Y:S01]  /*b45e0*/  IMAD.WIDE.U32 R52, R82, R45, R52 ;  /* 0x0000002d52347225 */ /* 0x000fe200078e0034 */
[----:B------:R-:W-:-:S03]  /*b45f0*/  IADD3 R17, PT, PT, R2, R57, RZ ;  /* 0x0000003902117210 */ /* 0x000fc60007ffe0ff */
[----:B------:R-:W-:Y:S01]  /*b4600*/  IMAD.X R55, RZ, RZ, RZ, P4 ;  /* 0x000000ffff377224 */ /* 0x000fe200020e06ff */
[----:B------:R-:W-:Y:S01]  /*b4610*/  IADD3 R52, P3, PT, R19, R52, RZ ;  /* 0x0000003413347210 */ /* 0x000fe20007f7e0ff */
[----:B------:R-:W-:Y:S01]  /*b4620*/  IMAD.WIDE.U32 R46, R31, R109, R46 ;  /* 0x0000006d1f2e7225 */ /* 0x000fe200078e002e */
[----:B------:R-:W-:-:S03]  /*b4630*/  IADD3 R53, PT, PT, R53, UR4, RZ ;  /* 0x0000000435357c10 */ /* 0x000fc6000fffe0ff */
[----:B------:R-:W-:Y:S01]  /*b4640*/  VIADD R49, R49, UR9 ;  /* 0x0000000931317c36 */ /* 0x000fe20008000000 */
[----:B------:R-:W-:Y:S01]  /*b4650*/  IADD3 R27, PT, PT, R15, R47, RZ ;  /* 0x0000002f0f1b7210 */ /* 0x000fe20007ffe0ff */
[----:B------:R-:W-:-:S03]  /*b4660*/  IMAD.WIDE.U32 R50, R91, R41, R50 ;  /* 0x000000295b327225 */ /* 0x000fc600078e0032 */
[----:B------:R-:W-:Y:S01]  /*b4670*/  IADD3 R46, P1, PT, R49, R46, RZ ;  /* 0x0000002e312e7210 */ /* 0x000fe20007f3e0ff */
[----:B------:R-:W-:Y:S01]  /*b4680*/  IMAD R34, R56, UR11, RZ ;  /* 0x0000000b38227c24 */ /* 0x000fe2000f8e02ff */
[----:B------:R-:W-:Y:S01]  /*b4690*/  IADD3 R50, P0, PT, R53, R50, RZ ;  /* 0x0000003235327210 */ /* 0x000fe20007f1e0ff */
[----:B------:R-:W-:Y:S01]  /*b46a0*/  IMAD.MOV.U32 R57, RZ, RZ, RZ ;  /* 0x000000ffff397224 */ /* 0x000fe200078e00ff */
[----:B------:R-:W-:Y:S01]  /*b46b0*/  IADD3.X R49, PT, PT, RZ, RZ, RZ, P2, !PT ;  /* 0x000000ffff317210 */ /* 0x000fe200017fe4ff */
[----:B------:R-:W-:-:S04]  /*b46c0*/  IMAD.WIDE.U32 R54, R30, R7, R54 ;  /* 0x000000071e367225 */ /* 0x000fc800078e0036 */
[----:B------:R-:W-:Y:S01]  /*b46d0*/  IMAD.HI.U32 R29, R34, UR12, R56 ;  /* 0x0000000c221d7c27 */ /* 0x000fe2000f8e0038 */
[----:B------:R-:W-:Y:S02]  /*b46e0*/  IADD3 R56, P2, PT, R17, R54, RZ ;  /* 0x0000003611387210 */ /* 0x000fe40007f5e0ff */
[----:B------:R-:W-:Y:S01]  /*b46f0*/  IADD3 R19, PT, PT, R4, R55, RZ ;  /* 0x0000003704137210 */ /* 0x000fe20007ffe0ff */
[----:B------:R-:W-:Y:S02]  /*b4700*/  IMAD.X R53, RZ, RZ, RZ, P3 ;  /* 0x000000ffff357224 */ /* 0x000fe400018e06ff */
[----:B------:R-:W-:Y:S02]  /*b4710*/  IMAD.X R57, RZ, RZ, RZ, P2 ;  /* 0x000000ffff397224 */ /* 0x000fe400010e06ff */
[----:B------:R-:W-:-:S04]  /*b4720*/  IMAD.WIDE.U32 R52, R26, R22, R52 ;  /* 0x000000161a347225 */ /* 0x000fc800078e0034 */
[----:B------:R-:W-:Y:S01]  /*b4730*/  VIADD R51, R51, UR6 ;  /* 0x0000000633337c36 */ /* 0x000fe20008000000 */
[----:B------:R-:W-:Y:S01]  /*b4740*/  IADD3 R54, P4, PT, R23, R52, RZ ;  /* 0x0000003417367210 */ /* 0x000fe20007f9e0ff */
[----:B------:R-:W-:Y:S01]  /*b4750*/  IMAD.X R47, RZ, RZ, RZ, P1 ;  /* 0x000000ffff2f7224 */ /* 0x000fe200008e06ff */
[----:B------:R-:W-:Y:S01]  /*b4760*/  IADD3 R25, PT, PT, R9, R53, RZ ;  /* 0x0000003509197210 */ /* 0x000fe20007ffe0ff */
[----:B------:R-:W-:Y:S01]  /*b4770*/  IMAD.WIDE.U32 R48, R103, R37, R48 ;  /* 0x0000002567307225 */ /* 0x000fe200078e0030 */
[----:B------:R-:W-:-:S03]  /*b4780*/  IADD3.X R55, PT, PT, RZ, RZ, RZ, P4, !PT ;  /* 0x000000ffff377210 */ /* 0x000fc600027fe4ff */
[----:B------:R-:W-:Y:S01]  /*b4790*/  IMAD.WIDE.U32 R52, R32, R5, R56 ;  /* 0x0000000520347225 */ /* 0x000fe200078e0038 */
[----:B------:R-:W-:Y:S02]  /*b47a0*/  IADD3 R48, P3, PT, R51, R48, RZ ;  /* 0x0000003033307210 */ /* 0x000fe40007f7e0ff */
[----:B------:R-:W-:Y:S01]  /*b47b0*/  IADD3 R49, PT, PT, R49, UR8, RZ ;  /* 0x0000000831317c10 */ /* 0x000fe2000fffe0ff */
[----:B------:R-:W-:Y:S01]  /*b47c0*/  IMAD.IADD R17, R0, 0x1, R29 ;  /* 0x0000000100117824 */ /* 0x000fe200078e021d */
[----:B------:R-:W-:Y:S01]  /*b47d0*/  IADD3.X R51, PT, PT, RZ, RZ, RZ, P0, !PT ;  /* 0x000000ffff337210 */ /* 0x000fe200007fe4ff */
[----:B------:R-:W-:-:S03]  /*b47e0*/  IMAD.WIDE.U32 R46, R107, R33, R46 ;  /* 0x000000216b2e7225 */ /* 0x000fc600078e002e */
[----:B------:R-:W-:Y:S01]  /*b47f0*/  IADD3 R40, P0, PT, R17, R52, RZ ;  /* 0x0000003411287210 */ /* 0x000fe20007f1e0ff */
[----:B------:R-:W-:Y:S01]  /*b4800*/  VIADD R44, R47, UR10 ;  /* 0x0000000a2f2c7c36 */ /* 0x000fe20008000000 */
[----:B------:R-:W-:Y:S01]  /*b4810*/  IADD3 R17, PT, PT, R3, R53, RZ ;  /* 0x0000003503117210 */ /* 0x000fe20007ffe0ff */
[----:B------:R-:W-:Y:S01]  /*b4820*/  HFMA2 R53, -RZ, RZ, 0, 0 ;  /* 0x00000000ff357431 */ /* 0x000fe200000001ff */
[----:B------:R-:W-:Y:S01]  /*b4830*/  IADD3 R46, P2, PT, R49, R46, RZ ;  /* 0x0000002e312e7210 */ /* 0x000fe20007f5e0ff */
[----:B------:R-:W-:Y:S01]  /*b4840*/  IMAD.X R49, RZ, RZ, RZ, P3 ;  /* 0x000000ffff317224 */ /* 0x000fe200018e06ff */
[----:B------:R-:W-:Y:S01]  /*b4850*/  IADD3 R44, P1, PT, R44, R27, RZ ;  /* 0x0000001b2c2c7210 */ /* 0x000fe20007f3e0ff */
[----:B------:R-:W-:-:S04]  /*b4860*/  IMAD.WIDE.U32 R50, R82, R43, R50 ;  /* 0x0000002b52327225 */ /* 0x000fc800078e0032 */
[----:B------:R-:W-:Y:S01]  /*b4870*/  IMAD.X R47, RZ, RZ, RZ, P2 ;  /* 0x000000ffff2f7224 */ /* 0x000fe200010e06ff */
[----:B------:R-:W-:Y:S01]  /*b4880*/  IADD3 R23, PT, PT, R51, UR5, RZ ;  /* 0x0000000533177c10 */ /* 0x000fe2000fffe0ff */
[----:B------:R-:W-:-:S04]  /*b4890*/  IMAD.WIDE.U32 R48, R91, R39, R48 ;  /* 0x000000275b307225 */ /* 0x000fc800078e0030 */
[----:B------:R-:W-:Y:S01]  /*b48a0*/  IMAD.MOV.U32 R52, RZ, RZ, R50 ;  /* 0x000000ffff347224 */ /* 0x000fe200078e0032 */
[----:B------:R-:W-:Y:S01]  /*b48b0*/  IADD3 R48, P3, PT, R23, R48, RZ ;  /* 0x0000003017307210 */ /* 0x000fe20007f7e0ff */
[----:B------:R-:W-:-:S04]  /*b48c0*/  IMAD.WIDE.U32 R50, R28, R21, R54 ;  /* 0x000000151c327225 */ /* 0x000fc800078e0036 */
[----:B------:R-:W-:Y:S01]  /*b48d0*/  IMAD.WIDE.U32 R46, R103, R35, R46 ;  /* 0x00000023672e7225 */ /* 0x000fe200078e002e */
[----:B------:R-:W-:-:S03]  /*b48e0*/  IADD3 R54, P2, PT, R19, R50, RZ ;  /* 0x0000003213367210 */ /* 0x000fc60007f5e0ff */
[----:B------:R-:W-:Y:S02]  /*b48f0*/  VIADD R49, R49, UR7 ;  /* 0x0000000731317c36 */ /* 0x000fe40008000000 */
[----:B------:R-:W-:Y:S01]  /*b4900*/  IMAD.WIDE.U32 R52, R80, R45, R52 ;  /* 0x0000002d50347225 */ /* 0x000fe200078e0034 */
[----:B------:R-:W-:Y:S02]  /*b4910*/  IADD3.X R45, PT, PT, RZ, RZ, RZ, P1, !PT ;  /* 0x000000ffff2d7210 */ /* 0x000fe40000ffe4ff */
[----:B------:R-:W-:Y:S01]  /*b4920*/  IADD3 R50, P1, PT, R49, R46, RZ ;  /* 0x0000002e31327210 */ /* 0x000fe20007f3e0ff */
[----:B------:R-:W-:Y:S01]  /*b4930*/  VIADD R27, R47, UR9 ;  /* 0x000000092f1b7c36 */ /* 0x000fe20008000000 */
[----:B------:R-:W-:Y:S01]  /*b4940*/  IADD3.X R49, PT, PT, RZ, RZ, RZ, P3, !PT ;  /* 0x000000ffff317210 */ /* 0x000fe20001ffe4ff */
[----:B------:R-:W-:-:S04]  /*b4950*/  IMAD.WIDE.U32 R44, R31, R107, R44 ;  /* 0x0000006b1f2c7225 */ /* 0x000fc800078e002c */
[----:B------:R-:W-:Y:S01]  /*b4960*/  IMAD.IADD R23, R8, 0x1, R51 ;  /* 0x0000000108177824 */ /* 0x000fe200078e0233 */
[----:B------:R-:W-:Y:S01]  /*b4970*/  IADD3.X R51, PT, PT, RZ, RZ, RZ, P1, !PT ;  /* 0x000000ffff337210 */ /* 0x000fe20000ffe4ff */
[----:B------:R-:W-:Y:S01]  /*b4980*/  IMAD.WIDE.U32 R46, R82, R41, R48 ;  /* 0x00000029522e7225 */ /* 0x000fe200078e0030 */
[----:B------:R-:W-:-:S03]  /*b4990*/  IADD3 R48, P1, PT, R27, R44, RZ ;  /* 0x0000002c1b307210 */ /* 0x000fc60007f3e0ff */
[----:B------:R-:W-:Y:S01]  /*b49a0*/  VIADD R19, R53, UR4 ;  /* 0x0000000435137c36 */ /* 0x000fe20008000000 */
[----:B------:R-:W-:Y:S01]  /*b49b0*/  IADD3 R47, PT, PT, R47, UR6, RZ ;  /* 0x000000062f2f7c10 */ /* 0x000fe2000fffe0ff */
[----:B------:R-:W-:-:S03]  /*b49c0*/  IMAD.WIDE.U32 R50, R91, R37, R50 ;  /* 0x000000255b327225 */ /* 0x000fc600078e0032 */
[----:B------:R-:W-:Y:S01]  /*b49d0*/  IADD3 R44, P4, PT, R19, R46, RZ ;  /* 0x0000002e132c7210 */ /* 0x000fe20007f9e0ff */
[----:B------:R-:W-:Y:S01]  /*b49e0*/  IMAD.X R49, RZ, RZ, RZ, P1 ;  /* 0x000000ffff317224 */ /* 0x000fe200008e06ff */
[----:B------:R-:W-:Y:S01]  /*b49f0*/  IADD3 R46, P1, PT, R25, R52, RZ ;  /* 0x00000034192e7210 */ /* 0x000fe20007f3e0ff */
[----:B------:R-:W-:Y:S01]  /*b4a00*/  IMAD.X R55, RZ, RZ, RZ, P2 ;  /* 0x000000ffff377224 */ /* 0x000fe200010e06ff */
[----:B------:R-:W-:Y:S01]  /*b4a10*/  IADD3 R19, PT, PT, R51, UR8, RZ ;  /* 0x0000000833137c10 */ /* 0x000fe2000fffe0ff */
[----:B------:R-:W-:Y:S01]  /*b4a20*/  IMAD.WIDE.U32 R48, R103, R33, R48 ;  /* 0x0000002167307225 */ /* 0x000fe200078e0030 */
[----:B------:R-:W-:Y:S02]  /*b4a30*/  IADD3 R25, PT, PT, R15, R45, RZ ;  /* 0x0000002d0f197210 */ /* 0x000fe40007ffe0ff */
[----:B------:R-:W-:Y:S01]  /*b4a40*/  IADD3 R50, P3, PT, R47, R50, RZ ;  /* 0x000000322f327210 */ /* 0x000fe20007f7e0ff */
[----:B------:R-:W-:Y:S01]  /*b4a50*/  IMAD.X R45, RZ, RZ, RZ, P4 ;  /* 0x000000ffff2d7224 */ /* 0x000fe200020e06ff */
[----:B------:R-:W-:Y:S01]  /*b4a60*/  IADD3 R42, P4, PT, R19, R48, RZ ;  /* 0x00000030132a7210 */ /* 0x000fe20007f9e0ff */
[----:B------:R-:W-:Y:S01]  /*b4a70*/  IMAD.WIDE.U32 R54, R30, R20, R54 ;  /* 0x000000141e367225 */ /* 0x000fe200078e0036 */
[----:B------:R-:W-:-:S02]  /*b4a80*/  IADD3 R48, PT, PT, R49, UR10, RZ ;  /* 0x0000000a31307c10 */ /* 0x000fc4000fffe0ff */
[----:B------:R-:W-:Y:S01]  /*b4a90*/  IADD3.X R47, PT, PT, RZ, RZ, RZ, P1, !PT ;  /* 0x000000ffff2f7210 */ /* 0x000fe20000ffe4ff */
[----:B------:R-:W-:Y:S01]  /*b4aa0*/  IMAD.X R51, RZ, RZ, RZ, P3 ;  /* 0x000000ffff337224 */ /* 0x000fe200018e06ff */
[----:B------:R-:W-:Y:S01]  /*b4ab0*/  IADD3 R48, P3, PT, R48, R25, RZ ;  /* 0x0000001930307210 */ /* 0x000fe20007f7e0ff */
[----:B------:R-:W-:Y:S01]  /*b4ac0*/  IMAD.WIDE.U32 R44, R80, R43, R44 ;  /* 0x0000002b502c7225 */ /* 0x000fe200078e002c */
[----:B------:R-:W-:Y:S02]  /*b4ad0*/  IADD3.X R43, PT, PT, RZ, RZ, RZ, P4, !PT ;  /* 0x000000ffff2b7210 */ /* 0x000fe400027fe4ff */
[----:B------:R-:W-:Y:S01]  /*b4ae0*/  IADD3 R29, PT, PT, R6, R55, RZ ;  /* 0x00000037061d7210 */ /* 0x000fe20007ffe0ff */
[----:B------:R-:W-:-:S04]  /*b4af0*/  IMAD.WIDE.U32 R50, R82, R39, R50 ;  /* 0x0000002752327225 */ /* 0x000fc800078e0032 */
[----:B------:R-:W-:Y:S01]  /*b4b00*/  VIADD R53, R45, UR5 ;  /* 0x000000052d357c36 */ /* 0x000fe20008000000 */
[----:B------:R-:W-:Y:S01]  /*b4b10*/  IADD3 R51, PT, PT, R51, UR7, RZ ;  /* 0x0000000733337c10 */ /* 0x000fe2000fffe0ff */
[----:B------:R-:W-:Y:S02]  /*b4b20*/  IMAD.X R49, RZ, RZ, RZ, P3 ;  /* 0x000000ffff317224 */ /* 0x000fe400018e06ff */
[----:B------:R-:W-:Y:S01]  /*b4b30*/  IMAD.WIDE.U32 R42, R91, R35, R42 ;  /* 0x000000235b2a7225 */ /* 0x000fe200078e002a */
[----:B------:R-:W-:-:S03]  /*b4b40*/  IADD3 R52, P2, PT, R53, R50, RZ ;  /* 0x0000003235347210 */ /* 0x000fc60007f5e0ff */
[----:B------:R-:W-:Y:S01]  /*b4b50*/  IMAD.WIDE.U32 R48, R31, R103, R48 ;  /* 0x000000671f307225 */ /* 0x000fe200078e0030 */
[----:B------:R-:W-:Y:S02]  /*b4b60*/  IADD3 R50, P4, PT, R51, R42, RZ ;  /* 0x0000002a33327210 */ /* 0x000fe40007f9e0ff */
[----:B------:R-:W-:Y:S01]  /*b4b70*/  IADD3 R43, PT, PT, R43, UR9, RZ ;  /* 0x000000092b2b7c10 */ /* 0x000fe2000fffe0ff */
[----:B------:R-:W-:Y:S01]  /*b4b80*/  IMAD.X R53, RZ, RZ, RZ, P2 ;  /* 0x000000ffff357224 */ /* 0x000fe200010e06ff */
[----:B------:R-:W-:Y:S01]  /*b4b90*/  IADD3 R54, P2, PT, R17, R54, RZ ;  /* 0x0000003611367210 */ /* 0x000fe20007f5e0ff */
[----:B------:R-:W-:Y:S01]  /*b4ba0*/  IMAD.X R51, RZ, RZ, RZ, P4 ;  /* 0x000000ffff337224 */ /* 0x000fe200020e06ff */
[----:B------:R-:W-:Y:S01]  /*b4bb0*/  IADD3 R48, P3, PT, R43, R48, RZ ;  /* 0x000000302b307210 */ /* 0x000fe20007f7e0ff */
[----:B------:R-:W-:Y:S01]  /*b4bc0*/  IMAD.WIDE.U32 R42, R80, R41, R52 ;  /* 0x00000029502a7225 */ /* 0x000fe200078e0034 */
[----:B------:R-:W-:-:S03]  /*b4bd0*/  IADD3 R19, PT, PT, R15, R49, RZ ;  /* 0x000000310f137210 */ /* 0x000fc60007ffe0ff */
[----:B------:R-:W-:Y:S01]  /*b4be0*/  IMAD.WIDE.U32 R50, R82, R37, R50 ;  /* 0x0000002552327225 */ /* 0x000fe200078e0032 */
[----:B------:R-:W-:-:S03]  /*b4bf0*/  IADD3 R17, PT, PT, R43, UR6, RZ ;  /* 0x000000062b117c10 */ /* 0x000fc6000fffe0ff */
[----:B------:R-:W-:Y:S02]  /*b4c00*/  IMAD.X R49, RZ, RZ, RZ, P3 ;  /* 0x000000ffff317224 */ /* 0x000fe400018e06ff */
[----:B------:R-:W-:Y:S01]  /*b4c10*/  IMAD.X R41, RZ, RZ, RZ, P0 ;  /* 0x000000ffff297224 */ /* 0x000fe200000e06ff */
[----:B------:R-:W-:Y:S01]  /*b4c20*/  IADD3 R50, P0, PT, R17, R50, RZ ;  /* 0x0000003211327210 */ /* 0x000fe20007f1e0ff */
[----:B------:R-:W-:Y:S01]  /*b4c30*/  IMAD.WIDE.U32 R48, R91, R33, R48 ;  /* 0x000000215b307225 */ /* 0x000fe200078e0030 */
[----:B------:R-:W-:Y:S02]  /*b4c40*/  IADD3 R17, PT, PT, R51, UR8, RZ ;  /* 0x0000000833117c10 */ /* 0x000fe4000fffe0ff */
[----:B------:R-:W-:Y:S01]  /*b4c50*/  IADD3.X R51, PT, PT, RZ, RZ, RZ, P0, !PT ;  /* 0x000000ffff337210 */ /* 0x000fe200007fe4ff */
[----:B------:R-:W-:Y:S01]  /*b4c60*/  IMAD.WIDE.U32 R52, R34, UR13, R40 ;  /* 0x0000000d22347c25 */ /* 0x000fe2000f8e0028 */
[----:B------:R-:W-:Y:S02]  /*b4c70*/  IADD3 R48, P3, PT, R17, R48, RZ ;  /* 0x0000003011307210 */ /* 0x000fe40007f7e0ff */
[----:B------:R-:W0:Y:S01]  /*b4c80*/  LDC R17, c[0x3][0x1c] ;  /* 0x00c00700ff117b82 */ /* 0x000e220000000800 */
[----:B------:R-:W-:-:S02]  /*b4c90*/  VIADD R40, R49, UR10 ;  /* 0x0000000a31287c36 */ /* 0x000fc40008000000 */
[----:B------:R-:W-:Y:S02]  /*b4ca0*/  IMAD.X R49, RZ, RZ, RZ, P3 ;  /* 0x000000ffff317224 */ /* 0x000fe400018e06ff */
[----:B------:R-:W-:Y:S01]  /*b4cb0*/  IMAD.WIDE.U32 R38, R80, R39, R50 ;  /* 0x0000002750267225 */ /* 0x000fe200078e0032 */
[----:B------:R-:W-:Y:S02]  /*b4cc0*/  IADD3 R40, P0, PT, R40, R19, RZ ;  /* 0x0000001328287210 */ /* 0x000fe40007f1e0ff */
[----:B------:R-:W-:Y:S01]  /*b4cd0*/  IADD3 R19, PT, PT, R2, R53, RZ ;  /* 0x0000003502137210 */ /* 0x000fe20007ffe0ff */
[----:B------:R-:W-:Y:S01]  /*b4ce0*/  IMAD.WIDE.U32 R48, R82, R35, R48 ;  /* 0x0000002352307225 */ /* 0x000fe200078e0030 */
[----:B------:R-:W-:-:S03]  /*b4cf0*/  IADD3.X R41, PT, PT, RZ, RZ, RZ, P0, !PT ;  /* 0x000000ffff297210 */ /* 0x000fc600007fe4ff */
[----:B------:R-:W-:Y:S01]  /*b4d00*/  VIADD R51, R39, UR7 ;  /* 0x0000000727337c36 */ /* 0x000fe20008000000 */
[----:B------:R-:W-:Y:S01]  /*b4d10*/  IADD3 R49, PT, PT, R49, UR9, RZ ;  /* 0x0000000931317c10 */ /* 0x000fe2000fffe0ff */
[----:B------:R-:W-:Y:S02]  /*b4d20*/  IMAD R36, R52, UR11, RZ ;  /* 0x0000000b34247c24 */ /* 0x000fe4000f8e02ff */
[----:B------:R-:W-:Y:S01]  /*b4d30*/  IMAD.MOV.U32 R53, RZ, RZ, RZ ;  /* 0x000000ffff357224 */ /* 0x000fe200078e00ff */
[----:B------:R-:W-:Y:S01]  /*b4d40*/  IADD3 R50, P0, PT, R51, R48, RZ ;  /* 0x0000003033327210 */ /* 0x000fe20007f1e0ff */
[----:B------:R-:W-:Y:S02]  /*b4d50*/  IMAD.X R55, RZ, RZ, RZ, P2 ;  /* 0x000000ffff377224 */ /* 0x000fe400010e06ff */
[----:B------:R-:W-:-:S04]  /*b4d60*/  IMAD.WIDE.U32 R40, R31, R91, R40 ;  /* 0x0000005b1f287225 */ /* 0x000fc800078e0028 */
[----:B------:R-:W-:-:S04]  /*b4d70*/  IMAD.HI.U32 R43, R36, UR12, R52 ;  /* 0x0000000c242b7c27 */ /* 0x000fc8000f8e0034 */
[----:B------:R-:W-:-:S04]  /*b4d80*/  IMAD.WIDE.U32 R52, R32, R7, R54 ;  /* 0x0000000720347225 */ /* 0x000fc800078e0036 */
[----:B------:R-:W-:Y:S01]  /*b4d90*/  IMAD.X R51, RZ, RZ, RZ, P0 ;  /* 0x000000ffff337224 */ /* 0x000fe200000e06ff */
[----:B------:R-:W-:Y:S01]  /*b4da0*/  IADD3 R48, P0, PT, R49, R40, RZ ;  /* 0x0000002831307210 */ /* 0x000fe20007f1e0ff */
[----:B0-----:R-:W-:Y:S01]  /*b4db0*/  IMAD.WIDE.U32 R26, R26, R17, R46 ;  /* 0x000000111a1a7225 */ /* 0x001fe200078e002e */
[----:B------:R-:W-:Y:S02]  /*b4dc0*/  IADD3 R52, P1, PT, R19, R52, RZ ;  /* 0x0000003413347210 */ /* 0x000fe40007f3e0ff */
[----:B------:R-:W-:Y:S01]  /*b4dd0*/  IADD3.X R49, PT, PT, RZ, RZ, RZ, P0, !PT ;  /* 0x000000ffff317210 */ /* 0x000fe200007fe4ff */
[----:B------:R-:W-:Y:S01]  /*b4de0*/  IMAD.WIDE.U32 R46, R80, R37, R50 ;  /* 0x00000025502e7225 */ /* 0x000fe200078e0032 */
[----:B------:R-:W-:Y:S02]  /*b4df0*/  IADD3 R50, P0, PT, R26, R23, RZ ;  /* 0x000000171a327210 */ /* 0x000fe40007f1e0ff */
[----:B------:R-:W-:Y:S01]  /*b4e00*/  IADD3 R26, PT, PT, R15, R41, RZ ;  /* 0x000000290f1a7210 */ /* 0x000fe20007ffe0ff */
[----:B------:R-:W-:Y:S01]  /*b4e10*/  IMAD.IADD R25, R4, 0x1, R53 ;  /* 0x0000000104197824 */ /* 0x000fe200078e0235 */
[----:B------:R-:W-:Y:S01]  /*b4e20*/  IADD3 R19, PT, PT, R47, UR8, RZ ;  /* 0x000000082f137c10 */ /* 0x000fe2000fffe0ff */
[----:B------:R-:W-:Y:S01]  /*b4e30*/  IMAD.X R53, RZ, RZ, RZ, P1 ;  /* 0x000000ffff357224 */ /* 0x000fe200008e06ff */
[----:B------:R-:W-:Y:S01]  /*b4e40*/  IADD3 R27, P1, PT, R27, R44, RZ ;  /* 0x0000002c1b1b7210 */ /* 0x000fe20007f3e0ff */
[----:B------:R-:W-:-:S04]  /*b4e50*/  IMAD.WIDE.U32 R48, R82, R33, R48 ;  /* 0x0000002152307225 */ /* 0x000fc800078e0030 */
[----:B------:R-:W-:-:S04]  /*b4e60*/  IMAD.WIDE.U32 R40, R34, R5, R52 ;  /* 0x0000000522287225 */ /* 0x000fc800078e0034 */
[----:B------:R-:W-:Y:S01]  /*b4e70*/  IMAD.X R51, RZ, RZ, RZ, P0 ;  /* 0x000000ffff337224 */ /* 0x000fe200000e06ff */
[----:B------:R-:W-:Y:S01]  /*b4e80*/  IADD3 R48, P0, PT, R19, R48, RZ ;  /* 0x0000003013307210 */ /* 0x000fe20007f1e0ff */
[----:B------:R-:W-:Y:S01]  /*b4e90*/  IMAD.IADD R53, R0, 0x1, R43 ;  /* 0x0000000100357824 */ /* 0x000fe200078e022b */
[----:B------:R-:W-:Y:S01]  /*b4ea0*/  IADD3 R19, PT, PT, R49, UR10, RZ ;  /* 0x0000000a31137c10 */ /* 0x000fe2000fffe0ff */
[----:B------:R-:W-:Y:S01]  /*b4eb0*/  IMAD.WIDE.U32 R50, R28, R22, R50 ;  /* 0x000000161c327225 */ /* 0x000fe200078e0032 */
[----:B------:R-:W-:Y:S02]  /*b4ec0*/  IADD3.X R49, PT, PT, RZ, RZ, RZ, P0, !PT ;  /* 0x000000ffff317210 */ /* 0x000fe400007fe4ff */
[----:B------:R-:W-:Y:S01]  /*b4ed0*/  IADD3 R52, P3, PT, R53, R40, RZ ;  /* 0x0000002835347210 */ /* 0x000fe20007f7e0ff */
[----:B------:R-:W-:Y:S01]  /*b4ee0*/  IMAD.IADD R23, R3, 0x1, R41 ;  /* 0x0000000103177824 */ /* 0x000fe200078e0229 */
[----:B------:R-:W-:Y:S01]  /*b4ef0*/  IADD3 R40, P0, PT, R19, R26, RZ ;  /* 0x0000001a13287210 */ /* 0x000fe20007f1e0ff */
[----:B------:R-:W-:Y:S01]  /*b4f00*/  IMAD.IADD R26, R9, 0x1, R51 ;  /* 0x00000001091a7824 */ /* 0x000fe200078e0233 */
[----:B------:R-:W-:Y:S01]  /*b4f10*/  IADD3 R50, P2, PT, R29, R50, RZ ;  /* 0x000000321d327210 */ /* 0x000fe20007f5e0ff */
[----:B------:R-:W-:Y:S01]  /*b4f20*/  IMAD.WIDE.U32 R48, R80, R35, R48 ;  /* 0x0000002350307225 */ /* 0x000fe200078e0030 */
[----:B------:R-:W-:-:S02]  /*b4f30*/  IADD3.X R41, PT, PT, RZ, RZ, RZ, P0, !PT ;  /* 0x000000ffff297210 */ /* 0x000fc400007fe4ff */
[----:B------:R-:W-:Y:S01]  /*b4f40*/  IADD3 R26, P0, PT, R26, R27, RZ ;  /* 0x0000001b1a1a7210 */ /* 0x000fe20007f1e0ff */
[----:B------:R-:W-:Y:S01]  /*b4f50*/  IMAD.X R53, RZ, RZ, RZ, P3 ;  /* 0x000000ffff357224 */ /* 0x000fe200018e06ff */
[----:B------:R-:W-:Y:S01]  /*b4f60*/  IADD3.X R51, PT, PT, RZ, RZ, RZ, P2, !PT ;  /* 0x000000ffff337210 */ /* 0x000fe200017fe4ff */
[----:B------:R-:W-:Y:S01]  /*b4f70*/  IMAD.WIDE.U32 R82, R31, R82, R40 ;  /* 0x000000521f527225 */ /* 0x000fe200078e0028 */
[----:B------:R-:W-:-:S03]  /*b4f80*/  IADD3 R45, PT, PT, R49, UR9, RZ ;  /* 0x00000009312d7c10 */ /* 0x000fc6000fffe0ff */
[----:B------:R-:W-:Y:S01]  /*b4f90*/  IMAD.X R27, RZ, RZ, RZ, P0 ;  /* 0x000000ffff1b7224 */ /* 0x000fe200000e06ff */
[----:B------:R-:W-:Y:S01]  /*b4fa0*/  IADD3 R44, P0, PT, R45, R82, RZ ;  /* 0x000000522d2c7210 */ /* 0x000fe20007f1e0ff */
[----:B------:R-:W-:-:S03]  /*b4fb0*/  IMAD.WIDE.U32 R50, R30, R21, R50 ;  /* 0x000000151e327225 */ /* 0x000fc600078e0032 */
[----:B------:R-:W-:Y:S01]  /*b4fc0*/  IADD3.X R45, PT, PT, RZ, RZ, RZ, P0, !PT ;  /* 0x000000ffff2d7210 */ /* 0x000fe200007fe4ff */
[----:B------:R-:W-:Y:S01]  /*b4fd0*/  IMAD.WIDE.U32 R26, R28, R17, R26 ;  /* 0x000000111c1a7225 */ /* 0x000fe200078e001a */
[----:B------:R-:W-:Y:S02]  /*b4fe0*/  IADD3 R50, P2, PT, R25, R50, RZ ;  /* 0x0000003219327210 */ /* 0x000fe40007f5e0ff */
[----:B------:R-:W-:Y:S01]  /*b4ff0*/  IADD3.X R25, PT, PT, RZ, RZ, RZ, P1, !PT ;  /* 0x000000ffff197210 */ /* 0x000fe20000ffe4ff */
[----:B------:R-:W-:Y:S01]  /*b5000*/  IMAD.IADD R35, R8, 0x1, R51 ;  /* 0x0000000108237824 */ /* 0x000fe200078e0233 */
[----:B------:R-:W-:Y:S01]  /*b5010*/  IADD3.X R51, PT, PT, RZ, RZ, RZ, P2, !PT ;  /* 0x000000ffff337210 */ /* 0x000fe200017fe4ff */
[----:B------:R-:W-:-:S03]  /*b5020*/  IMAD.WIDE.U32 R28, R80, R33, R44 ;  /* 0x00000021501c7225 */ /* 0x000fc600078e002c */
[----:B------:R-:W-:Y:S01]  /*b5030*/  IADD3 R44, P0, PT, R26, R35, RZ ;  /* 0x000000231a2c7210 */ /* 0x000fe20007f1e0ff */
[----:B------:R-:W-:-:S03]  /*b5040*/  IMAD.WIDE.U32 R52, R36, UR13, R52 ;  /* 0x0000000d24347c25 */ /* 0x000fc6000f8e0034 */
[----:B------:R-:W-:Y:S01]  /*b5050*/  IADD3.X R45, PT, PT, RZ, RZ, RZ, P0, !PT ;  /* 0x000000ffff2d7210 */ /* 0x000fe200007fe4ff */
[----:B------:R-:W-:Y:S01]  /*b5060*/  IMAD.WIDE.U32 R50, R32, R20, R50 ;  /* 0x0000001420327225 */ /* 0x000fe200078e0032 */
[----:B------:R-:W-:-:S03]  /*b5070*/  IADD3 R19, PT, PT, R2, R53, RZ ;  /* 0x0000003502137210 */ /* 0x000fc60007ffe0ff */
[----:B------:R-:W-:Y:S01]  /*b5080*/  VIADD R26, R29, UR10 ;  /* 0x0000000a1d1a7c36 */ /* 0x000fe20008000000 */
[----:B------:R-:W-:Y:S01]  /*b5090*/  IADD3 R29, P0, PT, R25, R42, RZ ;  /* 0x0000002a191d7210 */ /* 0x000fe20007f1e0ff */
[----:B------:R-:W-:Y:S01]  /*b50a0*/  IMAD.WIDE.U32 R42, R30, R22, R44 ;  /* 0x000000161e2a7225 */ /* 0x000fe200078e002c */
[----:B------:R-:W-:Y:S02]  /*b50b0*/  IADD3 R44, P4, PT, R23, R50, RZ ;  /* 0x00000032172c7210 */ /* 0x000fe40007f9e0ff */
[----:B------:R-:W-:Y:S01]  /*b50c0*/  IADD3.X R23, PT, PT, RZ, RZ, RZ, P0, !PT ;  /* 0x000000ffff177210 */ /* 0x000fe200007fe4ff */
[----:B------:R-:W-:Y:S01]  /*b50d0*/  IMAD.IADD R25, R6, 0x1, R51 ;  /* 0x0000000106197824 */ /* 0x000fe200078e0233 */
[----:B------:R-:W-:Y:S01]  /*b50e0*/  IADD3.X R45, PT, PT, RZ, RZ, RZ, P4, !PT ;  /* 0x000000ffff2d7210 */ /* 0x000fe200027fe4ff */
[----:B------:R-:W-:Y:S01]  /*b50f0*/  IMAD R40, R52, UR11, RZ ;  /* 0x0000000b34287c24 */ /* 0x000fe2000f8e02ff */
[----:B------:R-:W-:Y:S01]  /*b5100*/  IADD3 R50, P0, PT, R23, R38, RZ ;  /* 0x0000002617327210 */ /* 0x000fe20007f1e0ff */
[----:B------:R-:W-:Y:S01]  /*b5110*/  IMAD.MOV.U32 R53, RZ, RZ, RZ ;  /* 0x000000ffff357224 */ /* 0x000fe200078e00ff */
[----:B------:R-:W-:Y:S01]  /*b5120*/  IADD3 R42, P2, PT, R25, R42, RZ ;  /* 0x0000002a192a7210 */ /* 0x000fe20007f5e0ff */
[----:B------:R-:W-:-:S02]  /*b5130*/  IMAD.IADD R39, R9, 0x1, R43 ;  /* 0x0000000109277824 */ /* 0x000fc400078e022b */
[----:B------:R-:W-:Y:S01]  /*b5140*/  IMAD.HI.U32 R53, R40, UR12, R52 ;  /* 0x0000000c28357c27 */ /* 0x000fe2000f8e0034 */
[----:B------:R-:W-:Y:S02]  /*b5150*/  IADD3 R52, P1, PT, R27, R29, RZ ;  /* 0x0000001d1b347210 */ /* 0x000fe40007f3e0ff */
[----:B------:R-:W-:Y:S01]  /*b5160*/  IADD3.X R43, PT, PT, RZ, RZ, RZ, P2, !PT ;  /* 0x000000ffff2b7210 */ /* 0x000fe200017fe4ff */
[----:B------:R-:W-:Y:S01]  /*b5170*/  IMAD.WIDE.U32 R44, R34, R7, R44 ;  /* 0x00000007222c7225 */ /* 0x000fe200078e002c */
[----:B------:R-:W-:-:S03]  /*b5180*/  IADD3 R38, P2, PT, R39, R52, RZ ;  /* 0x0000003427267210 */ /* 0x000fc60007f5e0ff */
[----:B------:R-:W-:Y:S01]  /*b5190*/  IMAD.X R23, RZ, RZ, RZ, P1 ;  /* 0x000000ffff177224 */ /* 0x000fe200008e06ff */
        /* <DEDUP_REMOVED lines=14> */
[----:B------:R-:W-:Y:S01]  /*b5280*/  IMAD.X R43, RZ, RZ, RZ, P5 ;  /* 0x000000ffff2b7224 */ /* 0x000fe200028e06ff */
[----:B------:R-:W-:Y:S01]  /*b5290*/  IADD3 R30, P1, PT, R30, R47, RZ ;  /* 0x0000002f1e1e7210 */ /* 0x000fe20007f3e0ff */
[----:B------:R-:W-:Y:S01]  /*b52a0*/  IMAD.WIDE.U32 R44, R36, R5, R44 ;  /* 0x00000005242c7225 */ /* 0x000fe200078e002c */
[----:B------:R-:W-:-:S02]  /*b52b0*/  IADD3 R19, P2, PT, R39, R23, RZ ;  /* 0x0000001727137210 */ /* 0x000fc40007f5e0ff */
[----:B------:R-:W-:Y:S01]  /*b52c0*/  IADD3 R47, PT, PT, R0, R53, RZ ;  /* 0x00000035002f7210 */ /* 0x000fe20007ffe0ff */
[----:B------:R-:W-:Y:S01]  /*b52d0*/  IMAD.X R39, RZ, RZ, RZ, P4 ;  /* 0x000000ffff277224 */ /* 0x000fe200020e06ff */
[----:B------:R-:W-:Y:S01]  /*b52e0*/  IADD3 R45, PT, PT, R3, R45, RZ ;  /* 0x0000002d032d7210 */ /* 0x000fe20007ffe0ff */
[----:B------:R-:W-:Y:S01]  /*b52f0*/  IMAD.WIDE.U32 R42, R34, R20, R42 ;  /* 0x00000014222a7225 */ /* 0x000fe200078e002a */
[----:B------:R-:W-:Y:S02]  /*b5300*/  IADD3 R46, P6, PT, R47, R44, RZ ;  /* 0x0000002c2f2e7210 */ /* 0x000fe40007fde0ff */
[----:B------:R-:W-:Y:S01]  /*b5310*/  IADD3 R26, P3, PT, R26, R83, RZ ;  /* 0x000000531a1a7210 */ /* 0x000fe20007f7e0ff */
        /* <DEDUP_REMOVED lines=19> */
[----:B------:R-:W-:Y:S01]  /*b5450*/  IMAD.WIDE.U32 R32, R32, R17, R38 ;  /* 0x0000001120207225 */ /* 0x000fe200078e0026 */
[----:B------:R-:W-:Y:S02]  /*b5460*/  IADD3 R39, PT, PT, R8, R43, RZ ;  /* 0x0000002b08277210 */ /* 0x000fe40007ffe0ff */
[----:B------:R-:W-:Y:S01]  /*b5470*/  IADD3 R42, P5, PT, R45, R42, RZ ;  /* 0x0000002a2d2a7210 */ /* 0x000fe20007fbe0ff */
[----:B------:R-:W-:Y:S02]  /*b5480*/  IMAD R30, R46, UR11, RZ ;  /* 0x0000000b2e1e7c24 */ /* 0x000fe4000f8e02ff */
[----:B------:R-:W-:Y:S01]  /*b5490*/  IMAD.X R45, RZ, RZ, RZ, P4 ;  /* 0x000000ffff2d7224 */ /* 0x000fe200020e06ff */
[----:B------:R-:W-:Y:S01]  /*b54a0*/  IADD3 R38, P4, PT, R32, R39, RZ ;  /* 0x0000002720267210 */ /* 0x000fe20007f9e0ff */
[----:B------:R-:W-:-:S04]  /*b54b0*/  IMAD.HI.U32 R47, R30, UR12, R46 ;  /* 0x0000000c1e2f7c27 */ /* 0x000fc8000f8e002e */
[----:B------:R-:W-:Y:S01]  /*b54c0*/  IMAD.X R43, RZ, RZ, RZ, P5 ;  /* 0x000000ffff2b7224 */ /* 0x000fe200028e06ff */
[----:B------:R-:W-:Y:S01]  /*b54d0*/  IADD3 R47, PT, PT, R0, R47, RZ ;  /* 0x0000002f002f7210 */ /* 0x000fe20007ffe0ff */
[----:B------:R-:W-:Y:S02]  /*b54e0*/  IMAD.X R25, RZ, RZ, RZ, P0 ;  /* 0x000000ffff197224 */ /* 0x000fe400000e06ff */
[----:B------:R-:W-:-:S03]  /*b54f0*/  IMAD.WIDE.U32 R44, R40, R5, R44 ;  /* 0x00000005282c7225 */ /* 0x000fc600078e002c */
[----:B------:R-:W-:Y:S01]  /*b5500*/  IADD3 R48, P0, PT, R25, R48, RZ ;  /* 0x0000003019307210 */ /* 0x000fe20007f1e0ff */
[----:B------:R-:W-:Y:S01]  /*b5510*/  IMAD.X R39, RZ, RZ, RZ, P4 ;  /* 0x000000ffff277224 */ /* 0x000fe200020e06ff */
[----:B------:R-:W-:Y:S01]  /*b5520*/  IADD3 R45, PT, PT, R3, R45, RZ ;  /* 0x0000002d032d7210 */ /* 0x000fe20007ffe0ff */
[----:B------:R-:W-:Y:S01]  /*b5530*/  IMAD.WIDE.U32 R42, R36, R20, R42 ;  /* 0x00000014242a7225 */ /* 0x000fe200078e002a */
[----:B------:R-:W-:Y:S02]  /*b5540*/  IADD3.X R25, PT, PT, RZ, RZ, RZ, P1, !PT ;  /* 0x000000ffff197210 */ /* 0x000fe40000ffe4ff */
        /* <DEDUP_REMOVED lines=15> */
[----:B------:R-:W-:Y:S01]  /*b5640*/  IMAD.WIDE.U32 R44, R40, R7, R44 ;  /* 0x00000007282c7225 */ /* 0x000fe200078e002c */
[----:B------:R-:W-:Y:S02]  /*b5650*/  IADD3 R47, PT, PT, R2, R39, RZ ;  /* 0x00000027022f7210 */ /* 0x000fe40007ffe0ff */
[----:B------:R-:W-:Y:S01]  /*b5660*/  IADD3 R48, P2, PT, R48, R25, RZ ;  /* 0x0000001930307210 */ /* 0x000fe20007f5e0ff */
        /* <DEDUP_REMOVED lines=8> */
[----:B------:R-:W-:-:S02]  /*b56f0*/  IADD3 R33, PT, PT, R8, R43, RZ ;  /* 0x0000002b08217210 */ /* 0x000fc40007ffe0ff */
        /* <DEDUP_REMOVED lines=29> */
[----:B------:R-:W-:Y:S01]  /*b58d0*/  IMAD.WIDE.U32 R36, R36, R17, R28 ;  /* 0x0000001124247225 */ /* 0x000fe200078e001c */
[----:B------:R-:W-:Y:S02]  /*b58e0*/  IADD3 R29, PT, PT, R8, R33, RZ ;  /* 0x00000021081d7210 */ /* 0x000fe40007ffe0ff */
[----:B------:R-:W-:Y:S01]  /*b58f0*/  IADD3 R32, P3, PT, R19, R34, RZ ;  /* 0x0000002213207210 */ /* 0x000fe20007f7e0ff */
[----:B------:R-:W-:Y:S01]  /*b5900*/  IMAD.X R47, RZ, RZ, RZ, P5 ;  /* 0x000000ffff2f7224 */ /* 0x000fe200028e06ff */
[----:B------:R-:W-:Y:S01]  /*b5910*/  IADD3.X R19, PT, PT, RZ, RZ, RZ, P4, !PT ;  /* 0x000000ffff137210 */ /* 0x000fe200027fe4ff */
[----:B------:R-:W-:Y:S01]  /*b5920*/  IMAD.WIDE.U32 R26, R31, R80, R26 ;  /* 0x000000501f1a7225 */ /* 0x000fe200078e001a */
[----:B------:R-:W-:-:S03]  /*b5930*/  IADD3 R28, P4, PT, R36, R29, RZ ;  /* 0x0000001d241c7210 */ /* 0x000fc60007f9e0ff */
[----:B------:R-:W-:Y:S01]  /*b5940*/  IMAD.WIDE.U32 R46, R30, R20, R46 ;  /* 0x000000141e2e7225 */ /* 0x000fe200078e002e */
[----:B------:R-:W-:Y:S02]  /*b5950*/  IADD3.X R29, PT, PT, RZ, RZ, RZ, P4, !PT ;  /* 0x000000ffff1d7210 */ /* 0x000fe400027fe4ff */
[----:B------:R-:W-:Y:S01]  /*b5960*/  IADD3 R36, P4, PT, R19, R32, RZ ;  /* 0x0000002013247210 */ /* 0x000fe20007f9e0ff */
[----:B------:R-:W-:Y:S02]  /*b5970*/  IMAD.X R19, RZ, RZ, RZ, P0 ;  /* 0x000000ffff137224 */ /* 0x000fe400000e06ff */
        /* <DEDUP_REMOVED lines=8> */
[----:B------:R-:W-:-:S02]  /*b5a00*/  IADD3 R32, P6, PT, R33, R28, RZ ;  /* 0x0000001c21207210 */ /* 0x000fc40007fde0ff */
[----:B------:R-:W-:Y:S02]  /*b5a10*/  IADD3 R28, P2, PT, R29, R36, RZ ;  /* 0x000000241d1c7210 */ /* 0x000fe40007f5e0ff */
[----:B------:R-:W-:Y:S02]  /*b5a20*/  IADD3.X R33, PT, PT, RZ, RZ, RZ, P6, !PT ;  /* 0x000000ffff217210 */ /* 0x000fe400037fe4ff */
[----:B------:R-:W-:Y:S02]  /*b5a30*/  IADD3.X R29, PT, PT, RZ, RZ, RZ, P2, !PT ;  /* 0x000000ffff1d7210 */ /* 0x000fe400017fe4ff */
[----:B------:R-:W-:Y:S01]  /*b5a40*/  IADD3 R26, P3, PT, R26, R23, RZ ;  /* 0x000000171a1a7210 */ /* 0x000fe20007f7e0ff */
[----:B------:R-:W-:-:S03]  /*b5a50*/  IMAD.WIDE.U32 R48, R30, R21, R32 ;  /* 0x000000151e307225 */ /* 0x000fc600078e0020 */
[----:B------:R-:W-:Y:S01]  /*b5a60*/  IADD3 R19, P2, PT, R19, R26, RZ ;  /* 0x0000001a13137210 */ /* 0x000fe20007f5e0ff */
[----:B------:R-:W-:Y:S01]  /*b5a70*/  IMAD.WIDE.U32 R40, R40, R17, R28 ;  /* 0x0000001128287225 */ /* 0x000fe200078e001c */
[----:B------:R-:W-:-:S03]  /*b5a80*/  IADD3.X R26, PT, PT, RZ, RZ, RZ, P4, !PT ;  /* 0x000000ffff1a7210 */ /* 0x000fc600027fe4ff */
[----:B------:R-:W-:Y:S01]  /*b5a90*/  IMAD.IADD R29, R8, 0x1, R49 ;  /* 0x00000001081d7824 */ /* 0x000fe200078e0231 */
[----:B------:R-:W-:Y:S01]  /*b5aa0*/  IADD3 R26, P4, PT, R26, R19, RZ ;  /* 0x000000131a1a7210 */ /* 0x000fe20007f9e0ff */
[----:B------:R-:W-:Y:S02]  /*b5ab0*/  IMAD.X R19, RZ, RZ, RZ, P0 ;  /* 0x000000ffff137224 */ /* 0x000fe400000e06ff */
[----:B------:R-:W-:Y:S01]  /*b5ac0*/  IMAD.IADD R23, R15, 0x1, R27 ;  /* 0x000000010f177824 */ /* 0x000fe200078e021b */
[----:B------:R-:W-:Y:S01]  /*b5ad0*/  IADD3 R28, P6, PT, R40, R29, RZ ;  /* 0x0000001d281c7210 */ /* 0x000fe20007fde0ff */
[----:B------:R-:W-:Y:S01]  /*b5ae0*/  IMAD.X R15, RZ, RZ, RZ, P5 ;  /* 0x000000ffff0f7224 */ /* 0x000fe200028e06ff */
[----:B------:R-:W-:Y:S01]  /*b5af0*/  IADD3 R27, P0, PT, R19, R26, RZ ;  /* 0x0000001a131b7210 */ /* 0x000fe20007f1e0ff */
[----:B------:R-:W-:Y:S01]  /*b5b00*/  IMAD.MOV.U32 R32, RZ, RZ, R46 ;  /* 0x000000ffff207224 */ /* 0x000fe200078e002e */
[----:B------:R-:W-:Y:S02]  /*b5b10*/  IADD3.X R29, PT, PT, RZ, RZ, RZ, P6, !PT ;  /* 0x000000ffff1d7210 */ /* 0x000fe400037fe4ff */
[----:B------:R-:W-:-:S02]  /*b5b20*/  IADD3.X R26, PT, PT, RZ, RZ, RZ, P1, !PT ;  /* 0x000000ffff1a7210 */ /* 0x000fc40000ffe4ff */
[----:B------:R-:W-:Y:S01]  /*b5b30*/  IADD3 R27, P1, PT, R41, R27, RZ ;  /* 0x0000001b291b7210 */ /* 0x000fe20007f3e0ff */
[----:B------:R-:W-:Y:S01]  /*b5b40*/  IMAD.WIDE.U32 R50, R30, R22, R28 ;  /* 0x000000161e327225 */ /* 0x000fe200078e001c */
[----:B------:R-:W-:Y:S02]  /*b5b50*/  IADD3 R15, PT, PT, R15, R23, R26 ;  /* 0x000000170f0f7210 */ /* 0x000fe40007ffe01a */
[----:B------:R-:W-:Y:S01]  /*b5b60*/  IADD3.X R28, PT, PT, RZ, RZ, RZ, P2, !PT ;  /* 0x000000ffff1c7210 */ /* 0x000fe200017fe4ff */
[----:B------:R-:W-:Y:S01]  /*b5b70*/  IMAD.IADD R26, R9, 0x1, R51 ;  /* 0x00000001091a7824 */ /* 0x000fe200078e0233 */
[----:B------:R-:W-:Y:S01]  /*b5b80*/  IADD3.X R19, PT, PT, RZ, RZ, RZ, P3, !PT ;  /* 0x000000ffff137210 */ /* 0x000fe20001ffe4ff */
[----:B------:R-:W-:-:S03]  /*b5b90*/  IMAD.MOV.U32 R34, RZ, RZ, R50 ;  /* 0x000000ffff227224 */ /* 0x000fc600078e0032 */
        /* <DEDUP_REMOVED lines=8> */
[----:B------:R-:W-:Y:S01]  /*b5c20*/  MOV R30, R44 ;  /* 0x0000002c001e7202 */ /* 0x000fe20000000f00 */
[----:B------:R-:W-:Y:S01]  /*b5c30*/  IMAD.MOV.U32 R28, RZ, RZ, R42 ;  /* 0x000000ffff1c7224 */ /* 0x000fe200078e002a */
[----:B------:R-:W-:Y:S02]  /*b5c40*/  IADD3 R26, PT, PT, R41, R15, R26 ;  /* 0x0000000f291a7210 */ /* 0x000fe40007ffe01a */
[----:B------:R-:W-:Y:S02]  /*b5c50*/  MOV R19, R48 ;  /* 0x0000003000137202 */ /* 0x000fe40000000f00 */
[----:B------:R-:W-:-:S02]  /*b5c60*/  ISETP.GT.U32.AND P0, PT, R26, R17, PT ;  /* 0x000000111a00720c */ /* 0x000fc40003f04070 */
[----:B------:R-:W-:-:S11]  /*b5c70*/  MOV R15, R40 ;  /* 0x00000028000f7202 */ /* 0x000fd60000000f00 */
        /* <DEDUP_REMOVED lines=27> */
.L_x_325:
[----:B------:R-:W-:Y:S01]  /*b5e30*/  IADD3 R36, P0, PT, R38, -UR12, RZ ;  /* 0x8000000c26247c10 */ /* 0x000fe2000ff1e0ff */
[----:B------:R-:W-:Y:S01]  /*b5e40*/  IMAD.MOV.U32 R25, RZ, RZ, -0x1 ;  /* 0xffffffffff197424 */ /* 0x000fe200078e00ff */
[----:B------:R-:W0:Y:S02]  /*b5e50*/  LDC.64 R38, c[0x0][0x380] ;  /* 0x0000e000ff267b82 */ /* 0x000e240000000a00 */
[----:B------:R-:W-:-:S04]  /*b5e60*/  IADD3.X R23, PT, PT, RZ, -0x1, RZ, P0, !PT ;  /* 0xffffffffff177810 */ /* 0x000fc800007fe4ff */
[----:B------:R-:W-:-:S04]  /*b5e70*/  SHF.R.U32.HI R23, RZ, 0x1f, R23 ;  /* 0x0000001fff177819 */ /* 0x000fc80000011617 */
[----:B------:R-:W-:-:S04]  /*b5e80*/  IADD3 R28, P0, P1, R28, -UR13, -R23 ;  /* 0x8000000d1c1c7c10 */ /* 0x000fc8000f91e817 */
[----:B------:R-:W-:-:S04]  /*b5e90*/  IADD3.X R23, PT, PT, RZ, -0x1, R25, P0, P1 ;  /* 0xffffffffff177810 */ /* 0x000fc800007e2419 */
[----:B------:R-:W-:-:S04]  /*b5ea0*/  SHF.R.U32.HI R23, RZ, 0x1f, R23 ;  /* 0x0000001fff177819 */ /* 0x000fc80000011617 */
[----:B------:R-:W-:Y:S01]  /*b5eb0*/  IADD3 R30, P0, P1, R30, -R23, -R5 ;  /* 0x800000171e1e7210 */ /* 0x000fe2000791e805 */
[----:B0-----:R0:W-:Y:S03]  /*b5ec0*/  STG.E desc[UR16][R38.64], R36 ;  /* 0x0000002426007986 */ /* 0x0011e6000c101910 */
[----:B------:R-:W-:Y:S01]  /*b5ed0*/  IADD3.X R23, PT, PT, RZ, -0x1, R25, P0, P1 ;  /* 0xffffffffff177810 */ /* 0x000fe200007e2419 */
[----:B------:R0:W-:Y:S03]  /*b5ee0*/  STG.E desc[UR16][R38.64+0x4], R28 ;  /* 0x0000041c26007986 */ /* 0x0001e6000c101910 */
[----:B------:R-:W-:Y:S01]  /*b5ef0*/  SHF.R.U32.HI R23, RZ, 0x1f, R23 ;  /* 0x0000001fff177819 */ /* 0x000fe20000011617 */
[----:B------:R0:W-:Y:S03]  /*b5f00*/  STG.E desc[UR16][R38.64+0x8], R30 ;  /* 0x0000081e26007986 */ /* 0x0001e6000c101910 */
[----:B------:R-:W-:-:S04]  /*b5f10*/  IADD3 R32, P0, P1, R32, -R23, -R7 ;  /* 0x8000001720207210 */ /* 0x000fc8000791e807 */
[----:B------:R-:W-:Y:S01]  /*b5f20*/  IADD3.X R23, PT, PT, RZ, -0x1, R25, P0, P1 ;  /* 0xffffffffff177810 */ /* 0x000fe200007e2419 */
[----:B------:R0:W-:Y:S03]  /*b5f30*/  STG.E desc[UR16][R38.64+0xc], R32 ;  /* 0x00000c2026007986 */ /* 0x0001e6000c101910 */
[----:B------:R-:W-:-:S04]  /*b5f40*/  SHF.R.U32.HI R23, RZ, 0x1f, R23 ;  /* 0x0000001fff177819 */ /* 0x000fc80000011617 */
        /* <DEDUP_REMOVED lines=12> */
[----:B------:R-:W-:-:S05]  /*b6010*/  IADD3 R26, PT, PT, R26, -R17, -R23 ;  /* 0x800000111a1a7210 */ /* 0x000fca0007ffe817 */
[----:B------:R0:W-:Y:S02]  /*b6020*/  STG.E desc[UR16][R38.64+0x1c], R26 ;  /* 0x00001c1a26007986 */ /* 0x0001e4000c101910 */
.L_x_326:
[----:B------:R-:W-:Y:S01]  /*b6030*/  IMAD.WIDE.U32 R40, R24, R67, RZ ;  /* 0x0000004318287225 */ /* 0x000fe200078e00ff */
[----:B------:R-:W-:Y:S01]  /*b6040*/  UMOV UR4, URZ ;  /* 0x000000ff00047c82 */ /* 0x000fe20008000000 */
[----:B------:R-:W-:Y:S01]  /*b6050*/  UMOV UR5, URZ ;  /* 0x000000ff00057c82 */ /* 0x000fe20008000000 */
[----:B------:R-:W-:Y:S01]  /*b6060*/  UMOV UR6, URZ ;  /* 0x000000ff00067c82 */ /* 0x000fe20008000000 */
[----:B------:R-:W-:Y:S01]  /*b6070*/  IMAD.MOV.U32 R43, RZ, RZ, RZ ;  /* 0x000000ffff2b7224 */ /* 0x000fe200078e00ff */
[----:B------:R-:W-:Y:S01]  /*b6080*/  IADD3 R42, PT, PT, R41, UR4, RZ ;  /* 0x00000004292a7c10 */ /* 0x000fe2000fffe0ff */
[----:B------:R-:W-:Y:S02]  /*b6090*/  HFMA2 R41, -RZ, RZ, 0, 0 ;  /* 0x00000000ff297431 */ /* 0x000fe400000001ff */
[----:B0-----:R-:W-:Y:S01]  /*b60a0*/  IMAD R38, R40, UR11, RZ ;  /* 0x0000000b28267c24 */ /* 0x001fe2000f8e02ff */
[----:B------:R-:W-:Y:S01]  /*b60b0*/  UMOV UR7, URZ ;  /* 0x000000ff00077c82 */ /* 0x000fe20008000000 */
[----:B------:R-:W-:-:S02]  /*b60c0*/  IMAD.MOV.U32 R45, RZ, RZ, RZ ;  /* 0x000000ffff2d7224 */ /* 0x000fc400078e00ff */
[----:B------:R-:W-:Y:S02]  /*b60d0*/  HFMA2 R51, -RZ, RZ, 0, 0 ;  /* 0x00000000ff337431 */ /* 0x000fe400000001ff */
[----:B------:R-:W-:Y:S01]  /*b60e0*/  IMAD.WIDE.U32 R42, R67, R18, R42 ;  /* 0x00000012432a7225 */ /* 0x000fe200078e002a */
[----:B------:R-:W-:Y:S01]  /*b60f0*/  UMOV UR8, URZ ;  /* 0x000000ff00087c82 */ /* 0x000fe20008000000 */
[----:B------:R-:W-:Y:S01]  /*b6100*/  UMOV UR9, URZ ;  /* 0x000000ff00097c82 */ /* 0x000fe20008000000 */
[----:B------:R-:W-:Y:S02]  /*b6110*/  UMOV UR10, URZ ;  /* 0x000000ff000a7c82 */ /* 0x000fe40008000000 */
[----:B------:R-:W-:Y:S01]  /*b6120*/  IADD3 R44, PT, PT, R43, UR5, RZ ;  /* 0x000000052b2c7c10 */ /* 0x000fe2000fffe0ff */
[----:B------:R-:W-:Y:S02]  /*b6130*/  IMAD.MOV.U32 R43, RZ, RZ, RZ ;  /* 0x000000ffff2b7224 */ /* 0x000fe400078e00ff */
[----:B------:R-:W-:-:S04]  /*b6140*/  IMAD.HI.U32 R49, R38, UR12, R40 ;  /* 0x0000000c26317c27 */ /* 0x000fc8000f8e0028 */
[----:B------:R-:W-:-:S04]  /*b6150*/  IMAD.WIDE.U32 R42, R68, R24, R42 ;  /* 0x00000018442a7225 */ /* 0x000fc800078e002a */
[----:B------:R-:W-:Y:S02]  /*b6160*/  IMAD.IADD R49, R0, 0x1, R49 ;  /* 0x0000000100317824 */ /* 0x000fe400078e0231 */
[----:B------:R-:W-:Y:S01]  /*b6170*/  IMAD.WIDE.U32 R40, R67, R16, R44 ;  /* 0x0000001043287225 */ /* 0x000fe200078e002c */
[----:B------:R-:W-:Y:S02]  /*b6180*/  IADD3 R45, PT, PT, R43, UR4, RZ ;  /* 0x000000042b2d7c10 */ /* 0x000fe4000fffe0ff */
[----:B------:R-:W-:Y:S02]  /*b6190*/  IADD3 R48, P1, PT, R49, R42, RZ ;  /* 0x0000002a31307210 */ /* 0x000fe40007f3e0ff */
[----:B------:R-:W-:Y:S01]  /*b61a0*/  IADD3 R44, P0, PT, R45, R40, RZ ;  /* 0x000000282d2c7210 */ /* 0x000fe20007f1e0ff */
[----:B------:R-:W-:Y:S01]  /*b61b0*/  VIADD R40, R41, UR6 ;  /* 0x0000000629287c36 */ /* 0x000fe20008000000 */
[----:B------:R-:W-:Y:S01]  /*b61c0*/  IADD3.X R49, PT, PT, RZ, RZ, RZ, P1, !PT ;  /* 0x000000ffff317210 */ /* 0x000fe20000ffe4ff */
[----:B------:R-:W-:Y:S01]  /*b61d0*/  IMAD.MOV.U32 R41, RZ, RZ, RZ ;  /* 0x000000ffff297224 */ /* 0x000fe200078e00ff */
[----:B------:R-:W-:-:S02]  /*b61e0*/  IADD3.X R45, PT, PT, RZ, RZ, RZ, P0, !PT ;  /* 0x000000ffff2d7210 */ /* 0x000fc400007fe4ff */
[----:B------:R-:W-:Y:S01]  /*b61f0*/  MOV R43, RZ ;  /* 0x000000ff002b7202 */ /* 0x000fe20000000f00 */
[----:B------:R-:W-:-:S04]  /*b6200*/  IMAD.WIDE.U32 R48, R38, UR13, R48 ;  /* 0x0000000d26307c25 */ /* 0x000fc8000f8e0030 */
[----:B------:R-:W-:Y:S01]  /*b6210*/  IMAD.WIDE.U32 R44, R68, R18, R44 ;  /* 0x00000012442c7225 */ /* 0x000fe200078e002c */
[----:B------:R-:W-:-:S03]  /*b6220*/  IADD3 R53, PT, PT, R2, R49, RZ ;  /* 0x0000003102357210 */ /* 0x000fc60007ffe0ff */
[----:B------:R-:W-:Y:S02]  /*b6230*/  HFMA2 R49, -RZ, RZ, 0, 0 ;  /* 0x00000000ff317431 */ /* 0x000fe400000001ff */
[----:B------:R-:W-:Y:S01]  /*b6240*/  IMAD.WIDE.U32 R40, R67, R14, R40 ;  /* 0x0000000e43287225 */ /* 0x000fe200078e0028 */
[----:B------:R-:W-:-:S03]  /*b6250*/  IADD3 R47, PT, PT, R45, UR5, RZ ;  /* 0x000000052d2f7c10 */ /* 0x000fc6000fffe0ff */
[----:B------:R-:W-:Y:S01]  /*b6260*/  IMAD.MOV.U32 R50, RZ, RZ, R48 ;  /* 0x000000ffff327224 */ /* 0x000fe200078e0030 */
[----:B------:R-:W-:Y:S01]  /*b6270*/  IADD3 R46, P0, PT, R47, R40, RZ ;  /* 0x000000282f2e7210 */ /* 0x000fe20007f1e0ff */
[----:B------:R-:W-:Y:S02]  /*b6280*/  IMAD R40, R48, UR11, RZ ;  /* 0x0000000b30287c24 */ /* 0x000fe4000f8e02ff */
[----:B------:R-:W-:Y:S02]  /*b6290*/  IMAD.MOV.U32 R48, RZ, RZ, R44 ;  /* 0x000000ffff307224 */ /* 0x000fe400078e002c */
[----:B------:R-:W-:Y:S02]  /*b62a0*/  VIADD R42, R41, UR7 ;  /* 0x00000007292a7c36 */ /* 0x000fe40008000000 */
[----:B------:R-:W-:Y:S02]  /*b62b0*/  IMAD.X R47, RZ, RZ, RZ, P0 ;  /* 0x000000ffff2f7224 */ /* 0x000fe400000e06ff */
[----:B------:R-:W-:-:S04]  /*b62c0*/  IMAD.WIDE.U32 R48, R69, R24, R48 ;  /* 0x0000001845307225 */ /* 0x000fc800078e0030 */
[----:B------:R-:W-:Y:S01]  /*b62d0*/  IMAD.WIDE.U32 R42, R67, R13, R42 ;  /* 0x0000000d432a7225 */ /* 0x000fe200078e002a */
[----:B------:R-:W-:Y:S02]  /*b62e0*/  IADD3 R49, PT, PT, R49, UR4, RZ ;  /* 0x0000000431317c10 */ /* 0x000fe4000fffe0ff */
[----:B------:R-:W-:Y:S01]  /*b62f0*/  IADD3 R52, P2, PT, R53, R48, RZ ;  /* 0x0000003035347210 */ /* 0x000fe20007f5e0ff */
[----:B------:R-:W-:Y:S01]  /*b6300*/  IMAD.WIDE.U32 R44, R68, R16, R46 ;  /* 0x00000010442c7225 */ /* 0x000fe200078e002e */
[----:B------:R-:W-:-:S03]  /*b6310*/  MOV R47, RZ ;  /* 0x000000ff002f7202 */ /* 0x000fc60000000f00 */
[----:B------:R-:W-:Y:S02]  /*b6320*/  VIADD R46, R43, UR8 ;  /* 0x000000082b2e7c36 */ /* 0x000fe40008000000 */
[----:B------:R-:W-:Y:S01]  /*b6330*/  IMAD.HI.U32 R51, R40, UR12, R50 ;  /* 0x0000000c28337c27 */ /* 0x000fe2000f8e0032 */
[----:B------:R-:W-:-:S03]  /*b6340*/  IADD3 R50, P1, PT, R49, R44, RZ ;  /* 0x0000002c31327210 */ /* 0x000fc60007f3e0ff */
[----:B------:R-:W-:Y:S02]  /*b6350*/  VIADD R43, R45, UR6 ;  /* 0x000000062d2b7c36 */ /* 0x000fe40008000000 */
[----:B------:R-:W-:Y:S02]  /*b6360*/  HFMA2 R45, -RZ, RZ, 0, 0 ;  /* 0x00000000ff2d7431 */ /* 0x000fe400000001ff */
[----:B------:R-:W-:Y:S01]  /*b6370*/  IMAD.IADD R57, R0, 0x1, R51 ;  /* 0x0000000100397824 */ /* 0x000fe200078e0233 */
[----:B------:R-:W-:Y:S01]  /*b6380*/  IADD3.X R51, PT, PT, RZ, RZ, RZ, P1, !PT ;  /* 0x000000ffff337210 */ /* 0x000fe20000ffe4ff */
[----:B------:R-:W-:Y:S01]  /*b6390*/  IMAD.WIDE.U32 R46, R67, R12, R46 ;  /* 0x0000000c432e7225 */ /* 0x000fe200078e002e */
[----:B------:R-:W-:-:S03]  /*b63a0*/  IADD3 R42, P0, PT, R43, R42, RZ ;  /* 0x0000002a2b2a7210 */ /* 0x000fc60007f1e0ff */
[----:B------:R-:W-:Y:S01]  /*b63b0*/  IMAD.WIDE.U32 R50, R69, R18, R50 ;  /* 0x0000001245327225 */ /* 0x000fe200078e0032 */
[----:B------:R-:W-:Y:S02]  /*b63c0*/  IADD3.X R43, PT, PT, RZ, RZ, RZ, P0, !PT ;  /* 0x000000ffff2b7210 */ /* 0x000fe400007fe4ff */
[----:B------:R-:W-:Y:S01]  /*b63d0*/  IADD3 R48, PT, PT, R47, UR9, RZ ;  /* 0x000000092f307c10 */ /* 0x000fe2000fffe0ff */
[----:B------:R-:W-:Y:S01]  /*b63e0*/  IMAD.X R53, RZ, RZ, RZ, P2 ;  /* 0x000000ffff357224 */ /* 0x000fe200010e06ff */
[----:B------:R-:W-:Y:S01]  /*b63f0*/  IADD3 R17, PT, PT, R51, UR5, RZ ;  /* 0x0000000533117c10 */ /* 0x000fe2000fffe0ff */
[----:B------:R-:W-:Y:S01]  /*b6400*/  IMAD.WIDE.U32 R42, R68, R14, R42 ;  /* 0x0000000e442a7225 */ /* 0x000fe200078e002a */
[----:B------:R-:W-:-:S03]  /*b6410*/  MOV R51, RZ ;  /* 0x000000ff00337202 */ /* 0x000fc60000000f00 */
[----:B------:R-:W-:Y:S01]  /*b6420*/  VIADD R47, R43, UR7 ;  /* 0x000000072b2f7c36 */ /* 0x000fe20008000000 */
[----:B------:R-:W-:Y:S01]  /*b6430*/  IADD3 R42, P0, PT, R17, R42, RZ ;  /* 0x0000002a112a7210 */ /* 0x000fe20007f1e0ff */
[----:B------:R-:W-:-:S04]  /*b6440*/  IMAD.WIDE.U32 R52, R38, R5, R52 ;  /* 0x0000000526347225 */ /* 0x000fc800078e0034 */
[----:B------:R-:W-:Y:S01]  /*b6450*/  IMAD.X R43, RZ, RZ, RZ, P0 ;  /* 0x000000ffff2b7224 */ /* 0x000fe200000e06ff */
[----:B------:R-:W-:Y:S01]  /*b6460*/  IADD3 R46, P0, PT, R47, R46, RZ ;  /* 0x0000002e2f2e7210 */ /* 0x000fe20007f1e0ff */
[----:B------:R-:W-:Y:S01]  /*b6470*/  IMAD.WIDE.U32 R50, R70, R24, R50 ;  /* 0x0000001846327225 */ /* 0x000fe200078e0032 */
[----:B------:R-:W-:Y:S02]  /*b6480*/  IADD3 R56, P1, PT, R57, R52, RZ ;  /* 0x0000003439387210 */ /* 0x000fe40007f3e0ff */
[----:B------:R-:W-:Y:S01]  /*b6490*/  IADD3.X R47, PT, PT, RZ, RZ, RZ, P0, !PT ;  /* 0x000000ffff2f7210 */ /* 0x000fe200007fe4ff */
[----:B------:R-:W-:Y:S01]  /*b64a0*/  IMAD.IADD R53, R3, 0x1, R53 ;  /* 0x0000000103357824 */ /* 0x000fe200078e0235 */
[----:B------:R-:W-:Y:S01]  /*b64b0*/  IADD3.X R57, PT, PT, RZ, RZ, RZ, P1, !PT ;  /* 0x000000ffff397210 */ /* 0x000fe20000ffe4ff */
[----:B------:R-:W-:-:S03]  /*b64c0*/  IMAD.WIDE.U32 R42, R69, R16, R42 ;  /* 0x00000010452a7225 */ /* 0x000fc600078e002a */
[----:B------:R-:W-:Y:S01]  /*b64d0*/  IADD3 R54, P0, PT, R53, R50, RZ ;  /* 0x0000003235367210 */ /* 0x000fe20007f1e0ff */
[----:B------:R-:W-:Y:S02]  /*b64e0*/  VIADD R17, R51, UR4 ;  /* 0x0000000433117c36 */ /* 0x000fe40008000000 */
[----:B------:R-:W-:Y:S01]  /*b64f0*/  VIADD R43, R43, UR6 ;  /* 0x000000062b2b7c36 */ /* 0x000fe20008000000 */
[----:B------:R-:W-:Y:S01]  /*b6500*/  IADD3.X R55, PT, PT, RZ, RZ, RZ, P0, !PT ;  /* 0x000000ffff377210 */ /* 0x000fe200007fe4ff */
[----:B------:R-:W-:Y:S01]  /*b6510*/  IMAD.WIDE.U32 R46, R68, R13, R46 ;  /* 0x0000000d442e7225 */ /* 0x000fe200078e002e */
[----:B------:R-:W-:-:S03]  /*b6520*/  IADD3 R52, P1, PT, R17, R42, RZ ;  /* 0x0000002a11347210 */ /* 0x000fc60007f3e0ff */
[----:B------:R-:W-:Y:S01]  /*b6530*/  IMAD.WIDE.U32 R56, R40, UR13, R56 ;  /* 0x0000000d28387c25 */ /* 0x000fe2000f8e0038 */
[----:B------:R-:W-:Y:S02]  /*b6540*/  IADD3 R50, P0, PT, R43, R46, RZ ;  /* 0x0000002e2b327210 */ /* 0x000fe40007f1e0ff */
[----:B------:R-:W-:Y:S01]  /*b6550*/  IADD3 R47, PT, PT, R47, UR8, RZ ;  /* 0x000000082f2f7c10 */ /* 0x000fe2000fffe0ff */
[----:B------:R-:W-:Y:S01]  /*b6560*/  IMAD.MOV.U32 R49, RZ, RZ, RZ ;  /* 0x000000ffff317224 */ /* 0x000fe200078e00ff */
        /* <DEDUP_REMOVED lines=8> */
[----:B------:R-:W-:Y:S02]  /*b65f0*/  VIADD R44, R49, UR10 ;  /* 0x0000000a312c7c36 */ /* 0x000fe40008000000 */
[----:B------:R-:W-:Y:S02]  /*b6600*/  IMAD R42, R56, UR11, RZ ;  /* 0x0000000b382a7c24 */ /* 0x000fe4000f8e02ff */
[----:B------:R-:W-:Y:S02]  /*b6610*/  IMAD.MOV.U32 R57, RZ, RZ, RZ ;  /* 0x000000ffff397224 */ /* 0x000fe400078e00ff */
[----:B------:R-:W-:Y:S01]  /*b6620*/  IMAD.WIDE.U32 R48, R69, R14, R50 ;  /* 0x0000000e45307225 */ /* 0x000fe200078e0032 */
[----:B------:R-:W-:-:S03]  /*b6630*/  IADD3 R51, PT, PT, R53, UR5, RZ ;  /* 0x0000000535337c10 */ /* 0x000fc6000fffe0ff */
[----:B------:R-:W-:Y:S02]  /*b6640*/  HFMA2 R53, -RZ, RZ, 0, 0 ;  /* 0x00000000ff357431 */ /* 0x000fe400000001ff */
[----:B------:R-:W-:Y:S01]  /*b6650*/  IMAD.IADD R23, R4, 0x1, R55 ;  /* 0x0000000104177824 */ /* 0x000fe200078e0237 */
[----:B------:R-:W-:Y:S01]  /*b6660*/  IADD3.X R55, PT, PT, RZ, RZ, RZ, P1, !PT ;  /* 0x000000ffff377210 */ /* 0x000fe20000ffe4ff */
[----:B------:R-:W-:Y:S01]  /*b6670*/  IMAD.HI.U32 R57, R42, UR12, R56 ;  /* 0x0000000c2a397c27 */ /* 0x000fe2000f8e0038 */
[----:B------:R-:W-:-:S03]  /*b6680*/  IADD3 R25, PT, PT, R49, UR7, RZ ;  /* 0x0000000731197c10 */ /* 0x000fc6000fffe0ff */
[----:B------:R-:W-:Y:S01]  /*b6690*/  IMAD.X R47, RZ, RZ, RZ, P0 ;  /* 0x000000ffff2f7224 */ /* 0x000fe200000e06ff */
[----:B------:R-:W-:Y:S01]  /*b66a0*/  IADD3 R50, P0, PT, R51, R48, RZ ;  /* 0x0000003033327210 */ /* 0x000fe20007f1e0ff */
[----:B------:R-:W-:Y:S02]  /*b66b0*/  IMAD.IADD R57, R0, 0x1, R57 ;  /* 0x0000000100397824 */ /* 0x000fe400078e0239 */
[----:B------:R-:W-:-:S04]  /*b66c0*/  IMAD.WIDE.U32 R48, R40, R5, R54 ;  /* 0x0000000528307225 */ /* 0x000fc800078e0036 */
[----:B------:R-:W-:Y:S01]  /*b66d0*/  IMAD.WIDE.U32 R46, R68, R12, R46 ;  /* 0x0000000c442e7225 */ /* 0x000fe200078e002e */
[----:B------:R-:W-:Y:S02]  /*b66e0*/  IADD3 R56, P3, PT, R57, R48, RZ ;  /* 0x0000003039387210 */ /* 0x000fe40007f7e0ff */
[----:B------:R-:W-:Y:S01]  /*b66f0*/  IADD3 R17, PT, PT, R3, R49, RZ ;  /* 0x0000003103117210 */ /* 0x000fe20007ffe0ff */
[----:B------:R-:W-:Y:S01]  /*b6700*/  IMAD.X R51, RZ, RZ, RZ, P0 ;  /* 0x000000ffff337224 */ /* 0x000fe200000e06ff */
[----:B------:R-:W-:Y:S01]  /*b6710*/  IADD3 R48, P0, PT, R25, R46, RZ ;  /* 0x0000002e19307210 */ /* 0x000fe20007f1e0ff */
[----:B------:R-:W-:Y:S01]  /*b6720*/  IMAD.WIDE.U32 R52, R71, R24, R52 ;  /* 0x0000001847347225 */ /* 0x000fe200078e0034 */
[----:B------:R-:W-:Y:S02]  /*b6730*/  IADD3.X R57, PT, PT, RZ, RZ, RZ, P3, !PT ;  /* 0x000000ffff397210 */ /* 0x000fe40001ffe4ff */
[----:B------:R-:W-:Y:S01]  /*b6740*/  IADD3.X R49, PT, PT, RZ, RZ, RZ, P0, !PT ;  /* 0x000000ffff317210 */ /* 0x000fe200007fe4ff */
[----:B------:R-:W-:Y:S01]  /*b6750*/  IMAD.WIDE.U32 R50, R70, R16, R50 ;  /* 0x0000001046327225 */ /* 0x000fe200078e0032 */
[----:B------:R-:W-:-:S03]  /*b6760*/  IADD3 R52, P1, PT, R23, R52, RZ ;  /* 0x0000003417347210 */ /* 0x000fc60007f3e0ff */
[----:B------:R-:W-:Y:S01]  /*b6770*/  VIADD R55, R53, UR4 ;  /* 0x0000000435377c36 */ /* 0x000fe20008000000 */
[----:B------:R-:W-:Y:S01]  /*b6780*/  IADD3 R23, PT, PT, R51, UR6, RZ ;  /* 0x0000000633177c10 */ /* 0x000fe2000fffe0ff */
[----:B------:R-:W-:-:S03]  /*b6790*/  IMAD.WIDE.U32 R44, R10, R67, R44 ;  /* 0x000000430a2c7225 */ /* 0x000fc600078e002c */
[----:B------:R-:W-:Y:S01]  /*b67a0*/  IADD3 R54, P2, PT, R55, R50, RZ ;  /* 0x0000003237367210 */ /* 0x000fe20007f5e0ff */
[----:B------:R-:W-:Y:S02]  /*b67b0*/  VIADD R47, R47, UR9 ;  /* 0x000000092f2f7c36 */ /* 0x000fe40008000000 */
[----:B------:R-:W-:Y:S02]  /*b67c0*/  IMAD.X R53, RZ, RZ, RZ, P1 ;  /* 0x000000ffff357224 */ /* 0x000fe400008e06ff */
[----:B------:R-:W-:Y:S01]  /*b67d0*/  IMAD.WIDE.U32 R48, R69, R13, R48 ;  /* 0x0000000d45307225 */ /* 0x000fe200078e0030 */
[----:B------:R-:W-:-:S03]  /*b67e0*/  IADD3 R46, P0, PT, R44, R47, RZ ;  /* 0x0000002f2c2e7210 */ /* 0x000fc60007f1e0ff */
[----:B------:R-:W-:Y:S01]  /*b67f0*/  IMAD.WIDE.U32 R50, R38, R20, R52 ;  /* 0x0000001426327225 */ /* 0x000fe200078e0034 */
[----:B------:R-:W-:Y:S02]  /*b6800*/  IADD3 R52, P1, PT, R23, R48, RZ ;  /* 0x0000003017347210 */ /* 0x000fe40007f3e0ff */
[----:B------:R-:W-:Y:S01]  /*b6810*/  IADD3.X R47, PT, PT, RZ, RZ, RZ, P0, !PT ;  /* 0x000000ffff2f7210 */ /* 0x000fe200007fe4ff */
[----:B------:R-:W-:Y:S01]  /*b6820*/  VIADD R25, R49, UR8 ;  /* 0x0000000831197c36 */ /* 0x000fe20008000000 */
[----:B------:R-:W-:Y:S01]  /*b6830*/  IADD3.X R53, PT, PT, RZ, RZ, RZ, P1, !PT ;  /* 0x000000ffff357210 */ /* 0x000fe20000ffe4ff */
[----:B------:R-:W-:Y:S01]  /*b6840*/  IMAD.WIDE.U32 R48, R42, UR13, R56 ;  /* 0x0000000d2a307c25 */ /* 0x000fe2000f8e0038 */
[----:B------:R-:W-:-:S03]  /*b6850*/  IADD3 R56, P0, PT, R17, R50, RZ ;  /* 0x0000003211387210 */ /* 0x000fc60007f1e0ff */
[----:B------:R-:W-:Y:S01]  /*b6860*/  IMAD R44, R48, UR11, RZ ;  /* 0x0000000b302c7c24 */ /* 0x000fe2000f8e02ff */
[----:B------:R-:W-:Y:S01]  /*b6870*/  IADD3 R59, PT, PT, R2, R49, RZ ;  /* 0x00000031023b7210 */ /* 0x000fe20007ffe0ff */
[----:B------:R-:W-:Y:S01]  /*b6880*/  IMAD.X R55, RZ, RZ, RZ, P2 ;  /* 0x000000ffff377224 */ /* 0x000fe200010e06ff */
[----:B------:R-:W-:Y:S01]  /*b6890*/  MOV R49, RZ ;  /* 0x000000ff00317202 */ /* 0x000fe20000000f00 */
[----:B------:R-:W-:-:S04]  /*b68a0*/  IMAD.WIDE.U32 R46, R68, R11, R46 ;  /* 0x0000000b442e7225 */ /* 0x000fc800078e002e */
[----:B------:R-:W-:Y:S01]  /*b68b0*/  IMAD.HI.U32 R27, R44, UR12, R48 ;  /* 0x0000000c2c1b7c27 */ /* 0x000fe2000f8e0030 */
[----:B------:R-:W-:-:S03]  /*b68c0*/  IADD3 R50, P1, PT, R25, R46, RZ ;  /* 0x0000002e19327210 */ /* 0x000fc60007f3e0ff */
[----:B------:R-:W-:-:S04]  /*b68d0*/  IMAD.WIDE.U32 R54, R71, R18, R54 ;  /* 0x0000001247367225 */ /* 0x000fc800078e0036 */
[----:B------:R-:W-:Y:S01]  /*b68e0*/  VIADD R49, R47, UR10 ;  /* 0x0000000a2f317c36 */ /* 0x000fe20008000000 */
[----:B------:R-:W-:Y:S01]  /*b68f0*/  IADD3 R17, PT, PT, R55, UR5, RZ ;  /* 0x0000000537117c10 */ /* 0x000fe2000fffe0ff */
        /* <DEDUP_REMOVED lines=10> */
[----:B------:R-:W-:Y:S01]  /*b69a0*/  VIADD R25, R53, UR7 ;  /* 0x0000000735197c36 */ /* 0x000fe20008000000 */
[----:B------:R-:W-:Y:S01]  /*b69b0*/  IADD3.X R53, PT, PT, RZ, RZ, RZ, P2, !PT ;  /* 0x000000ffff357210 */ /* 0x000fe200017fe4ff */
[----:B------:R-:W-:Y:S01]  /*b69c0*/  IMAD.WIDE.U32 R54, R96, R24, R54 ;  /* 0x0000001860367225 */ /* 0x000fe200078e0036 */
[----:B------:R-:W-:-:S03]  /*b69d0*/  IADD3.X R59, PT, PT, RZ, RZ, RZ, P0, !PT ;  /* 0x000000ffff3b7210 */ /* 0x000fc600007fe4ff */
[----:B------:R-:W-:Y:S01]  /*b69e0*/  IMAD.WIDE.U32 R46, R10, R68, R48 ;  /* 0x000000440a2e7225 */ /* 0x000fe200078e0030 */
[----:B------:R-:W-:-:S03]  /*b69f0*/  IADD3 R56, P3, PT, R23, R54, RZ ;  /* 0x0000003617387210 */ /* 0x000fc60007f7e0ff */
[----:B------:R-:W-:-:S04]  /*b6a00*/  IMAD.WIDE.U32 R48, R69, R12, R50 ;  /* 0x0000000c45307225 */ /* 0x000fc800078e0032 */
[----:B------:R-:W-:Y:S01]  /*b6a10*/  IMAD.WIDE.U32 R52, R71, R16, R52 ;  /* 0x0000001047347225 */ /* 0x000fe200078e0034 */
[----:B------:R-:W-:-:S03]  /*b6a20*/  IADD3 R50, P1, PT, R25, R48, RZ ;  /* 0x0000003019327210 */ /* 0x000fc60007f3e0ff */
[----:B------:R-:W-:Y:S01]  /*b6a30*/  VIADD R55, R55, UR4 ;  /* 0x0000000437377c36 */ /* 0x000fe20008000000 */
[----:B------:R-:W-:Y:S01]  /*b6a40*/  IADD3 R23, PT, PT, R53, UR6, RZ ;  /* 0x0000000635177c10 */ /* 0x000fe2000fffe0ff */
[----:B------:R-:W-:Y:S01]  /*b6a50*/  VIADD R49, R49, UR9 ;  /* 0x0000000931317c36 */ /* 0x000fe20008000000 */
[----:B------:R-:W-:Y:S01]  /*b6a60*/  IADD3.X R51, PT, PT, RZ, RZ, RZ, P1, !PT ;  /* 0x000000ffff337210 */ /* 0x000fe20000ffe4ff */
[----:B------:R-:W-:Y:S01]  /*b6a70*/  IMAD.IADD R17, R4, 0x1, R57 ;  /* 0x0000000104117824 */ /* 0x000fe200078e0239 */
        /* <DEDUP_REMOVED lines=14> */
[----:B------:R-:W-:Y:S01]  /*b6b60*/  IADD3.X R53, PT, PT, RZ, RZ, RZ, P0, !PT ;  /* 0x000000ffff357210 */ /* 0x000fe200007fe4ff */
[----:B------:R-:W-:Y:S01]  /*b6b70*/  IMAD.X R59, RZ, RZ, RZ, P4 ;  /* 0x000000ffff3b7224 */ /* 0x000fe200020e06ff */
[----:B------:R-:W-:Y:S01]  /*b6b80*/  IADD3 R50, P1, PT, R51, R48, RZ ;  /* 0x0000003033327210 */ /* 0x000fe20007f3e0ff */
[----:B------:R-:W-:Y:S01]  /*b6b90*/  IMAD.X R55, RZ, RZ, RZ, P2 ;  /* 0x000000ffff377224 */ /* 0x000fe200010e06ff */
[----:B------:R-:W-:Y:S01]  /*b6ba0*/  IADD3 R23, PT, PT, R8, R57, RZ ;  /* 0x0000003908177210 */ /* 0x000fe20007ffe0ff */
[----:B------:R-:W-:Y:S01]  /*b6bb0*/  VIADD R49, R49, UR10 ;  /* 0x0000000a31317c36 */ /* 0x000fe20008000000 */
[----:B------:R-:W-:Y:S01]  /*b6bc0*/  IADD3.X R51, PT, PT, RZ, RZ, RZ, P1, !PT ;  /* 0x000000ffff337210 */ /* 0x000fe20000ffe4ff */
[----:B------:R-:W-:-:S03]  /*b6bd0*/  IMAD.WIDE.U32 R58, R44, UR13, R58 ;  /* 0x0000000d2c3a7c25 */ /* 0x000fc6000f8e003a */
[----:B------:R-:W-:Y:S01]  /*b6be0*/  IADD3 R48, P0, PT, R47, R49, RZ ;  /* 0x000000312f307210 */ /* 0x000fe20007f1e0ff */
[----:B------:R-:W-:-:S04]  /*b6bf0*/  IMAD.WIDE.U32 R54, R96, R18, R54 ;  /* 0x0000001260367225 */ /* 0x000fc800078e0036 */
[----:B------:R-:W-:Y:S02]  /*b6c00*/  IMAD.IADD R63, R2, 0x1, R59 ;  /* 0x00000001023f7824 */ /* 0x000fe400078e023b */
[----:B------:R-:W-:Y:S02]  /*b6c10*/  HFMA2 R59, -RZ, RZ, 0, 0 ;  /* 0x00000000ff3b7431 */ /* 0x000fe400000001ff */
[----:B------:R-:W-:Y:S01]  /*b6c20*/  IMAD.X R57, RZ, RZ, RZ, P3 ;  /* 0x000000ffff397224 */ /* 0x000fe200018e06ff */
[----:B------:R-:W-:Y:S01]  /*b6c30*/  IADD3 R17, PT, PT, R55, UR5, RZ ;  /* 0x0000000537117c10 */ /* 0x000fe2000fffe0ff */
[----:B------:R-:W-:-:S04]  /*b6c40*/  IMAD.WIDE.U32 R46, R71, R14, R52 ;  /* 0x0000000e472e7225 */ /* 0x000fc800078e0034 */
[----:B------:R-:W-:Y:S01]  /*b6c50*/  IMAD.WIDE.U32 R52, R40, R20, R56 ;  /* 0x0000001428347225 */ /* 0x000fe200078e0038 */
[----:B------:R-:W-:Y:S02]  /*b6c60*/  IADD3 R56, P2, PT, R17, R46, RZ ;  /* 0x0000002e11387210 */ /* 0x000fe40007f5e0ff */
[----:B------:R-:W-:Y:S01]  /*b6c70*/  IADD3 R47, PT, PT, R47, UR7, RZ ;  /* 0x000000072f2f7c10 */ /* 0x000fe2000fffe0ff */
[----:B------:R-:W-:Y:S01]  /*b6c80*/  IMAD R46, R58, UR11, RZ ;  /* 0x0000000b3a2e7c24 */ /* 0x000fe2000f8e02ff */
[----:B------:R-:W-:Y:S01]  /*b6c90*/  IADD3 R60, P3, PT, R61, R52, RZ ;  /* 0x000000343d3c7210 */ /* 0x000fe20007f7e0ff */
[----:B------:R-:W-:Y:S02]  /*b6ca0*/  IMAD.X R49, RZ, RZ, RZ, P0 ;  /* 0x000000ffff317224 */ /* 0x000fe400000e06ff */
[----:B------:R-:W-:Y:S01]  /*b6cb0*/  IMAD.HI.U32 R27, R46, UR12, R58 ;  /* 0x0000000c2e1b7c27 */ /* 0x000fe2000f8e003a */
[----:B------:R-:W-:Y:S02]  /*b6cc0*/  MOV R58, R54 ;  /* 0x00000036003a7202 */ /* 0x000fe40000000f00 */
[----:B------:R-:W-:Y:S01]  /*b6cd0*/  IADD3.X R61, PT, PT, RZ, RZ, RZ, P3, !PT ;  /* 0x000000ffff3d7210 */ /* 0x000fe20001ffe4ff */
[----:B------:R-:W-:-:S04]  /*b6ce0*/  IMAD.WIDE.U32 R50, R70, R12, R50 ;  /* 0x0000000c46327225 */ /* 0x000fc800078e0032 */
[----:B------:R-:W-:Y:S01]  /*b6cf0*/  IMAD.X R57, RZ, RZ, RZ, P2 ;  /* 0x000000ffff397224 */ /* 0x000fe200010e06ff */
[----:B------:R-:W-:Y:S01]  /*b6d00*/  IADD3 R52, P0, PT, R47, R50, RZ ;  /* 0x000000322f347210 */ /* 0x000fe20007f1e0ff */
[----:B------:R-:W-:Y:S01]  /*b6d10*/  IMAD.WIDE.U32 R58, R97, R24, R58 ;  /* 0x00000018613a7225 */ /* 0x000fe200078e003a */
[----:B------:R-:W-:-:S03]  /*b6d20*/  IADD3 R51, PT, PT, R51, UR9, RZ ;  /* 0x0000000933337c10 */ /* 0x000fc6000fffe0ff */
[----:B------:R-:W-:Y:S01]  /*b6d30*/  IMAD.WIDE.U32 R48, R10, R69, R48 ;  /* 0x000000450a307225 */ /* 0x000fe200078e0030 */
[----:B------:R-:W-:-:S03]  /*b6d40*/  IADD3 R58, P2, PT, R23, R58, RZ ;  /* 0x0000003a173a7210 */ /* 0x000fc60007f5e0ff */
[----:B------:R-:W-:Y:S01]  /*b6d50*/  IMAD.WIDE.U32 R54, R96, R16, R56 ;  /* 0x0000001060367225 */ /* 0x000fe200078e0038 */
[----:B------:R-:W-:-:S03]  /*b6d60*/  IADD3 R50, P1, PT, R48, R51, RZ ;  /* 0x0000003330327210 */ /* 0x000fc60007f3e0ff */
[----:B------:R-:W-:Y:S01]  /*b6d70*/  VIADD R57, R59, UR4 ;  /* 0x000000043b397c36 */ /* 0x000fe20008000000 */
[----:B------:R-:W-:Y:S01]  /*b6d80*/  IADD3 R25, PT, PT, R55, UR6, RZ ;  /* 0x0000000637197c10 */ /* 0x000fe2000fffe0ff */
[----:B------:R-:W-:Y:S01]  /*b6d90*/  IMAD.IADD R17, R6, 0x1, R53 ;  /* 0x0000000106117824 */ /* 0x000fe200078e0235 */
[----:B------:R-:W-:Y:S01]  /*b6da0*/  IADD3.X R51, PT, PT, RZ, RZ, RZ, P1, !PT ;  /* 0x000000ffff337210 */ /* 0x000fe20000ffe4ff */
[----:B------:R-:W-:Y:S01]  /*b6db0*/  IMAD.X R53, RZ, RZ, RZ, P0 ;  /* 0x000000ffff357224 */ /* 0x000fe200000e06ff */
[----:B------:R-:W-:Y:S01]  /*b6dc0*/  IADD3 R56, P0, PT, R57, R54, RZ ;  /* 0x0000003639387210 */ /* 0x000fe20007f1e0ff */
[----:B------:R-:W-:-:S03]  /*b6dd0*/  IMAD.WIDE.U32 R54, R42, R7, R60 ;  /* 0x000000072a367225 */ /* 0x000fc600078e003c */
[----:B------:R-:W-:Y:S01]  /*b6de0*/  IADD3.X R57, PT, PT, RZ, RZ, RZ, P0, !PT ;  /* 0x000000ffff397210 */ /* 0x000fe200007fe4ff */
[----:B------:R-:W-:-:S04]  /*b6df0*/  IMAD.WIDE.U32 R52, R71, R13, R52 ;  /* 0x0000000d47347225 */ /* 0x000fc800078e0034 */
[----:B------:R-:W-:Y:S01]  /*b6e00*/  IMAD.X R59, RZ, RZ, RZ, P2 ;  /* 0x000000ffff3b7224 */ /* 0x000fe200010e06ff */
[----:B------:R-:W-:Y:S01]  /*b6e10*/  IADD3 R62, P2, PT, R63, R54, RZ ;  /* 0x000000363f3e7210 */ /* 0x000fe20007f5e0ff */
[----:B------:R-:W-:Y:S01]  /*b6e20*/  IMAD.WIDE.U32 R50, R70, R11, R50 ;  /* 0x0000000b46327225 */ /* 0x000fe200078e0032 */
[----:B------:R-:W-:Y:S02]  /*b6e30*/  IADD3 R54, P4, PT, R25, R52, RZ ;  /* 0x0000003419367210 */ /* 0x000fe40007f9e0ff */
[----:B------:R-:W-:Y:S01]  /*b6e40*/  IADD3 R53, PT, PT, R53, UR8, RZ ;  /* 0x0000000835357c10 */ /* 0x000fe2000fffe0ff */
[----:B------:R-:W-:Y:S01]  /*b6e50*/  IMAD.WIDE.U32 R56, R97, R18, R56 ;  /* 0x0000001261387225 */ /* 0x000fe200078e0038 */
[----:B------:R-:W-:Y:S02]  /*b6e60*/  IADD3.X R63, PT, PT, RZ, RZ, RZ, P2, !PT ;  /* 0x000000ffff3f7210 */ /* 0x000fe400017fe4ff */
[----:B------:R-:W-:Y:S01]  /*b6e70*/  IADD3 R52, P3, PT, R53, R50, RZ ;  /* 0x0000003235347210 */ /* 0x000fe20007f7e0ff */
[----:B------:R-:W-:Y:S01]  /*b6e80*/  IMAD.IADD R23, R4, 0x1, R55 ;  /* 0x0000000104177824 */ /* 0x000fe200078e0237 */
[----:B------:R-:W-:Y:S01]  /*b6e90*/  IADD3.X R55, PT, PT, RZ, RZ, RZ, P4, !PT ;  /* 0x000000ffff377210 */ /* 0x000fe200027fe4ff */
[----:B------:R-:W-:Y:S01]  /*b6ea0*/  VIADD R51, R51, UR10 ;  /* 0x0000000a33337c36 */ /* 0x000fe20008000000 */
[----:B------:R-:W-:Y:S01]  /*b6eb0*/  IADD3.X R53, PT, PT, RZ, RZ, RZ, P3, !PT ;  /* 0x000000ffff357210 */ /* 0x000fe20001ffe4ff */
[----:B------:R-:W-:-:S02]  /*b6ec0*/  VIADD R25, R57, UR5 ;  /* 0x0000000539197c36 */ /* 0x000fc40008000000 */
[----:B------:R-:W-:Y:S02]  /*b6ed0*/  HFMA2 R57, -RZ, RZ, 0, 0 ;  /* 0x00000000ff397431 */ /* 0x000fe400000001ff */
[----:B------:R-:W-:Y:S01]  /*b6ee0*/  IMAD.WIDE.U32 R58, R38, R22, R58 ;  /* 0x00000016263a7225 */ /* 0x000fe200078e003a */
[----:B------:R-:W-:-:S03]  /*b6ef0*/  IADD3 R50, P2, PT, R49, R51, RZ ;  /* 0x0000003331327210 */ /* 0x000fc60007f5e0ff */
[----:B------:R-:W-:Y:S01]  /*b6f00*/  IMAD.WIDE.U32 R54, R96, R14, R54 ;  /* 0x0000000e60367225 */ /* 0x000fe200078e0036 */
[----:B------:R-:W-:-:S03]  /*b6f10*/  IADD3 R60, P1, PT, R17, R58, RZ ;  /* 0x0000003a113c7210 */ /* 0x000fc60007f3e0ff */
[----:B------:R-:W-:Y:S01]  /*b6f20*/  IMAD.X R51, RZ, RZ, RZ, P2 ;  /* 0x000000ffff337224 */ /* 0x000fe200010e06ff */
[----:B------:R-:W-:Y:S01]  /*b6f30*/  IADD3 R55, PT, PT, R55, UR7, RZ ;  /* 0x0000000737377c10 */ /* 0x000fe2000fffe0ff */
[----:B------:R-:W-:Y:S01]  /*b6f40*/  IMAD.WIDE.U32 R52, R71, R12, R52 ;  /* 0x0000000c47347225 */ /* 0x000fe200078e0034 */
[----:B------:R-:W-:-:S03]  /*b6f50*/  IADD3 R54, P2, PT, R25, R54, RZ ;  /* 0x0000003619367210 */ /* 0x000fc60007f5e0ff */
[----:B------:R-:W-:-:S04]  /*b6f60*/  IMAD.WIDE.U32 R56, R98, R24, R56 ;  /* 0x0000001862387225 */ /* 0x000fc800078e0038 */
[----:B------:R-:W-:Y:S02]  /*b6f70*/  IMAD.X R61, RZ, RZ, RZ, P1 ;  /* 0x000000ffff3d7224 */ /* 0x000fe400008e06ff */
[----:B------:R-:W-:Y:S01]  /*b6f80*/  IMAD.WIDE.U32 R24, R10, R70, R50 ;  /* 0x000000460a187225 */ /* 0x000fe200078e0032 */
[----:B------:R-:W-:Y:S02]  /*b6f90*/  IADD3 R50, P1, PT, R55, R52, RZ ;  /* 0x0000003437327210 */ /* 0x000fe40007f3e0ff */
[----:B------:R-:W-:Y:S01]  /*b6fa0*/  IADD3.X R55, PT, PT, RZ, RZ, RZ, P2, !PT ;  /* 0x000000ffff377210 */ /* 0x000fe200017fe4ff */
[----:B------:R-:W-:Y:S01]  /*b6fb0*/  VIADD R53, R53, UR9 ;  /* 0x0000000935357c36 */ /* 0x000fe20008000000 */
[----:B------:R-:W-:Y:S01]  /*b6fc0*/  IADD3.X R51, PT, PT, RZ, RZ, RZ, P1, !PT ;  /* 0x000000ffff337210 */ /* 0x000fe20000ffe4ff */
[----:B------:R-:W-:Y:S02]  /*b6fd0*/  IMAD.IADD R29, R9, 0x1, R59 ;  /* 0x00000001091d7824 */ /* 0x000fe400078e023b */
[----:B------:R-:W-:Y:S01]  /*b6fe0*/  IMAD.WIDE.U32 R54, R97, R16, R54 ;  /* 0x0000001061367225 */ /* 0x000fe200078e0036 */
[----:B------:R-:W-:-:S03]  /*b6ff0*/  IADD3 R52, P1, PT, R24, R53, RZ ;  /* 0x0000003518347210 */ /* 0x000fc60007f3e0ff */
[----:B------:R-:W-:Y:S01]  /*b7000*/  VIADD R59, R57, UR4 ;  /* 0x00000004393b7c36 */ /* 0x000fe20008000000 */
[----:B------:R-:W-:Y:S01]  /*b7010*/  IADD3.X R53, PT, PT, RZ, RZ, RZ, P1, !PT ;  /* 0x000000ffff357210 */ /* 0x000fe20000ffe4ff */
[----:B------:R-:W-:-:S03]  /*b7020*/  IMAD.WIDE.U32 R60, R40, R21, R60 ;  /* 0x00000015283c7225 */ /* 0x000fc600078e003c */
[----:B------:R-:W-:Y:S01]  /*b7030*/  IADD3 R58, P3, PT, R59, R54, RZ ;  /* 0x000000363b3a7210 */ /* 0x000fe20007f7e0ff */
[----:B------:R-:W-:-:S03]  /*b7040*/  IMAD.WIDE.U32 R50, R96, R13, R50 ;  /* 0x0000000d60327225 */ /* 0x000fc600078e0032 */
[----:B------:R-:W-:Y:S01]  /*b7050*/  IADD3.X R59, PT, PT, RZ, RZ, RZ, P3, !PT ;  /* 0x000000ffff3b7210 */ /* 0x000fe20001ffe4ff */
[----:B------:R-:W-:Y:S02]  /*b7060*/  VIADD R55, R55, UR6 ;  /* 0x0000000637377c36 */ /* 0x000fe40008000000 */
[----:B------:R-:W-:Y:S01]  /*b7070*/  IMAD.WIDE.U32 R48, R44, R5, R62 ;  /* 0x000000052c307225 */ /* 0x000fe200078e003e */
[----:B------:R-:W-:Y:S02]  /*b7080*/  IADD3 R62, P2, PT, R23, R60, RZ ;  /* 0x0000003c173e7210 */ /* 0x000fe40007f5e0ff */
[----:B------:R-:W-:Y:S01]  /*b7090*/  IADD3 R54, P1, PT, R55, R50, RZ ;  /* 0x0000003237367210 */ /* 0x000fe20007f3e0ff */
[----:B------:R-:W-:Y:S01]  /*b70a0*/  IMAD.WIDE.U32 R52, R71, R11, R52 ;  /* 0x0000000b47347225 */ /* 0x000fe200078e0034 */
[----:B------:R-:W-:Y:S02]  /*b70b0*/  IADD3 R23, PT, PT, R51, UR8, RZ ;  /* 0x0000000833177c10 */ /* 0x000fe4000fffe0ff */
[----:B------:R-:W-:Y:S01]  /*b70c0*/  IADD3.X R55, PT, PT, RZ, RZ, RZ, P1, !PT ;  /* 0x000000ffff377210 */ /* 0x000fe20000ffe4ff */
[----:B------:R-:W-:Y:S01]  /*b70d0*/  VIADD R53, R53, UR10 ;  /* 0x0000000a35357c36 */ /* 0x000fe20008000000 */
[----:B------:R-:W-:Y:S01]  /*b70e0*/  IADD3 R24, P1, PT, R23, R52, RZ ;  /* 0x0000003417187210 */ /* 0x000fe20007f3e0ff */
[----:B------:R-:W-:-:S03]  /*b70f0*/  IMAD.WIDE.U32 R50, R98, R18, R58 ;  /* 0x0000001262327225 */ /* 0x000fc600078e003a */
[----:B------:R-:W-:Y:S01]  /*b7100*/  IADD3 R52, P3, PT, R25, R53, RZ ;  /* 0x0000003519347210 */ /* 0x000fe20007f7e0ff */
[----:B------:R-:W-:Y:S01]  /*b7110*/  IMAD.WIDE.U32 R54, R97, R14, R54 ;  /* 0x0000000e61367225 */ /* 0x000fe200078e0036 */
[----:B------:R-:W-:Y:S02]  /*b7120*/  IADD3.X R25, PT, PT, RZ, RZ, RZ, P1, !PT ;  /* 0x000000ffff197210 */ /* 0x000fe40000ffe4ff */
[----:B------:R-:W-:Y:S01]  /*b7130*/  IADD3 R60, P1, PT, R29, R56, RZ ;  /* 0x000000381d3c7210 */ /* 0x000fe20007f3e0ff */
[----:B------:R-:W-:Y:S01]  /*b7140*/  VIADD R59, R51, UR5 ;  /* 0x00000005333b7c36 */ /* 0x000fe20008000000 */
[----:B------:R-:W-:Y:S01]  /*b7150*/  IADD3 R55, PT, PT, R55, UR7, RZ ;  /* 0x0000000737377c10 */ /* 0x000fe2000fffe0ff */
[----:B------:R-:W-:Y:S02]  /*b7160*/  IMAD.X R53, RZ, RZ, RZ, P3 ;  /* 0x000000ffff357224 */ /* 0x000fe400018e06ff */
[----:B------:R-:W-:Y:S01]  /*b7170*/  IMAD.WIDE.U32 R24, R96, R12, R24 ;  /* 0x0000000c60187225 */ /* 0x000fe200078e0018 */
[----:B------:R-:W-:-:S03]  /*b7180*/  IADD3 R58, P3, PT, R59, R54, RZ ;  /* 0x000000363b3a7210 */ /* 0x000fc60007f7e0ff */
[----:B------:R-:W-:Y:S01]  /*b7190*/  IMAD.WIDE.U32 R52, R10, R71, R52 ;  /* 0x000000470a347225 */ /* 0x000fe200078e0034 */
[----:B------:R-:W-:Y:S02]  /*b71a0*/  IADD3.X R59, PT, PT, RZ, RZ, RZ, P3, !PT ;  /* 0x000000ffff3b7210 */ /* 0x000fe40001ffe4ff */
[----:B------:R-:W-:Y:S01]  /*b71b0*/  IADD3 R56, P3, PT, R55, R24, RZ ;  /* 0x0000001837387210 */ /* 0x000fe20007f7e0ff */
[----:B------:R-:W-:Y:S02]  /*b71c0*/  VIADD R25, R25, UR9 ;  /* 0x0000000919197c36 */ /* 0x000fe40008000000 */
[----:B------:R-:W-:Y:S01]  /*b71d0*/  IMAD.IADD R17, R0, 0x1, R27 ;  /* 0x0000000100117824 */ /* 0x000fe200078e021b */
[----:B------:R-:W-:Y:S01]  /*b71e0*/  IADD3.X R57, PT, PT, RZ, RZ, RZ, P3, !PT ;  /* 0x000000ffff397210 */ /* 0x000fe20001ffe4ff */
[----:B------:R-:W-:Y:S01]  /*b71f0*/  IMAD.X R63, RZ, RZ, RZ, P2 ;  /* 0x000000ffff3f7224 */ /* 0x000fe200010e06ff */
[----:B------:R-:W-:Y:S01]  /*b7200*/  IADD3 R54, P2, PT, R52, R25, RZ ;  /* 0x0000001934367210 */ /* 0x000fe20007f5e0ff */
[----:B------:R-:W-:Y:S01]  /*b7210*/  IMAD.WIDE.U32 R24, R98, R16, R58 ;  /* 0x0000001062187225 */ /* 0x000fe200078e003a */
[----:B------:R-:W-:-:S02]  /*b7220*/  IADD3 R48, P0, PT, R17, R48, RZ ;  /* 0x0000003011307210 */ /* 0x000fc40007f1e0ff */
[----:B------:R-:W-:Y:S01]  /*b7230*/  IADD3.X R55, PT, PT, RZ, RZ, RZ, P2, !PT ;  /* 0x000000ffff377210 */ /* 0x000fe200017fe4ff */
[----:B------:R-:W-:Y:S02]  /*b7240*/  IMAD.IADD R17, R3, 0x1, R49 ;  /* 0x0000000103117824 */ /* 0x000fe400078e0231 */
[----:B------:R-:W-:-:S04]  /*b7250*/  IMAD.WIDE.U32 R62, R42, R20, R62 ;  /* 0x000000142a3e7225 */ /* 0x000fc800078e003e */
[----:B------:R-:W-:Y:S01]  /*b7260*/  IMAD.X R49, RZ, RZ, RZ, P0 ;  /* 0x000000ffff317224 */ /* 0x000fe200000e06ff */
[----:B------:R-:W-:Y:S01]  /*b7270*/  IADD3 R62, P4, PT, R17, R62, RZ ;  /* 0x0000003e113e7210 */ /* 0x000fe20007f9e0ff */
[----:B------:R-:W-:-:S04]  /*b7280*/  IMAD.WIDE.U32 R16, R96, R11, R54 ;  /* 0x0000000b60107225 */ /* 0x000fc800078e0036 */
[----:B------:R-:W-:Y:S01]  /*b7290*/  IMAD.WIDE.U32 R56, R97, R13, R56 ;  /* 0x0000000d61387225 */ /* 0x000fe200078e0038 */
[----:B------:R-:W-:Y:S02]  /*b72a0*/  IADD3 R52, PT, PT, R17, UR10, RZ ;  /* 0x0000000a11347c10 */ /* 0x000fe4000fffe0ff */
[----:B------:R-:W0:Y:S01]  /*b72b0*/  LDC R17, c[0x3][0x1c] ;  /* 0x00c00700ff117b82 */ /* 0x000e220000000800 */
[----:B------:R-:W-:Y:S01]  /*b72c0*/  VIADD R23, R25, UR6 ;  /* 0x0000000619177c36 */ /* 0x000fe20008000000 */
[----:B------:R-:W-:Y:S01]  /*b72d0*/  IADD3 R52, P0, PT, R53, R52, RZ ;  /* 0x0000003435347210 */ /* 0x000fe20007f1e0ff */
[----:B------:R-:W-:Y:S01]  /*b72e0*/  VIADD R55, R57, UR8 ;  /* 0x0000000839377c36 */ /* 0x000fe20008000000 */
[----:B------:R-:W-:Y:S01]  /*b72f0*/  IADD3 R25, PT, PT, R6, R63, RZ ;  /* 0x0000003f06197210 */ /* 0x000fe20007ffe0ff */
[----:B------:R-:W-:Y:S01]  /*b7300*/  IMAD.WIDE.U32 R48, R46, UR13, R48 ;  /* 0x0000000d2e307c25 */ /* 0x000fe2000f8e0030 */
[----:B------:R-:W-:Y:S02]  /*b7310*/  IADD3 R56, P3, PT, R23, R56, RZ ;  /* 0x0000003817387210 */ /* 0x000fe40007f7e0ff */
[----:B------:R-:W-:Y:S01]  /*b7320*/  IADD3 R54, P2, PT, R55, R16, RZ ;  /* 0x0000001037367210 */ /* 0x000fe20007f5e0ff */
[----:B------:R-:W-:Y:S01]  /*b7330*/  IMAD R16, R48, UR11, RZ ;  /* 0x0000000b30107c24 */ /* 0x000fe2000f8e02ff */
[----:B------:R-:W-:Y:S01]  /*b7340*/  IADD3 R23, PT, PT, R2, R49, RZ ;  /* 0x0000003102177210 */ /* 0x000fe20007ffe0ff */
[----:B------:R-:W-:Y:S01]  /*b7350*/  IMAD.MOV.U32 R49, RZ, RZ, RZ ;  /* 0x000000ffff317224 */ /* 0x000fe200078e00ff */
[----:B------:R-:W-:Y:S01]  /*b7360*/  IADD3.X R55, PT, PT, RZ, RZ, RZ, P2, !PT ;  /* 0x000000ffff377210 */ /* 0x000fe200017fe4ff */
[----:B------:R-:W-:-:S02]  /*b7370*/  IMAD.X R57, RZ, RZ, RZ, P3 ;  /* 0x000000ffff397224 */ /* 0x000fc400018e06ff */
[----:B------:R-:W-:-:S04]  /*b7380*/  IMAD.HI.U32 R29, R16, UR12, R48 ;  /* 0x0000000c101d7c27 */ /* 0x000fc8000f8e0030 */
[----:B------:R-:W-:-:S04]  /*b7390*/  IMAD.WIDE.U32 R48, R98, R14, R56 ;  /* 0x0000000e62307225 */ /* 0x000fc800078e0038 */
[----:B------:R-:W-:Y:S02]  /*b73a0*/  IMAD.X R53, RZ, RZ, RZ, P0 ;  /* 0x000000ffff357224 */ /* 0x000fe400000e06ff */
[----:B------:R-:W-:-:S04]  /*b73b0*/  IMAD.WIDE.U32 R54, R97, R12, R54 ;  /* 0x0000000c61367225 */ /* 0x000fc800078e0036 */
[----:B------:R-:W-:Y:S01]  /*b73c0*/  VIADD R59, R49, UR7 ;  /* 0x00000007313b7c36 */ /* 0x000fe20008000000 */
[----:B------:R-:W-:Y:S01]  /*b73d0*/  IADD3 R57, PT, PT, R55, UR9, RZ ;  /* 0x0000000937397c10 */ /* 0x000fe2000fffe0ff */
[----:B------:R-:W-:Y:S01]  /*b73e0*/  IMAD.IADD R27, R8, 0x1, R61 ;  /* 0x00000001081b7824 */ /* 0x000fe200078e023d */
[----:B------:R-:W-:Y:S01]  /*b73f0*/  IADD3.X R61, PT, PT, RZ, RZ, RZ, P1, !PT ;  /* 0x000000ffff3d7210 */ /* 0x000fe20000ffe4ff */
[----:B------:R-:W-:Y:S01]  /*b7400*/  IMAD.WIDE.U32 R52, R10, R96, R52 ;  /* 0x000000600a347225 */ /* 0x000fe200078e0034 */
[----:B------:R-:W-:-:S03]  /*b7410*/  IADD3 R58, P1, PT, R59, R54, RZ ;  /* 0x000000363b3a7210 */ /* 0x000fc60007f3e0ff */
[----:B0-----:R-:W-:Y:S01]  /*b7420*/  IMAD.WIDE.U32 R54, R38, R17, R60 ;  /* 0x0000001126367225 */ /* 0x001fe200078e003c */
[----:B------:R-:W-:Y:S02]  /*b7430*/  IADD3 R56, P0, PT, R52, R57, RZ ;  /* 0x0000003934387210 */ /* 0x000fe40007f1e0ff */
[----:B------:R-:W-:Y:S01]  /*b7440*/  IADD3.X R59, PT, PT, RZ, RZ, RZ, P1, !PT ;  /* 0x000000ffff3b7210 */ /* 0x000fe20000ffe4ff */
[----:B------:R-:W-:Y:S02]  /*b7450*/  IMAD.X R63, RZ, RZ, RZ, P4 ;  /* 0x000000ffff3f7224 */ /* 0x000fe400020e06ff */
[----:B------:R-:W-:Y:S02]  /*b7460*/  IMAD.X R57, RZ, RZ, RZ, P0 ;  /* 0x000000ffff397224 */ /* 0x000fe400000e06ff */
[----:B------:R-:W-:Y:S01]  /*b7470*/  IMAD.WIDE.U32 R38, R98, R13, R58 ;  /* 0x0000000d62267225 */ /* 0x000fe200078e003a */
[----:B------:R-:W-:-:S03]  /*b7480*/  IADD3 R58, P0, PT, R54, R27, RZ ;  /* 0x0000001b363a7210 */ /* 0x000fc60007f1e0ff */
[----:B------:R-:W-:Y:S01]  /*b7490*/  IMAD.WIDE.U32 R56, R97, R11, R56 ;  /* 0x0000000b61387225 */ /* 0x000fe200078e0038 */
[----:B------:R-:W-:-:S03]  /*b74a0*/  IADD3 R13, PT, PT, R39, UR8, RZ ;  /* 0x00000008270d7c10 */ /* 0x000fc6000fffe0ff */
[----:B------:R-:W-:Y:S01]  /*b74b0*/  IMAD.WIDE.U32 R60, R44, R7, R62 ;  /* 0x000000072c3c7225 */ /* 0x000fe200078e003e */
[----:B------:R-:W-:-:S03]  /*b74c0*/  IADD3 R52, PT, PT, R57, UR10, RZ ;  /* 0x0000000a39347c10 */ /* 0x000fc6000fffe0ff */
[----:B------:R-:W-:Y:S01]  /*b74d0*/  IMAD.X R59, RZ, RZ, RZ, P0 ;  /* 0x000000ffff3b7224 */ /* 0x000fe200000e06ff */
[----:B------:R-:W-:Y:S01]  /*b74e0*/  IADD3 R54, P0, PT, R13, R56, RZ ;  /* 0x000000380d367210 */ /* 0x000fe20007f1e0ff */
[----:B------:R-:W-:Y:S01]  /*b74f0*/  IMAD.IADD R13, R0, 0x1, R29 ;  /* 0x00000001000d7824 */ /* 0x000fe200078e021d */
[----:B------:R-:W-:Y:S01]  /*b7500*/  IADD3 R60, P1, PT, R23, R60, RZ ;  /* 0x0000003c173c7210 */ /* 0x000fe20007f3e0ff */
[----:B------:R-:W-:Y:S01]  /*b7510*/  IMAD.WIDE.U32 R56, R40, R22, R58 ;  /* 0x0000001628387225 */ /* 0x000fe200078e003a */
[----:B------:R-:W-:-:S03]  /*b7520*/  IADD3 R23, PT, PT, R4, R61, RZ ;  /* 0x0000003d04177210 */ /* 0x000fc60007ffe0ff */
[----:B------:R-:W-:Y:S01]  /*b7530*/  IMAD.X R61, RZ, RZ, RZ, P1 ;  /* 0x000000ffff3d7224 */ /* 0x000fe200008e06ff */
[----:B------:R-:W-:Y:S02]  /*b7540*/  IADD3 R58, P3, PT, R25, R56, RZ ;  /* 0x00000038193a7210 */ /* 0x000fe40007f7e0ff */
        /* <DEDUP_REMOVED lines=13> */
[----:B------:R-:W-:Y:S01]  /*b7620*/  IMAD.WIDE.U32 R54, R42, R21, R58 ;  /* 0x000000152a367225 */ /* 0x000fe200078e003a */
[----:B------:R-:W-:-:S03]  /*b7630*/  IADD3.X R61, PT, PT, RZ, RZ, RZ, P4, !PT ;  /* 0x000000ffff3d7210 */ /* 0x000fc600027fe4ff */
[----:B------:R-:W-:-:S04]  /*b7640*/  IMAD.WIDE.U32 R12, R10, R97, R52 ;  /* 0x000000610a0c7225 */ /* 0x000fc800078e0034 */
[----:B------:R-:W-:Y:S01]  /*b7650*/  IMAD.WIDE.U32 R40, R40, R17, R56 ;  /* 0x0000001128287225 */ /* 0x000fe200078e0038 */
[----:B------:R-:W-:-:S03]  /*b7660*/  IADD3 R56, P0, PT, R23, R54, RZ ;  /* 0x0000003617387210 */ /* 0x000fc60007f1e0ff */
[----:B------:R-:W-:Y:S01]  /*b7670*/  VIADD R53, R51, UR9 ;  /* 0x0000000933357c36 */ /* 0x000fe20008000000 */
[----:B------:R-:W-:Y:S01]  /*b7680*/  IADD3.X R57, PT, PT, RZ, RZ, RZ, P0, !PT ;  /* 0x000000ffff397210 */ /* 0x000fe200007fe4ff */
[----:B------:R-:W-:Y:S02]  /*b7690*/  IMAD.IADD R55, R8, 0x1, R55 ;  /* 0x0000000108377824 */ /* 0x000fe400078e0237 */
[----:B------:R-:W-:Y:S01]  /*b76a0*/  IMAD.WIDE.U32 R58, R16, UR13, R60 ;  /* 0x0000000d103a7c25 */ /* 0x000fe2000f8e003c */
[----:B------:R-:W-:Y:S02]  /*b76b0*/  IADD3 R52, P0, PT, R12, R53, RZ ;  /* 0x000000350c347210 */ /* 0x000fe40007f1e0ff */
[----:B------:R-:W-:Y:S01]  /*b76c0*/  IADD3 R54, P1, PT, R40, R55, RZ ;  /* 0x0000003728367210 */ /* 0x000fe20007f3e0ff */
[----:B------:R-:W-:-:S03]  /*b76d0*/  IMAD.WIDE.U32 R56, R44, R20, R56 ;  /* 0x000000142c387225 */ /* 0x000fc600078e0038 */
[----:B------:R-:W-:Y:S01]  /*b76e0*/  IADD3.X R55, PT, PT, RZ, RZ, RZ, P1, !PT ;  /* 0x000000ffff377210 */ /* 0x000fe20000ffe4ff */
[----:B------:R-:W-:Y:S01]  /*b76f0*/  IMAD.X R53, RZ, RZ, RZ, P0 ;  /* 0x000000ffff357224 */ /* 0x000fe200000e06ff */
        /* <DEDUP_REMOVED lines=8> */
[----:B------:R-:W-:Y:S01]  /*b7780*/  IMAD.IADD R11, R6, 0x1, R57 ;  /* 0x00000001060b7824 */ /* 0x000fe200078e0239 */
[----:B------:R-:W-:Y:S01]  /*b7790*/  IADD3.X R55, PT, PT, RZ, RZ, RZ, P2, !PT ;  /* 0x000000ffff377210 */ /* 0x000fe200017fe4ff */
[----:B------:R-:W-:Y:S01]  /*b77a0*/  IMAD.IADD R40, R9, 0x1, R53 ;  /* 0x0000000109287824 */ /* 0x000fe200078e0235 */
[----:B------:R-:W-:Y:S01]  /*b77b0*/  IADD3 R48, P0, PT, R27, R48, RZ ;  /* 0x000000301b307210 */ /* 0x000fe20007f1e0ff */
[----:B------:R-:W-:Y:S01]  /*b77c0*/  IMAD.X R27, RZ, RZ, RZ, P1 ;  /* 0x000000ffff1b7224 */ /* 0x000fe200008e06ff */
[----:B------:R-:W-:Y:S01]  /*b77d0*/  IADD3 R52, P3, PT, R11, R52, RZ ;  /* 0x000000340b347210 */ /* 0x000fe20007f7e0ff */
[----:B------:R-:W-:Y:S01]  /*b77e0*/  IMAD.WIDE.U32 R54, R46, R7, R54 ;  /* 0x000000072e367225 */ /* 0x000fe200078e0036 */
[----:B------:R-:W-:-:S02]  /*b77f0*/  IADD3 R40, P2, PT, R40, R41, RZ ;  /* 0x0000002928287210 */ /* 0x000fc40007f5e0ff */
[----:B------:R-:W-:Y:S01]  /*b7800*/  IADD3.X R53, PT, PT, RZ, RZ, RZ, P3, !PT ;  /* 0x000000ffff357210 */ /* 0x000fe20001ffe4ff */
[----:B------:R-:W-:Y:S01]  /*b7810*/  IMAD R14, R58, UR11, RZ ;  /* 0x0000000b3a0e7c24 */ /* 0x000fe2000f8e02ff */
[----:B------:R-:W-:Y:S01]  /*b7820*/  IADD3 R27, P1, PT, R27, R48, RZ ;  /* 0x000000301b1b7210 */ /* 0x000fe20007f3e0ff */
[----:B------:R-:W-:Y:S01]  /*b7830*/  IMAD.X R41, RZ, RZ, RZ, P2 ;  /* 0x000000ffff297224 */ /* 0x000fe200010e06ff */
[----:B------:R-:W-:Y:S01]  /*b7840*/  IADD3 R55, PT, PT, R4, R55, RZ ;  /* 0x0000003704377210 */ /* 0x000fe20007ffe0ff */
[----:B------:R-:W-:Y:S01]  /*b7850*/  IMAD.WIDE.U32 R48, R44, R21, R52 ;  /* 0x000000152c307225 */ /* 0x000fe200078e0034 */
[----:B------:R-:W-:-:S03]  /*b7860*/  IADD3 R52, P3, PT, R23, R54, RZ ;  /* 0x0000003617347210 */ /* 0x000fc60007f7e0ff */
[----:B------:R-:W-:Y:S01]  /*b7870*/  IMAD.X R23, RZ, RZ, RZ, P0 ;  /* 0x000000ffff177224 */ /* 0x000fe200000e06ff */
[----:B------:R-:W-:Y:S01]  /*b7880*/  IADD3.X R53, PT, PT, RZ, RZ, RZ, P3, !PT ;  /* 0x000000ffff357210 */ /* 0x000fe20001ffe4ff */
[----:B------:R-:W-:Y:S01]  /*b7890*/  IMAD.WIDE.U32 R42, R42, R17, R40 ;  /* 0x000000112a2a7225 */ /* 0x000fe200078e0028 */
[----:B------:R-:W-:Y:S02]  /*b78a0*/  IADD3 R40, P2, PT, R55, R48, RZ ;  /* 0x0000003037287210 */ /* 0x000fe40007f5e0ff */
[----:B------:R-:W-:Y:S01]  /*b78b0*/  IADD3 R23, P0, PT, R23, R38, RZ ;  /* 0x0000002617177210 */ /* 0x000fe20007f1e0ff */
[----:B------:R-:W-:Y:S01]  /*b78c0*/  IMAD.IADD R39, R8, 0x1, R49 ;  /* 0x0000000108277824 */ /* 0x000fe200078e0231 */
[----:B------:R-:W-:Y:S01]  /*b78d0*/  IADD3 R12, P3, PT, R43, R27, RZ ;  /* 0x0000001b2b0c7210 */ /* 0x000fe20007f7e0ff */
[----:B------:R-:W-:Y:S01]  /*b78e0*/  IMAD.HI.U32 R59, R14, UR12, R58 ;  /* 0x0000000c0e3b7c27 */ /* 0x000fe2000f8e003a */
[----:B------:R-:W-:Y:S02]  /*b78f0*/  IADD3.X R41, PT, PT, RZ, RZ, RZ, P2, !PT ;  /* 0x000000ffff297210 */ /* 0x000fe400017fe4ff */
[----:B------:R-:W-:Y:S01]  /*b7900*/  IADD3 R38, P4, PT, R42, R39, RZ ;  /* 0x000000272a267210 */ /* 0x000fe20007f9e0ff */
[----:B------:R-:W-:Y:S01]  /*b7910*/  IMAD.X R18, RZ, RZ, RZ, P1 ;  /* 0x000000ffff127224 */ /* 0x000fe200008e06ff */
        /* <DEDUP_REMOVED lines=8> */
[----:B------:R-:W-:Y:S01]  /*b79a0*/  IMAD.WIDE.U32 R40, R46, R20, R40 ;  /* 0x000000142e287225 */ /* 0x000fe200078e0028 */
[----:B------:R-:W-:Y:S02]  /*b79b0*/  IADD3.X R49, PT, PT, RZ, RZ, RZ, P1, !PT ;  /* 0x000000ffff317210 */ /* 0x000fe40000ffe4ff */
[----:B------:R-:W-:Y:S01]  /*b79c0*/  IADD3 R23, P4, PT, R23, R18, RZ ;  /* 0x0000001217177210 */ /* 0x000fe20007f9e0ff */
[----:B------:R-:W-:Y:S01]  /*b79d0*/  IMAD.WIDE.U32 R38, R44, R22, R38 ;  /* 0x000000162c267225 */ /* 0x000fe200078e0026 */
[----:B------:R-:W-:-:S02]  /*b79e0*/  IADD3 R42, P5, PT, R43, R40, RZ ;  /* 0x000000282b2a7210 */ /* 0x000fc40007fbe0ff */
[----:B------:R-:W-:Y:S01]  /*b79f0*/  IADD3 R50, P0, PT, R11, R50, RZ ;  /* 0x000000320b327210 */ /* 0x000fe20007f1e0ff */
[----:B------:R-:W-:Y:S01]  /*b7a00*/  IMAD.IADD R41, R6, 0x1, R41 ;  /* 0x0000000106297824 */ /* 0x000fe200078e0229 */
[----:B------:R-:W-:Y:S01]  /*b7a10*/  IADD3 R39, PT, PT, R9, R39, RZ ;  /* 0x0000002709277210 */ /* 0x000fe20007ffe0ff */
[----:B------:R-:W-:Y:S01]  /*b7a20*/  IMAD.X R11, RZ, RZ, RZ, P2 ;  /* 0x000000ffff0b7224 */ /* 0x000fe200010e06ff */
        /* <DEDUP_REMOVED lines=13> */
[----:B------:R-:W-:Y:S01]  /*b7b00*/  IMAD.WIDE.U32 R40, R46, R21, R40 ;  /* 0x000000152e287225 */ /* 0x000fe200078e0028 */
[----:B------:R-:W-:Y:S02]  /*b7b10*/  IADD3 R42, P1, PT, R11, R42, RZ ;  /* 0x0000002a0b2a7210 */ /* 0x000fe40007f3e0ff */
[----:B------:R-:W-:Y:S01]  /*b7b20*/  IADD3 R27, P0, PT, R27, R24, RZ ;  /* 0x000000181b1b7210 */ /* 0x000fe20007f1e0ff */
[----:B------:R-:W-:Y:S01]  /*b7b30*/  IMAD.WIDE.U32 R44, R44, R17, R38 ;  /* 0x000000112c2c7225 */ /* 0x000fe200078e0026 */
[----:B------:R-:W-:Y:S02]  /*b7b40*/  IADD3 R40, P2, PT, R43, R40, RZ ;  /* 0x000000282b287210 */ /* 0x000fe40007f5e0ff */
[----:B------:R-:W-:Y:S01]  /*b7b50*/  IADD3.X R43, PT, PT, RZ, RZ, RZ, P1, !PT ;  /* 0x000000ffff2b7210 */ /* 0x000fe20000ffe4ff */
[----:B------:R-:W-:-:S02]  /*b7b60*/  IMAD R12, R48, UR11, RZ ;  /* 0x0000000b300c7c24 */ /* 0x000fc4000f8e02ff */
[----:B------:R-:W-:Y:S02]  /*b7b70*/  IMAD.MOV.U32 R49, RZ, RZ, RZ ;  /* 0x000000ffff317224 */ /* 0x000fe400078e00ff */
        /* <DEDUP_REMOVED lines=15> */
[----:B------:R-:W-:Y:S01]  /*b7c70*/  VIADD R29, R25, UR10 ;  /* 0x0000000a191d7c36 */ /* 0x000fe20008000000 */
[----:B------:R-:W-:Y:S01]  /*b7c80*/  IADD3 R41, P1, PT, R45, R23, RZ ;  /* 0x000000172d297210 */ /* 0x000fe20007f3e0ff */
[----:B------:R-:W-:Y:S01]  /*b7c90*/  IMAD.X R45, RZ, RZ, RZ, P5 ;  /* 0x000000ffff2d7224 */ /* 0x000fe200028e06ff */
[----:B------:R-:W-:Y:S01]  /*b7ca0*/  IADD3 R40, PT, PT, R9, R39, RZ ;  /* 0x0000002709287210 */ /* 0x000fe20007ffe0ff */
[----:B------:R-:W-:Y:S01]  /*b7cb0*/  IMAD.WIDE.U32 R38, R12, UR13, R48 ;  /* 0x0000000d0c267c25 */ /* 0x000fe2000f8e0030 */
[----:B------:R-:W-:Y:S02]  /*b7cc0*/  IADD3.X R43, PT, PT, RZ, RZ, RZ, P2, !PT ;  /* 0x000000ffff2b7210 */ /* 0x000fe400017fe4ff */
[----:B------:R-:W-:Y:S01]  /*b7cd0*/  IADD3 R40, P2, PT, R40, R41, RZ ;  /* 0x0000002928287210 */ /* 0x000fe20007f5e0ff */
[----:B------:R-:W-:Y:S01]  /*b7ce0*/  IMAD.WIDE.U32 R44, R14, R7, R44 ;  /* 0x000000070e2c7225 */ /* 0x000fe200078e002c */
[----:B------:R-:W-:-:S02]  /*b7cf0*/  IADD3.X R23, PT, PT, RZ, RZ, RZ, P1, !PT ;  /* 0x000000ffff177210 */ /* 0x000fc40000ffe4ff */
[----:B------:R-:W-:Y:S01]  /*b7d00*/  IADD3.X R41, PT, PT, RZ, RZ, RZ, P2, !PT ;  /* 0x000000ffff297210 */ /* 0x000fe200017fe4ff */
[----:B------:R-:W-:Y:S01]  /*b7d10*/  IMAD.IADD R49, R2, 0x1, R39 ;  /* 0x0000000102317824 */ /* 0x000fe200078e0227 */
[----:B------:R-:W-:Y:S01]  /*b7d20*/  IADD3 R23, P5, PT, R23, R18, RZ ;  /* 0x0000001217177210 */ /* 0x000fe20007fbe0ff */
[----:B------:R-:W-:Y:S01]  /*b7d30*/  IMAD.WIDE.U32 R42, R16, R21, R42 ;  /* 0x00000015102a7225 */ /* 0x000fe200078e002a */
[----:B------:R-:W-:Y:S02]  /*b7d40*/  IADD3.X R18, PT, PT, RZ, RZ, RZ, P3, !PT ;  /* 0x000000ffff127210 */ /* 0x000fe40001ffe4ff */
[----:B------:R-:W-:Y:S01]  /*b7d50*/  IADD3 R48, P6, PT, R49, R44, RZ ;  /* 0x0000002c31307210 */ /* 0x000fe20007fde0ff */
[----:B------:R-:W-:Y:S02]  /*b7d60*/  IMAD.IADD R45, R4, 0x1, R45 ;  /* 0x00000001042d7824 */ /* 0x000fe400078e022d */
[----:B------:R-:W-:Y:S01]  /*b7d70*/  IMAD.WIDE.U32 R46, R46, R17, R40 ;  /* 0x000000112e2e7225 */ /* 0x000fe200078e0028 */
[----:B------:R-:W-:-:S02]  /*b7d80*/  IADD3.X R49, PT, PT, RZ, RZ, RZ, P6, !PT ;  /* 0x000000ffff317210 */ /* 0x000fc400037fe4ff */
[----:B------:R-:W-:Y:S01]  /*b7d90*/  IADD3 R44, P2, PT, R45, R42, RZ ;  /* 0x0000002a2d2c7210 */ /* 0x000fe20007f5e0ff */
[----:B------:R-:W-:Y:S02]  /*b7da0*/  IMAD.IADD R43, R8, 0x1, R43 ;  /* 0x00000001082b7824 */ /* 0x000fe400078e022b */
        /* <DEDUP_REMOVED lines=8> */
[----:B------:R-:W-:Y:S01]  /*b7e30*/  IMAD.WIDE.U32 R42, R16, R22, R42 ;  /* 0x00000016102a7225 */ /* 0x000fe200078e002a */
[----:B------:R-:W-:-:S02]  /*b7e40*/  IADD3 R11, PT, PT, R6, R45, RZ ;  /* 0x0000002d060b7210 */ /* 0x000fc40007ffe0ff */
[----:B------:R-:W-:Y:S01]  /*b7e50*/  IADD3 R48, P2, PT, R49, R44, RZ ;  /* 0x0000002c31307210 */ /* 0x000fe20007f5e0ff */
[----:B------:R-:W-:Y:S01]  /*b7e60*/  IMAD.IADD R24, R9, 0x1, R43 ;  /* 0x0000000109187824 */ /* 0x000fe200078e022b */
[----:B------:R-:W-:Y:S02]  /*b7e70*/  IADD3 R46, P6, PT, R11, R42, RZ ;  /* 0x0000002a0b2e7210 */ /* 0x000fe40007fde0ff */
[----:B------:R-:W-:Y:S01]  /*b7e80*/  IADD3.X R11, PT, PT, RZ, RZ, RZ, P1, !PT ;  /* 0x000000ffff0b7210 */ /* 0x000fe20000ffe4ff */
[----:B------:R-:W-:Y:S01]  /*b7e90*/  IMAD.X R49, RZ, RZ, RZ, P2 ;  /* 0x000000ffff317224 */ /* 0x000fe200010e06ff */
[----:B------:R-:W-:Y:S02]  /*b7ea0*/  IADD3 R24, P3, PT, R24, R25, RZ ;  /* 0x0000001918187210 */ /* 0x000fe40007f7e0ff */
[----:B------:R-:W-:Y:S01]  /*b7eb0*/  IADD3.X R47, PT, PT, RZ, RZ, RZ, P6, !PT ;  /* 0x000000ffff2f7210 */ /* 0x000fe200037fe4ff */
[----:B------:R-:W-:Y:S01]  /*b7ec0*/  IMAD.WIDE.U32 R42, R12, R7, R48 ;  /* 0x000000070c2a7225 */ /* 0x000fe200078e0030 */
[----:B------:R-:W-:-:S02]  /*b7ed0*/  IADD3 R44, P2, PT, R13, R29, RZ ;  /* 0x0000001d0d2c7210 */ /* 0x000fc40007f5e0ff */
[----:B------:R-:W-:Y:S01]  /*b7ee0*/  IADD3.X R13, PT, PT, RZ, RZ, RZ, P4, !PT ;  /* 0x000000ffff0d7210 */ /* 0x000fe200027fe4ff */
        /* <DEDUP_REMOVED lines=12> */
[----:B------:R-:W-:Y:S02]  /*b7fb0*/  IADD3 R16, P1, PT, R16, R13, RZ ;  /* 0x0000000d10107210 */ /* 0x000fe40007f3e0ff */
[----:B------:R-:W-:Y:S01]  /*b7fc0*/  IADD3.X R47, PT, PT, RZ, RZ, RZ, P5, !PT ;  /* 0x000000ffff2f7210 */ /* 0x000fe20002ffe4ff */
        /* <DEDUP_REMOVED lines=10> */
[----:B------:R-:W-:Y:S01]  /*b8070*/  IMAD.X R10, RZ, RZ, RZ, P4 ;  /* 0x000000ffff0a7224 */ /* 0x000fe200020e06ff */
[----:B------:R-:W-:Y:S02]  /*b8080*/  IADD3 R24, P0, PT, R24, R25, RZ ;  /* 0x0000001918187210 */ /* 0x000fe40007f1e0ff */
[----:B------:R-:W-:Y:S02]  /*b8090*/  IADD3 R13, P4, PT, R13, R16, RZ ;  /* 0x000000100d0d7210 */ /* 0x000fe40007f9e0ff */
[----:B------:R-:W-:-:S02]  /*b80a0*/  IADD3.X R47, PT, PT, RZ, RZ, RZ, P6, !PT ;  /* 0x000000ffff2f7210 */ /* 0x000fc400037fe4ff */
[----:B------:R-:W-:Y:S02]  /*b80b0*/  IADD3.X R25, PT, PT, RZ, RZ, RZ, P0, !PT ;  /* 0x000000ffff197210 */ /* 0x000fe400007fe4ff */
[----:B------:R-:W-:Y:S01]  /*b80c0*/  IADD3 R10, P0, PT, R10, R13, RZ ;  /* 0x0000000d0a0a7210 */ /* 0x000fe20007f1e0ff */
[----:B------:R-:W-:Y:S01]  /*b80d0*/  IMAD.X R13, RZ, RZ, RZ, P1 ;  /* 0x000000ffff0d7224 */ /* 0x000fe200008e06ff */
[----:B------:R-:W-:Y:S01]  /*b80e0*/  IADD3.X R23, PT, PT, RZ, RZ, RZ, P3, !PT ;  /* 0x000000ffff177210 */ /* 0x000fe20001ffe4ff */
[----:B------:R-:W-:-:S03]  /*b80f0*/  IMAD.WIDE.U32 R46, R12, R21, R46 ;  /* 0x000000150c2e7225 */ /* 0x000fc600078e002e */
[----:B------:R-:W-:Y:S01]  /*b8100*/  IADD3 R13, P1, PT, R13, R10, RZ ;  /* 0x0000000a0d0d7210 */ /* 0x000fe20007f3e0ff */
[----:B------:R-:W-:Y:S01]  /*b8110*/  IMAD.WIDE.U32 R24, R14, R17, R24 ;  /* 0x000000110e187225 */ /* 0x000fe200078e0018 */
[----:B------:R-:W-:Y:S02]  /*b8120*/  IADD3 R45, PT, PT, R8, R47, RZ ;  /* 0x0000002f082d7210 */ /* 0x000fe40007ffe0ff */
[----:B------:R-:W-:Y:S01]  /*b8130*/  IADD3.X R14, PT, PT, RZ, RZ, RZ, P1, !PT ;  /* 0x000000ffff0e7210 */ /* 0x000fe20000ffe4ff */
[----:B------:R-:W-:Y:S01]  /*b8140*/  IMAD.X R10, RZ, RZ, RZ, P5 ;  /* 0x000000ffff0a7224 */ /* 0x000fe200028e06ff */
[----:B------:R-:W-:-:S04]  /*b8150*/  IADD3 R44, P6, PT, R24, R45, RZ ;  /* 0x0000002d182c7210 */ /* 0x000fc80007fde0ff */
[----:B------:R-:W-:Y:S01]  /*b8160*/  IADD3 R10, P5, PT, R10, R13, RZ ;  /* 0x0000000d0a0a7210 */ /* 0x000fe20007fbe0ff */
[----:B------:R-:W-:Y:S01]  /*b8170*/  IMAD.X R45, RZ, RZ, RZ, P6 ;  /* 0x000000ffff2d7224 */ /* 0x000fe200030e06ff */
[----:B------:R-:W-:Y:S01]  /*b8180*/  IADD3.X R13, PT, PT, RZ, RZ, RZ, P2, !PT ;  /* 0x000000ffff0d7210 */ /* 0x000fe200017fe4ff */
[----:B------:R-:W-:-:S03]  /*b8190*/  IMAD.WIDE.U32 R44, R12, R22, R44 ;  /* 0x000000160c2c7225 */ /* 0x000fc600078e002c */
[----:B------:R-:W-:Y:S01]  /*b81a0*/  IADD3 R13, P2, PT, R13, R10, RZ ;  /* 0x0000000a0d0d7210 */ /* 0x000fe20007f5e0ff */
[----:B------:R-:W-:-:S03]  /*b81b0*/  IMAD.X R10, RZ, RZ, RZ, P4 ;  /* 0x000000ffff0a7224 */ /* 0x000fc600020e06ff */
[----:B------:R-:W-:Y:S01]  /*b81c0*/  IADD3 R25, P3, PT, R25, R13, RZ ;  /* 0x0000000d19197210 */ /* 0x000fe20007f7e0ff */
[----:B------:R-:W-:Y:S01]  /*b81d0*/  IMAD.X R16, RZ, RZ, RZ, P5 ;  /* 0x000000ffff107224 */ /* 0x000fe200028e06ff */
[----:B------:R-:W-:Y:S01]  /*b81e0*/  IADD3.X R13, PT, PT, RZ, RZ, RZ, P0, !PT ;  /* 0x000000ffff0d7210 */ /* 0x000fe200007fe4ff */
[----:B------:R-:W-:Y:S01]  /*b81f0*/  IMAD.MOV.U32 R18, RZ, RZ, R44 ;  /* 0x000000ffff127224 */ /* 0x000fe200078e002c */
[----:B------:R-:W-:Y:S01]  /*b8200*/  IADD3 R11, PT, PT, R10, R11, R23 ;  /* 0x0000000b0a0b7210 */ /* 0x000fe20007ffe017 */
[----:B------:R-:W-:-:S03]  /*b8210*/  IMAD.IADD R10, R9, 0x1, R45 ;  /* 0x00000001090a7824 */ /* 0x000fc600078e022d */
[----:B------:R-:W-:Y:S02]  /*b8220*/  IADD3 R13, PT, PT, R14, R11, R13 ;  /* 0x0000000b0e0d7210 */ /* 0x000fe40007ffe00d */
[----:B------:R-:W-:Y:S02]  /*b8230*/  IADD3 R10, P0, PT, R10, R25, RZ ;  /* 0x000000190a0a7210 */ /* 0x000fe40007f1e0ff */
[----:B------:R-:W-:-:S03]  /*b8240*/  IADD3.X R14, PT, PT, RZ, RZ, RZ, P2, !PT ;  /* 0x000000ffff0e7210 */ /* 0x000fc600017fe4ff */
[----:B------:R-:W-:Y:S01]  /*b8250*/  IMAD.X R11, RZ, RZ, RZ, P0 ;  /* 0x000000ffff0b7224 */ /* 0x000fe200000e06ff */
[----:B------:R-:W-:Y:S01]  /*b8260*/  IADD3 R13, PT, PT, R14, R13, R16 ;  /* 0x0000000d0e0d7210 */ /* 0x000fe20007ffe010 */
[----:B------:R-:W-:Y:S01]  /*b8270*/  IMAD.MOV.U32 R16, RZ, RZ, R48 ;  /* 0x000000ffff107224 */ /* 0x000fe200078e0030 */
[----:B------:R-:W-:Y:S01]  /*b8280*/  MOV R14, R42 ;  /* 0x0000002a000e7202 */ /* 0x000fe20000000f00 */
[----:B------:R-:W-:Y:S01]  /*b8290*/  IMAD.WIDE.U32 R50, R12, R17, R10 ;  /* 0x000000110c327225 */ /* 0x000fe200078e000a */
[----:B------:R-:W-:-:S03]  /*b82a0*/  IADD3.X R10, PT, PT, RZ, RZ, RZ, P3, !PT ;  /* 0x000000ffff0a7210 */ /* 0x000fc60001ffe4ff */
[----:B------:R-:W-:Y:S01]  /*b82b0*/  IMAD.MOV.U32 R12, RZ, RZ, R40 ;  /* 0x000000ffff0c7224 */ /* 0x000fe200078e0028 */
[----:B------:R-:W-:Y:S02]  /*b82c0*/  IADD3 R10, PT, PT, R51, R13, R10 ;  /* 0x0000000d330a7210 */ /* 0x000fe40007ffe00a */
[----:B------:R-:W-:Y:S02]  /*b82d0*/  MOV R13, R46 ;  /* 0x0000002e000d7202 */ /* 0x000fe40000000f00 */
[----:B------:R-:W-:Y:S02]  /*b82e0*/  ISETP.GT.U32.AND P0, PT, R10, R17, PT ;  /* 0x000000110a00720c */ /* 0x000fe40003f04070 */
        /* <DEDUP_REMOVED lines=28> */
.L_x_327:
        /* <DEDUP_REMOVED lines=32> */
.L_x_328:
[----:B------:R-:W-:Y:S02]  /*b86b0*/  HFMA2 R37, -RZ, RZ, 0, 0 ;  /* 0x00000000ff257431 */ /* 0x000fe400000001ff */
[----:B------:R-:W-:-:S04]  /*b86c0*/  IMAD R17, R36, UR11, RZ ;  /* 0x0000000b24117c24 */ /* 0x000fc8000f8e02ff */
[----:B------:R-:W-:-:S04]  /*b86d0*/  IMAD.HI.U32 R29, R17, UR12, R36 ;  /* 0x0000000c111d7c27 */ /* 0x000fc8000f8e0024 */
[----:B------:R-:W-:-:S05]  /*b86e0*/  IMAD.IADD R29, R0, 0x1, R29 ;  /* 0x00000001001d7824 */ /* 0x000fca00078e021d */
[----:B------:R-:W-:-:S04]  /*b86f0*/  IADD3 R28, P0, PT, R28, R29, RZ ;  /* 0x0000001d1c1c7210 */ /* 0x000fc80007f1e0ff */
[----:B------:R-:W-:-:S03]  /*b8700*/  IADD3.X R29, PT, PT, RZ, RZ, RZ, P0, !PT ;  /* 0x000000ffff1d7210 */ /* 0x000fc600007fe4ff */
[----:B------:R-:W-:-:S04]  /*b8710*/  IMAD.WIDE.U32 R28, R17, UR13, R28 ;  /* 0x0000000d111c7c25 */ /* 0x000fc8000f8e001c */
[----:B------:R-:W-:Y:S02]  /*b8720*/  IMAD.IADD R31, R2, 0x1, R29 ;  /* 0x00000001021f7824 */ /* 0x000fe400078e021d */
[----:B------:R-:W-:Y:S02]  /*b8730*/  IMAD R23, R28, UR11, RZ ;  /* 0x0000000b1c177c24 */ /* 0x000fe4000f8e02ff */
[----:B------:R-:W-:Y:S01]  /*b8740*/  IMAD.MOV.U32 R29, RZ, RZ, RZ ;  /* 0x000000ffff1d7224 */ /* 0x000fe200078e00ff */
[----:B------:R-:W-:Y:S01]  /*b8750*/  IADD3 R30, P0, PT, R30, R31, RZ ;  /* 0x0000001f1e1e7210 */ /* 0x000fe20007f1e0ff */
[----:B------:R-:W-:-:S03]  /*b8760*/  IMAD.HI.U32 R25, R23, UR12, R28 ;  /* 0x0000000c17197c27 */ /* 0x000fc6000f8e001c */
[----:B------:R-:W-:-:S03]  /*b8770*/  IADD3.X R31, PT, PT, RZ, RZ, RZ, P0, !PT ;  /* 0x000000ffff1f7210 */ /* 0x000fc600007fe4ff */
[----:B------:R-:W-:Y:S01]  /*b8780*/  IMAD.WIDE.U32 R28, R17, R5, R30 ;  /* 0x00000005111c7225 */ /* 0x000fe200078e001e */
[----:B------:R-:W-:-:S03]  /*b8790*/  IADD3 R31, PT, PT, R0, R25, RZ ;  /* 0x00000019001f7210 */ /* 0x000fc60007ffe0ff */
[----:B------:R-:W-:Y:S01]  /*b87a0*/  IMAD.IADD R29, R3, 0x1, R29 ;  /* 0x00000001031d7824 */ /* 0x000fe200078e021d */
[----:B------:R-:W-:-:S04]  /*b87b0*/  IADD3 R30, P1, PT, R31, R28, RZ ;  /* 0x0000001c1f1e7210 */ /* 0x000fc80007f3e0ff */
[----:B------:R-:W-:Y:S02]  /*b87c0*/  IADD3 R28, P0, PT, R32, R29, RZ ;  /* 0x0000001d201c7210 */ /* 0x000fe40007f1e0ff */
[----:B------:R-:W-:-:S03]  /*b87d0*/  IADD3.X R31, PT, PT, RZ, RZ, RZ, P1, !PT ;  /* 0x000000ffff1f7210 */ /* 0x000fc60000ffe4ff */
[----:B------:R-:W-:Y:S02]  /*b87e0*/  IMAD.X R29, RZ, RZ, RZ, P0 ;  /* 0x000000ffff1d7224 */ /* 0x000fe400000e06ff */
[----:B------:R-:W-:-:S04]  /*b87f0*/  IMAD.WIDE.U32 R30, R23, UR13, R30 ;  /* 0x0000000d171e7c25 */ /* 0x000fc8000f8e001e */
[----:B------:R-:W-:Y:S01]  /*b8800*/  IMAD.WIDE.U32 R28, R17, R7, R28 ;  /* 0x00000007111c7225 */ /* 0x000fe200078e001c */
[----:B------:R-:W-:-:S03]  /*b8810*/  IADD3 R37, PT, PT, R2, R31, RZ ;  /* 0x0000001f02257210 */ /* 0x000fc60007ffe0ff */
[----:B0-----:R-:W-:Y:S01]  /*b8820*/  IMAD.IADD R38, R4, 0x1, R29 ;  /* 0x0000000104267824 */ /* 0x001fe200078e021d */
[----:B------:R-:W-:Y:S01]  /*b8830*/  IADD3 R36, P1, PT, R37, R28, RZ ;  /* 0x0000001c25247210 */ /* 0x000fe20007f3e0ff */
[----:B------:R-:W-:Y:S02]  /*b8840*/  IMAD R32, R30, UR11, RZ ;  /* 0x0000000b1e207c24 */ /* 0x000fe4000f8e02ff */
[----:B------:R-:W-:Y:S01]  /*b8850*/  IMAD.MOV.U32 R31, RZ, RZ, RZ ;  /* 0x000000ffff1f7224 */ /* 0x000fe200078e00ff */
[----:B------:R-:W-:Y:S02]  /*b8860*/  IADD3 R28, P0, PT, R19, R38, RZ ;  /* 0x00000026131c7210 */ /* 0x000fe40007f1e0ff */
[----:B------:R-:W-:Y:S01]  /*b8870*/  IADD3.X R37, PT, PT, RZ, RZ, RZ, P1, !PT ;  /* 0x000000ffff257210 */ /* 0x000fe20000ffe4ff */
[----:B------:R-:W-:Y:S01]  /*b8880*/  IMAD.HI.U32 R19, R32, UR12, R30 ;  /* 0x0000000c20137c27 */ /* 0x000fe2000f8e001e */
[----:B------:R-:W-:-:S03]  /*b8890*/  IADD3.X R29, PT, PT, RZ, RZ, RZ, P0, !PT ;  /* 0x000000ffff1d7210 */ /* 0x000fc600007fe4ff */
[----:B------:R-:W-:-:S04]  /*b88a0*/  IMAD.WIDE.U32 R30, R23, R5, R36 ;  /* 0x00000005171e7225 */ /* 0x000fc800078e0024 */
[----:B------:R-:W-:Y:S01]  /*b88b0*/  IMAD.IADD R37, R0, 0x1, R19 ;  /* 0x0000000100257824 */ /* 0x000fe200078e0213 */
[----:B------:R-:W-:Y:S01]  /*b88c0*/  IADD3 R31, PT, PT, R3, R31, RZ ;  /* 0x0000001f031f7210 */ /* 0x000fe20007ffe0ff */
[----:B------:R-:W-:-:S03]  /*b88d0*/  IMAD.WIDE.U32 R28, R17, R20, R28 ;  /* 0x00000014111c7225 */ /* 0x000fc600078e001c */
[----:B------:R-:W-:Y:S01]  /*b88e0*/  IADD3 R36, P0, PT, R37, R30, RZ ;  /* 0x0000001e25247210 */ /* 0x000fe20007f1e0ff */
[----:B------:R-:W-:Y:S01]  /*b88f0*/  IMAD.IADD R29, R6, 0x1, R29 ;  /* 0x00000001061d7824 */ /* 0x000fe200078e021d */
[----:B------:R-:W-:Y:S02]  /*b8900*/  IADD3 R30, P1, PT, R31, R28, RZ ;  /* 0x0000001c1f1e7210 */ /* 0x000fe40007f3e0ff */
[----:B------:R-:W-:Y:S02]  /*b8910*/  IADD3.X R37, PT, PT, RZ, RZ, RZ, P0, !PT ;  /* 0x000000ffff257210 */ /* 0x000fe400007fe4ff */
[----:B------:R-:W-:Y:S01]  /*b8920*/  IADD3 R28, P0, PT, R34, R29, RZ ;  /* 0x0000001d221c7210 */ /* 0x000fe20007f1e0ff */
[----:B------:R-:W-:Y:S02]  /*b8930*/  IMAD.X R31, RZ, RZ, RZ, P1 ;  /* 0x000000ffff1f7224 */ /* 0x000fe400008e06ff */
[----:B------:R-:W-:Y:S01]  /*b8940*/  IMAD.WIDE.U32 R36, R32, UR13, R36 ;  /* 0x0000000d20247c25 */ /* 0x000fe2000f8e0024 */
[----:B------:R-:W-:-:S03]  /*b8950*/  IADD3.X R29, PT, PT, RZ, RZ, RZ, P0, !PT ;  /* 0x000000ffff1d7210 */ /* 0x000fc600007fe4ff */
[----:B------:R-:W-:-:S04]  /*b8960*/  IMAD.WIDE.U32 R30, R23, R7, R30 ;  /* 0x00000007171e7225 */ /* 0x000fc800078e001e */
[----:B------:R-:W-:Y:S01]  /*b8970*/  IMAD.IADD R39, R2, 0x1, R37 ;  /* 0x0000000102277824 */ /* 0x000fe200078e0225 */
[----:B------:R-:W-:Y:S01]  /*b8980*/  IADD3 R35, PT, PT, R4, R31, RZ ;  /* 0x0000001f04237210 */ /* 0x000fe20007ffe0ff */
[----:B------:R-:W-:-:S03]  /*b8990*/  IMAD.WIDE.U32 R28, R17, R21, R28 ;  /* 0x00000015111c7225 */ /* 0x000fc600078e001c */
[----:B------:R-:W-:Y:S01]  /*b89a0*/  IADD3 R38, P0, PT, R39, R30, RZ ;  /* 0x0000001e27267210 */ /* 0x000fe20007f1e0ff */
[----:B------:R-:W-:Y:S01]  /*b89b0*/  IMAD R30, R36, UR11, RZ ;  /* 0x0000000b241e7c24 */ /* 0x000fe2000f8e02ff */
[----:B------:R-:W-:Y:S01]  /*b89c0*/  IADD3 R34, P1, PT, R35, R28, RZ ;  /* 0x0000001c23227210 */ /* 0x000fe20007f3e0ff */
[----:B------:R-:W-:Y:S01]  /*b89d0*/  IMAD.IADD R28, R8, 0x1, R29 ;  /* 0x00000001081c7824 */ /* 0x000fe200078e021d */
[----:B------:R-:W-:Y:S01]  /*b89e0*/  IADD3.X R39, PT, PT, RZ, RZ, RZ, P0, !PT ;  /* 0x000000ffff277210 */ /* 0x000fe200007fe4ff */
[----:B------:R-:W-:Y:S01]  /*b89f0*/  IMAD.MOV.U32 R37, RZ, RZ, RZ ;  /* 0x000000ffff257224 */ /* 0x000fe200078e00ff */
[----:B------:R-:W-:Y:S02]  /*b8a00*/  IADD3.X R35, PT, PT, RZ, RZ, RZ, P1, !PT ;  /* 0x000000ffff237210 */ /* 0x000fe40000ffe4ff */
[----:B------:R-:W-:Y:S01]  /*b8a10*/  IADD3 R28, P0, PT, R15, R28, RZ ;  /* 0x0000001c0f1c7210 */ /* 0x000fe20007f1e0ff */
[----:B------:R-:W-:Y:S01]  /*b8a20*/  IMAD.HI.U32 R19, R30, UR12, R36 ;  /* 0x0000000c1e137c27 */ /* 0x000fe2000f8e0024 */
[----:B------:R-:W0:Y:S02]  /*b8a30*/  LDC R15, c[0x3][0x1c] ;  /* 0x00c00700ff0f7b82 */ /* 0x000e240000000800 */
[----:B------:R-:W-:Y:S01]  /*b8a40*/  IADD3.X R29, PT, PT, RZ, RZ, RZ, P0, !PT ;  /* 0x000000ffff1d7210 */ /* 0x000fe200007fe4ff */
        /* <DEDUP_REMOVED lines=12> */
[----:B------:R-:W-:Y:S01]  /*b8b10*/  IMAD.WIDE.U32 R38, R30, UR13, R38 ;  /* 0x0000000d1e267c25 */ /* 0x000fe2000f8e0026 */
[----:B------:R-:W-:Y:S02]  /*b8b20*/  IADD3.X R35, PT, PT, RZ, RZ, RZ, P0, !PT ;  /* 0x000000ffff237210 */ /* 0x000fe400007fe4ff */
[----:B------:R-:W-:Y:S01]  /*b8b30*/  IADD3 R28, P0, PT, R26, R29, RZ ;  /* 0x0000001d1a1c7210 */ /* 0x000fe20007f1e0ff */
[----:B------:R-:W-:-:S04]  /*b8b40*/  IMAD.WIDE.U32 R36, R32, R7, R36 ;  /* 0x0000000720247225 */ /* 0x000fc800078e0024 */
[----:B------:R-:W-:Y:S01]  /*b8b50*/  IMAD.IADD R41, R2, 0x1, R39 ;  /* 0x0000000102297824 */ /* 0x000fe200078e0227 */
[----:B------:R-:W-:Y:S01]  /*b8b60*/  IADD3 R37, PT, PT, R4, R37, RZ ;  /* 0x0000002504257210 */ /* 0x000fe20007ffe0ff */
[----:B------:R-:W-:Y:S01]  /*b8b70*/  IMAD.WIDE.U32 R26, R23, R21, R34 ;  /* 0x00000015171a7225 */ /* 0x000fe200078e0022 */
[----:B------:R-:W-:Y:S02]  /*b8b80*/  MOV R39, RZ ;  /* 0x000000ff00277202 */ /* 0x000fe40000000f00 */
[----:B------:R-:W-:Y:S01]  /*b8b90*/  IADD3 R40, P1, PT, R41, R36, RZ ;  /* 0x0000002429287210 */ /* 0x000fe20007f3e0ff */
[----:B------:R-:W-:Y:S01]  /*b8ba0*/  IMAD.X R29, RZ, RZ, RZ, P0 ;  /* 0x000000ffff1d7224 */ /* 0x000fe200000e06ff */
[----:B------:R-:W-:Y:S01]  /*b8bb0*/  IADD3 R36, P0, PT, R37, R26, RZ ;  /* 0x0000001a25247210 */ /* 0x000fe20007f1e0ff */
[----:B------:R-:W-:Y:S01]  /*b8bc0*/  IMAD R26, R38, UR11, RZ ;  /* 0x0000000b261a7c24 */ /* 0x000fe2000f8e02ff */
[----:B------:R-:W-:Y:S01]  /*b8bd0*/  IADD3 R27, PT, PT, R8, R27, RZ ;  /* 0x0000001b081b7210 */ /* 0x000fe20007ffe0ff */
[----:B0-----:R-:W-:-:S04]  /*b8be0*/  IMAD.WIDE.U32 R28, R17, R15, R28 ;  /* 0x0000000f111c7225 */ /* 0x001fc800078e001c */
[----:B------:R-:W-:Y:S02]  /*b8bf0*/  IMAD.X R41, RZ, RZ, RZ, P1 ;  /* 0x000000ffff297224 */ /* 0x000fe400008e06ff */
[----:B------:R-:W-:-:S04]  /*b8c00*/  IMAD.HI.U32 R17, R26, UR12, R38 ;  /* 0x0000000c1a117c27 */ /* 0x000fc8000f8e0026 */
        /* <DEDUP_REMOVED lines=14> */
[----:B------:R-:W-:Y:S01]  /*b8cf0*/  IMAD.WIDE.U32 R40, R26, UR13, R40 ;  /* 0x0000000d1a287c25 */ /* 0x000fe2000f8e0028 */
        /* <DEDUP_REMOVED lines=8> */
[----:B------:R-:W-:-:S03]  /*b8d80*/  IMAD.WIDE.U32 R36, R32, R21, R36 ;  /* 0x0000001520247225 */ /* 0x000fc600078e0024 */
[----:B------:R-:W-:Y:S01]  /*b8d90*/  IADD3.X R43, PT, PT, RZ, RZ, RZ, P0, !PT ;  /* 0x000000ffff2b7210 */ /* 0x000fe200007fe4ff */
[----:B------:R-:W-:Y:S01]  /*b8da0*/  IMAD R28, R40, UR11, RZ ;  /* 0x0000000b281c7c24 */ /* 0x000fe2000f8e02ff */
[----:B------:R-:W-:Y:S01]  /*b8db0*/  IADD3 R38, P1, PT, R29, R36, RZ ;  /* 0x000000241d267210 */ /* 0x000fe20007f3e0ff */
[----:B------:R-:W-:Y:S02]  /*b8dc0*/  IMAD.MOV.U32 R41, RZ, RZ, RZ ;  /* 0x000000ffff297224 */ /* 0x000fe400078e00ff */
[----:B------:R-:W-:Y:S01]  /*b8dd0*/  IMAD.WIDE.U32 R34, R23, R15, R34 ;  /* 0x0000000f17227225 */ /* 0x000fe200078e0022 */
[----:B------:R-:W-:-:S03]  /*b8de0*/  IADD3.X R39, PT, PT, RZ, RZ, RZ, P1, !PT ;  /* 0x000000ffff277210 */ /* 0x000fc60000ffe4ff */
[----:B------:R-:W-:Y:S02]  /*b8df0*/  IMAD.IADD R37, R8, 0x1, R37 ;  /* 0x0000000108257824 */ /* 0x000fe400078e0225 */
        /* <DEDUP_REMOVED lines=12> */
[----:B------:R-:W-:Y:S02]  /*b8ec0*/  IADD3 R36, P1, PT, R17, R36, RZ ;  /* 0x0000002411247210 */ /* 0x000fe40007f3e0ff */
[----:B------:R-:W-:Y:S01]  /*b8ed0*/  IADD3 R34, PT, PT, R9, R37, RZ ;  /* 0x0000002509227210 */ /* 0x000fe20007ffe0ff */
[----:B------:R-:W-:Y:S01]  /*b8ee0*/  IMAD.X R39, RZ, RZ, RZ, P0 ;  /* 0x000000ffff277224 */ /* 0x000fe200000e06ff */
[----:B------:R-:W-:Y:S01]  /*b8ef0*/  IADD3.X R37, PT, PT, RZ, RZ, RZ, P1, !PT ;  /* 0x000000ffff257210 */ /* 0x000fe20000ffe4ff */
[----:B------:R-:W-:Y:S01]  /*b8f00*/  IMAD.WIDE.U32 R40, R28, UR13, R40 ;  /* 0x0000000d1c287c25 */ /* 0x000fe2000f8e0028 */
[----:B------:R-:W-:-:S03]  /*b8f10*/  IADD3 R34, P0, PT, R35, R34, RZ ;  /* 0x0000002223227210 */ /* 0x000fc60007f1e0ff */
[----:B------:R-:W-:Y:S01]  /*b8f20*/  IMAD.WIDE.U32 R38, R26, R7, R38 ;  /* 0x000000071a267225 */ /* 0x000fe200078e0026 */
[----:B------:R-:W-:-:S03]  /*b8f30*/  IADD3.X R35, PT, PT, RZ, RZ, RZ, P0, !PT ;  /* 0x000000ffff237210 */ /* 0x000fc600007fe4ff */
[----:B------:R-:W-:Y:S02]  /*b8f40*/  IMAD.IADD R17, R2, 0x1, R41 ;  /* 0x0000000102117824 */ /* 0x000fe400078e0229 */
[----:B------:R-:W-:Y:S02]  /*b8f50*/  HFMA2 R41, -RZ, RZ, 0, 0 ;  /* 0x00000000ff297431 */ /* 0x000fe400000001ff */
[----:B------:R-:W-:Y:S01]  /*b8f60*/  IMAD.WIDE.U32 R36, R30, R21, R36 ;  /* 0x000000151e247225 */ /* 0x000fe200078e0024 */
[----:B------:R-:W-:-:S03]  /*b8f70*/  IADD3 R38, P0, PT, R17, R38, RZ ;  /* 0x0000002611267210 */ /* 0x000fc60007f1e0ff */
[----:B------:R-:W-:Y:S02]  /*b8f80*/  IMAD.IADD R39, R4, 0x1, R39 ;  /* 0x0000000104277824 */ /* 0x000fe400078e0227 */
[----:B------:R-:W-:Y:S01]  /*b8f90*/  IMAD.WIDE.U32 R32, R32, R15, R34 ;  /* 0x0000000f20207225 */ /* 0x000fe200078e0022 */
[----:B------:R-:W-:Y:S02]  /*b8fa0*/  IADD3 R35, PT, PT, R8, R37, RZ ;  /* 0x0000002508237210 */ /* 0x000fe40007ffe0ff */
[----:B------:R-:W-:Y:S01]  /*b8fb0*/  IADD3 R36, P1, PT, R39, R36, RZ ;  /* 0x0000002427247210 */ /* 0x000fe20007f3e0ff */
[----:B------:R-:W-:Y:S02]  /*b8fc0*/  IMAD R17, R40, UR11, RZ ;  /* 0x0000000b28117c24 */ /* 0x000fe4000f8e02ff */
[----:B------:R-:W-:Y:S01]  /*b8fd0*/  IMAD.X R39, RZ, RZ, RZ, P0 ;  /* 0x000000ffff277224 */ /* 0x000fe200000e06ff */
[----:B------:R-:W-:Y:S01]  /*b8fe0*/  IADD3 R34, P0, PT, R32, R35, RZ ;  /* 0x0000002320227210 */ /* 0x000fe20007f1e0ff */
[----:B------:R-:W-:-:S02]  /*b8ff0*/  IMAD.HI.U32 R19, R17, UR12, R40 ;  /* 0x0000000c11137c27 */ /* 0x000fc4000f8e0028 */
[----:B------:R-:W0:Y:S02]  /*b9000*/  LDC.64 R40, c[0x0][0x380] ;  /* 0x0000e000ff287b82 */ /* 0x000e240000000a00 */
[----:B------:R-:W-:Y:S01]  /*b9010*/  IMAD.X R37, RZ, RZ, RZ, P1 ;  /* 0x000000ffff257224 */ /* 0x000fe200008e06ff */
[----:B------:R-:W-:Y:S01]  /*b9020*/  IADD3 R19, PT, PT, R0, R19, RZ ;  /* 0x0000001300137210 */ /* 0x000fe20007ffe0ff */
        /* <DEDUP_REMOVED lines=9> */
[----:B------:R-:W-:Y:S01]  /*b90c0*/  IADD3.X R37, PT, PT, RZ, RZ, RZ, P0, !PT ;  /* 0x000000ffff257210 */ /* 0x000fe200007fe4ff */
[----:B------:R-:W-:Y:S02]  /*b90d0*/  IMAD.IADD R32, R9, 0x1, R35 ;  /* 0x0000000109207824 */ /* 0x000fe400078e0223 */
        /* <DEDUP_REMOVED lines=13> */
[----:B------:R-:W-:Y:S02]  /*b91b0*/  IMAD R19, R38, UR11, RZ ;  /* 0x0000000b26137c24 */ /* 0x000fe4000f8e02ff */
[----:B------:R-:W-:Y:S01]  /*b91c0*/  IMAD.IADD R33, R8, 0x1, R35 ;  /* 0x0000000108217824 */ /* 0x000fe200078e0223 */
[----:B------:R-:W-:Y:S01]  /*b91d0*/  IADD3.X R35, PT, PT, RZ, RZ, RZ, P1, !PT ;  /* 0x000000ffff237210 */ /* 0x000fe20000ffe4ff */
[----:B------:R-:W-:Y:S02]  /*b91e0*/  IMAD.MOV.U32 R39, RZ, RZ, RZ ;  /* 0x000000ffff277224 */ /* 0x000fe400078e00ff */
[----:B------:R-:W-:Y:S01]  /*b91f0*/  IMAD.WIDE.U32 R36, R17, R5, R36 ;  /* 0x0000000511247225 */ /* 0x000fe200078e0024 */
[----:B------:R-:W-:-:S03]  /*b9200*/  IADD3 R32, P0, PT, R30, R33, RZ ;  /* 0x000000211e207210 */ /* 0x000fc60007f1e0ff */
        /* <DEDUP_REMOVED lines=17> */
[----:B------:R-:W-:Y:S01]  /*b9320*/  IADD3.X R31, PT, PT, RZ, RZ, RZ, P0, !PT ;  /* 0x000000ffff1f7210 */ /* 0x000fe200007fe4ff */
[----:B0-----:R0:W-:Y:S02]  /*b9330*/  STG.E desc[UR16][R40.64], R36 ;  /* 0x0000002428007986 */ /* 0x0011e4000c101910 */
[----:B------:R-:W-:Y:S02]  /*b9340*/  IMAD.IADD R23, R2, 0x1, R37 ;  /* 0x0000000102177824 */ /* 0x000fe400078e0225 */
[----:B------:R-:W-:-:S03]  /*b9350*/  IMAD.WIDE.U32 R32, R28, R21, R32 ;  /* 0x000000151c207225 */ /* 0x000fc600078e0020 */
[----:B------:R-:W-:Y:S01]  /*b9360*/  IADD3 R34, P0, PT, R23, R34, RZ ;  /* 0x0000002217227210 */ /* 0x000fe20007f1e0ff */
[----:B------:R-:W-:Y:S02]  /*b9370*/  IMAD.IADD R35, R4, 0x1, R35 ;  /* 0x0000000104237824 */ /* 0x000fe400078e0223 */
[----:B------:R-:W-:Y:S01]  /*b9380*/  IMAD.WIDE.U32 R26, R26, R15, R30 ;  /* 0x0000000f1a1a7225 */ /* 0x000fe200078e001e */
[----:B------:R-:W-:Y:S02]  /*b9390*/  IADD3 R31, PT, PT, R8, R33, RZ ;  /* 0x00000021081f7210 */ /* 0x000fe40007ffe0ff */
[----:B------:R-:W-:Y:S01]  /*b93a0*/  IADD3 R32, P1, PT, R35, R32, RZ ;  /* 0x0000002023207210 */ /* 0x000fe20007f3e0ff */
[----:B------:R-:W-:Y:S01]  /*b93b0*/  IMAD.X R35, RZ, RZ, RZ, P0 ;  /* 0x000000ffff237224 */ /* 0x000fe200000e06ff */
[----:B------:R-:W-:Y:S02]  /*b93c0*/  IADD3 R30, P0, PT, R26, R31, RZ ;  /* 0x0000001f1a1e7210 */ /* 0x000fe40007f1e0ff */
[----:B------:R-:W-:Y:S01]  /*b93d0*/  IADD3.X R33, PT, PT, RZ, RZ, RZ, P1, !PT ;  /* 0x000000ffff217210 */ /* 0x000fe20000ffe4ff */
[----:B------:R-:W-:-:S04]  /*b93e0*/  IMAD.WIDE.U32 R34, R19, R5, R34 ;  /* 0x0000000513227225 */ /* 0x000fc800078e0022 */
[----:B------:R-:W-:Y:S01]  /*b93f0*/  IMAD.X R31, RZ, RZ, RZ, P0 ;  /* 0x000000ffff1f7224 */ /* 0x000fe200000e06ff */
[----:B------:R-:W-:Y:S01]  /*b9400*/  IADD3 R23, PT, PT, R3, R35, RZ ;  /* 0x0000002303177210 */ /* 0x000fe20007ffe0ff */
[----:B------:R-:W-:Y:S01]  /*b9410*/  IMAD.WIDE.U32 R32, R17, R20, R32 ;  /* 0x0000001411207225 */ /* 0x000fe200078e0020 */
[----:B------:R0:W-:Y:S03]  /*b9420*/  STG.E desc[UR16][R40.64+0x4], R34 ;  /* 0x0000042228007986 */ /* 0x0001e6000c101910 */
[----:B------:R-:W-:Y:S01]  /*b9430*/  IMAD.WIDE.U32 R30, R28, R22, R30 ;  /* 0x000000161c1e7225 */ /* 0x000fe200078e001e */
[----:B------:R-:W-:-:S03]  /*b9440*/  IADD3 R32, P0, PT, R23, R32, RZ ;  /* 0x0000002017207210 */ /* 0x000fc60007f1e0ff */
[----:B------:R-:W-:Y:S01]  /*b9450*/  IMAD.IADD R25, R6, 0x1, R33 ;  /* 0x0000000106197824 */ /* 0x000fe200078e0221 */
[----:B------:R-:W-:Y:S01]  /*b9460*/  IADD3 R26, PT, PT, R9, R31, RZ ;  /* 0x0000001f091a7210 */ /* 0x000fe20007ffe0ff */
[----:B------:R-:W-:-:S03]  /*b9470*/  IMAD.X R33, RZ, RZ, RZ, P0 ;  /* 0x000000ffff217224 */ /* 0x000fc600000e06ff */
[----:B------:R-:W-:Y:S01]  /*b9480*/  IADD3 R30, P1, PT, R25, R30, RZ ;  /* 0x0000001e191e7210 */ /* 0x000fe20007f3e0ff */
[----:B------:R-:W-:Y:S01]  /*b9490*/  IMAD.WIDE.U32 R32, R19, R7, R32 ;  /* 0x0000000713207225 */ /* 0x000fe200078e0020 */
[----:B------:R-:W-:Y:S02]  /*b94a0*/  IADD3 R26, P0, PT, R27, R26, RZ ;  /* 0x0000001a1b1a7210 */ /* 0x000fe40007f1e0ff */
[----:B------:R-:W-:Y:S02]  /*b94b0*/  IADD3.X R31, PT, PT, RZ, RZ, RZ, P1, !PT ;  /* 0x000000ffff1f7210 */ /* 0x000fe40000ffe4ff */
[----:B------:R-:W-:Y:S01]  /*b94c0*/  IADD3 R23, PT, PT, R4, R33, RZ ;  /* 0x0000002104177210 */ /* 0x000fe20007ffe0ff */
[----:B------:R-:W-:Y:S01]  /*b94d0*/  IMAD.X R27, RZ, RZ, RZ, P0 ;  /* 0x000000ffff1b7224 */ /* 0x000fe200000e06ff */
[----:B------:R0:W-:Y:S01]  /*b94e0*/  STG.E desc[UR16][R40.64+0x8], R32 ;  /* 0x0000082028007986 */ /* 0x0001e2000c101910 */
        /* <DEDUP_REMOVED lines=9> */
[----:B------:R0:W-:Y:S01]  /*b9580*/  STG.E desc[UR16][R40.64+0xc], R30 ;  /* 0x00000c1e28007986 */ /* 0x0001e2000c101910 */
[----:B------:R-:W-:-:S04]  /*b9590*/  IMAD.WIDE.U32 R26, R17, R22, R26 ;  /* 0x00000016111a7225 */ /* 0x000fc800078e001a */
[----:B------:R-:W-:Y:S01]  /*b95a0*/  IMAD.IADD R27, R9, 0x1, R27 ;  /* 0x00000001091b7824 */ /* 0x000fe200078e021b */
[----:B------:R-:W-:-:S04]  /*b95b0*/  IADD3 R28, P1, PT, R23, R26, RZ ;  /* 0x0000001a171c7210 */ /* 0x000fc80007f3e0ff */
[----:B------:R-:W-:Y:S02]  /*b95c0*/  IADD3 R26, P0, PT, R29, R27, RZ ;  /* 0x0000001b1d1a7210 */ /* 0x000fe40007f1e0ff */
[----:B------:R-:W-:-:S03]  /*b95d0*/  IADD3.X R29, PT, PT, RZ, RZ, RZ, P1, !PT ;  /* 0x000000ffff1d7210 */ /* 0x000fc60000ffe4ff */
[----:B------:R-:W-:Y:S02]  /*b95e0*/  IMAD.X R27, RZ, RZ, RZ, P0 ;  /* 0x000000ffff1b7224 */ /* 0x000fe400000e06ff */
[----:B------:R-:W-:-:S04]  /*b95f0*/  IMAD.WIDE.U32 R38, R19, R21, R28 ;  /* 0x0000001513267225 */ /* 0x000fc800078e001c */
[----:B------:R-:W-:Y:S01]  /*b9600*/  IMAD.WIDE.U32 R26, R17, R15, R26 ;  /* 0x0000000f111a7225 */ /* 0x000fe200078e001a */
[----:B------:R-:W-:Y:S01]  /*b9610*/  IADD3 R29, PT, PT, R8, R39, RZ ;  /* 0x00000027081d7210 */ /* 0x000fe20007ffe0ff */
[----:B------:R0:W-:Y:S03]  /*b9620*/  STG.E desc[UR16][R40.64+0x10], R38 ;  /* 0x0000102628007986 */ /* 0x0001e6000c101910 */
[----:B------:R-:W-:-:S05]  /*b9630*/  IADD3 R28, P0, PT, R26, R29, RZ ;  /* 0x0000001d1a1c7210 */ /* 0x000fca0007f1e0ff */
[----:B------:R-:W-:Y:S02]  /*b9640*/  IMAD.X R29, RZ, RZ, RZ, P0 ;  /* 0x000000ffff1d7224 */ /* 0x000fe400000e06ff */
[----:B------:R-:W-:-:S05]  /*b9650*/  IMAD.WIDE.U32 R28, R19, R22, R28 ;  /* 0x00000016131c7225 */ /* 0x000fca00078e001c */
[----:B------:R-:W-:Y:S01]  /*b9660*/  IADD3 R26, PT, PT, R9, R29, RZ ;  /* 0x0000001d091a7210 */ /* 0x000fe20007ffe0ff */
[----:B------:R0:W-:Y:S03]  /*b9670*/  STG.E desc[UR16][R40.64+0x14], R28 ;  /* 0x0000141c28007986 */ /* 0x0001e6000c101910 */
[----:B------:R-:W-:-:S05]  /*b9680*/  IADD3 R26, P0, PT, R27, R26, RZ ;  /* 0x0000001a1b1a7210 */ /* 0x000fca0007f1e0ff */
[----:B------:R-:W-:Y:S02]  /*b9690*/  IMAD.X R27, RZ, RZ, RZ, P0 ;  /* 0x000000ffff1b7224 */ /* 0x000fe400000e06ff */
[----:B------:R-:W-:-:S05]  /*b96a0*/  IMAD.WIDE.U32 R26, R19, R15, R26 ;  /* 0x0000000f131a7225 */ /* 0x000fca00078e001a */
[----:B------:R-:W-:Y:S01]  /*b96b0*/  ISETP.GT.U32.AND P0, PT, R27, R15, PT ;  /* 0x0000000f1b00720c */ /* 0x000fe20003f04070 */
[----:B------:R0:W-:Y:S04]  /*b96c0*/  STG.E desc[UR16][R40.64+0x18], R26 ;  /* 0x0000181a28007986 */ /* 0x0001e8000c101910 */
[----:B------:R0:W-:Y:S08]  /*b96d0*/  STG.E desc[UR16][R40.64+0x1c], R27 ;  /* 0x00001c1b28007986 */ /* 0x0001f0000c101910 */
        /* <DEDUP_REMOVED lines=26> */
.L_x_329:
[----:B------:R-:W-:Y:S01]  /*b9880*/  IADD3 R37, P0, PT, R36, -UR12, RZ ;  /* 0x8000000c24257c10 */ /* 0x000fe2000ff1e0ff */
[----:B------:R-:W-:-:S03]  /*b9890*/  IMAD.MOV.U32 R19, RZ, RZ, -0x1 ;  /* 0xffffffffff137424 */ /* 0x000fc600078e00ff */
[----:B------:R-:W-:Y:S01]  /*b98a0*/  IADD3.X R35, PT, PT, RZ, -0x1, RZ, P0, !PT ;  /* 0xffffffffff237810 */ /* 0x000fe200007fe4ff */
[----:B------:R1:W-:Y:S03]  /*b98b0*/  STG.E desc[UR16][R40.64], R37 ;  /* 0x0000002528007986 */ /* 0x0003e6000c101910 */
[----:B------:R-:W-:-:S04]  /*b98c0*/  SHF.R.U32.HI R35, RZ, 0x1f, R35 ;  /* 0x0000001fff237819 */ /* 0x000fc80000011623 */
[----:B------:R-:W-:-:S04]  /*b98d0*/  IADD3 R35, P0, P1, R34, -UR13, -R35 ;  /* 0x8000000d22237c10 */ /* 0x000fc8000f91e823 */
        /* <DEDUP_REMOVED lines=20> */
[----:B0-----:R-:W-:Y:S01]  /*b9a20*/  IADD3.X R26, PT, PT, RZ, -0x1, R19, P0, P1 ;  /* 0xffffffffff1a7810 */ /* 0x001fe200007e2413 */
[----:B------:R1:W-:Y:S03]  /*b9a30*/  STG.E desc[UR16][R40.64+0x18], R17 ;  /* 0x0000181128007986 */ /* 0x0003e6000c101910 */
[----:B------:R-:W-:-:S04]  /*b9a40*/  SHF.R.U32.HI R26, RZ, 0x1f, R26 ;  /* 0x0000001fff1a7819 */ /* 0x000fc8000001161a */
[----:B------:R-:W-:-:S05]  /*b9a50*/  IADD3 R15, PT, PT, R27, -R15, -R26 ;  /* 0x8000000f1b0f7210 */ /* 0x000fca0007ffe81a */
[----:B------:R1:W-:Y:S02]  /*b9a60*/  STG.E desc[UR16][R40.64+0x1c], R15 ;  /* 0x00001c0f28007986 */ /* 0x0003e4000c101910 */
.L_x_330:
[----:B------:R-:W-:Y:S02]  /*b9a70*/  HFMA2 R25, -RZ, RZ, 0, 0 ;  /* 0x00000000ff197431 */ /* 0x000fe400000001ff */
[----:B------:R-:W-:-:S04]  /*b9a80*/  IMAD R23, R24, UR11, RZ ;  /* 0x0000000b18177c24 */ /* 0x000fc8000f8e02ff */
[----:B------:R-:W-:-:S04]  /*b9a90*/  IMAD.HI.U32 R25, R23, UR12, R24 ;  /* 0x0000000c17197c27 */ /* 0x000fc8000f8e0018 */
[----:B------:R-:W-:-:S05]  /*b9aa0*/  IMAD.IADD R25, R0, 0x1, R25 ;  /* 0x0000000100197824 */ /* 0x000fca00078e0219 */
[----:B------:R-:W-:-:S04]  /*b9ab0*/  IADD3 R24, P0, PT, R12, R25, RZ ;  /* 0x000000190c187210 */ /* 0x000fc80007f1e0ff */
[----:B------:R-:W-:-:S03]  /*b9ac0*/  IADD3.X R25, PT, PT, RZ, RZ, RZ, P0, !PT ;  /* 0x000000ffff197210 */ /* 0x000fc600007fe4ff */
[----:B------:R-:W-:-:S04]  /*b9ad0*/  IMAD.WIDE.U32 R24, R23, UR13, R24 ;  /* 0x0000000d17187c25 */ /* 0x000fc8000f8e0018 */
[----:B-1----:R-:W-:Y:S02]  /*b9ae0*/  IMAD.IADD R15, R2, 0x1, R25 ;  /* 0x00000001020f7824 */ /* 0x002fe400078e0219 */
[----:B------:R-:W-:Y:S02]  /*b9af0*/  IMAD R31, R24, UR11, RZ ;  /* 0x0000000b181f7c24 */ /* 0x000fe4000f8e02ff */
[----:B------:R-:W-:Y:S01]  /*b9b00*/  IMAD.MOV.U32 R25, RZ, RZ, RZ ;  /* 0x000000ffff197224 */ /* 0x000fe200078e00ff */
[----:B------:R-:W-:Y:S01]  /*b9b10*/  IADD3 R14, P0, PT, R14, R15, RZ ;  /* 0x0000000f0e0e7210 */ /* 0x000fe20007f1e0ff */
[----:B------:R-:W-:-:S03]  /*b9b20*/  IMAD.HI.U32 R25, R31, UR12, R24 ;  /* 0x0000000c1f197c27 */ /* 0x000fc6000f8e0018 */
[----:B------:R-:W-:Y:S02]  /*b9b30*/  IADD3.X R15, PT, PT, RZ, RZ, RZ, P0, !PT ;  /* 0x000000ffff0f7210 */ /* 0x000fe400007fe4ff */
[----:B------:R-:W-:Y:S01]  /*b9b40*/  IADD3 R25, PT, PT, R0, R25, RZ ;  /* 0x0000001900197210 */ /* 0x000fe20007ffe0ff */
[----:B------:R-:W-:-:S04]  /*b9b50*/  IMAD.WIDE.U32 R14, R23, R5, R14 ;  /* 0x00000005170e7225 */ /* 0x000fc800078e000e */
        /* <DEDUP_REMOVED lines=8> */
[----:B------:R-:W-:Y:S01]  /*b9be0*/  IMAD.IADD R12, R4, 0x1, R15 ;  /* 0x00000001040c7824 */ /* 0x000fe200078e020f */
        /* <DEDUP_REMOVED lines=20> */
[----:B0-----:R-:W-:Y:S01]  /*b9d30*/  IMAD.IADD R27, R2, 0x1, R25 ;  /* 0x00000001021b7824 */ /* 0x001fe200078e0219 */
        /* <DEDUP_REMOVED lines=65> */
[----:B------:R-:W-:Y:S01]  /*ba150*/  IMAD R16, R28, UR11, RZ ;  /* 0x0000000b1c107c24 */ /* 0x000fe2000f8e02ff */
[----:B------:R-:W-:Y:S01]  /*ba160*/  IADD3 R26, P1, PT, R17, R24, RZ ;  /* 0x00000018111a7210 */ /* 0x000fe20007f3e0ff */
[----:B------:R-:W-:Y:S02]  /*ba170*/  IMAD.MOV.U32 R29, RZ, RZ, RZ ;  /* 0x000000ffff1d7224 */ /* 0x000fe400078e00ff */
[----:B------:R-:W-:Y:S01]  /*ba180*/  IMAD.WIDE.U32 R18, R31, R11, R18 ;  /* 0x0000000b1f127225 */ /* 0x000fe200078e0012 */
[----:B------:R-:W-:Y:S02]  /*ba190*/  IADD3.X R31, PT, PT, RZ, RZ, RZ, P0, !PT ;  /* 0x000000ffff1f7210 */ /* 0x000fe400007fe4ff */
[----:B------:R-:W-:Y:S01]  /*ba1a0*/  IADD3.X R27, PT, PT, RZ, RZ, RZ, P1, !PT ;  /* 0x000000ffff1b7210 */ /* 0x000fe20000ffe4ff */
        /* <DEDUP_REMOVED lines=169> */
.L_x_331:
        /* <DEDUP_REMOVED lines=31> */
.L_x_332:
[----:B------:R-:W-:Y:S01]  /*bae30*/  STG.E desc[UR16][R28.64+0x40], RZ ;  /* 0x000040ff1c007986 */ /* 0x000fe2000c101910 */
[----:B------:R-:W-:Y:S05]  /*bae40*/  EXIT ;  /* 0x000000000000794d */ /* 0x000fea0003800000 */
.L_x_310:
[----:B------:R-:W2:Y:S01]  /*bae50*/  LDC.64 R2, c[0x0][0x380] ;  /* 0x0000e000ff027b82 */ /* 0x000ea20000000a00 */
[----:B------:R-:W-:-:S05]  /*bae60*/  HFMA2 R5, -RZ, RZ, 0, 5.9604644775390625e-08 ;  /* 0x00000001ff057431 */ /* 0x000fca00000001ff */
[----:B--2---:R-:W-:Y:S04]  /*bae70*/  STG.E desc[UR16][R2.64+0x40], R5 ;  /* 0x0000400502007986 */ /* 0x004fe8000c101910 */
[----:B------:R-:W-:Y:S04]  /*bae80*/  STG.E desc[UR16][R2.64], RZ ;  /* 0x000000ff02007986 */ /* 0x000fe8000c101910 */
        /* <DEDUP_REMOVED lines=14> */
[----:B------:R-:W-:Y:S01]  /*baf70*/  STG.E desc[UR16][R2.64+0x3c], RZ ;  /* 0x00003cff02007986 */ /* 0x000fe2000c101910 */
[----:B01-3--:R-:W-:Y:S05]  /*baf80*/  EXIT ;  /* 0x000000000000794d */ /* 0x00bfea0003800000 */
.L_x_333:
        /* <DEDUP_REMOVED lines=15> */
.L_x_774:


//--------------------- .text._Z12point_doubleP7ECPointPKS_ --------------------------
	.section	.text._Z12point_doubleP7ECPointPKS_,"ax",@progbits
	.align	128
        .global         _Z12point_doubleP7ECPointPKS_
        .type           _Z12point_doubleP7ECPointPKS_,@function
        .size           _Z12point_doubleP7ECPointPKS_,(.L_x_775 - _Z12point_doubleP7ECPointPKS_)
        .other          _Z12point_doubleP7ECPointPKS_,@"STO_CUDA_ENTRY STV_DEFAULT"
_Z12point_doubleP7ECPointPKS_:
.text._Z12point_doubleP7ECPointPKS_:
[----:B------:R-:W-:Y:S08]  /*0000*/  LDC R1, c[0x0][0x37c] ;  /* 0x0000df00ff017b82 */ /* 0x000ff00000000800 */
[----:B------:R-:W0:Y:S01]  /*0010*/  LDC.64 R12, c[0x0][0x388] ;  /* 0x0000e200ff0c7b82 */ /* 0x000e220000000a00 */
[----:B------:R-:W0:Y:S01]  /*0020*/  LDCU.64 UR20, c[0x0][0x358] ;  /* 0x00006b00ff1477ac */ /* 0x000e220008000a00 */
[----:B------:R-:W1:Y:S01]  /*0030*/  LDCU.64 UR4, c[0x3][0x188] ;  /* 0x00c03100ff0477ac */ /* 0x000e620008000a00 */
[----:B------:R-:W2:Y:S01]  /*0040*/  LDCU.64 UR6, c[0x3][0x190] ;  /* 0x00c03200ff0677ac */ /* 0x000ea20008000a00 */
[----:B------:R-:W3:Y:S01]  /*0050*/  LDCU.64 UR8, c[0x3][0x198] ;  /* 0x00c03300ff0877ac */ /* 0x000ee20008000a00 */
[----:B------:R-:W4:Y:S01]  /*0060*/  LDCU.64 UR10, c[0x3][0x1a0] ;  /* 0x00c03400ff0a77ac */ /* 0x000f220008000a00 */
[----:B0-----:R-:W5:Y:S02]  /*0070*/  LDG.E R25, desc[UR20][R12.64+0x40] ;  /* 0x000040140c197981 */ /* 0x001f64000c1e1900 */
[----:B-----5:R-:W-:-:S13]  /*0080*/  ISETP.NE.AND P0, PT, R25, RZ, PT ;  /* 0x000000ff1900720c */ /* 0x020fda0003f05270 */
[----:B-1234-:R-:W-:Y:S05]  /*0090*/  @!P0 BRA `(.L_x_334) ;  /* 0x0000000000788947 */ /* 0x01efea0003800000 */
        /* <DEDUP_REMOVED lines=21> */
[----:B------:R-:W-:-:S02]  /*01f0*/  IMAD.U32 R22, RZ, RZ, UR6 ;  /* 0x00000006ff167e24 */ /* 0x000fc4000f8e00ff */
[----:B------:R-:W-:Y:S02]  /*0200*/  IMAD.U32 R23, RZ, RZ, UR5 ;  /* 0x00000005ff177e24 */ /* 0x000fe4000f8e00ff */
[----:B------:R-:W-:Y:S02]  /*0210*/  IMAD.U32 R56, RZ, RZ, UR11 ;  /* 0x0000000bff387e24 */ /* 0x000fe4000f8e00ff */
[----:B------:R-:W-:Y:S02]  /*0220*/  IMAD.U32 R55, RZ, RZ, UR10 ;  /* 0x0000000aff377e24 */ /* 0x000fe4000f8e00ff */
[----:B------:R-:W-:Y:S02]  /*0230*/  IMAD.U32 R53, RZ, RZ, UR8 ;  /* 0x00000008ff357e24 */ /* 0x000fe4000f8e00ff */
[----:B------:R-:W-:Y:S02]  /*0240*/  IMAD.U32 R52, RZ, RZ, UR7 ;  /* 0x00000007ff347e24 */ /* 0x000fe4000f8e00ff */
[----:B------:R-:W-:-:S02]  /*0250*/  IMAD.U32 R28, RZ, RZ, UR5 ;  /* 0x00000005ff1c7e24 */ /* 0x000fc4000f8e00ff */
[----:B------:R-:W-:Y:S01]  /*0260*/  IMAD.U32 R27, RZ, RZ, UR4 ;  /* 0x00000004ff1b7e24 */ /* 0x000fe2000f8e00ff */
[----:B------:R-:W-:Y:S06]  /*0270*/  BRA `(.L_x_335) ;  /* 0x0000000000807947 */ /* 0x000fec0003800000 */
.L_x_334:
[----:B------:R-:W5:Y:S01]  /*0280*/  LDG.E R27, desc[UR20][R12.64] ;  /* 0x000000140c1b7981 */ /* 0x000f62000c1e1900 */
[----:B------:R-:W-:Y:S01]  /*0290*/  MOV R0, UR4 ;  /* 0x0000000400007c02 */ /* 0x000fe20008000f00 */
[----:B------:R-:W-:Y:S01]  /*02a0*/  IMAD.U32 R2, RZ, RZ, UR5 ;  /* 0x00000005ff027e24 */ /* 0x000fe2000f8e00ff */
[----:B------:R-:W-:Y:S01]  /*02b0*/  MOV R4, UR7 ;  /* 0x0000000700047c02 */ /* 0x000fe20008000f00 */
        /* <DEDUP_REMOVED lines=14> */
[----:B------:R-:W-:-:S02]  /*03a0*/  MOV R15, UR4 ;  /* 0x00000004000f7c02 */ /* 0x000fc40008000f00 */
        /* <DEDUP_REMOVED lines=10> */
[----:B------:R0:W5:Y:S02]  /*0450*/  LDG.E R17, desc[UR20][R12.64+0x3c] ;  /* 0x00003c140c117981 */ /* 0x000164000c1e1900 */
[----:B0-----:R-:W-:-:S02]  /*0460*/  IMAD.U32 R12, RZ, RZ, UR9 ;  /* 0x00000009ff0c7e24 */ /* 0x001fc4000f8e00ff */
[----:B------:R-:W-:-:S07]  /*0470*/  IMAD.U32 R13, RZ, RZ, UR6 ;  /* 0x00000006ff0d7e24 */ /* 0x000fce000f8e00ff */
.L_x_335:
[----:B------:R-:W-:Y:S01]  /*0480*/  ISETP.NE.AND P0, PT, R25, RZ, PT ;  /* 0x000000ff1900720c */ /* 0x000fe20003f05270 */
[----:B------:R-:W-:Y:S01]  /*0490*/  UPLOP3.LUT UP0, UPT, UPT, UPT, UPT, 0x40, 0x4 ;  /* 0x000000000004789c */ /* 0x000fe20003f0e870 */
        /* <DEDUP_REMOVED lines=17> */
[----:B------:R-:W-:-:S02]  /*05b0*/  IMAD.U32 R35, RZ, RZ, UR6 ;  /* 0x00000006ff237e24 */ /* 0x000fc4000f8e00ff */
[----:B------:R-:W-:Y:S02]  /*05c0*/  IMAD.U32 R74, RZ, RZ, UR5 ;  /* 0x00000005ff4a7e24 */ /* 0x000fe4000f8e00ff */
[----:B------:R-:W-:Y:S02]  /*05d0*/  IMAD.MOV.U32 R43, RZ, RZ, RZ ;  /* 0x000000ffff2b7224 */ /* 0x000fe400078e00ff */
[----:B------:R-:W-:Y:S01]  /*05e0*/  IMAD.MOV.U32 R41, RZ, RZ, RZ ;  /* 0x000000ffff297224 */ /* 0x000fe200078e00ff */
[----:B------:R-:W-:Y:S06]  /*05f0*/  @P0 BRA `(.L_x_336) ;  /* 0x0000012c00300947 */ /* 0x000fec0003800000 */
        /* <DEDUP_REMOVED lines=18> */
[----:B------:R-:W-:Y:S02]  /*0720*/  IMAD.U32 R35, RZ, RZ, UR6 ;  /* 0x00000006ff237e24 */ /* 0x000fe4000f8e00ff */
[----:B------:R-:W-:-:S04]  /*0730*/  IMAD.U32 R33, RZ, RZ, UR4 ;  /* 0x00000004ff217e24 */ /* 0x000fc8000f8e00ff */
[----:B------:R-:W-:Y:S05]  /*0740*/  @!P0 BRA `(.L_x_336) ;  /* 0x0000012800dc8947 */ /* 0x000fea0003800000 */
[----:B-----5:R-:W-:Y:S01]  /*0750*/  LOP3.LUT R25, R22, R24, R23, 0xfe, !PT ;  /* 0x0000001816197212 */ /* 0x020fe200078efe17 */
        /* <DEDUP_REMOVED lines=19> */
[----:B------:R-:W-:Y:S01]  /*0890*/  MOV R41, RZ ;  /* 0x000000ff00297202 */ /* 0x000fe20000000f00 */
[----:B------:R-:W-:Y:S01]  /*08a0*/  IMAD.U32 R33, RZ, RZ, UR4 ;  /* 0x00000004ff217e24 */ /* 0x000fe2000f8e00ff */
[----:B------:R-:W-:-:S02]  /*08b0*/  CS2R R46, SRZ ;  /* 0x00000000002e7805 */ /* 0x000fc4000001ff00 */
[----:B------:R-:W-:Y:S01]  /*08c0*/  CS2R R48, SRZ ;  /* 0x0000000000307805 */ /* 0x000fe2000001ff00 */
[----:B------:R-:W-:Y:S06]  /*08d0*/  @!P0 BRA `(.L_x_336) ;  /* 0x0000012800788947 */ /* 0x000fec0003800000 */
[----:B------:R-:W-:-:S04]  /*08e0*/  IMAD.WIDE.U32 R36, R24, R24, RZ ;  /* 0x0000001818247225 */ /* 0x000fc800078e00ff */
[----:B------:R-:W-:Y:S01]  /*08f0*/  HFMA2 R35, -RZ, RZ, 0, 0 ;  /* 0x00000000ff237431 */ /* 0x000fe200000001ff */
[----:B------:R-:W0:Y:S01]  /*0900*/  LDC R25, c[0x3][0xe0] ;  /* 0x00c03800ff197b82 */ /* 0x000e220000000800 */
[----:B------:R-:W-:Y:S02]  /*0910*/  IMAD.MOV.U32 R30, RZ, RZ, R37 ;  /* 0x000000ffff1e7224 */ /* 0x000fe400078e0025 */
[----:B------:R-:W-:Y:S02]  /*0920*/  IMAD.MOV.U32 R31, RZ, RZ, RZ ;  /* 0x000000ffff1f7224 */ /* 0x000fe400078e00ff */
[----:B------:R-:W-:Y:S02]  /*0930*/  IMAD.MOV.U32 R33, RZ, RZ, RZ ;  /* 0x000000ffff217224 */ /* 0x000fe400078e00ff */
[----:B------:R-:W-:-:S04]  /*0940*/  IMAD.WIDE.U32 R30, R24, R23, R30 ;  /* 0x00000017181e7225 */ /* 0x000fc800078e001e */
[----:B------:R-:W-:Y:S01]  /*0950*/  IMAD.MOV.U32 R34, RZ, RZ, R30 ;  /* 0x000000ffff227224 */ /* 0x000fe200078e001e */
[----:B------:R-:W-:Y:S01]  /*0960*/  MOV R32, R31 ;  /* 0x0000001f00207202 */ /* 0x000fe20000000f00 */
[----:B------:R-:W-:Y:S02]  /*0970*/  IMAD.MOV.U32 R43, RZ, RZ, RZ ;  /* 0x000000ffff2b7224 */ /* 0x000fe400078e00ff */
[----:B------:R-:W-:Y:S02]  /*0980*/  IMAD.MOV.U32 R59, RZ, RZ, RZ ;  /* 0x000000ffff3b7224 */ /* 0x000fe400078e00ff */
[----:B------:R-:W-:-:S04]  /*0990*/  IMAD.WIDE.U32 R30, R24, R22, R32 ;  /* 0x00000016181e7225 */ /* 0x000fc800078e0020 */
[----:B------:R-:W-:-:S04]  /*09a0*/  IMAD.WIDE.U32 R32, R24, R23, R34 ;  /* 0x0000001718207225 */ /* 0x000fc800078e0022 */
[----:B0-----:R-:W-:Y:S01]  /*09b0*/  IMAD R71, R36, R25, RZ ;  /* 0x0000001924477224 */ /* 0x001fe200078e02ff */
[----:B------:R-:W-:Y:S01]  /*09c0*/  IADD3 R34, P0, PT, R30, R33, RZ ;  /* 0x000000211e227210 */ /* 0x000fe20007f1e0ff */
[----:B------:R-:W-:Y:S01]  /*09d0*/  IMAD.MOV.U32 R30, RZ, RZ, R31 ;  /* 0x000000ffff1e7224 */ /* 0x000fe200078e001f */
[----:B------:R-:W-:-:S03]  /*09e0*/  MOV R31, RZ ;  /* 0x000000ff001f7202 */ /* 0x000fc60000000f00 */
[----:B------:R-:W-:Y:S02]  /*09f0*/  IMAD.X R35, RZ, RZ, RZ, P0 ;  /* 0x000000ffff237224 */ /* 0x000fe400000e06ff */
[----:B------:R-:W-:-:S04]  /*0a00*/  IMAD.WIDE.U32 R30, R24, R21, R30 ;  /* 0x00000015181e7225 */ /* 0x000fc800078e001e */
[----:B------:R-:W-:-:S04]  /*0a10*/  IMAD.WIDE.U32 R34, R23, R23, R34 ;  /* 0x0000001717227225 */ /* 0x000fc800078e0022 */
[----:B------:R-:W-:Y:S01]  /*0a20*/  IMAD.MOV.U32 R42, RZ, RZ, R34 ;  /* 0x000000ffff2a7224 */ /* 0x000fe200078e0022 */
[----:B------:R-:W-:Y:S01]  /*0a30*/  IADD3 R38, P0, PT, R30, R35, RZ ;  /* 0x000000231e267210 */ /* 0x000fe20007f1e0ff */
[----:B------:R-:W-:Y:S02]  /*0a40*/  IMAD.MOV.U32 R30, RZ, RZ, R31 ;  /* 0x000000ffff1e7224 */ /* 0x000fe400078e001f */
[----:B------:R-:W-:Y:S02]  /*0a50*/  HFMA2 R31, -RZ, RZ, 0, 0 ;  /* 0x00000000ff1f7431 */ /* 0x000fe400000001ff */
[----:B------:R-:W-:-:S04]  /*0a60*/  IMAD.WIDE.U32 R42, R24, R22, R42 ;  /* 0x00000016182a7225 */ /* 0x000fc800078e002a */
[----:B------:R-:W-:Y:S02]  /*0a70*/  IMAD.X R39, RZ, RZ, RZ, P0 ;  /* 0x000000ffff277224 */ /* 0x000fe400000e06ff */
[----:B------:R-:W-:-:S04]  /*0a80*/  IMAD.WIDE.U32 R34, R23, R22, R38 ;  /* 0x0000001617227225 */ /* 0x000fc800078e0026 */
[----:B------:R-:W-:Y:S01]  /*0a90*/  IMAD.WIDE.U32 R30, R24, R20, R30 ;  /* 0x00000014181e7225 */ /* 0x000fe200078e001e */
[----:B------:R-:W-:Y:S02]  /*0aa0*/  IADD3 R40, P1, PT, R34, R43, RZ ;  /* 0x0000002b22287210 */ /* 0x000fe40007f3e0ff */
[----:B------:R-:W-:Y:S01]  /*0ab0*/  IADD3 R38, P0, PT, R30, R35, RZ ;  /* 0x000000231e267210 */ /* 0x000fe20007f1e0ff */
[----:B------:R-:W-:Y:S01]  /*0ac0*/  IMAD.MOV.U32 R30, RZ, RZ, R31 ;  /* 0x000000ffff1e7224 */ /* 0x000fe200078e001f */
[----:B------:R-:W-:Y:S01]  /*0ad0*/  MOV R31, RZ ;  /* 0x000000ff001f7202 */ /* 0x000fe20000000f00 */
[----:B------:R-:W-:Y:S01]  /*0ae0*/  IMAD.X R41, RZ, RZ, RZ, P1 ;  /* 0x000000ffff297224 */ /* 0x000fe200008e06ff */
[----:B------:R-:W-:Y:S01]  /*0af0*/  IADD3.X R39, PT, PT, RZ, RZ, RZ, P0, !PT ;  /* 0x000000ffff277210 */ /* 0x000fe200007fe4ff */
[----:B------:R-:W-:-:S04]  /*0b00*/  IMAD.WIDE.U32 R30, R24, R19, R30 ;  /* 0x00000013181e7225 */ /* 0x000fc800078e001e */
[----:B------:R-:W-:-:S04]  /*0b10*/  IMAD.WIDE.U32 R34, R23, R21, R38 ;  /* 0x0000001517227225 */ /* 0x000fc800078e0026 */
[----:B------:R-:W-:Y:S01]  /*0b20*/  IMAD.WIDE.U32 R38, R23, R22, R40 ;  /* 0x0000001617267225 */ /* 0x000fe200078e0028 */
[----:B------:R-:W-:-:S03]  /*0b30*/  IADD3 R40, P0, PT, R30, R35, RZ ;  /* 0x000000231e287210 */ /* 0x000fc60007f1e0ff */
[----:B------:R-:W-:Y:S01]  /*0b40*/  IMAD.MOV.U32 R35, RZ, RZ, RZ ;  /* 0x000000ffff237224 */ /* 0x000fe200078e00ff */
[----:B------:R-:W-:Y:S01]  /*0b50*/  IADD3 R44, P1, PT, R34, R39, RZ ;  /* 0x00000027222c7210 */ /* 0x000fe20007f3e0ff */
[----:B------:R-:W-:Y:S01]  /*0b60*/  IMAD.X R41, RZ, RZ, RZ, P0 ;  /* 0x000000ffff297224 */ /* 0x000fe200000e06ff */
[----:B------:R-:W-:Y:S01]  /*0b70*/  MOV R34, R31 ;  /* 0x0000001f00227202 */ /* 0x000fe20000000f00 */
[----:B------:R-:W-:Y:S02]  /*0b80*/  HFMA2 R31, -RZ, RZ, 0, 0 ;  /* 0x00000000ff1f7431 */ /* 0x000fe400000001ff */
        /* <DEDUP_REMOVED lines=10> */
[----:B------:R-:W-:Y:S02]  /*0c30*/  IMAD.MOV.U32 R34, RZ, RZ, R35 ;  /* 0x000000ffff227224 */ /* 0x000fe400078e0023 */
[----:B------:R-:W-:Y:S01]  /*0c40*/  IMAD.X R47, RZ, RZ, RZ, P1 ;  /* 0x000000ffff2f7224 */ /* 0x000fe200008e06ff */
[----:B------:R-:W-:Y:S01]  /*0c50*/  IADD3.X R49, PT, PT, RZ, RZ, RZ, P2, !PT ;  /* 0x000000ffff317210 */ /* 0x000fe200017fe4ff */
[----:B------:R-:W-:Y:S02]  /*0c60*/  IMAD.MOV.U32 R35, RZ, RZ, RZ ;  /* 0x000000ffff237224 */ /* 0x000fe400078e00ff */
[----:B------:R-:W-:-:S04]  /*0c70*/  IMAD.WIDE.U32 R38, R23, R19, R44 ;  /* 0x0000001317267225 */ /* 0x000fc800078e002c */
[----:B------:R-:W-:-:S04]  /*0c80*/  IMAD.WIDE.U32 R34, R24, R17, R34 ;  /* 0x0000001118227225 */ /* 0x000fc800078e0022 */
[----:B------:R-:W-:Y:S01]  /*0c90*/  IMAD.WIDE.U32 R40, R22, R21, R46 ;  /* 0x0000001516287225 */ /* 0x000fe200078e002e */
[----:B------:R-:W-:-:S03]  /*0ca0*/  IADD3 R46, P0, PT, R34, R39, RZ ;  /* 0x00000027222e7210 */ /* 0x000fc60007f1e0ff */
[C---:B------:R-:W-:Y:S01]  /*0cb0*/  IMAD.WIDE.U32 R44, R23.reuse, R21, R48 ;  /* 0x00000015172c7225 */ /* 0x040fe200078e0030 */
        /* <DEDUP_REMOVED lines=18> */
[----:B------:R-:W-:-:S04]  /*0de0*/  IMAD.WIDE.U32 R38, R22, R19, R38 ;  /* 0x0000001316267225 */ /* 0x000fc800078e0026 */
[----:B------:R-:W-:Y:S01]  /*0df0*/  IMAD.WIDE.U32 R40, R21, R21, R40 ;  /* 0x0000001515287225 */ /* 0x000fe200078e0028 */
[----:B------:R-:W-:-:S03]  /*0e00*/  IADD3 R62, P0, PT, R64, R39, RZ ;  /* 0x00000027403e7210 */ /* 0x000fc60007f1e0ff */
[----:B------:R-:W-:Y:S01]  /*0e10*/  IMAD.X R35, RZ, RZ, RZ, P3 ;  /* 0x000000ffff237224 */ /* 0x000fe200018e06ff */
[----:B------:R-:W-:Y:S01]  /*0e20*/  IADD3 R44, P1, PT, R38, R41, RZ ;  /* 0x00000029262c7210 */ /* 0x000fe20007f3e0ff */
[----:B------:R-:W-:Y:S01]  /*0e30*/  IMAD.MOV.U32 R47, RZ, RZ, RZ ;  /* 0x000000ffff2f7224 */ /* 0x000fe200078e00ff */
[----:B------:R-:W0:Y:S01]  /*0e40*/  LDC.64 R38, c[0x3][RZ] ;  /* 0x00c00000ff267b82 */ /* 0x000e220000000a00 */
[----:B------:R-:W-:Y:S01]  /*0e50*/  IMAD.WIDE.U32 R34, R23, R20, R34 ;  /* 0x0000001417227225 */ /* 0x000fe200078e0022 */
[----:B------:R-:W-:-:S03]  /*0e60*/  IADD3.X R63, PT, PT, RZ, RZ, RZ, P0, !PT ;  /* 0x000000ffff3f7210 */ /* 0x000fc600007fe4ff */
[----:B------:R-:W-:Y:S01]  /*0e70*/  IMAD.X R45, RZ, RZ, RZ, P1 ;  /* 0x000000ffff2d7224 */ /* 0x000fe200008e06ff */
[----:B------:R-:W-:Y:S01]  /*0e80*/  IADD3 R50, P2, PT, R40, R35, RZ ;  /* 0x0000002328327210 */ /* 0x000fe20007f5e0ff */
[----:B------:R-:W-:Y:S01]  /*0e90*/  IMAD.WIDE.U32 R62, R22, R18, R62 ;  /* 0x00000012163e7225 */ /* 0x000fe200078e003e */
[----:B------:R-:W-:Y:S02]  /*0ea0*/  MOV R46, R34 ;  /* 0x00000022002e7202 */ /* 0x000fe40000000f00 */
[----:B------:R-:W-:Y:S01]  /*0eb0*/  LOP3.LUT R34, R36, 0xfffffffd, RZ, 0xc0, !PT ;  /* 0xfffffffd24227812 */ /* 0x000fe200078ec0ff */
[----:B------:R-:W-:Y:S01]  /*0ec0*/  IMAD.WIDE.U32 R40, R21, R20, R44 ;  /* 0x0000001415287225 */ /* 0x000fe200078e002c */
[----:B------:R-:W-:Y:S01]  /*0ed0*/  IADD3 R64, P0, PT, R65, R63, RZ ;  /* 0x0000003f41407210 */ /* 0x000fe20007f1e0ff */
[----:B------:R-:W1:Y:S02]  /*0ee0*/  LDC.64 R36, c[0x3][0x8] ;  /* 0x00c00200ff247b82 */ /* 0x000e640000000a00 */
[----:B------:R-:W-:Y:S01]  /*0ef0*/  IMAD.X R51, RZ, RZ, RZ, P2 ;  /* 0x000000ffff337224 */ /* 0x000fe200010e06ff */
[----:B------:R-:W-:Y:S01]  /*0f00*/  IADD3 R62, P1, PT, R62, R41, RZ ;  /* 0x000000293e3e7210 */ /* 0x000fe20007f3e0ff */
[----:B------:R-:W-:-:S03]  /*0f10*/  IMAD.WIDE.U32 R46, R24, R19, R46 ;  /* 0x00000013182e7225 */ /* 0x000fc600078e002e */
[----:B------:R-:W-:Y:S01]  /*0f20*/  IADD3.X R63, PT, PT, RZ, RZ, RZ, P1, !PT ;  /* 0x000000ffff3f7210 */ /* 0x000fe20000ffe4ff */
[----:B------:R-:W-:-:S04]  /*0f30*/  IMAD.WIDE.U32 R50, R22, R20, R50 ;  /* 0x0000001416327225 */ /* 0x000fc800078e0032 */
[----:B------:R-:W-:Y:S01]  /*0f40*/  IMAD.X R65, RZ, RZ, RZ, P0 ;  /* 0x000000ffff417224 */ /* 0x000fe200000e06ff */
[----:B------:R-:W-:Y:S01]  /*0f50*/  IADD3 R40, P2, PT, R40, R51, RZ ;  /* 0x0000003328287210 */ /* 0x000fe20007f5e0ff */
[----:B------:R-:W-:Y:S01]  /*0f60*/  IMAD.MOV.U32 R35, RZ, RZ, RZ ;  /* 0x000000ffff237224 */ /* 0x000fe200078e00ff */
[----:B------:R-:W-:Y:S01]  /*0f70*/  IADD3 R50, P3, PT, R50, R47, RZ ;  /* 0x0000002f32327210 */ /* 0x000fe20007f7e0ff */
[----:B------:R-:W-:-:S03]  /*0f80*/  IMAD.WIDE.U32 R64, R22, R17, R64 ;  /* 0x0000001116407225 */ /* 0x000fc600078e0040 */
[----:B------:R-:W-:Y:S01]  /*0f90*/  IADD3.X R51, PT, PT, RZ, RZ, RZ, P3, !PT ;  /* 0x000000ffff337210 */ /* 0x000fe20001ffe4ff */
[----:B0-----:R-:W-:-:S04]  /*0fa0*/  IMAD.HI.U32 R33, R71, R38, R34 ;  /* 0x0000002647217227 */ /* 0x001fc800078e0022 */
[----:B------:R-:W-:Y:S01]  /*0fb0*/  IMAD.WIDE.U32 R62, R21, R19, R62 ;  /* 0x00000013153e7225 */ /* 0x000fe200078e003e */
[----:B------:R-:W-:-:S03]  /*0fc0*/  IADD3 R32, P1, PT, R32, R33, RZ ;  /* 0x0000002120207210 */ /* 0x000fc60007f3e0ff */
[----:B------:R-:W-:Y:S01]  /*0fd0*/  IMAD.X R41, RZ, RZ, RZ, P2 ;  /* 0x000000ffff297224 */ /* 0x000fe200010e06ff */
[----:B------:R-:W-:Y:S01]  /*0fe0*/  IADD3 R34, P0, PT, R64, R63, RZ ;  /* 0x0000003f40227210 */ /* 0x000fe20007f1e0ff */
[----:B------:R-:W-:-:S04]  /*0ff0*/  IMAD.WIDE.U32 R50, R23, R19, R50 ;  /* 0x0000001317327225 */ /* 0x000fc800078e0032 */
[----:B------:R-:W-:-:S04]  /*1000*/  IMAD.WIDE.U32 R40, R21, R20, R40 ;  /* 0x0000001415287225 */ /* 0x000fc800078e0028 */
[----:B------:R-:W-:Y:S01]  /*1010*/  IMAD.X R35, RZ, RZ, RZ, P0 ;  /* 0x000000ffff237224 */ /* 0x000fe200000e06ff */
[----:B------:R-:W-:Y:S01]  /*1020*/  IADD3 R62, P0, PT, R62, R41, RZ ;  /* 0x000000293e3e7210 */ /* 0x000fe20007f1e0ff */
        /* <DEDUP_REMOVED lines=13> */
[----:B------:R-:W-:Y:S01]  /*1100*/  IMAD.WIDE.U32 R50, R24, R18, R50 ;  /* 0x0000001218327225 */ /* 0x000fe200078e0032 */
[----:B------:R-:W-:Y:S02]  /*1110*/  IADD3 R62, P2, PT, R62, R41, RZ ;  /* 0x000000293e3e7210 */ /* 0x000fe40007f5e0ff */
[----:B------:R-:W-:Y:S01]  /*1120*/  IADD3.X R35, PT, PT, RZ, RZ, RZ, P1, !PT ;  /* 0x000000ffff237210 */ /* 0x000fe20000ffe4ff */
[----:B------:R-:W-:Y:S01]  /*1130*/  IMAD R69, R32, R25, RZ ;  /* 0x0000001920457224 */ /* 0x000fe200078e02ff */
[----:B------:R-:W-:Y:S01]  /*1140*/  IADD3 R40, P3, PT, R40, R51, RZ ;  /* 0x0000003328287210 */ /* 0x000fe20007f7e0ff */
[----:B------:R-:W-:Y:S02]  /*1150*/  IMAD.MOV.U32 R33, RZ, RZ, RZ ;  /* 0x000000ffff217224 */ /* 0x000fe400078e00ff */
[----:B------:R-:W-:Y:S02]  /*1160*/  IMAD.X R65, RZ, RZ, RZ, P0 ;  /* 0x000000ffff417224 */ /* 0x000fe400000e06ff */
[----:B------:R-:W-:-:S04]  /*1170*/  IMAD.HI.U32 R31, R69, R38, R32 ;  /* 0x00000026451f7227 */ /* 0x000fc800078e0020 */
[----:B-1----:R-:W-:-:S04]  /*1180*/  IMAD.WIDE.U32 R32, R71, R36, R42 ;  /* 0x0000002447207225 */ /* 0x002fc800078e002a */
        /* <DEDUP_REMOVED lines=20> */
[----:B------:R-:W-:Y:S02]  /*12d0*/  HFMA2 R43, -RZ, RZ, 0, 0 ;  /* 0x00000000ff2b7431 */ /* 0x000fe400000001ff */
[----:B------:R-:W-:Y:S01]  /*12e0*/  IMAD.WIDE.U32 R34, R20, R19, R34 ;  /* 0x0000001314227225 */ /* 0x000fe200078e0022 */
[----:B------:R-:W-:-:S03]  /*12f0*/  IADD3 R64, P0, PT, R65, R33, RZ ;  /* 0x0000002141407210 */ /* 0x000fc60007f1e0ff */
[----:B------:R-:W-:Y:S01]  /*1300*/  IMAD.WIDE.U32 R62, R22, R18, R62 ;  /* 0x00000012163e7225 */ /* 0x000fe200078e003e */
[----:B------:R-:W-:-:S03]  /*1310*/  IADD3 R32, P1, PT, R32, R35, RZ ;  /* 0x0000002320207210 */ /* 0x000fc60007f3e0ff */
[----:B------:R-:W-:Y:S01]  /*1320*/  IMAD.X R45, RZ, RZ, RZ, P3 ;  /* 0x000000ffff2d7224 */ /* 0x000fe200018e06ff */
[----:B------:R-:W-:Y:S01]  /*1330*/  IADD3 R30, P2, PT, R34, R63, RZ ;  /* 0x0000003f221e7210 */ /* 0x000fe20007f5e0ff */
[----:B------:R-:W-:Y:S01]  /*1340*/  IMAD R67, R42, R25, RZ ;  /* 0x000000192a437224 */ /* 0x000fe200078e02ff */
[----:B------:R-:W0:Y:S01]  /*1350*/  LDC.64 R34, c[0x3][0x10] ;  /* 0x00c00400ff227b82 */ /* 0x000e220000000a00 */
[----:B------:R-:W-:Y:S01]  /*1360*/  IADD3 R48, P3, PT, R48, R31, RZ ;  /* 0x0000001f30307210 */ /* 0x000fe20007f7e0ff */
[----:B------:R-:W-:Y:S01]  /*1370*/  IMAD.MOV.U32 R58, RZ, RZ, R40 ;  /* 0x000000ffff3a7224 */ /* 0x000fe200078e0028 */
[----:B------:R-:W-:Y:S01]  /*1380*/  IADD3.X R31, PT, PT, RZ, RZ, RZ, P2, !PT ;  /* 0x000000ffff1f7210 */ /* 0x000fe200017fe4ff */
[----:B------:R-:W-:-:S04]  /*1390*/  IMAD.HI.U32 R43, R67, R38, R42 ;  /* 0x00000026432b7227 */ /* 0x000fc800078e002a */
[----:B------:R-:W-:Y:S02]  /*13a0*/  IMAD.X R49, RZ, RZ, RZ, P3 ;  /* 0x000000ffff317224 */ /* 0x000fe400018e06ff */
[----:B------:R-:W-:-:S04]  /*13b0*/  IMAD.WIDE.U32 R44, R69, R36, R44 ;  /* 0x00000024452c7225 */ /* 0x000fc800078e002c */
[----:B------:R-:W-:Y:S01]  /*13c0*/  IMAD.WIDE.U32 R58, R24, R17, R58 ;  /* 0x00000011183a7225 */ /* 0x000fe200078e003a */
[----:B------:R-:W-:-:S03]  /*13d0*/  IADD3 R40, P4, PT, R44, R43, RZ ;  /* 0x0000002b2c287210 */ /* 0x000fc60007f9e0ff */
[----:B------:R-:W-:Y:S01]  /*13e0*/  IMAD.X R65, RZ, RZ, RZ, P0 ;  /* 0x000000ffff417224 */ /* 0x000fe200000e06ff */
[----:B------:R-:W-:Y:S01]  /*13f0*/  IADD3 R62, P2, PT, R62, R59, RZ ;  /* 0x0000003b3e3e7210 */ /* 0x000fe20007f5e0ff */
[----:B------:R-:W-:Y:S01]  /*1400*/  IMAD.X R33, RZ, RZ, RZ, P1 ;  /* 0x000000ffff217224 */ /* 0x000fe200008e06ff */
[----:B------:R-:W-:Y:S01]  /*1410*/  IADD3.X R41, PT, PT, RZ, RZ, RZ, P4, !PT ;  /* 0x000000ffff297210 */ /* 0x000fe200027fe4ff */
[----:B------:R-:W-:Y:S01]  /*1420*/  IMAD.WIDE.U32 R64, R20, R17, R64 ;  /* 0x0000001114407225 */ /* 0x000fe200078e0040 */
[----:B------:R-:W-:-:S03]  /*1430*/  IADD3.X R63, PT, PT, RZ, RZ, RZ, P2, !PT ;  /* 0x000000ffff3f7210 */ /* 0x000fc600017fe4ff */
[----:B0-----:R-:W-:-:S04]  /*1440*/  IMAD.WIDE.U32 R48, R71, R34, R48 ;  /* 0x0000002247307225 */ /* 0x001fc800078e0030 */
[----:B------:R-:W-:Y:S01]  /*1450*/  IMAD.WIDE.U32 R32, R19, R19, R32 ;  /* 0x0000001313207225 */ /* 0x000fe200078e0020 */
[----:B------:R-:W-:-:S03]  /*1460*/  IADD3 R44, P3, PT, R48, R45, RZ ;  /* 0x0000002d302c7210 */ /* 0x000fc60007f7e0ff */
[----:B------:R-:W-:Y:S01]  /*1470*/  IMAD.WIDE.U32 R30, R21, R18, R30 ;  /* 0x00000012151e7225 */ /* 0x000fe200078e001e */
[----:B------:R-:W-:-:S03]  /*1480*/  IADD3 R42, P0, PT, R64, R33, RZ ;  /* 0x00000021402a7210 */ /* 0x000fc60007f1e0ff */
[----:B------:R-:W-:Y:S01]  /*1490*/  IMAD.X R45, RZ, RZ, RZ, P3 ;  /* 0x000000ffff2d7224 */ /* 0x000fe200018e06ff */
[----:B------:R-:W-:Y:S01]  /*14a0*/  IADD3 R32, P1, PT, R32, R31, RZ ;  /* 0x0000001f20207210 */ /* 0x000fe20007f3e0ff */
[----:B------:R-:W-:Y:S01]  /*14b0*/  IMAD.WIDE.U32 R40, R67, R39, R40 ;  /* 0x0000002743287225 */ /* 0x000fe200078e0028 */
[----:B------:R-:W-:-:S03]  /*14c0*/  IADD3 R46, P3, PT, R46, R49, RZ ;  /* 0x000000312e2e7210 */ /* 0x000fc60007f7e0ff */
[----:B------:R-:W-:Y:S01]  /*14d0*/  IMAD.WIDE.U32 R44, R69, R37, R44 ;  /* 0x00000025452c7225 */ /* 0x000fe200078e002c */
[----:B------:R-:W-:-:S03]  /*14e0*/  IADD3.X R47, PT, PT, RZ, RZ, RZ, P3, !PT ;  /* 0x000000ffff2f7210 */ /* 0x000fc60001ffe4ff */
[----:B------:R-:W-:Y:S01]  /*14f0*/  IMAD.WIDE.U32 R62, R23, R17, R62 ;  /* 0x00000011173e7225 */ /* 0x000fe200078e003e */
[----:B------:R-:W-:-:S03]  /*1500*/  IADD3 R48, P4, PT, R44, R41, RZ ;  /* 0x000000292c307210 */ /* 0x000fc60007f9e0ff */
[----:B------:R-:W-:Y:S01]  /*1510*/  IMAD.MOV.U32 R41, RZ, RZ, RZ ;  /* 0x000000ffff297224 */ /* 0x000fe200078e00ff */
[----:B------:R-:W-:Y:S01]  /*1520*/  IADD3 R30, P2, PT, R30, R63, RZ ;  /* 0x0000003f1e1e7210 */ /* 0x000fe20007f5e0ff */
[----:B------:R-:W-:Y:S02]  /*1530*/  IMAD R57, R40, R25, RZ ;  /* 0x0000001928397224 */ /* 0x000fe400078e02ff */
[----:B------:R-:W-:Y:S02]  /*1540*/  IMAD.X R43, RZ, RZ, RZ, P0 ;  /* 0x000000ffff2b7224 */ /* 0x000fe400000e06ff */
[----:B------:R-:W-:Y:S02]  /*1550*/  IMAD.X R33, RZ, RZ, RZ, P1 ;  /* 0x000000ffff217224 */ /* 0x000fe400008e06ff */
[----:B------:R-:W-:Y:S02]  /*1560*/  IMAD.HI.U32 R61, R57, R38, R40 ;  /* 0x00000026393d7227 */ /* 0x000fe400078e0028 */
[----:B------:R-:W0:Y:S02]  /*1570*/  LDC.64 R40, c[0x3][0x18] ;  /* 0x00c00600ff287b82 */ /* 0x000e240000000a00 */
        /* <DEDUP_REMOVED lines=27> */
[----:B0-----:R-:W-:-:S04]  /*1730*/  IMAD.WIDE.U32 R50, R71, R40, R50 ;  /* 0x0000002847327225 */ /* 0x001fc800078e0032 */
[----:B------:R-:W-:Y:S01]  /*1740*/  IMAD.X R43, RZ, RZ, RZ, P1 ;  /* 0x000000ffff2b7224 */ /* 0x000fe200008e06ff */
[----:B------:R-:W-:Y:S01]  /*1750*/  IADD3 R50, P3, PT, R50, R45, RZ ;  /* 0x0000002d32327210 */ /* 0x000fe20007f7e0ff */
[----:B------:R-:W-:Y:S01]  /*1760*/  IMAD.WIDE.U32 R60, R57, R39, R60 ;  /* 0x00000027393c7225 */ /* 0x000fe200078e003c */
[----:B------:R-:W-:Y:S02]  /*1770*/  IADD3 R44, P2, PT, R58, R51, RZ ;  /* 0x000000333a2c7210 */ /* 0x000fe40007f5e0ff */
[----:B------:R-:W-:Y:S01]  /*1780*/  IADD3.X R51, PT, PT, RZ, RZ, RZ, P3, !PT ;  /* 0x000000ffff337210 */ /* 0x000fe20001ffe4ff */
[----:B------:R-:W-:Y:S01]  /*1790*/  IMAD.X R49, RZ, RZ, RZ, P0 ;  /* 0x000000ffff317224 */ /* 0x000fe200000e06ff */
[----:B------:R-:W-:Y:S01]  /*17a0*/  IADD3.X R45, PT, PT, RZ, RZ, RZ, P2, !PT ;  /* 0x000000ffff2d7210 */ /* 0x000fe200017fe4ff */
[----:B------:R-:W-:-:S04]  /*17b0*/  IMAD.WIDE.U32 R46, R18, R18, R46 ;  /* 0x00000012122e7225 */ /* 0x000fc800078e002e */
[----:B------:R-:W-:Y:S01]  /*17c0*/  IMAD.WIDE.U32 R42, R20, R17, R42 ;  /* 0x00000011142a7225 */ /* 0x000fe200078e002a */
[----:B------:R-:W-:-:S03]  /*17d0*/  IADD3 R64, P0, PT, R65, R47, RZ ;  /* 0x0000002f41407210 */ /* 0x000fc60007f1e0ff */
[----:B------:R-:W-:Y:S01]  /*17e0*/  IMAD R31, R60, R25, RZ ;  /* 0x000000193c1f7224 */ /* 0x000fe200078e02ff */
[----:B------:R-:W-:Y:S01]  /*17f0*/  IADD3 R46, P1, PT, R46, R43, RZ ;  /* 0x0000002b2e2e7210 */ /* 0x000fe20007f3e0ff */
[----:B------:R-:W-:-:S04]  /*1800*/  IMAD.WIDE.U32 R48, R67, R37, R48 ;  /* 0x0000002543307225 */ /* 0x000fc800078e0030 */
[----:B------:R-:W-:Y:S02]  /*1810*/  IMAD.MOV.U32 R58, RZ, RZ, R60 ;  /* 0x000000ffff3a7224 */ /* 0x000fe400078e003c */
[----:B------:R-:W-:Y:S02]  /*1820*/  IMAD.MOV.U32 R59, RZ, RZ, RZ ;  /* 0x000000ffff3b7224 */ /* 0x000fe400078e00ff */
[----:B------:R-:W-:-:S04]  /*1830*/  IMAD.WIDE.U32 R50, R69, R35, R50 ;  /* 0x0000002345327225 */ /* 0x000fc800078e0032 */
[----:B------:R-:W-:Y:S01]  /*1840*/  IMAD.HI.U32 R33, R31, R38, R58 ;  /* 0x000000261f217227 */ /* 0x000fe200078e003a */
[----:B------:R-:W-:-:S03]  /*1850*/  IADD3 R58, P2, PT, R48, R61, RZ ;  /* 0x0000003d303a7210 */ /* 0x000fc60007f5e0ff */
[----:B------:R-:W-:Y:S01]  /*1860*/  IMAD.WIDE.U32 R44, R71, R41, R44 ;  /* 0x00000029472c7225 */ /* 0x000fe200078e002c */
[----:B------:R-:W-:Y:S02]  /*1870*/  IADD3.X R59, PT, PT, RZ, RZ, RZ, P2, !PT ;  /* 0x000000ffff3b7210 */ /* 0x000fe400017fe4ff */
[----:B------:R-:W-:Y:S01]  /*1880*/  IADD3 R48, P2, PT, R50, R49, RZ ;  /* 0x0000003132307210 */ /* 0x000fe20007f5e0ff */
[----:B------:R-:W-:Y:S02]  /*1890*/  IMAD.X R65, RZ, RZ, RZ, P0 ;  /* 0x000000ffff417224 */ /* 0x000fe400000e06ff */
[----:B------:R-:W-:Y:S01]  /*18a0*/  IMAD.X R47, RZ, RZ, RZ, P1 ;  /* 0x000000ffff2f7224 */ /* 0x000fe200008e06ff */
[----:B------:R-:W-:Y:S01]  /*18b0*/  IADD3 R50, P1, PT, R44, R51, RZ ;  /* 0x000000332c327210 */ /* 0x000fe20007f3e0ff */
[----:B------:R-:W-:-:S04]  /*18c0*/  IMAD.WIDE.U32 R64, R18, R17, R64 ;  /* 0x0000001112407225 */ /* 0x000fc800078e0040 */
[----:B------:R-:W-:-:S04]  /*18d0*/  IMAD.WIDE.U32 R46, R19, R17, R46 ;  /* 0x00000011132e7225 */ /* 0x000fc800078e002e */
[----:B------:R-:W-:Y:S01]  /*18e0*/  IMAD.X R49, RZ, RZ, RZ, P2 ;  /* 0x000000ffff317224 */ /* 0x000fe200010e06ff */
[----:B------:R-:W-:Y:S01]  /*18f0*/  IADD3 R60, P0, PT, R64, R47, RZ ;  /* 0x0000002f403c7210 */ /* 0x000fe20007f1e0ff */
[----:B------:R-:W-:-:S03]  /*1900*/  IMAD.WIDE.U32 R58, R57, R36, R58 ;  /* 0x00000024393a7225 */ /* 0x000fc600078e003a */
        /* <DEDUP_REMOVED lines=13> */
[----:B------:R-:W-:-:S04]  /*19e0*/  IMAD.WIDE.U32 R58, R57, R37, R58 ;  /* 0x00000025393a7225 */ /* 0x000fc800078e003a */
[----:B------:R-:W-:Y:S02]  /*19f0*/  IMAD.X R51, RZ, RZ, RZ, P2 ;  /* 0x000000ffff337224 */ /* 0x000fe400010e06ff */
[----:B------:R-:W-:-:S04]  /*1a00*/  IMAD.WIDE.U32 R62, R69, R41, R48 ;  /* 0x00000029453e7225 */ /* 0x000fc800078e0030 */
[----:B------:R-:W-:Y:S01]  /*1a10*/  IMAD.X R33, RZ, RZ, RZ, P0 ;  /* 0x000000ffff217224 */ /* 0x000fe200000e06ff */
[----:B------:R-:W-:Y:S01]  /*1a20*/  IADD3 R48, P0, PT, R58, R45, RZ ;  /* 0x0000002d3a307210 */ /* 0x000fe20007f1e0ff */
[----:B------:R-:W-:Y:S01]  /*1a30*/  IMAD.WIDE.U32 R50, R67, R35, R50 ;  /* 0x0000002343327225 */ /* 0x000fe200078e0032 */
[----:B------:R-:W-:-:S03]  /*1a40*/  MOV R45, RZ ;  /* 0x000000ff002d7202 */ /* 0x000fc60000000f00 */
[----:B------:R-:W-:Y:S01]  /*1a50*/  IMAD.X R49, RZ, RZ, RZ, P0 ;  /* 0x000000ffff317224 */ /* 0x000fe200000e06ff */
[----:B------:R-:W-:Y:S01]  /*1a60*/  IADD3 R33, P0, PT, R30, R33, RZ ;  /* 0x000000211e217210 */ /* 0x000fe20007f1e0ff */
[----:B------:R-:W-:Y:S01]  /*1a70*/  IMAD R43, R44, R25, RZ ;  /* 0x000000192c2b7224 */ /* 0x000fe200078e02ff */
[----:B------:R-:W-:Y:S01]  /*1a80*/  IADD3 R58, P4, PT, R50, R59, RZ ;  /* 0x0000003b323a7210 */ /* 0x000fe20007f9e0ff */
[----:B------:R-:W-:Y:S01]  /*1a90*/  IMAD.WIDE.U32 R48, R31, R36, R48 ;  /* 0x000000241f307225 */ /* 0x000fe200078e0030 */
[----:B------:R-:W-:Y:S02]  /*1aa0*/  IADD3 R50, P2, PT, R62, R51, RZ ;  /* 0x000000333e327210 */ /* 0x000fe40007f5e0ff */
[----:B------:R-:W-:Y:S01]  /*1ab0*/  IADD3 R63, P1, PT, R63, R33, RZ ;  /* 0x000000213f3f7210 */ /* 0x000fe20007f3e0ff */
[----:B------:R-:W-:Y:S01]  /*1ac0*/  IMAD.X R47, RZ, RZ, RZ, P0 ;  /* 0x000000ffff2f7224 */ /* 0x000fe200000e06ff */
[----:B------:R-:W-:Y:S01]  /*1ad0*/  IADD3.X R51, PT, PT, RZ, RZ, RZ, P2, !PT ;  /* 0x000000ffff337210 */ /* 0x000fe200017fe4ff */
[----:B------:R-:W-:-:S03]  /*1ae0*/  IMAD.HI.U32 R45, R43, R38, R44 ;  /* 0x000000262b2d7227 */ /* 0x000fc600078e002c */
[----:B------:R-:W-:Y:S01]  /*1af0*/  IADD3 R26, P0, PT, R32, R47, RZ ;  /* 0x0000002f201a7210 */ /* 0x000fe20007f1e0ff */
[----:B------:R-:W-:Y:S01]  /*1b00*/  IMAD.X R59, RZ, RZ, RZ, P4 ;  /* 0x000000ffff3b7224 */ /* 0x000fe200020e06ff */
[----:B------:R-:W-:Y:S01]  /*1b10*/  IADD3 R32, P2, PT, R48, R45, RZ ;  /* 0x0000002d30207210 */ /* 0x000fe20007f5e0ff */
[----:B------:R-:W-:-:S03]  /*1b20*/  IMAD.WIDE.U32 R50, R67, R40, R50 ;  /* 0x0000002843327225 */ /* 0x000fc600078e0032 */
[----:B------:R-:W-:Y:S01]  /*1b30*/  IADD3.X R33, PT, PT, RZ, RZ, RZ, P2, !PT ;  /* 0x000000ffff217210 */ /* 0x000fe200017fe4ff */
        /* <DEDUP_REMOVED lines=15> */
[----:B------:R-:W-:-:S04]  /*1c30*/  IMAD.WIDE.U32 R50, R57, R35, R50 ;  /* 0x0000002339327225 */ /* 0x000fc800078e0032 */
[----:B------:R-:W-:Y:S01]  /*1c40*/  IMAD.WIDE.U32 R58, R31, R37, R48 ;  /* 0x000000251f3a7225 */ /* 0x000fe200078e0030 */
[----:B------:R-:W-:-:S03]  /*1c50*/  MOV R48, R32 ;  /* 0x0000002000307202 */ /* 0x000fc60000000f00 */
[----:B------:R-:W-:Y:S01]  /*1c60*/  IMAD.X R26, RZ, RZ, RZ, P1 ;  /* 0x000000ffff1a7224 */ /* 0x000fe200008e06ff */
[----:B------:R-:W-:Y:S01]  /*1c70*/  IADD3 R50, P1, PT, R50, R59, RZ ;  /* 0x0000003b32327210 */ /* 0x000fe20007f3e0ff */
[----:B------:R-:W-:Y:S01]  /*1c80*/  IMAD R61, R32, R25, RZ ;  /* 0x00000019203d7224 */ /* 0x000fe200078e02ff */
[----:B------:R-:W-:Y:S01]  /*1c90*/  IADD3 R32, P4, PT, R44, R51, RZ ;  /* 0x000000332c207210 */ /* 0x000fe20007f9e0ff */
[----:B------:R-:W-:Y:S01]  /*1ca0*/  IMAD.MOV.U32 R49, RZ, RZ, RZ ;  /* 0x000000ffff317224 */ /* 0x000fe200078e00ff */
[----:B------:R-:W-:Y:S01]  /*1cb0*/  IADD3 R58, P5, PT, R58, R33, RZ ;  /* 0x000000213a3a7210 */ /* 0x000fe20007fbe0ff */
[----:B------:R-:W-:Y:S01]  /*1cc0*/  IMAD.X R51, RZ, RZ, RZ, P1 ;  /* 0x000000ffff337224 */ /* 0x000fe200008e06ff */
[----:B------:R-:W-:Y:S01]  /*1cd0*/  IADD3.X R33, PT, PT, RZ, RZ, RZ, P4, !PT ;  /* 0x000000ffff217210 */ /* 0x000fe200027fe4ff */
[----:B------:R-:W-:Y:S01]  /*1ce0*/  IMAD.HI.U32 R49, R61, R38, R48 ;  /* 0x000000263d317227 */ /* 0x000fe200078e0030 */
[----:B------:R-:W-:Y:S02]  /*1cf0*/  IADD3 R47, P4, PT, R45, R47, RZ ;  /* 0x0000002f2d2f7210 */ /* 0x000fe40007f9e0ff */
[----:B------:R-:W-:Y:S01]  /*1d00*/  IADD3 R26, P2, PT, R26, R63, RZ ;  /* 0x0000003f1a1a7210 */ /* 0x000fe20007f5e0ff */
[----:B------:R-:W-:-:S02]  /*1d10*/  IMAD.X R59, RZ, RZ, RZ, P5 ;  /* 0x000000ffff3b7224 */ /* 0x000fc400028e06ff */
[----:B------:R-:W-:Y:S01]  /*1d20*/  IMAD.WIDE.U32 R44, R57, R40, R32 ;  /* 0x00000028392c7225 */ /* 0x000fe200078e0020 */
[----:B------:R-:W-:-:S03]  /*1d30*/  IADD3.X R30, PT, PT, RZ, RZ, RZ, P2, !PT ;  /* 0x000000ffff1e7210 */ /* 0x000fc600017fe4ff */
[----:B------:R-:W-:Y:S01]  /*1d40*/  IMAD.WIDE.U32 R50, R31, R34, R50 ;  /* 0x000000221f327225 */ /* 0x000fe200078e0032 */
[----:B------:R-:W-:-:S03]  /*1d50*/  IADD3 R32, P1, PT, R45, R47, RZ ;  /* 0x0000002f2d207210 */ /* 0x000fc60007f3e0ff */
[----:B------:R-:W-:-:S04]  /*1d60*/  IMAD.WIDE.U32 R58, R43, R36, R58 ;  /* 0x000000242b3a7225 */ /* 0x000fc800078e003a */
[----:B------:R-:W-:Y:S01]  /*1d70*/  IMAD.X R63, RZ, RZ, RZ, P4 ;  /* 0x000000ffff3f7224 */ /* 0x000fe200020e06ff */
        /* <DEDUP_REMOVED lines=13> */
[----:B------:R-:W-:Y:S02]  /*1e50*/  IADD3.X R49, PT, PT, RZ, RZ, RZ, P0, !PT ;  /* 0x000000ffff317210 */ /* 0x000fe400007fe4ff */
[----:B------:R-:W-:Y:S01]  /*1e60*/  IADD3.X R65, PT, PT, RZ, RZ, RZ, P3, !PT ;  /* 0x000000ffff417210 */ /* 0x000fe20001ffe4ff */
[----:B------:R-:W-:Y:S01]  /*1e70*/  IMAD.WIDE.U32 R50, R43, R37, R50 ;  /* 0x000000252b327225 */ /* 0x000fe200078e0032 */
        /* <DEDUP_REMOVED lines=8> */
[----:B------:R-:W-:Y:S01]  /*1f00*/  HFMA2 R59, -RZ, RZ, 0, 0 ;  /* 0x00000000ff3b7431 */ /* 0x000fe200000001ff */
[----:B------:R-:W-:Y:S01]  /*1f10*/  IADD3.X R47, PT, PT, RZ, RZ, RZ, P6, !PT ;  /* 0x000000ffff2f7210 */ /* 0x000fe200037fe4ff */
[----:B------:R-:W-:-:S04]  /*1f20*/  IMAD.WIDE.U32 R44, R43, R34, R44 ;  /* 0x000000222b2c7225 */ /* 0x000fc800078e002c */
[----:B------:R-:W-:-:S04]  /*1f30*/  IMAD.WIDE.U32 R46, R31, R40, R46 ;  /* 0x000000281f2e7225 */ /* 0x000fc800078e002e */
[----:B------:R-:W-:Y:S02]  /*1f40*/  IMAD R57, R58, R25, RZ ;  /* 0x000000193a397224 */ /* 0x000fe400078e02ff */
[----:B------:R-:W-:Y:S01]  /*1f50*/  IMAD.X R51, RZ, RZ, RZ, P5 ;  /* 0x000000ffff337224 */ /* 0x000fe200028e06ff */
[----:B------:R-:W-:Y:S01]  /*1f60*/  IADD3 R46, P5, PT, R46, R45, RZ ;  /* 0x0000002d2e2e7210 */ /* 0x000fe20007fbe0ff */
[----:B------:R-:W-:Y:S01]  /*1f70*/  IMAD.X R30, RZ, RZ, RZ, P1 ;  /* 0x000000ffff1e7224 */ /* 0x000fe200008e06ff */
[----:B------:R-:W-:Y:S01]  /*1f80*/  IADD3 R33, P1, PT, R33, R63, RZ ;  /* 0x0000003f21217210 */ /* 0x000fe20007f3e0ff */
[----:B------:R-:W-:-:S03]  /*1f90*/  IMAD.WIDE.U32 R50, R61, R36, R50 ;  /* 0x000000243d327225 */ /* 0x000fc600078e0032 */
[----:B------:R-:W-:Y:S01]  /*1fa0*/  IADD3 R32, P2, PT, R47, R33, RZ ;  /* 0x000000212f207210 */ /* 0x000fe20007f5e0ff */
[----:B------:R-:W-:Y:S01]  /*1fb0*/  IMAD.HI.U32 R59, R57, R38, R58 ;  /* 0x00000026393b7227 */ /* 0x000fe200078e003a */
[----:B------:R-:W-:-:S03]  /*1fc0*/  IADD3 R44, P6, PT, R44, R51, RZ ;  /* 0x000000332c2c7210 */ /* 0x000fc60007fde0ff */
[----:B------:R-:W-:Y:S01]  /*1fd0*/  IMAD.X R47, RZ, RZ, RZ, P5 ;  /* 0x000000ffff2f7224 */ /* 0x000fe200028e06ff */
[----:B------:R-:W-:Y:S01]  /*1fe0*/  IADD3 R50, P5, PT, R50, R59, RZ ;  /* 0x0000003b32327210 */ /* 0x000fe20007fbe0ff */
[----:B------:R-:W-:Y:S01]  /*1ff0*/  IMAD.X R33, RZ, RZ, RZ, P2 ;  /* 0x000000ffff217224 */ /* 0x000fe200010e06ff */
[----:B------:R-:W-:Y:S01]  /*2000*/  IADD3.X R45, PT, PT, RZ, RZ, RZ, P6, !PT ;  /* 0x000000ffff2d7210 */ /* 0x000fe200037fe4ff */
[----:B------:R-:W-:Y:S01]  /*2010*/  IMAD.WIDE.U32 R46, R43, R35, R46 ;  /* 0x000000232b2e7225 */ /* 0x000fe200078e002e */
[----:B------:R-:W-:-:S03]  /*2020*/  IADD3 R63, P2, PT, R30, R49, RZ ;  /* 0x000000311e3f7210 */ /* 0x000fc60007f5e0ff */
[----:B------:R-:W-:Y:S02]  /*2030*/  IMAD.X R51, RZ, RZ, RZ, P5 ;  /* 0x000000ffff337224 */ /* 0x000fe400028e06ff */
[----:B------:R-:W-:-:S04]  /*2040*/  IMAD.WIDE.U32 R32, R31, R41, R32 ;  /* 0x000000291f207225 */ /* 0x000fc800078e0020 */
[----:B------:R-:W-:Y:S01]  /*2050*/  IMAD.X R49, RZ, RZ, RZ, P1 ;  /* 0x000000ffff317224 */ /* 0x000fe200008e06ff */
[----:B------:R-:W-:Y:S01]  /*2060*/  IADD3 R30, P6, PT, R32, R47, RZ ;  /* 0x0000002f201e7210 */ /* 0x000fe20007fde0ff */
[----:B------:R-:W-:-:S03]  /*2070*/  IMAD.WIDE.U32 R44, R61, R37, R44 ;  /* 0x000000253d2c7225 */ /* 0x000fc600078e002c */
        /* <DEDUP_REMOVED lines=19> */
[----:B------:R-:W-:Y:S01]  /*21b0*/  IMAD.X R33, RZ, RZ, RZ, P3 ;  /* 0x000000ffff217224 */ /* 0x000fe200018e06ff */
[----:B------:R-:W-:Y:S01]  /*21c0*/  IADD3.X R47, PT, PT, RZ, RZ, RZ, P5, !PT ;  /* 0x000000ffff2f7210 */ /* 0x000fe20002ffe4ff */
[----:B------:R-:W-:Y:S01]  /*21d0*/  IMAD.WIDE.U32 R30, R43, R41, R30 ;  /* 0x000000292b1e7225 */ /* 0x000fe200078e001e */
[----:B------:R-:W-:-:S03]  /*21e0*/  IADD3 R26, P0, PT, R26, R51, RZ ;  /* 0x000000331a1a7210 */ /* 0x000fc60007f1e0ff */
[----:B------:R-:W-:Y:S02]  /*21f0*/  IMAD.X R51, RZ, RZ, RZ, P6 ;  /* 0x000000ffff337224 */ /* 0x000fe400030e06ff */
[----:B------:R-:W-:-:S03]  /*2200*/  IMAD.WIDE.U32 R32, R61, R35, R32 ;  /* 0x000000233d207225 */ /* 0x000fc600078e0020 */
[----:B------:R-:W-:Y:S01]  /*2210*/  IADD3 R51, P3, PT, R51, R26, RZ ;  /* 0x0000001a33337210 */ /* 0x000fe20007f7e0ff */
[----:B------:R-:W-:-:S04]  /*2220*/  IMAD.WIDE.U32 R46, R57, R37, R46 ;  /* 0x00000025392e7225 */ /* 0x000fc800078e002e */
[----:B------:R-:W-:Y:S01]  /*2230*/  IMAD.X R43, RZ, RZ, RZ, P4 ;  /* 0x000000ffff2b7224 */ /* 0x000fe200020e06ff */
[----:B------:R-:W-:Y:S01]  /*2240*/  IADD3 R42, P4, PT, R30, R33, RZ ;  /* 0x000000211e2a7210 */ /* 0x000fe20007f9e0ff */
[----:B------:R-:W-:-:S04]  /*2250*/  IMAD.WIDE.U32 R64, R17, R17, R64 ;  /* 0x0000001111407225 */ /* 0x000fc800078e0040 */
[----:B------:R-:W-:Y:S01]  /*2260*/  IMAD.X R26, RZ, RZ, RZ, P2 ;  /* 0x000000ffff1a7224 */ /* 0x000fe200010e06ff */
[----:B------:R-:W-:Y:S01]  /*2270*/  IADD3 R44, P2, PT, R32, R47, RZ ;  /* 0x0000002f202c7210 */ /* 0x000fe20007f5e0ff */
[----:B------:R-:W-:Y:S01]  /*2280*/  IMAD.MOV.U32 R67, RZ, RZ, R50 ;  /* 0x000000ffff437224 */ /* 0x000fe200078e0032 */
        /* <DEDUP_REMOVED lines=12> */
[----:B------:R-:W-:Y:S01]  /*2350*/  IADD3 R30, P6, PT, R43, R31, RZ ;  /* 0x0000001f2b1e7210 */ /* 0x000fe20007fde0ff */
[----:B------:R-:W-:Y:S01]  /*2360*/  IMAD.X R51, RZ, RZ, RZ, P5 ;  /* 0x000000ffff337224 */ /* 0x000fe200028e06ff */
[----:B------:R-:W-:-:S03]  /*2370*/  IADD3 R42, P0, PT, R42, R45, RZ ;  /* 0x0000002d2a2a7210 */ /* 0x000fc60007f1e0ff */
[----:B------:R-:W-:Y:S01]  /*2380*/  IMAD.X R31, RZ, RZ, RZ, P6 ;  /* 0x000000ffff1f7224 */ /* 0x000fe200030e06ff */
[----:B------:R-:W-:Y:S01]  /*2390*/  IADD3 R64, PT, PT, R64, R65, R51 ;  /* 0x0000004140407210 */ /* 0x000fe20007ffe033 */
[----:B------:R-:W-:Y:S01]  /*23a0*/  IMAD.X R43, RZ, RZ, RZ, P0 ;  /* 0x000000ffff2b7224 */ /* 0x000fe200000e06ff */
[----:B------:R-:W-:Y:S01]  /*23b0*/  IADD3 R26, P0, PT, R26, R33, RZ ;  /* 0x000000211a1a7210 */ /* 0x000fe20007f1e0ff */
[----:B------:R-:W-:Y:S01]  /*23c0*/  IMAD.WIDE.U32 R30, R61, R41, R30 ;  /* 0x000000293d1e7225 */ /* 0x000fe200078e001e */
[----:B------:R-:W-:Y:S02]  /*23d0*/  IADD3.X R33, PT, PT, RZ, RZ, RZ, P3, !PT ;  /* 0x000000ffff217210 */ /* 0x000fe40001ffe4ff */
[----:B------:R-:W-:Y:S01]  /*23e0*/  IADD3.X R51, PT, PT, RZ, RZ, RZ, P0, !PT ;  /* 0x000000ffff337210 */ /* 0x000fe200007fe4ff */
[----:B------:R-:W-:Y:S01]  /*23f0*/  IMAD.WIDE.U32 R42, R57, R35, R42 ;  /* 0x00000023392a7225 */ /* 0x000fe200078e002a */
[----:B------:R-:W-:-:S03]  /*2400*/  IADD3 R33, P3, PT, R33, R26, RZ ;  /* 0x0000001a21217210 */ /* 0x000fc60007f7e0ff */
[----:B------:R-:W-:Y:S01]  /*2410*/  IMAD.X R26, RZ, RZ, RZ, P2 ;  /* 0x000000ffff1a7224 */ /* 0x000fe200010e06ff */
[----:B------:R-:W-:Y:S02]  /*2420*/  IADD3 R32, P6, PT, R30, R43, RZ ;  /* 0x0000002b1e207210 */ /* 0x000fe40007fde0ff */
[----:B------:R-:W-:Y:S02]  /*2430*/  MOV R63, R42 ;  /* 0x0000002a003f7202 */ /* 0x000fe40000000f00 */
[----:B------:R-:W-:Y:S01]  /*2440*/  IADD3 R30, P2, PT, R26, R33, RZ ;  /* 0x000000211a1e7210 */ /* 0x000fe20007f5e0ff */
[----:B------:R-:W-:Y:S02]  /*2450*/  IMAD.X R33, RZ, RZ, RZ, P6 ;  /* 0x000000ffff217224 */ /* 0x000fe400030e06ff */
[----:B------:R-:W-:Y:S01]  /*2460*/  IMAD.X R26, RZ, RZ, RZ, P1 ;  /* 0x000000ffff1a7224 */ /* 0x000fe200008e06ff */
[----:B------:R-:W-:Y:S01]  /*2470*/  IADD3 R31, P4, PT, R31, R30, RZ ;  /* 0x0000001e1f1f7210 */ /* 0x000fe20007f9e0ff */
[----:B------:R-:W-:-:S03]  /*2480*/  IMAD.WIDE.U32 R32, R57, R40, R32 ;  /* 0x0000002839207225 */ /* 0x000fc600078e0020 */
[----:B------:R-:W-:Y:S01]  /*2490*/  IADD3 R64, PT, PT, R51, R64, R26 ;  /* 0x0000004033407210 */ /* 0x000fe20007ffe01a */
[----:B------:R-:W-:Y:S01]  /*24a0*/  IMAD.X R26, RZ, RZ, RZ, P3 ;  /* 0x000000ffff1a7224 */ /* 0x000fe200018e06ff */
[----:B------:R-:W-:Y:S01]  /*24b0*/  IADD3 R30, P0, PT, R33, R31, RZ ;  /* 0x0000001f211e7210 */ /* 0x000fe20007f1e0ff */
[----:B------:R-:W-:Y:S02]  /*24c0*/  IMAD.X R51, RZ, RZ, RZ, P2 ;  /* 0x000000ffff337224 */ /* 0x000fe400010e06ff */
[----:B------:R-:W-:Y:S01]  /*24d0*/  IMAD.X R58, RZ, RZ, RZ, P4 ;  /* 0x000000ffff3a7224 */ /* 0x000fe200020e06ff */
[----:B------:R-:W-:Y:S01]  /*24e0*/  IADD3.X R31, PT, PT, RZ, RZ, RZ, P0, !PT ;  /* 0x000000ffff1f7210 */ /* 0x000fe200007fe4ff */
[----:B------:R-:W-:Y:S01]  /*24f0*/  IMAD.MOV.U32 R62, RZ, RZ, R32 ;  /* 0x000000ffff3e7224 */ /* 0x000fe200078e0020 */
[----:B------:R-:W-:Y:S01]  /*2500*/  IADD3 R51, PT, PT, R51, R64, R26 ;  /* 0x0000004033337210 */ /* 0x000fe20007ffe01a */
[----:B------:R-:W-:-:S04]  /*2510*/  IMAD.WIDE.U32 R30, R57, R41, R30 ;  /* 0x00000029391e7225 */ /* 0x000fc800078e001e */
[----:B------:R-:W-:Y:S01]  /*2520*/  IMAD.MOV.U32 R57, RZ, RZ, R44 ;  /* 0x000000ffff397224 */ /* 0x000fe200078e002c */
        /* <DEDUP_REMOVED lines=29> */
.L_x_337:
        /* <DEDUP_REMOVED lines=23> */
.L_x_338:
[----:B------:R-:W-:Y:S01]  /*2870*/  CS2R R64, SRZ ;  /* 0x0000000000407805 */ /* 0x000fe2000001ff00 */
[----:B------:R-:W-:Y:S02]  /*2880*/  HFMA2 R31, -RZ, RZ, 0, 0 ;  /* 0x00000000ff1f7431 */ /* 0x000fe400000001ff */
[----:B------:R-:W-:Y:S01]  /*2890*/  IMAD.WIDE.U32 R42, R67, R27, RZ ;  /* 0x0000001b432a7225 */ /* 0x000fe200078e00ff */
[----:B------:R-:W-:Y:S02]  /*28a0*/  CS2R R50, SRZ ;  /* 0x0000000000327805 */ /* 0x000fe4000001ff00 */
[----:B------:R-:W-:Y:S02]  /*28b0*/  MOV R79, RZ ;  /* 0x000000ff004f7202 */ /* 0x000fe40000000f00 */
[----:B------:R-:W-:Y:S01]  /*28c0*/  CS2R R68, SRZ ;  /* 0x0000000000447805 */ /* 0x000fe2000001ff00 */
[----:B------:R-:W-:Y:S02]  /*28d0*/  IMAD.IADD R30, R43, 0x1, R64 ;  /* 0x000000012b1e7824 */ /* 0x000fe400078e0240 */
        /* <DEDUP_REMOVED lines=18> */
[----:B------:R-:W-:Y:S01]  /*2a00*/  IMAD.X R31, RZ, RZ, RZ, P0 ;  /* 0x000000ffff1f7224 */ /* 0x000fe200000e06ff */
[----:B------:R-:W-:Y:S01]  /*2a10*/  IADD3 R49, PT, PT, R50, R43, RZ ;  /* 0x0000002b32317210 */ /* 0x000fe20007ffe0ff */
[----:B------:R-:W-:-:S04]  /*2a20*/  IMAD.WIDE.U32 R44, R27, R57, R44 ;  /* 0x000000391b2c7225 */ /* 0x000fc800078e002c */
[----:B------:R-:W-:Y:S01]  /*2a30*/  IMAD.MOV.U32 R43, RZ, RZ, RZ ;  /* 0x000000ffff2b7224 */ /* 0x000fe200078e00ff */
[----:B------:R-:W-:Y:S01]  /*2a40*/  IADD3 R48, P0, PT, R49, R44, RZ ;  /* 0x0000002c31307210 */ /* 0x000fe20007f1e0ff */
[----:B------:R-:W-:-:S03]  /*2a50*/  IMAD.WIDE.U32 R30, R33, R39, R30 ;  /* 0x00000027211e7225 */ /* 0x000fc600078e001e */
[----:B------:R-:W-:Y:S01]  /*2a60*/  IADD3.X R49, PT, PT, RZ, RZ, RZ, P0, !PT ;  /* 0x000000ffff317210 */ /* 0x000fe200007fe4ff */
[----:B------:R-:W-:-:S04]  /*2a70*/  IMAD.WIDE.U32 R42, R29, R67, R42 ;  /* 0x000000431d2a7225 */ /* 0x000fc800078e002a */
[----:B------:R-:W-:Y:S01]  /*2a80*/  IMAD.IADD R31, R31, 0x1, R69 ;  /* 0x000000011f1f7824 */ /* 0x000fe200078e0245 */
[----:B------:R-:W-:Y:S01]  /*2a90*/  IADD3 R43, PT, PT, R64, R43, RZ ;  /* 0x0000002b402b7210 */ /* 0x000fe20007ffe0ff */
[----:B------:R-:W-:-:S03]  /*2aa0*/  IMAD.WIDE.U32 R48, R28, R72, R48 ;  /* 0x000000481c307225 */ /* 0x000fc600078e0030 */
[----:B------:R-:W-:Y:S01]  /*2ab0*/  IADD3 R42, P0, PT, R31, R42, RZ ;  /* 0x0000002a1f2a7210 */ /* 0x000fe20007f1e0ff */
[----:B------:R-:W-:Y:S01]  /*2ac0*/  IMAD.IADD R44, R45, 0x1, R74 ;  /* 0x000000012d2c7824 */ /* 0x000fe200078e024a */
[----:B------:R-:W-:Y:S01]  /*2ad0*/  IADD3 R48, P1, PT, R43, R48, RZ ;  /* 0x000000302b307210 */ /* 0x000fe20007f3e0ff */
[----:B------:R-:W-:Y:S01]  /*2ae0*/  IMAD R47, R30, R25, RZ ;  /* 0x000000191e2f7224 */ /* 0x000fe200078e02ff */
[----:B------:R-:W-:Y:S01]  /*2af0*/  IADD3.X R43, PT, PT, RZ, RZ, RZ, P0, !PT ;  /* 0x000000ffff2b7210 */ /* 0x000fe200007fe4ff */
[----:B------:R-:W-:Y:S02]  /*2b00*/  IMAD.MOV.U32 R31, RZ, RZ, RZ ;  /* 0x000000ffff1f7224 */ /* 0x000fe400078e00ff */
[----:B------:R-:W-:Y:S02]  /*2b10*/  IMAD.MOV.U32 R45, RZ, RZ, RZ ;  /* 0x000000ffff2d7224 */ /* 0x000fe400078e00ff */
[----:B------:R-:W-:-:S04]  /*2b20*/  IMAD.HI.U32 R30, R47, R38, R30 ;  /* 0x000000262f1e7227 */ /* 0x000fc800078e001e */
[----:B------:R-:W-:Y:S02]  /*2b30*/  IMAD.IADD R49, R78, 0x1, R49 ;  /* 0x000000014e317824 */ /* 0x000fe400078e0231 */
[----:B------:R-:W-:-:S04]  /*2b40*/  IMAD.WIDE.U32 R44, R27, R63, R44 ;  /* 0x0000003f1b2c7225 */ /* 0x000fc800078e002c */
[----:B------:R-:W-:Y:S01]  /*2b50*/  IMAD.IADD R31, R51, 0x1, R30 ;  /* 0x00000001331f7824 */ /* 0x000fe200078e021e */
[----:B------:R-:W-:Y:S01]  /*2b60*/  IADD3 R30, P0, PT, R49, R44, RZ ;  /* 0x0000002c311e7210 */ /* 0x000fe20007f1e0ff */
[----:B------:R-:W-:Y:S01]  /*2b70*/  IMAD.WIDE.U32 R42, R33, R36, R42 ;  /* 0x00000024212a7225 */ /* 0x000fe200078e002a */
[----:B------:R-:W-:-:S03]  /*2b80*/  IADD3.X R49, PT, PT, RZ, RZ, RZ, P1, !PT ;  /* 0x000000ffff317210 */ /* 0x000fc60000ffe4ff */
[----:B------:R-:W-:Y:S01]  /*2b90*/  IMAD.IADD R44, R45, 0x1, R65 ;  /* 0x000000012d2c7824 */ /* 0x000fe200078e0241 */
[----:B------:R-:W-:Y:S01]  /*2ba0*/  IADD3 R42, P1, PT, R31, R42, RZ ;  /* 0x0000002a1f2a7210 */ /* 0x000fe20007f3e0ff */
[----:B------:R-:W-:Y:S01]  /*2bb0*/  IMAD.WIDE.U32 R48, R29, R73, R48 ;  /* 0x000000491d307225 */ /* 0x000fe200078e0030 */
[----:B------:R-:W-:-:S03]  /*2bc0*/  IADD3.X R31, PT, PT, RZ, RZ, RZ, P0, !PT ;  /* 0x000000ffff1f7210 */ /* 0x000fc600007fe4ff */
[----:B------:R-:W-:Y:S01]  /*2bd0*/  IMAD.MOV.U32 R76, RZ, RZ, RZ ;  /* 0x000000ffff4c7224 */ /* 0x000fe200078e00ff */
[----:B------:R-:W-:Y:S01]  /*2be0*/  IADD3 R71, PT, PT, R50, R49, RZ ;  /* 0x0000003132477210 */ /* 0x000fe20007ffe0ff */
[----:B------:R-:W-:Y:S02]  /*2bf0*/  IMAD.MOV.U32 R45, RZ, RZ, RZ ;  /* 0x000000ffff2d7224 */ /* 0x000fe400078e00ff */
[----:B------:R-:W-:-:S04]  /*2c00*/  IMAD.WIDE.U32 R30, R28, R57, R30 ;  /* 0x000000391c1e7225 */ /* 0x000fc800078e001e */
[----:B------:R-:W-:Y:S01]  /*2c10*/  IMAD.IADD R59, R43, 0x1, R76 ;  /* 0x000000012b3b7824 */ /* 0x000fe200078e024c */
[----:B------:R-:W-:Y:S01]  /*2c20*/  IADD3 R31, PT, PT, R74, R31, RZ ;  /* 0x0000001f4a1f7210 */ /* 0x000fe20007ffe0ff */
[----:B------:R-:W-:Y:S02]  /*2c30*/  IMAD.MOV.U32 R49, RZ, RZ, RZ ;  /* 0x000000ffff317224 */ /* 0x000fe400078e00ff */
[----:B------:R-:W-:-:S04]  /*2c40*/  IMAD.WIDE.U32 R44, R27, R62, R44 ;  /* 0x0000003e1b2c7225 */ /* 0x000fc800078e002c */
[----:B------:R-:W-:Y:S01]  /*2c50*/  IMAD.X R43, RZ, RZ, RZ, P1 ;  /* 0x000000ffff2b7224 */ /* 0x000fe200008e06ff */
[----:B------:R-:W-:Y:S01]  /*2c60*/  IADD3 R70, P1, PT, R71, R30, RZ ;  /* 0x0000001e47467210 */ /* 0x000fe20007f3e0ff */
[----:B------:R-:W-:Y:S01]  /*2c70*/  IMAD.WIDE.U32 R48, R52, R67, R48 ;  /* 0x0000004334307225 */ /* 0x000fe200078e0030 */
[----:B------:R-:W-:Y:S02]  /*2c80*/  IADD3 R44, P0, PT, R31, R44, RZ ;  /* 0x0000002c1f2c7210 */ /* 0x000fe40007f1e0ff */
[----:B------:R-:W-:Y:S01]  /*2c90*/  IADD3.X R71, PT, PT, RZ, RZ, RZ, P1, !PT ;  /* 0x000000ffff477210 */ /* 0x000fe20000ffe4ff */
[----:B------:R-:W-:Y:S01]  /*2ca0*/  IMAD.MOV.U32 R26, RZ, RZ, RZ ;  /* 0x000000ffff1a7224 */ /* 0x000fe200078e00ff */
[----:B------:R-:W-:Y:S01]  /*2cb0*/  IADD3 R48, P1, PT, R59, R48, RZ ;  /* 0x000000303b307210 */ /* 0x000fe20007f3e0ff */
[----:B------:R-:W-:-:S04]  /*2cc0*/  IMAD.WIDE.U32 R42, R47, R39, R42 ;  /* 0x000000272f2a7225 */ /* 0x000fc800078e002a */
[----:B------:R-:W-:Y:S01]  /*2cd0*/  IMAD.IADD R30, R45, 0x1, R26 ;  /* 0x000000012d1e7824 */ /* 0x000fe200078e021a */
[----:B------:R-:W-:Y:S01]  /*2ce0*/  IADD3.X R45, PT, PT, RZ, RZ, RZ, P0, !PT ;  /* 0x000000ffff2d7210 */ /* 0x000fe200007fe4ff */
[----:B------:R-:W-:Y:S02]  /*2cf0*/  IMAD.IADD R59, R69, 0x1, R43 ;  /* 0x00000001453b7824 */ /* 0x000fe400078e022b */
[----:B------:R-:W-:Y:S01]  /*2d00*/  IMAD.IADD R31, R64, 0x1, R49 ;  /* 0x00000001401f7824 */ /* 0x000fe200078e0231 */
[----:B------:R-:W-:Y:S01]  /*2d10*/  IADD3.X R49, PT, PT, RZ, RZ, RZ, P1, !PT ;  /* 0x000000ffff317210 */ /* 0x000fe20000ffe4ff */
[----:B------:R-:W-:-:S04]  /*2d20*/  IMAD.WIDE.U32 R70, R29, R72, R70 ;  /* 0x000000481d467225 */ /* 0x000fc800078e0046 */
[----:B------:R-:W-:Y:S02]  /*2d30*/  IMAD R66, R42, R25, RZ ;  /* 0x000000192a427224 */ /* 0x000fe400078e02ff */
[----:B------:R-:W-:Y:S02]  /*2d40*/  IMAD.MOV.U32 R43, RZ, RZ, RZ ;  /* 0x000000ffff2b7224 */ /* 0x000fe400078e00ff */
[----:B------:R-:W-:-:S04]  /*2d50*/  IMAD.WIDE.U32 R44, R28, R63, R44 ;  /* 0x0000003f1c2c7225 */ /* 0x000fc800078e002c */
[----:B------:R-:W-:Y:S02]  /*2d60*/  IMAD.IADD R61, R78, 0x1, R71 ;  /* 0x000000014e3d7824 */ /* 0x000fe400078e0247 */
[----:B------:R-:W-:Y:S01]  /*2d70*/  IMAD.HI.U32 R32, R66, R38, R42 ;  /* 0x0000002642207227 */ /* 0x000fe200078e002a */
[----:B------:R-:W-:Y:S02]  /*2d80*/  IADD3 R42, P1, PT, R31, R70, RZ ;  /* 0x000000461f2a7210 */ /* 0x000fe40007f3e0ff */
[----:B------:R-:W-:Y:S02]  /*2d90*/  CS2R R70, SRZ ;  /* 0x0000000000467805 */ /* 0x000fe4000001ff00 */
[----:B------:R-:W-:Y:S01]  /*2da0*/  IADD3 R44, P0, PT, R61, R44, RZ ;  /* 0x0000002c3d2c7210 */ /* 0x000fe20007f1e0ff */
[----:B------:R-:W-:Y:S01]  /*2db0*/  IMAD.MOV.U32 R31, RZ, RZ, RZ ;  /* 0x000000ffff1f7224 */ /* 0x000fe200078e00ff */
[----:B------:R-:W-:Y:S01]  /*2dc0*/  MOV R61, RZ ;  /* 0x000000ff003d7202 */ /* 0x000fe20000000f00 */
[----:B------:R-:W-:-:S02]  /*2dd0*/  IMAD.X R43, RZ, RZ, RZ, P1 ;  /* 0x000000ffff2b7224 */ /* 0x000fc400008e06ff */
[----:B------:R-:W-:-:S04]  /*2de0*/  IMAD.WIDE.U32 R48, R33, R37, R48 ;  /* 0x0000002521307225 */ /* 0x000fc800078e0030 */
        /* <DEDUP_REMOVED lines=13> */
[----:B------:R-:W-:Y:S01]  /*2ec0*/  IMAD.IADD R75, R74, 0x1, R45 ;  /* 0x000000014a4b7824 */ /* 0x000fe200078e022d */
[----:B------:R-:W-:Y:S01]  /*2ed0*/  IADD3.X R31, PT, PT, RZ, RZ, RZ, P0, !PT ;  /* 0x000000ffff1f7210 */ /* 0x000fe200007fe4ff */
[----:B------:R-:W-:Y:S02]  /*2ee0*/  IMAD.MOV.U32 R83, RZ, RZ, RZ ;  /* 0x000000ffff537224 */ /* 0x000fe400078e00ff */
[----:B------:R-:W-:-:S02]  /*2ef0*/  IMAD.X R45, RZ, RZ, RZ, P1 ;  /* 0x000000ffff2d7224 */ /* 0x000fc400008e06ff */
[----:B------:R-:W-:-:S04]  /*2f00*/  IMAD.WIDE.U32 R30, R28, R62, R30 ;  /* 0x0000003e1c1e7225 */ /* 0x000fc800078e001e */
[----:B------:R-:W-:Y:S01]  /*2f10*/  IMAD.WIDE.U32 R42, R53, R67, R42 ;  /* 0x00000043352a7225 */ /* 0x000fe200078e002a */
[----:B------:R-:W-:-:S03]  /*2f20*/  IADD3 R30, P0, PT, R75, R30, RZ ;  /* 0x0000001e4b1e7210 */ /* 0x000fc60007f1e0ff */
[----:B------:R-:W-:Y:S01]  /*2f30*/  IMAD.IADD R85, R26, 0x1, R31 ;  /* 0x000000011a557824 */ /* 0x000fe200078e021f */
[----:B------:R-:W-:Y:S01]  /*2f40*/  IADD3.X R31, PT, PT, RZ, RZ, RZ, P0, !PT ;  /* 0x000000ffff1f7210 */ /* 0x000fe200007fe4ff */
        /* <DEDUP_REMOVED lines=10> */
[----:B------:R-:W-:Y:S01]  /*2ff0*/  IMAD.WIDE.U32 R48, R47, R36, R48 ;  /* 0x000000242f307225 */ /* 0x000fe200078e0030 */
[----:B------:R-:W-:Y:S02]  /*3000*/  IADD3.X R45, PT, PT, RZ, RZ, RZ, P1, !PT ;  /* 0x000000ffff2d7210 */ /* 0x000fe40000ffe4ff */
[----:B------:R-:W-:Y:S01]  /*3010*/  IADD3 R75, PT, PT, R65, R31, RZ ;  /* 0x0000001f414b7210 */ /* 0x000fe20007ffe0ff */
[----:B------:R-:W-:Y:S02]  /*3020*/  IMAD.IADD R87, R51, 0x1, R32 ;  /* 0x0000000133577824 */ /* 0x000fe400078e0220 */
[----:B------:R-:W-:Y:S02]  /*3030*/  IMAD.X R43, RZ, RZ, RZ, P2 ;  /* 0x000000ffff2b7224 */ /* 0x000fe400010e06ff */
[----:B------:R-:W-:Y:S01]  /*3040*/  IMAD.IADD R49, R76, 0x1, R49 ;  /* 0x000000014c317824 */ /* 0x000fe200078e0231 */
[----:B------:R-:W-:Y:S01]  /*3050*/  IADD3 R86, P3, PT, R87, R48, RZ ;  /* 0x0000003057567210 */ /* 0x000fe20007f7e0ff */
[----:B------:R-:W-:-:S04]  /*3060*/  IMAD.WIDE.U32 R42, R33, R34, R42 ;  /* 0x00000022212a7225 */ /* 0x000fc800078e002a */
[----:B------:R-:W-:Y:S01]  /*3070*/  IMAD.WIDE.U32 R84, R28, R60, R84 ;  /* 0x0000003c1c547225 */ /* 0x000fe200078e0054 */
[----:B------:R-:W-:-:S03]  /*3080*/  IADD3 R42, P2, PT, R49, R42, RZ ;  /* 0x0000002a312a7210 */ /* 0x000fc60007f5e0ff */
[----:B------:R-:W-:Y:S01]  /*3090*/  IMAD.X R31, RZ, RZ, RZ, P0 ;  /* 0x000000ffff1f7224 */ /* 0x000fe200000e06ff */
[----:B------:R-:W-:Y:S01]  /*30a0*/  IADD3 R85, PT, PT, R61, R85, RZ ;  /* 0x000000553d557210 */ /* 0x000fe20007ffe0ff */
[----:B------:R-:W-:Y:S01]  /*30b0*/  IMAD.WIDE.U32 R44, R53, R73, R44 ;  /* 0x00000049352c7225 */ /* 0x000fe200078e002c */
[----:B------:R-:W-:Y:S02]  /*30c0*/  IADD3 R82, P1, PT, R75, R84, RZ ;  /* 0x000000544b527210 */ /* 0x000fe40007f3e0ff */
[----:B------:R-:W-:Y:S01]  /*30d0*/  IADD3 R48, P0, PT, R83, R85, RZ ;  /* 0x0000005553307210 */ /* 0x000fe20007f1e0ff */
[----:B------:R-:W-:Y:S01]  /*30e0*/  IMAD.X R87, RZ, RZ, RZ, P3 ;  /* 0x000000ffff577224 */ /* 0x000fe200018e06ff */
[----:B------:R-:W-:Y:S01]  /*30f0*/  IADD3.X R83, PT, PT, RZ, RZ, RZ, P1, !PT ;  /* 0x000000ffff537210 */ /* 0x000fe20000ffe4ff */
[----:B------:R-:W-:-:S04]  /*3100*/  IMAD.WIDE.U32 R30, R52, R57, R30 ;  /* 0x00000039341e7225 */ /* 0x000fc800078e001e */
[----:B------:R-:W-:Y:S02]  /*3110*/  IMAD.IADD R45, R50, 0x1, R45 ;  /* 0x00000001322d7824 */ /* 0x000fe400078e022d */
[----:B------:R-:W-:Y:S02]  /*3120*/  IMAD.IADD R49, R43, 0x1, R68 ;  /* 0x000000012b317824 */ /* 0x000fe400078e0244 */
[----:B------:R-:W-:-:S04]  /*3130*/  IMAD.WIDE.U32 R86, R66, R39, R86 ;  /* 0x0000002742567225 */ /* 0x000fc800078e0056 */
[----:B------:R-:W-:Y:S01]  /*3140*/  IMAD.X R43, RZ, RZ, RZ, P2 ;  /* 0x000000ffff2b7224 */ /* 0x000fe200010e06ff */
[----:B------:R-:W-:Y:S01]  /*3150*/  IADD3 R30, P2, PT, R45, R30, RZ ;  /* 0x0000001e2d1e7210 */ /* 0x000fe20007f5e0ff */
[----:B------:R-:W-:Y:S02]  /*3160*/  IMAD.MOV.U32 R45, RZ, RZ, RZ ;  /* 0x000000ffff2d7224 */ /* 0x000fe400078e00ff */
[----:B------:R-:W-:Y:S02]  /*3170*/  IMAD.IADD R59, R69, 0x1, R87 ;  /* 0x00000001453b7824 */ /* 0x000fe400078e0257 */
[----:B------:R-:W-:-:S04]  /*3180*/  IMAD.WIDE.U32 R42, R47, R37, R42 ;  /* 0x000000252f2a7225 */ /* 0x000fc800078e002a */
[----:B------:R-:W-:Y:S01]  /*3190*/  IMAD.IADD R31, R74, 0x1, R31 ;  /* 0x000000014a1f7824 */ /* 0x000fe200078e021f */
[----:B------:R-:W-:Y:S01]  /*31a0*/  IADD3 R42, P4, PT, R59, R42, RZ ;  /* 0x0000002a3b2a7210 */ /* 0x000fe20007f9e0ff */
[----:B------:R-:W-:Y:S01]  /*31b0*/  IMAD.WIDE.U32 R82, R29, R62, R82 ;  /* 0x0000003e1d527225 */ /* 0x000fe200078e0052 */
[----:B------:R-:W-:Y:S02]  /*31c0*/  IADD3 R59, PT, PT, R71, R43, RZ ;  /* 0x0000002b473b7210 */ /* 0x000fe40007ffe0ff */
[----:B------:R-:W-:Y:S01]  /*31d0*/  IADD3.X R43, PT, PT, RZ, RZ, RZ, P4, !PT ;  /* 0x000000ffff2b7210 */ /* 0x000fe200027fe4ff */
[----:B------:R-:W-:Y:S01]  /*31e0*/  IMAD.WIDE.U32 R44, R54, R67, R44 ;  /* 0x00000043362c7225 */ /* 0x000fe200078e002c */
[----:B------:R-:W-:-:S03]  /*31f0*/  IADD3 R82, P3, PT, R31, R82, RZ ;  /* 0x000000521f527210 */ /* 0x000fc60007f7e0ff */
[----:B------:R-:W-:Y:S01]  /*3200*/  IMAD R81, R86, R25, RZ ;  /* 0x0000001956517224 */ /* 0x000fe200078e02ff */
[----:B------:R-:W-:Y:S01]  /*3210*/  IADD3 R44, P1, PT, R49, R44, RZ ;  /* 0x0000002c312c7210 */ /* 0x000fe20007f3e0ff */
[----:B------:R-:W-:Y:S01]  /*3220*/  IMAD.MOV.U32 R87, RZ, RZ, RZ ;  /* 0x000000ffff577224 */ /* 0x000fe200078e00ff */
[----:B------:R-:W-:Y:S01]  /*3230*/  IADD3 R75, PT, PT, R64, R45, RZ ;  /* 0x0000002d404b7210 */ /* 0x000fe20007ffe0ff */
[----:B------:R-:W-:Y:S02]  /*3240*/  IMAD.X R31, RZ, RZ, RZ, P2 ;  /* 0x000000ffff1f7224 */ /* 0x000fe400010e06ff */
[----:B------:R-:W-:Y:S02]  /*3250*/  IMAD.X R49, RZ, RZ, RZ, P0 ;  /* 0x000000ffff317224 */ /* 0x000fe400000e06ff */
[----:B------:R-:W-:-:S04]  /*3260*/  IMAD.HI.U32 R32, R81, R38, R86 ;  /* 0x0000002651207227 */ /* 0x000fc800078e0056 */
[----:B------:R-:W-:-:S04]  /*3270*/  IMAD.WIDE.U32 R86, R53, R72, R30 ;  /* 0x0000004835567225 */ /* 0x000fc800078e001e */
[----:B------:R-:W-:Y:S02]  /*3280*/  IMAD.IADD R83, R26, 0x1, R83 ;  /* 0x000000011a537824 */ /* 0x000fe400078e0253 */
[----:B------:R-:W-:-:S04]  /*3290*/  IMAD.WIDE.U32 R30, R58, R28, R48 ;  /* 0x0000001c3a1e7225 */ /* 0x000fc800078e0030 */
[----:B------:R-:W-:Y:S01]  /*32a0*/  IMAD.IADD R45, R51, 0x1, R32 ;  /* 0x00000001332d7824 */ /* 0x000fe200078e0220 */
[----:B------:R-:W-:Y:S01]  /*32b0*/  IADD3 R48, P2, PT, R30, R83, RZ ;  /* 0x000000531e307210 */ /* 0x000fe20007f5e0ff */
[----:B------:R-:W-:Y:S01]  /*32c0*/  IMAD.WIDE.U32 R84, R66, R36, R42 ;  /* 0x0000002442547225 */ /* 0x000fe200078e002a */
[----:B------:R-:W-:Y:S02]  /*32d0*/  IADD3 R42, P4, PT, R75, R86, RZ ;  /* 0x000000564b2a7210 */ /* 0x000fe40007f9e0ff */
[----:B------:R-:W-:Y:S01]  /*32e0*/  IADD3.X R49, PT, PT, RZ, RZ, RZ, P2, !PT ;  /* 0x000000ffff317210 */ /* 0x000fe200017fe4ff */
[----:B------:R-:W-:Y:S01]  /*32f0*/  IMAD.X R83, RZ, RZ, RZ, P3 ;  /* 0x000000ffff537224 */ /* 0x000fe200018e06ff */
[----:B------:R-:W-:Y:S01]  /*3300*/  IADD3 R30, P0, PT, R45, R84, RZ ;  /* 0x000000542d1e7210 */ /* 0x000fe20007f1e0ff */
[----:B------:R-:W-:Y:S02]  /*3310*/  IMAD.X R45, RZ, RZ, RZ, P1 ;  /* 0x000000ffff2d7224 */ /* 0x000fe400008e06ff */
[----:B------:R-:W-:Y:S01]  /*3320*/  IMAD.IADD R43, R78, 0x1, R87 ;  /* 0x000000014e2b7824 */ /* 0x000fe200078e0257 */
[----:B------:R-:W-:Y:S01]  /*3330*/  IADD3 R87, PT, PT, R76, R85, RZ ;  /* 0x000000554c577210 */ /* 0x000fe20007ffe0ff */
[----:B------:R-:W-:-:S04]  /*3340*/  IMAD.WIDE.U32 R82, R52, R63, R82 ;  /* 0x0000003f34527225 */ /* 0x000fc800078e0052 */
[----:B------:R-:W-:Y:S01]  /*3350*/  IMAD.WIDE.U32 R44, R33, R35, R44 ;  /* 0x00000023212c7225 */ /* 0x000fe200078e002c */
[----:B------:R-:W-:-:S03]  /*3360*/  IADD3 R82, P1, PT, R43, R82, RZ ;  /* 0x000000522b527210 */ /* 0x000fc60007f3e0ff */
[----:B------:R-:W-:Y:S01]  /*3370*/  IMAD.WIDE.U32 R48, R29, R60, R48 ;  /* 0x0000003c1d307225 */ /* 0x000fe200078e0030 */
[----:B------:R-:W-:-:S03]  /*3380*/  IADD3 R44, P3, PT, R59, R44, RZ ;  /* 0x0000002c3b2c7210 */ /* 0x000fc60007f7e0ff */
[----:B------:R-:W-:Y:S02]  /*3390*/  IMAD.IADD R83, R65, 0x1, R83 ;  /* 0x0000000141537824 */ /* 0x000fe400078e0253 */
[----:B------:R-:W-:Y:S02]  /*33a0*/  IMAD.MOV.U32 R75, RZ, RZ, RZ ;  /* 0x000000ffff4b7224 */ /* 0x000fe400078e00ff */
[----:B------:R-:W-:Y:S01]  /*33b0*/  IMAD.X R43, RZ, RZ, RZ, P4 ;  /* 0x000000ffff2b7224 */ /* 0x000fe200020e06ff */
[----:B------:R-:W-:Y:S01]  /*33c0*/  IADD3 R84, P2, PT, R83, R48, RZ ;  /* 0x0000003053547210 */ /* 0x000fe20007f5e0ff */
[----:B------:R-:W-:Y:S01]  /*33d0*/  IMAD.X R83, RZ, RZ, RZ, P1 ;  /* 0x000000ffff537224 */ /* 0x000fe200008e06ff */
[----:B------:R-:W-:Y:S01]  /*33e0*/  IADD3 R59, PT, PT, R45, R75, RZ ;  /* 0x0000004b2d3b7210 */ /* 0x000fe20007ffe0ff */
[----:B------:R-:W-:Y:S01]  /*33f0*/  IMAD.WIDE.U32 R42, R54, R73, R42 ;  /* 0x00000049362a7225 */ /* 0x000fe200078e002a */
[----:B------:R-:W-:-:S03]  /*3400*/  IADD3.X R45, PT, PT, RZ, RZ, RZ, P3, !PT ;  /* 0x000000ffff2d7210 */ /* 0x000fc60001ffe4ff */
        /* <DEDUP_REMOVED lines=11> */
[----:B------:R-:W-:Y:S01]  /*34c0*/  MOV R45, RZ ;  /* 0x000000ff002d7202 */ /* 0x000fe20000000f00 */
[----:B------:R-:W-:-:S04]  /*34d0*/  IMAD.WIDE.U32 R84, R52, R62, R84 ;  /* 0x0000003e34547225 */ /* 0x000fc800078e0054 */
[----:B------:R-:W-:Y:S01]  /*34e0*/  IMAD.MOV.U32 R44, RZ, RZ, R42 ;  /* 0x000000ffff2c7224 */ /* 0x000fe200078e002a */
[----:B------:R-:W-:Y:S01]  /*34f0*/  IADD3 R84, P2, PT, R49, R84, RZ ;  /* 0x0000005431547210 */ /* 0x000fe20007f5e0ff */
[----:B------:R-:W-:Y:S01]  /*3500*/  IMAD.X R83, RZ, RZ, RZ, P0 ;  /* 0x000000ffff537224 */ /* 0x000fe200000e06ff */
[----:B------:R-:W-:Y:S01]  /*3510*/  IADD3.X R49, PT, PT, RZ, RZ, RZ, P1, !PT ;  /* 0x000000ffff317210 */ /* 0x000fe20000ffe4ff */
[----:B------:R-:W-:-:S04]  /*3520*/  IMAD.WIDE.U32 R44, R55, R67, R44 ;  /* 0x00000043372c7225 */ /* 0x000fc800078e002c */
[----:B------:R-:W-:Y:S01]  /*3530*/  IMAD.IADD R45, R64, 0x1, R45 ;  /* 0x00000001402d7824 */ /* 0x000fe200078e022d */
[----:B------:R-:W-:Y:S01]  /*3540*/  IADD3 R44, P3, PT, R59, R44, RZ ;  /* 0x0000002c3b2c7210 */ /* 0x000fe20007f7e0ff */
[----:B------:R-:W-:-:S04]  /*3550*/  IMAD.WIDE.U32 R82, R54, R72, R82 ;  /* 0x0000004836527225 */ /* 0x000fc800078e0052 */
[----:B------:R-:W-:Y:S01]  /*3560*/  IMAD.IADD R85, R26, 0x1, R85 ;  /* 0x000000011a557824 */ /* 0x000fe200078e0255 */
[----:B------:R-:W-:Y:S01]  /*3570*/  IADD3 R42, P1, PT, R45, R82, RZ ;  /* 0x000000522d2a7210 */ /* 0x000fe20007f3e0ff */
[----:B------:R-:W-:Y:S01]  /*3580*/  IMAD.WIDE.U32 R48, R58, R29, R48 ;  /* 0x0000001d3a307225 */ /* 0x000fe200078e0030 */
[----:B------:R-:W-:Y:S02]  /*3590*/  IADD3.X R45, PT, PT, RZ, RZ, RZ, P3, !PT ;  /* 0x000000ffff2d7210 */ /* 0x000fe40001ffe4ff */
        /* <DEDUP_REMOVED lines=9> */
[----:B------:R-:W-:Y:S01]  /*3630*/  IMAD.WIDE.U32 R44, R33, R40, R44 ;  /* 0x00000028212c7225 */ /* 0x000fe200078e002c */
[----:B------:R-:W-:-:S03]  /*3640*/  IADD3.X R89, PT, PT, RZ, RZ, RZ, P2, !PT ;  /* 0x000000ffff597210 */ /* 0x000fc600017fe4ff */
[----:B------:R-:W-:Y:S01]  /*3650*/  IMAD.X R83, RZ, RZ, RZ, P0 ;  /* 0x000000ffff537224 */ /* 0x000fe200000e06ff */
[----:B------:R-:W-:Y:S01]  /*3660*/  IADD3 R86, P0, PT, R59, R84, RZ ;  /* 0x000000543b567210 */ /* 0x000fe20007f1e0ff */
[----:B------:R-:W-:Y:S01]  /*3670*/  IMAD R79, R30, R25, RZ ;  /* 0x000000191e4f7224 */ /* 0x000fe200078e02ff */
[----:B------:R-:W-:Y:S01]  /*3680*/  IADD3 R84, P3, PT, R43, R44, RZ ;  /* 0x0000002c2b547210 */ /* 0x000fe20007f7e0ff */
[----:B------:R-:W-:Y:S01]  /*3690*/  IMAD.MOV.U32 R31, RZ, RZ, RZ ;  /* 0x000000ffff1f7224 */ /* 0x000fe200078e00ff */
[----:B------:R-:W-:Y:S01]  /*36a0*/  IADD3 R45, PT, PT, R45, R70, RZ ;  /* 0x000000462d2d7210 */ /* 0x000fe20007ffe0ff */
[----:B------:R-:W-:Y:S02]  /*36b0*/  IMAD.X R43, RZ, RZ, RZ, P1 ;  /* 0x000000ffff2b7224 */ /* 0x000fe400008e06ff */
[----:B------:R-:W-:-:S04]  /*36c0*/  IMAD.HI.U32 R30, R79, R38, R30 ;  /* 0x000000264f1e7227 */ /* 0x000fc800078e001e */
[----:B------:R-:W-:Y:S02]  /*36d0*/  IMAD.IADD R31, R71, 0x1, R87 ;  /* 0x00000001471f7824 */ /* 0x000fe400078e0257 */
[----:B------:R-:W-:Y:S02]  /*36e0*/  IMAD.X R87, RZ, RZ, RZ, P0 ;  /* 0x000000ffff577224 */ /* 0x000fe400000e06ff */
[----:B------:R-:W-:-:S04]  /*36f0*/  IMAD.WIDE.U32 R42, R55, R73, R42 ;  /* 0x00000049372a7225 */ /* 0x000fc800078e002a */
[----:B------:R-:W-:-:S04]  /*3700*/  IMAD.WIDE.U32 R82, R52, R60, R82 ;  /* 0x0000003c34527225 */ /* 0x000fc800078e0052 */
[----:B------:R-:W-:Y:S02]  /*3710*/  IMAD.IADD R85, R65, 0x1, R85 ;  /* 0x0000000141557824 */ /* 0x000fe400078e0255 */
[----:B------:R-:W-:-:S03]  /*3720*/  IMAD.WIDE.U32 R86, R54, R57, R86 ;  /* 0x0000003936567225 */ /* 0x000fc600078e0056 */
[----:B------:R-:W-:Y:S01]  /*3730*/  IADD3 R82, P1, PT, R85, R82, RZ ;  /* 0x0000005255527210 */ /* 0x000fe20007f3e0ff */
[----:B------:R-:W-:Y:S01]  /*3740*/  IMAD.IADD R43, R50, 0x1, R43 ;  /* 0x00000001322b7824 */ /* 0x000fe200078e022b */
[----:B------:R-:W-:Y:S01]  /*3750*/  IADD3.X R85, PT, PT, RZ, RZ, RZ, P3, !PT ;  /* 0x000000ffff557210 */ /* 0x000fe20001ffe4ff */
[----:B------:R-:W-:Y:S01]  /*3760*/  IMAD.IADD R48, R61, 0x1, R83 ;  /* 0x000000013d307824 */ /* 0x000fe200078e0253 */
[----:B------:R-:W-:Y:S01]  /*3770*/  IADD3 R77, PT, PT, R74, R87, RZ ;  /* 0x000000574a4d7210 */ /* 0x000fe20007ffe0ff */
[----:B------:R-:W-:Y:S01]  /*3780*/  IMAD.WIDE.U32 R88, R81, R36, R88 ;  /* 0x0000002451587225 */ /* 0x000fe200078e0058 */
[----:B------:R-:W-:Y:S02]  /*3790*/  IADD3 R44, P3, PT, R43, R86, RZ ;  /* 0x000000562b2c7210 */ /* 0x000fe40007f7e0ff */
[----:B------:R-:W-:Y:S01]  /*37a0*/  IADD3 R48, P2, PT, R49, R48, RZ ;  /* 0x0000003031307210 */ /* 0x000fe20007f5e0ff */
[----:B------:R-:W-:Y:S02]  /*37b0*/  IMAD.MOV.U32 R43, RZ, RZ, RZ ;  /* 0x000000ffff2b7224 */ /* 0x000fe400078e00ff */
[----:B------:R-:W-:-:S02]  /*37c0*/  IMAD.IADD R49, R51, 0x1, R30 ;  /* 0x0000000133317824 */ /* 0x000fc400078e021e */
[----:B------:R-:W-:-:S03]  /*37d0*/  IMAD.WIDE.U32 R42, R56, R67, R42 ;  /* 0x00000043382a7225 */ /* 0x000fc600078e002a */
        /* <DEDUP_REMOVED lines=18> */
[----:B------:R-:W-:Y:S02]  /*3900*/  IMAD.IADD R77, R78, 0x1, R45 ;  /* 0x000000014e4d7824 */ /* 0x000fe400078e022d */
        /* <DEDUP_REMOVED lines=8> */
[----:B------:R-:W-:Y:S01]  /*3990*/  IMAD.IADD R48, R61, 0x1, R45 ;  /* 0x000000013d307824 */ /* 0x000fe200078e022d */
[----:B------:R-:W-:Y:S01]  /*39a0*/  IADD3 R42, P4, PT, R31, R42, RZ ;  /* 0x0000002a1f2a7210 */ /* 0x000fe20007f9e0ff */
[----:B------:R-:W-:Y:S01]  /*39b0*/  IMAD.X R83, RZ, RZ, RZ, P2 ;  /* 0x000000ffff537224 */ /* 0x000fe200010e06ff */
[----:B------:R-:W-:Y:S01]  /*39c0*/  IADD3.X R45, PT, PT, RZ, RZ, RZ, P3, !PT ;  /* 0x000000ffff2d7210 */ /* 0x000fe20001ffe4ff */
[----:B------:R-:W-:Y:S01]  /*39d0*/  IMAD.WIDE.U32 R84, R56, R73, R84 ;  /* 0x0000004938547225 */ /* 0x000fe200078e0054 */
[----:B------:R-:W-:-:S03]  /*39e0*/  IADD3 R48, P2, PT, R49, R48, RZ ;  /* 0x0000003031307210 */ /* 0x000fc60007f5e0ff */
[----:B------:R-:W-:Y:S02]  /*39f0*/  IMAD.MOV.U32 R77, RZ, RZ, RZ ;  /* 0x000000ffff4d7224 */ /* 0x000fe400078e00ff */
[----:B------:R-:W-:-:S03]  /*3a00*/  IMAD.WIDE.U32 R82, R55, R57, R82 ;  /* 0x0000003937527225 */ /* 0x000fc600078e0052 */
[----:B------:R-:W-:Y:S01]  /*3a10*/  IADD3 R31, PT, PT, R43, R77, RZ ;  /* 0x0000004d2b1f7210 */ /* 0x000fe20007ffe0ff */
[----:B------:R-:W-:Y:S02]  /*3a20*/  IMAD.IADD R49, R50, 0x1, R85 ;  /* 0x0000000132317824 */ /* 0x000fe400078e0255 */
[----:B------:R-:W-:Y:S01]  /*3a30*/  IMAD.X R33, RZ, RZ, RZ, P1 ;  /* 0x000000ffff217224 */ /* 0x000fe200008e06ff */
        /* <DEDUP_REMOVED lines=8> */
[----:B------:R-:W-:Y:S01]  /*3ac0*/  IMAD.IADD R49, R74, 0x1, R83 ;  /* 0x000000014a317824 */ /* 0x000fe200078e0253 */
        /* <DEDUP_REMOVED lines=11> */
[----:B------:R-:W-:Y:S01]  /*3b80*/  IADD3 R83, PT, PT, R78, R83, RZ ;  /* 0x000000534e537210 */ /* 0x000fe20007ffe0ff */
[----:B------:R-:W-:-:S04]  /*3b90*/  IMAD.WIDE.U32 R32, R81, R37, R32 ;  /* 0x0000002551207225 */ /* 0x000fc800078e0020 */
[----:B------:R-:W-:Y:S01]  /*3ba0*/  IMAD.IADD R59, R26, 0x1, R45 ;  /* 0x000000011a3b7824 */ /* 0x000fe200078e022d */
[----:B------:R-:W-:Y:S01]  /*3bb0*/  IADD3 R85, PT, PT, R71, R33, RZ ;  /* 0x0000002147557210 */ /* 0x000fe20007ffe0ff */
[----:B------:R-:W-:Y:S02]  /*3bc0*/  IMAD.X R43, RZ, RZ, RZ, P4 ;  /* 0x000000ffff2b7224 */ /* 0x000fe400020e06ff */
[----:B------:R-:W-:Y:S02]  /*3bd0*/  IMAD.X R45, RZ, RZ, RZ, P5 ;  /* 0x000000ffff2d7224 */ /* 0x000fe400028e06ff */
[----:B------:R-:W-:-:S04]  /*3be0*/  IMAD.WIDE.U32 R30, R79, R39, R30 ;  /* 0x000000274f1e7225 */ /* 0x000fc800078e001e */
[----:B------:R-:W-:Y:S02]  /*3bf0*/  IMAD.X R49, RZ, RZ, RZ, P2 ;  /* 0x000000ffff317224 */ /* 0x000fe400010e06ff */
        /* <DEDUP_REMOVED lines=8> */
[----:B------:R-:W-:Y:S01]  /*3c80*/  IMAD.WIDE.U32 R48, R58, R53, R48 ;  /* 0x000000353a307225 */ /* 0x000fe200078e0030 */
[----:B------:R-:W-:-:S03]  /*3c90*/  IADD3 R32, P3, PT, R33, R32, RZ ;  /* 0x0000002021207210 */ /* 0x000fc60007f7e0ff */
[----:B------:R-:W-:Y:S01]  /*3ca0*/  IMAD R85, R30, R25, RZ ;  /* 0x000000191e557224 */ /* 0x000fe200078e02ff */
[----:B------:R-:W-:Y:S01]  /*3cb0*/  IADD3 R82, P0, PT, R48, R59, RZ ;  /* 0x0000003b30527210 */ /* 0x000fe20007f1e0ff */
[----:B------:R-:W-:Y:S01]  /*3cc0*/  IMAD.WIDE.U32 R46, R55, R63, R46 ;  /* 0x0000003f372e7225 */ /* 0x000fe200078e002e */
[----:B------:R-:W-:-:S03]  /*3cd0*/  IADD3.X R59, PT, PT, RZ, RZ, RZ, P1, !PT ;  /* 0x000000ffff3b7210 */ /* 0x000fc60000ffe4ff */
[----:B------:R-:W-:Y:S01]  /*3ce0*/  IMAD.MOV.U32 R31, RZ, RZ, RZ ;  /* 0x000000ffff1f7224 */ /* 0x000fe200078e00ff */
[----:B------:R-:W-:Y:S01]  /*3cf0*/  IADD3 R47, PT, PT, R65, R47, RZ ;  /* 0x0000002f412f7210 */ /* 0x000fe20007ffe0ff */
[----:B------:R-:W-:Y:S02]  /*3d00*/  IMAD.X R33, RZ, RZ, RZ, P3 ;  /* 0x000000ffff217224 */ /* 0x000fe400018e06ff */
[----:B------:R-:W-:Y:S01]  /*3d10*/  IMAD.HI.U32 R48, R85, R38, R30 ;  /* 0x0000002655307227 */ /* 0x000fe200078e001e */
[----:B------:R-:W-:-:S03]  /*3d20*/  IADD3 R30, P5, PT, R83, R46, RZ ;  /* 0x0000002e531e7210 */ /* 0x000fc60007fbe0ff */
[----:B------:R-:W-:Y:S01]  /*3d30*/  IMAD.X R83, RZ, RZ, RZ, P0 ;  /* 0x000000ffff537224 */ /* 0x000fe200000e06ff */
[----:B------:R-:W-:Y:S01]  /*3d40*/  IADD3 R80, P0, PT, R45, R80, RZ ;  /* 0x000000502d507210 */ /* 0x000fe20007f1e0ff */
[----:B------:R-:W-:Y:S02]  /*3d50*/  IMAD.IADD R31, R51, 0x1, R48 ;  /* 0x00000001331f7824 */ /* 0x000fe400078e0230 */
[----:B------:R-:W-:-:S04]  /*3d60*/  IMAD.WIDE.U32 R32, R79, R36, R32 ;  /* 0x000000244f207225 */ /* 0x000fc800078e0020 */
[----:B------:R-:W-:-:S04]  /*3d70*/  IMAD.WIDE.U32 R82, R54, R60, R82 ;  /* 0x0000003c36527225 */ /* 0x000fc800078e0052 */
[----:B------:R-:W-:Y:S01]  /*3d80*/  IMAD.X R43, RZ, RZ, RZ, P2 ;  /* 0x000000ffff2b7224 */ /* 0x000fe200010e06ff */
[----:B------:R-:W-:Y:S01]  /*3d90*/  IADD3 R32, P2, PT, R31, R32, RZ ;  /* 0x000000201f207210 */ /* 0x000fe20007f5e0ff */
[----:B------:R-:W-:Y:S01]  /*3da0*/  IMAD.X R31, RZ, RZ, RZ, P5 ;  /* 0x000000ffff1f7224 */ /* 0x000fe200028e06ff */
[----:B------:R-:W-:Y:S01]  /*3db0*/  IADD3 R46, P6, PT, R47, R82, RZ ;  /* 0x000000522f2e7210 */ /* 0x000fe20007fde0ff */
[----:B------:R-:W-:Y:S01]  /*3dc0*/  IMAD.WIDE.U32 R42, R81, R34, R42 ;  /* 0x00000022512a7225 */ /* 0x000fe200078e002a */
[----:B------:R-:W-:-:S03]  /*3dd0*/  IADD3 R48, PT, PT, R61, R83, RZ ;  /* 0x000000533d307210 */ /* 0x000fc60007ffe0ff */
        /* <DEDUP_REMOVED lines=17> */
[----:B------:R-:W-:Y:S01]  /*3ef0*/  IADD3 R46, P5, PT, R45, R80, RZ ;  /* 0x000000502d2e7210 */ /* 0x000fe20007fbe0ff */
[----:B------:R-:W-:Y:S01]  /*3f00*/  IMAD.X R49, RZ, RZ, RZ, P3 ;  /* 0x000000ffff317224 */ /* 0x000fe200018e06ff */
[----:B------:R-:W-:Y:S01]  /*3f10*/  IADD3.X R80, PT, PT, RZ, RZ, RZ, P0, !PT ;  /* 0x000000ffff507210 */ /* 0x000fe200007fe4ff */
[----:B------:R-:W-:-:S04]  /*3f20*/  IMAD.WIDE.U32 R42, R79, R37, R42 ;  /* 0x000000254f2a7225 */ /* 0x000fc800078e002a */
[----:B------:R-:W-:Y:S01]  /*3f30*/  IMAD.IADD R31, R69, 0x1, R33 ;  /* 0x00000001451f7824 */ /* 0x000fe200078e0221 */
[----:B------:R-:W-:Y:S01]  /*3f40*/  IADD3 R33, P3, PT, R80, R59, RZ ;  /* 0x0000003b50217210 */ /* 0x000fe20007f7e0ff */
[----:B------:R-:W-:Y:S01]  /*3f50*/  IMAD.IADD R83, R26, 0x1, R47 ;  /* 0x000000011a537824 */ /* 0x000fe200078e022f */
[----:B------:R-:W-:Y:S01]  /*3f60*/  IADD3.X R47, PT, PT, RZ, RZ, RZ, P5, !PT ;  /* 0x000000ffff2f7210 */ /* 0x000fe20002ffe4ff */
[----:B------:R-:W-:Y:S01]  /*3f70*/  IMAD.WIDE.U32 R48, R58, R54, R48 ;  /* 0x000000363a307225 */ /* 0x000fe200078e0030 */
[----:B------:R-:W-:Y:S02]  /*3f80*/  IADD3 R42, P0, PT, R31, R42, RZ ;  /* 0x0000002a1f2a7210 */ /* 0x000fe40007f1e0ff */
[----:B------:R-:W-:Y:S01]  /*3f90*/  IADD3.X R31, PT, PT, RZ, RZ, RZ, P2, !PT ;  /* 0x000000ffff1f7210 */ /* 0x000fe200017fe4ff */
[----:B------:R-:W-:Y:S02]  /*3fa0*/  IMAD.X R45, RZ, RZ, RZ, P4 ;  /* 0x000000ffff2d7224 */ /* 0x000fe400020e06ff */
[----:B------:R-:W-:Y:S01]  /*3fb0*/  IMAD.X R59, RZ, RZ, RZ, P1 ;  /* 0x000000ffff3b7224 */ /* 0x000fe200008e06ff */
[----:B------:R-:W-:Y:S01]  /*3fc0*/  IADD3 R82, P1, PT, R48, R83, RZ ;  /* 0x0000005330527210 */ /* 0x000fe20007f3e0ff */
[----:B------:R-:W-:-:S04]  /*3fd0*/  IMAD.WIDE.U32 R44, R56, R63, R44 ;  /* 0x0000003f382c7225 */ /* 0x000fc800078e002c */
[----:B------:R-:W-:-:S04]  /*3fe0*/  IMAD.WIDE.U32 R30, R81, R35, R30 ;  /* 0x00000023511e7225 */ /* 0x000fc800078e001e */
[----:B------:R-:W-:Y:S01]  /*3ff0*/  IMAD.WIDE.U32 R46, R66, R41, R46 ;  /* 0x00000029422e7225 */ /* 0x000fe200078e002e */
[----:B------:R-:W-:Y:S02]  /*4000*/  IADD3 R66, P2, PT, R59, R44, RZ ;  /* 0x0000002c3b427210 */ /* 0x000fe40007f5e0ff */
[----:B------:R-:W-:Y:S01]  /*4010*/  IADD3 R59, PT, PT, R65, R45, RZ ;  /* 0x0000002d413b7210 */ /* 0x000fe20007ffe0ff */
[----:B------:R-:W-:Y:S02]  /*4020*/  IMAD.X R83, RZ, RZ, RZ, P1 ;  /* 0x000000ffff537224 */ /* 0x000fe400008e06ff */
[----:B------:R-:W-:Y:S01]  /*4030*/  IMAD.IADD R45, R75, 0x1, R31 ;  /* 0x000000014b2d7824 */ /* 0x000fe200078e021f */
[----:B------:R-:W-:Y:S01]  /*4040*/  IADD3.X R31, PT, PT, RZ, RZ, RZ, P3, !PT ;  /* 0x000000ffff1f7210 */ /* 0x000fe20001ffe4ff */
[----:B------:R-:W-:-:S03]  /*4050*/  IMAD.WIDE.U32 R82, R55, R60, R82 ;  /* 0x0000003c37527225 */ /* 0x000fc600078e0052 */
[----:B------:R-:W-:Y:S01]  /*4060*/  IADD3 R44, P4, PT, R45, R46, RZ ;  /* 0x0000002e2d2c7210 */ /* 0x000fe20007f9e0ff */
[----:B------:R-:W-:Y:S01]  /*4070*/  IMAD.IADD R43, R71, 0x1, R43 ;  /* 0x00000001472b7824 */ /* 0x000fe200078e022b */
[----:B------:R-:W-:Y:S01]  /*4080*/  IADD3 R48, P5, PT, R59, R82, RZ ;  /* 0x000000523b307210 */ /* 0x000fe20007fbe0ff */
[----:B------:R-:W-:Y:S01]  /*4090*/  IMAD.IADD R80, R77, 0x1, R47 ;  /* 0x000000014d507824 */ /* 0x000fe200078e022f */
[----:B------:R-:W-:Y:S01]  /*40a0*/  MOV R46, R32 ;  /* 0x00000020002e7202 */ /* 0x000fe20000000f00 */
[----:B------:R-:W-:Y:S01]  /*40b0*/  IMAD R59, R32, R25, RZ ;  /* 0x00000019203b7224 */ /* 0x000fe200078e02ff */
[----:B------:R-:W-:Y:S01]  /*40c0*/  IADD3 R30, P1, PT, R43, R30, RZ ;  /* 0x0000001e2b1e7210 */ /* 0x000fe20007f3e0ff */
[----:B------:R-:W-:Y:S01]  /*40d0*/  IMAD.MOV.U32 R47, RZ, RZ, RZ ;  /* 0x000000ffff2f7224 */ /* 0x000fe200078e00ff */
[----:B------:R-:W-:Y:S01]  /*40e0*/  IADD3 R33, P6, PT, R80, R33, RZ ;  /* 0x0000002150217210 */ /* 0x000fe20007fde0ff */
[----:B------:R-:W-:Y:S01]  /*40f0*/  IMAD.X R43, RZ, RZ, RZ, P0 ;  /* 0x000000ffff2b7224 */ /* 0x000fe200000e06ff */
[----:B------:R-:W-:Y:S01]  /*4100*/  IADD3 R66, P3, PT, R31, R66, RZ ;  /* 0x000000421f427210 */ /* 0x000fe20007f7e0ff */
[----:B------:R-:W-:Y:S01]  /*4110*/  IMAD.HI.U32 R46, R59, R38, R46 ;  /* 0x000000263b2e7227 */ /* 0x000fe200078e002e */
[----:B------:R-:W-:-:S03]  /*4120*/  IADD3.X R31, PT, PT, RZ, RZ, RZ, P1, !PT ;  /* 0x000000ffff1f7210 */ /* 0x000fc60000ffe4ff */
        /* <DEDUP_REMOVED lines=28> */
[----:B------:R-:W-:Y:S01]  /*42f0*/  IADD3 R33, P6, PT, R45, R80, RZ ;  /* 0x000000502d217210 */ /* 0x000fe20007fde0ff */
[----:B------:R-:W-:Y:S01]  /*4300*/  IMAD.IADD R43, R69, 0x1, R43 ;  /* 0x00000001452b7824 */ /* 0x000fe200078e022b */
[----:B------:R-:W-:Y:S01]  /*4310*/  IADD3 R31, PT, PT, R71, R31, RZ ;  /* 0x0000001f471f7210 */ /* 0x000fe20007ffe0ff */
[----:B------:R-:W-:Y:S02]  /*4320*/  IMAD.X R45, RZ, RZ, RZ, P2 ;  /* 0x000000ffff2d7224 */ /* 0x000fe400010e06ff */
[----:B------:R-:W-:Y:S01]  /*4330*/  IMAD.X R49, RZ, RZ, RZ, P3 ;  /* 0x000000ffff317224 */ /* 0x000fe200018e06ff */
[----:B------:R-:W-:Y:S01]  /*4340*/  IADD3 R30, P4, PT, R43, R30, RZ ;  /* 0x0000001e2b1e7210 */ /* 0x000fe20007f9e0ff */
[----:B------:R-:W-:-:S02]  /*4350*/  IMAD R83, R42, R25, RZ ;  /* 0x000000192a537224 */ /* 0x000fc400078e02ff */
[----:B------:R-:W-:-:S04]  /*4360*/  IMAD.WIDE.U32 R44, R79, R35, R44 ;  /* 0x000000234f2c7225 */ /* 0x000fc800078e002c */
[----:B------:R-:W-:Y:S01]  /*4370*/  IMAD.MOV.U32 R43, RZ, RZ, RZ ;  /* 0x000000ffff2b7224 */ /* 0x000fe200078e00ff */
[----:B------:R-:W-:Y:S01]  /*4380*/  IADD3 R44, P2, PT, R31, R44, RZ ;  /* 0x0000002c1f2c7210 */ /* 0x000fe20007f5e0ff */
[----:B------:R-:W-:-:S04]  /*4390*/  IMAD.WIDE.U32 R48, R81, R41, R48 ;  /* 0x0000002951307225 */ /* 0x000fc800078e0030 */
[----:B------:R-:W-:Y:S01]  /*43a0*/  IMAD.HI.U32 R42, R83, R38, R42 ;  /* 0x00000026532a7227 */ /* 0x000fe200078e002a */
[----:B------:R-:W-:Y:S02]  /*43b0*/  IADD3 R43, PT, PT, R75, R45, RZ ;  /* 0x0000002d4b2b7210 */ /* 0x000fe40007ffe0ff */
[----:B------:R-:W-:Y:S01]  /*43c0*/  IADD3 R49, PT, PT, R77, R49, RZ ;  /* 0x000000314d317210 */ /* 0x000fe20007ffe0ff */
[----:B------:R-:W-:Y:S02]  /*43d0*/  IMAD.X R31, RZ, RZ, RZ, P4 ;  /* 0x000000ffff1f7224 */ /* 0x000fe400020e06ff */
[----:B------:R-:W-:Y:S01]  /*43e0*/  IMAD.IADD R51, R51, 0x1, R42 ;  /* 0x0000000133337824 */ /* 0x000fe200078e022a */
[----:B------:R-:W-:Y:S01]  /*43f0*/  IADD3 R42, P3, PT, R43, R48, RZ ;  /* 0x000000302b2a7210 */ /* 0x000fe20007f7e0ff */
[----:B------:R-:W-:Y:S01]  /*4400*/  IMAD.X R45, RZ, RZ, RZ, P2 ;  /* 0x000000ffff2d7224 */ /* 0x000fe200010e06ff */
        /* <DEDUP_REMOVED lines=44> */
[----:B------:R-:W-:-:S04]  /*46d0*/  IMAD.WIDE.U32 R48, R85, R40, R48 ;  /* 0x0000002855307225 */ /* 0x000fc800078e0030 */
[----:B------:R-:W-:Y:S01]  /*46e0*/  IMAD.IADD R43, R68, 0x1, R43 ;  /* 0x00000001442b7824 */ /* 0x000fe200078e022b */
[----:B------:R-:W-:Y:S01]  /*46f0*/  IADD3 R80, PT, PT, R70, R49, RZ ;  /* 0x0000003146507210 */ /* 0x000fe20007ffe0ff */
        /* <DEDUP_REMOVED lines=8> */
[----:B------:R-:W-:-:S03]  /*4780*/  IMAD.WIDE.U32 R42, R83, R37, R42 ;  /* 0x00000025532a7225 */ /* 0x000fc600078e002a */
        /* <DEDUP_REMOVED lines=9> */
[----:B------:R-:W-:Y:S01]  /*4820*/  IMAD.IADD R79, R61, 0x1, R47 ;  /* 0x000000013d4f7824 */ /* 0x000fe200078e022f */
[----:B------:R-:W-:Y:S02]  /*4830*/  IADD3 R47, P3, PT, R32, R51, RZ ;  /* 0x00000033202f7210 */ /* 0x000fe40007f7e0ff */
[----:B------:R-:W-:Y:S01]  /*4840*/  IADD3 R32, P5, PT, R49, R80, RZ ;  /* 0x0000005031207210 */ /* 0x000fe20007fbe0ff */
[----:B------:R-:W-:Y:S01]  /*4850*/  IMAD.X R49, RZ, RZ, RZ, P6 ;  /* 0x000000ffff317224 */ /* 0x000fe200030e06ff */
[----:B------:R-:W-:Y:S01]  /*4860*/  IADD3 R46, P2, PT, R33, R79, RZ ;  /* 0x0000004f212e7210 */ /* 0x000fe20007f5e0ff */
[----:B------:R-:W-:Y:S02]  /*4870*/  IMAD.X R79, RZ, RZ, RZ, P4 ;  /* 0x000000ffff4f7224 */ /* 0x000fe400020e06ff */
[----:B------:R-:W-:Y:S01]  /*4880*/  IMAD.X R33, RZ, RZ, RZ, P5 ;  /* 0x000000ffff217224 */ /* 0x000fe200028e06ff */
[----:B------:R-:W-:Y:S01]  /*4890*/  IADD3 R66, P5, PT, R66, R47, RZ ;  /* 0x0000002f42427210 */ /* 0x000fe20007fbe0ff */
[----:B------:R-:W-:-:S04]  /*48a0*/  IMAD.WIDE.U32 R48, R83, R34, R48 ;  /* 0x0000002253307225 */ /* 0x000fc800078e0030 */
[----:B------:R-:W-:-:S04]  /*48b0*/  IMAD.WIDE.U32 R32, R59, R40, R32 ;  /* 0x000000283b207225 */ /* 0x000fc800078e0020 */
[----:B------:R-:W-:Y:S01]  /*48c0*/  IMAD.X R47, RZ, RZ, RZ, P2 ;  /* 0x000000ffff2f7224 */ /* 0x000fe200010e06ff */
[----:B------:R-:W-:Y:S01]  /*48d0*/  IADD3 R80, PT, PT, R70, R33, RZ ;  /* 0x0000002146507210 */ /* 0x000fe20007ffe0ff */
[----:B------:R-:W-:Y:S01]  /*48e0*/  IMAD.IADD R51, R68, 0x1, R49 ;  /* 0x0000000144337824 */ /* 0x000fe200078e0231 */
[----:B------:R-:W-:Y:S01]  /*48f0*/  IADD3 R81, P2, PT, R81, R66, RZ ;  /* 0x0000004251517210 */ /* 0x000fe20007f5e0ff */
[----:B------:R-:W-:-:S03]  /*4900*/  IMAD.WIDE.U32 R46, R58, R56, R46 ;  /* 0x000000383a2e7225 */ /* 0x000fc600078e002e */
[----:B------:R-:W-:Y:S01]  /*4910*/  IADD3 R32, P6, PT, R51, R32, RZ ;  /* 0x0000002033207210 */ /* 0x000fe20007fde0ff */
[----:B------:R-:W-:Y:S01]  /*4920*/  IMAD.X R33, RZ, RZ, RZ, P1 ;  /* 0x000000ffff217224 */ /* 0x000fe200008e06ff */
[----:B------:R-:W-:Y:S01]  /*4930*/  IADD3 R80, P1, PT, R80, R81, RZ ;  /* 0x0000005150507210 */ /* 0x000fe20007f3e0ff */
[----:B------:R-:W-:-:S03]  /*4940*/  IMAD.X R66, RZ, RZ, RZ, P0 ;  /* 0x000000ffff427224 */ /* 0x000fc600000e06ff */
[----:B------:R-:W-:Y:S02]  /*4950*/  IADD3 R81, P0, PT, R46, R33, RZ ;  /* 0x000000212e517210 */ /* 0x000fe40007f1e0ff */
[----:B------:R-:W-:Y:S02]  /*4960*/  IADD3.X R33, PT, PT, RZ, RZ, RZ, P6, !PT ;  /* 0x000000ffff217210 */ /* 0x000fe400037fe4ff */
[----:B------:R-:W-:Y:S01]  /*4970*/  IADD3 R46, P4, PT, R66, R81, RZ ;  /* 0x00000051422e7210 */ /* 0x000fe20007f9e0ff */
[----:B------:R-:W-:Y:S01]  /*4980*/  IMAD.X R81, RZ, RZ, RZ, P1 ;  /* 0x000000ffff517224 */ /* 0x000fe200008e06ff */
[----:B------:R-:W-:Y:S01]  /*4990*/  IADD3.X R66, PT, PT, RZ, RZ, RZ, P0, !PT ;  /* 0x000000ffff427210 */ /* 0x000fe200007fe4ff */
[----:B------:R-:W-:Y:S01]  /*49a0*/  IMAD.WIDE.U32 R32, R83, R35, R32 ;  /* 0x0000002353207225 */ /* 0x000fe200078e0020 */
[----:B------:R-:W-:Y:S02]  /*49b0*/  IADD3 R79, P1, PT, R79, R46, RZ ;  /* 0x0000002e4f4f7210 */ /* 0x000fe40007f3e0ff */
[----:B------:R-:W-:Y:S01]  /*49c0*/  IADD3.X R46, PT, PT, RZ, RZ, RZ, P3, !PT ;  /* 0x000000ffff2e7210 */ /* 0x000fe20001ffe4ff */
[----:B------:R-:W-:Y:S01]  /*49d0*/  IMAD.WIDE.U32 R80, R59, R41, R80 ;  /* 0x000000293b507225 */ /* 0x000fe200078e0050 */
[----:B------:R-:W-:-:S02]  /*49e0*/  IADD3.X R68, PT, PT, RZ, RZ, RZ, P1, !PT ;  /* 0x000000ffff447210 */ /* 0x000fc40000ffe4ff */
[----:B------:R-:W-:Y:S01]  /*49f0*/  IADD3 R46, P3, PT, R46, R79, RZ ;  /* 0x0000004f2e2e7210 */ /* 0x000fe20007f7e0ff */
        /* <DEDUP_REMOVED lines=24> */
[----:B------:R-:W-:Y:S01]  /*4b80*/  IADD3 R82, PT, PT, R77, R47, RZ ;  /* 0x0000002f4d527210 */ /* 0x000fe20007ffe0ff */
[----:B------:R-:W-:Y:S01]  /*4b90*/  IMAD.MOV.U32 R77, RZ, RZ, R32 ;  /* 0x000000ffff4d7224 */ /* 0x000fe200078e0020 */
[----:B------:R-:W-:Y:S02]  /*4ba0*/  MOV R66, R48 ;  /* 0x0000003000427202 */ /* 0x000fe40000000f00 */
[----:B------:R-:W-:Y:S01]  /*4bb0*/  IADD3 R76, PT, PT, R82, R59, R76 ;  /* 0x0000003b524c7210 */ /* 0x000fe20007ffe04c */
[----:B------:R-:W-:Y:S01]  /*4bc0*/  IMAD.MOV.U32 R59, RZ, RZ, R42 ;  /* 0x000000ffff3b7224 */ /* 0x000fe200078e002a */
[----:B------:R-:W-:Y:S02]  /*4bd0*/  MOV R79, R46 ;  /* 0x0000002e004f7202 */ /* 0x000fe40000000f00 */
[----:B------:R-:W-:-:S13]  /*4be0*/  ISETP.GT.U32.AND P0, PT, R76, R41, PT ;  /* 0x000000294c00720c */ /* 0x000fda0003f04070 */
[----:B------:R-:W-:Y:S05]  /*4bf0*/  @P0 BRA `(.L_x_339) ;  /* 0x0000000000700947 */ /* 0x000fea0003800000 */
[----:B------:R-:W-:Y:S01]  /*4c00*/  ISETP.GE.U32.AND P0, PT, R76, R41, PT ;  /* 0x000000294c00720c */ /* 0x000fe20003f06070 */
[----:B------:R-:W-:Y:S02]  /*4c10*/  IMAD.MOV.U32 R81, RZ, RZ, R69 ;  /* 0x000000ffff517224 */ /* 0x000fe400078e0045 */
        /* <DEDUP_REMOVED lines=26> */
.L_x_339:
        /* <DEDUP_REMOVED lines=23> */
.L_x_340:
[----:B------:R-:W-:Y:S01]  /*4f30*/  SHF.L.U64.HI R32, R79, 0x1, R82 ;  /* 0x000000014f207819 */ /* 0x000fe20000010252 */
[----:B------:R-:W-:Y:S01]  /*4f40*/  IMAD.MOV.U32 R33, RZ, RZ, RZ ;  /* 0x000000ffff217224 */ /* 0x000fe200078e00ff */
[----:B------:R-:W-:Y:S01]  /*4f50*/  SHF.L.U32 R31, R80, 0x1, RZ ;  /* 0x00000001501f7819 */ /* 0x000fe200000006ff */
[C---:B------:R-:W-:Y:S01]  /*4f60*/  IMAD.SHL.U32 R43, R59.reuse, 0x2, RZ ;  /* 0x000000023b2b7824 */ /* 0x040fe200078e00ff */
[----:B------:R-:W-:Y:S02]  /*4f70*/  SHF.R.U32.HI R46, RZ, 0x1f, R51 ;  /* 0x0000001fff2e7819 */ /* 0x000fe40000011633 */
[----:B------:R-:W-:Y:S02]  /*4f80*/  LOP3.LUT R32, R32, 0x1, RZ, 0xc0, !PT ;  /* 0x0000000120207812 */ /* 0x000fe400078ec0ff */
[----:B------:R-:W-:Y:S02]  /*4f90*/  LOP3.LUT R46, R46, 0xfffffffe, R31, 0xf8, !PT ;  /* 0xfffffffe2e2e7812 */ /* 0x000fe400078ef81f */
[----:B------:R-:W-:Y:S01]  /*4fa0*/  SHF.L.U64.HI R44, R59, 0x1, R71 ;  /* 0x000000013b2c7819 */ /* 0x000fe20000010247 */
[----:B------:R-:W-:Y:S01]  /*4fb0*/  IMAD.WIDE.U32 R30, R76, 0x2, R32 ;  /* 0x000000024c1e7825 */ /* 0x000fe200078e0020 */
[----:B------:R-:W-:-:S02]  /*4fc0*/  SHF.L.U64.HI R49, R80, 0x1, R81 ;  /* 0x0000000150317819 */ /* 0x000fc40000010251 */
[----:B------:R-:W-:Y:S01]  /*4fd0*/  SHF.L.U64.HI R71, R66, 0x1, R69 ;  /* 0x0000000142477819 */ /* 0x000fe20000010245 */
[----:B------:R-:W-:Y:S01]  /*4fe0*/  IMAD.SHL.U32 R59, R51, 0x2, RZ ;  /* 0x00000002333b7824 */ /* 0x000fe200078e00ff */
[C---:B------:R-:W-:Y:S02]  /*4ff0*/  ISETP.LE.U32.AND P0, PT, R30.reuse, R41, PT ;  /* 0x000000291e00720c */ /* 0x040fe40003f03070 */
[----:B------:R-:W-:Y:S02]  /*5000*/  ISETP.GT.U32.AND P1, PT, R30, -0x1, PT ;  /* 0xffffffff1e00780c */ /* 0x000fe40003f24070 */
[----:B------:R-:W-:Y:S02]  /*5010*/  SHF.L.U32 R42, R66, 0x1, RZ ;  /* 0x00000001422a7819 */ /* 0x000fe400000006ff */
[----:B------:R-:W-:Y:S02]  /*5020*/  ISETP.GT.U32.OR.EX P0, PT, R31, RZ, !P0, P1 ;  /* 0x000000ff1f00720c */ /* 0x000fe40004704510 */
[C---:B------:R-:W-:Y:S01]  /*5030*/  SHF.L.U64.HI R75, R77.reuse, 0x1, R75 ;  /* 0x000000014d4b7819 */ /* 0x040fe2000001024b */
[----:B------:R-:W-:Y:S01]  /*5040*/  IMAD.SHL.U32 R77, R77, 0x2, RZ ;  /* 0x000000024d4d7824 */ /* 0x000fe200078e00ff */
[C---:B------:R-:W-:Y:S01]  /*5050*/  SHF.L.U64.HI R66, R68.reuse, 0x1, R70 ;  /* 0x0000000144427819 */ /* 0x040fe20000010246 */
[----:B------:R-:W-:Y:S01]  /*5060*/  IMAD.SHL.U32 R68, R68, 0x2, RZ ;  /* 0x0000000244447824 */ /* 0x000fe200078e00ff */
[----:B------:R-:W-:-:S02]  /*5070*/  LOP3.LUT R49, R49, 0x1, RZ, 0xc0, !PT ;  /* 0x0000000131317812 */ /* 0x000fc400078ec0ff */
[----:B------:R-:W-:Y:S01]  /*5080*/  LOP3.LUT R70, R44, 0x1, RZ, 0xc0, !PT ;  /* 0x000000012c467812 */ /* 0x000fe200078ec0ff */
[----:B------:R-:W-:Y:S01]  /*5090*/  IMAD.MOV.U32 R44, RZ, RZ, R30 ;  /* 0x000000ffff2c7224 */ /* 0x000fe200078e001e */
[----:B------:R-:W-:Y:S02]  /*50a0*/  SHF.L.U32 R79, R79, 0x1, RZ ;  /* 0x000000014f4f7819 */ /* 0x000fe400000006ff */
[----:B------:R-:W-:Y:S02]  /*50b0*/  LOP3.LUT R71, R71, 0x1, RZ, 0xc0, !PT ;  /* 0x0000000147477812 */ /* 0x000fe400078ec0ff */
[----:B------:R-:W-:Y:S02]  /*50c0*/  LOP3.LUT R51, R75, 0x1, RZ, 0xc0, !PT ;  /* 0x000000014b337812 */ /* 0x000fe400078ec0ff */
[----:B------:R-:W-:Y:S02]  /*50d0*/  LOP3.LUT R66, R66, 0x1, RZ, 0xc0, !PT ;  /* 0x0000000142427812 */ /* 0x000fe400078ec0ff */
[----:B------:R-:W-:-:S02]  /*50e0*/  LOP3.LUT R47, R49, 0xfffffffe, R43, 0xf8, !PT ;  /* 0xfffffffe312f7812 */ /* 0x000fc400078ef82b */
[----:B------:R-:W-:Y:S02]  /*50f0*/  LOP3.LUT R48, R70, 0xfffffffe, R42, 0xf8, !PT ;  /* 0xfffffffe46307812 */ /* 0x000fe400078ef82a */
[----:B------:R-:W-:Y:S02]  /*5100*/  LOP3.LUT R45, R71, 0xfffffffe, R77, 0xf8, !PT ;  /* 0xfffffffe472d7812 */ /* 0x000fe400078ef84d */
[----:B------:R-:W-:Y:S02]  /*5110*/  LOP3.LUT R42, R51, 0xfffffffe, R68, 0xf8, !PT ;  /* 0xfffffffe332a7812 */ /* 0x000fe400078ef844 */
[----:B------:R-:W-:Y:S01]  /*5120*/  LOP3.LUT R43, R66, 0xfffffffe, R79, 0xf8, !PT ;  /* 0xfffffffe422b7812 */ /* 0x000fe200078ef84f */
[----:B------:R-:W-:Y:S06]  /*5130*/  @P0 BRA `(.L_x_341) ;  /* 0x0000000000740947 */ /* 0x000fec0003800000 */
[----:B------:R-:W-:Y:S01]  /*5140*/  ISETP.LT.U32.AND P0, PT, R30, R41, PT ;  /* 0x000000291e00720c */ /* 0x000fe20003f01070 */
[----:B------:R-:W-:Y:S01]  /*5150*/  IMAD.MOV.U32 R30, RZ, RZ, R51 ;  /* 0x000000ffff1e7224 */ /* 0x000fe200078e0033 */
[----:B------:R-:W-:Y:S01]  /*5160*/  MOV R33, R31 ;  /* 0x0000001f00217202 */ /* 0x000fe20000000f00 */
[----:B------:R-:W-:Y:S01]  /*5170*/  IMAD.MOV.U32 R31, RZ, RZ, R66 ;  /* 0x000000ffff1f7224 */ /* 0x000fe200078e0042 */
[----:B------:R-:W-:-:S09]  /*5180*/  MOV R68, R32 ;  /* 0x0000002000447202 */ /* 0x000fd20000000f00 */
        /* <DEDUP_REMOVED lines=24> */
.L_x_341:
        /* <DEDUP_REMOVED lines=24> */
.L_x_342:
[----:B------:R-:W-:Y:S01]  /*5490*/  SHF.L.U64.HI R66, R46, 0x1, R49 ;  /* 0x000000012e427819 */ /* 0x000fe20000010231 */
[C---:B------:R-:W-:Y:S01]  /*54a0*/  IMAD.SHL.U32 R51, R47.reuse, 0x2, RZ ;  /* 0x000000022f337824 */ /* 0x040fe200078e00ff */
[----:B------:R-:W-:Y:S02]  /*54b0*/  SHF.L.U64.HI R49, R47, 0x1, R70 ;  /* 0x000000012f317819 */ /* 0x000fe40000010246 */
[----:B------:R-:W-:Y:S02]  /*54c0*/  SHF.L.U64.HI R47, R43, 0x1, R68 ;  /* 0x000000012b2f7819 */ /* 0x000fe40000010244 */
[C---:B------:R-:W-:Y:S02]  /*54d0*/  SHF.L.U64.HI R33, R44.reuse, 0x1, R33 ;  /* 0x000000012c217819 */ /* 0x040fe40000010221 */
[----:B------:R-:W-:Y:S02]  /*54e0*/  SHF.L.U32 R44, R44, 0x1, RZ ;  /* 0x000000012c2c7819 */ /* 0x000fe400000006ff */
[----:B------:R-:W-:-:S02]  /*54f0*/  LOP3.LUT R47, R47, 0x1, RZ, 0xc0, !PT ;  /* 0x000000012f2f7812 */ /* 0x000fc400078ec0ff */
[----:B------:R-:W-:Y:S02]  /*5500*/  SHF.L.U32 R69, R46, 0x1, RZ ;  /* 0x000000012e457819 */ /* 0x000fe400000006ff */
[----:B------:R-:W-:Y:S01]  /*5510*/  SHF.R.U32.HI R32, RZ, 0x1f, R59 ;  /* 0x0000001fff207819 */ /* 0x000fe2000001163b */
[----:B------:R-:W-:Y:S01]  /*5520*/  IMAD.SHL.U32 R59, R59, 0x2, RZ ;  /* 0x000000023b3b7824 */ /* 0x000fe200078e00ff */
[C---:B------:R-:W-:Y:S01]  /*5530*/  SHF.L.U64.HI R30, R45.reuse, 0x1, R30 ;  /* 0x000000012d1e7819 */ /* 0x040fe2000001021e */
[----:B------:R-:W-:Y:S01]  /*5540*/  IMAD.SHL.U32 R45, R45, 0x2, RZ ;  /* 0x000000022d2d7824 */ /* 0x000fe200078e00ff */
[----:B------:R-:W-:Y:S02]  /*5550*/  LOP3.LUT R70, R47, 0xfffffffe, R44, 0xf8, !PT ;  /* 0xfffffffe2f467812 */ /* 0x000fe400078ef82c */
[----:B------:R-:W-:Y:S02]  /*5560*/  LOP3.LUT R80, R32, 0xfffffffe, R69, 0xf8, !PT ;  /* 0xfffffffe20507812 */ /* 0x000fe400078ef845 */
[C---:B------:R-:W-:Y:S01]  /*5570*/  SHF.L.U64.HI R32, R42.reuse, 0x1, R31 ;  /* 0x000000012a207819 */ /* 0x040fe2000001021f */
[----:B------:R-:W-:Y:S01]  /*5580*/  IMAD.SHL.U32 R42, R42, 0x2, RZ ;  /* 0x000000022a2a7824 */ /* 0x000fe200078e00ff */
[----:B------:R-:W-:-:S02]  /*5590*/  LOP3.LUT R31, R30, 0x1, RZ, 0xc0, !PT ;  /* 0x000000011e1f7812 */ /* 0x000fc400078ec0ff */
[----:B------:R-:W-:Y:S02]  /*55a0*/  LOP3.LUT R30, R33, 0x1, RZ, 0xc0, !PT ;  /* 0x00000001211e7812 */ /* 0x000fe400078ec0ff */
[C---:B------:R-:W-:Y:S02]  /*55b0*/  ISETP.LE.U32.AND P0, PT, R70.reuse, R41, PT ;  /* 0x000000294600720c */ /* 0x040fe40003f03070 */
[----:B------:R-:W-:Y:S02]  /*55c0*/  ISETP.GT.U32.AND P1, PT, R70, -0x1, PT ;  /* 0xffffffff4600780c */ /* 0x000fe40003f24070 */
[C---:B------:R-:W-:Y:S01]  /*55d0*/  SHF.L.U64.HI R46, R48.reuse, 0x1, R71 ;  /* 0x00000001302e7819 */ /* 0x040fe20000010247 */
[----:B------:R-:W-:Y:S01]  /*55e0*/  IMAD.SHL.U32 R48, R48, 0x2, RZ ;  /* 0x0000000230307824 */ /* 0x000fe200078e00ff */
[----:B------:R-:W-:Y:S02]  /*55f0*/  ISETP.GT.U32.OR.EX P0, PT, R30, RZ, !P0, P1 ;  /* 0x000000ff1e00720c */ /* 0x000fe40004704510 */
[----:B------:R-:W-:-:S02]  /*5600*/  LOP3.LUT R66, R66, 0x1, RZ, 0xc0, !PT ;  /* 0x0000000142427812 */ /* 0x000fc400078ec0ff */
[----:B------:R-:W-:Y:S02]  /*5610*/  LOP3.LUT R49, R49, 0x1, RZ, 0xc0, !PT ;  /* 0x0000000131317812 */ /* 0x000fe400078ec0ff */
[----:B------:R-:W-:Y:S02]  /*5620*/  SHF.L.U32 R43, R43, 0x1, RZ ;  /* 0x000000012b2b7819 */ /* 0x000fe400000006ff */
[----:B------:R-:W-:Y:S02]  /*5630*/  LOP3.LUT R44, R46, 0x1, RZ, 0xc0, !PT ;  /* 0x000000012e2c7812 */ /* 0x000fe400078ec0ff */
[----:B------:R-:W-:Y:S02]  /*5640*/  LOP3.LUT R32, R32, 0x1, RZ, 0xc0, !PT ;  /* 0x0000000120207812 */ /* 0x000fe400078ec0ff */
[----:B------:R-:W-:Y:S02]  /*5650*/  LOP3.LUT R77, R66, 0xfffffffe, R51, 0xf8, !PT ;  /* 0xfffffffe424d7812 */ /* 0x000fe400078ef833 */
[----:B------:R-:W-:-:S02]  /*5660*/  LOP3.LUT R82, R49, 0xfffffffe, R48, 0xf8, !PT ;  /* 0xfffffffe31527812 */ /* 0x000fc400078ef830 */
[----:B------:R-:W-:Y:S02]  /*5670*/  LOP3.LUT R75, R44, 0xfffffffe, R45, 0xf8, !PT ;  /* 0xfffffffe2c4b7812 */ /* 0x000fe400078ef82d */
[----:B------:R-:W-:Y:S02]  /*5680*/  LOP3.LUT R76, R31, 0xfffffffe, R42, 0xf8, !PT ;  /* 0xfffffffe1f4c7812 */ /* 0x000fe400078ef82a */
        /* <DEDUP_REMOVED lines=27> */
.L_x_343:
        /* <DEDUP_REMOVED lines=23> */
.L_x_344:
[----:B------:R-:W-:-:S04]  /*59b0*/  IMAD.WIDE.U32 R32, R67, R67, RZ ;  /* 0x0000004343207225 */ /* 0x000fc800078e00ff */
[----:B------:R-:W-:Y:S02]  /*59c0*/  IMAD.IADD R46, R64, 0x1, R33 ;  /* 0x00000001402e7824 */ /* 0x000fe400078e0221 */
[----:B------:R-:W-:Y:S02]  /*59d0*/  IMAD.MOV.U32 R47, RZ, RZ, RZ ;  /* 0x000000ffff2f7224 */ /* 0x000fe400078e00ff */
        /* <DEDUP_REMOVED lines=11> */
[----:B------:R-:W-:Y:S02]  /*5a90*/  IMAD.IADD R42, R78, 0x1, R43 ;  /* 0x000000014e2a7824 */ /* 0x000fe400078e022b */
[----:B------:R-:W-:Y:S02]  /*5aa0*/  HFMA2 R43, -RZ, RZ, 0, 0 ;  /* 0x00000000ff2b7431 */ /* 0x000fe400000001ff */
[----:B------:R-:W-:Y:S01]  /*5ab0*/  IMAD.X R31, RZ, RZ, RZ, P0 ;  /* 0x000000ffff1f7224 */ /* 0x000fe200000e06ff */
[----:B------:R-:W-:Y:S01]  /*5ac0*/  IADD3 R46, P2, PT, R47, R46, RZ ;  /* 0x0000002e2f2e7210 */ /* 0x000fe20007f5e0ff */
[----:B------:R-:W-:Y:S02]  /*5ad0*/  IMAD.MOV.U32 R87, RZ, RZ, RZ ;  /* 0x000000ffff577224 */ /* 0x000fe400078e00ff */
[----:B------:R-:W-:-:S04]  /*5ae0*/  IMAD.WIDE.U32 R30, R73, R73, R30 ;  /* 0x00000049491e7225 */ /* 0x000fc800078e001e */
[----:B------:R-:W-:Y:S02]  /*5af0*/  IMAD.IADD R49, R50, 0x1, R31 ;  /* 0x0000000132317824 */ /* 0x000fe400078e021f */
[----:B------:R-:W-:-:S04]  /*5b00*/  IMAD.WIDE.U32 R42, R67, R57, R42 ;  /* 0x00000039432a7225 */ /* 0x000fc800078e002a */
[----:B------:R-:W-:Y:S01]  /*5b10*/  IMAD.MOV.U32 R31, RZ, RZ, RZ ;  /* 0x000000ffff1f7224 */ /* 0x000fe200078e00ff */
[----:B------:R-:W-:Y:S01]  /*5b20*/  IADD3 R48, P0, PT, R49, R42, RZ ;  /* 0x0000002a31307210 */ /* 0x000fe20007f1e0ff */
[----:B------:R-:W-:Y:S01]  /*5b30*/  IMAD.X R47, RZ, RZ, RZ, P2 ;  /* 0x000000ffff2f7224 */ /* 0x000fe200010e06ff */
[----:B------:R-:W-:Y:S01]  /*5b40*/  IADD3 R42, PT, PT, R74, R43, RZ ;  /* 0x0000002b4a2a7210 */ /* 0x000fe20007ffe0ff */
[----:B------:R-:W-:-:S04]  /*5b50*/  IMAD.WIDE.U32 R30, R67, R72, R30 ;  /* 0x00000048431e7225 */ /* 0x000fc800078e001e */
[----:B------:R-:W-:Y:S01]  /*5b60*/  IMAD.X R49, RZ, RZ, RZ, P0 ;  /* 0x000000ffff317224 */ /* 0x000fe200000e06ff */
[----:B------:R-:W-:Y:S01]  /*5b70*/  IADD3 R31, PT, PT, R78, R31, RZ ;  /* 0x0000001f4e1f7210 */ /* 0x000fe20007ffe0ff */
[----:B------:R-:W-:Y:S02]  /*5b80*/  IMAD.MOV.U32 R43, RZ, RZ, RZ ;  /* 0x000000ffff2b7224 */ /* 0x000fe400078e00ff */
[----:B------:R-:W-:-:S04]  /*5b90*/  IMAD.WIDE.U32 R48, R73, R72, R48 ;  /* 0x0000004849307225 */ /* 0x000fc800078e0030 */
[----:B------:R-:W-:Y:S01]  /*5ba0*/  IMAD.WIDE.U32 R32, R67, R63, R42 ;  /* 0x0000003f43207225 */ /* 0x000fe200078e002a */
[----:B------:R-:W-:-:S03]  /*5bb0*/  IADD3 R48, P1, PT, R31, R48, RZ ;  /* 0x000000301f307210 */ /* 0x000fc60007f3e0ff */
[----:B------:R-:W-:Y:S01]  /*5bc0*/  IMAD.IADD R43, R78, 0x1, R49 ;  /* 0x000000014e2b7824 */ /* 0x000fe200078e0231 */
[----:B------:R-:W-:Y:S01]  /*5bd0*/  IADD3.X R49, PT, PT, RZ, RZ, RZ, P1, !PT ;  /* 0x000000ffff317210 */ /* 0x000fe20000ffe4ff */
[----:B------:R-:W-:-:S03]  /*5be0*/  IMAD.WIDE.U32 R46, R69, R39, R46 ;  /* 0x00000027452e7225 */ /* 0x000fc600078e002e */
[----:B------:R-:W-:Y:S01]  /*5bf0*/  IADD3 R42, P0, PT, R43, R32, RZ ;  /* 0x000000202b2a7210 */ /* 0x000fe20007f1e0ff */
[----:B------:R-:W-:Y:S01]  /*5c00*/  IMAD.WIDE.U32 R48, R73, R72, R48 ;  /* 0x0000004849307225 */ /* 0x000fe200078e0030 */
[----:B------:R-:W-:-:S03]  /*5c10*/  IADD3 R32, PT, PT, R65, R33, RZ ;  /* 0x0000002141207210 */ /* 0x000fc60007ffe0ff */
[----:B------:R-:W-:Y:S02]  /*5c20*/  IMAD.X R43, RZ, RZ, RZ, P0 ;  /* 0x000000ffff2b7224 */ /* 0x000fe400000e06ff */
[----:B------:R-:W-:Y:S02]  /*5c30*/  IMAD.MOV.U32 R33, RZ, RZ, RZ ;  /* 0x000000ffff217224 */ /* 0x000fe400078e00ff */
[----:B------:R-:W-:-:S04]  /*5c40*/  IMAD.WIDE.U32 R42, R73, R57, R42 ;  /* 0x00000039492a7225 */ /* 0x000fc800078e002a */
[----:B------:R-:W-:Y:S01]  /*5c50*/  IMAD.IADD R31, R78, 0x1, R49 ;  /* 0x000000014e1f7824 */ /* 0x000fe200078e0231 */
[----:B------:R-:W-:Y:S01]  /*5c60*/  IADD3 R45, PT, PT, R74, R43, RZ ;  /* 0x0000002b4a2d7210 */ /* 0x000fe20007ffe0ff */
[----:B------:R-:W-:Y:S02]  /*5c70*/  IMAD R68, R46, R25, RZ ;  /* 0x000000192e447224 */ /* 0x000fe400078e02ff */
[----:B------:R-:W-:Y:S01]  /*5c80*/  IMAD.MOV.U32 R86, RZ, RZ, R46 ;  /* 0x000000ffff567224 */ /* 0x000fe200078e002e */
[----:B------:R-:W-:Y:S01]  /*5c90*/  IADD3 R42, P1, PT, R31, R42, RZ ;  /* 0x0000002a1f2a7210 */ /* 0x000fe20007f3e0ff */
[----:B------:R-:W-:-:S03]  /*5ca0*/  IMAD.WIDE.U32 R32, R67, R62, R32 ;  /* 0x0000003e43207225 */ /* 0x000fc600078e0020 */
[----:B------:R-:W-:Y:S01]  /*5cb0*/  IADD3.X R43, PT, PT, RZ, RZ, RZ, P1, !PT ;  /* 0x000000ffff2b7210 */ /* 0x000fe20000ffe4ff */
[----:B------:R-:W-:Y:S01]  /*5cc0*/  IMAD.HI.U32 R41, R68, R38, R86 ;  /* 0x0000002644297227 */ /* 0x000fe200078e0056 */
[----:B------:R-:W-:Y:S02]  /*5cd0*/  IADD3 R44, P0, PT, R45, R32, RZ ;  /* 0x000000202d2c7210 */ /* 0x000fe40007f1e0ff */
[----:B------:R-:W-:Y:S01]  /*5ce0*/  IADD3 R30, P1, PT, R47, R30, RZ ;  /* 0x0000001e2f1e7210 */ /* 0x000fe20007f3e0ff */
[----:B------:R-:W-:Y:S02]  /*5cf0*/  IMAD.MOV.U32 R86, RZ, RZ, R48 ;  /* 0x000000ffff567224 */ /* 0x000fe400078e0030 */
[----:B------:R-:W-:Y:S02]  /*5d00*/  IMAD.X R45, RZ, RZ, RZ, P0 ;  /* 0x000000ffff2d7224 */ /* 0x000fe400000e06ff */
[----:B------:R-:W-:-:S04]  /*5d10*/  IMAD.WIDE.U32 R86, R67, R57, R86 ;  /* 0x0000003943567225 */ /* 0x000fc800078e0056 */
[----:B------:R-:W-:Y:S01]  /*5d20*/  IMAD.WIDE.U32 R42, R72, R72, R42 ;  /* 0x00000048482a7225 */ /* 0x000fe200078e002a */
[----:B------:R-:W-:-:S03]  /*5d30*/  IADD3 R31, PT, PT, R74, R87, RZ ;  /* 0x000000574a1f7210 */ /* 0x000fc60007ffe0ff */
[----:B------:R-:W-:Y:S01]  /*5d40*/  IMAD.IADD R32, R26, 0x1, R33 ;  /* 0x000000011a207824 */ /* 0x000fe200078e0221 */
[----:B------:R-:W-:Y:S01]  /*5d50*/  IADD3 R42, P0, PT, R31, R42, RZ ;  /* 0x0000002a1f2a7210 */ /* 0x000fe20007f1e0ff */
[----:B------:R-:W-:Y:S01]  /*5d60*/  IMAD.WIDE.U32 R44, R73, R63, R44 ;  /* 0x0000003f492c7225 */ /* 0x000fe200078e002c */
[----:B------:R-:W-:-:S03]  /*5d70*/  IADD3.X R31, PT, PT, RZ, RZ, RZ, P1, !PT ;  /* 0x000000ffff1f7210 */ /* 0x000fc60000ffe4ff */
[----:B------:R-:W-:Y:S02]  /*5d80*/  IMAD.MOV.U32 R33, RZ, RZ, RZ ;  /* 0x000000ffff217224 */ /* 0x000fe400078e00ff */
[----:B------:R-:W-:Y:S01]  /*5d90*/  IMAD.IADD R47, R78, 0x1, R43 ;  /* 0x000000014e2f7824 */ /* 0x000fe200078e022b */
[----:B------:R-:W-:Y:S01]  /*5da0*/  IADD3.X R43, PT, PT, RZ, RZ, RZ, P0, !PT ;  /* 0x000000ffff2b7210 */ /* 0x000fe200007fe4ff */
        /* <DEDUP_REMOVED lines=17> */
[----:B------:R-:W-:Y:S01]  /*5ec0*/  IMAD.MOV.U32 R33, RZ, RZ, RZ ;  /* 0x000000ffff217224 */ /* 0x000fe200078e00ff */
[----:B------:R-:W-:Y:S01]  /*5ed0*/  IADD3 R44, P2, PT, R41, R44, RZ ;  /* 0x0000002c292c7210 */ /* 0x000fe20007f5e0ff */
[----:B------:R-:W-:Y:S01]  /*5ee0*/  IMAD.IADD R45, R26, 0x1, R45 ;  /* 0x000000011a2d7824 */ /* 0x000fe200078e022d */
[----:B------:R-:W-:Y:S01]  /*5ef0*/  IADD3.X R47, PT, PT, RZ, RZ, RZ, P0, !PT ;  /* 0x000000ffff2f7210 */ /* 0x000fe200007fe4ff */
[----:B------:R-:W-:-:S04]  /*5f00*/  IMAD.WIDE.U32 R32, R58, R67, R32 ;  /* 0x000000433a207225 */ /* 0x000fc800078e0020 */
[----:B------:R-:W-:Y:S01]  /*5f10*/  IMAD.MOV.U32 R43, RZ, RZ, RZ ;  /* 0x000000ffff2b7224 */ /* 0x000fe200078e00ff */
[----:B------:R-:W-:Y:S01]  /*5f20*/  IADD3 R32, P1, PT, R45, R32, RZ ;  /* 0x000000202d207210 */ /* 0x000fe20007f3e0ff */
[----:B------:R-:W-:Y:S01]  /*5f30*/  IMAD.WIDE.U32 R46, R72, R57, R46 ;  /* 0x00000039482e7225 */ /* 0x000fe200078e002e */
[----:B------:R-:W-:-:S03]  /*5f40*/  IADD3 R41, PT, PT, R64, R33, RZ ;  /* 0x0000002140297210 */ /* 0x000fc60007ffe0ff */
[----:B------:R-:W-:Y:S01]  /*5f50*/  IMAD.X R45, RZ, RZ, RZ, P2 ;  /* 0x000000ffff2d7224 */ /* 0x000fe200010e06ff */
[----:B------:R-:W-:Y:S01]  /*5f60*/  IADD3 R47, PT, PT, R74, R47, RZ ;  /* 0x0000002f4a2f7210 */ /* 0x000fe20007ffe0ff */
[----:B------:R-:W-:-:S04]  /*5f70*/  IMAD.WIDE.U32 R42, R67, R63, R42 ;  /* 0x0000003f432a7225 */ /* 0x000fc800078e002a */
[----:B------:R-:W-:Y:S02]  /*5f80*/  IMAD.X R33, RZ, RZ, RZ, P1 ;  /* 0x000000ffff217224 */ /* 0x000fe400008e06ff */
[----:B------:R-:W-:-:S04]  /*5f90*/  IMAD.WIDE.U32 R44, R72, R63, R44 ;  /* 0x0000003f482c7225 */ /* 0x000fc800078e002c */
[----:B------:R-:W-:Y:S01]  /*5fa0*/  IMAD.IADD R49, R65, 0x1, R43 ;  /* 0x0000000141317824 */ /* 0x000fe200078e022b */
        /* <DEDUP_REMOVED lines=14> */
[----:B------:R-:W-:-:S03]  /*6090*/  IMAD.WIDE.U32 R44, R57, R57, R44 ;  /* 0x00000039392c7225 */ /* 0x000fc600078e002c */
[----:B------:R-:W-:Y:S01]  /*60a0*/  IADD3 R32, P1, PT, R32, R41, RZ ;  /* 0x0000002920207210 */ /* 0x000fe20007f3e0ff */
[----:B------:R-:W-:Y:S01]  /*60b0*/  IMAD.WIDE.U32 R48, R73, R63, R48 ;  /* 0x0000003f49307225 */ /* 0x000fe200078e0030 */
[----:B------:R-:W-:-:S03]  /*60c0*/  IADD3.X R87, PT, PT, RZ, RZ, RZ, P3, !PT ;  /* 0x000000ffff577210 */ /* 0x000fc60001ffe4ff */
[----:B------:R-:W-:-:S04]  /*60d0*/  IMAD.WIDE.U32 R46, R72, R62, R46 ;  /* 0x0000003e482e7225 */ /* 0x000fc800078e002e */
[----:B------:R-:W-:Y:S02]  /*60e0*/  IMAD.IADD R33, R74, 0x1, R45 ;  /* 0x000000014a217824 */ /* 0x000fe400078e022d */
[----:B------:R-:W-:Y:S02]  /*60f0*/  IMAD.IADD R31, R65, 0x1, R49 ;  /* 0x00000001411f7824 */ /* 0x000fe400078e0231 */
[----:B------:R-:W-:Y:S01]  /*6100*/  IMAD.IADD R41, R26, 0x1, R47 ;  /* 0x000000011a297824 */ /* 0x000fe200078e022f */
[----:B------:R-:W-:Y:S01]  /*6110*/  IADD3 R46, P3, PT, R33, R46, RZ ;  /* 0x0000002e212e7210 */ /* 0x000fe20007f7e0ff */
[----:B------:R-:W-:Y:S01]  /*6120*/  IMAD.X R33, RZ, RZ, RZ, P1 ;  /* 0x000000ffff217224 */ /* 0x000fe200008e06ff */
[----:B------:R-:W-:Y:S01]  /*6130*/  IADD3 R44, P2, PT, R31, R44, RZ ;  /* 0x0000002c1f2c7210 */ /* 0x000fe20007f5e0ff */
[----:B------:R-:W-:Y:S01]  /*6140*/  IMAD R71, R30, R25, RZ ;  /* 0x000000191e477224 */ /* 0x000fe200078e02ff */
[----:B------:R-:W-:Y:S01]  /*6150*/  MOV R31, RZ ;  /* 0x000000ff001f7202 */ /* 0x000fe20000000f00 */
[----:B------:R-:W-:Y:S01]  /*6160*/  IMAD.WIDE.U32 R32, R58, R73, R32 ;  /* 0x000000493a207225 */ /* 0x000fe200078e0020 */
[----:B------:R-:W-:-:S03]  /*6170*/  IADD3.X R45, PT, PT, RZ, RZ, RZ, P2, !PT ;  /* 0x000000ffff2d7210 */ /* 0x000fc600017fe4ff */
[----:B------:R-:W-:Y:S02]  /*6180*/  IMAD.MOV.U32 R49, RZ, RZ, RZ ;  /* 0x000000ffff317224 */ /* 0x000fe400078e00ff */
[----:B------:R-:W-:Y:S01]  /*6190*/  IMAD.HI.U32 R51, R71, R38, R30 ;  /* 0x0000002647337227 */ /* 0x000fe200078e001e */
[----:B------:R-:W-:-:S03]  /*61a0*/  IADD3 R30, P2, PT, R41, R32, RZ ;  /* 0x00000020291e7210 */ /* 0x000fc60007f5e0ff */
[----:B------:R-:W-:Y:S01]  /*61b0*/  IMAD.X R43, RZ, RZ, RZ, P0 ;  /* 0x000000ffff2b7224 */ /* 0x000fe200000e06ff */
[----:B------:R-:W-:Y:S01]  /*61c0*/  IADD3.X R31, PT, PT, RZ, RZ, RZ, P2, !PT ;  /* 0x000000ffff1f7210 */ /* 0x000fe200017fe4ff */
[----:B------:R-:W-:-:S04]  /*61d0*/  IMAD.WIDE.U32 R48, R67, R62, R48 ;  /* 0x0000003e43307225 */ /* 0x000fc800078e0030 */
[----:B------:R-:W-:Y:S02]  /*61e0*/  IMAD.X R47, RZ, RZ, RZ, P3 ;  /* 0x000000ffff2f7224 */ /* 0x000fe400018e06ff */
[----:B------:R-:W-:-:S04]  /*61f0*/  IMAD.WIDE.U32 R44, R72, R63, R44 ;  /* 0x0000003f482c7225 */ /* 0x000fc800078e002c */
[----:B------:R-:W-:-:S04]  /*6200*/  IMAD.WIDE.U32 R86, R68, R36, R86 ;  /* 0x0000002444567225 */ /* 0x000fc800078e0056 */
[----:B------:R-:W-:Y:S01]  /*6210*/  IMAD.WIDE.U32 R42, R69, R34, R42 ;  /* 0x00000022452a7225 */ /* 0x000fe200078e002a */
[----:B------:R-:W-:-:S03]  /*6220*/  IADD3 R86, P2, PT, R86, R51, RZ ;  /* 0x0000003356567210 */ /* 0x000fc60007f5e0ff */
[----:B------:R-:W-:Y:S01]  /*6230*/  IMAD.IADD R49, R26, 0x1, R49 ;  /* 0x000000011a317824 */ /* 0x000fe200078e0231 */
[----:B------:R-:W-:Y:S01]  /*6240*/  IADD3 R42, P1, PT, R42, R87, RZ ;  /* 0x000000572a2a7210 */ /* 0x000fe20007f3e0ff */
[----:B------:R-:W-:Y:S01]  /*6250*/  IMAD.WIDE.U32 R46, R57, R63, R46 ;  /* 0x0000003f392e7225 */ /* 0x000fe200078e002e */
[----:B------:R-:W-:Y:S02]  /*6260*/  IADD3 R32, P0, PT, R43, R48, RZ ;  /* 0x000000302b207210 */ /* 0x000fe40007f1e0ff */
[----:B------:R-:W-:Y:S01]  /*6270*/  IADD3 R44, P4, PT, R49, R44, RZ ;  /* 0x0000002c312c7210 */ /* 0x000fe20007f9e0ff */
[C---:B------:R-:W-:Y:S01]  /*6280*/  IMAD.IADD R41, R65.reuse, 0x1, R45 ;  /* 0x0000000141297824 */ /* 0x040fe200078e022d */
[----:B------:R-:W-:Y:S01]  /*6290*/  IADD3.X R43, PT, PT, RZ, RZ, RZ, P1, !PT ;  /* 0x000000ffff2b7210 */ /* 0x000fe20000ffe4ff */
[----:B------:R-:W-:Y:S01]  /*62a0*/  IMAD.WIDE.U32 R30, R72, R60, R30 ;  /* 0x0000003c481e7225 */ /* 0x000fe200078e001e */
[----:B------:R-:W-:Y:S02]  /*62b0*/  IADD3 R47, PT, PT, R65, R47, RZ ;  /* 0x0000002f412f7210 */ /* 0x000fe40007ffe0ff */
[----:B------:R-:W-:Y:S01]  /*62c0*/  IADD3 R48, P3, PT, R41, R46, RZ ;  /* 0x0000002e29307210 */ /* 0x000fe20007f7e0ff */
[----:B------:R-:W-:-:S02]  /*62d0*/  IMAD.IADD R33, R50, 0x1, R33 ;  /* 0x0000000132217824 */ /* 0x000fc400078e0221 */
[----:B------:R-:W-:Y:S01]  /*62e0*/  IMAD.IADD R46, R61, 0x1, R31 ;  /* 0x000000013d2e7824 */ /* 0x000fe200078e021f */
[----:B------:R-:W-:Y:S01]  /*62f0*/  IADD3.X R49, PT, PT, RZ, RZ, RZ, P3, !PT ;  /* 0x000000ffff317210 */ /* 0x000fe20001ffe4ff */
[----:B------:R-:W-:Y:S01]  /*6300*/  IMAD.X R87, RZ, RZ, RZ, P2 ;  /* 0x000000ffff577224 */ /* 0x000fe200010e06ff */
[----:B------:R-:W-:Y:S01]  /*6310*/  IADD3 R30, P2, PT, R47, R30, RZ ;  /* 0x0000001e2f1e7210 */ /* 0x000fe20007f5e0ff */
        /* <DEDUP_REMOVED lines=8> */
[----:B------:R-:W-:-:S04]  /*63a0*/  IMAD.WIDE.U32 R32, R69, R35, R32 ;  /* 0x0000002345207225 */ /* 0x000fc800078e0020 */
[----:B------:R-:W-:-:S04]  /*63b0*/  IMAD.WIDE.U32 R48, R57, R63, R48 ;  /* 0x0000003f39307225 */ /* 0x000fc800078e0030 */
[----:B------:R-:W-:Y:S01]  /*63c0*/  IMAD.IADD R41, R26, 0x1, R45 ;  /* 0x000000011a297824 */ /* 0x000fe200078e022d */
[----:B------:R-:W-:Y:S01]  /*63d0*/  IADD3 R49, PT, PT, R65, R49, RZ ;  /* 0x0000003141317210 */ /* 0x000fe20007ffe0ff */
[----:B------:R-:W-:Y:S01]  /*63e0*/  IMAD.X R31, RZ, RZ, RZ, P2 ;  /* 0x000000ffff1f7224 */ /* 0x000fe200010e06ff */
[----:B------:R-:W-:Y:S01]  /*63f0*/  IADD3 R50, P2, PT, R32, R43, RZ ;  /* 0x0000002b20327210 */ /* 0x000fe20007f5e0ff */
[----:B------:R-:W-:Y:S01]  /*6400*/  IMAD.MOV.U32 R45, RZ, RZ, RZ ;  /* 0x000000ffff2d7224 */ /* 0x000fe200078e00ff */
[----:B------:R-:W-:Y:S01]  /*6410*/  IADD3 R48, P3, PT, R41, R48, RZ ;  /* 0x0000003029307210 */ /* 0x000fe20007f7e0ff */
[----:B------:R-:W-:-:S04]  /*6420*/  IMAD.WIDE.U32 R30, R57, R62, R30 ;  /* 0x0000003e391e7225 */ /* 0x000fc800078e001e */
[----:B------:R-:W-:Y:S01]  /*6430*/  IMAD R66, R86, R25, RZ ;  /* 0x0000001956427224 */ /* 0x000fe200078e02ff */
[----:B------:R-:W-:Y:S01]  /*6440*/  IADD3 R31, PT, PT, R26, R31, RZ ;  /* 0x0000001f1a1f7210 */ /* 0x000fe20007ffe0ff */
[----:B------:R-:W-:Y:S02]  /*6450*/  IMAD.MOV.U32 R87, RZ, RZ, RZ ;  /* 0x000000ffff577224 */ /* 0x000fe400078e00ff */
[----:B------:R-:W-:Y:S01]  /*6460*/  IMAD.X R43, RZ, RZ, RZ, P0 ;  /* 0x000000ffff2b7224 */ /* 0x000fe200000e06ff */
[----:B------:R-:W-:Y:S01]  /*6470*/  IADD3 R32, P0, PT, R49, R30, RZ ;  /* 0x0000001e31207210 */ /* 0x000fe20007f1e0ff */
[----:B------:R-:W-:-:S04]  /*6480*/  IMAD.WIDE.U32 R44, R67, R60, R44 ;  /* 0x0000003c432c7225 */ /* 0x000fc800078e002c */
[----:B------:R-:W-:-:S04]  /*6490*/  IMAD.HI.U32 R41, R66, R38, R86 ;  /* 0x0000002642297227 */ /* 0x000fc800078e0056 */
        /* <DEDUP_REMOVED lines=27> */
[----:B------:R-:W-:Y:S01]  /*6650*/  IMAD.X R51, RZ, RZ, RZ, P4 ;  /* 0x000000ffff337224 */ /* 0x000fe200020e06ff */
[----:B------:R-:W-:Y:S01]  /*6660*/  IADD3.X R33, PT, PT, RZ, RZ, RZ, P3, !PT ;  /* 0x000000ffff217210 */ /* 0x000fe20001ffe4ff */
[----:B------:R-:W-:Y:S02]  /*6670*/  IMAD R79, R44, R25, RZ ;  /* 0x000000192c4f7224 */ /* 0x000fe400078e02ff */
[----:B------:R-:W-:Y:S02]  /*6680*/  IMAD.MOV.U32 R48, RZ, RZ, R44 ;  /* 0x000000ffff307224 */ /* 0x000fe400078e002c */
[----:B------:R-:W-:Y:S02]  /*6690*/  IMAD.IADD R44, R61, 0x1, R47 ;  /* 0x000000013d2c7824 */ /* 0x000fe400078e022f */
        /* <DEDUP_REMOVED lines=12> */
[----:B------:R-:W-:Y:S01]  /*6760*/  IMAD.MOV.U32 R51, RZ, RZ, RZ ;  /* 0x000000ffff337224 */ /* 0x000fe200078e00ff */
[----:B------:R-:W-:Y:S01]  /*6770*/  IADD3 R87, PT, PT, R26, R47, RZ ;  /* 0x0000002f1a577210 */ /* 0x000fe20007ffe0ff */
[----:B------:R-:W-:-:S04]  /*6780*/  IMAD.WIDE.U32 R44, R58, R57, R44 ;  /* 0x000000393a2c7225 */ /* 0x000fc800078e002c */
        /* <DEDUP_REMOVED lines=14> */
[----:B------:R-:W-:-:S03]  /*6870*/  IMAD.WIDE.U32 R86, R63, R60, R86 ;  /* 0x0000003c3f567225 */ /* 0x000fc600078e0056 */
[----:B------:R-:W-:Y:S01]  /*6880*/  IADD3.X R45, PT, PT, RZ, RZ, RZ, P3, !PT ;  /* 0x000000ffff2d7210 */ /* 0x000fe20001ffe4ff */
        /* <DEDUP_REMOVED lines=8> */
[----:B------:R-:W-:Y:S02]  /*6910*/  IMAD.X R47, RZ, RZ, RZ, P4 ;  /* 0x000000ffff2f7224 */ /* 0x000fe400020e06ff */
[----:B------:R-:W-:Y:S01]  /*6920*/  IMAD.X R31, RZ, RZ, RZ, P0 ;  /* 0x000000ffff1f7224 */ /* 0x000fe200000e06ff */
[----:B------:R-:W-:Y:S01]  /*6930*/  IADD3 R44, P0, PT, R33, R44, RZ ;  /* 0x0000002c212c7210 */ /* 0x000fe20007f1e0ff */
[----:B------:R-:W-:Y:S01]  /*6940*/  IMAD.WIDE.U32 R46, R62, R62, R46 ;  /* 0x0000003e3e2e7225 */ /* 0x000fe200078e002e */
[----:B------:R-:W-:Y:S02]  /*6950*/  IADD3 R33, PT, PT, R61, R45, RZ ;  /* 0x0000002d3d217210 */ /* 0x000fe40007ffe0ff */
[----:B------:R-:W-:Y:S01]  /*6960*/  IADD3.X R45, PT, PT, RZ, RZ, RZ, P0, !PT ;  /* 0x000000ffff2d7210 */ /* 0x000fe200007fe4ff */
[----:B------:R-:W-:Y:S01]  /*6970*/  IMAD.X R89, RZ, RZ, RZ, P3 ;  /* 0x000000ffff597224 */ /* 0x000fe200018e06ff */
[----:B------:R-:W-:Y:S01]  /*6980*/  IADD3 R46, P3, PT, R33, R46, RZ ;  /* 0x0000002e212e7210 */ /* 0x000fe20007f7e0ff */
[----:B------:R-:W-:-:S02]  /*6990*/  HFMA2 R33, -RZ, RZ, 0, 0 ;  /* 0x00000000ff217431 */ /* 0x000fc400000001ff */
[----:B------:R-:W-:Y:S02]  /*69a0*/  IMAD.IADD R41, R26, 0x1, R47 ;  /* 0x000000011a297824 */ /* 0x000fe400078e022f */
[----:B------:R-:W-:-:S04]  /*69b0*/  IMAD.WIDE.U32 R88, R58, R63, R88 ;  /* 0x0000003f3a587225 */ /* 0x000fc800078e0058 */
[----:B------:R-:W-:Y:S01]  /*69c0*/  IMAD.WIDE.U32 R30, R68, R35, R30 ;  /* 0x00000023441e7225 */ /* 0x000fe200078e001e */
[----:B------:R-:W-:Y:S02]  /*69d0*/  IADD3 R88, P0, PT, R41, R88, RZ ;  /* 0x0000005829587210 */ /* 0x000fe40007f1e0ff */
[----:B------:R-:W0:Y:S01]  /*69e0*/  LDC R41, c[0x3][0x1c] ;  /* 0x00c00700ff297b82 */ /* 0x000e220000000800 */
[----:B------:R-:W-:Y:S01]  /*69f0*/  IMAD.WIDE.U32 R44, R58, R72, R44 ;  /* 0x000000483a2c7225 */ /* 0x000fe200078e002c */
[----:B------:R-:W-:-:S03]  /*6a00*/  IADD3 R86, P4, PT, R30, R43, RZ ;  /* 0x0000002b1e567210 */ /* 0x000fc60007f9e0ff */
[----:B------:R-:W-:Y:S02]  /*6a10*/  IMAD.X R47, RZ, RZ, RZ, P3 ;  /* 0x000000ffff2f7224 */ /* 0x000fe400018e06ff */
[----:B------:R-:W-:Y:S01]  /*6a20*/  IMAD.IADD R30, R65, 0x1, R89 ;  /* 0x00000001411e7824 */ /* 0x000fe200078e0259 */
[----:B------:R-:W-:Y:S01]  /*6a30*/  IADD3.X R89, PT, PT, RZ, RZ, RZ, P0, !PT ;  /* 0x000000ffff597210 */ /* 0x000fe200007fe4ff */
[----:B------:R-:W-:-:S04]  /*6a40*/  IMAD.WIDE.U32 R46, R63, R60, R46 ;  /* 0x0000003c3f2e7225 */ /* 0x000fc800078e002e */
[----:B------:R-:W-:Y:S02]  /*6a50*/  IMAD.IADD R33, R33, 0x1, R45 ;  /* 0x0000000121217824 */ /* 0x000fe400078e022d */
[----:B------:R-:W-:Y:S02]  /*6a60*/  IMAD.MOV.U32 R49, RZ, RZ, RZ ;  /* 0x000000ffff317224 */ /* 0x000fe400078e00ff */
[----:B------:R-:W-:Y:S01]  /*6a70*/  IMAD.X R43, RZ, RZ, RZ, P2 ;  /* 0x000000ffff2b7224 */ /* 0x000fe200010e06ff */
[----:B------:R-:W-:Y:S01]  /*6a80*/  IADD3 R46, P0, PT, R33, R46, RZ ;  /* 0x0000002e212e7210 */ /* 0x000fe20007f1e0ff */
[----:B------:R-:W-:-:S04]  /*6a90*/  IMAD.HI.U32 R48, R79, R38, R48 ;  /* 0x000000264f307227 */ /* 0x000fc800078e0030 */
[----:B------:R-:W-:-:S04]  /*6aa0*/  IMAD.WIDE.U32 R42, R66, R36, R42 ;  /* 0x00000024422a7225 */ /* 0x000fc800078e002a */
[----:B------:R-:W-:-:S04]  /*6ab0*/  IMAD.WIDE.U32 R88, R62, R60, R88 ;  /* 0x0000003c3e587225 */ /* 0x000fc800078e0058 */
[C---:B------:R-:W-:Y:S01]  /*6ac0*/  IMAD.IADD R33, R61.reuse, 0x1, R47 ;  /* 0x000000013d217824 */ /* 0x040fe200078e022f */
[----:B------:R-:W-:Y:S01]  /*6ad0*/  IADD3 R73, PT, PT, R61, R89, RZ ;  /* 0x000000593d497210 */ /* 0x000fe20007ffe0ff */
[----:B------:R-:W-:Y:S01]  /*6ae0*/  IMAD.X R87, RZ, RZ, RZ, P4 ;  /* 0x000000ffff577224 */ /* 0x000fe200020e06ff */
[----:B------:R-:W-:Y:S01]  /*6af0*/  IADD3 R48, P4, PT, R42, R48, RZ ;  /* 0x000000302a307210 */ /* 0x000fe20007f9e0ff */
[----:B------:R-:W-:Y:S01]  /*6b00*/  IMAD.X R47, RZ, RZ, RZ, P0 ;  /* 0x000000ffff2f7224 */ /* 0x000fe200000e06ff */
[----:B------:R-:W-:Y:S01]  /*6b10*/  IADD3 R88, P3, PT, R33, R88, RZ ;  /* 0x0000005821587210 */ /* 0x000fe20007f7e0ff */
[----:B------:R-:W-:Y:S01]  /*6b20*/  IMAD.MOV.U32 R33, RZ, RZ, RZ ;  /* 0x000000ffff217224 */ /* 0x000fe200078e00ff */
[----:B------:R-:W-:Y:S01]  /*6b30*/  IADD3 R72, P2, PT, R73, R30, RZ ;  /* 0x0000001e49487210 */ /* 0x000fe20007f5e0ff */
[----:B------:R-:W-:Y:S01]  /*6b40*/  IMAD.WIDE.U32 R46, R58, R57, R46 ;  /* 0x000000393a2e7225 */ /* 0x000fe200078e002e */
[----:B------:R-:W-:-:S03]  /*6b50*/  IADD3.X R89, PT, PT, RZ, RZ, RZ, P3, !PT ;  /* 0x000000ffff597210 */ /* 0x000fc60001ffe4ff */
[----:B------:R-:W-:Y:S01]  /*6b60*/  IMAD.X R49, RZ, RZ, RZ, P4 ;  /* 0x000000ffff317224 */ /* 0x000fe200020e06ff */
[----:B------:R-:W-:Y:S01]  /*6b70*/  IADD3 R33, PT, PT, R33, R47, RZ ;  /* 0x0000002f21217210 */ /* 0x000fe20007ffe0ff */
[----:B------:R-:W-:Y:S02]  /*6b80*/  IMAD.X R51, RZ, RZ, RZ, P1 ;  /* 0x000000ffff337224 */ /* 0x000fe400008e06ff */
[----:B------:R-:W-:-:S04]  /*6b90*/  IMAD.WIDE.U32 R86, R71, R34, R86 ;  /* 0x0000002247567225 */ /* 0x000fc800078e0056 */
[----:B------:R-:W-:Y:S01]  /*6ba0*/  IMAD.WIDE.U32 R88, R62, R60, R88 ;  /* 0x0000003c3e587225 */ /* 0x000fe200078e0058 */
[----:B------:R-:W-:-:S03]  /*6bb0*/  IADD3 R42, P0, PT, R86, R43, RZ ;  /* 0x0000002b562a7210 */ /* 0x000fc60007f1e0ff */
[----:B------:R-:W-:Y:S01]  /*6bc0*/  IMAD.WIDE.U32 R48, R79, R39, R48 ;  /* 0x000000274f307225 */ /* 0x000fe200078e0030 */
[----:B------:R-:W-:-:S03]  /*6bd0*/  IADD3 R88, P1, PT, R33, R88, RZ ;  /* 0x0000005821587210 */ /* 0x000fc60007f3e0ff */
[----:B------:R-:W-:Y:S02]  /*6be0*/  IMAD.X R73, RZ, RZ, RZ, P2 ;  /* 0x000000ffff497224 */ /* 0x000fe400010e06ff */
[----:B0-----:R-:W-:-:S04]  /*6bf0*/  IMAD.WIDE.U32 R50, R69, R41, R50 ;  /* 0x0000002945327225 */ /* 0x001fc800078e0032 */
[----:B------:R-:W-:Y:S01]  /*6c00*/  IMAD.WIDE.U32 R90, R58, R62, R72 ;  /* 0x0000003e3a5a7225 */ /* 0x000fe200078e0048 */
[----:B------:R-:W-:Y:S02]  /*6c10*/  MOV R72, R48 ;  /* 0x0000003000487202 */ /* 0x000fe40000000f00 */
[----:B------:R-:W-:Y:S01]  /*6c20*/  IADD3 R30, P2, PT, R50, R31, RZ ;  /* 0x0000001f321e7210 */ /* 0x000fe20007f5e0ff */
[----:B------:R-:W-:Y:S01]  /*6c30*/  IMAD.IADD R43, R61, 0x1, R89 ;  /* 0x000000013d2b7824 */ /* 0x000fe200078e0259 */
[----:B------:R-:W-:Y:S01]  /*6c40*/  IADD3.X R89, PT, PT, RZ, RZ, RZ, P1, !PT ;  /* 0x000000ffff597210 */ /* 0x000fe20000ffe4ff */
[----:B------:R-:W-:Y:S02]  /*6c50*/  IMAD R33, R48, R25, RZ ;  /* 0x0000001930217224 */ /* 0x000fe400078e02ff */
[----:B------:R-:W-:Y:S02]  /*6c60*/  IMAD.MOV.U32 R73, RZ, RZ, RZ ;  /* 0x000000ffff497224 */ /* 0x000fe400078e00ff */
[----:B------:R-:W-:-:S02]  /*6c70*/  IMAD.X R31, RZ, RZ, RZ, P2 ;  /* 0x000000ffff1f7224 */ /* 0x000fc400010e06ff */
[----:B------:R-:W-:Y:S01]  /*6c80*/  IMAD.HI.U32 R45, R33, R38, R72 ;  /* 0x00000026212d7227 */ /* 0x000fe200078e0048 */
[----:B------:R-:W-:Y:S02]  /*6c90*/  IADD3 R72, P1, PT, R43, R90, RZ ;  /* 0x0000005a2b487210 */ /* 0x000fe40007f3e0ff */
[----:B------:R-:W-:Y:S01]  /*6ca0*/  IADD3.X R43, PT, PT, RZ, RZ, RZ, P0, !PT ;  /* 0x000000ffff2b7210 */ /* 0x000fe200007fe4ff */
[----:B------:R-:W-:-:S04]  /*6cb0*/  IMAD.WIDE.U32 R30, R68, R40, R30 ;  /* 0x00000028441e7225 */ /* 0x000fc800078e001e */
[----:B------:R-:W-:Y:S01]  /*6cc0*/  IMAD.X R73, RZ, RZ, RZ, P1 ;  /* 0x000000ffff497224 */ /* 0x000fe200008e06ff */
[----:B------:R-:W-:Y:S01]  /*6cd0*/  IADD3 R51, P1, PT, R51, R32, RZ ;  /* 0x0000002033337210 */ /* 0x000fe20007f3e0ff */
[----:B------:R-:W-:Y:S01]  /*6ce0*/  IMAD.WIDE.U32 R88, R58, R63, R88 ;  /* 0x0000003f3a587225 */ /* 0x000fe200078e0058 */
[----:B------:R-:W-:Y:S02]  /*6cf0*/  IADD3 R86, P3, PT, R30, R87, RZ ;  /* 0x000000571e567210 */ /* 0x000fe40007f7e0ff */
[----:B------:R-:W-:Y:S01]  /*6d00*/  IADD3 R30, P0, PT, R31, R51, RZ ;  /* 0x000000331f1e7210 */ /* 0x000fe20007f1e0ff */
[----:B------:R-:W-:-:S03]  /*6d10*/  IMAD.WIDE.U32 R72, R60, R60, R72 ;  /* 0x0000003c3c487225 */ /* 0x000fc600078e0048 */
[----:B------:R-:W-:Y:S01]  /*6d20*/  IADD3.X R31, PT, PT, RZ, RZ, RZ, P0, !PT ;  /* 0x000000ffff1f7210 */ /* 0x000fe200007fe4ff */
[----:B------:R-:W-:Y:S02]  /*6d30*/  IMAD.IADD R65, R65, 0x1, R89 ;  /* 0x0000000141417824 */ /* 0x000fe400078e0259 */
        /* <DEDUP_REMOVED lines=8> */
[----:B------:R-:W-:-:S03]  /*6dc0*/  IMAD.WIDE.U32 R86, R71, R35, R86 ;  /* 0x0000002347567225 */ /* 0x000fc600078e0056 */
[----:B------:R-:W-:Y:S01]  /*6dd0*/  IADD3.X R91, PT, PT, RZ, RZ, RZ, P0, !PT ;  /* 0x000000ffff5b7210 */ /* 0x000fe200007fe4ff */
[----:B------:R-:W-:Y:S01]  /*6de0*/  IMAD.WIDE.U32 R30, R68, R41, R30 ;  /* 0x00000029441e7225 */ /* 0x000fe200078e001e */
[----:B------:R-:W-:Y:S02]  /*6df0*/  IADD3 R50, P3, PT, R86, R43, RZ ;  /* 0x0000002b56327210 */ /* 0x000fe40007f7e0ff */
[----:B------:R-:W-:Y:S01]  /*6e00*/  IADD3.X R43, PT, PT, RZ, RZ, RZ, P4, !PT ;  /* 0x000000ffff2b7210 */ /* 0x000fe200027fe4ff */
[----:B------:R-:W-:Y:S01]  /*6e10*/  IMAD.WIDE.U32 R48, R58, R62, R48 ;  /* 0x0000003e3a307225 */ /* 0x000fe200078e0030 */
[----:B------:R-:W-:Y:S02]  /*6e20*/  IADD3 R86, P0, PT, R30, R87, RZ ;  /* 0x000000571e567210 */ /* 0x000fe40007f1e0ff */
[----:B------:R-:W-:Y:S01]  /*6e30*/  IADD3.X R51, PT, PT, RZ, RZ, RZ, P3, !PT ;  /* 0x000000ffff337210 */ /* 0x000fe20001ffe4ff */
[----:B------:R-:W-:Y:S02]  /*6e40*/  IMAD.X R47, RZ, RZ, RZ, P1 ;  /* 0x000000ffff2f7224 */ /* 0x000fe400008e06ff */
[----:B------:R-:W-:-:S03]  /*6e50*/  IMAD.WIDE.U32 R90, R58, R60, R90 ;  /* 0x0000003c3a5a7225 */ /* 0x000fc600078e005a */
[----:B------:R-:W-:Y:S01]  /*6e60*/  IADD3 R47, P1, PT, R47, R44, RZ ;  /* 0x0000002c2f2f7210 */ /* 0x000fe20007f3e0ff */
[----:B------:R-:W-:Y:S02]  /*6e70*/  IMAD.IADD R49, R26, 0x1, R49 ;  /* 0x000000011a317824 */ /* 0x000fe400078e0231 */
        /* <DEDUP_REMOVED lines=8> */
[----:B------:R-:W-:-:S03]  /*6f00*/  IMAD.WIDE.U32 R50, R66, R34, R50 ;  /* 0x0000002242327225 */ /* 0x000fc600078e0032 */
[----:B------:R-:W-:Y:S01]  /*6f10*/  IADD3.X R45, PT, PT, RZ, RZ, RZ, P2, !PT ;  /* 0x000000ffff2d7210 */ /* 0x000fe200017fe4ff */
[----:B------:R-:W-:Y:S01]  /*6f20*/  IMAD.X R63, RZ, RZ, RZ, P3 ;  /* 0x000000ffff3f7224 */ /* 0x000fe200018e06ff */
[----:B------:R-:W-:Y:S01]  /*6f30*/  IADD3 R86, P2, PT, R86, R51, RZ ;  /* 0x0000003356567210 */ /* 0x000fe20007f5e0ff */
[----:B------:R-:W-:Y:S01]  /*6f40*/  IMAD.X R47, RZ, RZ, RZ, P1 ;  /* 0x000000ffff2f7224 */ /* 0x000fe200008e06ff */
[----:B------:R-:W-:Y:S01]  /*6f50*/  IADD3 R42, P3, PT, R50, R43, RZ ;  /* 0x0000002b322a7210 */ /* 0x000fe20007f7e0ff */
[----:B------:R-:W-:Y:S02]  /*6f60*/  IMAD.X R51, RZ, RZ, RZ, P0 ;  /* 0x000000ffff337224 */ /* 0x000fe400000e06ff */
[----:B------:R-:W-:Y:S01]  /*6f70*/  IMAD.X R87, RZ, RZ, RZ, P2 ;  /* 0x000000ffff577224 */ /* 0x000fe200010e06ff */
[----:B------:R-:W-:Y:S01]  /*6f80*/  IADD3.X R43, PT, PT, RZ, RZ, RZ, P3, !PT ;  /* 0x000000ffff2b7210 */ /* 0x000fe20001ffe4ff */
[----:B------:R-:W-:Y:S01]  /*6f90*/  IMAD.WIDE.U32 R44, R71, R41, R44 ;  /* 0x00000029472c7225 */ /* 0x000fe200078e002c */
[----:B------:R-:W-:-:S03]  /*6fa0*/  IADD3 R26, P1, PT, R47, R46, RZ ;  /* 0x0000002e2f1a7210 */ /* 0x000fc60007f3e0ff */
[----:B------:R-:W-:Y:S02]  /*6fb0*/  HFMA2 R47, -RZ, RZ, 0, 0 ;  /* 0x00000000ff2f7431 */ /* 0x000fe400000001ff */
[----:B------:R-:W-:Y:S01]  /*6fc0*/  IMAD.WIDE.U32 R86, R66, R35, R86 ;  /* 0x0000002342567225 */ /* 0x000fe200078e0056 */
[----:B------:R-:W-:-:S03]  /*6fd0*/  IADD3 R51, P2, PT, R51, R26, RZ ;  /* 0x0000001a33337210 */ /* 0x000fc60007f5e0ff */
[----:B------:R-:W-:Y:S01]  /*6fe0*/  IMAD.WIDE.U32 R62, R33, R39, R62 ;  /* 0x00000027213e7225 */ /* 0x000fe200078e003e */
[----:B------:R-:W-:Y:S02]  /*6ff0*/  IADD3 R44, P5, PT, R44, R87, RZ ;  /* 0x000000572c2c7210 */ /* 0x000fe40007fbe0ff */
[----:B------:R-:W-:Y:S01]  /*7000*/  IADD3 R51, P4, PT, R45, R51, RZ ;  /* 0x000000332d337210 */ /* 0x000fe20007f9e0ff */
[----:B------:R-:W-:Y:S01]  /*7010*/  IMAD.WIDE.U32 R42, R79, R37, R42 ;  /* 0x000000254f2a7225 */ /* 0x000fe200078e002a */
[----:B------:R-:W-:-:S03]  /*7020*/  IADD3.X R45, PT, PT, RZ, RZ, RZ, P5, !PT ;  /* 0x000000ffff2d7210 */ /* 0x000fc60002ffe4ff */
[----:B------:R-:W-:Y:S01]  /*7030*/  IMAD.WIDE.U32 R30, R58, R60, R30 ;  /* 0x0000003c3a1e7225 */ /* 0x000fe200078e001e */
[----:B------:R-:W-:Y:S02]  /*7040*/  IADD3 R86, P6, PT, R86, R43, RZ ;  /* 0x0000002b56567210 */ /* 0x000fe40007fde0ff */
[----:B------:R-:W-:Y:S01]  /*7050*/  IADD3 R42, P3, PT, R42, R63, RZ ;  /* 0x0000003f2a2a7210 */ /* 0x000fe20007f7e0ff */
[----:B------:R-:W-:Y:S02]  /*7060*/  IMAD.X R89, RZ, RZ, RZ, P1 ;  /* 0x000000ffff597224 */ /* 0x000fe400008e06ff */
[----:B------:R-:W-:Y:S01]  /*7070*/  IMAD R49, R62, R25, RZ ;  /* 0x000000193e317224 */ /* 0x000fe200078e02ff */
[----:B------:R-:W-:Y:S01]  /*7080*/  IADD3.X R43, PT, PT, RZ, RZ, RZ, P3, !PT ;  /* 0x000000ffff2b7210 */ /* 0x000fe20001ffe4ff */
[----:B------:R-:W-:Y:S01]  /*7090*/  IMAD.MOV.U32 R46, RZ, RZ, R62 ;  /* 0x000000ffff2e7224 */ /* 0x000fe200078e003e */
[----:B------:R-:W-:Y:S01]  /*70a0*/  IADD3 R89, P1, PT, R89, R88, RZ ;  /* 0x0000005859597210 */ /* 0x000fe20007f3e0ff */
[----:B------:R-:W-:-:S02]  /*70b0*/  IMAD.X R87, RZ, RZ, RZ, P6 ;  /* 0x000000ffff577224 */ /* 0x000fc400030e06ff */
[C---:B------:R-:W-:Y:S02]  /*70c0*/  IMAD.IADD R90, R61.reuse, 0x1, R91 ;  /* 0x000000013d5a7824 */ /* 0x040fe400078e025b */
[----:B------:R-:W-:Y:S02]  /*70d0*/  IMAD.IADD R61, R61, 0x1, R31 ;  /* 0x000000013d3d7824 */ /* 0x000fe400078e021f */
[----:B------:R-:W-:Y:S02]  /*70e0*/  IMAD.X R26, RZ, RZ, RZ, P2 ;  /* 0x000000ffff1a7224 */ /* 0x000fe400010e06ff */
[----:B------:R-:W-:Y:S01]  /*70f0*/  IMAD.WIDE.U32 R44, R66, R40, R44 ;  /* 0x00000028422c7225 */ /* 0x000fe200078e002c */
[----:B------:R-:W-:Y:S02]  /*7100*/  IADD3 R90, P0, PT, R61, R90, RZ ;  /* 0x0000005a3d5a7210 */ /* 0x000fe40007f1e0ff */
[----:B------:R-:W-:Y:S01]  /*7110*/  IADD3 R26, P3, PT, R26, R89, RZ ;  /* 0x000000591a1a7210 */ /* 0x000fe20007f7e0ff */
[----:B------:R-:W-:-:S04]  /*7120*/  IMAD.HI.U32 R31, R49, R38, R46 ;  /* 0x00000026311f7227 */ /* 0x000fc800078e002e */
[----:B------:R-:W-:-:S04]  /*7130*/  IMAD.WIDE.U32 R86, R79, R34, R86 ;  /* 0x000000224f567225 */ /* 0x000fc800078e0056 */
[----:B------:R-:W-:Y:S01]  /*7140*/  IMAD.WIDE.U32 R46, R33, R36, R42 ;  /* 0x00000024212e7225 */ /* 0x000fe200078e002a */
        /* <DEDUP_REMOVED lines=26> */
[----:B------:R-:W-:Y:S01]  /*72f0*/  IMAD.WIDE.U32 R42, R79, R40, R42 ;  /* 0x000000284f2a7225 */ /* 0x000fe200078e002a */
[----:B------:R-:W-:Y:S02]  /*7300*/  IADD3.X R87, PT, PT, RZ, RZ, RZ, P6, !PT ;  /* 0x000000ffff577210 */ /* 0x000fe400037fe4ff */
[----:B------:R-:W-:Y:S01]  /*7310*/  IADD3 R26, P1, PT, R26, R31, RZ ;  /* 0x0000001f1a1a7210 */ /* 0x000fe20007f3e0ff */
[----:B------:R-:W-:-:S04]  /*7320*/  IMAD.WIDE.U32 R44, R33, R34, R44 ;  /* 0x00000022212c7225 */ /* 0x000fc800078e002c */
[----:B------:R-:W-:Y:S01]  /*7330*/  IMAD R51, R46, R25, RZ ;  /* 0x000000192e337224 */ /* 0x000fe200078e02ff */
[----:B------:R-:W-:Y:S01]  /*7340*/  IADD3 R42, P6, PT, R42, R45, RZ ;  /* 0x0000002d2a2a7210 */ /* 0x000fe20007fde0ff */
        /* <DEDUP_REMOVED lines=48> */
[----:B------:R-:W-:Y:S01]  /*7650*/  IADD3 R31, P5, PT, R90, R33, RZ ;  /* 0x000000215a1f7210 */ /* 0x000fe20007fbe0ff */
[----:B------:R-:W-:Y:S01]  /*7660*/  IMAD.X R26, RZ, RZ, RZ, P2 ;  /* 0x000000ffff1a7224 */ /* 0x000fe200010e06ff */
[----:B------:R-:W-:Y:S01]  /*7670*/  IADD3 R30, P2, PT, R30, R47, RZ ;  /* 0x0000002f1e1e7210 */ /* 0x000fe20007f5e0ff */
[----:B------:R-:W-:Y:S02]  /*7680*/  IMAD.X R33, RZ, RZ, RZ, P4 ;  /* 0x000000ffff217224 */ /* 0x000fe400020e06ff */
[----:B------:R-:W-:Y:S01]  /*7690*/  IMAD.MOV.U32 R66, RZ, RZ, R44 ;  /* 0x000000ffff427224 */ /* 0x000fe200078e002c */
[----:B------:R-:W-:Y:S01]  /*76a0*/  IADD3 R26, P4, PT, R26, R31, RZ ;  /* 0x0000001f1a1a7210 */ /* 0x000fe20007f9e0ff */
[----:B------:R-:W-:Y:S01]  /*76b0*/  IMAD.WIDE.U32 R32, R49, R40, R32 ;  /* 0x0000002831207225 */ /* 0x000fe200078e0020 */
[----:B------:R-:W-:-:S02]  /*76c0*/  IADD3.X R31, PT, PT, RZ, RZ, RZ, P2, !PT ;  /* 0x000000ffff1f7210 */ /* 0x000fc400017fe4ff */
[----:B------:R-:W-:Y:S01]  /*76d0*/  IADD3 R43, P2, PT, R43, R57, RZ ;  /* 0x000000392b2b7210 */ /* 0x000fe20007f5e0ff */
        /* <DEDUP_REMOVED lines=8> */
[----:B------:R-:W-:Y:S01]  /*7760*/  IMAD.MOV.U32 R61, RZ, RZ, R46 ;  /* 0x000000ffff3d7224 */ /* 0x000fe200078e002e */
[----:B------:R-:W-:Y:S01]  /*7770*/  MOV R50, R30 ;  /* 0x0000001e00327202 */ /* 0x000fe20000000f00 */
[----:B------:R-:W-:Y:S01]  /*7780*/  IMAD.X R33, RZ, RZ, RZ, P0 ;  /* 0x000000ffff217224 */ /* 0x000fe200000e06ff */
[----:B------:R-:W-:Y:S01]  /*7790*/  IADD3 R26, P0, PT, R26, R57, RZ ;  /* 0x000000391a1a7210 */ /* 0x000fe20007f1e0ff */
[----:B------:R-:W-:-:S04]  /*77a0*/  IMAD.WIDE.U32 R42, R49, R41, R42 ;  /* 0x00000029312a7225 */ /* 0x000fc800078e002a */
[----:B------:R-:W-:Y:S02]  /*77b0*/  IMAD.X R49, RZ, RZ, RZ, P3 ;  /* 0x000000ffff317224 */ /* 0x000fe400018e06ff */
[----:B------:R-:W-:-:S03]  /*77c0*/  IMAD.WIDE.U32 R32, R51, R35, R32 ;  /* 0x0000002333207225 */ /* 0x000fc600078e0020 */
[----:B------:R-:W-:Y:S01]  /*77d0*/  IADD3 R49, P3, PT, R49, R26, RZ ;  /* 0x0000001a31317210 */ /* 0x000fe20007f7e0ff */
[----:B------:R-:W-:Y:S01]  /*77e0*/  IMAD.X R57, RZ, RZ, RZ, P5 ;  /* 0x000000ffff397224 */ /* 0x000fe200028e06ff */
[----:B------:R-:W-:Y:S02]  /*77f0*/  IADD3.X R26, PT, PT, RZ, RZ, RZ, P2, !PT ;  /* 0x000000ffff1a7210 */ /* 0x000fe400017fe4ff */
[----:B------:R-:W-:Y:S02]  /*7800*/  IADD3 R48, P6, PT, R42, R33, RZ ;  /* 0x000000212a307210 */ /* 0x000fe40007fde0ff */
[----:B------:R-:W-:Y:S01]  /*7810*/  IADD3 R42, P2, PT, R26, R49, RZ ;  /* 0x000000311a2a7210 */ /* 0x000fe20007f5e0ff */
[----:B------:R-:W-:Y:S01]  /*7820*/  IMAD.X R26, RZ, RZ, RZ, P1 ;  /* 0x000000ffff1a7224 */ /* 0x000fe200008e06ff */
[----:B------:R-:W-:Y:S02]  /*7830*/  IADD3.X R49, PT, PT, RZ, RZ, RZ, P6, !PT ;  /* 0x000000ffff317210 */ /* 0x000fe400037fe4ff */
[----:B------:R-:W-:-:S02]  /*7840*/  IADD3 R43, P4, PT, R43, R42, RZ ;  /* 0x0000002a2b2b7210 */ /* 0x000fc40007f9e0ff */
[----:B------:R-:W-:Y:S01]  /*7850*/  IADD3 R90, PT, PT, R90, R91, R57 ;  /* 0x0000005b5a5a7210 */ /* 0x000fe20007ffe039 */
[----:B------:R-:W-:Y:S01]  /*7860*/  IMAD.WIDE.U32 R48, R51, R40, R48 ;  /* 0x0000002833307225 */ /* 0x000fe200078e0030 */
[----:B------:R-:W-:-:S03]  /*7870*/  IADD3.X R60, PT, PT, RZ, RZ, RZ, P4, !PT ;  /* 0x000000ffff3c7210 */ /* 0x000fc600027fe4ff */
[----:B------:R-:W-:Y:S01]  /*7880*/  IMAD.X R57, RZ, RZ, RZ, P0 ;  /* 0x000000ffff397224 */ /* 0x000fe200000e06ff */
[----:B------:R-:W-:-:S04]  /*7890*/  IADD3 R42, P0, PT, R49, R43, RZ ;  /* 0x0000002b312a7210 */ /* 0x000fc80007f1e0ff */
[----:B------:R-:W-:Y:S01]  /*78a0*/  IADD3 R90, PT, PT, R57, R90, R26 ;  /* 0x0000005a395a7210 */ /* 0x000fe20007ffe01a */
[----:B------:R-:W-:Y:S01]  /*78b0*/  IMAD.X R57, RZ, RZ, RZ, P2 ;  /* 0x000000ffff397224 */ /* 0x000fe200010e06ff */
[----:B------:R-:W-:Y:S01]  /*78c0*/  IADD3.X R26, PT, PT, RZ, RZ, RZ, P3, !PT ;  /* 0x000000ffff1a7210 */ /* 0x000fe20001ffe4ff */
[----:B------:R-:W-:-:S03]  /*78d0*/  IMAD.X R43, RZ, RZ, RZ, P0 ;  /* 0x000000ffff2b7224 */ /* 0x000fc600000e06ff */
[----:B------:R-:W-:Y:S01]  /*78e0*/  IADD3 R57, PT, PT, R57, R90, R26 ;  /* 0x0000005a39397210 */ /* 0x000fe20007ffe01a */
[----:B------:R-:W-:-:S04]  /*78f0*/  IMAD.WIDE.U32 R42, R51, R41, R42 ;  /* 0x00000029332a7225 */ /* 0x000fc800078e002a */
[----:B------:R-:W-:Y:S01]  /*7900*/  IMAD.MOV.U32 R26, RZ, RZ, R48 ;  /* 0x000000ffff1a7224 */ /* 0x000fe200078e0030 */
[----:B------:R-:W-:Y:S01]  /*7910*/  IADD3 R60, PT, PT, R43, R57, R60 ;  /* 0x000000392b3c7210 */ /* 0x000fe20007ffe03c */
[----:B------:R-:W-:Y:S01]  /*7920*/  IMAD.MOV.U32 R57, RZ, RZ, R32 ;  /* 0x000000ffff397224 */ /* 0x000fe200078e0020 */
[----:B------:R-:W-:Y:S02]  /*7930*/  MOV R51, R42 ;  /* 0x0000002a00337202 */ /* 0x000fe40000000f00 */
        /* <DEDUP_REMOVED lines=34> */
.L_x_345:
        /* <DEDUP_REMOVED lines=23> */
.L_x_346:
[C---:B------:R-:W-:Y:S01]  /*7cd0*/  SHF.L.U64.HI R32, R51.reuse, 0x1, R62 ;  /* 0x0000000133207819 */ /* 0x040fe2000001023e */
[----:B------:R-:W-:Y:S01]  /*7ce0*/  IMAD.SHL.U32 R31, R66, 0x2, RZ ;  /* 0x00000002421f7824 */ /* 0x000fe200078e00ff */
[----:B------:R-:W-:Y:S01]  /*7cf0*/  SHF.R.U32.HI R42, RZ, 0x1f, R63 ;  /* 0x0000001fff2a7819 */ /* 0x000fe2000001163f */
[----:B------:R-:W-:Y:S01]  /*7d00*/  IMAD.MOV.U32 R33, RZ, RZ, RZ ;  /* 0x000000ffff217224 */ /* 0x000fe200078e00ff */
[----:B------:R-:W-:Y:S01]  /*7d10*/  LOP3.LUT R32, R32, 0x1, RZ, 0xc0, !PT ;  /* 0x0000000120207812 */ /* 0x000fe200078ec0ff */
[----:B------:R-:W-:Y:S01]  /*7d20*/  IMAD.SHL.U32 R51, R51, 0x2, RZ ;  /* 0x0000000233337824 */ /* 0x000fe200078e00ff */
[----:B------:R-:W-:Y:S01]  /*7d30*/  LOP3.LUT R42, R42, 0xfffffffe, R31, 0xf8, !PT ;  /* 0xfffffffe2a2a7812 */ /* 0x000fe200078ef81f */
        /* <DEDUP_REMOVED lines=10> */
[----:B------:R-:W-:-:S02]  /*7de0*/  SHF.L.U32 R61, R61, 0x1, RZ ;  /* 0x000000013d3d7819 */ /* 0x000fc400000006ff */
[C---:B------:R-:W-:Y:S01]  /*7df0*/  SHF.L.U64.HI R47, R50.reuse, 0x1, R67 ;  /* 0x00000001322f7819 */ /* 0x040fe20000010243 */
[----:B------:R-:W-:Y:S01]  /*7e00*/  IMAD.SHL.U32 R50, R50, 0x2, RZ ;  /* 0x0000000232327824 */ /* 0x000fe200078e00ff */
[----:B------:R-:W-:Y:S02]  /*7e10*/  LOP3.LUT R49, R49, 0x1, RZ, 0xc0, !PT ;  /* 0x0000000131317812 */ /* 0x000fe400078ec0ff */
[----:B------:R-:W-:Y:S02]  /*7e20*/  SHF.L.U32 R26, R26, 0x1, RZ ;  /* 0x000000011a1a7819 */ /* 0x000fe400000006ff */
[----:B------:R-:W-:Y:S02]  /*7e30*/  LOP3.LUT R58, R58, 0x1, RZ, 0xc0, !PT ;  /* 0x000000013a3a7812 */ /* 0x000fe400078ec0ff */
[----:B------:R-:W-:Y:S02]  /*7e40*/  LOP3.LUT R48, R48, 0x1, RZ, 0xc0, !PT ;  /* 0x0000000130307812 */ /* 0x000fe400078ec0ff */
[----:B------:R-:W-:-:S02]  /*7e50*/  LOP3.LUT R60, R60, 0x1, RZ, 0xc0, !PT ;  /* 0x000000013c3c7812 */ /* 0x000fc400078ec0ff */
[----:B------:R-:W-:Y:S02]  /*7e60*/  LOP3.LUT R47, R47, 0x1, RZ, 0xc0, !PT ;  /* 0x000000012f2f7812 */ /* 0x000fe400078ec0ff */
[----:B------:R-:W-:Y:S02]  /*7e70*/  LOP3.LUT R65, R49, 0xfffffffe, R61, 0xf8, !PT ;  /* 0xfffffffe31417812 */ /* 0x000fe400078ef83d */
[----:B------:R-:W-:Y:S01]  /*7e80*/  LOP3.LUT R44, R58, 0xfffffffe, R26, 0xf8, !PT ;  /* 0xfffffffe3a2c7812 */ /* 0x000fe200078ef81a */
[----:B------:R-:W-:Y:S01]  /*7e90*/  IMAD.MOV.U32 R26, RZ, RZ, R30 ;  /* 0x000000ffff1a7224 */ /* 0x000fe200078e001e */
[----:B------:R-:W-:Y:S02]  /*7ea0*/  LOP3.LUT R43, R48, 0xfffffffe, R51, 0xf8, !PT ;  /* 0xfffffffe302b7812 */ /* 0x000fe400078ef833 */
[----:B------:R-:W-:Y:S02]  /*7eb0*/  LOP3.LUT R46, R60, 0xfffffffe, R50, 0xf8, !PT ;  /* 0xfffffffe3c2e7812 */ /* 0x000fe400078ef832 */
[----:B------:R-:W-:-:S02]  /*7ec0*/  LOP3.LUT R45, R47, 0xfffffffe, R57, 0xf8, !PT ;  /* 0xfffffffe2f2d7812 */ /* 0x000fc400078ef839 */
        /* <DEDUP_REMOVED lines=30> */
.L_x_347:
        /* <DEDUP_REMOVED lines=24> */
.L_x_348:
[C---:B------:R-:W-:Y:S01]  /*8230*/  IMAD.SHL.U32 R31, R42.reuse, 0x2, RZ ;  /* 0x000000022a1f7824 */ /* 0x040fe200078e00ff */
[----:B------:R-:W-:Y:S01]  /*8240*/  SHF.R.U32.HI R30, RZ, 0x1f, R63 ;  /* 0x0000001fff1e7819 */ /* 0x000fe2000001163f */
[----:B------:R-:W-:Y:S01]  /*8250*/  IMAD.SHL.U32 R32, R51, 0x2, RZ ;  /* 0x0000000233207824 */ /* 0x000fe200078e00ff */
[----:B------:R-:W-:Y:S01]  /*8260*/  SHF.L.U64.HI R50, R42, 0x1, R49 ;  /* 0x000000012a327819 */ /* 0x000fe20000010231 */
[----:B------:R-:W-:Y:S01]  /*8270*/  IMAD.SHL.U32 R63, R63, 0x2, RZ ;  /* 0x000000023f3f7824 */ /* 0x000fe200078e00ff */
[----:B------:R-:W-:Y:S01]  /*8280*/  LOP3.LUT R30, R30, 0xfffffffe, R31, 0xf8, !PT ;  /* 0xfffffffe1e1e7812 */ /* 0x000fe200078ef81f */
[C---:B------:R-:W-:Y:S01]  /*8290*/  IMAD.SHL.U32 R31, R44.reuse, 0x2, RZ ;  /* 0x000000022c1f7824 */ /* 0x040fe200078e00ff */
[C---:B------:R-:W-:Y:S01]  /*82a0*/  SHF.L.U64.HI R42, R45.reuse, 0x1, R58 ;  /* 0x000000012d2a7819 */ /* 0x040fe2000001023a */
[----:B------:R-:W-:Y:S01]  /*82b0*/  IMAD.SHL.U32 R45, R45, 0x2, RZ ;  /* 0x000000022d2d7824 */ /* 0x000fe200078e00ff */
[----:B------:R-:W-:Y:S02]  /*82c0*/  SHF.L.U64.HI R58, R44, 0x1, R33 ;  /* 0x000000012c3a7819 */ /* 0x000fe40000010221 */
[----:B------:R-:W-:-:S02]  /*82d0*/  SHF.L.U64.HI R44, R43, 0x1, R48 ;  /* 0x000000012b2c7819 */ /* 0x000fc40000010230 */
[C---:B------:R-:W-:Y:S01]  /*82e0*/  SHF.L.U64.HI R61, R26.reuse, 0x1, R61 ;  /* 0x000000011a3d7819 */ /* 0x040fe2000001023d */
[----:B------:R-:W-:Y:S01]  /*82f0*/  IMAD.SHL.U32 R26, R26, 0x2, RZ ;  /* 0x000000021a1a7824 */ /* 0x000fe200078e00ff */
[----:B------:R-:W-:Y:S02]  /*8300*/  LOP3.LUT R44, R44, 0x1, RZ, 0xc0, !PT ;  /* 0x000000012c2c7812 */ /* 0x000fe400078ec0ff */
[----:B------:R-:W-:Y:S02]  /*8310*/  SHF.L.U64.HI R49, R51, 0x1, R60 ;  /* 0x0000000133317819 */ /* 0x000fe4000001023c */
[----:B------:R-:W-:Y:S02]  /*8320*/  LOP3.LUT R60, R44, 0xfffffffe, R26, 0xf8, !PT ;  /* 0xfffffffe2c3c7812 */ /* 0x000fe400078ef81a */
[----:B------:R-:W-:Y:S02]  /*8330*/  LOP3.LUT R61, R61, 0x1, RZ, 0xc0, !PT ;  /* 0x000000013d3d7812 */ /* 0x000fe400078ec0ff */
[----:B------:R-:W-:-:S02]  /*8340*/  ISETP.LE.U32.AND P0, PT, R60, R41, PT ;  /* 0x000000293c00720c */ /* 0x000fc40003f03070 */
[----:B------:R-:W-:Y:S02]  /*8350*/  ISETP.GT.U32.AND P1, PT, R60, -0x1, PT ;  /* 0xffffffff3c00780c */ /* 0x000fe40003f24070 */
[----:B------:R-:W-:Y:S02]  /*8360*/  SHF.L.U64.HI R47, R46, 0x1, R47 ;  /* 0x000000012e2f7819 */ /* 0x000fe4000001022f */
[----:B------:R-:W-:Y:S02]  /*8370*/  ISETP.GT.U32.OR.EX P0, PT, R61, RZ, !P0, P1 ;  /* 0x000000ff3d00720c */ /* 0x000fe40004704510 */
[----:B------:R-:W-:Y:S02]  /*8380*/  LOP3.LUT R50, R50, 0x1, RZ, 0xc0, !PT ;  /* 0x0000000132327812 */ /* 0x000fe400078ec0ff */
[----:B------:R-:W-:Y:S02]  /*8390*/  LOP3.LUT R42, R42, 0x1, RZ, 0xc0, !PT ;  /* 0x000000012a2a7812 */ /* 0x000fe400078ec0ff */
[----:B------:R-:W-:-:S02]  /*83a0*/  SHF.L.U32 R46, R46, 0x1, RZ ;  /* 0x000000012e2e7819 */ /* 0x000fc400000006ff */
[----:B------:R-:W-:Y:S02]  /*83b0*/  SHF.L.U32 R43, R43, 0x1, RZ ;  /* 0x000000012b2b7819 */ /* 0x000fe400000006ff */
[----:B------:R-:W-:Y:S02]  /*83c0*/  LOP3.LUT R49, R49, 0x1, RZ, 0xc0, !PT ;  /* 0x0000000131317812 */ /* 0x000fe400078ec0ff */
[----:B------:R-:W-:Y:S02]  /*83d0*/  LOP3.LUT R47, R47, 0x1, RZ, 0xc0, !PT ;  /* 0x000000012f2f7812 */ /* 0x000fe400078ec0ff */
[----:B------:R-:W-:Y:S02]  /*83e0*/  LOP3.LUT R58, R58, 0x1, RZ, 0xc0, !PT ;  /* 0x000000013a3a7812 */ /* 0x000fe400078ec0ff */
[----:B------:R-:W-:Y:S01]  /*83f0*/  LOP3.LUT R48, R50, 0xfffffffe, R32, 0xf8, !PT ;  /* 0xfffffffe32307812 */ /* 0x000fe200078ef820 */
[----:B------:R-:W-:Y:S01]  /*8400*/  IMAD.MOV.U32 R32, RZ, RZ, R60 ;  /* 0x000000ffff207224 */ /* 0x000fe200078e003c */
[----:B------:R-:W-:-:S02]  /*8410*/  LOP3.LUT R26, R42, 0xfffffffe, R31, 0xf8, !PT ;  /* 0xfffffffe2a1a7812 */ /* 0x000fc400078ef81f */
[----:B------:R-:W-:Y:S02]  /*8420*/  LOP3.LUT R46, R49, 0xfffffffe, R46, 0xf8, !PT ;  /* 0xfffffffe312e7812 */ /* 0x000fe400078ef82e */
[----:B------:R-:W-:Y:S02]  /*8430*/  LOP3.LUT R33, R47, 0xfffffffe, R45, 0xf8, !PT ;  /* 0xfffffffe2f217812 */ /* 0x000fe400078ef82d */
[----:B------:R-:W-:Y:S02]  /*8440*/  LOP3.LUT R31, R58, 0xfffffffe, R43, 0xf8, !PT ;  /* 0xfffffffe3a1f7812 */ /* 0x000fe400078ef82b */
        /* <DEDUP_REMOVED lines=28> */
.L_x_349:
        /* <DEDUP_REMOVED lines=24> */
.L_x_350:
[C---:B------:R-:W-:Y:S01]  /*8790*/  SHF.L.U64.HI R45, R31.reuse, 0x1, R44 ;  /* 0x000000011f2d7819 */ /* 0x040fe2000001022c */
[----:B------:R-:W-:Y:S01]  /*87a0*/  IMAD.SHL.U32 R31, R31, 0x2, RZ ;  /* 0x000000021f1f7824 */ /* 0x000fe200078e00ff */
[C---:B------:R-:W-:Y:S01]  /*87b0*/  SHF.L.U64.HI R44, R32.reuse, 0x1, R61 ;  /* 0x00000001202c7819 */ /* 0x040fe2000001023d */
[----:B------:R-:W-:Y:S01]  /*87c0*/  IMAD.SHL.U32 R32, R32, 0x2, RZ ;  /* 0x0000000220207824 */ /* 0x000fe200078e00ff */
[C---:B------:R-:W-:Y:S01]  /*87d0*/  SHF.L.U64.HI R51, R57.reuse, 0x1, R50 ;  /* 0x0000000139337819 */ /* 0x040fe20000010232 */
[----:B------:R-:W-:Y:S01]  /*87e0*/  IMAD.SHL.U32 R57, R57, 0x2, RZ ;  /* 0x0000000239397824 */ /* 0x000fe200078e00ff */
[----:B------:R-:W-:Y:S02]  /*87f0*/  LOP3.LUT R45, R45, 0x1, RZ, 0xc0, !PT ;  /* 0x000000012d2d7812 */ /* 0x000fe400078ec0ff */
[----:B------:R-:W-:Y:S02]  /*8800*/  SHF.R.U32.HI R30, RZ, 0x1f, R63 ;  /* 0x0000001fff1e7819 */ /* 0x000fe4000001163f */
[----:B------:R-:W-:Y:S01]  /*8810*/  LOP3.LUT R66, R45, 0xfffffffe, R32, 0xf8, !PT ;  /* 0xfffffffe2d427812 */ /* 0x000fe200078ef820 */
[----:B------:R-:W-:Y:S01]  /*8820*/  IMAD.SHL.U32 R32, R26, 0x2, RZ ;  /* 0x000000021a207824 */ /* 0x000fe200078e00ff */
[----:B------:R-:W-:-:S02]  /*8830*/  LOP3.LUT R50, R30, 0xfffffffe, R57, 0xf8, !PT ;  /* 0xfffffffe1e327812 */ /* 0x000fc400078ef839 */
[----:B------:R-:W-:Y:S02]  /*8840*/  SHF.L.U64.HI R30, R26, 0x1, R43 ;  /* 0x000000011a1e7819 */ /* 0x000fe4000001022b */
[----:B------:R-:W-:Y:S02]  /*8850*/  LOP3.LUT R26, R44, 0x1, RZ, 0xc0, !PT ;  /* 0x000000012c1a7812 */ /* 0x000fe400078ec0ff */
[C---:B------:R-:W-:Y:S02]  /*8860*/  ISETP.LE.U32.AND P0, PT, R66.reuse, R41, PT ;  /* 0x000000294200720c */ /* 0x040fe40003f03070 */
[----:B------:R-:W-:Y:S02]  /*8870*/  ISETP.GT.U32.AND P1, PT, R66, -0x1, PT ;  /* 0xffffffff4200780c */ /* 0x000fe40003f24070 */
[----:B------:R-:W-:Y:S02]  /*8880*/  SHF.L.U64.HI R45, R33, 0x1, R42 ;  /* 0x00000001212d7819 */ /* 0x000fe4000001022a */
[----:B------:R-:W-:-:S02]  /*8890*/  ISETP.GT.U32.OR.EX P0, PT, R26, RZ, !P0, P1 ;  /* 0x000000ff1a00720c */ /* 0x000fc40004704510 */
[----:B------:R-:W-:Y:S02]  /*88a0*/  SHF.L.U64.HI R49, R48, 0x1, R49 ;  /* 0x0000000130317819 */ /* 0x000fe40000010231 */
[C---:B------:R-:W-:Y:S01]  /*88b0*/  SHF.L.U64.HI R47, R46.reuse, 0x1, R47 ;  /* 0x000000012e2f7819 */ /* 0x040fe2000001022f */
[----:B------:R-:W-:Y:S01]  /*88c0*/  IMAD.SHL.U32 R46, R46, 0x2, RZ ;  /* 0x000000022e2e7824 */ /* 0x000fe200078e00ff */
[----:B------:R-:W-:Y:S02]  /*88d0*/  SHF.L.U32 R42, R33, 0x1, RZ ;  /* 0x00000001212a7819 */ /* 0x000fe400000006ff */
[----:B------:R-:W-:Y:S02]  /*88e0*/  LOP3.LUT R33, R45, 0x1, RZ, 0xc0, !PT ;  /* 0x000000012d217812 */ /* 0x000fe400078ec0ff */
[----:B------:R-:W-:Y:S02]  /*88f0*/  SHF.L.U32 R48, R48, 0x1, RZ ;  /* 0x0000000130307819 */ /* 0x000fe400000006ff */
[----:B------:R-:W-:-:S02]  /*8900*/  LOP3.LUT R51, R51, 0x1, RZ, 0xc0, !PT ;  /* 0x0000000133337812 */ /* 0x000fc400078ec0ff */
[----:B------:R-:W-:Y:S02]  /*8910*/  LOP3.LUT R49, R49, 0x1, RZ, 0xc0, !PT ;  /* 0x0000000131317812 */ /* 0x000fe400078ec0ff */
[----:B------:R-:W-:Y:S02]  /*8920*/  LOP3.LUT R43, R47, 0x1, RZ, 0xc0, !PT ;  /* 0x000000012f2b7812 */ /* 0x000fe400078ec0ff */
[----:B------:R-:W-:Y:S02]  /*8930*/  LOP3.LUT R30, R30, 0x1, RZ, 0xc0, !PT ;  /* 0x000000011e1e7812 */ /* 0x000fe400078ec0ff */
[----:B------:R-:W-:Y:S01]  /*8940*/  LOP3.LUT R64, R33, 0xfffffffe, R32, 0xf8, !PT ;  /* 0xfffffffe21407812 */ /* 0x000fe200078ef820 */
[----:B------:R-:W-:Y:S01]  /*8950*/  IMAD.MOV.U32 R32, RZ, RZ, R50 ;  /* 0x000000ffff207224 */ /* 0x000fe200078e0032 */
[----:B------:R-:W-:Y:S02]  /*8960*/  LOP3.LUT R65, R51, 0xfffffffe, R48, 0xf8, !PT ;  /* 0xfffffffe33417812 */ /* 0x000fe400078ef830 */
[----:B------:R-:W-:-:S02]  /*8970*/  LOP3.LUT R62, R49, 0xfffffffe, R46, 0xf8, !PT ;  /* 0xfffffffe313e7812 */ /* 0x000fc400078ef82e */
[----:B------:R-:W-:Y:S02]  /*8980*/  LOP3.LUT R67, R43, 0xfffffffe, R42, 0xf8, !PT ;  /* 0xfffffffe2b437812 */ /* 0x000fe400078ef82a */
        /* <DEDUP_REMOVED lines=28> */
.L_x_351:
        /* <DEDUP_REMOVED lines=23> */
.L_x_352:
        /* <DEDUP_REMOVED lines=8> */
[----:B------:R-:W-:Y:S01]  /*8d40*/  IMAD R58, R46, R25, RZ ;  /* 0x000000192e3a7224 */ /* 0x000fe200078e02ff */
[----:B------:R-:W-:Y:S01]  /*8d50*/  MOV R44, R43 ;  /* 0x0000002b002c7202 */ /* 0x000fe20000000f00 */
[----:B------:R-:W-:Y:S02]  /*8d60*/  IMAD.MOV.U32 R43, RZ, RZ, RZ ;  /* 0x000000ffff2b7224 */ /* 0x000fe400078e00ff */
[----:B------:R-:W-:-:S04]  /*8d70*/  IMAD.HI.U32 R31, R58, R38, R30 ;  /* 0x000000263a1f7227 */ /* 0x000fc800078e001e */
[----:B------:R-:W-:-:S04]  /*8d80*/  IMAD.WIDE.U32 R44, R27, R29, R44 ;  /* 0x0000001d1b2c7225 */ /* 0x000fc800078e002c */
[----:B------:R-:W-:-:S04]  /*8d90*/  IMAD.WIDE.U32 R42, R27, R28, R42 ;  /* 0x0000001c1b2a7225 */ /* 0x000fc800078e002a */
[----:B------:R-:W-:Y:S01]  /*8da0*/  IMAD.MOV.U32 R61, RZ, RZ, RZ ;  /* 0x000000ffff3d7224 */ /* 0x000fe200078e00ff */
[----:B------:R-:W-:Y:S01]  /*8db0*/  IADD3 R46, P0, PT, R44, R43, RZ ;  /* 0x0000002b2c2e7210 */ /* 0x000fe20007f1e0ff */
[----:B------:R-:W-:Y:S01]  /*8dc0*/  IMAD.MOV.U32 R44, RZ, RZ, R45 ;  /* 0x000000ffff2c7224 */ /* 0x000fe200078e002d */
[----:B------:R-:W-:Y:S01]  /*8dd0*/  MOV R45, RZ ;  /* 0x000000ff002d7202 */ /* 0x000fe20000000f00 */
[----:B------:R-:W-:Y:S02]  /*8de0*/  IMAD.MOV.U32 R51, RZ, RZ, RZ ;  /* 0x000000ffff337224 */ /* 0x000fe400078e00ff */
[----:B------:R-:W-:Y:S01]  /*8df0*/  IMAD.X R47, RZ, RZ, RZ, P0 ;  /* 0x000000ffff2f7224 */ /* 0x000fe200000e06ff */
[----:B------:R-:W-:Y:S01]  /*8e00*/  IADD3 R42, P0, PT, R42, R31, RZ ;  /* 0x0000001f2a2a7210 */ /* 0x000fe20007f1e0ff */
[----:B------:R-:W-:-:S04]  /*8e10*/  IMAD.WIDE.U32 R44, R27, R52, R44 ;  /* 0x000000341b2c7225 */ /* 0x000fc800078e002c */
[----:B------:R-:W-:-:S04]  /*8e20*/  IMAD.WIDE.U32 R46, R28, R28, R46 ;  /* 0x0000001c1c2e7225 */ /* 0x000fc800078e002e */
[----:B------:R-:W-:Y:S01]  /*8e30*/  IMAD.X R43, RZ, RZ, RZ, P0 ;  /* 0x000000ffff2b7224 */ /* 0x000fe200000e06ff */
[----:B------:R-:W-:Y:S01]  /*8e40*/  IADD3 R30, P0, PT, R44, R47, RZ ;  /* 0x0000002f2c1e7210 */ /* 0x000fe20007f1e0ff */
[----:B------:R-:W-:Y:S02]  /*8e50*/  IMAD.MOV.U32 R44, RZ, RZ, R45 ;  /* 0x000000ffff2c7224 */ /* 0x000fe400078e002d */
[----:B------:R-:W-:Y:S02]  /*8e60*/  HFMA2 R45, -RZ, RZ, 0, 0 ;  /* 0x00000000ff2d7431 */ /* 0x000fe400000001ff */
        /* <DEDUP_REMOVED lines=8> */
[----:B------:R-:W-:-:S04]  /*8ef0*/  IMAD.WIDE.U32 R42, R58, R39, R42 ;  /* 0x000000273a2a7225 */ /* 0x000fc800078e002a */
[----:B------:R-:W-:Y:S01]  /*8f00*/  IMAD.X R45, RZ, RZ, RZ, P0 ;  /* 0x000000ffff2d7224 */ /* 0x000fe200000e06ff */
[----:B------:R-:W-:Y:S01]  /*8f10*/  IADD3 R78, P2, PT, R46, R43, RZ ;  /* 0x0000002b2e4e7210 */ /* 0x000fe20007f5e0ff */
[----:B------:R-:W-:Y:S01]  /*8f20*/  IMAD.X R31, RZ, RZ, RZ, P1 ;  /* 0x000000ffff1f7224 */ /* 0x000fe200008e06ff */
[----:B------:R-:W-:Y:S01]  /*8f30*/  MOV R43, RZ ;  /* 0x000000ff002b7202 */ /* 0x000fe20000000f00 */
[----:B------:R-:W-:-:S04]  /*8f40*/  IMAD.WIDE.U32 R44, R28, R52, R44 ;  /* 0x000000341c2c7225 */ /* 0x000fc800078e002c */
[----:B------:R-:W-:-:S04]  /*8f50*/  IMAD.WIDE.U32 R30, R28, R29, R30 ;  /* 0x0000001d1c1e7225 */ /* 0x000fc800078e001e */
[----:B------:R-:W-:Y:S01]  /*8f60*/  IMAD.WIDE.U32 R48, R27, R54, R48 ;  /* 0x000000361b307225 */ /* 0x000fe200078e0030 */
[----:B------:R-:W-:-:S03]  /*8f70*/  IADD3 R44, P1, PT, R44, R31, RZ ;  /* 0x0000001f2c2c7210 */ /* 0x000fc60007f3e0ff */
[----:B------:R-:W-:Y:S02]  /*8f80*/  HFMA2 R31, -RZ, RZ, 0, 0 ;  /* 0x00000000ff1f7431 */ /* 0x000fe400000001ff */
[----:B------:R-:W-:Y:S01]  /*8f90*/  IMAD R57, R42, R25, RZ ;  /* 0x000000192a397224 */ /* 0x000fe200078e02ff */
[----:B------:R-:W-:Y:S01]  /*8fa0*/  IADD3 R46, P0, PT, R48, R45, RZ ;  /* 0x0000002d302e7210 */ /* 0x000fe20007f1e0ff */
[----:B------:R-:W-:Y:S01]  /*8fb0*/  IMAD.X R79, RZ, RZ, RZ, P2 ;  /* 0x000000ffff4f7224 */ /* 0x000fe200010e06ff */
[----:B------:R-:W-:Y:S01]  /*8fc0*/  MOV R48, R49 ;  /* 0x0000003100307202 */ /* 0x000fe20000000f00 */
[----:B------:R-:W-:-:S04]  /*8fd0*/  IMAD.HI.U32 R43, R57, R38, R42 ;  /* 0x00000026392b7227 */ /* 0x000fc800078e002a */
[----:B------:R-:W-:-:S04]  /*8fe0*/  IMAD.WIDE.U32 R78, R58, R36, R78 ;  /* 0x000000243a4e7225 */ /* 0x000fc800078e004e */
[----:B------:R-:W-:Y:S01]  /*8ff0*/  IMAD.MOV.U32 R49, RZ, RZ, RZ ;  /* 0x000000ffff317224 */ /* 0x000fe200078e00ff */
[----:B------:R-:W-:Y:S01]  /*9000*/  IADD3 R42, P2, PT, R78, R43, RZ ;  /* 0x0000002b4e2a7210 */ /* 0x000fe20007f5e0ff */
[----:B------:R-:W-:Y:S02]  /*9010*/  IMAD.X R47, RZ, RZ, RZ, P0 ;  /* 0x000000ffff2f7224 */ /* 0x000fe400000e06ff */
[----:B------:R-:W-:-:S04]  /*9020*/  IMAD.WIDE.U32 R48, R27, R55, R48 ;  /* 0x000000371b307225 */ /* 0x000fc800078e0030 */
[----:B------:R-:W-:Y:S01]  /*9030*/  IMAD.WIDE.U32 R30, R27, R52, R30 ;  /* 0x000000341b1e7225 */ /* 0x000fe200078e001e */
[----:B------:R-:W-:-:S03]  /*9040*/  MOV R60, R49 ;  /* 0x00000031003c7202 */ /* 0x000fc60000000f00 */
[----:B------:R-:W-:-:S04]  /*9050*/  IMAD.WIDE.U32 R46, R28, R53, R46 ;  /* 0x000000351c2e7225 */ /* 0x000fc800078e002e */
[----:B------:R-:W-:Y:S01]  /*9060*/  IMAD.X R45, RZ, RZ, RZ, P1 ;  /* 0x000000ffff2d7224 */ /* 0x000fe200008e06ff */
[----:B------:R-:W-:Y:S01]  /*9070*/  IADD3 R48, P0, PT, R48, R47, RZ ;  /* 0x0000002f30307210 */ /* 0x000fe20007f1e0ff */
[----:B------:R-:W-:Y:S01]  /*9080*/  IMAD.X R43, RZ, RZ, RZ, P2 ;  /* 0x000000ffff2b7224 */ /* 0x000fe200010e06ff */
[----:B------:R-:W-:Y:S01]  /*9090*/  IADD3 R78, P2, PT, R30, R79, RZ ;  /* 0x0000004f1e4e7210 */ /* 0x000fe20007f5e0ff */
[----:B------:R-:W-:-:S04]  /*90a0*/  IMAD.WIDE.U32 R44, R29, R29, R44 ;  /* 0x0000001d1d2c7225 */ /* 0x000fc800078e002c */
[----:B------:R-:W-:Y:S01]  /*90b0*/  IMAD.X R79, RZ, RZ, RZ, P2 ;  /* 0x000000ffff4f7224 */ /* 0x000fe200010e06ff */
[----:B------:R-:W-:Y:S01]  /*90c0*/  IADD3 R46, P1, PT, R46, R45, RZ ;  /* 0x0000002d2e2e7210 */ /* 0x000fe20007f3e0ff */
[----:B------:R-:W-:Y:S01]  /*90d0*/  IMAD.X R49, RZ, RZ, RZ, P0 ;  /* 0x000000ffff317224 */ /* 0x000fe200000e06ff */
[----:B------:R-:W-:Y:S01]  /*90e0*/  IADD3 R44, P2, PT, R44, R31, RZ ;  /* 0x0000001f2c2c7210 */ /* 0x000fe20007f5e0ff */
[----:B------:R-:W-:-:S04]  /*90f0*/  IMAD.WIDE.U32 R60, R27, R56, R60 ;  /* 0x000000381b3c7225 */ /* 0x000fc800078e003c */
[----:B------:R-:W-:Y:S01]  /*9100*/  HFMA2 R31, -RZ, RZ, 0, 0 ;  /* 0x00000000ff1f7431 */ /* 0x000fe200000001ff */
[----:B------:R-:W-:Y:S01]  /*9110*/  IADD3.X R45, PT, PT, RZ, RZ, RZ, P2, !PT ;  /* 0x000000ffff2d7210 */ /* 0x000fe200017fe4ff */
[----:B------:R-:W-:-:S04]  /*9120*/  IMAD.WIDE.U32 R48, R28, R54, R48 ;  /* 0x000000361c307225 */ /* 0x000fc800078e0030 */
[----:B------:R-:W-:Y:S01]  /*9130*/  IMAD.X R47, RZ, RZ, RZ, P1 ;  /* 0x000000ffff2f7224 */ /* 0x000fe200008e06ff */
[----:B------:R-:W-:Y:S01]  /*9140*/  IADD3 R72, P0, PT, R60, R49, RZ ;  /* 0x000000313c487210 */ /* 0x000fe20007f1e0ff */
[----:B------:R-:W-:-:S04]  /*9150*/  IMAD.WIDE.U32 R42, R57, R39, R42 ;  /* 0x00000027392a7225 */ /* 0x000fc800078e002a */
[----:B------:R-:W-:Y:S01]  /*9160*/  IMAD.WIDE.U32 R78, R58, R37, R78 ;  /* 0x000000253a4e7225 */ /* 0x000fe200078e004e */
[----:B------:R-:W-:-:S03]  /*9170*/  MOV R50, R42 ;  /* 0x0000002a00327202 */ /* 0x000fc60000000f00 */
[----:B------:R-:W-:-:S04]  /*9180*/  IMAD.WIDE.U32 R44, R28, R52, R44 ;  /* 0x000000341c2c7225 */ /* 0x000fc800078e002c */
[----:B------:R-:W-:-:S04]  /*9190*/  IMAD.WIDE.U32 R46, R29, R52, R46 ;  /* 0x000000341d2e7225 */ /* 0x000fc800078e002e */
[----:B------:R-:W-:Y:S01]  /*91a0*/  IMAD R33, R42, R25, RZ ;  /* 0x000000192a217224 */ /* 0x000fe200078e02ff */
[----:B------:R-:W-:Y:S01]  /*91b0*/  IADD3 R42, P2, PT, R78, R43, RZ ;  /* 0x0000002b4e2a7210 */ /* 0x000fe20007f5e0ff */
[----:B------:R-:W-:Y:S01]  /*91c0*/  IMAD.MOV.U32 R30, RZ, RZ, R44 ;  /* 0x000000ffff1e7224 */ /* 0x000fe200078e002c */
[----:B------:R-:W-:Y:S01]  /*91d0*/  IADD3 R46, P1, PT, R46, R45, RZ ;  /* 0x0000002d2e2e7210 */ /* 0x000fe20007f3e0ff */
[----:B------:R-:W-:Y:S01]  /*91e0*/  IMAD.X R73, RZ, RZ, RZ, P0 ;  /* 0x000000ffff497224 */ /* 0x000fe200000e06ff */
[----:B------:R-:W-:Y:S01]  /*91f0*/  IADD3 R44, P0, PT, R48, R47, RZ ;  /* 0x0000002f302c7210 */ /* 0x000fe20007f1e0ff */
[----:B------:R-:W-:-:S03]  /*9200*/  IMAD.WIDE.U32 R30, R27, R53, R30 ;  /* 0x000000351b1e7225 */ /* 0x000fc600078e001e */
[----:B------:R-:W-:Y:S01]  /*9210*/  IADD3.X R45, PT, PT, RZ, RZ, RZ, P0, !PT ;  /* 0x000000ffff2d7210 */ /* 0x000fe200007fe4ff */
[----:B------:R-:W-:Y:S01]  /*9220*/  IMAD.X R43, RZ, RZ, RZ, P2 ;  /* 0x000000ffff2b7224 */ /* 0x000fe200010e06ff */
[----:B------:R-:W-:Y:S01]  /*9230*/  IADD3 R78, P2, PT, R30, R79, RZ ;  /* 0x0000004f1e4e7210 */ /* 0x000fe20007f5e0ff */
[----:B------:R-:W-:Y:S02]  /*9240*/  IMAD.X R47, RZ, RZ, RZ, P1 ;  /* 0x000000ffff2f7224 */ /* 0x000fe400008e06ff */
[----:B------:R-:W-:-:S04]  /*9250*/  IMAD.HI.U32 R51, R33, R38, R50 ;  /* 0x0000002621337227 */ /* 0x000fc800078e0032 */
[----:B------:R-:W-:-:S04]  /*9260*/  IMAD.WIDE.U32 R42, R57, R36, R42 ;  /* 0x00000024392a7225 */ /* 0x000fc800078e002a */
[----:B------:R-:W-:Y:S01]  /*9270*/  IMAD.WIDE.U32 R44, R29, R53, R44 ;  /* 0x000000351d2c7225 */ /* 0x000fe200078e002c */
[----:B------:R-:W-:-:S03]  /*9280*/  IADD3 R48, P1, PT, R42, R51, RZ ;  /* 0x000000332a307210 */ /* 0x000fc60007f3e0ff */
[----:B------:R-:W-:Y:S01]  /*9290*/  IMAD.WIDE.U32 R46, R29, R52, R46 ;  /* 0x000000341d2e7225 */ /* 0x000fe200078e002e */
[----:B------:R-:W-:-:S03]  /*92a0*/  IADD3.X R49, PT, PT, RZ, RZ, RZ, P1, !PT ;  /* 0x000000ffff317210 */ /* 0x000fc60000ffe4ff */
[----:B------:R-:W-:Y:S01]  /*92b0*/  IMAD.WIDE.U32 R72, R28, R55, R72 ;  /* 0x000000371c487225 */ /* 0x000fe200078e0048 */
[----:B------:R-:W-:Y:S02]  /*92c0*/  IADD3 R46, P3, PT, R46, R31, RZ ;  /* 0x0000001f2e2e7210 */ /* 0x000fe40007f7e0ff */
[----:B------:R-:W-:Y:S01]  /*92d0*/  MOV R31, RZ ;  /* 0x000000ff001f7202 */ /* 0x000fe20000000f00 */
        /* <DEDUP_REMOVED lines=8> */
[----:B------:R-:W-:-:S03]  /*9360*/  IADD3 R42, P4, PT, R78, R43, RZ ;  /* 0x0000002b4e2a7210 */ /* 0x000fc60007f9e0ff */
[----:B------:R-:W-:-:S04]  /*9370*/  IMAD.WIDE.U32 R44, R52, R52, R44 ;  /* 0x00000034342c7225 */ /* 0x000fc800078e002c */
[----:B------:R-:W-:Y:S01]  /*9380*/  IMAD.X R73, RZ, RZ, RZ, P1 ;  /* 0x000000ffff497224 */ /* 0x000fe200008e06ff */
[----:B------:R-:W-:Y:S01]  /*9390*/  IADD3 R44, P2, PT, R44, R47, RZ ;  /* 0x0000002f2c2c7210 */ /* 0x000fe20007f5e0ff */
[----:B------:R-:W-:Y:S02]  /*93a0*/  HFMA2 R47, -RZ, RZ, 0, 0 ;  /* 0x00000000ff2f7431 */ /* 0x000fe400000001ff */
[----:B------:R-:W-:Y:S02]  /*93b0*/  IMAD.X R61, RZ, RZ, RZ, P0 ;  /* 0x000000ffff3d7224 */ /* 0x000fe400000e06ff */
[----:B------:R-:W-:-:S04]  /*93c0*/  IMAD.WIDE.U32 R72, R29, R54, R72 ;  /* 0x000000361d487225 */ /* 0x000fc800078e0048 */
[----:B------:R-:W-:Y:S01]  /*93d0*/  IMAD.WIDE.U32 R60, R28, R56, R60 ;  /* 0x000000381c3c7225 */ /* 0x000fe200078e003c */
[----:B------:R-:W-:-:S03]  /*93e0*/  IADD3 R72, P1, PT, R72, R45, RZ ;  /* 0x0000002d48487210 */ /* 0x000fc60007f3e0ff */
[----:B------:R-:W-:Y:S01]  /*93f0*/  IMAD.X R43, RZ, RZ, RZ, P4 ;  /* 0x000000ffff2b7224 */ /* 0x000fe200020e06ff */
[----:B------:R-:W-:Y:S01]  /*9400*/  IADD3 R50, P0, PT, R60, R73, RZ ;  /* 0x000000493c327210 */ /* 0x000fe20007f1e0ff */
[----:B------:R-:W-:-:S04]  /*9410*/  IMAD.WIDE.U32 R46, R27, R54, R46 ;  /* 0x000000361b2e7225 */ /* 0x000fc800078e002e */
[----:B------:R-:W-:Y:S01]  /*9420*/  IMAD.X R73, RZ, RZ, RZ, P1 ;  /* 0x000000ffff497224 */ /* 0x000fe200008e06ff */
[----:B------:R-:W-:Y:S01]  /*9430*/  IADD3 R78, P3, PT, R46, R79, RZ ;  /* 0x0000004f2e4e7210 */ /* 0x000fe20007f7e0ff */
[----:B------:R-:W-:Y:S02]  /*9440*/  IMAD.X R45, RZ, RZ, RZ, P2 ;  /* 0x000000ffff2d7224 */ /* 0x000fe400010e06ff */
[----:B------:R-:W-:Y:S01]  /*9450*/  IMAD.WIDE.U32 R48, R33, R39, R48 ;  /* 0x0000002721307225 */ /* 0x000fe200078e0030 */
[----:B------:R-:W-:-:S03]  /*9460*/  IADD3.X R79, PT, PT, RZ, RZ, RZ, P3, !PT ;  /* 0x000000ffff4f7210 */ /* 0x000fc60001ffe4ff */
[----:B------:R-:W-:-:S04]  /*9470*/  IMAD.WIDE.U32 R42, R57, R37, R42 ;  /* 0x00000025392a7225 */ /* 0x000fc800078e002a */
[----:B------:R-:W-:Y:S02]  /*9480*/  IMAD.X R51, RZ, RZ, RZ, P0 ;  /* 0x000000ffff337224 */ /* 0x000fe400000e06ff */
[----:B------:R-:W-:-:S04]  /*9490*/  IMAD.WIDE.U32 R72, R52, R53, R72 ;  /* 0x0000003534487225 */ /* 0x000fc800078e0048 */
[----:B------:R-:W-:-:S04]  /*94a0*/  IMAD.WIDE.U32 R44, R29, R53, R44 ;  /* 0x000000351d2c7225 */ /* 0x000fc800078e002c */
[----:B------:R-:W-:Y:S01]  /*94b0*/  IMAD R71, R48, R25, RZ ;  /* 0x0000001930477224 */ /* 0x000fe200078e02ff */
[----:B------:R-:W-:Y:S01]  /*94c0*/  IADD3 R72, P2, PT, R72, R45, RZ ;  /* 0x0000002d48487210 */ /* 0x000fe20007f5e0ff */
[----:B------:R-:W-:Y:S01]  /*94d0*/  IMAD.MOV.U32 R30, RZ, RZ, R48 ;  /* 0x000000ffff1e7224 */ /* 0x000fe200078e0030 */
[----:B------:R-:W-:Y:S01]  /*94e0*/  IADD3 R48, P1, PT, R42, R49, RZ ;  /* 0x000000312a307210 */ /* 0x000fe20007f3e0ff */
[----:B------:R-:W-:Y:S01]  /*94f0*/  IMAD.WIDE.U32 R50, R29, R55, R50 ;  /* 0x000000371d327225 */ /* 0x000fe200078e0032 */
[----:B------:R-:W-:-:S03]  /*9500*/  IADD3 R44, P3, PT, R44, R47, RZ ;  /* 0x0000002f2c2c7210 */ /* 0x000fc60007f7e0ff */
[----:B------:R-:W-:Y:S01]  /*9510*/  IMAD.X R49, RZ, RZ, RZ, P1 ;  /* 0x000000ffff317224 */ /* 0x000fe200008e06ff */
[----:B------:R-:W-:Y:S01]  /*9520*/  IADD3 R46, P0, PT, R61, R51, RZ ;  /* 0x000000333d2e7210 */ /* 0x000fe20007f1e0ff */
[----:B------:R-:W-:Y:S01]  /*9530*/  IMAD.WIDE.U32 R78, R58, R35, R78 ;  /* 0x000000233a4e7225 */ /* 0x000fe200078e004e */
[----:B------:R-:W-:-:S03]  /*9540*/  IADD3 R50, P1, PT, R50, R73, RZ ;  /* 0x0000004932327210 */ /* 0x000fc60007f3e0ff */
[----:B------:R-:W-:Y:S01]  /*9550*/  IMAD.X R73, RZ, RZ, RZ, P2 ;  /* 0x000000ffff497224 */ /* 0x000fe200010e06ff */
[----:B------:R-:W-:Y:S01]  /*9560*/  IADD3.X R51, PT, PT, RZ, RZ, RZ, P1, !PT ;  /* 0x000000ffff337210 */ /* 0x000fe20000ffe4ff */
[----:B------:R-:W-:Y:S01]  /*9570*/  IMAD.X R45, RZ, RZ, RZ, P3 ;  /* 0x000000ffff2d7224 */ /* 0x000fe200018e06ff */
[----:B------:R-:W-:Y:S01]  /*9580*/  IADD3 R42, P4, PT, R78, R43, RZ ;  /* 0x0000002b4e2a7210 */ /* 0x000fe20007f9e0ff */
[----:B------:R-:W-:-:S03]  /*9590*/  IMAD.HI.U32 R31, R71, R38, R30 ;  /* 0x00000026471f7227 */ /* 0x000fc600078e001e */
        /* <DEDUP_REMOVED lines=8> */
[----:B------:R-:W-:-:S04]  /*9620*/  IMAD.WIDE.U32 R50, R52, R54, R50 ;  /* 0x0000003634327225 */ /* 0x000fc800078e0032 */
[----:B------:R-:W-:Y:S01]  /*9630*/  IMAD.MOV.U32 R45, RZ, RZ, RZ ;  /* 0x000000ffff2d7224 */ /* 0x000fe200078e00ff */
        /* <DEDUP_REMOVED lines=10> */
[----:B------:R-:W-:Y:S01]  /*96e0*/  MOV R72, R30 ;  /* 0x0000001e00487202 */ /* 0x000fe20000000f00 */
[----:B------:R-:W-:Y:S02]  /*96f0*/  IMAD.X R49, RZ, RZ, RZ, P2 ;  /* 0x000000ffff317224 */ /* 0x000fe400010e06ff */
[----:B------:R-:W-:Y:S02]  /*9700*/  IMAD R68, R30, R25, RZ ;  /* 0x000000191e447224 */ /* 0x000fe400078e02ff */
[----:B------:R-:W-:-:S04]  /*9710*/  IMAD.WIDE.U32 R60, R52, R55, R60 ;  /* 0x00000037343c7225 */ /* 0x000fc800078e003c */
[----:B------:R-:W-:Y:S02]  /*9720*/  IMAD.MOV.U32 R73, RZ, RZ, RZ ;  /* 0x000000ffff497224 */ /* 0x000fe400078e00ff */
[----:B------:R-:W-:-:S04]  /*9730*/  IMAD.WIDE.U32 R50, R53, R53, R50 ;  /* 0x0000003535327225 */ /* 0x000fc800078e0032 */
[----:B------:R-:W-:Y:S01]  /*9740*/  IMAD.WIDE.U32 R48, R29, R54, R48 ;  /* 0x000000361d307225 */ /* 0x000fe200078e0030 */
[----:B------:R-:W-:-:S03]  /*9750*/  IADD3 R60, P1, PT, R60, R51, RZ ;  /* 0x000000333c3c7210 */ /* 0x000fc60007f3e0ff */
[----:B------:R-:W-:Y:S01]  /*9760*/  IMAD.X R79, RZ, RZ, RZ, P3 ;  /* 0x000000ffff4f7224 */ /* 0x000fe200018e06ff */
[----:B------:R-:W-:Y:S01]  /*9770*/  IADD3 R48, P3, PT, R48, R45, RZ ;  /* 0x0000002d30307210 */ /* 0x000fe20007f7e0ff */
[----:B------:R-:W-:Y:S01]  /*9780*/  IMAD.HI.U32 R74, R68, R38, R72 ;  /* 0x00000026444a7227 */ /* 0x000fe200078e0048 */
[----:B------:R-:W-:Y:S02]  /*9790*/  IADD3 R72, P0, PT, R47, R61, RZ ;  /* 0x0000003d2f487210 */ /* 0x000fe40007f1e0ff */
[----:B------:R-:W-:Y:S01]  /*97a0*/  IADD3 R50, P2, PT, R50, R49, RZ ;  /* 0x0000003132327210 */ /* 0x000fe20007f5e0ff */
[----:B------:R-:W-:Y:S01]  /*97b0*/  IMAD.WIDE.U32 R78, R58, R40, R78 ;  /* 0x000000283a4e7225 */ /* 0x000fe200078e004e */
[----:B------:R-:W-:Y:S02]  /*97c0*/  IADD3.X R47, PT, PT, RZ, RZ, RZ, P4, !PT ;  /* 0x000000ffff2f7210 */ /* 0x000fe400027fe4ff */
[----:B------:R-:W-:Y:S01]  /*97d0*/  IADD3.X R49, PT, PT, RZ, RZ, RZ, P3, !PT ;  /* 0x000000ffff317210 */ /* 0x000fe20001ffe4ff */
[----:B------:R-:W-:Y:S01]  /*97e0*/  IMAD.X R73, RZ, RZ, RZ, P0 ;  /* 0x000000ffff497224 */ /* 0x000fe200000e06ff */
[----:B------:R-:W-:Y:S01]  /*97f0*/  IADD3 R30, P4, PT, R78, R43, RZ ;  /* 0x0000002b4e1e7210 */ /* 0x000fe20007f9e0ff */
[----:B------:R-:W-:-:S02]  /*9800*/  IMAD.X R61, RZ, RZ, RZ, P1 ;  /* 0x000000ffff3d7224 */ /* 0x000fc400008e06ff */
[----:B------:R-:W-:Y:S02]  /*9810*/  HFMA2 R43, -RZ, RZ, 0, 0 ;  /* 0x00000000ff2b7431 */ /* 0x000fe400000001ff */
[----:B------:R-:W-:-:S04]  /*9820*/  IMAD.WIDE.U32 R72, R52, R56, R72 ;  /* 0x0000003834487225 */ /* 0x000fc800078e0048 */
[----:B------:R-:W-:-:S04]  /*9830*/  IMAD.WIDE.U32 R60, R53, R54, R60 ;  /* 0x00000036353c7225 */ /* 0x000fc800078e003c */
[----:B------:R-:W-:Y:S01]  /*9840*/  IMAD.WIDE.U32 R46, R33, R37, R46 ;  /* 0x00000025212e7225 */ /* 0x000fe200078e002e */
[----:B------:R-:W-:-:S03]  /*9850*/  IADD3 R44, P0, PT, R72, R61, RZ ;  /* 0x0000003d482c7210 */ /* 0x000fc60007f1e0ff */
[----:B------:R-:W-:Y:S01]  /*9860*/  IMAD.X R51, RZ, RZ, RZ, P2 ;  /* 0x000000ffff337224 */ /* 0x000fe200010e06ff */
[----:B------:R-:W-:Y:S01]  /*9870*/  IADD3 R26, P3, PT, R46, R31, RZ ;  /* 0x0000001f2e1a7210 */ /* 0x000fe20007f7e0ff */
[----:B------:R-:W-:-:S04]  /*9880*/  IMAD.WIDE.U32 R48, R28, R55, R48 ;  /* 0x000000371c307225 */ /* 0x000fc800078e0030 */
[----:B------:R-:W-:-:S04]  /*9890*/  IMAD.WIDE.U32 R50, R52, R54, R50 ;  /* 0x0000003634327225 */ /* 0x000fc800078e0032 */
[----:B------:R-:W-:Y:S01]  /*98a0*/  IMAD.MOV.U32 R42, RZ, RZ, R48 ;  /* 0x000000ffff2a7224 */ /* 0x000fe200078e0030 */
[----:B------:R-:W-:Y:S01]  /*98b0*/  IADD3 R60, P1, PT, R60, R51, RZ ;  /* 0x000000333c3c7210 */ /* 0x000fe20007f3e0ff */
[----:B------:R-:W-:Y:S02]  /*98c0*/  IMAD.X R31, RZ, RZ, RZ, P4 ;  /* 0x000000ffff1f7224 */ /* 0x000fe400020e06ff */
[----:B------:R-:W-:Y:S01]  /*98d0*/  IMAD.WIDE.U32 R42, R27, R56, R42 ;  /* 0x000000381b2a7225 */ /* 0x000fe200078e002a */
[----:B------:R-:W-:-:S03]  /*98e0*/  IADD3.X R27, PT, PT, RZ, RZ, RZ, P3, !PT ;  /* 0x000000ffff1b7210 */ /* 0x000fc60001ffe4ff */
        /* <DEDUP_REMOVED lines=9> */
[----:B------:R-:W-:-:S04]  /*9980*/  IMAD.WIDE.U32 R48, R29, R55, R48 ;  /* 0x000000371d307225 */ /* 0x000fc800078e0030 */
[----:B------:R-:W-:Y:S01]  /*9990*/  IMAD.WIDE.U32 R60, R53, R54, R60 ;  /* 0x00000036353c7225 */ /* 0x000fe200078e003c */
[----:B------:R-:W-:-:S03]  /*99a0*/  IADD3 R30, P4, PT, R48, R43, RZ ;  /* 0x0000002b301e7210 */ /* 0x000fc60007f9e0ff */
[----:B------:R-:W-:Y:S01]  /*99b0*/  IMAD.X R47, RZ, RZ, RZ, P1 ;  /* 0x000000ffff2f7224 */ /* 0x000fe200008e06ff */
[----:B------:R-:W-:Y:S01]  /*99c0*/  IADD3 R42, P1, PT, R26, R74, RZ ;  /* 0x0000004a1a2a7210 */ /* 0x000fe20007f3e0ff */
        /* <DEDUP_REMOVED lines=10> */
[----:B------:R-:W-:Y:S01]  /*9a70*/  IADD3.X R51, PT, PT, RZ, RZ, RZ, P1, !PT ;  /* 0x000000ffff337210 */ /* 0x000fe20000ffe4ff */
[----:B------:R-:W-:-:S04]  /*9a80*/  IMAD.WIDE.U32 R60, R52, R55, R48 ;  /* 0x00000037343c7225 */ /* 0x000fc800078e0030 */
[----:B------:R-:W-:-:S04]  /*9a90*/  IMAD.WIDE.U32 R30, R28, R56, R30 ;  /* 0x000000381c1e7225 */ /* 0x000fc800078e001e */
[----:B------:R-:W-:-:S04]  /*9aa0*/  IMAD.WIDE.U32 R44, R54, R54, R44 ;  /* 0x00000036362c7225 */ /* 0x000fc800078e002c */
[----:B------:R-:W-:Y:S01]  /*9ab0*/  IMAD.X R73, RZ, RZ, RZ, P0 ;  /* 0x000000ffff497224 */ /* 0x000fe200000e06ff */
[----:B------:R-:W-:Y:S01]  /*9ac0*/  IADD3 R79, P0, PT, R30, R79, RZ ;  /* 0x0000004f1e4f7210 */ /* 0x000fe20007f1e0ff */
[----:B------:R-:W-:Y:S01]  /*9ad0*/  IMAD.WIDE.U32 R46, R33, R34, R46 ;  /* 0x00000022212e7225 */ /* 0x000fe200078e002e */
[----:B------:R-:W-:Y:S02]  /*9ae0*/  IADD3 R30, P3, PT, R60, R31, RZ ;  /* 0x0000001f3c1e7210 */ /* 0x000fe40007f7e0ff */
        /* <DEDUP_REMOVED lines=12> */
[----:B------:R-:W-:-:S03]  /*9bb0*/  IADD3.X R47, PT, PT, RZ, RZ, RZ, P5, !PT ;  /* 0x000000ffff2f7210 */ /* 0x000fc60002ffe4ff */
[----:B------:R-:W-:-:S04]  /*9bc0*/  IMAD.WIDE.U32 R60, R53, R55, R60 ;  /* 0x00000037353c7225 */ /* 0x000fc800078e003c */
[----:B------:R-:W-:-:S04]  /*9bd0*/  IMAD.WIDE.U32 R42, R68, R39, R42 ;  /* 0x00000027442a7225 */ /* 0x000fc800078e002a */
[----:B------:R-:W-:Y:S01]  /*9be0*/  IMAD.WIDE.U32 R26, R71, R37, R26 ;  /* 0x00000025471a7225 */ /* 0x000fe200078e001a */
[----:B------:R-:W-:-:S03]  /*9bf0*/  MOV R48, R42 ;  /* 0x0000002a00307202 */ /* 0x000fc60000000f00 */
[----:B------:R-:W-:Y:S01]  /*9c00*/  IMAD.X R29, RZ, RZ, RZ, P0 ;  /* 0x000000ffff1d7224 */ /* 0x000fe200000e06ff */
[----:B------:R-:W-:Y:S01]  /*9c10*/  IADD3 R28, P0, PT, R60, R31, RZ ;  /* 0x0000001f3c1c7210 */ /* 0x000fe20007f1e0ff */
[----:B------:R-:W-:-:S03]  /*9c20*/  IMAD.WIDE.U32 R44, R54, R55, R44 ;  /* 0x00000037362c7225 */ /* 0x000fc600078e002c */
[----:B------:R-:W-:Y:S01]  /*9c30*/  IADD3 R31, P6, PT, R30, R29, RZ ;  /* 0x0000001d1e1f7210 */ /* 0x000fe20007fde0ff */
[----:B------:R-:W-:Y:S01]  /*9c40*/  IMAD R81, R42, R25, RZ ;  /* 0x000000192a517224 */ /* 0x000fe200078e02ff */
        /* <DEDUP_REMOVED lines=8> */
[----:B------:R-:W-:Y:S01]  /*9cd0*/  IMAD.MOV.U32 R49, RZ, RZ, RZ ;  /* 0x000000ffff317224 */ /* 0x000fe200078e00ff */
[----:B------:R-:W-:Y:S01]  /*9ce0*/  IADD3.X R73, PT, PT, RZ, RZ, RZ, P4, !PT ;  /* 0x000000ffff497210 */ /* 0x000fe200027fe4ff */
[----:B------:R-:W-:-:S04]  /*9cf0*/  IMAD.WIDE.U32 R50, R57, R41, R50 ;  /* 0x0000002939327225 */ /* 0x000fc800078e0032 */
[----:B------:R-:W-:Y:S01]  /*9d00*/  IMAD.X R43, RZ, RZ, RZ, P3 ;  /* 0x000000ffff2b7224 */ /* 0x000fe200018e06ff */
[----:B------:R-:W-:Y:S01]  /*9d10*/  IADD3 R46, P1, PT, R50, R47, RZ ;  /* 0x0000002f322e7210 */ /* 0x000fe20007f3e0ff */
[----:B------:R-:W-:Y:S01]  /*9d20*/  IMAD.WIDE.U32 R28, R52, R56, R28 ;  /* 0x00000038341c7225 */ /* 0x000fe200078e001c */
[----:B------:R-:W-:-:S03]  /*9d30*/  IADD3 R51, P2, PT, R51, R31, RZ ;  /* 0x0000001f33337210 */ /* 0x000fc60007f5e0ff */
[----:B------:R-:W-:Y:S01]  /*9d40*/  IMAD.X R27, RZ, RZ, RZ, P6 ;  /* 0x000000ffff1b7224 */ /* 0x000fe200030e06ff */
[----:B------:R-:W-:Y:S01]  /*9d50*/  IADD3.X R57, PT, PT, RZ, RZ, RZ, P2, !PT ;  /* 0x000000ffff397210 */ /* 0x000fe200017fe4ff */
[----:B------:R-:W-:-:S03]  /*9d60*/  IMAD.HI.U32 R48, R81, R38, R48 ;  /* 0x0000002651307227 */ /* 0x000fc600078e0030 */
[----:B------:R-:W-:Y:S01]  /*9d70*/  IADD3 R30, P3, PT, R28, R27, RZ ;  /* 0x0000001b1c1e7210 */ /* 0x000fe20007f7e0ff */
[----:B------:R-:W-:-:S04]  /*9d80*/  IMAD.WIDE.U32 R42, R68, R36, R42 ;  /* 0x00000024442a7225 */ /* 0x000fc800078e002a */
[----:B------:R-:W-:-:S04]  /*9d90*/  IMAD.WIDE.U32 R44, R54, R55, R44 ;  /* 0x00000037362c7225 */ /* 0x000fc800078e002c */
[----:B------:R-:W-:Y:S01]  /*9da0*/  IMAD.X R27, RZ, RZ, RZ, P0 ;  /* 0x000000ffff1b7224 */ /* 0x000fe200000e06ff */
[----:B------:R-:W-:Y:S01]  /*9db0*/  IADD3 R48, P0, PT, R42, R48, RZ ;  /* 0x000000302a307210 */ /* 0x000fe20007f1e0ff */
        /* <DEDUP_REMOVED lines=13> */
[----:B------:R-:W-:-:S03]  /*9e90*/  IADD3 R57, P0, PT, R57, R30, RZ ;  /* 0x0000001e39397210 */ /* 0x000fc60007f1e0ff */
[----:B------:R-:W-:-:S04]  /*9ea0*/  IMAD.WIDE.U32 R28, R53, R56, R28 ;  /* 0x00000038351c7225 */ /* 0x000fc800078e001c */
[----:B------:R-:W-:Y:S02]  /*9eb0*/  IMAD R51, R48, R25, RZ ;  /* 0x0000001930337224 */ /* 0x000fe400078e02ff */
[----:B------:R-:W-:-:S04]  /*9ec0*/  IMAD.WIDE.U32 R44, R55, R55, R44 ;  /* 0x00000037372c7225 */ /* 0x000fc800078e002c */
[----:B------:R-:W-:Y:S01]  /*9ed0*/  IMAD.MOV.U32 R30, RZ, RZ, R48 ;  /* 0x000000ffff1e7224 */ /* 0x000fe200078e0030 */
[----:B------:R-:W-:Y:S01]  /*9ee0*/  IADD3 R44, P4, PT, R44, R29, RZ ;  /* 0x0000001d2c2c7210 */ /* 0x000fe20007f9e0ff */
[----:B------:R-:W-:Y:S02]  /*9ef0*/  IMAD.MOV.U32 R31, RZ, RZ, RZ ;  /* 0x000000ffff1f7224 */ /* 0x000fe400078e00ff */
[----:B------:R-:W-:Y:S01]  /*9f00*/  IMAD.X R47, RZ, RZ, RZ, P2 ;  /* 0x000000ffff2f7224 */ /* 0x000fe200010e06ff */
[----:B------:R-:W-:Y:S01]  /*9f10*/  IADD3 R72, P2, PT, R73, R45, RZ ;  /* 0x0000002d49487210 */ /* 0x000fe20007f5e0ff */
[----:B------:R-:W-:Y:S01]  /*9f20*/  IMAD.HI.U32 R30, R51, R38, R30 ;  /* 0x00000026331e7227 */ /* 0x000fe200078e001e */
[----:B------:R-:W-:Y:S02]  /*9f30*/  IADD3.X R31, PT, PT, RZ, RZ, RZ, P3, !PT ;  /* 0x000000ffff1f7210 */ /* 0x000fe40001ffe4ff */
        /* <DEDUP_REMOVED lines=40> */
[----:B------:R-:W-:Y:S02]  /*a1c0*/  IADD3.X R31, PT, PT, RZ, RZ, RZ, P6, !PT ;  /* 0x000000ffff1f7210 */ /* 0x000fe400037fe4ff */
        /* <DEDUP_REMOVED lines=18> */
[----:B------:R-:W-:Y:S01]  /*a2f0*/  IMAD R33, R30, R25, RZ ;  /* 0x000000191e217224 */ /* 0x000fe200078e02ff */
[----:B------:R-:W-:Y:S01]  /*a300*/  IADD3 R42, P4, PT, R42, R47, RZ ;  /* 0x0000002f2a2a7210 */ /* 0x000fe20007f9e0ff */
[----:B------:R-:W-:Y:S01]  /*a310*/  IMAD.X R27, RZ, RZ, RZ, P6 ;  /* 0x000000ffff1b7224 */ /* 0x000fe200030e06ff */
        /* <DEDUP_REMOVED lines=33> */
[----:B------:R-:W-:Y:S01]  /*a530*/  IMAD.WIDE.U32 R28, R81, R41, R28 ;  /* 0x00000029511c7225 */ /* 0x000fe200078e001c */
[----:B------:R-:W-:Y:S02]  /*a540*/  IADD3 R42, P5, PT, R42, R47, RZ ;  /* 0x0000002f2a2a7210 */ /* 0x000fe40007fbe0ff */
[----:B------:R-:W-:Y:S01]  /*a550*/  IADD3 R44, P0, PT, R44, R49, RZ ;  /* 0x000000312c2c7210 */ /* 0x000fe20007f1e0ff */
[----:B------:R-:W-:Y:S01]  /*a560*/  IMAD.X R31, RZ, RZ, RZ, P4 ;  /* 0x000000ffff1f7224 */ /* 0x000fe200020e06ff */
[----:B------:R-:W-:Y:S01]  /*a570*/  IADD3.X R49, PT, PT, RZ, RZ, RZ, P2, !PT ;  /* 0x000000ffff317210 */ /* 0x000fe200017fe4ff */
[----:B------:R-:W-:Y:S02]  /*a580*/  IMAD.X R43, RZ, RZ, RZ, P5 ;  /* 0x000000ffff2b7224 */ /* 0x000fe400028e06ff */
        /* <DEDUP_REMOVED lines=14> */
[----:B------:R-:W-:Y:S01]  /*a670*/  IADD3 R53, P4, PT, R53, R28, RZ ;  /* 0x0000001c35357210 */ /* 0x000fe20007f9e0ff */
[----:B------:R-:W-:Y:S01]  /*a680*/  IMAD.WIDE.U32 R44, R51, R40, R44 ;  /* 0x00000028332c7225 */ /* 0x000fe200078e002c */
[----:B------:R-:W-:-:S02]  /*a690*/  IADD3.X R49, PT, PT, RZ, RZ, RZ, P0, !PT ;  /* 0x000000ffff317210 */ /* 0x000fc400007fe4ff */
[----:B------:R-:W-:Y:S01]  /*a6a0*/  IADD3 R48, P1, PT, R48, R53, RZ ;  /* 0x0000003530307210 */ /* 0x000fe20007f3e0ff */
[----:B------:R-:W-:Y:S01]  /*a6b0*/  IMAD.WIDE.U32 R30, R33, R34, R30 ;  /* 0x00000022211e7225 */ /* 0x000fe200078e001e */
[----:B------:R-:W-:Y:S02]  /*a6c0*/  IADD3 R28, P6, PT, R45, R29, RZ ;  /* 0x0000001d2d1c7210 */ /* 0x000fe40007fde0ff */
[----:B------:R-:W-:Y:S01]  /*a6d0*/  IADD3.X R72, PT, PT, RZ, RZ, RZ, P4, !PT ;  /* 0x000000ffff487210 */ /* 0x000fe200027fe4ff */
[----:B------:R-:W-:Y:S01]  /*a6e0*/  IMAD.MOV.U32 R54, RZ, RZ, R30 ;  /* 0x000000ffff367224 */ /* 0x000fe200078e001e */
[----:B------:R-:W-:Y:S01]  /*a6f0*/  IADD3 R44, P0, PT, R44, R31, RZ ;  /* 0x0000001f2c2c7210 */ /* 0x000fe20007f1e0ff */
[----:B------:R-:W-:Y:S01]  /*a700*/  IMAD.X R29, RZ, RZ, RZ, P6 ;  /* 0x000000ffff1d7224 */ /* 0x000fe200030e06ff */
[----:B------:R-:W-:-:S03]  /*a710*/  MOV R53, R42 ;  /* 0x0000002a00357202 */ /* 0x000fc60000000f00 */
[----:B------:R-:W-:Y:S01]  /*a720*/  IMAD.X R45, RZ, RZ, RZ, P0 ;  /* 0x000000ffff2d7224 */ /* 0x000fe200000e06ff */
[----:B------:R-:W-:Y:S01]  /*a730*/  IADD3 R49, P0, PT, R49, R48, RZ ;  /* 0x0000003031317210 */ /* 0x000fe20007f1e0ff */
[----:B------:R-:W-:-:S03]  /*a740*/  IMAD.WIDE.U32 R28, R51, R41, R28 ;  /* 0x00000029331c7225 */ /* 0x000fc600078e001c */
[----:B------:R-:W-:Y:S01]  /*a750*/  IADD3 R50, P2, PT, R50, R49, RZ ;  /* 0x0000003132327210 */ /* 0x000fe20007f5e0ff */
[----:B------:R-:W-:-:S04]  /*a760*/  IMAD.WIDE.U32 R44, R33, R35, R44 ;  /* 0x00000023212c7225 */ /* 0x000fc800078e002c */
[----:B------:R-:W-:Y:S01]  /*a770*/  IMAD.X R49, RZ, RZ, RZ, P3 ;  /* 0x000000ffff317224 */ /* 0x000fe200018e06ff */
[----:B------:R-:W-:Y:S01]  /*a780*/  IADD3 R48, P6, PT, R28, R45, RZ ;  /* 0x0000002d1c307210 */ /* 0x000fe20007fde0ff */
[----:B------:R-:W-:-:S03]  /*a790*/  IMAD.X R51, RZ, RZ, RZ, P5 ;  /* 0x000000ffff337224 */ /* 0x000fc600028e06ff */
[----:B------:R-:W-:Y:S01]  /*a7a0*/  IADD3 R28, P3, PT, R49, R50, RZ ;  /* 0x00000032311c7210 */ /* 0x000fe20007f7e0ff */
[----:B------:R-:W-:Y:S01]  /*a7b0*/  IMAD.X R49, RZ, RZ, RZ, P6 ;  /* 0x000000ffff317224 */ /* 0x000fe200030e06ff */
[----:B------:R-:W-:Y:S01]  /*a7c0*/  IADD3 R72, PT, PT, R72, R73, R51 ;  /* 0x0000004948487210 */ /* 0x000fe20007ffe033 */
[----:B------:R-:W-:Y:S01]  /*a7d0*/  IMAD.X R50, RZ, RZ, RZ, P1 ;  /* 0x000000ffff327224 */ /* 0x000fe200008e06ff */
[----:B------:R-:W-:Y:S01]  /*a7e0*/  IADD3 R29, P4, PT, R29, R28, RZ ;  /* 0x0000001c1d1d7210 */ /* 0x000fe20007f9e0ff */
[----:B------:R-:W-:Y:S01]  /*a7f0*/  IMAD.WIDE.U32 R48, R33, R40, R48 ;  /* 0x0000002821307225 */ /* 0x000fe200078e0030 */
[----:B------:R-:W-:-:S04]  /*a800*/  IADD3.X R51, PT, PT, RZ, RZ, RZ, P0, !PT ;  /* 0x000000ffff337210 */ /* 0x000fc800007fe4ff */
[----:B------:R-:W-:Y:S02]  /*a810*/  IADD3 R28, P0, PT, R49, R29, RZ ;  /* 0x0000001d311c7210 */ /* 0x000fe40007f1e0ff */
[----:B------:R-:W-:Y:S01]  /*a820*/  IADD3 R72, PT, PT, R51, R72, R50 ;  /* 0x0000004833487210 */ /* 0x000fe20007ffe032 */
[----:B------:R-:W-:Y:S01]  /*a830*/  IMAD.X R50, RZ, RZ, RZ, P2 ;  /* 0x000000ffff327224 */ /* 0x000fe200010e06ff */
[----:B------:R-:W-:Y:S01]  /*a840*/  IADD3.X R29, PT, PT, RZ, RZ, RZ, P0, !PT ;  /* 0x000000ffff1d7210 */ /* 0x000fe200007fe4ff */
[----:B------:R-:W-:Y:S01]  /*a850*/  IMAD.X R51, RZ, RZ, RZ, P3 ;  /* 0x000000ffff337224 */ /* 0x000fe200018e06ff */
[----:B------:R-:W-:Y:S01]  /*a860*/  MOV R52, R48 ;  /* 0x0000003000347202 */ /* 0x000fe20000000f00 */
[----:B------:R-:W-:-:S03]  /*a870*/  IMAD.WIDE.U32 R28, R33, R41, R28 ;  /* 0x00000029211c7225 */ /* 0x000fc600078e001c */
[----:B------:R-:W-:Y:S01]  /*a880*/  IADD3 R51, PT, PT, R51, R72, R50 ;  /* 0x0000004833337210 */ /* 0x000fe20007ffe032 */
[----:B------:R-:W-:Y:S02]  /*a890*/  IMAD.X R50, RZ, RZ, RZ, P4 ;  /* 0x000000ffff327224 */ /* 0x000fe400020e06ff */
        /* <DEDUP_REMOVED lines=37> */
.L_x_353:
        /* <DEDUP_REMOVED lines=23> */
.L_x_354:
[----:B------:R-:W-:Y:S01]  /*ac60*/  IMAD.SHL.U32 R31, R56, 0x2, RZ ;  /* 0x00000002381f7824 */ /* 0x000fe200078e00ff */
[----:B------:R-:W-:Y:S01]  /*ac70*/  SHF.R.U32.HI R26, RZ, 0x1f, R57 ;  /* 0x0000001fff1a7819 */ /* 0x000fe20000011639 */
[C---:B------:R-:W-:Y:S01]  /*ac80*/  IMAD.SHL.U32 R29, R53.reuse, 0x2, RZ ;  /* 0x00000002351d7824 */ /* 0x040fe200078e00ff */
[----:B------:R-:W-:Y:S02]  /*ac90*/  SHF.L.U64.HI R28, R53, 0x1, R68 ;  /* 0x00000001351c7819 */ /* 0x000fe40000010244 */
[----:B------:R-:W-:Y:S02]  /*aca0*/  LOP3.LUT R45, R26, 0xfffffffe, R31, 0xf8, !PT ;  /* 0xfffffffe1a2d7812 */ /* 0x000fe400078ef81f */
[----:B------:R-:W-:Y:S02]  /*acb0*/  SHF.L.U32 R27, R54, 0x1, RZ ;  /* 0x00000001361b7819 */ /* 0x000fe400000006ff */
[----:B------:R-:W-:Y:S02]  /*acc0*/  LOP3.LUT R28, R28, 0x1, RZ, 0xc0, !PT ;  /* 0x000000011c1c7812 */ /* 0x000fe400078ec0ff */
[----:B------:R-:W-:-:S02]  /*acd0*/  SHF.L.U64.HI R26, R33, 0x1, R60 ;  /* 0x00000001211a7819 */ /* 0x000fc4000001023c */
[----:B------:R-:W-:Y:S01]  /*ace0*/  LOP3.LUT R46, R28, 0xfffffffe, R27, 0xf8, !PT ;  /* 0xfffffffe1c2e7812 */ /* 0x000fe200078ef81b */
[----:B------:R-:W-:Y:S01]  /*acf0*/  IMAD.MOV.U32 R27, RZ, RZ, RZ ;  /* 0x000000ffff1b7224 */ /* 0x000fe200078e00ff */
[----:B------:R-:W-:Y:S01]  /*ad00*/  LOP3.LUT R26, R26, 0x1, RZ, 0xc0, !PT ;  /* 0x000000011a1a7812 */ /* 0x000fe200078ec0ff */
[----:B------:R-:W-:Y:S01]  /*ad10*/  IMAD.SHL.U32 R28, R51, 0x2, RZ ;  /* 0x00000002331c7824 */ /* 0x000fe200078e00ff */
[----:B------:R-:W-:Y:S02]  /*ad20*/  SHF.L.U64.HI R30, R56, 0x1, R71 ;  /* 0x00000001381e7819 */ /* 0x000fe40000010247 */
[----:B------:R-:W-:Y:S01]  /*ad30*/  SHF.L.U64.HI R43, R54, 0x1, R61 ;  /* 0x00000001362b7819 */ /* 0x000fe2000001023d */
[----:B------:R-:W-:Y:S01]  /*ad40*/  IMAD.WIDE.U32 R26, R50, 0x2, R26 ;  /* 0x00000002321a7825 */ /* 0x000fe200078e001a */
[----:B------:R-:W-:Y:S02]  /*ad50*/  LOP3.LUT R30, R30, 0x1, RZ, 0xc0, !PT ;  /* 0x000000011e1e7812 */ /* 0x000fe400078ec0ff */
[----:B------:R-:W-:-:S02]  /*ad60*/  LOP3.LUT R43, R43, 0x1, RZ, 0xc0, !PT ;  /* 0x000000012b2b7812 */ /* 0x000fc400078ec0ff */
[C---:B------:R-:W-:Y:S02]  /*ad70*/  ISETP.LE.U32.AND P0, PT, R26.reuse, R41, PT ;  /* 0x000000291a00720c */ /* 0x040fe40003f03070 */
[----:B------:R-:W-:Y:S02]  /*ad80*/  ISETP.GT.U32.AND P1, PT, R26, -0x1, PT ;  /* 0xffffffff1a00780c */ /* 0x000fe40003f24070 */
[----:B------:R-:W-:Y:S02]  /*ad90*/  LOP3.LUT R44, R30, 0xfffffffe, R29, 0xf8, !PT ;  /* 0xfffffffe1e2c7812 */ /* 0x000fe400078ef81d */
[----:B------:R-:W-:Y:S02]  /*ada0*/  ISETP.GT.U32.OR.EX P0, PT, R27, RZ, !P0, P1 ;  /* 0x000000ff1b00720c */ /* 0x000fe40004704510 */
[----:B------:R-:W-:Y:S02]  /*adb0*/  SHF.L.U64.HI R31, R51, 0x1, R58 ;  /* 0x00000001331f7819 */ /* 0x000fe4000001023a */
[----:B------:R-:W-:-:S02]  /*adc0*/  SHF.L.U64.HI R29, R52, 0x1, R55 ;  /* 0x00000001341d7819 */ /* 0x000fc40000010237 */
[----:B------:R-:W-:Y:S01]  /*add0*/  LOP3.LUT R47, R43, 0xfffffffe, R28, 0xf8, !PT ;  /* 0xfffffffe2b2f7812 */ /* 0x000fe200078ef81c */
[----:B------:R-:W-:Y:S01]  /*ade0*/  IMAD.SHL.U32 R28, R33, 0x2, RZ ;  /* 0x00000002211c7824 */ /* 0x000fe200078e00ff */
[----:B------:R-:W-:Y:S01]  /*adf0*/  SHF.L.U32 R30, R52, 0x1, RZ ;  /* 0x00000001341e7819 */ /* 0x000fe200000006ff */
[----:B------:R-:W-:Y:S01]  /*ae00*/  IMAD.MOV.U32 R43, RZ, RZ, R46 ;  /* 0x000000ffff2b7224 */ /* 0x000fe200078e002e */
[----:B------:R-:W-:Y:S02]  /*ae10*/  LOP3.LUT R31, R31, 0x1, RZ, 0xc0, !PT ;  /* 0x000000011f1f7812 */ /* 0x000fe400078ec0ff */
[----:B------:R-:W-:Y:S02]  /*ae20*/  LOP3.LUT R29, R29, 0x1, RZ, 0xc0, !PT ;  /* 0x000000011d1d7812 */ /* 0x000fe400078ec0ff */
[----:B------:R-:W-:Y:S01]  /*ae30*/  LOP3.LUT R30, R31, 0xfffffffe, R30, 0xf8, !PT ;  /* 0xfffffffe1f1e7812 */ /* 0x000fe200078ef81e */
[----:B------:R-:W-:Y:S01]  /*ae40*/  IMAD.MOV.U32 R31, RZ, RZ, R47 ;  /* 0x000000ffff1f7224 */ /* 0x000fe200078e002f */
[----:B------:R-:W-:-:S02]  /*ae50*/  LOP3.LUT R29, R29, 0xfffffffe, R28, 0xf8, !PT ;  /* 0xfffffffe1d1d7812 */ /* 0x000fc400078ef81c */
[----:B------:R-:W-:Y:S02]  /*ae60*/  SHF.L.U32 R42, R57, 0x1, RZ ;  /* 0x00000001392a7819 */ /* 0x000fe400000006ff */
        /* <DEDUP_REMOVED lines=27> */
.L_x_355:
        /* <DEDUP_REMOVED lines=23> */
.L_x_356:
        /* <DEDUP_REMOVED lines=48> */
.L_x_357:
        /* <DEDUP_REMOVED lines=23> */
.L_x_358:
[----:B------:R-:W-:Y:S02]  /*b600*/  HFMA2 R43, -RZ, RZ, 0, 0 ;  /* 0x00000000ff2b7431 */ /* 0x000fe400000001ff */
[----:B------:R-:W-:-:S04]  /*b610*/  IMAD.WIDE.U32 R54, R57, R57, RZ ;  /* 0x0000003939367225 */ /* 0x000fc800078e00ff */
[----:B------:R-:W-:Y:S01]  /*b620*/  HFMA2 R29, -RZ, RZ, 0, 0 ;  /* 0x00000000ff1d7431 */ /* 0x000fe200000001ff */
[----:B------:R-:W-:Y:S01]  /*b630*/  MOV R27, RZ ;  /* 0x000000ff001b7202 */ /* 0x000fe20000000f00 */
[----:B------:R-:W-:Y:S02]  /*b640*/  HFMA2 R61, -RZ, RZ, 0, 0 ;  /* 0x00000000ff3d7431 */ /* 0x000fe400000001ff */
[----:B------:R-:W-:Y:S01]  /*b650*/  IMAD.MOV.U32 R42, RZ, RZ, R55 ;  /* 0x000000ffff2a7224 */ /* 0x000fe200078e0037 */
[----:B------:R-:W-:Y:S01]  /*b660*/  LOP3.LUT R26, R54, 0xfffffffd, RZ, 0xc0, !PT ;  /* 0xfffffffd361a7812 */ /* 0x000fe200078ec0ff */
[----:B------:R-:W-:Y:S01]  /*b670*/  IMAD.MOV.U32 R31, RZ, RZ, RZ ;  /* 0x000000ffff1f7224 */ /* 0x000fe200078e00ff */
[----:B------:R-:W-:Y:S01]  /*b680*/  MOV R83, RZ ;  /* 0x000000ff00537202 */ /* 0x000fe20000000f00 */
        /* <DEDUP_REMOVED lines=10> */
[----:B------:R-:W-:Y:S01]  /*b730*/  IMAD.IADD R46, R47, 0x1, R29 ;  /* 0x000000012f2e7824 */ /* 0x000fe200078e021d */
[----:B------:R-:W-:Y:S01]  /*b740*/  IADD3 R42, P1, PT, R27, R42, RZ ;  /* 0x0000002a1b2a7210 */ /* 0x000fe20007f3e0ff */
[----:B------:R-:W-:Y:S02]  /*b750*/  IMAD.MOV.U32 R47, RZ, RZ, RZ ;  /* 0x000000ffff2f7224 */ /* 0x000fe400078e00ff */
[----:B------:R-:W-:Y:S02]  /*b760*/  IMAD.X R45, RZ, RZ, RZ, P0 ;  /* 0x000000ffff2d7224 */ /* 0x000fe400000e06ff */
[----:B------:R-:W-:-:S04]  /*b770*/  IMAD.WIDE.U32 R46, R57, R50, R46 ;  /* 0x00000032392e7225 */ /* 0x000fc800078e002e */
[----:B------:R-:W-:-:S04]  /*b780*/  IMAD.WIDE.U32 R44, R51, R51, R44 ;  /* 0x00000033332c7225 */ /* 0x000fc800078e002c */
[----:B------:R-:W-:Y:S02]  /*b790*/  IMAD.IADD R31, R31, 0x1, R45 ;  /* 0x000000011f1f7824 */ /* 0x000fe400078e022d */
[----:B------:R-:W-:Y:S02]  /*b7a0*/  IMAD.MOV.U32 R45, RZ, RZ, RZ ;  /* 0x000000ffff2d7224 */ /* 0x000fe400078e00ff */
[----:B------:R-:W-:Y:S01]  /*b7b0*/  IMAD.X R43, RZ, RZ, RZ, P1 ;  /* 0x000000ffff2b7224 */ /* 0x000fe200008e06ff */
[----:B------:R-:W-:Y:S01]  /*b7c0*/  IADD3 R30, P0, PT, R31, R46, RZ ;  /* 0x0000002e1f1e7210 */ /* 0x000fe20007f1e0ff */
[----:B------:R-:W-:Y:S01]  /*b7d0*/  IMAD.WIDE.U32 R44, R57, R91, R44 ;  /* 0x0000005b392c7225 */ /* 0x000fe200078e002c */
[----:B------:R-:W-:Y:S02]  /*b7e0*/  IADD3 R46, PT, PT, R47, R61, RZ ;  /* 0x0000003d2f2e7210 */ /* 0x000fe40007ffe0ff */
[----:B------:R-:W-:Y:S01]  /*b7f0*/  MOV R47, RZ ;  /* 0x000000ff002f7202 */ /* 0x000fe20000000f00 */
[----:B------:R-:W-:-:S02]  /*b800*/  IMAD.X R31, RZ, RZ, RZ, P0 ;  /* 0x000000ffff1f7224 */ /* 0x000fc400000e06ff */
[----:B------:R-:W-:Y:S02]  /*b810*/  IMAD.IADD R27, R29, 0x1, R45 ;  /* 0x000000011d1b7824 */ /* 0x000fe400078e022d */
[----:B------:R-:W-:-:S04]  /*b820*/  IMAD.WIDE.U32 R30, R51, R91, R30 ;  /* 0x0000005b331e7225 */ /* 0x000fc800078e001e */
[----:B------:R-:W-:Y:S01]  /*b830*/  IMAD.WIDE.U32 R46, R57, R78, R46 ;  /* 0x0000004e392e7225 */ /* 0x000fe200078e002e */
[----:B------:R-:W-:-:S03]  /*b840*/  IADD3 R30, P1, PT, R27, R30, RZ ;  /* 0x0000001e1b1e7210 */ /* 0x000fc60007f3e0ff */
[----:B------:R-:W-:Y:S02]  /*b850*/  IMAD.IADD R31, R29, 0x1, R31 ;  /* 0x000000011d1f7824 */ /* 0x000fe400078e021f */
[----:B------:R-:W-:-:S03]  /*b860*/  IMAD.WIDE.U32 R42, R54, R39, R42 ;  /* 0x00000027362a7225 */ /* 0x000fc600078e002a */
[----:B------:R-:W-:Y:S01]  /*b870*/  IADD3 R26, P0, PT, R31, R46, RZ ;  /* 0x0000002e1f1a7210 */ /* 0x000fe20007f1e0ff */
[----:B------:R-:W-:Y:S01]  /*b880*/  IMAD.MOV.U32 R79, RZ, RZ, RZ ;  /* 0x000000ffff4f7224 */ /* 0x000fe200078e00ff */
[----:B------:R-:W-:Y:S01]  /*b890*/  IADD3.X R31, PT, PT, RZ, RZ, RZ, P1, !PT ;  /* 0x000000ffff1f7210 */ /* 0x000fe20000ffe4ff */
[----:B------:R-:W-:Y:S01]  /*b8a0*/  IMAD R33, R42, R25, RZ ;  /* 0x000000192a217224 */ /* 0x000fe200078e02ff */
[----:B------:R-:W-:Y:S01]  /*b8b0*/  IADD3.X R27, PT, PT, RZ, RZ, RZ, P0, !PT ;  /* 0x000000ffff1b7210 */ /* 0x000fe200007fe4ff */
[----:B------:R-:W-:Y:S01]  /*b8c0*/  IMAD.MOV.U32 R48, RZ, RZ, R42 ;  /* 0x000000ffff307224 */ /* 0x000fe200078e002a */
[----:B------:R-:W-:Y:S01]  /*b8d0*/  IADD3 R44, P0, PT, R43, R44, RZ ;  /* 0x0000002c2b2c7210 */ /* 0x000fe20007f1e0ff */
[----:B------:R-:W-:-:S03]  /*b8e0*/  IMAD.WIDE.U32 R30, R51, R91, R30 ;  /* 0x0000005b331e7225 */ /* 0x000fc600078e001e */
[----:B------:R-:W-:Y:S01]  /*b8f0*/  IADD3.X R45, PT, PT, RZ, RZ, RZ, P0, !PT ;  /* 0x000000ffff2d7210 */ /* 0x000fe200007fe4ff */
[----:B------:R-:W-:Y:S01]  /*b900*/  IMAD.WIDE.U32 R26, R51, R50, R26 ;  /* 0x00000032331a7225 */ /* 0x000fe200078e001a */
[----:B------:R-:W-:-:S03]  /*b910*/  IADD3 R31, PT, PT, R29, R31, RZ ;  /* 0x0000001f1d1f7210 */ /* 0x000fc60007ffe0ff */
[----:B------:R-:W-:Y:S01]  /*b920*/  IMAD.IADD R42, R47, 0x1, R79 ;  /* 0x000000012f2a7824 */ /* 0x000fe200078e024f */
[----:B------:R-:W-:Y:S01]  /*b930*/  IADD3 R26, P1, PT, R31, R26, RZ ;  /* 0x0000001a1f1a7210 */ /* 0x000fe20007f3e0ff */
[----:B------:R-:W-:Y:S02]  /*b940*/  IMAD.MOV.U32 R43, RZ, RZ, RZ ;  /* 0x000000ffff2b7224 */ /* 0x000fe400078e00ff */
[----:B------:R-:W-:Y:S02]  /*b950*/  HFMA2 R31, -RZ, RZ, 0, 0 ;  /* 0x00000000ff1f7431 */ /* 0x000fe400000001ff */
[----:B------:R-:W-:Y:S02]  /*b960*/  IMAD.IADD R27, R61, 0x1, R27 ;  /* 0x000000013d1b7824 */ /* 0x000fe400078e021b */
[----:B------:R-:W-:-:S04]  /*b970*/  IMAD.WIDE.U32 R42, R57, R84, R42 ;  /* 0x00000054392a7225 */ /* 0x000fc800078e002a */
[----:B------:R-:W-:Y:S01]  /*b980*/  IMAD.MOV.U32 R81, RZ, RZ, RZ ;  /* 0x000000ffff517224 */ /* 0x000fe200078e00ff */
[----:B------:R-:W-:Y:S01]  /*b990*/  IADD3 R42, P0, PT, R27, R42, RZ ;  /* 0x0000002a1b2a7210 */ /* 0x000fe20007f1e0ff */
[----:B------:R-:W-:Y:S02]  /*b9a0*/  IMAD.X R27, RZ, RZ, RZ, P1 ;  /* 0x000000ffff1b7224 */ /* 0x000fe400008e06ff */
[----:B------:R-:W-:-:S04]  /*b9b0*/  IMAD.WIDE.U32 R30, R57, R50, R30 ;  /* 0x00000032391e7225 */ /* 0x000fc800078e001e */
[----:B------:R-:W-:Y:S02]  /*b9c0*/  IMAD.MOV.U32 R49, RZ, RZ, RZ ;  /* 0x000000ffff317224 */ /* 0x000fe400078e00ff */
[----:B------:R-:W-:-:S04]  /*b9d0*/  IMAD.WIDE.U32 R26, R91, R91, R26 ;  /* 0x0000005b5b1a7225 */ /* 0x000fc800078e001a */
[----:B------:R-:W-:Y:S01]  /*b9e0*/  IMAD.IADD R28, R43, 0x1, R81 ;  /* 0x000000012b1c7824 */ /* 0x000fe200078e0251 */
[----:B------:R-:W-:Y:S01]  /*b9f0*/  IADD3 R27, PT, PT, R29, R27, RZ ;  /* 0x0000001b1d1b7210 */ /* 0x000fe20007ffe0ff */
[----:B------:R-:W-:Y:S02]  /*ba00*/  IMAD.IADD R31, R61, 0x1, R31 ;  /* 0x000000013d1f7824 */ /* 0x000fe400078e021f */
[----:B------:R-:W-:Y:S02]  /*ba10*/  IMAD.X R43, RZ, RZ, RZ, P0 ;  /* 0x000000ffff2b7224 */ /* 0x000fe400000e06ff */
[----:B------:R-:W-:Y:S01]  /*ba20*/  IMAD.HI.U32 R49, R33, R38, R48 ;  /* 0x0000002621317227 */ /* 0x000fe200078e0030 */
[----:B------:R-:W-:-:S03]  /*ba30*/  IADD3 R26, P2, PT, R31, R26, RZ ;  /* 0x0000001a1f1a7210 */ /* 0x000fc60007f5e0ff */
[----:B------:R-:W-:-:S04]  /*ba40*/  IMAD.WIDE.U32 R44, R54, R36, R44 ;  /* 0x00000024362c7225 */ /* 0x000fc800078e002c */
[----:B------:R-:W-:Y:S01]  /*ba50*/  IMAD.WIDE.U32 R42, R51, R78, R42 ;  /* 0x0000004e332a7225 */ /* 0x000fe200078e002a */
[----:B------:R-:W-:Y:S02]  /*ba60*/  IADD3 R48, P0, PT, R44, R49, RZ ;  /* 0x000000312c307210 */ /* 0x000fe40007f1e0ff */
[----:B------:R-:W-:Y:S01]  /*ba70*/  IADD3 R30, P3, PT, R45, R30, RZ ;  /* 0x0000001e2d1e7210 */ /* 0x000fe20007f7e0ff */
[----:B------:R-:W-:Y:S01]  /*ba80*/  IMAD.MOV.U32 R29, RZ, RZ, RZ ;  /* 0x000000ffff1d7224 */ /* 0x000fe200078e00ff */
[----:B------:R-:W-:Y:S01]  /*ba90*/  IADD3 R42, P1, PT, R27, R42, RZ ;  /* 0x0000002a1b2a7210 */ /* 0x000fe20007f3e0ff */
[----:B------:R-:W-:Y:S01]  /*baa0*/  IMAD.IADD R43, R79, 0x1, R43 ;  /* 0x000000014f2b7824 */ /* 0x000fe200078e022b */
[----:B------:R-:W-:Y:S01]  /*bab0*/  IADD3.X R31, PT, PT, RZ, RZ, RZ, P3, !PT ;  /* 0x000000ffff1f7210 */ /* 0x000fe20001ffe4ff */
[----:B------:R-:W-:-:S04]  /*bac0*/  IMAD.WIDE.U32 R28, R57, R73, R28 ;  /* 0x00000049391c7225 */ /* 0x000fc800078e001c */
[----:B------:R-:W-:Y:S02]  /*bad0*/  HFMA2 R45, -RZ, RZ, 0, 0 ;  /* 0x00000000ff2d7431 */ /* 0x000fe400000001ff */
[----:B------:R-:W-:Y:S02]  /*bae0*/  IMAD.X R27, RZ, RZ, RZ, P2 ;  /* 0x000000ffff1b7224 */ /* 0x000fe400010e06ff */
        /* <DEDUP_REMOVED lines=8> */
[----:B------:R-:W-:Y:S01]  /*bb70*/  IMAD.WIDE.U32 R48, R33, R39, R48 ;  /* 0x0000002721307225 */ /* 0x000fe200078e0030 */
[----:B------:R-:W-:-:S03]  /*bb80*/  MOV R27, RZ ;  /* 0x000000ff001b7202 */ /* 0x000fc60000000f00 */
[----:B------:R-:W-:-:S04]  /*bb90*/  IMAD.WIDE.U32 R30, R54, R37, R30 ;  /* 0x00000025361e7225 */ /* 0x000fc800078e001e */
[----:B------:R-:W-:Y:S02]  /*bba0*/  IMAD.X R29, RZ, RZ, RZ, P0 ;  /* 0x000000ffff1d7224 */ /* 0x000fe400000e06ff */
[----:B------:R-:W-:Y:S02]  /*bbb0*/  IMAD R53, R48, R25, RZ ;  /* 0x0000001930357224 */ /* 0x000fe400078e02ff */
[----:B------:R-:W-:Y:S01]  /*bbc0*/  IMAD.MOV.U32 R44, RZ, RZ, R48 ;  /* 0x000000ffff2c7224 */ /* 0x000fe200078e0030 */
[----:B------:R-:W-:Y:S01]  /*bbd0*/  IADD3 R48, P2, PT, R30, R49, RZ ;  /* 0x000000311e307210 */ /* 0x000fe20007f5e0ff */
[----:B------:R-:W-:-:S03]  /*bbe0*/  IMAD.WIDE.U32 R28, R51, R84, R28 ;  /* 0x00000054331c7225 */ /* 0x000fc600078e001c */
[----:B------:R-:W-:Y:S01]  /*bbf0*/  IADD3.X R49, PT, PT, RZ, RZ, RZ, P2, !PT ;  /* 0x000000ffff317210 */ /* 0x000fe200017fe4ff */
[----:B------:R-:W-:Y:S02]  /*bc00*/  IMAD.IADD R43, R61, 0x1, R43 ;  /* 0x000000013d2b7824 */ /* 0x000fe400078e022b */
[----:B------:R-:W-:-:S03]  /*bc10*/  IMAD.WIDE.U32 R26, R57, R78, R26 ;  /* 0x0000004e391a7225 */ /* 0x000fc600078e001a */
[----:B------:R-:W-:Y:S01]  /*bc20*/  IADD3 R28, P0, PT, R43, R28, RZ ;  /* 0x0000001c2b1c7210 */ /* 0x000fe20007f1e0ff */
[----:B------:R-:W-:Y:S01]  /*bc30*/  IMAD.MOV.U32 R47, RZ, RZ, RZ ;  /* 0x000000ffff2f7224 */ /* 0x000fe200078e00ff */
[----:B------:R-:W-:Y:S01]  /*bc40*/  IADD3 R30, P3, PT, R31, R26, RZ ;  /* 0x0000001a1f1e7210 */ /* 0x000fe20007f7e0ff */
[----:B------:R-:W-:Y:S02]  /*bc50*/  IMAD.IADD R55, R81, 0x1, R29 ;  /* 0x0000000151377824 */ /* 0x000fe400078e021d */
[----:B------:R-:W-:Y:S01]  /*bc60*/  IMAD.WIDE.U32 R46, R57, R71, R46 ;  /* 0x00000047392e7225 */ /* 0x000fe200078e002e */
[----:B------:R-:W-:-:S03]  /*bc70*/  IADD3.X R31, PT, PT, RZ, RZ, RZ, P3, !PT ;  /* 0x000000ffff1f7210 */ /* 0x000fc60001ffe4ff */
[----:B------:R-:W-:Y:S02]  /*bc80*/  IMAD.X R43, RZ, RZ, RZ, P1 ;  /* 0x000000ffff2b7224 */ /* 0x000fe400008e06ff */
[----:B------:R-:W-:-:S04]  /*bc90*/  IMAD.HI.U32 R45, R53, R38, R44 ;  /* 0x00000026352d7227 */ /* 0x000fc800078e002c */
[----:B------:R-:W-:Y:S02]  /*bca0*/  IMAD.MOV.U32 R72, RZ, RZ, RZ ;  /* 0x000000ffff487224 */ /* 0x000fe400078e00ff */
[----:B------:R-:W-:-:S03]  /*bcb0*/  IMAD.WIDE.U32 R48, R33, R36, R48 ;  /* 0x0000002421307225 */ /* 0x000fc600078e0030 */
[----:B------:R-:W-:Y:S01]  /*bcc0*/  IADD3 R52, PT, PT, R47, R72, RZ ;  /* 0x000000482f347210 */ /* 0x000fe20007ffe0ff */
[----:B------:R-:W-:Y:S01]  /*bcd0*/  IMAD.X R29, RZ, RZ, RZ, P0 ;  /* 0x000000ffff1d7224 */ /* 0x000fe200000e06ff */
[----:B------:R-:W-:Y:S01]  /*bce0*/  IADD3 R46, P0, PT, R55, R46, RZ ;  /* 0x0000002e372e7210 */ /* 0x000fe20007f1e0ff */
[----:B------:R-:W-:Y:S01]  /*bcf0*/  IMAD.WIDE.U32 R42, R91, R50, R42 ;  /* 0x000000325b2a7225 */ /* 0x000fe200078e002a */
[----:B------:R-:W-:Y:S02]  /*bd00*/  IADD3 R26, P1, PT, R48, R45, RZ ;  /* 0x0000002d301a7210 */ /* 0x000fe40007f3e0ff */
[----:B------:R-:W-:Y:S01]  /*bd10*/  IADD3.X R47, PT, PT, RZ, RZ, RZ, P0, !PT ;  /* 0x000000ffff2f7210 */ /* 0x000fe200007fe4ff */
        /* <DEDUP_REMOVED lines=12> */
[----:B------:R-:W-:Y:S01]  /*bde0*/  IMAD.WIDE.U32 R26, R53, R39, R26 ;  /* 0x00000027351a7225 */ /* 0x000fe200078e001a */
[----:B------:R-:W-:-:S03]  /*bdf0*/  IADD3 R46, P0, PT, R29, R46, RZ ;  /* 0x0000002e1d2e7210 */ /* 0x000fc60007f1e0ff */
[----:B------:R-:W-:Y:S02]  /*be00*/  IMAD.IADD R47, R83, 0x1, R47 ;  /* 0x00000001532f7824 */ /* 0x000fe400078e022f */
[----:B------:R-:W-:Y:S02]  /*be10*/  IMAD.X R29, RZ, RZ, RZ, P1 ;  /* 0x000000ffff1d7224 */ /* 0x000fe400008e06ff */
[----:B------:R-:W-:-:S04]  /*be20*/  IMAD.WIDE.U32 R42, R51, R78, R42 ;  /* 0x0000004e332a7225 */ /* 0x000fc800078e002a */
[----:B------:R-:W-:Y:S02]  /*be30*/  IMAD R55, R26, R25, RZ ;  /* 0x000000191a377224 */ /* 0x000fe400078e02ff */
[----:B------:R-:W-:Y:S01]  /*be40*/  IMAD.MOV.U32 R44, RZ, RZ, R26 ;  /* 0x000000ffff2c7224 */ /* 0x000fe200078e001a */
        /* <DEDUP_REMOVED lines=8> */
[----:B------:R-:W-:Y:S02]  /*bed0*/  IMAD.MOV.U32 R43, RZ, RZ, RZ ;  /* 0x000000ffff2b7224 */ /* 0x000fe400078e00ff */
        /* <DEDUP_REMOVED lines=10> */
[----:B------:R-:W-:Y:S02]  /*bf80*/  IMAD.IADD R31, R81, 0x1, R43 ;  /* 0x00000001511f7824 */ /* 0x000fe400078e022b */
[----:B------:R-:W-:-:S04]  /*bf90*/  IMAD.WIDE.U32 R28, R91, R78, R28 ;  /* 0x0000004e5b1c7225 */ /* 0x000fc800078e001c */
[----:B------:R-:W-:Y:S01]  /*bfa0*/  IMAD.X R47, RZ, RZ, RZ, P2 ;  /* 0x000000ffff2f7224 */ /* 0x000fe200010e06ff */
[----:B------:R-:W-:Y:S01]  /*bfb0*/  IADD3 R29, PT, PT, R79, R29, RZ ;  /* 0x0000001d4f1d7210 */ /* 0x000fe20007ffe0ff */
[----:B------:R-:W-:Y:S01]  /*bfc0*/  IMAD.HI.U32 R45, R55, R38, R44 ;  /* 0x00000026372d7227 */ /* 0x000fe200078e002c */
[----:B------:R-:W-:-:S03]  /*bfd0*/  IADD3 R44, PT, PT, R72, R27, RZ ;  /* 0x0000001b482c7210 */ /* 0x000fc60007ffe0ff */
[----:B------:R-:W-:Y:S01]  /*bfe0*/  IMAD.X R43, RZ, RZ, RZ, P3 ;  /* 0x000000ffff2b7224 */ /* 0x000fe200018e06ff */
[----:B------:R-:W-:Y:S01]  /*bff0*/  IADD3 R28, P3, PT, R31, R28, RZ ;  /* 0x0000001c1f1c7210 */ /* 0x000fe20007f7e0ff */
[----:B------:R-:W-:Y:S01]  /*c000*/  IMAD.X R27, RZ, RZ, RZ, P1 ;  /* 0x000000ffff1b7224 */ /* 0x000fe200008e06ff */
[----:B------:R-:W-:Y:S01]  /*c010*/  IADD3.X R31, PT, PT, RZ, RZ, RZ, P0, !PT ;  /* 0x000000ffff1f7210 */ /* 0x000fe200007fe4ff */
[----:B------:R-:W-:-:S04]  /*c020*/  IMAD.WIDE.U32 R46, R50, R78, R46 ;  /* 0x0000004e322e7225 */ /* 0x000fc800078e002e */
[----:B------:R-:W-:Y:S01]  /*c030*/  IMAD.WIDE.U32 R26, R91, R73, R26 ;  /* 0x000000495b1a7225 */ /* 0x000fe200078e001a */
[----:B------:R-:W-:-:S03]  /*c040*/  IADD3 R46, P2, PT, R29, R46, RZ ;  /* 0x0000002e1d2e7210 */ /* 0x000fc60007f5e0ff */
[----:B------:R-:W-:Y:S02]  /*c050*/  IMAD.X R29, RZ, RZ, RZ, P3 ;  /* 0x000000ffff1d7224 */ /* 0x000fe400018e06ff */
[----:B------:R-:W-:Y:S01]  /*c060*/  IMAD.IADD R61, R79, 0x1, R47 ;  /* 0x000000014f3d7824 */ /* 0x000fe200078e022f */
[----:B------:R-:W-:Y:S01]  /*c070*/  IADD3.X R47, PT, PT, RZ, RZ, RZ, P2, !PT ;  /* 0x000000ffff2f7210 */ /* 0x000fe200017fe4ff */
[----:B------:R-:W-:Y:S02]  /*c080*/  IMAD.IADD R27, R83, 0x1, R27 ;  /* 0x00000001531b7824 */ /* 0x000fe400078e021b */
[----:B------:R-:W-:Y:S01]  /*c090*/  IMAD.WIDE.U32 R42, R54, R35, R42 ;  /* 0x00000023362a7225 */ /* 0x000fe200078e002a */
[----:B------:R-:W-:Y:S02]  /*c0a0*/  IADD3 R60, P0, PT, R61, R26, RZ ;  /* 0x0000001a3d3c7210 */ /* 0x000fe40007f1e0ff */
[----:B------:R-:W-:Y:S01]  /*c0b0*/  IADD3 R26, P1, PT, R27, R44, RZ ;  /* 0x0000002c1b1a7210 */ /* 0x000fe20007f3e0ff */
[----:B------:R-:W-:Y:S01]  /*c0c0*/  IMAD.WIDE.U32 R28, R51, R84, R28 ;  /* 0x00000054331c7225 */ /* 0x000fe200078e001c */
[----:B------:R-:W-:-:S03]  /*c0d0*/  IADD3 R48, P4, PT, R42, R49, RZ ;  /* 0x000000312a307210 */ /* 0x000fc60007f9e0ff */
[----:B------:R-:W-:Y:S02]  /*c0e0*/  IMAD.IADD R27, R81, 0x1, R29 ;  /* 0x00000001511b7824 */ /* 0x000fe400078e021d */
[----:B------:R-:W-:Y:S02]  /*c0f0*/  HFMA2 R29, -RZ, RZ, 0, 0 ;  /* 0x00000000ff1d7431 */ /* 0x000fe400000001ff */
[----:B------:R-:W-:-:S04]  /*c100*/  IMAD.WIDE.U32 R30, R53, R36, R30 ;  /* 0x00000024351e7225 */ /* 0x000fc800078e001e */
        /* <DEDUP_REMOVED lines=18> */
[----:B------:R-:W-:-:S04]  /*c230*/  IMAD.WIDE.U32 R26, R91, R71, R26 ;  /* 0x000000475b1a7225 */ /* 0x000fc800078e001a */
[----:B------:R-:W-:Y:S02]  /*c240*/  IMAD.IADD R61, R81, 0x1, R61 ;  /* 0x00000001513d7824 */ /* 0x000fe400078e023d */
[----:B------:R-:W-:Y:S02]  /*c250*/  IMAD.X R47, RZ, RZ, RZ, P4 ;  /* 0x000000ffff2f7224 */ /* 0x000fe400020e06ff */
[----:B------:R-:W-:-:S04]  /*c260*/  IMAD.WIDE.U32 R42, R91, R84, R42 ;  /* 0x000000545b2a7225 */ /* 0x000fc800078e002a */
[----:B------:R-:W-:Y:S02]  /*c270*/  IMAD R52, R44, R25, RZ ;  /* 0x000000192c347224 */ /* 0x000fe400078e02ff */
[----:B------:R-:W-:Y:S01]  /*c280*/  IMAD.MOV.U32 R30, RZ, RZ, R44 ;  /* 0x000000ffff1e7224 */ /* 0x000fe200078e002c */
[----:B------:R-:W-:Y:S01]  /*c290*/  IADD3 R44, P0, PT, R61, R26, RZ ;  /* 0x0000001a3d2c7210 */ /* 0x000fe20007f1e0ff */
[----:B------:R-:W-:Y:S01]  /*c2a0*/  IMAD.WIDE.U32 R46, R53, R37, R46 ;  /* 0x00000025352e7225 */ /* 0x000fe200078e002e */
[----:B------:R-:W-:Y:S02]  /*c2b0*/  IADD3.X R61, PT, PT, RZ, RZ, RZ, P1, !PT ;  /* 0x000000ffff3d7210 */ /* 0x000fe40000ffe4ff */
[----:B------:R-:W-:Y:S01]  /*c2c0*/  IADD3 R42, P1, PT, R29, R42, RZ ;  /* 0x0000002a1d2a7210 */ /* 0x000fe20007f3e0ff */
[----:B------:R-:W-:Y:S01]  /*c2d0*/  IMAD.X R29, RZ, RZ, RZ, P3 ;  /* 0x000000ffff1d7224 */ /* 0x000fe200018e06ff */
[----:B------:R-:W-:Y:S01]  /*c2e0*/  IADD3 R26, P3, PT, R46, R45, RZ ;  /* 0x0000002d2e1a7210 */ /* 0x000fe20007f7e0ff */
[----:B------:R-:W-:Y:S01]  /*c2f0*/  IMAD.IADD R43, R81, 0x1, R43 ;  /* 0x00000001512b7824 */ /* 0x000fe200078e022b */
[----:B------:R-:W-:Y:S01]  /*c300*/  IADD3.X R45, PT, PT, RZ, RZ, RZ, P0, !PT ;  /* 0x000000ffff2d7210 */ /* 0x000fe200007fe4ff */
[----:B------:R-:W-:-:S04]  /*c310*/  IMAD.WIDE.U32 R60, R78, R78, R60 ;  /* 0x0000004e4e3c7225 */ /* 0x000fc800078e003c */
        /* <DEDUP_REMOVED lines=12> */
[----:B------:R-:W-:Y:S01]  /*c3e0*/  IADD3 R43, PT, PT, R83, R43, RZ ;  /* 0x0000002b532b7210 */ /* 0x000fe20007ffe0ff */
[----:B------:R-:W-:-:S04]  /*c3f0*/  IMAD.WIDE.U32 R60, R50, R84, R60 ;  /* 0x00000054323c7225 */ /* 0x000fc800078e003c */
[----:B------:R-:W-:Y:S01]  /*c400*/  IMAD.X R49, RZ, RZ, RZ, P1 ;  /* 0x000000ffff317224 */ /* 0x000fe200008e06ff */
[----:B------:R-:W-:Y:S01]  /*c410*/  IADD3 R46, P1, PT, R46, R27, RZ ;  /* 0x0000001b2e2e7210 */ /* 0x000fe20007f3e0ff */
[----:B------:R-:W-:Y:S01]  /*c420*/  IMAD.HI.U32 R31, R52, R38, R30 ;  /* 0x00000026341f7227 */ /* 0x000fe200078e001e */
[----:B------:R-:W-:-:S03]  /*c430*/  IADD3 R30, P0, PT, R43, R60, RZ ;  /* 0x0000003c2b1e7210 */ /* 0x000fc60007f1e0ff */
[----:B------:R-:W-:Y:S02]  /*c440*/  IMAD.X R27, RZ, RZ, RZ, P3 ;  /* 0x000000ffff1b7224 */ /* 0x000fe400018e06ff */
[----:B------:R-:W-:Y:S02]  /*c450*/  IMAD.MOV.U32 R43, RZ, RZ, RZ ;  /* 0x000000ffff2b7224 */ /* 0x000fe400078e00ff */
[----:B------:R-:W-:-:S04]  /*c460*/  IMAD.WIDE.U32 R48, R33, R35, R48 ;  /* 0x0000002321307225 */ /* 0x000fc800078e0030 */
[----:B------:R-:W-:Y:S01]  /*c470*/  IMAD.WIDE.U32 R26, R55, R36, R26 ;  /* 0x00000024371a7225 */ /* 0x000fe200078e001a */
[----:B------:R-:W-:-:S03]  /*c480*/  IADD3 R28, P4, PT, R48, R47, RZ ;  /* 0x0000002f301c7210 */ /* 0x000fc60007f9e0ff */
[----:B------:R-:W-:Y:S01]  /*c490*/  IMAD.WIDE.U32 R42, R57, R71, R42 ;  /* 0x00000047392a7225 */ /* 0x000fe200078e002a */
[----:B------:R-:W-:-:S03]  /*c4a0*/  IADD3 R60, P5, PT, R26, R31, RZ ;  /* 0x0000001f1a3c7210 */ /* 0x000fc60007fbe0ff */
[----:B------:R-:W-:Y:S01]  /*c4b0*/  IMAD.IADD R61, R81, 0x1, R61 ;  /* 0x00000001513d7824 */ /* 0x000fe200078e023d */
[----:B------:R-:W-:Y:S01]  /*c4c0*/  IADD3 R42, P3, PT, R29, R42, RZ ;  /* 0x0000002a1d2a7210 */ /* 0x000fe20007f7e0ff */
[----:B------:R-:W-:Y:S01]  /*c4d0*/  IMAD.X R47, RZ, RZ, RZ, P1 ;  /* 0x000000ffff2f7224 */ /* 0x000fe200008e06ff */
[----:B------:R-:W-:Y:S01]  /*c4e0*/  IADD3.X R29, PT, PT, RZ, RZ, RZ, P4, !PT ;  /* 0x000000ffff1d7210 */ /* 0x000fe200027fe4ff */
[----:B------:R-:W-:-:S04]  /*c4f0*/  IMAD.WIDE.U32 R44, R78, R84, R44 ;  /* 0x000000544e2c7225 */ /* 0x000fc800078e002c */
[----:B------:R-:W-:Y:S01]  /*c500*/  IMAD.X R31, RZ, RZ, RZ, P0 ;  /* 0x000000ffff1f7224 */ /* 0x000fe200000e06ff */
[----:B------:R-:W-:Y:S01]  /*c510*/  IADD3 R44, P2, PT, R61, R44, RZ ;  /* 0x0000002c3d2c7210 */ /* 0x000fe20007f5e0ff */
[----:B------:R-:W-:Y:S01]  /*c520*/  IMAD.WIDE.U32 R46, R50, R71, R46 ;  /* 0x00000047322e7225 */ /* 0x000fe200078e002e */
[----:B------:R-:W-:-:S03]  /*c530*/  IADD3 R45, PT, PT, R81, R45, RZ ;  /* 0x0000002d512d7210 */ /* 0x000fc60007ffe0ff */
[----:B------:R-:W-:Y:S01]  /*c540*/  IMAD.X R61, RZ, RZ, RZ, P5 ;  /* 0x000000ffff3d7224 */ /* 0x000fe200028e06ff */
[----:B------:R-:W-:Y:S01]  /*c550*/  IADD3 R26, P1, PT, R45, R46, RZ ;  /* 0x0000002e2d1a7210 */ /* 0x000fe20007f3e0ff */
[C---:B------:R-:W-:Y:S01]  /*c560*/  IMAD.IADD R87, R72.reuse, 0x1, R43 ;  /* 0x0000000148577824 */ /* 0x040fe200078e022b */
[----:B------:R-:W-:Y:S01]  /*c570*/  IADD3 R46, PT, PT, R72, R47, RZ ;  /* 0x0000002f482e7210 */ /* 0x000fe20007ffe0ff */
[----:B------:R-:W-:-:S04]  /*c580*/  IMAD.WIDE.U32 R30, R91, R73, R30 ;  /* 0x000000495b1e7225 */ /* 0x000fc800078e001e */
[----:B------:R-:W-:-:S04]  /*c590*/  IMAD.WIDE.U32 R28, R53, R34, R28 ;  /* 0x00000022351c7225 */ /* 0x000fc800078e001c */
[----:B------:R-:W-:Y:S01]  /*c5a0*/  IMAD.X R43, RZ, RZ, RZ, P3 ;  /* 0x000000ffff2b7224 */ /* 0x000fe200018e06ff */
[----:B------:R-:W-:Y:S01]  /*c5b0*/  IADD3 R48, P4, PT, R28, R27, RZ ;  /* 0x0000001b1c307210 */ /* 0x000fe20007f9e0ff */
[----:B------:R-:W-:Y:S01]  /*c5c0*/  IMAD.WIDE.U32 R60, R52, R39, R60 ;  /* 0x00000027343c7225 */ /* 0x000fe200078e003c */
[----:B------:R-:W-:-:S03]  /*c5d0*/  IADD3.X R27, PT, PT, RZ, RZ, RZ, P1, !PT ;  /* 0x000000ffff1b7210 */ /* 0x000fc60000ffe4ff */
[----:B------:R-:W-:Y:S01]  /*c5e0*/  IMAD.X R45, RZ, RZ, RZ, P2 ;  /* 0x000000ffff2d7224 */ /* 0x000fe200010e06ff */
[----:B------:R-:W-:Y:S01]  /*c5f0*/  IADD3 R86, P2, PT, R87, R30, RZ ;  /* 0x0000001e57567210 */ /* 0x000fe20007f5e0ff */
[----:B------:R-:W-:Y:S02]  /*c600*/  IMAD.IADD R87, R83, 0x1, R31 ;  /* 0x0000000153577824 */ /* 0x000fe400078e021f */
[----:B------:R-:W-:-:S04]  /*c610*/  IMAD.WIDE.U32 R42, R54, R41, R42 ;  /* 0x00000029362a7225 */ /* 0x000fc800078e002a */
[----:B------:R-:W-:Y:S02]  /*c620*/  IMAD R47, R60, R25, RZ ;  /* 0x000000193c2f7224 */ /* 0x000fe400078e02ff */
[----:B------:R-:W-:-:S04]  /*c630*/  IMAD.WIDE.U32 R44, R78, R84, R44 ;  /* 0x000000544e2c7225 */ /* 0x000fc800078e002c */
[----:B------:R-:W-:Y:S01]  /*c640*/  IMAD.MOV.U32 R30, RZ, RZ, R60 ;  /* 0x000000ffff1e7224 */ /* 0x000fe200078e003c */
[----:B------:R-:W-:Y:S01]  /*c650*/  IADD3 R44, P0, PT, R87, R44, RZ ;  /* 0x0000002c572c7210 */ /* 0x000fe20007f1e0ff */
        /* <DEDUP_REMOVED lines=8> */
[----:B------:R-:W-:Y:S02]  /*c6e0*/  IMAD.IADD R27, R83, 0x1, R27 ;  /* 0x00000001531b7824 */ /* 0x000fe400078e021b */
[----:B------:R-:W-:Y:S02]  /*c6f0*/  IMAD.X R31, RZ, RZ, RZ, P1 ;  /* 0x000000ffff1f7224 */ /* 0x000fe400008e06ff */
[----:B------:R-:W-:Y:S01]  /*c700*/  IMAD.WIDE.U32 R86, R51, R71, R86 ;  /* 0x0000004733567225 */ /* 0x000fe200078e0056 */
[----:B------:R-:W-:-:S03]  /*c710*/  IADD3 R42, P4, PT, R27, R46, RZ ;  /* 0x0000002e1b2a7210 */ /* 0x000fc60007f9e0ff */
[----:B------:R-:W-:Y:S01]  /*c720*/  IMAD.X R45, RZ, RZ, RZ, P0 ;  /* 0x000000ffff2d7224 */ /* 0x000fe200000e06ff */
[----:B------:R-:W-:Y:S01]  /*c730*/  IADD3 R43, P1, PT, R43, R86, RZ ;  /* 0x000000562b2b7210 */ /* 0x000fe20007f3e0ff */
[----:B------:R-:W-:Y:S01]  /*c740*/  IMAD.WIDE.U32 R30, R33, R40, R30 ;  /* 0x00000028211e7225 */ /* 0x000fe200078e001e */
[----:B------:R-:W-:-:S03]  /*c750*/  IADD3 R87, PT, PT, R72, R87, RZ ;  /* 0x0000005748577210 */ /* 0x000fc60007ffe0ff */
        /* <DEDUP_REMOVED lines=32> */
[----:B------:R-:W-:-:S04]  /*c960*/  IMAD.WIDE.U32 R26, R78, R73, R26 ;  /* 0x000000494e1a7225 */ /* 0x000fc800078e001a */
[----:B------:R-:W-:Y:S01]  /*c970*/  IMAD.WIDE.U32 R60, R52, R36, R60 ;  /* 0x00000024343c7225 */ /* 0x000fe200078e003c */
[----:B------:R-:W-:-:S03]  /*c980*/  IADD3 R26, P5, PT, R45, R26, RZ ;  /* 0x0000001a2d1a7210 */ /* 0x000fc60007fbe0ff */
[----:B------:R-:W-:Y:S01]  /*c990*/  IMAD.X R31, RZ, RZ, RZ, P1 ;  /* 0x000000ffff1f7224 */ /* 0x000fe200008e06ff */
[----:B------:R-:W-:Y:S01]  /*c9a0*/  IADD3 R28, P6, PT, R60, R28, RZ ;  /* 0x0000001c3c1c7210 */ /* 0x000fe20007fde0ff */
[C---:B------:R-:W-:Y:S02]  /*c9b0*/  IMAD.IADD R44, R83.reuse, 0x1, R43 ;  /* 0x00000001532c7824 */ /* 0x040fe400078e022b */
[----:B------:R-:W-:Y:S02]  /*c9c0*/  IMAD.IADD R27, R83, 0x1, R27 ;  /* 0x00000001531b7824 */ /* 0x000fe400078e021b */
[----:B------:R-:W-:Y:S01]  /*c9d0*/  IMAD.WIDE.U32 R48, R55, R34, R48 ;  /* 0x0000002237307225 */ /* 0x000fe200078e0030 */
[----:B------:R-:W-:Y:S02]  /*c9e0*/  IADD3 R44, P0, PT, R44, R29, RZ ;  /* 0x0000001d2c2c7210 */ /* 0x000fe40007f1e0ff */
[----:B------:R-:W-:Y:S01]  /*c9f0*/  IADD3 R42, P4, PT, R27, R42, RZ ;  /* 0x0000002a1b2a7210 */ /* 0x000fe20007f9e0ff */
[----:B------:R-:W-:Y:S01]  /*ca00*/  IMAD.WIDE.U32 R30, R53, R40, R30 ;  /* 0x00000028351e7225 */ /* 0x000fe200078e001e */
[----:B------:R-:W-:-:S02]  /*ca10*/  IADD3.X R29, PT, PT, RZ, RZ, RZ, P6, !PT ;  /* 0x000000ffff1d7210 */ /* 0x000fc400037fe4ff */
[----:B------:R-:W-:Y:S01]  /*ca20*/  IADD3 R60, P1, PT, R48, R61, RZ ;  /* 0x0000003d303c7210 */ /* 0x000fe20007f3e0ff */
[----:B------:R-:W-:Y:S01]  /*ca30*/  IMAD.X R27, RZ, RZ, RZ, P5 ;  /* 0x000000ffff1b7224 */ /* 0x000fe200028e06ff */
[----:B------:R-:W-:Y:S01]  /*ca40*/  IADD3.X R43, PT, PT, RZ, RZ, RZ, P4, !PT ;  /* 0x000000ffff2b7210 */ /* 0x000fe200027fe4ff */
[----:B------:R-:W-:Y:S01]  /*ca50*/  IMAD.X R33, RZ, RZ, RZ, P2 ;  /* 0x000000ffff217224 */ /* 0x000fe200010e06ff */
[----:B------:R-:W-:Y:S01]  /*ca60*/  IADD3 R48, P2, PT, R30, R49, RZ ;  /* 0x000000311e307210 */ /* 0x000fe20007f5e0ff */
[----:B------:R-:W-:Y:S01]  /*ca70*/  IMAD.WIDE.U32 R28, R47, R39, R28 ;  /* 0x000000272f1c7225 */ /* 0x000fe200078e001c */
[----:B------:R-:W-:Y:S02]  /*ca80*/  IADD3 R30, P5, PT, R31, R87, RZ ;  /* 0x000000571f1e7210 */ /* 0x000fe40007fbe0ff */
[----:B------:R-:W-:Y:S01]  /*ca90*/  IADD3.X R61, PT, PT, RZ, RZ, RZ, P1, !PT ;  /* 0x000000ffff3d7210 */ /* 0x000fe20000ffe4ff */
[----:B------:R-:W-:-:S04]  /*caa0*/  IMAD.WIDE.U32 R86, R50, R71, R26 ;  /* 0x0000004732567225 */ /* 0x000fc800078e001a */
[----:B------:R-:W-:Y:S01]  /*cab0*/  IMAD R89, R28, R25, RZ ;  /* 0x000000191c597224 */ /* 0x000fe200078e02ff */
[----:B------:R-:W-:Y:S01]  /*cac0*/  IADD3 R31, PT, PT, R72, R87, RZ ;  /* 0x00000057481f7210 */ /* 0x000fe20007ffe0ff */
[----:B------:R-:W-:Y:S01]  /*cad0*/  IMAD.MOV.U32 R26, RZ, RZ, R28 ;  /* 0x000000ffff1a7224 */ /* 0x000fe200078e001c */
[----:B------:R-:W-:Y:S01]  /*cae0*/  IADD3 R86, P4, PT, R33, R86, RZ ;  /* 0x0000005621567210 */ /* 0x000fe20007f9e0ff */
[----:B------:R-:W-:Y:S02]  /*caf0*/  IMAD.MOV.U32 R27, RZ, RZ, RZ ;  /* 0x000000ffff1b7224 */ /* 0x000fe400078e00ff */
[----:B------:R-:W-:-:S04]  /*cb00*/  IMAD.WIDE.U32 R42, R84, R73, R42 ;  /* 0x00000049542a7225 */ /* 0x000fc800078e002a */
        /* <DEDUP_REMOVED lines=17> */
[----:B------:R-:W-:-:S03]  /*cc20*/  IMAD.WIDE.U32 R26, R78, R71, R26 ;  /* 0x000000474e1a7225 */ /* 0x000fc600078e001a */
[----:B------:R-:W-:Y:S01]  /*cc30*/  IADD3 R33, P3, PT, R33, R86, RZ ;  /* 0x0000005621217210 */ /* 0x000fe20007f7e0ff */
[----:B------:R-:W-:Y:S02]  /*cc40*/  IMAD.X R29, RZ, RZ, RZ, P4 ;  /* 0x000000ffff1d7224 */ /* 0x000fe400020e06ff */
[----:B------:R-:W-:Y:S01]  /*cc50*/  IMAD.WIDE.U32 R42, R73, R73, R42 ;  /* 0x00000049492a7225 */ /* 0x000fe200078e002a */
[----:B------:R-:W-:Y:S02]  /*cc60*/  IADD3 R31, P0, PT, R31, R33, RZ ;  /* 0x000000211f1f7210 */ /* 0x000fe40007f1e0ff */
[----:B------:R-:W-:Y:S01]  /*cc70*/  IADD3 R30, P6, PT, R29, R26, RZ ;  /* 0x0000001a1d1e7210 */ /* 0x000fe20007fde0ff */
[C---:B------:R-:W-:Y:S01]  /*cc80*/  IMAD.IADD R27, R72.reuse, 0x1, R27 ;  /* 0x00000001481b7824 */ /* 0x040fe200078e021b */
[----:B------:R-:W-:Y:S01]  /*cc90*/  IADD3.X R29, PT, PT, RZ, RZ, RZ, P3, !PT ;  /* 0x000000ffff1d7210 */ /* 0x000fe20001ffe4ff */
[----:B------:R-:W-:Y:S01]  /*cca0*/  IMAD.X R49, RZ, RZ, RZ, P5 ;  /* 0x000000ffff317224 */ /* 0x000fe200028e06ff */
        /* <DEDUP_REMOVED lines=24> */
[----:B------:R-:W-:Y:S01]  /*ce30*/  IMAD.IADD R27, R72, 0x1, R27 ;  /* 0x00000001481b7824 */ /* 0x000fe200078e021b */
[----:B------:R-:W-:Y:S01]  /*ce40*/  IADD3 R44, P2, PT, R33, R26, RZ ;  /* 0x0000001a212c7210 */ /* 0x000fe20007f5e0ff */
[----:B------:R-:W-:-:S04]  /*ce50*/  IMAD.WIDE.U32 R42, R73, R71, R42 ;  /* 0x00000047492a7225 */ /* 0x000fc800078e002a */
[----:B------:R-:W-:Y:S01]  /*ce60*/  IMAD.WIDE.U32 R30, R55, R41, R30 ;  /* 0x00000029371e7225 */ /* 0x000fe200078e001e */
[----:B------:R-:W-:-:S03]  /*ce70*/  IADD3 R26, P3, PT, R27, R42, RZ ;  /* 0x0000002a1b1a7210 */ /* 0x000fc60007f7e0ff */
        /* <DEDUP_REMOVED lines=8> */
[----:B------:R-:W-:Y:S01]  /*cf00*/  HFMA2 R29, -RZ, RZ, 0, 0 ;  /* 0x00000000ff1d7431 */ /* 0x000fe200000001ff */
[----:B------:R-:W-:Y:S01]  /*cf10*/  IADD3 R27, P1, PT, R31, R45, RZ ;  /* 0x0000002d1f1b7210 */ /* 0x000fe20007f3e0ff */
[----:B------:R-:W-:Y:S02]  /*cf20*/  IMAD.X R31, RZ, RZ, RZ, P0 ;  /* 0x000000ffff1f7224 */ /* 0x000fe400000e06ff */
[----:B------:R-:W-:Y:S01]  /*cf30*/  IMAD.IADD R33, R72, 0x1, R43 ;  /* 0x0000000148217824 */ /* 0x000fe200078e022b */
[----:B------:R-:W-:Y:S01]  /*cf40*/  IADD3 R53, P4, PT, R53, R44, RZ ;  /* 0x0000002c35357210 */ /* 0x000fe20007f9e0ff */
[----:B------:R-:W-:Y:S01]  /*cf50*/  IMAD R43, R28, R25, RZ ;  /* 0x000000191c2b7224 */ /* 0x000fe200078e02ff */
[----:B------:R-:W-:Y:S01]  /*cf60*/  IADD3.X R45, PT, PT, RZ, RZ, RZ, P1, !PT ;  /* 0x000000ffff2d7210 */ /* 0x000fe20000ffe4ff */
[----:B------:R-:W-:Y:S01]  /*cf70*/  IMAD.WIDE.U32 R30, R52, R40, R30 ;  /* 0x00000028341e7225 */ /* 0x000fe200078e001e */
[----:B------:R-:W-:-:S03]  /*cf80*/  IADD3 R42, P0, PT, R42, R53, RZ ;  /* 0x000000352a2a7210 */ /* 0x000fc60007f1e0ff */
[----:B------:R-:W-:Y:S01]  /*cf90*/  IMAD.X R49, RZ, RZ, RZ, P5 ;  /* 0x000000ffff317224 */ /* 0x000fe200028e06ff */
[----:B------:R-:W-:Y:S01]  /*cfa0*/  IADD3 R45, P1, PT, R45, R42, RZ ;  /* 0x0000002a2d2d7210 */ /* 0x000fe20007f3e0ff */
[----:B------:R-:W-:Y:S01]  /*cfb0*/  IMAD.X R61, RZ, RZ, RZ, P6 ;  /* 0x000000ffff3d7224 */ /* 0x000fe200030e06ff */
[----:B------:R-:W-:Y:S01]  /*cfc0*/  IADD3.X R42, PT, PT, RZ, RZ, RZ, P4, !PT ;  /* 0x000000ffff2a7210 */ /* 0x000fe200027fe4ff */
[----:B------:R-:W-:Y:S01]  /*cfd0*/  IMAD.HI.U32 R53, R43, R38, R28 ;  /* 0x000000262b357227 */ /* 0x000fe200078e001c */
[----:B------:R-:W-:-:S03]  /*cfe0*/  IADD3 R28, P5, PT, R31, R27, RZ ;  /* 0x0000001b1f1c7210 */ /* 0x000fc60007fbe0ff */
        /* <DEDUP_REMOVED lines=9> */
[----:B------:R-:W-:Y:S02]  /*d080*/  IMAD.X R31, RZ, RZ, RZ, P5 ;  /* 0x000000ffff1f7224 */ /* 0x000fe400028e06ff */
[----:B------:R-:W-:-:S02]  /*d090*/  IMAD.X R49, RZ, RZ, RZ, P3 ;  /* 0x000000ffff317224 */ /* 0x000fc400018e06ff */
[----:B------:R-:W-:Y:S02]  /*d0a0*/  IMAD.X R61, RZ, RZ, RZ, P6 ;  /* 0x000000ffff3d7224 */ /* 0x000fe400030e06ff */
[----:B------:R-:W-:-:S04]  /*d0b0*/  IMAD.WIDE.U32 R26, R73, R71, R26 ;  /* 0x00000047491a7225 */ /* 0x000fc800078e001a */
[----:B------:R-:W-:Y:S01]  /*d0c0*/  IMAD.WIDE.U32 R30, R47, R35, R30 ;  /* 0x000000232f1e7225 */ /* 0x000fe200078e001e */
[----:B------:R-:W-:-:S03]  /*d0d0*/  IADD3 R53, P3, PT, R53, R26, RZ ;  /* 0x0000001a35357210 */ /* 0x000fc60007f7e0ff */
[----:B------:R-:W-:Y:S01]  /*d0e0*/  IMAD.WIDE.U32 R48, R89, R37, R48 ;  /* 0x0000002559307225 */ /* 0x000fe200078e0030 */
[----:B------:R-:W-:Y:S02]  /*d0f0*/  IADD3 R26, P4, PT, R28, R31, RZ ;  /* 0x0000001f1c1a7210 */ /* 0x000fe40007f9e0ff */
[----:B------:R-:W-:Y:S01]  /*d100*/  IADD3 R28, P2, PT, R42, R53, RZ ;  /* 0x000000352a1c7210 */ /* 0x000fe20007f5e0ff */
[----:B------:R-:W-:Y:S01]  /*d110*/  IMAD.WIDE.U32 R60, R43, R39, R60 ;  /* 0x000000272b3c7225 */ /* 0x000fe200078e003c */
[----:B------:R-:W-:-:S03]  /*d120*/  IADD3 R30, P6, PT, R30, R49, RZ ;  /* 0x000000311e1e7210 */ /* 0x000fc60007fde0ff */
[----:B------:R-:W-:Y:S01]  /*d130*/  IMAD.IADD R44, R72, 0x1, R27 ;  /* 0x00000001482c7824 */ /* 0x000fe200078e021b */
[----:B------:R-:W-:Y:S01]  /*d140*/  IADD3 R48, P5, PT, R48, R61, RZ ;  /* 0x0000003d30307210 */ /* 0x000fe20007fbe0ff */
[----:B------:R-:W-:Y:S01]  /*d150*/  IMAD.X R31, RZ, RZ, RZ, P6 ;  /* 0x000000ffff1f7224 */ /* 0x000fe200030e06ff */
[----:B------:R-:W-:Y:S01]  /*d160*/  IADD3.X R27, PT, PT, RZ, RZ, RZ, P4, !PT ;  /* 0x000000ffff1b7210 */ /* 0x000fe200027fe4ff */
[----:B------:R-:W-:Y:S01]  /*d170*/  IMAD.X R42, RZ, RZ, RZ, P1 ;  /* 0x000000ffff2a7224 */ /* 0x000fe200008e06ff */
[----:B------:R-:W-:Y:S01]  /*d180*/  IADD3.X R49, PT, PT, RZ, RZ, RZ, P5, !PT ;  /* 0x000000ffff317210 */ /* 0x000fe20002ffe4ff */
[----:B------:R-:W-:Y:S01]  /*d190*/  IMAD.WIDE.U32 R30, R89, R34, R30 ;  /* 0x00000022591e7225 */ /* 0x000fe200078e001e */
[----:B------:R-:W-:-:S03]  /*d1a0*/  IADD3 R29, P4, PT, R29, R45, RZ ;  /* 0x0000002d1d1d7210 */ /* 0x000fc60007f9e0ff */
[----:B------:R-:W-:Y:S02]  /*d1b0*/  IMAD.X R45, RZ, RZ, RZ, P0 ;  /* 0x000000ffff2d7224 */ /* 0x000fe400000e06ff */
        /* <DEDUP_REMOVED lines=15> */
[----:B------:R-:W-:Y:S01]  /*d2b0*/  MOV R74, R48 ;  /* 0x00000030004a7202 */ /* 0x000fe20000000f00 */
[----:B------:R-:W-:-:S04]  /*d2c0*/  IMAD.WIDE.U32 R26, R89, R35, R26 ;  /* 0x00000023591a7225 */ /* 0x000fc800078e001a */
[----:B------:R-:W-:-:S04]  /*d2d0*/  IMAD.WIDE.U32 R30, R43, R37, R30 ;  /* 0x000000252b1e7225 */ /* 0x000fc800078e001e */
        /* <DEDUP_REMOVED lines=28> */
[----:B------:R-:W-:Y:S01]  /*d4a0*/  IMAD.MOV.U32 R55, RZ, RZ, R30 ;  /* 0x000000ffff377224 */ /* 0x000fe200078e001e */
[----:B------:R-:W-:Y:S01]  /*d4b0*/  IADD3 R53, P3, PT, R53, R42, RZ ;  /* 0x0000002a35357210 */ /* 0x000fe20007f7e0ff */
[----:B------:R-:W-:Y:S01]  /*d4c0*/  IMAD.X R42, RZ, RZ, RZ, P0 ;  /* 0x000000ffff2a7224 */ /* 0x000fe200000e06ff */
[----:B------:R-:W-:Y:S01]  /*d4d0*/  IADD3.X R28, PT, PT, RZ, RZ, RZ, P2, !PT ;  /* 0x000000ffff1c7210 */ /* 0x000fe200017fe4ff */
[----:B------:R-:W-:Y:S01]  /*d4e0*/  IMAD.X R45, RZ, RZ, RZ, P6 ;  /* 0x000000ffff2d7224 */ /* 0x000fe200030e06ff */
[----:B------:R-:W-:Y:S01]  /*d4f0*/  IADD3 R53, P2, PT, R29, R53, RZ ;  /* 0x000000351d357210 */ /* 0x000fe20007f5e0ff */
[----:B------:R-:W-:Y:S01]  /*d500*/  IMAD.MOV.U32 R54, RZ, RZ, R26 ;  /* 0x000000ffff367224 */ /* 0x000fe200078e001a */
[----:B------:R-:W-:Y:S01]  /*d510*/  IADD3 R33, PT, PT, R33, R52, R28 ;  /* 0x0000003421217210 */ /* 0x000fe20007ffe01c */
[----:B------:R-:W-:Y:S01]  /*d520*/  IMAD.WIDE.U32 R28, R43, R40, R44 ;  /* 0x000000282b1c7225 */ /* 0x000fe200078e002c */
[----:B------:R-:W-:-:S03]  /*d530*/  IADD3.X R45, PT, PT, RZ, RZ, RZ, P5, !PT ;  /* 0x000000ffff2d7210 */ /* 0x000fc60002ffe4ff */
[----:B------:R-:W-:Y:S01]  /*d540*/  IMAD.X R52, RZ, RZ, RZ, P1 ;  /* 0x000000ffff347224 */ /* 0x000fe200008e06ff */
[----:B------:R-:W-:Y:S02]  /*d550*/  IADD3 R44, P0, PT, R29, R53, RZ ;  /* 0x000000351d2c7210 */ /* 0x000fe40007f1e0ff */
[----:B------:R-:W-:Y:S02]  /*d560*/  IADD3 R33, PT, PT, R42, R33, R45 ;  /* 0x000000212a217210 */ /* 0x000fe40007ffe02d */
[----:B------:R-:W-:Y:S01]  /*d570*/  IADD3.X R42, PT, PT, RZ, RZ, RZ, P3, !PT ;  /* 0x000000ffff2a7210 */ /* 0x000fe20001ffe4ff */
[----:B------:R-:W-:Y:S01]  /*d580*/  IMAD.X R45, RZ, RZ, RZ, P0 ;  /* 0x000000ffff2d7224 */ /* 0x000fe200000e06ff */
[----:B------:R-:W-:Y:S02]  /*d590*/  MOV R53, R46 ;  /* 0x0000002e00357202 */ /* 0x000fe40000000f00 */
[----:B------:R-:W-:Y:S01]  /*d5a0*/  IADD3 R33, PT, PT, R42, R33, R52 ;  /* 0x000000212a217210 */ /* 0x000fe20007ffe034 */
[----:B------:R-:W-:-:S04]  /*d5b0*/  IMAD.WIDE.U32 R44, R43, R41, R44 ;  /* 0x000000292b2c7225 */ /* 0x000fc800078e002c */
[----:B------:R-:W-:Y:S02]  /*d5c0*/  IMAD.X R42, RZ, RZ, RZ, P2 ;  /* 0x000000ffff2a7224 */ /* 0x000fe400010e06ff */
        /* <DEDUP_REMOVED lines=30> */
.L_x_359:
        /* <DEDUP_REMOVED lines=23> */
.L_x_360:
        /* <DEDUP_REMOVED lines=43> */
.L_x_361:
        /* <DEDUP_REMOVED lines=42> */
.L_x_362:
        /* <DEDUP_REMOVED lines=42> */
.L_x_363:
[----:B------:R-:W-:Y:S02]  /*e110*/  HFMA2 R43, -RZ, RZ, 0, 0 ;  /* 0x00000000ff2b7431 */ /* 0x000fe400000001ff */
[----:B------:R-:W-:Y:S01]  /*e120*/  IMAD.WIDE.U32 R40, R59, R57, RZ ;  /* 0x000000393b287225 */ /* 0x000fe200078e00ff */
[----:B------:R-:W-:Y:S02]  /*e130*/  CS2R R88, SRZ ;  /* 0x0000000000587805 */ /* 0x000fe4000001ff00 */
[----:B------:R-:W-:Y:S02]  /*e140*/  MOV R93, RZ ;  /* 0x000000ff005d7202 */ /* 0x000fe40000000f00 */
[----:B------:R-:W-:Y:S01]  /*e150*/  CS2R R86, SRZ ;  /* 0x0000000000567805 */ /* 0x000fe2000001ff00 */
[----:B------:R-:W-:Y:S01]  /*e160*/  IMAD.MOV.U32 R45, RZ, RZ, RZ ;  /* 0x000000ffff2d7224 */ /* 0x000fe200078e00ff */
[----:B------:R-:W-:Y:S01]  /*e170*/  MOV R49, RZ ;  /* 0x000000ff00317202 */ /* 0x000fe20000000f00 */
[----:B------:R-:W-:-:S02]  /*e180*/  IMAD.MOV.U32 R35, RZ, RZ, RZ ;  /* 0x000000ffff237224 */ /* 0x000fc400078e00ff */
[----:B------:R-:W-:Y:S02]  /*e190*/  IMAD.MOV.U32 R47, RZ, RZ, RZ ;  /* 0x000000ffff2f7224 */ /* 0x000fe400078e00ff */
[----:B------:R-:W-:Y:S02]  /*e1a0*/  IMAD.IADD R42, R41, 0x1, R43 ;  /* 0x00000001292a7824 */ /* 0x000fe400078e022b */
[----:B------:R-:W-:Y:S02]  /*e1b0*/  HFMA2 R41, -RZ, RZ, 0, 0 ;  /* 0x00000000ff297431 */ /* 0x000fe400000001ff */
[----:B------:R-:W-:Y:S02]  /*e1c0*/  IMAD.MOV.U32 R43, RZ, RZ, RZ ;  /* 0x000000ffff2b7224 */ /* 0x000fe400078e00ff */
[----:B------:R-:W-:Y:S02]  /*e1d0*/  IMAD.MOV.U32 R53, RZ, RZ, RZ ;  /* 0x000000ffff357224 */ /* 0x000fe400078e00ff */
        /* <DEDUP_REMOVED lines=8> */
[----:B------:R-:W-:Y:S02]  /*e260*/  IMAD.IADD R45, R93, 0x1, R43 ;  /* 0x000000015d2d7824 */ /* 0x000fe400078e022b */
[----:B------:R-:W-:-:S03]  /*e270*/  IMAD.WIDE.U32 R46, R57, R82, R46 ;  /* 0x00000052392e7225 */ /* 0x000fc600078e002e */
[----:B------:R-:W-:Y:S01]  /*e280*/  IADD3 R44, P0, PT, R45, R44, RZ ;  /* 0x0000002c2d2c7210 */ /* 0x000fe20007f1e0ff */
[----:B------:R-:W-:-:S04]  /*e290*/  IMAD.IADD R48, R47, 0x1, R89 ;  /* 0x000000012f307824 */ /* 0x000fc800078e0259 */
[----:B------:R-:W-:Y:S02]  /*e2a0*/  IMAD.X R45, RZ, RZ, RZ, P0 ;  /* 0x000000ffff2d7224 */ /* 0x000fe400000e06ff */
[----:B------:R-:W-:-:S04]  /*e2b0*/  IMAD.WIDE.U32 R48, R57, R75, R48 ;  /* 0x0000004b39307225 */ /* 0x000fc800078e0030 */
[----:B------:R-:W-:-:S04]  /*e2c0*/  IMAD.WIDE.U32 R44, R51, R80, R44 ;  /* 0x00000050332c7225 */ /* 0x000fc800078e002c */
[----:B------:R-:W-:Y:S01]  /*e2d0*/  IMAD.IADD R52, R49, 0x1, R86 ;  /* 0x0000000131347824 */ /* 0x000fe200078e0256 */
[----:B------:R-:W-:Y:S01]  /*e2e0*/  IADD3 R47, PT, PT, R88, R45, RZ ;  /* 0x0000002d582f7210 */ /* 0x000fe20007ffe0ff */
[----:B------:R-:W-:Y:S02]  /*e2f0*/  IMAD.MOV.U32 R45, RZ, RZ, RZ ;  /* 0x000000ffff2d7224 */ /* 0x000fe400078e00ff */
[----:B------:R-:W-:Y:S01]  /*e300*/  IMAD.WIDE.U32 R52, R57, R76, R52 ;  /* 0x0000004c39347225 */ /* 0x000fe200078e0034 */
[----:B------:R-:W-:-:S03]  /*e310*/  IADD3 R46, P0, PT, R47, R46, RZ ;  /* 0x0000002e2f2e7210 */ /* 0x000fc60007f1e0ff */
[----:B------:R-:W-:Y:S02]  /*e320*/  IMAD.IADD R60, R53, 0x1, R41 ;  /* 0x00000001353c7824 */ /* 0x000fe400078e0229 */
[----:B------:R-:W-:Y:S02]  /*e330*/  IMAD.X R47, RZ, RZ, RZ, P0 ;  /* 0x000000ffff2f7224 */ /* 0x000fe400000e06ff */
[----:B------:R-:W-:-:S04]  /*e340*/  IMAD.WIDE.U32 R60, R57, R85, R60 ;  /* 0x00000055393c7225 */ /* 0x000fc800078e003c */
[----:B------:R-:W-:Y:S01]  /*e350*/  IMAD.WIDE.U32 R46, R51, R77, R46 ;  /* 0x0000004d332e7225 */ /* 0x000fe200078e002e */
[----:B------:R-:W-:-:S03]  /*e360*/  IADD3 R54, PT, PT, R61, R87, RZ ;  /* 0x000000573d367210 */ /* 0x000fc60007ffe0ff */
[----:B------:R-:W-:Y:S02]  /*e370*/  IMAD.IADD R49, R35, 0x1, R47 ;  /* 0x0000000123317824 */ /* 0x000fe400078e022f */
[----:B------:R-:W-:-:S03]  /*e380*/  IMAD.WIDE.U32 R54, R70, R57, R54 ;  /* 0x0000003946367225 */ /* 0x000fc600078e0036 */
[----:B------:R-:W-:Y:S01]  /*e390*/  IADD3 R48, P0, PT, R49, R48, RZ ;  /* 0x0000003031307210 */ /* 0x000fe20007f1e0ff */
[----:B------:R-:W-:Y:S02]  /*e3a0*/  IMAD.IADD R56, R55, 0x1, R45 ;  /* 0x0000000137387824 */ /* 0x000fe400078e022d */
[----:B------:R-:W-:Y:S01]  /*e3b0*/  IMAD.MOV.U32 R45, RZ, RZ, RZ ;  /* 0x000000ffff2d7224 */ /* 0x000fe200078e00ff */
[----:B------:R-:W-:Y:S01]  /*e3c0*/  IADD3.X R49, PT, PT, RZ, RZ, RZ, P0, !PT ;  /* 0x000000ffff317210 */ /* 0x000fe200007fe4ff */
[----:B------:R-:W-:-:S04]  /*e3d0*/  IMAD.WIDE.U32 R44, R59, R91, R44 ;  /* 0x0000005b3b2c7225 */ /* 0x000fc800078e002c */
        /* <DEDUP_REMOVED lines=16> */
[----:B------:R-:W-:-:S04]  /*e4e0*/  IMAD.WIDE.U32 R56, R70, R51, R56 ;  /* 0x0000003346387225 */ /* 0x000fc800078e0038 */
[----:B------:R-:W-:Y:S01]  /*e4f0*/  HFMA2 R51, -RZ, RZ, 0, 0 ;  /* 0x00000000ff337431 */ /* 0x000fe200000001ff */
[----:B------:R-:W-:-:S04]  /*e500*/  IADD3 R92, PT, PT, R93, R57, RZ ;  /* 0x000000395d5c7210 */ /* 0x000fc80007ffe0ff */
[----:B------:R-:W-:-:S05]  /*e510*/  IMAD.IADD R47, R51, 0x1, R45 ;  /* 0x00000001332f7824 */ /* 0x000fca00078e022d */
        /* <DEDUP_REMOVED lines=20> */
[----:B------:R-:W-:-:S04]  /*e660*/  IMAD.WIDE.U32 R54, R91, R76, R54 ;  /* 0x0000004c5b367225 */ /* 0x000fc800078e0036 */
[----:B------:R-:W-:-:S05]  /*e670*/  IMAD.IADD R43, R41, 0x1, R55 ;  /* 0x00000001292b7824 */ /* 0x000fca00078e0237 */
[----:B------:R-:W-:Y:S01]  /*e680*/  IADD3 R56, P0, PT, R43, R56, RZ ;  /* 0x000000382b387210 */ /* 0x000fe20007f1e0ff */
[----:B------:R-:W-:-:S04]  /*e690*/  IMAD.MOV.U32 R43, RZ, RZ, RZ ;  /* 0x000000ffff2b7224 */ /* 0x000fc800078e00ff */
[----:B------:R-:W-:Y:S01]  /*e6a0*/  IMAD.X R57, RZ, RZ, RZ, P0 ;  /* 0x000000ffff397224 */ /* 0x000fe200000e06ff */
[----:B------:R-:W-:Y:S01]  /*e6b0*/  IADD3 R49, PT, PT, R43, R47, RZ ;  /* 0x0000002f2b317210 */ /* 0x000fe20007ffe0ff */
[----:B------:R-:W-:-:S04]  /*e6c0*/  IMAD.WIDE.U32 R56, R91, R85, R56 ;  /* 0x000000555b387225 */ /* 0x000fc800078e0038 */
[----:B------:R-:W-:-:S05]  /*e6d0*/  IMAD.IADD R93, R87, 0x1, R57 ;  /* 0x00000001575d7824 */ /* 0x000fca00078e0239 */
[----:B------:R-:W-:-:S04]  /*e6e0*/  IADD3 R92, P0, PT, R93, R92, RZ ;  /* 0x0000005c5d5c7210 */ /* 0x000fc80007f1e0ff */
[----:B------:R-:W-:Y:S02]  /*e6f0*/  IADD3.X R93, PT, PT, RZ, RZ, RZ, P0, !PT ;  /* 0x000000ffff5d7210 */ /* 0x000fe400007fe4ff */
[----:B------:R-:W-:Y:S01]  /*e700*/  IADD3 R48, P0, PT, R49, R48, RZ ;  /* 0x0000003031307210 */ /* 0x000fe20007f1e0ff */
[----:B------:R-:W-:-:S04]  /*e710*/  IMAD.WIDE.U32 R90, R70, R91, R92 ;  /* 0x0000005b465a7225 */ /* 0x000fc800078e005c */
[----:B------:R-:W-:Y:S02]  /*e720*/  IMAD.X R49, RZ, RZ, RZ, P0 ;  /* 0x000000ffff317224 */ /* 0x000fe400000e06ff */
[----:B------:R-:W-:Y:S02]  /*e730*/  IMAD.IADD R92, R51, 0x1, R91 ;  /* 0x00000001335c7824 */ /* 0x000fe400078e025b */
[----:B------:R-:W-:-:S04]  /*e740*/  IMAD.WIDE.U32 R48, R50, R80, R48 ;  /* 0x0000005032307225 */ /* 0x000fc800078e0030 */
[----:B------:R-:W-:Y:S01]  /*e750*/  IMAD.IADD R53, R88, 0x1, R49 ;  /* 0x0000000158357824 */ /* 0x000fe200078e0231 */
[----:B------:R-:W-:-:S04]  /*e760*/  MOV R49, RZ ;  /* 0x000000ff00317202 */ /* 0x000fc80000000f00 */
[----:B------:R-:W-:Y:S01]  /*e770*/  IADD3 R52, P0, PT, R53, R52, RZ ;  /* 0x0000003435347210 */ /* 0x000fe20007f1e0ff */
[----:B------:R-:W-:-:S03]  /*e780*/  IMAD.WIDE.U32 R48, R59, R78, R48 ;  /* 0x0000004e3b307225 */ /* 0x000fc600078e0030 */
[----:B------:R-:W-:-:S03]  /*e790*/  IADD3.X R53, PT, PT, RZ, RZ, RZ, P0, !PT ;  /* 0x000000ffff357210 */ /* 0x000fc600007fe4ff */
[----:B------:R-:W-:-:S04]  /*e7a0*/  IMAD.WIDE.U32 R52, R50, R77, R52 ;  /* 0x0000004d32347225 */ /* 0x000fc800078e0034 */
[----:B------:R-:W-:Y:S02]  /*e7b0*/  IMAD.IADD R61, R35, 0x1, R53 ;  /* 0x00000001233d7824 */ /* 0x000fe400078e0235 */
[----:B------:R-:W-:-:S03]  /*e7c0*/  IMAD.IADD R53, R79, 0x1, R49 ;  /* 0x000000014f357824 */ /* 0x000fc600078e0231 */
        /* <DEDUP_REMOVED lines=12> */
[----:B------:R-:W-:-:S04]  /*e890*/  IADD3 R90, P0, PT, R91, R90, RZ ;  /* 0x0000005a5b5a7210 */ /* 0x000fc80007f1e0ff */
[----:B------:R-:W-:-:S03]  /*e8a0*/  IADD3.X R91, PT, PT, RZ, RZ, RZ, P0, !PT ;  /* 0x000000ffff5b7210 */ /* 0x000fc600007fe4ff */
[----:B------:R-:W-:-:S04]  /*e8b0*/  IMAD.WIDE.U32 R90, R50, R85, R90 ;  /* 0x00000055325a7225 */ /* 0x000fc800078e005a */
[----:B------:R-:W-:-:S05]  /*e8c0*/  IMAD.IADD R93, R87, 0x1, R91 ;  /* 0x00000001575d7824 */ /* 0x000fca00078e025b */
[----:B------:R-:W-:-:S05]  /*e8d0*/  IADD3 R92, P0, PT, R93, R92, RZ ;  /* 0x0000005c5d5c7210 */ /* 0x000fca0007f1e0ff */
[----:B------:R-:W-:Y:S01]  /*e8e0*/  IMAD.X R93, RZ, RZ, RZ, P0 ;  /* 0x000000ffff5d7224 */ /* 0x000fe200000e06ff */
[----:B------:R-:W-:Y:S01]  /*e8f0*/  IADD3 R52, P0, PT, R53, R52, RZ ;  /* 0x0000003435347210 */ /* 0x000fe20007f1e0ff */
[----:B------:R-:W-:-:S04]  /*e900*/  IMAD.WIDE.U32 R50, R70, R50, R92 ;  /* 0x0000003246327225 */ /* 0x000fc800078e005c */
[----:B------:R-:W-:Y:S02]  /*e910*/  IMAD.X R53, RZ, RZ, RZ, P0 ;  /* 0x000000ffff357224 */ /* 0x000fe400000e06ff */
[----:B------:R-:W-:Y:S02]  /*e920*/  IMAD.IADD R43, R43, 0x1, R51 ;  /* 0x000000012b2b7824 */ /* 0x000fe400078e0233 */
[----:B------:R-:W-:-:S05]  /*e930*/  IMAD.WIDE.U32 R52, R78, R80, R52 ;  /* 0x000000504e347225 */ /* 0x000fca00078e0034 */
[----:B------:R-:W-:Y:S01]  /*e940*/  IADD3 R61, PT, PT, R88, R53, RZ ;  /* 0x00000035583d7210 */ /* 0x000fe20007ffe0ff */
[----:B------:R-:W-:-:S03]  /*e950*/  IMAD.MOV.U32 R53, RZ, RZ, RZ ;  /* 0x000000ffff357224 */ /* 0x000fc600078e00ff */
[----:B------:R-:W-:Y:S01]  /*e960*/  IADD3 R60, P0, PT, R61, R60, RZ ;  /* 0x0000003c3d3c7210 */ /* 0x000fe20007f1e0ff */
[----:B------:R-:W-:-:S04]  /*e970*/  IMAD.WIDE.U32 R52, R59, R84, R52 ;  /* 0x000000543b347225 */ /* 0x000fc800078e0034 */
[----:B------:R-:W-:Y:S02]  /*e980*/  IMAD.X R61, RZ, RZ, RZ, P0 ;  /* 0x000000ffff3d7224 */ /* 0x000fe400000e06ff */
[----:B------:R-:W-:-:S04]  /*e990*/  IMAD.WIDE.U32 R60, R78, R77, R60 ;  /* 0x0000004d4e3c7225 */ /* 0x000fc800078e003c */
[----:B------:R-:W-:Y:S02]  /*e9a0*/  IMAD.IADD R55, R35, 0x1, R61 ;  /* 0x0000000123377824 */ /* 0x000fe400078e023d */
[----:B------:R-:W-:-:S03]  /*e9b0*/  IMAD.IADD R61, R81, 0x1, R53 ;  /* 0x00000001513d7824 */ /* 0x000fc600078e0235 */
[----:B------:R-:W-:Y:S02]  /*e9c0*/  IADD3 R54, P0, PT, R55, R54, RZ ;  /* 0x0000003637367210 */ /* 0x000fe40007f1e0ff */
[----:B------:R-:W-:Y:S02]  /*e9d0*/  IADD3 R60, P1, PT, R61, R60, RZ ;  /* 0x0000003c3d3c7210 */ /* 0x000fe40007f3e0ff */
[----:B------:R-:W-:Y:S02]  /*e9e0*/  IADD3.X R55, PT, PT, RZ, RZ, RZ, P0, !PT ;  /* 0x000000ffff377210 */ /* 0x000fe400007fe4ff */
[----:B------:R-:W-:Y:S01]  /*e9f0*/  IADD3.X R61, PT, PT, RZ, RZ, RZ, P1, !PT ;  /* 0x000000ffff3d7210 */ /* 0x000fe20000ffe4ff */
[----:B------:R-:W-:-:S04]  /*ea00*/  IMAD.WIDE.U32 R54, R78, R82, R54 ;  /* 0x000000524e367225 */ /* 0x000fc800078e0036 */
[----:B------:R-:W-:-:S04]  /*ea10*/  IMAD.WIDE.U32 R60, R84, R80, R60 ;  /* 0x00000050543c7225 */ /* 0x000fc800078e003c */
[----:B------:R-:W-:Y:S02]  /*ea20*/  IMAD.IADD R57, R89, 0x1, R55 ;  /* 0x0000000159397824 */ /* 0x000fe400078e0237 */
[----:B------:R-:W-:Y:S02]  /*ea30*/  IMAD.IADD R55, R88, 0x1, R61 ;  /* 0x0000000158377824 */ /* 0x000fe400078e023d */
[----:B------:R-:W-:Y:S01]  /*ea40*/  HFMA2 R61, -RZ, RZ, 0, 0 ;  /* 0x00000000ff3d7431 */ /* 0x000fe200000001ff */
[----:B------:R-:W-:Y:S02]  /*ea50*/  IADD3 R56, P0, PT, R57, R56, RZ ;  /* 0x0000003839387210 */ /* 0x000fe40007f1e0ff */
[----:B------:R-:W-:-:S03]  /*ea60*/  IADD3 R54, P1, PT, R55, R54, RZ ;  /* 0x0000003637367210 */ /* 0x000fc60007f3e0ff */
[----:B------:R-:W-:Y:S02]  /*ea70*/  IMAD.X R57, RZ, RZ, RZ, P0 ;  /* 0x000000ffff397224 */ /* 0x000fe400000e06ff */
[----:B------:R-:W-:Y:S02]  /*ea80*/  IMAD.X R55, RZ, RZ, RZ, P1 ;  /* 0x000000ffff377224 */ /* 0x000fe400008e06ff */
[----:B------:R-:W-:-:S04]  /*ea90*/  IMAD.WIDE.U32 R56, R78, R75, R56 ;  /* 0x0000004b4e387225 */ /* 0x000fc800078e0038 */
[----:B------:R-:W-:Y:S01]  /*eaa0*/  IMAD.WIDE.U32 R54, R84, R77, R54 ;  /* 0x0000004d54367225 */ /* 0x000fe200078e0036 */
[----:B------:R-:W-:-:S03]  /*eab0*/  IADD3 R91, PT, PT, R86, R57, RZ ;  /* 0x00000039565b7210 */ /* 0x000fc60007ffe0ff */
[----:B------:R-:W-:Y:S01]  /*eac0*/  IMAD.WIDE.U32 R60, R59, R73, R60 ;  /* 0x000000493b3c7225 */ /* 0x000fe200078e003c */
[----:B------:R-:W-:Y:S02]  /*ead0*/  IADD3 R57, PT, PT, R35, R55, RZ ;  /* 0x0000003723397210 */ /* 0x000fe40007ffe0ff */
[----:B------:R-:W-:Y:S01]  /*eae0*/  IADD3 R90, P0, PT, R91, R90, RZ ;  /* 0x0000005a5b5a7210 */ /* 0x000fe20007f1e0ff */
[----:B------:R-:W-:Y:S01]  /*eaf0*/  IMAD.IADD R55, R83, 0x1, R61 ;  /* 0x0000000153377824 */ /* 0x000fe200078e023d */
[----:B------:R-:W-:-:S03]  /*eb00*/  IADD3 R56, P1, PT, R57, R56, RZ ;  /* 0x0000003839387210 */ /* 0x000fc60007f3e0ff */
[----:B------:R-:W-:Y:S01]  /*eb10*/  IMAD.X R91, RZ, RZ, RZ, P0 ;  /* 0x000000ffff5b7224 */ /* 0x000fe200000e06ff */
[----:B------:R-:W-:Y:S01]  /*eb20*/  IADD3 R54, P2, PT, R55, R54, RZ ;  /* 0x0000003637367210 */ /* 0x000fe20007f5e0ff */
[----:B------:R-:W-:Y:S02]  /*eb30*/  IMAD.X R57, RZ, RZ, RZ, P1 ;  /* 0x000000ffff397224 */ /* 0x000fe400008e06ff */
[----:B------:R-:W-:-:S04]  /*eb40*/  IMAD.WIDE.U32 R90, R78, R76, R90 ;  /* 0x0000004c4e5a7225 */ /* 0x000fc800078e005a */
[----:B------:R-:W-:Y:S01]  /*eb50*/  IMAD.X R55, RZ, RZ, RZ, P2 ;  /* 0x000000ffff377224 */ /* 0x000fe200010e06ff */
[----:B------:R-:W-:Y:S01]  /*eb60*/  IADD3 R51, PT, PT, R41, R91, RZ ;  /* 0x0000005b29337210 */ /* 0x000fe20007ffe0ff */
[----:B------:R-:W-:-:S03]  /*eb70*/  IMAD.WIDE.U32 R56, R84, R82, R56 ;  /* 0x0000005254387225 */ /* 0x000fc600078e0038 */
[----:B------:R-:W-:Y:S01]  /*eb80*/  IADD3 R50, P0, PT, R51, R50, RZ ;  /* 0x0000003233327210 */ /* 0x000fe20007f1e0ff */
        /* <DEDUP_REMOVED lines=17> */
[----:B------:R-:W-:-:S03]  /*eca0*/  IADD3 R57, PT, PT, R72, R55, RZ ;  /* 0x0000003748397210 */ /* 0x000fc60007ffe0ff */
[----:B------:R-:W-:Y:S01]  /*ecb0*/  IMAD.X R91, RZ, RZ, RZ, P0 ;  /* 0x000000ffff5b7224 */ /* 0x000fe200000e06ff */
[----:B------:R-:W-:Y:S02]  /*ecc0*/  IADD3 R56, P2, PT, R57, R56, RZ ;  /* 0x0000003839387210 */ /* 0x000fe40007f5e0ff */
        /* <DEDUP_REMOVED lines=8> */
[----:B------:R-:W-:Y:S01]  /*ed50*/  IMAD.X R51, RZ, RZ, RZ, P0 ;  /* 0x000000ffff337224 */ /* 0x000fe200000e06ff */
[----:B------:R-:W-:Y:S01]  /*ed60*/  IADD3 R58, P1, PT, R43, R58, RZ ;  /* 0x0000003a2b3a7210 */ /* 0x000fe20007f3e0ff */
[----:B------:R-:W-:Y:S02]  /*ed70*/  IMAD.IADD R43, R89, 0x1, R59 ;  /* 0x00000001592b7824 */ /* 0x000fe400078e023b */
[----:B------:R-:W-:Y:S01]  /*ed80*/  IMAD.WIDE.U32 R50, R84, R76, R50 ;  /* 0x0000004c54327225 */ /* 0x000fe200078e0032 */
[----:B------:R-:W-:-:S03]  /*ed90*/  IADD3.X R59, PT, PT, RZ, RZ, RZ, P1, !PT ;  /* 0x000000ffff3b7210 */ /* 0x000fc60000ffe4ff */
[----:B------:R-:W-:Y:S01]  /*eda0*/  IMAD.IADD R51, R41, 0x1, R51 ;  /* 0x0000000129337824 */ /* 0x000fe200078e0233 */
[----:B------:R-:W-:Y:S01]  /*edb0*/  IADD3 R50, P1, PT, R43, R50, RZ ;  /* 0x000000322b327210 */ /* 0x000fe20007f3e0ff */
[----:B------:R-:W-:Y:S02]  /*edc0*/  IMAD.IADD R79, R79, 0x1, R91 ;  /* 0x000000014f4f7824 */ /* 0x000fe400078e025b */
[----:B------:R-:W-:Y:S01]  /*edd0*/  IMAD.WIDE.U32 R58, R71, R77, R58 ;  /* 0x0000004d473a7225 */ /* 0x000fe200078e003a */
[----:B------:R-:W-:Y:S02]  /*ede0*/  IADD3 R90, P0, PT, R51, R90, RZ ;  /* 0x0000005a335a7210 */ /* 0x000fe40007f1e0ff */
[----:B------:R-:W-:Y:S01]  /*edf0*/  IADD3.X R51, PT, PT, RZ, RZ, RZ, P1, !PT ;  /* 0x000000ffff337210 */ /* 0x000fe20000ffe4ff */
[----:B------:R-:W-:Y:S01]  /*ee00*/  IMAD.IADD R35, R35, 0x1, R59 ;  /* 0x0000000123237824 */ /* 0x000fe200078e023b */
[----:B------:R-:W-:Y:S01]  /*ee10*/  IADD3.X R91, PT, PT, RZ, RZ, RZ, P0, !PT ;  /* 0x000000ffff5b7210 */ /* 0x000fe200007fe4ff */
[----:B------:R-:W-:-:S04]  /*ee20*/  IMAD.WIDE.U32 R50, R73, R75, R50 ;  /* 0x0000004b49327225 */ /* 0x000fc800078e0032 */
[----:B------:R-:W-:Y:S01]  /*ee30*/  IMAD.IADD R51, R86, 0x1, R51 ;  /* 0x0000000156337824 */ /* 0x000fe200078e0233 */
[----:B------:R-:W-:Y:S01]  /*ee40*/  IADD3 R50, P2, PT, R35, R50, RZ ;  /* 0x0000003223327210 */ /* 0x000fe20007f5e0ff */
[----:B------:R-:W-:-:S04]  /*ee50*/  IMAD.WIDE.U32 R90, R84, R85, R90 ;  /* 0x00000055545a7225 */ /* 0x000fc800078e005a */
[----:B------:R-:W-:Y:S01]  /*ee60*/  IMAD.IADD R80, R87, 0x1, R91 ;  /* 0x0000000157507824 */ /* 0x000fe200078e025b */
[----:B------:R-:W-:Y:S01]  /*ee70*/  IADD3 R78, P1, PT, R51, R90, RZ ;  /* 0x0000005a334e7210 */ /* 0x000fe20007f3e0ff */
[----:B------:R-:W-:Y:S01]  /*ee80*/  IMAD R35, R40, R25, RZ ;  /* 0x0000001928237224 */ /* 0x000fe200078e02ff */
[----:B------:R-:W-:Y:S01]  /*ee90*/  MOV R91, RZ ;  /* 0x000000ff005b7202 */ /* 0x000fe20000000f00 */
[----:B------:R-:W-:Y:S02]  /*eea0*/  IMAD.MOV.U32 R90, RZ, RZ, R40 ;  /* 0x000000ffff5a7224 */ /* 0x000fe400078e0028 */
[----:B------:R-:W-:Y:S02]  /*eeb0*/  IMAD.X R51, RZ, RZ, RZ, P2 ;  /* 0x000000ffff337224 */ /* 0x000fe400010e06ff */
[----:B------:R-:W-:-:S04]  /*eec0*/  IMAD.HI.U32 R91, R35, R38, R90 ;  /* 0x00000026235b7227 */ /* 0x000fc800078e005a */
[----:B------:R-:W-:Y:S01]  /*eed0*/  IMAD.WIDE.U32 R50, R71, R82, R50 ;  /* 0x0000005247327225 */ /* 0x000fe200078e0032 */
[----:B------:R-:W-:-:S03]  /*eee0*/  IADD3 R42, P0, PT, R91, R42, RZ ;  /* 0x0000002a5b2a7210 */ /* 0x000fc60007f1e0ff */
[----:B------:R-:W-:Y:S02]  /*eef0*/  IMAD.IADD R89, R89, 0x1, R51 ;  /* 0x0000000159597824 */ /* 0x000fe400078e0233 */
[----:B------:R-:W-:Y:S02]  /*ef00*/  IMAD.X R43, RZ, RZ, RZ, P0 ;  /* 0x000000ffff2b7224 */ /* 0x000fe400000e06ff */
[----:B------:R-:W-:-:S05]  /*ef10*/  IMAD.WIDE.U32 R42, R35, R39, R42 ;  /* 0x00000027232a7225 */ /* 0x000fca00078e002a */
[----:B------:R-:W-:Y:S01]  /*ef20*/  IADD3 R44, P0, PT, R43, R44, RZ ;  /* 0x0000002c2b2c7210 */ /* 0x000fe20007f1e0ff */
[----:B------:R-:W-:Y:S01]  /*ef30*/  HFMA2 R43, -RZ, RZ, 0, 0 ;  /* 0x00000000ff2b7431 */ /* 0x000fe200000001ff */
[----:B------:R-:W-:-:S03]  /*ef40*/  MOV R88, R42 ;  /* 0x0000002a00587202 */ /* 0x000fc60000000f00 */
[----:B------:R-:W-:Y:S01]  /*ef50*/  IMAD.X R45, RZ, RZ, RZ, P0 ;  /* 0x000000ffff2d7224 */ /* 0x000fe200000e06ff */
[----:B------:R-:W-:Y:S01]  /*ef60*/  IADD3 R90, P0, PT, R80, R79, RZ ;  /* 0x0000004f505a7210 */ /* 0x000fe20007f1e0ff */
[----:B------:R-:W-:Y:S02]  /*ef70*/  IMAD.X R79, RZ, RZ, RZ, P1 ;  /* 0x000000ffff4f7224 */ /* 0x000fe400008e06ff */
[----:B------:R-:W-:Y:S01]  /*ef80*/  IMAD.WIDE.U32 R44, R35, R36, R44 ;  /* 0x00000024232c7225 */ /* 0x000fe200078e002c */
[----:B------:R-:W-:-:S03]  /*ef90*/  IADD3.X R91, PT, PT, RZ, RZ, RZ, P0, !PT ;  /* 0x000000ffff5b7210 */ /* 0x000fc600007fe4ff */
[----:B------:R-:W-:Y:S02]  /*efa0*/  IMAD.IADD R47, R43, 0x1, R45 ;  /* 0x000000012b2f7824 */ /* 0x000fe400078e022d */
[----:B------:R-:W-:Y:S02]  /*efb0*/  IMAD.MOV.U32 R45, RZ, RZ, RZ ;  /* 0x000000ffff2d7224 */ /* 0x000fe400078e00ff */
[----:B------:R-:W-:Y:S01]  /*efc0*/  IMAD.WIDE.U32 R78, R73, R76, R78 ;  /* 0x0000004c494e7225 */ /* 0x000fe200078e004e */
[----:B------:R-:W-:-:S03]  /*efd0*/  IADD3 R46, P3, PT, R47, R46, RZ ;  /* 0x0000002e2f2e7210 */ /* 0x000fc60007f7e0ff */
[----:B------:R-:W-:Y:S01]  /*efe0*/  IMAD.WIDE.U32 R90, R70, R84, R90 ;  /* 0x00000054465a7225 */ /* 0x000fe200078e005a */
[----:B------:R-:W-:Y:S02]  /*eff0*/  IADD3 R78, P2, PT, R89, R78, RZ ;  /* 0x0000004e594e7210 */ /* 0x000fe40007f5e0ff */
[----:B------:R-:W-:Y:S01]  /*f000*/  IADD3 R79, PT, PT, R41, R79, RZ ;  /* 0x0000004f294f7210 */ /* 0x000fe20007ffe0ff */
[----:B------:R-:W-:Y:S02]  /*f010*/  IMAD.X R47, RZ, RZ, RZ, P3 ;  /* 0x000000ffff2f7224 */ /* 0x000fe400018e06ff */
[----:B------:R-:W-:Y:S01]  /*f020*/  IMAD.IADD R81, R81, 0x1, R91 ;  /* 0x0000000151517824 */ /* 0x000fe200078e025b */
[----:B------:R-:W-:Y:S01]  /*f030*/  IADD3 R90, P1, PT, R79, R90, RZ ;  /* 0x0000005a4f5a7210 */ /* 0x000fe20007f3e0ff */
[----:B------:R-:W-:-:S03]  /*f040*/  IMAD.WIDE.U32 R46, R35, R37, R46 ;  /* 0x00000025232e7225 */ /* 0x000fc600078e002e */
[----:B------:R-:W-:Y:S01]  /*f050*/  IADD3.X R91, PT, PT, RZ, RZ, RZ, P1, !PT ;  /* 0x000000ffff5b7210 */ /* 0x000fe20000ffe4ff */
[----:B------:R-:W-:Y:S01]  /*f060*/  IMAD.X R79, RZ, RZ, RZ, P2 ;  /* 0x000000ffff4f7224 */ /* 0x000fe200010e06ff */
[----:B------:R-:W-:Y:S01]  /*f070*/  IADD3 R49, PT, PT, R45, R47, RZ ;  /* 0x0000002f2d317210 */ /* 0x000fe20007ffe0ff */
[----:B------:R-:W-:Y:S01]  /*f080*/  IMAD.MOV.U32 R89, RZ, RZ, RZ ;  /* 0x000000ffff597224 */ /* 0x000fe200078e00ff */
[----:B------:R-:W-:Y:S01]  /*f090*/  MOV R47, RZ ;  /* 0x000000ff002f7202 */ /* 0x000fe20000000f00 */
[----:B------:R-:W-:Y:S01]  /*f0a0*/  IMAD.WIDE.U32 R78, R71, R75, R78 ;  /* 0x0000004b474e7225 */ /* 0x000fe200078e004e */
[----:B------:R-:W-:-:S03]  /*f0b0*/  IADD3 R48, P0, PT, R49, R48, RZ ;  /* 0x0000003031307210 */ /* 0x000fc60007f1e0ff */
[----:B------:R-:W-:-:S04]  /*f0c0*/  IMAD.WIDE.U32 R90, R73, R85, R90 ;  /* 0x00000055495a7225 */ /* 0x000fc800078e005a */
[----:B------:R-:W-:Y:S02]  /*f0d0*/  IMAD.X R49, RZ, RZ, RZ, P0 ;  /* 0x000000ffff317224 */ /* 0x000fe400000e06ff */
[----:B------:R-:W-:-:S04]  /*f0e0*/  IMAD.WIDE.U32 R48, R35, R34, R48 ;  /* 0x0000002223307225 */ /* 0x000fc800078e0030 */
[----:B------:R-:W-:Y:S02]  /*f0f0*/  IMAD.IADD R53, R47, 0x1, R49 ;  /* 0x000000012f357824 */ /* 0x000fe400078e0231 */
[----:B------:R-:W-:-:S03]  /*f100*/  IMAD.IADD R49, R86, 0x1, R79 ;  /* 0x0000000156317824 */ /* 0x000fc600078e024f */
[----:B------:R-:W-:Y:S02]  /*f110*/  IADD3 R52, P0, PT, R53, R52, RZ ;  /* 0x0000003435347210 */ /* 0x000fe40007f1e0ff */
[----:B------:R-:W-:Y:S01]  /*f120*/  IADD3 R80, P2, PT, R49, R90, RZ ;  /* 0x0000005a31507210 */ /* 0x000fe20007f5e0ff */
[----:B------:R-:W-:Y:S02]  /*f130*/  IMAD R49, R42, R25, RZ ;  /* 0x000000192a317224 */ /* 0x000fe400078e02ff */
[----:B------:R-:W-:Y:S01]  /*f140*/  IMAD.IADD R90, R87, 0x1, R91 ;  /* 0x00000001575a7824 */ /* 0x000fe200078e025b */
[----:B------:R-:W0:Y:S01]  /*f150*/  LDC R42, c[0x3][0x14] ;  /* 0x00c00500ff2a7b82 */ /* 0x000e220000000800 */
[----:B------:R-:W-:-:S04]  /*f160*/  IMAD.HI.U32 R89, R49, R38, R88 ;  /* 0x0000002631597227 */ /* 0x000fc800078e0058 */
[----:B------:R-:W-:Y:S01]  /*f170*/  IMAD.X R53, RZ, RZ, RZ, P0 ;  /* 0x000000ffff357224 */ /* 0x000fe200000e06ff */
[----:B------:R-:W-:Y:S01]  /*f180*/  IADD3 R88, P1, PT, R89, R44, RZ ;  /* 0x0000002c59587210 */ /* 0x000fe20007f3e0ff */
[----:B------:R-:W-:-:S04]  /*f190*/  IMAD.MOV.U32 R44, RZ, RZ, RZ ;  /* 0x000000ffff2c7224 */ /* 0x000fc800078e00ff */
[----:B------:R-:W-:Y:S01]  /*f1a0*/  IMAD.X R89, RZ, RZ, RZ, P1 ;  /* 0x000000ffff597224 */ /* 0x000fe200008e06ff */
[----:B------:R-:W-:Y:S02]  /*f1b0*/  IADD3 R90, P1, PT, R90, R81, RZ ;  /* 0x000000515a5a7210 */ /* 0x000fe40007f3e0ff */
[----:B------:R-:W-:Y:S01]  /*f1c0*/  IADD3.X R81, PT, PT, RZ, RZ, RZ, P2, !PT ;  /* 0x000000ffff517210 */ /* 0x000fe200017fe4ff */
[----:B------:R-:W-:-:S04]  /*f1d0*/  IMAD.WIDE.U32 R88, R49, R39, R88 ;  /* 0x0000002731587225 */ /* 0x000fc800078e0058 */
[----:B------:R-:W-:Y:S01]  /*f1e0*/  IMAD.WIDE.U32 R80, R71, R76, R80 ;  /* 0x0000004c47507225 */ /* 0x000fe200078e0050 */
[----:B------:R-:W-:-:S03]  /*f1f0*/  IADD3 R92, P2, PT, R89, R46, RZ ;  /* 0x0000002e595c7210 */ /* 0x000fc60007f5e0ff */
[----:B------:R-:W-:Y:S01]  /*f200*/  IMAD.X R91, RZ, RZ, RZ, P1 ;  /* 0x000000ffff5b7224 */ /* 0x000fe200008e06ff */
[----:B------:R-:W-:Y:S01]  /*f210*/  IADD3.X R93, PT, PT, RZ, RZ, RZ, P2, !PT ;  /* 0x000000ffff5d7210 */ /* 0x000fe200017fe4ff */
[----:B------:R-:W-:Y:S02]  /*f220*/  IMAD R51, R88, R25, RZ ;  /* 0x0000001958337224 */ /* 0x000fe400078e02ff */
[----:B------:R-:W-:Y:S02]  /*f230*/  IMAD.MOV.U32 R89, RZ, RZ, RZ ;  /* 0x000000ffff597224 */ /* 0x000fe400078e00ff */
[----:B------:R-:W-:-:S04]  /*f240*/  IMAD.WIDE.U32 R92, R49, R36, R92 ;  /* 0x00000024315c7225 */ /* 0x000fc800078e005c */
[----:B------:R-:W-:-:S04]  /*f250*/  IMAD.WIDE.U32 R90, R70, R73, R90 ;  /* 0x00000049465a7225 */ /* 0x000fc800078e005a */
[----:B------:R-:W-:Y:S01]  /*f260*/  IMAD.IADD R77, R41, 0x1, R81 ;  /* 0x00000001294d7824 */ /* 0x000fe200078e0251 */
[----:B------:R-:W-:Y:S01]  /*f270*/  IADD3 R86, PT, PT, R83, R91, RZ ;  /* 0x0000005b53567210 */ /* 0x000fe20007ffe0ff */
[----:B------:R-:W-:Y:S02]  /*f280*/  IMAD.IADD R41, R43, 0x1, R93 ;  /* 0x000000012b297824 */ /* 0x000fe400078e025d */
[----:B------:R-:W-:Y:S01]  /*f290*/  IMAD.HI.U32 R89, R51, R38, R88 ;  /* 0x0000002633597227 */ /* 0x000fe200078e0058 */
[----:B------:R-:W-:Y:S02]  /*f2a0*/  IADD3 R76, P1, PT, R77, R90, RZ ;  /* 0x0000005a4d4c7210 */ /* 0x000fe40007f3e0ff */
[----:B------:R-:W-:Y:S01]  /*f2b0*/  IADD3 R82, P2, PT, R41, R48, RZ ;  /* 0x0000003029527210 */ /* 0x000fe20007f5e0ff */
[----:B------:R-:W-:Y:S01]  /*f2c0*/  IMAD.MOV.U32 R46, RZ, RZ, RZ ;  /* 0x000000ffff2e7224 */ /* 0x000fe200078e00ff */
[----:B------:R-:W-:Y:S01]  /*f2d0*/  IADD3 R40, P3, PT, R89, R92, RZ ;  /* 0x0000005c59287210 */ /* 0x000fe20007f7e0ff */
[----:B------:R-:W-:Y:S01]  /*f2e0*/  IMAD.X R77, RZ, RZ, RZ, P1 ;  /* 0x000000ffff4d7224 */ /* 0x000fe200008e06ff */
[----:B------:R-:W-:-:S03]  /*f2f0*/  IADD3.X R83, PT, PT, RZ, RZ, RZ, P2, !PT ;  /* 0x000000ffff537210 */ /* 0x000fc600017fe4ff */
[----:B------:R-:W-:Y:S02]  /*f300*/  IMAD.X R41, RZ, RZ, RZ, P3 ;  /* 0x000000ffff297224 */ /* 0x000fe400018e06ff */
[----:B------:R-:W-:-:S04]  /*f310*/  IMAD.WIDE.U32 R76, R71, R85, R76 ;  /* 0x00000055474c7225 */ /* 0x000fc800078e004c */
[----:B------:R-:W-:-:S04]  /*f320*/  IMAD.WIDE.U32 R84, R49, R37, R82 ;  /* 0x0000002531547225 */ /* 0x000fc800078e0052 */
[----:B------:R-:W-:Y:S01]  /*f330*/  IMAD.WIDE.U32 R82, R51, R39, R40 ;  /* 0x0000002733527225 */ /* 0x000fe200078e0028 */
[----:B------:R-:W-:-:S03]  /*f340*/  IADD3 R85, PT, PT, R45, R85, RZ ;  /* 0x000000552d557210 */ /* 0x000fc60007ffe0ff */
[----:B0-----:R-:W-:Y:S01]  /*f350*/  IMAD.WIDE.U32 R40, R35, R42, R52 ;  /* 0x0000002a23287225 */ /* 0x001fe200078e0034 */
[----:B------:R-:W-:-:S03]  /*f360*/  IADD3 R52, P2, PT, R83, R84, RZ ;  /* 0x0000005453347210 */ /* 0x000fc60007f5e0ff */
[----:B------:R-:W-:Y:S01]  /*f370*/  IMAD.IADD R61, R44, 0x1, R41 ;  /* 0x000000012c3d7824 */ /* 0x000fe200078e0229 */
[----:B------:R-:W-:Y:S01]  /*f380*/  IADD3 R84, P1, PT, R85, R40, RZ ;  /* 0x0000002855547210 */ /* 0x000fe20007f3e0ff */
[----:B------:R-:W-:Y:S01]  /*f390*/  IMAD.IADD R87, R87, 0x1, R77 ;  /* 0x0000000157577824 */ /* 0x000fe200078e024d */
[----:B------:R-:W0:Y:S01]  /*f3a0*/  LDC.64 R40, c[0x3][0x18] ;  /* 0x00c00600ff287b82 */ /* 0x000e220000000a00 */
[----:B------:R-:W-:Y:S01]  /*f3b0*/  IADD3.X R53, PT, PT, RZ, RZ, RZ, P2, !PT ;  /* 0x000000ffff357210 */ /* 0x000fe200017fe4ff */
[----:B------:R-:W-:Y:S02]  /*f3c0*/  IMAD R55, R82, R25, RZ ;  /* 0x0000001952377224 */ /* 0x000fe400078e02ff */
[----:B------:R-:W-:Y:S01]  /*f3d0*/  IADD3 R86, P0, PT, R87, R86, RZ ;  /* 0x0000005657567210 */ /* 0x000fe20007f1e0ff */
[----:B------:R-:W-:Y:S02]  /*f3e0*/  IMAD.MOV.U32 R83, RZ, RZ, RZ ;  /* 0x000000ffff537224 */ /* 0x000fe400078e00ff */
[----:B------:R-:W-:Y:S01]  /*f3f0*/  IMAD.WIDE.U32 R52, R51, R36, R52 ;  /* 0x0000002433347225 */ /* 0x000fe200078e0034 */
[----:B------:R-:W-:-:S03]  /*f400*/  IADD3.X R87, PT, PT, RZ, RZ, RZ, P0, !PT ;  /* 0x000000ffff577210 */ /* 0x000fc600007fe4ff */
[----:B------:R-:W-:Y:S01]  /*f410*/  IMAD.X R85, RZ, RZ, RZ, P1 ;  /* 0x000000ffff557224 */ /* 0x000fe200008e06ff */
[----:B------:R-:W-:Y:S01]  /*f420*/  IADD3 R60, P1, PT, R61, R60, RZ ;  /* 0x0000003c3d3c7210 */ /* 0x000fe20007f3e0ff */
[----:B------:R-:W-:-:S04]  /*f430*/  IMAD.HI.U32 R83, R55, R38, R82 ;  /* 0x0000002637537227 */ /* 0x000fc800078e0052 */
        /* <DEDUP_REMOVED lines=8> */
[----:B------:R-:W-:Y:S01]  /*f4c0*/  IADD3.X R71, PT, PT, RZ, RZ, RZ, P0, !PT ;  /* 0x000000ffff477210 */ /* 0x000fe200007fe4ff */
[----:B0-----:R-:W-:-:S04]  /*f4d0*/  IMAD.WIDE.U32 R60, R35, R40, R60 ;  /* 0x00000028233c7225 */ /* 0x001fc800078e003c */
[----:B------:R-:W-:Y:S01]  /*f4e0*/  IMAD.WIDE.U32 R70, R51, R37, R70 ;  /* 0x0000002533467225 */ /* 0x000fe200078e0046 */
[----:B------:R-:W-:-:S03]  /*f4f0*/  IADD3 R60, P0, PT, R85, R60, RZ ;  /* 0x0000003c553c7210 */ /* 0x000fc60007f1e0ff */
[----:B------:R-:W-:Y:S01]  /*f500*/  IMAD.WIDE.U32 R52, R55, R39, R52 ;  /* 0x0000002737347225 */ /* 0x000fe200078e0034 */
[----:B------:R-:W-:-:S03]  /*f510*/  IADD3 R73, PT, PT, R45, R71, RZ ;  /* 0x000000472d497210 */ /* 0x000fc60007ffe0ff */
[----:B------:R-:W-:Y:S01]  /*f520*/  IMAD.IADD R83, R46, 0x1, R61 ;  /* 0x000000012e537824 */ /* 0x000fe200078e023d */
[----:B------:R-:W-:Y:S01]  /*f530*/  IADD3 R70, P1, PT, R53, R70, RZ ;  /* 0x0000004635467210 */ /* 0x000fe20007f3e0ff */
[----:B------:R-:W-:Y:S02]  /*f540*/  IMAD.X R61, RZ, RZ, RZ, P0 ;  /* 0x000000ffff3d7224 */ /* 0x000fe400000e06ff */
[----:B------:R-:W-:Y:S01]  /*f550*/  IMAD R57, R52, R25, RZ ;  /* 0x0000001934397224 */ /* 0x000fe200078e02ff */
[----:B------:R-:W-:Y:S01]  /*f560*/  IADD3 R82, P0, PT, R83, R54, RZ ;  /* 0x0000003653527210 */ /* 0x000fe20007f1e0ff */
[----:B------:R-:W-:-:S03]  /*f570*/  IMAD.WIDE.U32 R60, R49, R42, R60 ;  /* 0x0000002a313c7225 */ /* 0x000fc600078e003c */
[----:B------:R-:W-:Y:S01]  /*f580*/  IADD3.X R83, PT, PT, RZ, RZ, RZ, P0, !PT ;  /* 0x000000ffff537210 */ /* 0x000fe200007fe4ff */
[----:B------:R-:W-:Y:S02]  /*f590*/  IMAD.MOV.U32 R53, RZ, RZ, RZ ;  /* 0x000000ffff357224 */ /* 0x000fe400078e00ff */
[----:B------:R-:W-:Y:S02]  /*f5a0*/  IMAD.X R71, RZ, RZ, RZ, P1 ;  /* 0x000000ffff477224 */ /* 0x000fe400008e06ff */
[----:B------:R-:W-:Y:S01]  /*f5b0*/  IMAD.HI.U32 R59, R57, R38, R52 ;  /* 0x00000026393b7227 */ /* 0x000fe200078e0034 */
[----:B------:R-:W-:-:S03]  /*f5c0*/  IADD3 R52, P0, PT, R73, R60, RZ ;  /* 0x0000003c49347210 */ /* 0x000fc60007f1e0ff */
        /* <DEDUP_REMOVED lines=18> */
[----:B------:R-:W-:-:S03]  /*f6f0*/  IMAD.WIDE.U32 R82, R55, R37, R52 ;  /* 0x0000002537527225 */ /* 0x000fc600078e0034 */
[----:B------:R-:W-:Y:S01]  /*f700*/  IADD3 R84, P1, PT, R71, R56, RZ ;  /* 0x0000003847547210 */ /* 0x000fe20007f3e0ff */
[----:B------:R-:W-:Y:S01]  /*f710*/  IMAD R35, R60, R25, RZ ;  /* 0x000000193c237224 */ /* 0x000fe200078e02ff */
[----:B------:R-:W-:Y:S01]  /*f720*/  IADD3.X R71, PT, PT, RZ, RZ, RZ, P2, !PT ;  /* 0x000000ffff477210 */ /* 0x000fe200017fe4ff */
[----:B------:R-:W-:Y:S01]  /*f730*/  IMAD.MOV.U32 R52, RZ, RZ, R60 ;  /* 0x000000ffff347224 */ /* 0x000fe200078e003c */
[----:B------:R-:W-:Y:S01]  /*f740*/  IADD3 R60, P2, PT, R61, R82, RZ ;  /* 0x000000523d3c7210 */ /* 0x000fe20007f5e0ff */
[----:B------:R-:W-:Y:S01]  /*f750*/  IMAD.IADD R83, R45, 0x1, R83 ;  /* 0x000000012d537824 */ /* 0x000fe200078e0253 */
[----:B------:R-:W-:Y:S01]  /*f760*/  IADD3.X R85, PT, PT, RZ, RZ, RZ, P1, !PT ;  /* 0x000000ffff557210 */ /* 0x000fe20000ffe4ff */
[----:B------:R-:W-:-:S04]  /*f770*/  IMAD.WIDE.U32 R70, R51, R42, R70 ;  /* 0x0000002a33467225 */ /* 0x000fc800078e0046 */
[----:B------:R-:W-:Y:S01]  /*f780*/  IMAD.X R61, RZ, RZ, RZ, P2 ;  /* 0x000000ffff3d7224 */ /* 0x000fe200010e06ff */
[----:B------:R-:W-:Y:S01]  /*f790*/  IADD3 R48, P3, PT, R83, R70, RZ ;  /* 0x0000004653307210 */ /* 0x000fe20007f7e0ff */
[----:B------:R-:W-:Y:S01]  /*f7a0*/  IMAD.MOV.U32 R53, RZ, RZ, RZ ;  /* 0x000000ffff357224 */ /* 0x000fe200078e00ff */
[----:B------:R-:W-:Y:S01]  /*f7b0*/  IADD3 R71, PT, PT, R44, R71, RZ ;  /* 0x000000472c477210 */ /* 0x000fe20007ffe0ff */
[----:B------:R-:W-:-:S04]  /*f7c0*/  IMAD.WIDE.U32 R84, R49, R41, R84 ;  /* 0x0000002931547225 */ /* 0x000fc800078e0054 */
[----:B------:R-:W-:-:S04]  /*f7d0*/  IMAD.WIDE.U32 R60, R57, R36, R60 ;  /* 0x00000024393c7225 */ /* 0x000fc800078e003c */
[----:B------:R-:W-:Y:S01]  /*f7e0*/  IMAD.X R49, RZ, RZ, RZ, P3 ;  /* 0x000000ffff317224 */ /* 0x000fe200018e06ff */
[----:B------:R-:W-:Y:S01]  /*f7f0*/  IADD3 R61, PT, PT, R43, R61, RZ ;  /* 0x0000003d2b3d7210 */ /* 0x000fe20007ffe0ff */
        /* <DEDUP_REMOVED lines=16> */
[----:B------:R-:W-:-:S04]  /*f900*/  IMAD.WIDE.U32 R70, R57, R37, R48 ;  /* 0x0000002539467225 */ /* 0x000fc800078e0030 */
[----:B------:R-:W-:Y:S02]  /*f910*/  HFMA2 R49, -RZ, RZ, 0, 0 ;  /* 0x00000000ff317431 */ /* 0x000fe400000001ff */
[----:B------:R-:W-:Y:S02]  /*f920*/  IMAD.IADD R50, R46, 0x1, R53 ;  /* 0x000000012e327824 */ /* 0x000fe400078e0235 */
[----:B------:R-:W-:-:S03]  /*f930*/  IMAD.WIDE.U32 R60, R35, R39, R58 ;  /* 0x00000027233c7225 */ /* 0x000fc600078e003a */
[----:B------:R-:W-:Y:S01]  /*f940*/  IADD3 R58, P2, PT, R50, R85, RZ ;  /* 0x00000055323a7210 */ /* 0x000fe20007f5e0ff */
[----:B------:R-:W-:Y:S02]  /*f950*/  IMAD R73, R60, R25, RZ ;  /* 0x000000193c497224 */ /* 0x000fe400078e02ff */
[----:B------:R-:W-:Y:S01]  /*f960*/  IMAD.MOV.U32 R48, RZ, RZ, R60 ;  /* 0x000000ffff307224 */ /* 0x000fe200078e003c */
[----:B------:R-:W-:Y:S01]  /*f970*/  IADD3 R60, P4, PT, R61, R70, RZ ;  /* 0x000000463d3c7210 */ /* 0x000fe20007f9e0ff */
[----:B------:R-:W-:Y:S02]  /*f980*/  IMAD.X R53, RZ, RZ, RZ, P3 ;  /* 0x000000ffff357224 */ /* 0x000fe400018e06ff */
[----:B------:R-:W-:Y:S01]  /*f990*/  IMAD.HI.U32 R75, R73, R38, R48 ;  /* 0x00000026494b7227 */ /* 0x000fe200078e0030 */
[----:B------:R-:W-:-:S03]  /*f9a0*/  IADD3 R49, PT, PT, R45, R71, RZ ;  /* 0x000000472d317210 */ /* 0x000fc60007ffe0ff */
[----:B------:R-:W-:-:S04]  /*f9b0*/  IMAD.WIDE.U32 R52, R55, R42, R52 ;  /* 0x0000002a37347225 */ /* 0x000fc800078e0034 */
[----:B------:R-:W-:Y:S01]  /*f9c0*/  IMAD.X R59, RZ, RZ, RZ, P2 ;  /* 0x000000ffff3b7224 */ /* 0x000fe200010e06ff */
[----:B------:R-:W-:Y:S01]  /*f9d0*/  IADD3 R48, P3, PT, R49, R52, RZ ;  /* 0x0000003431307210 */ /* 0x000fe20007f7e0ff */
[----:B------:R-:W-:Y:S01]  /*f9e0*/  IMAD.X R61, RZ, RZ, RZ, P1 ;  /* 0x000000ffff3d7224 */ /* 0x000fe200008e06ff */
[----:B------:R-:W-:Y:S01]  /*f9f0*/  IADD3 R53, PT, PT, R44, R53, RZ ;  /* 0x000000352c357210 */ /* 0x000fe20007ffe0ff */
        /* <DEDUP_REMOVED lines=18> */
[----:B------:R-:W-:Y:S01]  /*fb20*/  IMAD.WIDE.U32 R58, R55, R40, R58 ;  /* 0x00000028373a7225 */ /* 0x000fe200078e003a */
[----:B------:R-:W-:-:S02]  /*fb30*/  IADD3 R54, P0, PT, R54, R51, RZ ;  /* 0x0000003336367210 */ /* 0x000fc40007f1e0ff */
        /* <DEDUP_REMOVED lines=24> */
[----:B------:R-:W-:Y:S01]  /*fcc0*/  IADD3.X R59, PT, PT, RZ, RZ, RZ, P4, !PT ;  /* 0x000000ffff3b7210 */ /* 0x000fe200027fe4ff */
[----:B------:R-:W-:Y:S01]  /*fcd0*/  IMAD.WIDE.U32 R48, R73, R36, R48 ;  /* 0x0000002449307225 */ /* 0x000fe200078e0030 */
[----:B------:R-:W-:-:S03]  /*fce0*/  IADD3 R61, P4, PT, R53, R54, RZ ;  /* 0x00000036353d7210 */ /* 0x000fc60007f9e0ff */
        /* <DEDUP_REMOVED lines=17> */
[----:B------:R-:W-:-:S04]  /*fe00*/  IMAD.WIDE.U32 R50, R73, R37, R50 ;  /* 0x0000002549327225 */ /* 0x000fc800078e0032 */
        /* <DEDUP_REMOVED lines=35> */
[----:B------:R-:W-:Y:S02]  /*10040*/  IADD3 R49, PT, PT, R44, R49, RZ ;  /* 0x000000312c317210 */ /* 0x000fe40007ffe0ff */
[----:B------:R-:W-:Y:S01]  /*10050*/  IADD3 R50, P5, PT, R59, R48, RZ ;  /* 0x000000303b327210 */ /* 0x000fe20007fbe0ff */
[----:B------:R-:W-:Y:S01]  /*10060*/  IMAD.X R60, RZ, RZ, RZ, P4 ;  /* 0x000000ffff3c7224 */ /* 0x000fe200020e06ff */
[----:B------:R-:W-:Y:S01]  /*10070*/  IADD3 R48, P2, PT, R56, R49, RZ ;  /* 0x0000003138307210 */ /* 0x000fe20007f5e0ff */
[----:B------:R-:W-:Y:S02]  /*10080*/  IMAD.X R35, RZ, RZ, RZ, P3 ;  /* 0x000000ffff237224 */ /* 0x000fe400018e06ff */
[----:B------:R-:W-:Y:S01]  /*10090*/  IMAD.X R51, RZ, RZ, RZ, P5 ;  /* 0x000000ffff337224 */ /* 0x000fe200028e06ff */
[----:B------:R-:W-:Y:S01]  /*100a0*/  IADD3 R60, P4, PT, R60, R61, RZ ;  /* 0x0000003d3c3c7210 */ /* 0x000fe20007f9e0ff */
[----:B------:R-:W-:Y:S01]  /*100b0*/  IMAD.X R59, RZ, RZ, RZ, P0 ;  /* 0x000000ffff3b7224 */ /* 0x000fe200000e06ff */
[----:B------:R-:W-:Y:S01]  /*100c0*/  IADD3.X R49, PT, PT, RZ, RZ, RZ, P2, !PT ;  /* 0x000000ffff317210 */ /* 0x000fe200017fe4ff */
[----:B------:R-:W-:Y:S01]  /*100d0*/  IMAD.WIDE.U32 R50, R77, R34, R50 ;  /* 0x000000224d327225 */ /* 0x000fe200078e0032 */
[----:B------:R-:W-:-:S03]  /*100e0*/  IADD3 R56, P2, PT, R35, R60, RZ ;  /* 0x0000003c23387210 */ /* 0x000fc60007f5e0ff */
[----:B------:R-:W-:Y:S01]  /*100f0*/  IMAD.WIDE.U32 R48, R73, R40, R48 ;  /* 0x0000002849307225 */ /* 0x000fe200078e0030 */
[----:B------:R-:W-:Y:S02]  /*10100*/  IADD3 R35, PT, PT, R47, R51, RZ ;  /* 0x000000332f237210 */ /* 0x000fe40007ffe0ff */
[----:B------:R-:W-:Y:S01]  /*10110*/  IADD3 R57, P0, PT, R57, R56, RZ ;  /* 0x0000003839397210 */ /* 0x000fe20007f1e0ff */
        /* <DEDUP_REMOVED lines=23> */
[----:B------:R-:W-:Y:S01]  /*10290*/  IMAD.MOV.U32 R61, RZ, RZ, R58 ;  /* 0x000000ffff3d7224 */ /* 0x000fe200078e003a */
[----:B------:R-:W-:Y:S01]  /*102a0*/  IADD3 R56, P0, PT, R56, R35, RZ ;  /* 0x0000002338387210 */ /* 0x000fe20007f1e0ff */
[----:B------:R-:W-:Y:S01]  /*102b0*/  IMAD.MOV.U32 R58, RZ, RZ, R31 ;  /* 0x000000ffff3a7224 */ /* 0x000fe200078e001f */
[----:B------:R-:W-:Y:S01]  /*102c0*/  IADD3.X R35, PT, PT, RZ, RZ, RZ, P3, !PT ;  /* 0x000000ffff237210 */ /* 0x000fe20001ffe4ff */
[----:B------:R-:W-:Y:S01]  /*102d0*/  IMAD.WIDE.U32 R78, R77, R40, R78 ;  /* 0x000000284d4e7225 */ /* 0x000fe200078e004e */
[----:B------:R-:W-:-:S02]  /*102e0*/  IADD3 R57, P1, PT, R57, R56, RZ ;  /* 0x0000003839397210 */ /* 0x000fc40007f3e0ff */
[----:B------:R-:W-:Y:S01]  /*102f0*/  IADD3 R35, PT, PT, R35, R72, R60 ;  /* 0x0000004823237210 */ /* 0x000fe20007ffe03c */
[----:B------:R-:W-:Y:S01]  /*10300*/  IMAD.IADD R56, R46, 0x1, R79 ;  /* 0x000000012e387824 */ /* 0x000fe200078e024f */
[----:B------:R-:W-:Y:S01]  /*10310*/  IADD3.X R60, PT, PT, RZ, RZ, RZ, P5, !PT ;  /* 0x000000ffff3c7210 */ /* 0x000fe20002ffe4ff */
[----:B------:R-:W-:Y:S01]  /*10320*/  IMAD.MOV.U32 R70, RZ, RZ, R48 ;  /* 0x000000ffff467224 */ /* 0x000fe200078e0030 */
[----:B------:R-:W-:Y:S02]  /*10330*/  MOV R31, R52 ;  /* 0x00000034001f7202 */ /* 0x000fe40000000f00 */
[----:B------:R-:W-:Y:S02]  /*10340*/  IADD3 R56, P3, PT, R56, R57, RZ ;  /* 0x0000003938387210 */ /* 0x000fe40007f7e0ff */
[----:B------:R-:W-:Y:S01]  /*10350*/  IADD3 R35, PT, PT, R60, R35, R59 ;  /* 0x000000233c237210 */ /* 0x000fe20007ffe03b */
[----:B------:R-:W-:Y:S01]  /*10360*/  IMAD.X R59, RZ, RZ, RZ, P2 ;  /* 0x000000ffff3b7224 */ /* 0x000fe200010e06ff */
[----:B------:R-:W-:Y:S01]  /*10370*/  IADD3.X R57, PT, PT, RZ, RZ, RZ, P3, !PT ;  /* 0x000000ffff397210 */ /* 0x000fe20001ffe4ff */
[----:B------:R-:W-:-:S02]  /*10380*/  IMAD.X R60, RZ, RZ, RZ, P0 ;  /* 0x000000ffff3c7224 */ /* 0x000fc400000e06ff */
[----:B------:R-:W-:-:S03]  /*10390*/  IMAD.WIDE.U32 R76, R77, R41, R56 ;  /* 0x000000294d4c7225 */ /* 0x000fc600078e0038 */
[----:B------:R-:W-:Y:S02]  /*103a0*/  IADD3 R35, PT, PT, R60, R35, R59 ;  /* 0x000000233c237210 */ /* 0x000fe40007ffe03b */
[----:B------:R-:W-:Y:S01]  /*103b0*/  MOV R59, R28 ;  /* 0x0000001c003b7202 */ /* 0x000fe20000000f00 */
[----:B------:R-:W-:Y:S02]  /*103c0*/  IMAD.X R56, RZ, RZ, RZ, P1 ;  /* 0x000000ffff387224 */ /* 0x000fe400008e06ff */
[----:B------:R-:W-:Y:S02]  /*103d0*/  IMAD.MOV.U32 R57, RZ, RZ, R30 ;  /* 0x000000ffff397224 */ /* 0x000fe400078e001e */
        /* <DEDUP_REMOVED lines=34> */
.L_x_364:
        /* <DEDUP_REMOVED lines=22> */
.L_x_365:
[----:B------:R-:W-:Y:S01]  /*10760*/  IADD3 R63, P0, PT, -R63, R61, RZ ;  /* 0x0000003d3f3f7210 */ /* 0x000fe20007f1e1ff */
[----:B------:R-:W-:-:S03]  /*10770*/  IMAD.WIDE.U32 R50, R15, R24, RZ ;  /* 0x000000180f327225 */ /* 0x000fc600078e00ff */
[----:B------:R-:W-:Y:S01]  /*10780*/  IADD3.X R29, PT, PT, RZ, -0x1, RZ, P0, !PT ;  /* 0xffffffffff1d7810 */ /* 0x000fe200007fe4ff */
[----:B------:R-:W-:Y:S02]  /*10790*/  IMAD.MOV.U32 R48, RZ, RZ, R51 ;  /* 0x000000ffff307224 */ /* 0x000fe400078e0033 */
[----:B------:R-:W-:Y:S02]  /*107a0*/  HFMA2 R51, -RZ, RZ, 0, 0 ;  /* 0x00000000ff337431 */ /* 0x000fe400000001ff */
[----:B------:R-:W-:Y:S01]  /*107b0*/  IMAD.MOV.U32 R49, RZ, RZ, RZ ;  /* 0x000000ffff317224 */ /* 0x000fe200078e00ff */
[----:B------:R-:W-:Y:S01]  /*107c0*/  SHF.R.U32.HI R29, RZ, 0x1f, R29 ;  /* 0x0000001fff1d7819 */ /* 0x000fe2000001161d */
[----:B------:R-:W-:Y:S02]  /*107d0*/  IMAD R61, R50, R25, RZ ;  /* 0x00000019323d7224 */ /* 0x000fe400078e02ff */
[----:B------:R-:W-:Y:S01]  /*107e0*/  IMAD.WIDE.U32 R48, R24, R16, R48 ;  /* 0x0000001018307225 */ /* 0x000fe200078e0030 */
[----:B------:R-:W-:-:S03]  /*107f0*/  IADD3 R32, P0, P1, R28, -R29, -R32 ;  /* 0x8000001d1c207210 */ /* 0x000fc6000791e820 */
[----:B------:R-:W-:Y:S01]  /*10800*/  IMAD.MOV.U32 R29, RZ, RZ, RZ ;  /* 0x000000ffff1d7224 */ /* 0x000fe200078e00ff */
[----:B------:R-:W-:Y:S01]  /*10810*/  MOV R28, R49 ;  /* 0x00000031001c7202 */ /* 0x000fe20000000f00 */
[----:B------:R-:W-:Y:S01]  /*10820*/  IMAD.MOV.U32 R49, RZ, RZ, RZ ;  /* 0x000000ffff317224 */ /* 0x000fe200078e00ff */
[----:B------:R-:W-:Y:S01]  /*10830*/  IADD3.X R52, PT, PT, RZ, -0x1, R68, P0, P1 ;  /* 0xffffffffff347810 */ /* 0x000fe200007e2444 */
[----:B------:R-:W-:-:S04]  /*10840*/  IMAD.HI.U32 R54, R61, R38, R50 ;  /* 0x000000263d367227 */ /* 0x000fc800078e0032 */
[----:B------:R-:W-:-:S04]  /*10850*/  IMAD.WIDE.U32 R28, R24, R13, R28 ;  /* 0x0000000d181c7225 */ /* 0x000fc800078e001c */
[----:B------:R-:W-:-:S04]  /*10860*/  IMAD.WIDE.U32 R48, R23, R15, R48 ;  /* 0x0000000f17307225 */ /* 0x000fc800078e0030 */
[----:B------:R-:W-:Y:S01]  /*10870*/  IMAD.MOV.U32 R71, RZ, RZ, RZ ;  /* 0x000000ffff477224 */ /* 0x000fe200078e00ff */
[----:B------:R-:W-:Y:S01]  /*10880*/  IADD3 R50, P0, PT, R28, R49, RZ ;  /* 0x000000311c327210 */ /* 0x000fe20007f1e0ff */
[----:B------:R-:W-:Y:S01]  /*10890*/  IMAD.MOV.U32 R73, RZ, RZ, RZ ;  /* 0x000000ffff497224 */ /* 0x000fe200078e00ff */
[----:B------:R-:W-:Y:S01]  /*108a0*/  SHF.R.U32.HI R28, RZ, 0x1f, R52 ;  /* 0x0000001fff1c7819 */ /* 0x000fe20000011634 */
[----:B------:R-:W-:Y:S01]  /*108b0*/  IMAD.MOV.U32 R81, RZ, RZ, RZ ;  /* 0x000000ffff517224 */ /* 0x000fe200078e00ff */
[----:B------:R-:W-:Y:S01]  /*108c0*/  IADD3 R49, PT, PT, R71, R54, RZ ;  /* 0x0000003647317210 */ /* 0x000fe20007ffe0ff */
[----:B------:R-:W-:Y:S01]  /*108d0*/  IMAD.X R51, RZ, RZ, RZ, P0 ;  /* 0x000000ffff337224 */ /* 0x000fe200000e06ff */
[----:B------:R-:W-:Y:S01]  /*108e0*/  IADD3 R65, P0, P1, R31, -R28, -R65 ;  /* 0x8000001c1f417210 */ /* 0x000fe2000791e841 */
[----:B------:R-:W-:Y:S02]  /*108f0*/  IMAD.MOV.U32 R28, RZ, RZ, R29 ;  /* 0x000000ffff1c7224 */ /* 0x000fe400078e001d */
[----:B------:R-:W-:Y:S01]  /*10900*/  IMAD.MOV.U32 R29, RZ, RZ, RZ ;  /* 0x000000ffff1d7224 */ /* 0x000fe200078e00ff */
[----:B------:R-:W-:Y:S01]  /*10910*/  IADD3.X R31, PT, PT, RZ, -0x1, R68, P0, P1 ;  /* 0xffffffffff1f7810 */ /* 0x000fe200007e2444 */
[----:B------:R-:W-:Y:S01]  /*10920*/  IMAD.WIDE.U32 R50, R23, R16, R50 ;  /* 0x0000001017327225 */ /* 0x000fe200078e0032 */
[----:B------:R-:W-:-:S02]  /*10930*/  IADD3 R48, P1, PT, R48, R49, RZ ;  /* 0x0000003130307210 */ /* 0x000fc40007f3e0ff */
[----:B------:R-:W-:Y:S01]  /*10940*/  SHF.R.U32.HI R31, RZ, 0x1f, R31 ;  /* 0x0000001fff1f7819 */ /* 0x000fe2000001161f */
[----:B------:R-:W-:Y:S01]  /*10950*/  IMAD.WIDE.U32 R28, R24, R14, R28 ;  /* 0x0000000e181c7225 */ /* 0x000fe200078e001c */
[----:B------:R-:W-:Y:S02]  /*10960*/  IADD3.X R49, PT, PT, RZ, RZ, RZ, P1, !PT ;  /* 0x000000ffff317210 */ /* 0x000fe40000ffe4ff */
[----:B------:R-:W-:Y:S01]  /*10970*/  IADD3 R62, P6, P5, R30, -R31, -R62 ;  /* 0x8000001f1e3e7210 */ /* 0x000fe20007dde83e */
[----:B------:R-:W-:Y:S01]  /*10980*/  IMAD.MOV.U32 R30, RZ, RZ, R29 ;  /* 0x000000ffff1e7224 */ /* 0x000fe200078e001d */
[----:B------:R-:W-:Y:S01]  /*10990*/  IADD3 R52, P0, PT, R28, R51, RZ ;  /* 0x000000331c347210 */ /* 0x000fe20007f1e0ff */
[----:B------:R-:W-:Y:S01]  /*109a0*/  IMAD.WIDE.U32 R48, R61, R39, R48 ;  /* 0x000000273d307225 */ /* 0x000fe200078e0030 */
[----:B------:R-:W-:-:S03]  /*109b0*/  MOV R31, RZ ;  /* 0x000000ff001f7202 */ /* 0x000fc60000000f00 */
[----:B------:R-:W-:Y:S02]  /*109c0*/  IMAD.X R53, RZ, RZ, RZ, P0 ;  /* 0x000000ffff357224 */ /* 0x000fe400000e06ff */
[----:B------:R-:W-:Y:S02]  /*109d0*/  IMAD.IADD R29, R73, 0x1, R49 ;  /* 0x00000001491d7824 */ /* 0x000fe400078e0231 */
[----:B------:R-:W-:Y:S02]  /*109e0*/  HFMA2 R49, -RZ, RZ, 0, 0 ;  /* 0x00000000ff317431 */ /* 0x000fe400000001ff */
[----:B------:R-:W-:-:S04]  /*109f0*/  IMAD.WIDE.U32 R30, R24, R11, R30 ;  /* 0x0000000b181e7225 */ /* 0x000fc800078e001e */
[----:B------:R-:W-:Y:S02]  /*10a00*/  IMAD.MOV.U32 R51, RZ, RZ, RZ ;  /* 0x000000ffff337224 */ /* 0x000fe400078e00ff */
[----:B------:R-:W-:-:S04]  /*10a10*/  IMAD.WIDE.U32 R52, R23, R13, R52 ;  /* 0x0000000d17347225 */ /* 0x000fc800078e0034 */
[----:B------:R-:W-:Y:S01]  /*10a20*/  IMAD.WIDE.U32 R50, R22, R15, R50 ;  /* 0x0000000f16327225 */ /* 0x000fe200078e0032 */
[----:B------:R-:W-:Y:S02]  /*10a30*/  IADD3 R28, P0, PT, R30, R53, RZ ;  /* 0x000000351e1c7210 */ /* 0x000fe40007f1e0ff */
[----:B------:R-:W-:Y:S01]  /*10a40*/  MOV R30, R31 ;  /* 0x0000001f001e7202 */ /* 0x000fe20000000f00 */
[----:B------:R-:W-:Y:S01]  /*10a50*/  IMAD R75, R48, R25, RZ ;  /* 0x00000019304b7224 */ /* 0x000fe200078e02ff */
[----:B------:R-:W-:Y:S01]  /*10a60*/  IADD3 R52, P1, PT, R52, R51, RZ ;  /* 0x0000003334347210 */ /* 0x000fe20007f3e0ff */
[----:B------:R-:W-:Y:S02]  /*10a70*/  IMAD.MOV.U32 R31, RZ, RZ, RZ ;  /* 0x000000ffff1f7224 */ /* 0x000fe400078e00ff */
[----:B------:R-:W-:Y:S01]  /*10a80*/  IMAD.HI.U32 R54, R75, R38, R48 ;  /* 0x000000264b367227 */ /* 0x000fe200078e0030 */
[----:B------:R-:W-:-:S03]  /*10a90*/  IADD3 R48, P2, PT, R50, R29, RZ ;  /* 0x0000001d32307210 */ /* 0x000fc60007f5e0ff */
[----:B------:R-:W-:-:S04]  /*10aa0*/  IMAD.WIDE.U32 R30, R24, R12, R30 ;  /* 0x0000000c181e7225 */ /* 0x000fc800078e001e */
[----:B------:R-:W-:Y:S01]  /*10ab0*/  IMAD.X R49, RZ, RZ, RZ, P2 ;  /* 0x000000ffff317224 */ /* 0x000fe200010e06ff */
[----:B------:R-:W-:Y:S01]  /*10ac0*/  MOV R50, R31 ;  /* 0x0000001f00327202 */ /* 0x000fe20000000f00 */
[----:B------:R-:W-:Y:S01]  /*10ad0*/  IMAD.MOV.U32 R51, RZ, RZ, RZ ;  /* 0x000000ffff337224 */ /* 0x000fe200078e00ff */
[----:B------:R-:W-:Y:S01]  /*10ae0*/  IADD3 R31, PT, PT, R71, R54, RZ ;  /* 0x00000036471f7210 */ /* 0x000fe20007ffe0ff */
[----:B------:R-:W-:-:S04]  /*10af0*/  IMAD.WIDE.U32 R48, R61, R36, R48 ;  /* 0x000000243d307225 */ /* 0x000fc800078e0030 */
[----:B------:R-:W-:Y:S01]  /*10b00*/  IMAD.X R29, RZ, RZ, RZ, P0 ;  /* 0x000000ffff1d7224 */ /* 0x000fe200000e06ff */
[----:B------:R-:W-:Y:S01]  /*10b10*/  IADD3 R48, P2, PT, R31, R48, RZ ;  /* 0x000000301f307210 */ /* 0x000fe20007f5e0ff */
[----:B------:R-:W-:Y:S02]  /*10b20*/  IMAD.X R53, RZ, RZ, RZ, P1 ;  /* 0x000000ffff357224 */ /* 0x000fe400008e06ff */
[----:B------:R-:W-:-:S04]  /*10b30*/  IMAD.WIDE.U32 R50, R24, R9, R50 ;  /* 0x0000000918327225 */ /* 0x000fc800078e0032 */
[----:B------:R-:W-:-:S04]  /*10b40*/  IMAD.WIDE.U32 R28, R23, R14, R28 ;  /* 0x0000000e171c7225 */ /* 0x000fc800078e001c */
[----:B------:R-:W-:Y:S01]  /*10b50*/  IMAD.WIDE.U32 R52, R22, R16, R52 ;  /* 0x0000001016347225 */ /* 0x000fe200078e0034 */
[----:B------:R-:W-:-:S03]  /*10b60*/  IADD3 R30, P0, PT, R30, R29, RZ ;  /* 0x0000001d1e1e7210 */ /* 0x000fc60007f1e0ff */
[----:B------:R-:W-:Y:S01]  /*10b70*/  IMAD.MOV.U32 R80, RZ, RZ, R51 ;  /* 0x000000ffff507224 */ /* 0x000fe200078e0033 */
[----:B------:R-:W-:Y:S01]  /*10b80*/  IADD3 R28, P1, PT, R28, R53, RZ ;  /* 0x000000351c1c7210 */ /* 0x000fe20007f3e0ff */
[----:B------:R-:W-:Y:S01]  /*10b90*/  IMAD.IADD R51, R43, 0x1, R49 ;  /* 0x000000012b337824 */ /* 0x000fe200078e0231 */
[----:B------:R-:W-:Y:S01]  /*10ba0*/  IADD3.X R49, PT, PT, RZ, RZ, RZ, P2, !PT ;  /* 0x000000ffff317210 */ /* 0x000fe200017fe4ff */
[----:B------:R-:W-:Y:S01]  /*10bb0*/  IMAD.MOV.U32 R53, RZ, RZ, RZ ;  /* 0x000000ffff357224 */ /* 0x000fe200078e00ff */
[----:B------:R-:W-:Y:S01]  /*10bc0*/  IADD3.X R31, PT, PT, RZ, RZ, RZ, P0, !PT ;  /* 0x000000ffff1f7210 */ /* 0x000fe200007fe4ff */
[----:B------:R-:W-:Y:S02]  /*10bd0*/  IMAD.X R29, RZ, RZ, RZ, P1 ;  /* 0x000000ffff1d7224 */ /* 0x000fe400008e06ff */
[----:B------:R-:W-:-:S04]  /*10be0*/  IMAD.WIDE.U32 R48, R75, R39, R48 ;  /* 0x000000274b307225 */ /* 0x000fc800078e0030 */
[----:B------:R-:W-:-:S04]  /*10bf0*/  IMAD.WIDE.U32 R52, R21, R15, R52 ;  /* 0x0000000f15347225 */ /* 0x000fc800078e0034 */
[----:B------:R-:W-:Y:S02]  /*10c00*/  IMAD.IADD R55, R73, 0x1, R49 ;  /* 0x0000000149377824 */ /* 0x000fe400078e0231 */
[----:B------:R-:W-:Y:S02]  /*10c10*/  HFMA2 R49, -RZ, RZ, 0, 0 ;  /* 0x00000000ff317431 */ /* 0x000fe400000001ff */
[----:B------:R-:W-:Y:S01]  /*10c20*/  IMAD.WIDE.U32 R30, R23, R11, R30 ;  /* 0x0000000b171e7225 */ /* 0x000fe200078e001e */
[----:B------:R-:W-:-:S03]  /*10c30*/  IADD3 R52, P3, PT, R52, R51, RZ ;  /* 0x0000003334347210 */ /* 0x000fc60007f7e0ff */
[----:B------:R-:W-:Y:S01]  /*10c40*/  IMAD.WIDE.U32 R28, R22, R13, R28 ;  /* 0x0000000d161c7225 */ /* 0x000fe200078e001c */
[----:B------:R-:W-:-:S03]  /*10c50*/  IADD3 R50, P0, PT, R50, R31, RZ ;  /* 0x0000001f32327210 */ /* 0x000fc60007f1e0ff */
[----:B------:R-:W-:Y:S01]  /*10c60*/  IMAD R77, R48, R25, RZ ;  /* 0x00000019304d7224 */ /* 0x000fe200078e02ff */
[----:B------:R-:W-:Y:S01]  /*10c70*/  IADD3 R28, P2, PT, R28, R53, RZ ;  /* 0x000000351c1c7210 */ /* 0x000fe20007f5e0ff */
[----:B------:R-:W-:Y:S01]  /*10c80*/  IMAD.X R53, RZ, RZ, RZ, P3 ;  /* 0x000000ffff357224 */ /* 0x000fe200018e06ff */
[----:B------:R-:W-:Y:S01]  /*10c90*/  IADD3 R30, P1, PT, R30, R29, RZ ;  /* 0x0000001d1e1e7210 */ /* 0x000fe20007f3e0ff */
[----:B------:R-:W-:-:S03]  /*10ca0*/  IMAD.WIDE.U32 R80, R24, R8, R80 ;  /* 0x0000000818507225 */ /* 0x000fc600078e0050 */
[----:B------:R-:W-:Y:S01]  /*10cb0*/  IADD3.X R31, PT, PT, RZ, RZ, RZ, P1, !PT ;  /* 0x000000ffff1f7210 */ /* 0x000fe20000ffe4ff */
[----:B------:R-:W-:-:S04]  /*10cc0*/  IMAD.HI.U32 R24, R77, R38, R48 ;  /* 0x000000264d187227 */ /* 0x000fc800078e0030 */
[----:B------:R-:W-:Y:S02]  /*10cd0*/  IMAD.X R51, RZ, RZ, RZ, P0 ;  /* 0x000000ffff337224 */ /* 0x000fe400000e06ff */
[----:B------:R-:W-:-:S04]  /*10ce0*/  IMAD.WIDE.U32 R48, R61, R37, R52 ;  /* 0x000000253d307225 */ /* 0x000fc800078e0034 */
[----:B------:R-:W-:Y:S01]  /*10cf0*/  IMAD.X R29, RZ, RZ, RZ, P2 ;  /* 0x000000ffff1d7224 */ /* 0x000fe200010e06ff */
[----:B------:R-:W-:Y:S01]  /*10d00*/  IADD3 R48, P2, PT, R55, R48, RZ ;  /* 0x0000003037307210 */ /* 0x000fe20007f5e0ff */
[----:B------:R-:W-:Y:S01]  /*10d10*/  IMAD.WIDE.U32 R50, R23, R12, R50 ;  /* 0x0000000c17327225 */ /* 0x000fe200078e0032 */
[----:B------:R-:W-:-:S03]  /*10d20*/  MOV R55, RZ ;  /* 0x000000ff00377202 */ /* 0x000fc60000000f00 */
[----:B------:R-:W-:Y:S01]  /*10d30*/  IMAD.WIDE.U32 R30, R22, R14, R30 ;  /* 0x0000000e161e7225 */ /* 0x000fe200078e001e */
[----:B------:R-:W-:-:S03]  /*10d40*/  IADD3 R52, P0, PT, R80, R51, RZ ;  /* 0x0000003350347210 */ /* 0x000fc60007f1e0ff */
[----:B------:R-:W-:Y:S01]  /*10d50*/  IMAD.WIDE.U32 R28, R21, R16, R28 ;  /* 0x00000010151c7225 */ /* 0x000fe200078e001c */
[----:B------:R-:W-:-:S03]  /*10d60*/  IADD3 R50, P1, PT, R50, R31, RZ ;  /* 0x0000001f32327210 */ /* 0x000fc60007f3e0ff */
[----:B------:R-:W-:Y:S01]  /*10d70*/  IMAD.IADD R79, R45, 0x1, R49 ;  /* 0x000000012d4f7824 */ /* 0x000fe200078e0231 */
[----:B------:R-:W-:Y:S01]  /*10d80*/  IADD3.X R49, PT, PT, RZ, RZ, RZ, P2, !PT ;  /* 0x000000ffff317210 */ /* 0x000fe200017fe4ff */
[----:B------:R-:W-:Y:S01]  /*10d90*/  IMAD.MOV.U32 R54, RZ, RZ, R28 ;  /* 0x000000ffff367224 */ /* 0x000fe200078e001c */
[----:B------:R-:W-:Y:S01]  /*10da0*/  IADD3 R30, P2, PT, R30, R29, RZ ;  /* 0x0000001d1e1e7210 */ /* 0x000fe20007f5e0ff */
[----:B------:R-:W-:Y:S02]  /*10db0*/  IMAD.IADD R29, R71, 0x1, R24 ;  /* 0x00000001471d7824 */ /* 0x000fe400078e0218 */
[----:B------:R-:W-:Y:S02]  /*10dc0*/  IMAD.X R53, RZ, RZ, RZ, P0 ;  /* 0x000000ffff357224 */ /* 0x000fe400000e06ff */
        /* <DEDUP_REMOVED lines=22> */
[----:B------:R-:W-:Y:S01]  /*10f30*/  IMAD.WIDE.U32 R80, R23, R8, R80 ;  /* 0x0000000817507225 */ /* 0x000fe200078e0050 */
[----:B------:R-:W-:-:S03]  /*10f40*/  IADD3 R23, PT, PT, R73, R49, RZ ;  /* 0x0000003149177210 */ /* 0x000fc60007ffe0ff */
[----:B------:R-:W-:Y:S02]  /*10f50*/  IMAD.X R51, RZ, RZ, RZ, P2 ;  /* 0x000000ffff337224 */ /* 0x000fe400010e06ff */
[----:B------:R-:W-:Y:S02]  /*10f60*/  IMAD R79, R48, R25, RZ ;  /* 0x00000019304f7224 */ /* 0x000fe400078e02ff */
[----:B------:R-:W-:Y:S02]  /*10f70*/  IMAD.MOV.U32 R49, RZ, RZ, RZ ;  /* 0x000000ffff317224 */ /* 0x000fe400078e00ff */
[----:B------:R-:W-:-:S04]  /*10f80*/  IMAD.WIDE.U32 R30, R20, R16, R30 ;  /* 0x00000010141e7225 */ /* 0x000fc800078e001e */
[----:B------:R-:W-:-:S04]  /*10f90*/  IMAD.WIDE.U32 R52, R22, R12, R52 ;  /* 0x0000000c16347225 */ /* 0x000fc800078e0034 */
[----:B------:R-:W-:Y:S01]  /*10fa0*/  IMAD.WIDE.U32 R50, R21, R14, R50 ;  /* 0x0000000e15327225 */ /* 0x000fe200078e0032 */
[----:B------:R-:W-:-:S03]  /*10fb0*/  IADD3 R54, P0, PT, R80, R53, RZ ;  /* 0x0000003550367210 */ /* 0x000fc60007f1e0ff */
[----:B------:R-:W-:Y:S01]  /*10fc0*/  IMAD.IADD R83, R47, 0x1, R29 ;  /* 0x000000012f537824 */ /* 0x000fe200078e021d */
[----:B------:R-:W-:Y:S01]  /*10fd0*/  IADD3 R52, P1, PT, R52, R51, RZ ;  /* 0x0000003334347210 */ /* 0x000fe20007f3e0ff */
[----:B------:R-:W-:Y:S01]  /*10fe0*/  IMAD.HI.U32 R24, R79, R38, R48 ;  /* 0x000000264f187227 */ /* 0x000fe200078e0030 */
[----:B------:R-:W-:Y:S02]  /*10ff0*/  MOV R48, R30 ;  /* 0x0000001e00307202 */ /* 0x000fe40000000f00 */
[----:B------:R-:W-:Y:S01]  /*11000*/  IADD3 R50, P2, PT, R50, R31, RZ ;  /* 0x0000001f32327210 */ /* 0x000fe20007f5e0ff */
        /* <DEDUP_REMOVED lines=25> */
[----:B------:R-:W-:Y:S02]  /*111a0*/  IMAD.IADD R29, R71, 0x1, R24 ;  /* 0x00000001471d7824 */ /* 0x000fe400078e0218 */
[----:B------:R-:W-:-:S04]  /*111b0*/  IMAD.WIDE.U32 R30, R77, R36, R30 ;  /* 0x000000244d1e7225 */ /* 0x000fc800078e001e */
[----:B------:R-:W-:Y:S01]  /*111c0*/  IMAD.WIDE.U32 R80, R21, R12, R54 ;  /* 0x0000000c15507225 */ /* 0x000fe200078e0036 */
[----:B------:R-:W-:-:S03]  /*111d0*/  IADD3 R54, P2, PT, R29, R30, RZ ;  /* 0x0000001e1d367210 */ /* 0x000fc60007f5e0ff */
        /* <DEDUP_REMOVED lines=59> */
[----:B------:R-:W-:Y:S01]  /*11590*/  IMAD R81, R54, R25, RZ ;  /* 0x0000001936517224 */ /* 0x000fe200078e02ff */
[----:B------:R-:W-:Y:S01]  /*115a0*/  IADD3 R22, P4, PT, R22, R53, RZ ;  /* 0x0000003516167210 */ /* 0x000fe20007f9e0ff */
[----:B------:R-:W-:Y:S01]  /*115b0*/  IMAD.MOV.U32 R55, RZ, RZ, RZ ;  /* 0x000000ffff377224 */ /* 0x000fe200078e00ff */
[----:B------:R-:W-:Y:S01]  /*115c0*/  IADD3 R52, P0, PT, R52, R21, RZ ;  /* 0x0000001534347210 */ /* 0x000fe20007f1e0ff */
[----:B------:R-:W-:-:S03]  /*115d0*/  IMAD.WIDE.U32 R28, R75, R42, R28 ;  /* 0x0000002a4b1c7225 */ /* 0x000fc600078e001c */
[----:B------:R-:W-:Y:S01]  /*115e0*/  IADD3.X R53, PT, PT, RZ, RZ, RZ, P0, !PT ;  /* 0x000000ffff357210 */ /* 0x000fe200007fe4ff */
[----:B------:R-:W-:Y:S02]  /*115f0*/  IMAD.X R83, RZ, RZ, RZ, P2 ;  /* 0x000000ffff537224 */ /* 0x000fe400010e06ff */
[----:B------:R-:W-:-:S04]  /*11600*/  IMAD.HI.U32 R54, R81, R38, R54 ;  /* 0x0000002651367227 */ /* 0x000fc800078e0036 */
[----:B------:R-:W-:Y:S02]  /*11610*/  IMAD.X R49, RZ, RZ, RZ, P1 ;  /* 0x000000ffff317224 */ /* 0x000fe400008e06ff */
[----:B------:R-:W-:Y:S01]  /*11620*/  IMAD.WIDE.U32 R50, R20, R8, R50 ;  /* 0x0000000814327225 */ /* 0x000fe200078e0032 */
[----:B------:R-:W-:Y:S02]  /*11630*/  IADD3 R20, P1, PT, R24, R28, RZ ;  /* 0x0000001c18147210 */ /* 0x000fe40007f3e0ff */
[----:B------:R-:W0:Y:S01]  /*11640*/  LDC R24, c[0x3][0x1c] ;  /* 0x00c00700ff187b82 */ /* 0x000e220000000800 */
[----:B------:R-:W-:Y:S01]  /*11650*/  IMAD.WIDE.U32 R82, R19, R12, R82 ;  /* 0x0000000c13527225 */ /* 0x000fe200078e0052 */
[----:B------:R-:W-:-:S03]  /*11660*/  IADD3.X R21, PT, PT, RZ, RZ, RZ, P1, !PT ;  /* 0x000000ffff157210 */ /* 0x000fc60000ffe4ff */
        /* <DEDUP_REMOVED lines=9> */
[----:B------:R-:W-:Y:S01]  /*11700*/  IMAD.WIDE.U32 R20, R77, R34, R20 ;  /* 0x000000224d147225 */ /* 0x000fe200078e0014 */
[----:B------:R-:W-:-:S03]  /*11710*/  IADD3 R30, P2, PT, R30, R23, RZ ;  /* 0x000000171e1e7210 */ /* 0x000fc60007f5e0ff */
[----:B------:R-:W-:Y:S01]  /*11720*/  IMAD.IADD R15, R44, 0x1, R29 ;  /* 0x000000012c0f7824 */ /* 0x000fe200078e021d */
[----:B------:R-:W-:Y:S01]  /*11730*/  IADD3.X R29, PT, PT, RZ, RZ, RZ, P3, !PT ;  /* 0x000000ffff1d7210 */ /* 0x000fe20001ffe4ff */
[----:B------:R-:W-:Y:S01]  /*11740*/  IMAD.IADD R16, R47, 0x1, R21 ;  /* 0x000000012f107824 */ /* 0x000fe200078e0215 */
[----:B------:R-:W-:Y:S01]  /*11750*/  IADD3 R82, P3, PT, R82, R31, RZ ;  /* 0x0000001f52527210 */ /* 0x000fe20007f7e0ff */
[----:B0-----:R-:W-:Y:S01]  /*11760*/  IMAD.WIDE.U32 R52, R61, R24, R52 ;  /* 0x000000183d347225 */ /* 0x001fe200078e0034 */
[----:B------:R-:W-:Y:S02]  /*11770*/  IADD3 R20, P1, PT, R49, R20, RZ ;  /* 0x0000001431147210 */ /* 0x000fe40007f3e0ff */
[----:B------:R-:W-:Y:S01]  /*11780*/  IADD3.X R31, PT, PT, RZ, RZ, RZ, P2, !PT ;  /* 0x000000ffff1f7210 */ /* 0x000fe200017fe4ff */
[----:B------:R-:W-:Y:S01]  /*11790*/  IMAD.X R49, RZ, RZ, RZ, P4 ;  /* 0x000000ffff317224 */ /* 0x000fe200020e06ff */
[----:B------:R-:W-:Y:S01]  /*117a0*/  IADD3.X R21, PT, PT, RZ, RZ, RZ, P1, !PT ;  /* 0x000000ffff157210 */ /* 0x000fe20000ffe4ff */
[----:B------:R-:W-:-:S02]  /*117b0*/  IMAD.X R83, RZ, RZ, RZ, P3 ;  /* 0x000000ffff537224 */ /* 0x000fc400018e06ff */
[----:B------:R-:W-:-:S04]  /*117c0*/  IMAD.WIDE.U32 R28, R19, R9, R28 ;  /* 0x00000009131c7225 */ /* 0x000fc800078e001c */
[----:B------:R-:W-:Y:S01]  /*117d0*/  IMAD.WIDE.U32 R48, R81, R39, R48 ;  /* 0x0000002751307225 */ /* 0x000fe200078e0030 */
[----:B------:R-:W-:-:S03]  /*117e0*/  IADD3 R50, P2, PT, R51, R29, RZ ;  /* 0x0000001d33327210 */ /* 0x000fc60007f5e0ff */
[----:B------:R-:W-:-:S04]  /*117f0*/  IMAD.WIDE.U32 R82, R18, R11, R82 ;  /* 0x0000000b12527225 */ /* 0x000fc800078e0052 */
[----:B------:R-:W-:Y:S01]  /*11800*/  IMAD.WIDE.U32 R30, R17, R13, R30 ;  /* 0x0000000d111e7225 */ /* 0x000fe200078e001e */
[----:B------:R-:W-:-:S03]  /*11810*/  IADD3 R28, P1, PT, R28, R83, RZ ;  /* 0x000000531c1c7210 */ /* 0x000fc60007f3e0ff */
[----:B------:R-:W-:Y:S01]  /*11820*/  IMAD.IADD R23, R73, 0x1, R49 ;  /* 0x0000000149177824 */ /* 0x000fe200078e0231 */
[----:B------:R-:W-:Y:S01]  /*11830*/  IADD3 R82, P3, PT, R82, R31, RZ ;  /* 0x0000001f52527210 */ /* 0x000fe20007f7e0ff */
[----:B------:R-:W-:-:S04]  /*11840*/  IMAD.WIDE.U32 R20, R79, R37, R20 ;  /* 0x000000254f147225 */ /* 0x000fc800078e0014 */
[----:B------:R-:W-:Y:S02]  /*11850*/  HFMA2 R31, -RZ, RZ, 0, 0 ;  /* 0x00000000ff1f7431 */ /* 0x000fe400000001ff */
[----:B------:R-:W-:Y:S01]  /*11860*/  IMAD.X R51, RZ, RZ, RZ, P2 ;  /* 0x000000ffff337224 */ /* 0x000fe200010e06ff */
[----:B------:R-:W-:Y:S01]  /*11870*/  IADD3 R20, P2, PT, R23, R20, RZ ;  /* 0x0000001417147210 */ /* 0x000fe20007f5e0ff */
[----:B------:R-:W-:Y:S01]  /*11880*/  IMAD R13, R48, R25, RZ ;  /* 0x00000019300d7224 */ /* 0x000fe200078e02ff */
[----:B------:R-:W-:Y:S01]  /*11890*/  IADD3 R23, PT, PT, R45, R21, RZ ;  /* 0x000000152d177210 */ /* 0x000fe20007ffe0ff */
[----:B------:R-:W-:Y:S02]  /*118a0*/  IMAD.MOV.U32 R49, RZ, RZ, RZ ;  /* 0x000000ffff317224 */ /* 0x000fe400078e00ff */
[----:B------:R-:W-:Y:S01]  /*118b0*/  IMAD.X R29, RZ, RZ, RZ, P1 ;  /* 0x000000ffff1d7224 */ /* 0x000fe200008e06ff */
[----:B------:R-:W-:Y:S01]  /*118c0*/  IADD3 R53, PT, PT, R31, R53, RZ ;  /* 0x000000351f357210 */ /* 0x000fe20007ffe0ff */
[----:B------:R-:W-:-:S02]  /*118d0*/  IMAD.X R83, RZ, RZ, RZ, P3 ;  /* 0x000000ffff537224 */ /* 0x000fc400018e06ff */
[----:B------:R-:W-:-:S04]  /*118e0*/  IMAD.HI.U32 R54, R13, R38, R48 ;  /* 0x000000260d367227 */ /* 0x000fc800078e0030 */
[----:B------:R-:W-:Y:S02]  /*118f0*/  IMAD.X R21, RZ, RZ, RZ, P2 ;  /* 0x000000ffff157224 */ /* 0x000fe400010e06ff */
[----:B------:R-:W-:-:S04]  /*11900*/  IMAD.WIDE.U32 R50, R19, R8, R50 ;  /* 0x0000000813327225 */ /* 0x000fc800078e0032 */
[----:B------:R-:W-:-:S04]  /*11910*/  IMAD.WIDE.U32 R28, R18, R12, R28 ;  /* 0x0000000c121c7225 */ /* 0x000fc800078e001c */
        /* <DEDUP_REMOVED lines=24> */
[----:B------:R-:W-:Y:S02]  /*11aa0*/  IMAD.X R51, RZ, RZ, RZ, P1 ;  /* 0x000000ffff337224 */ /* 0x000fe400008e06ff */
[----:B------:R-:W-:Y:S02]  /*11ab0*/  IMAD.X R49, RZ, RZ, RZ, P2 ;  /* 0x000000ffff317224 */ /* 0x000fe400010e06ff */
[----:B------:R-:W-:Y:S01]  /*11ac0*/  IMAD.HI.U32 R16, R29, R38, R14 ;  /* 0x000000261d107227 */ /* 0x000fe200078e000e */
[----:B------:R-:W-:-:S02]  /*11ad0*/  IADD3 R14, P1, PT, R21, R22, RZ ;  /* 0x00000016150e7210 */ /* 0x000fc40007f3e0ff */
[----:B------:R-:W-:Y:S01]  /*11ae0*/  IADD3.X R21, PT, PT, RZ, RZ, RZ, P3, !PT ;  /* 0x000000ffff157210 */ /* 0x000fe20001ffe4ff */
[----:B------:R-:W-:-:S04]  /*11af0*/  IMAD.WIDE.U32 R50, R18, R8, R50 ;  /* 0x0000000812327225 */ /* 0x000fc800078e0032 */
[----:B------:R-:W-:-:S04]  /*11b00*/  IMAD.WIDE.U32 R48, R17, R12, R48 ;  /* 0x0000000c11307225 */ /* 0x000fc800078e0030 */
        /* <DEDUP_REMOVED lines=24> */
[----:B------:R-:W-:-:S02]  /*11c90*/  IMAD.X R53, RZ, RZ, RZ, P1 ;  /* 0x000000ffff357224 */ /* 0x000fc400008e06ff */
        /* <DEDUP_REMOVED lines=43> */
[----:B------:R-:W-:Y:S02]  /*11f50*/  IMAD.IADD R15, R45, 0x1, R15 ;  /* 0x000000012d0f7824 */ /* 0x000fe400078e020f */
[----:B------:R-:W-:Y:S01]  /*11f60*/  IMAD R25, R18, R25, RZ ;  /* 0x0000001912197224 */ /* 0x000fe200078e02ff */
[----:B------:R-:W-:Y:S01]  /*11f70*/  IADD3 R14, P0, PT, R11, R14, RZ ;  /* 0x0000000e0b0e7210 */ /* 0x000fe20007f1e0ff */
[----:B------:R-:W-:Y:S01]  /*11f80*/  IMAD.MOV.U32 R19, RZ, RZ, RZ ;  /* 0x000000ffff137224 */ /* 0x000fe200078e00ff */
[----:B------:R-:W-:Y:S01]  /*11f90*/  IADD3.X R11, PT, PT, RZ, RZ, RZ, P1, !PT ;  /* 0x000000ffff0b7210 */ /* 0x000fe20000ffe4ff */
[----:B------:R-:W-:-:S04]  /*11fa0*/  IMAD.WIDE.U32 R20, R81, R42, R20 ;  /* 0x0000002a51147225 */ /* 0x000fc800078e0014 */
[----:B------:R-:W-:Y:S01]  /*11fb0*/  IMAD.HI.U32 R16, R25, R38, R18 ;  /* 0x0000002619107227 */ /* 0x000fe200078e0012 */
        /* <DEDUP_REMOVED lines=47> */
[----:B------:R-:W-:Y:S01]  /*122b0*/  IADD3 R12, P1, PT, R12, R9, RZ ;  /* 0x000000090c0c7210 */ /* 0x000fe20007f3e0ff */
[----:B------:R-:W-:Y:S01]  /*122c0*/  IMAD.WIDE.U32 R20, R29, R34, R20 ;  /* 0x000000221d147225 */ /* 0x000fe200078e0014 */
[----:B------:R-:W-:-:S02]  /*122d0*/  IADD3.X R16, PT, PT, RZ, -0x1, R68, P6, P5 ;  /* 0xffffffffff107810 */ /* 0x000fc400037ea444 */
[----:B------:R-:W-:Y:S01]  /*122e0*/  IADD3 R53, P2, PT, R53, R12, RZ ;  /* 0x0000000c35357210 */ /* 0x000fe20007f5e0ff */
[----:B------:R-:W-:Y:S01]  /*122f0*/  IMAD.IADD R43, R43, 0x1, R19 ;  /* 0x000000012b2b7824 */ /* 0x000fe200078e0213 */
[----:B------:R-:W-:Y:S01]  /*12300*/  SHF.R.U32.HI R16, RZ, 0x1f, R16 ;  /* 0x0000001fff107819 */ /* 0x000fe20000011610 */
[----:B------:R-:W-:-:S03]  /*12310*/  IMAD.WIDE.U32 R48, R13, R40, R48 ;  /* 0x000000280d307225 */ /* 0x000fc600078e0030 */
[----:B------:R-:W-:Y:S01]  /*12320*/  IADD3 R20, P5, PT, R43, R20, RZ ;  /* 0x000000142b147210 */ /* 0x000fe20007fbe0ff */
[----:B------:R-:W-:Y:S01]  /*12330*/  IMAD.IADD R9, R47, 0x1, R21 ;  /* 0x000000012f097824 */ /* 0x000fe200078e0215 */
[----:B------:R-:W-:Y:S01]  /*12340*/  IADD3 R52, PT, PT, R46, R49, RZ ;  /* 0x000000312e347210 */ /* 0x000fe20007ffe0ff */
[----:B------:R-:W-:Y:S01]  /*12350*/  IMAD.X R12, RZ, RZ, RZ, P4 ;  /* 0x000000ffff0c7224 */ /* 0x000fe200020e06ff */
[----:B------:R-:W-:Y:S02]  /*12360*/  IADD3.X R21, PT, PT, RZ, RZ, RZ, P5, !PT ;  /* 0x000000ffff157210 */ /* 0x000fe40002ffe4ff */
[----:B------:R-:W-:Y:S01]  /*12370*/  IADD3 R48, P6, PT, R9, R48, RZ ;  /* 0x0000003009307210 */ /* 0x000fe20007fde0ff */
[----:B------:R-:W-:Y:S01]  /*12380*/  IMAD.X R9, RZ, RZ, RZ, P1 ;  /* 0x000000ffff097224 */ /* 0x000fe200008e06ff */
[----:B------:R-:W-:Y:S01]  /*12390*/  IADD3 R52, P4, PT, R52, R53, RZ ;  /* 0x0000003534347210 */ /* 0x000fe20007f9e0ff */
[----:B------:R-:W-:Y:S01]  /*123a0*/  IMAD.WIDE.U32 R20, R25, R37, R20 ;  /* 0x0000002519147225 */ /* 0x000fe200078e0014 */
[----:B------:R-:W-:-:S03]  /*123b0*/  IADD3 R12, P5, PT, R12, R11, RZ ;  /* 0x0000000b0c0c7210 */ /* 0x000fc60007fbe0ff */
[----:B------:R-:W-:Y:S01]  /*123c0*/  IMAD.X R49, RZ, RZ, RZ, P6 ;  /* 0x000000ffff317224 */ /* 0x000fe200030e06ff */
[----:B------:R-:W-:Y:S01]  /*123d0*/  IADD3 R67, P1, P6, R70, -R16, -R67 ;  /* 0x8000001046437210 */ /* 0x000fe20007e3e843 */
[----:B------:R-:W-:Y:S01]  /*123e0*/  IMAD.X R53, RZ, RZ, RZ, P4 ;  /* 0x000000ffff357224 */ /* 0x000fe200020e06ff */
[----:B------:R-:W-:Y:S01]  /*123f0*/  IADD3 R45, PT, PT, R45, R21, RZ ;  /* 0x000000152d2d7210 */ /* 0x000fe20007ffe0ff */
[----:B------:R-:W-:Y:S01]  /*12400*/  IMAD.WIDE.U32 R48, R29, R42, R48 ;  /* 0x0000002a1d307225 */ /* 0x000fe200078e0030 */
[----:B------:R-:W-:Y:S02]  /*12410*/  IADD3 R22, P4, PT, R51, R23, RZ ;  /* 0x0000001733167210 */ /* 0x000fe40007f9e0ff */
[----:B------:R-:W-:Y:S01]  /*12420*/  IADD3.X R30, PT, PT, RZ, -0x1, R68, P1, P6 ;  /* 0xffffffffff1e7810 */ /* 0x000fe20000fec444 */
[----:B------:R-:W-:Y:S01]  /*12430*/  IMAD.WIDE.U32 R52, R13, R24, R52 ;  /* 0x000000180d347225 */ /* 0x000fe200078e0034 */
[----:B------:R-:W-:Y:S02]  /*12440*/  IADD3 R9, P1, PT, R9, R12, RZ ;  /* 0x0000000c09097210 */ /* 0x000fe40007f3e0ff */
[----:B------:R-:W-:Y:S01]  /*12450*/  IADD3 R12, P6, PT, R45, R48, RZ ;  /* 0x000000302d0c7210 */ /* 0x000fe20007fde0ff */
[----:B------:R-:W-:Y:S01]  /*12460*/  IMAD.IADD R49, R44, 0x1, R49 ;  /* 0x000000012c317824 */ /* 0x000fe200078e0231 */
[----:B------:R-:W-:Y:S01]  /*12470*/  SHF.R.U32.HI R30, RZ, 0x1f, R30 ;  /* 0x0000001fff1e7819 */ /* 0x000fe2000001161e */
[----:B------:R-:W-:Y:S01]  /*12480*/  IMAD.X R23, RZ, RZ, RZ, P4 ;  /* 0x000000ffff177224 */ /* 0x000fe200020e06ff */
[----:B------:R-:W-:Y:S01]  /*12490*/  IADD3.X R16, PT, PT, RZ, RZ, RZ, P2, !PT ;  /* 0x000000ffff107210 */ /* 0x000fe200017fe4ff */
[----:B------:R-:W-:Y:S01]  /*124a0*/  IMAD.X R13, RZ, RZ, RZ, P6 ;  /* 0x000000ffff0d7224 */ /* 0x000fe200030e06ff */
[----:B------:R-:W-:Y:S01]  /*124b0*/  IADD3 R48, P4, PT, R49, R52, RZ ;  /* 0x0000003431307210 */ /* 0x000fe20007f9e0ff */
[----:B------:R-:W-:Y:S01]  /*124c0*/  IMAD.WIDE.U32 R22, R17, R8, R22 ;  /* 0x0000000811167225 */ /* 0x000fe200078e0016 */
[----:B------:R-:W-:-:S02]  /*124d0*/  IADD3 R30, P2, P6, R27, -R30, -R64 ;  /* 0x8000001e1b1e7210 */ /* 0x000fc40007e5e840 */
[----:B------:R-:W-:Y:S01]  /*124e0*/  IADD3.X R17, PT, PT, RZ, RZ, RZ, P3, !PT ;  /* 0x000000ffff117210 */ /* 0x000fe20001ffe4ff */
[----:B------:R-:W-:Y:S01]  /*124f0*/  IMAD.X R49, RZ, RZ, RZ, P4 ;  /* 0x000000ffff317224 */ /* 0x000fe200020e06ff */
[----:B------:R-:W-:Y:S01]  /*12500*/  IADD3 R16, P4, PT, R16, R9, RZ ;  /* 0x0000000910107210 */ /* 0x000fe20007f9e0ff */
[----:B------:R-:W-:Y:S01]  /*12510*/  IMAD.WIDE.U32 R12, R25, R34, R12 ;  /* 0x00000022190c7225 */ /* 0x000fe200078e000c */
[----:B------:R-:W-:Y:S02]  /*12520*/  IADD3 R9, PT, PT, R31, R53, RZ ;  /* 0x000000351f097210 */ /* 0x000fe40007ffe0ff */
[----:B------:R-:W-:Y:S01]  /*12530*/  IADD3.X R27, PT, PT, RZ, -0x1, R68, P2, P6 ;  /* 0xffffffffff1b7810 */ /* 0x000fe200017ec444 */
[----:B------:R-:W-:Y:S01]  /*12540*/  IMAD.WIDE.U32 R48, R29, R40, R48 ;  /* 0x000000281d307225 */ /* 0x000fe200078e0030 */
[----:B------:R-:W-:-:S03]  /*12550*/  IADD3 R9, P2, PT, R9, R16, RZ ;  /* 0x0000001009097210 */ /* 0x000fc60007f5e0ff */
[----:B------:R-:W-:Y:S02]  /*12560*/  IMAD.IADD R47, R47, 0x1, R13 ;  /* 0x000000012f2f7824 */ /* 0x000fe400078e020d */
[----:B------:R-:W-:Y:S02]  /*12570*/  IMAD.IADD R16, R46, 0x1, R49 ;  /* 0x000000012e107824 */ /* 0x000fe400078e0231 */
[----:B------:R-:W-:Y:S01]  /*12580*/  IMAD.X R11, RZ, RZ, RZ, P0 ;  /* 0x000000ffff0b7224 */ /* 0x000fe200000e06ff */
[----:B------:R-:W-:Y:S01]  /*12590*/  IADD3 R8, P6, PT, R47, R48, RZ ;  /* 0x000000302f087210 */ /* 0x000fe20007fde0ff */
[----:B------:R-:W-:Y:S01]  /*125a0*/  IMAD.X R28, RZ, RZ, RZ, P5 ;  /* 0x000000ffff1c7224 */ /* 0x000fe200028e06ff */
[----:B------:R-:W-:Y:S02]  /*125b0*/  IADD3 R16, P3, PT, R16, R9, RZ ;  /* 0x0000000910107210 */ /* 0x000fe40007f7e0ff */
[----:B------:R-:W-:Y:S02]  /*125c0*/  IADD3 R22, P0, PT, R22, R17, RZ ;  /* 0x0000001116167210 */ /* 0x000fe40007f1e0ff */
[----:B------:R-:W-:Y:S01]  /*125d0*/  IADD3.X R9, PT, PT, RZ, RZ, RZ, P6, !PT ;  /* 0x000000ffff097210 */ /* 0x000fe200037fe4ff */
[----:B------:R-:W-:Y:S01]  /*125e0*/  IMAD.X R17, RZ, RZ, RZ, P3 ;  /* 0x000000ffff117224 */ /* 0x000fe200018e06ff */
[----:B------:R-:W-:-:S02]  /*125f0*/  IADD3 R11, P5, PT, R11, R22, RZ ;  /* 0x000000160b0b7210 */ /* 0x000fc40007fbe0ff */
[----:B------:R-:W-:Y:S01]  /*12600*/  SHF.R.U32.HI R48, RZ, 0x1f, R27 ;  /* 0x0000001fff307819 */ /* 0x000fe2000001161b */
[----:B------:R-:W-:Y:S01]  /*12610*/  IMAD.WIDE.U32 R8, R25, R42, R8 ;  /* 0x0000002a19087225 */ /* 0x000fe200078e0008 */
[----:B------:R-:W-:Y:S02]  /*12620*/  IADD3 R28, P3, PT, R28, R11, RZ ;  /* 0x0000000b1c1c7210 */ /* 0x000fe40007f7e0ff */
[----:B------:R-:W-:Y:S01]  /*12630*/  IADD3.X R22, PT, PT, RZ, RZ, RZ, P4, !PT ;  /* 0x000000ffff167210 */ /* 0x000fe200027fe4ff */
[----:B------:R-:W-:Y:S01]  /*12640*/  IMAD.X R27, RZ, RZ, RZ, P1 ;  /* 0x000000ffff1b7224 */ /* 0x000fe200008e06ff */
[----:B------:R-:W-:Y:S01]  /*12650*/  IADD3 R69, P1, P6, R72, -R48, -R69 ;  /* 0x8000003048457210 */ /* 0x000fe20007e3e845 */
[----:B------:R-:W-:Y:S01]  /*12660*/  IMAD.WIDE.U32 R16, R29, R24, R16 ;  /* 0x000000181d107225 */ /* 0x000fe200078e0010 */
[----:B------:R-:W-:Y:S02]  /*12670*/  IADD3.X R49, PT, PT, RZ, RZ, RZ, P5, !PT ;  /* 0x000000ffff317210 */ /* 0x000fe40002ffe4ff */
[----:B------:R-:W-:Y:S01]  /*12680*/  IADD3 R27, P4, PT, R27, R28, RZ ;  /* 0x0000001c1b1b7210 */ /* 0x000fe20007f9e0ff */
[----:B------:R-:W-:Y:S01]  /*12690*/  IMAD.IADD R11, R44, 0x1, R9 ;  /* 0x000000012c0b7824 */ /* 0x000fe200078e0209 */
[----:B------:R-:W-:-:S04]  /*126a0*/  IADD3.X R51, PT, PT, RZ, -0x1, R68, P1, P6 ;  /* 0xffffffffff337810 */ /* 0x000fc80000fec444 */
[----:B------:R-:W-:Y:S02]  /*126b0*/  IADD3 R28, P6, PT, R11, R16, RZ ;  /* 0x000000100b1c7210 */ /* 0x000fe40007fde0ff */
[----:B------:R-:W-:Y:S01]  /*126c0*/  IADD3 R16, P1, PT, R22, R27, RZ ;  /* 0x0000001b16107210 */ /* 0x000fe20007f3e0ff */
[----:B------:R-:W-:Y:S01]  /*126d0*/  IMAD.X R27, RZ, RZ, RZ, P2 ;  /* 0x000000ffff1b7224 */ /* 0x000fe200010e06ff */
[----:B------:R-:W-:Y:S01]  /*126e0*/  IADD3.X R29, PT, PT, RZ, RZ, RZ, P6, !PT ;  /* 0x000000ffff1d7210 */ /* 0x000fe200037fe4ff */
[----:B------:R-:W-:Y:S01]  /*126f0*/  IMAD.IADD R22, R31, 0x1, R17 ;  /* 0x000000011f167824 */ /* 0x000fe200078e0211 */
[----:B------:R-:W-:Y:S02]  /*12700*/  SHF.R.U32.HI R51, RZ, 0x1f, R51 ;  /* 0x0000001fff337819 */ /* 0x000fe40000011633 */
[----:B------:R-:W-:Y:S01]  /*12710*/  IADD3 R27, P2, PT, R27, R16, RZ ;  /* 0x000000101b1b7210 */ /* 0x000fe20007f5e0ff */
[----:B------:R-:W-:-:S03]  /*12720*/  IMAD.WIDE.U32 R16, R25, R40, R28 ;  /* 0x0000002819107225 */ /* 0x000fc600078e001c */
[----:B------:R-:W-:Y:S01]  /*12730*/  IADD3 R29, P5, PT, R22, R27, RZ ;  /* 0x0000001b161d7210 */ /* 0x000fe20007fbe0ff */
[----:B------:R-:W-:Y:S01]  /*12740*/  IMAD.X R28, RZ, RZ, RZ, P0 ;  /* 0x000000ffff1c7224 */ /* 0x000fe200000e06ff */
[----:B------:R-:W-:Y:S01]  /*12750*/  IADD3 R66, P0, P6, R56, -R51, -R66 ;  /* 0x8000003338427210 */ /* 0x000fe20007e1e842 */
[----:B------:R-:W-:-:S03]  /*12760*/  IMAD.IADD R46, R46, 0x1, R17 ;  /* 0x000000012e2e7824 */ /* 0x000fc600078e0211 */
[----:B------:R-:W-:Y:S02]  /*12770*/  IADD3.X R44, PT, PT, RZ, -0x1, R68, P0, P6 ;  /* 0xffffffffff2c7810 */ /* 0x000fe400007ec444 */
[----:B------:R-:W-:Y:S02]  /*12780*/  ISETP.GT.U32.AND P0, PT, R66, -0x1, PT ;  /* 0xffffffff4200780c */ /* 0x000fe40003f04070 */
[----:B------:R-:W-:Y:S01]  /*12790*/  IADD3 R22, P6, PT, R46, R29, RZ ;  /* 0x0000001d2e167210 */ /* 0x000fe20007fde0ff */
[----:B------:R-:W-:Y:S01]  /*127a0*/  IMAD.X R29, RZ, RZ, RZ, P3 ;  /* 0x000000ffff1d7224 */ /* 0x000fe200018e06ff */
[----:B------:R-:W-:Y:S02]  /*127b0*/  ISETP.GT.AND.EX P0, PT, R44, -0x1, PT, P0 ;  /* 0xffffffff2c00780c */ /* 0x000fe40003f04300 */
[----:B------:R-:W-:Y:S01]  /*127c0*/  IADD3 R27, PT, PT, R49, R23, R28 ;  /* 0x00000017311b7210 */ /* 0x000fe20007ffe01c */
[----:B------:R-:W-:Y:S01]  /*127d0*/  IMAD.X R23, RZ, RZ, RZ, P6 ;  /* 0x000000ffff177224 */ /* 0x000fe200030e06ff */
[----:B------:R-:W-:Y:S01]  /*127e0*/  IADD3.X R28, PT, PT, RZ, RZ, RZ, P4, !PT ;  /* 0x000000ffff1c7210 */ /* 0x000fe200027fe4ff */
[----:B------:R-:W-:-:S03]  /*127f0*/  IMAD.WIDE.U32 R22, R25, R24, R22 ;  /* 0x0000001819167225 */ /* 0x000fc600078e0016 */
[----:B------:R-:W-:Y:S02]  /*12800*/  IADD3 R27, PT, PT, R28, R27, R29 ;  /* 0x0000001b1c1b7210 */ /* 0x000fe40007ffe01d */
[----:B------:R-:W-:Y:S01]  /*12810*/  IADD3.X R28, PT, PT, RZ, RZ, RZ, P2, !PT ;  /* 0x000000ffff1c7210 */ /* 0x000fe200017fe4ff */
[----:B------:R-:W-:-:S05]  /*12820*/  IMAD.X R29, RZ, RZ, RZ, P1 ;  /* 0x000000ffff1d7224 */ /* 0x000fca00008e06ff */
        /* <DEDUP_REMOVED lines=20> */
.L_x_366:
[----:B------:R-:W-:Y:S01]  /*12970*/  IADD3 R29, PT, PT, R28, R27, R29 ;  /* 0x0000001b1c1d7210 */ /* 0x000fe20007ffe01d */
[----:B------:R-:W-:Y:S01]  /*12980*/  IMAD.MOV.U32 R31, RZ, RZ, R67 ;  /* 0x000000ffff1f7224 */ /* 0x000fe200078e0043 */
[----:B------:R-:W-:Y:S01]  /*12990*/  MOV R50, R18 ;  /* 0x0000001200327202 */ /* 0x000fe20000000f00 */
[----:B------:R-:W-:Y:S01]  /*129a0*/  IMAD.MOV.U32 R25, RZ, RZ, R69 ;  /* 0x000000ffff197224 */ /* 0x000fe200078e0045 */
[----:B------:R-:W-:Y:S01]  /*129b0*/  ISETP.GT.U32.AND P0, PT, R29, R24, PT ;  /* 0x000000181d00720c */ /* 0x000fe20003f04070 */
[----:B------:R-:W-:Y:S01]  /*129c0*/  IMAD.MOV.U32 R49, RZ, RZ, R20 ;  /* 0x000000ffff317224 */ /* 0x000fe200078e0014 */
[----:B------:R-:W-:Y:S01]  /*129d0*/  MOV R44, R8 ;  /* 0x00000008002c7202 */ /* 0x000fe20000000f00 */
[----:B------:R-:W-:Y:S02]  /*129e0*/  IMAD.MOV.U32 R48, RZ, RZ, R12 ;  /* 0x000000ffff307224 */ /* 0x000fe400078e000c */
[----:B------:R-:W-:Y:S02]  /*129f0*/  IMAD.MOV.U32 R41, RZ, RZ, R16 ;  /* 0x000000ffff297224 */ /* 0x000fe400078e0010 */
[----:B------:R-:W-:-:S06]  /*12a00*/  IMAD.MOV.U32 R27, RZ, RZ, R22 ;  /* 0x000000ffff1b7224 */ /* 0x000fcc00078e0016 */
[----:B------:R-:W-:Y:S05]  /*12a10*/  @P0 BRA `(.L_x_367) ;  /* 0x0000000000700947 */ /* 0x000fea0003800000 */
[----:B------:R-:W-:Y:S02]  /*12a20*/  ISETP.GE.U32.AND P0, PT, R29, R24, PT ;  /* 0x000000181d00720c */ /* 0x000fe40003f06070 */
        /* <DEDUP_REMOVED lines=27> */
.L_x_367:
        /* <DEDUP_REMOVED lines=22> */
.L_x_368:
        /* <DEDUP_REMOVED lines=9> */
[----:B------:R-:W-:Y:S01]  /*12dd0*/  SHF.L.U64.HI R13, R50, 0x1, R51 ;  /* 0x00000001320d7819 */ /* 0x000fe20000010233 */
[----:B------:R-:W-:Y:S01]  /*12de0*/  IMAD.SHL.U32 R27, R27, 0x2, RZ ;  /* 0x000000021b1b7824 */ /* 0x000fe200078e00ff */
[----:B------:R-:W-:-:S02]  /*12df0*/  SHF.L.U64.HI R18, R49, 0x1, R45 ;  /* 0x0000000131127819 */ /* 0x000fc4000001022d */
[----:B------:R-:W-:Y:S02]  /*12e00*/  LOP3.LUT R13, R13, 0x1, RZ, 0xc0, !PT ;  /* 0x000000010d0d7812 */ /* 0x000fe400078ec0ff */
[----:B------:R-:W-:Y:S01]  /*12e10*/  SHF.L.U64.HI R16, R48, 0x1, R47 ;  /* 0x0000000130107819 */ /* 0x000fe2000001022f */
[----:B------:R-:W-:Y:S01]  /*12e20*/  IMAD.WIDE.U32 R8, R29, 0x2, R8 ;  /* 0x000000021d087825 */ /* 0x000fe200078e0008 */
[----:B------:R-:W-:Y:S02]  /*12e30*/  LOP3.LUT R20, R13, 0xfffffffe, R12, 0xf8, !PT ;  /* 0xfffffffe0d147812 */ /* 0x000fe400078ef80c */
[----:B------:R-:W-:Y:S02]  /*12e40*/  SHF.L.U64.HI R14, R44, 0x1, R43 ;  /* 0x000000012c0e7819 */ /* 0x000fe4000001022b */
[C---:B------:R-:W-:Y:S02]  /*12e50*/  ISETP.LE.U32.AND P0, PT, R8.reuse, R24, PT ;  /* 0x000000180800720c */ /* 0x040fe40003f03070 */
[----:B------:R-:W-:-:S02]  /*12e60*/  ISETP.GT.U32.AND P1, PT, R8, -0x1, PT ;  /* 0xffffffff0800780c */ /* 0x000fc40003f24070 */
[----:B------:R-:W-:Y:S01]  /*12e70*/  SHF.L.U64.HI R12, R41, 0x1, R46 ;  /* 0x00000001290c7819 */ /* 0x000fe2000001022e */
[----:B------:R-:W-:Y:S01]  /*12e80*/  IMAD.SHL.U32 R46, R11, 0x2, RZ ;  /* 0x000000020b2e7824 */ /* 0x000fe200078e00ff */
[----:B------:R-:W-:Y:S02]  /*12e90*/  ISETP.GT.U32.OR.EX P0, PT, R9, RZ, !P0, P1 ;  /* 0x000000ff0900720c */ /* 0x000fe40004704510 */
[----:B------:R-:W-:Y:S02]  /*12ea0*/  SHF.L.U32 R13, R41, 0x1, RZ ;  /* 0x00000001290d7819 */ /* 0x000fe400000006ff */
        /* <DEDUP_REMOVED lines=10> */
[----:B------:R-:W-:Y:S01]  /*12f50*/  UPLOP3.LUT UP0, UPT, UPT, UPT, UPT, 0x80, 0x8 ;  /* 0x000000000008789c */ /* 0x000fe20003f0f070 */
        /* <DEDUP_REMOVED lines=31> */
.L_x_369:
[----:B------:R-:W-:Y:S01]  /*13150*/  IADD3 R46, P0, PT, R46, -R38, RZ ;  /* 0x800000262e2e7210 */ /* 0x000fe20007f1e0ff */
[----:B------:R-:W-:-:S04]  /*13160*/  UPLOP3.LUT UP0, UPT, UPT, UPT, UPT, 0x80, 0x8 ;  /* 0x000000000008789c */ /* 0x000fc80003f0f070 */
        /* <DEDUP_REMOVED lines=21> */
.L_x_336:
[----:B------:R-:W-:Y:S05]  /*132c0*/  BRA.U !UP0, `(.L_x_370) ;  /* 0x0000014908947547 */ /* 0x000fea000b800000 */
[----:B------:R-:W-:-:S04]  /*132d0*/  LOP3.LUT R8, R47, R44, R49, 0xfe, !PT ;  /* 0x0000002c2f087212 */ /* 0x000fc800078efe31 */
[----:B------:R-:W-:-:S04]  /*132e0*/  LOP3.LUT R9, R45, R41, R8, 0xfe, !PT ;  /* 0x000000292d097212 */ /* 0x000fc800078efe08 */
[----:B------:R-:W-:-:S04]  /*132f0*/  LOP3.LUT R8, R9, R46, R48, 0xfe, !PT ;  /* 0x0000002e09087212 */ /* 0x000fc800078efe30 */
[----:B------:R-:W-:-:S13]  /*13300*/  LOP3.LUT P0, RZ, R8, R43, RZ, 0xfc, !PT ;  /* 0x0000002b08ff7212 */ /* 0x000fda000780fcff */
[----:B------:R-:W-:Y:S05]  /*13310*/  @!P0 BRA `(.L_x_370) ;  /* 0x0000014800808947 */ /* 0x000fea0003800000 */
[----:B------:R-:W0:Y:S01]  /*13320*/  LDC R9, c[0x3][0xe0] ;  /* 0x00c03800ff097b82 */ /* 0x000e220000000800 */
[----:B------:R-:W-:Y:S01]  /*13330*/  MOV R15, RZ ;  /* 0x000000ff000f7202 */ /* 0x000fe20000000f00 */
[----:B------:R-:W-:Y:S02]  /*13340*/  IMAD.MOV.U32 R14, RZ, RZ, R46 ;  /* 0x000000ffff0e7224 */ /* 0x000fe400078e002e */
[----:B-----5:R-:W-:-:S04]  /*13350*/  IMAD.MOV.U32 R19, RZ, RZ, RZ ;  /* 0x000000ffff137224 */ /* 0x020fc800078e00ff */
[----:B------:R-:W1:Y:S08]  /*13360*/  LDC.64 R28, c[0x3][RZ] ;  /* 0x00c00000ff1c7b82 */ /* 0x000e700000000a00 */
[----:B------:R-:W2:Y:S01]  /*13370*/  LDC.64 R36, c[0x3][0x8] ;  /* 0x00c00200ff247b82 */ /* 0x000ea20000000a00 */
[----:B0-----:R-:W-:-:S07]  /*13380*/  IMAD R13, R46, R9, RZ ;  /* 0x000000092e0d7224 */ /* 0x001fce00078e02ff */
[----:B------:R-:W0:Y:S01]  /*13390*/  LDC.64 R38, c[0x3][0x10] ;  /* 0x00c00400ff267b82 */ /* 0x000e220000000a00 */
[----:B-1----:R-:W-:-:S05]  /*133a0*/  IMAD.HI.U32 R15, R13, R28, R14 ;  /* 0x0000001c0d0f7227 */ /* 0x002fca00078e000e */
[----:B------:R-:W-:-:S05]  /*133b0*/  IADD3 R14, P0, PT, R15, R48, RZ ;  /* 0x000000300f0e7210 */ /* 0x000fca0007f1e0ff */
[----:B------:R-:W-:Y:S02]  /*133c0*/  IMAD.X R15, RZ, RZ, RZ, P0 ;  /* 0x000000ffff0f7224 */ /* 0x000fe400000e06ff */
[----:B------:R-:W-:-:S04]  /*133d0*/  IMAD.WIDE.U32 R14, R13, R29, R14 ;  /* 0x0000001d0d0e7225 */ /* 0x000fc800078e000e */
[----:B------:R-:W-:Y:S01]  /*133e0*/  IMAD R12, R14, R9, RZ ;  /* 0x000000090e0c7224 */ /* 0x000fe200078e02ff */
[----:B------:R-:W-:Y:S02]  /*133f0*/  IADD3 R16, P0, PT, R15, R49, RZ ;  /* 0x000000310f107210 */ /* 0x000fe40007f1e0ff */
[----:B------:R-:W-:Y:S02]  /*13400*/  MOV R18, R14 ;  /* 0x0000000e00127202 */ /* 0x000fe40000000f00 */
[----:B------:R-:W-:Y:S01]  /*13410*/  MOV R49, RZ ;  /* 0x000000ff00317202 */ /* 0x000fe20000000f00 */
[----:B------:R-:W-:Y:S02]  /*13420*/  IMAD.X R17, RZ, RZ, RZ, P0 ;  /* 0x000000ffff117224 */ /* 0x000fe400000e06ff */
[----:B------:R-:W-:-:S04]  /*13430*/  IMAD.HI.U32 R19, R12, R28, R18 ;  /* 0x0000001c0c137227 */ /* 0x000fc800078e0012 */
[----:B--2---:R-:W-:-:S05]  /*13440*/  IMAD.WIDE.U32 R14, R13, R36, R16 ;  /* 0x000000240d0e7225 */ /* 0x004fca00078e0010 */
[----:B------:R-:W-:Y:S02]  /*13450*/  IADD3 R16, P0, PT, R15, R44, RZ ;  /* 0x0000002c0f107210 */ /* 0x000fe40007f1e0ff */
[----:B------:R-:W-:-:S03]  /*13460*/  IADD3 R18, P1, PT, R14, R19, RZ ;  /* 0x000000130e127210 */ /* 0x000fc60007f3e0ff */
[----:B------:R-:W-:Y:S01]  /*13470*/  IMAD.X R17, RZ, RZ, RZ, P0 ;  /* 0x000000ffff117224 */ /* 0x000fe200000e06ff */
[----:B------:R-:W-:Y:S01]  /*13480*/  IADD3.X R19, PT, PT, RZ, RZ, RZ, P1, !PT ;  /* 0x000000ffff137210 */ /* 0x000fe20000ffe4ff */
[----:B------:R-:W-:-:S04]  /*13490*/  IMAD.WIDE.U32 R14, R13, R37, R16 ;  /* 0x000000250d0e7225 */ /* 0x000fc800078e0010 */
[----:B------:R-:W-:Y:S01]  /*134a0*/  IMAD.WIDE.U32 R16, R12, R29, R18 ;  /* 0x0000001d0c107225 */ /* 0x000fe200078e0012 */
[----:B------:R-:W-:-:S03]  /*134b0*/  IADD3 R18, P0, PT, R15, R47, RZ ;  /* 0x0000002f0f127210 */ /* 0x000fc60007f1e0ff */
[----:B------:R-:W-:Y:S02]  /*134c0*/  HFMA2 R47, -RZ, RZ, 0, 0 ;  /* 0x00000000ff2f7431 */ /* 0x000fe400000001ff */
[----:B------:R-:W-:Y:S01]  /*134d0*/  IMAD R8, R16, R9, RZ ;  /* 0x0000000910087224 */ /* 0x000fe200078e02ff */
[----:B------:R-:W-:Y:S01]  /*134e0*/  IADD3 R14, P1, PT, R14, R17, RZ ;  /* 0x000000110e0e7210 */ /* 0x000fe20007f3e0ff */
[----:B------:R-:W-:Y:S02]  /*134f0*/  HFMA2 R17, -RZ, RZ, 0, 0 ;  /* 0x00000000ff117431 */ /* 0x000fe400000001ff */
[----:B------:R-:W-:Y:S02]  /*13500*/  IMAD.X R19, RZ, RZ, RZ, P0 ;  /* 0x000000ffff137224 */ /* 0x000fe400000e06ff */
[----:B------:R-:W-:Y:S02]  /*13510*/  IMAD.X R15, RZ, RZ, RZ, P1 ;  /* 0x000000ffff0f7224 */ /* 0x000fe400008e06ff */
[----:B------:R-:W-:-:S04]  /*13520*/  IMAD.HI.U32 R21, R8, R28, R16 ;  /* 0x0000001c08157227 */ /* 0x000fc800078e0010 */
[----:B------:R-:W-:-:S04]  /*13530*/  IMAD.WIDE.U32 R16, R12, R36, R14 ;  /* 0x000000240c107225 */ /* 0x000fc800078e000e */
[----:B0-----:R-:W-:Y:S01]  /*13540*/  IMAD.WIDE.U32 R14, R13, R38, R18 ;  /* 0x000000260d0e7225 */ /* 0x001fe200078e0012 */
[----:B------:R-:W-:-:S04]  /*13550*/  IADD3 R20, P2, PT, R16, R21, RZ ;  /* 0x0000001510147210 */ /* 0x000fc80007f5e0ff */
[----:B------:R-:W-:Y:S01]  /*13560*/  IADD3 R16, P0, PT, R15, R41, RZ ;  /* 0x000000290f107210 */ /* 0x000fe20007f1e0ff */
[----:B------:R-:W-:Y:S01]  /*13570*/  IMAD.X R21, RZ, RZ, RZ, P2 ;  /* 0x000000ffff157224 */ /* 0x000fe200010e06ff */
[----:B------:R-:W-:Y:S01]  /*13580*/  IADD3 R18, P1, PT, R14, R17, RZ ;  /* 0x000000110e127210 */ /* 0x000fe20007f3e0ff */
[----:B------:R-:W0:Y:S02]  /*13590*/  LDC.64 R40, c[0x3][0x18] ;  /* 0x00c00600ff287b82 */ /* 0x000e240000000a00 */
[----:B------:R-:W-:Y:S01]  /*135a0*/  IMAD.X R17, RZ, RZ, RZ, P0 ;  /* 0x000000ffff117224 */ /* 0x000fe200000e06ff */
[----:B------:R-:W-:Y:S01]  /*135b0*/  IADD3.X R19, PT, PT, RZ, RZ, RZ, P1, !PT ;  /* 0x000000ffff137210 */ /* 0x000fe20000ffe4ff */
[----:B------:R-:W-:-:S04]  /*135c0*/  IMAD.WIDE.U32 R14, R13, R39, R16 ;  /* 0x000000270d0e7225 */ /* 0x000fc800078e0010 */
[----:B------:R-:W-:-:S04]  /*135d0*/  IMAD.WIDE.U32 R16, R12, R37, R18 ;  /* 0x000000250c107225 */ /* 0x000fc800078e0012 */
[----:B------:R-:W-:Y:S01]  /*135e0*/  IMAD.WIDE.U32 R18, R8, R29, R20 ;  /* 0x0000001d08127225 */ /* 0x000fe200078e0014 */
[----:B------:R-:W-:Y:S02]  /*135f0*/  IADD3 R20, P0, PT, R15, R45, RZ ;  /* 0x0000002d0f147210 */ /* 0x000fe40007f1e0ff */
[----:B------:R-:W-:Y:S01]  /*13600*/  IADD3 R22, P1, PT, R14, R17, RZ ;  /* 0x000000110e167210 */ /* 0x000fe20007f3e0ff */
[----:B------:R-:W-:Y:S01]  /*13610*/  IMAD R11, R18, R9, RZ ;  /* 0x00000009120b7224 */ /* 0x000fe200078e02ff */
[----:B------:R-:W-:Y:S01]  /*13620*/  IADD3 R16, P2, PT, R16, R19, RZ ;  /* 0x0000001310107210 */ /* 0x000fe20007f5e0ff */
[----:B------:R-:W-:Y:S02]  /*13630*/  IMAD.MOV.U32 R19, RZ, RZ, RZ ;  /* 0x000000ffff137224 */ /* 0x000fe400078e00ff */
[----:B------:R-:W-:Y:S01]  /*13640*/  IMAD.X R21, RZ, RZ, RZ, P0 ;  /* 0x000000ffff157224 */ /* 0x000fe200000e06ff */
[----:B------:R-:W-:Y:S01]  /*13650*/  IADD3.X R17, PT, PT, RZ, RZ, RZ, P2, !PT ;  /* 0x000000ffff117210 */ /* 0x000fe200017fe4ff */
[----:B------:R-:W-:-:S02]  /*13660*/  IMAD.X R23, RZ, RZ, RZ, P1 ;  /* 0x000000ffff177224 */ /* 0x000fc400008e06ff */
[----:B------:R-:W-:-:S04]  /*13670*/  IMAD.HI.U32 R27, R11, R28, R18 ;  /* 0x0000001c0b1b7227 */ /* 0x000fc800078e0012 */
[----:B0-----:R-:W-:-:S04]  /*13680*/  IMAD.WIDE.U32 R14, R13, R40, R20 ;  /* 0x000000280d0e7225 */ /* 0x001fc800078e0014 */
        /* <DEDUP_REMOVED lines=12> */
[----:B------:R-:W-:-:S04]  /*13750*/  IMAD.WIDE.U32 R20, R11, R29, R22 ;  /* 0x0000001d0b147225 */ /* 0x000fc800078e0016 */
[----:B------:R-:W-:Y:S01]  /*13760*/  IMAD.WIDE.U32 R16, R12, R39, R16 ;  /* 0x000000270c107225 */ /* 0x000fe200078e0010 */
[----:B------:R-:W-:Y:S02]  /*13770*/  IADD3 R42, P2, PT, R18, R21, RZ ;  /* 0x00000015122a7210 */ /* 0x000fe40007f5e0ff */
[----:B------:R-:W-:Y:S01]  /*13780*/  MOV R21, RZ ;  /* 0x000000ff00157202 */ /* 0x000fe20000000f00 */
[----:B------:R-:W-:Y:S01]  /*13790*/  IMAD R13, R20, R9, RZ ;  /* 0x00000009140d7224 */ /* 0x000fe200078e02ff */
[----:B------:R-:W-:Y:S02]  /*137a0*/  IADD3 R18, P0, PT, R14, R17, RZ ;  /* 0x000000110e127210 */ /* 0x000fe40007f1e0ff */
[----:B------:R-:W-:Y:S01]  /*137b0*/  IADD3 R22, P1, PT, R16, R19, RZ ;  /* 0x0000001310167210 */ /* 0x000fe20007f3e0ff */
[----:B------:R-:W-:Y:S01]  /*137c0*/  IMAD.HI.U32 R27, R13, R28, R20 ;  /* 0x0000001c0d1b7227 */ /* 0x000fe200078e0014 */
        /* <DEDUP_REMOVED lines=8> */
[----:B------:R-:W-:Y:S01]  /*13850*/  IMAD.X R15, RZ, RZ, RZ, P0 ;  /* 0x000000ffff0f7224 */ /* 0x000fe200000e06ff */
[----:B------:R-:W-:Y:S02]  /*13860*/  IADD3 R20, P3, PT, R20, R27, RZ ;  /* 0x0000001b14147210 */ /* 0x000fe40007f7e0ff */
        /* <DEDUP_REMOVED lines=12> */
[----:B------:R-:W-:Y:S01]  /*13930*/  IMAD R14, R20, R9, RZ ;  /* 0x00000009140e7224 */ /* 0x000fe200078e02ff */
[----:B------:R-:W-:Y:S01]  /*13940*/  IADD3.X R43, PT, PT, RZ, RZ, RZ, P1, !PT ;  /* 0x000000ffff2b7210 */ /* 0x000fe20000ffe4ff */
[----:B------:R-:W-:Y:S02]  /*13950*/  IMAD.MOV.U32 R46, RZ, RZ, R20 ;  /* 0x000000ffff2e7224 */ /* 0x000fe400078e0014 */
[----:B------:R-:W-:Y:S02]  /*13960*/  IMAD.X R45, RZ, RZ, RZ, P2 ;  /* 0x000000ffff2d7224 */ /* 0x000fe400010e06ff */
[----:B------:R-:W-:-:S04]  /*13970*/  IMAD.WIDE.U32 R16, R8, R40, R22 ;  /* 0x0000002808107225 */ /* 0x000fc800078e0016 */
[----:B------:R-:W-:Y:S01]  /*13980*/  IMAD.WIDE.U32 R18, R11, R38, R42 ;  /* 0x000000260b127225 */ /* 0x000fe200078e002a */
[----:B------:R-:W-:-:S03]  /*13990*/  IADD3 R22, P0, PT, R15, R17, RZ ;  /* 0x000000110f167210 */ /* 0x000fc60007f1e0ff */
[----:B------:R-:W-:Y:S01]  /*139a0*/  IMAD.WIDE.U32 R20, R13, R36, R44 ;  /* 0x000000240d147225 */ /* 0x000fe200078e002c */
[----:B------:R-:W-:-:S03]  /*139b0*/  IADD3 R42, P1, PT, R16, R19, RZ ;  /* 0x00000013102a7210 */ /* 0x000fc60007f3e0ff */
[----:B------:R-:W-:Y:S01]  /*139c0*/  IMAD.HI.U32 R47, R14, R28, R46 ;  /* 0x0000001c0e2f7227 */ /* 0x000fe200078e002e */
        /* <DEDUP_REMOVED lines=30> */
[----:B------:R-:W-:Y:S02]  /*13bb0*/  HFMA2 R49, -RZ, RZ, 0, 0 ;  /* 0x00000000ff317431 */ /* 0x000fe400000001ff */
        /* <DEDUP_REMOVED lines=26> */
[----:B------:R-:W-:-:S04]  /*13d60*/  IMAD.WIDE.U32 R20, R8, R37, R20 ;  /* 0x0000002508147225 */ /* 0x000fc800078e0014 */
[----:B------:R-:W-:Y:S01]  /*13d70*/  IMAD.WIDE.U32 R18, R11, R29, R22 ;  /* 0x0000001d0b127225 */ /* 0x000fe200078e0016 */
[----:B------:R-:W-:Y:S02]  /*13d80*/  IADD3 R22, P0, PT, R16, R13, RZ ;  /* 0x0000000d10167210 */ /* 0x000fe40007f1e0ff */
[----:B------:R-:W-:Y:S02]  /*13d90*/  IADD3 R12, P1, PT, R12, R21, RZ ;  /* 0x000000150c0c7210 */ /* 0x000fe40007f3e0ff */
[----:B------:R-:W-:Y:S01]  /*13da0*/  IADD3 R42, P2, PT, R20, R19, RZ ;  /* 0x00000013142a7210 */ /* 0x000fe20007f5e0ff */
[----:B------:R-:W-:Y:S01]  /*13db0*/  IMAD.X R23, RZ, RZ, RZ, P0 ;  /* 0x000000ffff177224 */ /* 0x000fe200000e06ff */
[----:B------:R-:W-:-:S03]  /*13dc0*/  IADD3.X R13, PT, PT, RZ, RZ, RZ, P1, !PT ;  /* 0x000000ffff0d7210 */ /* 0x000fc60000ffe4ff */
        /* <DEDUP_REMOVED lines=8> */
[----:B------:R-:W-:Y:S01]  /*13e50*/  IADD3.X R21, PT, PT, RZ, RZ, RZ, P1, !PT ;  /* 0x000000ffff157210 */ /* 0x000fe20000ffe4ff */
[----:B------:R-:W-:-:S04]  /*13e60*/  IMAD.WIDE.U32 R14, R14, R41, R16 ;  /* 0x000000290e0e7225 */ /* 0x000fc800078e0010 */
        /* <DEDUP_REMOVED lines=8> */
[----:B------:R-:W-:Y:S01]  /*13ef0*/  IMAD.WIDE.U32 R20, R11, R38, R42 ;  /* 0x000000260b147225 */ /* 0x000fe200078e002a */
[----:B------:R-:W-:-:S04]  /*13f00*/  IADD3 R14, P0, PT, R15, R17, RZ ;  /* 0x000000110f0e7210 */ /* 0x000fc80007f1e0ff */
[----:B------:R-:W-:Y:S01]  /*13f10*/  IADD3 R42, P1, PT, R16, R21, RZ ;  /* 0x00000015102a7210 */ /* 0x000fe20007f3e0ff */
[----:B------:R-:W-:-:S04]  /*13f20*/  IMAD.X R15, RZ, RZ, RZ, P0 ;  /* 0x000000ffff0f7224 */ /* 0x000fc800000e06ff */
[----:B------:R-:W-:Y:S02]  /*13f30*/  IMAD.X R43, RZ, RZ, RZ, P1 ;  /* 0x000000ffff2b7224 */ /* 0x000fe400008e06ff */
[----:B------:R-:W-:-:S04]  /*13f40*/  IMAD.WIDE.U32 R14, R8, R41, R14 ;  /* 0x00000029080e7225 */ /* 0x000fc800078e000e */
[----:B------:R-:W-:-:S05]  /*13f50*/  IMAD.WIDE.U32 R42, R11, R39, R42 ;  /* 0x000000270b2a7225 */ /* 0x000fca00078e002a */
[----:B------:R-:W-:-:S04]  /*13f60*/  IADD3 R44, P0, PT, R14, R43, RZ ;  /* 0x0000002b0e2c7210 */ /* 0x000fc80007f1e0ff */
[----:B------:R-:W-:-:S03]  /*13f70*/  IADD3.X R45, PT, PT, RZ, RZ, RZ, P0, !PT ;  /* 0x000000ffff2d7210 */ /* 0x000fc600007fe4ff */
[----:B------:R-:W-:-:S05]  /*13f80*/  IMAD.WIDE.U32 R44, R11, R40, R44 ;  /* 0x000000280b2c7225 */ /* 0x000fca00078e002c */
[----:B------:R-:W-:-:S05]  /*13f90*/  IADD3 R46, P0, PT, R15, R45, RZ ;  /* 0x0000002d0f2e7210 */ /* 0x000fca0007f1e0ff */
[----:B------:R-:W-:Y:S02]  /*13fa0*/  IMAD.X R47, RZ, RZ, RZ, P0 ;  /* 0x000000ffff2f7224 */ /* 0x000fe400000e06ff */
[----:B------:R-:W-:-:S04]  /*13fb0*/  IMAD.WIDE.U32 R46, R11, R41, R46 ;  /* 0x000000290b2e7225 */ /* 0x000fc800078e002e */
[----:B------:R-:W-:Y:S01]  /*13fc0*/  IMAD.MOV.U32 R17, RZ, RZ, R47 ;  /* 0x000000ffff117224 */ /* 0x000fe200078e002f */
        /* <DEDUP_REMOVED lines=34> */
.L_x_371:
        /* <DEDUP_REMOVED lines=23> */
.L_x_372:
        /* <DEDUP_REMOVED lines=10> */
[----:B------:R-:W-:Y:S02]  /*14400*/  LOP3.LUT P0, RZ, R12, R17, RZ, 0xfc, !PT ;  /* 0x000000110cff7212 */ /* 0x000fe4000780fcff */
[----:B------:R-:W-:-:S11]  /*14410*/  CS2R R12, SRZ ;  /* 0x00000000000c7805 */ /* 0x000fd6000001ff00 */
[----:B------:R-:W-:Y:S05]  /*14420*/  @!P0 BRA `(.L_x_373) ;  /* 0x0000006c00a48947 */ /* 0x000fea0003800000 */
[----:B------:R-:W0:Y:S01]  /*14430*/  LDC.64 R52, c[0x3][0xa0] ;  /* 0x00c02800ff347b82 */ /* 0x000e220000000a00 */
[----:B------:R-:W-:Y:S02]  /*14440*/  IMAD.MOV.U32 R19, RZ, RZ, RZ ;  /* 0x000000ffff137224 */ /* 0x000fe400078e00ff */
[----:B------:R-:W-:Y:S01]  /*14450*/  HFMA2 R67, -RZ, RZ, 0, 0 ;  /* 0x00000000ff437431 */ /* 0x000fe200000001ff */
[----:B------:R-:W-:Y:S01]  /*14460*/  MOV R21, RZ ;  /* 0x000000ff00157202 */ /* 0x000fe20000000f00 */
[----:B------:R-:W-:-:S03]  /*14470*/  IMAD.MOV.U32 R15, RZ, RZ, RZ ;  /* 0x000000ffff0f7224 */ /* 0x000fc600078e00ff */
[----:B------:R-:W1:Y:S08]  /*14480*/  LDC.64 R50, c[0x3][0xa8] ;  /* 0x00c02a00ff327b82 */ /* 0x000e700000000a00 */
[----:B------:R-:W2:Y:S01]  /*14490*/  LDC.64 R48, c[0x3][0xb0] ;  /* 0x00c02c00ff307b82 */ /* 0x000ea20000000a00 */
[----:B0-----:R-:W-:-:S07]  /*144a0*/  IMAD.WIDE.U32 R12, R8, R52, RZ ;  /* 0x00000034080c7225 */ /* 0x001fce00078e00ff */
[----:B------:R-:W0:Y:S01]  /*144b0*/  LDC.64 R46, c[0x3][0xb8] ;  /* 0x00c02e00ff2e7b82 */ /* 0x000e220000000a00 */
[----:B------:R-:W-:Y:S01]  /*144c0*/  IMAD R75, R12, R9, RZ ;  /* 0x000000090c4b7224 */ /* 0x000fe200078e02ff */
[----:B------:R-:W-:Y:S01]  /*144d0*/  MOV R18, R13 ;  /* 0x0000000d00127202 */ /* 0x000fe20000000f00 */
[----:B------:R-:W-:-:S04]  /*144e0*/  IMAD.MOV.U32 R13, RZ, RZ, RZ ;  /* 0x000000ffff0d7224 */ /* 0x000fc800078e00ff */
[----:B------:R-:W-:-:S04]  /*144f0*/  IMAD.WIDE.U32 R18, R8, R53, R18 ;  /* 0x0000003508127225 */ /* 0x000fc800078e0012 */
[----:B------:R-:W-:-:S04]  /*14500*/  IMAD.HI.U32 R16, R75, R28, R12 ;  /* 0x0000001c4b107227 */ /* 0x000fc800078e000c */
[----:B------:R-:W-:Y:S01]  /*14510*/  IMAD.MOV.U32 R12, RZ, RZ, R19 ;  /* 0x000000ffff0c7224 */ /* 0x000fe200078e0013 */
[----:B------:R-:W-:Y:S01]  /*14520*/  IADD3 R11, PT, PT, R67, R16, RZ ;  /* 0x00000010430b7210 */ /* 0x000fe20007ffe0ff */
[----:B------:R-:W-:Y:S02]  /*14530*/  IMAD.MOV.U32 R19, RZ, RZ, RZ ;  /* 0x000000ffff137224 */ /* 0x000fe400078e00ff */
[----:B------:R-:W-:Y:S02]  /*14540*/  HFMA2 R16, -RZ, RZ, 0, 0 ;  /* 0x00000000ff107431 */ /* 0x000fe400000001ff */
[----:B-1----:R-:W-:-:S04]  /*14550*/  IMAD.WIDE.U32 R12, R8, R50, R12 ;  /* 0x00000032080c7225 */ /* 0x002fc800078e000c */
[----:B------:R-:W-:-:S04]  /*14560*/  IMAD.WIDE.U32 R18, R34, R52, R18 ;  /* 0x0000003422127225 */ /* 0x000fc800078e0012 */
[----:B------:R-:W-:Y:S01]  /*14570*/  IMAD.MOV.U32 R20, RZ, RZ, R13 ;  /* 0x000000ffff147224 */ /* 0x000fe200078e000d */
[----:B------:R-:W-:Y:S02]  /*14580*/  IADD3 R22, P0, PT, R12, R19, RZ ;  /* 0x000000130c167210 */ /* 0x000fe40007f1e0ff */
[----:B------:R-:W-:Y:S01]  /*14590*/  IADD3 R18, P1, PT, R18, R11, RZ ;  /* 0x0000000b12127210 */ /* 0x000fe20007f3e0ff */
[----:B------:R-:W-:-:S04]  /*145a0*/  IMAD.WIDE.U32 R20, R8, R51, R20 ;  /* 0x0000003308147225 */ /* 0x000fc800078e0014 */
[----:B------:R-:W-:Y:S02]  /*145b0*/  IMAD.X R23, RZ, RZ, RZ, P0 ;  /* 0x000000ffff177224 */ /* 0x000fe400000e06ff */
[----:B------:R-:W-:Y:S02]  /*145c0*/  IMAD.X R19, RZ, RZ, RZ, P1 ;  /* 0x000000ffff137224 */ /* 0x000fe400008e06ff */
[----:B------:R-:W-:-:S04]  /*145d0*/  IMAD.WIDE.U32 R22, R34, R53, R22 ;  /* 0x0000003522167225 */ /* 0x000fc800078e0016 */
[----:B------:R-:W-:Y:S01]  /*145e0*/  IMAD.WIDE.U32 R18, R75, R29, R18 ;  /* 0x0000001d4b127225 */ /* 0x000fe200078e0012 */
[----:B------:R-:W-:Y:S02]  /*145f0*/  IADD3 R12, P0, PT, R20, R23, RZ ;  /* 0x00000017140c7210 */ /* 0x000fe40007f1e0ff */
[----:B------:R-:W-:Y:S01]  /*14600*/  MOV R20, R21 ;  /* 0x0000001500147202 */ /* 0x000fe20000000f00 */
[----:B------:R-:W-:Y:S01]  /*14610*/  IMAD.MOV.U32 R23, RZ, RZ, RZ ;  /* 0x000000ffff177224 */ /* 0x000fe200078e00ff */
[----:B------:R-:W-:Y:S01]  /*14620*/  IADD3 R11, PT, PT, R15, R19, RZ ;  /* 0x000000130f0b7210 */ /* 0x000fe20007ffe0ff */
[----:B------:R-:W-:Y:S02]  /*14630*/  IMAD.X R13, RZ, RZ, RZ, P0 ;  /* 0x000000ffff0d7224 */ /* 0x000fe400000e06ff */
[----:B------:R-:W-:Y:S02]  /*14640*/  IMAD.MOV.U32 R21, RZ, RZ, RZ ;  /* 0x000000ffff157224 */ /* 0x000fe400078e00ff */
[----:B------:R-:W-:-:S02]  /*14650*/  IMAD R71, R18, R9, RZ ;  /* 0x0000000912477224 */ /* 0x000fc400078e02ff */
[----:B------:R-:W-:-:S04]  /*14660*/  IMAD.WIDE.U32 R22, R79, R52, R22 ;  /* 0x000000344f167225 */ /* 0x000fc800078e0016 */
[----:B------:R-:W-:Y:S02]  /*14670*/  IMAD.MOV.U32 R19, RZ, RZ, RZ ;  /* 0x000000ffff137224 */ /* 0x000fe400078e00ff */
[----:B------:R-:W-:-:S04]  /*14680*/  IMAD.WIDE.U32 R12, R34, R50, R12 ;  /* 0x00000032220c7225 */ /* 0x000fc800078e000c */
[----:B--2---:R-:W-:-:S04]  /*14690*/  IMAD.WIDE.U32 R20, R8, R48, R20 ;  /* 0x0000003008147225 */ /* 0x004fc800078e0014 */
[----:B------:R-:W-:Y:S01]  /*146a0*/  IMAD.HI.U32 R24, R71, R28, R18 ;  /* 0x0000001c47187227 */ /* 0x000fe200078e0012 */
[----:B------:R-:W-:Y:S02]  /*146b0*/  IADD3 R18, P2, PT, R22, R11, RZ ;  /* 0x0000000b16127210 */ /* 0x000fe40007f5e0ff */
[----:B------:R-:W-:Y:S02]  /*146c0*/  IADD3 R22, P1, PT, R12, R23, RZ ;  /* 0x000000170c167210 */ /* 0x000fe40007f3e0ff */
[----:B------:R-:W-:Y:S01]  /*146d0*/  IADD3 R12, P0, PT, R20, R13, RZ ;  /* 0x0000000d140c7210 */ /* 0x000fe20007f1e0ff */
[----:B------:R-:W-:Y:S01]  /*146e0*/  IMAD.MOV.U32 R20, RZ, RZ, R21 ;  /* 0x000000ffff147224 */ /* 0x000fe200078e0015 */
[----:B------:R-:W-:Y:S01]  /*146f0*/  IADD3.X R19, PT, PT, RZ, RZ, RZ, P2, !PT ;  /* 0x000000ffff137210 */ /* 0x000fe200017fe4ff */
[----:B------:R-:W-:Y:S01]  /*14700*/  IMAD.X R23, RZ, RZ, RZ, P1 ;  /* 0x000000ffff177224 */ /* 0x000fe200008e06ff */
[----:B------:R-:W-:Y:S01]  /*14710*/  IADD3 R11, PT, PT, R67, R24, RZ ;  /* 0x00000018430b7210 */ /* 0x000fe20007ffe0ff */
[----:B------:R-:W-:-:S02]  /*14720*/  IMAD.X R13, RZ, RZ, RZ, P0 ;  /* 0x000000ffff0d7224 */ /* 0x000fc400000e06ff */
[----:B------:R-:W-:Y:S02]  /*14730*/  IMAD.MOV.U32 R21, RZ, RZ, RZ ;  /* 0x000000ffff157224 */ /* 0x000fe400078e00ff */
[----:B------:R-:W-:-:S04]  /*14740*/  IMAD.WIDE.U32 R12, R34, R51, R12 ;  /* 0x00000033220c7225 */ /* 0x000fc800078e000c */
[----:B------:R-:W-:-:S04]  /*14750*/  IMAD.WIDE.U32 R22, R79, R53, R22 ;  /* 0x000000354f167225 */ /* 0x000fc800078e0016 */
[----:B------:R-:W-:Y:S01]  /*14760*/  IMAD.WIDE.U32 R20, R8, R49, R20 ;  /* 0x0000003108147225 */ /* 0x000fe200078e0014 */
[----:B------:R-:W-:Y:S02]  /*14770*/  IADD3 R12, P1, PT, R12, R23, RZ ;  /* 0x000000170c0c7210 */ /* 0x000fe40007f3e0ff */
[----:B------:R-:W-:Y:S01]  /*14780*/  MOV R23, RZ ;  /* 0x000000ff00177202 */ /* 0x000fe20000000f00 */
[----:B------:R-:W-:Y:S01]  /*14790*/  IMAD.WIDE.U32 R18, R75, R36, R18 ;  /* 0x000000244b127225 */ /* 0x000fe200078e0012 */
[----:B------:R-:W-:-:S03]  /*147a0*/  IADD3 R42, P0, PT, R20, R13, RZ ;  /* 0x0000000d142a7210 */ /* 0x000fc60007f1e0ff */
[----:B------:R-:W-:Y:S01]  /*147b0*/  IMAD.IADD R45, R16, 0x1, R19 ;  /* 0x00000001102d7824 */ /* 0x000fe200078e0213 */
[----:B------:R-:W-:Y:S01]  /*147c0*/  IADD3 R18, P2, PT, R11, R18, RZ ;  /* 0x000000120b127210 */ /* 0x000fe20007f5e0ff */
[----:B------:R-:W-:-:S04]  /*147d0*/  IMAD.WIDE.U32 R22, R68, R52, R22 ;  /* 0x0000003444167225 */ /* 0x000fc800078e0016 */
[----:B------:R-:W-:Y:S02]  /*147e0*/  IMAD.X R13, RZ, RZ, RZ, P1 ;  /* 0x000000ffff0d7224 */ /* 0x000fe400008e06ff */
[----:B------:R-:W-:Y:S01]  /*147f0*/  IMAD.X R43, RZ, RZ, RZ, P0 ;  /* 0x000000ffff2b7224 */ /* 0x000fe200000e06ff */
[----:B------:R-:W-:Y:S01]  /*14800*/  IADD3 R44, P0, PT, R22, R45, RZ ;  /* 0x0000002d162c7210 */ /* 0x000fe20007f1e0ff */
[----:B------:R-:W-:-:S03]  /*14810*/  IMAD.WIDE.U32 R12, R79, R50, R12 ;  /* 0x000000324f0c7225 */ /* 0x000fc600078e000c */
[----:B------:R-:W-:Y:S01]  /*14820*/  IADD3.X R45, PT, PT, RZ, RZ, RZ, P0, !PT ;  /* 0x000000ffff2d7210 */ /* 0x000fe200007fe4ff */
[----:B------:R-:W-:Y:S01]  /*14830*/  IMAD.X R19, RZ, RZ, RZ, P2 ;  /* 0x000000ffff137224 */ /* 0x000fe200010e06ff */
[----:B------:R-:W-:Y:S01]  /*14840*/  IADD3 R22, P1, PT, R12, R23, RZ ;  /* 0x000000170c167210 */ /* 0x000fe20007f3e0ff */
[----:B------:R-:W-:-:S03]  /*14850*/  IMAD.WIDE.U32 R42, R34, R48, R42 ;  /* 0x00000030222a7225 */ /* 0x000fc600078e002a */
[----:B------:R-:W-:Y:S01]  /*14860*/  IADD3.X R23, PT, PT, RZ, RZ, RZ, P1, !PT ;  /* 0x000000ffff177210 */ /* 0x000fe20000ffe4ff */
[----:B------:R-:W-:Y:S01]  /*14870*/  IMAD.WIDE.U32 R18, R71, R29, R18 ;  /* 0x0000001d47127225 */ /* 0x000fe200078e0012 */
[----:B------:R-:W-:-:S03]  /*14880*/  IADD3 R12, P0, PT, R42, R13, RZ ;  /* 0x0000000d2a0c7210 */ /* 0x000fc60007f1e0ff */
[----:B------:R-:W-:Y:S02]  /*14890*/  IMAD.IADD R11, R15, 0x1, R19 ;  /* 0x000000010f0b7824 */ /* 0x000fe400078e0213 */
[----:B------:R-:W-:-:S04]  /*148a0*/  IMAD.WIDE.U32 R44, R75, R37, R44 ;  /* 0x000000254b2c7225 */ /* 0x000fc800078e002c */
[----:B------:R-:W-:Y:S01]  /*148b0*/  IMAD.X R13, RZ, RZ, RZ, P0 ;  /* 0x000000ffff0d7224 */ /* 0x000fe200000e06ff */
[----:B------:R-:W-:Y:S01]  /*148c0*/  IADD3 R44, P0, PT, R11, R44, RZ ;  /* 0x0000002c0b2c7210 */ /* 0x000fe20007f1e0ff */
[----:B------:R-:W-:Y:S02]  /*148d0*/  IMAD.MOV.U32 R24, RZ, RZ, RZ ;  /* 0x000000ffff187224 */ /* 0x000fe400078e00ff */
[----:B------:R-:W-:Y:S02]  /*148e0*/  IMAD R69, R18, R9, RZ ;  /* 0x0000000912457224 */ /* 0x000fe400078e02ff */
[----:B------:R-:W-:Y:S01]  /*148f0*/  IMAD.WIDE.U32 R12, R79, R51, R12 ;  /* 0x000000334f0c7225 */ /* 0x000fe200078e000c */
[----:B------:R-:W-:-:S03]  /*14900*/  IADD3 R61, PT, PT, R24, R45, RZ ;  /* 0x0000002d183d7210 */ /* 0x000fc60007ffe0ff */
[----:B------:R-:W-:-:S04]  /*14910*/  IMAD.WIDE.U32 R22, R68, R53, R22 ;  /* 0x0000003544167225 */ /* 0x000fc800078e0016 */
[----:B------:R-:W-:Y:S02]  /*14920*/  IMAD.MOV.U32 R19, RZ, RZ, RZ ;  /* 0x000000ffff137224 */ /* 0x000fe400078e00ff */
[----:B------:R-:W-:Y:S01]  /*14930*/  IMAD.X R45, RZ, RZ, RZ, P0 ;  /* 0x000000ffff2d7224 */ /* 0x000fe200000e06ff */
[----:B------:R-:W-:Y:S01]  /*14940*/  IADD3 R20, P0, PT, R12, R23, RZ ;  /* 0x000000170c147210 */ /* 0x000fe20007f1e0ff */
[----:B------:R-:W-:-:S04]  /*14950*/  IMAD.HI.U32 R42, R69, R28, R18 ;  /* 0x0000001c452a7227 */ /* 0x000fc800078e0012 */
[----:B------:R-:W-:Y:S01]  /*14960*/  IMAD.MOV.U32 R18, RZ, RZ, R21 ;  /* 0x000000ffff127224 */ /* 0x000fe200078e0015 */
[----:B------:R-:W-:Y:S01]  /*14970*/  IADD3 R55, PT, PT, R67, R42, RZ ;  /* 0x0000002a43377210 */ /* 0x000fe20007ffe0ff */
[----:B------:R-:W-:Y:S02]  /*14980*/  IMAD.MOV.U32 R23, RZ, RZ, RZ ;  /* 0x000000ffff177224 */ /* 0x000fe400078e00ff */
[----:B0-----:R-:W-:-:S04]  /*14990*/  IMAD.WIDE.U32 R18, R8, R46, R18 ;  /* 0x0000002e08127225 */ /* 0x001fc800078e0012 */
[----:B------:R-:W-:-:S04]  /*149a0*/  IMAD.WIDE.U32 R22, R73, R52, R22 ;  /* 0x0000003449167225 */ /* 0x000fc800078e0016 */
[----:B------:R-:W-:-:S04]  /*149b0*/  IMAD.WIDE.U32 R44, R71, R36, R44 ;  /* 0x00000024472c7225 */ /* 0x000fc800078e002c */
[----:B------:R-:W-:Y:S01]  /*149c0*/  IMAD.X R21, RZ, RZ, RZ, P0 ;  /* 0x000000ffff157224 */ /* 0x000fe200000e06ff */
[----:B------:R-:W-:Y:S02]  /*149d0*/  IADD3 R42, P0, PT, R18, R43, RZ ;  /* 0x0000002b122a7210 */ /* 0x000fe40007f1e0ff */
[----:B------:R-:W-:Y:S01]  /*149e0*/  IADD3 R18, P2, PT, R22, R61, RZ ;  /* 0x0000003d16127210 */ /* 0x000fe20007f5e0ff */
[----:B------:R-:W-:Y:S01]  /*149f0*/  IMAD.WIDE.U32 R20, R68, R50, R20 ;  /* 0x0000003244147225 */ /* 0x000fe200078e0014 */
[----:B------:R-:W-:Y:S02]  /*14a00*/  IADD3 R54, P3, PT, R55, R44, RZ ;  /* 0x0000002c37367210 */ /* 0x000fe40007f7e0ff */
[----:B------:R-:W-:Y:S01]  /*14a10*/  MOV R44, R19 ;  /* 0x00000013002c7202 */ /* 0x000fe20000000f00 */
        /* <DEDUP_REMOVED lines=8> */
[----:B------:R-:W-:Y:S02]  /*14aa0*/  HFMA2 R11, -RZ, RZ, 0, 0 ;  /* 0x00000000ff0b7431 */ /* 0x000fe400000001ff */
[----:B------:R-:W-:Y:S02]  /*14ab0*/  IMAD.X R43, RZ, RZ, RZ, P0 ;  /* 0x000000ffff2b7224 */ /* 0x000fe400000e06ff */
[----:B------:R-:W-:Y:S02]  /*14ac0*/  IMAD.MOV.U32 R45, RZ, RZ, RZ ;  /* 0x000000ffff2d7224 */ /* 0x000fe400078e00ff */
[----:B------:R-:W-:Y:S02]  /*14ad0*/  IMAD.IADD R77, R15, 0x1, R55 ;  /* 0x000000010f4d7824 */ /* 0x000fe400078e0237 */
[----:B------:R-:W-:Y:S02]  /*14ae0*/  IMAD R61, R54, R9, RZ ;  /* 0x00000009363d7224 */ /* 0x000fe400078e02ff */
[----:B------:R-:W-:-:S02]  /*14af0*/  IMAD.MOV.U32 R55, RZ, RZ, RZ ;  /* 0x000000ffff377224 */ /* 0x000fc400078e00ff */
[----:B------:R-:W-:-:S04]  /*14b00*/  IMAD.WIDE.U32 R22, R73, R53, R22 ;  /* 0x0000003549167225 */ /* 0x000fc800078e0016 */
[----:B------:R-:W-:-:S04]  /*14b10*/  IMAD.WIDE.U32 R44, R8, R47, R44 ;  /* 0x0000002f082c7225 */ /* 0x000fc800078e002c */
[----:B------:R-:W-:-:S04]  /*14b20*/  IMAD.WIDE.U32 R42, R34, R49, R42 ;  /* 0x00000031222a7225 */ /* 0x000fc800078e002a */
[----:B------:R-:W-:Y:S01]  /*14b30*/  IMAD.HI.U32 R8, R61, R28, R54 ;  /* 0x0000001c3d087227 */ /* 0x000fe200078e0036 */
[----:B------:R-:W-:Y:S02]  /*14b40*/  MOV R54, R22 ;  /* 0x0000001600367202 */ /* 0x000fe40000000f00 */
[----:B------:R-:W-:Y:S01]  /*14b50*/  IADD3 R80, P0, PT, R44, R43, RZ ;  /* 0x0000002b2c507210 */ /* 0x000fe20007f1e0ff */
[----:B------:R-:W-:Y:S01]  /*14b60*/  IMAD.IADD R19, R11, 0x1, R19 ;  /* 0x000000010b137824 */ /* 0x000fe200078e0213 */
[----:B------:R-:W-:Y:S01]  /*14b70*/  IADD3 R42, P1, PT, R42, R13, RZ ;  /* 0x0000000d2a2a7210 */ /* 0x000fe20007f3e0ff */
[----:B------:R-:W-:-:S04]  /*14b80*/  IMAD.WIDE.U32 R54, R14, R52, R54 ;  /* 0x000000340e367225 */ /* 0x000fc800078e0036 */
        /* <DEDUP_REMOVED lines=10> */
[----:B------:R-:W-:Y:S01]  /*14c30*/  IADD3 R42, P2, PT, R42, R21, RZ ;  /* 0x000000152a2a7210 */ /* 0x000fe20007f5e0ff */
[----:B------:R-:W-:Y:S01]  /*14c40*/  IMAD.WIDE.U32 R18, R75, R39, R18 ;  /* 0x000000274b127225 */ /* 0x000fe200078e0012 */
[----:B------:R-:W-:Y:S02]  /*14c50*/  IADD3 R44, P4, PT, R77, R12, RZ ;  /* 0x0000000c4d2c7210 */ /* 0x000fe40007f9e0ff */
[----:B------:R-:W-:Y:S01]  /*14c60*/  IADD3.X R21, PT, PT, RZ, RZ, RZ, P0, !PT ;  /* 0x000000ffff157210 */ /* 0x000fe200007fe4ff */
[----:B------:R-:W-:Y:S01]  /*14c70*/  IMAD.X R81, RZ, RZ, RZ, P1 ;  /* 0x000000ffff517224 */ /* 0x000fe200008e06ff */
[----:B------:R-:W-:Y:S01]  /*14c80*/  IADD3.X R43, PT, PT, RZ, RZ, RZ, P2, !PT ;  /* 0x000000ffff2b7210 */ /* 0x000fe200017fe4ff */
[----:B------:R-:W-:-:S02]  /*14c90*/  IMAD.IADD R77, R24, 0x1, R13 ;  /* 0x00000001184d7824 */ /* 0x000fc400078e020d */
[----:B------:R-:W-:Y:S02]  /*14ca0*/  IMAD.X R45, RZ, RZ, RZ, P4 ;  /* 0x000000ffff2d7224 */ /* 0x000fe400020e06ff */
[----:B------:R-:W-:Y:S01]  /*14cb0*/  IMAD.WIDE.U32 R20, R34, R47, R20 ;  /* 0x0000002f22147225 */ /* 0x000fe200078e0014 */
[----:B------:R-:W-:-:S03]  /*14cc0*/  IADD3 R18, P3, PT, R77, R18, RZ ;  /* 0x000000124d127210 */ /* 0x000fc60007f7e0ff */
[----:B------:R-:W-:-:S04]  /*14cd0*/  IMAD.WIDE.U32 R80, R79, R49, R80 ;  /* 0x000000314f507225 */ /* 0x000fc800078e0050 */
[----:B------:R-:W-:Y:S01]  /*14ce0*/  IMAD.MOV.U32 R13, RZ, RZ, RZ ;  /* 0x000000ffff0d7224 */ /* 0x000fe200078e00ff */
        /* <DEDUP_REMOVED lines=16> */
[----:B------:R-:W-:Y:S01]  /*14df0*/  IMAD.X R23, RZ, RZ, RZ, P0 ;  /* 0x000000ffff177224 */ /* 0x000fe200000e06ff */
[----:B------:R-:W-:Y:S01]  /*14e00*/  IADD3 R20, P0, PT, R21, R77, RZ ;  /* 0x0000004d15147210 */ /* 0x000fe20007f1e0ff */
[----:B------:R-:W-:-:S03]  /*14e10*/  IMAD.WIDE.U32 R42, R73, R50, R42 ;  /* 0x00000032492a7225 */ /* 0x000fc600078e002a */
[----:B------:R-:W-:Y:S01]  /*14e20*/  IADD3.X R21, PT, PT, RZ, RZ, RZ, P0, !PT ;  /* 0x000000ffff157210 */ /* 0x000fe200007fe4ff */
        /* <DEDUP_REMOVED lines=10> */
[----:B------:R-:W-:Y:S02]  /*14ed0*/  IMAD.IADD R77, R15, 0x1, R45 ;  /* 0x000000010f4d7824 */ /* 0x000fe400078e022d */
[----:B------:R-:W-:-:S04]  /*14ee0*/  IMAD.WIDE.U32 R18, R69, R37, R18 ;  /* 0x0000002545127225 */ /* 0x000fc800078e0012 */
[----:B------:R-:W-:Y:S01]  /*14ef0*/  IMAD R56, R44, R9, RZ ;  /* 0x000000092c387224 */ /* 0x000fe200078e02ff */
[----:B------:R-:W-:Y:S01]  /*14f00*/  IADD3 R18, P1, PT, R77, R18, RZ ;  /* 0x000000124d127210 */ /* 0x000fe20007f3e0ff */
[----:B------:R-:W-:Y:S02]  /*14f10*/  IMAD.MOV.U32 R45, RZ, RZ, RZ ;  /* 0x000000ffff2d7224 */ /* 0x000fe400078e00ff */
[----:B------:R-:W-:-:S04]  /*14f20*/  IMAD.WIDE.U32 R20, R79, R47, R20 ;  /* 0x0000002f4f147225 */ /* 0x000fc800078e0014 */
[----:B------:R-:W-:-:S04]  /*14f30*/  IMAD.WIDE.U32 R54, R68, R49, R54 ;  /* 0x0000003144367225 */ /* 0x000fc800078e0036 */
[----:B------:R-:W-:-:S04]  /*14f40*/  IMAD.WIDE.U32 R22, R73, R51, R22 ;  /* 0x0000003349167225 */ /* 0x000fc800078e0016 */
[----:B------:R-:W-:-:S04]  /*14f50*/  IMAD.WIDE.U32 R42, R14, R53, R42 ;  /* 0x000000350e2a7225 */ /* 0x000fc800078e002a */
[----:B------:R-:W-:Y:S01]  /*14f60*/  IMAD.HI.U32 R8, R56, R28, R44 ;  /* 0x0000001c38087227 */ /* 0x000fe200078e002c */
[----:B------:R-:W-:Y:S02]  /*14f70*/  IADD3 R44, P0, PT, R20, R55, RZ ;  /* 0x00000037142c7210 */ /* 0x000fe40007f1e0ff */
[----:B------:R-:W-:Y:S01]  /*14f80*/  IADD3 R22, P2, PT, R22, R43, RZ ;  /* 0x0000002b16167210 */ /* 0x000fe20007f5e0ff */
[----:B------:R-:W-:Y:S02]  /*14f90*/  HFMA2 R43, -RZ, RZ, 0, 0 ;  /* 0x00000000ff2b7431 */ /* 0x000fe400000001ff */
[----:B------:R-:W-:Y:S01]  /*14fa0*/  IMAD.IADD R77, R24, 0x1, R19 ;  /* 0x00000001184d7824 */ /* 0x000fe200078e0213 */
        /* <DEDUP_REMOVED lines=24> */
[----:B------:R-:W-:Y:S02]  /*15130*/  HFMA2 R68, -RZ, RZ, 0, 0 ;  /* 0x00000000ff447431 */ /* 0x000fe400000001ff */
[----:B------:R-:W-:-:S04]  /*15140*/  IMAD.WIDE.U32 R20, R75, R40, R20 ;  /* 0x000000284b147225 */ /* 0x000fc800078e0014 */
[----:B------:R-:W-:Y:S01]  /*15150*/  IMAD.IADD R64, R15, 0x1, R79 ;  /* 0x000000010f407824 */ /* 0x000fe200078e024f */
[----:B------:R-:W-:Y:S01]  /*15160*/  MOV R79, RZ ;  /* 0x000000ff004f7202 */ /* 0x000fe20000000f00 */
[----:B------:R-:W-:Y:S01]  /*15170*/  IMAD.X R55, RZ, RZ, RZ, P1 ;  /* 0x000000ffff377224 */ /* 0x000fe200008e06ff */
[----:B------:R-:W-:Y:S01]  /*15180*/  IADD3 R20, P0, PT, R81, R20, RZ ;  /* 0x0000001451147210 */ /* 0x000fe20007f1e0ff */
[----:B------:R-:W-:Y:S02]  /*15190*/  IMAD.X R23, RZ, RZ, RZ, P2 ;  /* 0x000000ffff177224 */ /* 0x000fe400010e06ff */
[----:B------:R-:W-:Y:S02]  /*151a0*/  IMAD R8, R78, R9, RZ ;  /* 0x000000094e087224 */ /* 0x000fe400078e02ff */
[----:B------:R-:W-:-:S04]  /*151b0*/  IMAD.WIDE.U32 R42, R73, R49, R42 ;  /* 0x00000031492a7225 */ /* 0x000fc800078e002a */
[----:B------:R-:W-:-:S04]  /*151c0*/  IMAD.WIDE.U32 R54, R14, R51, R54 ;  /* 0x000000330e367225 */ /* 0x000fc800078e0036 */
[----:B------:R-:W-:Y:S01]  /*151d0*/  IMAD.WIDE.U32 R22, R27, R53, R22 ;  /* 0x000000351b167225 */ /* 0x000fe200078e0016 */
[----:B------:R-:W-:-:S03]  /*151e0*/  IADD3 R42, P1, PT, R42, R55, RZ ;  /* 0x000000372a2a7210 */ /* 0x000fc60007f3e0ff */
[----:B------:R-:W-:Y:S01]  /*151f0*/  IMAD.HI.U32 R34, R8, R28, R78 ;  /* 0x0000001c08227227 */ /* 0x000fe200078e004e */
[----:B------:R-:W-:Y:S02]  /*15200*/  IADD3 R54, P2, PT, R54, R23, RZ ;  /* 0x0000001736367210 */ /* 0x000fe40007f5e0ff */
[----:B------:R-:W-:Y:S01]  /*15210*/  MOV R23, RZ ;  /* 0x000000ff00177202 */ /* 0x000fe20000000f00 */
[----:B------:R-:W-:Y:S01]  /*15220*/  IMAD.IADD R79, R68, 0x1, R21 ;  /* 0x00000001444f7824 */ /* 0x000fe200078e0215 */
[----:B------:R-:W-:Y:S01]  /*15230*/  IADD3.X R55, PT, PT, RZ, RZ, RZ, P2, !PT ;  /* 0x000000ffff377210 */ /* 0x000fe200017fe4ff */
[----:B------:R-:W-:Y:S01]  /*15240*/  IMAD.X R21, RZ, RZ, RZ, P0 ;  /* 0x000000ffff157224 */ /* 0x000fe200000e06ff */
[----:B------:R-:W-:Y:S01]  /*15250*/  IADD3 R44, P0, PT, R18, R43, RZ ;  /* 0x0000002b122c7210 */ /* 0x000fe20007f1e0ff */
[----:B------:R-:W-:-:S04]  /*15260*/  IMAD.WIDE.U32 R22, R17, R52, R22 ;  /* 0x0000003411167225 */ /* 0x000fc800078e0016 */
        /* <DEDUP_REMOVED lines=8> */
[----:B------:R-:W-:Y:S01]  /*152f0*/  IADD3.X R19, PT, PT, RZ, RZ, RZ, P2, !PT ;  /* 0x000000ffff137210 */ /* 0x000fe200017fe4ff */
        /* <DEDUP_REMOVED lines=12> */
[----:B------:R-:W-:Y:S02]  /*153c0*/  IMAD.X R45, RZ, RZ, RZ, P1 ;  /* 0x000000ffff2d7224 */ /* 0x000fe400008e06ff */
[----:B------:R-:W-:-:S04]  /*153d0*/  IMAD.WIDE.U32 R54, R17, R53, R54 ;  /* 0x0000003511367225 */ /* 0x000fc800078e0036 */
        /* <DEDUP_REMOVED lines=19> */
[----:B------:R-:W-:Y:S02]  /*15510*/  IMAD.IADD R19, R68, 0x1, R19 ;  /* 0x0000000144137824 */ /* 0x000fe400078e0213 */
[----:B------:R-:W-:-:S03]  /*15520*/  IMAD.WIDE.U32 R42, R27, R48, R42 ;  /* 0x000000301b2a7225 */ /* 0x000fc600078e002a */
[----:B------:R-:W-:Y:S01]  /*15530*/  IADD3 R22, P5, PT, R19, R12, RZ ;  /* 0x0000000c13167210 */ /* 0x000fe20007fbe0ff */
        /* <DEDUP_REMOVED lines=35> */
[----:B------:R-:W-:-:S03]  /*15770*/  IADD3 R44, P2, PT, R52, R45, RZ ;  /* 0x0000002d342c7210 */ /* 0x000fc60007f5e0ff */
[----:B------:R-:W-:Y:S01]  /*15780*/  IMAD.X R14, RZ, RZ, RZ, P6 ;  /* 0x000000ffff0e7224 */ /* 0x000fe200030e06ff */
[----:B------:R-:W-:Y:S01]  /*15790*/  IADD3.X R45, PT, PT, RZ, RZ, RZ, P2, !PT ;  /* 0x000000ffff2d7210 */ /* 0x000fe200017fe4ff */
[----:B------:R-:W-:Y:S02]  /*157a0*/  IMAD.IADD R55, R15, 0x1, R21 ;  /* 0x000000010f377824 */ /* 0x000fe400078e0215 */
[----:B------:R-:W-:Y:S02]  /*157b0*/  HFMA2 R21, -RZ, RZ, 0, 0 ;  /* 0x00000000ff157431 */ /* 0x000fe400000001ff */
[----:B------:R-:W-:Y:S01]  /*157c0*/  IMAD.IADD R19, R11, 0x1, R19 ;  /* 0x000000010b137824 */ /* 0x000fe200078e0213 */
[----:B------:R-:W-:Y:S01]  /*157d0*/  IADD3 R14, P0, PT, R14, R23, RZ ;  /* 0x000000170e0e7210 */ /* 0x000fe20007f1e0ff */
[----:B------:R-:W-:Y:S02]  /*157e0*/  IMAD.X R23, RZ, RZ, RZ, P3 ;  /* 0x000000ffff177224 */ /* 0x000fe400018e06ff */
[----:B------:R-:W-:-:S02]  /*157f0*/  IMAD R51, R20, R9, RZ ;  /* 0x0000000914337224 */ /* 0x000fc400078e02ff */
[----:B------:R-:W-:-:S04]  /*15800*/  IMAD.WIDE.U32 R22, R69, R40, R22 ;  /* 0x0000002845167225 */ /* 0x000fc800078e0016 */
[----:B------:R-:W-:Y:S01]  /*15810*/  IMAD.IADD R23, R68, 0x1, R23 ;  /* 0x0000000144177824 */ /* 0x000fe200078e0217 */
[----:B------:R-:W-:Y:S01]  /*15820*/  IADD3 R22, P3, PT, R19, R22, RZ ;  /* 0x0000001613167210 */ /* 0x000fe20007f7e0ff */
[----:B------:R-:W-:-:S04]  /*15830*/  IMAD.HI.U32 R34, R51, R28, R20 ;  /* 0x0000001c33227227 */ /* 0x000fc800078e0014 */
[----:B------:R-:W-:-:S04]  /*15840*/  IMAD.WIDE.U32 R42, R17, R48, R42 ;  /* 0x00000030112a7225 */ /* 0x000fc800078e002a */
[----:B------:R-:W-:Y:S02]  /*15850*/  IMAD.X R21, RZ, RZ, RZ, P1 ;  /* 0x000000ffff157224 */ /* 0x000fe400008e06ff */
[----:B------:R-:W-:-:S03]  /*15860*/  IMAD.WIDE.U32 R44, R27, R46, R44 ;  /* 0x0000002e1b2c7225 */ /* 0x000fc600078e002c */
[----:B------:R-:W-:Y:S01]  /*15870*/  IADD3 R42, P1, PT, R42, R21, RZ ;  /* 0x000000152a2a7210 */ /* 0x000fe20007f3e0ff */
        /* <DEDUP_REMOVED lines=8> */
[----:B------:R-:W-:-:S02]  /*15900*/  IADD3 R12, P0, PT, R21, R42, RZ ;  /* 0x0000002a150c7210 */ /* 0x000fc40007f1e0ff */
[----:B------:R-:W-:Y:S01]  /*15910*/  IADD3 R19, PT, PT, R24, R19, RZ ;  /* 0x0000001318137210 */ /* 0x000fe20007ffe0ff */
[----:B------:R-:W-:Y:S01]  /*15920*/  IMAD.X R21, RZ, RZ, RZ, P5 ;  /* 0x000000ffff157224 */ /* 0x000fe200028e06ff */
[----:B------:R-:W-:Y:S01]  /*15930*/  IADD3 R18, P3, PT, R55, R18, RZ ;  /* 0x0000001237127210 */ /* 0x000fe20007f7e0ff */
[----:B------:R-:W-:Y:S01]  /*15940*/  IMAD.X R45, RZ, RZ, RZ, P2 ;  /* 0x000000ffff2d7224 */ /* 0x000fe200010e06ff */
[----:B------:R-:W-:Y:S01]  /*15950*/  IADD3 R22, P2, PT, R19, R22, RZ ;  /* 0x0000001613167210 */ /* 0x000fe20007f5e0ff */
[----:B------:R-:W-:Y:S01]  /*15960*/  IMAD.WIDE.U32 R20, R69, R41, R20 ;  /* 0x0000002945147225 */ /* 0x000fe200078e0014 */
[----:B------:R-:W-:Y:S02]  /*15970*/  IADD3 R23, PT, PT, R13, R23, RZ ;  /* 0x000000170d177210 */ /* 0x000fe40007ffe0ff */
[----:B------:R-:W-:Y:S01]  /*15980*/  IADD3 R43, PT, PT, R67, R34, RZ ;  /* 0x00000022432b7210 */ /* 0x000fe20007ffe0ff */
        /* <DEDUP_REMOVED lines=83> */
[----:B------:R-:W-:-:S04]  /*15ec0*/  IMAD.WIDE.U32 R42, R51, R38, R42 ;  /* 0x00000026332a7225 */ /* 0x000fc800078e002a */
[----:B------:R-:W-:Y:S01]  /*15ed0*/  IMAD.WIDE.U32 R54, R8, R40, R54 ;  /* 0x0000002808367225 */ /* 0x000fe200078e0036 */
[----:B------:R-:W-:-:S03]  /*15ee0*/  IADD3 R22, P2, PT, R23, R42, RZ ;  /* 0x0000002a17167210 */ /* 0x000fc60007f5e0ff */
[----:B------:R-:W-:Y:S02]  /*15ef0*/  IMAD.IADD R9, R11, 0x1, R43 ;  /* 0x000000010b097824 */ /* 0x000fe400078e022b */
[----:B------:R-:W-:Y:S02]  /*15f00*/  IMAD.IADD R43, R68, 0x1, R55 ;  /* 0x00000001442b7824 */ /* 0x000fe400078e0237 */
        /* <DEDUP_REMOVED lines=10> */
[----:B------:R-:W-:Y:S01]  /*15fb0*/  IMAD.X R43, RZ, RZ, RZ, P1 ;  /* 0x000000ffff2b7224 */ /* 0x000fe200008e06ff */
[----:B------:R-:W-:Y:S01]  /*15fc0*/  IADD3 R12, P1, PT, R12, R9, RZ ;  /* 0x000000090c0c7210 */ /* 0x000fe20007f3e0ff */
[----:B------:R-:W-:Y:S01]  /*15fd0*/  IMAD.WIDE.U32 R54, R51, R39, R54 ;  /* 0x0000002733367225 */ /* 0x000fe200078e0036 */
[----:B------:R-:W-:-:S03]  /*15fe0*/  IADD3 R9, PT, PT, R24, R23, RZ ;  /* 0x0000001718097210 */ /* 0x000fc60007ffe0ff */
[----:B------:R-:W-:Y:S02]  /*15ff0*/  IMAD.X R15, RZ, RZ, RZ, P3 ;  /* 0x000000ffff0f7224 */ /* 0x000fe400018e06ff */
[----:B------:R-:W-:Y:S01]  /*16000*/  IMAD.WIDE.U32 R42, R8, R41, R42 ;  /* 0x00000029082a7225 */ /* 0x000fe200078e002a */
[----:B------:R-:W-:Y:S02]  /*16010*/  IADD3 R8, P6, PT, R9, R54, RZ ;  /* 0x0000003609087210 */ /* 0x000fe40007fde0ff */
[----:B------:R-:W-:Y:S01]  /*16020*/  IADD3 R15, P3, PT, R15, R12, RZ ;  /* 0x0000000c0f0f7210 */ /* 0x000fe20007f7e0ff */
[----:B------:R-:W-:Y:S02]  /*16030*/  IMAD.IADD R49, R13, 0x1, R55 ;  /* 0x000000010d317824 */ /* 0x000fe400078e0237 */
[----:B------:R-:W-:Y:S02]  /*16040*/  IMAD.X R12, RZ, RZ, RZ, P5 ;  /* 0x000000ffff0c7224 */ /* 0x000fe400028e06ff */
[----:B------:R-:W-:Y:S01]  /*16050*/  IMAD.X R9, RZ, RZ, RZ, P6 ;  /* 0x000000ffff097224 */ /* 0x000fe200030e06ff */
[----:B------:R-:W-:-:S02]  /*16060*/  IADD3 R48, P5, PT, R42, R49, RZ ;  /* 0x000000312a307210 */ /* 0x000fc40007fbe0ff */
[----:B------:R-:W-:Y:S01]  /*16070*/  IADD3 R12, P4, PT, R12, R15, RZ ;  /* 0x0000000f0c0c7210 */ /* 0x000fe20007f9e0ff */
[----:B------:R-:W-:Y:S01]  /*16080*/  IMAD.WIDE.U32 R8, R45, R38, R8 ;  /* 0x000000262d087225 */ /* 0x000fe200078e0008 */
[----:B------:R-:W-:-:S03]  /*16090*/  IADD3.X R15, PT, PT, RZ, RZ, RZ, P2, !PT ;  /* 0x000000ffff0f7210 */ /* 0x000fc600017fe4ff */
[----:B------:R-:W-:Y:S01]  /*160a0*/  IMAD.X R49, RZ, RZ, RZ, P5 ;  /* 0x000000ffff317224 */ /* 0x000fe200028e06ff */
[----:B------:R-:W-:Y:S01]  /*160b0*/  IADD3 R19, P5, PT, R19, R12, RZ ;  /* 0x0000000c13137210 */ /* 0x000fe20007fbe0ff */
        /* <DEDUP_REMOVED lines=20> */
[----:B------:R-:W-:Y:S01]  /*16200*/  IMAD.X R12, RZ, RZ, RZ, P5 ;  /* 0x000000ffff0c7224 */ /* 0x000fe200028e06ff */
[----:B------:R-:W-:Y:S01]  /*16210*/  IADD3 R46, P6, PT, R16, R13, RZ ;  /* 0x0000000d102e7210 */ /* 0x000fe20007fde0ff */
[----:B------:R-:W-:Y:S02]  /*16220*/  IMAD.X R13, RZ, RZ, RZ, P2 ;  /* 0x000000ffff0d7224 */ /* 0x000fe400010e06ff */
[----:B------:R-:W-:Y:S01]  /*16230*/  IMAD.X R14, RZ, RZ, RZ, P3 ;  /* 0x000000ffff0e7224 */ /* 0x000fe200018e06ff */
[----:B------:R-:W-:Y:S02]  /*16240*/  IADD3.X R47, PT, PT, RZ, RZ, RZ, P6, !PT ;  /* 0x000000ffff2f7210 */ /* 0x000fe400037fe4ff */
[----:B------:R-:W-:Y:S01]  /*16250*/  IADD3 R12, P5, PT, R12, R11, RZ ;  /* 0x0000000b0c0c7210 */ /* 0x000fe20007fbe0ff */
[----:B------:R-:W-:Y:S02]  /*16260*/  IMAD.X R11, RZ, RZ, RZ, P1 ;  /* 0x000000ffff0b7224 */ /* 0x000fe400008e06ff */
[----:B------:R-:W-:Y:S01]  /*16270*/  IMAD.WIDE.U32 R46, R45, R40, R46 ;  /* 0x000000282d2e7225 */ /* 0x000fe200078e002e */
[----:B------:R-:W-:-:S02]  /*16280*/  IADD3 R13, P1, PT, R13, R12, RZ ;  /* 0x0000000c0d0d7210 */ /* 0x000fc40007f3e0ff */
[----:B------:R-:W-:Y:S01]  /*16290*/  IADD3 R14, PT, PT, R14, R15, R11 ;  /* 0x0000000f0e0e7210 */ /* 0x000fe20007ffe00b */
[----:B------:R-:W-:Y:S01]  /*162a0*/  IMAD.IADD R12, R68, 0x1, R47 ;  /* 0x00000001440c7824 */ /* 0x000fe200078e022f */
[----:B------:R-:W-:Y:S01]  /*162b0*/  IADD3 R13, P2, PT, R17, R13, RZ ;  /* 0x0000000d110d7210 */ /* 0x000fe20007f5e0ff */
[----:B------:R-:W-:Y:S01]  /*162c0*/  IMAD.X R11, RZ, RZ, RZ, P4 ;  /* 0x000000ffff0b7224 */ /* 0x000fe200020e06ff */
[----:B------:R-:W-:Y:S01]  /*162d0*/  IADD3.X R15, PT, PT, RZ, RZ, RZ, P0, !PT ;  /* 0x000000ffff0f7210 */ /* 0x000fe200007fe4ff */
[----:B------:R-:W-:Y:S01]  /*162e0*/  IMAD.MOV.U32 R17, RZ, RZ, R42 ;  /* 0x000000ffff117224 */ /* 0x000fe200078e002a */
[----:B------:R-:W-:Y:S02]  /*162f0*/  IADD3 R12, P0, PT, R12, R13, RZ ;  /* 0x0000000d0c0c7210 */ /* 0x000fe40007f1e0ff */
[----:B------:R-:W-:Y:S01]  /*16300*/  IADD3 R14, PT, PT, R11, R14, R15 ;  /* 0x0000000e0b0e7210 */ /* 0x000fe20007ffe00f */
[----:B------:R-:W-:Y:S01]  /*16310*/  IMAD.X R11, RZ, RZ, RZ, P1 ;  /* 0x000000ffff0b7224 */ /* 0x000fe200008e06ff */
[----:B------:R-:W-:Y:S01]  /*16320*/  IADD3.X R15, PT, PT, RZ, RZ, RZ, P5, !PT ;  /* 0x000000ffff0f7210 */ /* 0x000fe20002ffe4ff */
[----:B------:R-:W-:Y:S01]  /*16330*/  IMAD.X R13, RZ, RZ, RZ, P0 ;  /* 0x000000ffff0d7224 */ /* 0x000fe200000e06ff */
[----:B------:R-:W-:-:S02]  /*16340*/  MOV R16, R46 ;  /* 0x0000002e00107202 */ /* 0x000fc40000000f00 */
[----:B------:R-:W-:Y:S01]  /*16350*/  IADD3 R11, PT, PT, R11, R14, R15 ;  /* 0x0000000e0b0b7210 */ /* 0x000fe20007ffe00f */
[----:B------:R-:W-:Y:S01]  /*16360*/  IMAD.WIDE.U32 R44, R45, R41, R12 ;  /* 0x000000292d2c7225 */ /* 0x000fe200078e000c */
[----:B------:R-:W-:Y:S02]  /*16370*/  IADD3.X R12, PT, PT, RZ, RZ, RZ, P2, !PT ;  /* 0x000000ffff0c7210 */ /* 0x000fe400017fe4ff */
[----:B------:R-:W-:Y:S01]  /*16380*/  MOV R15, R22 ;  /* 0x00000016000f7202 */ /* 0x000fe20000000f00 */
[----:B------:R-:W-:Y:S01]  /*16390*/  IMAD.MOV.U32 R13, RZ, RZ, R20 ;  /* 0x000000ffff0d7224 */ /* 0x000fe200078e0014 */
[----:B------:R-:W-:Y:S01]  /*163a0*/  IADD3 R12, PT, PT, R45, R11, R12 ;  /* 0x0000000b2d0c7210 */ /* 0x000fe20007ffe00c */
[----:B------:R-:W-:Y:S02]  /*163b0*/  IMAD.MOV.U32 R11, RZ, RZ, R18 ;  /* 0x000000ffff0b7224 */ /* 0x000fe400078e0012 */
[----:B------:R-:W-:Y:S01]  /*163c0*/  IMAD.MOV.U32 R14, RZ, RZ, R8 ;  /* 0x000000ffff0e7224 */ /* 0x000fe200078e0008 */
[----:B------:R-:W-:Y:S01]  /*163d0*/  ISETP.GT.U32.AND P0, PT, R12, R41, PT ;  /* 0x000000290c00720c */ /* 0x000fe20003f04070 */
[----:B------:R-:W-:-:S12]  /*163e0*/  IMAD.MOV.U32 R19, RZ, RZ, R44 ;  /* 0x000000ffff137224 */ /* 0x000fd800078e002c */
        /* <DEDUP_REMOVED lines=26> */
.L_x_374:
        /* <DEDUP_REMOVED lines=23> */
.L_x_375:
[----:B------:R-:W-:-:S05]  /*16700*/  UMOV UR6, 0xff ;  /* 0x000000ff00067882 */ /* 0x000fca0000000000 */
.L_x_380:
[----:B------:R-:W-:-:S04]  /*16710*/  IMAD.WIDE.U32 R8, R0, R0, RZ ;  /* 0x0000000000087225 */ /* 0x000fc800078e00ff */
[----:B------:R-:W-:Y:S01]  /*16720*/  HFMA2 R39, -RZ, RZ, 0, 0 ;  /* 0x00000000ff277431 */ /* 0x000fe200000001ff */
[----:B------:R-:W-:Y:S01]  /*16730*/  MOV R24, RZ ;  /* 0x000000ff00187202 */ /* 0x000fe20000000f00 */
[----:B------:R-:W-:Y:S02]  /*16740*/  HFMA2 R49, -RZ, RZ, 0, 0 ;  /* 0x00000000ff317431 */ /* 0x000fe400000001ff */
[----:B------:R-:W-:Y:S02]  /*16750*/  IMAD.MOV.U32 R20, RZ, RZ, R9 ;  /* 0x000000ffff147224 */ /* 0x000fe400078e0009 */
[----:B------:R-:W-:Y:S01]  /*16760*/  IMAD.MOV.U32 R21, RZ, RZ, RZ ;  /* 0x000000ffff157224 */ /* 0x000fe200078e00ff */
[----:B------:R-:W0:Y:S01]  /*16770*/  LDC R9, c[0x3][0xe0] ;  /* 0x00c03800ff097b82 */ /* 0x000e220000000800 */
        /* <DEDUP_REMOVED lines=11> */
[----:B------:R-:W-:Y:S02]  /*16830*/  IMAD.MOV.U32 R69, RZ, RZ, RZ ;  /* 0x000000ffff457224 */ /* 0x000fe400078e00ff */
        /* <DEDUP_REMOVED lines=9> */
[----:B0-----:R-:W-:Y:S02]  /*168d0*/  IMAD R61, R8, R9, RZ ;  /* 0x00000009083d7224 */ /* 0x001fe400078e02ff */
[----:B------:R-:W-:-:S04]  /*168e0*/  IMAD.WIDE.U32 R22, R3, R2, R28 ;  /* 0x0000000203167225 */ /* 0x000fc800078e001c */
[----:B------:R-:W-:Y:S01]  /*168f0*/  IMAD.WIDE.U32 R20, R5, R0, R20 ;  /* 0x0000000005147225 */ /* 0x000fe200078e0014 */
[----:B------:R-:W-:-:S03]  /*16900*/  IADD3 R36, P1, PT, R22, R51, RZ ;  /* 0x0000003316247210 */ /* 0x000fc60007f3e0ff */
[----:B------:R-:W-:Y:S01]  /*16910*/  IMAD.MOV.U32 R34, RZ, RZ, RZ ;  /* 0x000000ffff227224 */ /* 0x000fe200078e00ff */
[----:B------:R-:W-:Y:S01]  /*16920*/  IADD3 R28, P0, PT, R20, R23, RZ ;  /* 0x00000017141c7210 */ /* 0x000fe20007f1e0ff */
[----:B------:R-:W-:Y:S01]  /*16930*/  IMAD.MOV.U32 R20, RZ, RZ, R21 ;  /* 0x000000ffff147224 */ /* 0x000fe200078e0015 */
[----:B------:R-:W-:Y:S01]  /*16940*/  MOV R21, RZ ;  /* 0x000000ff00157202 */ /* 0x000fe20000000f00 */
[----:B------:R-:W-:Y:S01]  /*16950*/  IMAD.X R37, RZ, RZ, RZ, P1 ;  /* 0x000000ffff257224 */ /* 0x000fe200008e06ff */
[----:B------:R-:W-:Y:S01]  /*16960*/  IADD3.X R29, PT, PT, RZ, RZ, RZ, P0, !PT ;  /* 0x000000ffff1d7210 */ /* 0x000fe200007fe4ff */
[----:B------:R-:W-:Y:S02]  /*16970*/  IMAD.MOV.U32 R53, RZ, RZ, RZ ;  /* 0x000000ffff357224 */ /* 0x000fe400078e00ff */
        /* <DEDUP_REMOVED lines=19> */
[----:B------:R-:W-:Y:S01]  /*16ab0*/  IMAD.X R41, RZ, RZ, RZ, P1 ;  /* 0x000000ffff297224 */ /* 0x000fe200008e06ff */
[----:B------:R-:W-:Y:S01]  /*16ac0*/  IADD3.X R43, PT, PT, RZ, RZ, RZ, P2, !PT ;  /* 0x000000ffff2b7210 */ /* 0x000fe200017fe4ff */
[----:B------:R-:W-:Y:S02]  /*16ad0*/  IMAD.MOV.U32 R21, RZ, RZ, RZ ;  /* 0x000000ffff157224 */ /* 0x000fe400078e00ff */
[----:B------:R-:W-:-:S04]  /*16ae0*/  IMAD.WIDE.U32 R22, R6, R2, R36 ;  /* 0x0000000206167225 */ /* 0x000fc800078e0024 */
        /* <DEDUP_REMOVED lines=26> */
[----:B------:R-:W-:Y:S01]  /*16c90*/  IMAD.WIDE.U32 R20, R5, R2, R46 ;  /* 0x0000000205147225 */ /* 0x000fe200078e002e */
[----:B------:R-:W-:Y:S02]  /*16ca0*/  IADD3 R46, P0, PT, R22, R29, RZ ;  /* 0x0000001d162e7210 */ /* 0x000fe40007f1e0ff */
[----:B------:R-:W-:Y:S01]  /*16cb0*/  IADD3 R42, P1, PT, R28, R37, RZ ;  /* 0x000000251c2a7210 */ /* 0x000fe20007f3e0ff */
[----:B------:R-:W-:Y:S01]  /*16cc0*/  IMAD.MOV.U32 R37, RZ, RZ, RZ ;  /* 0x000000ffff257224 */ /* 0x000fe200078e00ff */
[----:B------:R-:W-:Y:S02]  /*16cd0*/  IADD3.X R47, PT, PT, RZ, RZ, RZ, P0, !PT ;  /* 0x000000ffff2f7210 */ /* 0x000fe400007fe4ff */
[----:B------:R-:W-:Y:S01]  /*16ce0*/  IADD3 R28, P2, PT, R36, R21, RZ ;  /* 0x00000015241c7210 */ /* 0x000fe20007f5e0ff */
[----:B------:R-:W-:Y:S01]  /*16cf0*/  IMAD.X R43, RZ, RZ, RZ, P1 ;  /* 0x000000ffff2b7224 */ /* 0x000fe200008e06ff */
[----:B------:R-:W-:Y:S01]  /*16d00*/  MOV R68, R20 ;  /* 0x0000001400447202 */ /* 0x000fe20000000f00 */
[----:B------:R-:W-:Y:S01]  /*16d10*/  IMAD.WIDE.U32 R46, R7, R3, R46 ;  /* 0x00000003072e7225 */ /* 0x000fe200078e002e */
[----:B------:R-:W-:-:S03]  /*16d20*/  LOP3.LUT R36, R8, 0xfffffffd, RZ, 0xc0, !PT ;  /* 0xfffffffd08247812 */ /* 0x000fc600078ec0ff */
        /* <DEDUP_REMOVED lines=11> */
[----:B------:R-:W0:Y:S01]  /*16de0*/  LDC.64 R28, c[0x3][RZ] ;  /* 0x00c00000ff1c7b82 */ /* 0x000e220000000a00 */
[----:B------:R-:W-:-:S04]  /*16df0*/  IMAD.WIDE.U32 R22, R10, R3, R22 ;  /* 0x000000030a167225 */ /* 0x000fc800078e0016 */
[----:B------:R-:W-:Y:S02]  /*16e00*/  IMAD.X R21, RZ, RZ, RZ, P0 ;  /* 0x000000ffff157224 */ /* 0x000fe400000e06ff */
[----:B------:R-:W-:-:S04]  /*16e10*/  IMAD.WIDE.U32 R46, R6, R4, R46 ;  /* 0x00000004062e7225 */ /* 0x000fc800078e002e */
[----:B------:R-:W-:Y:S01]  /*16e20*/  IMAD.WIDE.U32 R42, R5, R4, R42 ;  /* 0x00000004052a7225 */ /* 0x000fe200078e002a */
[----:B------:R-:W-:-:S03]  /*16e30*/  IADD3 R54, P0, PT, R22, R47, RZ ;  /* 0x0000002f16367210 */ /* 0x000fc60007f1e0ff */
[----:B------:R-:W-:Y:S01]  /*16e40*/  IMAD.WIDE.U32 R20, R6, R2, R20 ;  /* 0x0000000206147225 */ /* 0x000fe200078e0014 */
[----:B------:R-:W-:Y:S02]  /*16e50*/  IADD3.X R55, PT, PT, RZ, RZ, RZ, P0, !PT ;  /* 0x000000ffff377210 */ /* 0x000fe400007fe4ff */
[----:B------:R-:W-:Y:S01]  /*16e60*/  IADD3 R46, P0, PT, R46, R43, RZ ;  /* 0x0000002b2e2e7210 */ /* 0x000fe20007f1e0ff */
[----:B------:R-:W-:Y:S01]  /*16e70*/  IMAD.MOV.U32 R8, RZ, RZ, RZ ;  /* 0x000000ffff087224 */ /* 0x000fe200078e00ff */
[----:B------:R-:W-:Y:S01]  /*16e80*/  IADD3 R42, P1, PT, R42, R21, RZ ;  /* 0x000000152a2a7210 */ /* 0x000fe20007f3e0ff */
[----:B------:R-:W-:Y:S02]  /*16e90*/  HFMA2 R21, -RZ, RZ, 0, 0 ;  /* 0x00000000ff157431 */ /* 0x000fe400000001ff */
        /* <DEDUP_REMOVED lines=10> */
[----:B0-----:R-:W-:Y:S01]  /*16f40*/  IMAD.HI.U32 R39, R61, R28, R36 ;  /* 0x0000001c3d277227 */ /* 0x001fe200078e0024 */
[----:B------:R-:W-:Y:S01]  /*16f50*/  IADD3 R42, P3, PT, R42, R21, RZ ;  /* 0x000000152a2a7210 */ /* 0x000fe20007f7e0ff */
[----:B------:R-:W0:Y:S02]  /*16f60*/  LDC.64 R36, c[0x3][0x8] ;  /* 0x00c00200ff247b82 */ /* 0x000e240000000a00 */
[----:B------:R-:W-:Y:S01]  /*16f70*/  IMAD.X R47, RZ, RZ, RZ, P2 ;  /* 0x000000ffff2f7224 */ /* 0x000fe200010e06ff */
[----:B------:R-:W-:Y:S01]  /*16f80*/  IADD3 R39, PT, PT, R34, R39, RZ ;  /* 0x0000002722277210 */ /* 0x000fe20007ffe0ff */
        /* <DEDUP_REMOVED lines=13> */
[----:B------:R-:W-:-:S04]  /*17060*/  IMAD.WIDE.U32 R38, R61, R29, R38 ;  /* 0x0000001d3d267225 */ /* 0x000fc800078e0026 */
[----:B------:R-:W-:-:S04]  /*17070*/  IMAD.WIDE.U32 R42, R10, R0, R42 ;  /* 0x000000000a2a7225 */ /* 0x000fc800078e002a */
[----:B------:R-:W-:-:S04]  /*17080*/  IMAD.WIDE.U32 R46, R7, R3, R46 ;  /* 0x00000003072e7225 */ /* 0x000fc800078e002e */
        /* <DEDUP_REMOVED lines=8> */
[----:B------:R-:W-:-:S03]  /*17110*/  IADD3 R54, P2, PT, R54, R47, RZ ;  /* 0x0000002f36367210 */ /* 0x000fc60007f5e0ff */
[----:B------:R-:W-:Y:S01]  /*17120*/  IMAD R43, R38, R9, RZ ;  /* 0x00000009262b7224 */ /* 0x000fe200078e02ff */
[----:B------:R-:W-:Y:S01]  /*17130*/  IADD3 R46, P1, PT, R70, R55, RZ ;  /* 0x00000037462e7210 */ /* 0x000fe20007f3e0ff */
[----:B------:R-:W-:Y:S01]  /*17140*/  IMAD.MOV.U32 R39, RZ, RZ, RZ ;  /* 0x000000ffff277224 */ /* 0x000fe200078e00ff */
[----:B------:R-:W-:Y:S01]  /*17150*/  IADD3.X R55, PT, PT, RZ, RZ, RZ, P2, !PT ;  /* 0x000000ffff377210 */ /* 0x000fe200017fe4ff */
[----:B------:R-:W-:Y:S01]  /*17160*/  IMAD.X R51, RZ, RZ, RZ, P3 ;  /* 0x000000ffff337224 */ /* 0x000fe200018e06ff */
[----:B------:R-:W-:Y:S01]  /*17170*/  IADD3 R22, P0, PT, R23, R71, RZ ;  /* 0x0000004717167210 */ /* 0x000fe20007f1e0ff */
[----:B------:R-:W-:-:S04]  /*17180*/  IMAD.HI.U32 R21, R43, R28, R38 ;  /* 0x0000001c2b157227 */ /* 0x000fc800078e0026 */
[----:B------:R-:W-:Y:S02]  /*17190*/  IMAD.IADD R21, R34, 0x1, R21 ;  /* 0x0000000122157824 */ /* 0x000fe400078e0215 */
[----:B0-----:R-:W-:-:S04]  /*171a0*/  IMAD.WIDE.U32 R50, R61, R36, R50 ;  /* 0x000000243d327225 */ /* 0x001fc800078e0032 */
[----:B------:R-:W-:Y:S01]  /*171b0*/  IMAD.WIDE.U32 R44, R10, R2, R44 ;  /* 0x000000020a2c7225 */ /* 0x000fe200078e002c */
[----:B------:R-:W-:-:S03]  /*171c0*/  IADD3 R50, P2, PT, R21, R50, RZ ;  /* 0x0000003215327210 */ /* 0x000fc60007f5e0ff */
[----:B------:R-:W-:-:S04]  /*171d0*/  IMAD.WIDE.U32 R54, R7, R4, R54 ;  /* 0x0000000407367225 */ /* 0x000fc800078e0036 */
[----:B------:R-:W-:Y:S01]  /*171e0*/  IMAD.X R47, RZ, RZ, RZ, P1 ;  /* 0x000000ffff2f7224 */ /* 0x000fe200008e06ff */
[----:B------:R-:W-:Y:S01]  /*171f0*/  IADD3 R38, P1, PT, R54, R45, RZ ;  /* 0x0000002d36267210 */ /* 0x000fe20007f3e0ff */
[----:B------:R-:W-:Y:S02]  /*17200*/  IMAD.IADD R49, R24, 0x1, R51 ;  /* 0x0000000118317824 */ /* 0x000fe400078e0233 */
[----:B------:R-:W-:Y:S01]  /*17210*/  IMAD.X R51, RZ, RZ, RZ, P2 ;  /* 0x000000ffff337224 */ /* 0x000fe200010e06ff */
[----:B------:R-:W-:Y:S01]  /*17220*/  IADD3.X R39, PT, PT, RZ, RZ, RZ, P1, !PT ;  /* 0x000000ffff277210 */ /* 0x000fe20000ffe4ff */
[----:B------:R-:W-:Y:S01]  /*17230*/  IMAD.X R23, RZ, RZ, RZ, P0 ;  /* 0x000000ffff177224 */ /* 0x000fe200000e06ff */
[----:B------:R-:W-:Y:S01]  /*17240*/  IADD3 R48, P2, PT, R48, R49, RZ ;  /* 0x0000003130307210 */ /* 0x000fe20007f5e0ff */
[----:B------:R-:W-:-:S03]  /*17250*/  IMAD.WIDE.U32 R46, R6, R6, R46 ;  /* 0x00000006062e7225 */ /* 0x000fc600078e002e */
[----:B------:R-:W-:Y:S01]  /*17260*/  IADD3.X R49, PT, PT, RZ, RZ, RZ, P2, !PT ;  /* 0x000000ffff317210 */ /* 0x000fe200017fe4ff */
[----:B------:R-:W-:Y:S01]  /*17270*/  IMAD.WIDE.U32 R2, R10, R3, R38 ;  /* 0x000000030a027225 */ /* 0x000fe200078e0026 */
[----:B------:R-:W-:Y:S01]  /*17280*/  IADD3 R46, P1, PT, R46, R55, RZ ;  /* 0x000000372e2e7210 */ /* 0x000fe20007f3e0ff */
[----:B------:R-:W0:Y:S02]  /*17290*/  LDC.64 R38, c[0x3][0x10] ;  /* 0x00c00400ff267b82 */ /* 0x000e240000000a00 */
[----:B------:R-:W-:-:S04]  /*172a0*/  IMAD.WIDE.U32 R22, R10, R5, R22 ;  /* 0x000000050a167225 */ /* 0x000fc800078e0016 */
[----:B------:R-:W-:Y:S01]  /*172b0*/  IMAD.WIDE.U32 R50, R43, R29, R50 ;  /* 0x0000001d2b327225 */ /* 0x000fe200078e0032 */
[----:B------:R-:W-:Y:S02]  /*172c0*/  IADD3 R54, P0, PT, R22, R47, RZ ;  /* 0x0000002f16367210 */ /* 0x000fe40007f1e0ff */
[----:B------:R-:W-:Y:S01]  /*172d0*/  IADD3.X R47, PT, PT, RZ, RZ, RZ, P1, !PT ;  /* 0x000000ffff2f7210 */ /* 0x000fe20000ffe4ff */
[----:B------:R-:W-:-:S04]  /*172e0*/  IMAD.WIDE.U32 R48, R61, R37, R48 ;  /* 0x000000253d307225 */ /* 0x000fc800078e0030 */
[----:B------:R-:W-:Y:S02]  /*172f0*/  IMAD.IADD R21, R53, 0x1, R51 ;  /* 0x0000000135157824 */ /* 0x000fe400078e0233 */
[----:B------:R-:W-:Y:S02]  /*17300*/  IMAD.X R55, RZ, RZ, RZ, P0 ;  /* 0x000000ffff377224 */ /* 0x000fe400000e06ff */
[----:B------:R-:W-:Y:S01]  /*17310*/  IMAD R45, R50, R9, RZ ;  /* 0x00000009322d7224 */ /* 0x000fe200078e02ff */
[----:B------:R-:W-:Y:S01]  /*17320*/  IADD3 R48, P2, PT, R21, R48, RZ ;  /* 0x0000003015307210 */ /* 0x000fe20007f5e0ff */
[----:B------:R-:W-:Y:S02]  /*17330*/  IMAD.IADD R41, R27, 0x1, R49 ;  /* 0x000000011b297824 */ /* 0x000fe400078e0231 */
[----:B------:R-:W-:Y:S01]  /*17340*/  IMAD.MOV.U32 R51, RZ, RZ, RZ ;  /* 0x000000ffff337224 */ /* 0x000fe200078e00ff */
[----:B------:R-:W-:Y:S01]  /*17350*/  IADD3.X R49, PT, PT, RZ, RZ, RZ, P2, !PT ;  /* 0x000000ffff317210 */ /* 0x000fe200017fe4ff */
[----:B------:R-:W-:Y:S01]  /*17360*/  IMAD.WIDE.U32 R54, R7, R6, R54 ;  /* 0x0000000607367225 */ /* 0x000fe200078e0036 */
[----:B------:R-:W-:-:S03]  /*17370*/  IADD3 R40, P3, PT, R40, R41, RZ ;  /* 0x0000002928287210 */ /* 0x000fc60007f7e0ff */
[----:B------:R-:W-:Y:S01]  /*17380*/  IMAD.HI.U32 R21, R45, R28, R50 ;  /* 0x0000001c2d157227 */ /* 0x000fe200078e0032 */
[----:B------:R-:W-:-:S03]  /*17390*/  IADD3 R22, P0, PT, R23, R55, RZ ;  /* 0x0000003717167210 */ /* 0x000fc60007f1e0ff */
[----:B------:R-:W-:Y:S01]  /*173a0*/  IMAD.WIDE.U32 R46, R7, R5, R46 ;  /* 0x00000005072e7225 */ /* 0x000fe200078e002e */
[----:B------:R-:W-:-:S03]  /*173b0*/  IADD3.X R23, PT, PT, RZ, RZ, RZ, P0, !PT ;  /* 0x000000ffff177210 */ /* 0x000fc600007fe4ff */
        /* <DEDUP_REMOVED lines=8> */
[----:B------:R-:W-:-:S02]  /*17440*/  IMAD.MOV.U32 R21, RZ, RZ, RZ ;  /* 0x000000ffff157224 */ /* 0x000fc400078e00ff */
[----:B0-----:R-:W-:Y:S01]  /*17450*/  IMAD.WIDE.U32 R40, R61, R38, R40 ;  /* 0x000000263d287225 */ /* 0x001fe200078e0028 */
[----:B------:R-:W-:-:S03]  /*17460*/  IADD3.X R49, PT, PT, RZ, RZ, RZ, P3, !PT ;  /* 0x000000ffff317210 */ /* 0x000fc60001ffe4ff */
        /* <DEDUP_REMOVED lines=10> */
[----:B------:R-:W-:-:S04]  /*17510*/  IMAD.WIDE.U32 R22, R10, R6, R22 ;  /* 0x000000060a167225 */ /* 0x000fc800078e0016 */
[----:B------:R-:W-:Y:S01]  /*17520*/  IMAD.IADD R3, R53, 0x1, R49 ;  /* 0x0000000135037824 */ /* 0x000fe200078e0231 */
[----:B------:R-:W-:Y:S01]  /*17530*/  IADD3 R4, P0, PT, R22, R55, RZ ;  /* 0x0000003716047210 */ /* 0x000fe20007f1e0ff */
[----:B------:R-:W-:-:S04]  /*17540*/  IMAD.WIDE.U32 R40, R43, R37, R40 ;  /* 0x000000252b287225 */ /* 0x000fc800078e0028 */
[----:B------:R-:W-:Y:S02]  /*17550*/  HFMA2 R22, -RZ, RZ, 0, 0 ;  /* 0x00000000ff167431 */ /* 0x000fe400000001ff */
[----:B------:R-:W-:Y:S01]  /*17560*/  IMAD.X R69, RZ, RZ, RZ, P1 ;  /* 0x000000ffff457224 */ /* 0x000fe200008e06ff */
[----:B------:R-:W-:Y:S01]  /*17570*/  IADD3 R54, P1, PT, R3, R40, RZ ;  /* 0x0000002803367210 */ /* 0x000fe20007f3e0ff */
[----:B------:R-:W-:-:S03]  /*17580*/  IMAD.WIDE.U32 R50, R10, R5, R50 ;  /* 0x000000050a327225 */ /* 0x000fc600078e0032 */
[----:B------:R-:W-:Y:S01]  /*17590*/  IADD3.X R55, PT, PT, RZ, RZ, RZ, P1, !PT ;  /* 0x000000ffff377210 */ /* 0x000fe20000ffe4ff */
[----:B------:R-:W-:Y:S02]  /*175a0*/  IMAD.IADD R5, R27, 0x1, R41 ;  /* 0x000000011b057824 */ /* 0x000fe400078e0229 */
[----:B------:R-:W0:Y:S01]  /*175b0*/  LDC.64 R40, c[0x3][0x18] ;  /* 0x00c00600ff287b82 */ /* 0x000e220000000a00 */
[----:B------:R-:W-:-:S04]  /*175c0*/  IMAD.WIDE.U32 R68, R61, R39, R68 ;  /* 0x000000273d447225 */ /* 0x000fc800078e0044 */
[----:B------:R-:W-:Y:S01]  /*175d0*/  IMAD R3, R48, R9, RZ ;  /* 0x0000000930037224 */ /* 0x000fe200078e02ff */
[----:B------:R-:W-:Y:S01]  /*175e0*/  IADD3 R68, P2, PT, R5, R68, RZ ;  /* 0x0000004405447210 */ /* 0x000fe20007f5e0ff */
[----:B------:R-:W-:Y:S02]  /*175f0*/  IMAD.MOV.U32 R49, RZ, RZ, RZ ;  /* 0x000000ffff317224 */ /* 0x000fe400078e00ff */
[----:B------:R-:W-:Y:S02]  /*17600*/  IMAD.IADD R69, R22, 0x1, R69 ;  /* 0x0000000116457824 */ /* 0x000fe400078e0245 */
[----:B------:R-:W-:-:S03]  /*17610*/  IMAD.HI.U32 R47, R3, R28, R48 ;  /* 0x0000001c032f7227 */ /* 0x000fc600078e0030 */
[----:B------:R-:W-:Y:S01]  /*17620*/  IADD3 R48, P1, PT, R20, R69, RZ ;  /* 0x0000004514307210 */ /* 0x000fe20007f3e0ff */
[----:B------:R-:W-:Y:S01]  /*17630*/  IMAD.X R69, RZ, RZ, RZ, P2 ;  /* 0x000000ffff457224 */ /* 0x000fe200010e06ff */
[----:B------:R-:W-:Y:S01]  /*17640*/  IADD3 R47, PT, PT, R34, R47, RZ ;  /* 0x0000002f222f7210 */ /* 0x000fe20007ffe0ff */
        /* <DEDUP_REMOVED lines=10> */
[----:B0-----:R-:W-:Y:S01]  /*176f0*/  IMAD.WIDE.U32 R48, R61, R40, R48 ;  /* 0x000000283d307225 */ /* 0x001fe200078e0030 */
[----:B------:R-:W-:Y:S02]  /*17700*/  IADD3 R5, PT, PT, R21, R69, RZ ;  /* 0x0000004515057210 */ /* 0x000fe40007ffe0ff */
[----:B------:R-:W-:Y:S01]  /*17710*/  IADD3.X R69, PT, PT, RZ, RZ, RZ, P1, !PT ;  /* 0x000000ffff457210 */ /* 0x000fe20000ffe4ff */
[----:B------:R-:W-:Y:S01]  /*17720*/  IMAD.WIDE.U32 R54, R3, R29, R54 ;  /* 0x0000001d03367225 */ /* 0x000fe200078e0036 */
[----:B------:R-:W-:-:S03]  /*17730*/  IADD3 R48, P2, PT, R5, R48, RZ ;  /* 0x0000003005307210 */ /* 0x000fc60007f5e0ff */
[----:B------:R-:W-:Y:S02]  /*17740*/  IMAD.IADD R49, R8, 0x1, R49 ;  /* 0x0000000108317824 */ /* 0x000fe400078e0231 */
[----:B------:R-:W-:-:S03]  /*17750*/  IMAD.WIDE.U32 R68, R45, R37, R68 ;  /* 0x000000252d447225 */ /* 0x000fc600078e0044 */
[----:B------:R-:W-:Y:S01]  /*17760*/  IADD3 R72, P1, PT, R42, R49, RZ ;  /* 0x000000312a487210 */ /* 0x000fe20007f3e0ff */
[----:B------:R-:W-:Y:S01]  /*17770*/  IMAD.IADD R5, R53, 0x1, R55 ;  /* 0x0000000135057824 */ /* 0x000fe200078e0237 */
[----:B------:R-:W-:Y:S01]  /*17780*/  MOV R55, RZ ;  /* 0x000000ff00377202 */ /* 0x000fe20000000f00 */
[----:B------:R-:W-:Y:S02]  /*17790*/  IMAD.X R49, RZ, RZ, RZ, P2 ;  /* 0x000000ffff317224 */ /* 0x000fe400010e06ff */
[----:B------:R-:W-:Y:S01]  /*177a0*/  IMAD R23, R54, R9, RZ ;  /* 0x0000000936177224 */ /* 0x000fe200078e02ff */
[----:B------:R-:W-:Y:S01]  /*177b0*/  IADD3 R68, P3, PT, R5, R68, RZ ;  /* 0x0000004405447210 */ /* 0x000fe20007f7e0ff */
[----:B------:R-:W-:Y:S01]  /*177c0*/  IMAD.WIDE.U32 R48, R43, R39, R48 ;  /* 0x000000272b307225 */ /* 0x000fe200078e0030 */
[----:B------:R-:W-:-:S03]  /*177d0*/  IADD3 R5, PT, PT, R27, R69, RZ ;  /* 0x000000451b057210 */ /* 0x000fc60007ffe0ff */
[----:B------:R-:W-:Y:S01]  /*177e0*/  IMAD.HI.U32 R55, R23, R28, R54 ;  /* 0x0000001c17377227 */ /* 0x000fe200078e0036 */
[----:B------:R-:W-:Y:S02]  /*177f0*/  IADD3 R48, P2, PT, R5, R48, RZ ;  /* 0x0000003005307210 */ /* 0x000fe40007f5e0ff */
[----:B------:R-:W-:Y:S01]  /*17800*/  IADD3 R5, PT, PT, R22, R49, RZ ;  /* 0x0000003116057210 */ /* 0x000fe20007ffe0ff */
        /* <DEDUP_REMOVED lines=20> */
[----:B------:R-:W-:Y:S01]  /*17950*/  IMAD.X R49, RZ, RZ, RZ, P2 ;  /* 0x000000ffff317224 */ /* 0x000fe200010e06ff */
[----:B------:R-:W-:Y:S01]  /*17960*/  IADD3 R51, PT, PT, R53, R55, RZ ;  /* 0x0000003735337210 */ /* 0x000fe20007ffe0ff */
[----:B------:R-:W-:Y:S02]  /*17970*/  IMAD.IADD R69, R8, 0x1, R69 ;  /* 0x0000000108457824 */ /* 0x000fe400078e0245 */
[----:B------:R-:W-:Y:S02]  /*17980*/  IMAD R47, R54, R9, RZ ;  /* 0x00000009362f7224 */ /* 0x000fe400078e02ff */
[----:B------:R-:W-:Y:S02]  /*17990*/  IMAD.MOV.U32 R55, RZ, RZ, RZ ;  /* 0x000000ffff377224 */ /* 0x000fe400078e00ff */
[----:B------:R-:W-:-:S04]  /*179a0*/  IMAD.WIDE.U32 R48, R3, R37, R48 ;  /* 0x0000002503307225 */ /* 0x000fc800078e0030 */
[----:B------:R-:W-:Y:S01]  /*179b0*/  IMAD.HI.U32 R67, R47, R28, R54 ;  /* 0x0000001c2f437227 */ /* 0x000fe200078e0036 */
[----:B------:R-:W-:-:S03]  /*179c0*/  IADD3 R54, P2, PT, R69, R44, RZ ;  /* 0x0000002c45367210 */ /* 0x000fc60007f5e0ff */
        /* <DEDUP_REMOVED lines=14> */
[----:B------:R-:W-:Y:S01]  /*17ab0*/  IADD3 R54, P4, PT, R54, R69, RZ ;  /* 0x0000004536367210 */ /* 0x000fe20007f9e0ff */
[----:B------:R-:W-:Y:S01]  /*17ac0*/  IMAD.IADD R43, R34, 0x1, R67 ;  /* 0x00000001222b7824 */ /* 0x000fe200078e0243 */
[----:B------:R-:W-:Y:S01]  /*17ad0*/  IADD3.X R67, PT, PT, RZ, RZ, RZ, P3, !PT ;  /* 0x000000ffff437210 */ /* 0x000fe20001ffe4ff */
[----:B------:R-:W-:Y:S02]  /*17ae0*/  IMAD.IADD R51, R24, 0x1, R49 ;  /* 0x0000000118337824 */ /* 0x000fe400078e0231 */
[----:B------:R-:W-:Y:S01]  /*17af0*/  IMAD.X R71, RZ, RZ, RZ, P0 ;  /* 0x000000ffff477224 */ /* 0x000fe200000e06ff */
[----:B------:R-:W-:Y:S01]  /*17b00*/  IADD3 R48, P5, PT, R43, R48, RZ ;  /* 0x000000302b307210 */ /* 0x000fe20007fbe0ff */
        /* <DEDUP_REMOVED lines=13> */
[----:B------:R-:W-:Y:S01]  /*17be0*/  IMAD.WIDE.U32 R48, R47, R29, R48 ;  /* 0x0000001d2f307225 */ /* 0x000fe200078e0030 */
[----:B------:R-:W-:Y:S02]  /*17bf0*/  IADD3 R55, P3, PT, R50, R61, RZ ;  /* 0x0000003d32377210 */ /* 0x000fe40007f7e0ff */
[----:B------:R-:W-:Y:S01]  /*17c00*/  IADD3 R50, P2, PT, R51, R0, RZ ;  /* 0x0000000033327210 */ /* 0x000fe20007f5e0ff */
[----:B------:R-:W-:Y:S01]  /*17c10*/  IMAD.IADD R69, R53, 0x1, R49 ;  /* 0x0000000135457824 */ /* 0x000fe200078e0231 */
[----:B------:R-:W-:Y:S01]  /*17c20*/  IADD3.X R0, PT, PT, RZ, RZ, RZ, P1, !PT ;  /* 0x000000ffff007210 */ /* 0x000fe20000ffe4ff */
[----:B------:R-:W-:-:S02]  /*17c30*/  IMAD R61, R48, R9, RZ ;  /* 0x00000009303d7224 */ /* 0x000fc400078e02ff */
[----:B------:R-:W-:Y:S02]  /*17c40*/  IMAD.MOV.U32 R49, RZ, RZ, RZ ;  /* 0x000000ffff317224 */ /* 0x000fe400078e00ff */
[----:B------:R-:W-:-:S04]  /*17c50*/  IMAD.WIDE.U32 R42, R23, R37, R42 ;  /* 0x00000025172a7225 */ /* 0x000fc800078e002a */
[----:B------:R-:W-:Y:S01]  /*17c60*/  IMAD.HI.U32 R73, R61, R28, R48 ;  /* 0x0000001c3d497227 */ /* 0x000fe200078e0030 */
[----:B------:R-:W-:Y:S02]  /*17c70*/  IADD3 R49, P1, PT, R0, R55, RZ ;  /* 0x0000003700317210 */ /* 0x000fe40007f3e0ff */
[----:B------:R-:W-:Y:S01]  /*17c80*/  IADD3 R43, PT, PT, R27, R43, RZ ;  /* 0x0000002b1b2b7210 */ /* 0x000fe20007ffe0ff */
[----:B------:R-:W-:Y:S02]  /*17c90*/  IMAD.X R55, RZ, RZ, RZ, P4 ;  /* 0x000000ffff377224 */ /* 0x000fe400020e06ff */
        /* <DEDUP_REMOVED lines=14> */
[----:B------:R-:W-:Y:S01]  /*17d80*/  IMAD.WIDE.U32 R42, R47, R36, R42 ;  /* 0x000000242f2a7225 */ /* 0x000fe200078e002a */
[----:B------:R-:W-:Y:S02]  /*17d90*/  IADD3 R4, P3, PT, R4, R45, RZ ;  /* 0x0000002d04047210 */ /* 0x000fe40007f7e0ff */
[----:B------:R-:W-:Y:S01]  /*17da0*/  IADD3 R55, P2, PT, R0, R49, RZ ;  /* 0x0000003100377210 */ /* 0x000fe20007f5e0ff */
[----:B------:R-:W-:Y:S01]  /*17db0*/  IMAD.IADD R5, R34, 0x1, R73 ;  /* 0x0000000122057824 */ /* 0x000fe200078e0249 */
[----:B------:R-:W-:Y:S01]  /*17dc0*/  IADD3.X R51, PT, PT, RZ, RZ, RZ, P5, !PT ;  /* 0x000000ffff337210 */ /* 0x000fe20002ffe4ff */
[----:B------:R-:W-:-:S02]  /*17dd0*/  IMAD.X R45, RZ, RZ, RZ, P4 ;  /* 0x000000ffff2d7224 */ /* 0x000fc400020e06ff */
[----:B------:R-:W-:Y:S01]  /*17de0*/  IMAD.X R69, RZ, RZ, RZ, P1 ;  /* 0x000000ffff457224 */ /* 0x000fe200008e06ff */
[----:B------:R-:W-:Y:S01]  /*17df0*/  IADD3 R42, P4, PT, R5, R42, RZ ;  /* 0x0000002a052a7210 */ /* 0x000fe20007f9e0ff */
        /* <DEDUP_REMOVED lines=14> */
[----:B------:R-:W-:-:S02]  /*17ee0*/  IMAD.X R49, RZ, RZ, RZ, P5 ;  /* 0x000000ffff317224 */ /* 0x000fc400028e06ff */
[----:B------:R-:W-:Y:S01]  /*17ef0*/  IMAD.WIDE.U32 R4, R47, R37, R4 ;  /* 0x000000252f047225 */ /* 0x000fe200078e0004 */
[----:B------:R-:W-:-:S03]  /*17f00*/  IADD3.X R45, PT, PT, RZ, RZ, RZ, P2, !PT ;  /* 0x000000ffff2d7210 */ /* 0x000fc600017fe4ff */
[----:B------:R-:W-:Y:S02]  /*17f10*/  IMAD.IADD R43, R53, 0x1, R43 ;  /* 0x00000001352b7824 */ /* 0x000fe400078e022b */
[----:B------:R-:W-:-:S03]  /*17f20*/  IMAD.WIDE.U32 R48, R23, R39, R48 ;  /* 0x0000002717307225 */ /* 0x000fc600078e0030 */
[----:B------:R-:W-:Y:S01]  /*17f30*/  IADD3 R4, P2, PT, R43, R4, RZ ;  /* 0x000000042b047210 */ /* 0x000fe20007f5e0ff */
[----:B------:R-:W-:Y:S02]  /*17f40*/  IMAD.IADD R5, R27, 0x1, R5 ;  /* 0x000000011b057824 */ /* 0x000fe400078e0205 */
[----:B------:R-:W-:-:S03]  /*17f50*/  IMAD.WIDE.U32 R44, R3, R41, R44 ;  /* 0x00000029032c7225 */ /* 0x000fc600078e002c */
[----:B------:R-:W-:Y:S01]  /*17f60*/  IADD3 R48, P5, PT, R5, R48, RZ ;  /* 0x0000003005307210 */ /* 0x000fe20007fbe0ff */
[----:B------:R-:W-:Y:S01]  /*17f70*/  IMAD R67, R42, R9, RZ ;  /* 0x000000092a437224 */ /* 0x000fe200078e02ff */
[----:B------:R-:W-:Y:S01]  /*17f80*/  IADD3.X R5, PT, PT, RZ, RZ, RZ, P2, !PT ;  /* 0x000000ffff057210 */ /* 0x000fe200017fe4ff */
[----:B------:R-:W-:Y:S02]  /*17f90*/  IMAD.IADD R49, R22, 0x1, R49 ;  /* 0x0000000116317824 */ /* 0x000fe400078e0231 */
[----:B------:R-:W-:Y:S02]  /*17fa0*/  IMAD.MOV.U32 R43, RZ, RZ, RZ ;  /* 0x000000ffff2b7224 */ /* 0x000fe400078e00ff */
[----:B------:R-:W-:Y:S01]  /*17fb0*/  IMAD.WIDE.U32 R4, R61, R36, R4 ;  /* 0x000000243d047225 */ /* 0x000fe200078e0004 */
[----:B------:R-:W-:-:S03]  /*17fc0*/  IADD3 R50, P2, PT, R44, R49, RZ ;  /* 0x000000312c327210 */ /* 0x000fc60007f5e0ff */
[----:B------:R-:W-:-:S04]  /*17fd0*/  IMAD.HI.U32 R43, R67, R28, R42 ;  /* 0x0000001c432b7227 */ /* 0x000fc800078e002a */
[----:B------:R-:W-:Y:S01]  /*17fe0*/  IMAD.X R49, RZ, RZ, RZ, P5 ;  /* 0x000000ffff317224 */ /* 0x000fe200028e06ff */
[----:B------:R-:W-:Y:S01]  /*17ff0*/  IADD3 R43, PT, PT, R34, R43, RZ ;  /* 0x0000002b222b7210 */ /* 0x000fe20007ffe0ff */
[----:B------:R-:W-:Y:S02]  /*18000*/  IMAD.IADD R3, R24, 0x1, R5 ;  /* 0x0000000118037824 */ /* 0x000fe400078e0205 */
[----:B------:R-:W-:-:S04]  /*18010*/  IMAD.WIDE.U32 R48, R47, R38, R48 ;  /* 0x000000262f307225 */ /* 0x000fc800078e0030 */
[----:B------:R-:W-:Y:S01]  /*18020*/  IMAD.X R51, RZ, RZ, RZ, P2 ;  /* 0x000000ffff337224 */ /* 0x000fe200010e06ff */
[----:B------:R-:W-:Y:S02]  /*18030*/  IADD3 R42, P2, PT, R43, R4, RZ ;  /* 0x000000042b2a7210 */ /* 0x000fe40007f5e0ff */
[----:B------:R-:W-:Y:S01]  /*18040*/  IADD3 R44, P5, PT, R3, R48, RZ ;  /* 0x00000030032c7210 */ /* 0x000fe20007fbe0ff */
[----:B------:R-:W-:Y:S01]  /*18050*/  IMAD.WIDE.U32 R50, R23, R40, R50 ;  /* 0x0000002817327225 */ /* 0x000fe200078e0032 */
[----:B------:R-:W-:Y:S02]  /*18060*/  IADD3 R5, PT, PT, R21, R49, RZ ;  /* 0x0000003115057210 */ /* 0x000fe40007ffe0ff */
[----:B------:R-:W-:Y:S01]  /*18070*/  IADD3.X R3, PT, PT, RZ, RZ, RZ, P0, !PT ;  /* 0x000000ffff037210 */ /* 0x000fe200007fe4ff */
        /* <DEDUP_REMOVED lines=57> */
[----:B------:R-:W-:Y:S01]  /*18410*/  IMAD.WIDE.U32 R50, R67, R38, R50 ;  /* 0x0000002643327225 */ /* 0x000fe200078e0032 */
[----:B------:R-:W-:-:S03]  /*18420*/  IADD3 R4, P5, PT, R4, R3, RZ ;  /* 0x0000000304047210 */ /* 0x000fc60007fbe0ff */
[----:B------:R-:W-:Y:S01]  /*18430*/  IMAD.WIDE.U32 R6, R61, R40, R6 ;  /* 0x000000283d067225 */ /* 0x000fe200078e0006 */
[----:B------:R-:W-:-:S03]  /*18440*/  IADD3 R49, PT, PT, R21, R51, RZ ;  /* 0x0000003315317210 */ /* 0x000fc60007ffe0ff */
[----:B------:R-:W-:Y:S01]  /*18450*/  IMAD.X R3, RZ, RZ, RZ, P2 ;  /* 0x000000ffff037224 */ /* 0x000fe200010e06ff */
[----:B------:R-:W-:Y:S01]  /*18460*/  IADD3 R5, P2, PT, R5, R4, RZ ;  /* 0x0000000405057210 */ /* 0x000fe20007f5e0ff */
[----:B------:R-:W-:Y:S01]  /*18470*/  IMAD.IADD R4, R8, 0x1, R7 ;  /* 0x0000000108047824 */ /* 0x000fe200078e0207 */
[----:B------:R-:W-:Y:S01]  /*18480*/  IADD3 R48, P6, PT, R49, R6, RZ ;  /* 0x0000000631307210 */ /* 0x000fe20007fde0ff */
[----:B------:R-:W-:-:S04]  /*18490*/  IMAD.WIDE.U32 R2, R10, R10, R2 ;  /* 0x0000000a0a027225 */ /* 0x000fc800078e0002 */
[----:B------:R-:W-:Y:S01]  /*184a0*/  IMAD.X R7, RZ, RZ, RZ, P1 ;  /* 0x000000ffff077224 */ /* 0x000fe200008e06ff */
[----:B------:R-:W-:Y:S01]  /*184b0*/  IADD3 R4, P1, PT, R4, R5, RZ ;  /* 0x0000000504047210 */ /* 0x000fe20007f3e0ff */
[----:B------:R-:W-:-:S03]  /*184c0*/  IMAD.X R49, RZ, RZ, RZ, P6 ;  /* 0x000000ffff317224 */ /* 0x000fc600030e06ff */
[----:B------:R-:W-:Y:S01]  /*184d0*/  IADD3 R5, P3, PT, R2, R7, RZ ;  /* 0x0000000702057210 */ /* 0x000fe20007f7e0ff */
[----:B------:R-:W-:Y:S02]  /*184e0*/  IMAD.X R7, RZ, RZ, RZ, P4 ;  /* 0x000000ffff077224 */ /* 0x000fe400020e06ff */
[----:B------:R-:W-:Y:S01]  /*184f0*/  IMAD.WIDE.U32 R48, R67, R39, R48 ;  /* 0x0000002743307225 */ /* 0x000fe200078e0030 */
[----:B------:R-:W-:Y:S02]  /*18500*/  IADD3 R0, P4, PT, R0, R5, RZ ;  /* 0x0000000500007210 */ /* 0x000fe40007f9e0ff */
[----:B------:R-:W-:Y:S01]  /*18510*/  IADD3.X R5, PT, PT, RZ, RZ, RZ, P1, !PT ;  /* 0x000000ffff057210 */ /* 0x000fe20000ffe4ff */
[----:B------:R-:W-:Y:S01]  /*18520*/  IMAD.IADD R47, R22, 0x1, R49 ;  /* 0x00000001162f7824 */ /* 0x000fe200078e0231 */
[----:B------:R-:W-:Y:S01]  /*18530*/  IADD3 R7, P1, PT, R7, R0, RZ ;  /* 0x0000000007077210 */ /* 0x000fe20007f3e0ff */
[----:B------:R-:W-:Y:S01]  /*18540*/  IMAD.X R0, RZ, RZ, RZ, P0 ;  /* 0x000000ffff007224 */ /* 0x000fe200000e06ff */
[----:B------:R-:W-:Y:S01]  /*18550*/  IADD3.X R23, PT, PT, RZ, RZ, RZ, P3, !PT ;  /* 0x000000ffff177210 */ /* 0x000fe20001ffe4ff */
[----:B------:R-:W-:-:S03]  /*18560*/  IMAD.WIDE.U32 R4, R61, R41, R4 ;  /* 0x000000293d047225 */ /* 0x000fc600078e0004 */
[----:B------:R-:W-:Y:S01]  /*18570*/  IADD3 R0, P0, PT, R0, R7, RZ ;  /* 0x0000000700007210 */ /* 0x000fe20007f1e0ff */
[----:B------:R-:W-:Y:S01]  /*18580*/  IMAD.X R2, RZ, RZ, RZ, P4 ;  /* 0x000000ffff027224 */ /* 0x000fe200020e06ff */
[----:B------:R-:W-:Y:S01]  /*18590*/  IADD3 R46, P6, PT, R4, R47, RZ ;  /* 0x0000002f042e7210 */ /* 0x000fe20007fde0ff */
[----:B------:R-:W-:Y:S01]  /*185a0*/  IMAD.X R4, RZ, RZ, RZ, P2 ;  /* 0x000000ffff047224 */ /* 0x000fe200010e06ff */
[----:B------:R-:W-:Y:S02]  /*185b0*/  IADD3.X R7, PT, PT, RZ, RZ, RZ, P5, !PT ;  /* 0x000000ffff077210 */ /* 0x000fe40002ffe4ff */
[----:B------:R-:W-:Y:S01]  /*185c0*/  IADD3 R2, PT, PT, R2, R3, R23 ;  /* 0x0000000302027210 */ /* 0x000fe20007ffe017 */
[----:B------:R-:W-:Y:S01]  /*185d0*/  IMAD.X R47, RZ, RZ, RZ, P6 ;  /* 0x000000ffff2f7224 */ /* 0x000fe200030e06ff */
[----:B------:R-:W-:Y:S01]  /*185e0*/  IADD3 R7, P5, PT, R7, R0, RZ ;  /* 0x0000000007077210 */ /* 0x000fe20007fbe0ff */
[----:B------:R-:W-:Y:S02]  /*185f0*/  IMAD.X R0, RZ, RZ, RZ, P1 ;  /* 0x000000ffff007224 */ /* 0x000fe400008e06ff */
[----:B------:R-:W-:Y:S01]  /*18600*/  IMAD.WIDE.U32 R46, R67, R40, R46 ;  /* 0x00000028432e7225 */ /* 0x000fe200078e002e */
[----:B------:R-:W-:-:S03]  /*18610*/  IADD3 R4, P2, PT, R4, R7, RZ ;  /* 0x0000000704047210 */ /* 0x000fc60007f5e0ff */
[----:B------:R-:W-:Y:S01]  /*18620*/  IMAD.X R3, RZ, RZ, RZ, P0 ;  /* 0x000000ffff037224 */ /* 0x000fe200000e06ff */
[----:B------:R-:W-:Y:S02]  /*18630*/  IADD3 R5, P3, PT, R5, R4, RZ ;  /* 0x0000000405057210 */ /* 0x000fe40007f7e0ff */
[----:B------:R-:W-:Y:S02]  /*18640*/  IADD3 R44, PT, PT, R8, R47, RZ ;  /* 0x0000002f082c7210 */ /* 0x000fe40007ffe0ff */
[----:B------:R-:W-:Y:S01]  /*18650*/  IADD3 R2, PT, PT, R3, R2, R0 ;  /* 0x0000000203027210 */ /* 0x000fe20007ffe000 */
[----:B------:R-:W-:Y:S01]  /*18660*/  IMAD.X R0, RZ, RZ, RZ, P5 ;  /* 0x000000ffff007224 */ /* 0x000fe200028e06ff */
[----:B------:R-:W-:Y:S01]  /*18670*/  IADD3 R44, P0, PT, R44, R5, RZ ;  /* 0x000000052c2c7210 */ /* 0x000fe20007f1e0ff */
[----:B------:R-:W-:Y:S01]  /*18680*/  IMAD.X R10, RZ, RZ, RZ, P3 ;  /* 0x000000ffff0a7224 */ /* 0x000fe200018e06ff */
[----:B------:R-:W-:-:S03]  /*18690*/  IADD3.X R3, PT, PT, RZ, RZ, RZ, P2, !PT ;  /* 0x000000ffff037210 */ /* 0x000fc600017fe4ff */
[----:B------:R-:W-:Y:S01]  /*186a0*/  IMAD.X R45, RZ, RZ, RZ, P0 ;  /* 0x000000ffff2d7224 */ /* 0x000fe200000e06ff */
[----:B------:R-:W-:Y:S01]  /*186b0*/  IADD3 R3, PT, PT, R3, R2, R0 ;  /* 0x0000000203037210 */ /* 0x000fe20007ffe000 */
[----:B------:R-:W-:-:S05]  /*186c0*/  IMAD.WIDE.U32 R44, R67, R41, R44 ;  /* 0x00000029432c7225 */ /* 0x000fca00078e002c */
        /* <DEDUP_REMOVED lines=35> */
.L_x_376:
        /* <DEDUP_REMOVED lines=23> */
.L_x_377:
[----:B------:R-:W-:-:S04]  /*18a70*/  USHF.R.U32.HI UR4, URZ, 0x5, UR6 ;  /* 0x00000005ff047899 */ /* 0x000fc80008011606 */
[----:B------:R-:W-:-:S04]  /*18a80*/  USHF.L.U32 UR4, UR4, 0x2, URZ ;  /* 0x0000000204047899 */ /* 0x000fc800080006ff */
[----:B------:R-:W-:Y:S02]  /*18a90*/  UISETP.EQ.AND UP5, UPT, UR4, URZ, UPT ;  /* 0x000000ff0400728c */ /* 0x000fe4000bfa2270 */
[----:B------:R-:W-:Y:S02]  /*18aa0*/  UISETP.EQ.AND UP0, UPT, UR4, 0x4, UPT ;  /* 0x000000040400788c */ /* 0x000fe4000bf02270 */
[----:B------:R-:W-:Y:S02]  /*18ab0*/  UISETP.EQ.AND UP1, UPT, UR4, 0x8, UPT ;  /* 0x000000080400788c */ /* 0x000fe4000bf22270 */
[----:B------:R-:W-:Y:S02]  /*18ac0*/  UISETP.EQ.AND UP2, UPT, UR4, 0xc, UPT ;  /* 0x0000000c0400788c */ /* 0x000fe4000bf42270 */
[----:B------:R-:W-:Y:S02]  /*18ad0*/  UISETP.EQ.AND UP3, UPT, UR4, 0x10, UPT ;  /* 0x000000100400788c */ /* 0x000fe4000bf62270 */
[----:B------:R-:W-:Y:S01]  /*18ae0*/  UISETP.EQ.AND UP4, UPT, UR4, 0x14, UPT ;  /* 0x000000140400788c */ /* 0x000fe2000bf82270 */
[----:B------:R-:W-:Y:S01]  /*18af0*/  @UP5 UMOV UR5, 0xfffffc2d ;  /* 0xfffffc2d00055882 */ /* 0x000fe20000000000 */
[----:B------:R-:W-:Y:S01]  /*18b00*/  UISETP.EQ.AND UP5, UPT, UR4, 0x18, UPT ;  /* 0x000000180400788c */ /* 0x000fe2000bfa2270 */
[----:B------:R-:W-:Y:S01]  /*18b10*/  @UP0 UMOV UR5, 0xfffffffe ;  /* 0xfffffffe00050882 */ /* 0x000fe20000000000 */
[----:B------:R-:W-:Y:S01]  /*18b20*/  UISETP.EQ.AND UP0, UPT, UR4, 0x1c, UPT ;  /* 0x0000001c0400788c */ /* 0x000fe2000bf02270 */
[----:B------:R-:W-:-:S02]  /*18b30*/  @UP1 UMOV UR5, 0xffffffff ;  /* 0xffffffff00051882 */ /* 0x000fc40000000000 */
[----:B------:R-:W-:Y:S02]  /*18b40*/  @UP2 UMOV UR5, 0xffffffff ;  /* 0xffffffff00052882 */ /* 0x000fe40000000000 */
[----:B------:R-:W-:Y:S02]  /*18b50*/  @UP3 UMOV UR5, 0xffffffff ;  /* 0xffffffff00053882 */ /* 0x000fe40000000000 */
[----:B------:R-:W-:Y:S02]  /*18b60*/  @UP4 UMOV UR5, 0xffffffff ;  /* 0xffffffff00054882 */ /* 0x000fe40000000000 */
[----:B------:R-:W-:Y:S02]  /*18b70*/  @UP5 UMOV UR5, 0xffffffff ;  /* 0xffffffff00055882 */ /* 0x000fe40000000000 */
[----:B------:R-:W-:Y:S02]  /*18b80*/  @UP0 UMOV UR5, 0xffffffff ;  /* 0xffffffff00050882 */ /* 0x000fe40000000000 */
[----:B------:R-:W-:-:S04]  /*18b90*/  USHF.R.W.U32.HI UR5, URZ, UR6, UR5 ;  /* 0x00000006ff057299 */ /* 0x000fc80008011e05 */
[----:B------:R-:W-:-:S04]  /*18ba0*/  ULOP3.LUT UR5, UR5, 0x1, URZ, 0xc0, !UPT ;  /* 0x0000000105057892 */ /* 0x000fc8000f8ec0ff */
[----:B------:R-:W-:-:S09]  /*18bb0*/  UISETP.NE.U32.AND UP0, UPT, UR5, 0x1, UPT ;  /* 0x000000010500788c */ /* 0x000fd2000bf05070 */
[----:B------:R-:W-:Y:S05]  /*18bc0*/  BRA.U UP0, `(.L_x_378) ;  /* 0x0000002500707547 */ /* 0x000fea000b800000 */
[----:B------:R-:W-:Y:S02]  /*18bd0*/  HFMA2 R69, -RZ, RZ, 0, 0 ;  /* 0x00000000ff457431 */ /* 0x000fe400000001ff */
[----:B------:R-:W-:Y:S01]  /*18be0*/  IMAD.WIDE.U32 R42, R11, R0, RZ ;  /* 0x000000000b2a7225 */ /* 0x000fe200078e00ff */
[----:B------:R-:W-:-:S03]  /*18bf0*/  MOV R61, RZ ;  /* 0x000000ff003d7202 */ /* 0x000fc60000000f00 */
[----:B------:R-:W-:Y:S01]  /*18c00*/  HFMA2 R67, -RZ, RZ, 0, 0 ;  /* 0x00000000ff437431 */ /* 0x000fe200000001ff */
[----:B------:R-:W-:Y:S01]  /*18c10*/  MOV R20, RZ ;  /* 0x000000ff00147202 */ /* 0x000fe20000000f00 */
[----:B------:R-:W-:Y:S02]  /*18c20*/  IMAD.MOV.U32 R45, RZ, RZ, RZ ;  /* 0x000000ffff2d7224 */ /* 0x000fe400078e00ff */
[----:B------:R-:W-:Y:S02]  /*18c30*/  IMAD R71, R42, R9, RZ ;  /* 0x000000092a477224 */ /* 0x000fe400078e02ff */
[----:B------:R-:W-:Y:S02]  /*18c40*/  IMAD.MOV.U32 R47, RZ, RZ, RZ ;  /* 0x000000ffff2f7224 */ /* 0x000fe400078e00ff */
[----:B------:R-:W-:Y:S02]  /*18c50*/  IMAD.IADD R44, R43, 0x1, R69 ;  /* 0x000000012b2c7824 */ /* 0x000fe400078e0245 */
[----:B------:R-:W-:-:S02]  /*18c60*/  HFMA2 R43, -RZ, RZ, 0, 0 ;  /* 0x00000000ff2b7431 */ /* 0x000fc400000001ff */
        /* <DEDUP_REMOVED lines=11> */
[----:B------:R-:W-:Y:S02]  /*18d20*/  IADD3 R48, P0, PT, R49, R42, RZ ;  /* 0x0000002a31307210 */ /* 0x000fe40007f1e0ff */
[----:B------:R-:W-:Y:S02]  /*18d30*/  IADD3 R42, PT, PT, R43, R55, RZ ;  /* 0x000000372b2a7210 */ /* 0x000fe40007ffe0ff */
[----:B------:R-:W-:Y:S01]  /*18d40*/  MOV R43, RZ ;  /* 0x000000ff002b7202 */ /* 0x000fe20000000f00 */
[----:B------:R-:W-:Y:S01]  /*18d50*/  IMAD.X R49, RZ, RZ, RZ, P0 ;  /* 0x000000ffff317224 */ /* 0x000fe200000e06ff */
[----:B------:R-:W-:Y:S01]  /*18d60*/  IADD3 R44, P1, PT, R45, R44, RZ ;  /* 0x0000002c2d2c7210 */ /* 0x000fe20007f3e0ff */
[----:B------:R-:W-:-:S04]  /*18d70*/  IMAD.WIDE.U32 R48, R2, R13, R48 ;  /* 0x0000000d02307225 */ /* 0x000fc800078e0030 */
[----:B------:R-:W-:-:S04]  /*18d80*/  IMAD.WIDE.U32 R42, R0, R14, R42 ;  /* 0x0000000e002a7225 */ /* 0x000fc800078e002a */
[----:B------:R-:W-:Y:S02]  /*18d90*/  IMAD.IADD R23, R61, 0x1, R49 ;  /* 0x000000013d177824 */ /* 0x000fe400078e0231 */
[----:B------:R-:W-:Y:S02]  /*18da0*/  IMAD.MOV.U32 R49, RZ, RZ, RZ ;  /* 0x000000ffff317224 */ /* 0x000fe400078e00ff */
[----:B------:R-:W-:Y:S01]  /*18db0*/  IMAD.IADD R46, R43, 0x1, R18 ;  /* 0x000000012b2e7824 */ /* 0x000fe200078e0212 */
[----:B------:R-:W-:Y:S01]  /*18dc0*/  IADD3 R42, P0, PT, R23, R42, RZ ;  /* 0x0000002a172a7210 */ /* 0x000fe20007f1e0ff */
[----:B------:R-:W-:Y:S02]  /*18dd0*/  HFMA2 R23, -RZ, RZ, 0, 0 ;  /* 0x00000000ff177431 */ /* 0x000fe400000001ff */
[----:B------:R-:W-:-:S04]  /*18de0*/  IMAD.WIDE.U32 R48, R3, R11, R48 ;  /* 0x0000000b03307225 */ /* 0x000fc800078e0030 */
[----:B------:R-:W-:Y:S01]  /*18df0*/  IMAD.X R43, RZ, RZ, RZ, P0 ;  /* 0x000000ffff2b7224 */ /* 0x000fe200000e06ff */
[----:B------:R-:W-:Y:S01]  /*18e00*/  IADD3 R49, PT, PT, R69, R49, RZ ;  /* 0x0000003145317210 */ /* 0x000fe20007ffe0ff */
[----:B------:R-:W-:-:S04]  /*18e10*/  IMAD.WIDE.U32 R46, R0, R17, R46 ;  /* 0x00000011002e7225 */ /* 0x000fc800078e002e */
[----:B------:R-:W-:-:S04]  /*18e20*/  IMAD.WIDE.U32 R42, R2, R15, R42 ;  /* 0x0000000f022a7225 */ /* 0x000fc800078e002a */
[----:B------:R-:W-:Y:S01]  /*18e30*/  IMAD.X R45, RZ, RZ, RZ, P1 ;  /* 0x000000ffff2d7224 */ /* 0x000fe200008e06ff */
[----:B------:R-:W-:Y:S01]  /*18e40*/  IADD3 R42, P1, PT, R49, R42, RZ ;  /* 0x0000002a312a7210 */ /* 0x000fe20007f3e0ff */
[----:B------:R-:W-:Y:S02]  /*18e50*/  IMAD.IADD R76, R47, 0x1, R23 ;  /* 0x000000012f4c7824 */ /* 0x000fe400078e0217 */
[----:B------:R-:W-:Y:S02]  /*18e60*/  HFMA2 R49, -RZ, RZ, 0, 0 ;  /* 0x00000000ff317431 */ /* 0x000fe400000001ff */
[----:B------:R-:W-:Y:S02]  /*18e70*/  IMAD.IADD R47, R55, 0x1, R43 ;  /* 0x00000001372f7824 */ /* 0x000fe400078e022b */
[----:B------:R-:W-:-:S03]  /*18e80*/  IMAD.WIDE.U32 R44, R71, R29, R44 ;  /* 0x0000001d472c7225 */ /* 0x000fc600078e002c */
[----:B------:R-:W-:Y:S01]  /*18e90*/  IADD3 R46, P0, PT, R47, R46, RZ ;  /* 0x0000002e2f2e7210 */ /* 0x000fe20007f1e0ff */
[----:B------:R-:W-:Y:S01]  /*18ea0*/  IMAD.IADD R51, R53, 0x1, R45 ;  /* 0x0000000135337824 */ /* 0x000fe200078e022d */
[----:B------:R-:W-:Y:S01]  /*18eb0*/  MOV R45, RZ ;  /* 0x000000ff002d7202 */ /* 0x000fe20000000f00 */
[----:B------:R-:W-:Y:S02]  /*18ec0*/  IMAD.X R43, RZ, RZ, RZ, P1 ;  /* 0x000000ffff2b7224 */ /* 0x000fe400008e06ff */
[----:B------:R-:W-:Y:S02]  /*18ed0*/  IMAD R52, R44, R9, RZ ;  /* 0x000000092c347224 */ /* 0x000fe400078e02ff */
        /* <DEDUP_REMOVED lines=8> */
[----:B------:R-:W-:Y:S02]  /*18f60*/  IMAD.X R45, RZ, RZ, RZ, P2 ;  /* 0x000000ffff2d7224 */ /* 0x000fe400010e06ff */
[----:B------:R-:W-:Y:S02]  /*18f70*/  HFMA2 R43, -RZ, RZ, 0, 0 ;  /* 0x00000000ff2b7431 */ /* 0x000fe400000001ff */
[----:B------:R-:W-:Y:S02]  /*18f80*/  IMAD.IADD R48, R77, 0x1, R67 ;  /* 0x000000014d307824 */ /* 0x000fe400078e0243 */
[----:B------:R-:W-:Y:S02]  /*18f90*/  IMAD.IADD R51, R34, 0x1, R73 ;  /* 0x0000000122337824 */ /* 0x000fe400078e0249 */
[----:B------:R-:W-:-:S04]  /*18fa0*/  IMAD.WIDE.U32 R44, R71, R36, R44 ;  /* 0x00000024472c7225 */ /* 0x000fc800078e002c */
[----:B------:R-:W-:Y:S01]  /*18fb0*/  IMAD.WIDE.U32 R48, R0, R19, R48 ;  /* 0x0000001300307225 */ /* 0x000fe200078e0030 */
[----:B------:R-:W-:Y:S02]  /*18fc0*/  IADD3 R44, P1, PT, R51, R44, RZ ;  /* 0x0000002c332c7210 */ /* 0x000fe40007f3e0ff */
[----:B------:R-:W-:Y:S01]  /*18fd0*/  MOV R51, RZ ;  /* 0x000000ff00337202 */ /* 0x000fe20000000f00 */
[----:B------:R-:W-:Y:S01]  /*18fe0*/  IMAD.IADD R77, R18, 0x1, R47 ;  /* 0x00000001124d7824 */ /* 0x000fe200078e022f */
[----:B------:R-:W-:Y:S01]  /*18ff0*/  IADD3 R50, PT, PT, R49, R20, RZ ;  /* 0x0000001431327210 */ /* 0x000fe20007ffe0ff */
[----:B------:R-:W-:Y:S02]  /*19000*/  IMAD.X R47, RZ, RZ, RZ, P0 ;  /* 0x000000ffff2f7224 */ /* 0x000fe400000e06ff */
[----:B------:R-:W-:Y:S01]  /*19010*/  IMAD.IADD R49, R24, 0x1, R45 ;  /* 0x0000000118317824 */ /* 0x000fe200078e022d */
[----:B------:R-:W-:Y:S01]  /*19020*/  IADD3 R76, P0, PT, R77, R76, RZ ;  /* 0x0000004c4d4c7210 */ /* 0x000fe20007f1e0ff */
[----:B------:R-:W-:-:S04]  /*19030*/  IMAD.WIDE.U32 R42, R4, R11, R42 ;  /* 0x0000000b042a7225 */ /* 0x000fc800078e002a */
        /* <DEDUP_REMOVED lines=8> */
[----:B------:R-:W-:Y:S02]  /*190c0*/  IMAD.IADD R49, R53, 0x1, R45 ;  /* 0x0000000135317824 */ /* 0x000fe400078e022d */
[----:B------:R-:W-:Y:S01]  /*190d0*/  IMAD R73, R44, R9, RZ ;  /* 0x000000092c497224 */ /* 0x000fe200078e02ff */
[----:B------:R-:W-:Y:S01]  /*190e0*/  IADD3.X R43, PT, PT, RZ, RZ, RZ, P0, !PT ;  /* 0x000000ffff2b7210 */ /* 0x000fe200007fe4ff */
[----:B------:R-:W-:-:S04]  /*190f0*/  IMAD.WIDE.U32 R76, R2, R17, R76 ;  /* 0x00000011024c7225 */ /* 0x000fc800078e004c */
[----:B------:R-:W-:Y:S02]  /*19100*/  IMAD.MOV.U32 R45, RZ, RZ, RZ ;  /* 0x000000ffff2d7224 */ /* 0x000fe400078e00ff */
[----:B------:R-:W-:-:S04]  /*19110*/  IMAD.WIDE.U32 R42, R71, R37, R42 ;  /* 0x00000025472a7225 */ /* 0x000fc800078e002a */
[----:B------:R-:W-:Y:S01]  /*19120*/  IMAD.HI.U32 R75, R73, R28, R44 ;  /* 0x0000001c494b7227 */ /* 0x000fe200078e002c */
[----:B------:R-:W-:-:S03]  /*19130*/  IADD3 R44, P0, PT, R47, R76, RZ ;  /* 0x0000004c2f2c7210 */ /* 0x000fc60007f1e0ff */
[----:B------:R-:W-:Y:S01]  /*19140*/  IMAD.X R47, RZ, RZ, RZ, P1 ;  /* 0x000000ffff2f7224 */ /* 0x000fe200008e06ff */
[----:B------:R-:W-:Y:S01]  /*19150*/  IADD3.X R45, PT, PT, RZ, RZ, RZ, P0, !PT ;  /* 0x000000ffff2d7210 */ /* 0x000fe200007fe4ff */
[----:B------:R-:W-:Y:S01]  /*19160*/  IMAD.IADD R77, R23, 0x1, R77 ;  /* 0x00000001174d7824 */ /* 0x000fe200078e024d */
[----:B------:R-:W-:Y:S01]  /*19170*/  IADD3 R42, P1, PT, R49, R42, RZ ;  /* 0x0000002a312a7210 */ /* 0x000fe20007f3e0ff */
[----:B------:R-:W-:Y:S01]  /*19180*/  IMAD.WIDE.U32 R46, R4, R13, R46 ;  /* 0x0000000d042e7225 */ /* 0x000fe200078e002e */
[----:B------:R-:W-:Y:S02]  /*19190*/  IADD3 R75, PT, PT, R34, R75, RZ ;  /* 0x0000004b224b7210 */ /* 0x000fe40007ffe0ff */
[----:B------:R-:W-:Y:S01]  /*191a0*/  IADD3 R48, P0, PT, R77, R48, RZ ;  /* 0x000000304d307210 */ /* 0x000fe20007f1e0ff */
[----:B------:R-:W-:Y:S01]  /*191b0*/  IMAD.IADD R79, R27, 0x1, R43 ;  /* 0x000000011b4f7824 */ /* 0x000fe200078e022b */
[----:B------:R-:W-:Y:S01]  /*191c0*/  IADD3.X R43, PT, PT, RZ, RZ, RZ, P1, !PT ;  /* 0x000000ffff2b7210 */ /* 0x000fe20000ffe4ff */
[----:B------:R-:W-:-:S04]  /*191d0*/  IMAD.WIDE.U32 R44, R3, R14, R44 ;  /* 0x0000000e032c7225 */ /* 0x000fc800078e002c */
[----:B------:R-:W-:Y:S02]  /*191e0*/  IMAD.IADD R47, R61, 0x1, R47 ;  /* 0x000000013d2f7824 */ /* 0x000fe400078e022f */
[----:B------:R-:W-:Y:S02]  /*191f0*/  IMAD.X R49, RZ, RZ, RZ, P0 ;  /* 0x000000ffff317224 */ /* 0x000fe400000e06ff */
[----:B------:R-:W-:Y:S01]  /*19200*/  IMAD.WIDE.U32 R42, R52, R36, R42 ;  /* 0x00000024342a7225 */ /* 0x000fe200078e002a */
[----:B------:R-:W-:-:S03]  /*19210*/  IADD3 R44, P0, PT, R47, R44, RZ ;  /* 0x0000002c2f2c7210 */ /* 0x000fc60007f1e0ff */
[----:B------:R-:W-:Y:S02]  /*19220*/  IMAD.MOV.U32 R76, RZ, RZ, R46 ;  /* 0x000000ffff4c7224 */ /* 0x000fe400078e002e */
[----:B------:R-:W-:Y:S02]  /*19230*/  IMAD.MOV.U32 R77, RZ, RZ, RZ ;  /* 0x000000ffff4d7224 */ /* 0x000fe400078e00ff */
[----:B------:R-:W-:Y:S01]  /*19240*/  IMAD.IADD R81, R18, 0x1, R45 ;  /* 0x0000000112517824 */ /* 0x000fe200078e022d */
[----:B------:R-:W-:Y:S01]  /*19250*/  IADD3.X R45, PT, PT, RZ, RZ, RZ, P0, !PT ;  /* 0x000000ffff2d7210 */ /* 0x000fe200007fe4ff */
[----:B------:R-:W-:-:S04]  /*19260*/  IMAD.WIDE.U32 R46, R2, R16, R48 ;  /* 0x00000010022e7225 */ /* 0x000fc800078e0030 */
[----:B------:R-:W-:Y:S01]  /*19270*/  IMAD.WIDE.U32 R48, R5, R11, R76 ;  /* 0x0000000b05307225 */ /* 0x000fe200078e004c */
        /* <DEDUP_REMOVED lines=14> */
[----:B------:R-:W-:Y:S01]  /*19360*/  IMAD.WIDE.U32 R48, R71, R38, R48 ;  /* 0x0000002647307225 */ /* 0x000fe200078e0030 */
[----:B------:R-:W-:Y:S02]  /*19370*/  IADD3 R42, P2, PT, R45, R42, RZ ;  /* 0x0000002a2d2a7210 */ /* 0x000fe40007f5e0ff */
[----:B------:R-:W-:Y:S01]  /*19380*/  IADD3.X R45, PT, PT, RZ, RZ, RZ, P0, !PT ;  /* 0x000000ffff2d7210 */ /* 0x000fe200007fe4ff */
[----:B------:R-:W-:Y:S01]  /*19390*/  IMAD.IADD R43, R23, 0x1, R43 ;  /* 0x00000001172b7824 */ /* 0x000fe200078e022b */
[----:B------:R-:W-:Y:S01]  /*193a0*/  IADD3 R48, P0, PT, R75, R48, RZ ;  /* 0x000000304b307210 */ /* 0x000fe20007f1e0ff */
[----:B------:R-:W-:Y:S02]  /*193b0*/  IMAD.X R47, RZ, RZ, RZ, P1 ;  /* 0x000000ffff2f7224 */ /* 0x000fe400008e06ff */
[----:B------:R-:W-:-:S04]  /*193c0*/  IMAD.WIDE.U32 R44, R2, R19, R44 ;  /* 0x00000013022c7225 */ /* 0x000fc800078e002c */
[----:B------:R-:W-:Y:S01]  /*193d0*/  IMAD.IADD R45, R20, 0x1, R45 ;  /* 0x00000001142d7824 */ /* 0x000fe200078e022d */
[----:B------:R-:W-:Y:S01]  /*193e0*/  IADD3 R44, P1, PT, R43, R44, RZ ;  /* 0x0000002c2b2c7210 */ /* 0x000fe20007f3e0ff */
[----:B------:R-:W-:Y:S01]  /*193f0*/  IMAD.X R77, RZ, RZ, RZ, P3 ;  /* 0x000000ffff4d7224 */ /* 0x000fe200018e06ff */
[----:B------:R-:W-:Y:S01]  /*19400*/  IADD3.X R43, PT, PT, RZ, RZ, RZ, P2, !PT ;  /* 0x000000ffff2b7210 */ /* 0x000fe200017fe4ff */
[----:B------:R-:W-:-:S04]  /*19410*/  IMAD.WIDE.U32 R46, R5, R13, R46 ;  /* 0x0000000d052e7225 */ /* 0x000fc800078e002e */
[----:B------:R-:W-:Y:S02]  /*19420*/  IMAD.IADD R81, R21, 0x1, R49 ;  /* 0x0000000115517824 */ /* 0x000fe400078e0231 */
[----:B------:R-:W-:Y:S01]  /*19430*/  IMAD.X R49, RZ, RZ, RZ, P0 ;  /* 0x000000ffff317224 */ /* 0x000fe200000e06ff */
[----:B------:R-:W-:Y:S01]  /*19440*/  IADD3 R50, P0, PT, R51, R45, RZ ;  /* 0x0000002d33327210 */ /* 0x000fe20007f1e0ff */
[----:B------:R-:W-:-:S03]  /*19450*/  IMAD.WIDE.U32 R76, R73, R29, R76 ;  /* 0x0000001d494c7225 */ /* 0x000fc600078e004c */
[----:B------:R-:W-:Y:S01]  /*19460*/  IADD3.X R51, PT, PT, RZ, RZ, RZ, P0, !PT ;  /* 0x000000ffff337210 */ /* 0x000fe200007fe4ff */
[----:B------:R-:W-:-:S04]  /*19470*/  IMAD.WIDE.U32 R42, R4, R14, R42 ;  /* 0x0000000e042a7225 */ /* 0x000fc800078e002a */
[----:B------:R-:W-:Y:S02]  /*19480*/  IMAD.IADD R45, R61, 0x1, R47 ;  /* 0x000000013d2d7824 */ /* 0x000fe400078e022f */
[----:B------:R-:W-:Y:S02]  /*19490*/  HFMA2 R47, -RZ, RZ, 0, 0 ;  /* 0x00000000ff2f7431 */ /* 0x000fe400000001ff */
[----:B------:R-:W-:Y:S01]  /*194a0*/  IMAD.IADD R75, R53, 0x1, R77 ;  /* 0x00000001354b7824 */ /* 0x000fe200078e024d */
[----:B------:R-:W-:Y:S01]  /*194b0*/  MOV R77, RZ ;  /* 0x000000ff004d7202 */ /* 0x000fe20000000f00 */
[----:B------:R-:W-:Y:S01]  /*194c0*/  IMAD R0, R76, R9, RZ ;  /* 0x000000094c007224 */ /* 0x000fe200078e02ff */
[----:B------:R-:W-:Y:S01]  /*194d0*/  IADD3 R42, P2, PT, R45, R42, RZ ;  /* 0x0000002a2d2a7210 */ /* 0x000fe20007f5e0ff */
[----:B------:R-:W-:Y:S01]  /*194e0*/  IMAD.WIDE.U32 R48, R52, R37, R48 ;  /* 0x0000002534307225 */ /* 0x000fe200078e0030 */
[----:B------:R-:W-:-:S03]  /*194f0*/  IADD3.X R45, PT, PT, RZ, RZ, RZ, P1, !PT ;  /* 0x000000ffff2d7210 */ /* 0x000fc60000ffe4ff */
[----:B------:R-:W-:Y:S01]  /*19500*/  IMAD.HI.U32 R79, R0, R28, R76 ;  /* 0x0000001c004f7227 */ /* 0x000fe200078e004c */
[----:B------:R-:W-:-:S03]  /*19510*/  IADD3 R76, P4, PT, R75, R48, RZ ;  /* 0x000000304b4c7210 */ /* 0x000fc60007f9e0ff */
[----:B------:R-:W-:Y:S02]  /*19520*/  IMAD.IADD R77, R18, 0x1, R43 ;  /* 0x00000001124d7824 */ /* 0x000fe400078e022b */
[----:B------:R-:W-:-:S04]  /*19530*/  IMAD.WIDE.U32 R44, R3, R16, R44 ;  /* 0x00000010032c7225 */ /* 0x000fc800078e002c */
        /* <DEDUP_REMOVED lines=9> */
[----:B------:R-:W-:-:S03]  /*195d0*/  IADD3 R48, P1, PT, R50, R45, RZ ;  /* 0x0000002d32307210 */ /* 0x000fc60007f3e0ff */
[----:B------:R-:W-:Y:S01]  /*195e0*/  IMAD.X R45, RZ, RZ, RZ, P2 ;  /* 0x000000ffff2d7224 */ /* 0x000fe200010e06ff */
[----:B------:R-:W-:Y:S01]  /*195f0*/  IADD3 R42, P0, PT, R47, R42, RZ ;  /* 0x0000002a2f2a7210 */ /* 0x000fe20007f1e0ff */
[----:B------:R-:W-:Y:S01]  /*19600*/  IMAD.IADD R75, R27, 0x1, R49 ;  /* 0x000000011b4b7824 */ /* 0x000fe200078e0231 */
[----:B------:R-:W-:Y:S01]  /*19610*/  IADD3.X R47, PT, PT, RZ, RZ, RZ, P3, !PT ;  /* 0x000000ffff2f7210 */ /* 0x000fe20001ffe4ff */
        /* <DEDUP_REMOVED lines=18> */
[----:B------:R-:W-:Y:S02]  /*19740*/  IMAD.IADD R79, R24, 0x1, R77 ;  /* 0x00000001184f7824 */ /* 0x000fe400078e024d */
[----:B------:R-:W-:-:S02]  /*19750*/  IMAD.X R77, RZ, RZ, RZ, P3 ;  /* 0x000000ffff4d7224 */ /* 0x000fc400018e06ff */
        /* <DEDUP_REMOVED lines=8> */
[----:B------:R-:W-:Y:S02]  /*197e0*/  IMAD.MOV.U32 R43, RZ, RZ, RZ ;  /* 0x000000ffff2b7224 */ /* 0x000fe400078e00ff */
[----:B------:R-:W-:Y:S02]  /*197f0*/  IMAD.IADD R81, R22, 0x1, R47 ;  /* 0x0000000116517824 */ /* 0x000fe400078e022f */
[----:B------:R-:W-:Y:S01]  /*19800*/  IMAD.IADD R83, R18, 0x1, R45 ;  /* 0x0000000112537824 */ /* 0x000fe200078e022d */
[----:B------:R-:W-:Y:S01]  /*19810*/  IADD3.X R45, PT, PT, RZ, RZ, RZ, P2, !PT ;  /* 0x000000ffff2d7210 */ /* 0x000fe200017fe4ff */
[----:B------:R-:W-:Y:S02]  /*19820*/  IMAD.X R47, RZ, RZ, RZ, P0 ;  /* 0x000000ffff2f7224 */ /* 0x000fe400000e06ff */
[----:B------:R-:W-:-:S04]  /*19830*/  IMAD.WIDE.U32 R48, R4, R16, R48 ;  /* 0x0000001004307225 */ /* 0x000fc800078e0030 */
[----:B------:R-:W-:Y:S01]  /*19840*/  IMAD.IADD R77, R53, 0x1, R51 ;  /* 0x00000001354d7824 */ /* 0x000fe200078e0233 */
[----:B------:R-:W-:Y:S01]  /*19850*/  MOV R51, RZ ;  /* 0x000000ff00337202 */ /* 0x000fe20000000f00 */
[----:B------:R-:W-:Y:S01]  /*19860*/  IMAD.WIDE.U32 R42, R7, R11, R42 ;  /* 0x0000000b072a7225 */ /* 0x000fe200078e002a */
[----:B------:R-:W-:Y:S02]  /*19870*/  IADD3 R49, PT, PT, R67, R49, RZ ;  /* 0x0000003143317210 */ /* 0x000fe40007ffe0ff */
[----:B------:R-:W-:Y:S01]  /*19880*/  IADD3 R48, P1, PT, R83, R48, RZ ;  /* 0x0000003053307210 */ /* 0x000fe20007f3e0ff */
[----:B------:R-:W-:Y:S01]  /*19890*/  IMAD R75, R50, R9, RZ ;  /* 0x00000009324b7224 */ /* 0x000fe200078e02ff */
[----:B------:R-:W-:Y:S01]  /*198a0*/  IADD3 R42, P3, PT, R81, R42, RZ ;  /* 0x0000002a512a7210 */ /* 0x000fe20007f7e0ff */
[----:B------:R-:W-:-:S04]  /*198b0*/  IMAD.WIDE.U32 R46, R3, R12, R46 ;  /* 0x0000000c032e7225 */ /* 0x000fc800078e002e */
[----:B------:R-:W-:Y:S02]  /*198c0*/  IMAD.IADD R43, R69, 0x1, R43 ;  /* 0x00000001452b7824 */ /* 0x000fe400078e022b */
[----:B------:R-:W-:-:S04]  /*198d0*/  IMAD.WIDE.U32 R44, R6, R15, R44 ;  /* 0x0000000f062c7225 */ /* 0x000fc800078e002c */
[----:B------:R-:W-:Y:S01]  /*198e0*/  IMAD.HI.U32 R79, R75, R28, R50 ;  /* 0x0000001c4b4f7227 */ /* 0x000fe200078e0032 */
[----:B------:R-:W-:Y:S02]  /*198f0*/  IADD3 R50, P0, PT, R46, R49, RZ ;  /* 0x000000312e327210 */ /* 0x000fe40007f1e0ff */
[----:B------:R-:W-:Y:S01]  /*19900*/  IADD3 R44, P2, PT, R43, R44, RZ ;  /* 0x0000002c2b2c7210 */ /* 0x000fe20007f5e0ff */
[----:B------:R-:W-:Y:S01]  /*19910*/  IMAD.X R3, RZ, RZ, RZ, P4 ;  /* 0x000000ffff037224 */ /* 0x000fe200020e06ff */
[----:B------:R-:W-:Y:S01]  /*19920*/  IADD3.X R43, PT, PT, RZ, RZ, RZ, P3, !PT ;  /* 0x000000ffff2b7210 */ /* 0x000fe20001ffe4ff */
[----:B------:R-:W-:Y:S02]  /*19930*/  IMAD.X R49, RZ, RZ, RZ, P1 ;  /* 0x000000ffff317224 */ /* 0x000fe400008e06ff */
[----:B------:R-:W-:Y:S02]  /*19940*/  IMAD.X R51, RZ, RZ, RZ, P0 ;  /* 0x000000ffff337224 */ /* 0x000fe400000e06ff */
[----:B------:R-:W-:-:S04]  /*19950*/  IMAD.WIDE.U32 R2, R73, R37, R2 ;  /* 0x0000002549027225 */ /* 0x000fc800078e0002 */
[----:B------:R-:W-:Y:S01]  /*19960*/  IMAD.WIDE.U32 R42, R71, R40, R42 ;  /* 0x00000028472a7225 */ /* 0x000fe200078e002a */
[----:B------:R-:W-:-:S03]  /*19970*/  IADD3 R2, P4, PT, R77, R2, RZ ;  /* 0x000000024d027210 */ /* 0x000fc60007f9e0ff */
        /* <DEDUP_REMOVED lines=15> */
[----:B------:R-:W-:Y:S02]  /*19a70*/  IMAD.X R3, RZ, RZ, RZ, P4 ;  /* 0x000000ffff037224 */ /* 0x000fe400020e06ff */
[----:B------:R-:W-:-:S04]  /*19a80*/  IMAD.WIDE.U32 R46, R6, R14, R46 ;  /* 0x0000000e062e7225 */ /* 0x000fc800078e002e */
[----:B------:R-:W-:Y:S01]  /*19a90*/  IMAD.X R43, RZ, RZ, RZ, P3 ;  /* 0x000000ffff2b7224 */ /* 0x000fe200018e06ff */
[----:B------:R-:W-:Y:S01]  /*19aa0*/  IADD3 R46, P3, PT, R45, R46, RZ ;  /* 0x0000002e2d2e7210 */ /* 0x000fe20007f7e0ff */
[----:B------:R-:W-:-:S04]  /*19ab0*/  IMAD.WIDE.U32 R2, R0, R36, R2 ;  /* 0x0000002400027225 */ /* 0x000fc800078e0002 */
[----:B------:R-:W-:Y:S01]  /*19ac0*/  IMAD.MOV.U32 R45, RZ, RZ, RZ ;  /* 0x000000ffff2d7224 */ /* 0x000fe200078e00ff */
[----:B------:R-:W-:Y:S01]  /*19ad0*/  IADD3 R54, PT, PT, R24, R3, RZ ;  /* 0x0000000318367210 */ /* 0x000fe20007ffe0ff */
[----:B------:R-:W-:Y:S02]  /*19ae0*/  IMAD.X R51, RZ, RZ, RZ, P1 ;  /* 0x000000ffff337224 */ /* 0x000fe400008e06ff */
[----:B------:R-:W-:Y:S02]  /*19af0*/  IMAD.IADD R79, R34, 0x1, R79 ;  /* 0x00000001224f7824 */ /* 0x000fe400078e024f */
[----:B------:R-:W-:-:S03]  /*19b00*/  IMAD.WIDE.U32 R44, R10, R11, R44 ;  /* 0x0000000b0a2c7225 */ /* 0x000fc600078e002c */
[----:B------:R-:W-:Y:S01]  /*19b10*/  IADD3 R2, P0, PT, R79, R2, RZ ;  /* 0x000000024f027210 */ /* 0x000fe20007f1e0ff */
[----:B------:R-:W-:Y:S01]  /*19b20*/  IMAD.IADD R3, R18, 0x1, R47 ;  /* 0x0000000112037824 */ /* 0x000fe200078e022f */
[----:B------:R-:W-:Y:S01]  /*19b30*/  IADD3 R69, PT, PT, R69, R45, RZ ;  /* 0x0000002d45457210 */ /* 0x000fe20007ffe0ff */
        /* <DEDUP_REMOVED lines=22> */
[----:B------:R-:W-:Y:S01]  /*19ca0*/  IMAD.IADD R81, R53, 0x1, R3 ;  /* 0x0000000135517824 */ /* 0x000fe200078e0203 */
[----:B------:R-:W-:Y:S01]  /*19cb0*/  IADD3 R42, P1, PT, R54, R42, RZ ;  /* 0x0000002a362a7210 */ /* 0x000fe20007f3e0ff */
[----:B------:R-:W-:Y:S01]  /*19cc0*/  IMAD.IADD R83, R55, 0x1, R47 ;  /* 0x0000000137537824 */ /* 0x000fe200078e022f */
[----:B------:R-:W-:Y:S01]  /*19cd0*/  IADD3.X R47, PT, PT, RZ, RZ, RZ, P2, !PT ;  /* 0x000000ffff2f7210 */ /* 0x000fe200017fe4ff */
[----:B------:R-:W-:Y:S02]  /*19ce0*/  IMAD R71, R2, R9, RZ ;  /* 0x0000000902477224 */ /* 0x000fe400078e02ff */
[----:B------:R-:W-:Y:S02]  /*19cf0*/  IMAD.MOV.U32 R3, RZ, RZ, RZ ;  /* 0x000000ffff037224 */ /* 0x000fe400078e00ff */
[----:B------:R-:W-:-:S04]  /*19d00*/  IMAD.WIDE.U32 R50, R6, R17, R50 ;  /* 0x0000001106327225 */ /* 0x000fc800078e0032 */
[----:B------:R-:W-:-:S04]  /*19d10*/  IMAD.WIDE.U32 R68, R5, R19, R68 ;  /* 0x0000001305447225 */ /* 0x000fc800078e0044 */
[----:B------:R-:W-:Y:S01]  /*19d20*/  IMAD.HI.U32 R77, R71, R28, R2 ;  /* 0x0000001c474d7227 */ /* 0x000fe200078e0002 */
[----:B------:R-:W-:-:S03]  /*19d30*/  IADD3 R2, P3, PT, R83, R50, RZ ;  /* 0x0000003253027210 */ /* 0x000fc60007f7e0ff */
[----:B------:R-:W-:Y:S01]  /*19d40*/  IMAD.IADD R51, R23, 0x1, R51 ;  /* 0x0000000117337824 */ /* 0x000fe200078e0233 */
[----:B------:R-:W-:Y:S01]  /*19d50*/  IADD3 R77, PT, PT, R34, R77, RZ ;  /* 0x0000004d224d7210 */ /* 0x000fe20007ffe0ff */
[----:B------:R-:W-:Y:S01]  /*19d60*/  IMAD.IADD R54, R21, 0x1, R43 ;  /* 0x0000000115367824 */ /* 0x000fe200078e022b */
[----:B------:R-:W-:Y:S01]  /*19d70*/  IADD3.X R43, PT, PT, RZ, RZ, RZ, P1, !PT ;  /* 0x000000ffff2b7210 */ /* 0x000fe20000ffe4ff */
        /* <DEDUP_REMOVED lines=19> */
[----:B------:R-:W-:Y:S02]  /*19eb0*/  IADD3.X R5, PT, PT, RZ, RZ, RZ, P3, !PT ;  /* 0x000000ffff057210 */ /* 0x000fe40001ffe4ff */
[----:B------:R-:W-:Y:S01]  /*19ec0*/  IADD3 R46, P3, PT, R3, R68, RZ ;  /* 0x00000044032e7210 */ /* 0x000fe20007f7e0ff */
[----:B------:R-:W-:Y:S02]  /*19ed0*/  IMAD.IADD R45, R8, 0x1, R45 ;  /* 0x00000001082d7824 */ /* 0x000fe400078e022d */
[----:B------:R-:W-:Y:S01]  /*19ee0*/  IMAD.X R3, RZ, RZ, RZ, P2 ;  /* 0x000000ffff037224 */ /* 0x000fe200010e06ff */
[----:B------:R-:W-:Y:S01]  /*19ef0*/  IADD3.X R47, PT, PT, RZ, RZ, RZ, P3, !PT ;  /* 0x000000ffff2f7210 */ /* 0x000fe20001ffe4ff */
[----:B------:R-:W-:Y:S01]  /*19f00*/  IMAD.WIDE.U32 R4, R75, R36, R4 ;  /* 0x000000244b047225 */ /* 0x000fe200078e0004 */
[----:B------:R-:W-:-:S03]  /*19f10*/  IADD3 R44, P4, PT, R45, R50, RZ ;  /* 0x000000322d2c7210 */ /* 0x000fc60007f9e0ff */
[----:B------:R-:W-:Y:S01]  /*19f20*/  IMAD.WIDE.U32 R2, R10, R15, R2 ;  /* 0x0000000f0a027225 */ /* 0x000fe200078e0002 */
[----:B------:R-:W-:Y:S02]  /*19f30*/  IADD3 R61, PT, PT, R24, R5, RZ ;  /* 0x00000005183d7210 */ /* 0x000fe40007ffe0ff */
[----:B------:R-:W-:Y:S01]  /*19f40*/  IADD3 R4, P2, PT, R77, R4, RZ ;  /* 0x000000044d047210 */ /* 0x000fe20007f5e0ff */
[----:B------:R-:W-:Y:S02]  /*19f50*/  IMAD.X R45, RZ, RZ, RZ, P0 ;  /* 0x000000ffff2d7224 */ /* 0x000fe400000e06ff */
[----:B------:R-:W-:Y:S02]  /*19f60*/  IMAD.IADD R51, R27, 0x1, R43 ;  /* 0x000000011b337824 */ /* 0x000fe400078e022b */
[----:B------:R-:W-:Y:S02]  /*19f70*/  IMAD.IADD R69, R67, 0x1, R69 ;  /* 0x0000000143457824 */ /* 0x000fe400078e0245 */
[----:B------:R-:W-:Y:S01]  /*19f80*/  IMAD.X R43, RZ, RZ, RZ, P1 ;  /* 0x000000ffff2b7224 */ /* 0x000fe200008e06ff */
[----:B------:R-:W-:Y:S01]  /*19f90*/  IADD3 R5, P1, PT, R45, R2, RZ ;  /* 0x000000022d057210 */ /* 0x000fe20007f3e0ff */
[----:B------:R-:W-:Y:S01]  /*19fa0*/  IMAD.X R45, RZ, RZ, RZ, P4 ;  /* 0x000000ffff2d7224 */ /* 0x000fe200020e06ff */
[----:B------:R-:W-:Y:S01]  /*19fb0*/  IADD3 R2, P0, PT, R48, R69, RZ ;  /* 0x0000004530027210 */ /* 0x000fe20007f1e0ff */
[----:B------:R-:W-:-:S04]  /*19fc0*/  IMAD.WIDE.U32 R42, R73, R39, R42 ;  /* 0x00000027492a7225 */ /* 0x000fc800078e002a */
[----:B------:R-:W-:Y:S01]  /*19fd0*/  IMAD.WIDE.U32 R44, R52, R41, R44 ;  /* 0x00000029342c7225 */ /* 0x000fe200078e002c */
[----:B------:R-:W-:-:S03]  /*19fe0*/  IADD3 R42, P3, PT, R51, R42, RZ ;  /* 0x0000002a332a7210 */ /* 0x000fc60007f7e0ff */
        /* <DEDUP_REMOVED lines=21> */
[----:B------:R-:W-:-:S04]  /*1a140*/  IMAD.WIDE.U32 R46, R10, R14, R46 ;  /* 0x0000000e0a2e7225 */ /* 0x000fc800078e002e */
[----:B------:R-:W-:Y:S01]  /*1a150*/  IMAD.IADD R61, R53, 0x1, R5 ;  /* 0x00000001353d7824 */ /* 0x000fe200078e0205 */
[----:B------:R-:W-:Y:S01]  /*1a160*/  IADD3 R46, P3, PT, R3, R46, RZ ;  /* 0x0000002e032e7210 */ /* 0x000fe20007f7e0ff */
[----:B------:R-:W-:Y:S01]  /*1a170*/  IMAD R51, R4, R9, RZ ;  /* 0x0000000904337224 */ /* 0x000fe200078e02ff */
[----:B------:R-:W-:Y:S01]  /*1a180*/  IADD3.X R3, PT, PT, RZ, RZ, RZ, P4, !PT ;  /* 0x000000ffff037210 */ /* 0x000fe200027fe4ff */
[----:B------:R-:W-:Y:S01]  /*1a190*/  IMAD.MOV.U32 R5, RZ, RZ, RZ ;  /* 0x000000ffff057224 */ /* 0x000fe200078e00ff */
[----:B------:R-:W-:Y:S01]  /*1a1a0*/  IADD3 R69, P1, PT, R69, R46, RZ ;  /* 0x0000002e45457210 */ /* 0x000fe20007f3e0ff */
[----:B------:R-:W-:-:S04]  /*1a1b0*/  IMAD.WIDE.U32 R44, R73, R40, R44 ;  /* 0x00000028492c7225 */ /* 0x000fc800078e002c */
[----:B------:R-:W-:Y:S02]  /*1a1c0*/  IMAD.IADD R43, R21, 0x1, R43 ;  /* 0x00000001152b7824 */ /* 0x000fe400078e022b */
[----:B------:R-:W-:-:S03]  /*1a1d0*/  IMAD.HI.U32 R55, R51, R28, R4 ;  /* 0x0000001c33377227 */ /* 0x000fc600078e0004 */
        /* <DEDUP_REMOVED lines=8> */
[----:B------:R-:W-:Y:S02]  /*1a260*/  IMAD.IADD R77, R67, 0x1, R45 ;  /* 0x00000001434d7824 */ /* 0x000fe400078e022d */
[----:B------:R-:W-:-:S04]  /*1a270*/  IMAD.WIDE.U32 R48, R6, R12, R48 ;  /* 0x0000000c06307225 */ /* 0x000fc800078e0030 */
[----:B------:R-:W-:Y:S02]  /*1a280*/  IMAD.X R3, RZ, RZ, RZ, P2 ;  /* 0x000000ffff037224 */ /* 0x000fe400010e06ff */
        /* <DEDUP_REMOVED lines=16> */
[----:B------:R-:W-:Y:S02]  /*1a390*/  IADD3 R45, P0, PT, R61, R44, RZ ;  /* 0x0000002c3d2d7210 */ /* 0x000fe40007f1e0ff */
        /* <DEDUP_REMOVED lines=11> */
[----:B------:R-:W-:Y:S01]  /*1a450*/  IADD3.X R3, PT, PT, RZ, RZ, RZ, P1, !PT ;  /* 0x000000ffff037210 */ /* 0x000fe20000ffe4ff */
[----:B------:R-:W-:Y:S01]  /*1a460*/  IMAD.WIDE.U32 R4, R75, R38, R4 ;  /* 0x000000264b047225 */ /* 0x000fe200078e0004 */
[----:B------:R-:W-:Y:S02]  /*1a470*/  IADD3.X R49, PT, PT, RZ, RZ, RZ, P4, !PT ;  /* 0x000000ffff317210 */ /* 0x000fe400027fe4ff */
[----:B------:R-:W-:Y:S01]  /*1a480*/  IADD3 R42, P5, PT, R55, R42, RZ ;  /* 0x0000002a372a7210 */ /* 0x000fe20007fbe0ff */
[----:B------:R-:W-:Y:S02]  /*1a490*/  IMAD.IADD R43, R24, 0x1, R43 ;  /* 0x00000001182b7824 */ /* 0x000fe400078e022b */
        /* <DEDUP_REMOVED lines=8> */
[----:B------:R-:W-:-:S04]  /*1a520*/  IMAD.WIDE.U32 R2, R10, R16, R2 ;  /* 0x000000100a027225 */ /* 0x000fc800078e0002 */
[----:B------:R-:W-:Y:S01]  /*1a530*/  IMAD.IADD R47, R8, 0x1, R47 ;  /* 0x00000001082f7824 */ /* 0x000fe200078e022f */
[----:B------:R-:W-:Y:S01]  /*1a540*/  IADD3 R44, P0, PT, R23, R2, RZ ;  /* 0x00000002172c7210 */ /* 0x000fe20007f1e0ff */
[----:B------:R-:W-:Y:S01]  /*1a550*/  IMAD.X R5, RZ, RZ, RZ, P1 ;  /* 0x000000ffff057224 */ /* 0x000fe200008e06ff */
[----:B------:R-:W-:Y:S01]  /*1a560*/  IADD3 R67, PT, PT, R67, R3, RZ ;  /* 0x0000000343437210 */ /* 0x000fe20007ffe0ff */
[----:B------:R-:W-:-:S04]  /*1a570*/  IMAD.WIDE.U32 R42, R51, R29, R42 ;  /* 0x0000001d332a7225 */ /* 0x000fc800078e002a */
[----:B------:R-:W-:-:S04]  /*1a580*/  IMAD.WIDE.U32 R48, R7, R12, R48 ;  /* 0x0000000c07307225 */ /* 0x000fc800078e0030 */
[----:B------:R-:W-:Y:S02]  /*1a590*/  IMAD.X R7, RZ, RZ, RZ, P2 ;  /* 0x000000ffff077224 */ /* 0x000fe400010e06ff */
[----:B------:R-:W-:Y:S01]  /*1a5a0*/  IMAD.WIDE.U32 R2, R71, R37, R4 ;  /* 0x0000002547027225 */ /* 0x000fe200078e0004 */
[----:B------:R-:W-:Y:S02]  /*1a5b0*/  IADD3 R5, PT, PT, R53, R43, RZ ;  /* 0x0000002b35057210 */ /* 0x000fe40007ffe0ff */
[----:B------:R-:W-:Y:S01]  /*1a5c0*/  IADD3 R4, P2, PT, R47, R18, RZ ;  /* 0x000000122f047210 */ /* 0x000fe20007f5e0ff */
[----:B------:R-:W-:Y:S01]  /*1a5d0*/  IMAD.IADD R3, R27, 0x1, R3 ;  /* 0x000000011b037824 */ /* 0x000fe200078e0203 */
[----:B------:R-:W-:Y:S01]  /*1a5e0*/  IADD3 R47, P1, PT, R7, R44, RZ ;  /* 0x0000002c072f7210 */ /* 0x000fe20007f3e0ff */
[----:B------:R-:W-:Y:S01]  /*1a5f0*/  IMAD.X R7, RZ, RZ, RZ, P4 ;  /* 0x000000ffff077224 */ /* 0x000fe200020e06ff */
[----:B------:R-:W-:Y:S01]  /*1a600*/  IADD3 R2, P4, PT, R5, R2, RZ ;  /* 0x0000000205027210 */ /* 0x000fe20007f9e0ff */
[----:B------:R-:W-:Y:S01]  /*1a610*/  IMAD R23, R42, R9, RZ ;  /* 0x000000092a177224 */ /* 0x000fe200078e02ff */
[----:B------:R-:W-:Y:S01]  /*1a620*/  IADD3.X R5, PT, PT, RZ, RZ, RZ, P2, !PT ;  /* 0x000000ffff057210 */ /* 0x000fe200017fe4ff */
[----:B------:R-:W-:-:S04]  /*1a630*/  IMAD.WIDE.U32 R6, R75, R39, R6 ;  /* 0x000000274b067225 */ /* 0x000fc800078e0006 */
[----:B------:R-:W-:Y:S01]  /*1a640*/  IMAD.WIDE.U32 R4, R0, R41, R4 ;  /* 0x0000002900047225 */ /* 0x000fe200078e0004 */
[----:B------:R-:W-:Y:S02]  /*1a650*/  IADD3 R7, PT, PT, R22, R7, RZ ;  /* 0x0000000716077210 */ /* 0x000fe40007ffe0ff */
[----:B------:R-:W-:Y:S01]  /*1a660*/  IADD3 R6, P2, PT, R3, R6, RZ ;  /* 0x0000000603067210 */ /* 0x000fe20007f5e0ff */
[----:B------:R-:W-:Y:S02]  /*1a670*/  IMAD.MOV.U32 R43, RZ, RZ, RZ ;  /* 0x000000ffff2b7224 */ /* 0x000fe400078e00ff */
[----:B------:R-:W-:Y:S01]  /*1a680*/  IMAD.X R3, RZ, RZ, RZ, P4 ;  /* 0x000000ffff037224 */ /* 0x000fe200020e06ff */
[----:B------:R-:W-:Y:S01]  /*1a690*/  IADD3 R4, P4, PT, R4, R7, RZ ;  /* 0x0000000704047210 */ /* 0x000fe20007f9e0ff */
[----:B------:R-:W-:Y:S01]  /*1a6a0*/  IMAD.HI.U32 R43, R23, R28, R42 ;  /* 0x0000001c172b7227 */ /* 0x000fe200078e002a */
[----:B------:R-:W-:Y:S02]  /*1a6b0*/  IADD3.X R7, PT, PT, RZ, RZ, RZ, P2, !PT ;  /* 0x000000ffff077210 */ /* 0x000fe400017fe4ff */
[----:B------:R-:W-:Y:S01]  /*1a6c0*/  IADD3 R45, P2, PT, R5, R45, RZ ;  /* 0x0000002d052d7210 */ /* 0x000fe20007f5e0ff */
[----:B------:R-:W-:-:S03]  /*1a6d0*/  IMAD.WIDE.U32 R2, R51, R36, R2 ;  /* 0x0000002433027225 */ /* 0x000fc600078e0002 */
[----:B------:R-:W-:Y:S01]  /*1a6e0*/  IADD3.X R55, PT, PT, RZ, RZ, RZ, P2, !PT ;  /* 0x000000ffff377210 */ /* 0x000fe200017fe4ff */
[----:B------:R-:W-:Y:S02]  /*1a6f0*/  IMAD.IADD R43, R34, 0x1, R43 ;  /* 0x00000001222b7824 */ /* 0x000fe400078e022b */
[----:B------:R-:W-:Y:S02]  /*1a700*/  IMAD.X R5, RZ, RZ, RZ, P4 ;  /* 0x000000ffff057224 */ /* 0x000fe400020e06ff */
        /* <DEDUP_REMOVED lines=69> */
[----:B------:R-:W-:Y:S01]  /*1ab60*/  IMAD.WIDE.U32 R6, R51, R40, R6 ;  /* 0x0000002833067225 */ /* 0x000fe200078e0006 */
[----:B------:R-:W-:-:S03]  /*1ab70*/  IADD3 R5, P2, PT, R5, R4, RZ ;  /* 0x0000000405057210 */ /* 0x000fc60007f5e0ff */
        /* <DEDUP_REMOVED lines=8> */
[----:B------:R-:W-:Y:S02]  /*1ac00*/  IADD3.X R7, PT, PT, RZ, RZ, RZ, P3, !PT ;  /* 0x000000ffff077210 */ /* 0x000fe40001ffe4ff */
[----:B------:R-:W-:Y:S01]  /*1ac10*/  IADD3 R0, P3, PT, R0, R5, RZ ;  /* 0x0000000500007210 */ /* 0x000fe20007f7e0ff */
[----:B------:R-:W-:-:S02]  /*1ac20*/  IMAD.X R5, RZ, RZ, RZ, P0 ;  /* 0x000000ffff057224 */ /* 0x000fc400000e06ff */
[----:B------:R-:W-:Y:S01]  /*1ac30*/  IMAD.WIDE.U32 R20, R23, R39, R20 ;  /* 0x0000002717147225 */ /* 0x000fe200078e0014 */
[----:B------:R-:W-:-:S03]  /*1ac40*/  IADD3 R7, P0, PT, R7, R0, RZ ;  /* 0x0000000007077210 */ /* 0x000fc60007f1e0ff */
[----:B------:R-:W-:Y:S02]  /*1ac50*/  IMAD.X R0, RZ, RZ, RZ, P4 ;  /* 0x000000ffff007224 */ /* 0x000fe400020e06ff */
[----:B------:R-:W-:Y:S01]  /*1ac60*/  IMAD.WIDE.U32 R4, R51, R41, R4 ;  /* 0x0000002933047225 */ /* 0x000fe200078e0004 */
[----:B------:R-:W-:Y:S02]  /*1ac70*/  IADD3 R51, PT, PT, R22, R21, RZ ;  /* 0x0000001516337210 */ /* 0x000fe40007ffe0ff */
[----:B------:R-:W-:Y:S01]  /*1ac80*/  IADD3 R0, P4, PT, R0, R7, RZ ;  /* 0x0000000700007210 */ /* 0x000fe20007f9e0ff */
[----:B------:R-:W-:Y:S01]  /*1ac90*/  IMAD.X R7, RZ, RZ, RZ, P5 ;  /* 0x000000ffff077224 */ /* 0x000fe200028e06ff */
[----:B------:R-:W-:Y:S01]  /*1aca0*/  IADD3 R50, P6, PT, R4, R51, RZ ;  /* 0x0000003304327210 */ /* 0x000fe20007fde0ff */
[----:B------:R-:W-:Y:S02]  /*1acb0*/  IMAD.X R4, RZ, RZ, RZ, P2 ;  /* 0x000000ffff047224 */ /* 0x000fe400010e06ff */
[----:B------:R-:W-:Y:S01]  /*1acc0*/  IMAD.X R27, RZ, RZ, RZ, P1 ;  /* 0x000000ffff1b7224 */ /* 0x000fe200008e06ff */
[----:B------:R-:W-:Y:S01]  /*1acd0*/  IADD3.X R51, PT, PT, RZ, RZ, RZ, P6, !PT ;  /* 0x000000ffff337210 */ /* 0x000fe200037fe4ff */
[----:B------:R-:W-:Y:S01]  /*1ace0*/  IMAD.X R2, RZ, RZ, RZ, P3 ;  /* 0x000000ffff027224 */ /* 0x000fe200018e06ff */
[----:B------:R-:W-:Y:S01]  /*1acf0*/  IADD3 R7, P5, PT, R7, R0, RZ ;  /* 0x0000000007077210 */ /* 0x000fe20007fbe0ff */
[----:B------:R-:W-:-:S02]  /*1ad00*/  IMAD.X R0, RZ, RZ, RZ, P4 ;  /* 0x000000ffff007224 */ /* 0x000fc400020e06ff */
[----:B------:R-:W-:Y:S01]  /*1ad10*/  IMAD.WIDE.U32 R50, R23, R40, R50 ;  /* 0x0000002817327225 */ /* 0x000fe200078e0032 */
[----:B------:R-:W-:Y:S02]  /*1ad20*/  IADD3 R4, P1, PT, R4, R7, RZ ;  /* 0x0000000704047210 */ /* 0x000fe40007f3e0ff */
[----:B------:R-:W-:Y:S01]  /*1ad30*/  IADD3 R3, PT, PT, R2, R3, R27 ;  /* 0x0000000302037210 */ /* 0x000fe20007ffe01b */
[----:B------:R-:W-:Y:S01]  /*1ad40*/  IMAD.IADD R2, R8, 0x1, R51 ;  /* 0x0000000108027824 */ /* 0x000fe200078e0233 */
[----:B------:R-:W-:Y:S02]  /*1ad50*/  IADD3 R5, P2, PT, R5, R4, RZ ;  /* 0x0000000405057210 */ /* 0x000fe40007f5e0ff */
[----:B------:R-:W-:Y:S02]  /*1ad60*/  IADD3.X R4, PT, PT, RZ, RZ, RZ, P0, !PT ;  /* 0x000000ffff047210 */ /* 0x000fe400007fe4ff */
[----:B------:R-:W-:Y:S01]  /*1ad70*/  IADD3 R2, P0, PT, R2, R5, RZ ;  /* 0x0000000502027210 */ /* 0x000fe20007f1e0ff */
[----:B------:R-:W-:Y:S01]  /*1ad80*/  IMAD.X R5, RZ, RZ, RZ, P1 ;  /* 0x000000ffff057224 */ /* 0x000fe200008e06ff */
[----:B------:R-:W-:-:S02]  /*1ad90*/  IADD3 R0, PT, PT, R0, R3, R4 ;  /* 0x0000000300007210 */ /* 0x000fc40007ffe004 */
[----:B------:R-:W-:Y:S01]  /*1ada0*/  IADD3.X R4, PT, PT, RZ, RZ, RZ, P5, !PT ;  /* 0x000000ffff047210 */ /* 0x000fe20002ffe4ff */
[----:B------:R-:W-:Y:S01]  /*1adb0*/  IMAD.X R3, RZ, RZ, RZ, P0 ;  /* 0x000000ffff037224 */ /* 0x000fe200000e06ff */
[----:B------:R-:W-:Y:S02]  /*1adc0*/  IADD3.X R10, PT, PT, RZ, RZ, RZ, P2, !PT ;  /* 0x000000ffff0a7210 */ /* 0x000fe400017fe4ff */
        /* <DEDUP_REMOVED lines=37> */
.L_x_379:
        /* <DEDUP_REMOVED lines=23> */
.L_x_378:
[----:B------:R-:W-:-:S04]  /*1b190*/  UIADD3 UR6, UPT, UPT, UR6, -0x1, URZ ;  /* 0xffffffff06067890 */ /* 0x000fc8000fffe0ff */
[----:B------:R-:W-:-:S09]  /*1b1a0*/  UISETP.NE.AND UP0, UPT, UR6, -0x1, UPT ;  /* 0xffffffff0600788c */ /* 0x000fd2000bf05270 */
[----:B------:R-:W-:Y:S05]  /*1b1b0*/  BRA.U UP0, `(.L_x_380) ;  /* 0xffffffb500547547 */ /* 0x000fea000b83ffff */
[----:B------:R-:W-:Y:S02]  /*1b1c0*/  HFMA2 R45, -RZ, RZ, 0, 0 ;  /* 0x00000000ff2d7431 */ /* 0x000fe400000001ff */
[----:B------:R-:W-:Y:S02]  /*1b1d0*/  IMAD.MOV.U32 R48, RZ, RZ, R0 ;  /* 0x000000ffff307224 */ /* 0x000fe400078e0000 */
[----:B------:R-:W-:Y:S02]  /*1b1e0*/  HFMA2 R21, -RZ, RZ, 0, 0 ;  /* 0x00000000ff157431 */ /* 0x000fe400000001ff */
[----:B------:R-:W-:Y:S01]  /*1b1f0*/  IMAD.MOV.U32 R49, RZ, RZ, RZ ;  /* 0x000000ffff317224 */ /* 0x000fe200078e00ff */
[----:B------:R-:W-:Y:S01]  /*1b200*/  MOV R46, R2 ;  /* 0x00000002002e7202 */ /* 0x000fe20000000f00 */
[----:B------:R-:W-:Y:S01]  /*1b210*/  IMAD.MOV.U32 R47, RZ, RZ, RZ ;  /* 0x000000ffff2f7224 */ /* 0x000fe200078e00ff */
[----:B------:R-:W-:Y:S01]  /*1b220*/  MOV R22, R5 ;  /* 0x0000000500167202 */ /* 0x000fe20000000f00 */
[----:B------:R-:W-:Y:S01]  /*1b230*/  IMAD.MOV.U32 R44, RZ, RZ, R3 ;  /* 0x000000ffff2c7224 */ /* 0x000fe200078e0003 */
[----:B------:R-:W-:Y:S01]  /*1b240*/  MOV R12, R10 ;  /* 0x0000000a000c7202 */ /* 0x000fe20000000f00 */
[----:B------:R-:W-:-:S02]  /*1b250*/  IMAD.MOV.U32 R42, RZ, RZ, R4 ;  /* 0x000000ffff2a7224 */ /* 0x000fc400078e0004 */
[----:B------:R-:W-:Y:S02]  /*1b260*/  IMAD.MOV.U32 R43, RZ, RZ, RZ ;  /* 0x000000ffff2b7224 */ /* 0x000fe400078e00ff */
[----:B------:R-:W-:Y:S02]  /*1b270*/  IMAD.MOV.U32 R23, RZ, RZ, RZ ;  /* 0x000000ffff177224 */ /* 0x000fe400078e00ff */
[----:B------:R-:W-:Y:S02]  /*1b280*/  IMAD.MOV.U32 R20, RZ, RZ, R6 ;  /* 0x000000ffff147224 */ /* 0x000fe400078e0006 */
[----:B------:R-:W-:Y:S02]  /*1b290*/  IMAD.MOV.U32 R18, RZ, RZ, R7 ;  /* 0x000000ffff127224 */ /* 0x000fe400078e0007 */
[----:B------:R-:W-:Y:S02]  /*1b2a0*/  IMAD.MOV.U32 R19, RZ, RZ, RZ ;  /* 0x000000ffff137224 */ /* 0x000fe400078e00ff */
[----:B------:R-:W-:-:S07]  /*1b2b0*/  IMAD.MOV.U32 R13, RZ, RZ, RZ ;  /* 0x000000ffff0d7224 */ /* 0x000fce00078e00ff */
.L_x_373:
[-C--:B------:R-:W-:Y:S01]  /*1b2c0*/  IMAD R5, R49, R48.reuse, RZ ;  /* 0x0000003031057224 */ /* 0x080fe200078e02ff */
[----:B------:R-:W-:Y:S01]  /*1b2d0*/  UMOV UR12, URZ ;  /* 0x000000ff000c7c82 */ /* 0x000fe20008000000 */
[CC--:B------:R-:W-:Y:S01]  /*1b2e0*/  IMAD.WIDE.U32 R2, R48.reuse, R48.reuse, RZ ;  /* 0x0000003030027225 */ /* 0x0c0fe200078e00ff */
[----:B------:R-:W-:Y:S01]  /*1b2f0*/  UMOV UR13, URZ ;  /* 0x000000ff000d7c82 */ /* 0x000fe20008000000 */
[----:B------:R-:W-:Y:S01]  /*1b300*/  UMOV UR14, URZ ;  /* 0x000000ff000e7c82 */ /* 0x000fe20008000000 */
[----:B------:R-:W-:Y:S01]  /*1b310*/  UMOV UR15, URZ ;  /* 0x000000ff000f7c82 */ /* 0x000fe20008000000 */
[----:B------:R-:W-:Y:S01]  /*1b320*/  IMAD R5, R48, R49, R5 ;  /* 0x0000003130057224 */ /* 0x000fe200078e0205 */
[----:B------:R-:W-:Y:S01]  /*1b330*/  UMOV UR16, URZ ;  /* 0x000000ff00107c82 */ /* 0x000fe20008000000 */
[----:B------:R-:W-:Y:S01]  /*1b340*/  IMAD R7, R47, R48, RZ ;  /* 0x000000302f077224 */ /* 0x000fe200078e02ff */
[----:B------:R-:W-:Y:S01]  /*1b350*/  UMOV UR17, URZ ;  /* 0x000000ff00117c82 */ /* 0x000fe20008000000 */
[----:B------:R-:W-:Y:S01]  /*1b360*/  IMAD.IADD R4, R3, 0x1, R5 ;  /* 0x0000000103047824 */ /* 0x000fe200078e0205 */
[----:B------:R-:W-:Y:S01]  /*1b370*/  MOV R5, RZ ;  /* 0x000000ff00057202 */ /* 0x000fe20000000f00 */
[----:B------:R-:W-:Y:S01]  /*1b380*/  IMAD R67, R2, R9, RZ ;  /* 0x0000000902437224 */ /* 0x000fe200078e02ff */
[----:B------:R-:W-:Y:S01]  /*1b390*/  UMOV UR18, URZ ;  /* 0x000000ff00127c82 */ /* 0x000fe20008000000 */
[----:B------:R-:W-:-:S02]  /*1b3a0*/  IMAD.MOV.U32 R3, RZ, RZ, RZ ;  /* 0x000000ffff037224 */ /* 0x000fc400078e00ff */
[-C--:B------:R-:W-:Y:S02]  /*1b3b0*/  IMAD R7, R49, R46.reuse, R7 ;  /* 0x0000002e31077224 */ /* 0x080fe400078e0207 */
[----:B------:R-:W-:-:S04]  /*1b3c0*/  IMAD.WIDE.U32 R4, R48, R46, R4 ;  /* 0x0000002e30047225 */ /* 0x000fc800078e0004 */
[----:B------:R-:W-:-:S04]  /*1b3d0*/  IMAD.HI.U32 R3, R67, R28, R2 ;  /* 0x0000001c43037227 */ /* 0x000fc800078e0002 */
[----:B------:R-:W-:Y:S01]  /*1b3e0*/  IMAD.IADD R2, R5, 0x1, R7 ;  /* 0x0000000105027824 */ /* 0x000fe200078e0207 */
[----:B------:R-:W-:Y:S01]  /*1b3f0*/  MOV R5, RZ ;  /* 0x000000ff00057202 */ /* 0x000fe20000000f00 */
[----:B------:R-:W-:Y:S02]  /*1b400*/  VIADD R15, R3, UR12 ;  /* 0x0000000c030f7c36 */ /* 0x000fe40008000000 */
[----:B------:R-:W-:Y:S02]  /*1b410*/  IMAD.MOV.U32 R3, RZ, RZ, RZ ;  /* 0x000000ffff037224 */ /* 0x000fe400078e00ff */
[----:B------:R-:W-:-:S04]  /*1b420*/  IMAD.WIDE.U32 R4, R48, R46, R4 ;  /* 0x0000002e30047225 */ /* 0x000fc800078e0004 */
[----:B------:R-:W-:Y:S01]  /*1b430*/  IMAD.WIDE.U32 R2, R48, R44, R2 ;  /* 0x0000002c30027225 */ /* 0x000fe200078e0002 */
[----:B------:R-:W-:Y:S02]  /*1b440*/  IADD3 R11, PT, PT, R7, R5, RZ ;  /* 0x00000005070b7210 */ /* 0x000fe40007ffe0ff */
[----:B------:R-:W-:Y:S01]  /*1b450*/  IADD3 R14, P1, PT, R15, R4, RZ ;  /* 0x000000040f0e7210 */ /* 0x000fe20007f3e0ff */
[----:B------:R-:W-:Y:S01]  /*1b460*/  IMAD R17, R45, R48, RZ ;  /* 0x000000302d117224 */ /* 0x000fe200078e02ff */
[----:B------:R-:W-:Y:S01]  /*1b470*/  IADD3 R10, P0, PT, R11, R2, RZ ;  /* 0x000000020b0a7210 */ /* 0x000fe20007f1e0ff */
[----:B------:R-:W-:Y:S02]  /*1b480*/  IMAD R7, R47, R46, RZ ;  /* 0x0000002e2f077224 */ /* 0x000fe400078e02ff */
[----:B------:R-:W-:Y:S02]  /*1b490*/  IMAD R17, R49, R44, R17 ;  /* 0x0000002c31117224 */ /* 0x000fe400078e0211 */
[----:B------:R-:W-:-:S02]  /*1b4a0*/  IMAD.X R11, RZ, RZ, RZ, P0 ;  /* 0x000000ffff0b7224 */ /* 0x000fc400000e06ff */
[C---:B------:R-:W-:Y:S01]  /*1b4b0*/  IMAD R27, R46.reuse, R47, R7 ;  /* 0x0000002f2e1b7224 */ /* 0x040fe200078e0207 */
[----:B------:R-:W-:Y:S01]  /*1b4c0*/  IADD3 R6, PT, PT, R3, R17, RZ ;  /* 0x0000001103067210 */ /* 0x000fe20007ffe0ff */
[----:B------:R-:W-:-:S04]  /*1b4d0*/  IMAD.WIDE.U32 R10, R46, R46, R10 ;  /* 0x0000002e2e0a7225 */ /* 0x000fc800078e000a */
[----:B------:R-:W-:Y:S02]  /*1b4e0*/  IMAD.MOV.U32 R7, RZ, RZ, RZ ;  /* 0x000000ffff077224 */ /* 0x000fe400078e00ff */
[----:B------:R-:W-:Y:S02]  /*1b4f0*/  IMAD.IADD R11, R11, 0x1, R27 ;  /* 0x000000010b0b7824 */ /* 0x000fe400078e021b */
[----:B------:R-:W-:-:S04]  /*1b500*/  IMAD.WIDE.U32 R6, R48, R42, R6 ;  /* 0x0000002a30067225 */ /* 0x000fc800078e0006 */
[----:B------:R-:W-:Y:S01]  /*1b510*/  IMAD.X R15, RZ, RZ, RZ, P1 ;  /* 0x000000ffff0f7224 */ /* 0x000fe200008e06ff */
[----:B------:R-:W-:Y:S01]  /*1b520*/  IADD3 R6, P0, PT, R11, R6, RZ ;  /* 0x000000060b067210 */ /* 0x000fe20007f1e0ff */
[----:B------:R-:W-:Y:S02]  /*1b530*/  IMAD R5, R43, R48, RZ ;  /* 0x000000302b057224 */ /* 0x000fe400078e02ff */
[----:B------:R-:W-:-:S04]  /*1b540*/  IMAD.WIDE.U32 R14, R67, R29, R14 ;  /* 0x0000001d430e7225 */ /* 0x000fc800078e000e */
[----:B------:R-:W-:Y:S02]  /*1b550*/  IMAD.MOV.U32 R11, RZ, RZ, RZ ;  /* 0x000000ffff0b7224 */ /* 0x000fe400078e00ff */
[----:B------:R-:W-:Y:S02]  /*1b560*/  IMAD R3, R49, R42, R5 ;  /* 0x0000002a31037224 */ /* 0x000fe400078e0205 */
[----:B------:R-:W-:Y:S01]  /*1b570*/  VIADD R5, R15, UR13 ;  /* 0x0000000d0f057c36 */ /* 0x000fe20008000000 */
[----:B------:R-:W-:Y:S01]  /*1b580*/  MOV R15, RZ ;  /* 0x000000ff000f7202 */ /* 0x000fe20000000f00 */
[----:B------:R-:W-:Y:S01]  /*1b590*/  IMAD.WIDE.U32 R10, R48, R44, R10 ;  /* 0x0000002c300a7225 */ /* 0x000fe200078e000a */
[----:B------:R-:W-:-:S03]  /*1b5a0*/  IADD3 R4, PT, PT, R7, R3, RZ ;  /* 0x0000000307047210 */ /* 0x000fc60007ffe0ff */
[----:B------:R-:W-:Y:S01]  /*1b5b0*/  IMAD.X R7, RZ, RZ, RZ, P0 ;  /* 0x000000ffff077224 */ /* 0x000fe200000e06ff */
[----:B------:R-:W-:Y:S01]  /*1b5c0*/  IADD3 R10, P0, PT, R5, R10, RZ ;  /* 0x0000000a050a7210 */ /* 0x000fe20007f1e0ff */
[----:B------:R-:W-:Y:S02]  /*1b5d0*/  IMAD R5, R23, R48, RZ ;  /* 0x0000003017057224 */ /* 0x000fe400078e02ff */
[----:B------:R-:W-:Y:S02]  /*1b5e0*/  IMAD R61, R14, R9, RZ ;  /* 0x000000090e3d7224 */ /* 0x000fe400078e02ff */
[----:B------:R-:W-:Y:S02]  /*1b5f0*/  IMAD R27, R45, R46, RZ ;  /* 0x0000002e2d1b7224 */ /* 0x000fe400078e02ff */
[----:B------:R-:W-:Y:S01]  /*1b600*/  IMAD R0, R49, R22, R5 ;  /* 0x0000001631007224 */ /* 0x000fe200078e0205 */
[----:B------:R-:W-:Y:S01]  /*1b610*/  MOV R5, RZ ;  /* 0x000000ff00057202 */ /* 0x000fe20000000f00 */
[----:B------:R-:W-:-:S04]  /*1b620*/  IMAD.HI.U32 R2, R61, R28, R14 ;  /* 0x0000001c3d027227 */ /* 0x000fc800078e000e */
[----:B------:R-:W-:Y:S02]  /*1b630*/  IMAD.IADD R15, R17, 0x1, R11 ;  /* 0x00000001110f7824 */ /* 0x000fe400078e020b */
[-C--:B------:R-:W-:Y:S02]  /*1b640*/  IMAD R51, R47, R44.reuse, R27 ;  /* 0x0000002c2f337224 */ /* 0x080fe400078e021b */
[----:B------:R-:W-:-:S04]  /*1b650*/  IMAD.WIDE.U32 R6, R46, R44, R6 ;  /* 0x0000002c2e067225 */ /* 0x000fc800078e0006 */
[----:B------:R-:W-:Y:S01]  /*1b660*/  IMAD.WIDE.U32 R4, R48, R22, R4 ;  /* 0x0000001630047225 */ /* 0x000fe200078e0004 */
[----:B------:R-:W-:-:S03]  /*1b670*/  IADD3 R14, P1, PT, R15, R6, RZ ;  /* 0x000000060f0e7210 */ /* 0x000fc60007f3e0ff */
[----:B------:R-:W-:Y:S01]  /*1b680*/  IMAD.IADD R53, R7, 0x1, R51 ;  /* 0x0000000107357824 */ /* 0x000fe200078e0233 */
[----:B------:R-:W-:Y:S01]  /*1b690*/  IADD3 R7, PT, PT, R2, UR12, RZ ;  /* 0x0000000c02077c10 */ /* 0x000fe2000fffe0ff */
[----:B------:R-:W-:Y:S02]  /*1b6a0*/  IMAD.X R11, RZ, RZ, RZ, P0 ;  /* 0x000000ffff0b7224 */ /* 0x000fe400000e06ff */
[----:B------:R-:W-:Y:S01]  /*1b6b0*/  IMAD.X R15, RZ, RZ, RZ, P1 ;  /* 0x000000ffff0f7224 */ /* 0x000fe200008e06ff */
[----:B------:R-:W-:Y:S01]  /*1b6c0*/  IADD3 R52, P0, PT, R53, R4, RZ ;  /* 0x0000000435347210 */ /* 0x000fe20007f1e0ff */
[----:B------:R-:W-:-:S04]  /*1b6d0*/  IMAD.WIDE.U32 R10, R67, R36, R10 ;  /* 0x00000024430a7225 */ /* 0x000fc800078e000a */
[----:B------:R-:W-:Y:S01]  /*1b6e0*/  IMAD.X R53, RZ, RZ, RZ, P0 ;  /* 0x000000ffff357224 */ /* 0x000fe200000e06ff */
[----:B------:R-:W-:Y:S01]  /*1b6f0*/  IADD3 R27, PT, PT, R11, UR14, RZ ;  /* 0x0000000e0b1b7c10 */ /* 0x000fe2000fffe0ff */
[C---:B------:R-:W-:Y:S01]  /*1b700*/  IMAD.WIDE.U32 R14, R46.reuse, R44, R14 ;  /* 0x0000002c2e0e7225 */ /* 0x040fe200078e000e */
[----:B------:R-:W-:Y:S02]  /*1b710*/  IADD3 R4, P2, PT, R7, R10, RZ ;  /* 0x0000000a07047210 */ /* 0x000fe40007f5e0ff */
[----:B------:R-:W-:Y:S01]  /*1b720*/  MOV R7, RZ ;  /* 0x000000ff00077202 */ /* 0x000fe20000000f00 */
[----:B------:R-:W-:Y:S02]  /*1b730*/  IMAD R11, R43, R46, RZ ;  /* 0x0000002e2b0b7224 */ /* 0x000fe400078e02ff */
[----:B------:R-:W-:Y:S02]  /*1b740*/  IMAD.IADD R6, R5, 0x1, R0 ;  /* 0x0000000105067824 */ /* 0x000fe400078e0200 */
[----:B------:R-:W-:-:S04]  /*1b750*/  IMAD.WIDE.U32 R52, R46, R42, R52 ;  /* 0x0000002a2e347225 */ /* 0x000fc800078e0034 */
[----:B------:R-:W-:Y:S02]  /*1b760*/  IMAD.IADD R5, R51, 0x1, R15 ;  /* 0x0000000133057824 */ /* 0x000fe400078e020f */
[----:B------:R-:W-:Y:S02]  /*1b770*/  IMAD R11, R47, R42, R11 ;  /* 0x0000002a2f0b7224 */ /* 0x000fe400078e020b */
[----:B------:R-:W-:Y:S01]  /*1b780*/  IMAD.WIDE.U32 R50, R48, R20, R6 ;  /* 0x0000001430327225 */ /* 0x000fe200078e0006 */
[----:B------:R-:W-:Y:S02]  /*1b790*/  IADD3 R6, P1, PT, R5, R52, RZ ;  /* 0x0000003405067210 */ /* 0x000fe40007f3e0ff */
[----:B------:R-:W-:Y:S01]  /*1b7a0*/  MOV R52, R14 ;  /* 0x0000000e00347202 */ /* 0x000fe20000000f00 */
[----:B------:R-:W-:Y:S01]  /*1b7b0*/  IMAD R17, R21, R48, RZ ;  /* 0x0000003015117224 */ /* 0x000fe200078e02ff */
[----:B------:R-:W-:Y:S01]  /*1b7c0*/  IADD3.X R7, PT, PT, RZ, RZ, RZ, P1, !PT ;  /* 0x000000ffff077210 */ /* 0x000fe20000ffe4ff */
[----:B------:R-:W-:-:S02]  /*1b7d0*/  IMAD.IADD R15, R53, 0x1, R11 ;  /* 0x00000001350f7824 */ /* 0x000fc400078e020b */
[----:B------:R-:W-:Y:S02]  /*1b7e0*/  IMAD.MOV.U32 R53, RZ, RZ, RZ ;  /* 0x000000ffff357224 */ /* 0x000fe400078e00ff */
[----:B------:R-:W-:Y:S01]  /*1b7f0*/  IMAD R17, R49, R20, R17 ;  /* 0x0000001431117224 */ /* 0x000fe200078e0211 */
[----:B------:R-:W-:Y:S01]  /*1b800*/  IADD3 R14, P0, PT, R15, R50, RZ ;  /* 0x000000320f0e7210 */ /* 0x000fe20007f1e0ff */
[----:B------:R-:W-:Y:S02]  /*1b810*/  IMAD.X R5, RZ, RZ, RZ, P2 ;  /* 0x000000ffff057224 */ /* 0x000fe400010e06ff */
[----:B------:R-:W-:-:S04]  /*1b820*/  IMAD.WIDE.U32 R52, R48, R42, R52 ;  /* 0x0000002a30347225 */ /* 0x000fc800078e0034 */
[----:B------:R-:W-:Y:S01]  /*1b830*/  IMAD.IADD R2, R51, 0x1, R17 ;  /* 0x0000000133027824 */ /* 0x000fe200078e0211 */
[----:B------:R-:W-:Y:S01]  /*1b840*/  IADD3 R53, PT, PT, R3, R53, RZ ;  /* 0x0000003503357210 */ /* 0x000fe20007ffe0ff */
[----:B------:R-:W-:Y:S01]  /*1b850*/  IMAD.WIDE.U32 R50, R61, R29, R4 ;  /* 0x0000001d3d327225 */ /* 0x000fe200078e0004 */
[----:B------:R-:W-:-:S03]  /*1b860*/  IADD3 R4, P2, PT, R27, R52, RZ ;  /* 0x000000341b047210 */ /* 0x000fc60007f5e0ff */
[----:B------:R-:W-:Y:S02]  /*1b870*/  IMAD R5, R45, R44, RZ ;  /* 0x0000002c2d057224 */ /* 0x000fe400078e02ff */
[----:B------:R-:W-:Y:S02]  /*1b880*/  VIADD R3, R51, UR13 ;  /* 0x0000000d33037c36 */ /* 0x000fe40008000000 */
[----:B------:R-:W-:Y:S02]  /*1b890*/  IMAD R55, R50, R9, RZ ;  /* 0x0000000932377224 */ /* 0x000fe400078e02ff */
[----:B------:R-:W-:Y:S02]  /*1b8a0*/  IMAD.MOV.U32 R51, RZ, RZ, RZ ;  /* 0x000000ffff337224 */ /* 0x000fe400078e00ff */
[----:B------:R-:W-:Y:S02]  /*1b8b0*/  IMAD R27, R44, R45, R5 ;  /* 0x0000002d2c1b7224 */ /* 0x000fe400078e0205 */
[----:B------:R-:W-:-:S02]  /*1b8c0*/  IMAD.X R5, RZ, RZ, RZ, P2 ;  /* 0x000000ffff057224 */ /* 0x000fc400010e06ff */
[----:B------:R-:W-:Y:S02]  /*1b8d0*/  IMAD.X R15, RZ, RZ, RZ, P0 ;  /* 0x000000ffff0f7224 */ /* 0x000fe400000e06ff */
[----:B------:R-:W-:-:S04]  /*1b8e0*/  IMAD.WIDE.U32 R6, R44, R44, R6 ;  /* 0x0000002c2c067225 */ /* 0x000fc800078e0006 */
[----:B------:R-:W-:Y:S01]  /*1b8f0*/  IMAD.HI.U32 R8, R55, R28, R50 ;  /* 0x0000001c37087227 */ /* 0x000fe200078e0032 */
[----:B------:R-:W-:Y:S02]  /*1b900*/  IADD3 R7, PT, PT, R7, R27, RZ ;  /* 0x0000001b07077210 */ /* 0x000fe40007ffe0ff */
[----:B------:R-:W-:Y:S01]  /*1b910*/  IADD3 R6, P1, PT, R53, R6, RZ ;  /* 0x0000000635067210 */ /* 0x000fe20007f3e0ff */
[----:B------:R-:W-:-:S04]  /*1b920*/  IMAD.WIDE.U32 R50, R67, R37, R4 ;  /* 0x0000002543327225 */ /* 0x000fc800078e0004 */
[----:B------:R-:W-:Y:S01]  /*1b930*/  IMAD R69, R23, R46, RZ ;  /* 0x0000002e17457224 */ /* 0x000fe200078e02ff */
[----:B------:R-:W-:Y:S01]  /*1b940*/  IADD3 R10, P2, PT, R3, R50, RZ ;  /* 0x00000032030a7210 */ /* 0x000fe20007f5e0ff */
[----:B------:R-:W-:-:S04]  /*1b950*/  IMAD.WIDE.U32 R14, R46, R22, R14 ;  /* 0x000000162e0e7225 */ /* 0x000fc800078e000e */
[----:B------:R-:W-:Y:S01]  /*1b960*/  IMAD R69, R47, R22, R69 ;  /* 0x000000162f457224 */ /* 0x000fe200078e0245 */
[----:B------:R-:W-:Y:S01]  /*1b970*/  IADD3 R4, P0, PT, R7, R14, RZ ;  /* 0x0000000e07047210 */ /* 0x000fe20007f1e0ff */
[----:B------:R-:W-:Y:S01]  /*1b980*/  IMAD.MOV.U32 R3, RZ, RZ, RZ ;  /* 0x000000ffff037224 */ /* 0x000fe200078e00ff */
[----:B------:R-:W-:Y:S01]  /*1b990*/  IADD3.X R7, PT, PT, RZ, RZ, RZ, P1, !PT ;  /* 0x000000ffff077210 */ /* 0x000fe20000ffe4ff */
[----:B------:R-:W-:Y:S02]  /*1b9a0*/  IMAD.IADD R27, R15, 0x1, R69 ;  /* 0x000000010f1b7824 */ /* 0x000fe400078e0245 */
[----:B------:R-:W-:-:S04]  /*1b9b0*/  IMAD.WIDE.U32 R14, R48, R18, R2 ;  /* 0x00000012300e7225 */ /* 0x000fc800078e0002 */
[----:B------:R-:W-:Y:S02]  /*1b9c0*/  IMAD R75, R19, R48, RZ ;  /* 0x00000030134b7224 */ /* 0x000fe400078e02ff */
[----:B------:R-:W-:-:S04]  /*1b9d0*/  IMAD.WIDE.U32 R6, R46, R42, R6 ;  /* 0x0000002a2e067225 */ /* 0x000fc800078e0006 */
[----:B------:R-:W-:Y:S01]  /*1b9e0*/  IMAD.X R5, RZ, RZ, RZ, P0 ;  /* 0x000000ffff057224 */ /* 0x000fe200000e06ff */
[----:B------:R-:W-:Y:S01]  /*1b9f0*/  IADD3 R14, P0, PT, R27, R14, RZ ;  /* 0x0000000e1b0e7210 */ /* 0x000fe20007f1e0ff */
[----:B------:R-:W-:Y:S01]  /*1ba00*/  IMAD R75, R49, R18, R75 ;  /* 0x00000012314b7224 */ /* 0x000fe200078e024b */
[----:B------:R-:W-:Y:S01]  /*1ba10*/  IADD3 R3, PT, PT, R11, R7, RZ ;  /* 0x000000070b037210 */ /* 0x000fe20007ffe0ff */
[----:B------:R-:W-:Y:S02]  /*1ba20*/  IMAD R53, R43, R44, RZ ;  /* 0x0000002c2b357224 */ /* 0x000fe400078e02ff */
[----:B------:R-:W-:Y:S02]  /*1ba30*/  IMAD.IADD R2, R15, 0x1, R75 ;  /* 0x000000010f027824 */ /* 0x000fe400078e024b */
[----:B------:R-:W-:Y:S02]  /*1ba40*/  IMAD.X R11, RZ, RZ, RZ, P2 ;  /* 0x000000ffff0b7224 */ /* 0x000fe400010e06ff */
[----:B------:R-:W-:-:S02]  /*1ba50*/  IMAD R53, R45, R42, R53 ;  /* 0x0000002a2d357224 */ /* 0x000fc400078e0235 */
[----:B------:R-:W-:-:S04]  /*1ba60*/  IMAD.WIDE.U32 R4, R44, R42, R4 ;  /* 0x0000002a2c047225 */ /* 0x000fc800078e0004 */
[----:B------:R-:W-:Y:S01]  /*1ba70*/  IMAD.X R15, RZ, RZ, RZ, P0 ;  /* 0x000000ffff0f7224 */ /* 0x000fe200000e06ff */
[----:B------:R-:W-:Y:S01]  /*1ba80*/  IADD3 R4, P1, PT, R3, R4, RZ ;  /* 0x0000000403047210 */ /* 0x000fe20007f3e0ff */
[----:B------:R-:W-:Y:S01]  /*1ba90*/  VIADD R71, R51, UR15 ;  /* 0x0000000f33477c36 */ /* 0x000fe20008000000 */
[----:B------:R-:W-:Y:S01]  /*1baa0*/  IADD3 R5, PT, PT, R5, R53, RZ ;  /* 0x0000003505057210 */ /* 0x000fe20007ffe0ff */
[----:B------:R-:W-:Y:S01]  /*1bab0*/  IMAD.WIDE.U32 R50, R61, R36, R10 ;  /* 0x000000243d327225 */ /* 0x000fe200078e000a */
[----:B------:R-:W-:-:S03]  /*1bac0*/  MOV R10, R6 ;  /* 0x00000006000a7202 */ /* 0x000fc60000000f00 */
[----:B------:R-:W-:-:S04]  /*1bad0*/  IMAD.WIDE.U32 R14, R46, R20, R14 ;  /* 0x000000142e0e7225 */ /* 0x000fc800078e000e */
[----:B------:R-:W-:Y:S01]  /*1bae0*/  IMAD.MOV.U32 R11, RZ, RZ, RZ ;  /* 0x000000ffff0b7224 */ /* 0x000fe200078e00ff */
[----:B------:R-:W-:Y:S01]  /*1baf0*/  IADD3 R14, P0, PT, R5, R14, RZ ;  /* 0x0000000e050e7210 */ /* 0x000fe20007f1e0ff */
[----:B------:R-:W-:Y:S02]  /*1bb00*/  IMAD R3, R13, R48, RZ ;  /* 0x000000300d037224 */ /* 0x000fe400078e02ff */
[----:B------:R-:W-:Y:S02]  /*1bb10*/  IMAD R27, R21, R46, RZ ;  /* 0x0000002e151b7224 */ /* 0x000fe400078e02ff */
[----:B------:R-:W-:Y:S02]  /*1bb20*/  VIADD R7, R8, UR12 ;  /* 0x0000000c08077c36 */ /* 0x000fe40008000000 */
[----:B------:R-:W-:-:S03]  /*1bb30*/  IMAD.WIDE.U32 R10, R48, R22, R10 ;  /* 0x00000016300a7225 */ /* 0x000fc600078e000a */
[----:B------:R-:W-:Y:S01]  /*1bb40*/  IADD3 R6, P4, PT, R7, R50, RZ ;  /* 0x0000003207067210 */ /* 0x000fe20007f9e0ff */
[----:B------:R-:W-:Y:S01]  /*1bb50*/  IMAD.X R5, RZ, RZ, RZ, P1 ;  /* 0x000000ffff057224 */ /* 0x000fe200008e06ff */
[----:B------:R-:W-:Y:S01]  /*1bb60*/  IADD3 R7, PT, PT, R0, R11, RZ ;  /* 0x0000000b00077210 */ /* 0x000fe20007ffe0ff */
[----:B------:R-:W-:Y:S01]  /*1bb70*/  IMAD R8, R49, R12, R3 ;  /* 0x0000000c31087224 */ /* 0x000fe200078e0203 */
[----:B------:R-:W-:Y:S01]  /*1bb80*/  MOV R3, RZ ;  /* 0x000000ff00037202 */ /* 0x000fe20000000f00 */
[----:B------:R-:W-:Y:S01]  /*1bb90*/  IMAD R27, R47, R20, R27 ;  /* 0x000000142f1b7224 */ /* 0x000fe200078e021b */
[----:B------:R-:W-:Y:S01]  /*1bba0*/  IADD3 R10, P3, PT, R71, R10, RZ ;  /* 0x0000000a470a7210 */ /* 0x000fe20007f7e0ff */
[----:B------:R-:W-:-:S04]  /*1bbb0*/  IMAD.WIDE.U32 R4, R44, R42, R4 ;  /* 0x0000002a2c047225 */ /* 0x000fc800078e0004 */
[----:B------:R-:W-:Y:S01]  /*1bbc0*/  VIADD R73, R51, UR14 ;  /* 0x0000000e33497c36 */ /* 0x000fe20008000000 */
[----:B------:R-:W-:Y:S01]  /*1bbd0*/  IADD3 R4, P2, PT, R7, R4, RZ ;  /* 0x0000000407047210 */ /* 0x000fe20007f5e0ff */
[----:B------:R-:W-:Y:S01]  /*1bbe0*/  IMAD.IADD R11, R15, 0x1, R27 ;  /* 0x000000010f0b7824 */ /* 0x000fe200078e021b */
[----:B------:R-:W-:Y:S01]  /*1bbf0*/  IADD3.X R7, PT, PT, RZ, RZ, RZ, P4, !PT ;  /* 0x000000ffff077210 */ /* 0x000fe200027fe4ff */
[----:B------:R-:W-:Y:S02]  /*1bc00*/  IMAD.X R15, RZ, RZ, RZ, P0 ;  /* 0x000000ffff0f7224 */ /* 0x000fe400000e06ff */
[----:B------:R-:W-:-:S04]  /*1bc10*/  IMAD.WIDE.U32 R50, R48, R12, R2 ;  /* 0x0000000c30327225 */ /* 0x000fc800078e0002 */
[----:B------:R-:W-:Y:S01]  /*1bc20*/  IMAD.WIDE.U32 R2, R44, R22, R14 ;  /* 0x000000162c027225 */ /* 0x000fe200078e000e */
[----:B------:R-:W-:Y:S02]  /*1bc30*/  IADD3 R14, P1, PT, R11, R50, RZ ;  /* 0x000000320b0e7210 */ /* 0x000fe40007f3e0ff */
[----:B------:R-:W-:Y:S01]  /*1bc40*/  IADD3 R16, PT, PT, R51, R8, RZ ;  /* 0x0000000833107210 */ /* 0x000fe20007ffe0ff */
[----:B------:R-:W-:Y:S01]  /*1bc50*/  IMAD.IADD R53, R53, 0x1, R5 ;  /* 0x0000000135357824 */ /* 0x000fe200078e0205 */
[----:B------:R-:W-:Y:S01]  /*1bc60*/  IADD3.X R5, PT, PT, RZ, RZ, RZ, P2, !PT ;  /* 0x000000ffff057210 */ /* 0x000fe200017fe4ff */
[----:B------:R-:W-:Y:S02]  /*1bc70*/  IMAD.X R11, RZ, RZ, RZ, P3 ;  /* 0x000000ffff0b7224 */ /* 0x000fe400018e06ff */
[----:B------:R-:W-:Y:S01]  /*1bc80*/  IMAD R71, R23, R44, RZ ;  /* 0x0000002c17477224 */ /* 0x000fe200078e02ff */
[----:B------:R-:W-:Y:S01]  /*1bc90*/  IADD3 R2, P0, PT, R53, R2, RZ ;  /* 0x0000000235027210 */ /* 0x000fe20007f1e0ff */
[----:B------:R-:W-:-:S02]  /*1bca0*/  IMAD.X R15, RZ, RZ, RZ, P1 ;  /* 0x000000ffff0f7224 */ /* 0x000fc400008e06ff */
[----:B------:R-:W-:-:S04]  /*1bcb0*/  IMAD.WIDE.U32 R50, R67, R38, R10 ;  /* 0x0000002643327225 */ /* 0x000fc800078e000a */
[----:B------:R-:W-:-:S04]  /*1bcc0*/  IMAD.WIDE.U32 R6, R55, R29, R6 ;  /* 0x0000001d37067225 */ /* 0x000fc800078e0006 */
[-C--:B------:R-:W-:Y:S02]  /*1bcd0*/  IMAD R71, R45, R22.reuse, R71 ;  /* 0x000000162d477224 */ /* 0x080fe400078e0247 */
[----:B------:R-:W-:-:S04]  /*1bce0*/  IMAD.WIDE.U32 R4, R46, R22, R4 ;  /* 0x000000162e047225 */ /* 0x000fc800078e0004 */
[----:B------:R-:W-:Y:S01]  /*1bcf0*/  IMAD R53, R19, R46, RZ ;  /* 0x0000002e13357224 */ /* 0x000fe200078e02ff */
[----:B------:R-:W-:Y:S01]  /*1bd00*/  IADD3 R5, PT, PT, R69, R5, RZ ;  /* 0x0000000545057210 */ /* 0x000fe20007ffe0ff */
[----:B------:R-:W-:Y:S01]  /*1bd10*/  IMAD.WIDE.U32 R10, R46, R18, R14 ;  /* 0x000000122e0a7225 */ /* 0x000fe200078e000e */
[----:B------:R-:W-:Y:S02]  /*1bd20*/  IADD3 R14, P3, PT, R73, R50, RZ ;  /* 0x00000032490e7210 */ /* 0x000fe40007f7e0ff */
[----:B------:R-:W-:Y:S01]  /*1bd30*/  IADD3 R73, PT, PT, R7, UR13, RZ ;  /* 0x0000000d07497c10 */ /* 0x000fe2000fffe0ff */
[----:B------:R-:W-:Y:S02]  /*1bd40*/  IMAD.IADD R3, R3, 0x1, R71 ;  /* 0x0000000103037824 */ /* 0x000fe400078e0247 */
[----:B------:R-:W-:Y:S02]  /*1bd50*/  VIADD R77, R51, UR16 ;  /* 0x00000010334d7c36 */ /* 0x000fe40008000000 */
[----:B------:R-:W-:Y:S01]  /*1bd60*/  IMAD R51, R6, R9, RZ ;  /* 0x0000000906337224 */ /* 0x000fe200078e02ff */
[----:B------:R-:W-:Y:S01]  /*1bd70*/  IADD3 R10, P1, PT, R3, R10, RZ ;  /* 0x0000000a030a7210 */ /* 0x000fe20007f3e0ff */
[----:B------:R-:W-:-:S02]  /*1bd80*/  IMAD.MOV.U32 R7, RZ, RZ, RZ ;  /* 0x000000ffff077224 */ /* 0x000fc400078e00ff */
[----:B------:R-:W-:Y:S02]  /*1bd90*/  IMAD R53, R47, R18, R53 ;  /* 0x000000122f357224 */ /* 0x000fe400078e0235 */
[----:B------:R-:W-:Y:S02]  /*1bda0*/  IMAD.MOV.U32 R68, RZ, RZ, R4 ;  /* 0x000000ffff447224 */ /* 0x000fe400078e0004 */
[----:B------:R-:W-:Y:S02]  /*1bdb0*/  IMAD.MOV.U32 R69, RZ, RZ, RZ ;  /* 0x000000ffff457224 */ /* 0x000fe400078e00ff */
[----:B------:R-:W-:-:S04]  /*1bdc0*/  IMAD.HI.U32 R0, R51, R28, R6 ;  /* 0x0000001c33007227 */ /* 0x000fc800078e0006 */
[----:B------:R-:W-:Y:S02]  /*1bdd0*/  IMAD.X R15, RZ, RZ, RZ, P3 ;  /* 0x000000ffff0f7224 */ /* 0x000fe400018e06ff */
[----:B------:R-:W-:Y:S02]  /*1bde0*/  IMAD.IADD R11, R11, 0x1, R53 ;  /* 0x000000010b0b7824 */ /* 0x000fe400078e0235 */
[----:B------:R-:W-:Y:S02]  /*1bdf0*/  IMAD R7, R43, R42, RZ ;  /* 0x0000002a2b077224 */ /* 0x000fe400078e02ff */
[----:B------:R-:W-:Y:S01]  /*1be00*/  IMAD.X R3, RZ, RZ, RZ, P0 ;  /* 0x000000ffff037224 */ /* 0x000fe200000e06ff */
[----:B------:R-:W-:Y:S01]  /*1be10*/  IADD3 R6, P2, PT, R11, R16, RZ ;  /* 0x000000100b067210 */ /* 0x000fe20007f5e0ff */
[----:B------:R-:W-:-:S04]  /*1be20*/  IMAD.WIDE.U32 R68, R48, R20, R68 ;  /* 0x0000001430447225 */ /* 0x000fc800078e0044 */
[----:B------:R-:W-:Y:S01]  /*1be30*/  IMAD.WIDE.U32 R14, R61, R37, R14 ;  /* 0x000000253d0e7225 */ /* 0x000fe200078e000e */
[----:B------:R-:W-:-:S03]  /*1be40*/  IADD3 R79, PT, PT, R17, R69, RZ ;  /* 0x00000045114f7210 */ /* 0x000fc60007ffe0ff */
[C---:B------:R-:W-:Y:S01]  /*1be50*/  IMAD R7, R42.reuse, R43, R7 ;  /* 0x0000002b2a077224 */ /* 0x040fe200078e0207 */
[----:B------:R-:W-:Y:S01]  /*1be60*/  IADD3 R4, P4, PT, R73, R14, RZ ;  /* 0x0000000e49047210 */ /* 0x000fe20007f9e0ff */
[----:B------:R-:W-:-:S04]  /*1be70*/  IMAD.WIDE.U32 R2, R42, R42, R2 ;  /* 0x0000002a2a027225 */ /* 0x000fc800078e0002 */
[----:B------:R-:W-:Y:S01]  /*1be80*/  IMAD.X R11, RZ, RZ, RZ, P1 ;  /* 0x000000ffff0b7224 */ /* 0x000fe200008e06ff */
[----:B------:R-:W-:Y:S01]  /*1be90*/  IADD3 R3, PT, PT, R3, R7, RZ ;  /* 0x0000000703037210 */ /* 0x000fe20007ffe0ff */
[----:B------:R-:W-:Y:S01]  /*1bea0*/  IMAD R69, R21, R44, RZ ;  /* 0x0000002c15457224 */ /* 0x000fe200078e02ff */
[----:B------:R-:W-:Y:S01]  /*1beb0*/  IADD3 R16, P0, PT, R5, R2, RZ ;  /* 0x0000000205107210 */ /* 0x000fe20007f1e0ff */
[----:B------:R-:W-:Y:S01]  /*1bec0*/  VIADD R73, R15, UR15 ;  /* 0x0000000f0f497c36 */ /* 0x000fe20008000000 */
[----:B------:R-:W-:Y:S01]  /*1bed0*/  IADD3 R2, P1, PT, R77, R68, RZ ;  /* 0x000000444d027210 */ /* 0x000fe20007f3e0ff */
[----:B------:R-:W-:Y:S02]  /*1bee0*/  IMAD.X R7, RZ, RZ, RZ, P2 ;  /* 0x000000ffff077224 */ /* 0x000fe400010e06ff */
[----:B------:R-:W-:-:S04]  /*1bef0*/  IMAD.WIDE.U32 R14, R44, R20, R10 ;  /* 0x000000142c0e7225 */ /* 0x000fc800078e000a */
[----:B------:R-:W-:Y:S02]  /*1bf00*/  IMAD R69, R45, R20, R69 ;  /* 0x000000142d457224 */ /* 0x000fe400078e0245 */
[----:B------:R-:W-:Y:S02]  /*1bf10*/  IMAD R5, R13, R46, RZ ;  /* 0x0000002e0d057224 */ /* 0x000fe400078e02ff */
[----:B------:R-:W-:Y:S01]  /*1bf20*/  IMAD.WIDE.U32 R10, R46, R12, R6 ;  /* 0x0000000c2e0a7225 */ /* 0x000fe200078e0006 */
[----:B------:R-:W-:Y:S02]  /*1bf30*/  IADD3 R15, PT, PT, R15, R69, RZ ;  /* 0x000000450f0f7210 */ /* 0x000fe40007ffe0ff */
[----:B------:R-:W-:Y:S01]  /*1bf40*/  IADD3 R6, P3, PT, R3, R14, RZ ;  /* 0x0000000e03067210 */ /* 0x000fe20007f7e0ff */
[----:B------:R-:W-:Y:S01]  /*1bf50*/  IMAD.X R17, RZ, RZ, RZ, P0 ;  /* 0x000000ffff117224 */ /* 0x000fe200000e06ff */
[----:B------:R-:W-:Y:S01]  /*1bf60*/  IADD3 R14, P2, PT, R15, R10, RZ ;  /* 0x0000000a0f0e7210 */ /* 0x000fe20007f5e0ff */
[----:B------:R-:W-:Y:S01]  /*1bf70*/  IMAD R24, R47, R12, R5 ;  /* 0x0000000c2f187224 */ /* 0x000fe200078e0205 */
[----:B------:R-:W-:Y:S01]  /*1bf80*/  IADD3 R3, PT, PT, R0, UR12, RZ ;  /* 0x0000000c00037c10 */ /* 0x000fe2000fffe0ff */
[----:B------:R-:W-:Y:S01]  /*1bf90*/  IMAD.X R5, RZ, RZ, RZ, P4 ;  /* 0x000000ffff057224 */ /* 0x000fe200020e06ff */
[----:B------:R-:W-:Y:S01]  /*1bfa0*/  IADD3.X R7, PT, PT, RZ, RZ, RZ, P3, !PT ;  /* 0x000000ffff077210 */ /* 0x000fe20001ffe4ff */
[----:B------:R-:W-:-:S04]  /*1bfb0*/  IMAD.WIDE.U32 R16, R44, R22, R16 ;  /* 0x000000162c107225 */ /* 0x000fc800078e0010 */
[----:B------:R-:W-:Y:S02]  /*1bfc0*/  IMAD.IADD R50, R11, 0x1, R24 ;  /* 0x000000010b327824 */ /* 0x000fe400078e0218 */
[----:B------:R-:W-:Y:S01]  /*1bfd0*/  IMAD.WIDE.U32 R10, R55, R36, R4 ;  /* 0x00000024370a7225 */ /* 0x000fe200078e0004 */
[----:B------:R-:W-:-:S03]  /*1bfe0*/  IADD3 R4, P4, PT, R79, R16, RZ ;  /* 0x000000104f047210 */ /* 0x000fc60007f9e0ff */
[----:B------:R-:W-:Y:S01]  /*1bff0*/  IMAD.IADD R5, R71, 0x1, R17 ;  /* 0x0000000147057824 */ /* 0x000fe200078e0211 */
[----:B------:R-:W-:Y:S01]  /*1c000*/  IADD3 R16, P0, PT, R3, R10, RZ ;  /* 0x0000000a03107210 */ /* 0x000fe20007f1e0ff */
[----:B------:R-:W-:Y:S02]  /*1c010*/  VIADD R71, R11, UR14 ;  /* 0x0000000e0b477c36 */ /* 0x000fe40008000000 */
[----:B------:R-:W-:Y:S01]  /*1c020*/  IMAD R11, R19, R44, RZ ;  /* 0x0000002c130b7224 */ /* 0x000fe200078e02ff */
[----:B------:R-:W-:Y:S01]  /*1c030*/  IADD3.X R17, PT, PT, RZ, RZ, RZ, P0, !PT ;  /* 0x000000ffff117210 */ /* 0x000fe200007fe4ff */
[----:B------:R-:W-:Y:S02]  /*1c040*/  IMAD.X R15, RZ, RZ, RZ, P2 ;  /* 0x000000ffff0f7224 */ /* 0x000fe400010e06ff */
[----:B------:R-:W-:Y:S02]  /*1c050*/  IMAD R79, R23, R42, RZ ;  /* 0x0000002a174f7224 */ /* 0x000fe400078e02ff */
[----:B------:R-:W-:-:S02]  /*1c060*/  IMAD.X R3, RZ, RZ, RZ, P1 ;  /* 0x000000ffff037224 */ /* 0x000fc400008e06ff */
[----:B------:R-:W-:-:S04]  /*1c070*/  IMAD.WIDE.U32 R6, R42, R22, R6 ;  /* 0x000000162a067225 */ /* 0x000fc800078e0006 */
[-C--:B------:R-:W-:Y:S02]  /*1c080*/  IMAD R34, R45, R18.reuse, R11 ;  /* 0x000000122d227224 */ /* 0x080fe400078e020b */
[----:B------:R-:W-:-:S04]  /*1c090*/  IMAD.WIDE.U32 R14, R44, R18, R14 ;  /* 0x000000122c0e7225 */ /* 0x000fc800078e000e */
[----:B------:R-:W-:Y:S02]  /*1c0a0*/  IMAD R79, R43, R22, R79 ;  /* 0x000000162b4f7224 */ /* 0x000fe400078e024f */
[----:B------:R-:W-:Y:S01]  /*1c0b0*/  IMAD.WIDE.U32 R10, R67, R39, R2 ;  /* 0x00000027430a7225 */ /* 0x000fe200078e0002 */
[----:B------:R-:W-:Y:S02]  /*1c0c0*/  IADD3 R2, P3, PT, R5, R6, RZ ;  /* 0x0000000605027210 */ /* 0x000fe40007f7e0ff */
[----:B------:R-:W-:Y:S01]  /*1c0d0*/  IADD3.X R5, PT, PT, RZ, RZ, RZ, P4, !PT ;  /* 0x000000ffff057210 */ /* 0x000fe200027fe4ff */
[----:B------:R-:W-:Y:S01]  /*1c0e0*/  IMAD.IADD R3, R15, 0x1, R34 ;  /* 0x000000010f037824 */ /* 0x000fe200078e0222 */
[----:B------:R-:W-:Y:S01]  /*1c0f0*/  IADD3 R7, PT, PT, R7, R79, RZ ;  /* 0x0000004f07077210 */ /* 0x000fe20007ffe0ff */
[----:B------:R-:W-:Y:S01]  /*1c100*/  IMAD.WIDE.U32 R16, R51, R29, R16 ;  /* 0x0000001d33107225 */ /* 0x000fe200078e0010 */
[----:B------:R-:W-:Y:S02]  /*1c110*/  IADD3 R10, P5, PT, R73, R10, RZ ;  /* 0x0000000a490a7210 */ /* 0x000fe40007fbe0ff */
[----:B------:R-:W-:Y:S01]  /*1c120*/  IADD3 R6, P1, PT, R3, R50, RZ ;  /* 0x0000003203067210 */ /* 0x000fe20007f3e0ff */
[----:B------:R-:W-:Y:S01]  /*1c130*/  IMAD.X R3, RZ, RZ, RZ, P3 ;  /* 0x000000ffff037224 */ /* 0x000fe200018e06ff */
[----:B------:R-:W-:Y:S01]  /*1c140*/  IADD3 R14, P2, PT, R7, R14, RZ ;  /* 0x0000000e070e7210 */ /* 0x000fe20007f5e0ff */
[----:B------:R-:W-:-:S04]  /*1c150*/  IMAD.WIDE.U32 R4, R46, R20, R4 ;  /* 0x000000142e047225 */ /* 0x000fc800078e0004 */
[----:B------:R-:W-:-:S04]  /*1c160*/  IMAD.WIDE.U32 R2, R42, R22, R2 ;  /* 0x000000162a027225 */ /* 0x000fc800078e0002 */
[----:B------:R-:W-:Y:S02]  /*1c170*/  IMAD.IADD R27, R27, 0x1, R5 ;  /* 0x000000011b1b7824 */ /* 0x000fe400078e0205 */
[----:B------:R-:W-:Y:S02]  /*1c180*/  VIADD R77, R11, UR17 ;  /* 0x000000110b4d7c36 */ /* 0x000fe40008000000 */
[----:B------:R-:W-:Y:S01]  /*1c190*/  IMAD.X R11, RZ, RZ, RZ, P5 ;  /* 0x000000ffff0b7224 */ /* 0x000fe200028e06ff */
[----:B------:R-:W-:Y:S01]  /*1c1a0*/  IADD3 R2, P3, PT, R27, R2, RZ ;  /* 0x000000021b027210 */ /* 0x000fe20007f7e0ff */
[----:B------:R-:W-:Y:S02]  /*1c1b0*/  IMAD.X R15, RZ, RZ, RZ, P2 ;  /* 0x000000ffff0f7224 */ /* 0x000fe400010e06ff */
[----:B------:R-:W-:Y:S02]  /*1c1c0*/  IMAD R5, R21, R42, RZ ;  /* 0x0000002a15057224 */ /* 0x000fe400078e02ff */
[----:B------:R-:W-:Y:S01]  /*1c1d0*/  VIADD R73, R17, UR13 ;  /* 0x0000000d11497c36 */ /* 0x000fe20008000000 */
[----:B------:R-:W-:Y:S01]  /*1c1e0*/  MOV R17, RZ ;  /* 0x000000ff00117202 */ /* 0x000fe20000000f00 */
[----:B------:R-:W-:-:S04]  /*1c1f0*/  IMAD.WIDE.U32 R10, R61, R38, R10 ;  /* 0x000000263d0a7225 */ /* 0x000fc800078e000a */
[----:B------:R-:W-:Y:S01]  /*1c200*/  IMAD.IADD R79, R79, 0x1, R3 ;  /* 0x000000014f4f7824 */ /* 0x000fe200078e0203 */
[----:B------:R-:W-:Y:S01]  /*1c210*/  IADD3 R10, P4, PT, R71, R10, RZ ;  /* 0x0000000a470a7210 */ /* 0x000fe20007f9e0ff */
[----:B------:R-:W-:Y:S01]  /*1c220*/  IMAD R27, R16, R9, RZ ;  /* 0x00000009101b7224 */ /* 0x000fe200078e02ff */
[----:B------:R-:W-:Y:S01]  /*1c230*/  IADD3 R71, PT, PT, R11, UR16, RZ ;  /* 0x000000100b477c10 */ /* 0x000fe2000fffe0ff */
[----:B------:R-:W-:-:S04]  /*1c240*/  IMAD.WIDE.U32 R14, R42, R20, R14 ;  /* 0x000000142a0e7225 */ /* 0x000fc800078e000e */
[----:B------:R-:W-:Y:S02]  /*1c250*/  IMAD R50, R43, R20, R5 ;  /* 0x000000142b327224 */ /* 0x000fe400078e0205 */
[----:B------:R-:W-:Y:S02]  /*1c260*/  IMAD.MOV.U32 R5, RZ, RZ, RZ ;  /* 0x000000ffff057224 */ /* 0x000fe400078e00ff */
[----:B------:R-:W-:Y:S01]  /*1c270*/  IMAD R3, R13, R44, RZ ;  /* 0x0000002c0d037224 */ /* 0x000fe200078e02ff */
[----:B------:R-:W-:Y:S01]  /*1c280*/  IADD3 R15, PT, PT, R15, R50, RZ ;  /* 0x000000320f0f7210 */ /* 0x000fe20007ffe0ff */
[----:B------:R-:W-:Y:S01]  /*1c290*/  IMAD.HI.U32 R52, R27, R28, R16 ;  /* 0x0000001c1b347227 */ /* 0x000fe200078e0010 */
[----:B------:R-:W-:-:S03]  /*1c2a0*/  IADD3 R16, P0, PT, R79, R14, RZ ;  /* 0x0000000e4f107210 */ /* 0x000fc60007f1e0ff */
[----:B------:R-:W-:Y:S02]  /*1c2b0*/  IMAD.X R7, RZ, RZ, RZ, P1 ;  /* 0x000000ffff077224 */ /* 0x000fe400008e06ff */
[----:B------:R-:W-:-:S04]  /*1c2c0*/  IMAD.WIDE.U32 R4, R48, R18, R4 ;  /* 0x0000001230047225 */ /* 0x000fc800078e0004 */
[----:B------:R-:W-:Y:S01]  /*1c2d0*/  IMAD R0, R45, R12, R3 ;  /* 0x0000000c2d007224 */ /* 0x000fe200078e0203 */
[----:B------:R-:W-:Y:S01]  /*1c2e0*/  IADD3 R4, P2, PT, R77, R4, RZ ;  /* 0x000000044d047210 */ /* 0x000fe20007f5e0ff */
[----:B------:R-:W-:Y:S02]  /*1c2f0*/  IMAD.X R3, RZ, RZ, RZ, P3 ;  /* 0x000000ffff037224 */ /* 0x000fe400018e06ff */
[----:B------:R-:W-:-:S04]  /*1c300*/  IMAD.WIDE.U32 R6, R44, R12, R6 ;  /* 0x0000000c2c067225 */ /* 0x000fc800078e0006 */
[----:B------:R-:W-:Y:S01]  /*1c310*/  IMAD.IADD R75, R75, 0x1, R5 ;  /* 0x000000014b4b7824 */ /* 0x000fe200078e0205 */
[----:B------:R-:W-:Y:S01]  /*1c320*/  IADD3 R54, PT, PT, R7, R0, RZ ;  /* 0x0000000007367210 */ /* 0x000fe20007ffe0ff */
[----:B------:R-:W-:Y:S01]  /*1c330*/  IMAD R5, R23, R22, RZ ;  /* 0x0000001617057224 */ /* 0x000fe200078e02ff */
[----:B------:R-:W-:Y:S01]  /*1c340*/  IADD3 R6, P1, PT, R15, R6, RZ ;  /* 0x000000060f067210 */ /* 0x000fe20007f3e0ff */
[----:B------:R-:W-:Y:S02]  /*1c350*/  IMAD.X R11, RZ, RZ, RZ, P4 ;  /* 0x000000ffff0b7224 */ /* 0x000fe400020e06ff */
[----:B------:R-:W-:Y:S02]  /*1c360*/  IMAD.X R17, RZ, RZ, RZ, P0 ;  /* 0x000000ffff117224 */ /* 0x000fe400000e06ff */
[----:B------:R-:W-:-:S04]  /*1c370*/  IMAD.WIDE.U32 R2, R44, R20, R2 ;  /* 0x000000142c027225 */ /* 0x000fc800078e0002 */
[----:B------:R-:W-:Y:S01]  /*1c380*/  IMAD R7, R22, R23, R5 ;  /* 0x0000001716077224 */ /* 0x000fe200078e0205 */
[----:B------:R-:W-:Y:S01]  /*1c390*/  IADD3 R69, PT, PT, R69, R3, RZ ;  /* 0x0000000345457210 */ /* 0x000fe20007ffe0ff */
        /* <DEDUP_REMOVED lines=8> */
[----:B------:R-:W-:Y:S02]  /*1c420*/  IMAD R69, R19, R42, RZ ;  /* 0x0000002a13457224 */ /* 0x000fe400078e02ff */
[----:B------:R-:W-:-:S04]  /*1c430*/  IMAD.WIDE.U32 R6, R42, R18, R6 ;  /* 0x000000122a067225 */ /* 0x000fc800078e0006 */
[----:B------:R-:W-:Y:S02]  /*1c440*/  IMAD R69, R43, R18, R69 ;  /* 0x000000122b457224 */ /* 0x000fe400078e0245 */
[----:B------:R-:W-:-:S04]  /*1c450*/  IMAD.WIDE.U32 R4, R67, R40, R4 ;  /* 0x0000002843047225 */ /* 0x000fc800078e0004 */
[----:B------:R-:W-:Y:S01]  /*1c460*/  IMAD.X R15, RZ, RZ, RZ, P3 ;  /* 0x000000ffff0f7224 */ /* 0x000fe200018e06ff */
[----:B------:R-:W-:Y:S01]  /*1c470*/  IADD3 R6, P3, PT, R3, R6, RZ ;  /* 0x0000000603067210 */ /* 0x000fe20007f7e0ff */
[----:B------:R-:W-:Y:S01]  /*1c480*/  IMAD.IADD R7, R7, 0x1, R69 ;  /* 0x0000000107077824 */ /* 0x000fe200078e0245 */
[----:B------:R-:W-:Y:S01]  /*1c490*/  IADD3.X R3, PT, PT, RZ, RZ, RZ, P0, !PT ;  /* 0x000000ffff037210 */ /* 0x000fe200007fe4ff */
[----:B------:R-:W-:Y:S01]  /*1c4a0*/  VIADD R73, R11, UR15 ;  /* 0x0000000f0b497c36 */ /* 0x000fe20008000000 */
[----:B------:R-:W-:Y:S01]  /*1c4b0*/  IADD3 R4, P4, PT, R71, R4, RZ ;  /* 0x0000000447047210 */ /* 0x000fe20007f9e0ff */
[----:B------:R-:W-:Y:S01]  /*1c4c0*/  IMAD.X R11, RZ, RZ, RZ, P2 ;  /* 0x000000ffff0b7224 */ /* 0x000fe200010e06ff */
[----:B------:R-:W-:Y:S01]  /*1c4d0*/  IADD3 R71, PT, PT, R5, UR18, RZ ;  /* 0x0000001205477c10 */ /* 0x000fe2000fffe0ff */
[----:B------:R-:W-:Y:S01]  /*1c4e0*/  IMAD.WIDE.U32 R16, R51, R36, R14 ;  /* 0x0000002433107225 */ /* 0x000fe200078e000e */
[----:B------:R-:W-:-:S03]  /*1c4f0*/  IADD3 R14, P1, PT, R7, R54, RZ ;  /* 0x00000036070e7210 */ /* 0x000fc60007f3e0ff */
[----:B------:R-:W-:Y:S01]  /*1c500*/  VIADD R5, R52, UR12 ;  /* 0x0000000c34057c36 */ /* 0x000fe20008000000 */
[----:B------:R-:W-:Y:S01]  /*1c510*/  IADD3.X R15, PT, PT, RZ, RZ, RZ, P1, !PT ;  /* 0x000000ffff0f7210 */ /* 0x000fe20000ffe4ff */
[----:B------:R-:W-:-:S03]  /*1c520*/  IMAD.WIDE.U32 R2, R46, R18, R2 ;  /* 0x000000122e027225 */ /* 0x000fc600078e0002 */
        /* <DEDUP_REMOVED lines=8> */
[----:B------:R-:W-:Y:S01]  /*1c5b0*/  IMAD R75, R21, R22, RZ ;  /* 0x00000016154b7224 */ /* 0x000fe200078e02ff */
[----:B------:R-:W-:Y:S01]  /*1c5c0*/  IADD3 R6, P2, PT, R3, R6, RZ ;  /* 0x0000000603067210 */ /* 0x000fe20007f5e0ff */
[----:B------:R-:W-:-:S04]  /*1c5d0*/  IMAD.WIDE.U32 R4, R61, R39, R4 ;  /* 0x000000273d047225 */ /* 0x000fc800078e0004 */
[----:B------:R-:W-:Y:S01]  /*1c5e0*/  IMAD R75, R23, R20, R75 ;  /* 0x00000014174b7224 */ /* 0x000fe200078e024b */
[----:B------:R-:W-:Y:S01]  /*1c5f0*/  IADD3 R4, P4, PT, R73, R4, RZ ;  /* 0x0000000449047210 */ /* 0x000fe20007f9e0ff */
[----:B------:R-:W-:Y:S02]  /*1c600*/  IMAD.MOV.U32 R3, RZ, RZ, RZ ;  /* 0x000000ffff037224 */ /* 0x000fe400078e00ff */
[----:B------:R-:W-:Y:S02]  /*1c610*/  VIADD R53, R5, UR17 ;  /* 0x0000001105357c36 */ /* 0x000fe40008000000 */
[----:B------:R-:W-:Y:S02]  /*1c620*/  IMAD.IADD R5, R7, 0x1, R75 ;  /* 0x0000000107057824 */ /* 0x000fe400078e024b */
[----:B------:R-:W-:-:S04]  /*1c630*/  IMAD.WIDE.U32 R2, R48, R12, R2 ;  /* 0x0000000c30027225 */ /* 0x000fc800078e0002 */
[----:B------:R-:W-:Y:S01]  /*1c640*/  IMAD.WIDE.U32 R14, R42, R12, R14 ;  /* 0x0000000c2a0e7225 */ /* 0x000fe200078e000e */
[----:B------:R-:W-:-:S03]  /*1c650*/  IADD3 R7, PT, PT, R8, R3, RZ ;  /* 0x0000000308077210 */ /* 0x000fc60007ffe0ff */
[----:B------:R-:W-:Y:S01]  /*1c660*/  IMAD.X R11, RZ, RZ, RZ, P3 ;  /* 0x000000ffff0b7224 */ /* 0x000fe200018e06ff */
[----:B------:R-:W-:Y:S01]  /*1c670*/  IADD3 R2, P3, PT, R71, R2, RZ ;  /* 0x0000000247027210 */ /* 0x000fe20007f7e0ff */
[----:B------:R-:W-:Y:S01]  /*1c680*/  VIADD R52, R17, UR14 ;  /* 0x0000000e11347c36 */ /* 0x000fe20008000000 */
[----:B------:R-:W-:Y:S01]  /*1c690*/  IADD3 R14, P1, PT, R5, R14, RZ ;  /* 0x0000000e050e7210 */ /* 0x000fe20007f3e0ff */
[----:B------:R-:W-:Y:S01]  /*1c6a0*/  IMAD.WIDE.U32 R10, R44, R18, R10 ;  /* 0x000000122c0a7225 */ /* 0x000fe200078e000a */
[----:B------:R-:W-:-:S03]  /*1c6b0*/  IADD3.X R5, PT, PT, RZ, RZ, RZ, P4, !PT ;  /* 0x000000ffff057210 */ /* 0x000fc600027fe4ff */
[----:B------:R-:W-:Y:S02]  /*1c6c0*/  IMAD R73, R13, R42, RZ ;  /* 0x0000002a0d497224 */ /* 0x000fe400078e02ff */
[----:B------:R-:W-:Y:S02]  /*1c6d0*/  IMAD.X R17, RZ, RZ, RZ, P0 ;  /* 0x000000ffff117224 */ /* 0x000fe400000e06ff */
[----:B------:R-:W-:Y:S01]  /*1c6e0*/  IMAD.X R3, RZ, RZ, RZ, P3 ;  /* 0x000000ffff037224 */ /* 0x000fe200018e06ff */
[----:B------:R-:W-:Y:S01]  /*1c6f0*/  IADD3 R10, P3, PT, R7, R10, RZ ;  /* 0x0000000a070a7210 */ /* 0x000fe20007f7e0ff */
[----:B------:R-:W-:Y:S01]  /*1c700*/  IMAD.WIDE.U32 R4, R55, R38, R4 ;  /* 0x0000002637047225 */ /* 0x000fe200078e0004 */
[----:B------:R-:W-:-:S03]  /*1c710*/  IADD3.X R7, PT, PT, RZ, RZ, RZ, P2, !PT ;  /* 0x000000ffff077210 */ /* 0x000fc600017fe4ff */
[----:B------:R-:W-:Y:S01]  /*1c720*/  IMAD R73, R43, R12, R73 ;  /* 0x0000000c2b497224 */ /* 0x000fe200078e0249 */
[----:B------:R-:W-:Y:S01]  /*1c730*/  IADD3 R4, P0, PT, R52, R4, RZ ;  /* 0x0000000434047210 */ /* 0x000fe20007f1e0ff */
[----:B------:R-:W-:-:S04]  /*1c740*/  IMAD.WIDE.U32 R16, R27, R29, R16 ;  /* 0x0000001d1b107225 */ /* 0x000fc800078e0010 */
[----:B------:R-:W-:Y:S01]  /*1c750*/  IMAD.IADD R50, R15, 0x1, R73 ;  /* 0x000000010f327824 */ /* 0x000fe200078e0249 */
[----:B------:R-:W-:Y:S01]  /*1c760*/  IADD3 R77, PT, PT, R17, UR13, RZ ;  /* 0x0000000d114d7c10 */ /* 0x000fe2000fffe0ff */
[----:B------:R-:W-:-:S04]  /*1c770*/  IMAD.WIDE.U32 R2, R67, R41, R2 ;  /* 0x0000002943027225 */ /* 0x000fc800078e0002 */
[----:B------:R-:W-:Y:S01]  /*1c780*/  IMAD R67, R19, R22, RZ ;  /* 0x0000001613437224 */ /* 0x000fe200078e02ff */
[----:B------:R-:W-:Y:S01]  /*1c790*/  IADD3 R2, P4, PT, R2, R53, RZ ;  /* 0x0000003502027210 */ /* 0x000fe20007f9e0ff */
[----:B------:R-:W-:Y:S02]  /*1c7a0*/  IMAD.X R15, RZ, RZ, RZ, P1 ;  /* 0x000000ffff0f7224 */ /* 0x000fe400008e06ff */
[----:B------:R-:W-:-:S04]  /*1c7b0*/  IMAD.WIDE.U32 R6, R22, R20, R6 ;  /* 0x0000001416067225 */ /* 0x000fc800078e0006 */
[----:B------:R-:W-:Y:S01]  /*1c7c0*/  IMAD.IADD R79, R34, 0x1, R11 ;  /* 0x00000001224f7824 */ /* 0x000fe200078e020b */
[----:B------:R-:W-:Y:S01]  /*1c7d0*/  IADD3.X R11, PT, PT, RZ, RZ, RZ, P3, !PT ;  /* 0x000000ffff0b7210 */ /* 0x000fe20001ffe4ff */
[----:B------:R-:W-:Y:S02]  /*1c7e0*/  IMAD R71, R16, R9, RZ ;  /* 0x0000000910477224 */ /* 0x000fe400078e02ff */
[----:B------:R-:W-:Y:S01]  /*1c7f0*/  IMAD.MOV.U32 R17, RZ, RZ, RZ ;  /* 0x000000ffff117224 */ /* 0x000fe200078e00ff */
[----:B------:R-:W-:Y:S01]  /*1c800*/  IADD3 R6, P1, PT, R79, R6, RZ ;  /* 0x000000064f067210 */ /* 0x000fe20007f3e0ff */
[----:B------:R-:W-:Y:S02]  /*1c810*/  VIADD R8, R5, UR16 ;  /* 0x0000001005087c36 */ /* 0x000fe40008000000 */
[-C--:B------:R-:W-:Y:S02]  /*1c820*/  IMAD R67, R23, R18.reuse, R67 ;  /* 0x0000001217437224 */ /* 0x080fe400078e0243 */
[----:B------:R-:W-:-:S04]  /*1c830*/  IMAD.WIDE.U32 R14, R22, R18, R14 ;  /* 0x00000012160e7225 */ /* 0x000fc800078e000e */
[----:B------:R-:W-:Y:S01]  /*1c840*/  IMAD.IADD R75, R75, 0x1, R7 ;  /* 0x000000014b4b7824 */ /* 0x000fe200078e0207 */
[----:B------:R-:W-:Y:S01]  /*1c850*/  IADD3.X R7, PT, PT, RZ, RZ, RZ, P1, !PT ;  /* 0x000000ffff077210 */ /* 0x000fe20000ffe4ff */
[----:B------:R-:W-:Y:S02]  /*1c860*/  IMAD.X R5, RZ, RZ, RZ, P0 ;  /* 0x000000ffff057224 */ /* 0x000fe400000e06ff */
[----:B------:R-:W-:Y:S01]  /*1c870*/  IMAD.HI.U32 R34, R71, R28, R16 ;  /* 0x0000001c47227227 */ /* 0x000fe200078e0010 */
[----:B------:R-:W-:-:S03]  /*1c880*/  IADD3 R14, P3, PT, R75, R14, RZ ;  /* 0x0000000e4b0e7210 */ /* 0x000fc60007f7e0ff */
[----:B------:R-:W-:-:S04]  /*1c890*/  IMAD.WIDE.U32 R16, R46, R12, R10 ;  /* 0x0000000c2e107225 */ /* 0x000fc800078e000a */
[----:B------:R-:W-:Y:S01]  /*1c8a0*/  IMAD.IADD R15, R15, 0x1, R67 ;  /* 0x000000010f0f7824 */ /* 0x000fe200078e0243 */
[----:B------:R-:W-:Y:S01]  /*1c8b0*/  IADD3 R53, P0, PT, R3, R16, RZ ;  /* 0x0000001003357210 */ /* 0x000fe20007f1e0ff */
[----:B------:R-:W-:-:S03]  /*1c8c0*/  IMAD.WIDE.U32 R4, R51, R37, R4 ;  /* 0x0000002533047225 */ /* 0x000fc600078e0004 */
[----:B------:R-:W-:Y:S01]  /*1c8d0*/  IADD3 R10, P2, PT, R15, R50, RZ ;  /* 0x000000320f0a7210 */ /* 0x000fe20007f5e0ff */
[----:B------:R-:W-:Y:S01]  /*1c8e0*/  IMAD.IADD R11, R24, 0x1, R17 ;  /* 0x00000001180b7824 */ /* 0x000fe200078e0211 */
[----:B------:R-:W-:Y:S01]  /*1c8f0*/  IADD3 R24, PT, PT, R5, UR15, RZ ;  /* 0x0000000f05187c10 */ /* 0x000fe2000fffe0ff */
[----:B------:R-:W-:Y:S01]  /*1c900*/  IMAD.X R3, RZ, RZ, RZ, P4 ;  /* 0x000000ffff037224 */ /* 0x000fe200020e06ff */
[----:B------:R-:W-:Y:S01]  /*1c910*/  IADD3 R4, P1, PT, R77, R4, RZ ;  /* 0x000000044d047210 */ /* 0x000fe20007f3e0ff */
[----:B------:R-:W-:Y:S02]  /*1c920*/  IMAD R5, R21, R20, RZ ;  /* 0x0000001415057224 */ /* 0x000fe400078e02ff */
[----:B------:R-:W-:Y:S02]  /*1c930*/  IMAD.X R15, RZ, RZ, RZ, P3 ;  /* 0x000000ffff0f7224 */ /* 0x000fe400018e06ff */
[----:B------:R-:W-:-:S04]  /*1c940*/  IMAD.WIDE.U32 R6, R42, R18, R6 ;  /* 0x000000122a067225 */ /* 0x000fc800078e0006 */
[----:B------:R-:W-:Y:S01]  /*1c950*/  IMAD.WIDE.U32 R16, R61, R40, R2 ;  /* 0x000000283d107225 */ /* 0x000fe200078e0002 */
[----:B------:R-:W-:-:S03]  /*1c960*/  IADD3 R2, P5, PT, R11, R6, RZ ;  /* 0x000000060b027210 */ /* 0x000fc60007fbe0ff */
[----:B------:R-:W-:Y:S01]  /*1c970*/  IMAD R5, R20, R21, R5 ;  /* 0x0000001514057224 */ /* 0x000fe200078e0205 */
[----:B------:R-:W-:Y:S01]  /*1c980*/  IADD3 R6, P3, PT, R8, R16, RZ ;  /* 0x0000001008067210 */ /* 0x000fe20007f7e0ff */
[----:B------:R-:W-:Y:S01]  /*1c990*/  IMAD.WIDE.U32 R14, R20, R20, R14 ;  /* 0x00000014140e7225 */ /* 0x000fe200078e000e */
[----:B------:R-:W-:-:S03]  /*1c9a0*/  IADD3 R16, PT, PT, R17, UR18, RZ ;  /* 0x0000001211107c10 */ /* 0x000fc6000fffe0ff */
[----:B------:R-:W-:Y:S01]  /*1c9b0*/  IMAD R3, R13, R22, RZ ;  /* 0x000000160d037224 */ /* 0x000fe200078e02ff */
[----:B------:R-:W-:Y:S01]  /*1c9c0*/  IADD3 R16, P4, PT, R16, R53, RZ ;  /* 0x0000003510107210 */ /* 0x000fe20007f9e0ff */
[----:B------:R-:W-:Y:S02]  /*1c9d0*/  IMAD.X R11, RZ, RZ, RZ, P2 ;  /* 0x000000ffff0b7224 */ /* 0x000fe400010e06ff */
[----:B------:R-:W-:Y:S01]  /*1c9e0*/  IMAD.IADD R15, R15, 0x1, R5 ;  /* 0x000000010f0f7824 */ /* 0x000fe200078e0205 */
[----:B------:R-:W-:Y:S01]  /*1c9f0*/  IADD3.X R5, PT, PT, RZ, RZ, RZ, P1, !PT ;  /* 0x000000ffff057210 */ /* 0x000fe20000ffe4ff */
[-C--:B------:R-:W-:Y:S01]  /*1ca00*/  IMAD R8, R23, R12.reuse, R3 ;  /* 0x0000000c17087224 */ /* 0x080fe200078e0203 */
[----:B------:R-:W-:Y:S01]  /*1ca10*/  IADD3.X R17, PT, PT, RZ, RZ, RZ, P4, !PT ;  /* 0x000000ffff117210 */ /* 0x000fe200027fe4ff */
[----:B------:R-:W-:-:S04]  /*1ca20*/  IMAD.WIDE.U32 R10, R22, R12, R10 ;  /* 0x0000000c160a7225 */ /* 0x000fc800078e000a */
[----:B------:R-:W-:Y:S02]  /*1ca30*/  IMAD.IADD R69, R69, 0x1, R7 ;  /* 0x0000000145457824 */ /* 0x000fe400078e0207 */
[----:B------:R-:W-:Y:S02]  /*1ca40*/  IMAD.X R3, RZ, RZ, RZ, P5 ;  /* 0x000000ffff037224 */ /* 0x000fe400028e06ff */
[----:B------:R-:W-:Y:S01]  /*1ca50*/  VIADD R7, R34, UR12 ;  /* 0x0000000c22077c36 */ /* 0x000fe20008000000 */
[----:B------:R-:W-:Y:S01]  /*1ca60*/  IADD3 R34, PT, PT, R11, R8, RZ ;  /* 0x000000080b227210 */ /* 0x000fe20007ffe0ff */
[----:B------:R-:W-:Y:S01]  /*1ca70*/  IMAD.WIDE.U32 R52, R27, R36, R4 ;  /* 0x000000241b347225 */ /* 0x000fe200078e0004 */
[----:B------:R-:W-:Y:S02]  /*1ca80*/  IADD3 R4, P5, PT, R15, R10, RZ ;  /* 0x0000000a0f047210 */ /* 0x000fe40007fbe0ff */
[----:B------:R-:W-:Y:S01]  /*1ca90*/  IADD3 R14, P2, PT, R69, R14, RZ ;  /* 0x0000000e450e7210 */ /* 0x000fe20007f5e0ff */
[----:B------:R-:W-:Y:S01]  /*1caa0*/  IMAD.WIDE.U32 R10, R44, R12, R2 ;  /* 0x0000000c2c0a7225 */ /* 0x000fe200078e0002 */
[----:B------:R-:W-:-:S02]  /*1cab0*/  IADD3 R2, P1, PT, R7, R52, RZ ;  /* 0x0000003407027210 */ /* 0x000fc40007f3e0ff */
[----:B------:R-:W-:Y:S01]  /*1cac0*/  IADD3.X R15, PT, PT, RZ, RZ, RZ, P2, !PT ;  /* 0x000000ffff0f7210 */ /* 0x000fe200017fe4ff */
[----:B------:R-:W-:Y:S02]  /*1cad0*/  IMAD.X R3, RZ, RZ, RZ, P0 ;  /* 0x000000ffff037224 */ /* 0x000fe400000e06ff */
[----:B------:R-:W-:Y:S02]  /*1cae0*/  IMAD.X R7, RZ, RZ, RZ, P3 ;  /* 0x000000ffff077224 */ /* 0x000fe400018e06ff */
[----:B------:R-:W-:Y:S01]  /*1caf0*/  VIADD R69, R53, UR14 ;  /* 0x0000000e35457c36 */ /* 0x000fe20008000000 */
[----:B------:R-:W-:Y:S01]  /*1cb00*/  IADD3 R3, P0, PT, R3, R10, RZ ;  /* 0x0000000a03037210 */ /* 0x000fe20007f1e0ff */
[----:B------:R-:W-:Y:S02]  /*1cb10*/  IMAD.IADD R53, R0, 0x1, R11 ;  /* 0x0000000100357824 */ /* 0x000fe400078e020b */
[----:B------:R-:W-:-:S04]  /*1cb20*/  IMAD.WIDE.U32 R10, R55, R39, R6 ;  /* 0x00000027370a7225 */ /* 0x000fc800078e0006 */
[----:B------:R-:W-:-:S04]  /*1cb30*/  IMAD.WIDE.U32 R16, R61, R41, R16 ;  /* 0x000000293d107225 */ /* 0x000fc800078e0010 */
[----:B------:R-:W-:Y:S01]  /*1cb40*/  IMAD.WIDE.U32 R6, R22, R18, R14 ;  /* 0x0000001216067225 */ /* 0x000fe200078e000e */
[----:B------:R-:W-:-:S03]  /*1cb50*/  IADD3 R14, P2, PT, R24, R10, RZ ;  /* 0x0000000a180e7210 */ /* 0x000fc60007f5e0ff */
[----:B------:R-:W-:Y:S01]  /*1cb60*/  IMAD R61, R19, R20, RZ ;  /* 0x00000014133d7224 */ /* 0x000fe200078e02ff */
[----:B------:R-:W-:Y:S01]  /*1cb70*/  IADD3 R67, PT, PT, R67, R7, RZ ;  /* 0x0000000743437210 */ /* 0x000fe20007ffe0ff */
[----:B------:R-:W-:Y:S01]  /*1cb80*/  IMAD.X R5, RZ, RZ, RZ, P5 ;  /* 0x000000ffff057224 */ /* 0x000fe200028e06ff */
[----:B------:R-:W-:Y:S01]  /*1cb90*/  IADD3 R6, P5, PT, R53, R6, RZ ;  /* 0x0000000635067210 */ /* 0x000fe20007fbe0ff */
[----:B------:R-:W-:Y:S02]  /*1cba0*/  VIADD R11, R11, UR17 ;  /* 0x000000110b0b7c36 */ /* 0x000fe40008000000 */
[-C--:B------:R-:W-:Y:S02]  /*1cbb0*/  IMAD R61, R21, R18.reuse, R61 ;  /* 0x00000012153d7224 */ /* 0x080fe400078e023d */
[----:B------:R-:W-:Y:S01]  /*1cbc0*/  IMAD.WIDE.U32 R4, R20, R18, R4 ;  /* 0x0000001214047225 */ /* 0x000fe200078e0004 */
[----:B------:R-:W-:-:S03]  /*1cbd0*/  IADD3 R10, P4, PT, R16, R11, RZ ;  /* 0x0000000b100a7210 */ /* 0x000fc60007f9e0ff */
        /* <DEDUP_REMOVED lines=9> */
[----:B------:R-:W-:-:S02]  /*1cc70*/  IMAD.X R11, RZ, RZ, RZ, P4 ;  /* 0x000000ffff0b7224 */ /* 0x000fc400020e06ff */
[----:B------:R-:W-:Y:S01]  /*1cc80*/  IMAD.WIDE.U32 R52, R71, R29, R2 ;  /* 0x0000001d47347225 */ /* 0x000fe200078e0002 */
[----:B------:R-:W-:-:S03]  /*1cc90*/  IADD3 R2, P1, PT, R69, R16, RZ ;  /* 0x0000001045027210 */ /* 0x000fc60007f3e0ff */
[----:B------:R-:W-:-:S04]  /*1cca0*/  IMAD.WIDE.U32 R6, R42, R12, R6 ;  /* 0x0000000c2a067225 */ /* 0x000fc800078e0006 */
[----:B------:R-:W-:Y:S01]  /*1ccb0*/  VIADD R3, R17, UR16 ;  /* 0x0000001011037c36 */ /* 0x000fe20008000000 */
[----:B------:R-:W-:Y:S01]  /*1ccc0*/  IADD3 R34, P0, PT, R5, R6, RZ ;  /* 0x0000000605227210 */ /* 0x000fe20007f1e0ff */
[----:B------:R-:W-:Y:S01]  /*1ccd0*/  IMAD.WIDE.U32 R10, R55, R40, R10 ;  /* 0x00000028370a7225 */ /* 0x000fe200078e000a */
[----:B------:R-:W-:-:S03]  /*1cce0*/  IADD3 R17, PT, PT, R53, UR13, RZ ;  /* 0x0000000d35117c10 */ /* 0x000fc6000fffe0ff */
[----:B------:R-:W-:Y:S01]  /*1ccf0*/  IMAD.X R15, RZ, RZ, RZ, P6 ;  /* 0x000000ffff0f7224 */ /* 0x000fe200030e06ff */
[----:B------:R-:W-:Y:S01]  /*1cd00*/  IADD3 R6, P4, PT, R3, R10, RZ ;  /* 0x0000000a03067210 */ /* 0x000fe20007f9e0ff */
[----:B------:R-:W-:Y:S01]  /*1cd10*/  IMAD.X R3, RZ, RZ, RZ, P2 ;  /* 0x000000ffff037224 */ /* 0x000fe200010e06ff */
[----:B------:R-:W-:Y:S01]  /*1cd20*/  IADD3 R11, PT, PT, R11, UR18, RZ ;  /* 0x000000120b0b7c10 */ /* 0x000fe2000fffe0ff */
[----:B------:R-:W-:-:S04]  /*1cd30*/  IMAD.WIDE.U32 R14, R20, R18, R14 ;  /* 0x00000012140e7225 */ /* 0x000fc800078e000e */
[----:B------:R-:W-:Y:S01]  /*1cd40*/  IMAD.IADD R73, R73, 0x1, R7 ;  /* 0x0000000149497824 */ /* 0x000fe200078e0207 */
[----:B------:R-:W-:Y:S01]  /*1cd50*/  IADD3 R61, PT, PT, R61, R15, RZ ;  /* 0x0000000f3d3d7210 */ /* 0x000fe20007ffe0ff */
[----:B------:R-:W-:Y:S01]  /*1cd60*/  IMAD.X R5, RZ, RZ, RZ, P3 ;  /* 0x000000ffff057224 */ /* 0x000fe200018e06ff */
[----:B------:R-:W-:Y:S01]  /*1cd70*/  IADD3 R15, P3, PT, R3, R34, RZ ;  /* 0x00000022030f7210 */ /* 0x000fe20007f7e0ff */
[----:B------:R-:W-:Y:S01]  /*1cd80*/  IMAD R7, R13, R20, RZ ;  /* 0x000000140d077224 */ /* 0x000fe200078e02ff */
[----:B------:R-:W-:Y:S01]  /*1cd90*/  IADD3 R10, P2, PT, R73, R14, RZ ;  /* 0x0000000e490a7210 */ /* 0x000fe20007f5e0ff */
[----:B------:R-:W-:Y:S02]  /*1cda0*/  IMAD.X R3, RZ, RZ, RZ, P1 ;  /* 0x000000ffff037224 */ /* 0x000fe400008e06ff */
[----:B------:R-:W-:Y:S02]  /*1cdb0*/  IMAD R0, R52, R9, RZ ;  /* 0x0000000934007224 */ /* 0x000fe400078e02ff */
[----:B------:R-:W-:-:S02]  /*1cdc0*/  IMAD.MOV.U32 R53, RZ, RZ, RZ ;  /* 0x000000ffff357224 */ /* 0x000fc400078e00ff */
[-C--:B------:R-:W-:Y:S02]  /*1cdd0*/  IMAD R14, R21, R12.reuse, R7 ;  /* 0x0000000c150e7224 */ /* 0x080fe400078e0207 */
[----:B------:R-:W-:-:S04]  /*1cde0*/  IMAD.WIDE.U32 R4, R20, R12, R4 ;  /* 0x0000000c14047225 */ /* 0x000fc800078e0004 */
[----:B------:R-:W-:Y:S01]  /*1cdf0*/  IMAD.WIDE.U32 R2, R27, R37, R2 ;  /* 0x000000251b027225 */ /* 0x000fe200078e0002 */
[----:B------:R-:W-:-:S03]  /*1ce00*/  IADD3 R4, P1, PT, R61, R4, RZ ;  /* 0x000000043d047210 */ /* 0x000fc60007f3e0ff */
[----:B------:R-:W-:Y:S01]  /*1ce10*/  IMAD.X R7, RZ, RZ, RZ, P4 ;  /* 0x000000ffff077224 */ /* 0x000fe200020e06ff */
[----:B------:R-:W-:Y:S01]  /*1ce20*/  IADD3 R2, P4, PT, R17, R2, RZ ;  /* 0x0000000211027210 */ /* 0x000fe20007f9e0ff */
[----:B------:R-:W-:Y:S01]  /*1ce30*/  IMAD.HI.U32 R16, R0, R28, R52 ;  /* 0x0000001c00107227 */ /* 0x000fe200078e0034 */
[----:B------:R-:W-:Y:S02]  /*1ce40*/  IADD3 R52, P5, PT, R11, R24, RZ ;  /* 0x000000180b347210 */ /* 0x000fe40007fbe0ff */
[----:B------:R-:W-:Y:S01]  /*1ce50*/  IADD3.X R11, PT, PT, RZ, RZ, RZ, P2, !PT ;  /* 0x000000ffff0b7210 */ /* 0x000fe200017fe4ff */
[----:B------:R-:W-:Y:S01]  /*1ce60*/  VIADD R3, R3, UR15 ;  /* 0x0000000f03037c36 */ /* 0x000fe20008000000 */
[----:B------:R-:W-:Y:S01]  /*1ce70*/  IADD3.X R53, PT, PT, RZ, RZ, RZ, P5, !PT ;  /* 0x000000ffff357210 */ /* 0x000fe20002ffe4ff */
[----:B------:R-:W-:-:S04]  /*1ce80*/  IMAD.WIDE.U32 R6, R51, R39, R6 ;  /* 0x0000002733067225 */ /* 0x000fc800078e0006 */
[----:B------:R-:W-:Y:S01]  /*1ce90*/  IMAD.IADD R24, R5, 0x1, R14 ;  /* 0x0000000105187824 */ /* 0x000fe200078e020e */
[----:B------:R-:W-:Y:S01]  /*1cea0*/  IADD3 R6, P2, PT, R3, R6, RZ ;  /* 0x0000000603067210 */ /* 0x000fe20007f5e0ff */
[----:B------:R-:W-:Y:S01]  /*1ceb0*/  IMAD.WIDE.U32 R10, R22, R12, R10 ;  /* 0x0000000c160a7225 */ /* 0x000fe200078e000a */
[----:B------:R-:W-:-:S03]  /*1cec0*/  IADD3.X R3, PT, PT, RZ, RZ, RZ, P0, !PT ;  /* 0x000000ffff037210 */ /* 0x000fc600007fe4ff */
[----:B------:R-:W-:Y:S02]  /*1ced0*/  IMAD R17, R19, R18, RZ ;  /* 0x0000001213117224 */ /* 0x000fe400078e02ff */
[----:B------:R-:W-:Y:S02]  /*1cee0*/  IMAD.X R5, RZ, RZ, RZ, P1 ;  /* 0x000000ffff057224 */ /* 0x000fe400008e06ff */
[----:B------:R-:W-:-:S04]  /*1cef0*/  IMAD.WIDE.U32 R52, R55, R41, R52 ;  /* 0x0000002937347225 */ /* 0x000fc800078e0034 */
[----:B------:R-:W-:Y:S01]  /*1cf00*/  VIADD R7, R7, UR17 ;  /* 0x0000001107077c36 */ /* 0x000fe20008000000 */
[----:B------:R-:W-:Y:S01]  /*1cf10*/  IADD3 R15, P6, PT, R53, R15, RZ ;  /* 0x0000000f350f7210 */ /* 0x000fe20007fde0ff */
[----:B------:R-:W-:Y:S01]  /*1cf20*/  IMAD.IADD R11, R8, 0x1, R11 ;  /* 0x00000001080b7824 */ /* 0x000fe200078e020b */
[----:B------:R-:W-:Y:S01]  /*1cf30*/  IADD3 R8, P0, PT, R3, R10, RZ ;  /* 0x0000000a03087210 */ /* 0x000fe20007f1e0ff */
[----:B------:R-:W-:Y:S01]  /*1cf40*/  IMAD R17, R18, R19, R17 ;  /* 0x0000001312117224 */ /* 0x000fe200078e0211 */
[----:B------:R-:W-:Y:S01]  /*1cf50*/  IADD3 R52, P1, PT, R52, R7, RZ ;  /* 0x0000000734347210 */ /* 0x000fe20007f3e0ff */
[----:B------:R-:W-:-:S04]  /*1cf60*/  IMAD.WIDE.U32 R4, R18, R18, R4 ;  /* 0x0000001212047225 */ /* 0x000fc800078e0004 */
[----:B------:R-:W-:Y:S01]  /*1cf70*/  IMAD.X R3, RZ, RZ, RZ, P3 ;  /* 0x000000ffff037224 */ /* 0x000fe200018e06ff */
[----:B------:R-:W-:Y:S01]  /*1cf80*/  IADD3 R7, PT, PT, R5, R17, RZ ;  /* 0x0000001105077210 */ /* 0x000fe20007ffe0ff */
[----:B------:R-:W-:Y:S01]  /*1cf90*/  IMAD.X R53, RZ, RZ, RZ, P1 ;  /* 0x000000ffff357224 */ /* 0x000fe200008e06ff */
[----:B------:R-:W-:Y:S02]  /*1cfa0*/  IADD3 R10, P3, PT, R11, R4, RZ ;  /* 0x000000040b0a7210 */ /* 0x000fe40007f7e0ff */
        /* <DEDUP_REMOVED lines=8> */
[----:B------:R-:W-:Y:S01]  /*1d030*/  VIADD R5, R16, UR12 ;  /* 0x0000000c10057c36 */ /* 0x000fe20008000000 */
[----:B------:R-:W-:Y:S01]  /*1d040*/  IADD3.X R34, PT, PT, RZ, RZ, RZ, P5, !PT ;  /* 0x000000ffff227210 */ /* 0x000fe20002ffe4ff */
[----:B------:R-:W-:-:S04]  /*1d050*/  IMAD.WIDE.U32 R2, R71, R36, R2 ;  /* 0x0000002447027225 */ /* 0x000fc800078e0002 */
[----:B------:R-:W-:Y:S01]  /*1d060*/  IMAD.WIDE.U32 R16, R27, R38, R6 ;  /* 0x000000261b107225 */ /* 0x000fe200078e0006 */
[----:B------:R-:W-:-:S03]  /*1d070*/  IADD3 R6, P4, PT, R5, R2, RZ ;  /* 0x0000000205067210 */ /* 0x000fc60007f9e0ff */
[----:B------:R-:W-:Y:S02]  /*1d080*/  VIADD R3, R3, UR14 ;  /* 0x0000000e03037c36 */ /* 0x000fe40008000000 */
[----:B------:R-:W-:Y:S02]  /*1d090*/  VIADD R5, R17, UR16 ;  /* 0x0000001011057c36 */ /* 0x000fe40008000000 */
[----:B------:R-:W-:Y:S01]  /*1d0a0*/  IMAD.WIDE.U32 R10, R20, R12, R10 ;  /* 0x0000000c140a7225 */ /* 0x000fe200078e000a */
[----:B------:R-:W-:Y:S02]  /*1d0b0*/  IADD3 R16, P3, PT, R3, R16, RZ ;  /* 0x0000001003107210 */ /* 0x000fe40007f7e0ff */
[----:B------:R-:W-:Y:S01]  /*1d0c0*/  IADD3 R2, P1, PT, R5, R52, RZ ;  /* 0x0000003405027210 */ /* 0x000fe20007f3e0ff */
[----:B------:R-:W-:Y:S01]  /*1d0d0*/  VIADD R52, R53, UR18 ;  /* 0x0000001235347c36 */ /* 0x000fe20008000000 */
        /* <DEDUP_REMOVED lines=9> */
[----:B------:R-:W-:Y:S02]  /*1d170*/  IMAD R3, R13, R18, RZ ;  /* 0x000000120d037224 */ /* 0x000fe400078e02ff */
[----:B------:R-:W-:-:S04]  /*1d180*/  IMAD.WIDE.U32 R14, R71, R37, R16 ;  /* 0x00000025470e7225 */ /* 0x000fc800078e0010 */
[----:B------:R-:W-:Y:S02]  /*1d190*/  VIADD R11, R53, UR13 ;  /* 0x0000000d350b7c36 */ /* 0x000fe40008000000 */
[-C--:B------:R-:W-:Y:S02]  /*1d1a0*/  IMAD R24, R19, R12.reuse, R3 ;  /* 0x0000000c13187224 */ /* 0x080fe400078e0203 */
[----:B------:R-:W-:-:S04]  /*1d1b0*/  IMAD.WIDE.U32 R4, R18, R12, R4 ;  /* 0x0000000c12047225 */ /* 0x000fc800078e0004 */
[----:B------:R-:W-:Y:S01]  /*1d1c0*/  IMAD.X R3, RZ, RZ, RZ, P1 ;  /* 0x000000ffff037224 */ /* 0x000fe200008e06ff */
[----:B------:R-:W-:Y:S01]  /*1d1d0*/  IADD3 R14, P1, PT, R11, R14, RZ ;  /* 0x0000000e0b0e7210 */ /* 0x000fe20007f3e0ff */
[----:B------:R-:W-:Y:S01]  /*1d1e0*/  IMAD R6, R52, R9, RZ ;  /* 0x0000000934067224 */ /* 0x000fe200078e02ff */
[----:B------:R-:W-:Y:S01]  /*1d1f0*/  IADD3.X R11, PT, PT, RZ, RZ, RZ, P6, !PT ;  /* 0x000000ffff0b7210 */ /* 0x000fe200037fe4ff */
[----:B------:R-:W-:Y:S01]  /*1d200*/  IMAD.MOV.U32 R54, RZ, RZ, R52 ;  /* 0x000000ffff367224 */ /* 0x000fe200078e0034 */
[----:B------:R-:W-:Y:S01]  /*1d210*/  IADD3 R16, PT, PT, R5, R24, RZ ;  /* 0x0000001805107210 */ /* 0x000fe20007ffe0ff */
[----:B------:R-:W-:Y:S01]  /*1d220*/  VIADD R5, R15, UR15 ;  /* 0x0000000f0f057c36 */ /* 0x000fe20008000000 */
[----:B------:R-:W-:Y:S01]  /*1d230*/  IADD3 R4, P3, PT, R55, R4, RZ ;  /* 0x0000000437047210 */ /* 0x000fe20007f7e0ff */
[----:B------:R-:W-:Y:S01]  /*1d240*/  IMAD.WIDE.U32 R52, R27, R39, R2 ;  /* 0x000000271b347225 */ /* 0x000fe200078e0002 */
[----:B------:R-:W-:-:S03]  /*1d250*/  IADD3.X R15, PT, PT, RZ, RZ, RZ, P1, !PT ;  /* 0x000000ffff0f7210 */ /* 0x000fc60000ffe4ff */
[----:B------:R-:W-:Y:S02]  /*1d260*/  IMAD.MOV.U32 R55, RZ, RZ, RZ ;  /* 0x000000ffff377224 */ /* 0x000fe400078e00ff */
[----:B------:R-:W-:Y:S01]  /*1d270*/  IMAD.WIDE.U32 R2, R51, R41, R10 ;  /* 0x0000002933027225 */ /* 0x000fe200078e000a */
[----:B------:R-:W-:-:S03]  /*1d280*/  IADD3 R10, P6, PT, R5, R52, RZ ;  /* 0x00000034050a7210 */ /* 0x000fc60007fde0ff */
[----:B------:R-:W-:Y:S01]  /*1d290*/  VIADD R51, R53, UR17 ;  /* 0x0000001135337c36 */ /* 0x000fe20008000000 */
[----:B------:R-:W-:Y:S01]  /*1d2a0*/  IADD3.X R11, PT, PT, RZ, RZ, RZ, P6, !PT ;  /* 0x000000ffff0b7210 */ /* 0x000fe200037fe4ff */
[----:B------:R-:W-:Y:S01]  /*1d2b0*/  IMAD.HI.U32 R17, R6, R28, R54 ;  /* 0x0000001c06117227 */ /* 0x000fe200078e0036 */
[----:B------:R-:W-:Y:S02]  /*1d2c0*/  IADD3 R8, P1, PT, R3, R8, RZ ;  /* 0x0000000803087210 */ /* 0x000fe40007f3e0ff */
[----:B------:R-:W-:Y:S01]  /*1d2d0*/  IADD3 R50, P4, PT, R2, R51, RZ ;  /* 0x0000003302327210 */ /* 0x000fe20007f9e0ff */
[----:B------:R-:W-:Y:S02]  /*1d2e0*/  VIADD R17, R17, UR12 ;  /* 0x0000000c11117c36 */ /* 0x000fe40008000000 */
[----:B------:R-:W-:Y:S01]  /*1d2f0*/  IMAD.WIDE.U32 R14, R0, R36, R14 ;  /* 0x00000024000e7225 */ /* 0x000fe200078e000e */
[----:B------:R-:W-:-:S03]  /*1d300*/  IADD3.X R51, PT, PT, RZ, RZ, RZ, P4, !PT ;  /* 0x000000ffff337210 */ /* 0x000fc600027fe4ff */
[----:B------:R-:W-:Y:S01]  /*1d310*/  IMAD.X R5, RZ, RZ, RZ, P3 ;  /* 0x000000ffff057224 */ /* 0x000fe200018e06ff */
[----:B------:R-:W-:Y:S01]  /*1d320*/  IADD3 R2, P6, PT, R17, R14, RZ ;  /* 0x0000000e11027210 */ /* 0x000fe20007fde0ff */
[----:B------:R-:W-:-:S04]  /*1d330*/  IMAD.WIDE.U32 R10, R71, R38, R10 ;  /* 0x00000026470a7225 */ /* 0x000fc800078e000a */
[----:B------:R-:W-:Y:S02]  /*1d340*/  VIADD R3, R15, UR14 ;  /* 0x0000000e0f037c36 */ /* 0x000fe40008000000 */
[----:B------:R-:W-:-:S03]  /*1d350*/  IMAD.WIDE.U32 R14, R18, R12, R4 ;  /* 0x0000000c120e7225 */ /* 0x000fc600078e0004 */
[----:B------:R-:W-:Y:S01]  /*1d360*/  IADD3 R10, P3, PT, R3, R10, RZ ;  /* 0x0000000a030a7210 */ /* 0x000fe20007f7e0ff */
[----:B------:R-:W-:Y:S01]  /*1d370*/  IMAD.WIDE.U32 R4, R27, R40, R50 ;  /* 0x000000281b047225 */ /* 0x000fe200078e0032 */
[----:B------:R-:W-:Y:S02]  /*1d380*/  IADD3 R53, PT, PT, R24, R15, RZ ;  /* 0x0000000f18357210 */ /* 0x000fe40007ffe0ff */
[----:B------:R-:W-:Y:S01]  /*1d390*/  IADD3.X R24, PT, PT, RZ, RZ, RZ, P5, !PT ;  /* 0x000000ffff187210 */ /* 0x000fe20002ffe4ff */
[----:B------:R-:W-:Y:S02]  /*1d3a0*/  VIADD R11, R11, UR16 ;  /* 0x000000100b0b7c36 */ /* 0x000fe40008000000 */
[----:B------:R-:W-:Y:S02]  /*1d3b0*/  IMAD.X R17, RZ, RZ, RZ, P0 ;  /* 0x000000ffff117224 */ /* 0x000fe400000e06ff */
[----:B------:R-:W-:Y:S01]  /*1d3c0*/  IMAD.X R3, RZ, RZ, RZ, P6 ;  /* 0x000000ffff037224 */ /* 0x000fe200030e06ff */
[----:B------:R-:W-:Y:S01]  /*1d3d0*/  IADD3 R50, P6, PT, R11, R4, RZ ;  /* 0x000000040b327210 */ /* 0x000fe20007fde0ff */
[----:B------:R-:W-:Y:S01]  /*1d3e0*/  VIADD R15, R5, UR18 ;  /* 0x00000012050f7c36 */ /* 0x000fe20008000000 */
[----:B------:R-:W-:Y:S01]  /*1d3f0*/  IADD3.X R11, PT, PT, RZ, RZ, RZ, P3, !PT ;  /* 0x000000ffff0b7210 */ /* 0x000fe20001ffe4ff */
[----:B------:R-:W-:Y:S01]  /*1d400*/  IMAD.WIDE.U32 R2, R6, R29, R2 ;  /* 0x0000001d06027225 */ /* 0x000fe200078e0002 */
[----:B------:R-:W-:-:S02]  /*1d410*/  IADD3 R5, P0, PT, R17, R14, RZ ;  /* 0x0000000e11057210 */ /* 0x000fc40007f1e0ff */
[----:B------:R-:W-:Y:S01]  /*1d420*/  IADD3 R14, P4, PT, R15, R8, RZ ;  /* 0x000000080f0e7210 */ /* 0x000fe20007f9e0ff */
[----:B------:R-:W-:Y:S01]  /*1d430*/  IMAD.X R51, RZ, RZ, RZ, P6 ;  /* 0x000000ffff337224 */ /* 0x000fe200030e06ff */
[----:B------:R-:W-:Y:S01]  /*1d440*/  IADD3 R4, P3, PT, R53, R16, RZ ;  /* 0x0000001035047210 */ /* 0x000fe20007f7e0ff */
[----:B------:R-:W-:Y:S01]  /*1d450*/  IMAD.WIDE.U32 R10, R0, R37, R10 ;  /* 0x00000025000a7225 */ /* 0x000fe200078e000a */
[----:B------:R-:W-:-:S03]  /*1d460*/  IADD3 R53, PT, PT, R3, UR13, RZ ;  /* 0x0000000d03357c10 */ /* 0x000fc6000fffe0ff */
[----:B------:R-:W-:Y:S01]  /*1d470*/  IMAD.X R15, RZ, RZ, RZ, P4 ;  /* 0x000000ffff0f7224 */ /* 0x000fe200020e06ff */
[----:B------:R-:W-:Y:S01]  /*1d480*/  IADD3 R52, P4, PT, R53, R10, RZ ;  /* 0x0000000a35347210 */ /* 0x000fe20007f9e0ff */
[----:B------:R-:W-:-:S04]  /*1d490*/  IMAD.WIDE.U32 R50, R71, R39, R50 ;  /* 0x0000002747327225 */ /* 0x000fc800078e0032 */
[----:B------:R-:W-:Y:S02]  /*1d4a0*/  VIADD R17, R11, UR15 ;  /* 0x0000000f0b117c36 */ /* 0x000fe40008000000 */
[----:B------:R-:W-:-:S03]  /*1d4b0*/  IMAD.WIDE.U32 R10, R27, R41, R14 ;  /* 0x000000291b0a7225 */ /* 0x000fc600078e000e */
[----:B------:R-:W-:Y:S01]  /*1d4c0*/  IADD3 R16, P6, PT, R17, R50, RZ ;  /* 0x0000003211107210 */ /* 0x000fe20007fde0ff */
[----:B------:R-:W-:Y:S02]  /*1d4d0*/  VIADD R15, R51, UR17 ;  /* 0x00000011330f7c36 */ /* 0x000fe40008000000 */
        /* <DEDUP_REMOVED lines=8> */
[----:B------:R-:W-:Y:S02]  /*1d560*/  IMAD.X R15, RZ, RZ, RZ, P1 ;  /* 0x000000ffff0f7224 */ /* 0x000fe400008e06ff */
[----:B------:R-:W-:Y:S01]  /*1d570*/  IMAD.WIDE.U32 R16, R0, R38, R16 ;  /* 0x0000002600107225 */ /* 0x000fe200078e0010 */
[----:B------:R-:W-:-:S03]  /*1d580*/  IADD3 R7, P1, PT, R8, R7, RZ ;  /* 0x0000000708077210 */ /* 0x000fc60007f3e0ff */
[----:B------:R-:W-:Y:S01]  /*1d590*/  VIADD R55, R53, UR14 ;  /* 0x0000000e35377c36 */ /* 0x000fe20008000000 */
[----:B------:R-:W-:Y:S01]  /*1d5a0*/  IADD3 R3, PT, PT, R17, UR16, RZ ;  /* 0x0000001011037c10 */ /* 0x000fe2000fffe0ff */
[----:B------:R-:W-:Y:S01]  /*1d5b0*/  IMAD.WIDE.U32 R14, R71, R40, R14 ;  /* 0x00000028470e7225 */ /* 0x000fe200078e000e */
[----:B------:R-:W-:Y:S02]  /*1d5c0*/  IADD3 R11, P5, PT, R11, R7, RZ ;  /* 0x000000070b0b7210 */ /* 0x000fe40007fbe0ff */
[----:B------:R-:W-:Y:S01]  /*1d5d0*/  IADD3 R54, P6, PT, R55, R16, RZ ;  /* 0x0000001037367210 */ /* 0x000fe20007fde0ff */
[----:B------:R-:W-:Y:S01]  /*1d5e0*/  IMAD.X R5, RZ, RZ, RZ, P2 ;  /* 0x000000ffff057224 */ /* 0x000fe200010e06ff */
[----:B------:R-:W-:Y:S01]  /*1d5f0*/  IADD3 R14, P2, PT, R3, R14, RZ ;  /* 0x0000000e030e7210 */ /* 0x000fe20007f5e0ff */
[----:B------:R-:W-:Y:S01]  /*1d600*/  VIADD R10, R15, UR18 ;  /* 0x000000120f0a7c36 */ /* 0x000fe20008000000 */
[----:B------:R-:W-:Y:S01]  /*1d610*/  IADD3.X R55, PT, PT, RZ, RZ, RZ, P6, !PT ;  /* 0x000000ffff377210 */ /* 0x000fe200037fe4ff */
        /* <DEDUP_REMOVED lines=10> */
[----:B------:R-:W-:Y:S02]  /*1d6c0*/  VIADD R69, R55, UR15 ;  /* 0x0000000f37457c36 */ /* 0x000fe40008000000 */
[----:B------:R-:W-:-:S03]  /*1d6d0*/  IMAD.WIDE.U32 R10, R71, R41, R10 ;  /* 0x00000029470a7225 */ /* 0x000fc600078e000a */
[----:B------:R-:W-:Y:S01]  /*1d6e0*/  IADD3 R68, P6, PT, R69, R14, RZ ;  /* 0x0000000e45447210 */ /* 0x000fe20007fde0ff */
[----:B------:R-:W-:Y:S02]  /*1d6f0*/  VIADD R15, R15, UR17 ;  /* 0x000000110f0f7c36 */ /* 0x000fe40008000000 */
[----:B------:R-:W-:Y:S01]  /*1d700*/  IMAD.X R5, RZ, RZ, RZ, P3 ;  /* 0x000000ffff057224 */ /* 0x000fe200018e06ff */
[----:B------:R-:W-:Y:S01]  /*1d710*/  IADD3 R3, P3, PT, R3, R8, RZ ;  /* 0x0000000803037210 */ /* 0x000fe20007f7e0ff */
[----:B------:R-:W-:Y:S01]  /*1d720*/  IMAD.X R69, RZ, RZ, RZ, P6 ;  /* 0x000000ffff457224 */ /* 0x000fe200030e06ff */
[----:B------:R-:W-:Y:S01]  /*1d730*/  IADD3 R14, P5, PT, R10, R15, RZ ;  /* 0x0000000f0a0e7210 */ /* 0x000fe20007fbe0ff */
[----:B------:R-:W-:Y:S01]  /*1d740*/  IMAD.WIDE.U32 R4, R12, R12, R4 ;  /* 0x0000000c0c047225 */ /* 0x000fe200078e0004 */
[----:B------:R-:W-:-:S03]  /*1d750*/  IADD3 R11, P0, PT, R11, R3, RZ ;  /* 0x000000030b0b7210 */ /* 0x000fc60007f1e0ff */
[----:B------:R-:W-:Y:S02]  /*1d760*/  IMAD.X R15, RZ, RZ, RZ, P5 ;  /* 0x000000ffff0f7224 */ /* 0x000fe400028e06ff */
[----:B------:R-:W-:-:S04]  /*1d770*/  IMAD.WIDE.U32 R68, R6, R38, R68 ;  /* 0x0000002606447225 */ /* 0x000fc800078e0044 */
[----:B------:R-:W-:Y:S01]  /*1d780*/  IMAD.WIDE.U32 R14, R0, R40, R14 ;  /* 0x00000028000e7225 */ /* 0x000fe200078e000e */
[----:B------:R-:W-:-:S03]  /*1d790*/  IADD3 R71, PT, PT, R69, UR16, RZ ;  /* 0x0000001045477c10 */ /* 0x000fc6000fffe0ff */
[----:B------:R-:W-:Y:S01]  /*1d7a0*/  VIADD R10, R15, UR18 ;  /* 0x000000120f0a7c36 */ /* 0x000fe20008000000 */
[----:B------:R-:W-:Y:S01]  /*1d7b0*/  IADD3 R70, P6, PT, R71, R14, RZ ;  /* 0x0000000e47467210 */ /* 0x000fe20007fde0ff */
[----:B------:R-:W-:Y:S01]  /*1d7c0*/  IMAD.X R8, RZ, RZ, RZ, P4 ;  /* 0x000000ffff087224 */ /* 0x000fe200020e06ff */
[----:B------:R-:W-:Y:S01]  /*1d7d0*/  IADD3 R7, P4, PT, R7, R4, RZ ;  /* 0x0000000407077210 */ /* 0x000fe20007f9e0ff */
[----:B------:R-:W-:Y:S01]  /*1d7e0*/  IMAD.X R3, RZ, RZ, RZ, P2 ;  /* 0x000000ffff037224 */ /* 0x000fe200010e06ff */
[----:B------:R-:W-:Y:S01]  /*1d7f0*/  IADD3 R10, P2, PT, R10, R11, RZ ;  /* 0x0000000b0a0a7210 */ /* 0x000fe20007f5e0ff */
[----:B------:R-:W-:Y:S01]  /*1d800*/  IMAD.X R4, RZ, RZ, RZ, P1 ;  /* 0x000000ffff047224 */ /* 0x000fe200008e06ff */
[----:B------:R-:W-:Y:S01]  /*1d810*/  IADD3.X R71, PT, PT, RZ, RZ, RZ, P6, !PT ;  /* 0x000000ffff477210 */ /* 0x000fe200037fe4ff */
[----:B------:R-:W-:Y:S01]  /*1d820*/  IMAD.MOV.U32 R15, RZ, RZ, R68 ;  /* 0x000000ffff0f7224 */ /* 0x000fe200078e0044 */
[----:B------:R-:W-:Y:S01]  /*1d830*/  IADD3 R8, P5, PT, R8, R7, RZ ;  /* 0x0000000708087210 */ /* 0x000fe20007fbe0ff */
[----:B------:R-:W-:-:S02]  /*1d840*/  IMAD.X R11, RZ, RZ, RZ, P2 ;  /* 0x000000ffff0b7224 */ /* 0x000fc400010e06ff */
[----:B------:R-:W-:Y:S01]  /*1d850*/  IMAD.WIDE.U32 R70, R6, R39, R70 ;  /* 0x0000002706467225 */ /* 0x000fe200078e0046 */
[----:B------:R-:W-:-:S03]  /*1d860*/  IADD3 R3, P1, PT, R3, R8, RZ ;  /* 0x0000000803037210 */ /* 0x000fc60007f3e0ff */
[----:B------:R-:W-:Y:S01]  /*1d870*/  IMAD.WIDE.U32 R10, R0, R41, R10 ;  /* 0x00000029000a7225 */ /* 0x000fe200078e000a */
[----:B------:R-:W-:Y:S02]  /*1d880*/  IADD3 R4, P2, PT, R4, R3, RZ ;  /* 0x0000000304047210 */ /* 0x000fe40007f5e0ff */
[----:B------:R-:W-:Y:S01]  /*1d890*/  IADD3 R73, PT, PT, R71, UR17, RZ ;  /* 0x0000001147497c10 */ /* 0x000fe2000fffe0ff */
[----:B------:R-:W-:Y:S01]  /*1d8a0*/  IMAD R7, R13, R12, RZ ;  /* 0x0000000c0d077224 */ /* 0x000fe200078e02ff */
[----:B------:R-:W-:Y:S01]  /*1d8b0*/  MOV R17, R70 ;  /* 0x0000004600117202 */ /* 0x000fe20000000f00 */
[----:B------:R-:W-:Y:S01]  /*1d8c0*/  IMAD.X R3, RZ, RZ, RZ, P3 ;  /* 0x000000ffff037224 */ /* 0x000fe200018e06ff */
[----:B------:R-:W-:Y:S01]  /*1d8d0*/  IADD3 R72, P6, PT, R10, R73, RZ ;  /* 0x000000490a487210 */ /* 0x000fe20007fde0ff */
[----:B------:R-:W-:Y:S02]  /*1d8e0*/  IMAD R7, R12, R13, R7 ;  /* 0x0000000d0c077224 */ /* 0x000fe400078e0207 */
[----:B------:R-:W-:Y:S01]  /*1d8f0*/  IMAD.X R0, RZ, RZ, RZ, P0 ;  /* 0x000000ffff007224 */ /* 0x000fe200000e06ff */
[----:B------:R-:W-:Y:S01]  /*1d900*/  IADD3 R3, P3, PT, R3, R4, RZ ;  /* 0x0000000403037210 */ /* 0x000fe20007f7e0ff */
[----:B------:R-:W-:Y:S01]  /*1d910*/  IMAD.IADD R4, R5, 0x1, R7 ;  /* 0x0000000105047824 */ /* 0x000fe200078e0207 */
[----:B------:R-:W-:Y:S01]  /*1d920*/  IADD3.X R73, PT, PT, RZ, RZ, RZ, P6, !PT ;  /* 0x000000ffff497210 */ /* 0x000fe200037fe4ff */
[----:B------:R-:W-:Y:S01]  /*1d930*/  IMAD.X R7, RZ, RZ, RZ, P1 ;  /* 0x000000ffff077224 */ /* 0x000fe200008e06ff */
[----:B------:R-:W-:Y:S01]  /*1d940*/  IADD3 R5, P0, PT, R0, R3, RZ ;  /* 0x0000000300057210 */ /* 0x000fe20007f1e0ff */
[----:B------:R-:W-:Y:S01]  /*1d950*/  IMAD.X R3, RZ, RZ, RZ, P4 ;  /* 0x000000ffff037224 */ /* 0x000fe200020e06ff */
[----:B------:R-:W-:Y:S01]  /*1d960*/  IADD3.X R0, PT, PT, RZ, RZ, RZ, P5, !PT ;  /* 0x000000ffff007210 */ /* 0x000fe20002ffe4ff */
[----:B------:R-:W-:Y:S01]  /*1d970*/  IMAD.WIDE.U32 R72, R6, R40, R72 ;  /* 0x0000002806487225 */ /* 0x000fe200078e0048 */
[----:B------:R-:W-:-:S02]  /*1d980*/  IADD3 R5, P4, PT, R11, R5, RZ ;  /* 0x000000050b057210 */ /* 0x000fc40007f9e0ff */
[----:B------:R-:W-:Y:S01]  /*1d990*/  IADD3 R0, PT, PT, R0, R4, R3 ;  /* 0x0000000400007210 */ /* 0x000fe20007ffe003 */
[----:B------:R-:W-:Y:S01]  /*1d9a0*/  VIADD R4, R73, UR18 ;  /* 0x0000001249047c36 */ /* 0x000fe20008000000 */
[----:B------:R-:W-:Y:S01]  /*1d9b0*/  IADD3.X R3, PT, PT, RZ, RZ, RZ, P2, !PT ;  /* 0x000000ffff037210 */ /* 0x000fe200017fe4ff */
[----:B------:R-:W-:Y:S02]  /*1d9c0*/  IMAD.MOV.U32 R11, RZ, RZ, R54 ;  /* 0x000000ffff0b7224 */ /* 0x000fe400078e0036 */
        /* <DEDUP_REMOVED lines=40> */
.L_x_381:
        /* <DEDUP_REMOVED lines=23> */
.L_x_382:
[-C--:B------:R-:W-:Y:S02]  /*1ddc0*/  IMAD R53, R49, R5.reuse, RZ ;  /* 0x0000000531357224 */ /* 0x080fe400078e02ff */
[----:B------:R-:W-:Y:S02]  /*1ddd0*/  HFMA2 R81, -RZ, RZ, 0, 0 ;  /* 0x00000000ff517431 */ /* 0x000fe400000001ff */
[----:B------:R-:W-:Y:S01]  /*1dde0*/  IMAD.WIDE.U32 R54, R48, R5, RZ ;  /* 0x0000000530367225 */ /* 0x000fe200078e00ff */
[----:B------:R-:W0:Y:S03]  /*1ddf0*/  LDCU UR4, c[0x3][0x1c] ;  /* 0x00c00380ff0477ac */ /* 0x000e260008000800 */
[----:B------:R-:W-:Y:S02]  /*1de00*/  IMAD.IADD R52, R55, 0x1, R53 ;  /* 0x0000000137347824 */ /* 0x000fe400078e0235 */
[----:B------:R-:W-:-:S02]  /*1de10*/  HFMA2 R53, -RZ, RZ, 0, 0 ;  /* 0x00000000ff357431 */ /* 0x000fc400000001ff */
[----:B------:R-:W-:Y:S01]  /*1de20*/  IMAD R69, R47, R5, RZ ;  /* 0x000000052f457224 */ /* 0x000fe200078e02ff */
[----:B------:R-:W-:Y:S01]  /*1de30*/  MOV R55, RZ ;  /* 0x000000ff00377202 */ /* 0x000fe20000000f00 */
[----:B------:R-:W-:Y:S02]  /*1de40*/  IMAD R61, R54, R9, RZ ;  /* 0x00000009363d7224 */ /* 0x000fe400078e02ff */
[----:B------:R-:W-:Y:S02]  /*1de50*/  IMAD R41, R49, R7, RZ ;  /* 0x0000000731297224 */ /* 0x000fe400078e02ff */
[----:B------:R-:W-:-:S04]  /*1de60*/  IMAD.HI.U32 R71, R61, R28, R54 ;  /* 0x0000001c3d477227 */ /* 0x000fc800078e0036 */
[----:B------:R-:W-:Y:S01]  /*1de70*/  IMAD.WIDE.U32 R52, R46, R5, R52 ;  /* 0x000000052e347225 */ /* 0x000fe200078e0034 */
[----:B------:R-:W-:-:S03]  /*1de80*/  IADD3 R71, PT, PT, R71, UR12, RZ ;  /* 0x0000000c47477c10 */ /* 0x000fc6000fffe0ff */
[----:B------:R-:W-:Y:S02]  /*1de90*/  IMAD.IADD R68, R53, 0x1, R69 ;  /* 0x0000000135447824 */ /* 0x000fe400078e0245 */
[----:B------:R-:W-:Y:S02]  /*1dea0*/  IMAD.MOV.U32 R53, RZ, RZ, RZ ;  /* 0x000000ffff357224 */ /* 0x000fe400078e00ff */
[----:B------:R-:W-:Y:S02]  /*1deb0*/  IMAD.MOV.U32 R69, RZ, RZ, RZ ;  /* 0x000000ffff457224 */ /* 0x000fe400078e00ff */
[----:B------:R-:W-:-:S04]  /*1dec0*/  IMAD.WIDE.U32 R52, R48, R7, R52 ;  /* 0x0000000730347225 */ /* 0x000fc800078e0034 */
[----:B------:R-:W-:-:S04]  /*1ded0*/  IMAD.WIDE.U32 R68, R44, R5, R68 ;  /* 0x000000052c447225 */ /* 0x000fc800078e0044 */
[----:B------:R-:W-:Y:S02]  /*1dee0*/  IMAD.IADD R55, R53, 0x1, R41 ;  /* 0x0000000135377824 */ /* 0x000fe400078e0229 */
[-C--:B------:R-:W-:Y:S02]  /*1def0*/  IMAD R41, R45, R5.reuse, RZ ;  /* 0x000000052d297224 */ /* 0x080fe400078e02ff */
[----:B------:R-:W-:Y:S01]  /*1df00*/  IMAD R53, R43, R5, RZ ;  /* 0x000000052b357224 */ /* 0x000fe200078e02ff */
[----:B------:R-:W-:Y:S01]  /*1df10*/  IADD3 R54, P0, PT, R55, R68, RZ ;  /* 0x0000004437367210 */ /* 0x000fe20007f1e0ff */
[----:B------:R-:W-:Y:S02]  /*1df20*/  IMAD.IADD R68, R69, 0x1, R41 ;  /* 0x0000000145447824 */ /* 0x000fe400078e0229 */
[----:B------:R-:W-:Y:S02]  /*1df30*/  IMAD R41, R47, R7, RZ ;  /* 0x000000072f297224 */ /* 0x000fe400078e02ff */
[----:B------:R-:W-:Y:S01]  /*1df40*/  IMAD.X R55, RZ, RZ, RZ, P0 ;  /* 0x000000ffff377224 */ /* 0x000fe200000e06ff */
[----:B------:R-:W-:Y:S01]  /*1df50*/  IADD3 R70, P0, PT, R71, R52, RZ ;  /* 0x0000003447467210 */ /* 0x000fe20007f1e0ff */
[----:B------:R-:W-:-:S02]  /*1df60*/  IMAD.MOV.U32 R69, RZ, RZ, RZ ;  /* 0x000000ffff457224 */ /* 0x000fc400078e00ff */
[----:B------:R-:W-:Y:S01]  /*1df70*/  IMAD.WIDE.U32 R54, R46, R7, R54 ;  /* 0x000000072e367225 */ /* 0x000fe200078e0036 */
[----:B------:R-:W-:-:S03]  /*1df80*/  IADD3.X R71, PT, PT, RZ, RZ, RZ, P0, !PT ;  /* 0x000000ffff477210 */ /* 0x000fc600007fe4ff */
[----:B------:R-:W-:-:S04]  /*1df90*/  IMAD.WIDE.U32 R68, R42, R5, R68 ;  /* 0x000000052a447225 */ /* 0x000fc800078e0044 */
[----:B------:R-:W-:Y:S01]  /*1dfa0*/  IMAD.IADD R41, R55, 0x1, R41 ;  /* 0x0000000137297824 */ /* 0x000fe200078e0229 */
[----:B------:R-:W-:Y:S01]  /*1dfb0*/  IADD3 R52, PT, PT, R69, R53, RZ ;  /* 0x0000003545347210 */ /* 0x000fe20007ffe0ff */
[----:B------:R-:W-:Y:S02]  /*1dfc0*/  IMAD.MOV.U32 R72, RZ, RZ, R54 ;  /* 0x000000ffff487224 */ /* 0x000fe400078e0036 */
[----:B------:R-:W-:Y:S01]  /*1dfd0*/  IMAD.MOV.U32 R73, RZ, RZ, RZ ;  /* 0x000000ffff497224 */ /* 0x000fe200078e00ff */
[----:B------:R-:W-:Y:S01]  /*1dfe0*/  IADD3 R68, P0, PT, R41, R68, RZ ;  /* 0x0000004429447210 */ /* 0x000fe20007f1e0ff */
[----:B------:R-:W-:-:S04]  /*1dff0*/  IMAD.WIDE.U32 R70, R61, R29, R70 ;  /* 0x0000001d3d467225 */ /* 0x000fc800078e0046 */
[-C--:B------:R-:W-:Y:S01]  /*1e000*/  IMAD R67, R49, R11.reuse, RZ ;  /* 0x0000000b31437224 */ /* 0x080fe200078e02ff */
[----:B------:R-:W-:Y:S01]  /*1e010*/  IADD3 R41, PT, PT, R71, UR13, RZ ;  /* 0x0000000d47297c10 */ /* 0x000fe2000fffe0ff */
[----:B------:R-:W-:-:S04]  /*1e020*/  IMAD.WIDE.U32 R72, R48, R11, R72 ;  /* 0x0000000b30487225 */ /* 0x000fc800078e0048 */
[----:B------:R-:W-:Y:S01]  /*1e030*/  IMAD.X R69, RZ, RZ, RZ, P0 ;  /* 0x000000ffff457224 */ /* 0x000fe200000e06ff */
[----:B------:R-:W-:Y:S01]  /*1e040*/  IADD3 R67, PT, PT, R73, R67, RZ ;  /* 0x0000004349437210 */ /* 0x000fe20007ffe0ff */
[----:B------:R-:W-:Y:S02]  /*1e050*/  IMAD R55, R70, R9, RZ ;  /* 0x0000000946377224 */ /* 0x000fe400078e02ff */
[----:B------:R-:W-:Y:S02]  /*1e060*/  IMAD.MOV.U32 R71, RZ, RZ, RZ ;  /* 0x000000ffff477224 */ /* 0x000fe400078e00ff */
[-C--:B------:R-:W-:Y:S02]  /*1e070*/  IMAD R73, R45, R7.reuse, RZ ;  /* 0x000000072d497224 */ /* 0x080fe400078e02ff */
[----:B------:R-:W-:-:S04]  /*1e080*/  IMAD.WIDE.U32 R68, R44, R7, R68 ;  /* 0x000000072c447225 */ /* 0x000fc800078e0044 */
[----:B------:R-:W-:Y:S01]  /*1e090*/  IMAD.MOV.U32 R53, RZ, RZ, RZ ;  /* 0x000000ffff357224 */ /* 0x000fe200078e00ff */
[----:B------:R-:W-:Y:S01]  /*1e0a0*/  IADD3 R73, PT, PT, R69, R73, RZ ;  /* 0x0000004945497210 */ /* 0x000fe20007ffe0ff */
[----:B------:R-:W-:Y:S01]  /*1e0b0*/  IMAD.HI.U32 R0, R55, R28, R70 ;  /* 0x0000001c37007227 */ /* 0x000fe200078e0046 */
[----:B------:R-:W-:Y:S02]  /*1e0c0*/  IADD3 R70, P0, PT, R41, R72, RZ ;  /* 0x0000004829467210 */ /* 0x000fe40007f1e0ff */
[----:B------:R-:W-:Y:S01]  /*1e0d0*/  IADD3 R68, P1, PT, R67, R68, RZ ;  /* 0x0000004443447210 */ /* 0x000fe20007f3e0ff */
[----:B------:R-:W-:-:S03]  /*1e0e0*/  IMAD.WIDE.U32 R52, R22, R5, R52 ;  /* 0x0000000516347225 */ /* 0x000fc600078e0034 */
[----:B------:R-:W-:Y:S01]  /*1e0f0*/  IADD3.X R69, PT, PT, RZ, RZ, RZ, P1, !PT ;  /* 0x000000ffff457210 */ /* 0x000fe20000ffe4ff */
[----:B------:R-:W-:Y:S01]  /*1e100*/  IMAD.X R71, RZ, RZ, RZ, P0 ;  /* 0x000000ffff477224 */ /* 0x000fe200000e06ff */
[----:B------:R-:W-:Y:S01]  /*1e110*/  IADD3 R72, P0, PT, R73, R52, RZ ;  /* 0x0000003449487210 */ /* 0x000fe20007f1e0ff */
[----:B------:R-:W-:Y:S02]  /*1e120*/  IMAD R75, R23, R5, RZ ;  /* 0x00000005174b7224 */ /* 0x000fe400078e02ff */
[----:B------:R-:W-:-:S04]  /*1e130*/  IMAD.WIDE.U32 R76, R61, R36, R70 ;  /* 0x000000243d4c7225 */ /* 0x000fc800078e0046 */
[----:B------:R-:W-:Y:S02]  /*1e140*/  IMAD.IADD R70, R53, 0x1, R75 ;  /* 0x0000000135467824 */ /* 0x000fe400078e024b */
[----:B------:R-:W-:Y:S02]  /*1e150*/  IMAD.X R73, RZ, RZ, RZ, P0 ;  /* 0x000000ffff497224 */ /* 0x000fe400000e06ff */
[-C--:B------:R-:W-:Y:S02]  /*1e160*/  IMAD R53, R47, R11.reuse, RZ ;  /* 0x0000000b2f357224 */ /* 0x080fe400078e02ff */
[----:B------:R-:W-:-:S04]  /*1e170*/  IMAD.WIDE.U32 R68, R46, R11, R68 ;  /* 0x0000000b2e447225 */ /* 0x000fc800078e0044 */
[----:B------:R-:W-:Y:S01]  /*1e180*/  VIADD R41, R0, UR12 ;  /* 0x0000000c00297c36 */ /* 0x000fe20008000000 */
[----:B------:R-:W-:Y:S01]  /*1e190*/  IADD3 R53, PT, PT, R69, R53, RZ ;  /* 0x0000003545357210 */ /* 0x000fe20007ffe0ff */
[----:B------:R-:W-:-:S03]  /*1e1a0*/  IMAD.WIDE.U32 R72, R42, R7, R72 ;  /* 0x000000072a487225 */ /* 0x000fc600078e0048 */
[----:B------:R-:W-:Y:S01]  /*1e1b0*/  IADD3 R52, P2, PT, R41, R76, RZ ;  /* 0x0000004c29347210 */ /* 0x000fe20007f5e0ff */
[----:B------:R-:W-:Y:S01]  /*1e1c0*/  IMAD R75, R43, R7, RZ ;  /* 0x000000072b4b7224 */ /* 0x000fe200078e02ff */
[----:B------:R-:W-:Y:S01]  /*1e1d0*/  IADD3 R72, P1, PT, R53, R72, RZ ;  /* 0x0000004835487210 */ /* 0x000fe20007f3e0ff */
[----:B------:R-:W-:Y:S01]  /*1e1e0*/  IMAD.MOV.U32 R71, RZ, RZ, RZ ;  /* 0x000000ffff477224 */ /* 0x000fe200078e00ff */
[----:B------:R-:W-:Y:S01]  /*1e1f0*/  IADD3.X R53, PT, PT, RZ, RZ, RZ, P2, !PT ;  /* 0x000000ffff357210 */ /* 0x000fe200017fe4ff */
[----:B------:R-:W-:Y:S02]  /*1e200*/  IMAD.MOV.U32 R80, RZ, RZ, R68 ;  /* 0x000000ffff507224 */ /* 0x000fe400078e0044 */
[----:B------:R-:W-:Y:S02]  /*1e210*/  VIADD R41, R77, UR14 ;  /* 0x0000000e4d297c36 */ /* 0x000fe40008000000 */
[----:B------:R-:W-:-:S04]  /*1e220*/  IMAD.WIDE.U32 R76, R20, R5, R70 ;  /* 0x00000005144c7225 */ /* 0x000fc800078e0046 */
[----:B------:R-:W-:Y:S02]  /*1e230*/  IMAD.IADD R69, R73, 0x1, R75 ;  /* 0x0000000149457824 */ /* 0x000fe400078e024b */
[----:B------:R-:W-:-:S03]  /*1e240*/  IMAD.WIDE.U32 R80, R48, R15, R80 ;  /* 0x0000000f30507225 */ /* 0x000fc600078e0050 */
[----:B------:R-:W-:Y:S01]  /*1e250*/  IADD3 R68, P0, PT, R69, R76, RZ ;  /* 0x0000004c45447210 */ /* 0x000fe20007f1e0ff */
[----:B------:R-:W-:-:S04]  /*1e260*/  IMAD.WIDE.U32 R78, R55, R29, R52 ;  /* 0x0000001d374e7225 */ /* 0x000fc800078e0034 */
[----:B------:R-:W-:Y:S02]  /*1e270*/  IMAD R67, R21, R5, RZ ;  /* 0x0000000515437224 */ /* 0x000fe400078e02ff */
[----:B------:R-:W-:Y:S02]  /*1e280*/  IMAD R71, R49, R15, RZ ;  /* 0x0000000f31477224 */ /* 0x000fe400078e02ff */
[----:B------:R-:W-:Y:S01]  /*1e290*/  IMAD.X R73, RZ, RZ, RZ, P1 ;  /* 0x000000ffff497224 */ /* 0x000fe200008e06ff */
[----:B------:R-:W-:Y:S01]  /*1e2a0*/  IADD3 R76, P1, PT, R41, R80, RZ ;  /* 0x00000050294c7210 */ /* 0x000fe20007f3e0ff */
[----:B------:R-:W-:Y:S01]  /*1e2b0*/  IMAD.IADD R70, R77, 0x1, R67 ;  /* 0x000000014d467824 */ /* 0x000fe200078e0243 */
[----:B------:R-:W-:Y:S01]  /*1e2c0*/  IADD3 R41, PT, PT, R79, UR13, RZ ;  /* 0x0000000d4f297c10 */ /* 0x000fe2000fffe0ff */
[----:B------:R-:W-:Y:S02]  /*1e2d0*/  IMAD.IADD R67, R81, 0x1, R71 ;  /* 0x0000000151437824 */ /* 0x000fe400078e0247 */
[----:B------:R-:W-:-:S02]  /*1e2e0*/  IMAD R75, R45, R11, RZ ;  /* 0x0000000b2d4b7224 */ /* 0x000fc400078e02ff */
[----:B------:R-:W-:Y:S02]  /*1e2f0*/  IMAD R53, R78, R9, RZ ;  /* 0x000000094e357224 */ /* 0x000fe400078e02ff */
[----:B------:R-:W-:-:S04]  /*1e300*/  IMAD.WIDE.U32 R72, R44, R11, R72 ;  /* 0x0000000b2c487225 */ /* 0x000fc800078e0048 */
[----:B------:R-:W-:Y:S01]  /*1e310*/  IMAD.MOV.U32 R79, RZ, RZ, RZ ;  /* 0x000000ffff4f7224 */ /* 0x000fe200078e00ff */
[----:B------:R-:W-:Y:S01]  /*1e320*/  IADD3 R75, PT, PT, R73, R75, RZ ;  /* 0x0000004b494b7210 */ /* 0x000fe20007ffe0ff */
[----:B------:R-:W-:Y:S02]  /*1e330*/  IMAD.X R69, RZ, RZ, RZ, P0 ;  /* 0x000000ffff457224 */ /* 0x000fe400000e06ff */
[----:B------:R-:W-:Y:S02]  /*1e340*/  IMAD.X R77, RZ, RZ, RZ, P1 ;  /* 0x000000ffff4d7224 */ /* 0x000fe400008e06ff */
[----:B------:R-:W-:Y:S02]  /*1e350*/  IMAD.MOV.U32 R71, RZ, RZ, RZ ;  /* 0x000000ffff477224 */ /* 0x000fe400078e00ff */
[----:B------:R-:W-:Y:S01]  /*1e360*/  IMAD.HI.U32 R0, R53, R28, R78 ;  /* 0x0000001c35007227 */ /* 0x000fe200078e004e */
[----:B------:R-:W-:-:S03]  /*1e370*/  IADD3 R78, P2, PT, R67, R72, RZ ;  /* 0x00000048434e7210 */ /* 0x000fc60007f5e0ff */
[----:B------:R-:W-:-:S04]  /*1e380*/  IMAD.WIDE.U32 R68, R22, R7, R68 ;  /* 0x0000000716447225 */ /* 0x000fc800078e0044 */
[----:B------:R-:W-:-:S04]  /*1e390*/  IMAD.WIDE.U32 R72, R61, R37, R76 ;  /* 0x000000253d487225 */ /* 0x000fc800078e004c */
[----:B------:R-:W-:Y:S01]  /*1e3a0*/  IMAD R79, R19, R5, RZ ;  /* 0x00000005134f7224 */ /* 0x000fe200078e02ff */
[----:B------:R-:W-:Y:S01]  /*1e3b0*/  IADD3 R72, P3, PT, R41, R72, RZ ;  /* 0x0000004829487210 */ /* 0x000fe20007f7e0ff */
[----:B------:R-:W-:Y:S02]  /*1e3c0*/  IMAD R67, R23, R7, RZ ;  /* 0x0000000717437224 */ /* 0x000fe400078e02ff */
[----:B------:R-:W-:Y:S01]  /*1e3d0*/  IMAD.WIDE.U32 R76, R18, R5, R70 ;  /* 0x00000005124c7225 */ /* 0x000fe200078e0046 */
[----:B------:R-:W-:Y:S02]  /*1e3e0*/  IADD3 R70, P1, PT, R75, R68, RZ ;  /* 0x000000444b467210 */ /* 0x000fe40007f3e0ff */
[----:B------:R-:W-:Y:S01]  /*1e3f0*/  IADD3 R67, PT, PT, R69, R67, RZ ;  /* 0x0000004345437210 */ /* 0x000fe20007ffe0ff */
[----:B------:R-:W-:Y:S01]  /*1e400*/  IMAD.IADD R68, R77, 0x1, R79 ;  /* 0x000000014d447824 */ /* 0x000fe200078e024f */
[----:B------:R-:W-:Y:S01]  /*1e410*/  IADD3.X R79, PT, PT, RZ, RZ, RZ, P2, !PT ;  /* 0x000000ffff4f7210 */ /* 0x000fe200017fe4ff */
[----:B------:R-:W-:Y:S01]  /*1e420*/  IMAD R69, R47, R15, RZ ;  /* 0x0000000f2f457224 */ /* 0x000fe200078e02ff */
[----:B------:R-:W-:Y:S01]  /*1e430*/  IADD3 R76, P0, PT, R67, R76, RZ ;  /* 0x0000004c434c7210 */ /* 0x000fe20007f1e0ff */
[----:B------:R-:W-:-:S02]  /*1e440*/  IMAD.X R71, RZ, RZ, RZ, P1 ;  /* 0x000000ffff477224 */ /* 0x000fc400008e06ff */
[----:B------:R-:W-:-:S04]  /*1e450*/  IMAD.WIDE.U32 R78, R46, R15, R78 ;  /* 0x0000000f2e4e7225 */ /* 0x000fc800078e004e */
[----:B------:R-:W-:Y:S01]  /*1e460*/  VIADD R41, R73, UR15 ;  /* 0x0000000f49297c36 */ /* 0x000fe20008000000 */
[----:B------:R-:W-:Y:S01]  /*1e470*/  IADD3.X R73, PT, PT, RZ, RZ, RZ, P3, !PT ;  /* 0x000000ffff497210 */ /* 0x000fe20001ffe4ff */
[-C--:B------:R-:W-:Y:S02]  /*1e480*/  IMAD R81, R43, R11.reuse, RZ ;  /* 0x0000000b2b517224 */ /* 0x080fe400078e02ff */
[----:B------:R-:W-:Y:S02]  /*1e490*/  IMAD.X R77, RZ, RZ, RZ, P0 ;  /* 0x000000ffff4d7224 */ /* 0x000fe400000e06ff */
[----:B------:R-:W-:-:S04]  /*1e4a0*/  IMAD.WIDE.U32 R70, R42, R11, R70 ;  /* 0x0000000b2a467225 */ /* 0x000fc800078e0046 */
[----:B------:R-:W-:Y:S01]  /*1e4b0*/  IMAD.IADD R69, R79, 0x1, R69 ;  /* 0x000000014f457824 */ /* 0x000fe200078e0245 */
[----:B------:R-:W-:Y:S01]  /*1e4c0*/  IADD3 R71, PT, PT, R71, R81, RZ ;  /* 0x0000005147477210 */ /* 0x000fe20007ffe0ff */
[----:B------:R-:W-:Y:S01]  /*1e4d0*/  VIADD R67, R0, UR12 ;  /* 0x0000000c00437c36 */ /* 0x000fe20008000000 */
[----:B------:R-:W-:Y:S01]  /*1e4e0*/  MOV R79, RZ ;  /* 0x000000ff004f7202 */ /* 0x000fe20000000f00 */
[----:B------:R-:W-:Y:S01]  /*1e4f0*/  IMAD.WIDE.U32 R72, R55, R36, R72 ;  /* 0x0000002437487225 */ /* 0x000fe200078e0048 */
[----:B------:R-:W-:-:S03]  /*1e500*/  IADD3 R70, P0, PT, R69, R70, RZ ;  /* 0x0000004645467210 */ /* 0x000fc60007f1e0ff */
[----:B------:R-:W-:Y:S01]  /*1e510*/  IMAD.WIDE.U32 R76, R20, R7, R76 ;  /* 0x00000007144c7225 */ /* 0x000fe200078e004c */
[----:B------:R-:W-:-:S03]  /*1e520*/  IADD3 R72, P4, PT, R67, R72, RZ ;  /* 0x0000004843487210 */ /* 0x000fc60007f9e0ff */
[----:B------:R-:W-:Y:S01]  /*1e530*/  VIADD R67, R73, UR14 ;  /* 0x0000000e49437c36 */ /* 0x000fe20008000000 */
[----:B------:R-:W-:Y:S01]  /*1e540*/  IADD3 R76, P1, PT, R71, R76, RZ ;  /* 0x0000004c474c7210 */ /* 0x000fe20007f3e0ff */
[----:B------:R-:W-:Y:S02]  /*1e550*/  IMAD R75, R21, R7, RZ ;  /* 0x00000007154b7224 */ /* 0x000fe400078e02ff */
[-C--:B------:R-:W-:Y:S02]  /*1e560*/  IMAD R73, R49, R17.reuse, RZ ;  /* 0x0000001131497224 */ /* 0x080fe400078e02ff */
[----:B------:R-:W-:-:S04]  /*1e570*/  IMAD.WIDE.U32 R78, R48, R17, R78 ;  /* 0x00000011304e7225 */ /* 0x000fc800078e004e */
[----:B------:R-:W-:Y:S01]  /*1e580*/  IMAD.X R71, RZ, RZ, RZ, P0 ;  /* 0x000000ffff477224 */ /* 0x000fe200000e06ff */
[----:B------:R-:W-:Y:S01]  /*1e590*/  IADD3 R73, PT, PT, R79, R73, RZ ;  /* 0x000000494f497210 */ /* 0x000fe20007ffe0ff */
[----:B------:R-:W-:Y:S01]  /*1e5a0*/  IMAD.MOV.U32 R69, RZ, RZ, RZ ;  /* 0x000000ffff457224 */ /* 0x000fe200078e00ff */
[----:B------:R-:W-:Y:S01]  /*1e5b0*/  IADD3 R78, P3, PT, R41, R78, RZ ;  /* 0x0000004e294e7210 */ /* 0x000fe20007f7e0ff */
[----:B------:R-:W-:Y:S02]  /*1e5c0*/  IMAD.IADD R75, R77, 0x1, R75 ;  /* 0x000000014d4b7824 */ /* 0x000fe400078e024b */
[----:B------:R-:W-:-:S04]  /*1e5d0*/  IMAD.WIDE.U32 R70, R44, R15, R70 ;  /* 0x0000000f2c467225 */ /* 0x000fc800078e0046 */
[-C--:B------:R-:W-:Y:S01]  /*1e5e0*/  IMAD R77, R13, R5.reuse, RZ ;  /* 0x000000050d4d7224 */ /* 0x080fe200078e02ff */
[----:B------:R-:W-:Y:S01]  /*1e5f0*/  IADD3 R70, P2, PT, R73, R70, RZ ;  /* 0x0000004649467210 */ /* 0x000fe20007f5e0ff */
[----:B------:R-:W-:-:S04]  /*1e600*/  IMAD.WIDE.U32 R68, R12, R5, R68 ;  /* 0x000000050c447225 */ /* 0x000fc800078e0044 */
[----:B------:R-:W-:Y:S01]  /*1e610*/  IMAD.IADD R2, R69, 0x1, R77 ;  /* 0x0000000145027824 */ /* 0x000fe200078e024d */
[----:B------:R-:W-:Y:S01]  /*1e620*/  IADD3 R68, P0, PT, R75, R68, RZ ;  /* 0x000000444b447210 */ /* 0x000fe20007f1e0ff */
[----:B------:R-:W-:Y:S02]  /*1e630*/  IMAD R81, R45, R15, RZ ;  /* 0x0000000f2d517224 */ /* 0x000fe400078e02ff */
[----:B------:R-:W-:Y:S02]  /*1e640*/  IMAD.X R77, RZ, RZ, RZ, P1 ;  /* 0x000000ffff4d7224 */ /* 0x000fe400008e06ff */
[----:B------:R-:W-:Y:S01]  /*1e650*/  IMAD.X R73, RZ, RZ, RZ, P4 ;  /* 0x000000ffff497224 */ /* 0x000fe200020e06ff */
[----:B------:R-:W-:Y:S01]  /*1e660*/  IADD3 R41, PT, PT, R71, R81, RZ ;  /* 0x0000005147297210 */ /* 0x000fe20007ffe0ff */
[----:B------:R-:W-:-:S04]  /*1e670*/  IMAD.WIDE.U32 R76, R22, R11, R76 ;  /* 0x0000000b164c7225 */ /* 0x000fc800078e004c */
[----:B------:R-:W-:Y:S01]  /*1e680*/  IMAD.WIDE.U32 R72, R53, R29, R72 ;  /* 0x0000001d35487225 */ /* 0x000fe200078e0048 */
[----:B------:R-:W-:-:S03]  /*1e690*/  IADD3 R76, P1, PT, R41, R76, RZ ;  /* 0x0000004c294c7210 */ /* 0x000fc60007f3e0ff */
[----:B------:R-:W-:Y:S01]  /*1e6a0*/  IMAD.X R79, RZ, RZ, RZ, P3 ;  /* 0x000000ffff4f7224 */ /* 0x000fe200018e06ff */
[----:B------:R-:W-:Y:S01]  /*1e6b0*/  IADD3 R75, PT, PT, R73, UR13, RZ ;  /* 0x0000000d494b7c10 */ /* 0x000fe2000fffe0ff */
[----:B------:R-:W-:Y:S02]  /*1e6c0*/  IMAD R81, R23, R11, RZ ;  /* 0x0000000b17517224 */ /* 0x000fe400078e02ff */
[----:B------:R-:W-:-:S03]  /*1e6d0*/  IMAD.WIDE.U32 R78, R61, R38, R78 ;  /* 0x000000263d4e7225 */ /* 0x000fc600078e004e */
[----:B------:R-:W-:Y:S01]  /*1e6e0*/  IADD3 R81, PT, PT, R77, R81, RZ ;  /* 0x000000514d517210 */ /* 0x000fe20007ffe0ff */
[----:B------:R-:W-:Y:S01]  /*1e6f0*/  IMAD R41, R72, R9, RZ ;  /* 0x0000000948297224 */ /* 0x000fe200078e02ff */
[----:B------:R-:W-:Y:S01]  /*1e700*/  IADD3 R78, P3, PT, R67, R78, RZ ;  /* 0x0000004e434e7210 */ /* 0x000fe20007f7e0ff */
[----:B------:R-:W-:Y:S01]  /*1e710*/  IMAD.MOV.U32 R73, RZ, RZ, RZ ;  /* 0x000000ffff497224 */ /* 0x000fe200078e00ff */
[----:B------:R-:W-:Y:S01]  /*1e720*/  IADD3.X R77, PT, PT, RZ, RZ, RZ, P1, !PT ;  /* 0x000000ffff4d7210 */ /* 0x000fe20000ffe4ff */
[----:B------:R-:W-:Y:S02]  /*1e730*/  IMAD.X R69, RZ, RZ, RZ, P0 ;  /* 0x000000ffff457224 */ /* 0x000fe400000e06ff */
[----:B------:R-:W-:Y:S02]  /*1e740*/  IMAD.X R71, RZ, RZ, RZ, P2 ;  /* 0x000000ffff477224 */ /* 0x000fe400010e06ff */
[----:B------:R-:W-:-:S04]  /*1e750*/  IMAD.HI.U32 R0, R41, R28, R72 ;  /* 0x0000001c29007227 */ /* 0x000fc800078e0048 */
[----:B------:R-:W-:Y:S02]  /*1e760*/  VIADD R67, R79, UR16 ;  /* 0x000000104f437c36 */ /* 0x000fe40008000000 */
[-C--:B------:R-:W-:Y:S02]  /*1e770*/  IMAD R73, R19, R7.reuse, RZ ;  /* 0x0000000713497224 */ /* 0x080fe400078e02ff */
[----:B------:R-:W-:-:S04]  /*1e780*/  IMAD.WIDE.U32 R68, R18, R7, R68 ;  /* 0x0000000712447225 */ /* 0x000fc800078e0044 */
[-C--:B------:R-:W-:Y:S01]  /*1e790*/  IMAD R79, R47, R17.reuse, RZ ;  /* 0x000000112f4f7224 */ /* 0x080fe200078e02ff */
[----:B------:R-:W-:Y:S01]  /*1e7a0*/  IADD3 R68, P1, PT, R81, R68, RZ ;  /* 0x0000004451447210 */ /* 0x000fe20007f3e0ff */
[----:B------:R-:W-:Y:S01]  /*1e7b0*/  IMAD.WIDE.U32 R70, R46, R17, R70 ;  /* 0x000000112e467225 */ /* 0x000fe200078e0046 */
[----:B------:R-:W-:-:S03]  /*1e7c0*/  IADD3 R81, PT, PT, R0, UR12, RZ ;  /* 0x0000000c00517c10 */ /* 0x000fc6000fffe0ff */
[----:B------:R-:W-:Y:S02]  /*1e7d0*/  IMAD.IADD R73, R69, 0x1, R73 ;  /* 0x0000000145497824 */ /* 0x000fe400078e0249 */
[----:B------:R-:W-:Y:S02]  /*1e7e0*/  IMAD.IADD R69, R71, 0x1, R79 ;  /* 0x0000000147457824 */ /* 0x000fe400078e024f */
[----:B------:R-:W-:Y:S02]  /*1e7f0*/  HFMA2 R71, -RZ, RZ, 0, 0 ;  /* 0x00000000ff477431 */ /* 0x000fe400000001ff */
[-C--:B------:R-:W-:Y:S01]  /*1e800*/  IMAD.WIDE.U32 R76, R42, R15.reuse, R76 ;  /* 0x0000000f2a4c7225 */ /* 0x080fe200078e004c */
[----:B------:R-:W-:Y:S02]  /*1e810*/  IADD3.X R79, PT, PT, RZ, RZ, RZ, P3, !PT ;  /* 0x000000ffff4f7210 */ /* 0x000fe40001ffe4ff */
[----:B------:R-:W-:Y:S01]  /*1e820*/  IADD3 R72, P0, PT, R73, R2, RZ ;  /* 0x0000000249487210 */ /* 0x000fe20007f1e0ff */
[----:B------:R-:W-:Y:S01]  /*1e830*/  IMAD R83, R43, R15, RZ ;  /* 0x0000000f2b537224 */ /* 0x000fe200078e02ff */
[----:B------:R-:W-:Y:S01]  /*1e840*/  IADD3 R76, P3, PT, R69, R76, RZ ;  /* 0x0000004c454c7210 */ /* 0x000fe20007f7e0ff */
[----:B------:R-:W-:-:S02]  /*1e850*/  IMAD.X R69, RZ, RZ, RZ, P1 ;  /* 0x000000ffff457224 */ /* 0x000fc400008e06ff */
[----:B------:R-:W-:Y:S02]  /*1e860*/  IMAD.IADD R73, R77, 0x1, R83 ;  /* 0x000000014d497824 */ /* 0x000fe400078e0253 */
[----:B------:R-:W-:Y:S02]  /*1e870*/  IMAD R83, R21, R11, RZ ;  /* 0x0000000b15537224 */ /* 0x000fe400078e02ff */
[----:B------:R-:W-:Y:S02]  /*1e880*/  IMAD R77, R49, R27, RZ ;  /* 0x0000001b314d7224 */ /* 0x000fe400078e02ff */
        /* <DEDUP_REMOVED lines=9> */
[----:B------:R-:W-:Y:S02]  /*1e920*/  IMAD.X R77, RZ, RZ, RZ, P3 ;  /* 0x000000ffff4d7224 */ /* 0x000fe400018e06ff */
[----:B------:R-:W-:-:S04]  /*1e930*/  IMAD.WIDE.U32 R72, R12, R7, R72 ;  /* 0x000000070c487225 */ /* 0x000fc800078e0048 */
[----:B------:R-:W-:Y:S01]  /*1e940*/  IMAD.WIDE.U32 R76, R44, R17, R76 ;  /* 0x000000112c4c7225 */ /* 0x000fe200078e004c */
[----:B------:R-:W-:-:S03]  /*1e950*/  IADD3 R72, P3, PT, R83, R72, RZ ;  /* 0x0000004853487210 */ /* 0x000fc60007f7e0ff */
[----:B------:R-:W-:Y:S02]  /*1e960*/  VIADD R75, R79, UR15 ;  /* 0x0000000f4f4b7c36 */ /* 0x000fe40008000000 */
[----:B------:R-:W-:Y:S02]  /*1e970*/  IMAD R67, R13, R7, RZ ;  /* 0x000000070d437224 */ /* 0x000fe400078e02ff */
[----:B------:R-:W-:Y:S02]  /*1e980*/  IMAD R71, R45, R17, RZ ;  /* 0x000000112d477224 */ /* 0x000fe400078e02ff */
[----:B------:R-:W-:Y:S01]  /*1e990*/  IMAD.X R79, RZ, RZ, RZ, P4 ;  /* 0x000000ffff4f7224 */ /* 0x000fe200020e06ff */
[----:B------:R-:W-:Y:S01]  /*1e9a0*/  IADD3 R76, P4, PT, R69, R76, RZ ;  /* 0x0000004c454c7210 */ /* 0x000fe20007f9e0ff */
[----:B------:R-:W-:Y:S02]  /*1e9b0*/  IMAD.X R69, RZ, RZ, RZ, P1 ;  /* 0x000000ffff457224 */ /* 0x000fe400008e06ff */
[----:B------:R-:W-:Y:S01]  /*1e9c0*/  IMAD.IADD R0, R73, 0x1, R67 ;  /* 0x0000000149007824 */ /* 0x000fe200078e0243 */
[----:B------:R-:W-:Y:S01]  /*1e9d0*/  IADD3 R67, PT, PT, R77, R71, RZ ;  /* 0x000000474d437210 */ /* 0x000fe20007ffe0ff */
[----:B------:R-:W-:Y:S01]  /*1e9e0*/  IMAD R77, R23, R15, RZ ;  /* 0x0000000f174d7224 */ /* 0x000fe200078e02ff */
[----:B------:R-:W-:Y:S01]  /*1e9f0*/  IADD3.X R71, PT, PT, RZ, RZ, RZ, P2, !PT ;  /* 0x000000ffff477210 */ /* 0x000fe200017fe4ff */
[----:B------:R-:W-:-:S02]  /*1ea00*/  IMAD.X R73, RZ, RZ, RZ, P3 ;  /* 0x000000ffff497224 */ /* 0x000fc400018e06ff */
[----:B------:R-:W-:-:S04]  /*1ea10*/  IMAD.WIDE.U32 R68, R22, R15, R68 ;  /* 0x0000000f16447225 */ /* 0x000fc800078e0044 */
[----:B------:R-:W-:Y:S01]  /*1ea20*/  IMAD.WIDE.U32 R78, R53, R36, R78 ;  /* 0x00000024354e7225 */ /* 0x000fe200078e004e */
[----:B------:R-:W-:-:S03]  /*1ea30*/  IADD3 R68, P2, PT, R67, R68, RZ ;  /* 0x0000004443447210 */ /* 0x000fc60007f5e0ff */
[----:B------:R-:W-:Y:S01]  /*1ea40*/  IMAD.WIDE.U32 R72, R18, R11, R72 ;  /* 0x0000000b12487225 */ /* 0x000fe200078e0048 */
[----:B------:R-:W-:-:S03]  /*1ea50*/  IADD3 R80, P0, PT, R81, R78, RZ ;  /* 0x0000004e51507210 */ /* 0x000fc60007f1e0ff */
[----:B------:R-:W-:Y:S02]  /*1ea60*/  IMAD.IADD R69, R69, 0x1, R77 ;  /* 0x0000000145457824 */ /* 0x000fe400078e024d */
[----:B------:R-:W-:-:S03]  /*1ea70*/  IMAD.WIDE.U32 R70, R61, R39, R70 ;  /* 0x000000273d467225 */ /* 0x000fc600078e0046 */
[----:B------:R-:W-:Y:S01]  /*1ea80*/  IADD3 R72, P1, PT, R69, R72, RZ ;  /* 0x0000004845487210 */ /* 0x000fe20007f3e0ff */
[----:B------:R-:W-:Y:S01]  /*1ea90*/  IMAD R81, R19, R11, RZ ;  /* 0x0000000b13517224 */ /* 0x000fe200078e02ff */
[----:B------:R-:W-:Y:S01]  /*1eaa0*/  IADD3.X R69, PT, PT, RZ, RZ, RZ, P2, !PT ;  /* 0x000000ffff457210 */ /* 0x000fe200017fe4ff */
[----:B------:R-:W-:Y:S01]  /*1eab0*/  IMAD.X R77, RZ, RZ, RZ, P4 ;  /* 0x000000ffff4d7224 */ /* 0x000fe200020e06ff */
[----:B------:R-:W-:Y:S01]  /*1eac0*/  IADD3 R83, PT, PT, R71, UR17, RZ ;  /* 0x0000001147537c10 */ /* 0x000fe2000fffe0ff */
[----:B------:R-:W-:Y:S01]  /*1ead0*/  IMAD.IADD R71, R73, 0x1, R81 ;  /* 0x0000000149477824 */ /* 0x000fe200078e0251 */
[----:B------:R-:W-:Y:S01]  /*1eae0*/  IADD3 R70, P3, PT, R75, R70, RZ ;  /* 0x000000464b467210 */ /* 0x000fe20007f7e0ff */
[-C--:B------:R-:W-:Y:S02]  /*1eaf0*/  IMAD R73, R43, R17.reuse, RZ ;  /* 0x000000112b497224 */ /* 0x080fe400078e02ff */
[----:B------:R-:W-:-:S04]  /*1eb00*/  IMAD.WIDE.U32 R68, R42, R17, R68 ;  /* 0x000000112a447225 */ /* 0x000fc800078e0044 */
[-C--:B------:R-:W-:Y:S02]  /*1eb10*/  IMAD R67, R47, R27.reuse, RZ ;  /* 0x0000001b2f437224 */ /* 0x080fe400078e02ff */
[----:B------:R-:W-:-:S04]  /*1eb20*/  IMAD.WIDE.U32 R76, R46, R27, R76 ;  /* 0x0000001b2e4c7225 */ /* 0x000fc800078e004c */
[----:B------:R-:W-:Y:S02]  /*1eb30*/  IMAD.IADD R69, R69, 0x1, R73 ;  /* 0x0000000145457824 */ /* 0x000fe400078e0249 */
[----:B------:R-:W-:Y:S01]  /*1eb40*/  IMAD.X R81, RZ, RZ, RZ, P0 ;  /* 0x000000ffff517224 */ /* 0x000fe200000e06ff */
[----:B------:R-:W-:Y:S01]  /*1eb50*/  IADD3 R78, P0, PT, R71, R0, RZ ;  /* 0x00000000474e7210 */ /* 0x000fe20007f1e0ff */
[----:B------:R-:W-:Y:S01]  /*1eb60*/  IMAD.X R73, RZ, RZ, RZ, P1 ;  /* 0x000000ffff497224 */ /* 0x000fe200008e06ff */
[----:B------:R-:W-:Y:S01]  /*1eb70*/  IADD3.X R71, PT, PT, RZ, RZ, RZ, P3, !PT ;  /* 0x000000ffff477210 */ /* 0x000fe20001ffe4ff */
[----:B------:R-:W-:Y:S02]  /*1eb80*/  IMAD.IADD R67, R77, 0x1, R67 ;  /* 0x000000014d437824 */ /* 0x000fe400078e0243 */
[-C--:B------:R-:W-:Y:S02]  /*1eb90*/  IMAD R77, R21, R15.reuse, RZ ;  /* 0x0000000f154d7224 */ /* 0x080fe400078e02ff */
[----:B------:R-:W-:Y:S01]  /*1eba0*/  IMAD.WIDE.U32 R72, R20, R15, R72 ;  /* 0x0000000f14487225 */ /* 0x000fe200078e0048 */
[----:B------:R-:W-:-:S03]  /*1ebb0*/  IADD3 R68, P3, PT, R67, R68, RZ ;  /* 0x0000004443447210 */ /* 0x000fc60007f7e0ff */
[----:B------:R-:W-:Y:S01]  /*1ebc0*/  VIADD R79, R79, UR14 ;  /* 0x0000000e4f4f7c36 */ /* 0x000fe20008000000 */
[----:B------:R-:W-:Y:S01]  /*1ebd0*/  IADD3 R73, PT, PT, R73, R77, RZ ;  /* 0x0000004d49497210 */ /* 0x000fe20007ffe0ff */
[----:B------:R-:W-:Y:S01]  /*1ebe0*/  IMAD.WIDE.U32 R70, R55, R38, R70 ;  /* 0x0000002637467225 */ /* 0x000fe200078e0046 */
[----:B------:R-:W-:Y:S02]  /*1ebf0*/  MOV R77, RZ ;  /* 0x000000ff004d7202 */ /* 0x000fe40000000f00 */
[----:B------:R-:W-:Y:S01]  /*1ec00*/  IADD3 R72, P2, PT, R69, R72, RZ ;  /* 0x0000004845487210 */ /* 0x000fe20007f5e0ff */
[----:B------:R-:W-:Y:S01]  /*1ec10*/  IMAD.WIDE.U32 R80, R41, R29, R80 ;  /* 0x0000001d29507225 */ /* 0x000fe200078e0050 */
[----:B------:R-:W-:Y:S02]  /*1ec20*/  IADD3 R70, P4, PT, R79, R70, RZ ;  /* 0x000000464f467210 */ /* 0x000fe40007f9e0ff */
[----:B------:R-:W-:Y:S01]  /*1ec30*/  IADD3 R75, PT, PT, R71, UR16, RZ ;  /* 0x00000010474b7c10 */ /* 0x000fe2000fffe0ff */
[----:B------:R-:W-:-:S02]  /*1ec40*/  IMAD.X R79, RZ, RZ, RZ, P0 ;  /* 0x000000ffff4f7224 */ /* 0x000fc400000e06ff */
[-C--:B------:R-:W-:Y:S02]  /*1ec50*/  IMAD R71, R49, R51.reuse, RZ ;  /* 0x0000003331477224 */ /* 0x080fe400078e02ff */
[----:B------:R-:W-:Y:S02]  /*1ec60*/  IMAD.X R69, RZ, RZ, RZ, P3 ;  /* 0x000000ffff457224 */ /* 0x000fe400018e06ff */
[----:B------:R-:W-:-:S04]  /*1ec70*/  IMAD.WIDE.U32 R76, R48, R51, R76 ;  /* 0x00000033304c7225 */ /* 0x000fc800078e004c */
[----:B------:R-:W-:Y:S01]  /*1ec80*/  VIADD R85, R81, UR13 ;  /* 0x0000000d51557c36 */ /* 0x000fe20008000000 */
[----:B------:R-:W-:Y:S01]  /*1ec90*/  IADD3 R76, P3, PT, R83, R76, RZ ;  /* 0x0000004c534c7210 */ /* 0x000fe20007f7e0ff */
[----:B------:R-:W-:Y:S02]  /*1eca0*/  IMAD R67, R80, R9, RZ ;  /* 0x0000000950437224 */ /* 0x000fe400078e02ff */
[----:B------:R-:W-:Y:S02]  /*1ecb0*/  IMAD.MOV.U32 R81, RZ, RZ, RZ ;  /* 0x000000ffff517224 */ /* 0x000fe400078e00ff */
[----:B------:R-:W-:-:S04]  /*1ecc0*/  IMAD.WIDE.U32 R78, R12, R11, R78 ;  /* 0x0000000b0c4e7225 */ /* 0x000fc800078e004e */
[----:B------:R-:W-:Y:S01]  /*1ecd0*/  IMAD.WIDE.U32 R68, R44, R27, R68 ;  /* 0x0000001b2c447225 */ /* 0x000fe200078e0044 */
[----:B------:R-:W-:-:S03]  /*1ece0*/  IADD3 R78, P1, PT, R73, R78, RZ ;  /* 0x0000004e494e7210 */ /* 0x000fc60007f3e0ff */
[----:B------:R-:W-:Y:S01]  /*1ecf0*/  IMAD.IADD R71, R77, 0x1, R71 ;  /* 0x000000014d477824 */ /* 0x000fe200078e0247 */
[----:B------:R-:W-:Y:S01]  /*1ed00*/  IADD3.X R77, PT, PT, RZ, RZ, RZ, P3, !PT ;  /* 0x000000ffff4d7210 */ /* 0x000fe20001ffe4ff */
[----:B------:R-:W-:-:S03]  /*1ed10*/  IMAD.HI.U32 R0, R67, R28, R80 ;  /* 0x0000001c43007227 */ /* 0x000fc600078e0050 */
[----:B------:R-:W-:Y:S01]  /*1ed20*/  IADD3 R68, P0, PT, R71, R68, RZ ;  /* 0x0000004447447210 */ /* 0x000fe20007f1e0ff */
[----:B------:R-:W-:Y:S02]  /*1ed30*/  IMAD R81, R13, R11, RZ ;  /* 0x0000000b0d517224 */ /* 0x000fe400078e02ff */
[----:B------:R-:W-:Y:S02]  /*1ed40*/  IMAD R87, R45, R27, RZ ;  /* 0x0000001b2d577224 */ /* 0x000fe400078e02ff */
[----:B------:R-:W-:Y:S02]  /*1ed50*/  IMAD.X R71, RZ, RZ, RZ, P4 ;  /* 0x000000ffff477224 */ /* 0x000fe400020e06ff */
[----:B------:R-:W-:Y:S01]  /*1ed60*/  IMAD.X R73, RZ, RZ, RZ, P2 ;  /* 0x000000ffff497224 */ /* 0x000fe200010e06ff */
[----:B------:R-:W-:Y:S01]  /*1ed70*/  IADD3 R69, PT, PT, R69, R87, RZ ;  /* 0x0000005745457210 */ /* 0x000fe20007ffe0ff */
[----:B------:R-:W-:Y:S02]  /*1ed80*/  IMAD.IADD R80, R79, 0x1, R81 ;  /* 0x000000014f507824 */ /* 0x000fe400078e0251 */
[----:B------:R-:W-:-:S02]  /*1ed90*/  IMAD.X R79, RZ, RZ, RZ, P1 ;  /* 0x000000ffff4f7224 */ /* 0x000fc400008e06ff */
[----:B------:R-:W-:-:S04]  /*1eda0*/  IMAD.WIDE.U32 R70, R53, R37, R70 ;  /* 0x0000002535467225 */ /* 0x000fc800078e0046 */
[----:B------:R-:W-:Y:S01]  /*1edb0*/  IMAD.WIDE.U32 R72, R22, R17, R72 ;  /* 0x0000001116487225 */ /* 0x000fe200078e0048 */
[----:B------:R-:W-:-:S03]  /*1edc0*/  IADD3 R70, P1, PT, R85, R70, RZ ;  /* 0x0000004655467210 */ /* 0x000fc60007f3e0ff */
[-C--:B------:R-:W-:Y:S01]  /*1edd0*/  IMAD R83, R19, R15.reuse, RZ ;  /* 0x0000000f13537224 */ /* 0x080fe200078e02ff */
[----:B------:R-:W-:Y:S01]  /*1ede0*/  IADD3 R72, P3, PT, R69, R72, RZ ;  /* 0x0000004845487210 */ /* 0x000fe20007f7e0ff */
[----:B------:R-:W-:-:S04]  /*1edf0*/  IMAD.WIDE.U32 R78, R18, R15, R78 ;  /* 0x0000000f124e7225 */ /* 0x000fc800078e004e */
[----:B------:R-:W-:Y:S02]  /*1ee00*/  IMAD.IADD R69, R79, 0x1, R83 ;  /* 0x000000014f457824 */ /* 0x000fe400078e0253 */
[----:B------:R-:W-:-:S04]  /*1ee10*/  IMAD.WIDE.U32 R76, R61, R40, R76 ;  /* 0x000000283d4c7225 */ /* 0x000fc800078e004c */
[----:B------:R-:W-:Y:S01]  /*1ee20*/  VIADD R81, R71, UR15 ;  /* 0x0000000f47517c36 */ /* 0x000fe20008000000 */
[----:B------:R-:W-:Y:S01]  /*1ee30*/  IADD3 R76, P4, PT, R75, R76, RZ ;  /* 0x0000004c4b4c7210 */ /* 0x000fe20007f9e0ff */
[----:B------:R-:W-:Y:S01]  /*1ee40*/  IMAD.X R71, RZ, RZ, RZ, P1 ;  /* 0x000000ffff477224 */ /* 0x000fe200008e06ff */
[----:B------:R-:W-:Y:S01]  /*1ee50*/  IADD3 R80, P1, PT, R69, R80, RZ ;  /* 0x0000005045507210 */ /* 0x000fe20007f3e0ff */
[----:B------:R-:W-:Y:S01]  /*1ee60*/  IMAD R87, R23, R17, RZ ;  /* 0x0000001117577224 */ /* 0x000fe200078e02ff */
[----:B------:R-:W-:Y:S01]  /*1ee70*/  IADD3 R75, PT, PT, R77, UR18, RZ ;  /* 0x000000124d4b7c10 */ /* 0x000fe2000fffe0ff */
[----:B------:R-:W-:Y:S02]  /*1ee80*/  IMAD.X R69, RZ, RZ, RZ, P0 ;  /* 0x000000ffff457224 */ /* 0x000fe400000e06ff */
[----:B------:R-:W-:Y:S01]  /*1ee90*/  IMAD R77, R47, R51, RZ ;  /* 0x000000332f4d7224 */ /* 0x000fe200078e02ff */
[----:B------:R-:W-:Y:S01]  /*1eea0*/  IADD3 R73, PT, PT, R73, R87, RZ ;  /* 0x0000005749497210 */ /* 0x000fe20007ffe0ff */
[----:B------:R-:W-:-:S03]  /*1eeb0*/  IMAD.WIDE.U32 R68, R46, R51, R68 ;  /* 0x000000332e447225 */ /* 0x000fc600078e0044 */
[----:B------:R-:W-:Y:S01]  /*1eec0*/  IADD3 R78, P2, PT, R73, R78, RZ ;  /* 0x0000004e494e7210 */ /* 0x000fe20007f5e0ff */
[----:B------:R-:W-:Y:S02]  /*1eed0*/  IMAD R85, R49, R3, RZ ;  /* 0x0000000331557224 */ /* 0x000fe400078e02ff */
[----:B------:R-:W-:Y:S02]  /*1eee0*/  IMAD.IADD R49, R69, 0x1, R77 ;  /* 0x0000000145317824 */ /* 0x000fe400078e024d */
[----:B------:R-:W-:Y:S02]  /*1eef0*/  HFMA2 R69, -RZ, RZ, 0, 0 ;  /* 0x00000000ff457431 */ /* 0x000fe400000001ff */
[----:B------:R-:W-:-:S04]  /*1ef00*/  IMAD.WIDE.U32 R70, R41, R36, R70 ;  /* 0x0000002429467225 */ /* 0x000fc800078e0046 */
[----:B------:R-:W-:Y:S01]  /*1ef10*/  VIADD R73, R0, UR12 ;  /* 0x0000000c00497c36 */ /* 0x000fe20008000000 */
[----:B------:R-:W-:Y:S01]  /*1ef20*/  IADD3 R0, PT, PT, R71, UR14, RZ ;  /* 0x0000000e47007c10 */ /* 0x000fe2000fffe0ff */
[----:B------:R-:W-:Y:S02]  /*1ef30*/  IMAD.X R77, RZ, RZ, RZ, P4 ;  /* 0x000000ffff4d7224 */ /* 0x000fe400020e06ff */
[----:B------:R-:W-:Y:S01]  /*1ef40*/  IMAD.X R79, RZ, RZ, RZ, P2 ;  /* 0x000000ffff4f7224 */ /* 0x000fe200010e06ff */
[----:B------:R-:W-:Y:S01]  /*1ef50*/  IADD3 R70, P0, PT, R73, R70, RZ ;  /* 0x0000004649467210 */ /* 0x000fe20007f1e0ff */
[----:B------:R-:W-:Y:S02]  /*1ef60*/  IMAD.X R73, RZ, RZ, RZ, P3 ;  /* 0x000000ffff497224 */ /* 0x000fe400018e06ff */
[----:B------:R-:W-:-:S04]  /*1ef70*/  IMAD.WIDE.U32 R76, R55, R39, R76 ;  /* 0x00000027374c7225 */ /* 0x000fc800078e004c */
[----:B------:R-:W-:Y:S01]  /*1ef80*/  IMAD.WIDE.U32 R68, R3, R48, R68 ;  /* 0x0000003003447225 */ /* 0x000fe200078e0044 */
[----:B------:R-:W-:-:S03]  /*1ef90*/  IADD3 R48, P4, PT, R81, R76, RZ ;  /* 0x0000004c51307210 */ /* 0x000fc60007f9e0ff */
[-C--:B------:R-:W-:Y:S01]  /*1efa0*/  IMAD R71, R43, R27.reuse, RZ ;  /* 0x0000001b2b477224 */ /* 0x080fe200078e02ff */
[----:B------:R-:W-:Y:S01]  /*1efb0*/  IADD3 R68, P3, PT, R75, R68, RZ ;  /* 0x000000444b447210 */ /* 0x000fe20007f7e0ff */
[----:B------:R-:W-:-:S04]  /*1efc0*/  IMAD.WIDE.U32 R72, R42, R27, R72 ;  /* 0x0000001b2a487225 */ /* 0x000fc800078e0048 */
[----:B------:R-:W-:Y:S01]  /*1efd0*/  IMAD R83, R21, R17, RZ ;  /* 0x0000001115537224 */ /* 0x000fe200078e02ff */
[----:B------:R-:W-:Y:S01]  /*1efe0*/  IADD3 R71, PT, PT, R73, R71, RZ ;  /* 0x0000004749477210 */ /* 0x000fe20007ffe0ff */
[----:B------:R-:W-:Y:S01]  /*1eff0*/  IMAD.WIDE.U32 R78, R20, R17, R78 ;  /* 0x00000011144e7225 */ /* 0x000fe200078e004e */
[----:B------:R-:W-:-:S03]  /*1f000*/  IADD3 R72, P2, PT, R49, R72, RZ ;  /* 0x0000004831487210 */ /* 0x000fc60007f5e0ff */
[----:B------:R-:W-:Y:S01]  /*1f010*/  IMAD.X R81, RZ, RZ, RZ, P1 ;  /* 0x000000ffff517224 */ /* 0x000fe200008e06ff */
[----:B------:R-:W-:Y:S01]  /*1f020*/  IADD3 R49, PT, PT, R79, R83, RZ ;  /* 0x000000534f317210 */ /* 0x000fe20007ffe0ff */
[----:B------:R-:W-:Y:S01]  /*1f030*/  IMAD.X R73, RZ, RZ, RZ, P2 ;  /* 0x000000ffff497224 */ /* 0x000fe200010e06ff */
[----:B------:R-:W-:Y:S01]  /*1f040*/  IADD3 R78, P1, PT, R71, R78, RZ ;  /* 0x0000004e474e7210 */ /* 0x000fe20007f3e0ff */
[----:B------:R-:W-:-:S03]  /*1f050*/  IMAD.WIDE.U32 R80, R12, R15, R80 ;  /* 0x0000000f0c507225 */ /* 0x000fc600078e0050 */
[----:B------:R-:W-:Y:S01]  /*1f060*/  IADD3.X R79, PT, PT, RZ, RZ, RZ, P1, !PT ;  /* 0x000000ffff4f7210 */ /* 0x000fe20000ffe4ff */
[----:B------:R-:W-:Y:S01]  /*1f070*/  IMAD R71, R13, R15, RZ ;  /* 0x0000000f0d477224 */ /* 0x000fe200078e02ff */
[----:B------:R-:W-:Y:S01]  /*1f080*/  IADD3 R80, P2, PT, R49, R80, RZ ;  /* 0x0000005031507210 */ /* 0x000fe20007f5e0ff */
[----:B------:R-:W-:Y:S02]  /*1f090*/  IMAD.X R49, RZ, RZ, RZ, P4 ;  /* 0x000000ffff317224 */ /* 0x000fe400020e06ff */
[----:B------:R-:W-:Y:S01]  /*1f0a0*/  IMAD.IADD R69, R69, 0x1, R85 ;  /* 0x0000000145457824 */ /* 0x000fe200078e0255 */
[----:B------:R-:W-:Y:S01]  /*1f0b0*/  IADD3 R2, PT, PT, R81, R71, RZ ;  /* 0x0000004751027210 */ /* 0x000fe20007ffe0ff */
[----:B------:R-:W-:Y:S01]  /*1f0c0*/  IMAD.WIDE.U32 R72, R44, R51, R72 ;  /* 0x000000332c487225 */ /* 0x000fe200078e0048 */
[----:B------:R-:W-:-:S03]  /*1f0d0*/  IADD3.X R81, PT, PT, RZ, RZ, RZ, P2, !PT ;  /* 0x000000ffff517210 */ /* 0x000fc600017fe4ff */
[----:B------:R-:W-:Y:S01]  /*1f0e0*/  IMAD.X R71, RZ, RZ, RZ, P0 ;  /* 0x000000ffff477224 */ /* 0x000fe200000e06ff */
[----:B------:R-:W-:Y:S01]  /*1f0f0*/  IADD3 R72, P0, PT, R69, R72, RZ ;  /* 0x0000004845487210 */ /* 0x000fe20007f1e0ff */
[----:B------:R-:W-:-:S04]  /*1f100*/  IMAD.WIDE.U32 R48, R53, R38, R48 ;  /* 0x0000002635307225 */ /* 0x000fc800078e0030 */
[----:B------:R-:W-:Y:S01]  /*1f110*/  IMAD.X R69, RZ, RZ, RZ, P3 ;  /* 0x000000ffff457224 */ /* 0x000fe200018e06ff */
[----:B------:R-:W-:Y:S01]  /*1f120*/  IADD3 R48, P4, PT, R0, R48, RZ ;  /* 0x0000003000307210 */ /* 0x000fe20007f9e0ff */
[----:B------:R-:W-:-:S04]  /*1f130*/  IMAD.WIDE.U32 R70, R67, R29, R70 ;  /* 0x0000001d43467225 */ /* 0x000fc800078e0046 */
[----:B------:R-:W-:Y:S02]  /*1f140*/  IMAD R83, R45, R51, RZ ;  /* 0x000000332d537224 */ /* 0x000fe400078e02ff */
[----:B------:R-:W-:Y:S02]  /*1f150*/  VIADD R0, R49, UR16 ;  /* 0x0000001031007c36 */ /* 0x000fe40008000000 */
[----:B------:R-:W-:Y:S01]  /*1f160*/  IMAD R49, R23, R27, RZ ;  /* 0x0000001b17317224 */ /* 0x000fe200078e02ff */
[----:B------:R-:W-:Y:S01]  /*1f170*/  IADD3 R83, PT, PT, R73, R83, RZ ;  /* 0x0000005349537210 */ /* 0x000fe20007ffe0ff */
[----:B------:R-:W-:-:S04]  /*1f180*/  IMAD.WIDE.U32 R78, R22, R27, R78 ;  /* 0x0000001b164e7225 */ /* 0x000fc800078e004e */
[----:B0-----:R-:W-:Y:S01]  /*1f190*/  IMAD.WIDE.U32 R68, R61, UR4, R68 ;  /* 0x000000043d447c25 */ /* 0x001fe2000f8e0044 */
[----:B------:R-:W-:-:S03]  /*1f1a0*/  IADD3 R78, P3, PT, R83, R78, RZ ;  /* 0x0000004e534e7210 */ /* 0x000fc60007f7e0ff */
[----:B------:R-:W-:Y:S02]  /*1f1b0*/  VIADD R75, R71, UR13 ;  /* 0x0000000d474b7c36 */ /* 0x000fe40008000000 */
[----:B------:R-:W-:Y:S02]  /*1f1c0*/  IMAD R61, R70, R9, RZ ;  /* 0x00000009463d7224 */ /* 0x000fe400078e02ff */
[----:B------:R-:W-:Y:S02]  /*1f1d0*/  IMAD.MOV.U32 R71, RZ, RZ, RZ ;  /* 0x000000ffff477224 */ /* 0x000fe400078e00ff */
[----:B------:R-:W-:-:S04]  /*1f1e0*/  IMAD.WIDE.U32 R80, R18, R17, R80 ;  /* 0x0000001112507225 */ /* 0x000fc800078e0050 */
[----:B------:R-:W-:Y:S02]  /*1f1f0*/  IMAD.IADD R49, R79, 0x1, R49 ;  /* 0x000000014f317824 */ /* 0x000fe400078e0231 */
[----:B------:R-:W-:Y:S02]  /*1f200*/  VIADD R77, R77, UR17 ;  /* 0x000000114d4d7c36 */ /* 0x000fe40008000000 */
[----:B------:R-:W-:Y:S01]  /*1f210*/  IMAD.HI.U32 R70, R61, R28, R70 ;  /* 0x0000001c3d467227 */ /* 0x000fe200078e0046 */
[----:B------:R-:W-:-:S03]  /*1f220*/  IADD3 R80, P2, PT, R49, R80, RZ ;  /* 0x0000005031507210 */ /* 0x000fc60007f5e0ff */
[----:B------:R-:W-:Y:S02]  /*1f230*/  IMAD.X R73, RZ, RZ, RZ, P0 ;  /* 0x000000ffff497224 */ /* 0x000fe400000e06ff */
[----:B------:R-:W-:Y:S02]  /*1f240*/  IMAD R71, R19, R17, RZ ;  /* 0x0000001113477224 */ /* 0x000fe400078e02ff */
[----:B------:R-:W-:-:S04]  /*1f250*/  IMAD.WIDE.U32 R72, R3, R46, R72 ;  /* 0x0000002e03487225 */ /* 0x000fc800078e0048 */
[----:B------:R-:W-:Y:S01]  /*1f260*/  IMAD.X R49, RZ, RZ, RZ, P4 ;  /* 0x000000ffff317224 */ /* 0x000fe200020e06ff */
[----:B------:R-:W-:Y:S01]  /*1f270*/  IADD3 R68, P4, PT, R68, R77, RZ ;  /* 0x0000004d44447210 */ /* 0x000fe20007f9e0ff */
[----:B------:R-:W-:Y:S01]  /*1f280*/  IMAD R83, R47, R3, RZ ;  /* 0x000000032f537224 */ /* 0x000fe200078e02ff */
        /* <DEDUP_REMOVED lines=8> */
[-C--:B------:R-:W-:Y:S01]  /*1f310*/  IMAD R47, R43, R51.reuse, RZ ;  /* 0x000000332b2f7224 */ /* 0x080fe200078e02ff */
[----:B------:R-:W-:Y:S01]  /*1f320*/  IADD3 R48, P4, PT, R75, R48, RZ ;  /* 0x000000304b307210 */ /* 0x000fe20007f9e0ff */
[----:B------:R-:W-:-:S04]  /*1f330*/  IMAD.WIDE.U32 R78, R42, R51, R78 ;  /* 0x000000332a4e7225 */ /* 0x000fc800078e004e */
[----:B------:R-:W-:Y:S01]  /*1f340*/  VIADD R71, R49, UR15 ;  /* 0x0000000f31477c36 */ /* 0x000fe20008000000 */
[----:B------:R-:W-:Y:S01]  /*1f350*/  IADD3 R78, P3, PT, R73, R78, RZ ;  /* 0x0000004e494e7210 */ /* 0x000fe20007f7e0ff */
[----:B------:R-:W-:-:S04]  /*1f360*/  IMAD.WIDE.U32 R68, R55, R40, R68 ;  /* 0x0000002837447225 */ /* 0x000fc800078e0044 */
[----:B------:R-:W-:Y:S01]  /*1f370*/  IMAD.IADD R49, R79, 0x1, R47 ;  /* 0x000000014f317824 */ /* 0x000fe200078e022f */
[----:B------:R-:W-:Y:S01]  /*1f380*/  IADD3 R69, PT, PT, R69, UR18, RZ ;  /* 0x0000001245457c10 */ /* 0x000fe2000fffe0ff */
[----:B------:R-:W-:Y:S01]  /*1f390*/  IMAD.WIDE.U32 R80, R20, R27, R80 ;  /* 0x0000001b14507225 */ /* 0x000fe200078e0050 */
[----:B------:R-:W-:Y:S02]  /*1f3a0*/  IADD3 R68, P2, PT, R0, R68, RZ ;  /* 0x0000004400447210 */ /* 0x000fe40007f5e0ff */
[----:B------:R-:W-:Y:S01]  /*1f3b0*/  IADD3 R72, P5, PT, R69, R72, RZ ;  /* 0x0000004845487210 */ /* 0x000fe20007fbe0ff */
[----:B------:R-:W-:Y:S01]  /*1f3c0*/  IMAD.X R47, RZ, RZ, RZ, P0 ;  /* 0x000000ffff2f7224 */ /* 0x000fe200000e06ff */
[----:B------:R-:W-:Y:S01]  /*1f3d0*/  IADD3 R80, P0, PT, R49, R80, RZ ;  /* 0x0000005031507210 */ /* 0x000fe20007f1e0ff */
[----:B------:R-:W-:Y:S02]  /*1f3e0*/  IMAD.X R49, RZ, RZ, RZ, P4 ;  /* 0x000000ffff317224 */ /* 0x000fe400020e06ff */
[----:B------:R-:W-:-:S02]  /*1f3f0*/  IMAD.X R79, RZ, RZ, RZ, P3 ;  /* 0x000000ffff4f7224 */ /* 0x000fc400018e06ff */
[----:B------:R-:W-:Y:S02]  /*1f400*/  IMAD R73, R21, R27, RZ ;  /* 0x0000001b15497224 */ /* 0x000fe400078e02ff */
[----:B------:R-:W-:Y:S02]  /*1f410*/  IMAD R69, R45, R3, RZ ;  /* 0x000000032d457224 */ /* 0x000fe400078e02ff */
[-C--:B------:R-:W-:Y:S02]  /*1f420*/  IMAD R75, R13, R17.reuse, RZ ;  /* 0x000000110d4b7224 */ /* 0x080fe400078e02ff */
[----:B------:R-:W-:-:S04]  /*1f430*/  IMAD.WIDE.U32 R46, R12, R17, R46 ;  /* 0x000000110c2e7225 */ /* 0x000fc800078e002e */
[----:B------:R-:W-:Y:S01]  /*1f440*/  VIADD R45, R70, UR12 ;  /* 0x0000000c462d7c36 */ /* 0x000fe20008000000 */
[----:B------:R-:W-:Y:S01]  /*1f450*/  IADD3 R0, PT, PT, R47, R75, RZ ;  /* 0x0000004b2f007210 */ /* 0x000fe20007ffe0ff */
[----:B------:R-:W-:Y:S01]  /*1f460*/  IMAD.WIDE.U32 R48, R67, R36, R48 ;  /* 0x0000002443307225 */ /* 0x000fe200078e0030 */
[----:B------:R-:W-:-:S03]  /*1f470*/  IADD3.X R47, PT, PT, RZ, RZ, RZ, P1, !PT ;  /* 0x000000ffff2f7210 */ /* 0x000fc60000ffe4ff */
        /* <DEDUP_REMOVED lines=11> */
[-C--:B------:R-:W-:Y:S01]  /*1f530*/  IMAD R77, R23, R51.reuse, RZ ;  /* 0x00000033174d7224 */ /* 0x080fe200078e02ff */
[----:B------:R-:W-:Y:S01]  /*1f540*/  IADD3 R68, P2, PT, R71, R68, RZ ;  /* 0x0000004447447210 */ /* 0x000fe20007f5e0ff */
[----:B------:R-:W-:-:S04]  /*1f550*/  IMAD.WIDE.U32 R80, R22, R51, R80 ;  /* 0x0000003316507225 */ /* 0x000fc800078e0050 */
[----:B------:R-:W-:Y:S01]  /*1f560*/  IMAD.WIDE.U32 R72, R55, UR4, R72 ;  /* 0x0000000437487c25 */ /* 0x000fe2000f8e0048 */
[----:B------:R-:W-:-:S03]  /*1f570*/  IADD3 R70, P6, PT, R45, R80, RZ ;  /* 0x000000502d467210 */ /* 0x000fc60007fde0ff */
[----:B------:R-:W-:Y:S01]  /*1f580*/  VIADD R55, R69, UR17 ;  /* 0x0000001145377c36 */ /* 0x000fe20008000000 */
[----:B------:R-:W-:Y:S01]  /*1f590*/  IADD3.X R71, PT, PT, RZ, RZ, RZ, P6, !PT ;  /* 0x000000ffff477210 */ /* 0x000fe200037fe4ff */
[----:B------:R-:W-:Y:S01]  /*1f5a0*/  IMAD.WIDE.U32 R46, R18, R27, R46 ;  /* 0x0000001b122e7225 */ /* 0x000fe200078e002e */
[----:B------:R-:W-:Y:S02]  /*1f5b0*/  IADD3 R2, P0, PT, R73, R79, RZ ;  /* 0x0000004f49027210 */ /* 0x000fe40007f1e0ff */
[----:B------:R-:W-:Y:S01]  /*1f5c0*/  IADD3 R54, P4, PT, R72, R55, RZ ;  /* 0x0000003748367210 */ /* 0x000fe20007f9e0ff */
[----:B------:R-:W-:Y:S02]  /*1f5d0*/  IMAD.IADD R69, R81, 0x1, R77 ;  /* 0x0000000151457824 */ /* 0x000fe400078e024d */
[----:B------:R-:W-:Y:S02]  /*1f5e0*/  IMAD.X R45, RZ, RZ, RZ, P3 ;  /* 0x000000ffff2d7224 */ /* 0x000fe400018e06ff */
[----:B------:R-:W-:Y:S01]  /*1f5f0*/  IMAD R75, R19, R27, RZ ;  /* 0x0000001b134b7224 */ /* 0x000fe200078e02ff */
[----:B------:R-:W-:Y:S01]  /*1f600*/  IADD3 R48, P5, PT, R69, R46, RZ ;  /* 0x0000002e45307210 */ /* 0x000fe20007fbe0ff */
[----:B------:R-:W-:-:S02]  /*1f610*/  IMAD.X R69, RZ, RZ, RZ, P2 ;  /* 0x000000ffff457224 */ /* 0x000fc400010e06ff */
[----:B------:R-:W-:Y:S01]  /*1f620*/  IMAD.WIDE.U32 R44, R61, R29, R44 ;  /* 0x0000001d3d2c7225 */ /* 0x000fe200078e002c */
[----:B------:R-:W-:-:S03]  /*1f630*/  IADD3 R47, PT, PT, R47, R75, RZ ;  /* 0x0000004b2f2f7210 */ /* 0x000fc60007ffe0ff */
[----:B------:R-:W-:Y:S01]  /*1f640*/  VIADD R49, R49, UR14 ;  /* 0x0000000e31317c36 */ /* 0x000fe20008000000 */
[----:B------:R-:W-:Y:S01]  /*1f650*/  IADD3 R73, PT, PT, R45, UR13, RZ ;  /* 0x0000000d2d497c10 */ /* 0x000fe2000fffe0ff */
[----:B------:R-:W-:Y:S01]  /*1f660*/  IMAD.WIDE.U32 R68, R41, R38, R68 ;  /* 0x0000002629447225 */ /* 0x000fe200078e0044 */
[----:B------:R-:W-:Y:S02]  /*1f670*/  IADD3 R46, P2, PT, R47, R0, RZ ;  /* 0x000000002f2e7210 */ /* 0x000fe40007f5e0ff */
[----:B------:R-:W-:Y:S01]  /*1f680*/  IADD3.X R47, PT, PT, RZ, RZ, RZ, P1, !PT ;  /* 0x000000ffff2f7210 */ /* 0x000fe20000ffe4ff */
[----:B------:R-:W-:Y:S01]  /*1f690*/  IMAD.X R55, RZ, RZ, RZ, P4 ;  /* 0x000000ffff377224 */ /* 0x000fe200020e06ff */
[----:B------:R-:W-:Y:S01]  /*1f6a0*/  IADD3 R68, P3, PT, R49, R68, RZ ;  /* 0x0000004431447210 */ /* 0x000fe20007f7e0ff */
[----:B------:R-:W-:Y:S02]  /*1f6b0*/  IMAD R77, R43, R3, RZ ;  /* 0x000000032b4d7224 */ /* 0x000fe400078e02ff */
[----:B------:R-:W-:-:S02]  /*1f6c0*/  IMAD R43, R44, R9, RZ ;  /* 0x000000092c2b7224 */ /* 0x000fc400078e02ff */
[----:B------:R-:W-:Y:S02]  /*1f6d0*/  IMAD.MOV.U32 R45, RZ, RZ, RZ ;  /* 0x000000ffff2d7224 */ /* 0x000fe400078e00ff */
[----:B------:R-:W-:Y:S02]  /*1f6e0*/  VIADD R69, R69, UR16 ;  /* 0x0000001045457c36 */ /* 0x000fe40008000000 */
[----:B------:R-:W-:Y:S02]  /*1f6f0*/  IMAD.X R49, RZ, RZ, RZ, P5 ;  /* 0x000000ffff317224 */ /* 0x000fe400028e06ff */
[----:B------:R-:W-:-:S04]  /*1f700*/  IMAD.WIDE.U32 R54, R53, R40, R54 ;  /* 0x0000002835367225 */ /* 0x000fc800078e0036 */
[----:B------:R-:W-:-:S04]  /*1f710*/  IMAD.WIDE.U32 R70, R3, R42, R70 ;  /* 0x0000002a03467225 */ /* 0x000fc800078e0046 */
[----:B------:R-:W-:Y:S01]  /*1f720*/  IMAD.HI.U32 R0, R43, R28, R44 ;  /* 0x0000001c2b007227 */ /* 0x000fe200078e002c */
[----:B------:R-:W-:Y:S02]  /*1f730*/  IADD3 R70, P4, PT, R47, R70, RZ ;  /* 0x000000462f467210 */ /* 0x000fe40007f9e0ff */
[----:B------:R-:W-:Y:S01]  /*1f740*/  IADD3.X R47, PT, PT, RZ, RZ, RZ, P2, !PT ;  /* 0x000000ffff2f7210 */ /* 0x000fe200017fe4ff */
[-C--:B------:R-:W-:Y:S01]  /*1f750*/  IMAD.WIDE.U32 R44, R20, R51.reuse, R48 ;  /* 0x00000033142c7225 */ /* 0x080fe200078e0030 */
[----:B------:R-:W-:Y:S02]  /*1f760*/  IADD3 R48, P1, PT, R69, R54, RZ ;  /* 0x0000003645307210 */ /* 0x000fe40007f3e0ff */
[----:B------:R-:W-:Y:S01]  /*1f770*/  IADD3.X R69, PT, PT, RZ, RZ, RZ, P3, !PT ;  /* 0x000000ffff457210 */ /* 0x000fe20001ffe4ff */
[----:B------:R-:W-:Y:S02]  /*1f780*/  IMAD.IADD R71, R71, 0x1, R77 ;  /* 0x0000000147477824 */ /* 0x000fe400078e024d */
[----:B------:R-:W-:-:S02]  /*1f790*/  IMAD R75, R21, R51, RZ ;  /* 0x00000033154b7224 */ /* 0x000fc400078e02ff */
[----:B------:R-:W-:Y:S01]  /*1f7a0*/  VIADD R55, R55, UR18 ;  /* 0x0000001237377c36 */ /* 0x000fe20008000000 */
[----:B------:R-:W-:Y:S01]  /*1f7b0*/  IADD3 R54, P2, PT, R71, R44, RZ ;  /* 0x0000002c47367210 */ /* 0x000fe20007f5e0ff */
[----:B------:R-:W-:Y:S02]  /*1f7c0*/  IMAD.IADD R49, R45, 0x1, R75 ;  /* 0x000000012d317824 */ /* 0x000fe400078e024b */
[----:B------:R-:W-:Y:S01]  /*1f7d0*/  IMAD.WIDE.U32 R44, R67, R37, R68 ;  /* 0x00000025432c7225 */ /* 0x000fe200078e0044 */
[----:B------:R-:W-:-:S03]  /*1f7e0*/  IADD3 R68, P6, PT, R55, R2, RZ ;  /* 0x0000000237447210 */ /* 0x000fc60007fde0ff */
[-C--:B------:R-:W-:Y:S01]  /*1f7f0*/  IMAD.WIDE.U32 R46, R12, R27.reuse, R46 ;  /* 0x0000001b0c2e7225 */ /* 0x080fe200078e002e */
[----:B------:R-:W-:Y:S02]  /*1f800*/  IADD3 R44, P5, PT, R73, R44, RZ ;  /* 0x0000002c492c7210 */ /* 0x000fe40007fbe0ff */
[----:B------:R-:W-:Y:S01]  /*1f810*/  IADD3 R45, PT, PT, R45, UR15, RZ ;  /* 0x0000000f2d2d7c10 */ /* 0x000fe2000fffe0ff */
[----:B------:R-:W-:Y:S01]  /*1f820*/  IMAD.X R71, RZ, RZ, RZ, P0 ;  /* 0x000000ffff477224 */ /* 0x000fe200000e06ff */
[----:B------:R-:W-:Y:S01]  /*1f830*/  IADD3 R46, P0, PT, R49, R46, RZ ;  /* 0x0000002e312e7210 */ /* 0x000fe20007f1e0ff */
[----:B------:R-:W-:Y:S02]  /*1f840*/  IMAD.X R55, RZ, RZ, RZ, P2 ;  /* 0x000000ffff377224 */ /* 0x000fe400010e06ff */
[----:B------:R-:W-:Y:S01]  /*1f850*/  IMAD R75, R13, R27, RZ ;  /* 0x0000001b0d4b7224 */ /* 0x000fe200078e02ff */
[----:B------:R-:W-:Y:S01]  /*1f860*/  IADD3 R71, P3, PT, R71, R70, RZ ;  /* 0x0000004647477210 */ /* 0x000fe20007f7e0ff */
[----:B------:R-:W-:-:S02]  /*1f870*/  IMAD.X R69, RZ, RZ, RZ, P6 ;  /* 0x000000ffff457224 */ /* 0x000fc400030e06ff */
[----:B------:R-:W-:Y:S02]  /*1f880*/  IMAD.X R49, RZ, RZ, RZ, P1 ;  /* 0x000000ffff317224 */ /* 0x000fe400008e06ff */
[----:B------:R-:W-:Y:S02]  /*1f890*/  IMAD R73, R23, R3, RZ ;  /* 0x0000000317497224 */ /* 0x000fe400078e02ff */
[----:B------:R-:W-:-:S04]  /*1f8a0*/  IMAD.WIDE.U32 R22, R3, R22, R54 ;  /* 0x0000001603167225 */ /* 0x000fc800078e0036 */
[----:B------:R-:W-:Y:S01]  /*1f8b0*/  IMAD.IADD R75, R47, 0x1, R75 ;  /* 0x000000012f4b7824 */ /* 0x000fe200078e024b */
[----:B------:R-:W-:Y:S01]  /*1f8c0*/  IADD3 R55, PT, PT, R23, R73, RZ ;  /* 0x0000004917377210 */ /* 0x000fe20007ffe0ff */
[----:B------:R-:W-:Y:S01]  /*1f8d0*/  IMAD.WIDE.U32 R68, R53, UR4, R68 ;  /* 0x0000000435447c25 */ /* 0x000fe2000f8e0044 */
[----:B------:R-:W-:-:S03]  /*1f8e0*/  IADD3.X R53, PT, PT, RZ, RZ, RZ, P4, !PT ;  /* 0x000000ffff357210 */ /* 0x000fc600027fe4ff */
[----:B------:R-:W-:Y:S01]  /*1f8f0*/  IMAD.X R47, RZ, RZ, RZ, P0 ;  /* 0x000000ffff2f7224 */ /* 0x000fe200000e06ff */
[----:B------:R-:W-:Y:S01]  /*1f900*/  IADD3 R23, P4, PT, R53, R22, RZ ;  /* 0x0000001635177210 */ /* 0x000fe20007f9e0ff */
[----:B------:R-:W-:Y:S01]  /*1f910*/  IMAD.WIDE.U32 R48, R41, R39, R48 ;  /* 0x0000002729307225 */ /* 0x000fe200078e0030 */
[----:B------:R-:W-:-:S03]  /*1f920*/  IADD3 R71, P1, PT, R69, R71, RZ ;  /* 0x0000004745477210 */ /* 0x000fc60007f3e0ff */
[-C--:B------:R-:W-:Y:S01]  /*1f930*/  IMAD.WIDE.U32 R46, R18, R51.reuse, R46 ;  /* 0x00000033122e7225 */ /* 0x080fe200078e002e */
[----:B------:R-:W-:Y:S02]  /*1f940*/  IADD3 R54, P0, PT, R45, R48, RZ ;  /* 0x000000302d367210 */ /* 0x000fe40007f1e0ff */
[----:B------:R-:W-:Y:S01]  /*1f950*/  IADD3.X R69, PT, PT, RZ, RZ, RZ, P1, !PT ;  /* 0x000000ffff457210 */ /* 0x000fe20000ffe4ff */
[----:B------:R-:W-:Y:S02]  /*1f960*/  IMAD R53, R19, R51, RZ ;  /* 0x0000003313357224 */ /* 0x000fe400078e02ff */
[----:B------:R-:W-:Y:S01]  /*1f970*/  IMAD.X R2, RZ, RZ, RZ, P3 ;  /* 0x000000ffff027224 */ /* 0x000fe200018e06ff */
[----:B------:R-:W-:Y:S01]  /*1f980*/  IADD3 R48, P3, PT, R55, R46, RZ ;  /* 0x0000002e37307210 */ /* 0x000fe20007f7e0ff */
[----:B------:R-:W-:Y:S01]  /*1f990*/  VIADD R49, R49, UR17 ;  /* 0x0000001131317c36 */ /* 0x000fe20008000000 */
        /* <DEDUP_REMOVED lines=8> */
[----:B------:R-:W-:Y:S02]  /*1fa20*/  VIADD R23, R0, UR12 ;  /* 0x0000000c00177c36 */ /* 0x000fe40008000000 */
[----:B------:R-:W-:-:S03]  /*1fa30*/  IMAD.WIDE.U32 R44, R67, R38, R54 ;  /* 0x00000026432c7225 */ /* 0x000fc600078e0036 */
[----:B------:R-:W-:Y:S01]  /*1fa40*/  IADD3 R54, P1, PT, R23, R46, RZ ;  /* 0x0000002e17367210 */ /* 0x000fe20007f3e0ff */
[----:B------:R-:W-:Y:S02]  /*1fa50*/  VIADD R47, R47, UR14 ;  /* 0x0000000e2f2f7c36 */ /* 0x000fe40008000000 */
[----:B------:R-:W-:-:S03]  /*1fa60*/  IMAD.WIDE.U32 R48, R3, R20, R48 ;  /* 0x0000001403307225 */ /* 0x000fc600078e0030 */
[----:B------:R-:W-:Y:S01]  /*1fa70*/  IADD3 R46, P3, PT, R47, R44, RZ ;  /* 0x0000002c2f2e7210 */ /* 0x000fe20007f7e0ff */
[----:B------:R-:W-:Y:S02]  /*1fa80*/  IMAD.X R23, RZ, RZ, RZ, P4 ;  /* 0x000000ffff177224 */ /* 0x000fe400020e06ff */
[----:B------:R-:W-:Y:S01]  /*1fa90*/  IMAD.X R53, RZ, RZ, RZ, P2 ;  /* 0x000000ffff357224 */ /* 0x000fe200010e06ff */
[----:B------:R-:W-:Y:S01]  /*1faa0*/  IADD3 R69, P2, PT, R69, R2, RZ ;  /* 0x0000000245457210 */ /* 0x000fe20007f5e0ff */
[----:B------:R-:W-:Y:S02]  /*1fab0*/  IMAD R47, R21, R3, RZ ;  /* 0x00000003152f7224 */ /* 0x000fe400078e02ff */
[----:B------:R-:W-:Y:S01]  /*1fac0*/  IMAD.X R21, RZ, RZ, RZ, P5 ;  /* 0x000000ffff157224 */ /* 0x000fe200028e06ff */
[----:B------:R-:W-:Y:S01]  /*1fad0*/  IADD3 R0, P5, PT, R23, R48, RZ ;  /* 0x0000003017007210 */ /* 0x000fe20007fbe0ff */
[----:B------:R-:W-:Y:S01]  /*1fae0*/  VIADD R45, R45, UR16 ;  /* 0x000000102d2d7c36 */ /* 0x000fe20008000000 */
[----:B------:R-:W-:Y:S01]  /*1faf0*/  IADD3.X R23, PT, PT, RZ, RZ, RZ, P0, !PT ;  /* 0x000000ffff177210 */ /* 0x000fe200007fe4ff */
[----:B------:R-:W-:Y:S01]  /*1fb00*/  IMAD.WIDE.U32 R52, R41, R40, R52 ;  /* 0x0000002829347225 */ /* 0x000fe200078e0034 */
[----:B------:R-:W-:-:S02]  /*1fb10*/  IADD3 R21, P6, PT, R21, R0, RZ ;  /* 0x0000000015157210 */ /* 0x000fc40007fde0ff */
[----:B------:R-:W-:Y:S01]  /*1fb20*/  IADD3.X R0, PT, PT, RZ, RZ, RZ, P2, !PT ;  /* 0x000000ffff007210 */ /* 0x000fe200017fe4ff */
[----:B------:R-:W-:Y:S01]  /*1fb30*/  IMAD.X R55, RZ, RZ, RZ, P1 ;  /* 0x000000ffff377224 */ /* 0x000fe200008e06ff */
[----:B------:R-:W-:Y:S01]  /*1fb40*/  IADD3 R20, P4, PT, R45, R52, RZ ;  /* 0x000000342d147210 */ /* 0x000fe20007f9e0ff */
[----:B------:R-:W-:Y:S01]  /*1fb50*/  IMAD.IADD R45, R49, 0x1, R47 ;  /* 0x00000001312d7824 */ /* 0x000fe200078e022f */
[----:B------:R-:W-:Y:S01]  /*1fb60*/  IADD3 R44, PT, PT, R53, UR18, RZ ;  /* 0x00000012352c7c10 */ /* 0x000fe2000fffe0ff */
[----:B------:R-:W-:Y:S01]  /*1fb70*/  IMAD R53, R13, R51, RZ ;  /* 0x000000330d357224 */ /* 0x000fe200078e02ff */
[----:B------:R-:W-:Y:S01]  /*1fb80*/  IADD3 R0, P1, PT, R0, R21, RZ ;  /* 0x0000001500007210 */ /* 0x000fe20007f3e0ff */
[----:B------:R-:W-:Y:S01]  /*1fb90*/  IMAD.WIDE.U32 R22, R12, R51, R22 ;  /* 0x000000330c167225 */ /* 0x000fe200078e0016 */
[----:B------:R-:W-:Y:S02]  /*1fba0*/  IADD3 R44, P0, PT, R44, R71, RZ ;  /* 0x000000472c2c7210 */ /* 0x000fe40007f1e0ff */
[----:B------:R-:W-:Y:S01]  /*1fbb0*/  IADD3.X R21, PT, PT, RZ, RZ, RZ, P4, !PT ;  /* 0x000000ffff157210 */ /* 0x000fe200027fe4ff */
[----:B------:R-:W-:-:S02]  /*1fbc0*/  IMAD.X R47, RZ, RZ, RZ, P3 ;  /* 0x000000ffff2f7224 */ /* 0x000fc400018e06ff */
[----:B------:R-:W-:-:S04]  /*1fbd0*/  IMAD.WIDE.U32 R48, R43, R29, R54 ;  /* 0x0000001d2b307225 */ /* 0x000fc800078e0036 */
[----:B------:R-:W-:Y:S02]  /*1fbe0*/  IMAD.IADD R2, R23, 0x1, R53 ;  /* 0x0000000117027824 */ /* 0x000fe400078e0235 */
[----:B------:R-:W-:Y:S01]  /*1fbf0*/  IMAD.WIDE.U32 R52, R61, R37, R46 ;  /* 0x000000253d347225 */ /* 0x000fe200078e002e */
[----:B------:R-:W-:-:S03]  /*1fc00*/  IADD3 R46, P2, PT, R45, R22, RZ ;  /* 0x000000162d2e7210 */ /* 0x000fc60007f5e0ff */
[----:B------:R-:W-:Y:S02]  /*1fc10*/  VIADD R23, R49, UR13 ;  /* 0x0000000d31177c36 */ /* 0x000fe40008000000 */
[----:B------:R-:W-:Y:S02]  /*1fc20*/  IMAD.X R45, RZ, RZ, RZ, P0 ;  /* 0x000000ffff2d7224 */ /* 0x000fe400000e06ff */
[----:B------:R-:W-:Y:S01]  /*1fc30*/  IMAD.WIDE.U32 R20, R67, R39, R20 ;  /* 0x0000002743147225 */ /* 0x000fe200078e0014 */
[----:B------:R-:W-:Y:S02]  /*1fc40*/  IADD3 R22, P4, PT, R23, R52, RZ ;  /* 0x0000003417167210 */ /* 0x000fe40007f9e0ff */
[----:B------:R-:W-:Y:S01]  /*1fc50*/  MOV R52, R48 ;  /* 0x0000003000347202 */ /* 0x000fe20000000f00 */
[----:B------:R-:W-:Y:S01]  /*1fc60*/  VIADD R23, R53, UR15 ;  /* 0x0000000f35177c36 */ /* 0x000fe20008000000 */
[----:B------:R-:W-:Y:S01]  /*1fc70*/  IADD3 R21, PT, PT, R21, UR17, RZ ;  /* 0x0000001115157c10 */ /* 0x000fe2000fffe0ff */
[----:B------:R-:W-:-:S02]  /*1fc80*/  IMAD R49, R48, R9, RZ ;  /* 0x0000000930317224 */ /* 0x000fc400078e02ff */
[----:B------:R-:W-:Y:S01]  /*1fc90*/  IMAD.MOV.U32 R53, RZ, RZ, RZ ;  /* 0x000000ffff357224 */ /* 0x000fe200078e00ff */
[----:B------:R-:W-:Y:S01]  /*1fca0*/  IADD3 R20, P3, PT, R23, R20, RZ ;  /* 0x0000001417147210 */ /* 0x000fe20007f7e0ff */
[----:B------:R-:W-:-:S04]  /*1fcb0*/  IMAD.WIDE.U32 R44, R41, UR4, R44 ;  /* 0x00000004292c7c25 */ /* 0x000fc8000f8e002c */
[----:B------:R-:W-:Y:S01]  /*1fcc0*/  IMAD.X R23, RZ, RZ, RZ, P4 ;  /* 0x000000ffff177224 */ /* 0x000fe200020e06ff */
[----:B------:R-:W-:Y:S01]  /*1fcd0*/  IADD3 R44, P0, PT, R44, R21, RZ ;  /* 0x000000152c2c7210 */ /* 0x000fe20007f1e0ff */
[----:B------:R-:W-:-:S04]  /*1fce0*/  IMAD.HI.U32 R52, R49, R28, R52 ;  /* 0x0000001c31347227 */ /* 0x000fc800078e0034 */
[----:B------:R-:W-:Y:S02]  /*1fcf0*/  IMAD.X R21, RZ, RZ, RZ, P3 ;  /* 0x000000ffff157224 */ /* 0x000fe400018e06ff */
[----:B------:R-:W-:-:S04]  /*1fd00*/  IMAD.WIDE.U32 R22, R43, R36, R22 ;  /* 0x000000242b167225 */ /* 0x000fc800078e0016 */
[----:B------:R-:W-:Y:S01]  /*1fd10*/  IMAD R41, R19, R3, RZ ;  /* 0x0000000313297224 */ /* 0x000fe200078e02ff */
[----:B------:R-:W-:Y:S01]  /*1fd20*/  IADD3 R19, PT, PT, R52, UR12, RZ ;  /* 0x0000000c34137c10 */ /* 0x000fe2000fffe0ff */
[----:B------:R-:W-:Y:S01]  /*1fd30*/  IMAD.X R47, RZ, RZ, RZ, P2 ;  /* 0x000000ffff2f7224 */ /* 0x000fe200010e06ff */
[----:B------:R-:W-:Y:S01]  /*1fd40*/  IADD3 R69, P2, PT, R45, R69, RZ ;  /* 0x000000452d457210 */ /* 0x000fe20007f5e0ff */
[----:B------:R-:W-:Y:S01]  /*1fd50*/  IMAD.X R45, RZ, RZ, RZ, P0 ;  /* 0x000000ffff2d7224 */ /* 0x000fe200000e06ff */
[----:B------:R-:W-:Y:S01]  /*1fd60*/  IADD3 R22, P0, PT, R19, R22, RZ ;  /* 0x0000001613167210 */ /* 0x000fe20007f1e0ff */
[----:B------:R-:W-:-:S04]  /*1fd70*/  IMAD.WIDE.U32 R20, R61, R38, R20 ;  /* 0x000000263d147225 */ /* 0x000fc800078e0014 */
[----:B------:R-:W-:Y:S01]  /*1fd80*/  VIADD R23, R23, UR14 ;  /* 0x0000000e17177c36 */ /* 0x000fe20008000000 */
[----:B------:R-:W-:Y:S01]  /*1fd90*/  IADD3 R21, PT, PT, R21, UR16, RZ ;  /* 0x0000001015157c10 */ /* 0x000fe2000fffe0ff */
[----:B------:R-:W-:-:S03]  /*1fda0*/  IMAD.WIDE.U32 R44, R67, R40, R44 ;  /* 0x00000028432c7225 */ /* 0x000fc600078e002c */
[----:B------:R-:W-:Y:S01]  /*1fdb0*/  IADD3 R20, P3, PT, R23, R20, RZ ;  /* 0x0000001417147210 */ /* 0x000fe20007f7e0ff */
[----:B------:R-:W-:Y:S01]  /*1fdc0*/  IMAD.WIDE.U32 R46, R3, R18, R46 ;  /* 0x00000012032e7225 */ /* 0x000fe200078e002e */
[----:B------:R-:W-:-:S03]  /*1fdd0*/  IADD3.X R23, PT, PT, RZ, RZ, RZ, P0, !PT ;  /* 0x000000ffff177210 */ /* 0x000fc600007fe4ff */
[----:B------:R-:W-:Y:S01]  /*1fde0*/  IMAD.X R19, RZ, RZ, RZ, P5 ;  /* 0x000000ffff137224 */ /* 0x000fe200028e06ff */
[----:B------:R-:W-:Y:S01]  /*1fdf0*/  IADD3 R44, P5, PT, R21, R44, RZ ;  /* 0x0000002c152c7210 */ /* 0x000fe20007fbe0ff */
[----:B------:R-:W-:Y:S02]  /*1fe00*/  VIADD R18, R45, UR18 ;  /* 0x000000122d127c36 */ /* 0x000fe40008000000 */
[----:B------:R-:W-:Y:S01]  /*1fe10*/  IMAD.X R21, RZ, RZ, RZ, P3 ;  /* 0x000000ffff157224 */ /* 0x000fe200018e06ff */
[----:B------:R-:W-:Y:S01]  /*1fe20*/  IADD3.X R45, PT, PT, RZ, RZ, RZ, P5, !PT ;  /* 0x000000ffff2d7210 */ /* 0x000fe20002ffe4ff */
[----:B------:R-:W-:Y:S01]  /*1fe30*/  IMAD.WIDE.U32 R22, R49, R29, R22 ;  /* 0x0000001d31167225 */ /* 0x000fe200078e0016 */
[----:B------:R-:W-:-:S03]  /*1fe40*/  IADD3 R18, P4, PT, R18, R69, RZ ;  /* 0x0000004512127210 */ /* 0x000fc60007f9e0ff */
[----:B------:R-:W-:-:S04]  /*1fe50*/  IMAD.WIDE.U32 R20, R43, R37, R20 ;  /* 0x000000252b147225 */ /* 0x000fc800078e0014 */
[----:B------:R-:W-:Y:S01]  /*1fe60*/  VIADD R23, R23, UR13 ;  /* 0x0000000d17177c36 */ /* 0x000fe20008000000 */
[----:B------:R-:W-:Y:S01]  /*1fe70*/  IADD3 R55, PT, PT, R21, UR15, RZ ;  /* 0x0000000f15377c10 */ /* 0x000fe2000fffe0ff */
[----:B------:R-:W-:Y:S01]  /*1fe80*/  IMAD.IADD R41, R47, 0x1, R41 ;  /* 0x000000012f297824 */ /* 0x000fe200078e0229 */
[----:B------:R-:W-:Y:S01]  /*1fe90*/  IADD3 R47, P0, PT, R19, R46, RZ ;  /* 0x0000002e132f7210 */ /* 0x000fe20007f1e0ff */
[----:B------:R-:W-:Y:S02]  /*1fea0*/  IMAD.X R19, RZ, RZ, RZ, P4 ;  /* 0x000000ffff137224 */ /* 0x000fe400020e06ff */
[----:B------:R-:W-:Y:S01]  /*1feb0*/  IMAD.WIDE.U32 R52, R61, R39, R44 ;  /* 0x000000273d347225 */ /* 0x000fe200078e002c */
[----:B------:R-:W-:Y:S02]  /*1fec0*/  IADD3 R44, P4, PT, R23, R20, RZ ;  /* 0x00000014172c7210 */ /* 0x000fe40007f9e0ff */
[----:B------:R-:W-:Y:S01]  /*1fed0*/  IADD3 R46, P3, PT, R41, R2, RZ ;  /* 0x00000002292e7210 */ /* 0x000fe20007f7e0ff */
[----:B------:R-:W-:Y:S01]  /*1fee0*/  IMAD.WIDE.U32 R20, R67, UR4, R18 ;  /* 0x0000000443147c25 */ /* 0x000fe2000f8e0012 */
[----:B------:R-:W-:-:S02]  /*1fef0*/  IADD3 R54, P5, PT, R55, R52, RZ ;  /* 0x0000003437367210 */ /* 0x000fc40007fbe0ff */
[----:B------:R-:W-:Y:S01]  /*1ff00*/  IADD3.X R45, PT, PT, RZ, RZ, RZ, P4, !PT ;  /* 0x000000ffff2d7210 */ /* 0x000fe200027fe4ff */
[----:B------:R-:W-:Y:S02]  /*1ff10*/  VIADD R53, R53, UR17 ;  /* 0x0000001135357c36 */ /* 0x000fe40008000000 */
[----:B------:R-:W-:Y:S02]  /*1ff20*/  IMAD.X R41, RZ, RZ, RZ, P2 ;  /* 0x000000ffff297224 */ /* 0x000fe400010e06ff */
[----:B------:R-:W-:Y:S01]  /*1ff30*/  IMAD.X R55, RZ, RZ, RZ, P5 ;  /* 0x000000ffff377224 */ /* 0x000fe200028e06ff */
[----:B------:R-:W-:Y:S01]  /*1ff40*/  IADD3 R52, P2, PT, R20, R53, RZ ;  /* 0x0000003514347210 */ /* 0x000fe20007f5e0ff */
[----:B------:R-:W-:-:S03]  /*1ff50*/  IMAD.WIDE.U32 R18, R49, R36, R44 ;  /* 0x0000002431127225 */ /* 0x000fc600078e002c */
[----:B------:R-:W-:Y:S01]  /*1ff60*/  IADD3.X R53, PT, PT, RZ, RZ, RZ, P2, !PT ;  /* 0x000000ffff357210 */ /* 0x000fe200017fe4ff */
[----:B------:R-:W-:Y:S01]  /*1ff70*/  IMAD.WIDE.U32 R54, R43, R38, R54 ;  /* 0x000000262b367225 */ /* 0x000fe200078e0036 */
[----:B------:R-:W-:-:S03]  /*1ff80*/  IADD3 R41, P2, PT, R41, R0, RZ ;  /* 0x0000000029297210 */ /* 0x000fc60007f5e0ff */
[----:B------:R-:W-:Y:S01]  /*1ff90*/  VIADD R23, R19, UR14 ;  /* 0x0000000e13177c36 */ /* 0x000fe20008000000 */
[----:B------:R-:W-:Y:S01]  /*1ffa0*/  IADD3 R41, P5, PT, R21, R41, RZ ;  /* 0x0000002915297210 */ /* 0x000fe20007fbe0ff */
[----:B------:R-:W-:Y:S01]  /*1ffb0*/  IMAD.X R2, RZ, RZ, RZ, P6 ;  /* 0x000000ffff027224 */ /* 0x000fe200030e06ff */
[----:B------:R-:W-:Y:S01]  /*1ffc0*/  IADD3.X R0, PT, PT, RZ, RZ, RZ, P2, !PT ;  /* 0x000000ffff007210 */ /* 0x000fe200017fe4ff */
[----:B------:R-:W-:Y:S01]  /*1ffd0*/  IMAD.WIDE.U32 R44, R61, R40, R52 ;  /* 0x000000283d2c7225 */ /* 0x000fe200078e0034 */
[----:B------:R-:W-:Y:S02]  /*1ffe0*/  IADD3 R20, P6, PT, R23, R54, RZ ;  /* 0x0000003617147210 */ /* 0x000fe40007fde0ff */
[----:B------:R-:W-:Y:S01]  /*1fff0*/  IADD3.X R23, PT, PT, RZ, RZ, RZ, P1, !PT ;  /* 0x000000ffff177210 */ /* 0x000fe20000ffe4ff */
[----:B------:R-:W-:Y:S01]  /*20000*/  VIADD R21, R55, UR16 ;  /* 0x0000001037157c36 */ /* 0x000fe20008000000 */
[----:B------:R-:W-:Y:S01]  /*20010*/  IADD3 R2, P4, PT, R2, R47, RZ ;  /* 0x0000002f02027210 */ /* 0x000fe20007f9e0ff */
[----:B------:R-:W-:Y:S01]  /*20020*/  VIADD R54, R45, UR18 ;  /* 0x000000122d367c36 */ /* 0x000fe20008000000 */
[----:B------:R-:W-:-:S02]  /*20030*/  IADD3.X R47, PT, PT, RZ, RZ, RZ, P3, !PT ;  /* 0x000000ffff2f7210 */ /* 0x000fc40001ffe4ff */
[----:B------:R-:W-:Y:S01]  /*20040*/  IADD3 R44, P1, PT, R21, R44, RZ ;  /* 0x0000002c152c7210 */ /* 0x000fe20007f3e0ff */
[----:B------:R-:W-:Y:S01]  /*20050*/  IMAD.X R21, RZ, RZ, RZ, P6 ;  /* 0x000000ffff157224 */ /* 0x000fe200030e06ff */
[----:B------:R-:W-:Y:S01]  /*20060*/  IADD3 R54, P6, PT, R54, R41, RZ ;  /* 0x0000002936367210 */ /* 0x000fe20007fde0ff */
[----:B------:R-:W-:Y:S01]  /*20070*/  IMAD.X R41, RZ, RZ, RZ, P5 ;  /* 0x000000ffff297224 */ /* 0x000fe200028e06ff */
[----:B------:R-:W-:Y:S01]  /*20080*/  IADD3 R23, P2, PT, R23, R2, RZ ;  /* 0x0000000217177210 */ /* 0x000fe20007f5e0ff */
[----:B------:R-:W-:Y:S02]  /*20090*/  IMAD.X R45, RZ, RZ, RZ, P1 ;  /* 0x000000ffff2d7224 */ /* 0x000fe400008e06ff */
[----:B------:R-:W-:Y:S01]  /*200a0*/  IMAD.WIDE.U32 R20, R49, R37, R20 ;  /* 0x0000002531147225 */ /* 0x000fe200078e0014 */
[----:B------:R-:W-:-:S03]  /*200b0*/  IADD3 R0, P1, PT, R0, R23, RZ ;  /* 0x0000001700007210 */ /* 0x000fc60007f3e0ff */
[----:B------:R-:W-:Y:S01]  /*200c0*/  IMAD.X R55, RZ, RZ, RZ, P6 ;  /* 0x000000ffff377224 */ /* 0x000fe200030e06ff */
[----:B------:R-:W-:Y:S01]  /*200d0*/  IADD3 R23, PT, PT, R21, UR15, RZ ;  /* 0x0000000f15177c10 */ /* 0x000fe2000fffe0ff */
[----:B------:R-:W-:Y:S01]  /*200e0*/  IMAD.WIDE.U32 R44, R43, R39, R44 ;  /* 0x000000272b2c7225 */ /* 0x000fe200078e002c */
[----:B------:R-:W-:Y:S02]  /*200f0*/  IADD3 R41, P3, PT, R41, R0, RZ ;  /* 0x0000000029297210 */ /* 0x000fe40007f7e0ff */
[----:B------:R-:W-:Y:S01]  /*20100*/  MOV R4, R20 ;  /* 0x0000001400047202 */ /* 0x000fe20000000f00 */
[----:B------:R-:W-:Y:S01]  /*20110*/  IMAD.WIDE.U32 R54, R61, UR4, R54 ;  /* 0x000000043d367c25 */ /* 0x000fe2000f8e0036 */
[----:B------:R-:W-:-:S03]  /*20120*/  IADD3 R44, P6, PT, R23, R44, RZ ;  /* 0x0000002c172c7210 */ /* 0x000fc60007fde0ff */
[----:B------:R-:W-:Y:S02]  /*20130*/  VIADD R69, R45, UR17 ;  /* 0x000000112d457c36 */ /* 0x000fe40008000000 */
        /* <DEDUP_REMOVED lines=8> */
[----:B------:R-:W-:-:S04]  /*201c0*/  IMAD.WIDE.U32 R46, R43, R40, R68 ;  /* 0x000000282b2e7225 */ /* 0x000fc800078e0044 */
[----:B------:R-:W-:Y:S01]  /*201d0*/  VIADD R23, R45, UR16 ;  /* 0x000000102d177c36 */ /* 0x000fe20008000000 */
[----:B------:R-:W-:Y:S01]  /*201e0*/  IADD3 R54, PT, PT, R47, UR18, RZ ;  /* 0x000000122f367c10 */ /* 0x000fe2000fffe0ff */
[----:B------:R-:W-:Y:S01]  /*201f0*/  IMAD.X R0, RZ, RZ, RZ, P4 ;  /* 0x000000ffff007224 */ /* 0x000fe200020e06ff */
[----:B------:R-:W-:Y:S01]  /*20200*/  IADD3 R61, P4, PT, R61, R52, RZ ;  /* 0x000000343d3d7210 */ /* 0x000fe20007f9e0ff */
[----:B------:R-:W-:Y:S01]  /*20210*/  IMAD R52, R13, R3, RZ ;  /* 0x000000030d347224 */ /* 0x000fe200078e02ff */
[----:B------:R-:W-:Y:S01]  /*20220*/  IADD3 R46, P6, PT, R23, R46, RZ ;  /* 0x0000002e172e7210 */ /* 0x000fe20007fde0ff */
[----:B------:R-:W-:Y:S01]  /*20230*/  IMAD.MOV.U32 R6, RZ, RZ, R44 ;  /* 0x000000ffff067224 */ /* 0x000fe200078e002c */
[----:B------:R-:W-:Y:S01]  /*20240*/  IADD3 R23, P5, PT, R0, R61, RZ ;  /* 0x0000003d00177210 */ /* 0x000fe20007fbe0ff */
[----:B------:R-:W-:Y:S01]  /*20250*/  IMAD.X R0, RZ, RZ, RZ, P2 ;  /* 0x000000ffff007224 */ /* 0x000fe200010e06ff */
[----:B------:R-:W-:Y:S01]  /*20260*/  IADD3 R54, P2, PT, R54, R55, RZ ;  /* 0x0000003736367210 */ /* 0x000fe20007f5e0ff */
[----:B------:R-:W-:Y:S01]  /*20270*/  IMAD.X R47, RZ, RZ, RZ, P6 ;  /* 0x000000ffff2f7224 */ /* 0x000fe200030e06ff */
[----:B------:R-:W-:-:S02]  /*20280*/  IADD3 R52, PT, PT, R53, R52, RZ ;  /* 0x0000003435347210 */ /* 0x000fc40007ffe0ff */
[----:B------:R-:W-:Y:S01]  /*20290*/  IADD3 R0, P1, PT, R0, R23, RZ ;  /* 0x0000001700007210 */ /* 0x000fe20007f3e0ff */
[----:B------:R-:W-:Y:S02]  /*202a0*/  IMAD.X R55, RZ, RZ, RZ, P2 ;  /* 0x000000ffff377224 */ /* 0x000fe400010e06ff */
[----:B------:R-:W-:Y:S01]  /*202b0*/  IMAD.WIDE.U32 R46, R49, R39, R46 ;  /* 0x00000027312e7225 */ /* 0x000fe200078e002e */
[----:B------:R-:W-:Y:S02]  /*202c0*/  IADD3 R41, P2, PT, R41, R0, RZ ;  /* 0x0000000029297210 */ /* 0x000fe40007f5e0ff */
[----:B------:R-:W-:Y:S01]  /*202d0*/  IADD3.X R0, PT, PT, RZ, RZ, RZ, P3, !PT ;  /* 0x000000ffff007210 */ /* 0x000fe20001ffe4ff */
[----:B------:R-:W-:Y:S01]  /*202e0*/  IMAD.WIDE.U32 R42, R43, UR4, R54 ;  /* 0x000000042b2a7c25 */ /* 0x000fe2000f8e0036 */
[----:B------:R-:W-:Y:S02]  /*202f0*/  IADD3.X R2, PT, PT, RZ, RZ, RZ, P1, !PT ;  /* 0x000000ffff027210 */ /* 0x000fe40000ffe4ff */
[----:B------:R-:W-:Y:S01]  /*20300*/  IADD3 R0, P3, PT, R0, R41, RZ ;  /* 0x0000002900007210 */ /* 0x000fe20007f7e0ff */
[----:B------:R-:W-:-:S02]  /*20310*/  VIADD R23, R47, UR17 ;  /* 0x000000112f177c36 */ /* 0x000fc40008000000 */
[----:B------:R-:W-:Y:S02]  /*20320*/  IMAD.X R41, RZ, RZ, RZ, P4 ;  /* 0x000000ffff297224 */ /* 0x000fe400020e06ff */
[----:B------:R-:W-:Y:S01]  /*20330*/  IMAD.MOV.U32 R8, RZ, RZ, R46 ;  /* 0x000000ffff087224 */ /* 0x000fe200078e002e */
[----:B------:R-:W-:Y:S01]  /*20340*/  IADD3 R12, P6, PT, R42, R23, RZ ;  /* 0x000000172a0c7210 */ /* 0x000fe20007fde0ff */
[----:B------:R-:W-:-:S04]  /*20350*/  IMAD.X R23, RZ, RZ, RZ, P0 ;  /* 0x000000ffff177224 */ /* 0x000fc800000e06ff */
[----:B------:R-:W-:Y:S01]  /*20360*/  IMAD.X R13, RZ, RZ, RZ, P6 ;  /* 0x000000ffff0d7224 */ /* 0x000fe200030e06ff */
[----:B------:R-:W-:Y:S01]  /*20370*/  IADD3 R23, P0, PT, R23, R0, RZ ;  /* 0x0000000017177210 */ /* 0x000fe20007f1e0ff */
[----:B------:R-:W-:Y:S02]  /*20380*/  IMAD.X R0, RZ, RZ, RZ, P5 ;  /* 0x000000ffff007224 */ /* 0x000fe400028e06ff */
[----:B------:R-:W-:Y:S01]  /*20390*/  IMAD.WIDE.U32 R12, R49, R40, R12 ;  /* 0x00000028310c7225 */ /* 0x000fe200078e000c */
[----:B------:R-:W-:Y:S02]  /*203a0*/  IADD3 R43, P4, PT, R43, R23, RZ ;  /* 0x000000172b2b7210 */ /* 0x000fe40007f9e0ff */
[----:B------:R-:W-:Y:S01]  /*203b0*/  IADD3 R0, PT, PT, R0, R52, R41 ;  /* 0x0000003400007210 */ /* 0x000fe20007ffe029 */
[----:B------:R-:W-:Y:S01]  /*203c0*/  VIADD R42, R13, UR18 ;  /* 0x000000120d2a7c36 */ /* 0x000fe20008000000 */
[----:B------:R-:W-:Y:S01]  /*203d0*/  MOV R10, R12 ;  /* 0x0000000c000a7202 */ /* 0x000fe20000000f00 */
[----:B------:R-:W-:-:S03]  /*203e0*/  IMAD.X R23, RZ, RZ, RZ, P2 ;  /* 0x000000ffff177224 */ /* 0x000fc600010e06ff */
[----:B------:R-:W-:Y:S02]  /*203f0*/  IADD3 R42, P1, PT, R42, R43, RZ ;  /* 0x0000002b2a2a7210 */ /* 0x000fe40007f3e0ff */
[----:B------:R-:W-:Y:S01]  /*20400*/  IADD3 R0, PT, PT, R23, R0, R2 ;  /* 0x0000000017007210 */ /* 0x000fe20007ffe002 */
[----:B------:R-:W-:Y:S01]  /*20410*/  IMAD.X R23, RZ, RZ, RZ, P0 ;  /* 0x000000ffff177224 */ /* 0x000fe200000e06ff */
[----:B------:R-:W-:Y:S01]  /*20420*/  IADD3.X R2, PT, PT, RZ, RZ, RZ, P3, !PT ;  /* 0x000000ffff027210 */ /* 0x000fe20001ffe4ff */
[----:B------:R-:W-:-:S03]  /*20430*/  IMAD.X R43, RZ, RZ, RZ, P1 ;  /* 0x000000ffff2b7224 */ /* 0x000fc600008e06ff */
[----:B------:R-:W-:Y:S01]  /*20440*/  IADD3 R23, PT, PT, R23, R0, R2 ;  /* 0x0000000017177210 */ /* 0x000fe20007ffe002 */
[----:B------:R-:W-:Y:S01]  /*20450*/  IMAD.WIDE.U32 R42, R49, UR4, R42 ;  /* 0x00000004312a7c25 */ /* 0x000fe2000f8e002a */
[----:B------:R-:W-:-:S03]  /*20460*/  IADD3.X R0, PT, PT, RZ, RZ, RZ, P4, !PT ;  /* 0x000000ffff007210 */ /* 0x000fc600027fe4ff */
[----:B------:R-:W-:Y:S01]  /*20470*/  IMAD.MOV.U32 R2, RZ, RZ, R18 ;  /* 0x000000ffff027224 */ /* 0x000fe200078e0012 */
[----:B------:R-:W-:Y:S01]  /*20480*/  IADD3 R0, PT, PT, R43, R23, R0 ;  /* 0x000000172b007210 */ /* 0x000fe20007ffe000 */
[----:B------:R-:W-:Y:S02]  /*20490*/  IMAD.MOV.U32 R23, RZ, RZ, R22 ;  /* 0x000000ffff177224 */ /* 0x000fe400078e0016 */
[----:B------:R-:W-:Y:S01]  /*204a0*/  IMAD.MOV.U32 R14, RZ, RZ, R42 ;  /* 0x000000ffff0e7224 */ /* 0x000fe200078e002a */
[----:B------:R-:W-:-:S13]  /*204b0*/  ISETP.GT.U32.AND P0, PT, R0, UR4, PT ;  /* 0x0000000400007c0c */ /* 0x000fda000bf04070 */
[----:B------:R-:W-:Y:S05]  /*204c0*/  @P0 BRA `(.L_x_383) ;  /* 0x0000000000640947 */ /* 0x000fea0003800000 */
[----:B------:R-:W-:-:S13]  /*204d0*/  ISETP.GE.U32.AND P0, PT, R0, UR4, PT ;  /* 0x0000000400007c0c */ /* 0x000fda000bf06070 */
        /* <DEDUP_REMOVED lines=24> */
.L_x_383:
        /* <DEDUP_REMOVED lines=22> */
[----:B------:R-:W-:-:S07]  /*207c0*/  IADD3 R0, PT, PT, R0, -UR4, -R13 ;  /* 0x8000000400007c10 */ /* 0x000fce000fffe80d */
.L_x_384:
[----:B------:R-:W-:Y:S01]  /*207d0*/  IMAD.WIDE.U32 R18, R5, R33, RZ ;  /* 0x0000002105127225 */ /* 0x000fe200078e00ff */
[----:B------:R-:W-:Y:S01]  /*207e0*/  UMOV UR4, URZ ;  /* 0x000000ff00047c82 */ /* 0x000fe20008000000 */
[----:B------:R-:W-:Y:S02]  /*207f0*/  UMOV UR5, URZ ;  /* 0x000000ff00057c82 */ /* 0x000fe40008000000 */
[----:B------:R-:W-:Y:S02]  /*20800*/  HFMA2 R21, -RZ, RZ, 0, 0 ;  /* 0x00000000ff157431 */ /* 0x000fe400000001ff */
[----:B------:R-:W-:Y:S02]  /*20810*/  VIADD R12, R19, UR4 ;  /* 0x00000004130c7c36 */ /* 0x000fe40008000000 */
[----:B------:R-:W-:Y:S02]  /*20820*/  HFMA2 R45, -RZ, RZ, 0, 0 ;  /* 0x00000000ff2d7431 */ /* 0x000fe400000001ff */
[----:B------:R-:W-:Y:S01]  /*20830*/  IMAD.MOV.U32 R13, RZ, RZ, RZ ;  /* 0x000000ffff0d7224 */ /* 0x000fe200078e00ff */
[----:B------:R-:W-:Y:S01]  /*20840*/  UMOV UR6, URZ ;  /* 0x000000ff00067c82 */ /* 0x000fe20008000000 */
[----:B------:R-:W-:Y:S01]  /*20850*/  IMAD R43, R18, R9, RZ ;  /* 0x00000009122b7224 */ /* 0x000fe200078e02ff */
[----:B------:R-:W-:Y:S01]  /*20860*/  UMOV UR7, URZ ;  /* 0x000000ff00077c82 */ /* 0x000fe20008000000 */
[----:B------:R-:W-:Y:S01]  /*20870*/  IMAD.WIDE.U32 R12, R33, R7, R12 ;  /* 0x00000007210c7225 */ /* 0x000fe200078e000c */
[----:B------:R-:W-:Y:S01]  /*20880*/  UMOV UR8, URZ ;  /* 0x000000ff00087c82 */ /* 0x000fe20008000000 */
[----:B------:R-:W-:Y:S01]  /*20890*/  UMOV UR9, URZ ;  /* 0x000000ff00097c82 */ /* 0x000fe20008000000 */
[----:B------:R-:W-:Y:S01]  /*208a0*/  UMOV UR10, URZ ;  /* 0x000000ff000a7c82 */ /* 0x000fe20008000000 */
[----:B------:R-:W-:Y:S01]  /*208b0*/  IMAD.MOV.U32 R19, RZ, RZ, RZ ;  /* 0x000000ffff137224 */ /* 0x000fe200078e00ff */
[----:B------:R-:W-:Y:S01]  /*208c0*/  IADD3 R20, PT, PT, R13, UR5, RZ ;  /* 0x000000050d147c10 */ /* 0x000fe2000fffe0ff */
[----:B------:R-:W-:Y:S01]  /*208d0*/  IMAD.MOV.U32 R13, RZ, RZ, RZ ;  /* 0x000000ffff0d7224 */ /* 0x000fe200078e00ff */
[----:B------:R-:W-:Y:S01]  /*208e0*/  UMOV UR11, URZ ;  /* 0x000000ff000b7c82 */ /* 0x000fe20008000000 */
[----:B------:R-:W-:Y:S01]  /*208f0*/  IMAD.HI.U32 R16, R43, R28, R18 ;  /* 0x0000001c2b107227 */ /* 0x000fe200078e0012 */
[----:B------:R-:W0:Y:S03]  /*20900*/  LDCU UR19, c[0x3][0x1c] ;  /* 0x00c00380ff1377ac */ /* 0x000e260008000800 */
[----:B------:R-:W-:-:S04]  /*20910*/  IMAD.WIDE.U32 R12, R74, R5, R12 ;  /* 0x000000054a0c7225 */ /* 0x000fc800078e000c */
[----:B------:R-:W-:-:S04]  /*20920*/  IMAD.WIDE.U32 R18, R33, R11, R20 ;  /* 0x0000000b21127225 */ /* 0x000fc800078e0014 */
[----:B------:R-:W-:Y:S02]  /*20930*/  VIADD R21, R13, UR4 ;  /* 0x000000040d157c36 */ /* 0x000fe40008000000 */
[----:B------:R-:W-:Y:S02]  /*20940*/  VIADD R44, R19, UR6 ;  /* 0x00000006132c7c36 */ /* 0x000fe40008000000 */
[----:B------:R-:W-:Y:S01]  /*20950*/  VIADD R13, R16, UR12 ;  /* 0x0000000c100d7c36 */ /* 0x000fe20008000000 */
[----:B------:R-:W-:Y:S01]  /*20960*/  IADD3 R20, P0, PT, R21, R18, RZ ;  /* 0x0000001215147210 */ /* 0x000fe20007f1e0ff */
[----:B------:R-:W-:-:S03]  /*20970*/  IMAD.WIDE.U32 R44, R33, R15, R44 ;  /* 0x0000000f212c7225 */ /* 0x000fc600078e002c */
[----:B------:R-:W-:Y:S02]  /*20980*/  IADD3.X R21, PT, PT, RZ, RZ, RZ, P0, !PT ;  /* 0x000000ffff157210 */ /* 0x000fe400007fe4ff */
[----:B------:R-:W-:Y:S01]  /*20990*/  IADD3 R12, P1, PT, R13, R12, RZ ;  /* 0x0000000c0d0c7210 */ /* 0x000fe20007f3e0ff */
[----:B------:R-:W-:-:S04]  /*209a0*/  IMAD.WIDE.U32 R18, R74, R7, R20 ;  /* 0x000000074a127225 */ /* 0x000fc800078e0014 */
[----:B------:R-:W-:Y:S02]  /*209b0*/  VIADD R19, R19, UR5 ;  /* 0x0000000513137c36 */ /* 0x000fe40008000000 */
[----:B------:R-:W-:Y:S02]  /*209c0*/  IMAD.X R13, RZ, RZ, RZ, P1 ;  /* 0x000000ffff0d7224 */ /* 0x000fe400008e06ff */
[----:B------:R-:W-:Y:S01]  /*209d0*/  VIADD R20, R45, UR7 ;  /* 0x000000072d147c36 */ /* 0x000fe20008000000 */
[----:B------:R-:W-:Y:S01]  /*209e0*/  IADD3 R44, P0, PT, R19, R44, RZ ;  /* 0x0000002c132c7210 */ /* 0x000fe20007f1e0ff */
[----:B------:R-:W-:Y:S02]  /*209f0*/  HFMA2 R19, -RZ, RZ, 0, 0 ;  /* 0x00000000ff137431 */ /* 0x000fe400000001ff */
[----:B------:R-:W-:Y:S01]  /*20a00*/  IMAD.MOV.U32 R21, RZ, RZ, RZ ;  /* 0x000000ffff157224 */ /* 0x000fe200078e00ff */
[----:B------:R-:W-:Y:S01]  /*20a10*/  IADD3.X R45, PT, PT, RZ, RZ, RZ, P0, !PT ;  /* 0x000000ffff2d7210 */ /* 0x000fe200007fe4ff */
[----:B------:R-:W-:-:S04]  /*20a20*/  IMAD.WIDE.U32 R12, R43, R29, R12 ;  /* 0x0000001d2b0c7225 */ /* 0x000fc800078e000c */
[----:B------:R-:W-:Y:S01]  /*20a30*/  IMAD.WIDE.U32 R20, R33, R17, R20 ;  /* 0x0000001121147225 */ /* 0x000fe200078e0014 */
[----:B------:R-:W-:-:S03]  /*20a40*/  IADD3 R47, PT, PT, R13, UR13, RZ ;  /* 0x0000000d0d2f7c10 */ /* 0x000fc6000fffe0ff */
[----:B------:R-:W-:-:S04]  /*20a50*/  IMAD.WIDE.U32 R18, R35, R5, R18 ;  /* 0x0000000523127225 */ /* 0x000fc800078e0012 */
[----:B------:R-:W-:Y:S01]  /*20a60*/  IMAD.WIDE.U32 R44, R74, R11, R44 ;  /* 0x0000000b4a2c7225 */ /* 0x000fe200078e002c */
[----:B------:R-:W-:Y:S02]  /*20a70*/  IADD3 R19, PT, PT, R19, UR4, RZ ;  /* 0x0000000413137c10 */ /* 0x000fe4000fffe0ff */
[----:B------:R-:W-:Y:S01]  /*20a80*/  IADD3 R18, P2, PT, R47, R18, RZ ;  /* 0x000000122f127210 */ /* 0x000fe20007f5e0ff */
[----:B------:R-:W-:Y:S01]  /*20a90*/  VIADD R46, R21, UR8 ;  /* 0x00000008152e7c36 */ /* 0x000fe20008000000 */
[----:B------:R-:W-:Y:S01]  /*20aa0*/  IADD3 R48, P1, PT, R19, R44, RZ ;  /* 0x0000002c13307210 */ /* 0x000fe20007f3e0ff */
[----:B------:R-:W-:Y:S01]  /*20ab0*/  VIADD R21, R45, UR6 ;  /* 0x000000062d157c36 */ /* 0x000fe20008000000 */
[----:B------:R-:W-:Y:S01]  /*20ac0*/  MOV R47, RZ ;  /* 0x000000ff002f7202 */ /* 0x000fe20000000f00 */
[----:B------:R-:W-:Y:S01]  /*20ad0*/  IMAD R41, R12, R9, RZ ;  /* 0x000000090c297224 */ /* 0x000fe200078e02ff */
[----:B------:R-:W-:Y:S01]  /*20ae0*/  IADD3.X R49, PT, PT, RZ, RZ, RZ, P1, !PT ;  /* 0x000000ffff317210 */ /* 0x000fe20000ffe4ff */
[----:B------:R-:W-:Y:S01]  /*20af0*/  IMAD.MOV.U32 R13, RZ, RZ, RZ ;  /* 0x000000ffff0d7224 */ /* 0x000fe200078e00ff */
[----:B------:R-:W-:Y:S01]  /*20b00*/  IADD3 R20, P0, PT, R21, R20, RZ ;  /* 0x0000001415147210 */ /* 0x000fe20007f1e0ff */
[----:B------:R-:W-:-:S03]  /*20b10*/  IMAD.WIDE.U32 R46, R33, R27, R46 ;  /* 0x0000001b212e7225 */ /* 0x000fc600078e002e */
[----:B------:R-:W-:Y:S01]  /*20b20*/  IADD3.X R21, PT, PT, RZ, RZ, RZ, P0, !PT ;  /* 0x000000ffff157210 */ /* 0x000fe200007fe4ff */
[----:B------:R-:W-:-:S04]  /*20b30*/  IMAD.WIDE.U32 R48, R35, R7, R48 ;  /* 0x0000000723307225 */ /* 0x000fc800078e0030 */
[----:B------:R-:W-:Y:S01]  /*20b40*/  IMAD.HI.U32 R13, R41, R28, R12 ;  /* 0x0000001c290d7227 */ /* 0x000fe200078e000c */
[----:B------:R-:W-:-:S03]  /*20b50*/  IADD3 R12, PT, PT, R47, UR9, RZ ;  /* 0x000000092f0c7c10 */ /* 0x000fc6000fffe0ff */
[----:B------:R-:W-:Y:S02]  /*20b60*/  IMAD.X R19, RZ, RZ, RZ, P2 ;  /* 0x000000ffff137224 */ /* 0x000fe400010e06ff */
[----:B------:R-:W-:Y:S01]  /*20b70*/  IMAD.WIDE.U32 R44, R74, R15, R20 ;  /* 0x0000000f4a2c7225 */ /* 0x000fe200078e0014 */
[----:B------:R-:W-:Y:S02]  /*20b80*/  IADD3 R21, PT, PT, R49, UR5, RZ ;  /* 0x0000000531157c10 */ /* 0x000fe4000fffe0ff */
[----:B------:R-:W-:Y:S01]  /*20b90*/  MOV R49, RZ ;  /* 0x000000ff00317202 */ /* 0x000fe20000000f00 */
[----:B------:R-:W-:Y:S01]  /*20ba0*/  VIADD R47, R13, UR12 ;  /* 0x0000000c0d2f7c36 */ /* 0x000fe20008000000 */
[----:B------:R-:W-:Y:S01]  /*20bb0*/  IADD3 R44, P0, PT, R21, R44, RZ ;  /* 0x0000002c152c7210 */ /* 0x000fe20007f1e0ff */
[----:B------:R-:W-:-:S04]  /*20bc0*/  IMAD.WIDE.U32 R52, R43, R36, R18 ;  /* 0x000000242b347225 */ /* 0x000fc800078e0012 */
[----:B------:R-:W-:Y:S02]  /*20bd0*/  HFMA2 R19, -RZ, RZ, 0, 0 ;  /* 0x00000000ff137431 */ /* 0x000fe400000001ff */
[----:B------:R-:W-:Y:S01]  /*20be0*/  IMAD.MOV.U32 R13, RZ, RZ, RZ ;  /* 0x000000ffff0d7224 */ /* 0x000fe200078e00ff */
[----:B------:R-:W-:Y:S01]  /*20bf0*/  IADD3 R20, P1, PT, R47, R52, RZ ;  /* 0x000000342f147210 */ /* 0x000fe20007f3e0ff */
[----:B------:R-:W-:Y:S02]  /*20c00*/  VIADD R47, R45, UR7 ;  /* 0x000000072d2f7c36 */ /* 0x000fe40008000000 */
[----:B------:R-:W-:Y:S01]  /*20c10*/  IMAD.WIDE.U32 R12, R33, R51, R12 ;  /* 0x00000033210c7225 */ /* 0x000fe200078e000c */
[----:B------:R-:W-:-:S03]  /*20c20*/  IADD3.X R21, PT, PT, RZ, RZ, RZ, P1, !PT ;  /* 0x000000ffff157210 */ /* 0x000fc60000ffe4ff */
[----:B------:R-:W-:Y:S01]  /*20c30*/  IMAD.X R45, RZ, RZ, RZ, P0 ;  /* 0x000000ffff2d7224 */ /* 0x000fe200000e06ff */
[----:B------:R-:W-:Y:S01]  /*20c40*/  IADD3 R46, P0, PT, R47, R46, RZ ;  /* 0x0000002e2f2e7210 */ /* 0x000fe20007f1e0ff */
[----:B------:R-:W-:Y:S02]  /*20c50*/  VIADD R18, R13, UR10 ;  /* 0x0000000a0d127c36 */ /* 0x000fe40008000000 */
[----:B------:R-:W-:Y:S01]  /*20c60*/  VIADD R13, R53, UR14 ;  /* 0x0000000e350d7c36 */ /* 0x000fe20008000000 */
[----:B------:R-:W-:Y:S01]  /*20c70*/  IADD3.X R47, PT, PT, RZ, RZ, RZ, P0, !PT ;  /* 0x000000ffff2f7210 */ /* 0x000fe200007fe4ff */
[----:B------:R-:W-:-:S04]  /*20c80*/  IMAD.WIDE.U32 R48, R57, R5, R48 ;  /* 0x0000000539307225 */ /* 0x000fc800078e0030 */
[----:B------:R-:W-:Y:S01]  /*20c90*/  IMAD.WIDE.U32 R52, R35, R11, R44 ;  /* 0x0000000b23347225 */ /* 0x000fe200078e002c */
[----:B------:R-:W-:-:S03]  /*20ca0*/  IADD3 R48, P1, PT, R13, R48, RZ ;  /* 0x000000300d307210 */ /* 0x000fc60007f3e0ff */
[----:B------:R-:W-:-:S04]  /*20cb0*/  IMAD.WIDE.U32 R44, R41, R29, R20 ;  /* 0x0000001d292c7225 */ /* 0x000fc800078e0014 */
[----:B------:R-:W-:Y:S01]  /*20cc0*/  IMAD.WIDE.U32 R18, R3, R33, R18 ;  /* 0x0000002103127225 */ /* 0x000fe200078e0012 */
[----:B------:R-:W-:-:S03]  /*20cd0*/  IADD3 R13, PT, PT, R45, UR13, RZ ;  /* 0x0000000d2d0d7c10 */ /* 0x000fc6000fffe0ff */
[----:B------:R-:W-:Y:S02]  /*20ce0*/  HFMA2 R45, -RZ, RZ, 0, 0 ;  /* 0x00000000ff2d7431 */ /* 0x000fe400000001ff */
[----:B------:R-:W-:Y:S02]  /*20cf0*/  VIADD R33, R49, UR4 ;  /* 0x0000000431217c36 */ /* 0x000fe40008000000 */
[----:B------:R-:W-:Y:S02]  /*20d00*/  VIADD R53, R53, UR6 ;  /* 0x0000000635357c36 */ /* 0x000fe40008000000 */
[----:B------:R-:W-:Y:S01]  /*20d10*/  IMAD.WIDE.U32 R46, R74, R17, R46 ;  /* 0x000000114a2e7225 */ /* 0x000fe200078e002e */
[----:B------:R-:W-:-:S03]  /*20d20*/  IADD3 R20, P0, PT, R33, R52, RZ ;  /* 0x0000003421147210 */ /* 0x000fc60007f1e0ff */
[----:B------:R-:W-:Y:S01]  /*20d30*/  IMAD R33, R44, R9, RZ ;  /* 0x000000092c217224 */ /* 0x000fe200078e02ff */
[----:B------:R-:W-:Y:S01]  /*20d40*/  IADD3.X R21, PT, PT, RZ, RZ, RZ, P0, !PT ;  /* 0x000000ffff157210 */ /* 0x000fe200007fe4ff */
[----:B------:R-:W-:Y:S02]  /*20d50*/  IMAD.X R49, RZ, RZ, RZ, P1 ;  /* 0x000000ffff317224 */ /* 0x000fe400008e06ff */
[----:B------:R-:W-:Y:S01]  /*20d60*/  IMAD.HI.U32 R16, R33, R28, R44 ;  /* 0x0000001c21107227 */ /* 0x000fe200078e002c */
[----:B------:R-:W-:-:S03]  /*20d70*/  IADD3 R44, P1, PT, R53, R46, RZ ;  /* 0x0000002e352c7210 */ /* 0x000fc60007f3e0ff */
[----:B------:R-:W-:Y:S01]  /*20d80*/  IMAD.WIDE.U32 R48, R43, R37, R48 ;  /* 0x000000252b307225 */ /* 0x000fe200078e0030 */
[----:B------:R-:W-:-:S03]  /*20d90*/  IADD3.X R45, PT, PT, RZ, RZ, RZ, P1, !PT ;  /* 0x000000ffff2d7210 */ /* 0x000fc60000ffe4ff */
[----:B------:R-:W-:Y:S01]  /*20da0*/  VIADD R47, R47, UR8 ;  /* 0x000000082f2f7c36 */ /* 0x000fe20008000000 */
[----:B------:R-:W-:Y:S01]  /*20db0*/  IADD3 R46, P2, PT, R13, R48, RZ ;  /* 0x000000300d2e7210 */ /* 0x000fe20007f5e0ff */
[----:B------:R-:W-:-:S03]  /*20dc0*/  IMAD.WIDE.U32 R20, R57, R7, R20 ;  /* 0x0000000739147225 */ /* 0x000fc600078e0014 */
[----:B------:R-:W-:Y:S01]  /*20dd0*/  IADD3 R12, P0, PT, R47, R12, RZ ;  /* 0x0000000c2f0c7210 */ /* 0x000fe20007f1e0ff */
[----:B------:R-:W-:Y:S01]  /*20de0*/  IMAD.WIDE.U32 R44, R35, R15, R44 ;  /* 0x0000000f232c7225 */ /* 0x000fe200078e002c */
[----:B------:R-:W-:Y:S02]  /*20df0*/  IADD3.X R47, PT, PT, RZ, RZ, RZ, P2, !PT ;  /* 0x000000ffff2f7210 */ /* 0x000fe400017fe4ff */
[----:B------:R-:W-:Y:S01]  /*20e00*/  IADD3.X R13, PT, PT, RZ, RZ, RZ, P0, !PT ;  /* 0x000000ffff0d7210 */ /* 0x000fe200007fe4ff */
[----:B------:R-:W-:Y:S02]  /*20e10*/  VIADD R21, R21, UR5 ;  /* 0x0000000515157c36 */ /* 0x000fe40008000000 */
[----:B------:R-:W-:Y:S02]  /*20e20*/  VIADD R55, R49, UR15 ;  /* 0x0000000f31377c36 */ /* 0x000fe40008000000 */
[----:B------:R-:W-:Y:S01]  /*20e30*/  VIADD R53, R16, UR12 ;  /* 0x0000000c10357c36 */ /* 0x000fe20008000000 */
[----:B------:R-:W-:Y:S01]  /*20e40*/  IADD3 R44, P1, PT, R21, R44, RZ ;  /* 0x0000002c152c7210 */ /* 0x000fe20007f3e0ff */
[----:B------:R-:W-:-:S02]  /*20e50*/  IMAD.MOV.U32 R21, RZ, RZ, RZ ;  /* 0x000000ffff157224 */ /* 0x000fc400078e00ff */
[----:B------:R-:W-:-:S04]  /*20e60*/  IMAD.WIDE.U32 R48, R41, R36, R46 ;  /* 0x0000002429307225 */ /* 0x000fc800078e002e */
[----:B------:R-:W-:Y:S02]  /*20e70*/  VIADD R45, R45, UR7 ;  /* 0x000000072d2d7c36 */ /* 0x000fe40008000000 */
[----:B------:R-:W-:Y:S01]  /*20e80*/  IMAD.WIDE.U32 R46, R74, R27, R12 ;  /* 0x0000001b4a2e7225 */ /* 0x000fe200078e000c */
[----:B------:R-:W-:Y:S02]  /*20e90*/  IADD3 R12, P2, PT, R53, R48, RZ ;  /* 0x00000030350c7210 */ /* 0x000fe40007f5e0ff */
[----:B------:R-:W-:Y:S01]  /*20ea0*/  IADD3 R53, PT, PT, R49, UR14, RZ ;  /* 0x0000000e31357c10 */ /* 0x000fe2000fffe0ff */
[----:B------:R-:W-:Y:S01]  /*20eb0*/  IMAD.WIDE.U32 R20, R58, R5, R20 ;  /* 0x000000053a147225 */ /* 0x000fe200078e0014 */
[----:B------:R-:W-:Y:S02]  /*20ec0*/  IADD3 R48, P0, PT, R45, R46, RZ ;  /* 0x0000002e2d307210 */ /* 0x000fe40007f1e0ff */
[----:B------:R-:W-:Y:S01]  /*20ed0*/  IADD3 R47, PT, PT, R47, UR9, RZ ;  /* 0x000000092f2f7c10 */ /* 0x000fe2000fffe0ff */
[----:B------:R-:W-:Y:S01]  /*20ee0*/  IMAD.X R45, RZ, RZ, RZ, P1 ;  /* 0x000000ffff2d7224 */ /* 0x000fe200008e06ff */
[----:B------:R-:W-:Y:S01]  /*20ef0*/  IADD3 R46, P1, PT, R55, R20, RZ ;  /* 0x00000014372e7210 */ /* 0x000fe20007f3e0ff */
[----:B------:R-:W-:Y:S01]  /*20f00*/  IMAD.X R13, RZ, RZ, RZ, P2 ;  /* 0x000000ffff0d7224 */ /* 0x000fe200010e06ff */
[----:B------:R-:W-:Y:S01]  /*20f10*/  IADD3.X R49, PT, PT, RZ, RZ, RZ, P0, !PT ;  /* 0x000000ffff317210 */ /* 0x000fe200007fe4ff */
[----:B------:R-:W-:Y:S01]  /*20f20*/  IMAD.WIDE.U32 R44, R57, R11, R44 ;  /* 0x0000000b392c7225 */ /* 0x000fe200078e002c */
[----:B------:R-:W-:-:S02]  /*20f30*/  IADD3 R20, P0, PT, R47, R18, RZ ;  /* 0x000000122f147210 */ /* 0x000fc40007f1e0ff */
[----:B------:R-:W-:Y:S01]  /*20f40*/  IADD3 R21, PT, PT, R21, UR4, RZ ;  /* 0x0000000415157c10 */ /* 0x000fe2000fffe0ff */
[----:B------:R-:W-:Y:S01]  /*20f50*/  IMAD.X R47, RZ, RZ, RZ, P1 ;  /* 0x000000ffff2f7224 */ /* 0x000fe200008e06ff */
[----:B------:R-:W-:Y:S01]  /*20f60*/  IADD3 R45, PT, PT, R45, UR6, RZ ;  /* 0x000000062d2d7c10 */ /* 0x000fe2000fffe0ff */
[----:B------:R-:W-:Y:S01]  /*20f70*/  IMAD.WIDE.U32 R48, R35, R17, R48 ;  /* 0x0000001123307225 */ /* 0x000fe200078e0030 */
[----:B------:R-:W-:-:S03]  /*20f80*/  IADD3 R18, P1, PT, R21, R44, RZ ;  /* 0x0000002c15127210 */ /* 0x000fc60007f3e0ff */
[----:B------:R-:W-:Y:S01]  /*20f90*/  IMAD.WIDE.U32 R46, R43, R38, R46 ;  /* 0x000000262b2e7225 */ /* 0x000fe200078e002e */
[----:B------:R-:W-:Y:S02]  /*20fa0*/  IADD3 R44, P2, PT, R45, R48, RZ ;  /* 0x000000302d2c7210 */ /* 0x000fe40007f5e0ff */
[----:B------:R-:W-:Y:S01]  /*20fb0*/  IADD3 R49, PT, PT, R49, UR8, RZ ;  /* 0x0000000831317c10 */ /* 0x000fe2000fffe0ff */
[----:B------:R-:W-:Y:S01]  /*20fc0*/  IMAD.WIDE.U32 R12, R33, R29, R12 ;  /* 0x0000001d210c7225 */ /* 0x000fe200078e000c */
[----:B------:R-:W-:-:S03]  /*20fd0*/  IADD3 R61, PT, PT, R47, UR16, RZ ;  /* 0x000000102f3d7c10 */ /* 0x000fc6000fffe0ff */
[----:B------:R-:W-:Y:S01]  /*20fe0*/  IMAD.X R21, RZ, RZ, RZ, P0 ;  /* 0x000000ffff157224 */ /* 0x000fe200000e06ff */
[----:B------:R-:W-:Y:S01]  /*20ff0*/  IADD3 R48, P0, PT, R53, R46, RZ ;  /* 0x0000002e35307210 */ /* 0x000fe20007f1e0ff */
[----:B------:R-:W-:Y:S02]  /*21000*/  VIADD R53, R13, UR13 ;  /* 0x0000000d0d357c36 */ /* 0x000fe40008000000 */
[----:B------:R-:W-:Y:S02]  /*21010*/  HFMA2 R13, -RZ, RZ, 0, 0 ;  /* 0x00000000ff0d7431 */ /* 0x000fe400000001ff */
[----:B------:R-:W-:Y:S02]  /*21020*/  IMAD R47, R12, R9, RZ ;  /* 0x000000090c2f7224 */ /* 0x000fe400078e02ff */
[----:B------:R-:W-:-:S04]  /*21030*/  IMAD.WIDE.U32 R20, R74, R51, R20 ;  /* 0x000000334a147225 */ /* 0x000fc800078e0014 */
[----:B------:R-:W-:Y:S02]  /*21040*/  VIADD R55, R19, UR11 ;  /* 0x0000000b13377c36 */ /* 0x000fe40008000000 */
[----:B------:R-:W-:Y:S02]  /*21050*/  IMAD.X R19, RZ, RZ, RZ, P1 ;  /* 0x000000ffff137224 */ /* 0x000fe400008e06ff */
[----:B------:R-:W-:Y:S01]  /*21060*/  IMAD.HI.U32 R16, R47, R28, R12 ;  /* 0x0000001c2f107227 */ /* 0x000fe200078e000c */
[----:B------:R-:W-:Y:S02]  /*21070*/  IADD3 R12, P1, PT, R49, R20, RZ ;  /* 0x00000014310c7210 */ /* 0x000fe40007f3e0ff */
[----:B------:R-:W-:Y:S01]  /*21080*/  IADD3 R20, PT, PT, R21, UR10, RZ ;  /* 0x0000000a15147c10 */ /* 0x000fe2000fffe0ff */
[----:B------:R-:W-:Y:S01]  /*21090*/  IMAD.X R45, RZ, RZ, RZ, P2 ;  /* 0x000000ffff2d7224 */ /* 0x000fe200010e06ff */
[----:B------:R-:W-:Y:S01]  /*210a0*/  IADD3.X R13, PT, PT, RZ, RZ, RZ, P1, !PT ;  /* 0x000000ffff0d7210 */ /* 0x000fe20000ffe4ff */
[----:B------:R-:W-:Y:S01]  /*210b0*/  IMAD.WIDE.U32 R18, R58, R7, R18 ;  /* 0x000000073a127225 */ /* 0x000fe200078e0012 */
[----:B------:R-:W-:-:S02]  /*210c0*/  IADD3.X R49, PT, PT, RZ, RZ, RZ, P0, !PT ;  /* 0x000000ffff317210 */ /* 0x000fc400007fe4ff */
[----:B------:R-:W-:Y:S01]  /*210d0*/  IADD3 R20, P0, PT, R20, R55, RZ ;  /* 0x0000003714147210 */ /* 0x000fe20007f1e0ff */
[----:B------:R-:W-:-:S03]  /*210e0*/  IMAD.WIDE.U32 R44, R57, R15, R44 ;  /* 0x0000000f392c7225 */ /* 0x000fc600078e002c */
[----:B------:R-:W-:Y:S01]  /*210f0*/  IADD3.X R21, PT, PT, RZ, RZ, RZ, P0, !PT ;  /* 0x000000ffff157210 */ /* 0x000fe200007fe4ff */
[----:B------:R-:W-:Y:S02]  /*21100*/  VIADD R19, R19, UR5 ;  /* 0x0000000513137c36 */ /* 0x000fe40008000000 */
[----:B------:R-:W-:Y:S02]  /*21110*/  VIADD R45, R45, UR7 ;  /* 0x000000072d2d7c36 */ /* 0x000fe40008000000 */
[----:B------:R-:W-:Y:S01]  /*21120*/  IMAD.WIDE.U32 R12, R35, R27, R12 ;  /* 0x0000001b230c7225 */ /* 0x000fe200078e000c */
[----:B------:R-:W-:Y:S02]  /*21130*/  IADD3 R44, P2, PT, R19, R44, RZ ;  /* 0x0000002c132c7210 */ /* 0x000fe40007f5e0ff */
[----:B------:R-:W-:Y:S01]  /*21140*/  MOV R19, RZ ;  /* 0x000000ff00137202 */ /* 0x000fe20000000f00 */
[----:B------:R-:W-:Y:S01]  /*21150*/  IMAD.WIDE.U32 R48, R41, R37, R48 ;  /* 0x0000002529307225 */ /* 0x000fe200078e0030 */
[----:B------:R-:W-:-:S02]  /*21160*/  IADD3 R12, P1, PT, R45, R12, RZ ;  /* 0x0000000c2d0c7210 */ /* 0x000fc40007f3e0ff */
[----:B------:R-:W-:Y:S01]  /*21170*/  IADD3.X R45, PT, PT, RZ, RZ, RZ, P2, !PT ;  /* 0x000000ffff2d7210 */ /* 0x000fe200017fe4ff */
[----:B------:R-:W-:Y:S01]  /*21180*/  IMAD.WIDE.U32 R18, R59, R5, R18 ;  /* 0x000000053b127225 */ /* 0x000fe200078e0012 */
[----:B------:R-:W-:-:S03]  /*21190*/  IADD3 R48, P0, PT, R53, R48, RZ ;  /* 0x0000003035307210 */ /* 0x000fc60007f1e0ff */
[----:B------:R-:W-:Y:S02]  /*211a0*/  VIADD R53, R13, UR9 ;  /* 0x000000090d357c36 */ /* 0x000fe40008000000 */
[----:B------:R-:W-:Y:S01]  /*211b0*/  VIADD R55, R49, UR15 ;  /* 0x0000000f31377c36 */ /* 0x000fe20008000000 */
[----:B------:R-:W-:Y:S01]  /*211c0*/  IADD3.X R49, PT, PT, RZ, RZ, RZ, P0, !PT ;  /* 0x000000ffff317210 */ /* 0x000fe200007fe4ff */
[----:B------:R-:W-:Y:S01]  /*211d0*/  IMAD.WIDE.U32 R74, R3, R74, R20 ;  /* 0x0000004a034a7225 */ /* 0x000fe200078e0014 */
[----:B------:R-:W-:-:S03]  /*211e0*/  IADD3 R20, P3, PT, R61, R18, RZ ;  /* 0x000000123d147210 */ /* 0x000fc60007f7e0ff */
[----:B------:R-:W-:Y:S01]  /*211f0*/  VIADD R13, R19, UR4 ;  /* 0x00000004130d7c36 */ /* 0x000fe20008000000 */
[----:B------:R-:W-:Y:S01]  /*21200*/  IADD3 R52, P0, PT, R53, R74, RZ ;  /* 0x0000004a35347210 */ /* 0x000fe20007f1e0ff */
[----:B------:R-:W-:Y:S01]  /*21210*/  IMAD.WIDE.U32 R44, R58, R11, R44 ;  /* 0x0000000b3a2c7225 */ /* 0x000fe200078e002c */
[----:B------:R-:W-:-:S03]  /*21220*/  IADD3 R19, PT, PT, R16, UR12, RZ ;  /* 0x0000000c10137c10 */ /* 0x000fc6000fffe0ff */
[----:B------:R-:W-:Y:S01]  /*21230*/  IMAD.WIDE.U32 R48, R33, R36, R48 ;  /* 0x0000002421307225 */ /* 0x000fe200078e0030 */
[----:B------:R-:W-:Y:S02]  /*21240*/  IADD3 R44, P2, PT, R13, R44, RZ ;  /* 0x0000002c0d2c7210 */ /* 0x000fe40007f5e0ff */
[----:B------:R-:W-:Y:S01]  /*21250*/  IADD3.X R13, PT, PT, RZ, RZ, RZ, P1, !PT ;  /* 0x000000ffff0d7210 */ /* 0x000fe20000ffe4ff */
[----:B------:R-:W-:Y:S01]  /*21260*/  IMAD.X R21, RZ, RZ, RZ, P3 ;  /* 0x000000ffff157224 */ /* 0x000fe200018e06ff */
[----:B------:R-:W-:Y:S01]  /*21270*/  IADD3 R18, P4, PT, R19, R48, RZ ;  /* 0x0000003013127210 */ /* 0x000fe20007f9e0ff */
[----:B------:R-:W-:Y:S01]  /*21280*/  IMAD.X R53, RZ, RZ, RZ, P0 ;  /* 0x000000ffff357224 */ /* 0x000fe200000e06ff */
[----:B------:R-:W-:Y:S01]  /*21290*/  IADD3 R61, PT, PT, R49, UR14, RZ ;  /* 0x0000000e313d7c10 */ /* 0x000fe2000fffe0ff */
[----:B------:R-:W-:-:S04]  /*212a0*/  IMAD.WIDE.U32 R20, R43, R39, R20 ;  /* 0x000000272b147225 */ /* 0x000fc800078e0014 */
[----:B------:R-:W-:Y:S01]  /*212b0*/  IMAD.WIDE.U32 R12, R57, R17, R12 ;  /* 0x00000011390c7225 */ /* 0x000fe200078e000c */
[----:B------:R-:W-:-:S03]  /*212c0*/  IADD3 R69, PT, PT, R21, UR17, RZ ;  /* 0x0000001115457c10 */ /* 0x000fc6000fffe0ff */
[----:B------:R-:W-:Y:S01]  /*212d0*/  VIADD R45, R45, UR6 ;  /* 0x000000062d2d7c36 */ /* 0x000fe20008000000 */
[----:B------:R-:W-:Y:S01]  /*212e0*/  IADD3 R13, PT, PT, R13, UR8, RZ ;  /* 0x000000080d0d7c10 */ /* 0x000fe2000fffe0ff */
        /* <DEDUP_REMOVED lines=9> */
[----:B------:R-:W-:Y:S02]  /*21380*/  VIADD R75, R75, UR11 ;  /* 0x0000000b4b4b7c36 */ /* 0x000fe40008000000 */
[----:B------:R-:W-:Y:S01]  /*21390*/  VIADD R20, R49, UR10 ;  /* 0x0000000a31147c36 */ /* 0x000fe20008000000 */
[----:B------:R-:W-:Y:S01]  /*213a0*/  IADD3.X R49, PT, PT, RZ, RZ, RZ, P1, !PT ;  /* 0x000000ffff317210 */ /* 0x000fe20000ffe4ff */
[----:B------:R-:W-:-:S03]  /*213b0*/  IMAD.WIDE.U32 R44, R59, R7, R44 ;  /* 0x000000073b2c7225 */ /* 0x000fc600078e002c */
[----:B------:R-:W-:Y:S01]  /*213c0*/  IADD3 R20, P0, PT, R20, R75, RZ ;  /* 0x0000004b14147210 */ /* 0x000fe20007f1e0ff */
[----:B------:R-:W-:Y:S01]  /*213d0*/  IMAD.WIDE.U32 R52, R41, R38, R52 ;  /* 0x0000002629347225 */ /* 0x000fe200078e0034 */
[----:B------:R-:W-:Y:S02]  /*213e0*/  IADD3 R21, PT, PT, R45, UR5, RZ ;  /* 0x000000052d157c10 */ /* 0x000fe4000fffe0ff */
[----:B------:R-:W-:Y:S01]  /*213f0*/  MOV R45, RZ ;  /* 0x000000ff002d7202 */ /* 0x000fe20000000f00 */
[----:B------:R-:W-:Y:S02]  /*21400*/  VIADD R67, R55, UR13 ;  /* 0x0000000d37437c36 */ /* 0x000fe40008000000 */
[----:B------:R-:W-:Y:S02]  /*21410*/  HFMA2 R55, -RZ, RZ, 0, 0 ;  /* 0x00000000ff377431 */ /* 0x000fe400000001ff */
[----:B------:R-:W-:Y:S01]  /*21420*/  IMAD.WIDE.U32 R12, R58, R15, R12 ;  /* 0x0000000f3a0c7225 */ /* 0x000fe200078e000c */
[----:B------:R-:W-:-:S03]  /*21430*/  IADD3 R18, P4, PT, R61, R52, RZ ;  /* 0x000000343d127210 */ /* 0x000fc60007f9e0ff */
[----:B------:R-:W-:Y:S01]  /*21440*/  VIADD R61, R53, UR16 ;  /* 0x00000010353d7c36 */ /* 0x000fe20008000000 */
[----:B------:R-:W-:Y:S01]  /*21450*/  IADD3 R12, P3, PT, R21, R12, RZ ;  /* 0x0000000c150c7210 */ /* 0x000fe20007f7e0ff */
[----:B------:R-:W-:Y:S01]  /*21460*/  IMAD R53, R54, R9, RZ ;  /* 0x0000000936357224 */ /* 0x000fe200078e02ff */
[----:B------:R-:W-:Y:S01]  /*21470*/  IADD3 R13, PT, PT, R13, UR7, RZ ;  /* 0x000000070d0d7c10 */ /* 0x000fe2000fffe0ff */
[----:B------:R-:W-:Y:S01]  /*21480*/  IMAD.X R21, RZ, RZ, RZ, P0 ;  /* 0x000000ffff157224 */ /* 0x000fe200000e06ff */
[----:B------:R-:W-:Y:S01]  /*21490*/  IADD3.X R19, PT, PT, RZ, RZ, RZ, P4, !PT ;  /* 0x000000ffff137210 */ /* 0x000fe200027fe4ff */
[----:B------:R-:W-:-:S04]  /*214a0*/  IMAD.WIDE.U32 R48, R57, R27, R48 ;  /* 0x0000001b39307225 */ /* 0x000fc800078e0030 */
[----:B------:R-:W-:Y:S01]  /*214b0*/  IMAD.HI.U32 R16, R53, R28, R54 ;  /* 0x0000001c35107227 */ /* 0x000fe200078e0036 */
[----:B------:R-:W-:-:S03]  /*214c0*/  IADD3 R49, PT, PT, R49, UR9, RZ ;  /* 0x0000000931317c10 */ /* 0x000fc6000fffe0ff */
[----:B------:R-:W-:Y:S01]  /*214d0*/  IMAD.WIDE.U32 R54, R3, R35, R20 ;  /* 0x0000002303367225 */ /* 0x000fe200078e0014 */
[----:B------:R-:W-:-:S03]  /*214e0*/  IADD3 R20, P2, PT, R13, R48, RZ ;  /* 0x000000300d147210 */ /* 0x000fc60007f5e0ff */
[----:B------:R-:W-:-:S04]  /*214f0*/  IMAD.WIDE.U32 R44, R60, R5, R44 ;  /* 0x000000053c2c7225 */ /* 0x000fc800078e002c */
[----:B------:R-:W-:Y:S01]  /*21500*/  IMAD.X R13, RZ, RZ, RZ, P3 ;  /* 0x000000ffff0d7224 */ /* 0x000fe200018e06ff */
[----:B------:R-:W-:Y:S01]  /*21510*/  IADD3 R34, P3, PT, R69, R44, RZ ;  /* 0x0000002c45227210 */ /* 0x000fe20007f7e0ff */
[----:B------:R-:W-:Y:S01]  /*21520*/  VIADD R45, R45, UR4 ;  /* 0x000000042d2d7c36 */ /* 0x000fe20008000000 */
[----:B------:R-:W-:Y:S01]  /*21530*/  IADD3 R44, P1, PT, R49, R54, RZ ;  /* 0x00000036312c7210 */ /* 0x000fe20007f3e0ff */
[----:B------:R-:W-:Y:S01]  /*21540*/  IMAD.WIDE.U32 R12, R59, R11, R12 ;  /* 0x0000000b3b0c7225 */ /* 0x000fe200078e000c */
[----:B------:R-:W-:-:S03]  /*21550*/  IADD3.X R35, PT, PT, RZ, RZ, RZ, P3, !PT ;  /* 0x000000ffff237210 */ /* 0x000fc60001ffe4ff */
[----:B------:R-:W-:Y:S01]  /*21560*/  IMAD.WIDE.U32 R18, R33, R37, R18 ;  /* 0x0000002521127225 */ /* 0x000fe200078e0012 */
[----:B------:R-:W-:Y:S02]  /*21570*/  IADD3 R12, P0, PT, R45, R12, RZ ;  /* 0x0000000c2d0c7210 */ /* 0x000fe40007f1e0ff */
[----:B------:R-:W-:Y:S01]  /*21580*/  IADD3.X R45, PT, PT, RZ, RZ, RZ, P1, !PT ;  /* 0x000000ffff2d7210 */ /* 0x000fe20000ffe4ff */
[----:B------:R-:W-:Y:S01]  /*21590*/  IMAD.X R21, RZ, RZ, RZ, P2 ;  /* 0x000000ffff157224 */ /* 0x000fe200010e06ff */
[----:B------:R-:W-:Y:S01]  /*215a0*/  IADD3 R13, PT, PT, R13, UR6, RZ ;  /* 0x000000060d0d7c10 */ /* 0x000fe2000fffe0ff */
[----:B------:R-:W-:Y:S01]  /*215b0*/  VIADD R49, R55, UR11 ;  /* 0x0000000b37317c36 */ /* 0x000fe20008000000 */
[----:B------:R-:W-:Y:S01]  /*215c0*/  IADD3 R18, P2, PT, R67, R18, RZ ;  /* 0x0000001243127210 */ /* 0x000fe20007f5e0ff */
[----:B------:R-:W-:-:S04]  /*215d0*/  IMAD.WIDE.U32 R20, R58, R17, R20 ;  /* 0x000000113a147225 */ /* 0x000fc800078e0014 */
[----:B------:R-:W-:Y:S01]  /*215e0*/  IMAD.WIDE.U32 R54, R57, R51, R44 ;  /* 0x0000003339367225 */ /* 0x000fe200078e002c */
[----:B------:R-:W-:-:S03]  /*215f0*/  IADD3 R48, P3, PT, R13, R20, RZ ;  /* 0x000000140d307210 */ /* 0x000fc60007f7e0ff */
[----:B------:R-:W-:-:S04]  /*21600*/  IMAD.WIDE.U32 R34, R43, R40, R34 ;  /* 0x000000282b227225 */ /* 0x000fc800078e0022 */
[----:B------:R-:W-:Y:S01]  /*21610*/  VIADD R69, R19, UR15 ;  /* 0x0000000f13457c36 */ /* 0x000fe20008000000 */
[----:B------:R-:W-:Y:S01]  /*21620*/  IADD3.X R19, PT, PT, RZ, RZ, RZ, P2, !PT ;  /* 0x000000ffff137210 */ /* 0x000fe200017fe4ff */
[----:B------:R-:W-:Y:S01]  /*21630*/  VIADD R21, R21, UR8 ;  /* 0x0000000815157c36 */ /* 0x000fe20008000000 */
[----:B------:R-:W-:Y:S01]  /*21640*/  IADD3 R44, P4, PT, R61, R34, RZ ;  /* 0x000000223d2c7210 */ /* 0x000fe20007f9e0ff */
[----:B------:R-:W-:Y:S01]  /*21650*/  VIADD R20, R55, UR10 ;  /* 0x0000000a37147c36 */ /* 0x000fe20008000000 */
[----:B------:R-:W-:Y:S01]  /*21660*/  IADD3 R71, PT, PT, R35, UR18, RZ ;  /* 0x0000001223477c10 */ /* 0x000fe2000fffe0ff */
[----:B------:R-:W-:Y:S01]  /*21670*/  IMAD.X R13, RZ, RZ, RZ, P0 ;  /* 0x000000ffff0d7224 */ /* 0x000fe200000e06ff */
[----:B------:R-:W-:Y:S01]  /*21680*/  IADD3 R34, P2, PT, R21, R54, RZ ;  /* 0x0000003615227210 */ /* 0x000fe20007f5e0ff */
[----:B------:R-:W-:Y:S01]  /*21690*/  IMAD.WIDE.U32 R54, R47, R36, R18 ;  /* 0x000000242f367225 */ /* 0x000fe200078e0012 */
[----:B------:R-:W-:Y:S02]  /*216a0*/  IADD3 R20, P1, PT, R20, R49, RZ ;  /* 0x0000003114147210 */ /* 0x000fe40007f3e0ff */
[----:B------:R-:W-:Y:S01]  /*216b0*/  IADD3 R21, PT, PT, R16, UR12, RZ ;  /* 0x0000000c10157c10 */ /* 0x000fe2000fffe0ff */
[----:B------:R-:W-:Y:S01]  /*216c0*/  IMAD.X R49, RZ, RZ, RZ, P3 ;  /* 0x000000ffff317224 */ /* 0x000fe200018e06ff */
[----:B------:R-:W-:Y:S01]  /*216d0*/  IADD3 R67, PT, PT, R55, UR14, RZ ;  /* 0x0000000e37437c10 */ /* 0x000fe2000fffe0ff */
[----:B------:R-:W-:Y:S01]  /*216e0*/  IMAD.WIDE.U32 R18, R60, R7, R12 ;  /* 0x000000073c127225 */ /* 0x000fe200078e000c */
[----:B------:R-:W-:-:S03]  /*216f0*/  IADD3 R12, P0, PT, R21, R54, RZ ;  /* 0x00000036150c7210 */ /* 0x000fc60007f1e0ff */
[----:B------:R-:W-:-:S04]  /*21700*/  IMAD.WIDE.U32 R54, R59, R15, R48 ;  /* 0x0000000f3b367225 */ /* 0x000fc800078e0030 */
[----:B------:R-:W-:Y:S01]  /*21710*/  HFMA2 R49, -RZ, RZ, 0, 0 ;  /* 0x00000000ff317431 */ /* 0x000fe200000001ff */
[----:B------:R-:W-:Y:S01]  /*21720*/  IADD3 R13, PT, PT, R19, UR5, RZ ;  /* 0x00000005130d7c10 */ /* 0x000fe2000fffe0ff */
[----:B------:R-:W-:Y:S02]  /*21730*/  IMAD.X R45, RZ, RZ, RZ, P4 ;  /* 0x000000ffff2d7224 */ /* 0x000fe400020e06ff */
[----:B------:R-:W-:Y:S02]  /*21740*/  IMAD.MOV.U32 R48, RZ, RZ, R18 ;  /* 0x000000ffff307224 */ /* 0x000fe400078e0012 */
[----:B------:R-:W-:-:S04]  /*21750*/  IMAD.WIDE.U32 R18, R41, R39, R44 ;  /* 0x0000002729127225 */ /* 0x000fc800078e002c */
[----:B------:R-:W-:Y:S01]  /*21760*/  IMAD.X R35, RZ, RZ, RZ, P2 ;  /* 0x000000ffff237224 */ /* 0x000fe200010e06ff */
[----:B------:R-:W-:Y:S01]  /*21770*/  IADD3 R44, P2, PT, R13, R54, RZ ;  /* 0x000000360d2c7210 */ /* 0x000fe20007f5e0ff */
[----:B------:R-:W-:Y:S01]  /*21780*/  IMAD.WIDE.U32 R48, R26, R5, R48 ;  /* 0x000000051a307225 */ /* 0x000fe200078e0030 */
[----:B------:R-:W-:Y:S02]  /*21790*/  IADD3 R5, PT, PT, R55, UR7, RZ ;  /* 0x0000000737057c10 */ /* 0x000fe4000fffe0ff */
[----:B------:R-:W-:Y:S01]  /*217a0*/  IADD3 R18, P4, PT, R69, R18, RZ ;  /* 0x0000001245127210 */ /* 0x000fe20007f9e0ff */
[----:B------:R-:W-:Y:S01]  /*217b0*/  IMAD.X R21, RZ, RZ, RZ, P1 ;  /* 0x000000ffff157224 */ /* 0x000fe200008e06ff */
[----:B------:R-:W-:Y:S01]  /*217c0*/  IADD3 R48, P3, PT, R71, R48, RZ ;  /* 0x0000003047307210 */ /* 0x000fe20007f7e0ff */
[----:B------:R-:W-:Y:S01]  /*217d0*/  IMAD.WIDE.U32 R54, R58, R27, R34 ;  /* 0x0000001b3a367225 */ /* 0x000fe200078e0022 */
[----:B------:R-:W-:Y:S02]  /*217e0*/  IADD3 R61, PT, PT, R19, UR17, RZ ;  /* 0x00000011133d7c10 */ /* 0x000fe4000fffe0ff */
[----:B------:R-:W-:Y:S01]  /*217f0*/  IADD3.X R13, PT, PT, RZ, RZ, RZ, P0, !PT ;  /* 0x000000ffff0d7210 */ /* 0x000fe200007fe4ff */
[----:B------:R-:W-:Y:S01]  /*21800*/  IMAD.X R45, RZ, RZ, RZ, P2 ;  /* 0x000000ffff2d7224 */ /* 0x000fe200010e06ff */
[----:B------:R-:W-:Y:S01]  /*21810*/  IADD3 R55, PT, PT, R55, UR9, RZ ;  /* 0x0000000937377c10 */ /* 0x000fe2000fffe0ff */
[----:B------:R-:W-:Y:S01]  /*21820*/  IMAD.WIDE.U32 R34, R3, R57, R20 ;  /* 0x0000003903227225 */ /* 0x000fe200078e0014 */
[----:B------:R-:W-:-:S03]  /*21830*/  IADD3 R20, P2, PT, R5, R54, RZ ;  /* 0x0000003605147210 */ /* 0x000fc60007f5e0ff */
[----:B------:R-:W-:Y:S01]  /*21840*/  VIADD R5, R49, UR4 ;  /* 0x0000000431057c36 */ /* 0x000fe20008000000 */
[----:B------:R-:W-:Y:S01]  /*21850*/  IADD3.X R49, PT, PT, RZ, RZ, RZ, P3, !PT ;  /* 0x000000ffff317210 */ /* 0x000fe20001ffe4ff */
[----:B------:R-:W-:Y:S01]  /*21860*/  IMAD.WIDE.U32 R44, R60, R11, R44 ;  /* 0x0000000b3c2c7225 */ /* 0x000fe200078e002c */
[----:B------:R-:W-:Y:S02]  /*21870*/  IADD3 R42, P1, PT, R55, R34, RZ ;  /* 0x00000022372a7210 */ /* 0x000fe40007f3e0ff */
[----:B------:R-:W-:Y:S01]  /*21880*/  IADD3 R71, PT, PT, R35, UR11, RZ ;  /* 0x0000000b23477c10 */ /* 0x000fe2000fffe0ff */
[----:B------:R-:W-:Y:S01]  /*21890*/  IMAD.X R19, RZ, RZ, RZ, P4 ;  /* 0x000000ffff137224 */ /* 0x000fe200020e06ff */
[----:B------:R-:W-:Y:S01]  /*218a0*/  IADD3 R34, P3, PT, R5, R44, RZ ;  /* 0x0000002c05227210 */ /* 0x000fe20007f7e0ff */
[----:B------:R-:W-:Y:S02]  /*218b0*/  IMAD.X R21, RZ, RZ, RZ, P2 ;  /* 0x000000ffff157224 */ /* 0x000fe400010e06ff */
[----:B------:R-:W-:Y:S01]  /*218c0*/  VIADD R69, R45, UR6 ;  /* 0x000000062d457c36 */ /* 0x000fe20008000000 */
[----:B------:R-:W-:Y:S01]  /*218d0*/  IADD3.X R35, PT, PT, RZ, RZ, RZ, P3, !PT ;  /* 0x000000ffff237210 */ /* 0x000fe20001ffe4ff */
[----:B------:R-:W-:-:S04]  /*218e0*/  IMAD.WIDE.U32 R44, R33, R38, R18 ;  /* 0x00000026212c7225 */ /* 0x000fc800078e0012 */
[----:B0-----:R-:W-:Y:S01]  /*218f0*/  IMAD.WIDE.U32 R18, R43, UR19, R48 ;  /* 0x000000132b127c25 */ /* 0x001fe2000f8e0030 */
[----:B------:R-:W-:-:S03]  /*21900*/  IADD3 R57, PT, PT, R45, UR16, RZ ;  /* 0x000000102d397c10 */ /* 0x000fc6000fffe0ff */
[----:B------:R-:W-:Y:S01]  /*21910*/  IMAD.X R43, RZ, RZ, RZ, P1 ;  /* 0x000000ffff2b7224 */ /* 0x000fe200008e06ff */
[----:B------:R-:W-:Y:S01]  /*21920*/  IADD3 R18, P4, PT, R18, R61, RZ ;  /* 0x0000003d12127210 */ /* 0x000fe20007f9e0ff */
[----:B------:R-:W-:-:S04]  /*21930*/  IMAD.WIDE.U32 R20, R59, R17, R20 ;  /* 0x000000113b147225 */ /* 0x000fc800078e0014 */
[----:B------:R-:W-:Y:S01]  /*21940*/  IMAD.WIDE.U32 R42, R58, R51, R42 ;  /* 0x000000333a2a7225 */ /* 0x000fe200078e002a */
[----:B------:R-:W-:-:S03]  /*21950*/  IADD3 R20, P1, PT, R69, R20, RZ ;  /* 0x0000001445147210 */ /* 0x000fc60007f3e0ff */
[----:B------:R-:W-:Y:S01]  /*21960*/  VIADD R21, R21, UR8 ;  /* 0x0000000815157c36 */ /* 0x000fe20008000000 */
[----:B------:R-:W-:Y:S01]  /*21970*/  IADD3 R16, PT, PT, R43, UR10, RZ ;  /* 0x0000000a2b107c10 */ /* 0x000fe2000fffe0ff */
[----:B------:R-:W-:Y:S01]  /*21980*/  IMAD.WIDE.U32 R48, R53, R29, R12 ;  /* 0x0000001d35307225 */ /* 0x000fe200078e000c */
[----:B------:R-:W-:Y:S02]  /*21990*/  IADD3 R12, P0, PT, R67, R44, RZ ;  /* 0x0000002c430c7210 */ /* 0x000fe40007f1e0ff */
[----:B------:R-:W-:Y:S01]  /*219a0*/  IADD3 R42, P3, PT, R21, R42, RZ ;  /* 0x0000002a152a7210 */ /* 0x000fe20007f7e0ff */
[----:B------:R-:W-:Y:S01]  /*219b0*/  IMAD.WIDE.U32 R44, R26, R7, R34 ;  /* 0x000000071a2c7225 */ /* 0x000fe200078e0022 */
[----:B------:R-:W-:Y:S02]  /*219c0*/  IADD3.X R21, PT, PT, RZ, RZ, RZ, P1, !PT ;  /* 0x000000ffff157210 */ /* 0x000fe40000ffe4ff */
[----:B------:R-:W-:Y:S01]  /*219d0*/  IADD3 R55, PT, PT, R49, UR13, RZ ;  /* 0x0000000d31377c10 */ /* 0x000fe2000fffe0ff */
[----:B------:R-:W-:Y:S01]  /*219e0*/  IMAD.X R13, RZ, RZ, RZ, P0 ;  /* 0x000000ffff0d7224 */ /* 0x000fe200000e06ff */
[----:B------:R-:W-:Y:S01]  /*219f0*/  IADD3 R7, P0, PT, R19, R44, RZ ;  /* 0x0000002c13077210 */ /* 0x000fe20007f1e0ff */
[----:B------:R-:W-:Y:S01]  /*21a00*/  VIADD R35, R45, UR5 ;  /* 0x000000052d237c36 */ /* 0x000fe20008000000 */
[----:B------:R-:W-:Y:S01]  /*21a10*/  IADD3.X R19, PT, PT, RZ, RZ, RZ, P4, !PT ;  /* 0x000000ffff137210 */ /* 0x000fe200027fe4ff */
[----:B------:R-:W-:Y:S01]  /*21a20*/  IMAD.WIDE.U32 R12, R47, R37, R12 ;  /* 0x000000252f0c7225 */ /* 0x000fe200078e000c */
[----:B------:R-:W-:-:S02]  /*21a30*/  IADD3 R34, P2, PT, R16, R71, RZ ;  /* 0x0000004710227210 */ /* 0x000fc40007f5e0ff */
[----:B------:R-:W-:Y:S01]  /*21a40*/  IADD3.X R43, PT, PT, RZ, RZ, RZ, P3, !PT ;  /* 0x000000ffff2b7210 */ /* 0x000fe20001ffe4ff */
[----:B------:R-:W-:Y:S01]  /*21a50*/  IMAD.WIDE.U32 R20, R60, R15, R20 ;  /* 0x0000000f3c147225 */ /* 0x000fe200078e0014 */
[----:B------:R-:W-:-:S03]  /*21a60*/  IADD3 R12, P1, PT, R55, R12, RZ ;  /* 0x0000000c370c7210 */ /* 0x000fc60007f3e0ff */
[----:B------:R-:W-:Y:S01]  /*21a70*/  IMAD.WIDE.U32 R44, R41, R40, R18 ;  /* 0x00000028292c7225 */ /* 0x000fe200078e0012 */
[----:B------:R-:W-:Y:S02]  /*21a80*/  IADD3 R18, P5, PT, R35, R20, RZ ;  /* 0x0000001423127210 */ /* 0x000fe40007fbe0ff */
[----:B------:R-:W-:Y:S01]  /*21a90*/  IADD3.X R35, PT, PT, RZ, RZ, RZ, P2, !PT ;  /* 0x000000ffff237210 */ /* 0x000fe200017fe4ff */
[----:B------:R-:W-:Y:S01]  /*21aa0*/  IMAD R5, R48, R9, RZ ;  /* 0x0000000930057224 */ /* 0x000fe200078e02ff */
[----:B------:R-:W-:Y:S01]  /*21ab0*/  IADD3 R20, P2, PT, R57, R44, RZ ;  /* 0x0000002c39147210 */ /* 0x000fe20007f5e0ff */
[----:B------:R-:W-:Y:S01]  /*21ac0*/  IMAD.MOV.U32 R49, RZ, RZ, RZ ;  /* 0x000000ffff317224 */ /* 0x000fe200078e00ff */
[----:B------:R-:W-:Y:S01]  /*21ad0*/  IADD3.X R19, PT, PT, RZ, RZ, RZ, P5, !PT ;  /* 0x000000ffff137210 */ /* 0x000fe20002ffe4ff */
[----:B------:R-:W-:-:S04]  /*21ae0*/  IMAD.WIDE.U32 R42, R59, R27, R42 ;  /* 0x0000001b3b2a7225 */ /* 0x000fc800078e002a */
[----:B------:R-:W-:Y:S01]  /*21af0*/  IMAD.HI.U32 R48, R5, R28, R48 ;  /* 0x0000001c05307227 */ /* 0x000fe200078e0030 */
[----:B------:R-:W-:-:S03]  /*21b00*/  IADD3 R43, PT, PT, R43, UR9, RZ ;  /* 0x000000092b2b7c10 */ /* 0x000fc6000fffe0ff */
[----:B------:R-:W-:Y:S02]  /*21b10*/  VIADD R21, R21, UR7 ;  /* 0x0000000715157c36 */ /* 0x000fe40008000000 */
[----:B------:R-:W-:Y:S02]  /*21b20*/  VIADD R49, R13, UR15 ;  /* 0x0000000f0d317c36 */ /* 0x000fe40008000000 */
[----:B------:R-:W-:Y:S01]  /*21b30*/  VIADD R44, R45, UR18 ;  /* 0x000000122d2c7c36 */ /* 0x000fe20008000000 */
[----:B------:R-:W-:Y:S01]  /*21b40*/  IADD3 R42, P3, PT, R21, R42, RZ ;  /* 0x0000002a152a7210 */ /* 0x000fe20007f7e0ff */
[----:B------:R-:W-:Y:S01]  /*21b50*/  IMAD.X R13, RZ, RZ, RZ, P1 ;  /* 0x000000ffff0d7224 */ /* 0x000fe200008e06ff */
[----:B------:R-:W-:Y:S01]  /*21b60*/  IADD3.X R21, PT, PT, RZ, RZ, RZ, P2, !PT ;  /* 0x000000ffff157210 */ /* 0x000fe200017fe4ff */
[----:B------:R-:W-:Y:S01]  /*21b70*/  IMAD.WIDE.U32 R34, R3, R58, R34 ;  /* 0x0000003a03227225 */ /* 0x000fe200078e0022 */
[----:B------:R-:W-:Y:S02]  /*21b80*/  IADD3 R44, P4, PT, R44, R7, RZ ;  /* 0x000000072c2c7210 */ /* 0x000fe40007f9e0ff */
[----:B------:R-:W-:Y:S01]  /*21b90*/  IADD3 R7, PT, PT, R48, UR12, RZ ;  /* 0x0000000c30077c10 */ /* 0x000fe2000fffe0ff */
[----:B------:R-:W-:Y:S01]  /*21ba0*/  IMAD.WIDE.U32 R12, R53, R36, R12 ;  /* 0x00000024350c7225 */ /* 0x000fe200078e000c */
[----:B------:R-:W-:-:S02]  /*21bb0*/  IADD3 R34, P5, PT, R43, R34, RZ ;  /* 0x000000222b227210 */ /* 0x000fc40007fbe0ff */
[----:B------:R-:W-:Y:S01]  /*21bc0*/  IADD3.X R43, PT, PT, RZ, RZ, RZ, P3, !PT ;  /* 0x000000ffff2b7210 */ /* 0x000fe20001ffe4ff */
[----:B------:R-:W-:Y:S01]  /*21bd0*/  IMAD.WIDE.U32 R18, R26, R11, R18 ;  /* 0x0000000b1a127225 */ /* 0x000fe200078e0012 */
[----:B------:R-:W-:Y:S02]  /*21be0*/  IADD3 R12, P2, PT, R7, R12, RZ ;  /* 0x0000000c070c7210 */ /* 0x000fe40007f5e0ff */
[----:B------:R-:W-:Y:S01]  /*21bf0*/  IADD3.X R45, PT, PT, RZ, RZ, RZ, P4, !PT ;  /* 0x000000ffff2d7210 */ /* 0x000fe200027fe4ff */
[----:B------:R-:W-:Y:S02]  /*21c00*/  IMAD.X R11, RZ, RZ, RZ, P0 ;  /* 0x000000ffff0b7224 */ /* 0x000fe400000e06ff */
[----:B------:R-:W-:Y:S02]  /*21c10*/  VIADD R7, R13, UR14 ;  /* 0x0000000e0d077c36 */ /* 0x000fe40008000000 */
[----:B------:R-:W-:Y:S01]  /*21c20*/  VIADD R55, R19, UR6 ;  /* 0x0000000613377c36 */ /* 0x000fe20008000000 */
[----:B------:R-:W-:Y:S01]  /*21c30*/  IADD3 R13, P1, PT, R11, R18, RZ ;  /* 0x000000120b0d7210 */ /* 0x000fe20007f3e0ff */
[----:B------:R-:W-:-:S04]  /*21c40*/  IMAD.WIDE.U32 R20, R33, R39, R20 ;  /* 0x0000002721147225 */ /* 0x000fc800078e0014 */
[----:B------:R-:W-:Y:S01]  /*21c50*/  IMAD.WIDE.U32 R18, R60, R17, R42 ;  /* 0x000000113c127225 */ /* 0x000fe200078e002a */
[----:B------:R-:W-:Y:S02]  /*21c60*/  IADD3 R42, P4, PT, R49, R20, RZ ;  /* 0x00000014312a7210 */ /* 0x000fe40007f9e0ff */
[----:B------:R-:W-:Y:S01]  /*21c70*/  IADD3 R11, PT, PT, R21, UR17, RZ ;  /* 0x00000011150b7c10 */ /* 0x000fe2000fffe0ff */
[----:B------:R-:W-:Y:S01]  /*21c80*/  VIADD R57, R35, UR11 ;  /* 0x0000000b23397c36 */ /* 0x000fe20008000000 */
[----:B------:R-:W-:Y:S01]  /*21c90*/  IADD3 R48, P6, PT, R55, R18, RZ ;  /* 0x0000001237307210 */ /* 0x000fe20007fde0ff */
[----:B------:R-:W-:Y:S02]  /*21ca0*/  IMAD.X R35, RZ, RZ, RZ, P5 ;  /* 0x000000ffff237224 */ /* 0x000fe400028e06ff */
[----:B------:R-:W-:-:S04]  /*21cb0*/  IMAD.WIDE.U32 R44, R41, UR19, R44 ;  /* 0x00000013292c7c25 */ /* 0x000fc8000f8e002c */
[----:B------:R-:W-:Y:S01]  /*21cc0*/  IMAD.WIDE.U32 R20, R59, R51, R34 ;  /* 0x000000333b147225 */ /* 0x000fe200078e0022 */
[----:B------:R-:W-:Y:S02]  /*21cd0*/  IADD3 R16, P0, PT, R45, R13, RZ ;  /* 0x0000000d2d107210 */ /* 0x000fe40007f1e0ff */
[----:B------:R-:W-:Y:S01]  /*21ce0*/  IADD3 R34, P3, PT, R44, R11, RZ ;  /* 0x0000000b2c227210 */ /* 0x000fe20007f7e0ff */
[----:B------:R-:W-:Y:S01]  /*21cf0*/  VIADD R19, R19, UR8 ;  /* 0x0000000813137c36 */ /* 0x000fe20008000000 */
[----:B------:R-:W-:Y:S01]  /*21d00*/  IADD3.X R13, PT, PT, RZ, RZ, RZ, P2, !PT ;  /* 0x000000ffff0d7210 */ /* 0x000fe200017fe4ff */
[----:B------:R-:W-:Y:S01]  /*21d10*/  IMAD.X R43, RZ, RZ, RZ, P4 ;  /* 0x000000ffff2b7224 */ /* 0x000fe200020e06ff */
[----:B------:R-:W-:Y:S01]  /*21d20*/  IADD3 R18, PT, PT, R21, UR10, RZ ;  /* 0x0000000a15127c10 */ /* 0x000fe2000fffe0ff */
[----:B------:R-:W-:Y:S01]  /*21d30*/  IMAD.X R49, RZ, RZ, RZ, P6 ;  /* 0x000000ffff317224 */ /* 0x000fe200030e06ff */
[----:B------:R-:W-:Y:S01]  /*21d40*/  IADD3 R20, P4, PT, R19, R20, RZ ;  /* 0x0000001413147210 */ /* 0x000fe20007f9e0ff */
[----:B------:R-:W-:Y:S01]  /*21d50*/  IMAD.WIDE.U32 R44, R47, R38, R42 ;  /* 0x000000262f2c7225 */ /* 0x000fe200078e002a */
[----:B------:R-:W-:-:S03]  /*21d60*/  IADD3 R18, P5, PT, R18, R57, RZ ;  /* 0x0000003912127210 */ /* 0x000fc60007fbe0ff */
[----:B------:R-:W-:Y:S01]  /*21d70*/  IMAD.X R35, RZ, RZ, RZ, P3 ;  /* 0x000000ffff237224 */ /* 0x000fe200018e06ff */
[----:B------:R-:W-:Y:S01]  /*21d80*/  IADD3 R45, PT, PT, R45, UR16, RZ ;  /* 0x000000102d2d7c10 */ /* 0x000fe2000fffe0ff */
[----:B------:R-:W-:Y:S01]  /*21d90*/  IMAD.WIDE.U32 R54, R5, R29, R12 ;  /* 0x0000001d05367225 */ /* 0x000fe200078e000c */
[----:B------:R-:W-:Y:S02]  /*21da0*/  IADD3.X R13, PT, PT, RZ, RZ, RZ, P1, !PT ;  /* 0x000000ffff0d7210 */ /* 0x000fe40000ffe4ff */
[----:B------:R-:W-:Y:S01]  /*21db0*/  IADD3 R12, P2, PT, R7, R44, RZ ;  /* 0x0000002c070c7210 */ /* 0x000fe20007f5e0ff */
[----:B------:R-:W-:Y:S01]  /*21dc0*/  IMAD.WIDE.U32 R42, R26, R15, R48 ;  /* 0x0000000f1a2a7225 */ /* 0x000fe200078e0030 */
[----:B------:R-:W-:-:S03]  /*21dd0*/  IADD3 R15, PT, PT, R55, UR13, RZ ;  /* 0x0000000d370f7c10 */ /* 0x000fc6000fffe0ff */
[----:B------:R-:W-:Y:S01]  /*21de0*/  IMAD.X R21, RZ, RZ, RZ, P4 ;  /* 0x000000ffff157224 */ /* 0x000fe200020e06ff */
[----:B------:R-:W-:Y:S01]  /*21df0*/  IADD3 R22, P1, PT, R13, R42, RZ ;  /* 0x0000002a0d167210 */ /* 0x000fe20007f3e0ff */
[----:B------:R-:W-:Y:S01]  /*21e00*/  IMAD.WIDE.U32 R34, R33, R40, R34 ;  /* 0x0000002821227225 */ /* 0x000fe200078e0022 */
[----:B------:R-:W-:Y:S02]  /*21e10*/  IADD3 R49, PT, PT, R43, UR7, RZ ;  /* 0x000000072b317c10 */ /* 0x000fe4000fffe0ff */
[----:B------:R-:W-:Y:S01]  /*21e20*/  IADD3.X R13, PT, PT, RZ, RZ, RZ, P2, !PT ;  /* 0x000000ffff0d7210 */ /* 0x000fe200017fe4ff */
[----:B------:R-:W-:Y:S01]  /*21e30*/  IMAD.X R19, RZ, RZ, RZ, P5 ;  /* 0x000000ffff137224 */ /* 0x000fe200028e06ff */
[----:B------:R-:W-:Y:S01]  /*21e40*/  IADD3 R34, P3, PT, R45, R34, RZ ;  /* 0x000000222d227210 */ /* 0x000fe20007f7e0ff */
[----:B------:R-:W-:Y:S01]  /*21e50*/  IMAD.WIDE.U32 R42, R60, R27, R20 ;  /* 0x0000001b3c2a7225 */ /* 0x000fe200078e0014 */
[----:B------:R-:W-:-:S03]  /*21e60*/  IADD3 R35, PT, PT, R35, UR18, RZ ;  /* 0x0000001223237c10 */ /* 0x000fc6000fffe0ff */
[----:B------:R-:W-:Y:S01]  /*21e70*/  IMAD.WIDE.U32 R20, R3, R59, R18 ;  /* 0x0000003b03147225 */ /* 0x000fe200078e0012 */
[----:B------:R-:W-:Y:S02]  /*21e80*/  IADD3 R18, P4, PT, R49, R42, RZ ;  /* 0x0000002a31127210 */ /* 0x000fe40007f9e0ff */
[----:B------:R-:W-:Y:S01]  /*21e90*/  IADD3 R42, P5, PT, R35, R16, RZ ;  /* 0x00000010232a7210 */ /* 0x000fe20007fbe0ff */
[----:B------:R-:W-:Y:S01]  /*21ea0*/  VIADD R43, R43, UR9 ;  /* 0x000000092b2b7c36 */ /* 0x000fe20008000000 */
[----:B------:R-:W-:Y:S01]  /*21eb0*/  IADD3.X R19, PT, PT, RZ, RZ, RZ, P4, !PT ;  /* 0x000000ffff137210 */ /* 0x000fe200027fe4ff */
[----:B------:R-:W-:Y:S01]  /*21ec0*/  IMAD.WIDE.U32 R12, R53, R37, R12 ;  /* 0x00000025350c7225 */ /* 0x000fe200078e000c */
[----:B------:R-:W-:-:S03]  /*21ed0*/  IADD3 R21, PT, PT, R21, UR11, RZ ;  /* 0x0000000b15157c10 */ /* 0x000fc6000fffe0ff */
[----:B------:R-:W-:Y:S01]  /*21ee0*/  IMAD.X R35, RZ, RZ, RZ, P3 ;  /* 0x000000ffff237224 */ /* 0x000fe200018e06ff */
[----:B------:R-:W-:Y:S01]  /*21ef0*/  IADD3 R12, P4, PT, R15, R12, RZ ;  /* 0x0000000c0f0c7210 */ /* 0x000fe20007f9e0ff */
[----:B------:R-:W-:Y:S01]  /*21f00*/  IMAD.X R41, RZ, RZ, RZ, P0 ;  /* 0x000000ffff297224 */ /* 0x000fe200000e06ff */
[----:B------:R-:W-:Y:S01]  /*21f10*/  IADD3 R16, P0, PT, R43, R20, RZ ;  /* 0x000000142b107210 */ /* 0x000fe20007f1e0ff */
[----:B------:R-:W-:Y:S01]  /*21f20*/  VIADD R13, R13, UR15 ;  /* 0x0000000f0d0d7c36 */ /* 0x000fe20008000000 */
[----:B------:R-:W-:Y:S01]  /*21f30*/  IADD3.X R43, PT, PT, RZ, RZ, RZ, P5, !PT ;  /* 0x000000ffff2b7210 */ /* 0x000fe20002ffe4ff */
[----:B------:R-:W-:Y:S01]  /*21f40*/  IMAD.WIDE.U32 R34, R47, R39, R34 ;  /* 0x000000272f227225 */ /* 0x000fe200078e0022 */
[----:B------:R-:W-:-:S03]  /*21f50*/  IADD3 R41, P2, PT, R41, R22, RZ ;  /* 0x0000001629297210 */ /* 0x000fc60007f5e0ff */
[----:B------:R-:W-:Y:S01]  /*21f60*/  IMAD.WIDE.U32 R18, R26, R17, R18 ;  /* 0x000000111a127225 */ /* 0x000fe200078e0012 */
[----:B------:R-:W-:Y:S02]  /*21f70*/  IADD3.X R22, PT, PT, RZ, RZ, RZ, P2, !PT ;  /* 0x000000ffff167210 */ /* 0x000fe400017fe4ff */
[----:B------:R-:W-:Y:S01]  /*21f80*/  IADD3 R35, PT, PT, R35, UR17, RZ ;  /* 0x0000001123237c10 */ /* 0x000fe2000fffe0ff */
[----:B------:R-:W-:Y:S01]  /*21f90*/  IMAD.X R17, RZ, RZ, RZ, P0 ;  /* 0x000000ffff117224 */ /* 0x000fe200000e06ff */
[----:B------:R-:W-:Y:S01]  /*21fa0*/  IADD3 R20, P0, PT, R13, R34, RZ ;  /* 0x000000220d147210 */ /* 0x000fe20007f1e0ff */
[----:B------:R-:W-:Y:S02]  /*21fb0*/  IMAD.X R13, RZ, RZ, RZ, P1 ;  /* 0x000000ffff0d7224 */ /* 0x000fe400008e06ff */
[----:B------:R-:W-:-:S03]  /*21fc0*/  IMAD.WIDE.U32 R16, R60, R51, R16 ;  /* 0x000000333c107225 */ /* 0x000fc600078e0010 */
[----:B------:R-:W-:Y:S01]  /*21fd0*/  IADD3 R13, P1, PT, R13, R18, RZ ;  /* 0x000000120d0d7210 */ /* 0x000fe20007f3e0ff */
[----:B------:R-:W-:Y:S01]  /*21fe0*/  IMAD.WIDE.U32 R42, R33, UR19, R42 ;  /* 0x00000013212a7c25 */ /* 0x000fe2000f8e002a */
[----:B------:R-:W-:Y:S02]  /*21ff0*/  IADD3 R18, PT, PT, R17, UR10, RZ ;  /* 0x0000000a11127c10 */ /* 0x000fe4000fffe0ff */
[----:B------:R-:W-:Y:S01]  /*22000*/  IADD3 R22, P3, PT, R22, R13, RZ ;  /* 0x0000000d16167210 */ /* 0x000fe20007f7e0ff */
[----:B------:R-:W-:Y:S01]  /*22010*/  IMAD R7, R54, R9, RZ ;  /* 0x0000000936077224 */ /* 0x000fe200078e02ff */
[----:B------:R-:W-:Y:S01]  /*22020*/  IADD3 R33, P5, PT, R43, R41, RZ ;  /* 0x000000292b217210 */ /* 0x000fe20007fbe0ff */
[----:B------:R-:W-:Y:S01]  /*22030*/  IMAD.MOV.U32 R55, RZ, RZ, RZ ;  /* 0x000000ffff377224 */ /* 0x000fe200078e00ff */
[----:B------:R-:W-:Y:S01]  /*22040*/  IADD3 R42, P2, PT, R42, R35, RZ ;  /* 0x000000232a2a7210 */ /* 0x000fe20007f5e0ff */
[----:B------:R-:W-:Y:S01]  /*22050*/  VIADD R19, R19, UR8 ;  /* 0x0000000813137c36 */ /* 0x000fe20008000000 */
[----:B------:R-:W-:Y:S01]  /*22060*/  IADD3.X R15, PT, PT, RZ, RZ, RZ, P5, !PT ;  /* 0x000000ffff0f7210 */ /* 0x000fe20002ffe4ff */
[----:B------:R-:W-:Y:S01]  /*22070*/  IMAD.X R13, RZ, RZ, RZ, P4 ;  /* 0x000000ffff0d7224 */ /* 0x000fe200020e06ff */
[----:B------:R-:W-:Y:S01]  /*22080*/  IADD3 R18, P4, PT, R18, R21, RZ ;  /* 0x0000001512127210 */ /* 0x000fe20007f9e0ff */
[----:B------:R-:W-:Y:S01]  /*22090*/  IMAD.HI.U32 R11, R7, R28, R54 ;  /* 0x0000001c070b7227 */ /* 0x000fe200078e0036 */
[----:B------:R-:W-:-:S03]  /*220a0*/  IADD3 R16, P5, PT, R19, R16, RZ ;  /* 0x0000001013107210 */ /* 0x000fc60007fbe0ff */
[----:B------:R-:W-:Y:S01]  /*220b0*/  IMAD.X R21, RZ, RZ, RZ, P0 ;  /* 0x000000ffff157224 */ /* 0x000fe200000e06ff */
[----:B------:R-:W-:Y:S01]  /*220c0*/  IADD3 R11, PT, PT, R11, UR12, RZ ;  /* 0x0000000c0b0b7c10 */ /* 0x000fe2000fffe0ff */
[----:B------:R-:W-:Y:S01]  /*220d0*/  IMAD.WIDE.U32 R12, R5, R36, R12 ;  /* 0x00000024050c7225 */ /* 0x000fe200078e000c */
[----:B------:R-:W-:Y:S02]  /*220e0*/  IADD3 R15, P0, PT, R15, R22, RZ ;  /* 0x000000160f0f7210 */ /* 0x000fe40007f1e0ff */
[----:B------:R-:W-:Y:S01]  /*220f0*/  IADD3.X R22, PT, PT, RZ, RZ, RZ, P3, !PT ;  /* 0x000000ffff167210 */ /* 0x000fe20001ffe4ff */
[----:B------:R-:W-:Y:S01]  /*22100*/  IMAD.X R43, RZ, RZ, RZ, P2 ;  /* 0x000000ffff2b7224 */ /* 0x000fe200010e06ff */
[----:B------:R-:W-:Y:S01]  /*22110*/  IADD3 R13, PT, PT, R13, UR14, RZ ;  /* 0x0000000e0d0d7c10 */ /* 0x000fe2000fffe0ff */
[----:B------:R-:W-:Y:S01]  /*22120*/  IMAD.WIDE.U32 R20, R53, R38, R20 ;  /* 0x0000002635147225 */ /* 0x000fe200078e0014 */
[----:B------:R-:W-:-:S03]  /*22130*/  IADD3 R34, P2, PT, R11, R12, RZ ;  /* 0x0000000c0b227210 */ /* 0x000fc60007f5e0ff */
[----:B------:R-:W-:Y:S01]  /*22140*/  IMAD.X R17, RZ, RZ, RZ, P5 ;  /* 0x000000ffff117224 */ /* 0x000fe200028e06ff */
[----:B------:R-:W-:Y:S01]  /*22150*/  IADD3 R11, PT, PT, R21, UR16, RZ ;  /* 0x00000010150b7c10 */ /* 0x000fe2000fffe0ff */
[----:B------:R-:W-:Y:S01]  /*22160*/  IMAD.WIDE.U32 R42, R47, R40, R42 ;  /* 0x000000282f2a7225 */ /* 0x000fe200078e002a */
[----:B------:R-:W-:-:S03]  /*22170*/  IADD3 R12, P5, PT, R13, R20, RZ ;  /* 0x000000140d0c7210 */ /* 0x000fc60007fbe0ff */
[----:B------:R-:W-:Y:S02]  /*22180*/  IMAD.X R19, RZ, RZ, RZ, P4 ;  /* 0x000000ffff137224 */ /* 0x000fe400020e06ff */
[----:B------:R-:W-:Y:S01]  /*22190*/  IMAD.WIDE.U32 R20, R26, R27, R16 ;  /* 0x0000001b1a147225 */ /* 0x000fe200078e0010 */
[----:B------:R-:W-:Y:S02]  /*221a0*/  IADD3 R16, P4, PT, R11, R42, RZ ;  /* 0x0000002a0b107210 */ /* 0x000fe40007f9e0ff */
[----:B------:R-:W-:Y:S01]  /*221b0*/  IADD3 R42, PT, PT, R43, UR18, RZ ;  /* 0x000000122b2a7c10 */ /* 0x000fe2000fffe0ff */
[----:B------:R-:W-:Y:S01]  /*221c0*/  IMAD.X R11, RZ, RZ, RZ, P1 ;  /* 0x000000ffff0b7224 */ /* 0x000fe200008e06ff */
[----:B------:R-:W-:Y:S01]  /*221d0*/  IADD3.X R17, PT, PT, RZ, RZ, RZ, P0, !PT ;  /* 0x000000ffff117210 */ /* 0x000fe200007fe4ff */
[----:B------:R-:W-:Y:S01]  /*221e0*/  IMAD.X R35, RZ, RZ, RZ, P2 ;  /* 0x000000ffff237224 */ /* 0x000fe200010e06ff */
[----:B------:R-:W-:Y:S01]  /*221f0*/  IADD3 R21, PT, PT, R21, UR9, RZ ;  /* 0x0000000915157c10 */ /* 0x000fe2000fffe0ff */
        /* <DEDUP_REMOVED lines=8> */
[----:B------:R-:W-:Y:S01]  /*22280*/  IMAD.WIDE.U32 R34, R5, R37, R12 ;  /* 0x0000002505227225 */ /* 0x000fe200078e000c */
[----:B------:R-:W-:Y:S02]  /*22290*/  IADD3 R13, P3, PT, R17, R22, RZ ;  /* 0x00000016110d7210 */ /* 0x000fe40007f7e0ff */
[----:B------:R-:W-:Y:S01]  /*222a0*/  IADD3 R12, PT, PT, R19, UR11, RZ ;  /* 0x0000000b130c7c10 */ /* 0x000fe2000fffe0ff */
[----:B------:R-:W-:Y:S01]  /*222b0*/  VIADD R11, R43, UR13 ;  /* 0x0000000d2b0b7c36 */ /* 0x000fe20008000000 */
[----:B------:R-:W-:Y:S01]  /*222c0*/  MOV R43, RZ ;  /* 0x000000ff002b7202 */ /* 0x000fe20000000f00 */
[----:B------:R-:W-:Y:S01]  /*222d0*/  IMAD.X R17, RZ, RZ, RZ, P4 ;  /* 0x000000ffff117224 */ /* 0x000fe200020e06ff */
[----:B------:R-:W-:Y:S01]  /*222e0*/  IADD3 R35, PT, PT, R35, UR15, RZ ;  /* 0x0000000f23237c10 */ /* 0x000fe2000fffe0ff */
[----:B------:R-:W-:Y:S01]  /*222f0*/  IMAD.X R21, RZ, RZ, RZ, P6 ;  /* 0x000000ffff157224 */ /* 0x000fe200030e06ff */
[----:B------:R-:W-:Y:S01]  /*22300*/  IADD3 R34, P4, PT, R11, R34, RZ ;  /* 0x000000220b227210 */ /* 0x000fe20007f9e0ff */
[----:B------:R-:W-:-:S02]  /*22310*/  IMAD R11, R42, R9, RZ ;  /* 0x000000092a0b7224 */ /* 0x000fc400078e02ff */
[----:B------:R-:W-:-:S04]  /*22320*/  IMAD.WIDE.U32 R16, R53, R39, R16 ;  /* 0x0000002735107225 */ /* 0x000fc800078e0010 */
[----:B------:R-:W-:Y:S01]  /*22330*/  IMAD.HI.U32 R22, R11, R28, R42 ;  /* 0x0000001c0b167227 */ /* 0x000fe200078e002a */
[----:B------:R-:W-:Y:S02]  /*22340*/  IADD3 R17, PT, PT, R17, UR17, RZ ;  /* 0x0000001111117c10 */ /* 0x000fe4000fffe0ff */
[----:B------:R-:W-:Y:S01]  /*22350*/  IADD3 R42, P5, PT, R35, R16, RZ ;  /* 0x00000010232a7210 */ /* 0x000fe20007fbe0ff */
[----:B------:R-:W-:-:S03]  /*22360*/  IMAD.WIDE.U32 R20, R47, UR19, R20 ;  /* 0x000000132f147c25 */ /* 0x000fc6000f8e0014 */
[----:B------:R-:W-:Y:S01]  /*22370*/  IADD3.X R43, PT, PT, RZ, RZ, RZ, P5, !PT ;  /* 0x000000ffff2b7210 */ /* 0x000fe20002ffe4ff */
[----:B------:R-:W-:Y:S01]  /*22380*/  IMAD.X R35, RZ, RZ, RZ, P4 ;  /* 0x000000ffff237224 */ /* 0x000fe200020e06ff */
[----:B------:R-:W-:Y:S01]  /*22390*/  IADD3 R27, P4, PT, R21, R15, RZ ;  /* 0x0000000f151b7210 */ /* 0x000fe20007f9e0ff */
[----:B------:R-:W-:Y:S01]  /*223a0*/  IMAD.X R19, RZ, RZ, RZ, P0 ;  /* 0x000000ffff137224 */ /* 0x000fe200000e06ff */
[----:B------:R-:W-:Y:S01]  /*223b0*/  IADD3 R16, P0, PT, R20, R17, RZ ;  /* 0x0000001114107210 */ /* 0x000fe20007f1e0ff */
[----:B------:R-:W-:-:S03]  /*223c0*/  IMAD.WIDE.U32 R34, R7, R36, R34 ;  /* 0x0000002407227225 */ /* 0x000fc600078e0022 */
[----:B------:R-:W-:Y:S01]  /*223d0*/  IADD3.X R17, PT, PT, RZ, RZ, RZ, P0, !PT ;  /* 0x000000ffff117210 */ /* 0x000fe200007fe4ff */
[----:B------:R-:W-:Y:S01]  /*223e0*/  VIADD R15, R22, UR12 ;  /* 0x0000000c160f7c36 */ /* 0x000fe20008000000 */
[----:B------:R-:W-:Y:S01]  /*223f0*/  IADD3.X R22, PT, PT, RZ, RZ, RZ, P4, !PT ;  /* 0x000000ffff167210 */ /* 0x000fe200027fe4ff */
[----:B------:R-:W-:-:S03]  /*22400*/  IMAD.WIDE.U32 R20, R5, R38, R42 ;  /* 0x0000002605147225 */ /* 0x000fc600078e002a */
[----:B------:R-:W-:Y:S01]  /*22410*/  IADD3 R34, P5, PT, R15, R34, RZ ;  /* 0x000000220f227210 */ /* 0x000fe20007fbe0ff */
[----:B------:R-:W-:Y:S02]  /*22420*/  VIADD R35, R35, UR14 ;  /* 0x0000000e23237c36 */ /* 0x000fe40008000000 */
[----:B------:R-:W-:-:S03]  /*22430*/  IMAD.WIDE.U32 R18, R26, R51, R18 ;  /* 0x000000331a127225 */ /* 0x000fc600078e0012 */
[----:B------:R-:W-:Y:S01]  /*22440*/  IADD3 R20, P1, PT, R35, R20, RZ ;  /* 0x0000001423147210 */ /* 0x000fe20007f3e0ff */
[----:B------:R-:W-:Y:S01]  /*22450*/  IMAD.WIDE.U32 R16, R53, R40, R16 ;  /* 0x0000002835107225 */ /* 0x000fe200078e0010 */
[----:B------:R-:W-:Y:S02]  /*22460*/  IADD3.X R35, PT, PT, RZ, RZ, RZ, P5, !PT ;  /* 0x000000ffff237210 */ /* 0x000fe40002ffe4ff */
[----:B------:R-:W-:Y:S01]  /*22470*/  IADD3 R33, P0, PT, R33, R18, RZ ;  /* 0x0000001221217210 */ /* 0x000fe20007f1e0ff */
[----:B------:R-:W-:Y:S02]  /*22480*/  VIADD R21, R21, UR16 ;  /* 0x0000001015157c36 */ /* 0x000fe40008000000 */
[----:B------:R-:W-:-:S03]  /*22490*/  IMAD.WIDE.U32 R34, R11, R29, R34 ;  /* 0x0000001d0b227225 */ /* 0x000fc600078e0022 */
[----:B------:R-:W-:Y:S01]  /*224a0*/  IADD3 R18, P5, PT, R21, R16, RZ ;  /* 0x0000001015127210 */ /* 0x000fe20007fbe0ff */
[----:B------:R-:W-:Y:S01]  /*224b0*/  IMAD.X R21, RZ, RZ, RZ, P1 ;  /* 0x000000ffff157224 */ /* 0x000fe200008e06ff */
[----:B------:R-:W-:Y:S01]  /*224c0*/  IADD3 R16, PT, PT, R17, UR18, RZ ;  /* 0x0000001211107c10 */ /* 0x000fe2000fffe0ff */
[----:B------:R-:W-:Y:S01]  /*224d0*/  VIADD R15, R19, UR10 ;  /* 0x0000000a130f7c36 */ /* 0x000fe20008000000 */
[----:B------:R-:W-:Y:S01]  /*224e0*/  IADD3.X R19, PT, PT, RZ, RZ, RZ, P5, !PT ;  /* 0x000000ffff137210 */ /* 0x000fe20002ffe4ff */
[----:B------:R-:W-:Y:S01]  /*224f0*/  IMAD.WIDE.U32 R20, R7, R37, R20 ;  /* 0x0000002507147225 */ /* 0x000fe200078e0014 */
[----:B------:R-:W-:Y:S02]  /*22500*/  IADD3 R16, P1, PT, R16, R27, RZ ;  /* 0x0000001b10107210 */ /* 0x000fe40007f3e0ff */
[----:B------:R-:W-:Y:S01]  /*22510*/  IADD3 R12, P4, PT, R15, R12, RZ ;  /* 0x0000000c0f0c7210 */ /* 0x000fe20007f9e0ff */
[----:B------:R-:W-:Y:S01]  /*22520*/  VIADD R43, R35, UR13 ;  /* 0x0000000d232b7c36 */ /* 0x000fe20008000000 */
[----:B------:R-:W-:Y:S01]  /*22530*/  IADD3.X R17, PT, PT, RZ, RZ, RZ, P1, !PT ;  /* 0x000000ffff117210 */ /* 0x000fe20000ffe4ff */
[----:B------:R-:W-:Y:S01]  /*22540*/  IMAD.WIDE.U32 R18, R5, R39, R18 ;  /* 0x0000002705127225 */ /* 0x000fe200078e0012 */
[----:B------:R-:W-:-:S02]  /*22550*/  IADD3.X R15, PT, PT, RZ, RZ, RZ, P3, !PT ;  /* 0x000000ffff0f7210 */ /* 0x000fc40001ffe4ff */
[----:B------:R-:W-:Y:S01]  /*22560*/  IADD3 R42, P5, PT, R43, R20, RZ ;  /* 0x000000142b2a7210 */ /* 0x000fe20007fbe0ff */
[----:B------:R-:W-:Y:S01]  /*22570*/  VIADD R21, R21, UR15 ;  /* 0x0000000f15157c36 */ /* 0x000fe20008000000 */
[----:B------:R-:W-:Y:S01]  /*22580*/  IADD3 R19, PT, PT, R19, UR17, RZ ;  /* 0x0000001113137c10 */ /* 0x000fe2000fffe0ff */
[----:B------:R-:W-:-:S03]  /*22590*/  IMAD.WIDE.U32 R16, R53, UR19, R16 ;  /* 0x0000001335107c25 */ /* 0x000fc6000f8e0010 */
[----:B------:R-:W-:Y:S01]  /*225a0*/  IADD3 R20, P1, PT, R21, R18, RZ ;  /* 0x0000001215147210 */ /* 0x000fe20007f3e0ff */
[----:B------:R-:W-:Y:S01]  /*225b0*/  IMAD.X R43, RZ, RZ, RZ, P5 ;  /* 0x000000ffff2b7224 */ /* 0x000fe200028e06ff */
        /* <DEDUP_REMOVED lines=8> */
[----:B------:R-:W-:Y:S01]  /*22640*/  VIADD R45, R43, UR14 ;  /* 0x0000000e2b2d7c36 */ /* 0x000fe20008000000 */
[----:B------:R-:W-:Y:S01]  /*22650*/  IADD3 R13, PT, PT, R21, UR16, RZ ;  /* 0x00000010150d7c10 */ /* 0x000fe2000fffe0ff */
[----:B------:R-:W-:-:S03]  /*22660*/  IMAD.WIDE.U32 R18, R5, R40, R18 ;  /* 0x0000002805127225 */ /* 0x000fc600078e0012 */
[----:B------:R-:W-:Y:S01]  /*22670*/  IADD3 R44, P6, PT, R45, R20, RZ ;  /* 0x000000142d2c7210 */ /* 0x000fe20007fde0ff */
[----:B------:R-:W-:Y:S01]  /*22680*/  IMAD.X R20, RZ, RZ, RZ, P2 ;  /* 0x000000ffff147224 */ /* 0x000fe200010e06ff */
[----:B------:R-:W-:Y:S02]  /*22690*/  IADD3 R16, PT, PT, R19, UR18, RZ ;  /* 0x0000001213107c10 */ /* 0x000fe4000fffe0ff */
[----:B------:R-:W-:Y:S01]  /*226a0*/  IADD3 R18, P2, PT, R13, R18, RZ ;  /* 0x000000120d127210 */ /* 0x000fe20007f5e0ff */
[----:B------:R-:W-:Y:S01]  /*226b0*/  IMAD.X R45, RZ, RZ, RZ, P6 ;  /* 0x000000ffff2d7224 */ /* 0x000fe200030e06ff */
[----:B------:R-:W-:Y:S02]  /*226c0*/  IADD3 R16, P3, PT, R16, R17, RZ ;  /* 0x0000001110107210 */ /* 0x000fe40007f7e0ff */
[----:B------:R-:W-:Y:S01]  /*226d0*/  IADD3.X R13, PT, PT, RZ, RZ, RZ, P4, !PT ;  /* 0x000000ffff0d7210 */ /* 0x000fe200027fe4ff */
[----:B------:R-:W-:Y:S01]  /*226e0*/  IMAD.X R19, RZ, RZ, RZ, P2 ;  /* 0x000000ffff137224 */ /* 0x000fe200010e06ff */
[----:B------:R-:W-:Y:S01]  /*226f0*/  IADD3.X R17, PT, PT, RZ, RZ, RZ, P3, !PT ;  /* 0x000000ffff117210 */ /* 0x000fe20001ffe4ff */
[----:B------:R-:W-:Y:S01]  /*22700*/  IMAD.WIDE.U32 R44, R11, R37, R44 ;  /* 0x000000250b2c7225 */ /* 0x000fe200078e002c */
[----:B------:R-:W-:-:S03]  /*22710*/  IADD3 R20, P2, PT, R20, R33, RZ ;  /* 0x0000002114147210 */ /* 0x000fc60007f5e0ff */
[----:B------:R-:W-:Y:S01]  /*22720*/  IMAD.WIDE.U32 R18, R7, R39, R18 ;  /* 0x0000002707127225 */ /* 0x000fe200078e0012 */
[----:B------:R-:W-:-:S03]  /*22730*/  IADD3 R15, P3, PT, R15, R20, RZ ;  /* 0x000000140f0f7210 */ /* 0x000fc60007f7e0ff */
[----:B------:R-:W-:Y:S01]  /*22740*/  VIADD R21, R45, UR15 ;  /* 0x0000000f2d157c36 */ /* 0x000fe20008000000 */
[----:B------:R-:W-:Y:S01]  /*22750*/  IADD3 R22, P4, PT, R22, R15, RZ ;  /* 0x0000000f16167210 */ /* 0x000fe20007f9e0ff */
[----:B------:R-:W-:Y:S01]  /*22760*/  IMAD.WIDE.U32 R16, R5, UR19, R16 ;  /* 0x0000001305107c25 */ /* 0x000fe2000f8e0010 */
[----:B------:R-:W-:Y:S02]  /*22770*/  IADD3.X R15, PT, PT, RZ, RZ, RZ, P0, !PT ;  /* 0x000000ffff0f7210 */ /* 0x000fe400007fe4ff */
[----:B------:R-:W-:Y:S01]  /*22780*/  IADD3 R20, P5, PT, R21, R18, RZ ;  /* 0x0000001215147210 */ /* 0x000fe20007fbe0ff */
[----:B------:R-:W-:Y:S02]  /*22790*/  VIADD R19, R19, UR17 ;  /* 0x0000001113137c36 */ /* 0x000fe40008000000 */
        /* <DEDUP_REMOVED lines=8> */
[----:B------:R-:W-:Y:S01]  /*22820*/  IADD3 R47, PT, PT, R27, UR16, RZ ;  /* 0x000000101b2f7c10 */ /* 0x000fe2000fffe0ff */
[----:B------:R-:W-:Y:S01]  /*22830*/  IMAD.WIDE.U32 R18, R7, R40, R18 ;  /* 0x0000002807127225 */ /* 0x000fe200078e0012 */
[----:B------:R-:W-:Y:S02]  /*22840*/  IADD3 R12, P2, PT, R15, R12, RZ ;  /* 0x0000000c0f0c7210 */ /* 0x000fe40007f5e0ff */
[----:B------:R-:W-:Y:S01]  /*22850*/  IADD3 R17, P0, PT, R17, R3, RZ ;  /* 0x0000000311117210 */ /* 0x000fe20007f1e0ff */
[----:B------:R-:W-:Y:S01]  /*22860*/  VIADD R16, R19, UR18 ;  /* 0x0000001213107c36 */ /* 0x000fe20008000000 */
[----:B------:R-:W-:Y:S02]  /*22870*/  IADD3 R46, P6, PT, R47, R18, RZ ;  /* 0x000000122f2e7210 */ /* 0x000fe40007fde0ff */
[----:B------:R-:W-:-:S02]  /*22880*/  IADD3 R5, P5, PT, R5, R12, RZ ;  /* 0x0000000c05057210 */ /* 0x000fc40007fbe0ff */
[----:B------:R-:W-:Y:S01]  /*22890*/  IADD3.X R12, PT, PT, RZ, RZ, RZ, P3, !PT ;  /* 0x000000ffff0c7210 */ /* 0x000fe20001ffe4ff */
[----:B------:R-:W-:Y:S01]  /*228a0*/  IMAD.X R47, RZ, RZ, RZ, P6 ;  /* 0x000000ffff2f7224 */ /* 0x000fe200030e06ff */
[----:B------:R-:W-:Y:S02]  /*228b0*/  IADD3 R16, P3, PT, R16, R17, RZ ;  /* 0x0000001110107210 */ /* 0x000fe40007f7e0ff */
[----:B------:R-:W-:Y:S01]  /*228c0*/  IADD3.X R3, PT, PT, RZ, RZ, RZ, P4, !PT ;  /* 0x000000ffff037210 */ /* 0x000fe200027fe4ff */
[----:B------:R-:W-:Y:S01]  /*228d0*/  IMAD.WIDE.U32 R46, R11, R39, R46 ;  /* 0x000000270b2e7225 */ /* 0x000fe200078e002e */
[----:B------:R-:W-:Y:S02]  /*228e0*/  IADD3 R12, P4, PT, R12, R5, RZ ;  /* 0x000000050c0c7210 */ /* 0x000fe40007f9e0ff */
[----:B------:R-:W-:Y:S01]  /*228f0*/  IADD3 R5, PT, PT, R13, UR11, RZ ;  /* 0x0000000b0d057c10 */ /* 0x000fe2000fffe0ff */
[----:B------:R-:W-:Y:S01]  /*22900*/  IMAD.X R17, RZ, RZ, RZ, P3 ;  /* 0x000000ffff117224 */ /* 0x000fe200018e06ff */
[----:B------:R-:W-:Y:S01]  /*22910*/  IADD3 R3, P3, PT, R3, R12, RZ ;  /* 0x0000000c03037210 */ /* 0x000fe20007f7e0ff */
[----:B------:R-:W-:Y:S01]  /*22920*/  IMAD.X R12, RZ, RZ, RZ, P1 ;  /* 0x000000ffff0c7224 */ /* 0x000fe200008e06ff */
[----:B------:R-:W-:Y:S01]  /*22930*/  IADD3 R49, PT, PT, R47, UR17, RZ ;  /* 0x000000112f317c10 */ /* 0x000fe2000fffe0ff */
[----:B------:R-:W-:Y:S01]  /*22940*/  IMAD.WIDE.U32 R16, R7, UR19, R16 ;  /* 0x0000001307107c25 */ /* 0x000fe2000f8e0010 */
[----:B------:R-:W-:-:S02]  /*22950*/  MOV R18, R42 ;  /* 0x0000002a00127202 */ /* 0x000fc40000000f00 */
[----:B------:R-:W-:Y:S01]  /*22960*/  IADD3 R12, P1, PT, R12, R3, RZ ;  /* 0x000000030c0c7210 */ /* 0x000fe20007f3e0ff */
[----:B------:R-:W-:Y:S01]  /*22970*/  IMAD.MOV.U32 R7, RZ, RZ, R46 ;  /* 0x000000ffff077224 */ /* 0x000fe200078e002e */
[----:B------:R-:W-:Y:S01]  /*22980*/  IADD3 R48, P6, PT, R16, R49, RZ ;  /* 0x0000003110307210 */ /* 0x000fe20007fde0ff */
[----:B------:R-:W-:Y:S01]  /*22990*/  IMAD.X R16, RZ, RZ, RZ, P3 ;  /* 0x000000ffff107224 */ /* 0x000fe200018e06ff */
[----:B------:R-:W-:-:S03]  /*229a0*/  IADD3.X R3, PT, PT, RZ, RZ, RZ, P0, !PT ;  /* 0x000000ffff037210 */ /* 0x000fc600007fe4ff */
[----:B------:R-:W-:Y:S01]  /*229b0*/  IMAD.X R49, RZ, RZ, RZ, P6 ;  /* 0x000000ffff317224 */ /* 0x000fe200030e06ff */
[----:B------:R-:W-:Y:S01]  /*229c0*/  IADD3 R13, P0, PT, R3, R12, RZ ;  /* 0x0000000c030d7210 */ /* 0x000fe20007f1e0ff */
[----:B------:R-:W-:Y:S01]  /*229d0*/  IMAD.X R12, RZ, RZ, RZ, P2 ;  /* 0x000000ffff0c7224 */ /* 0x000fe200010e06ff */
[----:B------:R-:W-:Y:S01]  /*229e0*/  IADD3.X R3, PT, PT, RZ, RZ, RZ, P5, !PT ;  /* 0x000000ffff037210 */ /* 0x000fe20002ffe4ff */
[----:B------:R-:W-:Y:S01]  /*229f0*/  IMAD.WIDE.U32 R48, R11, R40, R48 ;  /* 0x000000280b307225 */ /* 0x000fe200078e0030 */
[----:B------:R-:W-:Y:S02]  /*22a00*/  IADD3 R13, P2, PT, R17, R13, RZ ;  /* 0x0000000d110d7210 */ /* 0x000fe40007f5e0ff */
[----:B------:R-:W-:Y:S01]  /*22a10*/  IADD3 R3, PT, PT, R3, R5, R12 ;  /* 0x0000000503037210 */ /* 0x000fe20007ffe00c */
[----:B------:R-:W-:Y:S01]  /*22a20*/  IMAD.X R5, RZ, RZ, RZ, P4 ;  /* 0x000000ffff057224 */ /* 0x000fe200020e06ff */
[----:B------:R-:W-:-:S04]  /*22a30*/  IADD3 R12, PT, PT, R49, UR18, RZ ;  /* 0x00000012310c7c10 */ /* 0x000fc8000fffe0ff */
[----:B------:R-:W-:Y:S02]  /*22a40*/  IADD3 R12, P3, PT, R12, R13, RZ ;  /* 0x0000000d0c0c7210 */ /* 0x000fe40007f7e0ff */
[----:B------:R-:W-:Y:S01]  /*22a50*/  IADD3 R3, PT, PT, R16, R3, R5 ;  /* 0x0000000310037210 */ /* 0x000fe20007ffe005 */
[----:B------:R-:W-:Y:S01]  /*22a60*/  IMAD.X R16, RZ, RZ, RZ, P0 ;  /* 0x000000ffff107224 */ /* 0x000fe200000e06ff */
[----:B------:R-:W-:Y:S02]  /*22a70*/  IADD3.X R5, PT, PT, RZ, RZ, RZ, P1, !PT ;  /* 0x000000ffff057210 */ /* 0x000fe40000ffe4ff */
[----:B------:R-:W-:Y:S02]  /*22a80*/  IADD3.X R13, PT, PT, RZ, RZ, RZ, P3, !PT ;  /* 0x000000ffff0d7210 */ /* 0x000fe40001ffe4ff */
[----:B------:R-:W-:Y:S01]  /*22a90*/  IADD3 R3, PT, PT, R16, R3, R5 ;  /* 0x0000000310037210 */ /* 0x000fe20007ffe005 */
[----:B------:R-:W-:Y:S01]  /*22aa0*/  IMAD.X R5, RZ, RZ, RZ, P2 ;  /* 0x000000ffff057224 */ /* 0x000fe200010e06ff */
[----:B------:R-:W-:Y:S01]  /*22ab0*/  MOV R16, R48 ;  /* 0x0000003000107202 */ /* 0x000fe20000000f00 */
[----:B------:R-:W-:Y:S01]  /*22ac0*/  IMAD.WIDE.U32 R50, R11, UR19, R12 ;  /* 0x000000130b327c25 */ /* 0x000fe2000f8e000c */
[----:B------:R-:W-:-:S03]  /*22ad0*/  MOV R12, R26 ;  /* 0x0000001a000c7202 */ /* 0x000fc60000000f00 */
[----:B------:R-:W-:Y:S01]  /*22ae0*/  IMAD.MOV.U32 R11, RZ, RZ, R44 ;  /* 0x000000ffff0b7224 */ /* 0x000fe200078e002c */
[----:B------:R-:W-:Y:S01]  /*22af0*/  IADD3 R5, PT, PT, R51, R3, R5 ;  /* 0x0000000333057210 */ /* 0x000fe20007ffe005 */
[----:B------:R-:W-:-:S03]  /*22b00*/  IMAD.MOV.U32 R3, RZ, RZ, R50 ;  /* 0x000000ffff037224 */ /* 0x000fc600078e0032 */
[----:B------:R-:W-:-:S13]  /*22b10*/  ISETP.GT.U32.AND P0, PT, R5, UR19, PT ;  /* 0x0000001305007c0c */ /* 0x000fda000bf04070 */
[----:B------:R-:W-:Y:S05]  /*22b20*/  @P0 BRA `(.L_x_385) ;  /* 0x0000000000680947 */ /* 0x000fea0003800000 */
[----:B------:R-:W-:Y:S02]  /*22b30*/  ISETP.GE.U32.AND P0, PT, R5, UR19, PT ;  /* 0x0000001305007c0c */ /* 0x000fe4000bf06070 */
        /* <DEDUP_REMOVED lines=25> */
.L_x_385:
[----:B------:R-:W-:Y:S01]  /*22cd0*/  IADD3 R20, P0, PT, R34, -R28, RZ ;  /* 0x8000001c22147210 */ /* 0x000fe20007f1e0ff */
[----:B------:R-:W0:Y:S01]  /*22ce0*/  LDC.64 R26, c[0x0][0x380] ;  /* 0x0000e000ff1a7b82 */ /* 0x000e220000000a00 */
[----:B------:R-:W-:-:S03]  /*22cf0*/  MOV R22, 0xffffffff ;  /* 0xffffffff00167802 */ /* 0x000fc60000000f00 */
[----:B------:R-:W-:-:S05]  /*22d00*/  IMAD.X R13, RZ, RZ, -0x1, P0 ;  /* 0xffffffffff0d7424 */ /* 0x000fca00000e06ff */
[----:B------:R-:W-:-:S04]  /*22d10*/  SHF.R.U32.HI R13, RZ, 0x1f, R13 ;  /* 0x0000001fff0d7819 */ /* 0x000fc8000001160d */
[----:B------:R-:W-:-:S04]  /*22d20*/  IADD3 R18, P0, P1, R18, -R13, -R29 ;  /* 0x8000000d12127210 */ /* 0x000fc8000791e81d */
[----:B------:R-:W-:-:S04]  /*22d30*/  IADD3.X R13, PT, PT, RZ, -0x1, R22, P0, P1 ;  /* 0xffffffffff0d7810 */ /* 0x000fc800007e2416 */
[----:B------:R-:W-:Y:S01]  /*22d40*/  SHF.R.U32.HI R13, RZ, 0x1f, R13 ;  /* 0x0000001fff0d7819 */ /* 0x000fe2000001160d */
[----:B0-----:R0:W-:Y:S03]  /*22d50*/  STG.E desc[UR20][R26.64], R20 ;  /* 0x000000141a007986 */ /* 0x0011e6000c101914 */
[----:B------:R-:W-:Y:S01]  /*22d60*/  IADD3 R11, P0, P1, R11, -R13, -R36 ;  /* 0x8000000d0b0b7210 */ /* 0x000fe2000791e824 */
[----:B------:R0:W-:Y:S03]  /*22d70*/  STG.E desc[UR20][R26.64+0x4], R18 ;  /* 0x000004121a007986 */ /* 0x0001e6000c101914 */
        /* <DEDUP_REMOVED lines=19> */
[----:B------:R-:W-:-:S05]  /*22eb0*/  IADD3 R5, PT, PT, R5, -UR19, -R22 ;  /* 0x8000001305057c10 */ /* 0x000fca000fffe816 */
[----:B------:R0:W-:Y:S02]  /*22ec0*/  STG.E desc[UR20][R26.64+0x1c], R5 ;  /* 0x00001c051a007986 */ /* 0x0001e4000c101914 */
.L_x_386:
[----:B------:R-:W-:Y:S02]  /*22ed0*/  HFMA2 R35, -RZ, RZ, 0, 0 ;  /* 0x00000000ff237431 */ /* 0x000fe400000001ff */
[----:B0-----:R-:W-:Y:S01]  /*22ee0*/  IMAD.WIDE.U32 R26, R23, R63, RZ ;  /* 0x0000003f171a7225 */ /* 0x001fe200078e00ff */
[----:B------:R-:W-:Y:S01]  /*22ef0*/  UMOV UR4, URZ ;  /* 0x000000ff00047c82 */ /* 0x000fe20008000000 */
[----:B------:R-:W-:Y:S01]  /*22f00*/  UMOV UR5, URZ ;  /* 0x000000ff00057c82 */ /* 0x000fe20008000000 */
[----:B------:R-:W-:Y:S01]  /*22f10*/  MOV R43, RZ ;  /* 0x000000ff002b7202 */ /* 0x000fe20000000f00 */
[----:B------:R-:W-:Y:S01]  /*22f20*/  VIADD R34, R27, UR4 ;  /* 0x000000041b227c36 */ /* 0x000fe20008000000 */
[----:B------:R-:W-:Y:S01]  /*22f30*/  UMOV UR6, URZ ;  /* 0x000000ff00067c82 */ /* 0x000fe20008000000 */
[----:B------:R-:W-:Y:S01]  /*22f40*/  IMAD R21, R26, R9, RZ ;  /* 0x000000091a157224 */ /* 0x000fe200078e02ff */
[----:B------:R-:W-:Y:S01]  /*22f50*/  UMOV UR7, URZ ;  /* 0x000000ff00077c82 */ /* 0x000fe20008000000 */
[----:B------:R-:W-:Y:S01]  /*22f60*/  IMAD.MOV.U32 R27, RZ, RZ, RZ ;  /* 0x000000ffff1b7224 */ /* 0x000fe200078e00ff */
[----:B------:R-:W-:Y:S01]  /*22f70*/  UMOV UR8, URZ ;  /* 0x000000ff00087c82 */ /* 0x000fe20008000000 */
[----:B------:R-:W-:Y:S01]  /*22f80*/  IMAD.WIDE.U32 R34, R63, R2, R34 ;  /* 0x000000023f227225 */ /* 0x000fe200078e0022 */
[----:B------:R-:W-:Y:S01]  /*22f90*/  UMOV UR9, URZ ;  /* 0x000000ff00097c82 */ /* 0x000fe20008000000 */
[----:B------:R-:W-:Y:S01]  /*22fa0*/  UMOV UR10, URZ ;  /* 0x000000ff000a7c82 */ /* 0x000fe20008000000 */
[----:B------:R-:W0:Y:S01]  /*22fb0*/  LDCU UR11, c[0x3][0x1c] ;  /* 0x00c00380ff0b77ac */ /* 0x000e220008000800 */
[----:B------:R-:W-:-:S02]  /*22fc0*/  VIADD R42, R35, UR5 ;  /* 0x00000005232a7c36 */ /* 0x000fc40008000000 */
[----:B------:R-:W-:Y:S02]  /*22fd0*/  HFMA2 R35, -RZ, RZ, 0, 0 ;  /* 0x00000000ff237431 */ /* 0x000fe400000001ff */
[----:B------:R-:W-:-:S04]  /*22fe0*/  IMAD.HI.U32 R47, R21, R28, R26 ;  /* 0x0000001c152f7227 */ /* 0x000fc800078e001a */
[----:B------:R-:W-:Y:S01]  /*22ff0*/  IMAD.WIDE.U32 R26, R63, R4, R42 ;  /* 0x000000043f1a7225 */ /* 0x000fe200078e002a */
[----:B------:R-:W-:-:S03]  /*23000*/  IADD3 R47, PT, PT, R47, UR12, RZ ;  /* 0x0000000c2f2f7c10 */ /* 0x000fc6000fffe0ff */
        /* <DEDUP_REMOVED lines=10> */
[----:B------:R-:W-:-:S04]  /*230b0*/  IMAD.WIDE.U32 R46, R21, R29, R46 ;  /* 0x0000001d152e7225 */ /* 0x000fc800078e002e */
[----:B------:R-:W-:Y:S01]  /*230c0*/  IMAD.WIDE.U32 R42, R32, R2, R42 ;  /* 0x00000002202a7225 */ /* 0x000fe200078e002a */
[----:B------:R-:W-:-:S03]  /*230d0*/  MOV R48, R46 ;  /* 0x0000002e00307202 */ /* 0x000fc60000000f00 */
[----:B------:R-:W-:-:S04]  /*230e0*/  IMAD.WIDE.U32 R26, R63, R6, R26 ;  /* 0x000000063f1a7225 */ /* 0x000fc800078e001a */
[----:B------:R-:W-:Y:S01]  /*230f0*/  VIADD R45, R43, UR5 ;  /* 0x000000052b2d7c36 */ /* 0x000fe20008000000 */
[----:B------:R-:W-:Y:S01]  /*23100*/  IADD3 R34, PT, PT, R27, UR7, RZ ;  /* 0x000000071b227c10 */ /* 0x000fe2000fffe0ff */
[----:B------:R-:W-:Y:S01]  /*23110*/  IMAD R17, R46, R9, RZ ;  /* 0x000000092e117224 */ /* 0x000fe200078e02ff */
[----:B------:R-:W-:Y:S01]  /*23120*/  MOV R46, R42 ;  /* 0x0000002a002e7202 */ /* 0x000fe20000000f00 */
[----:B------:R-:W-:Y:S01]  /*23130*/  VIADD R13, R47, UR13 ;  /* 0x0000000d2f0d7c36 */ /* 0x000fe20008000000 */
[----:B------:R-:W-:Y:S01]  /*23140*/  IADD3 R44, P0, PT, R45, R26, RZ ;  /* 0x0000001a2d2c7210 */ /* 0x000fe20007f1e0ff */
[----:B------:R-:W-:Y:S02]  /*23150*/  IMAD.MOV.U32 R47, RZ, RZ, RZ ;  /* 0x000000ffff2f7224 */ /* 0x000fe400078e00ff */
        /* <DEDUP_REMOVED lines=8> */
[----:B------:R-:W-:Y:S01]  /*231e0*/  IMAD.HI.U32 R49, R17, R28, R48 ;  /* 0x0000001c11317227 */ /* 0x000fe200078e0030 */
[----:B------:R-:W-:-:S03]  /*231f0*/  IADD3.X R45, PT, PT, RZ, RZ, RZ, P2, !PT ;  /* 0x000000ffff2d7210 */ /* 0x000fc600017fe4ff */
[----:B------:R-:W-:Y:S01]  /*23200*/  HFMA2 R35, -RZ, RZ, 0, 0 ;  /* 0x00000000ff237431 */ /* 0x000fe200000001ff */
[----:B------:R-:W-:Y:S01]  /*23210*/  IADD3 R48, P1, PT, R47, R34, RZ ;  /* 0x000000222f307210 */ /* 0x000fe20007f3e0ff */
[----:B------:R-:W-:Y:S01]  /*23220*/  IMAD.MOV.U32 R43, RZ, RZ, RZ ;  /* 0x000000ffff2b7224 */ /* 0x000fe200078e00ff */
        /* <DEDUP_REMOVED lines=8> */
[----:B------:R-:W-:-:S04]  /*232b0*/  IMAD.WIDE.U32 R46, R32, R6, R46 ;  /* 0x00000006202e7225 */ /* 0x000fc800078e002e */
[----:B------:R-:W-:Y:S02]  /*232c0*/  VIADD R15, R49, UR5 ;  /* 0x00000005310f7c36 */ /* 0x000fe40008000000 */
[----:B------:R-:W-:-:S03]  /*232d0*/  IMAD.WIDE.U32 R42, R63, R10, R42 ;  /* 0x0000000a3f2a7225 */ /* 0x000fc600078e002a */
[----:B------:R-:W-:Y:S01]  /*232e0*/  IADD3 R46, P0, PT, R15, R46, RZ ;  /* 0x0000002e0f2e7210 */ /* 0x000fe20007f1e0ff */
[----:B------:R-:W-:Y:S01]  /*232f0*/  VIADD R34, R43, UR9 ;  /* 0x000000092b227c36 */ /* 0x000fe20008000000 */
[----:B------:R-:W-:Y:S01]  /*23300*/  IADD3 R43, PT, PT, R47, UR7, RZ ;  /* 0x000000072f2b7c10 */ /* 0x000fe2000fffe0ff */
[----:B------:R-:W-:Y:S01]  /*23310*/  IMAD.MOV.U32 R49, RZ, RZ, RZ ;  /* 0x000000ffff317224 */ /* 0x000fe200078e00ff */
[----:B------:R-:W-:Y:S01]  /*23320*/  IADD3.X R47, PT, PT, RZ, RZ, RZ, P0, !PT ;  /* 0x000000ffff2f7210 */ /* 0x000fe200007fe4ff */
[----:B------:R-:W-:Y:S01]  /*23330*/  IMAD.X R45, RZ, RZ, RZ, P1 ;  /* 0x000000ffff2d7224 */ /* 0x000fe200008e06ff */
[----:B------:R-:W-:Y:S01]  /*23340*/  IADD3 R42, P0, PT, R43, R42, RZ ;  /* 0x0000002a2b2a7210 */ /* 0x000fe20007f1e0ff */
[----:B------:R-:W-:-:S04]  /*23350*/  IMAD.WIDE.U32 R48, R62, R23, R48 ;  /* 0x000000173e307225 */ /* 0x000fc800078e0030 */
[----:B------:R-:W-:Y:S01]  /*23360*/  IMAD.WIDE.U32 R46, R65, R4, R46 ;  /* 0x00000004412e7225 */ /* 0x000fe200078e002e */
[----:B------:R-:W-:-:S03]  /*23370*/  IADD3 R15, PT, PT, R49, UR4, RZ ;  /* 0x00000004310f7c10 */ /* 0x000fc6000fffe0ff */
[----:B------:R-:W-:Y:S01]  /*23380*/  IMAD.WIDE.U32 R44, R17, R29, R44 ;  /* 0x0000001d112c7225 */ /* 0x000fe200078e002c */
[----:B------:R-:W-:Y:S02]  /*23390*/  IADD3 R46, P1, PT, R15, R46, RZ ;  /* 0x0000002e0f2e7210 */ /* 0x000fe40007f3e0ff */
[----:B------:R-:W-:Y:S01]  /*233a0*/  IADD3 R47, PT, PT, R47, UR6, RZ ;  /* 0x000000062f2f7c10 */ /* 0x000fe2000fffe0ff */
[----:B------:R-:W-:Y:S01]  /*233b0*/  IMAD.X R43, RZ, RZ, RZ, P0 ;  /* 0x000000ffff2b7224 */ /* 0x000fe200000e06ff */
[----:B------:R-:W-:Y:S01]  /*233c0*/  IADD3 R48, P0, PT, R13, R48, RZ ;  /* 0x000000300d307210 */ /* 0x000fe20007f1e0ff */
[----:B------:R-:W-:Y:S01]  /*233d0*/  VIADD R13, R45, UR13 ;  /* 0x0000000d2d0d7c36 */ /* 0x000fe20008000000 */
[----:B------:R-:W-:Y:S01]  /*233e0*/  MOV R45, RZ ;  /* 0x000000ff002d7202 */ /* 0x000fe20000000f00 */
[----:B------:R-:W-:Y:S02]  /*233f0*/  IMAD R15, R44, R9, RZ ;  /* 0x000000092c0f7224 */ /* 0x000fe400078e02ff */
[----:B------:R-:W-:-:S04]  /*23400*/  IMAD.WIDE.U32 R42, R32, R8, R42 ;  /* 0x00000008202a7225 */ /* 0x000fc800078e002a */
[----:B------:R-:W-:-:S04]  /*23410*/  IMAD.WIDE.U32 R34, R63, R14, R34 ;  /* 0x0000000e3f227225 */ /* 0x000fc800078e0022 */
[----:B------:R-:W-:Y:S01]  /*23420*/  IMAD.X R49, RZ, RZ, RZ, P0 ;  /* 0x000000ffff317224 */ /* 0x000fe200000e06ff */
[----:B------:R-:W-:Y:S01]  /*23430*/  IADD3 R26, PT, PT, R35, UR10, RZ ;  /* 0x0000000a231a7c10 */ /* 0x000fe2000fffe0ff */
[----:B------:R-:W-:Y:S01]  /*23440*/  IMAD.HI.U32 R22, R15, R28, R44 ;  /* 0x0000001c0f167227 */ /* 0x000fe200078e002c */
[----:B------:R-:W-:Y:S02]  /*23450*/  IADD3 R44, P0, PT, R47, R42, RZ ;  /* 0x0000002a2f2c7210 */ /* 0x000fe40007f1e0ff */
[----:B------:R-:W-:Y:S01]  /*23460*/  IADD3.X R47, PT, PT, RZ, RZ, RZ, P1, !PT ;  /* 0x000000ffff2f7210 */ /* 0x000fe20000ffe4ff */
[----:B------:R-:W-:Y:S01]  /*23470*/  IMAD.WIDE.U32 R48, R21, R37, R48 ;  /* 0x0000002515307225 */ /* 0x000fe200078e0030 */
[----:B------:R-:W-:-:S03]  /*23480*/  IADD3.X R45, PT, PT, RZ, RZ, RZ, P0, !PT ;  /* 0x000000ffff2d7210 */ /* 0x000fc600007fe4ff */
[----:B------:R-:W-:Y:S01]  /*23490*/  VIADD R35, R43, UR8 ;  /* 0x000000082b237c36 */ /* 0x000fe20008000000 */
[----:B------:R-:W-:Y:S01]  /*234a0*/  IADD3 R51, PT, PT, R49, UR15, RZ ;  /* 0x0000000f31337c10 */ /* 0x000fe2000fffe0ff */
[----:B------:R-:W-:Y:S01]  /*234b0*/  IMAD.WIDE.U32 R42, R62, R2, R46 ;  /* 0x000000023e2a7225 */ /* 0x000fe200078e002e */
[----:B------:R-:W-:-:S03]  /*234c0*/  IADD3 R46, P1, PT, R13, R48, RZ ;  /* 0x000000300d2e7210 */ /* 0x000fc60007f3e0ff */
[----:B------:R-:W-:Y:S01]  /*234d0*/  HFMA2 R49, -RZ, RZ, 0, 0 ;  /* 0x00000000ff317431 */ /* 0x000fe200000001ff */
[----:B------:R-:W-:Y:S01]  /*234e0*/  IADD3 R34, P0, PT, R35, R34, RZ ;  /* 0x0000002223227210 */ /* 0x000fe20007f1e0ff */
[----:B------:R-:W-:-:S03]  /*234f0*/  IMAD.WIDE.U32 R44, R65, R6, R44 ;  /* 0x00000006412c7225 */ /* 0x000fc600078e002c */
[----:B------:R-:W-:Y:S01]  /*23500*/  IADD3.X R35, PT, PT, RZ, RZ, RZ, P0, !PT ;  /* 0x000000ffff237210 */ /* 0x000fe200007fe4ff */
[----:B------:R-:W-:Y:S01]  /*23510*/  VIADD R13, R43, UR5 ;  /* 0x000000052b0d7c36 */ /* 0x000fe20008000000 */
[----:B------:R-:W-:Y:S01]  /*23520*/  IADD3 R43, PT, PT, R22, UR12, RZ ;  /* 0x0000000c162b7c10 */ /* 0x000fe2000fffe0ff */
[----:B------:R-:W-:Y:S02]  /*23530*/  IMAD.X R47, RZ, RZ, RZ, P1 ;  /* 0x000000ffff2f7224 */ /* 0x000fe400008e06ff */
[----:B------:R-:W-:Y:S01]  /*23540*/  IMAD.MOV.U32 R48, RZ, RZ, R42 ;  /* 0x000000ffff307224 */ /* 0x000fe200078e002a */
[----:B------:R-:W-:Y:S01]  /*23550*/  IADD3 R44, P0, PT, R13, R44, RZ ;  /* 0x0000002c0d2c7210 */ /* 0x000fe20007f1e0ff */
[----:B------:R-:W-:-:S04]  /*23560*/  IMAD.WIDE.U32 R46, R17, R36, R46 ;  /* 0x00000024112e7225 */ /* 0x000fc800078e002e */
[----:B------:R-:W-:Y:S01]  /*23570*/  VIADD R19, R45, UR7 ;  /* 0x000000072d137c36 */ /* 0x000fe20008000000 */
[----:B------:R-:W-:Y:S01]  /*23580*/  IADD3 R42, P3, PT, R43, R46, RZ ;  /* 0x0000002e2b2a7210 */ /* 0x000fe20007f7e0ff */
[----:B------:R-:W-:Y:S01]  /*23590*/  IMAD.WIDE.U32 R34, R32, R10, R34 ;  /* 0x0000000a20227225 */ /* 0x000fe200078e0022 */
[----:B------:R-:W-:Y:S02]  /*235a0*/  IADD3 R13, PT, PT, R47, UR14, RZ ;  /* 0x0000000e2f0d7c10 */ /* 0x000fe4000fffe0ff */
[----:B------:R-:W-:Y:S01]  /*235b0*/  IADD3.X R43, PT, PT, RZ, RZ, RZ, P3, !PT ;  /* 0x000000ffff2b7210 */ /* 0x000fe20001ffe4ff */
[----:B------:R-:W-:Y:S02]  /*235c0*/  IMAD.MOV.U32 R27, RZ, RZ, RZ ;  /* 0x000000ffff1b7224 */ /* 0x000fe400078e00ff */
[----:B------:R-:W-:-:S04]  /*235d0*/  IMAD.WIDE.U32 R48, R31, R23, R48 ;  /* 0x000000171f307225 */ /* 0x000fc800078e0030 */
[----:B------:R-:W-:Y:S01]  /*235e0*/  IMAD.X R45, RZ, RZ, RZ, P0 ;  /* 0x000000ffff2d7224 */ /* 0x000fe200000e06ff */
[----:B------:R-:W-:Y:S01]  /*235f0*/  IADD3 R46, P0, PT, R19, R34, RZ ;  /* 0x00000022132e7210 */ /* 0x000fe20007f1e0ff */
        /* <DEDUP_REMOVED lines=8> */
[----:B------:R-:W-:Y:S02]  /*23680*/  IADD3.X R49, PT, PT, RZ, RZ, RZ, P0, !PT ;  /* 0x000000ffff317210 */ /* 0x000fe400007fe4ff */
[----:B------:R-:W-:Y:S02]  /*23690*/  IADD3 R34, P1, PT, R19, R44, RZ ;  /* 0x0000002c13227210 */ /* 0x000fe40007f3e0ff */
[----:B------:R-:W-:Y:S01]  /*236a0*/  IADD3 R19, PT, PT, R45, UR6, RZ ;  /* 0x000000062d137c10 */ /* 0x000fe2000fffe0ff */
[----:B------:R-:W-:Y:S01]  /*236b0*/  IMAD.WIDE.U32 R44, R65, R8, R46 ;  /* 0x00000008412c7225 */ /* 0x000fe200078e002e */
[----:B------:R-:W-:-:S03]  /*236c0*/  IADD3.X R35, PT, PT, RZ, RZ, RZ, P1, !PT ;  /* 0x000000ffff237210 */ /* 0x000fc60000ffe4ff */
[----:B------:R-:W-:Y:S01]  /*236d0*/  IMAD.WIDE.U32 R46, R21, R38, R50 ;  /* 0x00000026152e7225 */ /* 0x000fe200078e0032 */
[----:B------:R-:W-:-:S03]  /*236e0*/  IADD3 R44, P2, PT, R19, R44, RZ ;  /* 0x0000002c132c7210 */ /* 0x000fc60007f5e0ff */
[----:B------:R-:W-:Y:S01]  /*236f0*/  IMAD.WIDE.U32 R50, R15, R29, R42 ;  /* 0x0000001d0f327225 */ /* 0x000fe200078e002a */
[----:B------:R-:W-:-:S03]  /*23700*/  IADD3 R46, P0, PT, R13, R46, RZ ;  /* 0x0000002e0d2e7210 */ /* 0x000fc60007f1e0ff */
[----:B------:R-:W-:Y:S01]  /*23710*/  VIADD R45, R45, UR8 ;  /* 0x000000082d2d7c36 */ /* 0x000fe20008000000 */
[----:B------:R-:W-:Y:S01]  /*23720*/  IADD3 R19, PT, PT, R51, UR13, RZ ;  /* 0x0000000d33137c10 */ /* 0x000fe2000fffe0ff */
[----:B------:R-:W-:Y:S01]  /*23730*/  IMAD.WIDE.U32 R42, R32, R14, R48 ;  /* 0x0000000e202a7225 */ /* 0x000fe200078e0030 */
[----:B------:R-:W-:-:S03]  /*23740*/  MOV R49, RZ ;  /* 0x000000ff00317202 */ /* 0x000fc60000000f00 */
[----:B------:R-:W-:Y:S01]  /*23750*/  IMAD.WIDE.U32 R34, R31, R2, R34 ;  /* 0x000000021f227225 */ /* 0x000fe200078e0022 */
[----:B------:R-:W-:Y:S02]  /*23760*/  IADD3 R42, P1, PT, R45, R42, RZ ;  /* 0x0000002a2d2a7210 */ /* 0x000fe40007f3e0ff */
[----:B------:R-:W-:Y:S01]  /*23770*/  IADD3.X R45, PT, PT, RZ, RZ, RZ, P2, !PT ;  /* 0x000000ffff2d7210 */ /* 0x000fe200017fe4ff */
[----:B------:R-:W-:Y:S01]  /*23780*/  VIADD R26, R43, UR10 ;  /* 0x0000000a2b1a7c36 */ /* 0x000fe20008000000 */
[----:B------:R-:W-:Y:S01]  /*23790*/  IADD3 R35, PT, PT, R35, UR5, RZ ;  /* 0x0000000523237c10 */ /* 0x000fe2000fffe0ff */
[----:B------:R-:W-:Y:S02]  /*237a0*/  VIADD R33, R47, UR16 ;  /* 0x000000102f217c36 */ /* 0x000fe40008000000 */
[----:B------:R-:W-:-:S04]  /*237b0*/  IMAD.WIDE.U32 R44, R62, R6, R44 ;  /* 0x000000063e2c7225 */ /* 0x000fc800078e002c */
[----:B------:R-:W-:Y:S01]  /*237c0*/  IMAD.X R47, RZ, RZ, RZ, P0 ;  /* 0x000000ffff2f7224 */ /* 0x000fe200000e06ff */
[----:B------:R-:W-:Y:S01]  /*237d0*/  IADD3 R26, P0, PT, R27, R26, RZ ;  /* 0x0000001a1b1a7210 */ /* 0x000fe20007f1e0ff */
[----:B------:R-:W-:Y:S01]  /*237e0*/  IMAD.MOV.U32 R48, RZ, RZ, R34 ;  /* 0x000000ffff307224 */ /* 0x000fe200078e0022 */
[----:B------:R-:W-:Y:S01]  /*237f0*/  IADD3 R34, P2, PT, R35, R44, RZ ;  /* 0x0000002c23227210 */ /* 0x000fe20007f5e0ff */
[----:B------:R-:W-:Y:S01]  /*23800*/  IMAD.X R43, RZ, RZ, RZ, P1 ;  /* 0x000000ffff2b7224 */ /* 0x000fe200008e06ff */
[----:B------:R-:W-:Y:S01]  /*23810*/  IADD3.X R27, PT, PT, RZ, RZ, RZ, P0, !PT ;  /* 0x000000ffff1b7210 */ /* 0x000fe200007fe4ff */
[----:B------:R-:W-:Y:S01]  /*23820*/  IMAD.WIDE.U32 R48, R30, R23, R48 ;  /* 0x000000171e307225 */ /* 0x000fe200078e0030 */
[----:B------:R-:W-:-:S03]  /*23830*/  IADD3.X R35, PT, PT, RZ, RZ, RZ, P2, !PT ;  /* 0x000000ffff237210 */ /* 0x000fc600017fe4ff */
        /* <DEDUP_REMOVED lines=9> */
[----:B------:R-:W-:Y:S01]  /*238d0*/  VIADD R33, R43, UR9 ;  /* 0x000000092b217c36 */ /* 0x000fe20008000000 */
[----:B------:R-:W-:Y:S01]  /*238e0*/  IADD3.X R43, PT, PT, RZ, RZ, RZ, P2, !PT ;  /* 0x000000ffff2b7210 */ /* 0x000fe200017fe4ff */
[----:B------:R-:W-:Y:S02]  /*238f0*/  IMAD R13, R50, R9, RZ ;  /* 0x00000009320d7224 */ /* 0x000fe400078e02ff */
[----:B------:R-:W-:Y:S01]  /*23900*/  IMAD.MOV.U32 R51, RZ, RZ, RZ ;  /* 0x000000ffff337224 */ /* 0x000fe200078e00ff */
[----:B------:R-:W-:Y:S01]  /*23910*/  IADD3 R32, P1, PT, R26, R33, RZ ;  /* 0x000000211a207210 */ /* 0x000fe20007f3e0ff */
[----:B------:R-:W-:-:S02]  /*23920*/  VIADD R49, R49, UR4 ;  /* 0x0000000431317c36 */ /* 0x000fc40008000000 */
[----:B------:R-:W-:-:S04]  /*23930*/  IMAD.WIDE.U32 R34, R31, R4, R34 ;  /* 0x000000041f227225 */ /* 0x000fc800078e0022 */
[----:B------:R-:W-:Y:S01]  /*23940*/  IMAD.X R47, RZ, RZ, RZ, P4 ;  /* 0x000000ffff2f7224 */ /* 0x000fe200020e06ff */
[----:B------:R-:W-:Y:S01]  /*23950*/  IADD3 R34, P0, PT, R49, R34, RZ ;  /* 0x0000002231227210 */ /* 0x000fe20007f1e0ff */
[----:B------:R-:W-:Y:S01]  /*23960*/  IMAD.HI.U32 R50, R13, R28, R50 ;  /* 0x0000001c0d327227 */ /* 0x000fe200078e0032 */
[----:B------:R-:W-:-:S03]  /*23970*/  IADD3 R35, PT, PT, R35, UR6, RZ ;  /* 0x0000000623237c10 */ /* 0x000fc6000fffe0ff */
[----:B------:R-:W-:-:S04]  /*23980*/  IMAD.WIDE.U32 R48, R15, R36, R46 ;  /* 0x000000240f307225 */ /* 0x000fc800078e002e */
[----:B------:R-:W-:Y:S02]  /*23990*/  VIADD R19, R50, UR12 ;  /* 0x0000000c32137c36 */ /* 0x000fe40008000000 */
[----:B------:R-:W-:Y:S02]  /*239a0*/  IMAD.X R33, RZ, RZ, RZ, P1 ;  /* 0x000000ffff217224 */ /* 0x000fe400008e06ff */
[----:B------:R-:W-:Y:S01]  /*239b0*/  IMAD.WIDE.U32 R46, R62, R8, R42 ;  /* 0x000000083e2e7225 */ /* 0x000fe200078e002a */
[----:B------:R-:W-:Y:S02]  /*239c0*/  IADD3 R42, P4, PT, R19, R48, RZ ;  /* 0x00000030132a7210 */ /* 0x000fe40007f9e0ff */
[----:B------:R-:W-:Y:S01]  /*239d0*/  IADD3 R19, PT, PT, R49, UR14, RZ ;  /* 0x0000000e31137c10 */ /* 0x000fe2000fffe0ff */
[----:B------:R-:W-:Y:S01]  /*239e0*/  IMAD.WIDE.U32 R44, R21, R39, R44 ;  /* 0x00000027152c7225 */ /* 0x000fe200078e002c */
[----:B------:R-:W-:Y:S02]  /*239f0*/  IADD3 R46, P2, PT, R35, R46, RZ ;  /* 0x0000002e232e7210 */ /* 0x000fe40007f5e0ff */
[----:B------:R-:W-:Y:S01]  /*23a00*/  IADD3.X R35, PT, PT, RZ, RZ, RZ, P0, !PT ;  /* 0x000000ffff237210 */ /* 0x000fe200007fe4ff */
[----:B------:R-:W-:Y:S01]  /*23a10*/  IMAD.WIDE.U32 R32, R65, R14, R32 ;  /* 0x0000000e41207225 */ /* 0x000fe200078e0020 */
[----:B------:R-:W-:-:S03]  /*23a20*/  IADD3 R48, P3, PT, R41, R44, RZ ;  /* 0x0000002c29307210 */ /* 0x000fc60007f7e0ff */
[----:B------:R-:W-:Y:S01]  /*23a30*/  VIADD R47, R47, UR8 ;  /* 0x000000082f2f7c36 */ /* 0x000fe20008000000 */
[----:B------:R-:W-:Y:S01]  /*23a40*/  IADD3.X R49, PT, PT, RZ, RZ, RZ, P3, !PT ;  /* 0x000000ffff317210 */ /* 0x000fe20001ffe4ff */
[----:B------:R-:W-:Y:S01]  /*23a50*/  VIADD R53, R45, UR17 ;  /* 0x000000112d357c36 */ /* 0x000fe20008000000 */
[----:B------:R-:W-:Y:S01]  /*23a60*/  IADD3 R26, PT, PT, R33, UR10, RZ ;  /* 0x0000000a211a7c10 */ /* 0x000fe2000fffe0ff */
[----:B------:R-:W-:Y:S01]  /*23a70*/  IMAD.WIDE.U32 R44, R30, R2, R34 ;  /* 0x000000021e2c7225 */ /* 0x000fe200078e0022 */
[----:B------:R-:W-:Y:S02]  /*23a80*/  IADD3 R32, P1, PT, R47, R32, RZ ;  /* 0x000000202f207210 */ /* 0x000fe40007f3e0ff */
[----:B------:R-:W-:Y:S01]  /*23a90*/  IADD3 R26, P0, PT, R27, R26, RZ ;  /* 0x0000001a1b1a7210 */ /* 0x000fe20007f1e0ff */
[----:B------:R-:W-:Y:S01]  /*23aa0*/  IMAD.X R47, RZ, RZ, RZ, P2 ;  /* 0x000000ffff2f7224 */ /* 0x000fe200010e06ff */
[----:B------:R-:W-:Y:S01]  /*23ab0*/  IADD3 R27, PT, PT, R45, UR5, RZ ;  /* 0x000000052d1b7c10 */ /* 0x000fe2000fffe0ff */
[----:B------:R-:W-:Y:S01]  /*23ac0*/  IMAD.X R43, RZ, RZ, RZ, P4 ;  /* 0x000000ffff2b7224 */ /* 0x000fe200020e06ff */
[----:B------:R-:W-:Y:S01]  /*23ad0*/  IADD3.X R33, PT, PT, RZ, RZ, RZ, P1, !PT ;  /* 0x000000ffff217210 */ /* 0x000fe20000ffe4ff */
[----:B------:R-:W-:-:S04]  /*23ae0*/  IMAD.WIDE.U32 R34, R31, R6, R46 ;  /* 0x000000061f227225 */ /* 0x000fc800078e002e */
[----:B------:R-:W-:-:S04]  /*23af0*/  IMAD.WIDE.U32 R46, R17, R38, R48 ;  /* 0x00000026112e7225 */ /* 0x000fc800078e0030 */
[----:B------:R-:W-:Y:S01]  /*23b00*/  IMAD.WIDE.U32 R48, R13, R29, R42 ;  /* 0x0000001d0d307225 */ /* 0x000fe200078e002a */
[----:B------:R-:W-:-:S03]  /*23b10*/  IADD3 R51, PT, PT, R47, UR16, RZ ;  /* 0x000000102f337c10 */ /* 0x000fc6000fffe0ff */
[----:B------:R-:W-:Y:S01]  /*23b20*/  HFMA2 R47, -RZ, RZ, 0, 0 ;  /* 0x00000000ff2f7431 */ /* 0x000fe200000001ff */
[----:B------:R-:W-:Y:S01]  /*23b30*/  IADD3 R42, P2, PT, R27, R34, RZ ;  /* 0x000000221b2a7210 */ /* 0x000fe20007f5e0ff */
[----:B------:R-:W-:Y:S01]  /*23b40*/  IMAD.X R27, RZ, RZ, RZ, P0 ;  /* 0x000000ffff1b7224 */ /* 0x000fe200000e06ff */
[----:B------:R-:W-:Y:S01]  /*23b50*/  IADD3 R34, P4, PT, R19, R46, RZ ;  /* 0x0000002e13227210 */ /* 0x000fe20007f9e0ff */
[----:B------:R-:W-:Y:S01]  /*23b60*/  IMAD.MOV.U32 R46, RZ, RZ, R44 ;  /* 0x000000ffff2e7224 */ /* 0x000fe200078e002c */
[----:B------:R-:W-:Y:S01]  /*23b70*/  IADD3 R41, PT, PT, R49, UR13, RZ ;  /* 0x0000000d31297c10 */ /* 0x000fe2000fffe0ff */
[----:B------:R-:W-:-:S04]  /*23b80*/  IMAD.WIDE.U32 R44, R62, R10, R32 ;  /* 0x0000000a3e2c7225 */ /* 0x000fc800078e0020 */
[----:B------:R-:W-:Y:S01]  /*23b90*/  VIADD R55, R35, UR7 ;  /* 0x0000000723377c36 */ /* 0x000fe20008000000 */
[----:B------:R-:W-:Y:S01]  /*23ba0*/  IADD3 R45, PT, PT, R45, UR9, RZ ;  /* 0x000000092d2d7c10 */ /* 0x000fe2000fffe0ff */
[----:B------:R-:W-:-:S04]  /*23bb0*/  IMAD.WIDE.U32 R46, R25, R23, R46 ;  /* 0x00000017192e7225 */ /* 0x000fc800078e002e */
[----:B------:R-:W-:Y:S01]  /*23bc0*/  IMAD.WIDE.U32 R26, R0, R65, R26 ;  /* 0x00000041001a7225 */ /* 0x000fe200078e001a */
[----:B------:R-:W-:Y:S02]  /*23bd0*/  IADD3 R32, P3, PT, R53, R46, RZ ;  /* 0x0000002e35207210 */ /* 0x000fe40007f7e0ff */
[----:B------:R-:W-:Y:S01]  /*23be0*/  IADD3 R47, PT, PT, R47, UR4, RZ ;  /* 0x000000042f2f7c10 */ /* 0x000fe2000fffe0ff */
[----:B------:R-:W-:Y:S01]  /*23bf0*/  IMAD.X R43, RZ, RZ, RZ, P2 ;  /* 0x000000ffff2b7224 */ /* 0x000fe200010e06ff */
[----:B------:R-:W-:Y:S01]  /*23c00*/  IADD3 R44, P2, PT, R55, R44, RZ ;  /* 0x0000002c372c7210 */ /* 0x000fe20007f5e0ff */
[----:B------:R-:W-:Y:S01]  /*23c10*/  IMAD R19, R48, R9, RZ ;  /* 0x0000000930137224 */ /* 0x000fe200078e02ff */
[----:B------:R-:W-:Y:S01]  /*23c20*/  IADD3 R46, P1, PT, R26, R45, RZ ;  /* 0x0000002d1a2e7210 */ /* 0x000fe20007f3e0ff */
[----:B------:R-:W-:Y:S01]  /*23c30*/  IMAD.MOV.U32 R49, RZ, RZ, RZ ;  /* 0x000000ffff317224 */ /* 0x000fe200078e00ff */
[----:B------:R-:W-:Y:S01]  /*23c40*/  IADD3.X R45, PT, PT, RZ, RZ, RZ, P2, !PT ;  /* 0x000000ffff2d7210 */ /* 0x000fe200017fe4ff */
[----:B------:R-:W-:-:S02]  /*23c50*/  IMAD.X R35, RZ, RZ, RZ, P4 ;  /* 0x000000ffff237224 */ /* 0x000fc400020e06ff */
[----:B------:R-:W-:-:S04]  /*23c60*/  IMAD.WIDE.U32 R42, R30, R4, R42 ;  /* 0x000000041e2a7225 */ /* 0x000fc800078e002a */
[----:B------:R-:W-:-:S04]  /*23c70*/  IMAD.HI.U32 R22, R19, R28, R48 ;  /* 0x0000001c13167227 */ /* 0x000fc800078e0030 */
[----:B------:R-:W-:Y:S01]  /*23c80*/  IMAD.WIDE.U32 R48, R15, R37, R34 ;  /* 0x000000250f307225 */ /* 0x000fe200078e0022 */
[----:B------:R-:W-:-:S03]  /*23c90*/  IADD3 R34, P0, PT, R47, R42, RZ ;  /* 0x0000002a2f227210 */ /* 0x000fc60007f1e0ff */
[----:B------:R-:W-:Y:S01]  /*23ca0*/  IMAD.X R33, RZ, RZ, RZ, P3 ;  /* 0x000000ffff217224 */ /* 0x000fe200018e06ff */
[----:B------:R-:W-:Y:S01]  /*23cb0*/  IADD3 R42, P2, PT, R41, R48, RZ ;  /* 0x00000030292a7210 */ /* 0x000fe20007f5e0ff */
[----:B------:R-:W-:Y:S01]  /*23cc0*/  IMAD.X R47, RZ, RZ, RZ, P1 ;  /* 0x000000ffff2f7224 */ /* 0x000fe200008e06ff */
[----:B------:R-:W-:Y:S01]  /*23cd0*/  IADD3 R41, PT, PT, R49, UR15, RZ ;  /* 0x0000000f31297c10 */ /* 0x000fe2000fffe0ff */
[----:B------:R-:W-:Y:S01]  /*23ce0*/  IMAD.WIDE.U32 R44, R31, R8, R44 ;  /* 0x000000081f2c7225 */ /* 0x000fe200078e002c */
[----:B------:R-:W-:-:S03]  /*23cf0*/  IADD3.X R35, PT, PT, RZ, RZ, RZ, P0, !PT ;  /* 0x000000ffff237210 */ /* 0x000fc600007fe4ff */
[----:B------:R-:W-:Y:S01]  /*23d00*/  IMAD.WIDE.U32 R48, R21, R40, R32 ;  /* 0x0000002815307225 */ /* 0x000fe200078e0020 */
[----:B------:R-:W-:-:S03]  /*23d10*/  IADD3 R45, PT, PT, R45, UR8, RZ ;  /* 0x000000082d2d7c10 */ /* 0x000fc6000fffe0ff */
[----:B------:R-:W-:Y:S02]  /*23d20*/  VIADD R43, R43, UR6 ;  /* 0x000000062b2b7c36 */ /* 0x000fe40008000000 */
[----:B------:R-:W-:-:S03]  /*23d30*/  IMAD.WIDE.U32 R32, R62, R14, R46 ;  /* 0x0000000e3e207225 */ /* 0x000fc600078e002e */
[----:B------:R-:W-:Y:S01]  /*23d40*/  IADD3 R46, P3, PT, R43, R44, RZ ;  /* 0x0000002c2b2e7210 */ /* 0x000fe20007f7e0ff */
[----:B------:R-:W-:Y:S01]  /*23d50*/  IMAD.X R43, RZ, RZ, RZ, P2 ;  /* 0x000000ffff2b7224 */ /* 0x000fe200010e06ff */
[----:B------:R-:W-:Y:S01]  /*23d60*/  IADD3 R33, PT, PT, R33, UR10, RZ ;  /* 0x0000000a21217c10 */ /* 0x000fe2000fffe0ff */
[----:B------:R-:W-:Y:S01]  /*23d70*/  IMAD.WIDE.U32 R34, R25, R2, R34 ;  /* 0x0000000219227225 */ /* 0x000fe200078e0022 */
[----:B------:R-:W-:Y:S02]  /*23d80*/  IADD3 R26, P1, PT, R45, R32, RZ ;  /* 0x000000202d1a7210 */ /* 0x000fe40007f3e0ff */
[----:B------:R-:W-:Y:S01]  /*23d90*/  IADD3 R32, P2, PT, R27, R33, RZ ;  /* 0x000000211b207210 */ /* 0x000fe20007f5e0ff */
[----:B------:R-:W-:Y:S01]  /*23da0*/  VIADD R27, R22, UR12 ;  /* 0x0000000c161b7c36 */ /* 0x000fe20008000000 */
[----:B------:R-:W-:Y:S01]  /*23db0*/  IADD3 R44, P4, PT, R51, R48, RZ ;  /* 0x00000030332c7210 */ /* 0x000fe20007f9e0ff */
[----:B------:R-:W-:Y:S01]  /*23dc0*/  IMAD.WIDE.U32 R42, R13, R36, R42 ;  /* 0x000000240d2a7225 */ /* 0x000fe200078e002a */
[----:B------:R-:W-:-:S02]  /*23dd0*/  IADD3.X R47, PT, PT, RZ, RZ, RZ, P3, !PT ;  /* 0x000000ffff2f7210 */ /* 0x000fc40001ffe4ff */
[----:B------:R-:W-:Y:S01]  /*23de0*/  IADD3.X R33, PT, PT, RZ, RZ, RZ, P2, !PT ;  /* 0x000000ffff217210 */ /* 0x000fe200017fe4ff */
[----:B------:R-:W-:Y:S01]  /*23df0*/  IMAD.X R45, RZ, RZ, RZ, P4 ;  /* 0x000000ffff2d7224 */ /* 0x000fe200020e06ff */
[----:B------:R-:W-:Y:S01]  /*23e00*/  IADD3 R22, P0, PT, R27, R42, RZ ;  /* 0x0000002a1b167210 */ /* 0x000fe20007f1e0ff */
[----:B------:R-:W-:Y:S01]  /*23e10*/  VIADD R27, R35, UR5 ;  /* 0x00000005231b7c36 */ /* 0x000fe20008000000 */
[----:B------:R-:W-:Y:S01]  /*23e20*/  MOV R35, RZ ;  /* 0x000000ff00237202 */ /* 0x000fe20000000f00 */
[----:B------:R-:W-:-:S04]  /*23e30*/  IMAD.WIDE.U32 R46, R30, R6, R46 ;  /* 0x000000061e2e7225 */ /* 0x000fc800078e002e */
[----:B------:R-:W-:Y:S01]  /*23e40*/  VIADD R51, R49, UR18 ;  /* 0x0000001231337c36 */ /* 0x000fe20008000000 */
[----:B------:R-:W-:Y:S01]  /*23e50*/  IADD3 R49, PT, PT, R43, UR14, RZ ;  /* 0x0000000e2b317c10 */ /* 0x000fe2000fffe0ff */
[----:B------:R-:W-:-:S04]  /*23e60*/  IMAD.WIDE.U32 R42, R17, R39, R44 ;  /* 0x00000027112a7225 */ /* 0x000fc800078e002c */
[----:B------:R-:W-:Y:S01]  /*23e70*/  IMAD.WIDE.U32 R44, R66, R23, R34 ;  /* 0x00000017422c7225 */ /* 0x000fe200078e0022 */
[----:B------:R-:W-:Y:S02]  /*23e80*/  IADD3 R34, P3, PT, R27, R46, RZ ;  /* 0x0000002e1b227210 */ /* 0x000fe40007f7e0ff */
[----:B------:R-:W-:Y:S01]  /*23e90*/  IADD3.X R27, PT, PT, RZ, RZ, RZ, P1, !PT ;  /* 0x000000ffff1b7210 */ /* 0x000fe20000ffe4ff */
[----:B------:R-:W-:Y:S01]  /*23ea0*/  VIADD R47, R47, UR7 ;  /* 0x000000072f2f7c36 */ /* 0x000fe20008000000 */
[----:B------:R-:W-:Y:S01]  /*23eb0*/  IADD3 R44, P2, PT, R51, R44, RZ ;  /* 0x0000002c332c7210 */ /* 0x000fe20007f5e0ff */
[----:B------:R-:W-:Y:S01]  /*23ec0*/  IMAD.X R35, RZ, RZ, RZ, P3 ;  /* 0x000000ffff237224 */ /* 0x000fe200018e06ff */
[----:B------:R-:W-:Y:S01]  /*23ed0*/  IADD3 R42, P4, PT, R41, R42, RZ ;  /* 0x0000002a292a7210 */ /* 0x000fe20007f9e0ff */
[----:B------:R-:W-:Y:S01]  /*23ee0*/  IMAD.WIDE.U32 R26, R31, R10, R26 ;  /* 0x0000000a1f1a7225 */ /* 0x000fe200078e001a */
[----:B------:R-:W-:Y:S02]  /*23ef0*/  IADD3 R23, PT, PT, R45, UR4, RZ ;  /* 0x000000042d177c10 */ /* 0x000fe4000fffe0ff */
[----:B------:R-:W-:Y:S01]  /*23f00*/  IADD3.X R45, PT, PT, RZ, RZ, RZ, P2, !PT ;  /* 0x000000ffff2d7210 */ /* 0x000fe200017fe4ff */
[----:B------:R-:W-:-:S04]  /*23f10*/  IMAD.WIDE.U32 R62, R0, R62, R32 ;  /* 0x0000003e003e7225 */ /* 0x000fc800078e0020 */
[----:B------:R-:W-:Y:S01]  /*23f20*/  IMAD.WIDE.U32 R32, R25, R4, R34 ;  /* 0x0000000419207225 */ /* 0x000fe200078e0022 */
[----:B------:R-:W-:-:S03]  /*23f30*/  IADD3 R34, P1, PT, R47, R26, RZ ;  /* 0x0000001a2f227210 */ /* 0x000fc60007f3e0ff */
[----:B------:R-:W-:Y:S01]  /*23f40*/  VIADD R41, R43, UR17 ;  /* 0x000000112b297c36 */ /* 0x000fe20008000000 */
[----:B------:R-:W-:Y:S01]  /*23f50*/  IADD3 R32, P2, PT, R23, R32, RZ ;  /* 0x0000002017207210 */ /* 0x000fe20007f5e0ff */
[----:B------:R-:W-:Y:S01]  /*23f60*/  VIADD R47, R27, UR9 ;  /* 0x000000091b2f7c36 */ /* 0x000fe20008000000 */
[----:B------:R-:W-:Y:S01]  /*23f70*/  IADD3.X R35, PT, PT, RZ, RZ, RZ, P1, !PT ;  /* 0x000000ffff237210 */ /* 0x000fe20000ffe4ff */
[----:B------:R-:W-:Y:S01]  /*23f80*/  IMAD.X R43, RZ, RZ, RZ, P4 ;  /* 0x000000ffff2b7224 */ /* 0x000fe200020e06ff */
[----:B------:R-:W-:Y:S01]  /*23f90*/  IADD3 R53, PT, PT, R33, UR6, RZ ;  /* 0x0000000621357c10 */ /* 0x000fe2000fffe0ff */
[----:B0-----:R-:W-:-:S04]  /*23fa0*/  IMAD.WIDE.U32 R26, R21, UR11, R44 ;  /* 0x0000000b151a7c25 */ /* 0x001fc8000f8e002c */
[----:B------:R-:W-:Y:S02]  /*23fb0*/  IMAD.X R23, RZ, RZ, RZ, P0 ;  /* 0x000000ffff177224 */ /* 0x000fe400000e06ff */
[----:B------:R-:W-:Y:S01]  /*23fc0*/  IMAD.WIDE.U32 R44, R15, R38, R42 ;  /* 0x000000260f2c7225 */ /* 0x000fe200078e002a */
[----:B------:R-:W-:-:S03]  /*23fd0*/  IADD3 R42, P0, PT, R62, R47, RZ ;  /* 0x0000002f3e2a7210 */ /* 0x000fc60007f1e0ff */
[----:B------:R-:W-:Y:S01]  /*23fe0*/  IMAD.WIDE.U32 R34, R30, R8, R34 ;  /* 0x000000081e227225 */ /* 0x000fe200078e0022 */
[----:B------:R-:W-:-:S03]  /*23ff0*/  IADD3.X R43, PT, PT, RZ, RZ, RZ, P0, !PT ;  /* 0x000000ffff2b7210 */ /* 0x000fc600007fe4ff */
[----:B------:R-:W-:Y:S01]  /*24000*/  IMAD.WIDE.U32 R46, R19, R29, R22 ;  /* 0x0000001d132e7225 */ /* 0x000fe200078e0016 */
[----:B------:R-:W-:Y:S02]  /*24010*/  IADD3 R22, P1, PT, R49, R44, RZ ;  /* 0x0000002c31167210 */ /* 0x000fe40007f3e0ff */
[----:B------:R-:W-:Y:S01]  /*24020*/  IADD3 R35, PT, PT, R35, UR8, RZ ;  /* 0x0000000823237c10 */ /* 0x000fe2000fffe0ff */
[----:B------:R-:W-:Y:S01]  /*24030*/  IMAD.X R33, RZ, RZ, RZ, P2 ;  /* 0x000000ffff217224 */ /* 0x000fe200010e06ff */
[----:B------:R-:W-:Y:S01]  /*24040*/  IADD3 R34, P3, PT, R53, R34, RZ ;  /* 0x0000002235227210 */ /* 0x000fe20007f7e0ff */
[----:B------:R-:W-:Y:S01]  /*24050*/  IMAD.WIDE.U32 R42, R31, R14, R42 ;  /* 0x0000000e1f2a7225 */ /* 0x000fe200078e002a */
[----:B------:R-:W-:-:S03]  /*24060*/  IADD3.X R23, PT, PT, RZ, RZ, RZ, P1, !PT ;  /* 0x000000ffff177210 */ /* 0x000fc60000ffe4ff */
[----:B------:R-:W-:Y:S02]  /*24070*/  VIADD R51, R45, UR16 ;  /* 0x000000102d337c36 */ /* 0x000fe40008000000 */
[----:B------:R-:W-:Y:S01]  /*24080*/  IMAD.WIDE.U32 R44, R66, R2, R32 ;  /* 0x00000002422c7225 */ /* 0x000fe200078e0020 */
[----:B------:R-:W-:Y:S02]  /*24090*/  IADD3 R32, P2, PT, R35, R42, RZ ;  /* 0x0000002a23207210 */ /* 0x000fe40007f5e0ff */
[----:B------:R-:W-:Y:S01]  /*240a0*/  IADD3 R42, P4, PT, R26, R41, RZ ;  /* 0x000000291a2a7210 */ /* 0x000fe20007f9e0ff */
[----:B------:R-:W-:Y:S01]  /*240b0*/  IMAD.X R35, RZ, RZ, RZ, P3 ;  /* 0x000000ffff237224 */ /* 0x000fe200018e06ff */
[----:B------:R-:W-:Y:S01]  /*240c0*/  IADD3 R45, PT, PT, R45, UR5, RZ ;  /* 0x000000052d2d7c10 */ /* 0x000fe2000fffe0ff */
[----:B------:R-:W-:Y:S02]  /*240d0*/  VIADD R49, R47, UR13 ;  /* 0x0000000d2f317c36 */ /* 0x000fe40008000000 */
[----:B------:R-:W-:-:S02]  /*240e0*/  HFMA2 R47, -RZ, RZ, 0, 0 ;  /* 0x00000000ff2f7431 */ /* 0x000fc400000001ff */
[----:B------:R-:W-:-:S04]  /*240f0*/  IMAD.WIDE.U32 R22, R13, R37, R22 ;  /* 0x000000250d167225 */ /* 0x000fc800078e0016 */
[----:B------:R-:W-:Y:S01]  /*24100*/  VIADD R62, R43, UR10 ;  /* 0x0000000a2b3e7c36 */ /* 0x000fe20008000000 */
[----:B------:R-:W-:Y:S01]  /*24110*/  IADD3 R26, P3, PT, R49, R22, RZ ;  /* 0x00000016311a7210 */ /* 0x000fe20007f7e0ff */
[----:B------:R-:W-:Y:S01]  /*24120*/  IMAD.X R43, RZ, RZ, RZ, P4 ;  /* 0x000000ffff2b7224 */ /* 0x000fe200020e06ff */
[----:B------:R-:W-:Y:S01]  /*24130*/  IADD3 R41, PT, PT, R23, UR15, RZ ;  /* 0x0000000f17297c10 */ /* 0x000fe2000fffe0ff */
[----:B------:R-:W-:Y:S01]  /*24140*/  IMAD.WIDE.U32 R34, R25, R6, R34 ;  /* 0x0000000619227225 */ /* 0x000fe200078e0022 */
[----:B------:R-:W-:-:S03]  /*24150*/  IADD3 R62, P1, PT, R63, R62, RZ ;  /* 0x0000003e3f3e7210 */ /* 0x000fc60007f3e0ff */
[----:B------:R-:W-:Y:S02]  /*24160*/  IMAD.X R33, RZ, RZ, RZ, P2 ;  /* 0x000000ffff217224 */ /* 0x000fe400010e06ff */
[----:B------:R-:W-:Y:S02]  /*24170*/  IMAD R21, R46, R9, RZ ;  /* 0x000000092e157224 */ /* 0x000fe400078e02ff */
[----:B------:R-:W-:Y:S01]  /*24180*/  IMAD.WIDE.U32 R22, R17, R40, R42 ;  /* 0x0000002811167225 */ /* 0x000fe200078e002a */
[----:B------:R-:W-:Y:S02]  /*24190*/  IADD3 R42, P2, PT, R45, R34, RZ ;  /* 0x000000222d2a7210 */ /* 0x000fe40007f5e0ff */
[----:B------:R-:W-:Y:S01]  /*241a0*/  IADD3 R43, PT, PT, R35, UR7, RZ ;  /* 0x00000007232b7c10 */ /* 0x000fe2000fffe0ff */
[----:B------:R-:W-:Y:S01]  /*241b0*/  IMAD.WIDE.U32 R34, R30, R10, R32 ;  /* 0x0000000a1e227225 */ /* 0x000fe200078e0020 */
[----:B------:R-:W-:-:S03]  /*241c0*/  IADD3 R32, P4, PT, R51, R22, RZ ;  /* 0x0000001633207210 */ /* 0x000fc60007f9e0ff */
[----:B------:R-:W-:Y:S01]  /*241d0*/  IMAD.HI.U32 R46, R21, R28, R46 ;  /* 0x0000001c152e7227 */ /* 0x000fe200078e002e */
[----:B------:R-:W-:Y:S02]  /*241e0*/  IADD3 R47, P0, PT, R27, R44, RZ ;  /* 0x0000002c1b2f7210 */ /* 0x000fe40007f1e0ff */
[----:B------:R-:W-:Y:S01]  /*241f0*/  IADD3 R44, PT, PT, R23, UR18, RZ ;  /* 0x00000012172c7c10 */ /* 0x000fe2000fffe0ff */
[----:B------:R-:W-:Y:S01]  /*24200*/  IMAD.X R63, RZ, RZ, RZ, P1 ;  /* 0x000000ffff3f7224 */ /* 0x000fe200008e06ff */
[----:B------:R-:W-:Y:S01]  /*24210*/  IADD3 R34, P1, PT, R43, R34, RZ ;  /* 0x000000222b227210 */ /* 0x000fe20007f3e0ff */
[----:B------:R-:W-:Y:S01]  /*24220*/  IMAD.X R27, RZ, RZ, RZ, P3 ;  /* 0x000000ffff1b7224 */ /* 0x000fe200018e06ff */
[----:B------:R-:W-:Y:S01]  /*24230*/  IADD3 R51, PT, PT, R35, UR9, RZ ;  /* 0x0000000923337c10 */ /* 0x000fe2000fffe0ff */
[----:B------:R-:W-:Y:S01]  /*24240*/  IMAD.X R43, RZ, RZ, RZ, P2 ;  /* 0x000000ffff2b7224 */ /* 0x000fe200010e06ff */
[----:B------:R-:W-:Y:S01]  /*24250*/  IADD3 R44, P3, PT, R44, R47, RZ ;  /* 0x0000002f2c2c7210 */ /* 0x000fe20007f7e0ff */
[----:B------:R-:W-:Y:S01]  /*24260*/  IMAD.WIDE.U32 R22, R0, R31, R62 ;  /* 0x0000001f00167225 */ /* 0x000fe200078e003e */
[----:B------:R-:W-:-:S02]  /*24270*/  IADD3 R31, PT, PT, R46, UR12, RZ ;  /* 0x0000000c2e1f7c10 */ /* 0x000fc4000fffe0ff */
[----:B------:R-:W-:Y:S01]  /*24280*/  IADD3.X R45, PT, PT, RZ, RZ, RZ, P3, !PT ;  /* 0x000000ffff2d7210 */ /* 0x000fe20001ffe4ff */
[----:B------:R-:W-:-:S04]  /*24290*/  IMAD.WIDE.U32 R26, R19, R36, R26 ;  /* 0x00000024131a7225 */ /* 0x000fc800078e001a */
[----:B------:R-:W-:Y:S01]  /*242a0*/  IMAD.WIDE.U32 R42, R66, R4, R42 ;  /* 0x00000004422a7225 */ /* 0x000fe200078e002a */
[----:B------:R-:W-:Y:S02]  /*242b0*/  IADD3 R26, P2, PT, R31, R26, RZ ;  /* 0x0000001a1f1a7210 */ /* 0x000fe40007f5e0ff */
[----:B------:R-:W-:Y:S01]  /*242c0*/  IADD3 R31, PT, PT, R27, UR14, RZ ;  /* 0x0000000e1b1f7c10 */ /* 0x000fe2000fffe0ff */
[----:B------:R-:W-:Y:S02]  /*242d0*/  IMAD.X R35, RZ, RZ, RZ, P0 ;  /* 0x000000ffff237224 */ /* 0x000fe400000e06ff */
[----:B------:R-:W-:Y:S02]  /*242e0*/  IMAD.X R33, RZ, RZ, RZ, P4 ;  /* 0x000000ffff217224 */ /* 0x000fe400020e06ff */
[----:B------:R-:W-:Y:S01]  /*242f0*/  VIADD R49, R43, UR6 ;  /* 0x000000062b317c36 */ /* 0x000fe20008000000 */
[----:B------:R-:W-:Y:S01]  /*24300*/  IADD3 R27, P0, PT, R35, R42, RZ ;  /* 0x0000002a231b7210 */ /* 0x000fe20007f1e0ff */
[----:B------:R-:W-:Y:S01]  /*24310*/  IMAD.WIDE.U32 R46, R15, R39, R32 ;  /* 0x000000270f2e7225 */ /* 0x000fe200078e0020 */
[----:B------:R-:W-:-:S02]  /*24320*/  IADD3 R42, P3, PT, R22, R51, RZ ;  /* 0x00000033162a7210 */ /* 0x000fc40007f7e0ff */
[----:B------:R-:W-:Y:S01]  /*24330*/  IADD3.X R35, PT, PT, RZ, RZ, RZ, P1, !PT ;  /* 0x000000ffff237210 */ /* 0x000fe20000ffe4ff */
[----:B------:R-:W-:Y:S01]  /*24340*/  IMAD.WIDE.U32 R32, R17, UR11, R44 ;  /* 0x0000000b11207c25 */ /* 0x000fe2000f8e002c */
[----:B------:R-:W-:-:S03]  /*24350*/  IADD3 R47, PT, PT, R47, UR17, RZ ;  /* 0x000000112f2f7c10 */ /* 0x000fc6000fffe0ff */
[----:B------:R-:W-:Y:S01]  /*24360*/  IMAD.X R43, RZ, RZ, RZ, P3 ;  /* 0x000000ffff2b7224 */ /* 0x000fe200018e06ff */
[----:B------:R-:W-:Y:S01]  /*24370*/  IADD3 R46, P3, PT, R41, R46, RZ ;  /* 0x0000002e292e7210 */ /* 0x000fe20007f7e0ff */
[----:B------:R-:W-:Y:S01]  /*24380*/  IMAD.WIDE.U32 R44, R25, R8, R34 ;  /* 0x00000008192c7225 */ /* 0x000fe200078e0022 */
[----:B------:R-:W-:Y:S02]  /*24390*/  IADD3 R4, P1, PT, R33, R27, RZ ;  /* 0x0000001b21047210 */ /* 0x000fe40007f3e0ff */
[----:B------:R-:W-:Y:S01]  /*243a0*/  IADD3.X R27, PT, PT, RZ, RZ, RZ, P2, !PT ;  /* 0x000000ffff1b7210 */ /* 0x000fe200017fe4ff */
[----:B------:R-:W-:Y:S01]  /*243b0*/  IMAD.WIDE.U32 R34, R30, R14, R42 ;  /* 0x0000000e1e227225 */ /* 0x000fe200078e002a */
[----:B------:R-:W-:Y:S02]  /*243c0*/  IADD3 R42, P5, PT, R49, R44, RZ ;  /* 0x0000002c312a7210 */ /* 0x000fe40007fbe0ff */
[----:B------:R-:W-:Y:S01]  /*243d0*/  IADD3 R44, P4, PT, R32, R47, RZ ;  /* 0x0000002f202c7210 */ /* 0x000fe20007f9e0ff */
[----:B------:R-:W-:Y:S01]  /*243e0*/  VIADD R45, R45, UR8 ;  /* 0x000000082d2d7c36 */ /* 0x000fe20008000000 */
[----:B------:R-:W-:Y:S01]  /*243f0*/  IADD3 R22, PT, PT, R35, UR10, RZ ;  /* 0x0000000a23167c10 */ /* 0x000fe2000fffe0ff */
[----:B------:R-:W-:-:S02]  /*24400*/  IMAD.X R47, RZ, RZ, RZ, P3 ;  /* 0x000000ffff2f7224 */ /* 0x000fc400018e06ff */
[----:B------:R-:W-:Y:S01]  /*24410*/  IMAD.X R43, RZ, RZ, RZ, P5 ;  /* 0x000000ffff2b7224 */ /* 0x000fe200028e06ff */
[----:B------:R-:W-:Y:S01]  /*24420*/  IADD3 R32, P3, PT, R45, R34, RZ ;  /* 0x000000222d207210 */ /* 0x000fe20007f7e0ff */
[----:B------:R-:W-:Y:S01]  /*24430*/  IMAD.WIDE.U32 R46, R13, R38, R46 ;  /* 0x000000260d2e7225 */ /* 0x000fe200078e002e */
[----:B------:R-:W-:Y:S02]  /*24440*/  IADD3 R22, P2, PT, R23, R22, RZ ;  /* 0x0000001617167210 */ /* 0x000fe40007f5e0ff */
[----:B------:R-:W-:Y:S01]  /*24450*/  IADD3.X R23, PT, PT, RZ, RZ, RZ, P0, !PT ;  /* 0x000000ffff177210 */ /* 0x000fe200007fe4ff */
[----:B------:R-:W-:Y:S01]  /*24460*/  IMAD.X R45, RZ, RZ, RZ, P4 ;  /* 0x000000ffff2d7224 */ /* 0x000fe200020e06ff */
[----:B------:R-:W-:Y:S01]  /*24470*/  IADD3 R47, PT, PT, R47, UR16, RZ ;  /* 0x000000102f2f7c10 */ /* 0x000fe2000fffe0ff */
[----:B------:R-:W-:-:S04]  /*24480*/  IMAD.WIDE.U32 R34, R66, R6, R42 ;  /* 0x0000000642227225 */ /* 0x000fc800078e002a */
[----:B------:R-:W-:Y:S01]  /*24490*/  IMAD.WIDE.U32 R48, R21, R29, R26 ;  /* 0x0000001d15307225 */ /* 0x000fe200078e001a */
[----:B------:R-:W-:Y:S02]  /*244a0*/  IADD3 R26, P5, PT, R31, R46, RZ ;  /* 0x0000002e1f1a7210 */ /* 0x000fe40007fbe0ff */
[----:B------:R-:W-:Y:S01]  /*244b0*/  IADD3 R6, P0, PT, R23, R34, RZ ;  /* 0x0000002217067210 */ /* 0x000fe20007f1e0ff */
[----:B------:R-:W-:Y:S01]  /*244c0*/  IMAD.WIDE.U32 R42, R15, R40, R44 ;  /* 0x000000280f2a7225 */ /* 0x000fe200078e002c */
[----:B------:R-:W-:Y:S02]  /*244d0*/  IADD3 R35, PT, PT, R35, UR7, RZ ;  /* 0x0000000723237c10 */ /* 0x000fe4000fffe0ff */
[----:B------:R-:W-:Y:S01]  /*244e0*/  IADD3.X R45, PT, PT, RZ, RZ, RZ, P1, !PT ;  /* 0x000000ffff2d7210 */ /* 0x000fe20000ffe4ff */
[----:B------:R-:W-:Y:S01]  /*244f0*/  IMAD.X R33, RZ, RZ, RZ, P3 ;  /* 0x000000ffff217224 */ /* 0x000fe200018e06ff */
[----:B------:R-:W-:Y:S01]  /*24500*/  IADD3 R43, PT, PT, R43, UR18, RZ ;  /* 0x000000122b2b7c10 */ /* 0x000fe2000fffe0ff */
[----:B------:R-:W-:Y:S01]  /*24510*/  IMAD.X R23, RZ, RZ, RZ, P2 ;  /* 0x000000ffff177224 */ /* 0x000fe200010e06ff */
[----:B------:R-:W-:Y:S01]  /*24520*/  IADD3 R42, P3, PT, R47, R42, RZ ;  /* 0x0000002a2f2a7210 */ /* 0x000fe20007f7e0ff */
[----:B------:R-:W-:Y:S01]  /*24530*/  IMAD.WIDE.U32 R32, R25, R10, R32 ;  /* 0x0000000a19207225 */ /* 0x000fe200078e0020 */
[----:B------:R-:W-:-:S02]  /*24540*/  IADD3 R41, PT, PT, R49, UR13, RZ ;  /* 0x0000000d31297c10 */ /* 0x000fc4000fffe0ff */
[----:B------:R-:W-:Y:S01]  /*24550*/  IADD3 R45, P1, PT, R45, R6, RZ ;  /* 0x000000062d2d7210 */ /* 0x000fe20007f3e0ff */
[----:B------:R-:W-:Y:S01]  /*24560*/  IMAD.X R27, RZ, RZ, RZ, P5 ;  /* 0x000000ffff1b7224 */ /* 0x000fe200028e06ff */
[----:B------:R-:W-:Y:S01]  /*24570*/  IADD3 R34, P2, PT, R35, R32, RZ ;  /* 0x0000002023227210 */ /* 0x000fe20007f5e0ff */
[----:B------:R-:W-:-:S04]  /*24580*/  IMAD.WIDE.U32 R30, R0, R30, R22 ;  /* 0x0000001e001e7225 */ /* 0x000fc800078e0016 */
[----:B------:R-:W-:Y:S01]  /*24590*/  IMAD.WIDE.U32 R22, R19, R37, R26 ;  /* 0x0000002513167225 */ /* 0x000fe200078e001a */
[----:B------:R-:W-:Y:S02]  /*245a0*/  IADD3 R26, P4, PT, R43, R4, RZ ;  /* 0x000000042b1a7210 */ /* 0x000fe40007f9e0ff */
[----:B------:R-:W-:Y:S01]  /*245b0*/  IADD3.X R43, PT, PT, RZ, RZ, RZ, P3, !PT ;  /* 0x000000ffff2b7210 */ /* 0x000fe20001ffe4ff */
[----:B------:R-:W-:Y:S01]  /*245c0*/  VIADD R33, R33, UR9 ;  /* 0x0000000921217c36 */ /* 0x000fe20008000000 */
[----:B------:R-:W-:Y:S01]  /*245d0*/  IADD3 R23, PT, PT, R23, UR15, RZ ;  /* 0x0000000f17177c10 */ /* 0x000fe2000fffe0ff */
        /* <DEDUP_REMOVED lines=8> */
[----:B------:R-:W-:Y:S01]  /*24660*/  IADD3.X R23, PT, PT, RZ, RZ, RZ, P3, !PT ;  /* 0x000000ffff177210 */ /* 0x000fe20001ffe4ff */
[----:B------:R-:W-:Y:S01]  /*24670*/  IMAD.WIDE.U32 R26, R15, UR11, R26 ;  /* 0x0000000b0f1a7c25 */ /* 0x000fe2000f8e001a */
[----:B------:R-:W-:-:S03]  /*24680*/  IADD3.X R15, PT, PT, RZ, RZ, RZ, P0, !PT ;  /* 0x000000ffff0f7210 */ /* 0x000fc600007fe4ff */
[----:B------:R-:W-:Y:S01]  /*24690*/  IMAD R17, R48, R9, RZ ;  /* 0x0000000930117224 */ /* 0x000fe200078e02ff */
[----:B------:R-:W-:Y:S01]  /*246a0*/  IADD3 R15, P0, PT, R15, R34, RZ ;  /* 0x000000220f0f7210 */ /* 0x000fe20007f1e0ff */
[----:B------:R-:W-:Y:S01]  /*246b0*/  IMAD.MOV.U32 R49, RZ, RZ, RZ ;  /* 0x000000ffff317224 */ /* 0x000fe200078e00ff */
[----:B------:R-:W-:Y:S01]  /*246c0*/  IADD3 R45, P5, PT, R27, R45, RZ ;  /* 0x0000002d1b2d7210 */ /* 0x000fe20007fbe0ff */
[----:B------:R-:W-:Y:S01]  /*246d0*/  VIADD R43, R43, UR17 ;  /* 0x000000112b2b7c36 */ /* 0x000fe20008000000 */
[----:B------:R-:W-:Y:S01]  /*246e0*/  IADD3 R27, PT, PT, R35, UR8, RZ ;  /* 0x00000008231b7c10 */ /* 0x000fe2000fffe0ff */
[----:B------:R-:W-:Y:S02]  /*246f0*/  IMAD.X R4, RZ, RZ, RZ, P1 ;  /* 0x000000ffff047224 */ /* 0x000fe400008e06ff */
[----:B------:R-:W-:Y:S01]  /*24700*/  IMAD.HI.U32 R2, R17, R28, R48 ;  /* 0x0000001c11027227 */ /* 0x000fe200078e0030 */
[----:B------:R-:W-:Y:S02]  /*24710*/  IADD3 R34, P1, PT, R26, R43, RZ ;  /* 0x0000002b1a227210 */ /* 0x000fe40007f3e0ff */
[----:B------:R-:W-:Y:S01]  /*24720*/  IADD3 R4, P4, PT, R4, R15, RZ ;  /* 0x0000000f04047210 */ /* 0x000fe20007f9e0ff */
[----:B------:R-:W-:Y:S01]  /*24730*/  IMAD.WIDE.U32 R32, R25, R14, R32 ;  /* 0x0000000e19207225 */ /* 0x000fe200078e0020 */
[----:B------:R-:W-:-:S02]  /*24740*/  IADD3.X R43, PT, PT, RZ, RZ, RZ, P2, !PT ;  /* 0x000000ffff2b7210 */ /* 0x000fc400017fe4ff */
[----:B------:R-:W-:Y:S01]  /*24750*/  IADD3.X R35, PT, PT, RZ, RZ, RZ, P1, !PT ;  /* 0x000000ffff237210 */ /* 0x000fe20000ffe4ff */
[----:B------:R-:W-:-:S04]  /*24760*/  IMAD.WIDE.U32 R22, R21, R36, R22 ;  /* 0x0000002415167225 */ /* 0x000fc800078e0016 */
[----:B------:R-:W-:Y:S02]  /*24770*/  VIADD R15, R2, UR12 ;  /* 0x0000000c020f7c36 */ /* 0x000fe40008000000 */
[----:B------:R-:W-:Y:S01]  /*24780*/  IMAD.X R41, RZ, RZ, RZ, P5 ;  /* 0x000000ffff297224 */ /* 0x000fe200028e06ff */
[----:B------:R-:W-:Y:S01]  /*24790*/  IADD3 R26, P5, PT, R27, R32, RZ ;  /* 0x000000201b1a7210 */ /* 0x000fe20007fbe0ff */
[----:B------:R-:W-:Y:S02]  /*247a0*/  VIADD R30, R33, UR10 ;  /* 0x0000000a211e7c36 */ /* 0x000fe40008000000 */
[----:B------:R-:W-:Y:S01]  /*247b0*/  IMAD.WIDE.U32 R32, R19, R38, R42 ;  /* 0x0000002613207225 */ /* 0x000fe200078e002a */
[----:B------:R-:W-:Y:S02]  /*247c0*/  IADD3 R42, P1, PT, R15, R22, RZ ;  /* 0x000000160f2a7210 */ /* 0x000fe40007f3e0ff */
[----:B------:R-:W-:Y:S01]  /*247d0*/  IADD3.X R27, PT, PT, RZ, RZ, RZ, P5, !PT ;  /* 0x000000ffff1b7210 */ /* 0x000fe20002ffe4ff */
[----:B------:R-:W-:Y:S01]  /*247e0*/  VIADD R15, R23, UR14 ;  /* 0x0000000e170f7c36 */ /* 0x000fe20008000000 */
[----:B------:R-:W-:Y:S01]  /*247f0*/  IADD3 R30, P3, PT, R31, R30, RZ ;  /* 0x0000001e1f1e7210 */ /* 0x000fe20007f7e0ff */
[----:B------:R-:W-:Y:S01]  /*24800*/  IMAD.WIDE.U32 R22, R13, R40, R34 ;  /* 0x000000280d167225 */ /* 0x000fe200078e0022 */
[----:B------:R-:W-:-:S02]  /*24810*/  IADD3 R41, P2, PT, R41, R4, RZ ;  /* 0x0000000429297210 */ /* 0x000fc40007f5e0ff */
[----:B------:R-:W-:Y:S01]  /*24820*/  IADD3 R24, P5, PT, R15, R32, RZ ;  /* 0x000000200f187210 */ /* 0x000fe20007fbe0ff */
[----:B------:R-:W-:Y:S01]  /*24830*/  VIADD R33, R33, UR16 ;  /* 0x0000001021217c36 */ /* 0x000fe20008000000 */
[----:B------:R-:W-:Y:S01]  /*24840*/  IADD3.X R31, PT, PT, RZ, RZ, RZ, P3, !PT ;  /* 0x000000ffff1f7210 */ /* 0x000fe20001ffe4ff */
[----:B------:R-:W-:Y:S01]  /*24850*/  IMAD.WIDE.U32 R26, R66, R10, R26 ;  /* 0x0000000a421a7225 */ /* 0x000fe200078e001a */
[----:B------:R-:W-:Y:S02]  /*24860*/  IADD3.X R15, PT, PT, RZ, RZ, RZ, P0, !PT ;  /* 0x000000ffff0f7210 */ /* 0x000fe400007fe4ff */
[----:B------:R-:W-:Y:S01]  /*24870*/  IADD3 R32, P3, PT, R33, R22, RZ ;  /* 0x0000001621207210 */ /* 0x000fe20007f7e0ff */
[----:B------:R-:W-:Y:S01]  /*24880*/  VIADD R2, R23, UR18 ;  /* 0x0000001217027c36 */ /* 0x000fe20008000000 */
[----:B------:R-:W-:Y:S01]  /*24890*/  IADD3 R4, P0, PT, R15, R26, RZ ;  /* 0x0000001a0f047210 */ /* 0x000fe20007f1e0ff */
[----:B------:R-:W-:Y:S01]  /*248a0*/  IMAD.X R43, RZ, RZ, RZ, P1 ;  /* 0x000000ffff2b7224 */ /* 0x000fe200008e06ff */
[----:B------:R-:W-:Y:S01]  /*248b0*/  IADD3 R47, PT, PT, R27, UR9, RZ ;  /* 0x000000091b2f7c10 */ /* 0x000fe2000fffe0ff */
[----:B------:R-:W-:Y:S01]  /*248c0*/  IMAD.WIDE.U32 R22, R0, R25, R30 ;  /* 0x0000001900167225 */ /* 0x000fe200078e001e */
[----:B------:R-:W-:-:S02]  /*248d0*/  IADD3.X R25, PT, PT, RZ, RZ, RZ, P5, !PT ;  /* 0x000000ffff197210 */ /* 0x000fc40002ffe4ff */
[----:B------:R-:W-:Y:S01]  /*248e0*/  IADD3 R26, P1, PT, R2, R45, RZ ;  /* 0x0000002d021a7210 */ /* 0x000fe20007f3e0ff */
[----:B------:R-:W-:Y:S02]  /*248f0*/  IMAD.X R15, RZ, RZ, RZ, P4 ;  /* 0x000000ffff0f7224 */ /* 0x000fe400020e06ff */
[----:B------:R-:W-:Y:S01]  /*24900*/  IMAD.WIDE.U32 R34, R17, R29, R42 ;  /* 0x0000001d11227225 */ /* 0x000fe200078e002a */
[----:B------:R-:W-:Y:S02]  /*24910*/  IADD3.X R27, PT, PT, RZ, RZ, RZ, P1, !PT ;  /* 0x000000ffff1b7210 */ /* 0x000fe40000ffe4ff */
[----:B------:R-:W-:Y:S01]  /*24920*/  IADD3 R15, P4, PT, R15, R4, RZ ;  /* 0x000000040f0f7210 */ /* 0x000fe20007f9e0ff */
[----:B------:R-:W-:Y:S01]  /*24930*/  IMAD.X R2, RZ, RZ, RZ, P2 ;  /* 0x000000ffff027224 */ /* 0x000fe200010e06ff */
[----:B------:R-:W-:Y:S01]  /*24940*/  IADD3 R43, PT, PT, R35, UR13, RZ ;  /* 0x0000000d232b7c10 */ /* 0x000fe2000fffe0ff */
[----:B------:R-:W-:Y:S01]  /*24950*/  IMAD.X R33, RZ, RZ, RZ, P3 ;  /* 0x000000ffff217224 */ /* 0x000fe200018e06ff */
[----:B------:R-:W-:Y:S01]  /*24960*/  MOV R35, RZ ;  /* 0x000000ff00237202 */ /* 0x000fe20000000f00 */
[----:B------:R-:W-:Y:S01]  /*24970*/  IMAD.WIDE.U32 R24, R21, R37, R24 ;  /* 0x0000002515187225 */ /* 0x000fe200078e0018 */
[----:B------:R-:W-:-:S03]  /*24980*/  IADD3 R2, P2, PT, R2, R15, RZ ;  /* 0x0000000f02027210 */ /* 0x000fc60007f5e0ff */
[----:B------:R-:W-:Y:S01]  /*24990*/  IMAD.WIDE.U32 R30, R19, R39, R32 ;  /* 0x00000027131e7225 */ /* 0x000fe200078e0020 */
[----:B------:R-:W-:-:S03]  /*249a0*/  IADD3 R42, P1, PT, R43, R24, RZ ;  /* 0x000000182b2a7210 */ /* 0x000fc60007f3e0ff */
[----:B------:R-:W-:Y:S01]  /*249b0*/  VIADD R15, R25, UR15 ;  /* 0x0000000f190f7c36 */ /* 0x000fe20008000000 */
[----:B------:R-:W-:Y:S01]  /*249c0*/  IADD3.X R43, PT, PT, RZ, RZ, RZ, P1, !PT ;  /* 0x000000ffff2b7210 */ /* 0x000fe20000ffe4ff */
[----:B------:R-:W-:-:S03]  /*249d0*/  IMAD.WIDE.U32 R26, R13, UR11, R26 ;  /* 0x0000000b0d1a7c25 */ /* 0x000fc6000f8e001a */
[----:B------:R-:W-:Y:S01]  /*249e0*/  IADD3 R32, P3, PT, R15, R30, RZ ;  /* 0x0000001e0f207210 */ /* 0x000fe20007f7e0ff */
[----:B------:R-:W-:Y:S01]  /*249f0*/  VIADD R13, R31, UR17 ;  /* 0x000000111f0d7c36 */ /* 0x000fe20008000000 */
[----:B------:R-:W-:Y:S01]  /*24a00*/  IADD3 R15, P1, PT, R27, R41, RZ ;  /* 0x000000291b0f7210 */ /* 0x000fe20007f3e0ff */
[----:B------:R-:W-:Y:S02]  /*24a10*/  IMAD R25, R34, R9, RZ ;  /* 0x0000000922197224 */ /* 0x000fe400078e02ff */
[----:B------:R-:W-:Y:S01]  /*24a20*/  IMAD.X R33, RZ, RZ, RZ, P3 ;  /* 0x000000ffff217224 */ /* 0x000fe200018e06ff */
[----:B------:R-:W-:Y:S01]  /*24a30*/  IADD3 R26, P5, PT, R26, R13, RZ ;  /* 0x0000000d1a1a7210 */ /* 0x000fe20007fbe0ff */
[----:B------:R-:W-:Y:S01]  /*24a40*/  IMAD.HI.U32 R4, R25, R28, R34 ;  /* 0x0000001c19047227 */ /* 0x000fe200078e0022 */
[----:B------:R-:W-:-:S03]  /*24a50*/  IADD3 R30, P3, PT, R22, R47, RZ ;  /* 0x0000002f161e7210 */ /* 0x000fc60007f7e0ff */
[----:B------:R-:W-:Y:S01]  /*24a60*/  IMAD.WIDE.U32 R34, R17, R36, R42 ;  /* 0x0000002411227225 */ /* 0x000fe200078e002a */
[----:B------:R-:W-:-:S03]  /*24a70*/  IADD3 R43, PT, PT, R4, UR12, RZ ;  /* 0x0000000c042b7c10 */ /* 0x000fc6000fffe0ff */
[----:B------:R-:W-:Y:S01]  /*24a80*/  IMAD.X R27, RZ, RZ, RZ, P5 ;  /* 0x000000ffff1b7224 */ /* 0x000fe200028e06ff */
[----:B------:R-:W-:Y:S01]  /*24a90*/  IADD3 R35, PT, PT, R35, UR14, RZ ;  /* 0x0000000e23237c10 */ /* 0x000fe2000fffe0ff */
[----:B------:R-:W-:Y:S01]  /*24aa0*/  IMAD.WIDE.U32 R32, R21, R38, R32 ;  /* 0x0000002615207225 */ /* 0x000fe200078e0020 */
[----:B------:R-:W-:-:S03]  /*24ab0*/  IADD3 R42, P5, PT, R43, R34, RZ ;  /* 0x000000222b2a7210 */ /* 0x000fc60007fbe0ff */
[----:B------:R-:W-:Y:S01]  /*24ac0*/  IMAD.WIDE.U32 R26, R19, R40, R26 ;  /* 0x00000028131a7225 */ /* 0x000fe200078e001a */
[----:B------:R-:W-:-:S03]  /*24ad0*/  IADD3 R33, PT, PT, R33, UR16, RZ ;  /* 0x0000001021217c10 */ /* 0x000fc6000fffe0ff */
[----:B------:R-:W-:Y:S01]  /*24ae0*/  IMAD.X R31, RZ, RZ, RZ, P3 ;  /* 0x000000ffff1f7224 */ /* 0x000fe200018e06ff */
[----:B------:R-:W-:Y:S01]  /*24af0*/  IADD3 R34, P3, PT, R35, R32, RZ ;  /* 0x0000002023227210 */ /* 0x000fe20007f7e0ff */
[----:B------:R-:W-:Y:S01]  /*24b00*/  IMAD.X R43, RZ, RZ, RZ, P5 ;  /* 0x000000ffff2b7224 */ /* 0x000fe200028e06ff */
[----:B------:R-:W-:Y:S01]  /*24b10*/  IADD3 R32, PT, PT, R27, UR18, RZ ;  /* 0x000000121b207c10 */ /* 0x000fe2000fffe0ff */
[----:B------:R-:W-:Y:S01]  /*24b20*/  IMAD.WIDE.U32 R30, R66, R14, R30 ;  /* 0x0000000e421e7225 */ /* 0x000fe200078e001e */
[----:B------:R-:W-:-:S03]  /*24b30*/  IADD3 R26, P5, PT, R33, R26, RZ ;  /* 0x0000001a211a7210 */ /* 0x000fc60007fbe0ff */
[----:B------:R-:W-:Y:S01]  /*24b40*/  IMAD.X R35, RZ, RZ, RZ, P3 ;  /* 0x000000ffff237224 */ /* 0x000fe200018e06ff */
[----:B------:R-:W-:Y:S01]  /*24b50*/  IADD3 R32, P3, PT, R32, R15, RZ ;  /* 0x0000000f20207210 */ /* 0x000fe20007f7e0ff */
[----:B------:R-:W-:Y:S01]  /*24b60*/  IMAD.WIDE.U32 R14, R25, R29, R42 ;  /* 0x0000001d190e7225 */ /* 0x000fe200078e002a */
[----:B------:R-:W-:-:S03]  /*24b70*/  IADD3.X R27, PT, PT, RZ, RZ, RZ, P5, !PT ;  /* 0x000000ffff1b7210 */ /* 0x000fc60002ffe4ff */
[----:B------:R-:W-:Y:S01]  /*24b80*/  IMAD.WIDE.U32 R34, R17, R37, R34 ;  /* 0x0000002511227225 */ /* 0x000fe200078e0022 */
[----:B------:R-:W-:-:S03]  /*24b90*/  IADD3 R45, PT, PT, R15, UR13, RZ ;  /* 0x0000000d0f2d7c10 */ /* 0x000fc6000fffe0ff */
[----:B------:R-:W-:Y:S01]  /*24ba0*/  IMAD.X R33, RZ, RZ, RZ, P3 ;  /* 0x000000ffff217224 */ /* 0x000fe200018e06ff */
[----:B------:R-:W-:Y:S01]  /*24bb0*/  IADD3 R44, P5, PT, R45, R34, RZ ;  /* 0x000000222d2c7210 */ /* 0x000fe20007fbe0ff */
[----:B------:R-:W-:-:S04]  /*24bc0*/  IMAD.WIDE.U32 R26, R21, R39, R26 ;  /* 0x00000027151a7225 */ /* 0x000fc800078e001a */
[----:B------:R-:W-:Y:S01]  /*24bd0*/  VIADD R43, R35, UR15 ;  /* 0x0000000f232b7c36 */ /* 0x000fe20008000000 */
[----:B------:R-:W-:Y:S01]  /*24be0*/  IADD3 R27, PT, PT, R27, UR17, RZ ;  /* 0x000000111b1b7c10 */ /* 0x000fe2000fffe0ff */
[----:B------:R-:W-:Y:S01]  /*24bf0*/  IMAD.WIDE.U32 R32, R19, UR11, R32 ;  /* 0x0000000b13207c25 */ /* 0x000fe2000f8e0020 */
[----:B------:R-:W-:Y:S02]  /*24c00*/  IADD3.X R19, PT, PT, RZ, RZ, RZ, P1, !PT ;  /* 0x000000ffff137210 */ /* 0x000fe40000ffe4ff */
[----:B------:R-:W-:Y:S01]  /*24c10*/  IADD3 R42, P3, PT, R43, R26, RZ ;  /* 0x0000001a2b2a7210 */ /* 0x000fe20007f7e0ff */
[----:B------:R-:W-:Y:S02]  /*24c20*/  IMAD.X R45, RZ, RZ, RZ, P5 ;  /* 0x000000ffff2d7224 */ /* 0x000fe400028e06ff */
[----:B------:R-:W-:Y:S01]  /*24c30*/  IMAD.X R41, RZ, RZ, RZ, P0 ;  /* 0x000000ffff297224 */ /* 0x000fe200000e06ff */
[----:B------:R-:W-:Y:S01]  /*24c40*/  IADD3 R34, P0, PT, R32, R27, RZ ;  /* 0x0000001b20227210 */ /* 0x000fe20007f1e0ff */
[----:B------:R-:W-:Y:S01]  /*24c50*/  IMAD.WIDE.U32 R26, R25, R36, R44 ;  /* 0x00000024191a7225 */ /* 0x000fe200078e002c */
[----:B------:R-:W-:-:S02]  /*24c60*/  IADD3.X R43, PT, PT, RZ, RZ, RZ, P3, !PT ;  /* 0x000000ffff2b7210 */ /* 0x000fc40001ffe4ff */
[----:B------:R-:W-:Y:S01]  /*24c70*/  IADD3 R45, PT, PT, R31, UR10, RZ ;  /* 0x0000000a1f2d7c10 */ /* 0x000fe2000fffe0ff */
[----:B------:R-:W-:Y:S01]  /*24c80*/  IMAD.X R35, RZ, RZ, RZ, P0 ;  /* 0x000000ffff237224 */ /* 0x000fe200000e06ff */
[----:B------:R-:W-:Y:S01]  /*24c90*/  IADD3 R19, P3, PT, R19, R2, RZ ;  /* 0x0000000213137210 */ /* 0x000fe20007f7e0ff */
[----:B------:R-:W-:Y:S01]  /*24ca0*/  IMAD.WIDE.U32 R42, R17, R38, R42 ;  /* 0x00000026112a7225 */ /* 0x000fe200078e002a */
[----:B------:R-:W-:Y:S02]  /*24cb0*/  IADD3 R41, P1, PT, R41, R30, RZ ;  /* 0x0000001e29297210 */ /* 0x000fe40007f3e0ff */
[----:B------:R-:W-:Y:S01]  /*24cc0*/  IADD3 R33, P0, PT, R33, R19, RZ ;  /* 0x0000001321217210 */ /* 0x000fe20007f1e0ff */
[----:B------:R-:W-:Y:S01]  /*24cd0*/  VIADD R31, R27, UR14 ;  /* 0x0000000e1b1f7c36 */ /* 0x000fe20008000000 */
[----:B------:R-:W-:Y:S01]  /*24ce0*/  IADD3 R13, PT, PT, R43, UR16, RZ ;  /* 0x000000102b0d7c10 */ /* 0x000fe2000fffe0ff */
[----:B------:R-:W-:Y:S01]  /*24cf0*/  IMAD.WIDE.U32 R34, R21, R40, R34 ;  /* 0x0000002815227225 */ /* 0x000fe200078e0022 */
[----:B------:R-:W-:-:S02]  /*24d00*/  IADD3.X R2, PT, PT, RZ, RZ, RZ, P4, !PT ;  /* 0x000000ffff027210 */ /* 0x000fc400027fe4ff */
[----:B------:R-:W-:Y:S01]  /*24d10*/  IADD3 R30, P5, PT, R31, R42, RZ ;  /* 0x0000002a1f1e7210 */ /* 0x000fe20007fbe0ff */
[----:B------:R-:W-:Y:S01]  /*24d20*/  VIADD R22, R35, UR18 ;  /* 0x0000001223167c36 */ /* 0x000fe20008000000 */
[----:B------:R-:W-:Y:S01]  /*24d30*/  IADD3 R32, P6, PT, R13, R34, RZ ;  /* 0x000000220d207210 */ /* 0x000fe20007fde0ff */
[----:B------:R-:W-:Y:S01]  /*24d40*/  IMAD.MOV.U32 R10, RZ, RZ, R26 ;  /* 0x000000ffff0a7224 */ /* 0x000fe200078e001a */
[----:B------:R-:W-:Y:S01]  /*24d50*/  IADD3.X R19, PT, PT, RZ, RZ, RZ, P2, !PT ;  /* 0x000000ffff137210 */ /* 0x000fe200017fe4ff */
[----:B------:R-:W-:Y:S01]  /*24d60*/  IMAD.X R31, RZ, RZ, RZ, P5 ;  /* 0x000000ffff1f7224 */ /* 0x000fe200028e06ff */
[----:B------:R-:W-:Y:S02]  /*24d70*/  IADD3 R22, P4, PT, R22, R33, RZ ;  /* 0x0000002116167210 */ /* 0x000fe40007f9e0ff */
[----:B------:R-:W-:Y:S01]  /*24d80*/  IADD3.X R33, PT, PT, RZ, RZ, RZ, P6, !PT ;  /* 0x000000ffff217210 */ /* 0x000fe200037fe4ff */
[----:B------:R-:W-:Y:S01]  /*24d90*/  IMAD.WIDE.U32 R30, R25, R37, R30 ;  /* 0x00000025191e7225 */ /* 0x000fe200078e001e */
[----:B------:R-:W-:-:S03]  /*24da0*/  IADD3 R34, P5, PT, R23, R45, RZ ;  /* 0x0000002d17227210 */ /* 0x000fc60007fbe0ff */
[----:B------:R-:W-:Y:S01]  /*24db0*/  IMAD.X R23, RZ, RZ, RZ, P4 ;  /* 0x000000ffff177224 */ /* 0x000fe200020e06ff */
[----:B------:R-:W-:Y:S01]  /*24dc0*/  IADD3 R2, P4, PT, R2, R41, RZ ;  /* 0x0000002902027210 */ /* 0x000fe20007f9e0ff */
[----:B------:R-:W-:-:S03]  /*24dd0*/  IMAD.WIDE.U32 R32, R17, R39, R32 ;  /* 0x0000002711207225 */ /* 0x000fc600078e0020 */
[----:B------:R-:W-:Y:S01]  /*24de0*/  IADD3 R19, P2, PT, R19, R2, RZ ;  /* 0x0000000213137210 */ /* 0x000fe20007f5e0ff */
[----:B------:R-:W-:Y:S01]  /*24df0*/  VIADD R13, R31, UR15 ;  /* 0x0000000f1f0d7c36 */ /* 0x000fe20008000000 */
[----:B------:R-:W-:Y:S01]  /*24e00*/  IADD3 R43, PT, PT, R33, UR17, RZ ;  /* 0x00000011212b7c10 */ /* 0x000fe2000fffe0ff */
[----:B------:R-:W-:-:S03]  /*24e10*/  IMAD.WIDE.U32 R22, R21, UR11, R22 ;  /* 0x0000000b15167c25 */ /* 0x000fc6000f8e0016 */
        /* <DEDUP_REMOVED lines=21> */
[----:B------:R-:W-:Y:S01]  /*24f70*/  IMAD.MOV.U32 R4, RZ, RZ, R32 ;  /* 0x000000ffff047224 */ /* 0x000fe200078e0020 */
[----:B------:R-:W-:Y:S02]  /*24f80*/  IADD3.X R35, PT, PT, RZ, RZ, RZ, P6, !PT ;  /* 0x000000ffff237210 */ /* 0x000fe400037fe4ff */
[----:B------:R-:W-:Y:S02]  /*24f90*/  IADD3 R13, P2, PT, R13, R2, RZ ;  /* 0x000000020d0d7210 */ /* 0x000fe40007f5e0ff */
[----:B------:R-:W-:Y:S01]  /*24fa0*/  IADD3.X R23, PT, PT, RZ, RZ, RZ, P1, !PT ;  /* 0x000000ffff177210 */ /* 0x000fe20000ffe4ff */
[----:B------:R-:W-:Y:S01]  /*24fb0*/  IMAD.WIDE.U32 R34, R25, R39, R34 ;  /* 0x0000002719227225 */ /* 0x000fe200078e0022 */
[----:B------:R-:W-:-:S03]  /*24fc0*/  IADD3 R0, P1, PT, R0, R13, RZ ;  /* 0x0000000d00007210 */ /* 0x000fc60007f3e0ff */
[----:B------:R-:W-:Y:S01]  /*24fd0*/  IMAD.X R13, RZ, RZ, RZ, P0 ;  /* 0x000000ffff0d7224 */ /* 0x000fe200000e06ff */
[----:B------:R-:W-:Y:S01]  /*24fe0*/  IADD3 R43, PT, PT, R35, UR17, RZ ;  /* 0x00000011232b7c10 */ /* 0x000fe2000fffe0ff */
[----:B------:R-:W-:Y:S01]  /*24ff0*/  IMAD.WIDE.U32 R22, R17, UR11, R22 ;  /* 0x0000000b11167c25 */ /* 0x000fe2000f8e0016 */
[----:B------:R-:W-:Y:S02]  /*25000*/  IADD3.X R17, PT, PT, RZ, RZ, RZ, P4, !PT ;  /* 0x000000ffff117210 */ /* 0x000fe400027fe4ff */
[----:B------:R-:W-:Y:S01]  /*25010*/  IADD3 R13, P0, PT, R13, R0, RZ ;  /* 0x000000000d0d7210 */ /* 0x000fe20007f1e0ff */
[----:B------:R-:W-:Y:S01]  /*25020*/  IMAD.X R0, RZ, RZ, RZ, P3 ;  /* 0x000000ffff007224 */ /* 0x000fe200018e06ff */
[----:B------:R-:W-:Y:S01]  /*25030*/  IADD3 R42, P6, PT, R22, R43, RZ ;  /* 0x0000002b162a7210 */ /* 0x000fe20007fde0ff */
[----:B------:R-:W-:Y:S01]  /*25040*/  IMAD.X R66, RZ, RZ, RZ, P2 ;  /* 0x000000ffff427224 */ /* 0x000fe200010e06ff */
[----:B------:R-:W-:Y:S02]  /*25050*/  MOV R6, R34 ;  /* 0x0000002200067202 */ /* 0x000fe40000000f00 */
[----:B------:R-:W-:Y:S01]  /*25060*/  IADD3 R0, P3, PT, R0, R13, RZ ;  /* 0x0000000d00007210 */ /* 0x000fe20007f7e0ff */
[----:B------:R-:W-:Y:S01]  /*25070*/  IMAD.X R43, RZ, RZ, RZ, P6 ;  /* 0x000000ffff2b7224 */ /* 0x000fe200030e06ff */
[----:B------:R-:W-:-:S02]  /*25080*/  IADD3.X R13, PT, PT, RZ, RZ, RZ, P5, !PT ;  /* 0x000000ffff0d7210 */ /* 0x000fc40002ffe4ff */
[----:B------:R-:W-:Y:S01]  /*25090*/  IADD3 R66, PT, PT, R66, R67, R17 ;  /* 0x0000004342427210 */ /* 0x000fe20007ffe011 */
[----:B------:R-:W-:Y:S01]  /*250a0*/  IMAD.WIDE.U32 R42, R25, R40, R42 ;  /* 0x00000028192a7225 */ /* 0x000fe200078e002a */
[----:B------:R-:W-:Y:S02]  /*250b0*/  IADD3 R13, P4, PT, R13, R0, RZ ;  /* 0x000000000d0d7210 */ /* 0x000fe40007f9e0ff */
[----:B------:R-:W-:Y:S01]  /*250c0*/  IADD3.X R0, PT, PT, RZ, RZ, RZ, P1, !PT ;  /* 0x000000ffff007210 */ /* 0x000fe20000ffe4ff */
[----:B------:R-:W-:Y:S01]  /*250d0*/  VIADD R22, R43, UR18 ;  /* 0x000000122b167c36 */ /* 0x000fe20008000000 */
[----:B------:R-:W-:Y:S01]  /*250e0*/  IADD3 R23, P2, PT, R23, R13, RZ ;  /* 0x0000000d17177210 */ /* 0x000fe20007f5e0ff */
[----:B------:R-:W-:Y:S01]  /*250f0*/  IMAD.MOV.U32 R8, RZ, RZ, R42 ;  /* 0x000000ffff087224 */ /* 0x000fe200078e002a */
[----:B------:R-:W-:Y:S02]  /*25100*/  IADD3.X R13, PT, PT, RZ, RZ, RZ, P0, !PT ;  /* 0x000000ffff0d7210 */ /* 0x000fe400007fe4ff */
[----:B------:R-:W-:-:S02]  /*25110*/  IADD3 R22, P0, PT, R22, R23, RZ ;  /* 0x0000001716167210 */ /* 0x000fc40007f1e0ff */
[----:B------:R-:W-:Y:S01]  /*25120*/  IADD3 R66, PT, PT, R13, R66, R0 ;  /* 0x000000420d427210 */ /* 0x000fe20007ffe000 */
[----:B------:R-:W-:Y:S01]  /*25130*/  IMAD.X R0, RZ, RZ, RZ, P3 ;  /* 0x000000ffff007224 */ /* 0x000fe200018e06ff */
[----:B------:R-:W-:Y:S01]  /*25140*/  IADD3.X R13, PT, PT, RZ, RZ, RZ, P4, !PT ;  /* 0x000000ffff0d7210 */ /* 0x000fe200027fe4ff */
[----:B------:R-:W-:-:S03]  /*25150*/  IMAD.X R23, RZ, RZ, RZ, P0 ;  /* 0x000000ffff177224 */ /* 0x000fc600000e06ff */
[----:B------:R-:W-:Y:S01]  /*25160*/  IADD3 R13, PT, PT, R13, R66, R0 ;  /* 0x000000420d0d7210 */ /* 0x000fe20007ffe000 */
[----:B------:R-:W-:Y:S01]  /*25170*/  IMAD.WIDE.U32 R24, R25, UR11, R22 ;  /* 0x0000000b19187c25 */ /* 0x000fe2000f8e0016 */
[----:B------:R-:W-:-:S04]  /*25180*/  IADD3.X R0, PT, PT, RZ, RZ, RZ, P2, !PT ;  /* 0x000000ffff007210 */ /* 0x000fc800017fe4ff */
[----:B------:R-:W-:Y:S02]  /*25190*/  IADD3 R0, PT, PT, R25, R13, R0 ;  /* 0x0000000d19007210 */ /* 0x000fe40007ffe000 */
[----:B------:R-:W-:Y:S02]  /*251a0*/  MOV R13, R30 ;  /* 0x0000001e000d7202 */ /* 0x000fe40000000f00 */
[----:B------:R-:W-:Y:S02]  /*251b0*/  ISETP.GT.U32.AND P0, PT, R0, UR11, PT ;  /* 0x0000000b00007c0c */ /* 0x000fe4000bf04070 */
[----:B------:R-:W-:-:S11]  /*251c0*/  MOV R2, R24 ;  /* 0x0000001800027202 */ /* 0x000fd60000000f00 */
[----:B------:R-:W-:Y:S05]  /*251d0*/  @P0 BRA `(.L_x_387) ;  /* 0x0000000000680947 */ /* 0x000fea0003800000 */
[----:B------:R-:W-:Y:S01]  /*251e0*/  ISETP.GE.U32.AND P0, PT, R0, UR11, PT ;  /* 0x0000000b00007c0c */ /* 0x000fe2000bf06070 */
        /* <DEDUP_REMOVED lines=25> */
.L_x_387:
        /* <DEDUP_REMOVED lines=13> */
[----:B------:R-:W-:Y:S02]  /*25450*/  IADD3 R6, P0, P1, R6, -R15, -R38 ;  /* 0x8000000f06067210 */ /* 0x000fe4000791e826 */
[----:B------:R-:W0:Y:S02]  /*25460*/  LDC.64 R14, c[0x0][0x380] ;  /* 0x0000e000ff0e7b82 */ /* 0x000e240000000a00 */
[----:B------:R-:W-:-:S04]  /*25470*/  IADD3.X R17, PT, PT, RZ, -0x1, R19, P0, P1 ;  /* 0xffffffffff117810 */ /* 0x000fc800007e2413 */
[----:B------:R-:W-:-:S04]  /*25480*/  SHF.R.U32.HI R17, RZ, 0x1f, R17 ;  /* 0x0000001fff117819 */ /* 0x000fc80000011611 */
[----:B------:R-:W-:-:S04]  /*25490*/  IADD3 R8, P0, P1, R8, -R17, -R39 ;  /* 0x8000001108087210 */ /* 0x000fc8000791e827 */
        /* <DEDUP_REMOVED lines=8> */
[----:B------:R-:W-:Y:S01]  /*25520*/  IADD3 R0, PT, PT, R0, -UR11, -R17 ;  /* 0x8000000b00007c10 */ /* 0x000fe2000fffe811 */
[----:B------:R0:W-:Y:S04]  /*25530*/  STG.E desc[UR20][R14.64+0x2c], R4 ;  /* 0x00002c040e007986 */ /* 0x0001e8000c101914 */
[----:B------:R0:W-:Y:S04]  /*25540*/  STG.E desc[UR20][R14.64+0x30], R6 ;  /* 0x000030060e007986 */ /* 0x0001e8000c101914 */
[----:B------:R0:W-:Y:S04]  /*25550*/  STG.E desc[UR20][R14.64+0x34], R8 ;  /* 0x000034080e007986 */ /* 0x0001e8000c101914 */
[----:B------:R0:W-:Y:S04]  /*25560*/  STG.E desc[UR20][R14.64+0x38], R2 ;  /* 0x000038020e007986 */ /* 0x0001e8000c101914 */
[----:B------:R0:W-:Y:S02]  /*25570*/  STG.E desc[UR20][R14.64+0x3c], R0 ;  /* 0x00003c000e007986 */ /* 0x0001e4000c101914 */
.L_x_388:
[----:B------:R-:W-:Y:S02]  /*25580*/  HFMA2 R21, -RZ, RZ, 0, 0 ;  /* 0x00000000ff157431 */ /* 0x000fe400000001ff */
[----:B------:R-:W-:Y:S01]  /*25590*/  IMAD R17, R20, R9, RZ ;  /* 0x0000000914117224 */ /* 0x000fe200078e02ff */
[----:B------:R-:W1:Y:S03]  /*255a0*/  LDCU UR4, c[0x3][0x1c] ;  /* 0x00c00380ff0477ac */ /* 0x000e660008000800 */
[----:B0-----:R-:W-:-:S04]  /*255b0*/  IMAD.HI.U32 R15, R17, R28, R20 ;  /* 0x0000001c110f7227 */ /* 0x001fc800078e0014 */
[----:B------:R-:W-:-:S05]  /*255c0*/  VIADD R15, R15, UR12 ;  /* 0x0000000c0f0f7c36 */ /* 0x000fca0008000000 */
[----:B------:R-:W-:-:S04]  /*255d0*/  IADD3 R14, P0, PT, R18, R15, RZ ;  /* 0x0000000f120e7210 */ /* 0x000fc80007f1e0ff */
[----:B------:R-:W-:-:S03]  /*255e0*/  IADD3.X R15, PT, PT, RZ, RZ, RZ, P0, !PT ;  /* 0x000000ffff0f7210 */ /* 0x000fc600007fe4ff */
[----:B------:R-:W-:-:S04]  /*255f0*/  IMAD.WIDE.U32 R14, R17, R29, R14 ;  /* 0x0000001d110e7225 */ /* 0x000fc800078e000e */
[----:B------:R-:W-:Y:S02]  /*25600*/  VIADD R18, R15, UR13 ;  /* 0x0000000d0f127c36 */ /* 0x000fe40008000000 */
[----:B------:R-:W-:-:S03]  /*25610*/  IMAD.MOV.U32 R15, RZ, RZ, RZ ;  /* 0x000000ffff0f7224 */ /* 0x000fc600078e00ff */
[----:B------:R-:W-:Y:S01]  /*25620*/  IADD3 R18, P0, PT, R11, R18, RZ ;  /* 0x000000120b127210 */ /* 0x000fe20007f1e0ff */
[----:B------:R-:W-:-:S03]  /*25630*/  IMAD R11, R14, R9, RZ ;  /* 0x000000090e0b7224 */ /* 0x000fc600078e02ff */
[----:B------:R-:W-:Y:S01]  /*25640*/  IADD3.X R19, PT, PT, RZ, RZ, RZ, P0, !PT ;  /* 0x000000ffff137210 */ /* 0x000fe200007fe4ff */
[----:B------:R-:W-:-:S04]  /*25650*/  IMAD.HI.U32 R21, R11, R28, R14 ;  /* 0x0000001c0b157227 */ /* 0x000fc800078e000e */
[----:B------:R-:W-:Y:S01]  /*25660*/  IMAD.WIDE.U32 R14, R17, R36, R18 ;  /* 0x00000024110e7225 */ /* 0x000fe200078e0012 */
[----:B------:R-:W-:-:S03]  /*25670*/  IADD3 R21, PT, PT, R21, UR12, RZ ;  /* 0x0000000c15157c10 */ /* 0x000fc6000fffe0ff */
[----:B------:R-:W-:Y:S01]  /*25680*/  VIADD R15, R15, UR14 ;  /* 0x0000000e0f0f7c36 */ /* 0x000fe20008000000 */
[----:B------:R-:W-:-:S04]  /*25690*/  IADD3 R20, P1, PT, R21, R14, RZ ;  /* 0x0000000e15147210 */ /* 0x000fc80007f3e0ff */
[----:B------:R-:W-:Y:S02]  /*256a0*/  IADD3 R14, P0, PT, R12, R15, RZ ;  /* 0x0000000f0c0e7210 */ /* 0x000fe40007f1e0ff */
[----:B------:R-:W-:-:S03]  /*256b0*/  IADD3.X R21, PT, PT, RZ, RZ, RZ, P1, !PT ;  /* 0x000000ffff157210 */ /* 0x000fc60000ffe4ff */
[----:B------:R-:W-:Y:S02]  /*256c0*/  IMAD.X R15, RZ, RZ, RZ, P0 ;  /* 0x000000ffff0f7224 */ /* 0x000fe400000e06ff */
[----:B------:R-:W-:-:S04]  /*256d0*/  IMAD.WIDE.U32 R20, R11, R29, R20 ;  /* 0x0000001d0b147225 */ /* 0x000fc800078e0014 */
[----:B------:R-:W-:Y:S01]  /*256e0*/  IMAD.WIDE.U32 R14, R17, R37, R14 ;  /* 0x00000025110e7225 */ /* 0x000fe200078e000e */
[----:B------:R-:W-:-:S03]  /*256f0*/  IADD3 R25, PT, PT, R21, UR13, RZ ;  /* 0x0000000d15197c10 */ /* 0x000fc6000fffe0ff */
[----:B------:R-:W-:Y:S01]  /*25700*/  VIADD R18, R15, UR15 ;  /* 0x0000000f0f127c36 */ /* 0x000fe20008000000 */
[----:B------:R-:W-:Y:S01]  /*25710*/  IADD3 R24, P1, PT, R25, R14, RZ ;  /* 0x0000000e19187210 */ /* 0x000fe20007f3e0ff */
[----:B------:R-:W-:Y:S02]  /*25720*/  IMAD R15, R20, R9, RZ ;  /* 0x00000009140f7224 */ /* 0x000fe400078e02ff */
[----:B------:R-:W-:Y:S01]  /*25730*/  IMAD.MOV.U32 R21, RZ, RZ, RZ ;  /* 0x000000ffff157224 */ /* 0x000fe200078e00ff */
[----:B------:R-:W-:Y:S02]  /*25740*/  IADD3 R18, P0, PT, R7, R18, RZ ;  /* 0x0000001207127210 */ /* 0x000fe40007f1e0ff */
[----:B------:R-:W-:Y:S01]  /*25750*/  IADD3.X R25, PT, PT, RZ, RZ, RZ, P1, !PT ;  /* 0x000000ffff197210 */ /* 0x000fe20000ffe4ff */
[----:B------:R-:W-:Y:S01]  /*25760*/  IMAD.HI.U32 R7, R15, R28, R20 ;  /* 0x0000001c0f077227 */ /* 0x000fe200078e0014 */
[----:B------:R-:W-:-:S03]  /*25770*/  IADD3.X R19, PT, PT, RZ, RZ, RZ, P0, !PT ;  /* 0x000000ffff137210 */ /* 0x000fc600007fe4ff */
[----:B------:R-:W-:-:S04]  /*25780*/  IMAD.WIDE.U32 R20, R11, R36, R24 ;  /* 0x000000240b147225 */ /* 0x000fc800078e0018 */
[----:B------:R-:W-:Y:S01]  /*25790*/  VIADD R25, R7, UR12 ;  /* 0x0000000c07197c36 */ /* 0x000fe20008000000 */
[----:B------:R-:W-:Y:S01]  /*257a0*/  IADD3 R21, PT, PT, R21, UR14, RZ ;  /* 0x0000000e15157c10 */ /* 0x000fe2000fffe0ff */
[----:B------:R-:W-:-:S03]  /*257b0*/  IMAD.WIDE.U32 R18, R17, R38, R18 ;  /* 0x0000002611127225 */ /* 0x000fc600078e0012 */
[----:B------:R-:W-:Y:S01]  /*257c0*/  IADD3 R24, P0, PT, R25, R20, RZ ;  /* 0x0000001419187210 */ /* 0x000fe20007f1e0ff */
[----:B------:R-:W-:Y:S01]  /*257d0*/  VIADD R19, R19, UR16 ;  /* 0x0000001013137c36 */ /* 0x000fe20008000000 */
[----:B------:R-:W-:Y:S02]  /*257e0*/  IADD3 R20, P1, PT, R21, R18, RZ ;  /* 0x0000001215147210 */ /* 0x000fe40007f3e0ff */
[----:B------:R-:W-:Y:S02]  /*257f0*/  IADD3.X R25, PT, PT, RZ, RZ, RZ, P0, !PT ;  /* 0x000000ffff197210 */ /* 0x000fe400007fe4ff */
[----:B------:R-:W-:Y:S01]  /*25800*/  IADD3 R18, P0, PT, R16, R19, RZ ;  /* 0x0000001310127210 */ /* 0x000fe20007f1e0ff */
[----:B------:R-:W-:Y:S02]  /*25810*/  IMAD.X R21, RZ, RZ, RZ, P1 ;  /* 0x000000ffff157224 */ /* 0x000fe400008e06ff */
[----:B------:R-:W-:Y:S01]  /*25820*/  IMAD.WIDE.U32 R24, R15, R29, R24 ;  /* 0x0000001d0f187225 */ /* 0x000fe200078e0018 */
[----:B------:R-:W-:-:S03]  /*25830*/  IADD3.X R19, PT, PT, RZ, RZ, RZ, P0, !PT ;  /* 0x000000ffff137210 */ /* 0x000fc600007fe4ff */
[----:B------:R-:W-:-:S04]  /*25840*/  IMAD.WIDE.U32 R20, R11, R37, R20 ;  /* 0x000000250b147225 */ /* 0x000fc800078e0014 */
[----:B------:R-:W-:Y:S01]  /*25850*/  VIADD R27, R25, UR13 ;  /* 0x0000000d191b7c36 */ /* 0x000fe20008000000 */
[----:B------:R-:W-:Y:S01]  /*25860*/  IADD3 R21, PT, PT, R21, UR15, RZ ;  /* 0x0000000f15157c10 */ /* 0x000fe2000fffe0ff */
[----:B------:R-:W-:-:S03]  /*25870*/  IMAD.WIDE.U32 R18, R17, R39, R18 ;  /* 0x0000002711127225 */ /* 0x000fc600078e0012 */
[----:B------:R-:W-:Y:S01]  /*25880*/  IADD3 R26, P0, PT, R27, R20, RZ ;  /* 0x000000141b1a7210 */ /* 0x000fe20007f1e0ff */
[----:B------:R-:W-:Y:S01]  /*25890*/  IMAD R7, R24, R9, RZ ;  /* 0x0000000918077224 */ /* 0x000fe200078e02ff */
[----:B------:R-:W-:Y:S01]  /*258a0*/  IADD3 R20, P1, PT, R21, R18, RZ ;  /* 0x0000001215147210 */ /* 0x000fe20007f3e0ff */
[----:B------:R-:W-:Y:S01]  /*258b0*/  IMAD.MOV.U32 R25, RZ, RZ, RZ ;  /* 0x000000ffff197224 */ /* 0x000fe200078e00ff */
[----:B------:R-:W-:Y:S01]  /*258c0*/  IADD3.X R27, PT, PT, RZ, RZ, RZ, P0, !PT ;  /* 0x000000ffff1b7210 */ /* 0x000fe200007fe4ff */
[----:B------:R-:W-:Y:S01]  /*258d0*/  VIADD R18, R19, UR17 ;  /* 0x0000001113127c36 */ /* 0x000fe20008000000 */
[----:B------:R-:W-:Y:S01]  /*258e0*/  IADD3.X R21, PT, PT, RZ, RZ, RZ, P1, !PT ;  /* 0x000000ffff157210 */ /* 0x000fe20000ffe4ff */
[----:B------:R-:W-:-:S03]  /*258f0*/  IMAD.HI.U32 R12, R7, R28, R24 ;  /* 0x0000001c070c7227 */ /* 0x000fc600078e0018 */
[----:B------:R-:W-:Y:S01]  /*25900*/  IADD3 R18, P0, PT, R3, R18, RZ ;  /* 0x0000001203127210 */ /* 0x000fe20007f1e0ff */
[----:B------:R-:W-:-:S03]  /*25910*/  IMAD.WIDE.U32 R24, R15, R36, R26 ;  /* 0x000000240f187225 */ /* 0x000fc600078e001a */
[----:B------:R-:W-:Y:S01]  /*25920*/  IADD3.X R19, PT, PT, RZ, RZ, RZ, P0, !PT ;  /* 0x000000ffff137210 */ /* 0x000fe200007fe4ff */
[----:B------:R-:W-:Y:S02]  /*25930*/  VIADD R27, R12, UR12 ;  /* 0x0000000c0c1b7c36 */ /* 0x000fe40008000000 */
[----:B------:R-:W-:-:S03]  /*25940*/  IMAD.WIDE.U32 R20, R11, R38, R20 ;  /* 0x000000260b147225 */ /* 0x000fc600078e0014 */
[----:B------:R-:W-:Y:S01]  /*25950*/  IADD3 R26, P1, PT, R27, R24, RZ ;  /* 0x000000181b1a7210 */ /* 0x000fe20007f3e0ff */
[----:B------:R-:W-:Y:S01]  /*25960*/  VIADD R25, R25, UR14 ;  /* 0x0000000e19197c36 */ /* 0x000fe20008000000 */
[----:B------:R-:W-:Y:S01]  /*25970*/  IADD3 R21, PT, PT, R21, UR16, RZ ;  /* 0x0000001015157c10 */ /* 0x000fe2000fffe0ff */
[----:B------:R-:W-:-:S03]  /*25980*/  IMAD.WIDE.U32 R18, R17, R40, R18 ;  /* 0x0000002811127225 */ /* 0x000fc600078e0012 */
[----:B------:R-:W-:Y:S01]  /*25990*/  IADD3 R24, P0, PT, R25, R20, RZ ;  /* 0x0000001419187210 */ /* 0x000fe20007f1e0ff */
[----:B------:R-:W-:Y:S01]  /*259a0*/  IMAD.X R27, RZ, RZ, RZ, P1 ;  /* 0x000000ffff1b7224 */ /* 0x000fe200008e06ff */
[----:B------:R-:W-:Y:S02]  /*259b0*/  IADD3 R20, P1, PT, R21, R18, RZ ;  /* 0x0000001215147210 */ /* 0x000fe40007f3e0ff */
[----:B------:R-:W-:Y:S01]  /*259c0*/  IADD3 R18, PT, PT, R19, UR18, RZ ;  /* 0x0000001213127c10 */ /* 0x000fe2000fffe0ff */
[----:B------:R-:W-:Y:S01]  /*259d0*/  IMAD.X R25, RZ, RZ, RZ, P0 ;  /* 0x000000ffff197224 */ /* 0x000fe200000e06ff */
[----:B------:R-:W-:Y:S01]  /*259e0*/  IADD3.X R21, PT, PT, RZ, RZ, RZ, P1, !PT ;  /* 0x000000ffff157210 */ /* 0x000fe20000ffe4ff */
[----:B------:R-:W-:Y:S01]  /*259f0*/  IMAD.WIDE.U32 R26, R7, R29, R26 ;  /* 0x0000001d071a7225 */ /* 0x000fe200078e001a */
[----:B------:R-:W-:-:S03]  /*25a00*/  IADD3 R18, P0, PT, R5, R18, RZ ;  /* 0x0000001205127210 */ /* 0x000fc60007f1e0ff */
[----:B------:R-:W-:Y:S01]  /*25a10*/  IMAD.WIDE.U32 R24, R15, R37, R24 ;  /* 0x000000250f187225 */ /* 0x000fe200078e0018 */
[----:B------:R-:W-:-:S03]  /*25a20*/  IADD3.X R19, PT, PT, RZ, RZ, RZ, P0, !PT ;  /* 0x000000ffff137210 */ /* 0x000fc600007fe4ff */
[----:B------:R-:W-:Y:S01]  /*25a30*/  VIADD R3, R27, UR13 ;  /* 0x0000000d1b037c36 */ /* 0x000fe20008000000 */
[----:B------:R-:W-:Y:S01]  /*25a40*/  MOV R27, RZ ;  /* 0x000000ff001b7202 */ /* 0x000fe20000000f00 */
[----:B------:R-:W-:-:S03]  /*25a50*/  IMAD.WIDE.U32 R20, R11, R39, R20 ;  /* 0x000000270b147225 */ /* 0x000fc600078e0014 */
[----:B------:R-:W-:Y:S01]  /*25a60*/  IADD3 R24, P0, PT, R3, R24, RZ ;  /* 0x0000001803187210 */ /* 0x000fe20007f1e0ff */
[----:B------:R-:W-:Y:S02]  /*25a70*/  VIADD R25, R25, UR15 ;  /* 0x0000000f19197c36 */ /* 0x000fe40008000000 */
[----:B------:R-:W-:Y:S02]  /*25a80*/  IMAD R3, R26, R9, RZ ;  /* 0x000000091a037224 */ /* 0x000fe400078e02ff */
[----:B-1----:R-:W-:Y:S01]  /*25a90*/  IMAD.WIDE.U32 R16, R17, UR4, R18 ;  /* 0x0000000411107c25 */ /* 0x002fe2000f8e0012 */
[----:B------:R-:W-:Y:S02]  /*25aa0*/  IADD3 R20, P1, PT, R25, R20, RZ ;  /* 0x0000001419147210 */ /* 0x000fe40007f3e0ff */
[----:B------:R-:W-:Y:S01]  /*25ab0*/  IADD3 R19, PT, PT, R21, UR17, RZ ;  /* 0x0000001115137c10 */ /* 0x000fe2000fffe0ff */
[----:B------:R-:W-:Y:S02]  /*25ac0*/  IMAD.X R25, RZ, RZ, RZ, P0 ;  /* 0x000000ffff197224 */ /* 0x000fe400000e06ff */
[----:B------:R-:W-:Y:S01]  /*25ad0*/  IMAD.HI.U32 R5, R3, R28, R26 ;  /* 0x0000001c03057227 */ /* 0x000fe200078e001a */
[----:B------:R-:W-:-:S03]  /*25ae0*/  IADD3 R18, P0, PT, R16, R19, RZ ;  /* 0x0000001310127210 */ /* 0x000fc60007f1e0ff */
[----:B------:R-:W-:Y:S01]  /*25af0*/  IMAD.X R21, RZ, RZ, RZ, P1 ;  /* 0x000000ffff157224 */ /* 0x000fe200008e06ff */
[----:B------:R-:W-:Y:S01]  /*25b00*/  IADD3 R5, PT, PT, R5, UR12, RZ ;  /* 0x0000000c05057c10 */ /* 0x000fe2000fffe0ff */
[----:B------:R-:W-:-:S04]  /*25b10*/  IMAD.WIDE.U32 R24, R7, R36, R24 ;  /* 0x0000002407187225 */ /* 0x000fc800078e0018 */
[----:B------:R-:W-:Y:S01]  /*25b20*/  IMAD.X R19, RZ, RZ, RZ, P0 ;  /* 0x000000ffff137224 */ /* 0x000fe200000e06ff */
[----:B------:R-:W-:Y:S01]  /*25b30*/  IADD3 R25, PT, PT, R25, UR14, RZ ;  /* 0x0000000e19197c10 */ /* 0x000fe2000fffe0ff */
[----:B------:R-:W-:Y:S01]  /*25b40*/  IMAD.WIDE.U32 R20, R15, R38, R20 ;  /* 0x000000260f147225 */ /* 0x000fe200078e0014 */
[----:B------:R-:W-:-:S03]  /*25b50*/  IADD3 R24, P1, PT, R5, R24, RZ ;  /* 0x0000001805187210 */ /* 0x000fc60007f3e0ff */
[----:B------:R-:W-:Y:S01]  /*25b60*/  IMAD.WIDE.U32 R18, R11, R40, R18 ;  /* 0x000000280b127225 */ /* 0x000fe200078e0012 */
[----:B------:R-:W-:Y:S02]  /*25b70*/  IADD3 R20, P0, PT, R25, R20, RZ ;  /* 0x0000001419147210 */ /* 0x000fe40007f1e0ff */
[----:B------:R-:W-:Y:S01]  /*25b80*/  IADD3.X R25, PT, PT, RZ, RZ, RZ, P1, !PT ;  /* 0x000000ffff197210 */ /* 0x000fe20000ffe4ff */
[----:B------:R-:W-:Y:S01]  /*25b90*/  VIADD R5, R21, UR16 ;  /* 0x0000001015057c36 */ /* 0x000fe20008000000 */
[----:B------:R-:W-:Y:S01]  /*25ba0*/  IADD3.X R21, PT, PT, RZ, RZ, RZ, P0, !PT ;  /* 0x000000ffff157210 */ /* 0x000fe200007fe4ff */
[----:B------:R-:W-:Y:S02]  /*25bb0*/  VIADD R16, R19, UR18 ;  /* 0x0000001213107c36 */ /* 0x000fe40008000000 */
[----:B------:R-:W-:Y:S01]  /*25bc0*/  IMAD.WIDE.U32 R24, R3, R29, R24 ;  /* 0x0000001d03187225 */ /* 0x000fe200078e0018 */
[----:B------:R-:W-:Y:S02]  /*25bd0*/  IADD3 R18, P1, PT, R5, R18, RZ ;  /* 0x0000001205127210 */ /* 0x000fe40007f3e0ff */
[----:B------:R-:W-:Y:S01]  /*25be0*/  IADD3 R16, P0, PT, R17, R16, RZ ;  /* 0x0000001011107210 */ /* 0x000fe20007f1e0ff */
[----:B------:R-:W-:Y:S01]  /*25bf0*/  IMAD.WIDE.U32 R20, R7, R37, R20 ;  /* 0x0000002507147225 */ /* 0x000fe200078e0014 */
[----:B------:R-:W-:-:S03]  /*25c00*/  IADD3 R27, PT, PT, R25, UR13, RZ ;  /* 0x0000000d191b7c10 */ /* 0x000fc6000fffe0ff */
[----:B------:R-:W-:Y:S01]  /*25c10*/  IMAD.X R19, RZ, RZ, RZ, P1 ;  /* 0x000000ffff137224 */ /* 0x000fe200008e06ff */
[----:B------:R-:W-:Y:S01]  /*25c20*/  IADD3 R21, PT, PT, R21, UR15, RZ ;  /* 0x0000000f15157c10 */ /* 0x000fe2000fffe0ff */
[----:B------:R-:W-:Y:S01]  /*25c30*/  IMAD.X R17, RZ, RZ, RZ, P0 ;  /* 0x000000ffff117224 */ /* 0x000fe200000e06ff */
[----:B------:R-:W-:Y:S01]  /*25c40*/  IADD3 R26, P0, PT, R27, R20, RZ ;  /* 0x000000141b1a7210 */ /* 0x000fe20007f1e0ff */
[----:B------:R-:W-:-:S03]  /*25c50*/  IMAD.WIDE.U32 R18, R15, R39, R18 ;  /* 0x000000270f127225 */ /* 0x000fc600078e0012 */
[----:B------:R-:W-:Y:S01]  /*25c60*/  IADD3.X R27, PT, PT, RZ, RZ, RZ, P0, !PT ;  /* 0x000000ffff1b7210 */ /* 0x000fe200007fe4ff */
[----:B------:R-:W-:Y:S01]  /*25c70*/  IMAD R5, R24, R9, RZ ;  /* 0x0000000918057224 */ /* 0x000fe200078e02ff */
[----:B------:R-:W-:Y:S01]  /*25c80*/  IADD3 R20, P1, PT, R21, R18, RZ ;  /* 0x0000001215147210 */ /* 0x000fe20007f3e0ff */
[----:B------:R-:W-:Y:S02]  /*25c90*/  IMAD.MOV.U32 R25, RZ, RZ, RZ ;  /* 0x000000ffff197224 */ /* 0x000fe400078e00ff */
[----:B------:R-:W-:Y:S01]  /*25ca0*/  IMAD.WIDE.U32 R16, R11, UR4, R16 ;  /* 0x000000040b107c25 */ /* 0x000fe2000f8e0010 */
[----:B------:R-:W-:-:S03]  /*25cb0*/  IADD3.X R21, PT, PT, RZ, RZ, RZ, P1, !PT ;  /* 0x000000ffff157210 */ /* 0x000fc60000ffe4ff */
[----:B------:R-:W-:Y:S02]  /*25cc0*/  VIADD R19, R19, UR17 ;  /* 0x0000001113137c36 */ /* 0x000fe40008000000 */
        /* <DEDUP_REMOVED lines=20> */
[----:B------:R-:W-:Y:S02]  /*25e10*/  VIADD R11, R25, UR13 ;  /* 0x0000000d190b7c36 */ /* 0x000fe40008000000 */
[----:B------:R-:W-:Y:S02]  /*25e20*/  HFMA2 R25, -RZ, RZ, 0, 0 ;  /* 0x00000000ff197431 */ /* 0x000fe400000001ff */
[----:B------:R-:W-:Y:S01]  /*25e30*/  IMAD.WIDE.U32 R18, R7, R39, R18 ;  /* 0x0000002707127225 */ /* 0x000fe200078e0012 */
[----:B------:R-:W-:-:S03]  /*25e40*/  IADD3 R20, P0, PT, R11, R20, RZ ;  /* 0x000000140b147210 */ /* 0x000fc60007f1e0ff */
[----:B------:R-:W-:Y:S02]  /*25e50*/  VIADD R21, R21, UR15 ;  /* 0x0000000f15157c36 */ /* 0x000fe40008000000 */
[----:B------:R-:W-:Y:S01]  /*25e60*/  IMAD.WIDE.U32 R14, R15, UR4, R16 ;  /* 0x000000040f0e7c25 */ /* 0x000fe2000f8e0010 */
[----:B------:R-:W-:Y:S02]  /*25e70*/  IADD3 R17, PT, PT, R19, UR17, RZ ;  /* 0x0000001113117c10 */ /* 0x000fe4000fffe0ff */
[----:B------:R-:W-:Y:S01]  /*25e80*/  IADD3 R18, P1, PT, R21, R18, RZ ;  /* 0x0000001215127210 */ /* 0x000fe20007f3e0ff */
[----:B------:R-:W-:Y:S02]  /*25e90*/  IMAD R11, R24, R9, RZ ;  /* 0x00000009180b7224 */ /* 0x000fe400078e02ff */
[----:B------:R-:W-:Y:S01]  /*25ea0*/  IMAD.X R21, RZ, RZ, RZ, P0 ;  /* 0x000000ffff157224 */ /* 0x000fe200000e06ff */
[----:B------:R-:W-:Y:S01]  /*25eb0*/  IADD3 R16, P0, PT, R14, R17, RZ ;  /* 0x000000110e107210 */ /* 0x000fe20007f1e0ff */
[----:B------:R-:W-:-:S04]  /*25ec0*/  IMAD.HI.U32 R23, R11, R28, R24 ;  /* 0x0000001c0b177227 */ /* 0x000fc800078e0018 */
        /* <DEDUP_REMOVED lines=10> */
[----:B------:R-:W-:Y:S02]  /*25f70*/  VIADD R19, R19, UR16 ;  /* 0x0000001013137c36 */ /* 0x000fe40008000000 */
[----:B------:R-:W-:Y:S02]  /*25f80*/  VIADD R17, R17, UR18 ;  /* 0x0000001211117c36 */ /* 0x000fe40008000000 */
[----:B------:R-:W-:Y:S01]  /*25f90*/  IMAD.WIDE.U32 R20, R11, R29, R20 ;  /* 0x0000001d0b147225 */ /* 0x000fe200078e0014 */
[----:B------:R-:W-:Y:S02]  /*25fa0*/  IADD3 R14, P1, PT, R19, R16, RZ ;  /* 0x00000010130e7210 */ /* 0x000fe40007f3e0ff */
[----:B------:R-:W-:-:S02]  /*25fb0*/  IADD3.X R19, PT, PT, RZ, RZ, RZ, P0, !PT ;  /* 0x000000ffff137210 */ /* 0x000fc400007fe4ff */
[----:B------:R-:W-:Y:S01]  /*25fc0*/  IADD3 R16, P0, PT, R15, R17, RZ ;  /* 0x000000110f107210 */ /* 0x000fe20007f1e0ff */
[----:B------:R-:W-:Y:S01]  /*25fd0*/  IMAD.X R15, RZ, RZ, RZ, P1 ;  /* 0x000000ffff0f7224 */ /* 0x000fe200008e06ff */
[----:B------:R-:W-:Y:S01]  /*25fe0*/  IADD3 R25, PT, PT, R21, UR13, RZ ;  /* 0x0000000d15197c10 */ /* 0x000fe2000fffe0ff */
[----:B------:R-:W-:-:S04]  /*25ff0*/  IMAD.WIDE.U32 R18, R5, R37, R18 ;  /* 0x0000002505127225 */ /* 0x000fc800078e0012 */
[----:B------:R-:W-:Y:S01]  /*26000*/  IMAD.X R17, RZ, RZ, RZ, P0 ;  /* 0x000000ffff117224 */ /* 0x000fe200000e06ff */
[----:B------:R-:W-:Y:S01]  /*26010*/  IADD3 R24, P0, PT, R25, R18, RZ ;  /* 0x0000001219187210 */ /* 0x000fe20007f1e0ff */
[----:B------:R-:W-:Y:S01]  /*26020*/  IMAD.WIDE.U32 R14, R3, R39, R14 ;  /* 0x00000027030e7225 */ /* 0x000fe200078e000e */
[----:B------:R-:W-:Y:S02]  /*26030*/  IADD3 R19, PT, PT, R19, UR15, RZ ;  /* 0x0000000f13137c10 */ /* 0x000fe4000fffe0ff */
[----:B------:R-:W-:Y:S01]  /*26040*/  IADD3.X R25, PT, PT, RZ, RZ, RZ, P0, !PT ;  /* 0x000000ffff197210 */ /* 0x000fe200007fe4ff */
[----:B------:R-:W-:Y:S01]  /*26050*/  IMAD.WIDE.U32 R16, R7, UR4, R16 ;  /* 0x0000000407107c25 */ /* 0x000fe2000f8e0010 */
[----:B------:R-:W-:-:S03]  /*26060*/  IADD3 R18, P1, PT, R19, R14, RZ ;  /* 0x0000000e13127210 */ /* 0x000fc60007f3e0ff */
[----:B------:R-:W-:Y:S01]  /*26070*/  IMAD R7, R20, R9, RZ ;  /* 0x0000000914077224 */ /* 0x000fe200078e02ff */
[----:B------:R-:W-:Y:S01]  /*26080*/  IADD3.X R19, PT, PT, RZ, RZ, RZ, P1, !PT ;  /* 0x000000ffff137210 */ /* 0x000fe20000ffe4ff */
[----:B------:R-:W-:Y:S02]  /*26090*/  IMAD.MOV.U32 R21, RZ, RZ, RZ ;  /* 0x000000ffff157224 */ /* 0x000fe400078e00ff */
        /* <DEDUP_REMOVED lines=22> */
[----:B------:R-:W-:-:S03]  /*26200*/  IMAD.WIDE.U32 R18, R5, R39, R18 ;  /* 0x0000002705127225 */ /* 0x000fc600078e0012 */
[----:B------:R-:W-:Y:S01]  /*26210*/  IADD3 R26, P0, PT, R27, R20, RZ ;  /* 0x000000141b1a7210 */ /* 0x000fe20007f1e0ff */
[----:B------:R-:W-:Y:S02]  /*26220*/  VIADD R21, R21, UR15 ;  /* 0x0000000f15157c36 */ /* 0x000fe40008000000 */
[----:B------:R-:W-:Y:S01]  /*26230*/  IMAD.WIDE.U32 R16, R3, UR4, R16 ;  /* 0x0000000403107c25 */ /* 0x000fe2000f8e0010 */
[----:B------:R-:W-:Y:S02]  /*26240*/  IADD3 R3, PT, PT, R19, UR17, RZ ;  /* 0x0000001113037c10 */ /* 0x000fe4000fffe0ff */
[----:B------:R-:W-:Y:S01]  /*26250*/  IADD3 R24, P1, PT, R21, R18, RZ ;  /* 0x0000001215187210 */ /* 0x000fe20007f3e0ff */
[----:B------:R-:W-:Y:S01]  /*26260*/  IMAD.X R27, RZ, RZ, RZ, P0 ;  /* 0x000000ffff1b7224 */ /* 0x000fe200000e06ff */
[----:B------:R-:W-:Y:S02]  /*26270*/  IADD3 R20, P0, PT, R16, R3, RZ ;  /* 0x0000000310147210 */ /* 0x000fe40007f1e0ff */
[----:B------:R-:W-:Y:S01]  /*26280*/  IADD3.X R25, PT, PT, RZ, RZ, RZ, P1, !PT ;  /* 0x000000ffff197210 */ /* 0x000fe20000ffe4ff */
[----:B------:R-:W-:-:S04]  /*26290*/  IMAD.WIDE.U32 R18, R7, R36, R26 ;  /* 0x0000002407127225 */ /* 0x000fc800078e001a */
[----:B------:R-:W-:Y:S01]  /*262a0*/  IMAD.X R21, RZ, RZ, RZ, P0 ;  /* 0x000000ffff157224 */ /* 0x000fe200000e06ff */
[----:B------:R-:W-:Y:S01]  /*262b0*/  IADD3 R27, PT, PT, R19, UR14, RZ ;  /* 0x0000000e131b7c10 */ /* 0x000fe2000fffe0ff */
[----:B------:R-:W-:-:S04]  /*262c0*/  IMAD.WIDE.U32 R24, R11, R38, R24 ;  /* 0x000000260b187225 */ /* 0x000fc800078e0018 */
[----:B------:R-:W-:Y:S01]  /*262d0*/  IMAD.WIDE.U32 R20, R5, R40, R20 ;  /* 0x0000002805147225 */ /* 0x000fe200078e0014 */
[----:B------:R-:W-:-:S03]  /*262e0*/  IADD3 R26, P0, PT, R27, R24, RZ ;  /* 0x000000181b1a7210 */ /* 0x000fc60007f1e0ff */
[----:B------:R-:W-:Y:S01]  /*262f0*/  VIADD R25, R25, UR16 ;  /* 0x0000001019197c36 */ /* 0x000fe20008000000 */
[----:B------:R-:W-:Y:S01]  /*26300*/  IADD3 R16, PT, PT, R21, UR18, RZ ;  /* 0x0000001215107c10 */ /* 0x000fe2000fffe0ff */
[----:B------:R-:W-:-:S03]  /*26310*/  IMAD.X R27, RZ, RZ, RZ, P0 ;  /* 0x000000ffff1b7224 */ /* 0x000fc600000e06ff */
[----:B------:R-:W-:Y:S01]  /*26320*/  IADD3 R24, P1, PT, R25, R20, RZ ;  /* 0x0000001419187210 */ /* 0x000fe20007f3e0ff */
[----:B------:R-:W-:Y:S01]  /*26330*/  IMAD.WIDE.U32 R20, R7, R37, R26 ;  /* 0x0000002507147225 */ /* 0x000fe200078e001a */
[----:B------:R-:W-:Y:S02]  /*26340*/  IADD3 R16, P0, PT, R17, R16, RZ ;  /* 0x0000001011107210 */ /* 0x000fe40007f1e0ff */
[----:B------:R-:W-:Y:S02]  /*26350*/  IADD3.X R25, PT, PT, RZ, RZ, RZ, P1, !PT ;  /* 0x000000ffff197210 */ /* 0x000fe40000ffe4ff */
[----:B------:R-:W-:Y:S01]  /*26360*/  IADD3 R27, PT, PT, R21, UR15, RZ ;  /* 0x0000000f151b7c10 */ /* 0x000fe2000fffe0ff */
[----:B------:R-:W-:Y:S02]  /*26370*/  IMAD.X R17, RZ, RZ, RZ, P0 ;  /* 0x000000ffff117224 */ /* 0x000fe400000e06ff */
[----:B------:R-:W-:-:S04]  /*26380*/  IMAD.WIDE.U32 R24, R11, R39, R24 ;  /* 0x000000270b187225 */ /* 0x000fc800078e0018 */
[----:B------:R-:W-:Y:S01]  /*26390*/  IMAD.WIDE.U32 R16, R5, UR4, R16 ;  /* 0x0000000405107c25 */ /* 0x000fe2000f8e0010 */
[----:B------:R-:W-:-:S03]  /*263a0*/  IADD3 R26, P1, PT, R27, R24, RZ ;  /* 0x000000181b1a7210 */ /* 0x000fc60007f3e0ff */
[----:B------:R-:W-:Y:S01]  /*263b0*/  VIADD R25, R25, UR17 ;  /* 0x0000001119197c36 */ /* 0x000fe20008000000 */
[----:B------:R-:W-:-:S04]  /*263c0*/  IADD3.X R27, PT, PT, RZ, RZ, RZ, P1, !PT ;  /* 0x000000ffff1b7210 */ /* 0x000fc80000ffe4ff */
[----:B------:R-:W-:Y:S01]  /*263d0*/  IADD3 R24, P0, PT, R16, R25, RZ ;  /* 0x0000001910187210 */ /* 0x000fe20007f1e0ff */
[----:B------:R-:W-:-:S04]  /*263e0*/  IMAD.WIDE.U32 R30, R7, R38, R26 ;  /* 0x00000026071e7225 */ /* 0x000fc800078e001a */
[----:B------:R-:W-:Y:S01]  /*263f0*/  IMAD.X R25, RZ, RZ, RZ, P0 ;  /* 0x000000ffff197224 */ /* 0x000fe200000e06ff */
[----:B------:R-:W-:Y:S01]  /*26400*/  IADD3 R3, PT, PT, R31, UR16, RZ ;  /* 0x000000101f037c10 */ /* 0x000fe2000fffe0ff */
[----:B------:R-:W-:-:S04]  /*26410*/  IMAD.WIDE.U32 R24, R11, R40, R24 ;  /* 0x000000280b187225 */ /* 0x000fc800078e0018 */
[----:B------:R-:W-:Y:S01]  /*26420*/  VIADD R25, R25, UR18 ;  /* 0x0000001219197c36 */ /* 0x000fe20008000000 */
[----:B------:R-:W-:-:S04]  /*26430*/  IADD3 R16, P1, PT, R3, R24, RZ ;  /* 0x0000001803107210 */ /* 0x000fc80007f3e0ff */
[----:B------:R-:W-:Y:S02]  /*26440*/  IADD3 R24, P0, PT, R17, R25, RZ ;  /* 0x0000001911187210 */ /* 0x000fe40007f1e0ff */
[----:B------:R-:W-:-:S03]  /*26450*/  IADD3.X R17, PT, PT, RZ, RZ, RZ, P1, !PT ;  /* 0x000000ffff117210 */ /* 0x000fc60000ffe4ff */
[----:B------:R-:W-:Y:S02]  /*26460*/  IMAD.X R25, RZ, RZ, RZ, P0 ;  /* 0x000000ffff197224 */ /* 0x000fe400000e06ff */
[----:B------:R-:W-:Y:S02]  /*26470*/  IMAD.WIDE.U32 R32, R7, R39, R16 ;  /* 0x0000002707207225 */ /* 0x000fe400078e0010 */
[----:B------:R-:W0:Y:S02]  /*26480*/  LDC.64 R16, c[0x0][0x380] ;  /* 0x0000e000ff107b82 */ /* 0x000e240000000a00 */
[----:B------:R-:W-:Y:S01]  /*26490*/  IMAD.WIDE.U32 R24, R11, UR4, R24 ;  /* 0x000000040b187c25 */ /* 0x000fe2000f8e0018 */
[----:B------:R-:W-:-:S04]  /*264a0*/  IADD3 R27, PT, PT, R33, UR17, RZ ;  /* 0x00000011211b7c10 */ /* 0x000fc8000fffe0ff */
[----:B------:R-:W-:-:S05]  /*264b0*/  IADD3 R26, P0, PT, R24, R27, RZ ;  /* 0x0000001b181a7210 */ /* 0x000fca0007f1e0ff */
[----:B------:R-:W-:Y:S02]  /*264c0*/  IMAD.X R27, RZ, RZ, RZ, P0 ;  /* 0x000000ffff1b7224 */ /* 0x000fe400000e06ff */
[----:B------:R-:W-:-:S05]  /*264d0*/  IMAD.WIDE.U32 R26, R7, R40, R26 ;  /* 0x00000028071a7225 */ /* 0x000fca00078e001a */
[----:B------:R-:W-:Y:S01]  /*264e0*/  IADD3 R24, PT, PT, R27, UR18, RZ ;  /* 0x000000121b187c10 */ /* 0x000fe2000fffe0ff */
[----:B0-----:R0:W-:Y:S03]  /*264f0*/  STG.E desc[UR20][R16.64], R14 ;  /* 0x0000000e10007986 */ /* 0x0011e6000c101914 */
[----:B------:R-:W-:Y:S01]  /*26500*/  IADD3 R24, P0, PT, R25, R24, RZ ;  /* 0x0000001819187210 */ /* 0x000fe20007f1e0ff */
[----:B------:R0:W-:Y:S04]  /*26510*/  STG.E desc[UR20][R16.64+0x4], R18 ;  /* 0x0000041210007986 */ /* 0x0001e8000c101914 */
[----:B------:R-:W-:Y:S01]  /*26520*/  IMAD.X R25, RZ, RZ, RZ, P0 ;  /* 0x000000ffff197224 */ /* 0x000fe200000e06ff */
[----:B------:R0:W-:Y:S01]  /*26530*/  STG.E desc[UR20][R16.64+0x8], R20 ;  /* 0x0000081410007986 */ /* 0x0001e2000c101914 */
[----:B------:R-:W-:-:S03]  /*26540*/  IMAD.WIDE.U32 R24, R7, UR4, R24 ;  /* 0x0000000407187c25 */ /* 0x000fc6000f8e0018 */
[----:B------:R0:W-:Y:S02]  /*26550*/  STG.E desc[UR20][R16.64+0xc], R30 ;  /* 0x00000c1e10007986 */ /* 0x0001e4000c101914 */
[----:B------:R-:W-:Y:S02]  /*26560*/  ISETP.GT.U32.AND P0, PT, R25, UR4, PT ;  /* 0x0000000419007c0c */ /* 0x000fe4000bf04070 */
[----:B------:R0:W-:Y:S04]  /*26570*/  STG.E desc[UR20][R16.64+0x10], R32 ;  /* 0x0000102010007986 */ /* 0x0001e8000c101914 */
[----:B------:R0:W-:Y:S04]  /*26580*/  STG.E desc[UR20][R16.64+0x14], R26 ;  /* 0x0000141a10007986 */ /* 0x0001e8000c101914 */
[----:B------:R0:W-:Y:S04]  /*26590*/  STG.E desc[UR20][R16.64+0x18], R24 ;  /* 0x0000181810007986 */ /* 0x0001e8000c101914 */
[----:B------:R0:W-:Y:S01]  /*265a0*/  STG.E desc[UR20][R16.64+0x1c], R25 ;  /* 0x00001c1910007986 */ /* 0x0001e2000c101914 */
        /* <DEDUP_REMOVED lines=26> */
.L_x_389:
[----:B------:R-:W-:Y:S01]  /*26750*/  IADD3 R15, P0, PT, R14, -R28, RZ ;  /* 0x8000001c0e0f7210 */ /* 0x000fe20007f1e0ff */
[----:B------:R-:W-:-:S03]  /*26760*/  IMAD.MOV.U32 R3, RZ, RZ, -0x1 ;  /* 0xffffffffff037424 */ /* 0x000fc600078e00ff */
[----:B------:R-:W-:Y:S01]  /*26770*/  IADD3.X R19, PT, PT, RZ, -0x1, RZ, P0, !PT ;  /* 0xffffffffff137810 */ /* 0x000fe200007fe4ff */
        /* <DEDUP_REMOVED lines=26> */
[----:B0-----:R-:W-:-:S05]  /*26920*/  IADD3 R25, PT, PT, R25, -UR4, -R3 ;  /* 0x8000000419197c10 */ /* 0x001fca000fffe803 */
[----:B------:R1:W-:Y:S02]  /*26930*/  STG.E desc[UR20][R16.64+0x1c], R25 ;  /* 0x00001c1910007986 */ /* 0x0003e4000c101914 */
.L_x_390:
[----:B------:R-:W-:Y:S02]  /*26940*/  HFMA2 R23, -RZ, RZ, 0, 0 ;  /* 0x00000000ff177431 */ /* 0x000fe400000001ff */
[----:B------:R-:W-:Y:S01]  /*26950*/  IMAD R11, R22, R9, RZ ;  /* 0x00000009160b7224 */ /* 0x000fe200078e02ff */
[----:B------:R-:W2:Y:S03]  /*26960*/  LDCU UR4, c[0x3][0x1c] ;  /* 0x00c00380ff0477ac */ /* 0x000ea60008000800 */
[----:B-1----:R-:W-:-:S04]  /*26970*/  IMAD.HI.U32 R15, R11, R28, R22 ;  /* 0x0000001c0b0f7227 */ /* 0x002fc800078e0016 */
[----:B------:R-:W-:-:S05]  /*26980*/  VIADD R15, R15, UR12 ;  /* 0x0000000c0f0f7c36 */ /* 0x000fca0008000000 */
[----:B0-----:R-:W-:-:S04]  /*26990*/  IADD3 R14, P0, PT, R10, R15, RZ ;  /* 0x0000000f0a0e7210 */ /* 0x001fc80007f1e0ff */
[----:B------:R-:W-:-:S03]  /*269a0*/  IADD3.X R15, PT, PT, RZ, RZ, RZ, P0, !PT ;  /* 0x000000ffff0f7210 */ /* 0x000fc600007fe4ff */
[----:B------:R-:W-:-:S04]  /*269b0*/  IMAD.WIDE.U32 R14, R11, R29, R14 ;  /* 0x0000001d0b0e7225 */ /* 0x000fc800078e000e */
[----:B------:R-:W-:Y:S02]  /*269c0*/  VIADD R12, R15, UR13 ;  /* 0x0000000d0f0c7c36 */ /* 0x000fe40008000000 */
[----:B------:R-:W-:Y:S02]  /*269d0*/  IMAD R3, R14, R9, RZ ;  /* 0x000000090e037224 */ /* 0x000fe400078e02ff */
[----:B------:R-:W-:Y:S01]  /*269e0*/  IMAD.MOV.U32 R15, RZ, RZ, RZ ;  /* 0x000000ffff0f7224 */ /* 0x000fe200078e00ff */
[----:B------:R-:W-:Y:S01]  /*269f0*/  IADD3 R12, P0, PT, R13, R12, RZ ;  /* 0x0000000c0d0c7210 */ /* 0x000fe20007f1e0ff */
[----:B------:R-:W-:-:S03]  /*26a00*/  IMAD.HI.U32 R5, R3, R28, R14 ;  /* 0x0000001c03057227 */ /* 0x000fc600078e000e */
[----:B------:R-:W-:Y:S02]  /*26a10*/  IADD3.X R13, PT, PT, RZ, RZ, RZ, P0, !PT ;  /* 0x000000ffff0d7210 */ /* 0x000fe400007fe4ff */
[----:B------:R-:W-:Y:S01]  /*26a20*/  IADD3 R5, PT, PT, R5, UR12, RZ ;  /* 0x0000000c05057c10 */ /* 0x000fe2000fffe0ff */
[----:B------:R-:W-:-:S04]  /*26a30*/  IMAD.WIDE.U32 R12, R11, R36, R12 ;  /* 0x000000240b0c7225 */ /* 0x000fc800078e000c */
        /* <DEDUP_REMOVED lines=35> */
[----:B------:R-:W-:Y:S01]  /*26c70*/  VIADD R13, R13, UR17 ;  /* 0x000000110d0d7c36 */ /* 0x000fe20008000000 */
[----:B------:R-:W-:Y:S01]  /*26c80*/  IADD3.X R19, PT, PT, RZ, RZ, RZ, P0, !PT ;  /* 0x000000ffff137210 */ /* 0x000fe200007fe4ff */
[----:B------:R-:W-:Y:S01]  /*26c90*/  IMAD.MOV.U32 R17, RZ, RZ, RZ ;  /* 0x000000ffff117224 */ /* 0x000fe200078e00ff */
[----:B------:R-:W-:Y:S02]  /*26ca0*/  IADD3.X R15, PT, PT, RZ, RZ, RZ, P1, !PT ;  /* 0x000000ffff0f7210 */ /* 0x000fe40000ffe4ff */
[----:B------:R-:W-:Y:S01]  /*26cb0*/  IADD3 R12, P0, PT, R2, R13, RZ ;  /* 0x0000000d020c7210 */ /* 0x000fe20007f1e0ff */
[----:B------:R-:W-:-:S03]  /*26cc0*/  IMAD.HI.U32 R4, R7, R28, R16 ;  /* 0x0000001c07047227 */ /* 0x000fc600078e0010 */
[----:B------:R-:W-:Y:S01]  /*26cd0*/  IADD3.X R13, PT, PT, RZ, RZ, RZ, P0, !PT ;  /* 0x000000ffff0d7210 */ /* 0x000fe200007fe4ff */
[----:B------:R-:W-:-:S04]  /*26ce0*/  IMAD.WIDE.U32 R16, R5, R36, R18 ;  /* 0x0000002405107225 */ /* 0x000fc800078e0012 */
        /* <DEDUP_REMOVED lines=11> */
[----:B------:R-:W-:Y:S01]  /*26da0*/  IADD3 R12, P0, PT, R0, R13, RZ ;  /* 0x0000000d000c7210 */ /* 0x000fe20007f1e0ff */
[----:B------:R-:W-:Y:S01]  /*26db0*/  IMAD.WIDE.U32 R18, R7, R29, R18 ;  /* 0x0000001d07127225 */ /* 0x000fe200078e0012 */
[----:B------:R-:W-:Y:S02]  /*26dc0*/  IADD3.X R15, PT, PT, RZ, RZ, RZ, P1, !PT ;  /* 0x000000ffff0f7210 */ /* 0x000fe40000ffe4ff */
[----:B------:R-:W-:Y:S01]  /*26dd0*/  IADD3.X R13, PT, PT, RZ, RZ, RZ, P0, !PT ;  /* 0x000000ffff0d7210 */ /* 0x000fe200007fe4ff */
[----:B------:R-:W-:-:S04]  /*26de0*/  IMAD.WIDE.U32 R16, R5, R37, R16 ;  /* 0x0000002505107225 */ /* 0x000fc800078e0010 */
[----:B------:R-:W-:Y:S01]  /*26df0*/  VIADD R21, R19, UR13 ;  /* 0x0000000d13157c36 */ /* 0x000fe20008000000 */
[----:B------:R-:W-:Y:S01]  /*26e00*/  MOV R19, RZ ;  /* 0x000000ff00137202 */ /* 0x000fe20000000f00 */
[----:B------:R-:W-:-:S03]  /*26e10*/  IMAD.WIDE.U32 R14, R3, R39, R14 ;  /* 0x00000027030e7225 */ /* 0x000fc600078e000e */
[----:B------:R-:W-:Y:S01]  /*26e20*/  IADD3 R20, P0, PT, R21, R16, RZ ;  /* 0x0000001015147210 */ /* 0x000fe20007f1e0ff */
[----:B------:R-:W-:Y:S01]  /*26e30*/  VIADD R17, R17, UR15 ;  /* 0x0000000f11117c36 */ /* 0x000fe20008000000 */
[----:B------:R-:W-:Y:S01]  /*26e40*/  IADD3 R15, PT, PT, R15, UR17, RZ ;  /* 0x000000110f0f7c10 */ /* 0x000fe2000fffe0ff */
[----:B--2---:R-:W-:-:S03]  /*26e50*/  IMAD.WIDE.U32 R12, R11, UR4, R12 ;  /* 0x000000040b0c7c25 */ /* 0x004fc6000f8e000c */
[----:B------:R-:W-:Y:S01]  /*26e60*/  IADD3 R16, P1, PT, R17, R14, RZ ;  /* 0x0000000e11107210 */ /* 0x000fe20007f3e0ff */
[----:B------:R-:W-:Y:S02]  /*26e70*/  IMAD R11, R18, R9, RZ ;  /* 0x00000009120b7224 */ /* 0x000fe400078e02ff */
[----:B------:R-:W-:Y:S01]  /*26e80*/  IMAD.X R21, RZ, RZ, RZ, P0 ;  /* 0x000000ffff157224 */ /* 0x000fe200000e06ff */
[----:B------:R-:W-:Y:S01]  /*26e90*/  IADD3 R14, P0, PT, R12, R15, RZ ;  /* 0x0000000f0c0e7210 */ /* 0x000fe20007f1e0ff */
[----:B------:R-:W-:-:S04]  /*26ea0*/  IMAD.HI.U32 R0, R11, R28, R18 ;  /* 0x0000001c0b007227 */ /* 0x000fc800078e0012 */
[----:B------:R-:W-:Y:S02]  /*26eb0*/  IMAD.X R17, RZ, RZ, RZ, P1 ;  /* 0x000000ffff117224 */ /* 0x000fe400008e06ff */
[----:B------:R-:W-:Y:S01]  /*26ec0*/  IMAD.WIDE.U32 R18, R7, R36, R20 ;  /* 0x0000002407127225 */ /* 0x000fe200078e0014 */
[----:B------:R-:W-:-:S03]  /*26ed0*/  IADD3 R21, PT, PT, R0, UR12, RZ ;  /* 0x0000000c00157c10 */ /* 0x000fc6000fffe0ff */
        /* <DEDUP_REMOVED lines=25> */
[----:B------:R-:W-:Y:S02]  /*27070*/  VIADD R15, R15, UR17 ;  /* 0x000000110f0f7c36 */ /* 0x000fe40008000000 */
[----:B------:R-:W-:Y:S02]  /*27080*/  IMAD.MOV.U32 R19, RZ, RZ, RZ ;  /* 0x000000ffff137224 */ /* 0x000fe400078e00ff */
[----:B------:R-:W-:Y:S01]  /*27090*/  IMAD.WIDE.U32 R16, R7, R38, R16 ;  /* 0x0000002607107225 */ /* 0x000fe200078e0010 */
[----:B------:R-:W-:-:S03]  /*270a0*/  IADD3 R14, P0, PT, R12, R15, RZ ;  /* 0x0000000f0c0e7210 */ /* 0x000fc60007f1e0ff */
[----:B------:R-:W-:Y:S01]  /*270b0*/  IMAD.HI.U32 R0, R3, R28, R18 ;  /* 0x0000001c03007227 */ /* 0x000fe200078e0012 */
[----:B------:R-:W-:Y:S02]  /*270c0*/  IADD3.X R15, PT, PT, RZ, RZ, RZ, P0, !PT ;  /* 0x000000ffff0f7210 */ /* 0x000fe400007fe4ff */
[----:B------:R-:W-:Y:S01]  /*270d0*/  IADD3 R17, PT, PT, R17, UR16, RZ ;  /* 0x0000001011117c10 */ /* 0x000fe2000fffe0ff */
[----:B------:R-:W-:-:S04]  /*270e0*/  IMAD.WIDE.U32 R18, R11, R36, R20 ;  /* 0x000000240b127225 */ /* 0x000fc800078e0014 */
[----:B------:R-:W-:Y:S02]  /*270f0*/  VIADD R21, R0, UR12 ;  /* 0x0000000c00157c36 */ /* 0x000fe40008000000 */
[----:B------:R-:W-:Y:S02]  /*27100*/  VIADD R19, R19, UR14 ;  /* 0x0000000e13137c36 */ /* 0x000fe40008000000 */
[----:B------:R-:W-:Y:S01]  /*27110*/  IMAD.WIDE.U32 R14, R5, R40, R14 ;  /* 0x00000028050e7225 */ /* 0x000fe200078e000e */
[----:B------:R-:W-:Y:S02]  /*27120*/  IADD3 R18, P1, PT, R21, R18, RZ ;  /* 0x0000001215127210 */ /* 0x000fe40007f3e0ff */
[----:B------:R-:W-:Y:S02]  /*27130*/  IADD3 R16, P0, PT, R19, R16, RZ ;  /* 0x0000001013107210 */ /* 0x000fe40007f1e0ff */
[----:B------:R-:W-:Y:S01]  /*27140*/  IADD3 R12, PT, PT, R15, UR18, RZ ;  /* 0x000000120f0c7c10 */ /* 0x000fe2000fffe0ff */
        /* <DEDUP_REMOVED lines=8> */
[----:B------:R-:W-:Y:S02]  /*271d0*/  VIADD R21, R19, UR13 ;  /* 0x0000000d13157c36 */ /* 0x000fe40008000000 */
[----:B------:R-:W-:Y:S02]  /*271e0*/  HFMA2 R19, -RZ, RZ, 0, 0 ;  /* 0x00000000ff137431 */ /* 0x000fe400000001ff */
[----:B------:R-:W-:Y:S01]  /*271f0*/  IMAD.WIDE.U32 R14, R7, R39, R14 ;  /* 0x00000027070e7225 */ /* 0x000fe200078e000e */
[----:B------:R-:W-:-:S03]  /*27200*/  IADD3 R20, P0, PT, R21, R16, RZ ;  /* 0x0000001015147210 */ /* 0x000fc60007f1e0ff */
[----:B------:R-:W-:Y:S01]  /*27210*/  VIADD R17, R17, UR15 ;  /* 0x0000000f11117c36 */ /* 0x000fe20008000000 */
[----:B------:R-:W-:Y:S01]  /*27220*/  IADD3 R15, PT, PT, R15, UR17, RZ ;  /* 0x000000110f0f7c10 */ /* 0x000fe2000fffe0ff */
[----:B------:R-:W-:-:S03]  /*27230*/  IMAD.WIDE.U32 R12, R5, UR4, R12 ;  /* 0x00000004050c7c25 */ /* 0x000fc6000f8e000c */
        /* <DEDUP_REMOVED lines=19> */
[----:B------:R-:W-:Y:S01]  /*27370*/  IADD3.X R17, PT, PT, RZ, RZ, RZ, P0, !PT ;  /* 0x000000ffff117210 */ /* 0x000fe200007fe4ff */
[----:B------:R-:W-:Y:S01]  /*27380*/  IMAD R9, R18, R9, RZ ;  /* 0x0000000912097224 */ /* 0x000fe200078e02ff */
[----:B------:R-:W-:Y:S01]  /*27390*/  IADD3 R12, P0, PT, R13, R12, RZ ;  /* 0x0000000c0d0c7210 */ /* 0x000fe20007f1e0ff */
[----:B------:R-:W-:Y:S01]  /*273a0*/  IMAD.X R15, RZ, RZ, RZ, P1 ;  /* 0x000000ffff0f7224 */ /* 0x000fe200008e06ff */
[----:B------:R-:W-:Y:S01]  /*273b0*/  IADD3 R19, PT, PT, R19, UR13, RZ ;  /* 0x0000000d13137c10 */ /* 0x000fe2000fffe0ff */
[----:B------:R-:W-:-:S04]  /*273c0*/  IMAD.WIDE.U32 R16, R3, R37, R16 ;  /* 0x0000002503107225 */ /* 0x000fc800078e0010 */
[----:B------:R-:W-:Y:S01]  /*273d0*/  IMAD.X R13, RZ, RZ, RZ, P0 ;  /* 0x000000ffff0d7224 */ /* 0x000fe200000e06ff */
[----:B------:R-:W-:Y:S01]  /*273e0*/  IADD3 R17, PT, PT, R17, UR15, RZ ;  /* 0x0000000f11117c10 */ /* 0x000fe2000fffe0ff */
[----:B------:R-:W-:Y:S01]  /*273f0*/  IMAD.WIDE.U32 R14, R11, R39, R14 ;  /* 0x000000270b0e7225 */ /* 0x000fe200078e000e */
[----:B------:R-:W-:-:S03]  /*27400*/  IADD3 R16, P0, PT, R19, R16, RZ ;  /* 0x0000001013107210 */ /* 0x000fc60007f1e0ff */
[----:B------:R-:W-:Y:S01]  /*27410*/  IMAD.WIDE.U32 R12, R7, UR4, R12 ;  /* 0x00000004070c7c25 */ /* 0x000fe2000f8e000c */
[----:B------:R-:W-:Y:S02]  /*27420*/  IADD3 R14, P1, PT, R17, R14, RZ ;  /* 0x0000000e110e7210 */ /* 0x000fe40007f3e0ff */
[----:B------:R-:W-:Y:S01]  /*27430*/  IADD3.X R17, PT, PT, RZ, RZ, RZ, P0, !PT ;  /* 0x000000ffff117210 */ /* 0x000fe200007fe4ff */
[----:B------:R-:W-:Y:S02]  /*27440*/  IMAD.MOV.U32 R19, RZ, RZ, RZ ;  /* 0x000000ffff137224 */ /* 0x000fe400078e00ff */
        /* <DEDUP_REMOVED lines=39> */
[----:B------:R-:W-:-:S04]  /*276c0*/  IADD3 R10, PT, PT, R13, UR18, RZ ;  /* 0x000000120d0a7c10 */ /* 0x000fc8000fffe0ff */
        /* <DEDUP_REMOVED lines=18> */
[----:B------:R-:W-:Y:S02]  /*277f0*/  IADD3 R10, P1, PT, R19, R10, RZ ;  /* 0x0000000a130a7210 */ /* 0x000fe40007f3e0ff */
[----:B------:R-:W0:Y:S02]  /*27800*/  LDC.64 R18, c[0x0][0x380] ;  /* 0x0000e000ff127b82 */ /* 0x000e240000000a00 */
[----:B------:R-:W-:Y:S02]  /*27810*/  IADD3 R2, P0, PT, R3, R2, RZ ;  /* 0x0000000203027210 */ /* 0x000fe40007f1e0ff */
[----:B------:R-:W-:-:S03]  /*27820*/  IADD3.X R11, PT, PT, RZ, RZ, RZ, P1, !PT ;  /* 0x000000ffff0b7210 */ /* 0x000fc60000ffe4ff */
[----:B------:R-:W-:Y:S02]  /*27830*/  IMAD.X R3, RZ, RZ, RZ, P0 ;  /* 0x000000ffff037224 */ /* 0x000fe400000e06ff */
[----:B------:R-:W-:-:S04]  /*27840*/  IMAD.WIDE.U32 R10, R9, R39, R10 ;  /* 0x00000027090a7225 */ /* 0x000fc800078e000a */
[----:B------:R-:W-:Y:S01]  /*27850*/  IMAD.WIDE.U32 R2, R5, UR4, R2 ;  /* 0x0000000405027c25 */ /* 0x000fe2000f8e0002 */
[----:B------:R-:W-:-:S04]  /*27860*/  IADD3 R5, PT, PT, R11, UR17, RZ ;  /* 0x000000110b057c10 */ /* 0x000fc8000fffe0ff */
[----:B------:R-:W-:-:S05]  /*27870*/  IADD3 R4, P0, PT, R2, R5, RZ ;  /* 0x0000000502047210 */ /* 0x000fca0007f1e0ff */
[----:B------:R-:W-:Y:S01]  /*27880*/  IMAD.X R5, RZ, RZ, RZ, P0 ;  /* 0x000000ffff057224 */ /* 0x000fe200000e06ff */
[----:B0-----:R0:W-:Y:S01]  /*27890*/  STG.E desc[UR20][R18.64+0x20], R6 ;  /* 0x0000200612007986 */ /* 0x0011e2000c101914 */
[----:B------:R-:W-:-:S03]  /*278a0*/  IMAD.WIDE.U32 R4, R9, R40, R4 ;  /* 0x0000002809047225 */ /* 0x000fc600078e0004 */
[----:B------:R0:W-:Y:S02]  /*278b0*/  STG.E desc[UR20][R18.64+0x24], R16 ;  /* 0x0000241012007986 */ /* 0x0001e4000c101914 */
[----:B------:R-:W-:Y:S02]  /*278c0*/  IADD3 R2, PT, PT, R5, UR18, RZ ;  /* 0x0000001205027c10 */ /* 0x000fe4000fffe0ff */
[----:B------:R0:W-:Y:S02]  /*278d0*/  STG.E desc[UR20][R18.64+0x28], R14 ;  /* 0x0000280e12007986 */ /* 0x0001e4000c101914 */
[----:B------:R-:W-:Y:S02]  /*278e0*/  IADD3 R2, P0, PT, R3, R2, RZ ;  /* 0x0000000203027210 */ /* 0x000fe40007f1e0ff */
[----:B------:R0:W-:Y:S03]  /*278f0*/  STG.E desc[UR20][R18.64+0x2c], R12 ;  /* 0x00002c0c12007986 */ /* 0x0001e6000c101914 */
[----:B------:R-:W-:Y:S01]  /*27900*/  IMAD.X R3, RZ, RZ, RZ, P0 ;  /* 0x000000ffff037224 */ /* 0x000fe200000e06ff */
[----:B------:R0:W-:Y:S01]  /*27910*/  STG.E desc[UR20][R18.64+0x30], R10 ;  /* 0x0000300a12007986 */ /* 0x0001e2000c101914 */
[----:B------:R-:W-:-:S03]  /*27920*/  IMAD.WIDE.U32 R2, R9, UR4, R2 ;  /* 0x0000000409027c25 */ /* 0x000fc6000f8e0002 */
[----:B------:R0:W-:Y:S02]  /*27930*/  STG.E desc[UR20][R18.64+0x34], R4 ;  /* 0x0000340412007986 */ /* 0x0001e4000c101914 */
[----:B------:R-:W-:Y:S02]  /*27940*/  ISETP.GT.U32.AND P0, PT, R3, UR4, PT ;  /* 0x0000000403007c0c */ /* 0x000fe4000bf04070 */
[----:B------:R0:W-:Y:S04]  /*27950*/  STG.E desc[UR20][R18.64+0x38], R2 ;  /* 0x0000380212007986 */ /* 0x0001e8000c101914 */
[----:B------:R0:W-:Y:S07]  /*27960*/  STG.E desc[UR20][R18.64+0x3c], R3 ;  /* 0x00003c0312007986 */ /* 0x0001ee000c101914 */
        /* <DEDUP_REMOVED lines=26> */
.L_x_391:
[----:B------:R-:W-:Y:S01]  /*27b10*/  IADD3 R7, P0, PT, R6, -R28, RZ ;  /* 0x8000001c06077210 */ /* 0x000fe20007f1e0ff */
[----:B0-----:R-:W-:-:S03]  /*27b20*/  IMAD.MOV.U32 R6, RZ, RZ, -0x1 ;  /* 0xffffffffff067424 */ /* 0x001fc600078e00ff */
        /* <DEDUP_REMOVED lines=29> */
.L_x_392:
[----:B------:R-:W-:Y:S01]  /*27d00*/  STG.E desc[UR20][R18.64+0x40], RZ ;  /* 0x000040ff12007986 */ /* 0x000fe2000c101914 */
[----:B------:R-:W-:Y:S05]  /*27d10*/  EXIT ;  /* 0x000000000000794d */ /* 0x000fea0003800000 */
.L_x_370:
[----:B------:R-:W0:Y:S01]  /*27d20*/  LDC.64 R2, c[0x0][0x380] ;  /* 0x0000e000ff027b82 */ /* 0x000e220000000a00 */
[----:B------:R-:W-:-:S05]  /*27d30*/  HFMA2 R5, -RZ, RZ, 0, 5.9604644775390625e-08 ;  /* 0x00000001ff057431 */ /* 0x000fca00000001ff */
[----:B0-----:R-:W-:Y:S04]  /*27d40*/  STG.E desc[UR20][R2.64+0x40], R5 ;  /* 0x0000400502007986 */ /* 0x001fe8000c101914 */
        /* <DEDUP_REMOVED lines=16> */
[----:B------:R-:W-:Y:S05]  /*27e50*/  EXIT ;  /* 0x000000000000794d */ /* 0x000fea0003800000 */
.L_x_393:
        /* <DEDUP_REMOVED lines=10> */
.L_x_775:


//--------------------- .text._Z9point_addP7ECPointPKS_S2_ --------------------------
	.section	.text._Z9point_addP7ECPointPKS_S2_,"ax",@progbits
	.align	128
        .global         _Z9point_addP7ECPointPKS_S2_
        .type           _Z9point_addP7ECPointPKS_S2_,@function
        .size           _Z9point_addP7ECPointPKS_S2_,(.L_x_776 - _Z9point_addP7ECPointPKS_S2_)
        .other          _Z9point_addP7ECPointPKS_S2_,@"STO_CUDA_ENTRY STV_DEFAULT"
_Z9point_addP7ECPointPKS_S2_:
.text._Z9point_addP7ECPointPKS_S2_:
        /* <DEDUP_REMOVED lines=21> */
[----:B------:R-:W-:Y:S01]  /*0150*/  UMOV UR4, URZ ;  /* 0x000000ff00047c82 */ /* 0x000fe20008000000 */
[----:B------:R-:W-:Y:S01]  /*0160*/  IMAD.U32 R74, RZ, RZ, UR16 ;  /* 0x00000010ff4a7e24 */ /* 0x000fe2000f8e00ff */
[----:B------:R-:W-:Y:S01]  /*0170*/  UMOV UR12, 0x1 ;  /* 0x00000001000c7882 */ /* 0x000fe20000000000 */
[----:B------:R-:W-:Y:S01]  /*0180*/  IMAD.U32 R75, RZ, RZ, UR19 ;  /* 0x00000013ff4b7e24 */ /* 0x000fe2000f8e00ff */
[----:B------:R-:W-:Y:S01]  /*0190*/  UMOV UR5, URZ ;  /* 0x000000ff00057c82 */ /* 0x000fe20008000000 */
[----:B------:R-:W-:Y:S01]  /*01a0*/  IMAD.U32 R77, RZ, RZ, UR21 ;  /* 0x00000015ff4d7e24 */ /* 0x000fe2000f8e00ff */
[----:B------:R-:W-:Y:S01]  /*01b0*/  UMOV UR6, URZ ;  /* 0x000000ff00067c82 */ /* 0x000fe20008000000 */
[----:B------:R-:W-:Y:S01]  /*01c0*/  IMAD.U32 R78, RZ, RZ, UR20 ;  /* 0x00000014ff4e7e24 */ /* 0x000fe2000f8e00ff */
[----:B------:R-:W-:Y:S01]  /*01d0*/  UMOV UR7, URZ ;  /* 0x000000ff00077c82 */ /* 0x000fe20008000000 */
[----:B------:R-:W-:Y:S01]  /*01e0*/  IMAD.U32 R80, RZ, RZ, UR22 ;  /* 0x00000016ff507e24 */ /* 0x000fe2000f8e00ff */
[----:B------:R-:W-:Y:S01]  /*01f0*/  UMOV UR8, URZ ;  /* 0x000000ff00087c82 */ /* 0x000fe20008000000 */
[----:B------:R-:W-:Y:S01]  /*0200*/  UMOV UR9, URZ ;  /* 0x000000ff00097c82 */ /* 0x000fe20008000000 */
[----:B------:R-:W-:Y:S01]  /*0210*/  UMOV UR10, URZ ;  /* 0x000000ff000a7c82 */ /* 0x000fe20008000000 */
[----:B------:R-:W-:Y:S01]  /*0220*/  UMOV UR11, URZ ;  /* 0x000000ff000b7c82 */ /* 0x000fe20008000000 */
[----:B------:R-:W-:Y:S05]  /*0230*/  BRA `(.L_x_395) ;  /* 0x0000000000647947 */ /* 0x000fea0003800000 */
.L_x_394:
[----:B------:R0:W5:Y:S04]  /*0240*/  LDG.E R80, desc[UR14][R2.64] ;  /* 0x0000000e02507981 */ /* 0x000168000c1e1900 */
        /* <DEDUP_REMOVED lines=14> */
[----:B------:R0:W5:Y:S01]  /*0330*/  LDG.E R50, desc[UR14][R2.64+0x3c] ;  /* 0x00003c0e02327981 */ /* 0x000162000c1e1900 */
[----:B------:R-:W-:Y:S01]  /*0340*/  UMOV UR12, URZ ;  /* 0x000000ff000c7c82 */ /* 0x000fe20008000000 */
[----:B------:R-:W-:Y:S01]  /*0350*/  UMOV UR4, UR17 ;  /* 0x0000001100047c82 */ /* 0x000fe20008000000 */
[----:B------:R-:W-:Y:S01]  /*0360*/  UMOV UR5, UR16 ;  /* 0x0000001000057c82 */ /* 0x000fe20008000000 */
[----:B------:R-:W-:Y:S01]  /*0370*/  UMOV UR6, UR19 ;  /* 0x0000001300067c82 */ /* 0x000fe20008000000 */
[----:B------:R-:W-:Y:S01]  /*0380*/  UMOV UR7, UR18 ;  /* 0x0000001200077c82 */ /* 0x000fe20008000000 */
[----:B------:R-:W-:Y:S01]  /*0390*/  UMOV UR8, UR21 ;  /* 0x0000001500087c82 */ /* 0x000fe20008000000 */
[----:B------:R-:W-:Y:S01]  /*03a0*/  UMOV UR9, UR20 ;  /* 0x0000001400097c82 */ /* 0x000fe20008000000 */
[----:B------:R-:W-:Y:S01]  /*03b0*/  UMOV UR10, UR23 ;  /* 0x00000017000a7c82 */ /* 0x000fe20008000000 */
[----:B------:R-:W-:-:S05]  /*03c0*/  UMOV UR11, UR22 ;  /* 0x00000016000b7c82 */ /* 0x000fca0008000000 */
.L_x_395:
[----:B0-----:R-:W0:Y:S02]  /*03d0*/  LDC.64 R2, c[0x0][0x390] ;  /* 0x0000e400ff027b82 */ /* 0x001e240000000a00 */
[----:B0-----:R-:W2:Y:S01]  /*03e0*/  LDG.E R4, desc[UR14][R2.64+0x40] ;  /* 0x0000400e02047981 */ /* 0x001ea2000c1e1900 */
        /* <DEDUP_REMOVED lines=15> */
[----:B------:R-:W-:Y:S01]  /*04e0*/  IMAD.U32 R88, RZ, RZ, UR17 ;  /* 0x00000011ff587e24 */ /* 0x000fe2000f8e00ff */
[----:B--2---:R-:W-:-:S13]  /*04f0*/  ISETP.NE.AND P0, PT, R4, RZ, PT ;  /* 0x000000ff0400720c */ /* 0x004fda0003f05270 */
[----:B------:R-:W2:Y:S04]  /*0500*/  @!P0 LDG.E R45, desc[UR14][R2.64] ;  /* 0x0000000e022d8981 */ /* 0x000ea8000c1e1900 */
[----:B------:R-:W3:Y:S04]  /*0510*/  @!P0 LDG.E R99, desc[UR14][R2.64+0x4] ;  /* 0x0000040e02638981 */ /* 0x000ee8000c1e1900 */
[----:B------:R-:W4:Y:S04]  /*0520*/  @!P0 LDG.E R85, desc[UR14][R2.64+0x8] ;  /* 0x0000080e02558981 */ /* 0x000f28000c1e1900 */
        /* <DEDUP_REMOVED lines=12> */
[----:B------:R0:W4:Y:S01]  /*05f0*/  @!P0 LDG.E R88, desc[UR14][R2.64+0x3c] ;  /* 0x00003c0e02588981 */ /* 0x000122000c1e1900 */
[----:B------:R-:W-:-:S02]  /*0600*/  ISETP.NE.AND P1, PT, R0, RZ, PT ;  /* 0x000000ff0000720c */ /* 0x000fc40003f25270 */
[----:B------:R-:W-:Y:S02]  /*0610*/  CS2R R24, SRZ ;  /* 0x0000000000187805 */ /* 0x000fe4000001ff00 */
[----:B------:R-:W-:Y:S02]  /*0620*/  CS2R R22, SRZ ;  /* 0x0000000000167805 */ /* 0x000fe4000001ff00 */
[----:B------:R-:W-:Y:S02]  /*0630*/  CS2R R20, SRZ ;  /* 0x0000000000147805 */ /* 0x000fe4000001ff00 */
[----:B------:R-:W-:Y:S02]  /*0640*/  CS2R R18, SRZ ;  /* 0x0000000000127805 */ /* 0x000fe4000001ff00 */
[----:B------:R-:W-:Y:S01]  /*0650*/  @!P0 MOV R24, UR17 ;  /* 0x0000001100188c02 */ /* 0x000fe20008000f00 */
[----:B------:R-:W-:Y:S01]  /*0660*/  @!P0 IMAD.U32 R22, RZ, RZ, UR19 ;  /* 0x00000013ff168e24 */ /* 0x000fe2000f8e00ff */
[----:B------:R-:W-:Y:S01]  /*0670*/  @!P0 MOV R23, UR18 ;  /* 0x0000001200178c02 */ /* 0x000fe20008000f00 */
[----:B------:R-:W-:Y:S01]  /*0680*/  @!P0 IMAD.U32 R25, RZ, RZ, UR16 ;  /* 0x00000010ff198e24 */ /* 0x000fe2000f8e00ff */
[----:B------:R-:W-:Y:S01]  /*0690*/  @!P0 MOV R21, UR20 ;  /* 0x0000001400158c02 */ /* 0x000fe20008000f00 */
[----:B------:R-:W-:Y:S01]  /*06a0*/  @!P0 IMAD.U32 R20, RZ, RZ, UR21 ;  /* 0x00000015ff148e24 */ /* 0x000fe2000f8e00ff */
[----:B0-----:R-:W-:Y:S01]  /*06b0*/  MOV R2, R22 ;  /* 0x0000001600027202 */ /* 0x001fe20000000f00 */
[----:B------:R-:W-:Y:S01]  /*06c0*/  @!P0 IMAD.U32 R18, RZ, RZ, UR23 ;  /* 0x00000017ff128e24 */ /* 0x000fe2000f8e00ff */
[----:B------:R-:W-:Y:S01]  /*06d0*/  MOV R39, R21 ;  /* 0x0000001500277202 */ /* 0x000fe20000000f00 */
[----:B------:R-:W-:-:S02]  /*06e0*/  @!P0 IMAD.U32 R19, RZ, RZ, UR22 ;  /* 0x00000016ff138e24 */ /* 0x000fc4000f8e00ff */
[----:B------:R-:W-:Y:S01]  /*06f0*/  IMAD.MOV.U32 R8, RZ, RZ, 0x1 ;  /* 0x00000001ff087424 */ /* 0x000fe200078e00ff */
[----:B------:R-:W-:Y:S01]  /*0700*/  @!P0 MOV R8, RZ ;  /* 0x000000ff00088202 */ /* 0x000fe20000000f00 */
[----:B------:R-:W-:Y:S02]  /*0710*/  IMAD.MOV.U32 R7, RZ, RZ, R24 ;  /* 0x000000ffff077224 */ /* 0x000fe400078e0018 */
[----:B------:R-:W-:Y:S02]  /*0720*/  IMAD.MOV.U32 R9, RZ, RZ, R25 ;  /* 0x000000ffff097224 */ /* 0x000fe400078e0019 */
[----:B------:R-:W-:Y:S02]  /*0730*/  IMAD.MOV.U32 R3, RZ, RZ, R23 ;  /* 0x000000ffff037224 */ /* 0x000fe400078e0017 */
[----:B------:R-:W-:Y:S02]  /*0740*/  IMAD.MOV.U32 R6, RZ, RZ, R20 ;  /* 0x000000ffff067224 */ /* 0x000fe400078e0014 */
[----:B------:R-:W-:-:S02]  /*0750*/  IMAD.MOV.U32 R0, RZ, RZ, R18 ;  /* 0x000000ffff007224 */ /* 0x000fc400078e0012 */
[----:B------:R-:W-:Y:S01]  /*0760*/  IMAD.MOV.U32 R41, RZ, RZ, R19 ;  /* 0x000000ffff297224 */ /* 0x000fe200078e0013 */
[----:B--2---:R-:W-:Y:S01]  /*0770*/  MOV R27, R45 ;  /* 0x0000002d001b7202 */ /* 0x004fe20000000f00 */
[----:B---3--:R-:W-:Y:S02]  /*0780*/  IMAD.MOV.U32 R70, RZ, RZ, R99 ;  /* 0x000000ffff467224 */ /* 0x008fe400078e0063 */
[----:B----4-:R-:W-:Y:S01]  /*0790*/  IMAD.MOV.U32 R71, RZ, RZ, R85 ;  /* 0x000000ffff477224 */ /* 0x010fe200078e0055 */
[----:B------:R-:W-:Y:S01]  /*07a0*/  MOV R72, R81 ;  /* 0x0000005100487202 */ /* 0x000fe20000000f00 */
[----:B------:R-:W-:Y:S02]  /*07b0*/  IMAD.MOV.U32 R94, RZ, RZ, R101 ;  /* 0x000000ffff5e7224 */ /* 0x000fe400078e0065 */
[----:B------:R-:W-:Y:S01]  /*07c0*/  IMAD.MOV.U32 R95, RZ, RZ, R83 ;  /* 0x000000ffff5f7224 */ /* 0x000fe200078e0053 */
[----:B------:R-:W-:Y:S01]  /*07d0*/  MOV R33, R84 ;  /* 0x0000005400217202 */ /* 0x000fe20000000f00 */
[----:B------:R-:W-:-:S02]  /*07e0*/  IMAD.MOV.U32 R32, RZ, RZ, R82 ;  /* 0x000000ffff207224 */ /* 0x000fc400078e0052 */
[----:B------:R-:W-:Y:S01]  /*07f0*/  IMAD.MOV.U32 R29, RZ, RZ, R103 ;  /* 0x000000ffff1d7224 */ /* 0x000fe200078e0067 */
[----:B------:R-:W-:Y:S01]  /*0800*/  MOV R28, R49 ;  /* 0x00000031001c7202 */ /* 0x000fe20000000f00 */
[----:B------:R-:W-:Y:S02]  /*0810*/  IMAD.MOV.U32 R30, RZ, RZ, R73 ;  /* 0x000000ffff1e7224 */ /* 0x000fe400078e0049 */
[----:B------:R-:W-:Y:S01]  /*0820*/  IMAD.MOV.U32 R31, RZ, RZ, R87 ;  /* 0x000000ffff1f7224 */ /* 0x000fe200078e0057 */
[----:B------:R-:W-:Y:S01]  /*0830*/  MOV R34, R91 ;  /* 0x0000005b00227202 */ /* 0x000fe20000000f00 */
[----:B------:R-:W-:Y:S02]  /*0840*/  IMAD.MOV.U32 R35, RZ, RZ, R89 ;  /* 0x000000ffff237224 */ /* 0x000fe400078e0059 */
[----:B------:R-:W-:Y:S01]  /*0850*/  IMAD.MOV.U32 R36, RZ, RZ, R93 ;  /* 0x000000ffff247224 */ /* 0x000fe200078e005d */
[----:B------:R-:W-:Y:S01]  /*0860*/  MOV R37, R88 ;  /* 0x0000005800257202 */ /* 0x000fe20000000f00 */
[----:B------:R-:W-:Y:S06]  /*0870*/  @P1 BRA `(.L_x_396) ;  /* 0x0000039000e81947 */ /* 0x000fec0003800000 */
[----:B------:R-:W-:Y:S01]  /*0880*/  ULOP3.LUT UR13, UR9, UR11, UR10, 0xfe, !UPT ;  /* 0x0000000b090d7292 */ /* 0x000fe2000f8efe0a */
[----:B------:R-:W-:Y:S01]  /*0890*/  IMAD.MOV.U32 R7, RZ, RZ, R24 ;  /* 0x000000ffff077224 */ /* 0x000fe200078e0018 */
[----:B------:R-:W-:Y:S01]  /*08a0*/  MOV R2, R22 ;  /* 0x0000001600027202 */ /* 0x000fe20000000f00 */
[----:B------:R-:W-:Y:S01]  /*08b0*/  IMAD.MOV.U32 R9, RZ, RZ, R25 ;  /* 0x000000ffff097224 */ /* 0x000fe200078e0019 */
        /* <DEDUP_REMOVED lines=8> */
[----:B------:R-:W-:Y:S01]  /*0940*/  ULOP3.LUT UP0, URZ, UR13, UR4, URZ, 0xfc, !UPT ;  /* 0x000000040dff7292 */ /* 0x000fe2000f80fcff */
        /* <DEDUP_REMOVED lines=15> */
[----:B------:R-:W-:Y:S06]  /*0a40*/  BRA.U !UP0, `(.L_x_396) ;  /* 0x0000039108747547 */ /* 0x000fec000b800000 */
[----:B------:R-:W-:Y:S01]  /*0a50*/  IMAD.U32 R8, RZ, RZ, UR12 ;  /* 0x0000000cff087e24 */ /* 0x000fe2000f8e00ff */
[----:B------:R-:W-:Y:S01]  /*0a60*/  MOV R9, UR5 ;  /* 0x0000000500097c02 */ /* 0x000fe20008000f00 */
[----:B------:R-:W-:Y:S01]  /*0a70*/  IMAD.U32 R7, RZ, RZ, UR4 ;  /* 0x00000004ff077e24 */ /* 0x000fe2000f8e00ff */
[----:B------:R-:W-:Y:S01]  /*0a80*/  MOV R6, UR8 ;  /* 0x0000000800067c02 */ /* 0x000fe20008000f00 */
[----:B------:R-:W-:Y:S01]  /*0a90*/  IMAD.U32 R2, RZ, RZ, UR6 ;  /* 0x00000006ff027e24 */ /* 0x000fe2000f8e00ff */
[----:B------:R-:W-:Y:S01]  /*0aa0*/  MOV R41, UR11 ;  /* 0x0000000b00297c02 */ /* 0x000fe20008000f00 */
[----:B------:R-:W-:Y:S01]  /*0ab0*/  IMAD.U32 R3, RZ, RZ, UR7 ;  /* 0x00000007ff037e24 */ /* 0x000fe2000f8e00ff */
[----:B-----5:R-:W-:Y:S01]  /*0ac0*/  MOV R35, R54 ;  /* 0x0000003600237202 */ /* 0x020fe20000000f00 */
[----:B------:R-:W-:Y:S01]  /*0ad0*/  IMAD.U32 R39, RZ, RZ, UR9 ;  /* 0x00000009ff277e24 */ /* 0x000fe2000f8e00ff */
[----:B------:R-:W-:Y:S01]  /*0ae0*/  MOV R30, R55 ;  /* 0x00000037001e7202 */ /* 0x000fe20000000f00 */
[----:B------:R-:W-:Y:S01]  /*0af0*/  IMAD.U32 R0, RZ, RZ, UR10 ;  /* 0x0000000aff007e24 */ /* 0x000fe2000f8e00ff */
        /* <DEDUP_REMOVED lines=14> */
[----:B------:R-:W-:Y:S06]  /*0be0*/  @P0 BRA `(.L_x_396) ;  /* 0x00000390000c0947 */ /* 0x000fec0003800000 */
[----:B------:R-:W-:Y:S01]  /*0bf0*/  LOP3.LUT R0, R21, R19, R18, 0xfe, !PT ;  /* 0x0000001315007212 */ /* 0x000fe200078efe12 */
[----:B------:R-:W-:Y:S01]  /*0c00*/  IMAD.U32 R8, RZ, RZ, UR12 ;  /* 0x0000000cff087e24 */ /* 0x000fe2000f8e00ff */
[----:B------:R-:W-:Y:S01]  /*0c10*/  MOV R7, UR4 ;  /* 0x0000000400077c02 */ /* 0x000fe20008000f00 */
[----:B------:R-:W-:Y:S01]  /*0c20*/  IMAD.U32 R9, RZ, RZ, UR5 ;  /* 0x00000005ff097e24 */ /* 0x000fe2000f8e00ff */
[----:B------:R-:W-:Y:S01]  /*0c30*/  LOP3.LUT R0, R23, R0, R20, 0xfe, !PT ;  /* 0x0000000017007212 */ /* 0x000fe200078efe14 */
[----:B------:R-:W-:Y:S01]  /*0c40*/  IMAD.U32 R2, RZ, RZ, UR6 ;  /* 0x00000006ff027e24 */ /* 0x000fe2000f8e00ff */
[----:B------:R-:W-:Y:S01]  /*0c50*/  MOV R36, R51 ;  /* 0x0000003300247202 */ /* 0x000fe20000000f00 */
[----:B------:R-:W-:Y:S01]  /*0c60*/  IMAD.U32 R6, RZ, RZ, UR8 ;  /* 0x00000008ff067e24 */ /* 0x000fe2000f8e00ff */
[----:B------:R-:W-:Y:S01]  /*0c70*/  LOP3.LUT R3, R25, R0, R22, 0xfe, !PT ;  /* 0x0000000019037212 */ /* 0x000fe200078efe16 */
[----:B------:R-:W-:Y:S01]  /*0c80*/  IMAD.U32 R39, RZ, RZ, UR9 ;  /* 0x00000009ff277e24 */ /* 0x000fe2000f8e00ff */
[----:B------:R-:W-:Y:S01]  /*0c90*/  MOV R0, UR10 ;  /* 0x0000000a00007c02 */ /* 0x000fe20008000f00 */
[----:B------:R-:W-:Y:S01]  /*0ca0*/  IMAD.U32 R41, RZ, RZ, UR11 ;  /* 0x0000000bff297e24 */ /* 0x000fe2000f8e00ff */
[----:B------:R-:W-:Y:S01]  /*0cb0*/  LOP3.LUT P0, RZ, R3, R24, RZ, 0xfc, !PT ;  /* 0x0000001803ff7212 */ /* 0x000fe2000780fcff */
[----:B------:R-:W-:Y:S01]  /*0cc0*/  IMAD.MOV.U32 R37, RZ, RZ, R50 ;  /* 0x000000ffff257224 */ /* 0x000fe200078e0032 */
[----:B------:R-:W-:Y:S01]  /*0cd0*/  MOV R3, UR7 ;  /* 0x0000000700037c02 */ /* 0x000fe20008000f00 */
        /* <DEDUP_REMOVED lines=13> */
[----:B------:R-:W-:Y:S01]  /*0db0*/  IMAD.MOV.U32 R27, RZ, RZ, R80 ;  /* 0x000000ffff1b7224 */ /* 0x000fe200078e0050 */
[----:B------:R-:W-:Y:S06]  /*0dc0*/  @!P0 BRA `(.L_x_396) ;  /* 0x0000038c00948947 */ /* 0x000fec0003800000 */
[----:B------:R-:W0:Y:S01]  /*0dd0*/  LDC R17, c[0x3][0xe0] ;  /* 0x00c03800ff117b82 */ /* 0x000e220000000800 */
[----:B------:R-:W-:Y:S01]  /*0de0*/  UIMAD.WIDE.U32 UR20, UR11, UR11, URZ ;  /* 0x0000000b0b1472a5 */ /* 0x000fe2000f8e00ff */
[----:B------:R-:W-:Y:S01]  /*0df0*/  IMAD.MOV.U32 R3, RZ, RZ, RZ ;  /* 0x000000ffff037224 */ /* 0x000fe200078e00ff */
[----:B------:R-:W-:Y:S01]  /*0e00*/  UMOV UR13, URZ ;  /* 0x000000ff000d7c82 */ /* 0x000fe20008000000 */
[----:B------:R-:W-:-:S04]  /*0e10*/  IMAD.MOV.U32 R15, RZ, RZ, RZ ;  /* 0x000000ffff0f7224 */ /* 0x000fc800078e00ff */
[----:B------:R-:W-:Y:S01]  /*0e20*/  UMOV UR12, UR21 ;  /* 0x00000015000c7c82 */ /* 0x000fe20008000000 */
[----:B------:R-:W1:Y:S01]  /*0e30*/  LDC.64 R58, c[0x3][RZ] ;  /* 0x00c00000ff3a7b82 */ /* 0x000e620000000a00 */
[----:B------:R-:W-:Y:S02]  /*0e40*/  UIMAD.WIDE.U32 UR16, UR11, UR10, UR12 ;  /* 0x0000000a0b1072a5 */ /* 0x000fe4000f8e000c */
[----:B------:R-:W-:-:S05]  /*0e50*/  ULOP3.LUT UR21, UR20, 0xfffffffd, URZ, 0xc0, !UPT ;  /* 0xfffffffd14157892 */ /* 0x000fca000f8ec0ff */
[----:B------:R-:W-:Y:S01]  /*0e60*/  UMOV UR12, UR17 ;  /* 0x00000011000c7c82 */ /* 0x000fe20008000000 */
[----:B------:R-:W-:Y:S01]  /*0e70*/  MOV R2, UR21 ;  /* 0x0000001500027c02 */ /* 0x000fe20008000f00 */
[----:B------:R-:W-:Y:S01]  /*0e80*/  UIMAD.WIDE.U32 UR18, UR11, UR9, UR12 ;  /* 0x000000090b1272a5 */ /* 0x000fe2000f8e000c */
[----:B------:R-:W2:Y:S02]  /*0e90*/  LDC.64 R60, c[0x3][0x8] ;  /* 0x00c00200ff3c7b82 */ /* 0x000ea40000000a00 */
[----:B------:R-:W-:Y:S02]  /*0ea0*/  UMOV UR12, UR16 ;  /* 0x00000010000c7c82 */ /* 0x000fe40008000000 */
[----:B------:R-:W-:Y:S01]  /*0eb0*/  UIMAD.WIDE.U32 UR16, UR11, UR10, UR12 ;  /* 0x0000000a0b1072a5 */ /* 0x000fe2000f8e000c */
[----:B0-----:R-:W-:Y:S02]  /*0ec0*/  IMAD R4, R17, UR20, RZ ;  /* 0x0000001411047c24 */ /* 0x001fe4000f8e02ff */
[----:B------:R-:W-:Y:S01]  /*0ed0*/  UMOV UR12, UR19 ;  /* 0x00000013000c7c82 */ /* 0x000fe20008000000 */
[----:B------:R-:W-:Y:S01]  /*0ee0*/  UIADD3 UR20, UP0, UPT, UR18, UR17, URZ ;  /* 0x0000001112147290 */ /* 0x000fe2000ff1e0ff */
[----:B------:R-:W0:Y:S01]  /*0ef0*/  LDC.64 R62, c[0x3][0x10] ;  /* 0x00c00400ff3e7b82 */ /* 0x000e220000000a00 */
[----:B------:R-:W-:-:S02]  /*0f00*/  UIMAD.WIDE.U32 UR12, UR11, UR8, UR12 ;  /* 0x000000080b0c72a5 */ /* 0x000fc4000f8e000c */
[----:B------:R-:W-:Y:S01]  /*0f10*/  UIADD3.X UR21, UPT, UPT, URZ, URZ, URZ, UP0, !UPT ;  /* 0x000000ffff157290 */ /* 0x000fe200087fe4ff */
[----:B-1----:R-:W-:-:S03]  /*0f20*/  IMAD.HI.U32 R2, R4, R58, R2 ;  /* 0x0000003a04027227 */ /* 0x002fc600078e0002 */
[----:B------:R-:W-:Y:S01]  /*0f30*/  UIMAD.WIDE.U32 UR20, UR10, UR10, UR20 ;  /* 0x0000000a0a1472a5 */ /* 0x000fe2000f8e0014 */
[----:B------:R-:W1:Y:S01]  /*0f40*/  LDC.64 R64, c[0x3][0x18] ;  /* 0x00c00600ff407b82 */ /* 0x000e620000000a00 */
[----:B------:R-:W-:Y:S02]  /*0f50*/  IADD3 R2, P0, PT, R2, UR16, RZ ;  /* 0x0000001002027c10 */ /* 0x000fe4000ff1e0ff */
[----:B------:R-:W-:-:S03]  /*0f60*/  UIADD3 UR22, UP0, UPT, UR12, UR21, URZ ;  /* 0x000000150c167290 */ /* 0x000fc6000ff1e0ff */
[----:B------:R-:W-:Y:S01]  /*0f70*/  UMOV UR12, UR13 ;  /* 0x0000000d000c7c82 */ /* 0x000fe20008000000 */
[----:B------:R-:W-:Y:S01]  /*0f80*/  UMOV UR13, URZ ;  /* 0x000000ff000d7c82 */ /* 0x000fe20008000000 */
[----:B------:R-:W-:Y:S01]  /*0f90*/  UIADD3.X UR23, UPT, UPT, URZ, URZ, URZ, UP0, !UPT ;  /* 0x000000ffff177290 */ /* 0x000fe200087fe4ff */
[----:B------:R-:W-:Y:S01]  /*0fa0*/  IMAD.X R3, RZ, RZ, RZ, P0 ;  /* 0x000000ffff037224 */ /* 0x000fe200000e06ff */
[----:B------:R-:W-:Y:S02]  /*0fb0*/  UIMAD.WIDE.U32 UR16, UR11, UR7, UR12 ;  /* 0x000000070b1072a5 */ /* 0x000fe4000f8e000c */
[----:B------:R-:W-:Y:S01]  /*0fc0*/  UIMAD.WIDE.U32 UR22, UR10, UR9, UR22 ;  /* 0x000000090a1672a5 */ /* 0x000fe2000f8e0016 */
[----:B------:R-:W-:-:S03]  /*0fd0*/  IMAD.WIDE.U32 R2, R4, R59, R2 ;  /* 0x0000003b04027225 */ /* 0x000fc600078e0002 */
[----:B------:R-:W-:Y:S01]  /*0fe0*/  UIADD3 UR26, UP0, UPT, UR16, UR23, URZ ;  /* 0x00000017101a7290 */ /* 0x000fe2000ff1e0ff */
[----:B------:R-:W-:Y:S01]  /*0ff0*/  IMAD R5, R2, R17, RZ ;  /* 0x0000001102057224 */ /* 0x000fe200078e02ff */
[----:B------:R-:W-:Y:S02]  /*1000*/  UMOV UR12, UR17 ;  /* 0x00000011000c7c82 */ /* 0x000fe40008000000 */
[----:B------:R-:W-:Y:S02]  /*1010*/  UIMAD.WIDE.U32 UR18, UR11, UR6, UR12 ;  /* 0x000000060b1272a5 */ /* 0x000fe4000f8e000c */
[----:B------:R-:W-:Y:S01]  /*1020*/  UIADD3.X UR27, UPT, UPT, URZ, URZ, URZ, UP0, !UPT ;  /* 0x000000ffff1b7290 */ /* 0x000fe200087fe4ff */
[----:B------:R-:W-:Y:S02]  /*1030*/  UMOV UR12, UR20 ;  /* 0x00000014000c7c82 */ /* 0x000fe40008000000 */
[----:B------:R-:W-:-:S03]  /*1040*/  UIMAD.WIDE.U32 UR24, UR11, UR9, UR12 ;  /* 0x000000090b1872a5 */ /* 0x000fc6000f8e000c */
[----:B------:R-:W-:Y:S01]  /*1050*/  UMOV UR12, UR19 ;  /* 0x00000013000c7c82 */ /* 0x000fe20008000000 */
[----:B------:R-:W-:Y:S02]  /*1060*/  UIADD3 UR22, UP1, UPT, UR22, UR25, URZ ;  /* 0x0000001916167290 */ /* 0x000fe4000ff3e0ff */
[----:B------:R-:W-:Y:S01]  /*1070*/  UIMAD.WIDE.U32 UR20, UR11, UR5, UR12 ;  /* 0x000000050b1472a5 */ /* 0x000fe2000f8e000c */
[----:B------:R-:W-:Y:S01]  /*1080*/  IADD3 R6, P0, PT, R3, UR24, RZ ;  /* 0x0000001803067c10 */ /* 0x000fe2000ff1e0ff */
[----:B------:R-:W-:Y:S01]  /*1090*/  UIADD3.X UR23, UPT, UPT, URZ, URZ, URZ, UP1, !UPT ;  /* 0x000000ffff177290 */ /* 0x000fe20008ffe4ff */
[----:B------:R-:W-:-:S03]  /*10a0*/  HFMA2 R3, -RZ, RZ, 0, 0 ;  /* 0x00000000ff037431 */ /* 0x000fc600000001ff */
[----:B------:R-:W-:Y:S01]  /*10b0*/  UIMAD.WIDE.U32 UR22, UR10, UR9, UR22 ;  /* 0x000000090a1672a5 */ /* 0x000fe2000f8e0016 */
[----:B------:R-:W-:Y:S01]  /*10c0*/  IMAD.X R7, RZ, RZ, RZ, P0 ;  /* 0x000000ffff077224 */ /* 0x000fe200000e06ff */
[----:B------:R-:W-:Y:S02]  /*10d0*/  UMOV UR12, UR21 ;  /* 0x00000015000c7c82 */ /* 0x000fe40008000000 */
[----:B------:R-:W-:Y:S02]  /*10e0*/  UIMAD.WIDE.U32 UR16, UR11, UR4, UR12 ;  /* 0x000000040b1072a5 */ /* 0x000fe4000f8e000c */
[----:B------:R-:W-:Y:S01]  /*10f0*/  UIMAD.WIDE.U32 UR12, UR10, UR8, UR26 ;  /* 0x000000080a0c72a5 */ /* 0x000fe2000f8e001a */
[----:B------:R-:W-:-:S03]  /*1100*/  IMAD.HI.U32 R9, R5, R58, R2 ;  /* 0x0000003a05097227 */ /* 0x000fc600078e0002 */
[----:B------:R-:W-:Y:S01]  /*1110*/  UIADD3 UR18, UP0, UPT, UR18, UR13, URZ ;  /* 0x0000000d12127290 */ /* 0x000fe2000ff1e0ff */
[----:B--2---:R-:W-:Y:S01]  /*1120*/  IMAD.WIDE.U32 R2, R4, R60, R6 ;  /* 0x0000003c04027225 */ /* 0x004fe200078e0006 */
[----:B------:R-:W-:Y:S02]  /*1130*/  UIADD3 UR24, UP1, UPT, UR12, UR23, URZ ;  /* 0x000000170c187290 */ /* 0x000fe4000ff3e0ff */
[----:B------:R-:W-:Y:S01]  /*1140*/  UIADD3.X UR19, UPT, UPT, URZ, URZ, URZ, UP0, !UPT ;  /* 0x000000ffff137290 */ /* 0x000fe200087fe4ff */
[----:B------:R-:W-:Y:S01]  /*1150*/  UMOV UR12, UR22 ;  /* 0x00000016000c7c82 */ /* 0x000fe20008000000 */
[----:B------:R-:W-:Y:S01]  /*1160*/  UMOV UR13, URZ ;  /* 0x000000ff000d7c82 */ /* 0x000fe20008000000 */
[----:B------:R-:W-:Y:S01]  /*1170*/  UIADD3.X UR25, UPT, UPT, URZ, URZ, URZ, UP1, !UPT ;  /* 0x000000ffff197290 */ /* 0x000fe20008ffe4ff */
[----:B------:R-:W-:Y:S01]  /*1180*/  IADD3 R6, P1, PT, R2, R9, RZ ;  /* 0x0000000902067210 */ /* 0x000fe20007f3e0ff */
[----:B------:R-:W-:Y:S02]  /*1190*/  UIMAD.WIDE.U32 UR22, UR11, UR8, UR12 ;  /* 0x000000080b1672a5 */ /* 0x000fe4000f8e000c */
[----:B------:R-:W-:-:S02]  /*11a0*/  UIMAD.WIDE.U32 UR12, UR10, UR7, UR18 ;  /* 0x000000070a0c72a5 */ /* 0x000fc4000f8e0012 */
[----:B------:R-:W-:Y:S01]  /*11b0*/  UIMAD.WIDE.U32 UR18, UR9, UR9, UR24 ;  /* 0x00000009091272a5 */ /* 0x000fe2000f8e0018 */
[----:B------:R-:W-:Y:S01]  /*11c0*/  IMAD.X R7, RZ, RZ, RZ, P1 ;  /* 0x000000ffff077224 */ /* 0x000fe200008e06ff */
[----:B------:R-:W-:Y:S01]  /*11d0*/  IADD3 R2, P0, PT, R3, UR22, RZ ;  /* 0x0000001603027c10 */ /* 0x000fe2000ff1e0ff */
[----:B------:R-:W-:Y:S02]  /*11e0*/  UIADD3 UR20, UP0, UPT, UR20, UR13, URZ ;  /* 0x0000000d14147290 */ /* 0x000fe4000ff1e0ff */
[----:B------:R-:W-:Y:S01]  /*11f0*/  UIADD3 UR22, UP2, UPT, UR18, UR23, URZ ;  /* 0x0000001712167290 */ /* 0x000fe2000ff5e0ff */
[----:B------:R-:W-:Y:S01]  /*1200*/  IADD3.X R3, PT, PT, RZ, RZ, RZ, P0, !PT ;  /* 0x000000ffff037210 */ /* 0x000fe200007fe4ff */
[----:B------:R-:W-:Y:S01]  /*1210*/  UIADD3 UR12, UP1, UPT, UR12, UR19, URZ ;  /* 0x000000130c0c7290 */ /* 0x000fe2000ff3e0ff */
[----:B------:R-:W-:Y:S01]  /*1220*/  IMAD.WIDE.U32 R6, R5, R59, R6 ;  /* 0x0000003b05067225 */ /* 0x000fe200078e0006 */
[----:B------:R-:W-:Y:S02]  /*1230*/  UIADD3.X UR21, UPT, UPT, URZ, URZ, URZ, UP0, !UPT ;  /* 0x000000ffff157290 */ /* 0x000fe400087fe4ff */
[----:B------:R-:W-:Y:S01]  /*1240*/  UIADD3.X UR23, UPT, UPT, URZ, URZ, URZ, UP2, !UPT ;  /* 0x000000ffff177290 */ /* 0x000fe200097fe4ff */
[----:B------:R-:W-:Y:S01]  /*1250*/  IMAD.WIDE.U32 R2, R4, R61, R2 ;  /* 0x0000003d04027225 */ /* 0x000fe200078e0002 */
[----:B------:R-:W-:-:S02]  /*1260*/  UIADD3.X UR13, UPT, UPT, URZ, URZ, URZ, UP1, !UPT ;  /* 0x000000ffff0d7290 */ /* 0x000fc40008ffe4ff */
[----:B------:R-:W-:Y:S02]  /*1270*/  UIMAD.WIDE.U32 UR18, UR10, UR6, UR20 ;  /* 0x000000060a1272a5 */ /* 0x000fe4000f8e0014 */
[----:B------:R-:W-:Y:S01]  /*1280*/  UIMAD.WIDE.U32 UR22, UR10, UR8, UR22 ;  /* 0x000000080a1672a5 */ /* 0x000fe2000f8e0016 */
[----:B------:R-:W-:Y:S01]  /*1290*/  IADD3 R8, P1, PT, R2, R7, RZ ;  /* 0x0000000702087210 */ /* 0x000fe20007f3e0ff */
[----:B------:R-:W-:Y:S01]  /*12a0*/  UIMAD.WIDE.U32 UR20, UR9, UR8, UR12 ;  /* 0x00000008091472a5 */ /* 0x000fe2000f8e000c */
[----:B------:R-:W-:Y:S01]  /*12b0*/  IMAD.MOV.U32 R7, RZ, RZ, RZ ;  /* 0x000000ffff077224 */ /* 0x000fe200078e00ff */
[----:B------:R-:W-:Y:S02]  /*12c0*/  UIADD3 UR26, UP0, UPT, UR16, UR19, URZ ;  /* 0x00000013101a7290 */ /* 0x000fe4000ff1e0ff */
[----:B------:R-:W-:Y:S01]  /*12d0*/  UIADD3 UR20, UP2, UPT, UR20, UR23, URZ ;  /* 0x0000001714147290 */ /* 0x000fe2000ff5e0ff */
[----:B------:R-:W-:Y:S01]  /*12e0*/  IMAD.X R9, RZ, RZ, RZ, P1 ;  /* 0x000000ffff097224 */ /* 0x000fe200008e06ff */
[----:B------:R-:W-:-:S02]  /*12f0*/  UIADD3 UR18, UP1, UPT, UR18, UR21, URZ ;  /* 0x0000001512127290 */ /* 0x000fc4000ff3e0ff */
[----:B------:R-:W-:Y:S01]  /*1300*/  UIADD3.X UR21, UPT, UPT, URZ, URZ, URZ, UP2, !UPT ;  /* 0x000000ffff157290 */ /* 0x000fe200097fe4ff */
[----:B------:R-:W-:Y:S01]  /*1310*/  IMAD.WIDE.U32 R8, R5, R60, R8 ;  /* 0x0000003c05087225 */ /* 0x000fe200078e0008 */
[----:B------:R-:W-:Y:S01]  /*1320*/  UMOV UR12, UR22 ;  /* 0x00000016000c7c82 */ /* 0x000fe20008000000 */
[----:B------:R-:W-:Y:S01]  /*1330*/  UMOV UR13, URZ ;  /* 0x000000ff000d7c82 */ /* 0x000fe20008000000 */
[----:B------:R-:W-:Y:S02]  /*1340*/  UIMAD.WIDE.U32 UR20, UR9, UR8, UR20 ;  /* 0x00000008091472a5 */ /* 0x000fe4000f8e0014 */
[----:B------:R-:W-:Y:S02]  /*1350*/  UIMAD.WIDE.U32 UR24, UR11, UR7, UR12 ;  /* 0x000000070b1872a5 */ /* 0x000fe4000f8e000c */
[----:B------:R-:W-:Y:S02]  /*1360*/  UIADD3.X UR19, UPT, UPT, URZ, URZ, URZ, UP1, !UPT ;  /* 0x000000ffff137290 */ /* 0x000fe40008ffe4ff */
[----:B------:R-:W-:-:S02]  /*1370*/  UIADD3 UR22, UP2, UPT, UR20, UR25, URZ ;  /* 0x0000001914167290 */ /* 0x000fc4000ff5e0ff */
[----:B------:R-:W-:Y:S01]  /*1380*/  UIADD3.X UR27, UPT, UPT, URZ, URZ, URZ, UP0, !UPT ;  /* 0x000000ffff1b7290 */ /* 0x000fe200087fe4ff */
[----:B------:R-:W-:Y:S01]  /*1390*/  IADD3 R10, P0, PT, R3, UR24, RZ ;  /* 0x00000018030a7c10 */ /* 0x000fe2000ff1e0ff */
[----:B------:R-:W-:Y:S01]  /*13a0*/  UIMAD.WIDE.U32 UR18, UR9, UR7, UR18 ;  /* 0x00000007091272a5 */ /* 0x000fe2000f8e0012 */
[----:B------:R-:W-:Y:S01]  /*13b0*/  IMAD R3, R6, R17, RZ ;  /* 0x0000001106037224 */ /* 0x000fe200078e02ff */
[----:B------:R-:W-:Y:S01]  /*13c0*/  UIADD3.X UR23, UPT, UPT, URZ, URZ, URZ, UP2, !UPT ;  /* 0x000000ffff177290 */ /* 0x000fe200097fe4ff */
[----:B------:R-:W-:Y:S01]  /*13d0*/  IADD3.X R11, PT, PT, RZ, RZ, RZ, P0, !PT ;  /* 0x000000ffff0b7210 */ /* 0x000fe200007fe4ff */
[----:B------:R-:W-:Y:S01]  /*13e0*/  UIMAD.WIDE.U32 UR12, UR10, UR5, UR26 ;  /* 0x000000050a0c72a5 */ /* 0x000fe2000f8e001a */
[----:B------:R-:W-:Y:S01]  /*13f0*/  IMAD.HI.U32 R13, R3, R58, R6 ;  /* 0x0000003a030d7227 */ /* 0x000fe200078e0006 */
[----:B------:R-:W-:Y:S02]  /*1400*/  UIADD3 UR18, UP2, UPT, UR18, UR21, URZ ;  /* 0x0000001512127290 */ /* 0x000fe4000ff5e0ff */
[----:B------:R-:W-:Y:S01]  /*1410*/  UIMAD.WIDE.U32 UR20, UR10, UR7, UR22 ;  /* 0x000000070a1472a5 */ /* 0x000fe2000f8e0016 */
[----:B0-----:R-:W-:Y:S01]  /*1420*/  IMAD.WIDE.U32 R6, R4, R62, R10 ;  /* 0x0000003e04067225 */ /* 0x001fe200078e000a */
[----:B------:R-:W-:Y:S01]  /*1430*/  UIADD3 UR16, UP0, UPT, UR17, UR13, URZ ;  /* 0x0000000d11107290 */ /* 0x000fe2000ff1e0ff */
[----:B------:R-:W-:Y:S01]  /*1440*/  IADD3 R12, P0, PT, R8, R13, RZ ;  /* 0x0000000d080c7210 */ /* 0x000fe20007f1e0ff */
[----:B------:R-:W-:-:S02]  /*1450*/  UIADD3 UR24, UP1, UPT, UR12, UR19, URZ ;  /* 0x000000130c187290 */ /* 0x000fc4000ff3e0ff */
[----:B------:R-:W-:Y:S01]  /*1460*/  UIADD3.X UR17, UPT, UPT, URZ, URZ, URZ, UP0, !UPT ;  /* 0x000000ffff117290 */ /* 0x000fe200087fe4ff */
[----:B------:R-:W-:Y:S01]  /*1470*/  IADD3 R8, P1, PT, R6, R9, RZ ;  /* 0x0000000906087210 */ /* 0x000fe20007f3e0ff */
[----:B------:R-:W-:Y:S01]  /*1480*/  UIADD3.X UR25, UPT, UPT, URZ, URZ, URZ, UP1, !UPT ;  /* 0x000000ffff197290 */ /* 0x000fe20008ffe4ff */
[----:B------:R-:W-:Y:S01]  /*1490*/  IMAD.X R13, RZ, RZ, RZ, P0 ;  /* 0x000000ffff0d7224 */ /* 0x000fe200000e06ff */
[----:B------:R-:W-:Y:S01]  /*14a0*/  UIADD3.X UR19, UPT, UPT, URZ, URZ, URZ, UP2, !UPT ;  /* 0x000000ffff137290 */ /* 0x000fe200097fe4ff */
[----:B------:R-:W-:Y:S01]  /*14b0*/  UMOV UR12, UR20 ;  /* 0x00000014000c7c82 */ /* 0x000fe20008000000 */
[----:B------:R-:W-:Y:S01]  /*14c0*/  UMOV UR13, URZ ;  /* 0x000000ff000d7c82 */ /* 0x000fe20008000000 */
[----:B------:R-:W-:Y:S01]  /*14d0*/  UIMAD.WIDE.U32 UR16, UR10, UR4, UR16 ;  /* 0x000000040a1072a5 */ /* 0x000fe2000f8e0010 */
[----:B------:R-:W-:Y:S01]  /*14e0*/  IMAD.X R9, RZ, RZ, RZ, P1 ;  /* 0x000000ffff097224 */ /* 0x000fe200008e06ff */
[----:B------:R-:W-:Y:S02]  /*14f0*/  UIMAD.WIDE.U32 UR22, UR11, UR6, UR12 ;  /* 0x000000060b1672a5 */ /* 0x000fe4000f8e000c */
[----:B------:R-:W-:Y:S01]  /*1500*/  UIMAD.WIDE.U32 UR12, UR9, UR6, UR24 ;  /* 0x00000006090c72a5 */ /* 0x000fe2000f8e0018 */
[----:B------:R-:W-:Y:S01]  /*1510*/  IMAD.WIDE.U32 R8, R5, R61, R8 ;  /* 0x0000003d05087225 */ /* 0x000fe200078e0008 */
[----:B------:R-:W-:-:S02]  /*1520*/  UIMAD.WIDE.U32 UR18, UR8, UR8, UR18 ;  /* 0x00000008081272a5 */ /* 0x000fc4000f8e0012 */
[----:B------:R-:W-:Y:S01]  /*1530*/  UIADD3 UR20, UP0, UPT, UR16, UR13, URZ ;  /* 0x0000000d10147290 */ /* 0x000fe2000ff1e0ff */
[----:B------:R-:W-:Y:S01]  /*1540*/  IADD3 R10, P0, PT, R7, UR22, RZ ;  /* 0x00000016070a7c10 */ /* 0x000fe2000ff1e0ff */
[----:B------:R-:W-:Y:S01]  /*1550*/  UIADD3 UR26, UP2, UPT, UR18, UR21, URZ ;  /* 0x00000015121a7290 */ /* 0x000fe2000ff5e0ff */
[C---:B------:R-:W-:Y:S01]  /*1560*/  IMAD.WIDE.U32 R6, R3.reuse, R59, R12 ;  /* 0x0000003b03067225 */ /* 0x040fe200078e000c */
[----:B------:R-:W-:Y:S01]  /*1570*/  UIADD3 UR24, UP1, UPT, UR12, UR19, URZ ;  /* 0x000000130c187290 */ /* 0x000fe2000ff3e0ff */
[----:B------:R-:W-:Y:S01]  /*1580*/  IADD3.X R11, PT, PT, RZ, RZ, RZ, P0, !PT ;  /* 0x000000ffff0b7210 */ /* 0x000fe200007fe4ff */
[----:B------:R-:W-:Y:S01]  /*1590*/  UIADD3.X UR21, UPT, UPT, URZ, URZ, URZ, UP0, !UPT ;  /* 0x000000ffff157290 */ /* 0x000fe200087fe4ff */
[----:B------:R-:W-:Y:S01]  /*15a0*/  IMAD R0, R6, R17, RZ ;  /* 0x0000001106007224 */ /* 0x000fe200078e02ff */
[----:B------:R-:W-:Y:S01]  /*15b0*/  UIADD3.X UR27, UPT, UPT, URZ, URZ, URZ, UP2, !UPT ;  /* 0x000000ffff1b7290 */ /* 0x000fe200097fe4ff */
[----:B------:R-:W-:Y:S01]  /*15c0*/  IADD3 R12, P0, PT, R8, R7, RZ ;  /* 0x00000007080c7210 */ /* 0x000fe20007f1e0ff */
[----:B------:R-:W-:Y:S01]  /*15d0*/  UIADD3.X UR25, UPT, UPT, URZ, URZ, URZ, UP1, !UPT ;  /* 0x000000ffff197290 */ /* 0x000fe20008ffe4ff */
[----:B------:R-:W-:Y:S01]  /*15e0*/  IMAD.MOV.U32 R14, RZ, RZ, R6 ;  /* 0x000000ffff0e7224 */ /* 0x000fe200078e0006 */
[----:B------:R-:W-:Y:S01]  /*15f0*/  UIMAD.WIDE.U32 UR12, UR9, UR5, UR20 ;  /* 0x00000005090c72a5 */ /* 0x000fe2000f8e0014 */
[----:B------:R-:W-:Y:S01]  /*1600*/  IMAD.WIDE.U32 R6, R4, R63, R10 ;  /* 0x0000003f04067225 */ /* 0x000fe200078e000a */
[----:B------:R-:W-:Y:S01]  /*1610*/  UIMAD.WIDE.U32 UR20, UR9, UR7, UR26 ;  /* 0x00000007091472a5 */ /* 0x000fe2000f8e001a */
[----:B------:R-:W-:Y:S01]  /*1620*/  IADD3.X R13, PT, PT, RZ, RZ, RZ, P0, !PT ;  /* 0x000000ffff0d7210 */ /* 0x000fe200007fe4ff */
[----:B------:R-:W-:Y:S01]  /*1630*/  UIMAD.WIDE.U32 UR18, UR8, UR7, UR24 ;  /* 0x00000007081272a5 */ /* 0x000fe2000f8e0018 */
[----:B------:R-:W-:Y:S01]  /*1640*/  IMAD.HI.U32 R15, R0, R58, R14 ;  /* 0x0000003a000f7227 */ /* 0x000fe200078e000e */
[----:B------:R-:W-:Y:S01]  /*1650*/  UIADD3 UR20, UP3, UPT, UR20, UR23, URZ ;  /* 0x0000001714147290 */ /* 0x000fe2000ff7e0ff */
[----:B------:R-:W-:Y:S01]  /*1660*/  IADD3 R8, P0, PT, R6, R9, RZ ;  /* 0x0000000906087210 */ /* 0x000fe20007f1e0ff */
[----:B------:R-:W-:Y:S01]  /*1670*/  UIADD3 UR24, UP2, UPT, UR18, UR21, URZ ;  /* 0x0000001512187290 */ /* 0x000fe2000ff5e0ff */
[----:B------:R-:W-:Y:S01]  /*1680*/  IMAD.WIDE.U32 R10, R3, R60, R12 ;  /* 0x0000003c030a7225 */ /* 0x000fe200078e000c */
[----:B------:R-:W-:-:S02]  /*1690*/  UIADD3 UR12, UP1, UPT, UR12, UR19, URZ ;  /* 0x000000130c0c7290 */ /* 0x000fc4000ff3e0ff */
[----:B------:R-:W-:Y:S01]  /*16a0*/  UIADD3.X UR21, UPT, UPT, URZ, URZ, URZ, UP3, !UPT ;  /* 0x000000ffff157290 */ /* 0x000fe20009ffe4ff */
[----:B------:R-:W-:Y:S01]  /*16b0*/  IMAD.X R9, RZ, RZ, RZ, P0 ;  /* 0x000000ffff097224 */ /* 0x000fe200000e06ff */
[----:B------:R-:W-:Y:S01]  /*16c0*/  UIADD3 UR16, UP0, UPT, UR17, UR13, URZ ;  /* 0x0000000d11107290 */ /* 0x000fe2000ff1e0ff */
[----:B------:R-:W-:Y:S01]  /*16d0*/  IADD3 R14, P1, PT, R10, R15, RZ ;  /* 0x0000000f0a0e7210 */ /* 0x000fe20007f3e0ff */
[----:B------:R-:W-:Y:S01]  /*16e0*/  UIADD3.X UR13, UPT, UPT, URZ, URZ, URZ, UP1, !UPT ;  /* 0x000000ffff0d7290 */ /* 0x000fe20008ffe4ff */
[----:B------:R-:W-:Y:S01]  /*16f0*/  IMAD.WIDE.U32 R8, R5, R62, R8 ;  /* 0x0000003e05087225 */ /* 0x000fe200078e0008 */
[----:B------:R-:W-:Y:S02]  /*1700*/  UIMAD.WIDE.U32 UR20, UR10, UR6, UR20 ;  /* 0x000000060a1472a5 */ /* 0x000fe4000f8e0014 */
[----:B------:R-:W-:Y:S01]  /*1710*/  UIADD3.X UR17, UPT, UPT, URZ, URZ, URZ, UP0, !UPT ;  /* 0x000000ffff117290 */ /* 0x000fe200087fe4ff */
[----:B------:R-:W-:Y:S01]  /*1720*/  IMAD.X R15, RZ, RZ, RZ, P1 ;  /* 0x000000ffff0f7224 */ /* 0x000fe200008e06ff */
[----:B------:R-:W-:Y:S01]  /*1730*/  UIADD3.X UR25, UPT, UPT, URZ, URZ, URZ, UP2, !UPT ;  /* 0x000000ffff197290 */ /* 0x000fe200097fe4ff */
[----:B------:R-:W-:Y:S01]  /*1740*/  IADD3 R12, P1, PT, R8, R11, RZ ;  /* 0x0000000b080c7210 */ /* 0x000fe20007f3e0ff */
[----:B------:R-:W-:Y:S01]  /*1750*/  UIMAD.WIDE.U32 UR18, UR8, UR6, UR12 ;  /* 0x00000006081272a5 */ /* 0x000fe2000f8e000c */
[----:B------:R-:W-:Y:S01]  /*1760*/  IMAD.WIDE.U32 R10, R0, R59, R14 ;  /* 0x0000003b000a7225 */ /* 0x000fe200078e000e */
[----:B------:R-:W-:Y:S01]  /*1770*/  UIMAD.WIDE.U32 UR16, UR9, UR4, UR16 ;  /* 0x00000004091072a5 */ /* 0x000fe2000f8e0010 */
[----:B------:R-:W-:Y:S01]  /*1780*/  IADD3.X R13, PT, PT, RZ, RZ, RZ, P1, !PT ;  /* 0x000000ffff0d7210 */ /* 0x000fe20000ffe4ff */
[----:B------:R-:W-:Y:S01]  /*1790*/  UMOV UR12, UR20 ;  /* 0x00000014000c7c82 */ /* 0x000fe20008000000 */
[----:B------:R-:W-:Y:S01]  /*17a0*/  UMOV UR13, URZ ;  /* 0x000000ff000d7c82 */ /* 0x000fe20008000000 */
[----:B------:R-:W-:Y:S01]  /*17b0*/  UIADD3 UR20, UP0, UPT, UR16, UR19, URZ ;  /* 0x0000001310147290 */ /* 0x000fe2000ff1e0ff */
[----:B------:R-:W-:Y:S01]  /*17c0*/  IMAD R2, R10, R17, RZ ;  /* 0x000000110a027224 */ /* 0x000fe200078e02ff */
[----:B------:R-:W-:Y:S01]  /*17d0*/  UIMAD.WIDE.U32 UR22, UR11, UR5, UR12 ;  /* 0x000000050b1672a5 */ /* 0x000fe2000f8e000c */
[----:B------:R-:W-:Y:S01]  /*17e0*/  MOV R14, R10 ;  /* 0x0000000a000e7202 */ /* 0x000fe20000000f00 */
[----:B------:R-:W-:Y:S01]  /*17f0*/  UIMAD.WIDE.U32 UR12, UR8, UR7, UR24 ;  /* 0x00000007080c72a5 */ /* 0x000fe2000f8e0018 */
[----:B------:R-:W-:-:S03]  /*1800*/  IMAD.WIDE.U32 R12, R3, R61, R12 ;  /* 0x0000003d030c7225 */ /* 0x000fc600078e000c */
[----:B------:R-:W-:Y:S01]  /*1810*/  UIADD3 UR18, UP1, UPT, UR18, UR13, URZ ;  /* 0x0000000d12127290 */ /* 0x000fe2000ff3e0ff */
[----:B------:R-:W-:Y:S01]  /*1820*/  IADD3 R6, P0, PT, R7, UR22, RZ ;  /* 0x0000001607067c10 */ /* 0x000fe2000ff1e0ff */
[----:B------:R-:W-:Y:S01]  /*1830*/  UIADD3 UR24, UP2, UPT, UR12, UR21, URZ ;  /* 0x000000150c187290 */ /* 0x000fe2000ff5e0ff */
[----:B------:R-:W-:Y:S01]  /*1840*/  IADD3 R8, P1, PT, R12, R11, RZ ;  /* 0x0000000b0c087210 */ /* 0x000fe20007f3e0ff */
[----:B------:R-:W-:Y:S01]  /*1850*/  UIADD3.X UR21, UPT, UPT, URZ, URZ, URZ, UP0, !UPT ;  /* 0x000000ffff157290 */ /* 0x000fe200087fe4ff */
[----:B------:R-:W-:Y:S01]  /*1860*/  IMAD.MOV.U32 R15, RZ, RZ, RZ ;  /* 0x000000ffff0f7224 */ /* 0x000fe200078e00ff */
[----:B------:R-:W-:Y:S01]  /*1870*/  UIADD3.X UR19, UPT, UPT, URZ, URZ, URZ, UP1, !UPT ;  /* 0x000000ffff137290 */ /* 0x000fe20008ffe4ff */
[----:B------:R-:W-:Y:S01]  /*1880*/  IMAD.X R7, RZ, RZ, RZ, P0 ;  /* 0x000000ffff077224 */ /* 0x000fe200000e06ff */
[----:B------:R-:W-:Y:S01]  /*1890*/  UIADD3.X UR25, UPT, UPT, URZ, URZ, URZ, UP2, !UPT ;  /* 0x000000ffff197290 */ /* 0x000fe200097fe4ff */
[----:B------:R-:W-:Y:S01]  /*18a0*/  IMAD.HI.U32 R15, R2, R58, R14 ;  /* 0x0000003a020f7227 */ /* 0x000fe200078e000e */
[----:B------:R-:W-:-:S02]  /*18b0*/  UIMAD.WIDE.U32 UR12, UR8, UR5, UR20 ;  /* 0x00000005080c72a5 */ /* 0x000fc4000f8e0014 */
[----:B------:R-:W-:Y:S01]  /*18c0*/  UIMAD.WIDE.U32 UR18, UR7, UR7, UR18 ;  /* 0x00000007071272a5 */ /* 0x000fe2000f8e0012 */
[----:B-1----:R-:W-:Y:S01]  /*18d0*/  IMAD.WIDE.U32 R6, R4, R64, R6 ;  /* 0x0000004004067225 */ /* 0x002fe200078e0006 */
[----:B------:R-:W-:Y:S02]  /*18e0*/  UIMAD.WIDE.U32 UR20, UR9, UR6, UR24 ;  /* 0x00000006091472a5 */ /* 0x000fe4000f8e0018 */
[----:B------:R-:W-:Y:S02]  /*18f0*/  UIADD3 UR24, UP1, UPT, UR12, UR19, URZ ;  /* 0x000000130c187290 */ /* 0x000fe4000ff3e0ff */
[----:B------:R-:W-:Y:S01]  /*1900*/  UIADD3 UR12, UP3, UPT, UR20, UR23, URZ ;  /* 0x00000017140c7290 */ /* 0x000fe2000ff7e0ff */
[----:B------:R-:W-:Y:S01]  /*1910*/  IADD3 R10, P0, PT, R6, R9, RZ ;  /* 0x00000009060a7210 */ /* 0x000fe20007f1e0ff */
[----:B------:R-:W-:Y:S01]  /*1920*/  UIADD3 UR18, UP2, UPT, UR18, UR21, URZ ;  /* 0x0000001512127290 */ /* 0x000fe2000ff5e0ff */
[----:B------:R-:W-:Y:S01]  /*1930*/  IADD3.X R9, PT, PT, RZ, RZ, RZ, P1, !PT ;  /* 0x000000ffff097210 */ /* 0x000fe20000ffe4ff */
[----:B------:R-:W-:-:S02]  /*1940*/  UIADD3 UR16, UP0, UPT, UR17, UR13, URZ ;  /* 0x0000000d11107290 */ /* 0x000fc4000ff1e0ff */
[----:B------:R-:W-:Y:S01]  /*1950*/  UIADD3.X UR13, UPT, UPT, URZ, URZ, URZ, UP3, !UPT ;  /* 0x000000ffff0d7290 */ /* 0x000fe20009ffe4ff */
[----:B------:R-:W-:Y:S01]  /*1960*/  IMAD.X R11, RZ, RZ, RZ, P0 ;  /* 0x000000ffff0b7224 */ /* 0x000fe200000e06ff */
[----:B------:R-:W-:Y:S01]  /*1970*/  UIADD3.X UR19, UPT, UPT, URZ, URZ, URZ, UP2, !UPT ;  /* 0x000000ffff137290 */ /* 0x000fe200097fe4ff */
[----:B------:R-:W-:Y:S01]  /*1980*/  IMAD.WIDE.U32 R8, R0, R60, R8 ;  /* 0x0000003c00087225 */ /* 0x000fe200078e0008 */
[----:B------:R-:W-:Y:S02]  /*1990*/  UIMAD.WIDE.U32 UR12, UR10, UR5, UR12 ;  /* 0x000000050a0c72a5 */ /* 0x000fe4000f8e000c */
[----:B------:R-:W-:Y:S01]  /*19a0*/  UIMAD.WIDE.U32 UR18, UR8, UR6, UR18 ;  /* 0x00000006081272a5 */ /* 0x000fe2000f8e0012 */
[----:B------:R-:W-:Y:S01]  /*19b0*/  IMAD.WIDE.U32 R10, R5, R63, R10 ;  /* 0x0000003f050a7225 */ /* 0x000fe200078e000a */
[----:B------:R-:W-:Y:S01]  /*19c0*/  UIADD3.X UR17, UPT, UPT, URZ, URZ, URZ, UP0, !UPT ;  /* 0x000000ffff117290 */ /* 0x000fe200087fe4ff */
[----:B------:R-:W-:Y:S01]  /*19d0*/  IADD3 R14, P2, PT, R8, R15, RZ ;  /* 0x0000000f080e7210 */ /* 0x000fe20007f5e0ff */
[----:B------:R-:W-:-:S02]  /*19e0*/  UIADD3 UR20, UP0, UPT, UR18, UR13, URZ ;  /* 0x0000000d12147290 */ /* 0x000fc4000ff1e0ff */
[----:B------:R-:W-:Y:S01]  /*19f0*/  UIADD3.X UR25, UPT, UPT, URZ, URZ, URZ, UP1, !UPT ;  /* 0x000000ffff197290 */ /* 0x000fe20008ffe4ff */
[----:B------:R-:W-:Y:S01]  /*1a00*/  UMOV UR13, URZ ;  /* 0x000000ff000d7c82 */ /* 0x000fe20008000000 */
[----:B------:R-:W-:Y:S01]  /*1a10*/  UIADD3.X UR21, UPT, UPT, URZ, URZ, URZ, UP0, !UPT ;  /* 0x000000ffff157290 */ /* 0x000fe200087fe4ff */
[----:B------:R-:W-:Y:S01]  /*1a20*/  IMAD.X R15, RZ, RZ, RZ, P2 ;  /* 0x000000ffff0f7224 */ /* 0x000fe200010e06ff */
[----:B------:R-:W-:Y:S02]  /*1a30*/  UIMAD.WIDE.U32 UR22, UR11, UR4, UR12 ;  /* 0x000000040b1672a5 */ /* 0x000fe4000f8e000c */
[----:B------:R-:W-:Y:S02]  /*1a40*/  UIMAD.WIDE.U32 UR12, UR8, UR4, UR16 ;  /* 0x00000004080c72a5 */ /* 0x000fe4000f8e0010 */
[----:B------:R-:W-:Y:S02]  /*1a50*/  UIMAD.WIDE.U32 UR16, UR7, UR6, UR24 ;  /* 0x00000006071072a5 */ /* 0x000fe4000f8e0018 */
[----:B------:R-:W-:Y:S01]  /*1a60*/  IADD3 R6, P0, PT, R7, UR22, RZ ;  /* 0x0000001607067c10 */ /* 0x000fe2000ff1e0ff */
[----:B------:R-:W-:-:S02]  /*1a70*/  UIMAD.WIDE.U32 UR20, UR9, UR5, UR20 ;  /* 0x00000005091472a5 */ /* 0x000fc4000f8e0014 */
[----:B------:R-:W-:Y:S02]  /*1a80*/  UIADD3 UR18, UP0, UPT, UR12, UR17, URZ ;  /* 0x000000110c127290 */ /* 0x000fe4000ff1e0ff */
[----:B------:R-:W-:Y:S01]  /*1a90*/  UIADD3 UR24, UP1, UPT, UR16, UR19, URZ ;  /* 0x0000001310187290 */ /* 0x000fe2000ff3e0ff */
[----:B------:R-:W-:Y:S01]  /*1aa0*/  IMAD.X R7, RZ, RZ, RZ, P0 ;  /* 0x000000ffff077224 */ /* 0x000fe200000e06ff */
[----:B------:R-:W-:Y:S01]  /*1ab0*/  UIADD3.X UR19, UPT, UPT, URZ, URZ, URZ, UP0, !UPT ;  /* 0x000000ffff137290 */ /* 0x000fe200087fe4ff */
[----:B------:R-:W-:Y:S01]  /*1ac0*/  IADD3 R12, P0, PT, R10, R13, RZ ;  /* 0x0000000d0a0c7210 */ /* 0x000fe20007f1e0ff */
[----:B------:R-:W-:Y:S01]  /*1ad0*/  UIADD3.X UR25, UPT, UPT, URZ, URZ, URZ, UP1, !UPT ;  /* 0x000000ffff197290 */ /* 0x000fe20008ffe4ff */
[----:B------:R-:W-:Y:S01]  /*1ae0*/  IMAD.WIDE.U32 R6, R4, R65, R6 ;  /* 0x0000004104067225 */ /* 0x000fe200078e0006 */
[----:B------:R-:W-:Y:S02]  /*1af0*/  UIADD3 UR22, UP2, UPT, UR20, UR23, URZ ;  /* 0x0000001714167290 */ /* 0x000fe4000ff5e0ff */
[----:B------:R-:W-:Y:S01]  /*1b00*/  UIMAD.WIDE.U32 UR16, UR7, UR5, UR18 ;  /* 0x00000005071072a5 */ /* 0x000fe2000f8e0012 */
[----:B------:R-:W-:Y:S01]  /*1b10*/  IMAD.X R13, RZ, RZ, RZ, P0 ;  /* 0x000000ffff0d7224 */ /* 0x000fe200000e06ff */
[----:B------:R-:W-:Y:S01]  /*1b20*/  UIMAD.WIDE.U32 UR18, UR7, UR6, UR24 ;  /* 0x00000006071272a5 */ /* 0x000fe2000f8e0018 */
[----:B------:R-:W-:Y:S01]  /*1b30*/  IADD3 R10, P1, PT, R6, R11, RZ ;  /* 0x0000000b060a7210 */ /* 0x000fe20007f3e0ff */
[----:B------:R-:W-:Y:S01]  /*1b40*/  UIADD3.X UR23, UPT, UPT, URZ, URZ, URZ, UP2, !UPT ;  /* 0x000000ffff177290 */ /* 0x000fe200097fe4ff */
[----:B------:R-:W-:Y:S01]  /*1b50*/  IMAD.WIDE.U32 R12, R3, R62, R12 ;  /* 0x0000003e030c7225 */ /* 0x000fe200078e000c */
[----:B------:R-:W-:Y:S01]  /*1b60*/  UIADD3 UR16, UP1, UPT, UR16, UR19, URZ ;  /* 0x0000001310107290 */ /* 0x000fe2000ff3e0ff */
[----:B------:R-:W-:Y:S01]  /*1b70*/  IADD3.X R11, PT, PT, RZ, RZ, RZ, P1, !PT ;  /* 0x000000ffff0b7210 */ /* 0x000fe20000ffe4ff */
[----:B------:R-:W-:-:S02]  /*1b80*/  UIADD3 UR12, UP2, UPT, UR18, UR21, URZ ;  /* 0x00000015120c7290 */ /* 0x000fc4000ff5e0ff */
[----:B------:R-:W-:Y:S01]  /*1b90*/  UIMAD.WIDE.U32 UR22, UR10, UR4, UR22 ;  /* 0x000000040a1672a5 */ /* 0x000fe2000f8e0016 */
[----:B------:R-:W-:Y:S01]  /*1ba0*/  IADD3 R12, P2, PT, R12, R9, RZ ;  /* 0x000000090c0c7210 */ /* 0x000fe20007f5e0ff */
[----:B------:R-:W-:Y:S01]  /*1bb0*/  UIADD3 UR20, UP0, UPT, UR13, UR17, URZ ;  /* 0x000000110d147290 */ /* 0x000fe2000ff1e0ff */
[----:B------:R-:W-:Y:S01]  /*1bc0*/  IMAD.WIDE.U32 R10, R5, R64, R10 ;  /* 0x00000040050a7225 */ /* 0x000fe200078e000a */
[----:B------:R-:W-:Y:S02]  /*1bd0*/  UIADD3.X UR17, UPT, UPT, URZ, URZ, URZ, UP1, !UPT ;  /* 0x000000ffff117290 */ /* 0x000fe40008ffe4ff */
[----:B------:R-:W-:Y:S01]  /*1be0*/  UIADD3.X UR13, UPT, UPT, URZ, URZ, URZ, UP2, !UPT ;  /* 0x000000ffff0d7290 */ /* 0x000fe200097fe4ff */
[----:B------:R-:W-:Y:S01]  /*1bf0*/  IADD3 R27, P0, PT, R7, UR22, RZ ;  /* 0x00000016071b7c10 */ /* 0x000fe2000ff1e0ff */
[----:B------:R-:W-:Y:S01]  /*1c00*/  UIMAD.WIDE.U32 UR16, UR6, UR6, UR16 ;  /* 0x00000006061072a5 */ /* 0x000fe2000f8e0010 */
[----:B------:R-:W-:Y:S01]  /*1c10*/  IMAD.WIDE.U32 R6, R2, R59, R14 ;  /* 0x0000003b02067225 */ /* 0x000fe200078e000e */
[----:B------:R-:W-:Y:S01]  /*1c20*/  UIMAD.WIDE.U32 UR12, UR8, UR5, UR12 ;  /* 0x00000005080c72a5 */ /* 0x000fe2000f8e000c */
[----:B------:R-:W-:Y:S01]  /*1c30*/  IADD3 R14, P1, PT, R11, R27, RZ ;  /* 0x0000001b0b0e7210 */ /* 0x000fe20007f3e0ff */
[----:B------:R-:W-:Y:S01]  /*1c40*/  UIADD3.X UR21, UPT, UPT, URZ, URZ, URZ, UP0, !UPT ;  /* 0x000000ffff157290 */ /* 0x000fe200087fe4ff */
[----:B------:R-:W-:Y:S01]  /*1c50*/  IMAD R4, R6, R17, RZ ;  /* 0x0000001106047224 */ /* 0x000fe200078e02ff */
[----:B------:R-:W-:Y:S01]  /*1c60*/  UIADD3 UR18, UP0, UPT, UR16, UR13, URZ ;  /* 0x0000000d10127290 */ /* 0x000fe2000ff1e0ff */
[----:B------:R-:W-:Y:S01]  /*1c70*/  IADD3.X R15, PT, PT, RZ, RZ, RZ, P1, !PT ;  /* 0x000000ffff0f7210 */ /* 0x000fe20000ffe4ff */
[----:B------:R-:W-:Y:S01]  /*1c80*/  UIADD3 UR22, UP1, UPT, UR12, UR23, URZ ;  /* 0x000000170c167290 */ /* 0x000fe2000ff3e0ff */
[----:B------:R-:W-:Y:S01]  /*1c90*/  IADD3 R10, P1, PT, R10, R13, RZ ;  /* 0x0000000d0a0a7210 */ /* 0x000fe20007f3e0ff */
[----:B------:R-:W-:Y:S01]  /*1ca0*/  UIMAD.WIDE.U32 UR12, UR7, UR4, UR20 ;  /* 0x00000004070c72a5 */ /* 0x000fe2000f8e0014 */
[----:B------:R-:W-:Y:S01]  /*1cb0*/  IMAD.X R13, RZ, RZ, RZ, P2 ;  /* 0x000000ffff0d7224 */ /* 0x000fe200010e06ff */
[----:B------:R-:W-:Y:S01]  /*1cc0*/  UIADD3.X UR19, UPT, UPT, URZ, URZ, URZ, UP0, !UPT ;  /* 0x000000ffff137290 */ /* 0x000fe200087fe4ff */
[----:B------:R-:W-:Y:S01]  /*1cd0*/  IMAD.WIDE.U32 R8, R5, R65, R14 ;  /* 0x0000004105087225 */ /* 0x000fe200078e000e */
[----:B------:R-:W-:Y:S01]  /*1ce0*/  UIADD3.X UR23, UPT, UPT, URZ, URZ, URZ, UP1, !UPT ;  /* 0x000000ffff177290 */ /* 0x000fe20008ffe4ff */
[----:B------:R-:W-:Y:S01]  /*1cf0*/  IADD3.X R15, PT, PT, RZ, RZ, RZ, P0, !PT ;  /* 0x000000ffff0f7210 */ /* 0x000fe200007fe4ff */
[----:B------:R-:W-:Y:S01]  /*1d00*/  UIADD3 UR16, UP0, UPT, UR12, UR17, URZ ;  /* 0x000000110c107290 */ /* 0x000fe2000ff1e0ff */
[----:B------:R-:W-:Y:S01]  /*1d10*/  IMAD.X R11, RZ, RZ, RZ, P1 ;  /* 0x000000ffff0b7224 */ /* 0x000fe200008e06ff */
[----:B------:R-:W-:Y:S01]  /*1d20*/  UIMAD.WIDE.U32 UR18, UR7, UR5, UR18 ;  /* 0x00000005071272a5 */ /* 0x000fe2000f8e0012 */
[----:B------:R-:W-:Y:S01]  /*1d30*/  IMAD.WIDE.U32 R12, R0, R61, R12 ;  /* 0x0000003d000c7225 */ /* 0x000fe200078e000c */
[----:B------:R-:W-:-:S02]  /*1d40*/  UIMAD.WIDE.U32 UR20, UR9, UR4, UR22 ;  /* 0x00000004091472a5 */ /* 0x000fc4000f8e0016 */
[----:B------:R-:W-:Y:S01]  /*1d50*/  UIADD3.X UR17, UPT, UPT, URZ, URZ, URZ, UP0, !UPT ;  /* 0x000000ffff117290 */ /* 0x000fe200087fe4ff */
[----:B------:R-:W-:Y:S01]  /*1d60*/  IMAD.WIDE.U32 R10, R3, R63, R10 ;  /* 0x0000003f030a7225 */ /* 0x000fe200078e000a */
[----:B------:R-:W-:Y:S01]  /*1d70*/  UIADD3 UR22, UP1, UPT, UR18, UR21, URZ ;  /* 0x0000001512167290 */ /* 0x000fe2000ff3e0ff */
[----:B------:R-:W-:Y:S01]  /*1d80*/  IADD3 R12, P4, PT, R12, R7, RZ ;  /* 0x000000070c0c7210 */ /* 0x000fe20007f9e0ff */
[----:B------:R-:W-:Y:S01]  /*1d90*/  UIMAD.WIDE.U32 UR16, UR6, UR5, UR16 ;  /* 0x00000005061072a5 */ /* 0x000fe2000f8e0010 */
[----:B------:R-:W-:Y:S01]  /*1da0*/  IMAD.MOV.U32 R26, RZ, RZ, R6 ;  /* 0x000000ffff1a7224 */ /* 0x000fe200078e0006 */
[----:B------:R-:W-:Y:S01]  /*1db0*/  UIADD3.X UR23, UPT, UPT, URZ, URZ, URZ, UP1, !UPT ;  /* 0x000000ffff177290 */ /* 0x000fe20008ffe4ff */
[----:B------:R-:W-:Y:S01]  /*1dc0*/  IADD3 R6, P3, PT, R10, R13, RZ ;  /* 0x0000000d0a067210 */ /* 0x000fe20007f7e0ff */
[----:B------:R-:W-:Y:S01]  /*1dd0*/  UIADD3 UR12, UP0, UPT, UR13, UR17, URZ ;  /* 0x000000110d0c7290 */ /* 0x000fe2000ff1e0ff */
[----:B------:R-:W-:Y:S01]  /*1de0*/  IADD3 R15, P0, PT, R15, UR20, RZ ;  /* 0x000000140f0f7c10 */ /* 0x000fe2000ff1e0ff */
[----:B------:R-:W-:Y:S01]  /*1df0*/  UIADD3 UR16, UP1, UPT, UR16, UR19, URZ ;  /* 0x0000001310107290 */ /* 0x000fe2000ff3e0ff */
[----:B------:R-:W-:Y:S01]  /*1e00*/  IMAD.MOV.U32 R27, RZ, RZ, RZ ;  /* 0x000000ffff1b7224 */ /* 0x000fe200078e00ff */
[----:B------:R-:W-:Y:S01]  /*1e10*/  IADD3 R8, P2, PT, R8, R11, RZ ;  /* 0x0000000b08087210 */ /* 0x000fe20007f5e0ff */
[----:B------:R-:W-:Y:S01]  /*1e20*/  IMAD.X R13, RZ, RZ, RZ, P4 ;  /* 0x000000ffff0d7224 */ /* 0x000fe200020e06ff */
[----:B------:R-:W-:Y:S01]  /*1e30*/  UIADD3.X UR13, UPT, UPT, URZ, URZ, URZ, UP0, !UPT ;  /* 0x000000ffff0d7290 */ /* 0x000fe200087fe4ff */
[----:B------:R-:W-:Y:S01]  /*1e40*/  IMAD.HI.U32 R27, R4, R58, R26 ;  /* 0x0000003a041b7227 */ /* 0x000fe200078e001a */
[----:B------:R-:W-:Y:S01]  /*1e50*/  UIADD3.X UR17, UPT, UPT, URZ, URZ, URZ, UP1, !UPT ;  /* 0x000000ffff117290 */ /* 0x000fe20008ffe4ff */
[----:B------:R-:W-:Y:S01]  /*1e60*/  IADD3 R15, P1, PT, R9, R15, RZ ;  /* 0x0000000f090f7210 */ /* 0x000fe20007f3e0ff */
[----:B------:R-:W-:Y:S01]  /*1e70*/  UIMAD.WIDE.U32 UR20, UR8, UR4, UR22 ;  /* 0x00000004081472a5 */ /* 0x000fe2000f8e0016 */
[----:B------:R-:W-:Y:S01]  /*1e80*/  IMAD.X R14, RZ, RZ, RZ, P0 ;  /* 0x000000ffff0e7224 */ /* 0x000fe200000e06ff */
[----:B------:R-:W-:Y:S01]  /*1e90*/  UIMAD.WIDE.U32 UR12, UR6, UR4, UR12 ;  /* 0x00000004060c72a5 */ /* 0x000fe2000f8e000c */
[----:B------:R-:W-:Y:S01]  /*1ea0*/  IMAD.WIDE.U32 R10, R2, R60, R12 ;  /* 0x0000003c020a7225 */ /* 0x000fe200078e000c */
[----:B------:R-:W-:Y:S01]  /*1eb0*/  UIMAD.WIDE.U32 UR16, UR6, UR5, UR16 ;  /* 0x00000005061072a5 */ /* 0x000fe2000f8e0010 */
[----:B------:R-:W-:-:S02]  /*1ec0*/  IADD3.X R29, PT, PT, RZ, RZ, RZ, P1, !PT ;  /* 0x000000ffff1d7210 */ /* 0x000fc40000ffe4ff */
[----:B------:R-:W-:Y:S01]  /*1ed0*/  IMAD.X R9, RZ, RZ, RZ, P2 ;  /* 0x000000ffff097224 */ /* 0x000fe200010e06ff */
[----:B------:R-:W-:Y:S01]  /*1ee0*/  IADD3 R14, P0, PT, R14, UR20, RZ ;  /* 0x000000140e0e7c10 */ /* 0x000fe2000ff1e0ff */
[----:B------:R-:W-:Y:S01]  /*1ef0*/  IMAD.X R7, RZ, RZ, RZ, P3 ;  /* 0x000000ffff077224 */ /* 0x000fe200018e06ff */
[----:B------:R-:W-:Y:S01]  /*1f00*/  IADD3 R12, P3, PT, R10, R27, RZ ;  /* 0x0000001b0a0c7210 */ /* 0x000fe20007f7e0ff */
[----:B------:R-:W-:Y:S01]  /*1f10*/  IMAD.WIDE.U32 R8, R3, R64, R8 ;  /* 0x0000004003087225 */ /* 0x000fe200078e0008 */
[----:B------:R-:W-:Y:S01]  /*1f20*/  UIADD3 UR18, UP0, UPT, UR12, UR17, URZ ;  /* 0x000000110c127290 */ /* 0x000fe2000ff1e0ff */
[----:B------:R-:W-:Y:S01]  /*1f30*/  IADD3 R29, P1, PT, R29, R14, RZ ;  /* 0x0000000e1d1d7210 */ /* 0x000fe20007f3e0ff */
[----:B------:R-:W-:Y:S01]  /*1f40*/  UIADD3 UR20, UP1, UPT, UR16, UR21, URZ ;  /* 0x0000001510147290 */ /* 0x000fe2000ff3e0ff */
[----:B------:R-:W-:Y:S01]  /*1f50*/  IMAD.WIDE.U32 R6, R0, R62, R6 ;  /* 0x0000003e00067225 */ /* 0x000fe200078e0006 */
[----:B------:R-:W-:Y:S01]  /*1f60*/  IADD3.X R13, PT, PT, RZ, RZ, RZ, P3, !PT ;  /* 0x000000ffff0d7210 */ /* 0x000fe20001ffe4ff */
[----:B------:R-:W-:Y:S01]  /*1f70*/  UIADD3.X UR19, UPT, UPT, URZ, URZ, URZ, UP0, !UPT ;  /* 0x000000ffff137290 */ /* 0x000fe200087fe4ff */
[----:B------:R-:W-:Y:S01]  /*1f80*/  IADD3 R14, P2, PT, R9, R15, RZ ;  /* 0x0000000f090e7210 */ /* 0x000fe20007f5e0ff */
[----:B------:R-:W-:Y:S01]  /*1f90*/  UIADD3.X UR21, UPT, UPT, URZ, URZ, URZ, UP1, !UPT ;  /* 0x000000ffff157290 */ /* 0x000fe20008ffe4ff */
[----:B------:R-:W-:Y:S01]  /*1fa0*/  IADD3 R6, P4, PT, R6, R11, RZ ;  /* 0x0000000b06067210 */ /* 0x000fe20007f9e0ff */
[----:B------:R-:W-:Y:S01]  /*1fb0*/  UIMAD.WIDE.U32 UR16, UR5, UR5, UR18 ;  /* 0x00000005051072a5 */ /* 0x000fe2000f8e0012 */
[----:B------:R-:W-:Y:S01]  /*1fc0*/  IMAD.WIDE.U32 R10, R4, R59, R12 ;  /* 0x0000003b040a7225 */ /* 0x000fe200078e000c */
[----:B------:R-:W-:Y:S01]  /*1fd0*/  UIMAD.WIDE.U32 UR18, UR7, UR4, UR20 ;  /* 0x00000004071272a5 */ /* 0x000fe2000f8e0014 */
[----:B------:R-:W-:-:S02]  /*1fe0*/  IADD3 R12, P3, PT, R8, R7, RZ ;  /* 0x00000007080c7210 */ /* 0x000fc40007f7e0ff */
[----:B------:R-:W-:Y:S01]  /*1ff0*/  IMAD.X R15, RZ, RZ, RZ, P2 ;  /* 0x000000ffff0f7224 */ /* 0x000fe200010e06ff */
[----:B------:R-:W-:Y:S01]  /*2000*/  IADD3.X R7, PT, PT, RZ, RZ, RZ, P0, !PT ;  /* 0x000000ffff077210 */ /* 0x000fe200007fe4ff */
[----:B------:R-:W-:Y:S01]  /*2010*/  UIADD3 UR20, UP0, UPT, UR16, UR19, URZ ;  /* 0x0000001310147290 */ /* 0x000fe2000ff1e0ff */
[----:B------:R-:W-:Y:S01]  /*2020*/  IADD3.X R16, PT, PT, RZ, RZ, RZ, P1, !PT ;  /* 0x000000ffff107210 */ /* 0x000fe20000ffe4ff */
[----:B------:R-:W-:Y:S01]  /*2030*/  IMAD.WIDE.U32 R14, R3, R65, R14 ;  /* 0x00000041030e7225 */ /* 0x000fe200078e000e */
[----:B------:R-:W-:Y:S01]  /*2040*/  IADD3 R3, P1, PT, R7, UR18, RZ ;  /* 0x0000001207037c10 */ /* 0x000fe2000ff3e0ff */
[----:B------:R-:W-:Y:S02]  /*2050*/  UIADD3.X UR21, UPT, UPT, URZ, URZ, URZ, UP0, !UPT ;  /* 0x000000ffff157290 */ /* 0x000fe400087fe4ff */
[----:B------:R-:W-:Y:S01]  /*2060*/  IMAD.X R13, RZ, RZ, RZ, P3 ;  /* 0x000000ffff0d7224 */ /* 0x000fe200018e06ff */
[----:B------:R-:W-:Y:S01]  /*2070*/  UIADD3 UR12, UP0, UPT, UR13, UR17, URZ ;  /* 0x000000110d0c7290 */ /* 0x000fe2000ff1e0ff */
[----:B------:R-:W-:Y:S01]  /*2080*/  IMAD.X R7, RZ, RZ, RZ, P4 ;  /* 0x000000ffff077224 */ /* 0x000fe200020e06ff */
[----:B------:R-:W-:Y:S01]  /*2090*/  UIMAD.WIDE.U32 UR16, UR6, UR4, UR20 ;  /* 0x00000004061072a5 */ /* 0x000fe2000f8e0014 */
[----:B------:R-:W-:Y:S01]  /*20a0*/  IMAD.WIDE.U32 R12, R0, R63, R12 ;  /* 0x0000003f000c7225 */ /* 0x000fe200078e000c */
[----:B------:R-:W-:Y:S01]  /*20b0*/  IADD3 R16, P2, PT, R16, R3, RZ ;  /* 0x0000000310107210 */ /* 0x000fe20007f5e0ff */
[----:B------:R-:W-:-:S02]  /*20c0*/  UIADD3.X UR13, UPT, UPT, URZ, URZ, URZ, UP0, !UPT ;  /* 0x000000ffff0d7290 */ /* 0x000fc400087fe4ff */
[----:B------:R-:W-:Y:S01]  /*20d0*/  IMAD.WIDE.U32 R6, R2, R61, R6 ;  /* 0x0000003d02067225 */ /* 0x000fe200078e0006 */
[----:B------:R-:W-:Y:S01]  /*20e0*/  IADD3.X R9, PT, PT, RZ, RZ, RZ, P2, !PT ;  /* 0x000000ffff097210 */ /* 0x000fe200017fe4ff */
[----:B------:R-:W-:Y:S02]  /*20f0*/  UIMAD.WIDE.U32 UR12, UR5, UR4, UR12 ;  /* 0x00000004050c72a5 */ /* 0x000fe4000f8e000c */
[----:B------:R-:W-:Y:S01]  /*2100*/  IMAD R8, R10, R17, RZ ;  /* 0x000000110a087224 */ /* 0x000fe200078e02ff */
[----:B------:R-:W-:Y:S01]  /*2110*/  IADD3 R12, P4, PT, R12, R7, RZ ;  /* 0x000000070c0c7210 */ /* 0x000fe20007f9e0ff */
[----:B------:R-:W-:Y:S01]  /*2120*/  IMAD.MOV.U32 R26, RZ, RZ, R10 ;  /* 0x000000ffff1a7224 */ /* 0x000fe200078e000a */
[----:B------:R-:W-:Y:S01]  /*2130*/  IADD3 R10, P0, PT, R14, R13, RZ ;  /* 0x0000000d0e0a7210 */ /* 0x000fe20007f1e0ff */
[----:B------:R-:W-:Y:S01]  /*2140*/  IMAD.MOV.U32 R27, RZ, RZ, RZ ;  /* 0x000000ffff1b7224 */ /* 0x000fe200078e00ff */
[----:B------:R-:W-:Y:S01]  /*2150*/  IADD3 R6, P5, PT, R6, R11, RZ ;  /* 0x0000000b06067210 */ /* 0x000fe20007fbe0ff */
[----:B------:R-:W-:Y:S01]  /*2160*/  IMAD.X R14, RZ, RZ, RZ, P1 ;  /* 0x000000ffff0e7224 */ /* 0x000fe200008e06ff */
[----:B------:R-:W-:Y:S01]  /*2170*/  IADD3.X R13, PT, PT, RZ, RZ, RZ, P4, !PT ;  /* 0x000000ffff0d7210 */ /* 0x000fe200027fe4ff */
[----:B------:R-:W-:Y:S01]  /*2180*/  IMAD.HI.U32 R5, R8, R58, R26 ;  /* 0x0000003a08057227 */ /* 0x000fe200078e001a */
[----:B------:R-:W-:-:S02]  /*2190*/  IADD3 R27, P3, PT, R15, R29, RZ ;  /* 0x0000001d0f1b7210 */ /* 0x000fc40007f7e0ff */
[----:B------:R-:W-:Y:S01]  /*21a0*/  IADD3 R14, P1, PT, R14, UR16, RZ ;  /* 0x000000100e0e7c10 */ /* 0x000fe2000ff3e0ff */
[----:B------:R-:W-:Y:S01]  /*21b0*/  IMAD.X R11, RZ, RZ, RZ, P0 ;  /* 0x000000ffff0b7224 */ /* 0x000fe200000e06ff */
[----:B------:R-:W-:Y:S01]  /*21c0*/  UIADD3 UR16, UP0, UPT, UR12, UR17, URZ ;  /* 0x000000110c107290 */ /* 0x000fe2000ff1e0ff */
[----:B------:R-:W-:Y:S01]  /*21d0*/  IMAD.X R3, RZ, RZ, RZ, P3 ;  /* 0x000000ffff037224 */ /* 0x000fe200018e06ff */
[----:B------:R-:W-:Y:S01]  /*21e0*/  IADD3 R9, P2, PT, R9, R14, RZ ;  /* 0x0000000e09097210 */ /* 0x000fe20007f5e0ff */
[----:B------:R-:W-:Y:S01]  /*21f0*/  IMAD.X R7, RZ, RZ, RZ, P5 ;  /* 0x000000ffff077224 */ /* 0x000fe200028e06ff */
[----:B------:R-:W-:Y:S01]  /*2200*/  UIADD3.X UR17, UPT, UPT, URZ, URZ, URZ, UP0, !UPT ;  /* 0x000000ffff117290 */ /* 0x000fe200087fe4ff */
[----:B------:R-:W-:Y:S01]  /*2210*/  IMAD.WIDE.U32 R10, R0, R64, R10 ;  /* 0x00000040000a7225 */ /* 0x000fe200078e000a */
[----:B------:R-:W-:Y:S02]  /*2220*/  IADD3 R3, P3, PT, R3, R16, RZ ;  /* 0x0000001003037210 */ /* 0x000fe40007f7e0ff */
[----:B------:R-:W-:Y:S01]  /*2230*/  UIMAD.WIDE.U32 UR16, UR5, UR4, UR16 ;  /* 0x00000004051072a5 */ /* 0x000fe2000f8e0010 */
[----:B------:R-:W-:Y:S01]  /*2240*/  IMAD.WIDE.U32 R12, R2, R62, R12 ;  /* 0x0000003e020c7225 */ /* 0x000fe200078e000c */
[----:B------:R-:W-:-:S02]  /*2250*/  IADD3 R26, P0, PT, R11, R27, RZ ;  /* 0x0000001b0b1a7210 */ /* 0x000fc40007f1e0ff */
[----:B------:R-:W-:Y:S01]  /*2260*/  UIADD3 UR12, UP0, UPT, UR13, UR17, URZ ;  /* 0x000000110d0c7290 */ /* 0x000fe2000ff1e0ff */
        /* <DEDUP_REMOVED lines=8> */
[----:B------:R-:W-:Y:S01]  /*22f0*/  IADD3.X R7, PT, PT, RZ, RZ, RZ, P3, !PT ;  /* 0x000000ffff077210 */ /* 0x000fe20001ffe4ff */
[----:B------:R-:W-:Y:S01]  /*2300*/  UIADD3.X UR13, UPT, UPT, URZ, URZ, URZ, UP0, !UPT ;  /* 0x000000ffff0d7290 */ /* 0x000fe200087fe4ff */
[----:B------:R-:W-:Y:S01]  /*2310*/  IADD3 R16, P0, PT, R16, R9, RZ ;  /* 0x0000000910107210 */ /* 0x000fe20007f1e0ff */
[----:B------:R-:W-:-:S02]  /*2320*/  IMAD.X R13, RZ, RZ, RZ, P5 ;  /* 0x000000ffff0d7224 */ /* 0x000fc400028e06ff */
[----:B------:R-:W-:Y:S01]  /*2330*/  IMAD.WIDE.U32 R10, R2, R63, R10 ;  /* 0x0000003f020a7225 */ /* 0x000fe200078e000a */
[----:B------:R-:W-:-:S03]  /*2340*/  UIMAD.WIDE.U32 UR12, UR4, UR4, UR12 ;  /* 0x00000004040c72a5 */ /* 0x000fc6000f8e000c */
        /* <DEDUP_REMOVED lines=8> */
[----:B------:R-:W-:Y:S01]  /*23d0*/  IMAD R0, R12, R17, RZ ;  /* 0x000000110c007224 */ /* 0x000fe200078e02ff */
[----:B------:R-:W-:Y:S01]  /*23e0*/  IADD3.X R15, PT, PT, RZ, RZ, RZ, P4, !PT ;  /* 0x000000ffff0f7210 */ /* 0x000fe200027fe4ff */
[----:B------:R-:W-:Y:S01]  /*23f0*/  IMAD.MOV.U32 R29, RZ, RZ, RZ ;  /* 0x000000ffff1d7224 */ /* 0x000fe200078e00ff */
[----:B------:R-:W-:Y:S01]  /*2400*/  MOV R28, R12 ;  /* 0x0000000c001c7202 */ /* 0x000fe20000000f00 */
[----:B------:R-:W-:Y:S02]  /*2410*/  IMAD.X R27, RZ, RZ, RZ, P6 ;  /* 0x000000ffff1b7224 */ /* 0x000fe400030e06ff */
[----:B------:R-:W-:-:S04]  /*2420*/  IMAD.WIDE.U32 R6, R2, R64, R14 ;  /* 0x0000004002067225 */ /* 0x000fc800078e000e */
[----:B------:R-:W-:Y:S01]  /*2430*/  IMAD.WIDE.U32 R10, R4, R62, R10 ;  /* 0x0000003e040a7225 */ /* 0x000fe200078e000a */
[----:B------:R-:W-:-:S03]  /*2440*/  IADD3 R14, P5, PT, R7, R3, RZ ;  /* 0x00000003070e7210 */ /* 0x000fc60007fbe0ff */
[----:B------:R-:W-:Y:S01]  /*2450*/  IMAD.WIDE.U32 R12, R8, R60, R26 ;  /* 0x0000003c080c7225 */ /* 0x000fe200078e001a */
[----:B------:R-:W-:Y:S02]  /*2460*/  IADD3 R6, P6, PT, R6, R11, RZ ;  /* 0x0000000b06067210 */ /* 0x000fe40007fde0ff */
[----:B------:R-:W-:Y:S01]  /*2470*/  IADD3.X R15, PT, PT, RZ, RZ, RZ, P5, !PT ;  /* 0x000000ffff0f7210 */ /* 0x000fe20002ffe4ff */
[----:B------:R-:W-:Y:S01]  /*2480*/  IMAD.HI.U32 R29, R0, R58, R28 ;  /* 0x0000003a001d7227 */ /* 0x000fe200078e001c */
[----:B------:R-:W-:-:S03]  /*2490*/  IADD3 R26, P4, PT, R10, R13, RZ ;  /* 0x0000000d0a1a7210 */ /* 0x000fc60007f9e0ff */
[----:B------:R-:W-:Y:S01]  /*24a0*/  IMAD.X R30, RZ, RZ, RZ, P2 ;  /* 0x000000ffff1e7224 */ /* 0x000fe200010e06ff */
[----:B------:R-:W-:Y:S01]  /*24b0*/  IADD3 R28, P5, PT, R12, R29, RZ ;  /* 0x0000001d0c1c7210 */ /* 0x000fe20007fbe0ff */
[----:B------:R-:W-:Y:S01]  /*24c0*/  IMAD.X R7, RZ, RZ, RZ, P6 ;  /* 0x000000ffff077224 */ /* 0x000fe200030e06ff */
[----:B------:R-:W-:Y:S01]  /*24d0*/  IADD3 R5, P2, PT, R5, UR16, RZ ;  /* 0x0000001005057c10 */ /* 0x000fe2000ff5e0ff */
[----:B------:R-:W-:Y:S01]  /*24e0*/  IMAD.X R27, RZ, RZ, RZ, P4 ;  /* 0x000000ffff1b7224 */ /* 0x000fe200020e06ff */
[----:B------:R-:W-:Y:S01]  /*24f0*/  IADD3.X R29, PT, PT, RZ, RZ, RZ, P5, !PT ;  /* 0x000000ffff1d7210 */ /* 0x000fe20002ffe4ff */
[----:B------:R-:W-:Y:S01]  /*2500*/  IMAD.WIDE.U32 R2, R2, R65, R14 ;  /* 0x0000004102027225 */ /* 0x000fe200078e000e */
[----:B------:R-:W-:-:S03]  /*2510*/  IADD3 R30, P3, PT, R30, R5, RZ ;  /* 0x000000051e1e7210 */ /* 0x000fc60007f7e0ff */
[----:B------:R-:W-:Y:S02]  /*2520*/  IMAD.X R5, RZ, RZ, RZ, P1 ;  /* 0x000000ffff057224 */ /* 0x000fe400008e06ff */
[----:B------:R-:W-:-:S03]  /*2530*/  IMAD.WIDE.U32 R10, R4, R63, R6 ;  /* 0x0000003f040a7225 */ /* 0x000fc600078e0006 */
[----:B------:R-:W-:Y:S01]  /*2540*/  IADD3 R5, P1, PT, R5, R16, RZ ;  /* 0x0000001005057210 */ /* 0x000fe20007f3e0ff */
[----:B------:R-:W-:-:S03]  /*2550*/  IMAD.WIDE.U32 R12, R8, R61, R26 ;  /* 0x0000003d080c7225 */ /* 0x000fc600078e001a */
[----:B------:R-:W-:Y:S01]  /*2560*/  IADD3 R5, P4, PT, R3, R5, RZ ;  /* 0x0000000503057210 */ /* 0x000fe20007f9e0ff */
[----:B------:R-:W-:-:S04]  /*2570*/  IMAD.WIDE.U32 R6, R0, R59, R28 ;  /* 0x0000003b00067225 */ /* 0x000fc800078e001c */
[----:B------:R-:W-:Y:S01]  /*2580*/  IMAD.X R9, RZ, RZ, RZ, P0 ;  /* 0x000000ffff097224 */ /* 0x000fe200000e06ff */
[----:B------:R-:W-:Y:S01]  /*2590*/  IADD3 R14, P0, PT, R2, R11, RZ ;  /* 0x0000000b020e7210 */ /* 0x000fe20007f1e0ff */
[----:B------:R-:W-:Y:S01]  /*25a0*/  IMAD.X R16, RZ, RZ, RZ, P1 ;  /* 0x000000ffff107224 */ /* 0x000fe200008e06ff */
[----:B------:R-:W-:Y:S02]  /*25b0*/  IADD3 R2, P5, PT, R10, R13, RZ ;  /* 0x0000000d0a027210 */ /* 0x000fe40007fbe0ff */
[----:B------:R-:W-:Y:S01]  /*25c0*/  IADD3 R26, P6, PT, R12, R7, RZ ;  /* 0x000000070c1a7210 */ /* 0x000fe20007fde0ff */
[----:B------:R-:W-:Y:S01]  /*25d0*/  IMAD.X R15, RZ, RZ, RZ, P0 ;  /* 0x000000ffff0f7224 */ /* 0x000fe200000e06ff */
        /* <DEDUP_REMOVED lines=19> */
[----:B------:R-:W-:Y:S01]  /*2710*/  IADD3 R7, P2, PT, R7, R16, RZ ;  /* 0x0000001007077210 */ /* 0x000fe20007f5e0ff */
[----:B------:R-:W-:Y:S01]  /*2720*/  IMAD.X R9, RZ, RZ, RZ, P3 ;  /* 0x000000ffff097224 */ /* 0x000fe200018e06ff */
[----:B------:R-:W-:Y:S02]  /*2730*/  IADD3 R26, P3, PT, R12, R5, RZ ;  /* 0x000000050c1a7210 */ /* 0x000fe40007f7e0ff */
[----:B------:R-:W-:Y:S02]  /*2740*/  IADD3 R10, P5, PT, R15, UR12, RZ ;  /* 0x0000000c0f0a7c10 */ /* 0x000fe4000ffbe0ff */
[----:B------:R-:W-:Y:S01]  /*2750*/  IADD3.X R15, PT, PT, RZ, RZ, RZ, P4, !PT ;  /* 0x000000ffff0f7210 */ /* 0x000fe200027fe4ff */
[----:B------:R-:W-:Y:S01]  /*2760*/  IMAD.X R27, RZ, RZ, RZ, P3 ;  /* 0x000000ffff1b7224 */ /* 0x000fe200018e06ff */
[----:B------:R-:W-:Y:S02]  /*2770*/  IADD3 R9, P4, PT, R9, R10, RZ ;  /* 0x0000000a09097210 */ /* 0x000fe40007f9e0ff */
        /* <DEDUP_REMOVED lines=13> */
[----:B------:R-:W-:Y:S02]  /*2850*/  IADD3 R7, P1, PT, R7, R14, RZ ;  /* 0x0000000e07077210 */ /* 0x000fe40007f3e0ff */
[----:B------:R-:W-:Y:S01]  /*2860*/  MOV R14, R2 ;  /* 0x00000002000e7202 */ /* 0x000fe20000000f00 */
[----:B------:R-:W-:Y:S01]  /*2870*/  IMAD.WIDE.U32 R28, R0, R63, R28 ;  /* 0x0000003f001c7225 */ /* 0x000fe200078e001c */
[----:B------:R-:W-:-:S03]  /*2880*/  IADD3 R10, P2, PT, R10, R7, RZ ;  /* 0x000000070a0a7210 */ /* 0x000fc60007f5e0ff */
        /* <DEDUP_REMOVED lines=9> */
[----:B------:R-:W-:Y:S01]  /*2920*/  IMAD.WIDE.U32 R30, R0, R64, R30 ;  /* 0x00000040001e7225 */ /* 0x000fe200078e001e */
[----:B------:R-:W-:-:S02]  /*2930*/  IADD3 R7, PT, PT, R7, UR13, R12 ;  /* 0x0000000d07077c10 */ /* 0x000fc4000fffe00c */
[----:B------:R-:W-:Y:S01]  /*2940*/  IADD3.X R10, PT, PT, RZ, RZ, RZ, P1, !PT ;  /* 0x000000ffff0a7210 */ /* 0x000fe20000ffe4ff */
[----:B------:R-:W-:Y:S01]  /*2950*/  IMAD.X R16, RZ, RZ, RZ, P4 ;  /* 0x000000ffff107224 */ /* 0x000fe200020e06ff */
[----:B------:R-:W-:Y:S01]  /*2960*/  IADD3 R8, P0, PT, R31, R9, RZ ;  /* 0x000000091f087210 */ /* 0x000fe20007f1e0ff */
[----:B------:R-:W-:Y:S01]  /*2970*/  IMAD.MOV.U32 R12, RZ, RZ, R26 ;  /* 0x000000ffff0c7224 */ /* 0x000fe200078e001a */
[----:B------:R-:W-:Y:S01]  /*2980*/  IADD3 R7, PT, PT, R10, R7, R11 ;  /* 0x000000070a077210 */ /* 0x000fe20007ffe00b */
[----:B------:R-:W-:Y:S01]  /*2990*/  IMAD.X R11, RZ, RZ, RZ, P2 ;  /* 0x000000ffff0b7224 */ /* 0x000fe200010e06ff */
[----:B------:R-:W-:Y:S01]  /*29a0*/  IADD3.X R9, PT, PT, RZ, RZ, RZ, P0, !PT ;  /* 0x000000ffff097210 */ /* 0x000fe200007fe4ff */
[----:B------:R-:W-:Y:S02]  /*29b0*/  IMAD.X R10, RZ, RZ, RZ, P3 ;  /* 0x000000ffff0a7224 */ /* 0x000fe400018e06ff */
[----:B------:R-:W-:-:S03]  /*29c0*/  IMAD.WIDE.U32 R32, R0, R65, R8 ;  /* 0x0000004100207225 */ /* 0x000fc600078e0008 */
[----:B------:R-:W-:Y:S02]  /*29d0*/  IADD3 R7, PT, PT, R10, R7, R11 ;  /* 0x000000070a077210 */ /* 0x000fe40007ffe00b */
[----:B------:R-:W-:Y:S01]  /*29e0*/  MOV R11, R28 ;  /* 0x0000001c000b7202 */ /* 0x000fe20000000f00 */
        /* <DEDUP_REMOVED lines=30> */
.L_x_397:
        /* <DEDUP_REMOVED lines=23> */
.L_x_398:
[----:B------:R-:W-:Y:S02]  /*2d40*/  HFMA2 R5, -RZ, RZ, 0, 0 ;  /* 0x00000000ff057431 */ /* 0x000fe400000001ff */
[----:B------:R-:W-:-:S04]  /*2d50*/  IMAD.WIDE.U32 R2, R19, R19, RZ ;  /* 0x0000001313027225 */ /* 0x000fc800078e00ff */
[----:B------:R-:W-:Y:S01]  /*2d60*/  IMAD.MOV.U32 R4, RZ, RZ, R3 ;  /* 0x000000ffff047224 */ /* 0x000fe200078e0003 */
[----:B------:R-:W-:Y:S01]  /*2d70*/  LOP3.LUT R28, R2, 0xfffffffd, RZ, 0xc0, !PT ;  /* 0xfffffffd021c7812 */ /* 0x000fe200078ec0ff */
[----:B------:R-:W-:Y:S02]  /*2d80*/  IMAD.MOV.U32 R7, RZ, RZ, RZ ;  /* 0x000000ffff077224 */ /* 0x000fe400078e00ff */
[----:B------:R-:W-:Y:S02]  /*2d90*/  IMAD.MOV.U32 R27, RZ, RZ, RZ ;  /* 0x000000ffff1b7224 */ /* 0x000fe400078e00ff */
[----:B------:R-:W-:-:S04]  /*2da0*/  IMAD.WIDE.U32 R4, R19, R18, R4 ;  /* 0x0000001213047225 */ /* 0x000fc800078e0004 */
[----:B------:R-:W-:Y:S01]  /*2db0*/  IMAD.MOV.U32 R6, RZ, RZ, R5 ;  /* 0x000000ffff067224 */ /* 0x000fe200078e0005 */
[----:B------:R-:W-:Y:S01]  /*2dc0*/  MOV R26, R4 ;  /* 0x00000004001a7202 */ /* 0x000fe20000000f00 */
[----:B------:R-:W-:Y:S02]  /*2dd0*/  IMAD R41, R2, R17, RZ ;  /* 0x0000001102297224 */ /* 0x000fe400078e02ff */
[----:B------:R-:W-:-:S04]  /*2de0*/  IMAD.WIDE.U32 R4, R19, R21, R6 ;  /* 0x0000001513047225 */ /* 0x000fc800078e0006 */
[----:B------:R-:W-:-:S04]  /*2df0*/  IMAD.WIDE.U32 R6, R19, R18, R26 ;  /* 0x0000001213067225 */ /* 0x000fc800078e001a */
[----:B------:R-:W-:Y:S01]  /*2e00*/  IMAD.MOV.U32 R29, RZ, RZ, RZ ;  /* 0x000000ffff1d7224 */ /* 0x000fe200078e00ff */
[----:B------:R-:W-:Y:S01]  /*2e10*/  IADD3 R26, P0, PT, R4, R7, RZ ;  /* 0x00000007041a7210 */ /* 0x000fe20007f1e0ff */
[----:B------:R-:W-:Y:S02]  /*2e20*/  IMAD.MOV.U32 R2, RZ, RZ, R5 ;  /* 0x000000ffff027224 */ /* 0x000fe400078e0005 */
[----:B------:R-:W-:Y:S01]  /*2e30*/  IMAD.HI.U32 R29, R41, R58, R28 ;  /* 0x0000003a291d7227 */ /* 0x000fe200078e001c */
[----:B------:R-:W-:-:S03]  /*2e40*/  IADD3.X R27, PT, PT, RZ, RZ, RZ, P0, !PT ;  /* 0x000000ffff1b7210 */ /* 0x000fc600007fe4ff */
[----:B------:R-:W-:Y:S01]  /*2e50*/  IMAD.MOV.U32 R3, RZ, RZ, RZ ;  /* 0x000000ffff037224 */ /* 0x000fe200078e00ff */
[----:B------:R-:W-:Y:S01]  /*2e60*/  IADD3 R28, P0, PT, R6, R29, RZ ;  /* 0x0000001d061c7210 */ /* 0x000fe20007f1e0ff */
[----:B------:R-:W-:-:S03]  /*2e70*/  IMAD.WIDE.U32 R26, R18, R18, R26 ;  /* 0x00000012121a7225 */ /* 0x000fc600078e001a */
[----:B------:R-:W-:Y:S01]  /*2e80*/  IADD3.X R29, PT, PT, RZ, RZ, RZ, P0, !PT ;  /* 0x000000ffff1d7210 */ /* 0x000fe200007fe4ff */
[----:B------:R-:W-:-:S04]  /*2e90*/  IMAD.WIDE.U32 R2, R19, R20, R2 ;  /* 0x0000001413027225 */ /* 0x000fc800078e0002 */
[----:B------:R-:W-:Y:S01]  /*2ea0*/  IMAD.MOV.U32 R4, RZ, RZ, R3 ;  /* 0x000000ffff047224 */ /* 0x000fe200078e0003 */
[----:B------:R-:W-:Y:S01]  /*2eb0*/  IADD3 R6, P0, PT, R2, R27, RZ ;  /* 0x0000001b02067210 */ /* 0x000fe20007f1e0ff */
[----:B------:R-:W-:Y:S02]  /*2ec0*/  IMAD.MOV.U32 R27, RZ, RZ, RZ ;  /* 0x000000ffff1b7224 */ /* 0x000fe400078e00ff */
[----:B------:R-:W-:Y:S01]  /*2ed0*/  IMAD.MOV.U32 R5, RZ, RZ, RZ ;  /* 0x000000ffff057224 */ /* 0x000fe200078e00ff */
[----:B------:R-:W-:Y:S01]  /*2ee0*/  IADD3.X R7, PT, PT, RZ, RZ, RZ, P0, !PT ;  /* 0x000000ffff077210 */ /* 0x000fe200007fe4ff */
[----:B------:R-:W-:-:S04]  /*2ef0*/  IMAD.WIDE.U32 R2, R41, R59, R28 ;  /* 0x0000003b29027225 */ /* 0x000fc800078e001c */
[----:B------:R-:W-:-:S04]  /*2f00*/  IMAD.WIDE.U32 R26, R19, R21, R26 ;  /* 0x00000015131a7225 */ /* 0x000fc800078e001a */
[----:B------:R-:W-:Y:S01]  /*2f10*/  IMAD.WIDE.U32 R4, R19, R23, R4 ;  /* 0x0000001713047225 */ /* 0x000fe200078e0004 */
[----:B------:R-:W-:-:S03]  /*2f20*/  IADD3 R30, P2, PT, R26, R3, RZ ;  /* 0x000000031a1e7210 */ /* 0x000fc60007f5e0ff */
[----:B------:R-:W-:Y:S01]  /*2f30*/  IMAD.WIDE.U32 R6, R18, R21, R6 ;  /* 0x0000001512067225 */ /* 0x000fe200078e0006 */
[----:B------:R-:W-:-:S03]  /*2f40*/  IADD3.X R31, PT, PT, RZ, RZ, RZ, P2, !PT ;  /* 0x000000ffff1f7210 */ /* 0x000fc600017fe4ff */
[----:B------:R-:W-:Y:S01]  /*2f50*/  IMAD R43, R2, R17, RZ ;  /* 0x00000011022b7224 */ /* 0x000fe200078e02ff */
[----:B------:R-:W-:Y:S01]  /*2f60*/  IADD3 R4, P0, PT, R4, R7, RZ ;  /* 0x0000000704047210 */ /* 0x000fe20007f1e0ff */
[----:B------:R-:W-:Y:S01]  /*2f70*/  IMAD.MOV.U32 R3, RZ, RZ, RZ ;  /* 0x000000ffff037224 */ /* 0x000fe200078e00ff */
[----:B------:R-:W-:Y:S01]  /*2f80*/  IADD3 R6, P1, PT, R6, R27, RZ ;  /* 0x0000001b06067210 */ /* 0x000fe20007f3e0ff */
[----:B------:R-:W-:-:S03]  /*2f90*/  IMAD.WIDE.U32 R30, R41, R60, R30 ;  /* 0x0000003c291e7225 */ /* 0x000fc600078e001e */
[----:B------:R-:W-:Y:S01]  /*2fa0*/  IADD3.X R7, PT, PT, RZ, RZ, RZ, P1, !PT ;  /* 0x000000ffff077210 */ /* 0x000fe20000ffe4ff */
[----:B------:R-:W-:-:S04]  /*2fb0*/  IMAD.HI.U32 R33, R43, R58, R2 ;  /* 0x0000003a2b217227 */ /* 0x000fc800078e0002 */
[----:B------:R-:W-:Y:S01]  /*2fc0*/  IMAD.MOV.U32 R2, RZ, RZ, R5 ;  /* 0x000000ffff027224 */ /* 0x000fe200078e0005 */
[----:B------:R-:W-:Y:S01]  /*2fd0*/  IADD3 R26, P2, PT, R30, R33, RZ ;  /* 0x000000211e1a7210 */ /* 0x000fe20007f5e0ff */
[----:B------:R-:W-:Y:S02]  /*2fe0*/  IMAD.X R5, RZ, RZ, RZ, P0 ;  /* 0x000000ffff057224 */ /* 0x000fe400000e06ff */
[----:B------:R-:W-:Y:S01]  /*2ff0*/  IMAD.WIDE.U32 R2, R19, R22, R2 ;  /* 0x0000001613027225 */ /* 0x000fe200078e0002 */
[----:B------:R-:W-:-:S03]  /*3000*/  IADD3.X R27, PT, PT, RZ, RZ, RZ, P2, !PT ;  /* 0x000000ffff1b7210 */ /* 0x000fc600017fe4ff */
[----:B------:R-:W-:-:S04]  /*3010*/  IMAD.WIDE.U32 R28, R18, R20, R4 ;  /* 0x00000014121c7225 */ /* 0x000fc800078e0004 */
[----:B------:R-:W-:Y:S01]  /*3020*/  IMAD.WIDE.U32 R6, R18, R21, R6 ;  /* 0x0000001512067225 */ /* 0x000fe200078e0006 */
[----:B------:R-:W-:-:S03]  /*3030*/  IADD3 R4, P0, PT, R2, R29, RZ ;  /* 0x0000001d02047210 */ /* 0x000fc60007f1e0ff */
[----:B------:R-:W-:Y:S01]  /*3040*/  IMAD.MOV.U32 R29, RZ, RZ, RZ ;  /* 0x000000ffff1d7224 */ /* 0x000fe200078e00ff */
[----:B------:R-:W-:Y:S01]  /*3050*/  IADD3 R2, P1, PT, R28, R7, RZ ;  /* 0x000000071c027210 */ /* 0x000fe20007f3e0ff */
[----:B------:R-:W-:Y:S01]  /*3060*/  IMAD.MOV.U32 R28, RZ, RZ, R6 ;  /* 0x000000ffff1c7224 */ /* 0x000fe200078e0006 */
[----:B------:R-:W-:Y:S01]  /*3070*/  IADD3.X R5, PT, PT, RZ, RZ, RZ, P0, !PT ;  /* 0x000000ffff057210 */ /* 0x000fe200007fe4ff */
[----:B------:R-:W-:Y:S02]  /*3080*/  IMAD.MOV.U32 R32, RZ, RZ, R3 ;  /* 0x000000ffff207224 */ /* 0x000fe400078e0003 */
[----:B------:R-:W-:Y:S02]  /*3090*/  IMAD.MOV.U32 R33, RZ, RZ, RZ ;  /* 0x000000ffff217224 */ /* 0x000fe400078e00ff */
[----:B------:R-:W-:-:S04]  /*30a0*/  IMAD.WIDE.U32 R6, R43, R59, R26 ;  /* 0x0000003b2b067225 */ /* 0x000fc800078e001a */
        /* <DEDUP_REMOVED lines=8> */
[----:B------:R-:W-:Y:S01]  /*3130*/  IMAD R39, R6, R17, RZ ;  /* 0x0000001106277224 */ /* 0x000fe200078e02ff */
[----:B------:R-:W-:Y:S01]  /*3140*/  IADD3 R26, P2, PT, R2, R27, RZ ;  /* 0x0000001b021a7210 */ /* 0x000fe20007f5e0ff */
[----:B------:R-:W-:Y:S01]  /*3150*/  IMAD.MOV.U32 R2, RZ, RZ, R33 ;  /* 0x000000ffff027224 */ /* 0x000fe200078e0021 */
[----:B------:R-:W-:Y:S01]  /*3160*/  IADD3 R4, P1, PT, R4, R3, RZ ;  /* 0x0000000304047210 */ /* 0x000fe20007f3e0ff */
[----:B------:R-:W-:Y:S01]  /*3170*/  IMAD.MOV.U32 R3, RZ, RZ, RZ ;  /* 0x000000ffff037224 */ /* 0x000fe200078e00ff */
[----:B------:R-:W-:Y:S01]  /*3180*/  IADD3.X R33, PT, PT, RZ, RZ, RZ, P0, !PT ;  /* 0x000000ffff217210 */ /* 0x000fe200007fe4ff */
[----:B------:R-:W-:Y:S02]  /*3190*/  IMAD.X R27, RZ, RZ, RZ, P2 ;  /* 0x000000ffff1b7224 */ /* 0x000fe400010e06ff */
[----:B------:R-:W-:-:S04]  /*31a0*/  IMAD.WIDE.U32 R2, R19, R24, R2 ;  /* 0x0000001813027225 */ /* 0x000fc800078e0002 */
[----:B------:R-:W-:-:S04]  /*31b0*/  IMAD.WIDE.U32 R32, R18, R22, R32 ;  /* 0x0000001612207225 */ /* 0x000fc800078e0020 */
[----:B------:R-:W-:Y:S01]  /*31c0*/  IMAD.X R5, RZ, RZ, RZ, P1 ;  /* 0x000000ffff057224 */ /* 0x000fe200008e06ff */
[----:B------:R-:W-:Y:S01]  /*31d0*/  IADD3 R36, P0, PT, R2, R33, RZ ;  /* 0x0000002102247210 */ /* 0x000fe20007f1e0ff */
[----:B------:R-:W-:Y:S02]  /*31e0*/  IMAD.MOV.U32 R28, RZ, RZ, R6 ;  /* 0x000000ffff1c7224 */ /* 0x000fe400078e0006 */
[----:B------:R-:W-:Y:S02]  /*31f0*/  HFMA2 R33, -RZ, RZ, 0, 0 ;  /* 0x00000000ff217431 */ /* 0x000fe400000001ff */
[----:B------:R-:W-:-:S04]  /*3200*/  IMAD.WIDE.U32 R30, R41, R61, R30 ;  /* 0x0000003d291e7225 */ /* 0x000fc800078e001e */
[----:B------:R-:W-:Y:S01]  /*3210*/  IMAD.WIDE.U32 R26, R18, R20, R26 ;  /* 0x00000014121a7225 */ /* 0x000fe200078e001a */
[----:B------:R-:W-:-:S03]  /*3220*/  IADD3 R6, P2, PT, R30, R7, RZ ;  /* 0x000000071e067210 */ /* 0x000fc60007f5e0ff */
[----:B------:R-:W-:-:S04]  /*3230*/  IMAD.WIDE.U32 R4, R21, R20, R4 ;  /* 0x0000001415047225 */ /* 0x000fc800078e0004 */
[----:B------:R-:W-:Y:S01]  /*3240*/  IMAD.HI.U32 R35, R39, R58, R28 ;  /* 0x0000003a27237227 */ /* 0x000fe200078e001c */
[----:B------:R-:W-:Y:S02]  /*3250*/  MOV R28, R26 ;  /* 0x0000001a001c7202 */ /* 0x000fe40000000f00 */
        /* <DEDUP_REMOVED lines=22> */
[----:B------:R-:W-:Y:S02]  /*33c0*/  IADD3.X R27, PT, PT, RZ, RZ, RZ, P2, !PT ;  /* 0x000000ffff1b7210 */ /* 0x000fe400017fe4ff */
[----:B------:R-:W-:Y:S01]  /*33d0*/  IADD3 R6, P4, PT, R30, R7, RZ ;  /* 0x000000071e067210 */ /* 0x000fe20007f9e0ff */
[----:B------:R-:W-:-:S02]  /*33e0*/  IMAD.X R29, RZ, RZ, RZ, P0 ;  /* 0x000000ffff1d7224 */ /* 0x000fc400000e06ff */
[----:B------:R-:W-:-:S04]  /*33f0*/  IMAD.WIDE.U32 R26, R20, R20, R26 ;  /* 0x00000014141a7225 */ /* 0x000fc800078e001a */
[----:B------:R-:W-:Y:S01]  /*3400*/  IMAD.X R37, RZ, RZ, RZ, P1 ;  /* 0x000000ffff257224 */ /* 0x000fe200008e06ff */
[----:B------:R-:W-:Y:S01]  /*3410*/  IADD3 R26, P2, PT, R26, R5, RZ ;  /* 0x000000051a1a7210 */ /* 0x000fe20007f5e0ff */
[----:B------:R-:W-:Y:S01]  /*3420*/  IMAD.WIDE.U32 R28, R18, R24, R28 ;  /* 0x00000018121c7225 */ /* 0x000fe200078e001c */
[----:B------:R-:W-:-:S03]  /*3430*/  MOV R5, RZ ;  /* 0x000000ff00057202 */ /* 0x000fc60000000f00 */
[----:B------:R-:W-:-:S04]  /*3440*/  IMAD.WIDE.U32 R36, R21, R22, R36 ;  /* 0x0000001615247225 */ /* 0x000fc800078e0024 */
        /* <DEDUP_REMOVED lines=8> */
[----:B------:R-:W-:Y:S02]  /*34d0*/  IMAD.X R35, RZ, RZ, RZ, P0 ;  /* 0x000000ffff237224 */ /* 0x000fe400000e06ff */
[----:B------:R-:W-:Y:S02]  /*34e0*/  IMAD.X R37, RZ, RZ, RZ, P1 ;  /* 0x000000ffff257224 */ /* 0x000fe400008e06ff */
[----:B------:R-:W-:Y:S02]  /*34f0*/  IMAD.X R27, RZ, RZ, RZ, P2 ;  /* 0x000000ffff1b7224 */ /* 0x000fe400010e06ff */
[----:B------:R-:W-:Y:S02]  /*3500*/  IMAD R47, R2, R17, RZ ;  /* 0x00000011022f7224 */ /* 0x000fe400078e02ff */
[----:B------:R-:W-:Y:S01]  /*3510*/  IMAD.MOV.U32 R32, RZ, RZ, R2 ;  /* 0x000000ffff207224 */ /* 0x000fe200078e0002 */
[----:B------:R-:W-:Y:S01]  /*3520*/  IADD3 R2, P1, PT, R6, R3, RZ ;  /* 0x0000000306027210 */ /* 0x000fe20007f3e0ff */
[----:B------:R-:W-:-:S04]  /*3530*/  IMAD.WIDE.U32 R34, R21, R25, R34 ;  /* 0x0000001915227225 */ /* 0x000fc800078e0022 */
        /* <DEDUP_REMOVED lines=12> */
[----:B------:R-:W-:-:S02]  /*3600*/  IMAD.X R27, RZ, RZ, RZ, P3 ;  /* 0x000000ffff1b7224 */ /* 0x000fc400018e06ff */
[----:B------:R-:W-:Y:S01]  /*3610*/  IMAD.HI.U32 R33, R47, R58, R32 ;  /* 0x0000003a2f217227 */ /* 0x000fe200078e0020 */
[----:B------:R-:W-:-:S03]  /*3620*/  IADD3.X R7, PT, PT, RZ, RZ, RZ, P4, !PT ;  /* 0x000000ffff077210 */ /* 0x000fc600027fe4ff */
[----:B------:R-:W-:-:S04]  /*3630*/  IMAD.WIDE.U32 R2, R39, R60, R2 ;  /* 0x0000003c27027225 */ /* 0x000fc800078e0002 */
[----:B------:R-:W-:Y:S01]  /*3640*/  IMAD.WIDE.U32 R28, R21, R24, R28 ;  /* 0x00000018151c7225 */ /* 0x000fe200078e001c */
[----:B------:R-:W-:-:S03]  /*3650*/  IADD3 R4, P3, PT, R2, R33, RZ ;  /* 0x0000002102047210 */ /* 0x000fc60007f7e0ff */
        /* <DEDUP_REMOVED lines=8> */
[----:B------:R-:W-:Y:S02]  /*36e0*/  IMAD.MOV.U32 R27, RZ, RZ, RZ ;  /* 0x000000ffff1b7224 */ /* 0x000fe400078e00ff */
[----:B------:R-:W-:Y:S01]  /*36f0*/  IMAD.X R5, RZ, RZ, RZ, P3 ;  /* 0x000000ffff057224 */ /* 0x000fe200018e06ff */
[----:B------:R-:W-:Y:S01]  /*3700*/  IADD3 R28, P3, PT, R6, R3, RZ ;  /* 0x00000003061c7210 */ /* 0x000fe20007f7e0ff */
[----:B------:R-:W-:-:S04]  /*3710*/  IMAD.WIDE.U32 R26, R19, R25, R26 ;  /* 0x00000019131a7225 */ /* 0x000fc800078e001a */
[----:B------:R-:W-:Y:S01]  /*3720*/  IMAD.X R35, RZ, RZ, RZ, P1 ;  /* 0x000000ffff237224 */ /* 0x000fe200008e06ff */
[----:B------:R-:W-:Y:S01]  /*3730*/  IADD3 R30, P0, PT, R26, R31, RZ ;  /* 0x0000001f1a1e7210 */ /* 0x000fe20007f1e0ff */
[----:B------:R-:W-:Y:S02]  /*3740*/  IMAD.X R3, RZ, RZ, RZ, P2 ;  /* 0x000000ffff037224 */ /* 0x000fe400010e06ff */
[----:B------:R-:W-:-:S04]  /*3750*/  IMAD.WIDE.U32 R32, R20, R25, R32 ;  /* 0x0000001914207225 */ /* 0x000fc800078e0020 */
[----:B------:R-:W-:Y:S01]  /*3760*/  IMAD.WIDE.U32 R34, R23, R23, R34 ;  /* 0x0000001717227225 */ /* 0x000fe200078e0022 */
[----:B------:R-:W-:Y:S02]  /*3770*/  IADD3 R26, P1, PT, R29, R33, RZ ;  /* 0x000000211d1a7210 */ /* 0x000fe40007f3e0ff */
[----:B------:R-:W-:Y:S01]  /*3780*/  IADD3.X R29, PT, PT, RZ, RZ, RZ, P3, !PT ;  /* 0x000000ffff1d7210 */ /* 0x000fe20001ffe4ff */
[----:B------:R-:W-:Y:S01]  /*3790*/  IMAD.WIDE.U32 R2, R21, R22, R2 ;  /* 0x0000001615027225 */ /* 0x000fe200078e0002 */
[----:B------:R-:W-:-:S03]  /*37a0*/  IADD3 R32, P2, PT, R32, R35, RZ ;  /* 0x0000002320207210 */ /* 0x000fc60007f5e0ff */
[----:B------:R-:W-:Y:S01]  /*37b0*/  IMAD.X R31, RZ, RZ, RZ, P0 ;  /* 0x000000ffff1f7224 */ /* 0x000fe200000e06ff */
[----:B------:R-:W-:Y:S01]  /*37c0*/  IADD3 R34, P3, PT, R34, R3, RZ ;  /* 0x0000000322227210 */ /* 0x000fe20007f7e0ff */
[----:B------:R-:W-:Y:S01]  /*37d0*/  IMAD.WIDE.U32 R4, R47, R59, R4 ;  /* 0x0000003b2f047225 */ /* 0x000fe200078e0004 */
[----:B------:R-:W-:Y:S02]  /*37e0*/  IADD3 R2, P4, PT, R2, R27, RZ ;  /* 0x0000001b02027210 */ /* 0x000fe40007f9e0ff */
[----:B------:R-:W-:Y:S01]  /*37f0*/  IADD3.X R35, PT, PT, RZ, RZ, RZ, P3, !PT ;  /* 0x000000ffff237210 */ /* 0x000fe20001ffe4ff */
[----:B------:R-:W-:Y:S01]  /*3800*/  IMAD.WIDE.U32 R30, R41, R64, R30 ;  /* 0x00000040291e7225 */ /* 0x000fe200078e001e */
[----:B------:R-:W-:-:S03]  /*3810*/  MOV R36, R4 ;  /* 0x0000000400247202 */ /* 0x000fc60000000f00 */
[----:B------:R-:W-:Y:S02]  /*3820*/  IMAD.X R3, RZ, RZ, RZ, P4 ;  /* 0x000000ffff037224 */ /* 0x000fe400020e06ff */
[----:B------:R-:W-:Y:S01]  /*3830*/  IMAD R69, R4, R17, RZ ;  /* 0x0000001104457224 */ /* 0x000fe200078e02ff */
[----:B------:R-:W-:Y:S01]  /*3840*/  IADD3 R4, P0, PT, R30, R7, RZ ;  /* 0x000000071e047210 */ /* 0x000fe20007f1e0ff */
[----:B------:R-:W-:Y:S02]  /*3850*/  IMAD.X R27, RZ, RZ, RZ, P1 ;  /* 0x000000ffff1b7224 */ /* 0x000fe400008e06ff */
[----:B------:R-:W-:Y:S02]  /*3860*/  IMAD.X R33, RZ, RZ, RZ, P2 ;  /* 0x000000ffff217224 */ /* 0x000fe400010e06ff */
[----:B------:R-:W-:-:S04]  /*3870*/  IMAD.WIDE.U32 R28, R39, R61, R28 ;  /* 0x0000003d271c7225 */ /* 0x000fc800078e001c */
[----:B------:R-:W-:Y:S01]  /*3880*/  IMAD.WIDE.U32 R34, R20, R22, R34 ;  /* 0x0000001614227225 */ /* 0x000fe200078e0022 */
[----:B------:R-:W-:-:S03]  /*3890*/  IADD3 R30, P4, PT, R28, R5, RZ ;  /* 0x000000051c1e7210 */ /* 0x000fc60007f9e0ff */
[----:B------:R-:W-:-:S04]  /*38a0*/  IMAD.WIDE.U32 R2, R18, R25, R2 ;  /* 0x0000001912027225 */ /* 0x000fc800078e0002 */
[----:B------:R-:W-:-:S04]  /*38b0*/  IMAD.WIDE.U32 R26, R20, R24, R26 ;  /* 0x00000018141a7225 */ /* 0x000fc800078e001a */
[----:B------:R-:W-:-:S04]  /*38c0*/  IMAD.WIDE.U32 R32, R23, R22, R32 ;  /* 0x0000001617207225 */ /* 0x000fc800078e0020 */
[----:B------:R-:W-:Y:S01]  /*38d0*/  IMAD.X R5, RZ, RZ, RZ, P0 ;  /* 0x000000ffff057224 */ /* 0x000fe200000e06ff */
[----:B------:R-:W-:Y:S01]  /*38e0*/  IADD3 R34, P0, PT, R34, R3, RZ ;  /* 0x0000000322227210 */ /* 0x000fe20007f1e0ff */
[----:B------:R-:W-:Y:S01]  /*38f0*/  IMAD.MOV.U32 R3, RZ, RZ, RZ ;  /* 0x000000ffff037224 */ /* 0x000fe200078e00ff */
[----:B------:R-:W-:Y:S01]  /*3900*/  IADD3 R6, P1, PT, R26, R33, RZ ;  /* 0x000000211a067210 */ /* 0x000fe20007f3e0ff */
[----:B------:R-:W-:Y:S01]  /*3910*/  IMAD.MOV.U32 R37, RZ, RZ, RZ ;  /* 0x000000ffff257224 */ /* 0x000fe200078e00ff */
[----:B------:R-:W-:Y:S01]  /*3920*/  IADD3 R32, P2, PT, R32, R35, RZ ;  /* 0x0000002320207210 */ /* 0x000fe20007f5e0ff */
[----:B------:R-:W-:Y:S01]  /*3930*/  IMAD.WIDE.U32 R2, R19, R24, R2 ;  /* 0x0000001813027225 */ /* 0x000fe200078e0002 */
[----:B------:R-:W-:Y:S02]  /*3940*/  IADD3.X R7, PT, PT, RZ, RZ, RZ, P1, !PT ;  /* 0x000000ffff077210 */ /* 0x000fe40000ffe4ff */
[----:B------:R-:W-:Y:S01]  /*3950*/  IADD3.X R33, PT, PT, RZ, RZ, RZ, P2, !PT ;  /* 0x000000ffff217210 */ /* 0x000fe200017fe4ff */
        /* <DEDUP_REMOVED lines=20> */
[----:B------:R-:W-:Y:S01]  /*3aa0*/  HFMA2 R5, -RZ, RZ, 0, 0 ;  /* 0x00000000ff057431 */ /* 0x000fe200000001ff */
[----:B------:R-:W-:Y:S01]  /*3ab0*/  IADD3.X R7, PT, PT, RZ, RZ, RZ, P2, !PT ;  /* 0x000000ffff077210 */ /* 0x000fe200017fe4ff */
[----:B------:R-:W-:-:S04]  /*3ac0*/  IMAD.WIDE.U32 R36, R69, R59, R36 ;  /* 0x0000003b45247225 */ /* 0x000fc800078e0024 */
[----:B------:R-:W-:Y:S02]  /*3ad0*/  IMAD.X R3, RZ, RZ, RZ, P1 ;  /* 0x000000ffff037224 */ /* 0x000fe400008e06ff */
[----:B------:R-:W-:Y:S02]  /*3ae0*/  IMAD.X R33, RZ, RZ, RZ, P3 ;  /* 0x000000ffff217224 */ /* 0x000fe400018e06ff */
[----:B------:R-:W-:Y:S02]  /*3af0*/  IMAD.X R35, RZ, RZ, RZ, P4 ;  /* 0x000000ffff237224 */ /* 0x000fe400020e06ff */
[----:B------:R-:W-:-:S04]  /*3b00*/  IMAD.WIDE.U32 R28, R39, R62, R28 ;  /* 0x0000003e271c7225 */ /* 0x000fc800078e001c */
[----:B------:R-:W-:Y:S01]  /*3b10*/  IMAD R71, R36, R17, RZ ;  /* 0x0000001124477224 */ /* 0x000fe200078e02ff */
[----:B------:R-:W-:Y:S01]  /*3b20*/  IADD3 R30, P0, PT, R28, R31, RZ ;  /* 0x0000001f1c1e7210 */ /* 0x000fe20007f1e0ff */
[----:B------:R-:W-:Y:S02]  /*3b30*/  IMAD.MOV.U32 R4, RZ, RZ, R36 ;  /* 0x000000ffff047224 */ /* 0x000fe400078e0024 */
[----:B------:R-:W-:Y:S01]  /*3b40*/  IMAD.WIDE.U32 R2, R23, R24, R2 ;  /* 0x0000001817027225 */ /* 0x000fe200078e0002 */
[----:B------:R-:W-:-:S03]  /*3b50*/  IADD3.X R31, PT, PT, RZ, RZ, RZ, P0, !PT ;  /* 0x000000ffff1f7210 */ /* 0x000fc600007fe4ff */
[----:B------:R-:W-:-:S04]  /*3b60*/  IMAD.WIDE.U32 R6, R22, R22, R6 ;  /* 0x0000001616067225 */ /* 0x000fc800078e0006 */
[----:B------:R-:W-:-:S04]  /*3b70*/  IMAD.WIDE.U32 R32, R20, R25, R32 ;  /* 0x0000001914207225 */ /* 0x000fc800078e0020 */
[----:B------:R-:W-:Y:S01]  /*3b80*/  IMAD.WIDE.U32 R34, R18, R24, R34 ;  /* 0x0000001812227225 */ /* 0x000fe200078e0022 */
[----:B------:R-:W-:-:S03]  /*3b90*/  IADD3 R6, P4, PT, R6, R33, RZ ;  /* 0x0000002106067210 */ /* 0x000fc60007f9e0ff */
[----:B------:R-:W-:Y:S01]  /*3ba0*/  IMAD.HI.U32 R0, R71, R58, R4 ;  /* 0x0000003a47007227 */ /* 0x000fe200078e0004 */
[----:B------:R-:W-:Y:S02]  /*3bb0*/  IADD3 R4, P3, PT, R2, R7, RZ ;  /* 0x0000000702047210 */ /* 0x000fe40007f7e0ff */
        /* <DEDUP_REMOVED lines=51> */
[----:B------:R-:W-:Y:S01]  /*3ef0*/  IMAD R33, R26, R17, RZ ;  /* 0x000000111a217224 */ /* 0x000fe200078e02ff */
[----:B------:R-:W-:Y:S01]  /*3f00*/  MOV R28, R26 ;  /* 0x0000001a001c7202 */ /* 0x000fe20000000f00 */
[----:B------:R-:W-:Y:S01]  /*3f10*/  IMAD.MOV.U32 R29, RZ, RZ, RZ ;  /* 0x000000ffff1d7224 */ /* 0x000fe200078e00ff */
[----:B------:R-:W-:Y:S01]  /*3f20*/  IADD3 R41, P4, PT, R41, R8, RZ ;  /* 0x0000000829297210 */ /* 0x000fe20007f9e0ff */
[----:B------:R-:W-:-:S03]  /*3f30*/  IMAD.WIDE.U32 R4, R25, R25, R4 ;  /* 0x0000001919047225 */ /* 0x000fc600078e0004 */
[----:B------:R-:W-:Y:S01]  /*3f40*/  IADD3.X R0, PT, PT, RZ, RZ, RZ, P4, !PT ;  /* 0x000000ffff007210 */ /* 0x000fe200027fe4ff */
[----:B------:R-:W-:Y:S02]  /*3f50*/  IMAD.X R7, RZ, RZ, RZ, P1 ;  /* 0x000000ffff077224 */ /* 0x000fe400008e06ff */
[----:B------:R-:W-:Y:S01]  /*3f60*/  IMAD.HI.U32 R35, R33, R58, R28 ;  /* 0x0000003a21237227 */ /* 0x000fe200078e001c */
[----:B------:R-:W-:-:S03]  /*3f70*/  IADD3 R28, P1, PT, R3, R5, RZ ;  /* 0x00000005031c7210 */ /* 0x000fc60007f3e0ff */
[----:B------:R-:W-:Y:S02]  /*3f80*/  IMAD.X R3, RZ, RZ, RZ, P5 ;  /* 0x000000ffff037224 */ /* 0x000fe400028e06ff */
[----:B------:R-:W-:Y:S02]  /*3f90*/  IMAD.X R31, RZ, RZ, RZ, P3 ;  /* 0x000000ffff1f7224 */ /* 0x000fe400018e06ff */
[----:B------:R-:W-:-:S04]  /*3fa0*/  IMAD.WIDE.U32 R6, R23, R24, R6 ;  /* 0x0000001817067225 */ /* 0x000fc800078e0006 */
[----:B------:R-:W-:Y:S01]  /*3fb0*/  IMAD.X R29, RZ, RZ, RZ, P0 ;  /* 0x000000ffff1d7224 */ /* 0x000fe200000e06ff */
[----:B------:R-:W-:Y:S01]  /*3fc0*/  IADD3 R4, P5, PT, R4, R7, RZ ;  /* 0x0000000704047210 */ /* 0x000fe20007fbe0ff */
[----:B------:R-:W-:-:S03]  /*3fd0*/  IMAD.WIDE.U32 R2, R39, R65, R2 ;  /* 0x0000004127027225 */ /* 0x000fc600078e0002 */
        /* <DEDUP_REMOVED lines=14> */
[----:B------:R-:W-:-:S03]  /*40c0*/  IMAD.WIDE.U32 R4, R22, R24, R4 ;  /* 0x0000001816047225 */ /* 0x000fc600078e0004 */
[----:B------:R-:W-:Y:S01]  /*40d0*/  IADD3 R37, P5, PT, R37, R0, RZ ;  /* 0x0000000025257210 */ /* 0x000fe20007fbe0ff */
        /* <DEDUP_REMOVED lines=20> */
[----:B------:R-:W-:Y:S01]  /*4220*/  IADD3.X R35, PT, PT, RZ, RZ, RZ, P2, !PT ;  /* 0x000000ffff237210 */ /* 0x000fe200017fe4ff */
[----:B------:R-:W-:-:S02]  /*4230*/  IMAD.X R31, RZ, RZ, RZ, P5 ;  /* 0x000000ffff1f7224 */ /* 0x000fc400028e06ff */
[----:B------:R-:W-:-:S04]  /*4240*/  IMAD.WIDE.U32 R4, R25, R24, R4 ;  /* 0x0000001819047225 */ /* 0x000fc800078e0004 */
        /* <DEDUP_REMOVED lines=14> */
[----:B------:R-:W-:Y:S01]  /*4330*/  IMAD.WIDE.U32 R6, R71, R62, R2 ;  /* 0x0000003e47067225 */ /* 0x000fe200078e0002 */
[----:B------:R-:W-:Y:S02]  /*4340*/  IADD3 R2, P4, PT, R5, R29, RZ ;  /* 0x0000001d05027210 */ /* 0x000fe40007f9e0ff */
[----:B------:R-:W-:Y:S01]  /*4350*/  IADD3.X R29, PT, PT, RZ, RZ, RZ, P1, !PT ;  /* 0x000000ffff1d7210 */ /* 0x000fe20000ffe4ff */
[----:B------:R-:W-:Y:S01]  /*4360*/  IMAD R37, R26, R17, RZ ;  /* 0x000000111a257224 */ /* 0x000fe200078e02ff */
[----:B------:R-:W-:Y:S01]  /*4370*/  IADD3 R4, P5, PT, R4, R7, RZ ;  /* 0x0000000704047210 */ /* 0x000fe20007fbe0ff */
[----:B------:R-:W-:Y:S01]  /*4380*/  IMAD.MOV.U32 R27, RZ, RZ, RZ ;  /* 0x000000ffff1b7224 */ /* 0x000fe200078e00ff */
[----:B------:R-:W-:Y:S01]  /*4390*/  IADD3.X R3, PT, PT, RZ, RZ, RZ, P4, !PT ;  /* 0x000000ffff037210 */ /* 0x000fe200027fe4ff */
[----:B------:R-:W-:Y:S01]  /*43a0*/  IMAD.WIDE.U32 R30, R33, R60, R30 ;  /* 0x0000003c211e7225 */ /* 0x000fe200078e001e */
[----:B------:R-:W-:-:S03]  /*43b0*/  IADD3 R39, P4, PT, R39, R8, RZ ;  /* 0x0000000827277210 */ /* 0x000fc60007f9e0ff */
[----:B------:R-:W-:Y:S01]  /*43c0*/  IMAD.HI.U32 R27, R37, R58, R26 ;  /* 0x0000003a251b7227 */ /* 0x000fe200078e001a */
[----:B------:R-:W-:-:S03]  /*43d0*/  IADD3 R6, P6, PT, R6, R31, RZ ;  /* 0x0000001f06067210 */ /* 0x000fc60007fde0ff */
        /* <DEDUP_REMOVED lines=57> */
[----:B------:R-:W-:-:S04]  /*4770*/  IMAD.WIDE.U32 R30, R37, R63, R30 ;  /* 0x0000003f251e7225 */ /* 0x000fc800078e001e */
[----:B------:R-:W-:Y:S01]  /*4780*/  IMAD.X R0, RZ, RZ, RZ, P2 ;  /* 0x000000ffff007224 */ /* 0x000fe200010e06ff */
[----:B------:R-:W-:Y:S01]  /*4790*/  IADD3 R32, P6, PT, R26, R31, RZ ;  /* 0x0000001f1a207210 */ /* 0x000fe20007fde0ff */
[----:B------:R-:W-:Y:S02]  /*47a0*/  IMAD.X R5, RZ, RZ, RZ, P4 ;  /* 0x000000ffff057224 */ /* 0x000fe400020e06ff */
[----:B------:R-:W-:Y:S01]  /*47b0*/  IMAD.MOV.U32 R7, RZ, RZ, R34 ;  /* 0x000000ffff077224 */ /* 0x000fe200078e0022 */
[----:B------:R-:W-:Y:S02]  /*47c0*/  IADD3 R0, P2, PT, R0, R3, RZ ;  /* 0x0000000300007210 */ /* 0x000fe40007f5e0ff */
[----:B------:R-:W-:Y:S02]  /*47d0*/  IADD3.X R3, PT, PT, RZ, RZ, RZ, P3, !PT ;  /* 0x000000ffff037210 */ /* 0x000fe40001ffe4ff */
[----:B------:R-:W-:Y:S02]  /*47e0*/  IADD3.X R33, PT, PT, RZ, RZ, RZ, P6, !PT ;  /* 0x000000ffff217210 */ /* 0x000fe400037fe4ff */
[----:B------:R-:W-:-:S02]  /*47f0*/  IADD3 R3, P3, PT, R3, R0, RZ ;  /* 0x0000000003037210 */ /* 0x000fc40007f7e0ff */
[----:B------:R-:W-:Y:S01]  /*4800*/  IADD3 R0, PT, PT, R5, R29, R28 ;  /* 0x0000001d05007210 */ /* 0x000fe20007ffe01c */
[----:B------:R-:W-:Y:S01]  /*4810*/  IMAD.WIDE.U32 R28, R37, R64, R32 ;  /* 0x00000040251c7225 */ /* 0x000fe200078e0020 */
[----:B------:R-:W-:-:S03]  /*4820*/  IADD3 R27, P4, PT, R27, R3, RZ ;  /* 0x000000031b1b7210 */ /* 0x000fc60007f9e0ff */
[----:B------:R-:W-:Y:S01]  /*4830*/  IMAD.X R5, RZ, RZ, RZ, P1 ;  /* 0x000000ffff057224 */ /* 0x000fe200008e06ff */
[----:B------:R-:W-:Y:S01]  /*4840*/  IADD3.X R8, PT, PT, RZ, RZ, RZ, P4, !PT ;  /* 0x000000ffff087210 */ /* 0x000fe200027fe4ff */
        /* <DEDUP_REMOVED lines=37> */
[----:B------:R-:W-:Y:S02]  /*4aa0*/  ISETP.LT.U32.AND P0, PT, R7, R58, PT ;  /* 0x0000003a0700720c */ /* 0x000fe40003f01070 */
[----:B------:R-:W-:Y:S02]  /*4ab0*/  ISETP.LE.U32.AND P1, PT, R6, R59, PT ;  /* 0x0000003b0600720c */ /* 0x000fe40003f23070 */
[----:B------:R-:W-:-:S13]  /*4ac0*/  ISETP.GT.U32.OR P0, PT, R59, R6, P0 ;  /* 0x000000063b00720c */ /* 0x000fda0000704470 */
[----:B------:R-:W-:Y:S05]  /*4ad0*/  @P0 BRA P1, `(.L_x_400) ;  /* 0x00000000005c0947 */ /* 0x000fea0000800000 */
.L_x_399:
        /* <DEDUP_REMOVED lines=23> */
.L_x_400:
[----:B------:R-:W-:Y:S01]  /*4c50*/  CS2R R96, SRZ ;  /* 0x0000000000607805 */ /* 0x000fe2000001ff00 */
[----:B------:R-:W-:Y:S02]  /*4c60*/  HFMA2 R33, -RZ, RZ, 0, 0 ;  /* 0x00000000ff217431 */ /* 0x000fe400000001ff */
[----:B------:R-:W-:-:S04]  /*4c70*/  IMAD.WIDE.U32 R30, R7, R80, RZ ;  /* 0x00000050071e7225 */ /* 0x000fc800078e00ff */
[----:B------:R-:W-:Y:S01]  /*4c80*/  HFMA2 R69, -RZ, RZ, 0, 0 ;  /* 0x00000000ff457431 */ /* 0x000fe200000001ff */
[----:B------:R-:W-:Y:S01]  /*4c90*/  CS2R R94, SRZ ;  /* 0x00000000005e7805 */ /* 0x000fe2000001ff00 */
[----:B------:R-:W-:Y:S02]  /*4ca0*/  HFMA2 R72, -RZ, RZ, 0, 0 ;  /* 0x00000000ff487431 */ /* 0x000fe400000001ff */
[----:B------:R-:W-:Y:S01]  /*4cb0*/  IMAD.IADD R32, R31, 0x1, R97 ;  /* 0x000000011f207824 */ /* 0x000fe200078e0261 */
[----:B------:R-:W-:Y:S01]  /*4cc0*/  MOV R31, RZ ;  /* 0x000000ff001f7202 */ /* 0x000fe20000000f00 */
        /* <DEDUP_REMOVED lines=32> */
[----:B------:R-:W-:Y:S01]  /*4ed0*/  IMAD.X R35, RZ, RZ, RZ, P1 ;  /* 0x000000ffff237224 */ /* 0x000fe200008e06ff */
[----:B------:R-:W-:Y:S01]  /*4ee0*/  MOV R36, R32 ;  /* 0x0000002000247202 */ /* 0x000fe20000000f00 */
[----:B------:R-:W-:Y:S02]  /*4ef0*/  IMAD R105, R32, R17, RZ ;  /* 0x0000001120697224 */ /* 0x000fe400078e02ff */
[----:B------:R-:W-:Y:S02]  /*4f00*/  IMAD.MOV.U32 R37, RZ, RZ, RZ ;  /* 0x000000ffff257224 */ /* 0x000fe400078e00ff */
[----:B------:R-:W-:Y:S01]  /*4f10*/  IMAD.X R31, RZ, RZ, RZ, P0 ;  /* 0x000000ffff1f7224 */ /* 0x000fe200000e06ff */
[----:B------:R-:W-:Y:S01]  /*4f20*/  IADD3 R28, P0, PT, R33, R28, RZ ;  /* 0x0000001c211c7210 */ /* 0x000fe20007f1e0ff */
[----:B------:R-:W-:-:S04]  /*4f30*/  IMAD.WIDE.U32 R34, R78, R6, R34 ;  /* 0x000000064e227225 */ /* 0x000fc800078e0022 */
[----:B------:R-:W-:Y:S01]  /*4f40*/  IMAD.HI.U32 R27, R105, R58, R36 ;  /* 0x0000003a691b7227 */ /* 0x000fe200078e0024 */
[----:B------:R-:W-:-:S03]  /*4f50*/  IADD3 R36, PT, PT, R39, R94, RZ ;  /* 0x0000005e27247210 */ /* 0x000fc60007ffe0ff */
[----:B------:R-:W-:-:S04]  /*4f60*/  IMAD.WIDE.U32 R30, R79, R4, R30 ;  /* 0x000000044f1e7225 */ /* 0x000fc800078e001e */
[----:B------:R-:W-:Y:S02]  /*4f70*/  IMAD.IADD R29, R26, 0x1, R35 ;  /* 0x000000011a1d7824 */ /* 0x000fe400078e0223 */
[----:B------:R-:W-:Y:S02]  /*4f80*/  HFMA2 R35, -RZ, RZ, 0, 0 ;  /* 0x00000000ff237431 */ /* 0x000fe400000001ff */
[----:B------:R-:W-:Y:S01]  /*4f90*/  IMAD.WIDE.U32 R36, R80, R2, R36 ;  /* 0x0000000250247225 */ /* 0x000fe200078e0024 */
[----:B------:R-:W-:-:S03]  /*4fa0*/  IADD3 R30, P1, PT, R29, R30, RZ ;  /* 0x0000001e1d1e7210 */ /* 0x000fc60007f3e0ff */
[----:B------:R-:W-:Y:S01]  /*4fb0*/  IMAD.IADD R31, R72, 0x1, R31 ;  /* 0x00000001481f7824 */ /* 0x000fe200078e021f */
[----:B------:R-:W-:Y:S01]  /*4fc0*/  IADD3.X R29, PT, PT, RZ, RZ, RZ, P0, !PT ;  /* 0x000000ffff1d7210 */ /* 0x000fe200007fe4ff */
[----:B------:R-:W-:-:S03]  /*4fd0*/  IMAD.IADD R32, R37, 0x1, R95 ;  /* 0x0000000125207824 */ /* 0x000fc600078e025f */
        /* <DEDUP_REMOVED lines=16> */
[----:B------:R-:W-:Y:S01]  /*50e0*/  IMAD.MOV.U32 R33, RZ, RZ, RZ ;  /* 0x000000ffff217224 */ /* 0x000fe200078e00ff */
[----:B------:R-:W-:Y:S01]  /*50f0*/  IADD3 R27, PT, PT, R94, R37, RZ ;  /* 0x000000255e1b7210 */ /* 0x000fe20007ffe0ff */
[----:B------:R-:W-:-:S04]  /*5100*/  IMAD.WIDE.U32 R28, R105, R59, R28 ;  /* 0x0000003b691c7225 */ /* 0x000fc800078e001c */
[----:B------:R-:W-:-:S04]  /*5110*/  IMAD.WIDE.U32 R34, R107, R61, R34 ;  /* 0x0000003d6b227225 */ /* 0x000fc800078e0022 */
[----:B------:R-:W-:-:S04]  /*5120*/  IMAD.WIDE.U32 R32, R80, R0, R32 ;  /* 0x0000000050207225 */ /* 0x000fc800078e0020 */
        /* <DEDUP_REMOVED lines=8> */
[----:B------:R-:W-:Y:S01]  /*51b0*/  IMAD.X R43, RZ, RZ, RZ, P1 ;  /* 0x000000ffff2b7224 */ /* 0x000fe200008e06ff */
[----:B------:R-:W-:Y:S01]  /*51c0*/  IADD3 R37, PT, PT, R72, R37, RZ ;  /* 0x0000002548257210 */ /* 0x000fe20007ffe0ff */
[----:B------:R-:W-:Y:S01]  /*51d0*/  IMAD.HI.U32 R39, R27, R58, R28 ;  /* 0x0000003a1b277227 */ /* 0x000fe200078e001c */
[----:B------:R-:W-:-:S03]  /*51e0*/  IADD3 R28, P1, PT, R31, R36, RZ ;  /* 0x000000241f1c7210 */ /* 0x000fc60007f3e0ff */
[----:B------:R-:W-:Y:S02]  /*51f0*/  IMAD.IADD R38, R33, 0x1, R96 ;  /* 0x0000000121267824 */ /* 0x000fe400078e0260 */
[----:B------:R-:W-:Y:S02]  /*5200*/  IMAD.X R33, RZ, RZ, RZ, P0 ;  /* 0x000000ffff217224 */ /* 0x000fe400000e06ff */
[----:B------:R-:W-:-:S04]  /*5210*/  IMAD.WIDE.U32 R42, R105, R60, R42 ;  /* 0x0000003c692a7225 */ /* 0x000fc800078e002a */
[----:B------:R-:W-:Y:S02]  /*5220*/  IMAD.MOV.U32 R31, RZ, RZ, RZ ;  /* 0x000000ffff1f7224 */ /* 0x000fe400078e00ff */
[----:B------:R-:W-:-:S04]  /*5230*/  IMAD.WIDE.U32 R32, R79, R2, R32 ;  /* 0x000000024f207225 */ /* 0x000fc800078e0020 */
[----:B------:R-:W-:Y:S01]  /*5240*/  IMAD.X R29, RZ, RZ, RZ, P1 ;  /* 0x000000ffff1d7224 */ /* 0x000fe200008e06ff */
[----:B------:R-:W-:Y:S01]  /*5250*/  IADD3 R36, P1, PT, R42, R39, RZ ;  /* 0x000000272a247210 */ /* 0x000fe20007f3e0ff */
[----:B------:R-:W-:Y:S01]  /*5260*/  IMAD.WIDE.U32 R30, R76, R7, R30 ;  /* 0x000000074c1e7225 */ /* 0x000fe200078e001e */
[----:B------:R-:W-:Y:S02]  /*5270*/  IADD3 R34, P0, PT, R37, R32, RZ ;  /* 0x0000002025227210 */ /* 0x000fe40007f1e0ff */
[----:B------:R-:W-:Y:S01]  /*5280*/  IADD3 R41, PT, PT, R95, R33, RZ ;  /* 0x000000215f297210 */ /* 0x000fe20007ffe0ff */
[----:B------:R-:W-:Y:S01]  /*5290*/  IMAD.MOV.U32 R39, RZ, RZ, RZ ;  /* 0x000000ffff277224 */ /* 0x000fe200078e00ff */
[----:B------:R-:W-:Y:S01]  /*52a0*/  IADD3 R32, P2, PT, R35, R30, RZ ;  /* 0x0000001e23207210 */ /* 0x000fe20007f5e0ff */
        /* <DEDUP_REMOVED lines=26> */
[----:B------:R-:W-:Y:S02]  /*5450*/  IMAD.X R29, RZ, RZ, RZ, P1 ;  /* 0x000000ffff1d7224 */ /* 0x000fe400008e06ff */
[----:B------:R-:W-:Y:S02]  /*5460*/  HFMA2 R31, -RZ, RZ, 0, 0 ;  /* 0x00000000ff1f7431 */ /* 0x000fe400000001ff */
[----:B------:R-:W-:Y:S02]  /*5470*/  IMAD.IADD R35, R72, 0x1, R35 ;  /* 0x0000000148237824 */ /* 0x000fe400078e0223 */
[----:B------:R-:W-:-:S04]  /*5480*/  IMAD.WIDE.U32 R28, R78, R2, R28 ;  /* 0x000000024e1c7225 */ /* 0x000fc800078e001c */
[----:B------:R-:W-:Y:S01]  /*5490*/  IMAD.X R39, RZ, RZ, RZ, P0 ;  /* 0x000000ffff277224 */ /* 0x000fe200000e06ff */
[----:B------:R-:W-:Y:S01]  /*54a0*/  IADD3 R28, P1, PT, R35, R28, RZ ;  /* 0x0000001c231c7210 */ /* 0x000fe20007f3e0ff */
[----:B------:R-:W-:Y:S01]  /*54b0*/  IMAD.WIDE.U32 R36, R27, R59, R36 ;  /* 0x0000003b1b247225 */ /* 0x000fe200078e0024 */
[----:B------:R-:W-:-:S03]  /*54c0*/  IADD3.X R35, PT, PT, RZ, RZ, RZ, P2, !PT ;  /* 0x000000ffff237210 */ /* 0x000fc600017fe4ff */
[----:B------:R-:W-:Y:S01]  /*54d0*/  IMAD.WIDE.U32 R42, R105, R61, R42 ;  /* 0x0000003d692a7225 */ /* 0x000fe200078e002a */
[----:B------:R-:W-:-:S03]  /*54e0*/  MOV R40, R36 ;  /* 0x0000002400287202 */ /* 0x000fc60000000f00 */
[----:B------:R-:W-:Y:S01]  /*54f0*/  IMAD.IADD R29, R95, 0x1, R29 ;  /* 0x000000015f1d7824 */ /* 0x000fe200078e021d */
[----:B------:R-:W-:Y:S01]  /*5500*/  IADD3 R32, P3, PT, R42, R37, RZ ;  /* 0x000000252a207210 */ /* 0x000fe20007f7e0ff */
[----:B------:R-:W-:-:S04]  /*5510*/  IMAD.WIDE.U32 R38, R8, R79, R38 ;  /* 0x0000004f08267225 */ /* 0x000fc800078e0026 */
[----:B------:R-:W-:-:S04]  /*5520*/  IMAD.WIDE.U32 R30, R75, R7, R30 ;  /* 0x000000074b1e7225 */ /* 0x000fc800078e001e */
[----:B------:R-:W-:Y:S01]  /*5530*/  IMAD R47, R36, R17, RZ ;  /* 0x00000011242f7224 */ /* 0x000fe200078e02ff */
[----:B------:R-:W-:Y:S01]  /*5540*/  IADD3 R36, P0, PT, R38, R29, RZ ;  /* 0x0000001d26247210 */ /* 0x000fe20007f1e0ff */
[----:B------:R-:W-:Y:S01]  /*5550*/  IMAD.IADD R37, R97, 0x1, R31 ;  /* 0x0000000161257824 */ /* 0x000fe200078e021f */
[----:B------:R-:W-:Y:S01]  /*5560*/  IADD3.X R29, PT, PT, RZ, RZ, RZ, P1, !PT ;  /* 0x000000ffff1d7210 */ /* 0x000fe20000ffe4ff */
[----:B------:R-:W-:Y:S01]  /*5570*/  IMAD.WIDE.U32 R34, R76, R5, R34 ;  /* 0x000000054c227225 */ /* 0x000fe200078e0022 */
[----:B------:R-:W-:-:S03]  /*5580*/  IADD3 R30, P2, PT, R33, R30, RZ ;  /* 0x0000001e211e7210 */ /* 0x000fc60007f5e0ff */
[----:B------:R-:W-:Y:S01]  /*5590*/  IMAD.X R33, RZ, RZ, RZ, P3 ;  /* 0x000000ffff217224 */ /* 0x000fe200018e06ff */
[----:B------:R-:W-:Y:S01]  /*55a0*/  IADD3 R34, P3, PT, R37, R34, RZ ;  /* 0x0000002225227210 */ /* 0x000fe20007f7e0ff */
[----:B------:R-:W-:Y:S01]  /*55b0*/  IMAD.MOV.U32 R41, RZ, RZ, RZ ;  /* 0x000000ffff297224 */ /* 0x000fe200078e00ff */
[----:B------:R-:W-:Y:S01]  /*55c0*/  IADD3.X R37, PT, PT, RZ, RZ, RZ, P0, !PT ;  /* 0x000000ffff257210 */ /* 0x000fe200007fe4ff */
[----:B------:R-:W-:Y:S02]  /*55d0*/  IMAD.IADD R35, R69, 0x1, R35 ;  /* 0x0000000145237824 */ /* 0x000fe400078e0223 */
[----:B------:R-:W-:-:S04]  /*55e0*/  IMAD.WIDE.U32 R28, R77, R3, R28 ;  /* 0x000000034d1c7225 */ /* 0x000fc800078e001c */
[----:B------:R-:W-:-:S04]  /*55f0*/  IMAD.HI.U32 R41, R47, R58, R40 ;  /* 0x0000003a2f297227 */ /* 0x000fc800078e0028 */
        /* <DEDUP_REMOVED lines=9> */
[----:B------:R-:W-:Y:S02]  /*5690*/  IMAD.X R29, RZ, RZ, RZ, P2 ;  /* 0x000000ffff1d7224 */ /* 0x000fe400010e06ff */
[----:B------:R-:W-:-:S04]  /*56a0*/  IMAD.WIDE.U32 R30, R107, R63, R30 ;  /* 0x0000003f6b1e7225 */ /* 0x000fc800078e001e */
        /* <DEDUP_REMOVED lines=9> */
[----:B------:R-:W-:Y:S02]  /*5740*/  IMAD R71, R40, R17, RZ ;  /* 0x0000001128477224 */ /* 0x000fe400078e02ff */
[----:B------:R-:W-:Y:S01]  /*5750*/  IMAD.MOV.U32 R28, RZ, RZ, R40 ;  /* 0x000000ffff1c7224 */ /* 0x000fe200078e0028 */
[----:B------:R-:W-:Y:S01]  /*5760*/  IADD3 R38, P0, PT, R39, R38, RZ ;  /* 0x0000002627267210 */ /* 0x000fe20007f1e0ff */
[----:B------:R-:W-:Y:S02]  /*5770*/  IMAD.MOV.U32 R29, RZ, RZ, RZ ;  /* 0x000000ffff1d7224 */ /* 0x000fe400078e00ff */
[----:B------:R-:W-:Y:S02]  /*5780*/  IMAD.X R37, RZ, RZ, RZ, P1 ;  /* 0x000000ffff257224 */ /* 0x000fe400008e06ff */
[----:B------:R-:W-:Y:S01]  /*5790*/  IMAD.HI.U32 R44, R71, R58, R28 ;  /* 0x0000003a472c7227 */ /* 0x000fe200078e001c */
[----:B------:R-:W-:-:S03]  /*57a0*/  MOV R28, R34 ;  /* 0x00000022001c7202 */ /* 0x000fc60000000f00 */
        /* <DEDUP_REMOVED lines=22> */
[----:B------:R-:W-:-:S04]  /*5910*/  IMAD.WIDE.U32 R30, R27, R61, R30 ;  /* 0x0000003d1b1e7225 */ /* 0x000fc800078e001e */
[----:B------:R-:W-:Y:S01]  /*5920*/  IMAD.WIDE.U32 R36, R77, R0, R36 ;  /* 0x000000004d247225 */ /* 0x000fe200078e0024 */
[----:B------:R-:W-:-:S03]  /*5930*/  IADD3 R40, P3, PT, R30, R41, RZ ;  /* 0x000000291e287210 */ /* 0x000fc60007f7e0ff */
        /* <DEDUP_REMOVED lines=15> */
[----:B------:R-:W-:Y:S01]  /*5a30*/  IADD3 R28, P3, PT, R42, R31, RZ ;  /* 0x0000001f2a1c7210 */ /* 0x000fe20007f7e0ff */
[----:B------:R-:W-:Y:S01]  /*5a40*/  IMAD.MOV.U32 R33, RZ, RZ, RZ ;  /* 0x000000ffff217224 */ /* 0x000fe200078e00ff */
        /* <DEDUP_REMOVED lines=8> */
[----:B------:R-:W-:Y:S01]  /*5ad0*/  IADD3 R36, P4, PT, R40, R44, RZ ;  /* 0x0000002c28247210 */ /* 0x000fe20007f9e0ff */
[----:B------:R-:W-:-:S03]  /*5ae0*/  IMAD.WIDE.U32 R38, R8, R77, R38 ;  /* 0x0000004d08267225 */ /* 0x000fc600078e0026 */
[----:B------:R-:W-:Y:S01]  /*5af0*/  IADD3.X R37, PT, PT, RZ, RZ, RZ, P4, !PT ;  /* 0x000000ffff257210 */ /* 0x000fe200027fe4ff */
[----:B------:R-:W-:Y:S02]  /*5b00*/  IMAD.X R29, RZ, RZ, RZ, P3 ;  /* 0x000000ffff1d7224 */ /* 0x000fe400018e06ff */
        /* <DEDUP_REMOVED lines=18> */
[----:B------:R-:W-:-:S03]  /*5c30*/  MOV R34, R36 ;  /* 0x0000002400227202 */ /* 0x000fc60000000f00 */
[----:B------:R-:W-:Y:S01]  /*5c40*/  IMAD.X R107, RZ, RZ, RZ, P1 ;  /* 0x000000ffff6b7224 */ /* 0x000fe200008e06ff */
[----:B------:R-:W-:Y:S01]  /*5c50*/  IADD3 R40, P0, PT, R31, R40, RZ ;  /* 0x000000281f287210 */ /* 0x000fe20007f1e0ff */
[----:B------:R-:W-:Y:S01]  /*5c60*/  IMAD R109, R36, R17, RZ ;  /* 0x00000011246d7224 */ /* 0x000fe200078e02ff */
[----:B------:R-:W-:Y:S01]  /*5c70*/  IADD3.X R31, PT, PT, RZ, RZ, RZ, P2, !PT ;  /* 0x000000ffff1f7210 */ /* 0x000fe200017fe4ff */
[----:B------:R-:W-:Y:S02]  /*5c80*/  IMAD.MOV.U32 R35, RZ, RZ, RZ ;  /* 0x000000ffff237224 */ /* 0x000fe400078e00ff */
[----:B------:R-:W-:-:S04]  /*5c90*/  IMAD.WIDE.U32 R106, R67, R6, R106 ;  /* 0x00000006436a7225 */ /* 0x000fc800078e006a */
[----:B------:R-:W-:Y:S01]  /*5ca0*/  IMAD.X R43, RZ, RZ, RZ, P3 ;  /* 0x000000ffff2b7224 */ /* 0x000fe200018e06ff */
[----:B------:R-:W-:Y:S01]  /*5cb0*/  IADD3 R33, P2, PT, R33, R106, RZ ;  /* 0x0000006a21217210 */ /* 0x000fe20007f5e0ff */
[----:B------:R-:W-:-:S04]  /*5cc0*/  IMAD.HI.U32 R34, R109, R58, R34 ;  /* 0x0000003a6d227227 */ /* 0x000fc800078e0022 */
[----:B------:R-:W-:Y:S01]  /*5cd0*/  IMAD.IADD R35, R96, 0x1, R41 ;  /* 0x0000000160237824 */ /* 0x000fe200078e0229 */
[----:B------:R-:W-:Y:S01]  /*5ce0*/  IADD3.X R41, PT, PT, RZ, RZ, RZ, P0, !PT ;  /* 0x000000ffff297210 */ /* 0x000fe200007fe4ff */
[----:B------:R-:W-:-:S03]  /*5cf0*/  IMAD.WIDE.U32 R42, R105, R64, R42 ;  /* 0x00000040692a7225 */ /* 0x000fc600078e002a */
[----:B------:R-:W-:Y:S01]  /*5d00*/  IADD3 R28, P1, PT, R39, R35, RZ ;  /* 0x00000023271c7210 */ /* 0x000fe20007f3e0ff */
[----:B------:R-:W-:Y:S01]  /*5d10*/  IMAD.IADD R107, R26, 0x1, R107 ;  /* 0x000000011a6b7824 */ /* 0x000fe200078e026b */
[----:B------:R-:W-:Y:S01]  /*5d20*/  IADD3 R32, P3, PT, R43, R33, RZ ;  /* 0x000000212b207210 */ /* 0x000fe20007f7e0ff */
[----:B------:R-:W-:Y:S01]  /*5d30*/  IMAD.WIDE.U32 R30, R74, R4, R30 ;  /* 0x000000044a1e7225 */ /* 0x000fe200078e001e */
[----:B------:R-:W-:-:S03]  /*5d40*/  IADD3 R42, P5, PT, R42, R29, RZ ;  /* 0x0000001d2a2a7210 */ /* 0x000fc60007fbe0ff */
[----:B------:R-:W-:Y:S01]  /*5d50*/  IMAD.X R39, RZ, RZ, RZ, P4 ;  /* 0x000000ffff277224 */ /* 0x000fe200020e06ff */
[----:B------:R-:W-:Y:S01]  /*5d60*/  IADD3 R30, P4, PT, R107, R30, RZ ;  /* 0x0000001e6b1e7210 */ /* 0x000fe20007f9e0ff */
[----:B------:R-:W-:Y:S01]  /*5d70*/  IMAD.WIDE.U32 R40, R75, R2, R40 ;  /* 0x000000024b287225 */ /* 0x000fe200078e0028 */
[----:B------:R-:W-:-:S03]  /*5d80*/  IADD3.X R43, PT, PT, RZ, RZ, RZ, P5, !PT ;  /* 0x000000ffff2b7210 */ /* 0x000fc60002ffe4ff */
[----:B------:R-:W-:Y:S02]  /*5d90*/  IMAD.IADD R31, R72, 0x1, R31 ;  /* 0x00000001481f7824 */ /* 0x000fe400078e021f */
[----:B------:R-:W-:Y:S02]  /*5da0*/  IMAD.X R33, RZ, RZ, RZ, P3 ;  /* 0x000000ffff217224 */ /* 0x000fe400018e06ff */
        /* <DEDUP_REMOVED lines=37> */
[----:B------:R-:W-:Y:S02]  /*6000*/  HFMA2 R29, -RZ, RZ, 0, 0 ;  /* 0x00000000ff1d7431 */ /* 0x000fe400000001ff */
[----:B------:R-:W-:-:S04]  /*6010*/  IMAD.WIDE.U32 R34, R109, R59, R34 ;  /* 0x0000003b6d227225 */ /* 0x000fc800078e0022 */
[----:B------:R-:W-:Y:S02]  /*6020*/  IMAD.X R31, RZ, RZ, RZ, P5 ;  /* 0x000000ffff1f7224 */ /* 0x000fe400028e06ff */
[----:B------:R-:W-:Y:S01]  /*6030*/  IMAD.X R37, RZ, RZ, RZ, P1 ;  /* 0x000000ffff257224 */ /* 0x000fe200008e06ff */
[----:B------:R-:W-:Y:S01]  /*6040*/  IADD3 R38, P1, PT, R42, R39, RZ ;  /* 0x000000272a267210 */ /* 0x000fe20007f3e0ff */
[----:B------:R-:W-:Y:S01]  /*6050*/  IMAD R105, R34, R17, RZ ;  /* 0x0000001122697224 */ /* 0x000fe200078e02ff */
[----:B------:R-:W-:Y:S01]  /*6060*/  IADD3 R42, P2, PT, R43, R33, RZ ;  /* 0x000000212b2a7210 */ /* 0x000fe20007f5e0ff */
[----:B------:R-:W-:Y:S01]  /*6070*/  IMAD.MOV.U32 R28, RZ, RZ, R34 ;  /* 0x000000ffff1c7224 */ /* 0x000fe200078e0022 */
[----:B------:R-:W-:Y:S01]  /*6080*/  IADD3 R40, P5, PT, R37, R40, RZ ;  /* 0x0000002825287210 */ /* 0x000fe20007fbe0ff */
[----:B------:R-:W-:Y:S01]  /*6090*/  IMAD.WIDE.U32 R30, R74, R2, R30 ;  /* 0x000000024a1e7225 */ /* 0x000fe200078e001e */
[----:B------:R-:W-:-:S03]  /*60a0*/  IADD3.X R39, PT, PT, RZ, RZ, RZ, P1, !PT ;  /* 0x000000ffff277210 */ /* 0x000fc60000ffe4ff */
[----:B------:R-:W-:Y:S01]  /*60b0*/  IMAD.IADD R33, R72, 0x1, R41 ;  /* 0x0000000148217824 */ /* 0x000fe200078e0229 */
[----:B------:R-:W-:Y:S01]  /*60c0*/  IADD3 R31, PT, PT, R95, R31, RZ ;  /* 0x0000001f5f1f7210 */ /* 0x000fe20007ffe0ff */
[----:B------:R-:W-:-:S03]  /*60d0*/  IMAD.HI.U32 R41, R105, R58, R28 ;  /* 0x0000003a69297227 */ /* 0x000fc600078e001c */
[----:B------:R-:W-:Y:S01]  /*60e0*/  IADD3 R28, P6, PT, R33, R30, RZ ;  /* 0x0000001e211c7210 */ /* 0x000fe20007fde0ff */
[----:B------:R-:W-:Y:S02]  /*60f0*/  IMAD.X R33, RZ, RZ, RZ, P4 ;  /* 0x000000ffff217224 */ /* 0x000fe400020e06ff */
[----:B------:R-:W-:Y:S02]  /*6100*/  IMAD.X R37, RZ, RZ, RZ, P0 ;  /* 0x000000ffff257224 */ /* 0x000fe400000e06ff */
[----:B------:R-:W-:-:S04]  /*6110*/  IMAD.WIDE.U32 R32, R8, R75, R32 ;  /* 0x0000004b08207225 */ /* 0x000fc800078e0020 */
        /* <DEDUP_REMOVED lines=9> */
[----:B------:R-:W-:Y:S01]  /*61b0*/  IMAD.X R107, RZ, RZ, RZ, P3 ;  /* 0x000000ffff6b7224 */ /* 0x000fe200018e06ff */
[----:B------:R-:W-:Y:S01]  /*61c0*/  IADD3 R38, P2, PT, R42, R39, RZ ;  /* 0x000000272a267210 */ /* 0x000fe20007f5e0ff */
[----:B------:R-:W-:-:S03]  /*61d0*/  IMAD.WIDE.U32 R28, R67, R3, R28 ;  /* 0x00000003431c7225 */ /* 0x000fc600078e001c */
[----:B------:R-:W-:Y:S01]  /*61e0*/  IADD3 R107, P3, PT, R107, R40, RZ ;  /* 0x000000286b6b7210 */ /* 0x000fe20007f7e0ff */
[----:B------:R-:W-:Y:S02]  /*61f0*/  IMAD.X R27, RZ, RZ, RZ, P5 ;  /* 0x000000ffff1b7224 */ /* 0x000fe400028e06ff */
[----:B------:R-:W-:Y:S01]  /*6200*/  IMAD.WIDE.U32 R30, R74, R0, R30 ;  /* 0x000000004a1e7225 */ /* 0x000fe200078e001e */
[----:B------:R-:W-:Y:S02]  /*6210*/  IADD3.X R40, PT, PT, RZ, RZ, RZ, P3, !PT ;  /* 0x000000ffff287210 */ /* 0x000fe40001ffe4ff */
        /* <DEDUP_REMOVED lines=8> */
[----:B------:R-:W-:-:S02]  /*62a0*/  IADD3 R40, P1, PT, R40, R27, RZ ;  /* 0x0000001b28287210 */ /* 0x000fc40007f3e0ff */
        /* <DEDUP_REMOVED lines=18> */
[----:B------:R-:W-:Y:S01]  /*63d0*/  IADD3 R40, P1, PT, R40, R33, RZ ;  /* 0x0000002128287210 */ /* 0x000fe20007f3e0ff */
[----:B------:R-:W-:Y:S01]  /*63e0*/  IMAD.X R37, RZ, RZ, RZ, P3 ;  /* 0x000000ffff257224 */ /* 0x000fe200018e06ff */
[----:B------:R-:W-:Y:S01]  /*63f0*/  IADD3.X R33, PT, PT, RZ, RZ, RZ, P2, !PT ;  /* 0x000000ffff217210 */ /* 0x000fe200017fe4ff */
[----:B------:R-:W-:Y:S01]  /*6400*/  IMAD.WIDE.U32 R38, R71, R63, R38 ;  /* 0x0000003f47267225 */ /* 0x000fe200078e0026 */
[----:B------:R-:W-:-:S02]  /*6410*/  IADD3 R47, P2, PT, R31, R27, RZ ;  /* 0x0000001b1f2f7210 */ /* 0x000fc40007f5e0ff */
[----:B------:R-:W-:Y:S01]  /*6420*/  IADD3.X R27, PT, PT, RZ, RZ, RZ, P5, !PT ;  /* 0x000000ffff1b7210 */ /* 0x000fe20002ffe4ff */
        /* <DEDUP_REMOVED lines=14> */
[----:B------:R-:W-:Y:S01]  /*6510*/  MOV R35, RZ ;  /* 0x000000ff00237202 */ /* 0x000fe20000000f00 */
[----:B------:R-:W-:Y:S02]  /*6520*/  IMAD R27, R34, R17, RZ ;  /* 0x00000011221b7224 */ /* 0x000fe400078e02ff */
[----:B------:R-:W-:-:S04]  /*6530*/  IMAD.WIDE.U32 R28, R71, R64, R28 ;  /* 0x00000040471c7225 */ /* 0x000fc800078e001c */
[----:B------:R-:W-:-:S04]  /*6540*/  IMAD.WIDE.U32 R38, R109, R62, R38 ;  /* 0x0000003e6d267225 */ /* 0x000fc800078e0026 */
[----:B------:R-:W-:Y:S01]  /*6550*/  IMAD.X R37, RZ, RZ, RZ, P6 ;  /* 0x000000ffff257224 */ /* 0x000fe200030e06ff */
[----:B------:R-:W-:Y:S01]  /*6560*/  IADD3 R28, P3, PT, R28, R39, RZ ;  /* 0x000000271c1c7210 */ /* 0x000fe20007f7e0ff */
[----:B------:R-:W-:Y:S01]  /*6570*/  IMAD.HI.U32 R41, R27, R58, R34 ;  /* 0x0000003a1b297227 */ /* 0x000fe200078e0022 */
[----:B------:R-:W-:Y:S02]  /*6580*/  IADD3.X R35, PT, PT, RZ, RZ, RZ, P0, !PT ;  /* 0x000000ffff237210 */ /* 0x000fe400007fe4ff */
[----:B------:R-:W-:Y:S01]  /*6590*/  IADD3 R34, P5, PT, R29, R47, RZ ;  /* 0x0000002f1d227210 */ /* 0x000fe20007fbe0ff */
        /* <DEDUP_REMOVED lines=9> */
[----:B------:R-:W-:Y:S02]  /*6630*/  IADD3 R42, P1, PT, R42, R47, RZ ;  /* 0x0000002f2a2a7210 */ /* 0x000fe40007f3e0ff */
[----:B------:R-:W-:Y:S01]  /*6640*/  IADD3 R43, P2, PT, R43, R32, RZ ;  /* 0x000000202b2b7210 */ /* 0x000fe20007f5e0ff */
        /* <DEDUP_REMOVED lines=40> */
[----:B------:R-:W-:Y:S01]  /*68d0*/  IMAD.X R28, RZ, RZ, RZ, P4 ;  /* 0x000000ffff1c7224 */ /* 0x000fe200020e06ff */
[----:B------:R-:W-:Y:S02]  /*68e0*/  IADD3 R39, P3, PT, R34, R37, RZ ;  /* 0x0000002522277210 */ /* 0x000fe40007f7e0ff */
[----:B------:R-:W-:-:S02]  /*68f0*/  IADD3.X R37, PT, PT, RZ, RZ, RZ, P1, !PT ;  /* 0x000000ffff257210 */ /* 0x000fc40000ffe4ff */
[----:B------:R-:W-:Y:S01]  /*6900*/  IADD3 R33, P1, PT, R35, R33, RZ ;  /* 0x0000002123217210 */ /* 0x000fe20007f3e0ff */
[----:B------:R-:W-:-:S04]  /*6910*/  IMAD.WIDE.U32 R34, R105, R64, R30 ;  /* 0x0000004069227225 */ /* 0x000fc800078e001e */
[----:B------:R-:W-:Y:S01]  /*6920*/  IMAD.WIDE.U32 R30, R27, R62, R36 ;  /* 0x0000003e1b1e7225 */ /* 0x000fe200078e0024 */
[----:B------:R-:W-:Y:S02]  /*6930*/  IADD3 R36, P6, PT, R35, R33, RZ ;  /* 0x0000002123247210 */ /* 0x000fe40007fde0ff */
[----:B------:R-:W-:Y:S01]  /*6940*/  IADD3 R33, P4, PT, R28, R39, RZ ;  /* 0x000000271c217210 */ /* 0x000fe20007f9e0ff */
[----:B------:R-:W-:Y:S01]  /*6950*/  IMAD.X R28, RZ, RZ, RZ, P2 ;  /* 0x000000ffff1c7224 */ /* 0x000fe200010e06ff */
[----:B------:R-:W-:Y:S02]  /*6960*/  IADD3 R34, P2, PT, R34, R31, RZ ;  /* 0x0000001f22227210 */ /* 0x000fe40007f5e0ff */
[----:B------:R-:W-:-:S03]  /*6970*/  IADD3.X R37, PT, PT, RZ, RZ, RZ, P6, !PT ;  /* 0x000000ffff257210 */ /* 0x000fc600037fe4ff */
[----:B------:R-:W-:Y:S01]  /*6980*/  IMAD.X R35, RZ, RZ, RZ, P2 ;  /* 0x000000ffff237224 */ /* 0x000fe200010e06ff */
[----:B------:R-:W-:Y:S01]  /*6990*/  IADD3 R31, P2, PT, R28, R33, RZ ;  /* 0x000000211c1f7210 */ /* 0x000fe20007f5e0ff */
[----:B------:R-:W-:Y:S01]  /*69a0*/  IMAD.WIDE.U32 R42, R105, R65, R36 ;  /* 0x00000041692a7225 */ /* 0x000fe200078e0024 */
[----:B------:R-:W-:-:S03]  /*69b0*/  IADD3.X R33, PT, PT, RZ, RZ, RZ, P1, !PT ;  /* 0x000000ffff217210 */ /* 0x000fc60000ffe4ff */
[----:B------:R-:W-:-:S04]  /*69c0*/  IMAD.WIDE.U32 R36, R27, R63, R34 ;  /* 0x0000003f1b247225 */ /* 0x000fc800078e0022 */
[----:B------:R-:W-:Y:S01]  /*69d0*/  IMAD.X R28, RZ, RZ, RZ, P0 ;  /* 0x000000ffff1c7224 */ /* 0x000fe200000e06ff */
[----:B------:R-:W-:Y:S01]  /*69e0*/  IADD3 R34, P6, PT, R42, R37, RZ ;  /* 0x000000252a227210 */ /* 0x000fe20007fde0ff */
[----:B------:R-:W-:Y:S02]  /*69f0*/  IMAD.X R37, RZ, RZ, RZ, P5 ;  /* 0x000000ffff257224 */ /* 0x000fe400028e06ff */
[----:B------:R-:W-:Y:S01]  /*6a00*/  IMAD.X R42, RZ, RZ, RZ, P2 ;  /* 0x000000ffff2a7224 */ /* 0x000fe200010e06ff */
[----:B------:R-:W-:Y:S01]  /*6a10*/  IADD3 R28, P0, PT, R28, R31, RZ ;  /* 0x0000001f1c1c7210 */ /* 0x000fe20007f1e0ff */
[----:B------:R-:W-:Y:S01]  /*6a20*/  IMAD.X R31, RZ, RZ, RZ, P3 ;  /* 0x000000ffff1f7224 */ /* 0x000fe200018e06ff */
[----:B------:R-:W-:Y:S02]  /*6a30*/  IADD3.X R35, PT, PT, RZ, RZ, RZ, P6, !PT ;  /* 0x000000ffff237210 */ /* 0x000fe400037fe4ff */
[----:B------:R-:W-:Y:S02]  /*6a40*/  IADD3 R33, P1, PT, R33, R28, RZ ;  /* 0x0000001c21217210 */ /* 0x000fe40007f3e0ff */
[----:B------:R-:W-:Y:S01]  /*6a50*/  IADD3 R31, PT, PT, R31, R29, R37 ;  /* 0x0000001d1f1f7210 */ /* 0x000fe20007ffe025 */
[----:B------:R-:W-:Y:S01]  /*6a60*/  IMAD.WIDE.U32 R28, R27, R64, R34 ;  /* 0x000000401b1c7225 */ /* 0x000fe200078e0022 */
[----:B------:R-:W-:-:S03]  /*6a70*/  IADD3 R43, P3, PT, R43, R33, RZ ;  /* 0x000000212b2b7210 */ /* 0x000fc60007f7e0ff */
[----:B------:R-:W-:Y:S01]  /*6a80*/  IMAD.X R33, RZ, RZ, RZ, P4 ;  /* 0x000000ffff217224 */ /* 0x000fe200020e06ff */
[----:B------:R-:W-:Y:S02]  /*6a90*/  IADD3 R34, P2, PT, R29, R43, RZ ;  /* 0x0000002b1d227210 */ /* 0x000fe40007f5e0ff */
[----:B------:R-:W-:Y:S02]  /*6aa0*/  IADD3.X R29, PT, PT, RZ, RZ, RZ, P0, !PT ;  /* 0x000000ffff1d7210 */ /* 0x000fe400007fe4ff */
[----:B------:R-:W-:Y:S01]  /*6ab0*/  IADD3 R31, PT, PT, R42, R31, R33 ;  /* 0x0000001f2a1f7210 */ /* 0x000fe20007ffe021 */
[----:B------:R-:W-:Y:S01]  /*6ac0*/  IMAD.X R42, RZ, RZ, RZ, P1 ;  /* 0x000000ffff2a7224 */ /* 0x000fe200008e06ff */
[----:B------:R-:W-:Y:S01]  /*6ad0*/  IADD3.X R52, PT, PT, RZ, RZ, RZ, P3, !PT ;  /* 0x000000ffff347210 */ /* 0x000fe20001ffe4ff */
[----:B------:R-:W-:Y:S02]  /*6ae0*/  IMAD.X R35, RZ, RZ, RZ, P2 ;  /* 0x000000ffff237224 */ /* 0x000fe400010e06ff */
[----:B------:R-:W-:Y:S01]  /*6af0*/  IMAD.MOV.U32 R33, RZ, RZ, R40 ;  /* 0x000000ffff217224 */ /* 0x000fe200078e0028 */
[----:B------:R-:W-:Y:S01]  /*6b00*/  IADD3 R31, PT, PT, R42, R31, R29 ;  /* 0x0000001f2a1f7210 */ /* 0x000fe20007ffe01d */
[----:B------:R-:W-:Y:S01]  /*6b10*/  IMAD.WIDE.U32 R34, R27, R65, R34 ;  /* 0x000000411b227225 */ /* 0x000fe200078e0022 */
[----:B------:R-:W-:-:S03]  /*6b20*/  MOV R29, R36 ;  /* 0x00000024001d7202 */ /* 0x000fc60000000f00 */
[----:B------:R-:W-:Y:S01]  /*6b30*/  IMAD.MOV.U32 R27, RZ, RZ, R34 ;  /* 0x000000ffff1b7224 */ /* 0x000fe200078e0022 */
[----:B------:R-:W-:Y:S01]  /*6b40*/  IADD3 R52, PT, PT, R35, R31, R52 ;  /* 0x0000001f23347210 */ /* 0x000fe20007ffe034 */
[----:B------:R-:W-:-:S03]  /*6b50*/  IMAD.MOV.U32 R31, RZ, RZ, R38 ;  /* 0x000000ffff1f7224 */ /* 0x000fc600078e0026 */
[----:B------:R-:W-:-:S13]  /*6b60*/  ISETP.GT.U32.AND P0, PT, R52, R65, PT ;  /* 0x000000413400720c */ /* 0x000fda0003f04070 */
[----:B------:R-:W-:Y:S05]  /*6b70*/  @P0 BRA `(.L_x_401) ;  /* 0x0000000000680947 */ /* 0x000fea0003800000 */
[----:B------:R-:W-:-:S13]  /*6b80*/  ISETP.GE.U32.AND P0, PT, R52, R65, PT ;  /* 0x000000413400720c */ /* 0x000fda0003f06070 */
[----:B------:R-:W-:Y:S05]  /*6b90*/  @!P0 BRA `(.L_x_402) ;  /* 0x0000000000bc8947 */ /* 0x000fea0003800000 */
        /* <DEDUP_REMOVED lines=20> */
[----:B------:R-:W-:Y:S02]  /*6ce0*/  ISETP.GE.U32.AND P0, PT, R33, R58, PT ;  /* 0x0000003a2100720c */ /* 0x000fe40003f06070 */
[----:B------:R-:W-:Y:S02]  /*6cf0*/  ISETP.LE.U32.AND P1, PT, R32, R59, PT ;  /* 0x0000003b2000720c */ /* 0x000fe40003f23070 */
[----:B------:R-:W-:-:S13]  /*6d00*/  ISETP.GT.U32.OR P0, PT, R59, R32, !P0 ;  /* 0x000000203b00720c */ /* 0x000fda0004704470 */
[----:B------:R-:W-:Y:S05]  /*6d10*/  @P0 BRA P1, `(.L_x_402) ;  /* 0x00000000005c0947 */ /* 0x000fea0000800000 */
.L_x_401:
        /* <DEDUP_REMOVED lines=23> */
.L_x_402:
[----:B------:R-:W-:Y:S02]  /*6e90*/  HFMA2 R35, -RZ, RZ, 0, 0 ;  /* 0x00000000ff237431 */ /* 0x000fe400000001ff */
[----:B------:R-:W-:-:S04]  /*6ea0*/  IMAD.WIDE.U32 R36, R15, R45, RZ ;  /* 0x0000002d0f247225 */ /* 0x000fc800078e00ff */
[----:B------:R-:W-:Y:S02]  /*6eb0*/  HFMA2 R92, -RZ, RZ, 0, 0 ;  /* 0x00000000ff5c7431 */ /* 0x000fe400000001ff */
[----:B------:R-:W-:Y:S02]  /*6ec0*/  HFMA2 R105, -RZ, RZ, 0, 0 ;  /* 0x00000000ff697431 */ /* 0x000fe400000001ff */
[----:B------:R-:W-:Y:S02]  /*6ed0*/  IMAD.MOV.U32 R90, RZ, RZ, RZ ;  /* 0x000000ffff5a7224 */ /* 0x000fe400078e00ff */
[----:B------:R-:W-:Y:S02]  /*6ee0*/  IMAD.MOV.U32 R109, RZ, RZ, RZ ;  /* 0x000000ffff6d7224 */ /* 0x000fe400078e00ff */
[----:B------:R-:W-:Y:S01]  /*6ef0*/  IMAD.IADD R34, R37, 0x1, R90 ;  /* 0x0000000125227824 */ /* 0x000fe200078e025a */
[----:B------:R-:W-:Y:S01]  /*6f00*/  MOV R37, RZ ;  /* 0x000000ff00257202 */ /* 0x000fe20000000f00 */
        /* <DEDUP_REMOVED lines=28> */
[----:B------:R-:W-:Y:S01]  /*70d0*/  IMAD.IADD R39, R92, 0x1, R47 ;  /* 0x000000015c277824 */ /* 0x000fe200078e022f */
[----:B------:R-:W-:Y:S01]  /*70e0*/  IADD3.X R47, PT, PT, RZ, RZ, RZ, P1, !PT ;  /* 0x000000ffff2f7210 */ /* 0x000fe20000ffe4ff */
[----:B------:R-:W-:-:S03]  /*70f0*/  IMAD.WIDE.U32 R34, R98, R59, R34 ;  /* 0x0000003b62227225 */ /* 0x000fc600078e0022 */
[----:B------:R-:W-:Y:S01]  /*7100*/  IADD3 R36, P0, PT, R39, R42, RZ ;  /* 0x0000002a27247210 */ /* 0x000fe20007f1e0ff */
[----:B------:R-:W-:-:S03]  /*7110*/  IMAD.WIDE.U32 R46, R85, R14, R46 ;  /* 0x0000000e552e7225 */ /* 0x000fc600078e002e */
[----:B------:R-:W-:Y:S01]  /*7120*/  IADD3.X R37, PT, PT, RZ, RZ, RZ, P0, !PT ;  /* 0x000000ffff257210 */ /* 0x000fe200007fe4ff */
[----:B------:R-:W-:Y:S01]  /*7130*/  IMAD.MOV.U32 R86, RZ, RZ, RZ ;  /* 0x000000ffff567224 */ /* 0x000fe200078e00ff */
[----:B------:R-:W-:Y:S01]  /*7140*/  IADD3 R38, P0, PT, R35, R38, RZ ;  /* 0x0000002623267210 */ /* 0x000fe20007f1e0ff */
[----:B------:R-:W-:Y:S01]  /*7150*/  IMAD.MOV.U32 R48, RZ, RZ, RZ ;  /* 0x000000ffff307224 */ /* 0x000fe200078e00ff */
[----:B------:R-:W-:Y:S01]  /*7160*/  IADD3 R35, PT, PT, R109, R47, RZ ;  /* 0x0000002f6d237210 */ /* 0x000fe20007ffe0ff */
[----:B------:R-:W-:Y:S02]  /*7170*/  IMAD.IADD R42, R43, 0x1, R86 ;  /* 0x000000012b2a7824 */ /* 0x000fe400078e0256 */
[----:B------:R-:W-:Y:S02]  /*7180*/  HFMA2 R47, -RZ, RZ, 0, 0 ;  /* 0x00000000ff2f7431 */ /* 0x000fe400000001ff */
[----:B------:R-:W-:Y:S01]  /*7190*/  IMAD.WIDE.U32 R36, R99, R12, R36 ;  /* 0x0000000c63247225 */ /* 0x000fe200078e0024 */
[----:B------:R-:W-:-:S03]  /*71a0*/  IADD3.X R39, PT, PT, RZ, RZ, RZ, P0, !PT ;  /* 0x000000ffff277210 */ /* 0x000fc600007fe4ff */
[----:B------:R-:W-:Y:S01]  /*71b0*/  IMAD.MOV.U32 R43, RZ, RZ, RZ ;  /* 0x000000ffff2b7224 */ /* 0x000fe200078e00ff */
[----:B------:R-:W-:Y:S01]  /*71c0*/  IADD3 R36, P1, PT, R35, R36, RZ ;  /* 0x0000002423247210 */ /* 0x000fe20007f3e0ff */
[----:B------:R-:W-:Y:S02]  /*71d0*/  IMAD.IADD R37, R105, 0x1, R37 ;  /* 0x0000000169257824 */ /* 0x000fe400078e0225 */
[----:B------:R-:W-:-:S04]  /*71e0*/  IMAD.WIDE.U32 R42, R45, R10, R42 ;  /* 0x0000000a2d2a7225 */ /* 0x000fc800078e002a */
[----:B------:R-:W-:Y:S01]  /*71f0*/  IMAD.WIDE.U32 R46, R81, R15, R46 ;  /* 0x0000000f512e7225 */ /* 0x000fe200078e002e */
[----:B------:R-:W-:-:S03]  /*7200*/  IADD3 R42, P0, PT, R37, R42, RZ ;  /* 0x0000002a252a7210 */ /* 0x000fc60007f1e0ff */
[----:B------:R-:W-:Y:S02]  /*7210*/  IMAD.X R37, RZ, RZ, RZ, P1 ;  /* 0x000000ffff257224 */ /* 0x000fe400008e06ff */
[----:B------:R-:W-:Y:S02]  /*7220*/  IMAD R107, R34, R17, RZ ;  /* 0x00000011226b7224 */ /* 0x000fe400078e02ff */
[----:B------:R-:W-:Y:S02]  /*7230*/  IMAD.MOV.U32 R40, RZ, RZ, R34 ;  /* 0x000000ffff287224 */ /* 0x000fe400078e0022 */
        /* <DEDUP_REMOVED lines=13> */
[----:B------:R-:W-:Y:S01]  /*7310*/  IADD3.X R39, PT, PT, RZ, RZ, RZ, P1, !PT ;  /* 0x000000ffff277210 */ /* 0x000fe20000ffe4ff */
[----:B------:R-:W-:Y:S01]  /*7320*/  IMAD.IADD R41, R86, 0x1, R43 ;  /* 0x0000000156297824 */ /* 0x000fe200078e022b */
[----:B------:R-:W-:Y:S01]  /*7330*/  IADD3.X R47, PT, PT, RZ, RZ, RZ, P0, !PT ;  /* 0x000000ffff2f7210 */ /* 0x000fe200007fe4ff */
[----:B------:R-:W-:Y:S01]  /*7340*/  IMAD.WIDE.U32 R34, R45, R9, R34 ;  /* 0x000000092d227225 */ /* 0x000fe200078e0022 */
[----:B------:R-:W-:-:S03]  /*7350*/  IADD3 R42, P1, PT, R37, R42, RZ ;  /* 0x0000002a252a7210 */ /* 0x000fc60007f3e0ff */
[----:B------:R-:W-:Y:S01]  /*7360*/  IMAD.WIDE.U32 R38, R107, R59, R38 ;  /* 0x0000003b6b267225 */ /* 0x000fe200078e0026 */
[----:B------:R-:W-:-:S03]  /*7370*/  IADD3 R34, P0, PT, R41, R34, RZ ;  /* 0x0000002229227210 */ /* 0x000fc60007f1e0ff */
[----:B------:R-:W-:Y:S02]  /*7380*/  IMAD.X R41, RZ, RZ, RZ, P2 ;  /* 0x000000ffff297224 */ /* 0x000fe400010e06ff */
[----:B------:R-:W-:-:S04]  /*7390*/  IMAD.WIDE.U32 R46, R98, R61, R46 ;  /* 0x0000003d622e7225 */ /* 0x000fc800078e002e */
[----:B------:R-:W-:Y:S01]  /*73a0*/  IMAD.X R43, RZ, RZ, RZ, P1 ;  /* 0x000000ffff2b7224 */ /* 0x000fe200008e06ff */
[----:B------:R-:W-:Y:S01]  /*73b0*/  IADD3 R36, P1, PT, R46, R39, RZ ;  /* 0x000000272e247210 */ /* 0x000fe20007f3e0ff */
[----:B------:R-:W-:Y:S01]  /*73c0*/  IMAD.WIDE.U32 R40, R81, R14, R40 ;  /* 0x0000000e51287225 */ /* 0x000fe200078e0028 */
[----:B------:R-:W-:-:S03]  /*73d0*/  MOV R39, RZ ;  /* 0x000000ff00277202 */ /* 0x000fc60000000f00 */
[----:B------:R-:W-:Y:S02]  /*73e0*/  IMAD.MOV.U32 R68, RZ, RZ, RZ ;  /* 0x000000ffff447224 */ /* 0x000fe400078e00ff */
[----:B------:R-:W-:Y:S02]  /*73f0*/  IMAD R113, R38, R17, RZ ;  /* 0x0000001126717224 */ /* 0x000fe400078e02ff */
[----:B------:R-:W-:-:S04]  /*7400*/  IMAD.WIDE.U32 R42, R85, R12, R42 ;  /* 0x0000000c552a7225 */ /* 0x000fc800078e002a */
[----:B------:R-:W-:Y:S02]  /*7410*/  IMAD.IADD R41, R109, 0x1, R41 ;  /* 0x000000016d297824 */ /* 0x000fe400078e0229 */
[----:B------:R-:W-:Y:S01]  /*7420*/  IMAD.IADD R70, R35, 0x1, R68 ;  /* 0x0000000123467824 */ /* 0x000fe200078e0244 */
[----:B------:R-:W-:Y:S01]  /*7430*/  IADD3.X R35, PT, PT, RZ, RZ, RZ, P0, !PT ;  /* 0x000000ffff237210 */ /* 0x000fe200007fe4ff */
[----:B------:R-:W-:Y:S01]  /*7440*/  IMAD.HI.U32 R111, R113, R58, R38 ;  /* 0x0000003a716f7227 */ /* 0x000fe200078e0026 */
[----:B------:R-:W-:-:S03]  /*7450*/  IADD3 R38, P0, PT, R41, R42, RZ ;  /* 0x0000002a29267210 */ /* 0x000fc60007f1e0ff */
[----:B------:R-:W-:Y:S02]  /*7460*/  HFMA2 R41, -RZ, RZ, 0, 0 ;  /* 0x00000000ff297431 */ /* 0x000fe400000001ff */
[----:B------:R-:W-:Y:S02]  /*7470*/  IMAD.X R37, RZ, RZ, RZ, P1 ;  /* 0x000000ffff257224 */ /* 0x000fe400008e06ff */
[----:B------:R-:W-:Y:S02]  /*7480*/  IMAD.IADD R43, R105, 0x1, R43 ;  /* 0x00000001692b7824 */ /* 0x000fe400078e022b */
[----:B------:R-:W-:-:S04]  /*7490*/  IMAD.WIDE.U32 R34, R99, R10, R34 ;  /* 0x0000000a63227225 */ /* 0x000fc800078e0022 */
[----:B------:R-:W-:Y:S02]  /*74a0*/  IMAD.MOV.U32 R71, RZ, RZ, RZ ;  /* 0x000000ffff477224 */ /* 0x000fe400078e00ff */
[----:B------:R-:W-:-:S04]  /*74b0*/  IMAD.WIDE.U32 R36, R107, R60, R36 ;  /* 0x0000003c6b247225 */ /* 0x000fc800078e0024 */
[----:B------:R-:W-:Y:S01]  /*74c0*/  IMAD.WIDE.U32 R40, R101, R15, R40 ;  /* 0x0000000f65287225 */ /* 0x000fe200078e0028 */
[----:B------:R-:W-:-:S03]  /*74d0*/  IADD3 R44, P1, PT, R36, R111, RZ ;  /* 0x0000006f242c7210 */ /* 0x000fc60007f3e0ff */
[----:B------:R-:W-:Y:S01]  /*74e0*/  IMAD.X R39, RZ, RZ, RZ, P0 ;  /* 0x000000ffff277224 */ /* 0x000fe200000e06ff */
[----:B------:R-:W-:Y:S01]  /*74f0*/  IADD3 R34, P0, PT, R43, R34, RZ ;  /* 0x000000222b227210 */ /* 0x000fe20007f1e0ff */
        /* <DEDUP_REMOVED lines=18> */
[----:B------:R-:W-:Y:S01]  /*7620*/  IMAD R111, R44, R17, RZ ;  /* 0x000000112c6f7224 */ /* 0x000fe200078e02ff */
[----:B------:R-:W-:Y:S01]  /*7630*/  IADD3 R36, P2, PT, R46, R37, RZ ;  /* 0x000000252e247210 */ /* 0x000fe20007f5e0ff */
[----:B------:R-:W-:-:S03]  /*7640*/  IMAD.WIDE.U32 R42, R99, R9, R42 ;  /* 0x00000009632a7225 */ /* 0x000fc600078e002a */
[----:B------:R-:W-:Y:S01]  /*7650*/  IADD3.X R37, PT, PT, RZ, RZ, RZ, P2, !PT ;  /* 0x000000ffff257210 */ /* 0x000fe200017fe4ff */
[----:B------:R-:W-:Y:S02]  /*7660*/  IMAD.MOV.U32 R34, RZ, RZ, R44 ;  /* 0x000000ffff227224 */ /* 0x000fe400078e002c */
[----:B------:R-:W-:Y:S02]  /*7670*/  IMAD.MOV.U32 R35, RZ, RZ, RZ ;  /* 0x000000ffff237224 */ /* 0x000fe400078e00ff */
[----:B------:R-:W-:-:S04]  /*7680*/  IMAD.WIDE.U32 R38, R101, R14, R38 ;  /* 0x0000000e65267225 */ /* 0x000fc800078e0026 */
[----:B------:R-:W-:Y:S01]  /*7690*/  IMAD.HI.U32 R46, R111, R58, R34 ;  /* 0x0000003a6f2e7227 */ /* 0x000fe200078e0022 */
[----:B------:R-:W-:-:S03]  /*76a0*/  IADD3 R34, P1, PT, R41, R42, RZ ;  /* 0x0000002a29227210 */ /* 0x000fc60007f3e0ff */
[----:B------:R-:W-:Y:S02]  /*76b0*/  IMAD.X R41, RZ, RZ, RZ, P0 ;  /* 0x000000ffff297224 */ /* 0x000fe400000e06ff */
        /* <DEDUP_REMOVED lines=8> */
[----:B------:R-:W-:Y:S01]  /*7740*/  IMAD.MOV.U32 R39, RZ, RZ, RZ ;  /* 0x000000ffff277224 */ /* 0x000fe200078e00ff */
[----:B------:R-:W-:Y:S01]  /*7750*/  IADD3.X R41, PT, PT, RZ, RZ, RZ, P1, !PT ;  /* 0x000000ffff297210 */ /* 0x000fe20000ffe4ff */
        /* <DEDUP_REMOVED lines=42> */
[----:B------:R-:W-:Y:S01]  /*7a00*/  IMAD.MOV.U32 R37, RZ, RZ, RZ ;  /* 0x000000ffff257224 */ /* 0x000fe200078e00ff */
[----:B------:R-:W-:Y:S01]  /*7a10*/  MOV R42, R46 ;  /* 0x0000002e002a7202 */ /* 0x000fe20000000f00 */
[----:B------:R-:W-:Y:S02]  /*7a20*/  IMAD.X R71, RZ, RZ, RZ, P0 ;  /* 0x000000ffff477224 */ /* 0x000fe400000e06ff */
[----:B------:R-:W-:-:S04]  /*7a30*/  IMAD.WIDE.U32 R40, R81, R10, R40 ;  /* 0x0000000a51287225 */ /* 0x000fc800078e0028 */
[----:B------:R-:W-:Y:S01]  /*7a40*/  IMAD.WIDE.U32 R36, R84, R15, R36 ;  /* 0x0000000f54247225 */ /* 0x000fe200078e0024 */
[----:B------:R-:W-:-:S03]  /*7a50*/  IADD3 R40, P0, PT, R115, R40, RZ ;  /* 0x0000002873287210 */ /* 0x000fc60007f1e0ff */
[----:B------:R-:W-:Y:S01]  /*7a60*/  IMAD R99, R46, R17, RZ ;  /* 0x000000112e637224 */ /* 0x000fe200078e02ff */
[----:B------:R-:W-:Y:S01]  /*7a70*/  IADD3 R36, P3, PT, R39, R36, RZ ;  /* 0x0000002427247210 */ /* 0x000fe20007f7e0ff */
[----:B------:R-:W-:Y:S01]  /*7a80*/  IMAD.MOV.U32 R43, RZ, RZ, RZ ;  /* 0x000000ffff2b7224 */ /* 0x000fe200078e00ff */
[----:B------:R-:W-:Y:S01]  /*7a90*/  IADD3 R37, PT, PT, R90, R37, RZ ;  /* 0x000000255a257210 */ /* 0x000fe20007ffe0ff */
[----:B------:R-:W-:-:S04]  /*7aa0*/  IMAD.WIDE.U32 R70, R16, R85, R70 ;  /* 0x0000005510467225 */ /* 0x000fc800078e0046 */
[----:B------:R-:W-:Y:S02]  /*7ab0*/  IMAD.IADD R41, R48, 0x1, R41 ;  /* 0x0000000130297824 */ /* 0x000fe400078e0229 */
[----:B------:R-:W-:-:S04]  /*7ac0*/  IMAD.WIDE.U32 R44, R83, R13, R44 ;  /* 0x0000000d532c7225 */ /* 0x000fc800078e002c */
[----:B------:R-:W-:Y:S01]  /*7ad0*/  IMAD.HI.U32 R34, R99, R58, R42 ;  /* 0x0000003a63227227 */ /* 0x000fe200078e002a */
[----:B------:R-:W-:Y:S02]  /*7ae0*/  IADD3 R44, P2, PT, R37, R44, RZ ;  /* 0x0000002c252c7210 */ /* 0x000fe40007f5e0ff */
[----:B------:R-:W-:Y:S01]  /*7af0*/  IADD3.X R37, PT, PT, RZ, RZ, RZ, P3, !PT ;  /* 0x000000ffff257210 */ /* 0x000fe20001ffe4ff */
[----:B------:R-:W-:Y:S01]  /*7b00*/  IMAD.X R39, RZ, RZ, RZ, P1 ;  /* 0x000000ffff277224 */ /* 0x000fe200008e06ff */
[----:B------:R-:W-:Y:S01]  /*7b10*/  IADD3 R42, P1, PT, R70, R41, RZ ;  /* 0x00000029462a7210 */ /* 0x000fe20007f3e0ff */
[----:B------:R-:W-:Y:S02]  /*7b20*/  IMAD.X R41, RZ, RZ, RZ, P0 ;  /* 0x000000ffff297224 */ /* 0x000fe400000e06ff */
[----:B------:R-:W-:Y:S02]  /*7b30*/  IMAD.IADD R45, R92, 0x1, R45 ;  /* 0x000000015c2d7824 */ /* 0x000fe400078e022d */
        /* <DEDUP_REMOVED lines=19> */
[----:B------:R-:W-:-:S03]  /*7c70*/  IMAD.WIDE.U32 R40, R107, R63, R40 ;  /* 0x0000003f6b287225 */ /* 0x000fc600078e0028 */
[----:B------:R-:W-:Y:S01]  /*7c80*/  IADD3 R42, P4, PT, R43, R114, RZ ;  /* 0x000000722b2a7210 */ /* 0x000fe20007f9e0ff */
[----:B------:R-:W-:Y:S01]  /*7c90*/  IMAD.MOV.U32 R45, RZ, RZ, RZ ;  /* 0x000000ffff2d7224 */ /* 0x000fe200078e00ff */
[----:B------:R-:W-:Y:S01]  /*7ca0*/  IADD3 R36, P1, PT, R40, R39, RZ ;  /* 0x0000002728247210 */ /* 0x000fe20007f3e0ff */
[----:B------:R-:W-:Y:S02]  /*7cb0*/  IMAD.X R47, RZ, RZ, RZ, P0 ;  /* 0x000000ffff2f7224 */ /* 0x000fe400000e06ff */
[----:B------:R-:W-:Y:S02]  /*7cc0*/  IMAD.X R39, RZ, RZ, RZ, P3 ;  /* 0x000000ffff277224 */ /* 0x000fe400018e06ff */
        /* <DEDUP_REMOVED lines=34> */
[----:B------:R-:W-:Y:S01]  /*7ef0*/  IMAD.X R45, RZ, RZ, RZ, P4 ;  /* 0x000000ffff2d7224 */ /* 0x000fe200020e06ff */
[----:B------:R-:W-:Y:S01]  /*7f00*/  IADD3 R43, PT, PT, R109, R43, RZ ;  /* 0x0000002b6d2b7210 */ /* 0x000fe20007ffe0ff */
[----:B------:R-:W-:-:S04]  /*7f10*/  IMAD.WIDE.U32 R38, R84, R12, R38 ;  /* 0x0000000c54267225 */ /* 0x000fc800078e0026 */
[----:B------:R-:W-:Y:S02]  /*7f20*/  IMAD.IADD R70, R68, 0x1, R47 ;  /* 0x0000000144467824 */ /* 0x000fe400078e022f */
        /* <DEDUP_REMOVED lines=10> */
[----:B------:R-:W-:-:S04]  /*7fd0*/  IMAD.WIDE.U32 R46, R83, R10, R46 ;  /* 0x0000000a532e7225 */ /* 0x000fc800078e002e */
[----:B------:R-:W-:Y:S01]  /*7fe0*/  IMAD.X R37, RZ, RZ, RZ, P3 ;  /* 0x000000ffff257224 */ /* 0x000fe200018e06ff */
[----:B------:R-:W-:Y:S01]  /*7ff0*/  IADD3 R42, P1, PT, R39, R46, RZ ;  /* 0x0000002e272a7210 */ /* 0x000fe20007f3e0ff */
[----:B------:R-:W-:Y:S01]  /*8000*/  IMAD R81, R34, R17, RZ ;  /* 0x0000001122517224 */ /* 0x000fe200078e02ff */
[----:B------:R-:W-:Y:S01]  /*8010*/  IADD3 R85, PT, PT, R48, R47, RZ ;  /* 0x0000002f30557210 */ /* 0x000fe20007ffe0ff */
[----:B------:R-:W-:Y:S01]  /*8020*/  IMAD.MOV.U32 R114, RZ, RZ, R34 ;  /* 0x000000ffff727224 */ /* 0x000fe200078e0022 */
        /* <DEDUP_REMOVED lines=10> */
[----:B------:R-:W-:-:S04]  /*80d0*/  IMAD.WIDE.U32 R38, R113, R63, R38 ;  /* 0x0000003f71267225 */ /* 0x000fc800078e0026 */
[----:B------:R-:W-:Y:S01]  /*80e0*/  IMAD.IADD R47, R92, 0x1, R37 ;  /* 0x000000015c2f7824 */ /* 0x000fe200078e0225 */
[----:B------:R-:W-:Y:S01]  /*80f0*/  IADD3 R40, P5, PT, R38, R41, RZ ;  /* 0x0000002926287210 */ /* 0x000fe20007fbe0ff */
[----:B------:R-:W-:Y:S01]  /*8100*/  IMAD.X R37, RZ, RZ, RZ, P0 ;  /* 0x000000ffff257224 */ /* 0x000fe200000e06ff */
[----:B------:R-:W-:Y:S01]  /*8110*/  IADD3 R45, P0, PT, R45, R35, RZ ;  /* 0x000000232d2d7210 */ /* 0x000fe20007f1e0ff */
[----:B------:R-:W-:Y:S01]  /*8120*/  IMAD.MOV.U32 R115, RZ, RZ, RZ ;  /* 0x000000ffff737224 */ /* 0x000fe200078e00ff */
[----:B------:R-:W-:Y:S01]  /*8130*/  IADD3.X R35, PT, PT, RZ, RZ, RZ, P2, !PT ;  /* 0x000000ffff237210 */ /* 0x000fe200017fe4ff */
[----:B------:R-:W-:Y:S01]  /*8140*/  IMAD.WIDE.U32 R42, R84, R11, R42 ;  /* 0x0000000b542a7225 */ /* 0x000fe200078e002a */
[----:B------:R-:W-:-:S03]  /*8150*/  IADD3 R38, P3, PT, R44, R39, RZ ;  /* 0x000000272c267210 */ /* 0x000fc60007f7e0ff */
[----:B------:R-:W-:Y:S01]  /*8160*/  IMAD.HI.U32 R114, R81, R58, R114 ;  /* 0x0000003a51727227 */ /* 0x000fe200078e0072 */
[----:B------:R-:W-:Y:S02]  /*8170*/  IADD3.X R39, PT, PT, RZ, RZ, RZ, P3, !PT ;  /* 0x000000ffff277210 */ /* 0x000fe40001ffe4ff */
[----:B------:R-:W-:Y:S01]  /*8180*/  IADD3 R42, P4, PT, R47, R42, RZ ;  /* 0x0000002a2f2a7210 */ /* 0x000fe20007f9e0ff */
[----:B------:R-:W-:-:S04]  /*8190*/  IMAD.WIDE.U32 R34, R99, R60, R34 ;  /* 0x0000003c63227225 */ /* 0x000fc800078e0022 */
[----:B------:R-:W-:Y:S01]  /*81a0*/  IMAD.X R41, RZ, RZ, RZ, P5 ;  /* 0x000000ffff297224 */ /* 0x000fe200028e06ff */
[----:B------:R-:W-:Y:S01]  /*81b0*/  IADD3 R114, P2, PT, R34, R114, RZ ;  /* 0x0000007222727210 */ /* 0x000fe20007f5e0ff */
[----:B------:R-:W-:Y:S02]  /*81c0*/  IMAD.IADD R43, R86, 0x1, R43 ;  /* 0x00000001562b7824 */ /* 0x000fe400078e022b */
        /* <DEDUP_REMOVED lines=9> */
[----:B------:R-:W-:Y:S01]  /*8260*/  IMAD.X R35, RZ, RZ, RZ, P1 ;  /* 0x000000ffff237224 */ /* 0x000fe200008e06ff */
[----:B------:R-:W-:Y:S01]  /*8270*/  IADD3 R38, P1, PT, R39, R45, RZ ;  /* 0x0000002d27267210 */ /* 0x000fe20007f3e0ff */
[----:B------:R-:W-:-:S04]  /*8280*/  IMAD.WIDE.U32 R44, R82, R12, R42 ;  /* 0x0000000c522c7225 */ /* 0x000fc800078e002a */
[----:B------:R-:W-:Y:S01]  /*8290*/  HFMA2 R43, -RZ, RZ, 0, 0 ;  /* 0x00000000ff2b7431 */ /* 0x000fe200000001ff */
[----:B------:R-:W-:Y:S01]  /*82a0*/  IADD3 R70, P5, PT, R71, R37, RZ ;  /* 0x0000002547467210 */ /* 0x000fe20007fbe0ff */
[----:B------:R-:W-:Y:S01]  /*82b0*/  IMAD.WIDE.U32 R114, R81, R59, R114 ;  /* 0x0000003b51727225 */ /* 0x000fe200078e0072 */
[----:B------:R-:W-:Y:S02]  /*82c0*/  IADD3 R105, PT, PT, R105, R45, RZ ;  /* 0x0000002d69697210 */ /* 0x000fe40007ffe0ff */
[----:B------:R-:W-:Y:S01]  /*82d0*/  IADD3.X R41, PT, PT, RZ, RZ, RZ, P4, !PT ;  /* 0x000000ffff297210 */ /* 0x000fe200027fe4ff */
[----:B------:R-:W-:Y:S01]  /*82e0*/  IMAD.X R37, RZ, RZ, RZ, P3 ;  /* 0x000000ffff257224 */ /* 0x000fe200018e06ff */
[----:B------:R-:W-:Y:S01]  /*82f0*/  IADD3 R44, P3, PT, R35, R44, RZ ;  /* 0x0000002c232c7210 */ /* 0x000fe20007f7e0ff */
[----:B------:R-:W-:Y:S02]  /*8300*/  IMAD R47, R114, R17, RZ ;  /* 0x00000011722f7224 */ /* 0x000fe400078e02ff */
[----:B------:R-:W-:-:S02]  /*8310*/  IMAD.MOV.U32 R42, RZ, RZ, R114 ;  /* 0x000000ffff2a7224 */ /* 0x000fc400078e0072 */
[----:B------:R-:W-:Y:S02]  /*8320*/  IMAD.X R71, RZ, RZ, RZ, P5 ;  /* 0x000000ffff477224 */ /* 0x000fe400028e06ff */
[----:B------:R-:W-:-:S04]  /*8330*/  IMAD.WIDE.U32 R36, R84, R10, R36 ;  /* 0x0000000a54247225 */ /* 0x000fc800078e0024 */
[----:B------:R-:W-:-:S04]  /*8340*/  IMAD.HI.U32 R46, R47, R58, R42 ;  /* 0x0000003a2f2e7227 */ /* 0x000fc800078e002a */
        /* <DEDUP_REMOVED lines=8> */
[----:B------:R-:W-:Y:S01]  /*83d0*/  IMAD.X R45, RZ, RZ, RZ, P0 ;  /* 0x000000ffff2d7224 */ /* 0x000fe200000e06ff */
[----:B------:R-:W-:Y:S01]  /*83e0*/  IADD3 R114, P1, PT, R34, R115, RZ ;  /* 0x0000007322727210 */ /* 0x000fe20007f3e0ff */
[----:B------:R-:W-:-:S03]  /*83f0*/  IMAD.WIDE.U32 R40, R111, R63, R40 ;  /* 0x0000003f6f287225 */ /* 0x000fc600078e0028 */
        /* <DEDUP_REMOVED lines=25> */
[----:B------:R-:W-:Y:S01]  /*8590*/  IMAD.X R35, RZ, RZ, RZ, P5 ;  /* 0x000000ffff237224 */ /* 0x000fe200028e06ff */
        /* <DEDUP_REMOVED lines=27> */
[----:B------:R-:W-:Y:S01]  /*8750*/  IMAD R83, R114, R17, RZ ;  /* 0x0000001172537224 */ /* 0x000fe200078e02ff */
        /* <DEDUP_REMOVED lines=8> */
[----:B------:R-:W-:Y:S02]  /*87e0*/  IADD3 R38, P3, PT, R101, R38, RZ ;  /* 0x0000002665267210 */ /* 0x000fe40007f7e0ff */
[----:B------:R-:W-:Y:S01]  /*87f0*/  IADD3 R39, PT, PT, R68, R39, RZ ;  /* 0x0000002744277210 */ /* 0x000fe20007ffe0ff */
[----:B------:R-:W-:-:S04]  /*8800*/  IMAD.WIDE.U32 R40, R81, R62, R40 ;  /* 0x0000003e51287225 */ /* 0x000fc800078e0028 */
[----:B------:R-:W-:Y:S01]  /*8810*/  IMAD.MOV.U32 R115, RZ, RZ, RZ ;  /* 0x000000ffff737224 */ /* 0x000fe200078e00ff */
[----:B------:R-:W-:Y:S01]  /*8820*/  IADD3 R36, P5, PT, R36, R41, RZ ;  /* 0x0000002924247210 */ /* 0x000fe20007fbe0ff */
[----:B------:R-:W-:Y:S01]  /*8830*/  IMAD.WIDE.U32 R42, R47, R60, R34 ;  /* 0x0000003c2f2a7225 */ /* 0x000fe200078e0022 */
[----:B------:R-:W-:Y:S02]  /*8840*/  IADD3.X R35, PT, PT, RZ, RZ, RZ, P0, !PT ;  /* 0x000000ffff237210 */ /* 0x000fe400007fe4ff */
[----:B------:R-:W-:Y:S01]  /*8850*/  IADD3 R34, P0, PT, R37, R85, RZ ;  /* 0x0000005525227210 */ /* 0x000fe20007f1e0ff */
[----:B------:R-:W-:Y:S01]  /*8860*/  IMAD.HI.U32 R115, R83, R58, R114 ;  /* 0x0000003a53737227 */ /* 0x000fe200078e0072 */
[----:B------:R-:W-:Y:S02]  /*8870*/  IADD3 R38, P2, PT, R35, R38, RZ ;  /* 0x0000002623267210 */ /* 0x000fe40007f5e0ff */
[----:B------:R-:W-:Y:S01]  /*8880*/  IADD3 R40, P6, PT, R40, R43, RZ ;  /* 0x0000002b28287210 */ /* 0x000fe20007fde0ff */
[----:B------:R-:W-:Y:S01]  /*8890*/  IMAD.X R85, RZ, RZ, RZ, P4 ;  /* 0x000000ffff557224 */ /* 0x000fe200020e06ff */
[----:B------:R-:W-:Y:S01]  /*88a0*/  IADD3 R42, P4, PT, R42, R115, RZ ;  /* 0x000000732a2a7210 */ /* 0x000fe20007f9e0ff */
[----:B------:R-:W-:-:S02]  /*88b0*/  IMAD.X R35, RZ, RZ, RZ, P0 ;  /* 0x000000ffff237224 */ /* 0x000fc400000e06ff */
[----:B------:R-:W-:Y:S01]  /*88c0*/  IMAD.X R37, RZ, RZ, RZ, P5 ;  /* 0x000000ffff257224 */ /* 0x000fe200028e06ff */
[----:B------:R-:W-:Y:S01]  /*88d0*/  IADD3.X R43, PT, PT, RZ, RZ, RZ, P4, !PT ;  /* 0x000000ffff2b7210 */ /* 0x000fe200027fe4ff */
[----:B------:R-:W-:Y:S01]  /*88e0*/  IMAD.WIDE.U32 R34, R99, R65, R34 ;  /* 0x0000004163227225 */ /* 0x000fe200078e0022 */
[----:B------:R-:W-:Y:S02]  /*88f0*/  IADD3 R85, P0, PT, R85, R38, RZ ;  /* 0x0000002655557210 */ /* 0x000fe40007f1e0ff */
[----:B------:R-:W-:Y:S01]  /*8900*/  IADD3 R70, P4, PT, R71, R39, RZ ;  /* 0x0000002747467210 */ /* 0x000fe20007f9e0ff */
[----:B------:R-:W-:-:S04]  /*8910*/  IMAD.WIDE.U32 R36, R81, R63, R36 ;  /* 0x0000003f51247225 */ /* 0x000fc800078e0024 */
        /* <DEDUP_REMOVED lines=15> */
[----:B------:R-:W-:-:S03]  /*8a10*/  IMAD.WIDE.U32 R36, R47, R62, R36 ;  /* 0x0000003e2f247225 */ /* 0x000fc600078e0024 */
[----:B------:R-:W-:Y:S01]  /*8a20*/  IADD3.X R35, PT, PT, RZ, RZ, RZ, P5, !PT ;  /* 0x000000ffff237210 */ /* 0x000fe20002ffe4ff */
[----:B------:R-:W-:Y:S01]  /*8a30*/  IMAD.WIDE.U32 R40, R83, R60, R40 ;  /* 0x0000003c53287225 */ /* 0x000fe200078e0028 */
[----:B------:R-:W-:-:S03]  /*8a40*/  IADD3 R38, P4, PT, R38, R37, RZ ;  /* 0x0000002526267210 */ /* 0x000fc60007f9e0ff */
[----:B------:R-:W-:Y:S01]  /*8a50*/  IMAD.WIDE.U32 R34, R81, R65, R34 ;  /* 0x0000004151227225 */ /* 0x000fe200078e0022 */
[----:B------:R-:W-:Y:S02]  /*8a60*/  IADD3 R44, P5, PT, R36, R41, RZ ;  /* 0x00000029242c7210 */ /* 0x000fe40007fbe0ff */
[----:B------:R-:W-:Y:S01]  /*8a70*/  IADD3.X R41, PT, PT, RZ, RZ, RZ, P6, !PT ;  /* 0x000000ffff297210 */ /* 0x000fe200037fe4ff */
[----:B------:R-:W-:Y:S01]  /*8a80*/  IMAD.X R39, RZ, RZ, RZ, P4 ;  /* 0x000000ffff277224 */ /* 0x000fe200020e06ff */
[----:B------:R-:W-:Y:S01]  /*8a90*/  MOV R90, R40 ;  /* 0x00000028005a7202 */ /* 0x000fe20000000f00 */
        /* <DEDUP_REMOVED lines=24> */
[----:B------:R-:W-:-:S04]  /*8c20*/  IMAD.X R35, RZ, RZ, RZ, P6 ;  /* 0x000000ffff237224 */ /* 0x000fc800030e06ff */
        /* <DEDUP_REMOVED lines=15> */
[----:B------:R-:W-:-:S03]  /*8d20*/  IADD3.X R37, PT, PT, RZ, RZ, RZ, P1, !PT ;  /* 0x000000ffff257210 */ /* 0x000fc60000ffe4ff */
        /* <DEDUP_REMOVED lines=11> */
[----:B------:R-:W-:-:S04]  /*8de0*/  IADD3 R82, PT, PT, R35, R37, R82 ;  /* 0x0000002523527210 */ /* 0x000fc80007ffe052 */
        /* <DEDUP_REMOVED lines=24> */
[----:B------:R-:W-:Y:S02]  /*8f70*/  ISETP.GE.U32.AND P0, PT, R92, R58, PT ;  /* 0x0000003a5c00720c */ /* 0x000fe40003f06070 */
[CC--:B------:R-:W-:Y:S02]  /*8f80*/  ISETP.LE.U32.AND P1, PT, R90.reuse, R59.reuse, PT ;  /* 0x0000003b5a00720c */ /* 0x0c0fe40003f23070 */
[----:B------:R-:W-:-:S13]  /*8f90*/  ISETP.LT.U32.OR P0, PT, R90, R59, !P0 ;  /* 0x0000003b5a00720c */ /* 0x000fda0004701470 */
[----:B------:R-:W-:Y:S05]  /*8fa0*/  @P0 BRA P1, `(.L_x_404) ;  /* 0x00000000005c0947 */ /* 0x000fea0000800000 */
.L_x_403:
        /* <DEDUP_REMOVED lines=23> */
.L_x_404:
[----:B------:R-:W-:Y:S01]  /*9120*/  IMAD.WIDE.U32 R34, R7, R19, RZ ;  /* 0x0000001307227225 */ /* 0x000fe200078e00ff */
[----:B------:R-:W-:Y:S02]  /*9130*/  MOV R47, RZ ;  /* 0x000000ff002f7202 */ /* 0x000fe40000000f00 */
[----:B------:R-:W-:Y:S01]  /*9140*/  MOV R101, RZ ;  /* 0x000000ff00657202 */ /* 0x000fe20000000f00 */
[----:B------:R-:W-:Y:S02]  /*9150*/  IMAD.IADD R34, R97, 0x1, R35 ;  /* 0x0000000161227824 */ /* 0x000fe400078e0223 */
[----:B------:R-:W-:Y:S02]  /*9160*/  IMAD.MOV.U32 R35, RZ, RZ, RZ ;  /* 0x000000ffff237224 */ /* 0x000fe400078e00ff */
[----:B------:R-:W-:Y:S02]  /*9170*/  IMAD.MOV.U32 R43, RZ, RZ, RZ ;  /* 0x000000ffff2b7224 */ /* 0x000fe400078e00ff */
[----:B------:R-:W-:-:S04]  /*9180*/  IMAD.WIDE.U32 R34, R19, R6, R34 ;  /* 0x0000000613227225 */ /* 0x000fc800078e0022 */
[----:B------:R-:W-:Y:S01]  /*9190*/  IMAD R36, R7, R19, RZ ;  /* 0x0000001307247224 */ /* 0x000fe200078e02ff */
[----:B------:R-:W-:Y:S01]  /*91a0*/  IADD3 R42, PT, PT, R26, R35, RZ ;  /* 0x000000231a2a7210 */ /* 0x000fe20007ffe0ff */
[----:B------:R-:W-:Y:S02]  /*91b0*/  IMAD.MOV.U32 R35, RZ, RZ, RZ ;  /* 0x000000ffff237224 */ /* 0x000fe400078e00ff */
[----:B------:R-:W-:Y:S02]  /*91c0*/  IMAD R41, R36, R17, RZ ;  /* 0x0000001124297224 */ /* 0x000fe400078e02ff */
[----:B------:R-:W-:-:S04]  /*91d0*/  IMAD.WIDE.U32 R34, R18, R7, R34 ;  /* 0x0000000712227225 */ /* 0x000fc800078e0022 */
[----:B------:R-:W-:Y:S01]  /*91e0*/  IMAD.WIDE.U32 R42, R19, R5, R42 ;  /* 0x00000005132a7225 */ /* 0x000fe200078e002a */
[----:B------:R-:W-:-:S03]  /*91f0*/  IADD3 R39, PT, PT, R97, R35, RZ ;  /* 0x0000002361277210 */ /* 0x000fc60007ffe0ff */
[----:B------:R-:W-:Y:S01]  /*9200*/  IMAD.MOV.U32 R37, RZ, RZ, RZ ;  /* 0x000000ffff257224 */ /* 0x000fe200078e00ff */
[----:B------:R-:W-:Y:S01]  /*9210*/  IADD3 R38, P0, PT, R39, R42, RZ ;  /* 0x0000002a27267210 */ /* 0x000fe20007f1e0ff */
[----:B------:R-:W-:Y:S02]  /*9220*/  IMAD.MOV.U32 R45, RZ, RZ, RZ ;  /* 0x000000ffff2d7224 */ /* 0x000fe400078e00ff */
[----:B------:R-:W-:Y:S01]  /*9230*/  IMAD.HI.U32 R35, R41, R58, R36 ;  /* 0x0000003a29237227 */ /* 0x000fe200078e0024 */
[----:B------:R-:W-:-:S03]  /*9240*/  IADD3 R36, PT, PT, R69, R43, RZ ;  /* 0x0000002b45247210 */ /* 0x000fc60007ffe0ff */
[----:B------:R-:W-:Y:S01]  /*9250*/  IMAD.X R39, RZ, RZ, RZ, P0 ;  /* 0x000000ffff277224 */ /* 0x000fe200000e06ff */
[----:B------:R-:W-:Y:S01]  /*9260*/  IADD3 R34, P0, PT, R35, R34, RZ ;  /* 0x0000002223227210 */ /* 0x000fe20007f1e0ff */
[----:B------:R-:W-:-:S04]  /*9270*/  IMAD.WIDE.U32 R36, R19, R4, R36 ;  /* 0x0000000413247225 */ /* 0x000fc800078e0024 */
[----:B------:R-:W-:-:S04]  /*9280*/  IMAD.WIDE.U32 R38, R18, R6, R38 ;  /* 0x0000000612267225 */ /* 0x000fc800078e0026 */
[----:B------:R-:W-:Y:S02]  /*9290*/  IMAD.IADD R43, R26, 0x1, R39 ;  /* 0x000000011a2b7824 */ /* 0x000fe400078e0227 */
[----:B------:R-:W-:Y:S02]  /*92a0*/  IMAD.X R35, RZ, RZ, RZ, P0 ;  /* 0x000000ffff237224 */ /* 0x000fe400000e06ff */
[----:B------:R-:W-:Y:S01]  /*92b0*/  IMAD.MOV.U32 R39, RZ, RZ, RZ ;  /* 0x000000ffff277224 */ /* 0x000fe200078e00ff */
[----:B------:R-:W-:Y:S01]  /*92c0*/  IADD3 R42, P0, PT, R43, R36, RZ ;  /* 0x000000242b2a7210 */ /* 0x000fe20007f1e0ff */
[----:B------:R-:W-:Y:S02]  /*92d0*/  IMAD.IADD R36, R72, 0x1, R37 ;  /* 0x0000000148247824 */ /* 0x000fe400078e0225 */
[----:B------:R-:W-:Y:S02]  /*92e0*/  HFMA2 R37, -RZ, RZ, 0, 0 ;  /* 0x00000000ff257431 */ /* 0x000fe400000001ff */
        /* <DEDUP_REMOVED lines=10> */
[----:B------:R-:W-:Y:S01]  /*9390*/  IMAD R106, R34, R17, RZ ;  /* 0x00000011226a7224 */ /* 0x000fe200078e02ff */
[----:B------:R-:W-:Y:S01]  /*93a0*/  IADD3 R44, PT, PT, R94, R37, RZ ;  /* 0x000000255e2c7210 */ /* 0x000fe20007ffe0ff */
[----:B------:R-:W-:Y:S01]  /*93b0*/  IMAD.X R43, RZ, RZ, RZ, P1 ;  /* 0x000000ffff2b7224 */ /* 0x000fe200008e06ff */
[----:B------:R-:W-:Y:S01]  /*93c0*/  IADD3 R36, P0, PT, R35, R36, RZ ;  /* 0x0000002423247210 */ /* 0x000fe20007f1e0ff */
[----:B------:R-:W-:Y:S02]  /*93d0*/  IMAD.MOV.U32 R35, RZ, RZ, RZ ;  /* 0x000000ffff237224 */ /* 0x000fe400078e00ff */
[----:B------:R-:W-:-:S04]  /*93e0*/  IMAD.WIDE.U32 R42, R21, R6, R42 ;  /* 0x00000006152a7225 */ /* 0x000fc800078e002a */
[----:B------:R-:W-:Y:S01]  /*93f0*/  IMAD.X R37, RZ, RZ, RZ, P0 ;  /* 0x000000ffff257224 */ /* 0x000fe200000e06ff */
[----:B------:R-:W-:Y:S01]  /*9400*/  IADD3 R43, PT, PT, R26, R43, RZ ;  /* 0x0000002b1a2b7210 */ /* 0x000fe20007ffe0ff */
[----:B------:R-:W-:-:S04]  /*9410*/  IMAD.HI.U32 R35, R106, R58, R34 ;  /* 0x0000003a6a237227 */ /* 0x000fc800078e0022 */
[----:B------:R-:W-:-:S04]  /*9420*/  IMAD.WIDE.U32 R38, R41, R60, R38 ;  /* 0x0000003c29267225 */ /* 0x000fc800078e0026 */
[----:B------:R-:W-:Y:S01]  /*9430*/  IMAD.WIDE.U32 R36, R18, R4, R36 ;  /* 0x0000000412247225 */ /* 0x000fe200078e0024 */
[----:B------:R-:W-:-:S03]  /*9440*/  IADD3 R34, P0, PT, R38, R35, RZ ;  /* 0x0000002326227210 */ /* 0x000fc60007f1e0ff */
[----:B------:R-:W-:Y:S01]  /*9450*/  IMAD.WIDE.U32 R44, R19, R2, R44 ;  /* 0x00000002132c7225 */ /* 0x000fe200078e002c */
[----:B------:R-:W-:-:S03]  /*9460*/  IADD3 R36, P1, PT, R43, R36, RZ ;  /* 0x000000242b247210 */ /* 0x000fc60007f3e0ff */
[----:B------:R-:W-:Y:S01]  /*9470*/  IMAD.IADD R37, R72, 0x1, R37 ;  /* 0x0000000148257824 */ /* 0x000fe200078e0225 */
[----:B------:R-:W-:Y:S01]  /*9480*/  IADD3 R38, PT, PT, R95, R45, RZ ;  /* 0x0000002d5f267210 */ /* 0x000fe20007ffe0ff */
[----:B------:R-:W-:Y:S02]  /*9490*/  IMAD.MOV.U32 R43, RZ, RZ, RZ ;  /* 0x000000ffff2b7224 */ /* 0x000fe400078e00ff */
[----:B------:R-:W-:Y:S01]  /*94a0*/  IMAD.X R35, RZ, RZ, RZ, P0 ;  /* 0x000000ffff237224 */ /* 0x000fe200000e06ff */
        /* <DEDUP_REMOVED lines=11> */
[----:B------:R-:W-:Y:S02]  /*9560*/  IMAD.MOV.U32 R39, RZ, RZ, RZ ;  /* 0x000000ffff277224 */ /* 0x000fe400078e00ff */
        /* <DEDUP_REMOVED lines=9> */
[----:B------:R-:W-:-:S03]  /*9600*/  IADD3 R37, PT, PT, R26, R37, RZ ;  /* 0x000000251a257210 */ /* 0x000fc60007ffe0ff */
[----:B------:R-:W-:-:S04]  /*9610*/  IMAD.WIDE.U32 R42, R41, R61, R42 ;  /* 0x0000003d292a7225 */ /* 0x000fc800078e002a */
[----:B------:R-:W-:-:S04]  /*9620*/  IMAD.WIDE.U32 R44, R21, R4, R44 ;  /* 0x00000004152c7225 */ /* 0x000fc800078e002c */
[----:B------:R-:W-:Y:S02]  /*9630*/  IMAD R104, R34, R17, RZ ;  /* 0x0000001122687224 */ /* 0x000fe400078e02ff */
[----:B------:R-:W-:Y:S01]  /*9640*/  IMAD.MOV.U32 R46, RZ, RZ, R34 ;  /* 0x000000ffff2e7224 */ /* 0x000fe200078e0022 */
[----:B------:R-:W-:Y:S01]  /*9650*/  IADD3 R34, P1, PT, R42, R35, RZ ;  /* 0x000000232a227210 */ /* 0x000fe20007f3e0ff */
[----:B------:R-:W-:Y:S01]  /*9660*/  IMAD.X R39, RZ, RZ, RZ, P0 ;  /* 0x000000ffff277224 */ /* 0x000fe200000e06ff */
[----:B------:R-:W-:Y:S01]  /*9670*/  IADD3 R44, P0, PT, R37, R44, RZ ;  /* 0x0000002c252c7210 */ /* 0x000fe20007f1e0ff */
[----:B------:R-:W-:Y:S02]  /*9680*/  HFMA2 R37, -RZ, RZ, 0, 0 ;  /* 0x00000000ff257431 */ /* 0x000fe400000001ff */
[----:B------:R-:W-:Y:S02]  /*9690*/  IMAD.IADD R45, R72, 0x1, R45 ;  /* 0x00000001482d7824 */ /* 0x000fe400078e022d */
[----:B------:R-:W-:-:S02]  /*96a0*/  IMAD.X R35, RZ, RZ, RZ, P1 ;  /* 0x000000ffff237224 */ /* 0x000fc400008e06ff */
[----:B------:R-:W-:-:S04]  /*96b0*/  IMAD.WIDE.U32 R38, R18, R2, R38 ;  /* 0x0000000212267225 */ /* 0x000fc800078e0026 */
[----:B------:R-:W-:Y:S01]  /*96c0*/  IMAD.HI.U32 R99, R104, R58, R46 ;  /* 0x0000003a68637227 */ /* 0x000fe200078e002e */
[----:B------:R-:W-:-:S03]  /*96d0*/  IADD3 R38, P1, PT, R45, R38, RZ ;  /* 0x000000262d267210 */ /* 0x000fc60007f3e0ff */
[----:B------:R-:W-:-:S04]  /*96e0*/  IMAD.WIDE.U32 R34, R106, R60, R34 ;  /* 0x0000003c6a227225 */ /* 0x000fc800078e0022 */
        /* <DEDUP_REMOVED lines=35> */
[----:B------:R-:W-:Y:S01]  /*9920*/  IMAD.MOV.U32 R35, RZ, RZ, RZ ;  /* 0x000000ffff237224 */ /* 0x000fe200078e00ff */
[----:B------:R-:W-:Y:S01]  /*9930*/  IADD3 R36, P1, PT, R45, R42, RZ ;  /* 0x0000002a2d247210 */ /* 0x000fe20007f3e0ff */
[----:B------:R-:W-:Y:S01]  /*9940*/  IMAD.WIDE.U32 R38, R106, R61, R38 ;  /* 0x0000003d6a267225 */ /* 0x000fe200078e0026 */
[----:B------:R-:W-:-:S03]  /*9950*/  IADD3.X R45, PT, PT, RZ, RZ, RZ, P2, !PT ;  /* 0x000000ffff2d7210 */ /* 0x000fc600017fe4ff */
[----:B------:R-:W-:-:S04]  /*9960*/  IMAD.WIDE.U32 R34, R22, R7, R34 ;  /* 0x0000000716227225 */ /* 0x000fc800078e0022 */
[----:B------:R-:W-:Y:S01]  /*9970*/  IMAD.X R101, RZ, RZ, RZ, P0 ;  /* 0x000000ffff657224 */ /* 0x000fe200000e06ff */
[----:B------:R-:W-:Y:S01]  /*9980*/  IADD3 R34, P2, PT, R37, R34, RZ ;  /* 0x0000002225227210 */ /* 0x000fe20007f5e0ff */
[----:B------:R-:W-:Y:S01]  /*9990*/  IMAD R105, R98, R17, RZ ;  /* 0x0000001162697224 */ /* 0x000fe200078e02ff */
[----:B------:R-:W-:Y:S01]  /*99a0*/  IADD3.X R37, PT, PT, RZ, RZ, RZ, P1, !PT ;  /* 0x000000ffff257210 */ /* 0x000fe20000ffe4ff */
[----:B------:R-:W-:Y:S01]  /*99b0*/  IMAD.MOV.U32 R46, RZ, RZ, R98 ;  /* 0x000000ffff2e7224 */ /* 0x000fe200078e0062 */
[----:B------:R-:W-:Y:S01]  /*99c0*/  IADD3 R98, P3, PT, R38, R99, RZ ;  /* 0x0000006326627210 */ /* 0x000fe20007f7e0ff */
[----:B------:R-:W-:Y:S02]  /*99d0*/  IMAD.IADD R43, R95, 0x1, R43 ;  /* 0x000000015f2b7824 */ /* 0x000fe400078e022b */
[----:B------:R-:W-:-:S04]  /*99e0*/  IMAD.WIDE.U32 R100, R8, R18, R100 ;  /* 0x0000001208647225 */ /* 0x000fc800078e0064 */
[----:B------:R-:W-:Y:S01]  /*99f0*/  IMAD.WIDE.U32 R44, R23, R5, R44 ;  /* 0x00000005172c7225 */ /* 0x000fe200078e002c */
[----:B------:R-:W-:-:S03]  /*9a00*/  IADD3 R42, P0, PT, R100, R43, RZ ;  /* 0x0000002b642a7210 */ /* 0x000fc60007f1e0ff */
[----:B------:R-:W-:Y:S01]  /*9a10*/  IMAD.IADD R35, R97, 0x1, R35 ;  /* 0x0000000161237824 */ /* 0x000fe200078e0223 */
[----:B------:R-:W-:Y:S01]  /*9a20*/  IADD3.X R43, PT, PT, RZ, RZ, RZ, P0, !PT ;  /* 0x000000ffff2b7210 */ /* 0x000fe200007fe4ff */
[----:B------:R-:W-:Y:S02]  /*9a30*/  IMAD.IADD R45, R69, 0x1, R45 ;  /* 0x00000001452d7824 */ /* 0x000fe400078e022d */
        /* <DEDUP_REMOVED lines=20> */
[----:B------:R-:W-:Y:S01]  /*9b80*/  IMAD.WIDE.U32 R46, R23, R4, R46 ;  /* 0x00000004172e7225 */ /* 0x000fe200078e002e */
[----:B------:R-:W-:-:S03]  /*9b90*/  IADD3.X R37, PT, PT, RZ, RZ, RZ, P3, !PT ;  /* 0x000000ffff257210 */ /* 0x000fc60001ffe4ff */
[----:B------:R-:W-:Y:S02]  /*9ba0*/  IMAD.IADD R45, R26, 0x1, R45 ;  /* 0x000000011a2d7824 */ /* 0x000fe400078e022d */
[----:B------:R-:W-:-:S03]  /*9bb0*/  IMAD.WIDE.U32 R38, R105, R59, R38 ;  /* 0x0000003b69267225 */ /* 0x000fc600078e0026 */
[----:B------:R-:W-:Y:S01]  /*9bc0*/  IADD3 R34, P2, PT, R45, R46, RZ ;  /* 0x0000002e2d227210 */ /* 0x000fe20007f5e0ff */
[----:B------:R-:W-:Y:S01]  /*9bd0*/  IMAD.MOV.U32 R45, RZ, RZ, RZ ;  /* 0x000000ffff2d7224 */ /* 0x000fe200078e00ff */
[----:B------:R-:W-:Y:S01]  /*9be0*/  MOV R46, R38 ;  /* 0x00000026002e7202 */ /* 0x000fe20000000f00 */
[----:B------:R-:W-:Y:S02]  /*9bf0*/  IMAD.IADD R65, R72, 0x1, R47 ;  /* 0x0000000148417824 */ /* 0x000fe400078e022f */
[----:B------:R-:W-:Y:S02]  /*9c00*/  IMAD R102, R38, R17, RZ ;  /* 0x0000001126667224 */ /* 0x000fe400078e02ff */
        /* <DEDUP_REMOVED lines=8> */
[----:B------:R-:W-:Y:S01]  /*9c90*/  IMAD.HI.U32 R71, R102, R58, R46 ;  /* 0x0000003a66477227 */ /* 0x000fe200078e002e */
[----:B------:R-:W-:Y:S02]  /*9ca0*/  IADD3 R46, P4, PT, R35, R44, RZ ;  /* 0x0000002c232e7210 */ /* 0x000fe40007f9e0ff */
[----:B------:R-:W-:Y:S01]  /*9cb0*/  IADD3 R98, P3, PT, R36, R99, RZ ;  /* 0x0000006324627210 */ /* 0x000fe20007f7e0ff */
[----:B------:R-:W-:Y:S01]  /*9cc0*/  IMAD.WIDE.U32 R100, R8, R21, R100 ;  /* 0x0000001508647225 */ /* 0x000fe200078e0064 */
[----:B------:R-:W-:-:S03]  /*9cd0*/  IADD3.X R47, PT, PT, RZ, RZ, RZ, P4, !PT ;  /* 0x000000ffff2f7210 */ /* 0x000fc600027fe4ff */
        /* <DEDUP_REMOVED lines=13> */
[----:B------:R-:W-:Y:S02]  /*9db0*/  IMAD.IADD R39, R94, 0x1, R43 ;  /* 0x000000015e277824 */ /* 0x000fe400078e022b */
[----:B------:R-:W-:-:S04]  /*9dc0*/  IMAD.WIDE.U32 R44, R20, R0, R44 ;  /* 0x00000000142c7225 */ /* 0x000fc800078e002c */
[----:B------:R-:W-:Y:S01]  /*9dd0*/  IMAD.WIDE.U32 R46, R41, R64, R46 ;  /* 0x00000040292e7225 */ /* 0x000fe200078e002e */
[----:B------:R-:W-:-:S03]  /*9de0*/  IADD3 R44, P0, PT, R39, R44, RZ ;  /* 0x0000002c272c7210 */ /* 0x000fc60007f1e0ff */
[----:B------:R-:W-:Y:S01]  /*9df0*/  IMAD.X R43, RZ, RZ, RZ, P2 ;  /* 0x000000ffff2b7224 */ /* 0x000fe200010e06ff */
[----:B------:R-:W-:Y:S01]  /*9e00*/  IADD3 R36, P4, PT, R46, R37, RZ ;  /* 0x000000252e247210 */ /* 0x000fe20007f9e0ff */
[----:B------:R-:W-:-:S03]  /*9e10*/  IMAD.WIDE.U32 R34, R25, R6, R34 ;  /* 0x0000000619227225 */ /* 0x000fc600078e0022 */
[----:B------:R-:W-:Y:S01]  /*9e20*/  IADD3.X R37, PT, PT, RZ, RZ, RZ, P4, !PT ;  /* 0x000000ffff257210 */ /* 0x000fe200027fe4ff */
[----:B------:R-:W-:-:S04]  /*9e30*/  IMAD.WIDE.U32 R42, R22, R4, R42 ;  /* 0x00000004162a7225 */ /* 0x000fc800078e002a */
[----:B------:R-:W-:Y:S02]  /*9e40*/  IMAD.IADD R39, R26, 0x1, R35 ;  /* 0x000000011a277824 */ /* 0x000fe400078e0223 */
[----:B------:R-:W-:Y:S02]  /*9e50*/  IMAD.IADD R45, R96, 0x1, R45 ;  /* 0x00000001602d7824 */ /* 0x000fe400078e022d */
        /* <DEDUP_REMOVED lines=15> */
[----:B------:R-:W-:Y:S01]  /*9f50*/  IADD3.X R43, PT, PT, RZ, RZ, RZ, P3, !PT ;  /* 0x000000ffff2b7210 */ /* 0x000fe20001ffe4ff */
[----:B------:R-:W-:Y:S01]  /*9f60*/  IMAD.IADD R47, R95, 0x1, R45 ;  /* 0x000000015f2f7824 */ /* 0x000fe200078e022d */
[----:B------:R-:W-:Y:S01]  /*9f70*/  IADD3 R44, P1, PT, R65, R44, RZ ;  /* 0x0000002c412c7210 */ /* 0x000fe20007f3e0ff */
[----:B------:R-:W-:Y:S01]  /*9f80*/  IMAD.X R99, RZ, RZ, RZ, P4 ;  /* 0x000000ffff637224 */ /* 0x000fe200020e06ff */
[----:B------:R-:W0:Y:S01]  /*9f90*/  LDC R65, c[0x3][0x1c] ;  /* 0x00c00700ff417b82 */ /* 0x000e220000000800 */
[----:B------:R-:W-:-:S04]  /*9fa0*/  IMAD.WIDE.U32 R100, R8, R20, R100 ;  /* 0x0000001408647225 */ /* 0x000fc800078e0064 */
[----:B------:R-:W-:Y:S01]  /*9fb0*/  IMAD.WIDE.U32 R98, R104, R62, R98 ;  /* 0x0000003e68627225 */ /* 0x000fe200078e0062 */
[----:B------:R-:W-:-:S03]  /*9fc0*/  IADD3 R46, P2, PT, R100, R47, RZ ;  /* 0x0000002f642e7210 */ /* 0x000fc60007f5e0ff */
[----:B------:R-:W-:-:S04]  /*9fd0*/  IMAD.WIDE.U32 R70, R102, R59, R70 ;  /* 0x0000003b66467225 */ /* 0x000fc800078e0046 */
[----:B------:R-:W-:Y:S01]  /*9fe0*/  IMAD.WIDE.U32 R42, R25, R5, R42 ;  /* 0x00000005192a7225 */ /* 0x000fe200078e002a */
[----:B------:R-:W-:-:S03]  /*9ff0*/  MOV R38, R70 ;  /* 0x0000004600267202 */ /* 0x000fc60000000f00 */
[----:B------:R-:W-:Y:S01]  /*a000*/  IMAD.X R45, RZ, RZ, RZ, P1 ;  /* 0x000000ffff2d7224 */ /* 0x000fe200008e06ff */
[----:B------:R-:W-:Y:S01]  /*a010*/  IADD3 R40, P1, PT, R98, R39, RZ ;  /* 0x0000002762287210 */ /* 0x000fe20007f3e0ff */
[----:B------:R-:W-:Y:S02]  /*a020*/  IMAD.IADD R35, R97, 0x1, R35 ;  /* 0x0000000161237824 */ /* 0x000fe400078e0223 */
[----:B------:R-:W-:Y:S02]  /*a030*/  IMAD.IADD R43, R69, 0x1, R43 ;  /* 0x00000001452b7824 */ /* 0x000fe400078e022b */
[----:B------:R-:W-:Y:S01]  /*a040*/  IMAD R97, R70, R17, RZ ;  /* 0x0000001146617224 */ /* 0x000fe200078e02ff */
[----:B------:R-:W-:Y:S01]  /*a050*/  IADD3 R42, P3, PT, R35, R42, RZ ;  /* 0x0000002a232a7210 */ /* 0x000fe20007f7e0ff */
[----:B------:R-:W-:-:S04]  /*a060*/  IMAD.WIDE.U32 R44, R22, R3, R44 ;  /* 0x00000003162c7225 */ /* 0x000fc800078e002c */
[----:B------:R-:W-:Y:S01]  /*a070*/  IMAD.X R47, RZ, RZ, RZ, P2 ;  /* 0x000000ffff2f7224 */ /* 0x000fe200010e06ff */
[----:B------:R-:W-:Y:S01]  /*a080*/  IADD3 R45, PT, PT, R94, R45, RZ ;  /* 0x0000002d5e2d7210 */ /* 0x000fe20007ffe0ff */
[----:B------:R-:W-:Y:S02]  /*a090*/  IMAD.MOV.U32 R39, RZ, RZ, RZ ;  /* 0x000000ffff277224 */ /* 0x000fe400078e00ff */
[----:B------:R-:W-:-:S04]  /*a0a0*/  IMAD.WIDE.U32 R46, R23, R0, R46 ;  /* 0x00000000172e7225 */ /* 0x000fc800078e002e */
[----:B------:R-:W-:Y:S01]  /*a0b0*/  IMAD.HI.U32 R36, R97, R58, R38 ;  /* 0x0000003a61247227 */ /* 0x000fe200078e0026 */
[----:B------:R-:W-:-:S03]  /*a0c0*/  IADD3 R38, P2, PT, R43, R44, RZ ;  /* 0x0000002c2b267210 */ /* 0x000fc60007f5e0ff */
[----:B------:R-:W-:Y:S01]  /*a0d0*/  IMAD.X R43, RZ, RZ, RZ, P3 ;  /* 0x000000ffff2b7224 */ /* 0x000fe200018e06ff */
[----:B------:R-:W-:Y:S01]  /*a0e0*/  IADD3 R44, P3, PT, R45, R46, RZ ;  /* 0x0000002e2d2c7210 */ /* 0x000fe20007f7e0ff */
[----:B------:R-:W-:Y:S02]  /*a0f0*/  IMAD.IADD R47, R96, 0x1, R47 ;  /* 0x00000001602f7824 */ /* 0x000fe400078e022f */
[----:B------:R-:W-:Y:S02]  /*a100*/  IMAD.X R39, RZ, RZ, RZ, P2 ;  /* 0x000000ffff277224 */ /* 0x000fe400010e06ff */
[----:B------:R-:W-:Y:S01]  /*a110*/  IMAD.WIDE.U32 R42, R24, R6, R42 ;  /* 0x00000006182a7225 */ /* 0x000fe200078e002a */
[----:B------:R-:W-:-:S03]  /*a120*/  IADD3 R100, P2, PT, R101, R47, RZ ;  /* 0x0000002f65647210 */ /* 0x000fc60007f5e0ff */
[----:B------:R-:W-:Y:S01]  /*a130*/  IMAD.WIDE.U32 R38, R25, R4, R38 ;  /* 0x0000000419267225 */ /* 0x000fe200078e0026 */
[----:B------:R-:W-:-:S03]  /*a140*/  IADD3 R43, PT, PT, R26, R43, RZ ;  /* 0x0000002b1a2b7210 */ /* 0x000fc60007ffe0ff */
[----:B------:R-:W-:Y:S01]  /*a150*/  IMAD.X R45, RZ, RZ, RZ, P3 ;  /* 0x000000ffff2d7224 */ /* 0x000fe200018e06ff */
[----:B------:R-:W-:Y:S01]  /*a160*/  IADD3 R39, PT, PT, R72, R39, RZ ;  /* 0x0000002748277210 */ /* 0x000fe20007ffe0ff */
[----:B------:R-:W-:Y:S02]  /*a170*/  IMAD.X R101, RZ, RZ, RZ, P2 ;  /* 0x000000ffff657224 */ /* 0x000fe400010e06ff */
[----:B------:R-:W-:-:S04]  /*a180*/  IMAD.WIDE.U32 R44, R22, R2, R44 ;  /* 0x00000002162c7225 */ /* 0x000fc800078e002c */
[----:B------:R-:W-:Y:S01]  /*a190*/  IMAD.X R35, RZ, RZ, RZ, P0 ;  /* 0x000000ffff237224 */ /* 0x000fe200000e06ff */
[----:B------:R-:W-:Y:S01]  /*a1a0*/  IADD3 R38, P0, PT, R43, R38, RZ ;  /* 0x000000262b267210 */ /* 0x000fe20007f1e0ff */
[----:B------:R-:W-:Y:S01]  /*a1b0*/  IMAD.WIDE.U32 R100, R8, R23, R100 ;  /* 0x0000001708647225 */ /* 0x000fe200078e0064 */
[----:B------:R-:W-:-:S03]  /*a1c0*/  IADD3 R44, P2, PT, R39, R44, RZ ;  /* 0x0000002c272c7210 */ /* 0x000fc60007f5e0ff */
[----:B------:R-:W-:Y:S02]  /*a1d0*/  IMAD.IADD R45, R95, 0x1, R45 ;  /* 0x000000015f2d7824 */ /* 0x000fe400078e022d */
[----:B------:R-:W-:Y:S02]  /*a1e0*/  IMAD.X R39, RZ, RZ, RZ, P0 ;  /* 0x000000ffff277224 */ /* 0x000fe400000e06ff */
[----:B0-----:R-:W-:Y:S01]  /*a1f0*/  IMAD.WIDE.U32 R34, R41, R65, R34 ;  /* 0x0000004129227225 */ /* 0x001fe200078e0022 */
[----:B------:R-:W-:Y:S02]  /*a200*/  IADD3 R46, P0, PT, R100, R45, RZ ;  /* 0x0000002d642e7210 */ /* 0x000fe40007f1e0ff */
[----:B------:R-:W-:Y:S01]  /*a210*/  IADD3.X R41, PT, PT, RZ, RZ, RZ, P1, !PT ;  /* 0x000000ffff297210 */ /* 0x000fe20000ffe4ff */
[----:B------:R-:W-:Y:S01]  /*a220*/  IMAD.X R45, RZ, RZ, RZ, P2 ;  /* 0x000000ffff2d7224 */ /* 0x000fe200010e06ff */
[----:B------:R-:W-:Y:S01]  /*a230*/  IADD3.X R47, PT, PT, RZ, RZ, RZ, P0, !PT ;  /* 0x000000ffff2f7210 */ /* 0x000fe200007fe4ff */
[----:B------:R-:W-:Y:S01]  /*a240*/  IMAD.WIDE.U32 R38, R24, R5, R38 ;  /* 0x0000000518267225 */ /* 0x000fe200078e0026 */
[----:B------:R-:W-:-:S03]  /*a250*/  IADD3 R70, P1, PT, R34, R37, RZ ;  /* 0x0000002522467210 */ /* 0x000fc60007f3e0ff */
[----:B------:R-:W-:-:S04]  /*a260*/  IMAD.WIDE.U32 R44, R25, R3, R44 ;  /* 0x00000003192c7225 */ /* 0x000fc800078e002c */
[----:B------:R-:W-:Y:S02]  /*a270*/  IMAD.IADD R69, R69, 0x1, R39 ;  /* 0x0000000145457824 */ /* 0x000fe400078e0227 */
[----:B------:R-:W-:-:S03]  /*a280*/  IMAD.WIDE.U32 R40, R105, R61, R40 ;  /* 0x0000003d69287225 */ /* 0x000fc600078e0028 */
[----:B------:R-:W-:Y:S01]  /*a290*/  IADD3 R44, P2, PT, R69, R44, RZ ;  /* 0x0000002c452c7210 */ /* 0x000fe20007f5e0ff */
[----:B------:R-:W-:Y:S01]  /*a2a0*/  IMAD.WIDE.U32 R46, R22, R0, R46 ;  /* 0x00000000162e7225 */ /* 0x000fe200078e002e */
[----:B------:R-:W-:Y:S02]  /*a2b0*/  IADD3 R40, P0, PT, R40, R71, RZ ;  /* 0x0000004728287210 */ /* 0x000fe40007f1e0ff */
[----:B------:R-:W-:Y:S01]  /*a2c0*/  IADD3.X R71, PT, PT, RZ, RZ, RZ, P1, !PT ;  /* 0x000000ffff477210 */ /* 0x000fe20000ffe4ff */
[----:B------:R-:W-:Y:S02]  /*a2d0*/  IMAD.IADD R37, R94, 0x1, R45 ;  /* 0x000000015e257824 */ /* 0x000fe400078e022d */
[----:B------:R-:W-:Y:S02]  /*a2e0*/  IMAD.IADD R47, R96, 0x1, R47 ;  /* 0x00000001602f7824 */ /* 0x000fe400078e022f */
[----:B------:R-:W-:Y:S01]  /*a2f0*/  IMAD.X R45, RZ, RZ, RZ, P2 ;  /* 0x000000ffff2d7224 */ /* 0x000fe200010e06ff */
[----:B------:R-:W-:Y:S01]  /*a300*/  IADD3 R34, P1, PT, R37, R46, RZ ;  /* 0x0000002e25227210 */ /* 0x000fe20007f3e0ff */
[----:B------:R-:W-:Y:S01]  /*a310*/  IMAD.WIDE.U32 R70, R106, R64, R70 ;  /* 0x000000406a467225 */ /* 0x000fe200078e0046 */
[----:B------:R-:W-:-:S02]  /*a320*/  IADD3 R43, P2, PT, R35, R42, RZ ;  /* 0x0000002a232b7210 */ /* 0x000fc40007f5e0ff */
[----:B------:R-:W-:Y:S01]  /*a330*/  IADD3.X R35, PT, PT, RZ, RZ, RZ, P1, !PT ;  /* 0x000000ffff237210 */ /* 0x000fe20000ffe4ff */
        /* <DEDUP_REMOVED lines=8> */
[----:B------:R-:W-:-:S02]  /*a3c0*/  IMAD.X R101, RZ, RZ, RZ, P1 ;  /* 0x000000ffff657224 */ /* 0x000fc400008e06ff */
[----:B------:R-:W-:Y:S01]  /*a3d0*/  IMAD.IADD R35, R95, 0x1, R35 ;  /* 0x000000015f237824 */ /* 0x000fe200078e0223 */
[----:B------:R-:W-:Y:S01]  /*a3e0*/  IADD3 R34, P1, PT, R37, R34, RZ ;  /* 0x0000002225227210 */ /* 0x000fe20007f3e0ff */
[----:B------:R-:W-:-:S04]  /*a3f0*/  IMAD.WIDE.U32 R100, R8, R22, R100 ;  /* 0x0000001608647225 */ /* 0x000fc800078e0064 */
[----:B------:R-:W-:Y:S02]  /*a400*/  IMAD.X R71, RZ, RZ, RZ, P4 ;  /* 0x000000ffff477224 */ /* 0x000fe400020e06ff */
        /* <DEDUP_REMOVED lines=14> */
[----:B------:R-:W-:Y:S02]  /*a4f0*/  IMAD.IADD R43, R96, 0x1, R43 ;  /* 0x00000001602b7824 */ /* 0x000fe400078e022b */
[----:B------:R-:W-:Y:S01]  /*a500*/  IMAD.X R41, RZ, RZ, RZ, P0 ;  /* 0x000000ffff297224 */ /* 0x000fe200000e06ff */
[----:B------:R-:W-:Y:S01]  /*a510*/  IADD3 R47, P0, PT, R107, R47, RZ ;  /* 0x0000002f6b2f7210 */ /* 0x000fe20007f1e0ff */
[----:B------:R-:W-:Y:S01]  /*a520*/  IMAD.WIDE.U32 R70, R104, R64, R70 ;  /* 0x0000004068467225 */ /* 0x000fe200078e0046 */
[----:B------:R-:W-:-:S03]  /*a530*/  IADD3 R100, P3, PT, R101, R43, RZ ;  /* 0x0000002b65647210 */ /* 0x000fc60007f7e0ff */
        /* <DEDUP_REMOVED lines=12> */
[----:B------:R-:W-:Y:S01]  /*a600*/  IMAD.X R37, RZ, RZ, RZ, P5 ;  /* 0x000000ffff257224 */ /* 0x000fe200028e06ff */
[----:B------:R-:W-:Y:S01]  /*a610*/  IADD3 R40, P3, PT, R100, R95, RZ ;  /* 0x0000005f64287210 */ /* 0x000fe20007f7e0ff */
[----:B------:R-:W-:Y:S02]  /*a620*/  IMAD.X R71, RZ, RZ, RZ, P2 ;  /* 0x000000ffff477224 */ /* 0x000fe400010e06ff */
[----:B------:R-:W-:Y:S02]  /*a630*/  IMAD.X R35, RZ, RZ, RZ, P1 ;  /* 0x000000ffff237224 */ /* 0x000fe400008e06ff */
        /* <DEDUP_REMOVED lines=9> */
[----:B------:R-:W-:-:S04]  /*a6d0*/  IMAD.WIDE.U32 R38, R102, R61, R38 ;  /* 0x0000003d66267225 */ /* 0x000fc800078e0026 */
[----:B------:R-:W-:Y:S01]  /*a6e0*/  IMAD.WIDE.U32 R44, R24, R0, R40 ;  /* 0x00000000182c7225 */ /* 0x000fe200078e0028 */
[----:B------:R-:W-:Y:S02]  /*a6f0*/  MOV R40, R36 ;  /* 0x0000002400287202 */ /* 0x000fe40000000f00 */
[----:B------:R-:W-:Y:S01]  /*a700*/  IADD3 R70, P6, PT, R70, R39, RZ ;  /* 0x0000002746467210 */ /* 0x000fe20007fde0ff */
[----:B------:R-:W-:Y:S01]  /*a710*/  IMAD R43, R36, R17, RZ ;  /* 0x00000011242b7224 */ /* 0x000fe200078e02ff */
[----:B------:R-:W-:Y:S01]  /*a720*/  IADD3 R36, P2, PT, R46, R71, RZ ;  /* 0x000000472e247210 */ /* 0x000fe20007f5e0ff */
[----:B------:R-:W-:Y:S01]  /*a730*/  IMAD.MOV.U32 R41, RZ, RZ, RZ ;  /* 0x000000ffff297224 */ /* 0x000fe200078e00ff */
[----:B------:R-:W-:Y:S01]  /*a740*/  IADD3 R38, P5, PT, R38, R37, RZ ;  /* 0x0000002526267210 */ /* 0x000fe20007fbe0ff */
[----:B------:R-:W-:Y:S01]  /*a750*/  IMAD.X R71, RZ, RZ, RZ, P6 ;  /* 0x000000ffff477224 */ /* 0x000fe200030e06ff */
[----:B------:R-:W-:Y:S01]  /*a760*/  IADD3.X R39, PT, PT, RZ, RZ, RZ, P1, !PT ;  /* 0x000000ffff277210 */ /* 0x000fe20000ffe4ff */
[----:B------:R-:W-:-:S02]  /*a770*/  IMAD.X R37, RZ, RZ, RZ, P2 ;  /* 0x000000ffff257224 */ /* 0x000fc400010e06ff */
[----:B------:R-:W-:Y:S01]  /*a780*/  IMAD.IADD R100, R96, 0x1, R45 ;  /* 0x0000000160647824 */ /* 0x000fe200078e022d */
[----:B------:R-:W-:Y:S01]  /*a790*/  IADD3 R34, P2, PT, R39, R34, RZ ;  /* 0x0000002227227210 */ /* 0x000fe20007f5e0ff */
[----:B------:R-:W-:Y:S01]  /*a7a0*/  IMAD.X R39, RZ, RZ, RZ, P5 ;  /* 0x000000ffff277224 */ /* 0x000fe200028e06ff */
[----:B------:R-:W-:Y:S01]  /*a7b0*/  IADD3.X R45, PT, PT, RZ, RZ, RZ, P4, !PT ;  /* 0x000000ffff2d7210 */ /* 0x000fe200027fe4ff */
[----:B------:R-:W-:Y:S01]  /*a7c0*/  IMAD.WIDE.U32 R36, R105, R64, R36 ;  /* 0x0000004069247225 */ /* 0x000fe200078e0024 */
[----:B------:R-:W-:Y:S02]  /*a7d0*/  IADD3 R100, P0, PT, R101, R100, RZ ;  /* 0x0000006465647210 */ /* 0x000fe40007f1e0ff */
[----:B------:R-:W-:Y:S01]  /*a7e0*/  IADD3 R45, P4, PT, R45, R34, RZ ;  /* 0x000000222d2d7210 */ /* 0x000fe20007f9e0ff */
[----:B------:R-:W-:Y:S01]  /*a7f0*/  IMAD.HI.U32 R41, R43, R58, R40 ;  /* 0x0000003a2b297227 */ /* 0x000fe200078e0028 */
[----:B------:R-:W-:Y:S02]  /*a800*/  IADD3 R34, P6, PT, R37, R35, RZ ;  /* 0x0000002325227210 */ /* 0x000fe40007fde0ff */
[----:B------:R-:W-:Y:S01]  /*a810*/  IADD3.X R37, PT, PT, RZ, RZ, RZ, P2, !PT ;  /* 0x000000ffff257210 */ /* 0x000fe200017fe4ff */
        /* <DEDUP_REMOVED lines=17> */
[----:B------:R-:W-:-:S03]  /*a930*/  IMAD.WIDE.U32 R38, R43, R59, R38 ;  /* 0x0000003b2b267225 */ /* 0x000fc600078e0026 */
[----:B------:R-:W-:Y:S01]  /*a940*/  IADD3 R26, P5, PT, R26, R47, RZ ;  /* 0x0000002f1a1a7210 */ /* 0x000fe20007fbe0ff */
[----:B------:R-:W-:-:S04]  /*a950*/  IMAD.WIDE.U32 R34, R105, R65, R34 ;  /* 0x0000004169227225 */ /* 0x000fc800078e0022 */
[----:B------:R-:W-:Y:S01]  /*a960*/  IMAD.WIDE.U32 R36, R102, R63, R36 ;  /* 0x0000003f66247225 */ /* 0x000fe200078e0024 */
[----:B------:R-:W-:-:S03]  /*a970*/  IADD3 R41, P2, PT, R35, R41, RZ ;  /* 0x0000002923297210 */ /* 0x000fc60007f5e0ff */
[----:B------:R-:W-:Y:S01]  /*a980*/  IMAD.X R69, RZ, RZ, RZ, P6 ;  /* 0x000000ffff457224 */ /* 0x000fe200030e06ff */
[----:B------:R-:W-:Y:S01]  /*a990*/  IADD3 R70, P6, PT, R70, R39, RZ ;  /* 0x0000002746467210 */ /* 0x000fe20007fde0ff */
[----:B------:R-:W-:Y:S01]  /*a9a0*/  HFMA2 R39, -RZ, RZ, 0, 0 ;  /* 0x00000000ff277431 */ /* 0x000fe200000001ff */
[----:B------:R-:W-:Y:S01]  /*a9b0*/  IADD3 R34, P4, PT, R34, R37, RZ ;  /* 0x0000002522227210 */ /* 0x000fe20007f9e0ff */
[----:B------:R-:W-:Y:S01]  /*a9c0*/  IMAD R45, R38, R17, RZ ;  /* 0x00000011262d7224 */ /* 0x000fe200078e02ff */
[----:B------:R-:W-:Y:S01]  /*a9d0*/  IADD3 R36, P3, PT, R36, R71, RZ ;  /* 0x0000004724247210 */ /* 0x000fe20007f7e0ff */
[----:B------:R-:W-:Y:S01]  /*a9e0*/  IMAD.X R71, RZ, RZ, RZ, P6 ;  /* 0x000000ffff477224 */ /* 0x000fe200030e06ff */
[----:B------:R-:W-:Y:S01]  /*a9f0*/  IADD3.X R47, PT, PT, RZ, RZ, RZ, P2, !PT ;  /* 0x000000ffff2f7210 */ /* 0x000fe200017fe4ff */
[----:B------:R-:W-:Y:S02]  /*aa00*/  IMAD.X R35, RZ, RZ, RZ, P4 ;  /* 0x000000ffff237224 */ /* 0x000fe400020e06ff */
[----:B------:R-:W-:Y:S01]  /*aa10*/  IMAD.X R37, RZ, RZ, RZ, P3 ;  /* 0x000000ffff257224 */ /* 0x000fe200018e06ff */
[----:B------:R-:W-:Y:S01]  /*aa20*/  IADD3 R47, P4, PT, R47, R26, RZ ;  /* 0x0000001a2f2f7210 */ /* 0x000fe20007f9e0ff */
[----:B------:R-:W-:-:S04]  /*aa30*/  IMAD.HI.U32 R99, R45, R58, R38 ;  /* 0x0000003a2d637227 */ /* 0x000fc800078e0026 */
        /* <DEDUP_REMOVED lines=13> */
[----:B------:R-:W-:Y:S02]  /*ab10*/  IMAD.X R99, RZ, RZ, RZ, P3 ;  /* 0x000000ffff637224 */ /* 0x000fe400018e06ff */
        /* <DEDUP_REMOVED lines=36> */
[----:B------:R-:W-:Y:S02]  /*ad60*/  IMAD.X R41, RZ, RZ, RZ, P3 ;  /* 0x000000ffff297224 */ /* 0x000fe400018e06ff */
        /* <DEDUP_REMOVED lines=15> */
[----:B------:R-:W-:Y:S01]  /*ae60*/  IMAD.WIDE.U32 R42, R43, R65, R36 ;  /* 0x000000412b2a7225 */ /* 0x000fe200078e0024 */
[----:B------:R-:W-:-:S03]  /*ae70*/  IADD3.X R26, PT, PT, RZ, RZ, RZ, P0, !PT ;  /* 0x000000ffff1a7210 */ /* 0x000fc600007fe4ff */
[----:B------:R-:W-:Y:S01]  /*ae80*/  IMAD.WIDE.U32 R36, R45, R63, R34 ;  /* 0x0000003f2d247225 */ /* 0x000fe200078e0022 */
[----:B------:R-:W-:Y:S02]  /*ae90*/  IADD3 R35, P0, PT, R26, R39, RZ ;  /* 0x000000271a237210 */ /* 0x000fe40007f1e0ff */
[----:B------:R-:W-:Y:S01]  /*aea0*/  IADD3.X R39, PT, PT, RZ, RZ, RZ, P2, !PT ;  /* 0x000000ffff277210 */ /* 0x000fe200017fe4ff */
[----:B------:R-:W-:Y:S01]  /*aeb0*/  IMAD.X R26, RZ, RZ, RZ, P1 ;  /* 0x000000ffff1a7224 */ /* 0x000fe200008e06ff */
[----:B------:R-:W-:Y:S01]  /*aec0*/  IADD3 R34, P6, PT, R42, R37, RZ ;  /* 0x000000252a227210 */ /* 0x000fe20007fde0ff */
[----:B------:R-:W-:-:S03]  /*aed0*/  IMAD.MOV.U32 R105, RZ, RZ, R36 ;  /* 0x000000ffff697224 */ /* 0x000fc600078e0024 */
        /* <DEDUP_REMOVED lines=9> */
[----:B------:R-:W-:-:S03]  /*af70*/  IMAD.X R96, RZ, RZ, RZ, P2 ;  /* 0x000000ffff607224 */ /* 0x000fc600010e06ff */
[----:B------:R-:W-:Y:S01]  /*af80*/  IADD3 R26, PT, PT, R35, R26, R37 ;  /* 0x0000001a231a7210 */ /* 0x000fe20007ffe025 */
[----:B------:R-:W-:Y:S01]  /*af90*/  IMAD.X R37, RZ, RZ, RZ, P1 ;  /* 0x000000ffff257224 */ /* 0x000fe200008e06ff */
[----:B------:R-:W-:-:S04]  /*afa0*/  IADD3.X R35, PT, PT, RZ, RZ, RZ, P3, !PT ;  /* 0x000000ffff237210 */ /* 0x000fc80001ffe4ff */
[----:B------:R-:W-:Y:S01]  /*afb0*/  IADD3 R37, PT, PT, R37, R26, R39 ;  /* 0x0000001a25257210 */ /* 0x000fe20007ffe027 */
[----:B------:R-:W-:-:S04]  /*afc0*/  IMAD.WIDE.U32 R34, R45, R65, R34 ;  /* 0x000000412d227225 */ /* 0x000fc800078e0022 */
        /* <DEDUP_REMOVED lines=24> */
[----:B------:R-:W-:-:S04]  /*b150*/  ISETP.GE.U32.AND P0, PT, R98, R58, PT ;  /* 0x0000003a6200720c */ /* 0x000fc80003f06070 */
[----:B------:R-:W-:-:S04]  /*b160*/  ISETP.LT.U32.OR P0, PT, R94, R59, !P0 ;  /* 0x0000003b5e00720c */ /* 0x000fc80004701470 */
[----:B------:R-:W-:-:S04]  /*b170*/  ISETP.LE.U32.AND P0, PT, R94, R59, P0 ;  /* 0x0000003b5e00720c */ /* 0x000fc80000703070 */
[----:B------:R-:W-:-:S13]  /*b180*/  ISETP.LT.U32.OR P0, PT, R109, R60, P0 ;  /* 0x0000003c6d00720c */ /* 0x000fda0000701470 */
[----:B------:R-:W-:Y:S05]  /*b190*/  @P0 BRA `(.L_x_406) ;  /* 0x00000000005c0947 */ /* 0x000fea0003800000 */
.L_x_405:
        /* <DEDUP_REMOVED lines=23> */
.L_x_406:
[----:B------:R-:W-:-:S04]  /*b310*/  IMAD.WIDE.U32 R106, R98, R57, RZ ;  /* 0x00000039626a7225 */ /* 0x000fc800078e00ff */
[----:B------:R-:W-:Y:S01]  /*b320*/  HFMA2 R95, -RZ, RZ, 0, 0 ;  /* 0x00000000ff5f7431 */ /* 0x000fe200000001ff */
[----:B------:R-:W-:Y:S02]  /*b330*/  MOV R45, RZ ;  /* 0x000000ff002d7202 */ /* 0x000fe40000000f00 */
[----:B------:R-:W-:Y:S01]  /*b340*/  CS2R R70, SRZ ;  /* 0x0000000000467805 */ /* 0x000fe2000001ff00 */
        /* <DEDUP_REMOVED lines=16> */
[----:B------:R-:W-:Y:S01]  /*b450*/  IMAD.MOV.U32 R26, RZ, RZ, RZ ;  /* 0x000000ffff1a7224 */ /* 0x000fe200078e00ff */
[----:B------:R-:W-:Y:S01]  /*b460*/  IADD3 R42, PT, PT, R43, R101, RZ ;  /* 0x000000652b2a7210 */ /* 0x000fe20007ffe0ff */
[----:B------:R-:W-:Y:S02]  /*b470*/  IMAD.MOV.U32 R43, RZ, RZ, RZ ;  /* 0x000000ffff2b7224 */ /* 0x000fe400078e00ff */
[----:B------:R-:W-:Y:S02]  /*b480*/  IMAD.X R37, RZ, RZ, RZ, P0 ;  /* 0x000000ffff257224 */ /* 0x000fe400000e06ff */
[----:B------:R-:W-:-:S04]  /*b490*/  IMAD.WIDE.U32 R42, R57, R102, R42 ;  /* 0x00000066392a7225 */ /* 0x000fc800078e002a */
[----:B------:R-:W-:-:S04]  /*b4a0*/  IMAD.WIDE.U32 R36, R66, R94, R36 ;  /* 0x0000005e42247225 */ /* 0x000fc800078e0024 */
[----:B------:R-:W-:Y:S01]  /*b4b0*/  IMAD.HI.U32 R35, R113, R58, R38 ;  /* 0x0000003a71237227 */ /* 0x000fe200078e0026 */
[----:B------:R-:W-:-:S03]  /*b4c0*/  IADD3 R41, PT, PT, R111, R37, RZ ;  /* 0x000000256f297210 */ /* 0x000fc60007ffe0ff */
[----:B------:R-:W-:Y:S01]  /*b4d0*/  IMAD.MOV.U32 R37, RZ, RZ, RZ ;  /* 0x000000ffff257224 */ /* 0x000fe200078e00ff */
[----:B------:R-:W-:Y:S01]  /*b4e0*/  IADD3 R40, P0, PT, R41, R42, RZ ;  /* 0x0000002a29287210 */ /* 0x000fe20007f1e0ff */
[----:B------:R-:W-:Y:S01]  /*b4f0*/  IMAD.IADD R42, R43, 0x1, R26 ;  /* 0x000000012b2a7824 */ /* 0x000fe200078e021a */
[----:B------:R-:W-:Y:S01]  /*b500*/  IADD3 R34, P1, PT, R35, R34, RZ ;  /* 0x0000002223227210 */ /* 0x000fe20007f3e0ff */
[----:B------:R-:W-:Y:S01]  /*b510*/  IMAD.WIDE.U32 R36, R55, R98, R36 ;  /* 0x0000006237247225 */ /* 0x000fe200078e0024 */
[----:B------:R-:W-:-:S03]  /*b520*/  IADD3.X R41, PT, PT, RZ, RZ, RZ, P0, !PT ;  /* 0x000000ffff297210 */ /* 0x000fc600007fe4ff */
[----:B------:R-:W-:Y:S01]  /*b530*/  IMAD.MOV.U32 R43, RZ, RZ, RZ ;  /* 0x000000ffff2b7224 */ /* 0x000fe200078e00ff */
[----:B------:R-:W-:Y:S01]  /*b540*/  IADD3 R37, PT, PT, R106, R37, RZ ;  /* 0x000000256a257210 */ /* 0x000fe20007ffe0ff */
[----:B------:R-:W-:-:S04]  /*b550*/  IMAD.WIDE.U32 R40, R66, R109, R40 ;  /* 0x0000006d42287225 */ /* 0x000fc800078e0028 */
[----:B------:R-:W-:Y:S01]  /*b560*/  IMAD.X R35, RZ, RZ, RZ, P1 ;  /* 0x000000ffff237224 */ /* 0x000fe200008e06ff */
[----:B------:R-:W-:Y:S01]  /*b570*/  IADD3 R40, P1, PT, R37, R40, RZ ;  /* 0x0000002825287210 */ /* 0x000fe20007f3e0ff */
[----:B------:R-:W-:-:S04]  /*b580*/  IMAD.WIDE.U32 R42, R57, R105, R42 ;  /* 0x00000069392a7225 */ /* 0x000fc800078e002a */
[----:B------:R-:W-:Y:S02]  /*b590*/  IMAD.IADD R39, R101, 0x1, R41 ;  /* 0x0000000165277824 */ /* 0x000fe400078e0229 */
[----:B------:R-:W-:Y:S02]  /*b5a0*/  IMAD.X R41, RZ, RZ, RZ, P1 ;  /* 0x000000ffff297224 */ /* 0x000fe400008e06ff */
[----:B------:R-:W-:Y:S01]  /*b5b0*/  IMAD.WIDE.U32 R34, R113, R59, R34 ;  /* 0x0000003b71227225 */ /* 0x000fe200078e0022 */
[----:B------:R-:W-:-:S03]  /*b5c0*/  IADD3 R38, P0, PT, R39, R42, RZ ;  /* 0x0000002a27267210 */ /* 0x000fc60007f1e0ff */
[----:B------:R-:W-:Y:S02]  /*b5d0*/  IMAD.IADD R42, R43, 0x1, R95 ;  /* 0x000000012b2a7824 */ /* 0x000fe400078e025f */
[----:B------:R-:W-:Y:S02]  /*b5e0*/  HFMA2 R43, -RZ, RZ, 0, 0 ;  /* 0x00000000ff2b7431 */ /* 0x000fe400000001ff */
[----:B------:R-:W-:Y:S01]  /*b5f0*/  IMAD.X R39, RZ, RZ, RZ, P0 ;  /* 0x000000ffff277224 */ /* 0x000fe200000e06ff */
[----:B------:R-:W-:Y:S01]  /*b600*/  IADD3 R36, P0, PT, R35, R36, RZ ;  /* 0x0000002423247210 */ /* 0x000fe20007f1e0ff */
[----:B------:R-:W-:-:S03]  /*b610*/  IMAD.WIDE.U32 R40, R55, R94, R40 ;  /* 0x0000005e37287225 */ /* 0x000fc600078e0028 */
[----:B------:R-:W-:Y:S01]  /*b620*/  IADD3.X R37, PT, PT, RZ, RZ, RZ, P0, !PT ;  /* 0x000000ffff257210 */ /* 0x000fe200007fe4ff */
[----:B------:R-:W-:-:S04]  /*b630*/  IMAD.WIDE.U32 R38, R66, R102, R38 ;  /* 0x0000006642267225 */ /* 0x000fc800078e0026 */
[----:B------:R-:W-:Y:S01]  /*b640*/  IMAD.IADD R35, R111, 0x1, R41 ;  /* 0x000000016f237824 */ /* 0x000fe200078e0229 */
[----:B------:R-:W-:Y:S01]  /*b650*/  MOV R41, RZ ;  /* 0x000000ff00297202 */ /* 0x000fe20000000f00 */
[----:B------:R-:W-:-:S03]  /*b660*/  IMAD.WIDE.U32 R42, R57, R100, R42 ;  /* 0x00000064392a7225 */ /* 0x000fc600078e002a */
[----:B------:R-:W-:Y:S01]  /*b670*/  IADD3 R38, P1, PT, R35, R38, RZ ;  /* 0x0000002623267210 */ /* 0x000fe20007f3e0ff */
[----:B------:R-:W-:Y:S02]  /*b680*/  IMAD.IADD R39, R26, 0x1, R39 ;  /* 0x000000011a277824 */ /* 0x000fe400078e0227 */
[----:B------:R-:W-:Y:S02]  /*b690*/  IMAD R107, R34, R17, RZ ;  /* 0x00000011226b7224 */ /* 0x000fe400078e02ff */
[----:B------:R-:W-:Y:S01]  /*b6a0*/  IMAD.MOV.U32 R44, RZ, RZ, R34 ;  /* 0x000000ffff2c7224 */ /* 0x000fe200078e0022 */
[----:B------:R-:W-:Y:S01]  /*b6b0*/  IADD3 R42, P0, PT, R39, R42, RZ ;  /* 0x0000002a272a7210 */ /* 0x000fe20007f1e0ff */
[----:B------:R-:W-:Y:S02]  /*b6c0*/  IMAD.X R39, RZ, RZ, RZ, P1 ;  /* 0x000000ffff277224 */ /* 0x000fe400008e06ff */
[----:B------:R-:W-:-:S04]  /*b6d0*/  IMAD.WIDE.U32 R40, R56, R98, R40 ;  /* 0x0000006238287225 */ /* 0x000fc800078e0028 */
[----:B------:R-:W-:-:S04]  /*b6e0*/  IMAD.HI.U32 R45, R107, R58, R44 ;  /* 0x0000003a6b2d7227 */ /* 0x000fc800078e002c */
[----:B------:R-:W-:-:S04]  /*b6f0*/  IMAD.WIDE.U32 R36, R113, R60, R36 ;  /* 0x0000003c71247225 */ /* 0x000fc800078e0024 */
[----:B------:R-:W-:Y:S01]  /*b700*/  IMAD.IADD R34, R43, 0x1, R70 ;  /* 0x000000012b227824 */ /* 0x000fe200078e0246 */
[----:B------:R-:W-:Y:S01]  /*b710*/  IADD3 R36, P1, PT, R36, R45, RZ ;  /* 0x0000002d24247210 */ /* 0x000fe20007f3e0ff */
[----:B------:R-:W-:-:S04]  /*b720*/  IMAD.WIDE.U32 R38, R55, R109, R38 ;  /* 0x0000006d37267225 */ /* 0x000fc800078e0026 */
[----:B------:R-:W-:Y:S01]  /*b730*/  IMAD.IADD R35, R106, 0x1, R41 ;  /* 0x000000016a237824 */ /* 0x000fe200078e0229 */
[----:B------:R-:W-:Y:S01]  /*b740*/  IADD3 R39, PT, PT, R101, R39, RZ ;  /* 0x0000002765277210 */ /* 0x000fe20007ffe0ff */
[----:B------:R-:W-:Y:S01]  /*b750*/  IMAD.X R43, RZ, RZ, RZ, P0 ;  /* 0x000000ffff2b7224 */ /* 0x000fe200000e06ff */
[----:B------:R-:W-:Y:S01]  /*b760*/  IADD3 R40, P0, PT, R37, R40, RZ ;  /* 0x0000002825287210 */ /* 0x000fe20007f1e0ff */
[----:B------:R-:W-:Y:S01]  /*b770*/  IMAD.X R37, RZ, RZ, RZ, P1 ;  /* 0x000000ffff257224 */ /* 0x000fe200008e06ff */
[----:B------:R-:W-:Y:S01]  /*b780*/  IADD3 R38, P2, PT, R35, R38, RZ ;  /* 0x0000002623267210 */ /* 0x000fe20007f5e0ff */
        /* <DEDUP_REMOVED lines=12> */
[----:B------:R-:W-:-:S04]  /*b850*/  IMAD.WIDE.U32 R38, R56, R94, R38 ;  /* 0x0000005e38267225 */ /* 0x000fc800078e0026 */
[----:B------:R-:W-:Y:S01]  /*b860*/  IMAD.IADD R46, R35, 0x1, R71 ;  /* 0x00000001232e7824 */ /* 0x000fe200078e0247 */
[----:B------:R-:W-:Y:S01]  /*b870*/  IADD3 R39, PT, PT, R111, R39, RZ ;  /* 0x000000276f277210 */ /* 0x000fe20007ffe0ff */
[----:B------:R-:W-:Y:S02]  /*b880*/  IMAD R72, R36, R17, RZ ;  /* 0x0000001124487224 */ /* 0x000fe400078e02ff */
[----:B------:R-:W-:Y:S02]  /*b890*/  IMAD.MOV.U32 R37, RZ, RZ, RZ ;  /* 0x000000ffff257224 */ /* 0x000fe400078e00ff */
[----:B------:R-:W-:-:S04]  /*b8a0*/  IMAD.WIDE.U32 R42, R55, R102, R42 ;  /* 0x00000066372a7225 */ /* 0x000fc800078e002a */
[----:B------:R-:W-:Y:S01]  /*b8b0*/  IMAD.X R35, RZ, RZ, RZ, P0 ;  /* 0x000000ffff237224 */ /* 0x000fe200000e06ff */
[----:B------:R-:W-:Y:S01]  /*b8c0*/  IADD3 R43, PT, PT, R26, R43, RZ ;  /* 0x0000002b1a2b7210 */ /* 0x000fe20007ffe0ff */
[----:B------:R-:W-:-:S04]  /*b8d0*/  IMAD.HI.U32 R115, R72, R58, R36 ;  /* 0x0000003a48737227 */ /* 0x000fc800078e0024 */
[----:B------:R-:W-:Y:S01]  /*b8e0*/  IMAD.X R45, RZ, RZ, RZ, P1 ;  /* 0x000000ffff2d7224 */ /* 0x000fe200008e06ff */
[----:B------:R-:W-:Y:S01]  /*b8f0*/  IADD3 R36, P1, PT, R39, R42, RZ ;  /* 0x0000002a27247210 */ /* 0x000fe20007f3e0ff */
[----:B------:R-:W-:-:S04]  /*b900*/  IMAD.WIDE.U32 R34, R66, R100, R34 ;  /* 0x0000006442227225 */ /* 0x000fc800078e0022 */
[----:B------:R-:W-:Y:S01]  /*b910*/  IMAD.MOV.U32 R47, RZ, RZ, RZ ;  /* 0x000000ffff2f7224 */ /* 0x000fe200078e00ff */
[----:B------:R-:W-:Y:S01]  /*b920*/  IADD3 R34, P0, PT, R43, R34, RZ ;  /* 0x000000222b227210 */ /* 0x000fe20007f1e0ff */
[----:B------:R-:W-:Y:S01]  /*b930*/  IMAD.MOV.U32 R39, RZ, RZ, RZ ;  /* 0x000000ffff277224 */ /* 0x000fe200078e00ff */
[----:B------:R-:W-:Y:S01]  /*b940*/  IADD3 R43, PT, PT, R70, R35, RZ ;  /* 0x00000023462b7210 */ /* 0x000fe20007ffe0ff */
        /* <DEDUP_REMOVED lines=12> */
[----:B------:R-:W-:Y:S01]  /*ba10*/  IMAD.WIDE.U32 R34, R55, R105, R34 ;  /* 0x0000006937227225 */ /* 0x000fe200078e0022 */
[----:B------:R-:W-:Y:S02]  /*ba20*/  IADD3 R36, P1, PT, R39, R36, RZ ;  /* 0x0000002427247210 */ /* 0x000fe40007f3e0ff */
[----:B------:R-:W-:Y:S01]  /*ba30*/  IADD3.X R39, PT, PT, RZ, RZ, RZ, P2, !PT ;  /* 0x000000ffff277210 */ /* 0x000fe200017fe4ff */
[----:B------:R-:W-:Y:S01]  /*ba40*/  IMAD.X R43, RZ, RZ, RZ, P0 ;  /* 0x000000ffff2b7224 */ /* 0x000fe200000e06ff */
[----:B------:R-:W-:Y:S01]  /*ba50*/  IADD3 R34, P0, PT, R37, R34, RZ ;  /* 0x0000002225227210 */ /* 0x000fe20007f1e0ff */
[----:B------:R-:W-:Y:S01]  /*ba60*/  IMAD.IADD R97, R95, 0x1, R35 ;  /* 0x000000015f617824 */ /* 0x000fe200078e0223 */
[----:B------:R-:W-:Y:S01]  /*ba70*/  IADD3.X R37, PT, PT, RZ, RZ, RZ, P1, !PT ;  /* 0x000000ffff257210 */ /* 0x000fe20000ffe4ff */
[----:B------:R-:W-:Y:S01]  /*ba80*/  IMAD.WIDE.U32 R42, R66, R69, R42 ;  /* 0x00000045422a7225 */ /* 0x000fe200078e002a */
[----:B------:R-:W-:-:S03]  /*ba90*/  IADD3.X R35, PT, PT, RZ, RZ, RZ, P0, !PT ;  /* 0x000000ffff237210 */ /* 0x000fc600007fe4ff */
[----:B------:R-:W-:Y:S01]  /*baa0*/  IMAD.IADD R43, R71, 0x1, R43 ;  /* 0x00000001472b7824 */ /* 0x000fe200078e022b */
[----:B------:R-:W-:Y:S01]  /*bab0*/  IADD3 R42, P1, PT, R97, R42, RZ ;  /* 0x0000002a612a7210 */ /* 0x000fe20007f3e0ff */
[----:B------:R-:W-:-:S03]  /*bac0*/  IMAD.WIDE.U32 R36, R53, R94, R36 ;  /* 0x0000005e35247225 */ /* 0x000fc600078e0024 */
[----:B------:R-:W-:Y:S01]  /*bad0*/  IADD3 R46, P0, PT, R47, R43, RZ ;  /* 0x0000002b2f2e7210 */ /* 0x000fe20007f1e0ff */
[----:B------:R-:W-:-:S03]  /*bae0*/  IMAD.WIDE.U32 R38, R113, R62, R38 ;  /* 0x0000003e71267225 */ /* 0x000fc600078e0026 */
[----:B------:R-:W-:Y:S01]  /*baf0*/  IADD3.X R47, PT, PT, RZ, RZ, RZ, P0, !PT ;  /* 0x000000ffff2f7210 */ /* 0x000fe200007fe4ff */
[----:B------:R-:W-:Y:S01]  /*bb00*/  IMAD.WIDE.U32 R34, R56, R102, R34 ;  /* 0x0000006638227225 */ /* 0x000fe200078e0022 */
[----:B------:R-:W-:-:S03]  /*bb10*/  IADD3 R44, P2, PT, R38, R45, RZ ;  /* 0x0000002d262c7210 */ /* 0x000fc60007f5e0ff */
[----:B------:R-:W-:Y:S01]  /*bb20*/  IMAD.IADD R37, R111, 0x1, R37 ;  /* 0x000000016f257824 */ /* 0x000fe200078e0225 */
[----:B------:R-:W-:Y:S01]  /*bb30*/  IADD3.X R45, PT, PT, RZ, RZ, RZ, P2, !PT ;  /* 0x000000ffff2d7210 */ /* 0x000fe200017fe4ff */
[----:B------:R-:W-:Y:S02]  /*bb40*/  IMAD.X R43, RZ, RZ, RZ, P1 ;  /* 0x000000ffff2b7224 */ /* 0x000fe400008e06ff */
[----:B------:R-:W-:Y:S01]  /*bb50*/  IMAD.IADD R97, R26, 0x1, R35 ;  /* 0x000000011a617824 */ /* 0x000fe200078e0223 */
[----:B------:R-:W-:Y:S01]  /*bb60*/  IADD3 R34, P1, PT, R37, R34, RZ ;  /* 0x0000002225227210 */ /* 0x000fe20007f3e0ff */
[----:B------:R-:W-:-:S03]  /*bb70*/  IMAD.WIDE.U32 R42, R55, R100, R42 ;  /* 0x00000064372a7225 */ /* 0x000fc600078e002a */
[----:B------:R-:W-:Y:S01]  /*bb80*/  IADD3.X R35, PT, PT, RZ, RZ, RZ, P1, !PT ;  /* 0x000000ffff237210 */ /* 0x000fe20000ffe4ff */
[----:B------:R-:W-:Y:S01]  /*bb90*/  IMAD.MOV.U32 R37, RZ, RZ, RZ ;  /* 0x000000ffff257224 */ /* 0x000fe200078e00ff */
[----:B------:R-:W-:Y:S01]  /*bba0*/  IADD3 R42, P1, PT, R97, R42, RZ ;  /* 0x0000002a612a7210 */ /* 0x000fe20007f3e0ff */
[----:B------:R-:W-:-:S04]  /*bbb0*/  IMAD.WIDE.U32 R46, R96, R66, R46 ;  /* 0x00000042602e7225 */ /* 0x000fc800078e002e */
[----:B------:R-:W-:Y:S02]  /*bbc0*/  IMAD.IADD R43, R70, 0x1, R43 ;  /* 0x00000001462b7824 */ /* 0x000fe400078e022b */
[----:B------:R-:W-:-:S03]  /*bbd0*/  IMAD.WIDE.U32 R36, R54, R98, R36 ;  /* 0x0000006236247225 */ /* 0x000fc600078e0024 */
[----:B------:R-:W-:Y:S01]  /*bbe0*/  IADD3 R38, P0, PT, R46, R43, RZ ;  /* 0x0000002b2e267210 */ /* 0x000fe20007f1e0ff */
[----:B------:R-:W-:Y:S01]  /*bbf0*/  IMAD.WIDE.U32 R114, R72, R59, R114 ;  /* 0x0000003b48727225 */ /* 0x000fe200078e0072 */
[----:B------:R-:W-:-:S03]  /*bc00*/  IADD3 R36, P2, PT, R39, R36, RZ ;  /* 0x0000002427247210 */ /* 0x000fc60007f5e0ff */
[----:B------:R-:W-:-:S04]  /*bc10*/  IMAD.WIDE.U32 R44, R107, R61, R44 ;  /* 0x0000003d6b2c7225 */ /* 0x000fc800078e002c */
[----:B------:R-:W-:-:S04]  /*bc20*/  IMAD.WIDE.U32 R34, R53, R109, R34 ;  /* 0x0000006d35227225 */ /* 0x000fc800078e0022 */
[----:B------:R-:W-:Y:S02]  /*bc30*/  IMAD.X R43, RZ, RZ, RZ, P1 ;  /* 0x000000ffff2b7224 */ /* 0x000fe400008e06ff */
[----:B------:R-:W-:Y:S01]  /*bc40*/  IMAD.IADD R97, R106, 0x1, R37 ;  /* 0x000000016a617824 */ /* 0x000fe200078e0225 */
[----:B------:R-:W-:Y:S01]  /*bc50*/  IADD3.X R37, PT, PT, RZ, RZ, RZ, P2, !PT ;  /* 0x000000ffff257210 */ /* 0x000fe200017fe4ff */
[----:B------:R-:W-:Y:S02]  /*bc60*/  IMAD R99, R114, R17, RZ ;  /* 0x0000001172637224 */ /* 0x000fe400078e02ff */
[----:B------:R-:W-:Y:S01]  /*bc70*/  IMAD.MOV.U32 R40, RZ, RZ, R114 ;  /* 0x000000ffff287224 */ /* 0x000fe200078e0072 */
[----:B------:R-:W-:Y:S01]  /*bc80*/  IADD3 R114, P3, PT, R44, R115, RZ ;  /* 0x000000732c727210 */ /* 0x000fe20007f7e0ff */
[----:B------:R-:W-:Y:S01]  /*bc90*/  IMAD.IADD R35, R101, 0x1, R35 ;  /* 0x0000000165237824 */ /* 0x000fe200078e0223 */
[----:B------:R-:W-:Y:S01]  /*bca0*/  IADD3 R34, P1, PT, R97, R34, RZ ;  /* 0x0000002261227210 */ /* 0x000fe20007f3e0ff */
[----:B------:R-:W-:-:S04]  /*bcb0*/  IMAD.WIDE.U32 R42, R56, R105, R42 ;  /* 0x00000069382a7225 */ /* 0x000fc800078e002a */
[----:B------:R-:W-:Y:S01]  /*bcc0*/  IMAD.X R39, RZ, RZ, RZ, P0 ;  /* 0x000000ffff277224 */ /* 0x000fe200000e06ff */
[----:B------:R-:W-:Y:S01]  /*bcd0*/  IADD3 R42, P2, PT, R35, R42, RZ ;  /* 0x0000002a232a7210 */ /* 0x000fe20007f5e0ff */
[----:B------:R-:W-:Y:S01]  /*bce0*/  IMAD.MOV.U32 R41, RZ, RZ, RZ ;  /* 0x000000ffff297224 */ /* 0x000fe200078e00ff */
[----:B------:R-:W-:Y:S01]  /*bcf0*/  IADD3 R43, PT, PT, R95, R43, RZ ;  /* 0x0000002b5f2b7210 */ /* 0x000fe20007ffe0ff */
[----:B------:R-:W-:Y:S01]  /*bd00*/  IMAD.WIDE.U32 R38, R55, R69, R38 ;  /* 0x0000004537267225 */ /* 0x000fe200078e0026 */
[----:B------:R-:W-:-:S03]  /*bd10*/  IADD3.X R35, PT, PT, RZ, RZ, RZ, P1, !PT ;  /* 0x000000ffff237210 */ /* 0x000fc60000ffe4ff */
[----:B------:R-:W-:Y:S01]  /*bd20*/  IMAD.X R115, RZ, RZ, RZ, P3 ;  /* 0x000000ffff737224 */ /* 0x000fe200018e06ff */
[----:B------:R-:W-:Y:S01]  /*bd30*/  IADD3 R38, P0, PT, R43, R38, RZ ;  /* 0x000000262b267210 */ /* 0x000fe20007f1e0ff */
[----:B------:R-:W-:-:S04]  /*bd40*/  IMAD.WIDE.U32 R36, R113, R63, R36 ;  /* 0x0000003f71247225 */ /* 0x000fc800078e0024 */
[----:B------:R-:W-:Y:S01]  /*bd50*/  IMAD.HI.U32 R41, R99, R58, R40 ;  /* 0x0000003a63297227 */ /* 0x000fe200078e0028 */
[----:B------:R-:W-:-:S03]  /*bd60*/  IADD3 R44, P3, PT, R36, R45, RZ ;  /* 0x0000002d242c7210 */ /* 0x000fc60007f7e0ff */
        /* <DEDUP_REMOVED lines=12> */
[----:B------:R-:W-:-:S04]  /*be30*/  IMAD.WIDE.U32 R44, R107, R62, R44 ;  /* 0x0000003e6b2c7225 */ /* 0x000fc800078e002c */
[----:B------:R-:W-:Y:S01]  /*be40*/  IMAD.MOV.U32 R35, RZ, RZ, RZ ;  /* 0x000000ffff237224 */ /* 0x000fe200078e00ff */
[----:B------:R-:W-:Y:S01]  /*be50*/  IADD3 R42, P4, PT, R44, R115, RZ ;  /* 0x000000732c2a7210 */ /* 0x000fe20007f9e0ff */
[----:B------:R-:W-:-:S04]  /*be60*/  IMAD.WIDE.U32 R40, R99, R59, R40 ;  /* 0x0000003b63287225 */ /* 0x000fc800078e0028 */
[----:B------:R-:W-:Y:S01]  /*be70*/  IMAD.IADD R43, R26, 0x1, R43 ;  /* 0x000000011a2b7824 */ /* 0x000fe200078e022b */
[----:B------:R-:W-:Y:S01]  /*be80*/  MOV R114, R40 ;  /* 0x0000002800727202 */ /* 0x000fe20000000f00 */
[----:B------:R-:W-:-:S04]  /*be90*/  IMAD.WIDE.U32 R38, R56, R100, R38 ;  /* 0x0000006438267225 */ /* 0x000fc800078e0026 */
[----:B------:R-:W-:Y:S01]  /*bea0*/  IMAD.WIDE.U32 R34, R51, R98, R34 ;  /* 0x0000006233227225 */ /* 0x000fe200078e0022 */
[----:B------:R-:W-:Y:S02]  /*beb0*/  IADD3 R38, P0, PT, R43, R38, RZ ;  /* 0x000000262b267210 */ /* 0x000fe40007f1e0ff */
[----:B------:R-:W-:Y:S01]  /*bec0*/  IADD3 R39, PT, PT, R70, R39, RZ ;  /* 0x0000002746277210 */ /* 0x000fe20007ffe0ff */
[----:B------:R-:W-:Y:S01]  /*bed0*/  IMAD.X R47, RZ, RZ, RZ, P1 ;  /* 0x000000ffff2f7224 */ /* 0x000fe200008e06ff */
[----:B------:R-:W-:Y:S01]  /*bee0*/  IADD3 R34, P3, PT, R37, R34, RZ ;  /* 0x0000002225227210 */ /* 0x000fe20007f7e0ff */
[----:B------:R-:W-:Y:S02]  /*bef0*/  IMAD R97, R40, R17, RZ ;  /* 0x0000001128617224 */ /* 0x000fe400078e02ff */
[----:B------:R-:W-:Y:S02]  /*bf00*/  IMAD.MOV.U32 R115, RZ, RZ, RZ ;  /* 0x000000ffff737224 */ /* 0x000fe400078e00ff */
[----:B------:R-:W-:-:S02]  /*bf10*/  IMAD.X R43, RZ, RZ, RZ, P4 ;  /* 0x000000ffff2b7224 */ /* 0x000fc400020e06ff */
[----:B------:R-:W-:-:S04]  /*bf20*/  IMAD.WIDE.U32 R46, R96, R55, R46 ;  /* 0x00000037602e7225 */ /* 0x000fc800078e002e */
[----:B------:R-:W-:Y:S01]  /*bf30*/  IMAD.X R37, RZ, RZ, RZ, P2 ;  /* 0x000000ffff257224 */ /* 0x000fe200010e06ff */
[----:B------:R-:W-:Y:S01]  /*bf40*/  IADD3 R40, P1, PT, R46, R39, RZ ;  /* 0x000000272e287210 */ /* 0x000fe20007f3e0ff */
[----:B------:R-:W-:-:S04]  /*bf50*/  IMAD.HI.U32 R104, R97, R58, R114 ;  /* 0x0000003a61687227 */ /* 0x000fc800078e0072 */
[----:B------:R-:W-:Y:S01]  /*bf60*/  IMAD.IADD R115, R106, 0x1, R35 ;  /* 0x000000016a737824 */ /* 0x000fe200078e0223 */
[----:B------:R-:W-:Y:S01]  /*bf70*/  IADD3.X R35, PT, PT, RZ, RZ, RZ, P3, !PT ;  /* 0x000000ffff237210 */ /* 0x000fe20001ffe4ff */
[----:B------:R-:W-:-:S04]  /*bf80*/  IMAD.WIDE.U32 R42, R72, R61, R42 ;  /* 0x0000003d482a7225 */ /* 0x000fc800078e002a */
[----:B------:R-:W-:-:S04]  /*bf90*/  IMAD.WIDE.U32 R36, R54, R109, R36 ;  /* 0x0000006d36247225 */ /* 0x000fc800078e0024 */
[----:B------:R-:W-:Y:S01]  /*bfa0*/  IMAD.X R39, RZ, RZ, RZ, P0 ;  /* 0x000000ffff277224 */ /* 0x000fe200000e06ff */
[----:B------:R-:W-:Y:S01]  /*bfb0*/  IADD3 R42, P0, PT, R42, R41, RZ ;  /* 0x000000292a2a7210 */ /* 0x000fe20007f1e0ff */
[----:B------:R-:W-:Y:S01]  /*bfc0*/  IMAD.WIDE.U32 R34, R113, R64, R34 ;  /* 0x0000004071227225 */ /* 0x000fe200078e0022 */
[----:B------:R-:W-:Y:S02]  /*bfd0*/  IADD3 R36, P2, PT, R115, R36, RZ ;  /* 0x0000002473247210 */ /* 0x000fe40007f5e0ff */
[----:B------:R-:W-:Y:S01]  /*bfe0*/  IADD3.X R41, PT, PT, RZ, RZ, RZ, P1, !PT ;  /* 0x000000ffff297210 */ /* 0x000fe20000ffe4ff */
[----:B------:R-:W-:Y:S01]  /*bff0*/  IMAD.IADD R115, R101, 0x1, R37 ;  /* 0x0000000165737824 */ /* 0x000fe200078e0225 */
[----:B------:R-:W-:Y:S01]  /*c000*/  IADD3 R44, P3, PT, R34, R45, RZ ;  /* 0x0000002d222c7210 */ /* 0x000fe20007f7e0ff */
        /* <DEDUP_REMOVED lines=13> */
[----:B------:R-:W-:Y:S01]  /*c0e0*/  IMAD.MOV.U32 R37, RZ, RZ, RZ ;  /* 0x000000ffff257224 */ /* 0x000fe200078e00ff */
[----:B------:R-:W-:Y:S01]  /*c0f0*/  IADD3 R39, PT, PT, R26, R39, RZ ;  /* 0x000000271a277210 */ /* 0x000fe20007ffe0ff */
        /* <DEDUP_REMOVED lines=11> */
[----:B------:R-:W-:Y:S02]  /*c1b0*/  IMAD.IADD R115, R70, 0x1, R41 ;  /* 0x0000000146737824 */ /* 0x000fe400078e0229 */
        /* <DEDUP_REMOVED lines=13> */
[----:B------:R-:W-:Y:S01]  /*c290*/  IMAD.IADD R117, R101, 0x1, R35 ;  /* 0x0000000165757824 */ /* 0x000fe200078e0223 */
[----:B------:R-:W-:Y:S01]  /*c2a0*/  IADD3 R41, PT, PT, R95, R41, RZ ;  /* 0x000000295f297210 */ /* 0x000fe20007ffe0ff */
        /* <DEDUP_REMOVED lines=10> */
[----:B------:R-:W-:Y:S01]  /*c350*/  MOV R42, R112 ;  /* 0x00000070002a7202 */ /* 0x000fe20000000f00 */
[----:B------:R-:W-:Y:S02]  /*c360*/  IMAD R119, R112, R17, RZ ;  /* 0x0000001170777224 */ /* 0x000fe400078e02ff */
[----:B------:R-:W-:-:S04]  /*c370*/  IMAD.WIDE.U32 R34, R50, R94, R34 ;  /* 0x0000005e32227225 */ /* 0x000fc800078e0022 */
[----:B------:R-:W-:Y:S02]  /*c380*/  IMAD.MOV.U32 R43, RZ, RZ, RZ ;  /* 0x000000ffff2b7224 */ /* 0x000fe400078e00ff */
[----:B------:R-:W-:Y:S02]  /*c390*/  IMAD.IADD R35, R111, 0x1, R35 ;  /* 0x000000016f237824 */ /* 0x000fe400078e0223 */
[----:B------:R-:W-:-:S04]  /*c3a0*/  IMAD.WIDE.U32 R40, R51, R102, R40 ;  /* 0x0000006633287225 */ /* 0x000fc800078e0028 */
[----:B------:R-:W-:-:S04]  /*c3b0*/  IMAD.HI.U32 R42, R119, R58, R42 ;  /* 0x0000003a772a7227 */ /* 0x000fc800078e002a */
        /* <DEDUP_REMOVED lines=20> */
[----:B------:R-:W-:-:S03]  /*c500*/  IMAD.WIDE.U32 R46, R96, R53, R46 ;  /* 0x00000035602e7225 */ /* 0x000fc600078e002e */
[----:B------:R-:W-:Y:S01]  /*c510*/  IADD3 R43, P5, PT, R43, R34, RZ ;  /* 0x000000222b2b7210 */ /* 0x000fe20007fbe0ff */
        /* <DEDUP_REMOVED lines=21> */
[----:B------:R-:W-:-:S02]  /*c670*/  IMAD.IADD R35, R71, 0x1, R35 ;  /* 0x0000000147237824 */ /* 0x000fc400078e0223 */
[----:B------:R-:W-:-:S03]  /*c680*/  IMAD.WIDE.U32 R44, R99, R62, R44 ;  /* 0x0000003e632c7225 */ /* 0x000fc600078e002c */
        /* <DEDUP_REMOVED lines=8> */
[----:B------:R-:W-:Y:S01]  /*c710*/  IMAD.WIDE.U32 R42, R119, R59, R42 ;  /* 0x0000003b772a7225 */ /* 0x000fe200078e002a */
[----:B------:R-:W-:-:S02]  /*c720*/  IADD3 R38, P0, PT, R39, R41, RZ ;  /* 0x0000002927267210 */ /* 0x000fc40007f1e0ff */
[----:B------:R-:W-:Y:S01]  /*c730*/  IADD3.X R113, PT, PT, RZ, RZ, RZ, P1, !PT ;  /* 0x000000ffff717210 */ /* 0x000fe20000ffe4ff */
[----:B------:R-:W-:-:S04]  /*c740*/  IMAD.WIDE.U32 R40, R50, R102, R36 ;  /* 0x0000006632287225 */ /* 0x000fc800078e0024 */
[----:B------:R-:W-:Y:S02]  /*c750*/  IMAD R101, R42, R17, RZ ;  /* 0x000000112a657224 */ /* 0x000fe400078e02ff */
[----:B------:R-:W-:Y:S02]  /*c760*/  IMAD.MOV.U32 R36, RZ, RZ, R42 ;  /* 0x000000ffff247224 */ /* 0x000fe400078e002a */
[----:B------:R-:W-:Y:S02]  /*c770*/  IMAD.MOV.U32 R37, RZ, RZ, RZ ;  /* 0x000000ffff257224 */ /* 0x000fe400078e00ff */
[----:B------:R-:W-:-:S04]  /*c780*/  IMAD.WIDE.U32 R34, R51, R100, R34 ;  /* 0x0000006433227225 */ /* 0x000fc800078e0022 */
[----:B------:R-:W-:Y:S01]  /*c790*/  IMAD.HI.U32 R94, R101, R58, R36 ;  /* 0x0000003a655e7227 */ /* 0x000fe200078e0024 */
[----:B------:R-:W-:-:S03]  /*c7a0*/  IADD3.X R37, PT, PT, RZ, RZ, RZ, P5, !PT ;  /* 0x000000ffff257210 */ /* 0x000fc60002ffe4ff */
[----:B------:R-:W-:Y:S01]  /*c7b0*/  IMAD.IADD R39, R26, 0x1, R41 ;  /* 0x000000011a277824 */ /* 0x000fe200078e0229 */
[----:B------:R-:W-:Y:S01]  /*c7c0*/  IADD3 R40, P5, PT, R37, R40, RZ ;  /* 0x0000002825287210 */ /* 0x000fe20007fbe0ff */
[----:B------:R-:W-:Y:S02]  /*c7d0*/  IMAD.X R41, RZ, RZ, RZ, P4 ;  /* 0x000000ffff297224 */ /* 0x000fe400020e06ff */
[----:B------:R-:W-:Y:S01]  /*c7e0*/  IMAD.IADD R37, R70, 0x1, R35 ;  /* 0x0000000146257824 */ /* 0x000fe200078e0223 */
[----:B------:R-:W-:Y:S01]  /*c7f0*/  IADD3 R34, P4, PT, R39, R34, RZ ;  /* 0x0000002227227210 */ /* 0x000fe20007f9e0ff */
[----:B------:R-:W-:Y:S01]  /*c800*/  IMAD.WIDE.U32 R46, R96, R54, R46 ;  /* 0x00000036602e7225 */ /* 0x000fe200078e002e */
[----:B------:R-:W-:-:S03]  /*c810*/  IADD3 R41, P3, PT, R41, R40, RZ ;  /* 0x0000002829297210 */ /* 0x000fc60007f7e0ff */
        /* <DEDUP_REMOVED lines=22> */
[----:B------:R-:W-:-:S02]  /*c980*/  IMAD.X R113, RZ, RZ, RZ, P4 ;  /* 0x000000ffff717224 */ /* 0x000fc400020e06ff */
        /* <DEDUP_REMOVED lines=10> */
[----:B------:R-:W-:Y:S01]  /*ca30*/  IMAD.X R41, RZ, RZ, RZ, P1 ;  /* 0x000000ffff297224 */ /* 0x000fe200008e06ff */
[----:B------:R-:W-:Y:S01]  /*ca40*/  IADD3.X R45, PT, PT, RZ, RZ, RZ, P4, !PT ;  /* 0x000000ffff2d7210 */ /* 0x000fe200027fe4ff */
[----:B------:R-:W-:Y:S01]  /*ca50*/  IMAD.WIDE.U32 R42, R119, R60, R42 ;  /* 0x0000003c772a7225 */ /* 0x000fe200078e002a */
[----:B------:R-:W-:-:S02]  /*ca60*/  IADD3 R35, PT, PT, R70, R35, RZ ;  /* 0x0000002346237210 */ /* 0x000fc40007ffe0ff */
[----:B------:R-:W-:Y:S01]  /*ca70*/  IADD3.X R26, PT, PT, RZ, RZ, RZ, P0, !PT ;  /* 0x000000ffff1a7210 */ /* 0x000fe200007fe4ff */
        /* <DEDUP_REMOVED lines=8> */
[----:B------:R-:W-:-:S04]  /*cb00*/  IMAD.WIDE.U32 R36, R99, R65, R36 ;  /* 0x0000004163247225 */ /* 0x000fc800078e0024 */
[----:B------:R-:W-:Y:S01]  /*cb10*/  IMAD.X R113, RZ, RZ, RZ, P6 ;  /* 0x000000ffff717224 */ /* 0x000fe200030e06ff */
[----:B------:R-:W-:Y:S01]  /*cb20*/  IADD3 R39, P6, PT, R37, R39, RZ ;  /* 0x0000002725277210 */ /* 0x000fe20007fde0ff */
        /* <DEDUP_REMOVED lines=22> */
[----:B------:R-:W-:Y:S01]  /*cc90*/  IMAD.X R113, RZ, RZ, RZ, P0 ;  /* 0x000000ffff717224 */ /* 0x000fe200000e06ff */
[----:B------:R-:W-:Y:S01]  /*cca0*/  IADD3 R34, P0, PT, R37, R39, RZ ;  /* 0x0000002725227210 */ /* 0x000fe20007f1e0ff */
[----:B------:R-:W-:Y:S01]  /*ccb0*/  IMAD.WIDE.U32 R44, R119, R62, R44 ;  /* 0x0000003e772c7225 */ /* 0x000fe200078e002c */
[----:B------:R-:W-:-:S03]  /*ccc0*/  IADD3 R37, P2, PT, R26, R35, RZ ;  /* 0x000000231a257210 */ /* 0x000fc60007f5e0ff */
[----:B------:R-:W-:Y:S01]  /*ccd0*/  IMAD.HI.U32 R43, R95, R58, R42 ;  /* 0x0000003a5f2b7227 */ /* 0x000fe200078e002a */
[----:B------:R-:W-:-:S03]  /*cce0*/  IADD3 R36, P4, PT, R36, R45, RZ ;  /* 0x0000002d24247210 */ /* 0x000fc60007f9e0ff */
[----:B------:R-:W-:-:S04]  /*ccf0*/  IMAD.WIDE.U32 R112, R101, R60, R112 ;  /* 0x0000003c65707225 */ /* 0x000fc800078e0070 */
[----:B------:R-:W-:Y:S01]  /*cd00*/  IMAD.X R26, RZ, RZ, RZ, P1 ;  /* 0x000000ffff1a7224 */ /* 0x000fe200008e06ff */
[----:B------:R-:W-:Y:S01]  /*cd10*/  IADD3 R70, P5, PT, R112, R43, RZ ;  /* 0x0000002b70467210 */ /* 0x000fe20007fbe0ff */
[----:B------:R-:W-:Y:S01]  /*cd20*/  IMAD.X R35, RZ, RZ, RZ, P0 ;  /* 0x000000ffff237224 */ /* 0x000fe200000e06ff */
[----:B------:R-:W-:Y:S02]  /*cd30*/  IADD3 R44, P1, PT, R44, R113, RZ ;  /* 0x000000712c2c7210 */ /* 0x000fe40007f3e0ff */
[----:B------:R-:W-:Y:S01]  /*cd40*/  IADD3 R43, P0, PT, R26, R37, RZ ;  /* 0x000000251a2b7210 */ /* 0x000fe20007f1e0ff */
[----:B------:R-:W-:Y:S01]  /*cd50*/  IMAD.WIDE.U32 R34, R97, R65, R34 ;  /* 0x0000004161227225 */ /* 0x000fe200078e0022 */
[----:B------:R-:W-:Y:S02]  /*cd60*/  IADD3.X R37, PT, PT, RZ, RZ, RZ, P4, !PT ;  /* 0x000000ffff257210 */ /* 0x000fe400027fe4ff */
[----:B------:R-:W-:Y:S01]  /*cd70*/  IADD3.X R26, PT, PT, RZ, RZ, RZ, P6, !PT ;  /* 0x000000ffff1a7210 */ /* 0x000fe200037fe4ff */
        /* <DEDUP_REMOVED lines=22> */
[----:B------:R-:W-:Y:S02]  /*cee0*/  IMAD.X R35, RZ, RZ, RZ, P5 ;  /* 0x000000ffff237224 */ /* 0x000fe400028e06ff */
[----:B------:R-:W-:Y:S01]  /*cef0*/  IMAD.WIDE.U32 R96, R96, R50, R46 ;  /* 0x0000003260607225 */ /* 0x000fe200078e002e */
[----:B------:R-:W-:-:S03]  /*cf00*/  IADD3 R46, P5, PT, R40, R37, RZ ;  /* 0x00000025282e7210 */ /* 0x000fc60007fbe0ff */
[----:B------:R-:W-:-:S04]  /*cf10*/  IMAD.WIDE.U32 R34, R119, R65, R34 ;  /* 0x0000004177227225 */ /* 0x000fc800078e0022 */
[----:B------:R-:W-:Y:S02]  /*cf20*/  IMAD.X R47, RZ, RZ, RZ, P5 ;  /* 0x000000ffff2f7224 */ /* 0x000fe400028e06ff */
        /* <DEDUP_REMOVED lines=22> */
[----:B------:R-:W-:Y:S01]  /*d090*/  IMAD.X R45, RZ, RZ, RZ, P1 ;  /* 0x000000ffff2d7224 */ /* 0x000fe200008e06ff */
[----:B------:R-:W-:Y:S01]  /*d0a0*/  IADD3 R26, P1, PT, R26, R37, RZ ;  /* 0x000000251a1a7210 */ /* 0x000fe20007f3e0ff */
[----:B------:R-:W-:Y:S01]  /*d0b0*/  IMAD.WIDE.U32 R34, R101, R65, R34 ;  /* 0x0000004165227225 */ /* 0x000fe200078e0022 */
[----:B------:R-:W-:-:S03]  /*d0c0*/  IADD3 R96, PT, PT, R96, R97, R39 ;  /* 0x0000006160607210 */ /* 0x000fc60007ffe027 */
[----:B------:R-:W-:-:S04]  /*d0d0*/  IMAD.WIDE.U32 R44, R95, R63, R44 ;  /* 0x0000003f5f2c7225 */ /* 0x000fc800078e002c */
[----:B------:R-:W-:Y:S01]  /*d0e0*/  IMAD.X R37, RZ, RZ, RZ, P3 ;  /* 0x000000ffff257224 */ /* 0x000fe200018e06ff */
[----:B------:R-:W-:Y:S02]  /*d0f0*/  IADD3 R40, P6, PT, R34, R45, RZ ;  /* 0x0000002d22287210 */ /* 0x000fe40007fde0ff */
[----:B------:R-:W-:Y:S02]  /*d100*/  MOV R39, R44 ;  /* 0x0000002c00277202 */ /* 0x000fe40000000f00 */
[----:B------:R-:W-:Y:S02]  /*d110*/  IADD3 R37, P3, PT, R37, R26, RZ ;  /* 0x0000001a25257210 */ /* 0x000fe40007f7e0ff */
[----:B------:R-:W-:Y:S02]  /*d120*/  IADD3.X R26, PT, PT, RZ, RZ, RZ, P2, !PT ;  /* 0x000000ffff1a7210 */ /* 0x000fe400017fe4ff */
[----:B------:R-:W-:Y:S02]  /*d130*/  IADD3.X R41, PT, PT, RZ, RZ, RZ, P6, !PT ;  /* 0x000000ffff297210 */ /* 0x000fe400037fe4ff */
[----:B------:R-:W-:Y:S01]  /*d140*/  IADD3 R34, P2, PT, R26, R37, RZ ;  /* 0x000000251a227210 */ /* 0x000fe20007f5e0ff */
[----:B------:R-:W-:-:S02]  /*d150*/  IMAD.X R26, RZ, RZ, RZ, P0 ;  /* 0x000000ffff1a7224 */ /* 0x000fc400000e06ff */
[----:B------:R-:W-:Y:S01]  /*d160*/  IMAD.WIDE.U32 R40, R95, R64, R40 ;  /* 0x000000405f287225 */ /* 0x000fe200078e0028 */
[----:B------:R-:W-:-:S03]  /*d170*/  IADD3 R35, P4, PT, R35, R34, RZ ;  /* 0x0000002223237210 */ /* 0x000fc60007f9e0ff */
[----:B------:R-:W-:Y:S01]  /*d180*/  IMAD.X R37, RZ, RZ, RZ, P1 ;  /* 0x000000ffff257224 */ /* 0x000fe200008e06ff */
[----:B------:R-:W-:Y:S01]  /*d190*/  IADD3 R42, P0, PT, R41, R35, RZ ;  /* 0x00000023292a7210 */ /* 0x000fe20007f1e0ff */
[----:B------:R-:W-:Y:S01]  /*d1a0*/  IMAD.X R35, RZ, RZ, RZ, P2 ;  /* 0x000000ffff237224 */ /* 0x000fe200010e06ff */
[----:B------:R-:W-:Y:S02]  /*d1b0*/  IADD3.X R34, PT, PT, RZ, RZ, RZ, P4, !PT ;  /* 0x000000ffff227210 */ /* 0x000fe400027fe4ff */
[----:B------:R-:W-:Y:S01]  /*d1c0*/  IADD3 R96, PT, PT, R37, R96, R26 ;  /* 0x0000006025607210 */ /* 0x000fe20007ffe01a */
[----:B------:R-:W-:Y:S01]  /*d1d0*/  IMAD.X R43, RZ, RZ, RZ, P0 ;  /* 0x000000ffff2b7224 */ /* 0x000fe200000e06ff */
[----:B------:R-:W-:Y:S01]  /*d1e0*/  IADD3.X R26, PT, PT, RZ, RZ, RZ, P3, !PT ;  /* 0x000000ffff1a7210 */ /* 0x000fe20001ffe4ff */
[----:B------:R-:W-:Y:S02]  /*d1f0*/  IMAD.MOV.U32 R37, RZ, RZ, R46 ;  /* 0x000000ffff257224 */ /* 0x000fe400078e002e */
[----:B------:R-:W-:Y:S01]  /*d200*/  IMAD.WIDE.U32 R42, R95, R65, R42 ;  /* 0x000000415f2a7225 */ /* 0x000fe200078e002a */
[----:B------:R-:W-:-:S03]  /*d210*/  IADD3 R35, PT, PT, R35, R96, R26 ;  /* 0x0000006023237210 */ /* 0x000fc60007ffe01a */
        /* <DEDUP_REMOVED lines=30> */
.L_x_407:
        /* <DEDUP_REMOVED lines=23> */
.L_x_408:
[----:B------:R-:W-:Y:S02]  /*d570*/  HFMA2 R43, -RZ, RZ, 0, 0 ;  /* 0x00000000ff2b7431 */ /* 0x000fe400000001ff */
[----:B------:R-:W-:-:S04]  /*d580*/  IMAD.WIDE.U32 R70, R15, UR11, RZ ;  /* 0x0000000b0f467c25 */ /* 0x000fc8000f8e00ff */
[----:B------:R-:W-:Y:S01]  /*d590*/  HFMA2 R65, -RZ, RZ, 0, 0 ;  /* 0x00000000ff417431 */ /* 0x000fe200000001ff */
[----:B------:R-:W0:Y:S01]  /*d5a0*/  LDC R26, c[0x3][0x1c] ;  /* 0x00c00700ff1a7b82 */ /* 0x000e220000000800 */
[----:B------:R-:W-:Y:S02]  /*d5b0*/  HFMA2 R111, -RZ, RZ, 0, 0 ;  /* 0x00000000ff6f7431 */ /* 0x000fe400000001ff */
[----:B------:R-:W-:Y:S02]  /*d5c0*/  IMAD.MOV.U32 R107, RZ, RZ, RZ ;  /* 0x000000ffff6b7224 */ /* 0x000fe400078e00ff */
[----:B------:R-:W-:Y:S02]  /*d5d0*/  IMAD.MOV.U32 R47, RZ, RZ, RZ ;  /* 0x000000ffff2f7224 */ /* 0x000fe400078e00ff */
[----:B------:R-:W-:Y:S02]  /*d5e0*/  IMAD.IADD R42, R107, 0x1, R71 ;  /* 0x000000016b2a7824 */ /* 0x000fe400078e0247 */
[----:B------:R-:W-:-:S02]  /*d5f0*/  IMAD.MOV.U32 R97, RZ, RZ, RZ ;  /* 0x000000ffff617224 */ /* 0x000fc400078e00ff */
[----:B------:R-:W-:-:S04]  /*d600*/  IMAD.WIDE.U32 R42, R14, UR11, R42 ;  /* 0x0000000b0e2a7c25 */ /* 0x000fc8000f8e002a */
[----:B------:R-:W-:Y:S01]  /*d610*/  IMAD.IADD R96, R47, 0x1, R43 ;  /* 0x000000012f607824 */ /* 0x000fe200078e022b */
[----:B------:R-:W-:Y:S01]  /*d620*/  MOV R43, RZ ;  /* 0x000000ff002b7202 */ /* 0x000fe20000000f00 */
[----:B------:R-:W-:Y:S02]  /*d630*/  IMAD R45, R70, R17, RZ ;  /* 0x00000011462d7224 */ /* 0x000fe400078e02ff */
[----:B------:R-:W-:-:S04]  /*d640*/  IMAD.WIDE.U32 R96, R13, UR11, R96 ;  /* 0x0000000b0d607c25 */ /* 0x000fc8000f8e0060 */
[----:B------:R-:W-:-:S04]  /*d650*/  IMAD.WIDE.U32 R42, R15, UR10, R42 ;  /* 0x0000000a0f2a7c25 */ /* 0x000fc8000f8e002a */
[----:B------:R-:W-:Y:S02]  /*d660*/  IMAD.IADD R95, R107, 0x1, R43 ;  /* 0x000000016b5f7824 */ /* 0x000fe400078e022b */
[----:B------:R-:W-:Y:S02]  /*d670*/  IMAD.MOV.U32 R71, RZ, RZ, RZ ;  /* 0x000000ffff477224 */ /* 0x000fe400078e00ff */
[----:B------:R-:W-:Y:S01]  /*d680*/  IMAD.MOV.U32 R69, RZ, RZ, RZ ;  /* 0x000000ffff457224 */ /* 0x000fe200078e00ff */
[----:B------:R-:W-:Y:S01]  /*d690*/  IADD3 R94, P0, PT, R95, R96, RZ ;  /* 0x000000605f5e7210 */ /* 0x000fe20007f1e0ff */
[----:B------:R-:W-:Y:S01]  /*d6a0*/  IMAD.HI.U32 R71, R45, R58, R70 ;  /* 0x0000003a2d477227 */ /* 0x000fe200078e0046 */
[----:B------:R-:W-:-:S03]  /*d6b0*/  IADD3 R70, PT, PT, R65, R97, RZ ;  /* 0x0000006141467210 */ /* 0x000fc60007ffe0ff */
[----:B------:R-:W-:Y:S01]  /*d6c0*/  IMAD.X R95, RZ, RZ, RZ, P0 ;  /* 0x000000ffff5f7224 */ /* 0x000fe200000e06ff */
[----:B------:R-:W-:Y:S01]  /*d6d0*/  IADD3 R42, P0, PT, R71, R42, RZ ;  /* 0x0000002a472a7210 */ /* 0x000fe20007f1e0ff */
[----:B------:R-:W-:Y:S02]  /*d6e0*/  IMAD.MOV.U32 R71, RZ, RZ, RZ ;  /* 0x000000ffff477224 */ /* 0x000fe400078e00ff */
[----:B------:R-:W-:Y:S01]  /*d6f0*/  IMAD.WIDE.U32 R94, R14, UR10, R94 ;  /* 0x0000000a0e5e7c25 */ /* 0x000fe2000f8e005e */
[----:B------:R-:W-:-:S03]  /*d700*/  IADD3.X R43, PT, PT, RZ, RZ, RZ, P0, !PT ;  /* 0x000000ffff2b7210 */ /* 0x000fc600007fe4ff */
[----:B------:R-:W-:-:S04]  /*d710*/  IMAD.WIDE.U32 R70, R12, UR11, R70 ;  /* 0x0000000b0c467c25 */ /* 0x000fc8000f8e0046 */
[----:B------:R-:W-:Y:S02]  /*d720*/  IMAD.IADD R99, R47, 0x1, R95 ;  /* 0x000000012f637824 */ /* 0x000fe400078e025f */
[----:B------:R-:W-:Y:S02]  /*d730*/  IMAD.MOV.U32 R95, RZ, RZ, RZ ;  /* 0x000000ffff5f7224 */ /* 0x000fe400078e00ff */
[----:B------:R-:W-:Y:S01]  /*d740*/  IMAD.WIDE.U32 R42, R45, R59, R42 ;  /* 0x0000003b2d2a7225 */ /* 0x000fe200078e002a */
[----:B------:R-:W-:-:S03]  /*d750*/  IADD3 R98, P0, PT, R99, R70, RZ ;  /* 0x0000004663627210 */ /* 0x000fc60007f1e0ff */
[----:B------:R-:W-:Y:S01]  /*d760*/  IMAD.WIDE.U32 R94, R15, UR9, R94 ;  /* 0x000000090f5e7c25 */ /* 0x000fe2000f8e005e */
[----:B------:R-:W-:-:S03]  /*d770*/  IADD3.X R99, PT, PT, RZ, RZ, RZ, P0, !PT ;  /* 0x000000ffff637210 */ /* 0x000fc600007fe4ff */
[----:B------:R-:W-:Y:S01]  /*d780*/  IMAD.IADD R70, R69, 0x1, R71 ;  /* 0x0000000145467824 */ /* 0x000fe200078e0247 */
[----:B------:R-:W-:Y:S01]  /*d790*/  MOV R71, RZ ;  /* 0x000000ff00477202 */ /* 0x000fe20000000f00 */
[----:B------:R-:W-:Y:S01]  /*d7a0*/  IMAD.WIDE.U32 R98, R13, UR10, R98 ;  /* 0x0000000a0d627c25 */ /* 0x000fe2000f8e0062 */
[----:B------:R-:W-:-:S03]  /*d7b0*/  IADD3 R94, P2, PT, R43, R94, RZ ;  /* 0x0000005e2b5e7210 */ /* 0x000fc60007f5e0ff */
[----:B------:R-:W-:Y:S02]  /*d7c0*/  IMAD.IADD R95, R107, 0x1, R95 ;  /* 0x000000016b5f7824 */ /* 0x000fe400078e025f */
[----:B------:R-:W-:-:S03]  /*d7d0*/  IMAD.WIDE.U32 R70, R11, UR11, R70 ;  /* 0x0000000b0b467c25 */ /* 0x000fc6000f8e0046 */
[----:B------:R-:W-:Y:S01]  /*d7e0*/  IADD3 R98, P1, PT, R95, R98, RZ ;  /* 0x000000625f627210 */ /* 0x000fe20007f3e0ff */
[----:B------:R-:W-:Y:S01]  /*d7f0*/  IMAD.IADD R43, R65, 0x1, R99 ;  /* 0x00000001412b7824 */ /* 0x000fe200078e0263 */
[----:B------:R-:W-:Y:S01]  /*d800*/  IADD3.X R95, PT, PT, RZ, RZ, RZ, P2, !PT ;  /* 0x000000ffff5f7210 */ /* 0x000fe200017fe4ff */
[----:B------:R-:W-:Y:S02]  /*d810*/  IMAD.MOV.U32 R109, RZ, RZ, RZ ;  /* 0x000000ffff6d7224 */ /* 0x000fe400078e00ff */
[----:B------:R-:W-:Y:S01]  /*d820*/  IMAD R119, R42, R17, RZ ;  /* 0x000000112a777224 */ /* 0x000fe200078e02ff */
[----:B------:R-:W-:Y:S01]  /*d830*/  IADD3 R70, P0, PT, R43, R70, RZ ;  /* 0x000000462b467210 */ /* 0x000fe20007f1e0ff */
[----:B------:R-:W-:Y:S01]  /*d840*/  IMAD.MOV.U32 R43, RZ, RZ, RZ ;  /* 0x000000ffff2b7224 */ /* 0x000fe200078e00ff */
[----:B------:R-:W-:Y:S01]  /*d850*/  IADD3 R96, PT, PT, R109, R71, RZ ;  /* 0x000000476d607210 */ /* 0x000fe20007ffe0ff */
[----:B------:R-:W-:Y:S02]  /*d860*/  IMAD.X R99, RZ, RZ, RZ, P1 ;  /* 0x000000ffff637224 */ /* 0x000fe400008e06ff */
[----:B------:R-:W-:-:S04]  /*d870*/  IMAD.HI.U32 R105, R119, R58, R42 ;  /* 0x0000003a77697227 */ /* 0x000fc800078e002a */
[----:B------:R-:W-:Y:S02]  /*d880*/  IMAD.X R71, RZ, RZ, RZ, P0 ;  /* 0x000000ffff477224 */ /* 0x000fe400000e06ff */
[----:B------:R-:W-:-:S04]  /*d890*/  IMAD.WIDE.U32 R42, R14, UR9, R98 ;  /* 0x000000090e2a7c25 */ /* 0x000fc8000f8e0062 */
[----:B------:R-:W-:Y:S02]  /*d8a0*/  HFMA2 R99, -RZ, RZ, 0, 0 ;  /* 0x00000000ff637431 */ /* 0x000fe400000001ff */
[----:B------:R-:W-:Y:S01]  /*d8b0*/  IMAD.WIDE.U32 R94, R45, R60, R94 ;  /* 0x0000003c2d5e7225 */ /* 0x000fe200078e005e */
[----:B------:R-:W-:-:S03]  /*d8c0*/  IADD3 R43, PT, PT, R47, R43, RZ ;  /* 0x0000002b2f2b7210 */ /* 0x000fc60007ffe0ff */
[----:B------:R-:W-:Y:S01]  /*d8d0*/  IMAD.MOV.U32 R97, RZ, RZ, RZ ;  /* 0x000000ffff617224 */ /* 0x000fe200078e00ff */
[----:B------:R-:W-:Y:S01]  /*d8e0*/  IADD3 R104, P0, PT, R94, R105, RZ ;  /* 0x000000695e687210 */ /* 0x000fe20007f1e0ff */
[----:B------:R-:W-:-:S04]  /*d8f0*/  IMAD.WIDE.U32 R70, R12, UR10, R70 ;  /* 0x0000000a0c467c25 */ /* 0x000fc8000f8e0046 */
[----:B------:R-:W-:Y:S01]  /*d900*/  IMAD.WIDE.U32 R96, R10, UR11, R96 ;  /* 0x0000000b0a607c25 */ /* 0x000fe2000f8e0060 */
[----:B------:R-:W-:-:S03]  /*d910*/  IADD3 R70, P1, PT, R43, R70, RZ ;  /* 0x000000462b467210 */ /* 0x000fc60007f3e0ff */
[----:B------:R-:W-:Y:S01]  /*d920*/  IMAD.IADD R71, R69, 0x1, R71 ;  /* 0x0000000145477824 */ /* 0x000fe200078e0247 */
[----:B------:R-:W-:Y:S01]  /*d930*/  IADD3 R94, PT, PT, R48, R97, RZ ;  /* 0x00000061305e7210 */ /* 0x000fe20007ffe0ff */
[----:B------:R-:W-:Y:S02]  /*d940*/  IMAD.MOV.U32 R43, RZ, RZ, RZ ;  /* 0x000000ffff2b7224 */ /* 0x000fe400078e00ff */
[----:B------:R-:W-:Y:S01]  /*d950*/  IMAD.X R105, RZ, RZ, RZ, P0 ;  /* 0x000000ffff697224 */ /* 0x000fe200000e06ff */
[----:B------:R-:W-:Y:S01]  /*d960*/  IADD3 R96, P0, PT, R71, R96, RZ ;  /* 0x0000006047607210 */ /* 0x000fe20007f1e0ff */
[----:B------:R-:W-:-:S04]  /*d970*/  IMAD.WIDE.U32 R42, R15, UR8, R42 ;  /* 0x000000080f2a7c25 */ /* 0x000fc8000f8e002a */
[----:B------:R-:W-:Y:S01]  /*d980*/  IMAD.X R71, RZ, RZ, RZ, P1 ;  /* 0x000000ffff477224 */ /* 0x000fe200008e06ff */
[----:B------:R-:W-:Y:S01]  /*d990*/  IADD3 R43, PT, PT, R107, R43, RZ ;  /* 0x0000002b6b2b7210 */ /* 0x000fe20007ffe0ff */
[----:B------:R-:W-:Y:S01]  /*d9a0*/  IMAD.X R97, RZ, RZ, RZ, P0 ;  /* 0x000000ffff617224 */ /* 0x000fe200000e06ff */
[----:B------:R-:W-:Y:S01]  /*d9b0*/  IADD3 R42, P1, PT, R95, R42, RZ ;  /* 0x0000002a5f2a7210 */ /* 0x000fe20007f3e0ff */
[----:B------:R-:W-:-:S04]  /*d9c0*/  IMAD.WIDE.U32 R70, R13, UR9, R70 ;  /* 0x000000090d467c25 */ /* 0x000fc8000f8e0046 */
[----:B------:R-:W-:Y:S01]  /*d9d0*/  IMAD.WIDE.U32 R96, R11, UR10, R96 ;  /* 0x0000000a0b607c25 */ /* 0x000fe2000f8e0060 */
[----:B------:R-:W-:Y:S02]  /*d9e0*/  IADD3 R70, P0, PT, R43, R70, RZ ;  /* 0x000000462b467210 */ /* 0x000fe40007f1e0ff */
[----:B------:R-:W-:Y:S01]  /*d9f0*/  IADD3.X R43, PT, PT, RZ, RZ, RZ, P1, !PT ;  /* 0x000000ffff2b7210 */ /* 0x000fe20000ffe4ff */
[----:B------:R-:W-:Y:S02]  /*da00*/  IMAD.IADD R71, R65, 0x1, R71 ;  /* 0x0000000141477824 */ /* 0x000fe400078e0247 */
[----:B------:R-:W-:Y:S02]  /*da10*/  IMAD.MOV.U32 R95, RZ, RZ, RZ ;  /* 0x000000ffff5f7224 */ /* 0x000fe400078e00ff */
[----:B------:R-:W-:Y:S01]  /*da20*/  IMAD.IADD R97, R109, 0x1, R97 ;  /* 0x000000016d617824 */ /* 0x000fe200078e0261 */
[----:B------:R-:W-:Y:S01]  /*da30*/  IADD3 R96, P1, PT, R71, R96, RZ ;  /* 0x0000006047607210 */ /* 0x000fe20007f3e0ff */
[----:B------:R-:W-:-:S04]  /*da40*/  IMAD.WIDE.U32 R94, R9, UR11, R94 ;  /* 0x0000000b095e7c25 */ /* 0x000fc8000f8e005e */
[----:B------:R-:W-:Y:S01]  /*da50*/  IMAD.X R71, RZ, RZ, RZ, P0 ;  /* 0x000000ffff477224 */ /* 0x000fe200000e06ff */
[----:B------:R-:W-:Y:S01]  /*da60*/  IADD3 R94, P0, PT, R97, R94, RZ ;  /* 0x0000005e615e7210 */ /* 0x000fe20007f1e0ff */
[----:B------:R-:W-:Y:S01]  /*da70*/  IMAD.X R97, RZ, RZ, RZ, P1 ;  /* 0x000000ffff617224 */ /* 0x000fe200008e06ff */
[----:B------:R-:W-:Y:S01]  /*da80*/  IADD3 R110, PT, PT, R68, R95, RZ ;  /* 0x0000005f446e7210 */ /* 0x000fe20007ffe0ff */
[----:B------:R-:W-:-:S04]  /*da90*/  IMAD.WIDE.U32 R70, R14, UR8, R70 ;  /* 0x000000080e467c25 */ /* 0x000fc8000f8e0046 */
[----:B------:R-:W-:Y:S01]  /*daa0*/  IMAD.WIDE.U32 R104, R119, R59, R104 ;  /* 0x0000003b77687225 */ /* 0x000fe200078e0068 */
[----:B------:R-:W-:-:S03]  /*dab0*/  IADD3 R71, PT, PT, R47, R71, RZ ;  /* 0x000000472f477210 */ /* 0x000fc60007ffe0ff */
[----:B------:R-:W-:-:S04]  /*dac0*/  IMAD.WIDE.U32 R42, R45, R61, R42 ;  /* 0x0000003d2d2a7225 */ /* 0x000fc800078e002a */
[----:B------:R-:W-:-:S04]  /*dad0*/  IMAD.WIDE.U32 R96, R12, UR9, R96 ;  /* 0x000000090c607c25 */ /* 0x000fc8000f8e0060 */
[----:B------:R-:W-:Y:S02]  /*dae0*/  IMAD R117, R104, R17, RZ ;  /* 0x0000001168757224 */ /* 0x000fe400078e02ff */
[----:B------:R-:W-:Y:S01]  /*daf0*/  IMAD.MOV.U32 R98, RZ, RZ, R104 ;  /* 0x000000ffff627224 */ /* 0x000fe200078e0068 */
[----:B------:R-:W-:Y:S01]  /*db00*/  IADD3 R104, P1, PT, R42, R105, RZ ;  /* 0x000000692a687210 */ /* 0x000fe20007f3e0ff */
[----:B------:R-:W-:Y:S01]  /*db10*/  IMAD.X R95, RZ, RZ, RZ, P0 ;  /* 0x000000ffff5f7224 */ /* 0x000fe200000e06ff */
[----:B------:R-:W-:Y:S01]  /*db20*/  IADD3 R42, P0, PT, R71, R96, RZ ;  /* 0x00000060472a7210 */ /* 0x000fe20007f1e0ff */
[----:B------:R-:W-:Y:S01]  /*db30*/  IMAD.HI.U32 R99, R117, R58, R98 ;  /* 0x0000003a75637227 */ /* 0x000fe200078e0062 */
[----:B------:R-:W-:-:S03]  /*db40*/  MOV R71, RZ ;  /* 0x000000ff00477202 */ /* 0x000fc60000000f00 */
[----:B------:R-:W-:Y:S02]  /*db50*/  IMAD.X R105, RZ, RZ, RZ, P1 ;  /* 0x000000ffff697224 */ /* 0x000fe400008e06ff */
[----:B------:R-:W-:-:S04]  /*db60*/  IMAD.WIDE.U32 R70, R15, UR7, R70 ;  /* 0x000000070f467c25 */ /* 0x000fc8000f8e0046 */
[----:B------:R-:W-:Y:S01]  /*db70*/  IMAD.WIDE.U32 R104, R119, R60, R104 ;  /* 0x0000003c77687225 */ /* 0x000fe200078e0068 */
[----:B------:R-:W-:-:S03]  /*db80*/  IADD3 R70, P2, PT, R43, R70, RZ ;  /* 0x000000462b467210 */ /* 0x000fc60007f5e0ff */
[----:B------:R-:W-:-:S04]  /*db90*/  IMAD.WIDE.U32 R94, R10, UR10, R94 ;  /* 0x0000000a0a5e7c25 */ /* 0x000fc8000f8e005e */
[----:B------:R-:W-:Y:S02]  /*dba0*/  IMAD.IADD R97, R69, 0x1, R97 ;  /* 0x0000000145617824 */ /* 0x000fe400078e0261 */
[----:B------:R-:W-:Y:S01]  /*dbb0*/  IMAD.X R43, RZ, RZ, RZ, P0 ;  /* 0x000000ffff2b7224 */ /* 0x000fe200000e06ff */
[----:B------:R-:W-:Y:S01]  /*dbc0*/  IADD3 R96, P0, PT, R104, R99, RZ ;  /* 0x0000006368607210 */ /* 0x000fe20007f1e0ff */
[----:B------:R-:W-:Y:S01]  /*dbd0*/  IMAD.IADD R101, R48, 0x1, R95 ;  /* 0x0000000130657824 */ /* 0x000fe200078e025f */
[----:B------:R-:W-:Y:S01]  /*dbe0*/  IADD3 R98, P1, PT, R97, R94, RZ ;  /* 0x0000005e61627210 */ /* 0x000fe20007f3e0ff */
[----:B------:R-:W-:-:S03]  /*dbf0*/  IMAD.WIDE.U32 R110, R16, UR11, R110 ;  /* 0x0000000b106e7c25 */ /* 0x000fc6000f8e006e */
[----:B------:R-:W-:Y:S01]  /*dc00*/  IADD3.X R99, PT, PT, RZ, RZ, RZ, P1, !PT ;  /* 0x000000ffff637210 */ /* 0x000fe20000ffe4ff */
[----:B------:R-:W-:Y:S02]  /*dc10*/  IMAD.IADD R95, R107, 0x1, R71 ;  /* 0x000000016b5f7824 */ /* 0x000fe400078e0247 */
[----:B------:R-:W-:-:S04]  /*dc20*/  IMAD.WIDE.U32 R42, R13, UR8, R42 ;  /* 0x000000080d2a7c25 */ /* 0x000fc8000f8e002a */
[----:B------:R-:W-:Y:S01]  /*dc30*/  IMAD.X R97, RZ, RZ, RZ, P0 ;  /* 0x000000ffff617224 */ /* 0x000fe200000e06ff */
[----:B------:R-:W-:Y:S01]  /*dc40*/  IADD3 R94, P0, PT, R110, R101, RZ ;  /* 0x000000656e5e7210 */ /* 0x000fe20007f1e0ff */
[----:B------:R-:W-:Y:S01]  /*dc50*/  IMAD.IADD R43, R65, 0x1, R43 ;  /* 0x00000001412b7824 */ /* 0x000fe200078e022b */
[----:B------:R-:W-:Y:S01]  /*dc60*/  IADD3 R42, P1, PT, R95, R42, RZ ;  /* 0x0000002a5f2a7210 */ /* 0x000fe20007f3e0ff */
[----:B------:R-:W-:Y:S01]  /*dc70*/  IMAD.WIDE.U32 R98, R11, UR9, R98 ;  /* 0x000000090b627c25 */ /* 0x000fe2000f8e0062 */
[----:B------:R-:W-:Y:S02]  /*dc80*/  IADD3.X R95, PT, PT, RZ, RZ, RZ, P0, !PT ;  /* 0x000000ffff5f7210 */ /* 0x000fe400007fe4ff */
[----:B------:R-:W-:Y:S01]  /*dc90*/  MOV R101, RZ ;  /* 0x000000ff00657202 */ /* 0x000fe20000000f00 */
[----:B------:R-:W-:Y:S01]  /*dca0*/  IMAD.X R71, RZ, RZ, RZ, P2 ;  /* 0x000000ffff477224 */ /* 0x000fe200010e06ff */
[----:B------:R-:W-:Y:S01]  /*dcb0*/  IADD3 R98, P0, PT, R43, R98, RZ ;  /* 0x000000622b627210 */ /* 0x000fe20007f1e0ff */
[----:B------:R-:W-:-:S04]  /*dcc0*/  IMAD.WIDE.U32 R94, R9, UR10, R94 ;  /* 0x0000000a095e7c25 */ /* 0x000fc8000f8e005e */
[----:B------:R-:W-:Y:S01]  /*dcd0*/  IMAD.IADD R113, R109, 0x1, R99 ;  /* 0x000000016d717824 */ /* 0x000fe200078e0263 */
[----:B------:R-:W-:Y:S01]  /*dce0*/  IADD3.X R99, PT, PT, RZ, RZ, RZ, P0, !PT ;  /* 0x000000ffff637210 */ /* 0x000fe200007fe4ff */
[----:B------:R-:W-:Y:S02]  /*dcf0*/  IMAD.X R43, RZ, RZ, RZ, P1 ;  /* 0x000000ffff2b7224 */ /* 0x000fe400008e06ff */
[----:B------:R-:W-:Y:S01]  /*dd00*/  IMAD.WIDE.U32 R70, R45, R62, R70 ;  /* 0x0000003e2d467225 */ /* 0x000fe200078e0046 */
[----:B------:R-:W-:-:S03]  /*dd10*/  IADD3 R94, P1, PT, R113, R94, RZ ;  /* 0x0000005e715e7210 */ /* 0x000fc60007f3e0ff */
[----:B------:R-:W-:Y:S01]  /*dd20*/  IMAD.IADD R110, R68, 0x1, R95 ;  /* 0x00000001446e7824 */ /* 0x000fe200078e025f */
[----:B------:R-:W-:Y:S01]  /*dd30*/  IADD3 R104, P2, PT, R70, R105, RZ ;  /* 0x0000006946687210 */ /* 0x000fe20007f5e0ff */
[----:B------:R-:W-:-:S03]  /*dd40*/  IMAD.WIDE.U32 R42, R14, UR7, R42 ;  /* 0x000000070e2a7c25 */ /* 0x000fc6000f8e002a */
[----:B------:R-:W-:Y:S01]  /*dd50*/  IADD3 R110, P0, PT, R111, R110, RZ ;  /* 0x0000006e6f6e7210 */ /* 0x000fe20007f1e0ff */
[----:B------:R-:W-:Y:S01]  /*dd60*/  IMAD.X R95, RZ, RZ, RZ, P1 ;  /* 0x000000ffff5f7224 */ /* 0x000fe200008e06ff */
[----:B------:R-:W-:Y:S01]  /*dd70*/  IADD3 R43, PT, PT, R47, R43, RZ ;  /* 0x0000002b2f2b7210 */ /* 0x000fe20007ffe0ff */
[----:B------:R-:W-:-:S04]  /*dd80*/  IMAD.WIDE.U32 R98, R12, UR8, R98 ;  /* 0x000000080c627c25 */ /* 0x000fc8000f8e0062 */
[----:B------:R-:W-:Y:S01]  /*dd90*/  IMAD.X R105, RZ, RZ, RZ, P2 ;  /* 0x000000ffff697224 */ /* 0x000fe200010e06ff */
[----:B------:R-:W-:Y:S01]  /*dda0*/  IADD3 R98, P2, PT, R43, R98, RZ ;  /* 0x000000622b627210 */ /* 0x000fe20007f5e0ff */
[----:B------:R-:W-:-:S04]  /*ddb0*/  IMAD.WIDE.U32 R94, R10, UR9, R94 ;  /* 0x000000090a5e7c25 */ /* 0x000fc8000f8e005e */
[----:B------:R-:W-:Y:S01]  /*ddc0*/  IMAD.IADD R99, R69, 0x1, R99 ;  /* 0x0000000145637824 */ /* 0x000fe200078e0263 */
[----:B------:R-:W-:Y:S01]  /*ddd0*/  IADD3 R95, PT, PT, R48, R95, RZ ;  /* 0x0000005f305f7210 */ /* 0x000fe20007ffe0ff */
[----:B------:R-:W-:Y:S02]  /*dde0*/  IMAD.X R111, RZ, RZ, RZ, P0 ;  /* 0x000000ffff6f7224 */ /* 0x000fe400000e06ff */
[----:B------:R-:W-:Y:S01]  /*ddf0*/  IMAD.MOV.U32 R43, RZ, RZ, RZ ;  /* 0x000000ffff2b7224 */ /* 0x000fe200078e00ff */
[----:B------:R-:W-:Y:S01]  /*de00*/  IADD3 R94, P1, PT, R99, R94, RZ ;  /* 0x0000005e635e7210 */ /* 0x000fe20007f3e0ff */
[----:B------:R-:W-:-:S04]  /*de10*/  IMAD.WIDE.U32 R96, R117, R59, R96 ;  /* 0x0000003b75607225 */ /* 0x000fc800078e0060 */
[----:B------:R-:W-:-:S04]  /*de20*/  IMAD.WIDE.U32 R104, R119, R61, R104 ;  /* 0x0000003d77687225 */ /* 0x000fc800078e0068 */
[----:B------:R-:W-:-:S04]  /*de30*/  IMAD.WIDE.U32 R110, R16, UR10, R110 ;  /* 0x0000000a106e7c25 */ /* 0x000fc8000f8e006e */
[----:B------:R-:W-:Y:S01]  /*de40*/  IMAD.X R99, RZ, RZ, RZ, P2 ;  /* 0x000000ffff637224 */ /* 0x000fe200010e06ff */
[----:B------:R-:W-:Y:S01]  /*de50*/  IADD3 R70, P0, PT, R110, R95, RZ ;  /* 0x0000005f6e467210 */ /* 0x000fe20007f1e0ff */
[----:B------:R-:W-:-:S04]  /*de60*/  IMAD.WIDE.U32 R42, R15, UR6, R42 ;  /* 0x000000060f2a7c25 */ /* 0x000fc8000f8e002a */
[----:B------:R-:W-:Y:S01]  /*de70*/  IMAD R115, R96, R17, RZ ;  /* 0x0000001160737224 */ /* 0x000fe200078e02ff */
[----:B------:R-:W-:Y:S01]  /*de80*/  IADD3 R43, PT, PT, R107, R43, RZ ;  /* 0x0000002b6b2b7210 */ /* 0x000fe20007ffe0ff */
[----:B------:R-:W-:Y:S01]  /*de90*/  IMAD.MOV.U32 R100, RZ, RZ, R96 ;  /* 0x000000ffff647224 */ /* 0x000fe200078e0060 */
[----:B------:R-:W-:Y:S01]  /*dea0*/  IADD3 R96, P3, PT, R104, R97, RZ ;  /* 0x0000006168607210 */ /* 0x000fe20007f7e0ff */
[----:B------:R-:W-:Y:S01]  /*deb0*/  IMAD.WIDE.U32 R98, R13, UR7, R98 ;  /* 0x000000070d627c25 */ /* 0x000fe2000f8e0062 */
[----:B------:R-:W-:-:S03]  /*dec0*/  IADD3 R42, P2, PT, R71, R42, RZ ;  /* 0x0000002a472a7210 */ /* 0x000fc60007f5e0ff */
[----:B------:R-:W-:Y:S01]  /*ded0*/  IMAD.X R95, RZ, RZ, RZ, P1 ;  /* 0x000000ffff5f7224 */ /* 0x000fe200008e06ff */
[----:B------:R-:W-:Y:S01]  /*dee0*/  IADD3 R98, P1, PT, R43, R98, RZ ;  /* 0x000000622b627210 */ /* 0x000fe20007f3e0ff */
[----:B------:R-:W-:Y:S01]  /*def0*/  IMAD.X R97, RZ, RZ, RZ, P3 ;  /* 0x000000ffff617224 */ /* 0x000fe200018e06ff */
[----:B------:R-:W-:Y:S01]  /*df00*/  IADD3.X R43, PT, PT, RZ, RZ, RZ, P2, !PT ;  /* 0x000000ffff2b7210 */ /* 0x000fe200017fe4ff */
[----:B------:R-:W-:Y:S02]  /*df10*/  IMAD.IADD R99, R65, 0x1, R99 ;  /* 0x0000000141637824 */ /* 0x000fe400078e0263 */
[----:B------:R-:W-:-:S04]  /*df20*/  IMAD.WIDE.U32 R94, R11, UR8, R94 ;  /* 0x000000080b5e7c25 */ /* 0x000fc8000f8e005e */
[----:B------:R-:W-:Y:S01]  /*df30*/  IMAD.HI.U32 R101, R115, R58, R100 ;  /* 0x0000003a73657227 */ /* 0x000fe200078e0064 */
[----:B------:R-:W-:Y:S02]  /*df40*/  IADD3 R100, P2, PT, R99, R94, RZ ;  /* 0x0000005e63647210 */ /* 0x000fe40007f5e0ff */
[----:B------:R-:W-:Y:S01]  /*df50*/  IADD3 R95, PT, PT, R109, R95, RZ ;  /* 0x0000005f6d5f7210 */ /* 0x000fe20007ffe0ff */
[----:B------:R-:W-:-:S04]  /*df60*/  IMAD.WIDE.U32 R96, R117, R60, R96 ;  /* 0x0000003c75607225 */ /* 0x000fc800078e0060 */
[----:B------:R-:W-:Y:S01]  /*df70*/  IMAD.X R99, RZ, RZ, RZ, P1 ;  /* 0x000000ffff637224 */ /* 0x000fe200008e06ff */
[----:B------:R-:W-:Y:S01]  /*df80*/  IADD3 R94, P4, PT, R96, R101, RZ ;  /* 0x00000065605e7210 */ /* 0x000fe20007f9e0ff */
[----:B------:R-:W-:Y:S01]  /*df90*/  IMAD.WIDE.U32 R42, R45, R63, R42 ;  /* 0x0000003f2d2a7225 */ /* 0x000fe200078e002a */
[----:B------:R-:W-:-:S03]  /*dfa0*/  IADD3.X R101, PT, PT, RZ, RZ, RZ, P2, !PT ;  /* 0x000000ffff657210 */ /* 0x000fc600017fe4ff */
[----:B------:R-:W-:Y:S01]  /*dfb0*/  IMAD.WIDE.U32 R98, R14, UR6, R98 ;  /* 0x000000060e627c25 */ /* 0x000fe2000f8e0062 */
[----:B------:R-:W-:-:S03]  /*dfc0*/  IADD3 R104, P3, PT, R42, R105, RZ ;  /* 0x000000692a687210 */ /* 0x000fc60007f7e0ff */
[----:B------:R-:W-:Y:S01]  /*dfd0*/  IMAD.WIDE.U32 R100, R12, UR7, R100 ;  /* 0x000000070c647c25 */ /* 0x000fe2000f8e0064 */
[----:B------:R-:W-:-:S03]  /*dfe0*/  IADD3 R99, PT, PT, R47, R99, RZ ;  /* 0x000000632f637210 */ /* 0x000fc60007ffe0ff */
[----:B------:R-:W-:Y:S01]  /*dff0*/  IMAD.X R71, RZ, RZ, RZ, P0 ;  /* 0x000000ffff477224 */ /* 0x000fe200000e06ff */
[----:B------:R-:W-:Y:S01]  /*e000*/  IADD3 R96, P2, PT, R99, R100, RZ ;  /* 0x0000006463607210 */ /* 0x000fe20007f5e0ff */
[----:B------:R-:W-:Y:S02]  /*e010*/  IMAD.X R105, RZ, RZ, RZ, P3 ;  /* 0x000000ffff697224 */ /* 0x000fe400018e06ff */
[----:B------:R-:W-:Y:S02]  /*e020*/  HFMA2 R99, -RZ, RZ, 0, 0 ;  /* 0x00000000ff637431 */ /* 0x000fe400000001ff */
[----:B------:R-:W-:-:S04]  /*e030*/  IMAD.WIDE.U32 R70, R9, UR9, R70 ;  /* 0x0000000909467c25 */ /* 0x000fc8000f8e0046 */
[----:B------:R-:W-:Y:S01]  /*e040*/  IMAD.IADD R110, R68, 0x1, R71 ;  /* 0x00000001446e7824 */ /* 0x000fe200078e0247 */
[----:B------:R-:W-:Y:S01]  /*e050*/  IADD3 R70, P1, PT, R95, R70, RZ ;  /* 0x000000465f467210 */ /* 0x000fe20007f3e0ff */
[----:B------:R-:W-:-:S03]  /*e060*/  IMAD.WIDE.U32 R104, R119, R62, R104 ;  /* 0x0000003e77687225 */ /* 0x000fc600078e0068 */
[----:B------:R-:W-:Y:S01]  /*e070*/  IADD3 R110, P0, PT, R111, R110, RZ ;  /* 0x0000006e6f6e7210 */ /* 0x000fe20007f1e0ff */
[----:B------:R-:W-:Y:S01]  /*e080*/  IMAD.X R71, RZ, RZ, RZ, P1 ;  /* 0x000000ffff477224 */ /* 0x000fe200008e06ff */
[----:B------:R-:W-:Y:S01]  /*e090*/  IADD3 R42, P3, PT, R104, R97, RZ ;  /* 0x00000061682a7210 */ /* 0x000fe20007f7e0ff */
[----:B------:R-:W-:Y:S01]  /*e0a0*/  IMAD.WIDE.U32 R98, R15, UR5, R98 ;  /* 0x000000050f627c25 */ /* 0x000fe2000f8e0062 */
[----:B------:R-:W-:-:S03]  /*e0b0*/  IADD3.X R111, PT, PT, RZ, RZ, RZ, P0, !PT ;  /* 0x000000ffff6f7210 */ /* 0x000fc600007fe4ff */
[----:B------:R-:W-:Y:S02]  /*e0c0*/  IMAD.X R97, RZ, RZ, RZ, P2 ;  /* 0x000000ffff617224 */ /* 0x000fe400010e06ff */
[----:B------:R-:W-:Y:S01]  /*e0d0*/  IMAD.X R95, RZ, RZ, RZ, P4 ;  /* 0x000000ffff5f7224 */ /* 0x000fe200020e06ff */
[----:B------:R-:W-:Y:S01]  /*e0e0*/  IADD3 R98, P4, PT, R43, R98, RZ ;  /* 0x000000622b627210 */ /* 0x000fe20007f9e0ff */
[----:B------:R-:W-:Y:S01]  /*e0f0*/  IMAD.IADD R121, R69, 0x1, R101 ;  /* 0x0000000145797824 */ /* 0x000fe200078e0265 */
[----:B------:R-:W-:Y:S01]  /*e100*/  IADD3.X R43, PT, PT, RZ, RZ, RZ, P3, !PT ;  /* 0x000000ffff2b7210 */ /* 0x000fe20001ffe4ff */
[----:B------:R-:W-:-:S04]  /*e110*/  IMAD.WIDE.U32 R70, R10, UR8, R70 ;  /* 0x000000080a467c25 */ /* 0x000fc8000f8e0046 */
[----:B------:R-:W-:Y:S01]  /*e120*/  IMAD.IADD R99, R107, 0x1, R99 ;  /* 0x000000016b637824 */ /* 0x000fe200078e0263 */
[----:B------:R-:W-:Y:S01]  /*e130*/  IADD3 R70, P1, PT, R121, R70, RZ ;  /* 0x0000004679467210 */ /* 0x000fe20007f3e0ff */
[----:B------:R-:W-:-:S04]  /*e140*/  IMAD.WIDE.U32 R96, R13, UR6, R96 ;  /* 0x000000060d607c25 */ /* 0x000fc8000f8e0060 */
[----:B------:R-:W-:Y:S01]  /*e150*/  IMAD.WIDE.U32 R94, R115, R59, R94 ;  /* 0x0000003b735e7225 */ /* 0x000fe200078e005e */
[----:B------:R-:W-:Y:S02]  /*e160*/  IADD3 R96, P3, PT, R99, R96, RZ ;  /* 0x0000006063607210 */ /* 0x000fe40007f7e0ff */
[----:B------:R-:W-:Y:S01]  /*e170*/  IADD3 R97, PT, PT, R65, R97, RZ ;  /* 0x0000006141617210 */ /* 0x000fe20007ffe0ff */
[----:B------:R-:W-:Y:S02]  /*e180*/  IMAD.IADD R71, R48, 0x1, R71 ;  /* 0x0000000130477824 */ /* 0x000fe400078e0247 */
[----:B------:R-:W-:-:S04]  /*e190*/  IMAD.WIDE.U32 R110, R16, UR9, R110 ;  /* 0x00000009106e7c25 */ /* 0x000fc8000f8e006e */
[----:B------:R-:W-:Y:S02]  /*e1a0*/  IMAD.X R99, RZ, RZ, RZ, P4 ;  /* 0x000000ffff637224 */ /* 0x000fe400020e06ff */
[----:B------:R-:W-:Y:S02]  /*e1b0*/  IMAD R113, R94, R17, RZ ;  /* 0x000000115e717224 */ /* 0x000fe400078e02ff */
[----:B------:R-:W-:Y:S01]  /*e1c0*/  IMAD.MOV.U32 R100, RZ, RZ, R94 ;  /* 0x000000ffff647224 */ /* 0x000fe200078e005e */
[----:B------:R-:W-:Y:S01]  /*e1d0*/  IADD3 R94, P0, PT, R110, R71, RZ ;  /* 0x000000476e5e7210 */ /* 0x000fe20007f1e0ff */
[----:B------:R-:W-:-:S04]  /*e1e0*/  IMAD.WIDE.U32 R42, R117, R61, R42 ;  /* 0x0000003d752a7225 */ /* 0x000fc800078e002a */
[----:B------:R-:W-:Y:S01]  /*e1f0*/  IMAD.X R71, RZ, RZ, RZ, P1 ;  /* 0x000000ffff477224 */ /* 0x000fe200008e06ff */
[----:B------:R-:W-:Y:S01]  /*e200*/  IADD3 R42, P1, PT, R42, R95, RZ ;  /* 0x0000005f2a2a7210 */ /* 0x000fe20007f3e0ff */
[----:B------:R-:W-:-:S04]  /*e210*/  IMAD.WIDE.U32 R98, R45, R64, R98 ;  /* 0x000000402d627225 */ /* 0x000fc800078e0062 */
[----:B------:R-:W-:Y:S01]  /*e220*/  IMAD.X R95, RZ, RZ, RZ, P0 ;  /* 0x000000ffff5f7224 */ /* 0x000fe200000e06ff */
[----:B------:R-:W-:Y:S01]  /*e230*/  IADD3 R104, P4, PT, R98, R105, RZ ;  /* 0x0000006962687210 */ /* 0x000fe20007f9e0ff */
[----:B------:R-:W-:-:S04]  /*e240*/  IMAD.WIDE.U32 R70, R11, UR7, R70 ;  /* 0x000000070b467c25 */ /* 0x000fc8000f8e0046 */
[----:B------:R-:W-:Y:S01]  /*e250*/  IMAD.WIDE.U32 R94, R9, UR8, R94 ;  /* 0x00000008095e7c25 */ /* 0x000fe2000f8e005e */
[----:B------:R-:W-:Y:S02]  /*e260*/  IADD3 R70, P2, PT, R97, R70, RZ ;  /* 0x0000004661467210 */ /* 0x000fe40007f5e0ff */
[----:B------:R-:W-:Y:S01]  /*e270*/  IADD3 R71, PT, PT, R109, R71, RZ ;  /* 0x000000476d477210 */ /* 0x000fe20007ffe0ff */
[----:B------:R-:W-:Y:S02]  /*e280*/  IMAD.X R97, RZ, RZ, RZ, P3 ;  /* 0x000000ffff617224 */ /* 0x000fe400018e06ff */
[----:B------:R-:W-:Y:S01]  /*e290*/  IMAD.X R105, RZ, RZ, RZ, P4 ;  /* 0x000000ffff697224 */ /* 0x000fe200020e06ff */
[----:B------:R-:W-:Y:S01]  /*e2a0*/  IADD3 R94, P0, PT, R71, R94, RZ ;  /* 0x0000005e475e7210 */ /* 0x000fe20007f1e0ff */
[----:B------:R-:W-:Y:S01]  /*e2b0*/  IMAD.IADD R95, R68, 0x1, R95 ;  /* 0x00000001445f7824 */ /* 0x000fe200078e025f */
[----:B------:R-:W-:Y:S01]  /*e2c0*/  IADD3.X R71, PT, PT, RZ, RZ, RZ, P2, !PT ;  /* 0x000000ffff477210 */ /* 0x000fe200017fe4ff */
[----:B------:R-:W-:-:S03]  /*e2d0*/  IMAD.WIDE.U32 R96, R14, UR5, R96 ;  /* 0x000000050e607c25 */ /* 0x000fc6000f8e0060 */
[----:B------:R-:W-:Y:S01]  /*e2e0*/  IADD3 R106, P2, PT, R111, R95, RZ ;  /* 0x0000005f6f6a7210 */ /* 0x000fe20007f5e0ff */
[----:B------:R-:W-:Y:S02]  /*e2f0*/  IMAD.MOV.U32 R101, RZ, RZ, RZ ;  /* 0x000000ffff657224 */ /* 0x000fe400078e00ff */
[----:B------:R-:W-:-:S04]  /*e300*/  IMAD.WIDE.U32 R104, R119, R63, R104 ;  /* 0x0000003f77687225 */ /* 0x000fc800078e0068 */
[----:B------:R-:W-:Y:S01]  /*e310*/  IMAD.IADD R111, R47, 0x1, R97 ;  /* 0x000000012f6f7824 */ /* 0x000fe200078e0261 */
[----:B------:R-:W-:Y:S01]  /*e320*/  MOV R97, RZ ;  /* 0x000000ff00617202 */ /* 0x000fe20000000f00 */
[----:B------:R-:W-:Y:S01]  /*e330*/  IMAD.HI.U32 R101, R113, R58, R100 ;  /* 0x0000003a71657227 */ /* 0x000fe200078e0064 */
[----:B------:R-:W-:Y:S02]  /*e340*/  IADD3 R100, P4, PT, R104, R43, RZ ;  /* 0x0000002b68647210 */ /* 0x000fe40007f9e0ff */
[----:B------:R-:W-:Y:S01]  /*e350*/  IADD3.X R43, PT, PT, RZ, RZ, RZ, P1, !PT ;  /* 0x000000ffff2b7210 */ /* 0x000fe20000ffe4ff */
[----:B------:R-:W-:-:S04]  /*e360*/  IMAD.WIDE.U32 R70, R12, UR6, R70 ;  /* 0x000000060c467c25 */ /* 0x000fc8000f8e0046 */
[----:B------:R-:W-:Y:S01]  /*e370*/  IMAD.WIDE.U32 R96, R15, UR4, R96 ;  /* 0x000000040f607c25 */ /* 0x000fe2000f8e0060 */
[----:B------:R-:W-:-:S03]  /*e380*/  IADD3 R70, P3, PT, R111, R70, RZ ;  /* 0x000000466f467210 */ /* 0x000fc60007f7e0ff */
[----:B------:R-:W-:Y:S01]  /*e390*/  IMAD.X R95, RZ, RZ, RZ, P0 ;  /* 0x000000ffff5f7224 */ /* 0x000fe200000e06ff */
[----:B------:R-:W-:Y:S01]  /*e3a0*/  IADD3 R46, P0, PT, R99, R96, RZ ;  /* 0x00000060632e7210 */ /* 0x000fe20007f1e0ff */
[----:B------:R-:W-:-:S04]  /*e3b0*/  IMAD.WIDE.U32 R42, R115, R60, R42 ;  /* 0x0000003c732a7225 */ /* 0x000fc800078e002a */
[----:B------:R-:W-:Y:S02]  /*e3c0*/  IMAD.IADD R111, R69, 0x1, R71 ;  /* 0x00000001456f7824 */ /* 0x000fe400078e0247 */
[----:B------:R-:W-:-:S04]  /*e3d0*/  IMAD.WIDE.U32 R94, R10, UR7, R94 ;  /* 0x000000070a5e7c25 */ /* 0x000fc8000f8e005e */
[----:B------:R-:W-:Y:S01]  /*e3e0*/  IMAD.IADD R97, R107, 0x1, R97 ;  /* 0x000000016b617824 */ /* 0x000fe200078e0261 */
[----:B------:R-:W-:Y:S01]  /*e3f0*/  IADD3 R94, P1, PT, R111, R94, RZ ;  /* 0x0000005e6f5e7210 */ /* 0x000fe20007f3e0ff */
[----:B------:R-:W-:Y:S01]  /*e400*/  IMAD.X R107, RZ, RZ, RZ, P2 ;  /* 0x000000ffff6b7224 */ /* 0x000fe200010e06ff */
[----:B------:R-:W-:Y:S01]  /*e410*/  IADD3 R98, P2, PT, R42, R101, RZ ;  /* 0x000000652a627210 */ /* 0x000fe20007f5e0ff */
[----:B------:R-:W-:Y:S01]  /*e420*/  IMAD.X R71, RZ, RZ, RZ, P3 ;  /* 0x000000ffff477224 */ /* 0x000fe200018e06ff */
[----:B------:R-:W-:Y:S01]  /*e430*/  IADD3 R111, PT, PT, R48, R95, RZ ;  /* 0x0000005f306f7210 */ /* 0x000fe20007ffe0ff */
[----:B------:R-:W-:-:S04]  /*e440*/  IMAD.WIDE.U32 R106, R16, UR8, R106 ;  /* 0x00000008106a7c25 */ /* 0x000fc8000f8e006a */
[----:B------:R-:W-:Y:S02]  /*e450*/  IMAD.X R101, RZ, RZ, RZ, P4 ;  /* 0x000000ffff657224 */ /* 0x000fe400020e06ff */
[----:B------:R-:W-:-:S04]  /*e460*/  IMAD.WIDE.U32 R70, R13, UR5, R70 ;  /* 0x000000050d467c25 */ /* 0x000fc8000f8e0046 */
        /* <DEDUP_REMOVED lines=9> */
[----:B------:R-:W-:-:S04]  /*e500*/  IMAD.WIDE.U32 R94, R11, UR6, R94 ;  /* 0x000000060b5e7c25 */ /* 0x000fc8000f8e005e */
[----:B------:R-:W-:Y:S02]  /*e510*/  IMAD R111, R98, R17, RZ ;  /* 0x00000011626f7224 */ /* 0x000fe400078e02ff */
[----:B------:R-:W-:Y:S02]  /*e520*/  IMAD.MOV.U32 R42, RZ, RZ, R98 ;  /* 0x000000ffff2a7224 */ /* 0x000fe400078e0062 */
[----:B------:R-:W-:Y:S02]  /*e530*/  IMAD.MOV.U32 R43, RZ, RZ, RZ ;  /* 0x000000ffff2b7224 */ /* 0x000fe400078e00ff */
[----:B------:R-:W-:-:S04]  /*e540*/  IMAD.WIDE.U32 R96, R9, UR7, R96 ;  /* 0x0000000709607c25 */ /* 0x000fc8000f8e0060 */
[----:B------:R-:W-:Y:S01]  /*e550*/  IMAD.IADD R95, R109, 0x1, R95 ;  /* 0x000000016d5f7824 */ /* 0x000fe200078e025f */
[----:B------:R-:W-:Y:S01]  /*e560*/  IADD3 R97, PT, PT, R68, R97, RZ ;  /* 0x0000006144617210 */ /* 0x000fe20007ffe0ff */
[----:B------:R-:W-:Y:S01]  /*e570*/  IMAD.HI.U32 R72, R111, R58, R42 ;  /* 0x0000003a6f487227 */ /* 0x000fe200078e002a */
[----:B------:R-:W-:Y:S02]  /*e580*/  IADD3 R42, P2, PT, R71, R94, RZ ;  /* 0x0000005e472a7210 */ /* 0x000fe40007f5e0ff */
[----:B------:R-:W-:Y:S02]  /*e590*/  IADD3.X R71, PT, PT, RZ, RZ, RZ, P3, !PT ;  /* 0x000000ffff477210 */ /* 0x000fe40001ffe4ff */
[----:B------:R-:W-:Y:S01]  /*e5a0*/  IADD3 R94, P3, PT, R95, R96, RZ ;  /* 0x000000605f5e7210 */ /* 0x000fe20007f7e0ff */
[----:B------:R-:W-:Y:S01]  /*e5b0*/  IMAD.X R43, RZ, RZ, RZ, P2 ;  /* 0x000000ffff2b7224 */ /* 0x000fe200010e06ff */
[----:B------:R-:W-:Y:S01]  /*e5c0*/  IADD3 R106, P2, PT, R107, R97, RZ ;  /* 0x000000616b6a7210 */ /* 0x000fe20007f5e0ff */
[----:B------:R-:W-:-:S04]  /*e5d0*/  IMAD.WIDE.U32 R70, R14, UR4, R70 ;  /* 0x000000040e467c25 */ /* 0x000fc8000f8e0046 */
[----:B------:R-:W-:Y:S02]  /*e5e0*/  IMAD.X R95, RZ, RZ, RZ, P3 ;  /* 0x000000ffff5f7224 */ /* 0x000fe400018e06ff */
[----:B------:R-:W-:-:S04]  /*e5f0*/  IMAD.WIDE.U32 R42, R12, UR5, R42 ;  /* 0x000000050c2a7c25 */ /* 0x000fc8000f8e002a */
[----:B------:R-:W-:Y:S01]  /*e600*/  IMAD.IADD R71, R47, 0x1, R71 ;  /* 0x000000012f477824 */ /* 0x000fe200078e0247 */
[----:B------:R-:W-:Y:S01]  /*e610*/  IADD3.X R47, PT, PT, RZ, RZ, RZ, P0, !PT ;  /* 0x000000ffff2f7210 */ /* 0x000fe200007fe4ff */
[----:B------:R-:W-:Y:S02]  /*e620*/  IMAD.X R107, RZ, RZ, RZ, P2 ;  /* 0x000000ffff6b7224 */ /* 0x000fe400010e06ff */
[----:B------:R-:W-:Y:S01]  /*e630*/  IMAD.WIDE.U32 R94, R10, UR6, R94 ;  /* 0x000000060a5e7c25 */ /* 0x000fe2000f8e005e */
[----:B------:R-:W-:-:S03]  /*e640*/  IADD3 R42, P0, PT, R71, R42, RZ ;  /* 0x0000002a472a7210 */ /* 0x000fc60007f1e0ff */
[----:B------:R-:W-:Y:S01]  /*e650*/  IMAD.IADD R43, R69, 0x1, R43 ;  /* 0x00000001452b7824 */ /* 0x000fe200078e022b */
[----:B------:R-:W-:Y:S01]  /*e660*/  IADD3 R95, PT, PT, R48, R95, RZ ;  /* 0x0000005f305f7210 */ /* 0x000fe20007ffe0ff */
[----:B------:R-:W-:-:S03]  /*e670*/  IMAD.WIDE.U32 R106, R16, UR7, R106 ;  /* 0x00000007106a7c25 */ /* 0x000fc6000f8e006a */
[----:B------:R-:W-:Y:S01]  /*e680*/  IADD3 R94, P2, PT, R43, R94, RZ ;  /* 0x0000005e2b5e7210 */ /* 0x000fe20007f5e0ff */
[----:B------:R-:W-:Y:S01]  /*e690*/  IMAD.X R43, RZ, RZ, RZ, P0 ;  /* 0x000000ffff2b7224 */ /* 0x000fe200000e06ff */
[----:B------:R-:W-:Y:S01]  /*e6a0*/  IADD3 R96, P0, PT, R106, R95, RZ ;  /* 0x0000005f6a607210 */ /* 0x000fe20007f1e0ff */
[----:B0-----:R-:W-:Y:S01]  /*e6b0*/  IMAD.WIDE.U32 R46, R45, R26, R46 ;  /* 0x0000001a2d2e7225 */ /* 0x001fe200078e002e */
[----:B------:R-:W-:-:S03]  /*e6c0*/  IADD3.X R95, PT, PT, RZ, RZ, RZ, P2, !PT ;  /* 0x000000ffff5f7210 */ /* 0x000fc600017fe4ff */
[----:B------:R-:W-:-:S04]  /*e6d0*/  IMAD.WIDE.U32 R42, R13, UR4, R42 ;  /* 0x000000040d2a7c25 */ /* 0x000fc8000f8e002a */
[----:B------:R-:W-:Y:S02]  /*e6e0*/  IMAD.X R97, RZ, RZ, RZ, P0 ;  /* 0x000000ffff617224 */ /* 0x000fe400000e06ff */
[----:B------:R-:W-:-:S04]  /*e6f0*/  IMAD.WIDE.U32 R94, R11, UR5, R94 ;  /* 0x000000050b5e7c25 */ /* 0x000fc8000f8e005e */
[----:B------:R-:W-:Y:S01]  /*e700*/  IMAD.X R45, RZ, RZ, RZ, P1 ;  /* 0x000000ffff2d7224 */ /* 0x000fe200008e06ff */
[----:B------:R-:W-:Y:S01]  /*e710*/  IADD3 R104, P1, PT, R46, R105, RZ ;  /* 0x000000692e687210 */ /* 0x000fe20007f3e0ff */
[----:B------:R-:W-:Y:S01]  /*e720*/  IMAD.IADD R65, R65, 0x1, R43 ;  /* 0x0000000141417824 */ /* 0x000fe200078e022b */
[----:B------:R-:W-:Y:S01]  /*e730*/  IADD3 R43, PT, PT, R109, R95, RZ ;  /* 0x0000005f6d2b7210 */ /* 0x000fe20007ffe0ff */
[----:B------:R-:W-:-:S03]  /*e740*/  IMAD.WIDE.U32 R96, R9, UR6, R96 ;  /* 0x0000000609607c25 */ /* 0x000fc6000f8e0060 */
        /* <DEDUP_REMOVED lines=9> */
[----:B------:R-:W-:Y:S01]  /*e7e0*/  IMAD.WIDE.U32 R94, R12, UR4, R94 ;  /* 0x000000040c5e7c25 */ /* 0x000fe2000f8e005e */
[----:B------:R-:W-:Y:S02]  /*e7f0*/  IADD3 R70, P3, PT, R105, R71, RZ ;  /* 0x0000004769467210 */ /* 0x000fe40007f7e0ff */
[----:B------:R-:W-:Y:S01]  /*e800*/  IADD3.X R107, PT, PT, RZ, RZ, RZ, P1, !PT ;  /* 0x000000ffff6b7210 */ /* 0x000fe20000ffe4ff */
[----:B------:R-:W-:Y:S01]  /*e810*/  IMAD.WIDE.U32 R46, R10, UR5, R46 ;  /* 0x000000050a2e7c25 */ /* 0x000fe2000f8e002e */
[----:B------:R-:W-:-:S03]  /*e820*/  IADD3 R100, P4, PT, R104, R101, RZ ;  /* 0x0000006568647210 */ /* 0x000fc60007f9e0ff */
[----:B------:R-:W-:Y:S01]  /*e830*/  IMAD.IADD R69, R69, 0x1, R95 ;  /* 0x0000000145457824 */ /* 0x000fe200078e025f */
[----:B------:R-:W-:Y:S01]  /*e840*/  IADD3.X R101, PT, PT, RZ, RZ, RZ, P4, !PT ;  /* 0x000000ffff657210 */ /* 0x000fe200027fe4ff */
[----:B------:R-:W-:Y:S02]  /*e850*/  IMAD.X R71, RZ, RZ, RZ, P3 ;  /* 0x000000ffff477224 */ /* 0x000fe400018e06ff */
[----:B------:R-:W-:Y:S01]  /*e860*/  IMAD.IADD R47, R48, 0x1, R47 ;  /* 0x00000001302f7824 */ /* 0x000fe200078e022f */
[----:B------:R-:W-:Y:S01]  /*e870*/  IADD3 R46, P1, PT, R69, R46, RZ ;  /* 0x0000002e452e7210 */ /* 0x000fe20007f3e0ff */
[----:B------:R-:W-:-:S04]  /*e880*/  IMAD.WIDE.U32 R106, R16, UR6, R106 ;  /* 0x00000006106a7c25 */ /* 0x000fc8000f8e006a */
[----:B------:R-:W-:-:S04]  /*e890*/  IMAD.WIDE.U32 R96, R119, R26, R70 ;  /* 0x0000001a77607225 */ /* 0x000fc800078e0046 */
[----:B------:R-:W-:Y:S01]  /*e8a0*/  IMAD.X R43, RZ, RZ, RZ, P2 ;  /* 0x000000ffff2b7224 */ /* 0x000fe200010e06ff */
[----:B------:R-:W-:Y:S01]  /*e8b0*/  IADD3 R70, P2, PT, R106, R47, RZ ;  /* 0x0000002f6a467210 */ /* 0x000fe20007f5e0ff */
[----:B------:R-:W-:Y:S02]  /*e8c0*/  IMAD.X R47, RZ, RZ, RZ, P1 ;  /* 0x000000ffff2f7224 */ /* 0x000fe400008e06ff */
[----:B------:R-:W-:Y:S01]  /*e8d0*/  IMAD.WIDE.U32 R44, R115, R61, R44 ;  /* 0x0000003d732c7225 */ /* 0x000fe200078e002c */
[----:B------:R-:W-:Y:S02]  /*e8e0*/  IADD3.X R71, PT, PT, RZ, RZ, RZ, P2, !PT ;  /* 0x000000ffff477210 */ /* 0x000fe400017fe4ff */
[----:B------:R-:W-:Y:S01]  /*e8f0*/  IADD3 R43, P1, PT, R43, R42, RZ ;  /* 0x0000002a2b2b7210 */ /* 0x000fe20007f3e0ff */
[----:B------:R-:W-:Y:S01]  /*e900*/  IMAD.WIDE.U32 R100, R117, R63, R100 ;  /* 0x0000003f75647225 */ /* 0x000fe200078e0064 */
[----:B------:R-:W-:-:S03]  /*e910*/  IADD3 R98, P0, PT, R44, R99, RZ ;  /* 0x000000632c627210 */ /* 0x000fc60007f1e0ff */
[----:B------:R-:W-:Y:S01]  /*e920*/  IMAD.WIDE.U32 R46, R11, UR4, R46 ;  /* 0x000000040b2e7c25 */ /* 0x000fe2000f8e002e */
[----:B------:R-:W-:Y:S02]  /*e930*/  IADD3 R44, P3, PT, R100, R45, RZ ;  /* 0x0000002d642c7210 */ /* 0x000fe40007f7e0ff */
[----:B------:R-:W-:Y:S01]  /*e940*/  IADD3 R100, P2, PT, R96, R101, RZ ;  /* 0x0000006560647210 */ /* 0x000fe20007f5e0ff */
[----:B------:R-:W-:-:S03]  /*e950*/  IMAD.WIDE.U32 R70, R9, UR5, R70 ;  /* 0x0000000509467c25 */ /* 0x000fc6000f8e0046 */
[----:B------:R-:W-:Y:S01]  /*e960*/  IADD3.X R101, PT, PT, RZ, RZ, RZ, P2, !PT ;  /* 0x000000ffff657210 */ /* 0x000fe200017fe4ff */
[----:B------:R-:W-:Y:S02]  /*e970*/  IMAD.IADD R109, R109, 0x1, R47 ;  /* 0x000000016d6d7824 */ /* 0x000fe400078e022f */
        /* <DEDUP_REMOVED lines=12> */
[----:B------:R-:W-:Y:S01]  /*ea40*/  IMAD.WIDE.U32 R42, R10, UR4, R42 ;  /* 0x000000040a2a7c25 */ /* 0x000fe2000f8e002a */
[----:B------:R-:W-:-:S03]  /*ea50*/  IADD3.X R71, PT, PT, RZ, RZ, RZ, P4, !PT ;  /* 0x000000ffff477210 */ /* 0x000fc600027fe4ff */
[----:B------:R-:W-:Y:S02]  /*ea60*/  IMAD.X R45, RZ, RZ, RZ, P1 ;  /* 0x000000ffff2d7224 */ /* 0x000fe400008e06ff */
[----:B------:R-:W-:-:S04]  /*ea70*/  IMAD.WIDE.U32 R106, R16, UR5, R106 ;  /* 0x00000005106a7c25 */ /* 0x000fc8000f8e006a */
        /* <DEDUP_REMOVED lines=12> */
[----:B------:R-:W-:-:S04]  /*eb40*/  IMAD.WIDE.U32 R98, R9, UR4, R94 ;  /* 0x0000000409627c25 */ /* 0x000fc8000f8e005e */
[----:B------:R-:W-:Y:S01]  /*eb50*/  IMAD.WIDE.U32 R96, R111, R59, R96 ;  /* 0x0000003b6f607225 */ /* 0x000fe200078e0060 */
[----:B------:R-:W-:Y:S02]  /*eb60*/  IADD3 R106, PT, PT, R68, R99, RZ ;  /* 0x00000063446a7210 */ /* 0x000fe40007ffe0ff */
[----:B------:R-:W-:Y:S01]  /*eb70*/  IADD3 R68, P2, PT, R70, R101, RZ ;  /* 0x0000006546447210 */ /* 0x000fe20007f5e0ff */
[----:B------:R-:W-:-:S04]  /*eb80*/  IMAD.WIDE.U32 R44, R113, R61, R44 ;  /* 0x0000003d712c7225 */ /* 0x000fc800078e002c */
[----:B------:R-:W-:Y:S01]  /*eb90*/  IMAD.X R47, RZ, RZ, RZ, P0 ;  /* 0x000000ffff2f7224 */ /* 0x000fe200000e06ff */
[----:B------:R-:W-:Y:S01]  /*eba0*/  IADD3 R100, P6, PT, R100, R45, RZ ;  /* 0x0000002d64647210 */ /* 0x000fe20007fde0ff */
[----:B------:R-:W-:Y:S01]  /*ebb0*/  IMAD.X R65, RZ, RZ, RZ, P1 ;  /* 0x000000ffff417224 */ /* 0x000fe200008e06ff */
[----:B------:R-:W-:Y:S01]  /*ebc0*/  IADD3 R44, P5, PT, R44, R97, RZ ;  /* 0x000000612c2c7210 */ /* 0x000fe20007fbe0ff */
[----:B------:R-:W-:Y:S01]  /*ebd0*/  IMAD.X R69, RZ, RZ, RZ, P2 ;  /* 0x000000ffff457224 */ /* 0x000fe200010e06ff */
[----:B------:R-:W-:Y:S01]  /*ebe0*/  IADD3 R47, P4, PT, R47, R48, RZ ;  /* 0x000000302f2f7210 */ /* 0x000fe20007f9e0ff */
[----:B------:R-:W-:Y:S01]  /*ebf0*/  IMAD R43, R96, R17, RZ ;  /* 0x00000011602b7224 */ /* 0x000fe200078e02ff */
[----:B------:R-:W-:Y:S01]  /*ec00*/  IADD3.X R101, PT, PT, RZ, RZ, RZ, P6, !PT ;  /* 0x000000ffff657210 */ /* 0x000fe200037fe4ff */
[----:B------:R-:W-:Y:S01]  /*ec10*/  IMAD.X R45, RZ, RZ, RZ, P5 ;  /* 0x000000ffff2d7224 */ /* 0x000fe200028e06ff */
[----:B------:R-:W-:Y:S01]  /*ec20*/  IADD3 R71, P3, PT, R71, R47, RZ ;  /* 0x0000002f47477210 */ /* 0x000fe20007f7e0ff */
[----:B------:R-:W-:Y:S01]  /*ec30*/  IMAD.WIDE.U32 R68, R115, R64, R68 ;  /* 0x0000004073447225 */ /* 0x000fe200078e0044 */
[----:B------:R-:W-:-:S02]  /*ec40*/  IADD3 R65, P2, PT, R65, R46, RZ ;  /* 0x0000002e41417210 */ /* 0x000fc40007f5e0ff */
[----:B------:R-:W-:Y:S01]  /*ec50*/  IADD3 R106, P0, PT, R107, R106, RZ ;  /* 0x0000006a6b6a7210 */ /* 0x000fe20007f1e0ff */
[----:B------:R-:W-:Y:S02]  /*ec60*/  IMAD.X R48, RZ, RZ, RZ, P4 ;  /* 0x000000ffff307224 */ /* 0x000fe400020e06ff */
[----:B------:R-:W-:Y:S02]  /*ec70*/  IMAD.MOV.U32 R94, RZ, RZ, R96 ;  /* 0x000000ffff5e7224 */ /* 0x000fe400078e0060 */
[----:B------:R-:W-:Y:S01]  /*ec80*/  IMAD.MOV.U32 R95, RZ, RZ, RZ ;  /* 0x000000ffff5f7224 */ /* 0x000fe200078e00ff */
        /* <DEDUP_REMOVED lines=8> */
[----:B------:R-:W-:Y:S01]  /*ed10*/  IMAD.HI.U32 R95, R43, R58, R94 ;  /* 0x0000003a2b5f7227 */ /* 0x000fe200078e005e */
[----:B------:R-:W-:Y:S02]  /*ed20*/  IADD3.X R47, PT, PT, RZ, RZ, RZ, P4, !PT ;  /* 0x000000ffff2f7210 */ /* 0x000fe400027fe4ff */
        /* <DEDUP_REMOVED lines=20> */
[----:B------:R-:W-:Y:S01]  /*ee70*/  IADD3.X R101, PT, PT, RZ, RZ, RZ, P6, !PT ;  /* 0x000000ffff657210 */ /* 0x000fe200037fe4ff */
[----:B------:R-:W-:-:S02]  /*ee80*/  IMAD R95, R46, R17, RZ ;  /* 0x000000112e5f7224 */ /* 0x000fc400078e02ff */
[----:B------:R-:W-:Y:S01]  /*ee90*/  IMAD.MOV.U32 R47, RZ, RZ, RZ ;  /* 0x000000ffff2f7224 */ /* 0x000fe200078e00ff */
[----:B------:R-:W-:Y:S01]  /*eea0*/  IADD3 R71, P5, PT, R71, R42, RZ ;  /* 0x0000002a47477210 */ /* 0x000fe20007fbe0ff */
[----:B------:R-:W-:-:S04]  /*eeb0*/  IMAD.WIDE.U32 R44, R113, R64, R44 ;  /* 0x00000040712c7225 */ /* 0x000fc800078e002c */
[----:B------:R-:W-:-:S04]  /*eec0*/  IMAD.WIDE.U32 R68, R111, R62, R68 ;  /* 0x0000003e6f447225 */ /* 0x000fc800078e0044 */
[----:B------:R-:W-:Y:S01]  /*eed0*/  IMAD.HI.U32 R115, R95, R58, R46 ;  /* 0x0000003a5f737227 */ /* 0x000fe200078e002e */
[----:B------:R-:W-:-:S03]  /*eee0*/  IADD3 R44, P3, PT, R44, R69, RZ ;  /* 0x000000452c2c7210 */ /* 0x000fc60007f7e0ff */
        /* <DEDUP_REMOVED lines=30> */
[----:B------:R-:W-:-:S03]  /*f0d0*/  IMAD.WIDE.U32 R100, R95, R60, R100 ;  /* 0x0000003c5f647225 */ /* 0x000fc600078e0064 */
[----:B------:R-:W-:Y:S01]  /*f0e0*/  IADD3.X R47, PT, PT, RZ, RZ, RZ, P4, !PT ;  /* 0x000000ffff2f7210 */ /* 0x000fe200027fe4ff */
[----:B------:R-:W-:Y:S01]  /*f0f0*/  IMAD.X R107, RZ, RZ, RZ, P0 ;  /* 0x000000ffff6b7224 */ /* 0x000fe200000e06ff */
[----:B------:R-:W-:Y:S02]  /*f100*/  IADD3 R68, P0, PT, R68, R45, RZ ;  /* 0x0000002d44447210 */ /* 0x000fe40007f1e0ff */
[----:B------:R-:W-:Y:S01]  /*f110*/  IADD3 R110, P6, PT, R44, R101, RZ ;  /* 0x000000652c6e7210 */ /* 0x000fe20007fde0ff */
[----:B------:R-:W-:Y:S01]  /*f120*/  IMAD.WIDE.U32 R46, R111, R26, R46 ;  /* 0x0000001a6f2e7225 */ /* 0x000fe200078e002e */
[----:B------:R-:W-:Y:S02]  /*f130*/  IADD3 R42, P4, PT, R42, R65, RZ ;  /* 0x000000412a2a7210 */ /* 0x000fe40007f9e0ff */
[----:B------:R-:W-:Y:S01]  /*f140*/  IADD3.X R45, PT, PT, RZ, RZ, RZ, P2, !PT ;  /* 0x000000ffff2d7210 */ /* 0x000fe200017fe4ff */
[----:B------:R-:W-:Y:S02]  /*f150*/  IMAD.X R69, RZ, RZ, RZ, P0 ;  /* 0x000000ffff457224 */ /* 0x000fe400000e06ff */
[----:B------:R-:W-:-:S02]  /*f160*/  IMAD.X R111, RZ, RZ, RZ, P6 ;  /* 0x000000ffff6f7224 */ /* 0x000fc400030e06ff */
[----:B------:R-:W-:-:S04]  /*f170*/  IMAD.WIDE.U32 R68, R43, R63, R68 ;  /* 0x0000003f2b447225 */ /* 0x000fc800078e0044 */
[----:B------:R-:W-:Y:S01]  /*f180*/  IMAD.WIDE.U32 R110, R95, R61, R110 ;  /* 0x0000003d5f6e7225 */ /* 0x000fe200078e006e */
[----:B------:R-:W-:Y:S02]  /*f190*/  IADD3 R44, P2, PT, R46, R69, RZ ;  /* 0x000000452e2c7210 */ /* 0x000fe40007f5e0ff */
[----:B------:R-:W-:Y:S01]  /*f1a0*/  IADD3.X R69, PT, PT, RZ, RZ, RZ, P1, !PT ;  /* 0x000000ffff457210 */ /* 0x000fe20000ffe4ff */
[----:B------:R-:W-:Y:S01]  /*f1b0*/  IMAD.X R65, RZ, RZ, RZ, P5 ;  /* 0x000000ffff417224 */ /* 0x000fe200028e06ff */
[----:B------:R-:W-:Y:S01]  /*f1c0*/  IADD3 R104, P1, PT, R68, R111, RZ ;  /* 0x0000006f44687210 */ /* 0x000fe20007f3e0ff */
[----:B------:R-:W-:-:S03]  /*f1d0*/  IMAD.WIDE.U32 R106, R16, UR4, R106 ;  /* 0x00000004106a7c25 */ /* 0x000fc6000f8e006a */
[----:B------:R-:W-:Y:S01]  /*f1e0*/  IADD3 R65, P0, PT, R65, R42, RZ ;  /* 0x0000002a41417210 */ /* 0x000fe20007f1e0ff */
[----:B------:R-:W-:Y:S01]  /*f1f0*/  IMAD.X R105, RZ, RZ, RZ, P1 ;  /* 0x000000ffff697224 */ /* 0x000fe200008e06ff */
[----:B------:R-:W-:Y:S01]  /*f200*/  IADD3 R42, P5, PT, R106, R45, RZ ;  /* 0x0000002d6a2a7210 */ /* 0x000fe20007fbe0ff */
[----:B------:R-:W-:Y:S01]  /*f210*/  IMAD.X R45, RZ, RZ, RZ, P2 ;  /* 0x000000ffff2d7224 */ /* 0x000fe200010e06ff */
[----:B------:R-:W-:Y:S01]  /*f220*/  IADD3 R47, P1, PT, R47, R65, RZ ;  /* 0x000000412f2f7210 */ /* 0x000fe20007f3e0ff */
[----:B------:R-:W-:Y:S01]  /*f230*/  IMAD.WIDE.U32 R104, R95, R62, R104 ;  /* 0x0000003e5f687225 */ /* 0x000fe200078e0068 */
[----:B------:R-:W-:Y:S02]  /*f240*/  IADD3 R69, P2, PT, R69, R42, RZ ;  /* 0x0000002a45457210 */ /* 0x000fe40007f5e0ff */
        /* <DEDUP_REMOVED lines=8> */
[----:B------:R-:W-:Y:S01]  /*f2d0*/  IMAD.X R47, RZ, RZ, RZ, P6 ;  /* 0x000000ffff2f7224 */ /* 0x000fe200030e06ff */
[----:B------:R-:W-:Y:S02]  /*f2e0*/  IADD3.X R45, PT, PT, RZ, RZ, RZ, P4, !PT ;  /* 0x000000ffff2d7210 */ /* 0x000fe400027fe4ff */
[----:B------:R-:W-:Y:S01]  /*f2f0*/  IADD3 R65, P4, PT, R65, R42, RZ ;  /* 0x0000002a41417210 */ /* 0x000fe20007f9e0ff */
[----:B------:R-:W-:-:S04]  /*f300*/  IMAD.WIDE.U32 R46, R43, R26, R46 ;  /* 0x0000001a2b2e7225 */ /* 0x000fc800078e002e */
[----:B------:R-:W-:Y:S01]  /*f310*/  IMAD.WIDE.U32 R42, R95, R63, R44 ;  /* 0x0000003f5f2a7225 */ /* 0x000fe200078e002c */
[----:B------:R-:W-:-:S03]  /*f320*/  IADD3 R44, P0, PT, R48, R65, RZ ;  /* 0x00000041302c7210 */ /* 0x000fc60007f1e0ff */
[----:B------:R-:W-:Y:S01]  /*f330*/  IMAD.X R45, RZ, RZ, RZ, P1 ;  /* 0x000000ffff2d7224 */ /* 0x000fe200008e06ff */
[----:B------:R-:W-:Y:S02]  /*f340*/  IADD3 R98, P6, PT, R46, R43, RZ ;  /* 0x0000002b2e627210 */ /* 0x000fe40007fde0ff */
[----:B------:R-:W-:Y:S02]  /*f350*/  IADD3.X R43, PT, PT, RZ, RZ, RZ, P5, !PT ;  /* 0x000000ffff2b7210 */ /* 0x000fe40002ffe4ff */
[----:B------:R-:W-:Y:S01]  /*f360*/  IADD3 R45, P1, PT, R45, R44, RZ ;  /* 0x0000002c2d2d7210 */ /* 0x000fe20007f3e0ff */
[----:B------:R-:W-:Y:S01]  /*f370*/  IMAD.X R99, RZ, RZ, RZ, P6 ;  /* 0x000000ffff637224 */ /* 0x000fe200030e06ff */
[----:B------:R-:W-:Y:S01]  /*f380*/  IADD3 R106, PT, PT, R106, R107, R43 ;  /* 0x0000006b6a6a7210 */ /* 0x000fe20007ffe02b */
[----:B------:R-:W-:Y:S01]  /*f390*/  IMAD.X R43, RZ, RZ, RZ, P4 ;  /* 0x000000ffff2b7224 */ /* 0x000fe200020e06ff */
[----:B------:R-:W-:Y:S01]  /*f3a0*/  IADD3 R45, P2, PT, R47, R45, RZ ;  /* 0x0000002d2f2d7210 */ /* 0x000fe20007f5e0ff */
[----:B------:R-:W-:Y:S01]  /*f3b0*/  IMAD.WIDE.U32 R98, R95, R64, R98 ;  /* 0x000000405f627225 */ /* 0x000fe200078e0062 */
[----:B------:R-:W-:-:S02]  /*f3c0*/  IADD3.X R46, PT, PT, RZ, RZ, RZ, P3, !PT ;  /* 0x000000ffff2e7210 */ /* 0x000fc40001ffe4ff */
[----:B------:R-:W-:Y:S02]  /*f3d0*/  IADD3.X R101, PT, PT, RZ, RZ, RZ, P1, !PT ;  /* 0x000000ffff657210 */ /* 0x000fe40000ffe4ff */
[----:B------:R-:W-:Y:S02]  /*f3e0*/  IADD3 R44, P3, PT, R99, R45, RZ ;  /* 0x0000002d632c7210 */ /* 0x000fe40007f7e0ff */
[----:B------:R-:W-:Y:S01]  /*f3f0*/  IADD3 R106, PT, PT, R43, R106, R46 ;  /* 0x0000006a2b6a7210 */ /* 0x000fe20007ffe02e */
[----:B------:R-:W-:Y:S01]  /*f400*/  IMAD.X R43, RZ, RZ, RZ, P0 ;  /* 0x000000ffff2b7224 */ /* 0x000fe200000e06ff */
[----:B------:R-:W-:Y:S01]  /*f410*/  MOV R102, R42 ;  /* 0x0000002a00667202 */ /* 0x000fe20000000f00 */
[----:B------:R-:W-:-:S03]  /*f420*/  IMAD.X R45, RZ, RZ, RZ, P3 ;  /* 0x000000ffff2d7224 */ /* 0x000fc600018e06ff */
[----:B------:R-:W-:Y:S01]  /*f430*/  IADD3 R101, PT, PT, R101, R106, R43 ;  /* 0x0000006a65657210 */ /* 0x000fe20007ffe02b */
[----:B------:R-:W-:-:S04]  /*f440*/  IMAD.WIDE.U32 R94, R95, R26, R44 ;  /* 0x0000001a5f5e7225 */ /* 0x000fc800078e002c */
[----:B------:R-:W-:-:S05]  /*f450*/  IMAD.X R43, RZ, RZ, RZ, P2 ;  /* 0x000000ffff2b7224 */ /* 0x000fca00010e06ff */
        /* <DEDUP_REMOVED lines=28> */
.L_x_409:
        /* <DEDUP_REMOVED lines=23> */
.L_x_410:
[----:B------:R-:W-:-:S04]  /*f790*/  IMAD.WIDE.U32 R112, R114, R103, RZ ;  /* 0x0000006772707225 */ /* 0x000fc800078e00ff */
[----:B------:R-:W-:Y:S01]  /*f7a0*/  HFMA2 R112, -RZ, RZ, 0, 0 ;  /* 0x00000000ff707431 */ /* 0x000fe200000001ff */
[----:B------:R-:W-:Y:S01]  /*f7b0*/  MOV R109, RZ ;  /* 0x000000ff006d7202 */ /* 0x000fe20000000f00 */
[----:B------:R-:W-:Y:S02]  /*f7c0*/  HFMA2 R107, -RZ, RZ, 0, 0 ;  /* 0x00000000ff6b7431 */ /* 0x000fe400000001ff */
[----:B------:R-:W-:Y:S01]  /*f7d0*/  IMAD.MOV.U32 R43, RZ, RZ, RZ ;  /* 0x000000ffff2b7224 */ /* 0x000fe200078e00ff */
[----:B------:R-:W-:Y:S01]  /*f7e0*/  CS2R R96, SRZ ;  /* 0x0000000000607805 */ /* 0x000fe2000001ff00 */
[----:B------:R-:W-:Y:S02]  /*f7f0*/  IMAD.MOV.U32 R47, RZ, RZ, RZ ;  /* 0x000000ffff2f7224 */ /* 0x000fe400078e00ff */
[----:B------:R-:W-:Y:S02]  /*f800*/  HFMA2 R69, -RZ, RZ, 0, 0 ;  /* 0x00000000ff457431 */ /* 0x000fe400000001ff */
[----:B------:R-:W-:Y:S01]  /*f810*/  IMAD R44, R114, R103, RZ ;  /* 0x00000067722c7224 */ /* 0x000fe200078e02ff */
[----:B------:R-:W-:Y:S01]  /*f820*/  MOV R119, RZ ;  /* 0x000000ff00777202 */ /* 0x000fe20000000f00 */
[----:B------:R-:W-:-:S02]  /*f830*/  IMAD.MOV.U32 R45, RZ, RZ, RZ ;  /* 0x000000ffff2d7224 */ /* 0x000fc400078e00ff */
[----:B------:R-:W-:Y:S02]  /*f840*/  IMAD.IADD R42, R113, 0x1, R112 ;  /* 0x00000001712a7824 */ /* 0x000fe400078e0270 */
[----:B------:R-:W-:Y:S02]  /*f850*/  IMAD R111, R44, R17, RZ ;  /* 0x000000112c6f7224 */ /* 0x000fe400078e02ff */
[----:B------:R-:W-:-:S04]  /*f860*/  IMAD.WIDE.U32 R42, R103, R100, R42 ;  /* 0x00000064672a7225 */ /* 0x000fc800078e002a */
[----:B------:R-:W-:Y:S02]  /*f870*/  IMAD.IADD R106, R43, 0x1, R109 ;  /* 0x000000012b6a7824 */ /* 0x000fe400078e026d */
[----:B------:R-:W-:Y:S02]  /*f880*/  IMAD.MOV.U32 R43, RZ, RZ, RZ ;  /* 0x000000ffff2b7224 */ /* 0x000fe400078e00ff */
[----:B------:R-:W-:-:S04]  /*f890*/  IMAD.WIDE.U32 R106, R103, R110, R106 ;  /* 0x0000006e676a7225 */ /* 0x000fc800078e006a */
[----:B------:R-:W-:-:S04]  /*f8a0*/  IMAD.WIDE.U32 R42, R49, R114, R42 ;  /* 0x00000072312a7225 */ /* 0x000fc800078e002a */
[----:B------:R-:W-:Y:S02]  /*f8b0*/  IMAD.IADD R117, R112, 0x1, R43 ;  /* 0x0000000170757824 */ /* 0x000fe400078e022b */
[----:B------:R-:W-:Y:S02]  /*f8c0*/  IMAD.MOV.U32 R105, RZ, RZ, RZ ;  /* 0x000000ffff697224 */ /* 0x000fe400078e00ff */
[----:B------:R-:W-:Y:S01]  /*f8d0*/  IMAD.HI.U32 R43, R111, R58, R44 ;  /* 0x0000003a6f2b7227 */ /* 0x000fe200078e002c */
[----:B------:R-:W-:-:S03]  /*f8e0*/  IADD3 R116, P0, PT, R117, R106, RZ ;  /* 0x0000006a75747210 */ /* 0x000fc60007f1e0ff */
[----:B------:R-:W-:Y:S01]  /*f8f0*/  IMAD.MOV.U32 R106, RZ, RZ, RZ ;  /* 0x000000ffff6a7224 */ /* 0x000fe200078e00ff */
[----:B------:R-:W-:Y:S01]  /*f900*/  IADD3.X R117, PT, PT, RZ, RZ, RZ, P0, !PT ;  /* 0x000000ffff757210 */ /* 0x000fe200007fe4ff */
[----:B------:R-:W-:Y:S01]  /*f910*/  IMAD.MOV.U32 R95, RZ, RZ, RZ ;  /* 0x000000ffff5f7224 */ /* 0x000fe200078e00ff */
[----:B------:R-:W-:Y:S01]  /*f920*/  IADD3 R42, P1, PT, R43, R42, RZ ;  /* 0x0000002a2b2a7210 */ /* 0x000fe20007f3e0ff */
[----:B------:R-:W-:Y:S02]  /*f930*/  IMAD.IADD R46, R107, 0x1, R106 ;  /* 0x000000016b2e7824 */ /* 0x000fe400078e026a */
[----:B------:R-:W-:-:S04]  /*f940*/  IMAD.WIDE.U32 R116, R49, R100, R116 ;  /* 0x0000006431747225 */ /* 0x000fc800078e0074 */
[----:B------:R-:W-:Y:S01]  /*f950*/  IMAD.WIDE.U32 R46, R103, R104, R46 ;  /* 0x00000068672e7225 */ /* 0x000fe200078e002e */
[----:B------:R-:W-:-:S03]  /*f960*/  IADD3 R71, PT, PT, R109, R117, RZ ;  /* 0x000000756d477210 */ /* 0x000fc60007ffe0ff */
[----:B------:R-:W-:Y:S01]  /*f970*/  IMAD.MOV.U32 R117, RZ, RZ, RZ ;  /* 0x000000ffff757224 */ /* 0x000fe200078e00ff */
[----:B------:R-:W-:Y:S01]  /*f980*/  IADD3 R70, P0, PT, R71, R46, RZ ;  /* 0x0000002e47467210 */ /* 0x000fe20007f1e0ff */
[----:B------:R-:W-:Y:S01]  /*f990*/  IMAD.IADD R46, R47, 0x1, R105 ;  /* 0x000000012f2e7824 */ /* 0x000fe200078e0269 */
[----:B------:R-:W-:Y:S01]  /*f9a0*/  MOV R47, RZ ;  /* 0x000000ff002f7202 */ /* 0x000fe20000000f00 */
[----:B------:R-:W-:Y:S01]  /*f9b0*/  IMAD.WIDE.U32 R116, R73, R114, R116 ;  /* 0x0000007249747225 */ /* 0x000fe200078e0074 */
[----:B------:R-:W-:-:S03]  /*f9c0*/  IADD3.X R71, PT, PT, RZ, RZ, RZ, P0, !PT ;  /* 0x000000ffff477210 */ /* 0x000fc600007fe4ff */
        /* <DEDUP_REMOVED lines=12> */
[----:B------:R-:W-:Y:S02]  /*fa90*/  IMAD R99, R42, R17, RZ ;  /* 0x000000112a637224 */ /* 0x000fe400078e02ff */
[----:B------:R-:W-:Y:S01]  /*faa0*/  IMAD.MOV.U32 R68, RZ, RZ, R42 ;  /* 0x000000ffff447224 */ /* 0x000fe200078e002a */
[----:B------:R-:W-:Y:S01]  /*fab0*/  IADD3.X R117, PT, PT, RZ, RZ, RZ, P2, !PT ;  /* 0x000000ffff757210 */ /* 0x000fe200017fe4ff */
[----:B------:R-:W-:-:S04]  /*fac0*/  IMAD.WIDE.U32 R70, R73, R100, R70 ;  /* 0x0000006449467225 */ /* 0x000fc800078e0046 */
[----:B------:R-:W-:Y:S02]  /*fad0*/  IMAD.MOV.U32 R45, RZ, RZ, RZ ;  /* 0x000000ffff2d7224 */ /* 0x000fe400078e00ff */
[----:B------:R-:W-:-:S04]  /*fae0*/  IMAD.WIDE.U32 R46, R49, R104, R46 ;  /* 0x00000068312e7225 */ /* 0x000fc800078e002e */
[----:B------:R-:W-:-:S04]  /*faf0*/  IMAD.HI.U32 R65, R99, R58, R68 ;  /* 0x0000003a63417227 */ /* 0x000fc800078e0044 */
[----:B------:R-:W-:Y:S02]  /*fb00*/  IMAD.IADD R69, R109, 0x1, R71 ;  /* 0x000000016d457824 */ /* 0x000fe400078e0247 */
[----:B------:R-:W-:-:S03]  /*fb10*/  IMAD.WIDE.U32 R44, R103, R98, R44 ;  /* 0x00000062672c7225 */ /* 0x000fc600078e002c */
[----:B------:R-:W-:Y:S01]  /*fb20*/  IADD3 R46, P1, PT, R69, R46, RZ ;  /* 0x0000002e452e7210 */ /* 0x000fe20007f3e0ff */
[----:B------:R-:W-:Y:S01]  /*fb30*/  IMAD.IADD R47, R105, 0x1, R47 ;  /* 0x00000001692f7824 */ /* 0x000fe200078e022f */
[----:B------:R-:W-:Y:S01]  /*fb40*/  IADD3 R42, PT, PT, R45, R96, RZ ;  /* 0x000000602d2a7210 */ /* 0x000fe20007ffe0ff */
[----:B------:R-:W-:Y:S02]  /*fb50*/  IMAD.MOV.U32 R71, RZ, RZ, RZ ;  /* 0x000000ffff477224 */ /* 0x000fe400078e00ff */
[----:B------:R-:W-:Y:S01]  /*fb60*/  IMAD.MOV.U32 R43, RZ, RZ, RZ ;  /* 0x000000ffff2b7224 */ /* 0x000fe200078e00ff */
[----:B------:R-:W-:Y:S01]  /*fb70*/  IADD3 R44, P0, PT, R47, R44, RZ ;  /* 0x0000002c2f2c7210 */ /* 0x000fe20007f1e0ff */
[----:B------:R-:W-:Y:S01]  /*fb80*/  IMAD.WIDE.U32 R70, R87, R114, R70 ;  /* 0x0000007257467225 */ /* 0x000fe200078e0046 */
[----:B------:R-:W-:-:S03]  /*fb90*/  IADD3.X R47, PT, PT, RZ, RZ, RZ, P1, !PT ;  /* 0x000000ffff2f7210 */ /* 0x000fc60000ffe4ff */
        /* <DEDUP_REMOVED lines=10> */
[----:B------:R-:W-:Y:S01]  /*fc40*/  IMAD.WIDE.U32 R116, R111, R60, R116 ;  /* 0x0000003c6f747225 */ /* 0x000fe200078e0074 */
[----:B------:R-:W-:Y:S02]  /*fc50*/  IADD3.X R47, PT, PT, RZ, RZ, RZ, P0, !PT ;  /* 0x000000ffff2f7210 */ /* 0x000fe400007fe4ff */
[----:B------:R-:W-:Y:S01]  /*fc60*/  IADD3 R42, P0, PT, R43, R42, RZ ;  /* 0x0000002a2b2a7210 */ /* 0x000fe20007f1e0ff */
[----:B------:R-:W-:Y:S01]  /*fc70*/  IMAD.X R45, RZ, RZ, RZ, P1 ;  /* 0x000000ffff2d7224 */ /* 0x000fe200008e06ff */
[----:B------:R-:W-:Y:S01]  /*fc80*/  IADD3 R116, P3, PT, R116, R65, RZ ;  /* 0x0000004174747210 */ /* 0x000fe20007f7e0ff */
[----:B------:R-:W-:-:S04]  /*fc90*/  IMAD.WIDE.U32 R46, R87, R100, R46 ;  /* 0x00000064572e7225 */ /* 0x000fc800078e002e */
[----:B------:R-:W-:Y:S01]  /*fca0*/  IMAD.X R43, RZ, RZ, RZ, P0 ;  /* 0x000000ffff2b7224 */ /* 0x000fe200000e06ff */
[----:B------:R-:W-:Y:S01]  /*fcb0*/  IADD3 R70, P0, PT, R117, R70, RZ ;  /* 0x0000004675467210 */ /* 0x000fe20007f1e0ff */
[----:B------:R-:W-:Y:S01]  /*fcc0*/  IMAD.MOV.U32 R69, RZ, RZ, RZ ;  /* 0x000000ffff457224 */ /* 0x000fe200078e00ff */
[----:B------:R-:W-:Y:S01]  /*fcd0*/  IADD3 R47, PT, PT, R109, R47, RZ ;  /* 0x0000002f6d2f7210 */ /* 0x000fe20007ffe0ff */
[----:B------:R-:W-:-:S04]  /*fce0*/  IMAD.WIDE.U32 R42, R49, R98, R42 ;  /* 0x00000062312a7225 */ /* 0x000fc800078e002a */
[----:B------:R-:W-:Y:S01]  /*fcf0*/  IMAD.WIDE.U32 R44, R73, R104, R44 ;  /* 0x00000068492c7225 */ /* 0x000fe200078e002c */
[----:B------:R-:W-:-:S03]  /*fd00*/  IADD3 R43, PT, PT, R96, R43, RZ ;  /* 0x0000002b602b7210 */ /* 0x000fc60007ffe0ff */
[----:B------:R-:W-:-:S04]  /*fd10*/  IMAD.WIDE.U32 R68, R101, R103, R68 ;  /* 0x0000006765447225 */ /* 0x000fc800078e0044 */
[----:B------:R-:W-:Y:S02]  /*fd20*/  IMAD.IADD R45, R105, 0x1, R45 ;  /* 0x00000001692d7824 */ /* 0x000fe400078e022d */
[----:B------:R-:W-:Y:S01]  /*fd30*/  IMAD.X R71, RZ, RZ, RZ, P0 ;  /* 0x000000ffff477224 */ /* 0x000fe200000e06ff */
[----:B------:R-:W-:Y:S01]  /*fd40*/  IADD3 R44, P0, PT, R47, R44, RZ ;  /* 0x0000002c2f2c7210 */ /* 0x000fe20007f1e0ff */
        /* <DEDUP_REMOVED lines=8> */
[----:B------:R-:W-:Y:S02]  /*fdd0*/  IMAD.X R43, RZ, RZ, RZ, P2 ;  /* 0x000000ffff2b7224 */ /* 0x000fe400010e06ff */
[----:B------:R-:W-:Y:S02]  /*fde0*/  IMAD.IADD R65, R112, 0x1, R119 ;  /* 0x0000000170417824 */ /* 0x000fe400078e0277 */
[----:B------:R-:W-:-:S03]  /*fdf0*/  IMAD.WIDE.U32 R46, R49, R94, R46 ;  /* 0x0000005e312e7225 */ /* 0x000fc600078e002e */
[----:B------:R-:W-:Y:S01]  /*fe00*/  IADD3 R44, P1, PT, R65, R44, RZ ;  /* 0x0000002c412c7210 */ /* 0x000fe20007f3e0ff */
[----:B------:R-:W-:Y:S02]  /*fe10*/  IMAD.IADD R45, R106, 0x1, R45 ;  /* 0x000000016a2d7824 */ /* 0x000fe400078e022d */
[----:B------:R-:W-:-:S04]  /*fe20*/  IMAD.WIDE.U32 R42, R73, R102, R42 ;  /* 0x00000066492a7225 */ /* 0x000fc800078e002a */
        /* <DEDUP_REMOVED lines=8> */
[----:B------:R-:W-:Y:S02]  /*feb0*/  IADD3 R46, P2, PT, R43, R46, RZ ;  /* 0x0000002e2b2e7210 */ /* 0x000fe40007f5e0ff */
[----:B------:R-:W-:Y:S01]  /*fec0*/  IADD3.X R43, PT, PT, RZ, RZ, RZ, P1, !PT ;  /* 0x000000ffff2b7210 */ /* 0x000fe20000ffe4ff */
[----:B------:R-:W-:Y:S01]  /*fed0*/  IMAD.WIDE.U32 R44, R91, R100, R44 ;  /* 0x000000645b2c7225 */ /* 0x000fe200078e002c */
[----:B------:R-:W-:-:S02]  /*fee0*/  IADD3.X R47, PT, PT, RZ, RZ, RZ, P2, !PT ;  /* 0x000000ffff2f7210 */ /* 0x000fc400017fe4ff */
[----:B------:R-:W-:Y:S01]  /*fef0*/  IADD3 R70, P3, PT, R70, R117, RZ ;  /* 0x0000007546467210 */ /* 0x000fe20007f7e0ff */
[----:B------:R-:W-:Y:S01]  /*ff00*/  IMAD.WIDE.U32 R68, R87, R104, R68 ;  /* 0x0000006857447225 */ /* 0x000fe200078e0044 */
[----:B------:R-:W-:-:S03]  /*ff10*/  IADD3 R48, P0, PT, R71, R118, RZ ;  /* 0x0000007647307210 */ /* 0x000fc60007f1e0ff */
[----:B------:R-:W-:Y:S02]  /*ff20*/  IMAD.IADD R45, R109, 0x1, R45 ;  /* 0x000000016d2d7824 */ /* 0x000fe400078e022d */
[----:B------:R-:W-:Y:S02]  /*ff30*/  IMAD R107, R116, R17, RZ ;  /* 0x00000011746b7224 */ /* 0x000fe400078e02ff */
[----:B------:R-:W-:Y:S01]  /*ff40*/  IMAD.MOV.U32 R117, RZ, RZ, RZ ;  /* 0x000000ffff757224 */ /* 0x000fe200078e00ff */
[----:B------:R-:W-:Y:S01]  /*ff50*/  IADD3 R68, P1, PT, R45, R68, RZ ;  /* 0x000000442d447210 */ /* 0x000fe20007f3e0ff */
[----:B------:R-:W-:-:S04]  /*ff60*/  IMAD.WIDE.U32 R46, R73, R98, R46 ;  /* 0x00000062492e7225 */ /* 0x000fc800078e002e */
[----:B------:R-:W-:Y:S01]  /*ff70*/  IMAD.IADD R69, R105, 0x1, R69 ;  /* 0x0000000169457824 */ /* 0x000fe200078e0245 */
[----:B------:R-:W-:Y:S01]  /*ff80*/  IADD3 R45, PT, PT, R96, R47, RZ ;  /* 0x0000002f602d7210 */ /* 0x000fe20007ffe0ff */
[----:B------:R-:W-:-:S03]  /*ff90*/  IMAD.HI.U32 R65, R107, R58, R116 ;  /* 0x0000003a6b417227 */ /* 0x000fc600078e0074 */
[----:B------:R-:W-:Y:S01]  /*ffa0*/  IADD3 R46, P2, PT, R69, R46, RZ ;  /* 0x0000002e452e7210 */ /* 0x000fe20007f5e0ff */
[----:B------:R-:W-:-:S04]  /*ffb0*/  IMAD.WIDE.U32 R42, R101, R49, R42 ;  /* 0x00000031652a7225 */ /* 0x000fc800078e002a */
[----:B------:R-:W-:Y:S02]  /*ffc0*/  IMAD.MOV.U32 R116, RZ, RZ, R44 ;  /* 0x000000ffff747224 */ /* 0x000fe400078e002c */
[----:B------:R-:W-:Y:S02]  /*ffd0*/  IMAD.X R49, RZ, RZ, RZ, P0 ;  /* 0x000000ffff317224 */ /* 0x000fe400000e06ff */
[----:B------:R-:W-:-:S04]  /*ffe0*/  IMAD.WIDE.U32 R116, R89, R114, R116 ;  /* 0x0000007259747225 */ /* 0x000fc800078e0074 */
[----:B------:R-:W-:Y:S01]  /*fff0*/  IMAD.X R69, RZ, RZ, RZ, P1 ;  /* 0x000000ffff457224 */ /* 0x000fe200008e06ff */
[----:B------:R-:W-:Y:S01]  /*10000*/  IADD3 R44, P1, PT, R42, R45, RZ ;  /* 0x0000002d2a2c7210 */ /* 0x000fe20007f3e0ff */
[----:B------:R-:W-:Y:S02]  /*10010*/  IMAD.X R71, RZ, RZ, RZ, P3 ;  /* 0x000000ffff477224 */ /* 0x000fe400018e06ff */
        /* <DEDUP_REMOVED lines=9> */
[----:B------:R-:W-:Y:S02]  /*100b0*/  IADD3 R70, P1, PT, R70, R65, RZ ;  /* 0x0000004146467210 */ /* 0x000fe40007f3e0ff */
[----:B------:R-:W-:Y:S01]  /*100c0*/  IADD3 R48, P5, PT, R48, R71, RZ ;  /* 0x0000004730307210 */ /* 0x000fe20007fbe0ff */
[----:B------:R-:W-:Y:S01]  /*100d0*/  IMAD.IADD R49, R106, 0x1, R69 ;  /* 0x000000016a317824 */ /* 0x000fe200078e0245 */
[----:B------:R-:W-:Y:S01]  /*100e0*/  IADD3 R47, PT, PT, R97, R47, RZ ;  /* 0x0000002f612f7210 */ /* 0x000fe20007ffe0ff */
        /* <DEDUP_REMOVED lines=8> */
[----:B------:R-:W-:Y:S02]  /*10170*/  IADD3.X R47, PT, PT, RZ, RZ, RZ, P3, !PT ;  /* 0x000000ffff2f7210 */ /* 0x000fe40001ffe4ff */
[----:B------:R-:W-:Y:S01]  /*10180*/  IADD3 R44, P2, PT, R43, R45, RZ ;  /* 0x0000002d2b2c7210 */ /* 0x000fe20007f5e0ff */
[----:B------:R-:W-:-:S04]  /*10190*/  IMAD.WIDE.U32 R48, R99, R61, R48 ;  /* 0x0000003d63307225 */ /* 0x000fc800078e0030 */
[----:B------:R-:W-:-:S04]  /*101a0*/  IMAD.WIDE.U32 R46, R91, R104, R46 ;  /* 0x000000685b2e7225 */ /* 0x000fc800078e002e */
[----:B------:R-:W-:Y:S02]  /*101b0*/  IMAD.IADD R65, R109, 0x1, R69 ;  /* 0x000000016d417824 */ /* 0x000fe400078e0245 */
[----:B------:R-:W-:Y:S02]  /*101c0*/  HFMA2 R69, -RZ, RZ, 0, 0 ;  /* 0x00000000ff457431 */ /* 0x000fe400000001ff */
[----:B------:R-:W-:Y:S01]  /*101d0*/  IMAD.WIDE.U32 R70, R107, R59, R70 ;  /* 0x0000003b6b467225 */ /* 0x000fe200078e0046 */
[----:B------:R-:W-:Y:S02]  /*101e0*/  IADD3 R117, PT, PT, R105, R47, RZ ;  /* 0x0000002f69757210 */ /* 0x000fe40007ffe0ff */
[----:B------:R-:W-:Y:S01]  /*101f0*/  IADD3 R46, P3, PT, R65, R46, RZ ;  /* 0x0000002e412e7210 */ /* 0x000fe20007f7e0ff */
[----:B------:R-:W-:Y:S02]  /*10200*/  IMAD.X R45, RZ, RZ, RZ, P2 ;  /* 0x000000ffff2d7224 */ /* 0x000fe400010e06ff */
[----:B------:R-:W-:Y:S01]  /*10210*/  IMAD.X R43, RZ, RZ, RZ, P0 ;  /* 0x000000ffff2b7224 */ /* 0x000fe200000e06ff */
[----:B------:R-:W-:Y:S01]  /*10220*/  IADD3 R48, P0, PT, R48, R71, RZ ;  /* 0x0000004730307210 */ /* 0x000fe20007f1e0ff */
[----:B------:R-:W-:-:S04]  /*10230*/  IMAD.WIDE.U32 R44, R101, R73, R44 ;  /* 0x00000049652c7225 */ /* 0x000fc800078e002c */
[----:B------:R-:W-:Y:S02]  /*10240*/  IMAD R65, R70, R17, RZ ;  /* 0x0000001146417224 */ /* 0x000fe400078e02ff */
[----:B------:R-:W-:Y:S02]  /*10250*/  IMAD.MOV.U32 R71, RZ, RZ, RZ ;  /* 0x000000ffff477224 */ /* 0x000fe400078e00ff */
[----:B------:R-:W-:Y:S02]  /*10260*/  IMAD.X R73, RZ, RZ, RZ, P1 ;  /* 0x000000ffff497224 */ /* 0x000fe400008e06ff */
[----:B------:R-:W-:-:S04]  /*10270*/  IMAD.WIDE.U32 R42, R111, R63, R42 ;  /* 0x0000003f6f2a7225 */ /* 0x000fc800078e002a */
[----:B------:R-:W-:Y:S01]  /*10280*/  IMAD.HI.U32 R103, R65, R58, R70 ;  /* 0x0000003a41677227 */ /* 0x000fe200078e0046 */
[----:B------:R-:W-:-:S03]  /*10290*/  IADD3 R42, P2, PT, R42, R49, RZ ;  /* 0x000000312a2a7210 */ /* 0x000fc60007f5e0ff */
[----:B------:R-:W-:-:S04]  /*102a0*/  IMAD.WIDE.U32 R70, R87, R98, R72 ;  /* 0x0000006257467225 */ /* 0x000fc800078e0048 */
[----:B------:R-:W-:Y:S01]  /*102b0*/  IMAD.X R49, RZ, RZ, RZ, P0 ;  /* 0x000000ffff317224 */ /* 0x000fe200000e06ff */
[----:B------:R-:W-:Y:S01]  /*102c0*/  IADD3 R116, P1, PT, R117, R70, RZ ;  /* 0x0000004675747210 */ /* 0x000fe20007f3e0ff */
        /* <DEDUP_REMOVED lines=22> */
[----:B------:R-:W-:-:S04]  /*10430*/  IMAD.WIDE.U32 R46, R87, R94, R46 ;  /* 0x0000005e572e7225 */ /* 0x000fc800078e002e */
[----:B------:R-:W-:Y:S01]  /*10440*/  IMAD.X R69, RZ, RZ, RZ, P0 ;  /* 0x000000ffff457224 */ /* 0x000fe200000e06ff */
[----:B------:R-:W-:Y:S01]  /*10450*/  IADD3 R42, P0, PT, R117, R46, RZ ;  /* 0x0000002e752a7210 */ /* 0x000fe20007f1e0ff */
[----:B------:R-:W-:Y:S01]  /*10460*/  IMAD R103, R72, R17, RZ ;  /* 0x0000001148677224 */ /* 0x000fe200078e02ff */
[----:B------:R-:W-:Y:S01]  /*10470*/  IADD3 R71, PT, PT, R95, R47, RZ ;  /* 0x0000002f5f477210 */ /* 0x000fe20007ffe0ff */
[----:B------:R-:W-:-:S04]  /*10480*/  IMAD.WIDE.U32 R68, R111, R64, R68 ;  /* 0x000000406f447225 */ /* 0x000fc800078e0044 */
[----:B------:R-:W-:Y:S02]  /*10490*/  IMAD.MOV.U32 R46, RZ, RZ, R72 ;  /* 0x000000ffff2e7224 */ /* 0x000fe400078e0048 */
[----:B------:R-:W-:Y:S02]  /*104a0*/  IMAD.MOV.U32 R47, RZ, RZ, RZ ;  /* 0x000000ffff2f7224 */ /* 0x000fe400078e00ff */
[----:B------:R-:W-:-:S04]  /*104b0*/  IMAD.WIDE.U32 R48, R107, R61, R48 ;  /* 0x0000003d6b307225 */ /* 0x000fc800078e0030 */
[----:B------:R-:W-:Y:S01]  /*104c0*/  IMAD.HI.U32 R108, R103, R58, R46 ;  /* 0x0000003a676c7227 */ /* 0x000fe200078e002e */
[----:B------:R-:W-:Y:S02]  /*104d0*/  IADD3 R46, P4, PT, R68, R43, RZ ;  /* 0x0000002b442e7210 */ /* 0x000fe40007f9e0ff */
[----:B------:R-:W-:Y:S01]  /*104e0*/  IADD3 R68, P2, PT, R45, R71, RZ ;  /* 0x000000472d447210 */ /* 0x000fe20007f5e0ff */
[----:B------:R-:W-:Y:S01]  /*104f0*/  IMAD.X R71, RZ, RZ, RZ, P1 ;  /* 0x000000ffff477224 */ /* 0x000fe200008e06ff */
[----:B------:R-:W-:Y:S01]  /*10500*/  IADD3.X R47, PT, PT, RZ, RZ, RZ, P4, !PT ;  /* 0x000000ffff2f7210 */ /* 0x000fe200027fe4ff */
[----:B------:R-:W-:Y:S01]  /*10510*/  IMAD.X R45, RZ, RZ, RZ, P3 ;  /* 0x000000ffff2d7224 */ /* 0x000fe200018e06ff */
[----:B------:R-:W-:Y:S01]  /*10520*/  IADD3 R72, P4, PT, R48, R73, RZ ;  /* 0x0000004930487210 */ /* 0x000fe20007f9e0ff */
[----:B------:R-:W-:-:S04]  /*10530*/  IMAD.WIDE.U32 R70, R93, R100, R70 ;  /* 0x000000645d467225 */ /* 0x000fc800078e0046 */
[----:B------:R-:W-:-:S04]  /*10540*/  IMAD.WIDE.U32 R44, R89, R104, R44 ;  /* 0x00000068592c7225 */ /* 0x000fc800078e002c */
[----:B------:R-:W-:Y:S01]  /*10550*/  IMAD.IADD R43, R109, 0x1, R71 ;  /* 0x000000016d2b7824 */ /* 0x000fe200078e0247 */
[----:B------:R-:W-:Y:S01]  /*10560*/  IADD3 R45, PT, PT, R105, R45, RZ ;  /* 0x0000002d692d7210 */ /* 0x000fe20007ffe0ff */
[----:B------:R-:W-:Y:S02]  /*10570*/  IMAD.MOV.U32 R71, RZ, RZ, RZ ;  /* 0x000000ffff477224 */ /* 0x000fe400078e00ff */
        /* <DEDUP_REMOVED lines=29> */
[----:B------:R-:W-:-:S03]  /*10750*/  IADD3 R115, PT, PT, R97, R115, RZ ;  /* 0x0000007361737210 */ /* 0x000fc60007ffe0ff */
[----:B------:R-:W-:Y:S02]  /*10760*/  IMAD.IADD R45, R106, 0x1, R45 ;  /* 0x000000016a2d7824 */ /* 0x000fe400078e022d */
[----:B------:R-:W-:Y:S02]  /*10770*/  IMAD R87, R112, R17, RZ ;  /* 0x0000001170577224 */ /* 0x000fe400078e02ff */
[----:B------:R-:W-:Y:S01]  /*10780*/  IMAD.MOV.U32 R42, RZ, RZ, R112 ;  /* 0x000000ffff2a7224 */ /* 0x000fe200078e0070 */
[----:B------:R-:W-:Y:S01]  /*10790*/  IADD3 R68, P0, PT, R45, R114, RZ ;  /* 0x000000722d447210 */ /* 0x000fe20007f1e0ff */
[----:B------:R-:W-:Y:S01]  /*107a0*/  IMAD.MOV.U32 R43, RZ, RZ, RZ ;  /* 0x000000ffff2b7224 */ /* 0x000fe200078e00ff */
[----:B------:R-:W-:Y:S01]  /*107b0*/  IADD3.X R45, PT, PT, RZ, RZ, RZ, P4, !PT ;  /* 0x000000ffff2d7210 */ /* 0x000fe200027fe4ff */
[----:B------:R-:W-:-:S04]  /*107c0*/  IMAD.WIDE.U32 R72, R91, R94, R72 ;  /* 0x0000005e5b487225 */ /* 0x000fc800078e0048 */
[----:B------:R-:W-:Y:S01]  /*107d0*/  IMAD.HI.U32 R48, R87, R58, R42 ;  /* 0x0000003a57307227 */ /* 0x000fe200078e002a */
[----:B------:R-:W-:Y:S02]  /*107e0*/  IADD3 R42, P2, PT, R70, R47, RZ ;  /* 0x0000002f462a7210 */ /* 0x000fe40007f5e0ff */
[----:B------:R-:W-:Y:S01]  /*107f0*/  IADD3 R72, P3, PT, R115, R72, RZ ;  /* 0x0000004873487210 */ /* 0x000fe20007f7e0ff */
[----:B------:R-:W-:Y:S02]  /*10800*/  IMAD.IADD R73, R95, 0x1, R73 ;  /* 0x000000015f497824 */ /* 0x000fe400078e0249 */
[----:B------:R-:W-:Y:S02]  /*10810*/  IMAD.X R47, RZ, RZ, RZ, P1 ;  /* 0x000000ffff2f7224 */ /* 0x000fe400008e06ff */
        /* <DEDUP_REMOVED lines=17> */
[----:B------:R-:W-:Y:S01]  /*10930*/  IMAD.X R69, RZ, RZ, RZ, P3 ;  /* 0x000000ffff457224 */ /* 0x000fe200018e06ff */
[----:B------:R-:W-:Y:S01]  /*10940*/  IADD3 R72, P3, PT, R43, R72, RZ ;  /* 0x000000482b487210 */ /* 0x000fe20007f7e0ff */
[----:B------:R-:W-:Y:S01]  /*10950*/  IMAD.X R43, RZ, RZ, RZ, P2 ;  /* 0x000000ffff2b7224 */ /* 0x000fe200010e06ff */
[----:B------:R-:W-:Y:S01]  /*10960*/  IADD3.X R113, PT, PT, RZ, RZ, RZ, P0, !PT ;  /* 0x000000ffff717210 */ /* 0x000fe200007fe4ff */
[----:B------:R-:W-:Y:S02]  /*10970*/  IMAD.X R71, RZ, RZ, RZ, P4 ;  /* 0x000000ffff477224 */ /* 0x000fe400020e06ff */
[----:B------:R-:W-:-:S04]  /*10980*/  IMAD.WIDE.U32 R42, R107, R63, R42 ;  /* 0x0000003f6b2a7225 */ /* 0x000fc800078e002a */
        /* <DEDUP_REMOVED lines=24> */
[----:B------:R-:W-:Y:S02]  /*10b10*/  IMAD.IADD R43, R95, 0x1, R43 ;  /* 0x000000015f2b7824 */ /* 0x000fe400078e022b */
[----:B------:R-:W-:-:S03]  /*10b20*/  IMAD.WIDE.U32 R44, R65, R62, R44 ;  /* 0x0000003e412c7225 */ /* 0x000fc600078e002c */
[----:B------:R-:W-:Y:S01]  /*10b30*/  IADD3 R70, P6, PT, R71, R43, RZ ;  /* 0x0000002b47467210 */ /* 0x000fe20007fde0ff */
[----:B------:R-:W-:Y:S01]  /*10b40*/  IMAD.WIDE.U32 R46, R107, R64, R46 ;  /* 0x000000406b2e7225 */ /* 0x000fe200078e002e */
[----:B------:R-:W-:-:S03]  /*10b50*/  IADD3 R112, P1, PT, R44, R113, RZ ;  /* 0x000000712c707210 */ /* 0x000fc60007f3e0ff */
[----:B------:R-:W-:Y:S01]  /*10b60*/  IMAD.WIDE.U32 R48, R87, R59, R48 ;  /* 0x0000003b57307225 */ /* 0x000fe200078e0030 */
[----:B------:R-:W-:Y:S02]  /*10b70*/  IADD3 R44, P2, PT, R46, R45, RZ ;  /* 0x0000002d2e2c7210 */ /* 0x000fe40007f5e0ff */
[----:B------:R-:W-:Y:S01]  /*10b80*/  IADD3 R46, P0, PT, R47, R91, RZ ;  /* 0x0000005b2f2e7210 */ /* 0x000fe20007f1e0ff */
[----:B------:R-:W-:Y:S01]  /*10b90*/  IMAD.WIDE.U32 R72, R88, R104, R68 ;  /* 0x0000006858487225 */ /* 0x000fe200078e0044 */
[----:B------:R-:W-:Y:S02]  /*10ba0*/  MOV R68, R48 ;  /* 0x0000003000447202 */ /* 0x000fe40000000f00 */
[----:B------:R-:W-:Y:S01]  /*10bb0*/  IADD3.X R113, PT, PT, RZ, RZ, RZ, P1, !PT ;  /* 0x000000ffff717210 */ /* 0x000fe20000ffe4ff */
[----:B------:R-:W-:Y:S01]  /*10bc0*/  IMAD.X R43, RZ, RZ, RZ, P5 ;  /* 0x000000ffff2b7224 */ /* 0x000fe200028e06ff */
[----:B------:R-:W-:Y:S01]  /*10bd0*/  IADD3 R105, PT, PT, R105, R73, RZ ;  /* 0x0000004969697210 */ /* 0x000fe20007ffe0ff */
[----:B------:R-:W-:-:S02]  /*10be0*/  IMAD.X R45, RZ, RZ, RZ, P4 ;  /* 0x000000ffff2d7224 */ /* 0x000fc400020e06ff */
[----:B------:R-:W-:Y:S02]  /*10bf0*/  IMAD R91, R48, R17, RZ ;  /* 0x00000011305b7224 */ /* 0x000fe400078e02ff */
[----:B------:R-:W-:Y:S01]  /*10c00*/  IMAD.MOV.U32 R69, RZ, RZ, RZ ;  /* 0x000000ffff457224 */ /* 0x000fe200078e00ff */
[----:B------:R-:W-:Y:S01]  /*10c10*/  IADD3 R72, P4, PT, R45, R72, RZ ;  /* 0x000000482d487210 */ /* 0x000fe20007f9e0ff */
[----:B------:R-:W-:Y:S02]  /*10c20*/  IMAD.X R71, RZ, RZ, RZ, P6 ;  /* 0x000000ffff477224 */ /* 0x000fe400030e06ff */
[----:B------:R-:W-:-:S04]  /*10c30*/  IMAD.WIDE.U32 R42, R93, R98, R42 ;  /* 0x000000625d2a7225 */ /* 0x000fc800078e002a */
[----:B------:R-:W-:-:S04]  /*10c40*/  IMAD.HI.U32 R99, R91, R58, R68 ;  /* 0x0000003a5b637227 */ /* 0x000fc800078e0044 */
[----:B------:R-:W-:-:S04]  /*10c50*/  IMAD.WIDE.U32 R70, R101, R89, R70 ;  /* 0x0000005965467225 */ /* 0x000fc800078e0046 */
[----:B------:R-:W-:Y:S01]  /*10c60*/  IMAD.X R45, RZ, RZ, RZ, P2 ;  /* 0x000000ffff2d7224 */ /* 0x000fe200010e06ff */
[----:B------:R-:W-:Y:S01]  /*10c70*/  IADD3 R42, P2, PT, R105, R42, RZ ;  /* 0x0000002a692a7210 */ /* 0x000fe20007f5e0ff */
[----:B------:R-:W-:Y:S02]  /*10c80*/  IMAD.IADD R69, R96, 0x1, R43 ;  /* 0x0000000160457824 */ /* 0x000fe400078e022b */
[----:B------:R-:W-:Y:S01]  /*10c90*/  IMAD.X R47, RZ, RZ, RZ, P0 ;  /* 0x000000ffff2f7224 */ /* 0x000fe200000e06ff */
[----:B------:R-:W-:Y:S01]  /*10ca0*/  IADD3.X R43, PT, PT, RZ, RZ, RZ, P2, !PT ;  /* 0x000000ffff2b7210 */ /* 0x000fe200017fe4ff */
[----:B------:R-:W-:Y:S01]  /*10cb0*/  IMAD.WIDE.U32 R112, R103, R61, R112 ;  /* 0x0000003d67707225 */ /* 0x000fe200078e0070 */
[----:B------:R-:W-:-:S03]  /*10cc0*/  IADD3 R68, P0, PT, R70, R69, RZ ;  /* 0x0000004546447210 */ /* 0x000fc60007f1e0ff */
        /* <DEDUP_REMOVED lines=8> */
[----:B------:R-:W-:Y:S01]  /*10d50*/  IMAD.X R69, RZ, RZ, RZ, P0 ;  /* 0x000000ffff457224 */ /* 0x000fe200000e06ff */
[----:B------:R-:W-:Y:S01]  /*10d60*/  IADD3 R97, PT, PT, R97, R43, RZ ;  /* 0x0000002b61617210 */ /* 0x000fe20007ffe0ff */
[----:B------:R-:W-:Y:S01]  /*10d70*/  IMAD.X R49, RZ, RZ, RZ, P4 ;  /* 0x000000ffff317224 */ /* 0x000fe200020e06ff */
[----:B------:R-:W-:Y:S01]  /*10d80*/  IADD3 R44, P4, PT, R46, R45, RZ ;  /* 0x0000002d2e2c7210 */ /* 0x000fe20007f9e0ff */
[----:B------:R-:W-:Y:S01]  /*10d90*/  IMAD.WIDE.U32 R68, R93, R94, R68 ;  /* 0x0000005e5d447225 */ /* 0x000fe200078e0044 */
[----:B------:R-:W-:Y:S02]  /*10da0*/  IADD3 R47, P0, PT, R47, R73, RZ ;  /* 0x000000492f2f7210 */ /* 0x000fe40007f1e0ff */
[----:B------:R-:W-:Y:S01]  /*10db0*/  IADD3 R46, P5, PT, R49, R42, RZ ;  /* 0x0000002a312e7210 */ /* 0x000fe20007fbe0ff */
[----:B------:R-:W-:Y:S02]  /*10dc0*/  IMAD.X R43, RZ, RZ, RZ, P1 ;  /* 0x000000ffff2b7224 */ /* 0x000fe400008e06ff */
[----:B------:R-:W-:-:S02]  /*10dd0*/  IMAD.X R45, RZ, RZ, RZ, P4 ;  /* 0x000000ffff2d7224 */ /* 0x000fc400020e06ff */
[----:B------:R-:W-:Y:S01]  /*10de0*/  IMAD.X R49, RZ, RZ, RZ, P2 ;  /* 0x000000ffff317224 */ /* 0x000fe200010e06ff */
[----:B------:R-:W-:Y:S01]  /*10df0*/  IADD3 R42, P2, PT, R97, R68, RZ ;  /* 0x00000044612a7210 */ /* 0x000fe20007f5e0ff */
[----:B------:R-:W-:Y:S01]  /*10e00*/  IMAD.IADD R69, R95, 0x1, R69 ;  /* 0x000000015f457824 */ /* 0x000fe200078e0245 */
[----:B------:R-:W-:Y:S01]  /*10e10*/  IADD3 R68, P1, PT, R43, R46, RZ ;  /* 0x0000002e2b447210 */ /* 0x000fe20007f3e0ff */
[----:B------:R-:W-:Y:S01]  /*10e20*/  IMAD.WIDE.U32 R44, R65, R64, R44 ;  /* 0x00000040412c7225 */ /* 0x000fe200078e002c */
[----:B------:R-:W-:Y:S02]  /*10e30*/  IADD3.X R43, PT, PT, RZ, RZ, RZ, P2, !PT ;  /* 0x000000ffff2b7210 */ /* 0x000fe400017fe4ff */
[----:B------:R-:W-:Y:S01]  /*10e40*/  IADD3 R70, P6, PT, R71, R69, RZ ;  /* 0x0000004547467210 */ /* 0x000fe20007fde0ff */
[----:B------:R-:W-:Y:S01]  /*10e50*/  IMAD.WIDE.U32 R112, R103, R62, R112 ;  /* 0x0000003e67707225 */ /* 0x000fe200078e0070 */
[----:B------:R-:W-:Y:S02]  /*10e60*/  IADD3 R46, P2, PT, R45, R47, RZ ;  /* 0x0000002f2d2e7210 */ /* 0x000fe40007f5e0ff */
[----:B------:R-:W-:Y:S01]  /*10e70*/  IADD3.X R71, PT, PT, RZ, RZ, RZ, P6, !PT ;  /* 0x000000ffff477210 */ /* 0x000fe200037fe4ff */
[----:B------:R-:W-:Y:S01]  /*10e80*/  IMAD.WIDE.U32 R48, R87, R60, R48 ;  /* 0x0000003c57307225 */ /* 0x000fe200078e0030 */
[----:B------:R-:W-:-:S02]  /*10e90*/  IADD3 R44, P3, PT, R44, R113, RZ ;  /* 0x000000712c2c7210 */ /* 0x000fc40007f7e0ff */
[----:B------:R-:W-:Y:S01]  /*10ea0*/  IADD3.X R69, PT, PT, RZ, RZ, RZ, P1, !PT ;  /* 0x000000ffff457210 */ /* 0x000fe20000ffe4ff */
[----:B------:R-:W-:Y:S01]  /*10eb0*/  IMAD.WIDE.U32 R42, R88, R98, R42 ;  /* 0x00000062582a7225 */ /* 0x000fe200078e002a */
[----:B------:R-:W-:Y:S02]  /*10ec0*/  IADD3 R112, P4, PT, R112, R49, RZ ;  /* 0x0000003170707210 */ /* 0x000fe40007f9e0ff */
[----:B------:R-:W-:Y:S01]  /*10ed0*/  IADD3 R48, P6, PT, R48, R99, RZ ;  /* 0x0000006330307210 */ /* 0x000fe20007fde0ff */
[----:B------:R-:W-:Y:S02]  /*10ee0*/  IMAD.X R45, RZ, RZ, RZ, P5 ;  /* 0x000000ffff2d7224 */ /* 0x000fe400028e06ff */
        /* <DEDUP_REMOVED lines=21> */
[----:B------:R-:W-:Y:S02]  /*11040*/  HFMA2 R49, -RZ, RZ, 0, 0 ;  /* 0x00000000ff317431 */ /* 0x000fe400000001ff */
[----:B------:R-:W-:Y:S02]  /*11050*/  IMAD.X R43, RZ, RZ, RZ, P1 ;  /* 0x000000ffff2b7224 */ /* 0x000fe400008e06ff */
[----:B------:R-:W-:Y:S01]  /*11060*/  IMAD.X R45, RZ, RZ, RZ, P3 ;  /* 0x000000ffff2d7224 */ /* 0x000fe200018e06ff */
[----:B------:R-:W-:Y:S01]  /*11070*/  IADD3.X R113, PT, PT, RZ, RZ, RZ, P0, !PT ;  /* 0x000000ffff717210 */ /* 0x000fe200007fe4ff */
[----:B------:R-:W-:Y:S01]  /*11080*/  IMAD R65, R48, R17, RZ ;  /* 0x0000001130417224 */ /* 0x000fe200078e02ff */
[----:B------:R-:W-:Y:S01]  /*11090*/  IADD3 R68, P1, PT, R68, R69, RZ ;  /* 0x0000004544447210 */ /* 0x000fe20007f3e0ff */
[----:B------:R-:W-:-:S04]  /*110a0*/  IMAD.WIDE.U32 R42, R88, R94, R42 ;  /* 0x0000005e582a7225 */ /* 0x000fc800078e002a */
[----:B------:R-:W-:Y:S02]  /*110b0*/  IMAD.X R89, RZ, RZ, RZ, P5 ;  /* 0x000000ffff597224 */ /* 0x000fe400028e06ff */
[----:B------:R-:W-:-:S04]  /*110c0*/  IMAD.WIDE.U32 R46, R103, R64, R46 ;  /* 0x00000040672e7225 */ /* 0x000fc800078e002e */
[----:B------:R-:W-:-:S04]  /*110d0*/  IMAD.WIDE.U32 R44, R87, R62, R44 ;  /* 0x0000003e572c7225 */ /* 0x000fc800078e002c */
[----:B------:R-:W-:Y:S01]  /*110e0*/  IMAD.HI.U32 R49, R65, R58, R48 ;  /* 0x0000003a41317227 */ /* 0x000fe200078e0030 */
[----:B------:R-:W-:-:S03]  /*110f0*/  IADD3 R46, P4, PT, R46, R45, RZ ;  /* 0x0000002d2e2e7210 */ /* 0x000fc60007f9e0ff */
[----:B------:R-:W-:Y:S01]  /*11100*/  IMAD.IADD R70, R95, 0x1, R43 ;  /* 0x000000015f467824 */ /* 0x000fe200078e022b */
        /* <DEDUP_REMOVED lines=39> */
[----:B------:R-:W-:Y:S02]  /*11380*/  IMAD.X R49, RZ, RZ, RZ, P4 ;  /* 0x000000ffff317224 */ /* 0x000fe400020e06ff */
[----:B------:R-:W-:Y:S02]  /*11390*/  IMAD.X R47, RZ, RZ, RZ, P5 ;  /* 0x000000ffff2f7224 */ /* 0x000fe400028e06ff */
        /* <DEDUP_REMOVED lines=15> */
[----:B------:R-:W-:-:S02]  /*11490*/  IADD3.X R45, PT, PT, RZ, RZ, RZ, P1, !PT ;  /* 0x000000ffff2d7210 */ /* 0x000fc40000ffe4ff */
[----:B------:R-:W-:Y:S01]  /*114a0*/  IADD3 R70, P0, PT, R70, R69, RZ ;  /* 0x0000004546467210 */ /* 0x000fe20007f1e0ff */
[----:B------:R-:W-:Y:S01]  /*114b0*/  IMAD.WIDE.U32 R48, R65, R62, R48 ;  /* 0x0000003e41307225 */ /* 0x000fe200078e0030 */
[----:B------:R-:W-:-:S04]  /*114c0*/  IADD3 R42, P6, PT, R47, R43, RZ ;  /* 0x0000002b2f2a7210 */ /* 0x000fc80007fde0ff */
[----:B------:R-:W-:Y:S01]  /*114d0*/  IADD3 R46, P1, PT, R46, R49, RZ ;  /* 0x000000312e2e7210 */ /* 0x000fe20007f3e0ff */
        /* <DEDUP_REMOVED lines=9> */
[----:B------:R-:W-:-:S04]  /*11570*/  IADD3 R46, P6, PT, R42, R73, RZ ;  /* 0x000000492a2e7210 */ /* 0x000fc80007fde0ff */
[----:B------:R-:W-:Y:S01]  /*11580*/  IADD3 R42, P2, PT, R45, R70, RZ ;  /* 0x000000462d2a7210 */ /* 0x000fe20007f5e0ff */
[----:B------:R-:W-:Y:S01]  /*11590*/  IMAD.X R47, RZ, RZ, RZ, P6 ;  /* 0x000000ffff2f7224 */ /* 0x000fe200030e06ff */
[----:B------:R-:W-:Y:S02]  /*115a0*/  IADD3.X R70, PT, PT, RZ, RZ, RZ, P4, !PT ;  /* 0x000000ffff467210 */ /* 0x000fe400027fe4ff */
[----:B------:R-:W-:Y:S01]  /*115b0*/  IADD3 R43, P4, PT, R43, R42, RZ ;  /* 0x0000002a2b2b7210 */ /* 0x000fe20007f9e0ff */
[----:B------:R-:W-:Y:S01]  /*115c0*/  IMAD.WIDE.U32 R46, R65, R64, R46 ;  /* 0x00000040412e7225 */ /* 0x000fe200078e002e */
[----:B------:R-:W-:Y:S02]  /*115d0*/  IADD3 R70, PT, PT, R70, R71, R49 ;  /* 0x0000004746467210 */ /* 0x000fe40007ffe031 */
[----:B------:R-:W-:Y:S01]  /*115e0*/  IADD3.X R45, PT, PT, RZ, RZ, RZ, P1, !PT ;  /* 0x000000ffff2d7210 */ /* 0x000fe20000ffe4ff */
[----:B------:R-:W-:Y:S01]  /*115f0*/  IMAD.X R49, RZ, RZ, RZ, P0 ;  /* 0x000000ffff317224 */ /* 0x000fe200000e06ff */
[----:B------:R-:W-:Y:S01]  /*11600*/  IADD3 R42, P0, PT, R47, R43, RZ ;  /* 0x0000002b2f2a7210 */ /* 0x000fe20007f1e0ff */
[----:B------:R-:W-:-:S03]  /*11610*/  IMAD.X R89, RZ, RZ, RZ, P2 ;  /* 0x000000ffff597224 */ /* 0x000fc600010e06ff */
[----:B------:R-:W-:Y:S01]  /*11620*/  IADD3 R70, PT, PT, R45, R70, R49 ;  /* 0x000000462d467210 */ /* 0x000fe20007ffe031 */
[----:B------:R-:W-:Y:S01]  /*11630*/  IMAD.X R45, RZ, RZ, RZ, P3 ;  /* 0x000000ffff2d7224 */ /* 0x000fe200018e06ff */
[----:B------:R-:W-:Y:S01]  /*11640*/  IADD3.X R43, PT, PT, RZ, RZ, RZ, P0, !PT ;  /* 0x000000ffff2b7210 */ /* 0x000fe200007fe4ff */
[----:B------:R-:W-:Y:S01]  /*11650*/  IMAD.MOV.U32 R49, RZ, RZ, R68 ;  /* 0x000000ffff317224 */ /* 0x000fe200078e0044 */
[----:B------:R-:W-:Y:S01]  /*11660*/  MOV R68, R48 ;  /* 0x0000003000447202 */ /* 0x000fe20000000f00 */
[----:B------:R-:W-:Y:S01]  /*11670*/  IMAD.MOV.U32 R48, RZ, RZ, R46 ;  /* 0x000000ffff307224 */ /* 0x000fe200078e002e */
[----:B------:R-:W-:Y:S01]  /*11680*/  IADD3 R89, PT, PT, R89, R70, R45 ;  /* 0x0000004659597210 */ /* 0x000fe20007ffe02d */
[----:B------:R-:W-:-:S04]  /*11690*/  IMAD.WIDE.U32 R42, R65, R26, R42 ;  /* 0x0000001a412a7225 */ /* 0x000fc800078e002a */
[----:B------:R-:W-:Y:S02]  /*116a0*/  IMAD.X R45, RZ, RZ, RZ, P4 ;  /* 0x000000ffff2d7224 */ /* 0x000fe400020e06ff */
[----:B------:R-:W-:-:S03]  /*116b0*/  IMAD.MOV.U32 R69, RZ, RZ, R42 ;  /* 0x000000ffff457224 */ /* 0x000fc600078e002a */
        /* <DEDUP_REMOVED lines=28> */
.L_x_411:
        /* <DEDUP_REMOVED lines=23> */
.L_x_412:
[----:B------:R-:W-:Y:S01]  /*119f0*/  IADD3 R43, P0, PT, -R33, R92, RZ ;  /* 0x0000005c212b7210 */ /* 0x000fe20007f1e1ff */
[----:B------:R-:W-:Y:S01]  /*11a00*/  IMAD.MOV.U32 R65, RZ, RZ, -0x1 ;  /* 0xffffffffff417424 */ /* 0x000fe200078e00ff */
[----:B------:R-:W-:Y:S01]  /*11a10*/  IADD3 R87, P1, PT, -R35, R112, RZ ;  /* 0x0000007023577210 */ /* 0x000fe20007f3e1ff */
[----:B------:R-:W0:Y:S02]  /*11a20*/  LDCU.64 UR12, c[0x3][0x100] ;  /* 0x00c02000ff0c77ac */ /* 0x000e240008000a00 */
[----:B------:R-:W-:Y:S01]  /*11a30*/  IMAD.X R47, RZ, RZ, -0x1, P0 ;  /* 0xffffffffff2f7424 */ /* 0x000fe200000e06ff */
[----:B------:R-:W-:Y:S01]  /*11a40*/  IADD3.X R45, PT, PT, RZ, -0x1, RZ, P1, !PT ;  /* 0xffffffffff2d7810 */ /* 0x000fe20000ffe4ff */
[----:B------:R-:W1:Y:S03]  /*11a50*/  LDCU.64 UR16, c[0x3][0xf8] ;  /* 0x00c01f00ff1077ac */ /* 0x000e660008000a00 */
[----:B------:R-:W-:-:S02]  /*11a60*/  SHF.R.U32.HI R47, RZ, 0x1f, R47 ;  /* 0x0000001fff2f7819 */ /* 0x000fc4000001162f */
[----:B------:R-:W-:Y:S02]  /*11a70*/  SHF.R.U32.HI R45, RZ, 0x1f, R45 ;  /* 0x0000001fff2d7819 */ /* 0x000fe4000001162d */
[----:B------:R-:W-:Y:S02]  /*11a80*/  IADD3 R42, P0, P1, R90, -R47, -R32 ;  /* 0x8000002f5a2a7210 */ /* 0x000fe4000791e820 */
[----:B------:R-:W-:Y:S02]  /*11a90*/  IADD3 R88, P2, P3, R44, -R45, -R36 ;  /* 0x8000002d2c587210 */ /* 0x000fe40007b5e824 */
[--C-:B------:R-:W-:Y:S02]  /*11aa0*/  IADD3.X R44, PT, PT, RZ, -0x1, R65.reuse, P0, P1 ;  /* 0xffffffffff2c7810 */ /* 0x100fe400007e2441 */
[----:B------:R-:W-:Y:S02]  /*11ab0*/  IADD3.X R95, PT, PT, RZ, -0x1, R65, P2, P3 ;  /* 0xffffffffff5f7810 */ /* 0x000fe400017e6441 */
        /* <DEDUP_REMOVED lines=34> */
[----:B------:R-:W-:Y:S02]  /*11ce0*/  ISETP.GT.U32.AND P1, PT, R48, -0x1, PT ;  /* 0xffffffff3000780c */ /* 0x000fe40003f24070 */
[----:B------:R-:W-:Y:S02]  /*11cf0*/  IADD3.X R70, PT, PT, RZ, -0x1, R65, P2, P3 ;  /* 0xffffffffff467810 */ /* 0x000fe400017e6441 */
[----:B------:R-:W-:-:S02]  /*11d00*/  ISETP.GT.U32.AND P0, PT, R89, -0x1, PT ;  /* 0xffffffff5900780c */ /* 0x000fc40003f04070 */
[----:B------:R-:W-:Y:S02]  /*11d10*/  ISETP.GT.AND.EX P1, PT, R70, -0x1, PT, P1 ;  /* 0xffffffff4600780c */ /* 0x000fe40003f24310 */
[----:B------:R-:W-:-:S04]  /*11d20*/  IADD3.X R68, PT, PT, RZ, -0x1, R65, P4, P5 ;  /* 0xffffffffff447810 */ /* 0x000fc800027ea441 */
[----:B------:R-:W-:-:S07]  /*11d30*/  ISETP.GT.AND.EX P0, PT, R68, -0x1, PT, P0 ;  /* 0xffffffff4400780c */ /* 0x000fce0003f04300 */
[----:B01----:R-:W-:Y:S06]  /*11d40*/  @P1 BRA `(.L_x_413) ;  /* 0x0000000000401947 */ /* 0x003fec0003800000 */
        /* <DEDUP_REMOVED lines=16> */
.L_x_413:
        /* <DEDUP_REMOVED lines=17> */
.L_x_414:
[----:B------:R-:W-:-:S04]  /*11f60*/  ISETP.NE.AND P0, PT, R47, UR16, PT ;  /* 0x000000102f007c0c */ /* 0x000fc8000bf05270 */
[----:B------:R-:W-:-:S04]  /*11f70*/  ISETP.NE.OR P0, PT, R46, UR17, P0 ;  /* 0x000000112e007c0c */ /* 0x000fc80008705670 */
[----:B------:R-:W-:-:S04]  /*11f80*/  ISETP.NE.OR P0, PT, R49, UR12, P0 ;  /* 0x0000000c31007c0c */ /* 0x000fc80008705670 */
[----:B------:R-:W-:-:S13]  /*11f90*/  ISETP.NE.OR P0, PT, R48, UR13, P0 ;  /* 0x0000000d30007c0c */ /* 0x000fda0008705670 */
[----:B------:R-:W-:Y:S05]  /*11fa0*/  @P0 BRA `(.L_x_415) ;  /* 0x0000013000ac0947 */ /* 0x000fea0003800000 */
[----:B------:R-:W0:Y:S01]  /*11fb0*/  LDCU.64 UR16, c[0x3][0xe8] ;  /* 0x00c01d00ff1077ac */ /* 0x000e220008000a00 */
[----:B------:R-:W1:Y:S01]  /*11fc0*/  LDCU.64 UR12, c[0x3][0xf0] ;  /* 0x00c01e00ff0c77ac */ /* 0x000e620008000a00 */
[----:B0-----:R-:W-:-:S04]  /*11fd0*/  ISETP.NE.AND P0, PT, R43, UR16, PT ;  /* 0x000000102b007c0c */ /* 0x001fc8000bf05270 */
[----:B------:R-:W-:-:S04]  /*11fe0*/  ISETP.NE.OR P0, PT, R42, UR17, P0 ;  /* 0x000000112a007c0c */ /* 0x000fc80008705670 */
[----:B-1----:R-:W-:-:S04]  /*11ff0*/  ISETP.NE.OR P0, PT, R45, UR12, P0 ;  /* 0x0000000c2d007c0c */ /* 0x002fc80008705670 */
[----:B------:R-:W-:-:S13]  /*12000*/  ISETP.NE.OR P0, PT, R44, UR13, P0 ;  /* 0x0000000d2c007c0c */ /* 0x000fda0008705670 */
[----:B------:R-:W-:Y:S05]  /*12010*/  @P0 BRA `(.L_x_415) ;  /* 0x0000013000900947 */ /* 0x000fea0003800000 */
[----:B------:R-:W0:Y:S01]  /*12020*/  LDC R34, c[0x3][0x198] ;  /* 0x00c06600ff227b82 */ /* 0x000e220000000800 */
[----:B------:R-:W-:Y:S01]  /*12030*/  ISETP.GT.U32.AND P0, PT, R89, R48, PT ;  /* 0x000000305900720c */ /* 0x000fe20003f04070 */
[----:B------:R-:W-:Y:S01]  /*12040*/  HFMA2 R39, -RZ, RZ, 0, 0 ;  /* 0x00000000ff277431 */ /* 0x000fe200000001ff */
[----:B------:R-:W-:Y:S01]  /*12050*/  CS2R R6, SRZ ;  /* 0x0000000000067805 */ /* 0x000fe2000001ff00 */
[----:B------:R-:W-:Y:S01]  /*12060*/  IMAD.MOV.U32 R8, RZ, RZ, 0x1 ;  /* 0x00000001ff087424 */ /* 0x000fe200078e00ff */
[----:B------:R-:W-:Y:S01]  /*12070*/  CS2R R2, SRZ ;  /* 0x0000000000027805 */ /* 0x000fe2000001ff00 */
[----:B------:R-:W-:Y:S02]  /*12080*/  IMAD.MOV.U32 R9, RZ, RZ, RZ ;  /* 0x000000ffff097224 */ /* 0x000fe400078e00ff */
[----:B------:R-:W1:Y:S01]  /*12090*/  LDC R30, c[0x3][0x190] ;  /* 0x00c06400ff1e7b82 */ /* 0x000e620000000800 */
[----:B------:R-:W-:Y:S02]  /*120a0*/  IMAD.MOV.U32 R0, RZ, RZ, RZ ;  /* 0x000000ffff007224 */ /* 0x000fe400078e00ff */
[----:B------:R-:W-:-:S05]  /*120b0*/  IMAD.MOV.U32 R41, RZ, RZ, RZ ;  /* 0x000000ffff297224 */ /* 0x000fca00078e00ff */
        /* <DEDUP_REMOVED lines=15> */
[----:B------:R-:W-:Y:S01]  /*121b0*/  ISETP.NE.AND P0, PT, R46, R92, PT ;  /* 0x0000005c2e00720c */ /* 0x000fe20003f05270 */
[----:B------:R-:W-:Y:S01]  /*121c0*/  IMAD.MOV.U32 R37, RZ, RZ, R32 ;  /* 0x000000ffff257224 */ /* 0x000fe200078e0020 */
[----:B------:R-:W-:Y:S01]  /*121d0*/  MOV R36, R33 ;  /* 0x0000002100247202 */ /* 0x000fe20000000f00 */
[----:B------:R-:W-:Y:S01]  /*121e0*/  IMAD.MOV.U32 R29, RZ, RZ, R27 ;  /* 0x000000ffff1d7224 */ /* 0x000fe200078e001b */
[----:B------:R-:W-:Y:S01]  /*121f0*/  ISETP.NE.OR P0, PT, R49, R96, P0 ;  /* 0x000000603100720c */ /* 0x000fe20000705670 */
[----:B------:R-:W-:Y:S01]  /*12200*/  IMAD.MOV.U32 R95, RZ, RZ, R35 ;  /* 0x000000ffff5f7224 */ /* 0x000fe200078e0023 */
[----:B------:R-:W-:Y:S01]  /*12210*/  MOV R94, R34 ;  /* 0x00000022005e7202 */ /* 0x000fe20000000f00 */
[----:B------:R-:W-:Y:S01]  /*12220*/  IMAD.MOV.U32 R72, RZ, RZ, R31 ;  /* 0x000000ffff487224 */ /* 0x000fe200078e001f */
[----:B------:R-:W-:Y:S01]  /*12230*/  ISETP.LT.U32.OR P0, PT, R89, R48, P0 ;  /* 0x000000305900720c */ /* 0x000fe20000701470 */
[----:B------:R-:W-:Y:S01]  /*12240*/  IMAD.MOV.U32 R71, RZ, RZ, R30 ;  /* 0x000000ffff477224 */ /* 0x000fe200078e001e */
[----:B------:R-:W-:-:S02]  /*12250*/  MOV R70, R28 ;  /* 0x0000001c00467202 */ /* 0x000fc40000000f00 */
[----:B------:R-:W-:-:S04]  /*12260*/  ISETP.NE.OR P0, PT, R47, R91, P0 ;  /* 0x0000005b2f00720c */ /* 0x000fc80000705670 */
[----:B------:R-:W-:-:S04]  /*12270*/  ISETP.NE.OR P0, PT, R44, R86, P0 ;  /* 0x000000562c00720c */ /* 0x000fc80000705670 */
[----:B------:R-:W-:-:S04]  /*12280*/  ISETP.NE.OR P0, PT, R45, R90, P0 ;  /* 0x0000005a2d00720c */ /* 0x000fc80000705670 */
[----:B------:R-:W-:-:S04]  /*12290*/  ISETP.NE.OR P0, PT, R42, R88, P0 ;  /* 0x000000582a00720c */ /* 0x000fc80000705670 */
[----:B------:R-:W-:-:S13]  /*122a0*/  ISETP.NE.OR P0, PT, R87, R43, P0 ;  /* 0x0000002b5700720c */ /* 0x000fda0000705670 */
        /* <DEDUP_REMOVED lines=12> */
[----:B------:R-:W-:Y:S01]  /*12370*/  MOV R0, RZ ;  /* 0x000000ff00007202 */ /* 0x000fe20000000f00 */
[----:B------:R-:W-:Y:S01]  /*12380*/  IMAD.MOV.U32 R29, RZ, RZ, R27 ;  /* 0x000000ffff1d7224 */ /* 0x000fe200078e001b */
[----:B------:R-:W-:-:S02]  /*12390*/  LOP3.LUT P0, RZ, R3, R50, RZ, 0xfc, !PT ;  /* 0x0000003203ff7212 */ /* 0x000fc4000780fcff */
[----:B------:R-:W-:Y:S01]  /*123a0*/  CS2R R2, SRZ ;  /* 0x0000000000027805 */ /* 0x000fe2000001ff00 */
[----:B------:R-:W-:Y:S02]  /*123b0*/  IMAD.MOV.U32 R6, RZ, RZ, RZ ;  /* 0x000000ffff067224 */ /* 0x000fe400078e00ff */
[----:B------:R-:W-:Y:S02]  /*123c0*/  IMAD.MOV.U32 R39, RZ, RZ, RZ ;  /* 0x000000ffff277224 */ /* 0x000fe400078e00ff */
[----:B------:R-:W-:-:S06]  /*123d0*/  IMAD.MOV.U32 R41, RZ, RZ, RZ ;  /* 0x000000ffff297224 */ /* 0x000fcc00078e00ff */
[----:B------:R-:W-:Y:S05]  /*123e0*/  @!P0 BRA `(.L_x_396) ;  /* 0x00000278000c8947 */ /* 0x000fea0003800000 */
[----:B------:R-:W-:Y:S01]  /*123f0*/  IMAD.WIDE.U32 R2, R57, R57, RZ ;  /* 0x0000003939027225 */ /* 0x000fe200078e00ff */
[----:B------:R-:W-:-:S03]  /*12400*/  MOV R5, RZ ;  /* 0x000000ff00057202 */ /* 0x000fc60000000f00 */
[----:B------:R-:W-:Y:S01]  /*12410*/  IMAD.MOV.U32 R4, RZ, RZ, R3 ;  /* 0x000000ffff047224 */ /* 0x000fe200078e0003 */
[----:B------:R-:W-:Y:S01]  /*12420*/  LOP3.LUT R12, R2, 0xfffffffd, RZ, 0xc0, !PT ;  /* 0xfffffffd020c7812 */ /* 0x000fe200078ec0ff */
[----:B------:R-:W-:Y:S02]  /*12430*/  IMAD.MOV.U32 R7, RZ, RZ, RZ ;  /* 0x000000ffff077224 */ /* 0x000fe400078e00ff */
[----:B------:R-:W-:-:S04]  /*12440*/  IMAD.WIDE.U32 R4, R57, R66, R4 ;  /* 0x0000004239047225 */ /* 0x000fc800078e0004 */
[----:B------:R-:W-:Y:S01]  /*12450*/  IMAD.MOV.U32 R6, RZ, RZ, R5 ;  /* 0x000000ffff067224 */ /* 0x000fe200078e0005 */
[----:B------:R-:W-:Y:S01]  /*12460*/  MOV R8, R4 ;  /* 0x0000000400087202 */ /* 0x000fe20000000f00 */
[----:B------:R-:W-:Y:S02]  /*12470*/  IMAD.MOV.U32 R9, RZ, RZ, RZ ;  /* 0x000000ffff097224 */ /* 0x000fe400078e00ff */
[----:B------:R-:W-:-:S04]  /*12480*/  IMAD.WIDE.U32 R4, R57, R55, R6 ;  /* 0x0000003739047225 */ /* 0x000fc800078e0006 */
[----:B------:R-:W-:-:S04]  /*12490*/  IMAD.WIDE.U32 R8, R57, R66, R8 ;  /* 0x0000004239087225 */ /* 0x000fc800078e0008 */
[----:B------:R-:W-:Y:S01]  /*124a0*/  IMAD R7, R2, R17, RZ ;  /* 0x0000001102077224 */ /* 0x000fe200078e02ff */
[----:B------:R-:W-:Y:S01]  /*124b0*/  IADD3 R10, P0, PT, R4, R9, RZ ;  /* 0x00000009040a7210 */ /* 0x000fe20007f1e0ff */
[----:B------:R-:W-:Y:S02]  /*124c0*/  IMAD.MOV.U32 R13, RZ, RZ, RZ ;  /* 0x000000ffff0d7224 */ /* 0x000fe400078e00ff */
[----:B------:R-:W-:Y:S01]  /*124d0*/  IMAD.MOV.U32 R2, RZ, RZ, R5 ;  /* 0x000000ffff027224 */ /* 0x000fe200078e0005 */
[----:B------:R-:W-:Y:S01]  /*124e0*/  IADD3.X R11, PT, PT, RZ, RZ, RZ, P0, !PT ;  /* 0x000000ffff0b7210 */ /* 0x000fe200007fe4ff */
[----:B------:R-:W-:-:S04]  /*124f0*/  IMAD.HI.U32 R13, R7, R58, R12 ;  /* 0x0000003a070d7227 */ /* 0x000fc800078e000c */
        /* <DEDUP_REMOVED lines=8> */
[----:B------:R-:W-:Y:S01]  /*12580*/  IMAD.WIDE.U32 R12, R7, R59, R12 ;  /* 0x0000003b070c7225 */ /* 0x000fe200078e000c */
[----:B------:R-:W-:-:S03]  /*12590*/  IADD3.X R15, PT, PT, RZ, RZ, RZ, P0, !PT ;  /* 0x000000ffff0f7210 */ /* 0x000fc600007fe4ff */
[----:B------:R-:W-:-:S04]  /*125a0*/  IMAD.WIDE.U32 R10, R57, R55, R10 ;  /* 0x00000037390a7225 */ /* 0x000fc800078e000a */
[----:B------:R-:W-:Y:S01]  /*125b0*/  IMAD.MOV.U32 R4, RZ, RZ, R3 ;  /* 0x000000ffff047224 */ /* 0x000fe200078e0003 */
[----:B------:R-:W-:Y:S01]  /*125c0*/  IADD3 R18, P2, PT, R10, R13, RZ ;  /* 0x0000000d0a127210 */ /* 0x000fe20007f5e0ff */
[----:B------:R-:W-:Y:S01]  /*125d0*/  IMAD.MOV.U32 R5, RZ, RZ, RZ ;  /* 0x000000ffff057224 */ /* 0x000fe200078e00ff */
[----:B------:R-:W-:Y:S01]  /*125e0*/  MOV R13, RZ ;  /* 0x000000ff000d7202 */ /* 0x000fe20000000f00 */
[----:B------:R-:W-:-:S04]  /*125f0*/  IMAD.WIDE.U32 R8, R66, R55, R14 ;  /* 0x0000003742087225 */ /* 0x000fc800078e000e */
[----:B------:R-:W-:-:S04]  /*12600*/  IMAD.WIDE.U32 R4, R57, R53, R4 ;  /* 0x0000003539047225 */ /* 0x000fc800078e0004 */
[----:B------:R-:W-:Y:S01]  /*12610*/  IMAD R3, R12, R17, RZ ;  /* 0x000000110c037224 */ /* 0x000fe200078e02ff */
[----:B------:R-:W-:Y:S01]  /*12620*/  IADD3 R10, P0, PT, R4, R9, RZ ;  /* 0x00000009040a7210 */ /* 0x000fe20007f1e0ff */
[----:B------:R-:W-:Y:S01]  /*12630*/  IMAD.MOV.U32 R4, RZ, RZ, R5 ;  /* 0x000000ffff047224 */ /* 0x000fe200078e0005 */
[----:B------:R-:W-:Y:S01]  /*12640*/  MOV R5, RZ ;  /* 0x000000ff00057202 */ /* 0x000fe20000000f00 */
[----:B------:R-:W-:Y:S01]  /*12650*/  IMAD.HI.U32 R23, R3, R58, R12 ;  /* 0x0000003a03177227 */ /* 0x000fe200078e000c */
[----:B------:R-:W-:-:S03]  /*12660*/  IADD3 R12, P1, PT, R8, R11, RZ ;  /* 0x0000000b080c7210 */ /* 0x000fc60007f3e0ff */
[----:B------:R-:W-:Y:S02]  /*12670*/  IMAD.X R11, RZ, RZ, RZ, P0 ;  /* 0x000000ffff0b7224 */ /* 0x000fe400000e06ff */
[----:B------:R-:W-:Y:S02]  /*12680*/  IMAD.X R13, RZ, RZ, RZ, P1 ;  /* 0x000000ffff0d7224 */ /* 0x000fe400008e06ff */
[----:B------:R-:W-:Y:S02]  /*12690*/  IMAD.X R19, RZ, RZ, RZ, P2 ;  /* 0x000000ffff137224 */ /* 0x000fe400010e06ff */
[----:B------:R-:W-:-:S04]  /*126a0*/  IMAD.WIDE.U32 R4, R57, R54, R4 ;  /* 0x0000003639047225 */ /* 0x000fc800078e0004 */
[----:B------:R-:W-:-:S04]  /*126b0*/  IMAD.WIDE.U32 R8, R66, R56, R10 ;  /* 0x0000003842087225 */ /* 0x000fc800078e000a */
[----:B------:R-:W-:Y:S01]  /*126c0*/  IMAD.WIDE.U32 R10, R66, R55, R12 ;  /* 0x00000037420a7225 */ /* 0x000fe200078e000c */
[----:B------:R-:W-:-:S03]  /*126d0*/  IADD3 R12, P0, PT, R4, R9, RZ ;  /* 0x00000009040c7210 */ /* 0x000fc60007f1e0ff */
[----:B------:R-:W-:Y:S01]  /*126e0*/  IMAD.WIDE.U32 R18, R7, R60, R18 ;  /* 0x0000003c07127225 */ /* 0x000fe200078e0012 */
[----:B------:R-:W-:Y:S02]  /*126f0*/  IADD3 R20, P1, PT, R8, R11, RZ ;  /* 0x0000000b08147210 */ /* 0x000fe40007f3e0ff */
[----:B------:R-:W-:Y:S01]  /*12700*/  MOV R14, R10 ;  /* 0x0000000a000e7202 */ /* 0x000fe20000000f00 */
[----:B------:R-:W-:Y:S01]  /*12710*/  IMAD.MOV.U32 R15, RZ, RZ, RZ ;  /* 0x000000ffff0f7224 */ /* 0x000fe200078e00ff */
[----:B------:R-:W-:Y:S01]  /*12720*/  IADD3 R22, P2, PT, R18, R23, RZ ;  /* 0x0000001712167210 */ /* 0x000fe20007f5e0ff */
[----:B------:R-:W-:Y:S01]  /*12730*/  IMAD.X R13, RZ, RZ, RZ, P0 ;  /* 0x000000ffff0d7224 */ /* 0x000fe200000e06ff */
[----:B------:R-:W-:Y:S01]  /*12740*/  MOV R8, R5 ;  /* 0x0000000500087202 */ /* 0x000fe20000000f00 */
[----:B------:R-:W-:Y:S01]  /*12750*/  IMAD.MOV.U32 R9, RZ, RZ, RZ ;  /* 0x000000ffff097224 */ /* 0x000fe200078e00ff */
[----:B------:R-:W-:Y:S01]  /*12760*/  IADD3.X R21, PT, PT, RZ, RZ, RZ, P1, !PT ;  /* 0x000000ffff157210 */ /* 0x000fe20000ffe4ff */
[----:B------:R-:W-:-:S04]  /*12770*/  IMAD.WIDE.U32 R14, R57, R56, R14 ;  /* 0x00000038390e7225 */ /* 0x000fc800078e000e */
[----:B------:R-:W-:Y:S02]  /*12780*/  IMAD.X R23, RZ, RZ, RZ, P2 ;  /* 0x000000ffff177224 */ /* 0x000fe400010e06ff */
[----:B------:R-:W-:-:S04]  /*12790*/  IMAD.WIDE.U32 R10, R66, R53, R12 ;  /* 0x00000035420a7225 */ /* 0x000fc800078e000c */
[----:B------:R-:W-:-:S04]  /*127a0*/  IMAD.WIDE.U32 R8, R57, R51, R8 ;  /* 0x0000003339087225 */ /* 0x000fc800078e0008 */
[----:B------:R-:W-:Y:S01]  /*127b0*/  IMAD.WIDE.U32 R12, R55, R55, R20 ;  /* 0x00000037370c7225 */ /* 0x000fe200078e0014 */
[----:B------:R-:W-:Y:S02]  /*127c0*/  IADD3 R20, P2, PT, R14, R19, RZ ;  /* 0x000000130e147210 */ /* 0x000fe40007f5e0ff */
[----:B------:R-:W-:Y:S01]  /*127d0*/  IADD3 R14, P0, PT, R8, R11, RZ ;  /* 0x0000000b080e7210 */ /* 0x000fe20007f1e0ff */
[----:B------:R-:W-:Y:S01]  /*127e0*/  IMAD.WIDE.U32 R22, R3, R59, R22 ;  /* 0x0000003b03167225 */ /* 0x000fe200078e0016 */
[----:B------:R-:W-:Y:S02]  /*127f0*/  IADD3.X R21, PT, PT, RZ, RZ, RZ, P2, !PT ;  /* 0x000000ffff157210 */ /* 0x000fe400017fe4ff */
[----:B------:R-:W-:Y:S01]  /*12800*/  IADD3 R12, P2, PT, R12, R15, RZ ;  /* 0x0000000f0c0c7210 */ /* 0x000fe20007f5e0ff */
[----:B------:R-:W-:Y:S01]  /*12810*/  IMAD R5, R22, R17, RZ ;  /* 0x0000001116057224 */ /* 0x000fe200078e02ff */
[----:B------:R-:W-:Y:S01]  /*12820*/  IADD3.X R15, PT, PT, RZ, RZ, RZ, P0, !PT ;  /* 0x000000ffff0f7210 */ /* 0x000fe200007fe4ff */
[----:B------:R-:W-:-:S02]  /*12830*/  IMAD.MOV.U32 R18, RZ, RZ, R22 ;  /* 0x000000ffff127224 */ /* 0x000fc400078e0016 */
[----:B------:R-:W-:Y:S02]  /*12840*/  IMAD.MOV.U32 R19, RZ, RZ, RZ ;  /* 0x000000ffff137224 */ /* 0x000fe400078e00ff */
[----:B------:R-:W-:Y:S02]  /*12850*/  IMAD.MOV.U32 R8, RZ, RZ, R9 ;  /* 0x000000ffff087224 */ /* 0x000fe400078e0009 */
[----:B------:R-:W-:Y:S01]  /*12860*/  IMAD.HI.U32 R27, R5, R58, R18 ;  /* 0x0000003a051b7227 */ /* 0x000fe200078e0012 */
[----:B------:R-:W-:-:S03]  /*12870*/  IADD3 R18, P1, PT, R10, R13, RZ ;  /* 0x0000000d0a127210 */ /* 0x000fc60007f3e0ff */
[----:B------:R-:W-:Y:S02]  /*12880*/  IMAD.X R13, RZ, RZ, RZ, P2 ;  /* 0x000000ffff0d7224 */ /* 0x000fe400010e06ff */
[----:B------:R-:W-:Y:S02]  /*12890*/  IMAD.MOV.U32 R9, RZ, RZ, RZ ;  /* 0x000000ffff097224 */ /* 0x000fe400078e00ff */
[----:B------:R-:W-:-:S04]  /*128a0*/  IMAD.WIDE.U32 R10, R66, R54, R14 ;  /* 0x00000036420a7225 */ /* 0x000fc800078e000e */
[----:B------:R-:W-:Y:S02]  /*128b0*/  IMAD.X R19, RZ, RZ, RZ, P1 ;  /* 0x000000ffff137224 */ /* 0x000fe400008e06ff */
[----:B------:R-:W-:-:S04]  /*128c0*/  IMAD.WIDE.U32 R14, R66, R56, R12 ;  /* 0x00000038420e7225 */ /* 0x000fc800078e000c */
[----:B------:R-:W-:-:S04]  /*128d0*/  IMAD.WIDE.U32 R8, R57, R50, R8 ;  /* 0x0000003239087225 */ /* 0x000fc800078e0008 */
[----:B------:R-:W-:Y:S01]  /*128e0*/  IMAD.WIDE.U32 R20, R7, R61, R20 ;  /* 0x0000003d07147225 */ /* 0x000fe200078e0014 */
[----:B------:R-:W-:-:S03]  /*128f0*/  IADD3 R22, P0, PT, R8, R11, RZ ;  /* 0x0000000b08167210 */ /* 0x000fc60007f1e0ff */
[----:B------:R-:W-:Y:S01]  /*12900*/  IMAD.WIDE.U32 R12, R55, R56, R18 ;  /* 0x00000038370c7225 */ /* 0x000fe200078e0012 */
[----:B------:R-:W-:Y:S02]  /*12910*/  MOV R18, R14 ;  /* 0x0000000e00127202 */ /* 0x000fe40000000f00 */
[----:B------:R-:W-:Y:S01]  /*12920*/  IADD3 R28, P2, PT, R20, R23, RZ ;  /* 0x00000017141c7210 */ /* 0x000fe20007f5e0ff */
[----:B------:R-:W-:Y:S01]  /*12930*/  IMAD.MOV.U32 R19, RZ, RZ, RZ ;  /* 0x000000ffff137224 */ /* 0x000fe200078e00ff */
        /* <DEDUP_REMOVED lines=13> */
[----:B------:R-:W-:-:S04]  /*12a10*/  IMAD.WIDE.U32 R8, R55, R53, R20 ;  /* 0x0000003537087225 */ /* 0x000fc800078e0014 */
        /* <DEDUP_REMOVED lines=10> */
[----:B------:R-:W-:-:S02]  /*12ac0*/  IMAD.X R29, RZ, RZ, RZ, P3 ;  /* 0x000000ffff1d7224 */ /* 0x000fc400018e06ff */
[----:B------:R-:W-:-:S04]  /*12ad0*/  IMAD.WIDE.U32 R10, R66, R50, R18 ;  /* 0x00000032420a7225 */ /* 0x000fc800078e0012 */
        /* <DEDUP_REMOVED lines=8> */
[----:B------:R-:W-:Y:S01]  /*12b60*/  IMAD.MOV.U32 R19, RZ, RZ, RZ ;  /* 0x000000ffff137224 */ /* 0x000fe200078e00ff */
[----:B------:R-:W-:Y:S01]  /*12b70*/  MOV R24, R22 ;  /* 0x0000001600187202 */ /* 0x000fe20000000f00 */
[----:B------:R-:W-:Y:S01]  /*12b80*/  IMAD R9, R22, R17, RZ ;  /* 0x0000001116097224 */ /* 0x000fe200078e02ff */
[----:B------:R-:W-:Y:S01]  /*12b90*/  IADD3.X R15, PT, PT, RZ, RZ, RZ, P2, !PT ;  /* 0x000000ffff0f7210 */ /* 0x000fe200017fe4ff */
[----:B------:R-:W-:-:S02]  /*12ba0*/  IMAD.MOV.U32 R25, RZ, RZ, RZ ;  /* 0x000000ffff197224 */ /* 0x000fc400078e00ff */
[----:B------:R-:W-:Y:S02]  /*12bb0*/  IMAD.X R31, RZ, RZ, RZ, P4 ;  /* 0x000000ffff1f7224 */ /* 0x000fe400020e06ff */
[----:B------:R-:W-:-:S04]  /*12bc0*/  IMAD.WIDE.U32 R18, R57, R54, R18 ;  /* 0x0000003639127225 */ /* 0x000fc800078e0012 */
[----:B------:R-:W-:Y:S01]  /*12bd0*/  IMAD.HI.U32 R27, R9, R58, R24 ;  /* 0x0000003a091b7227 */ /* 0x000fe200078e0018 */
[----:B------:R-:W-:-:S03]  /*12be0*/  IADD3 R22, P3, PT, R18, R21, RZ ;  /* 0x0000001512167210 */ /* 0x000fc60007f7e0ff */
[----:B------:R-:W-:-:S04]  /*12bf0*/  IMAD.WIDE.U32 R24, R3, R61, R30 ;  /* 0x0000003d03187225 */ /* 0x000fc800078e001e */
        /* <DEDUP_REMOVED lines=18> */
[----:B------:R-:W-:Y:S01]  /*12d20*/  IMAD.WIDE.U32 R18, R66, R54, R30 ;  /* 0x0000003642127225 */ /* 0x000fe200078e001e */
[----:B------:R-:W-:-:S03]  /*12d30*/  IADD3 R30, P3, PT, R28, R27, RZ ;  /* 0x0000001b1c1e7210 */ /* 0x000fc60007f7e0ff */
[----:B------:R-:W-:Y:S01]  /*12d40*/  IMAD.WIDE.U32 R10, R56, R54, R20 ;  /* 0x00000036380a7225 */ /* 0x000fe200078e0014 */
[----:B------:R-:W-:-:S03]  /*12d50*/  MOV R20, R18 ;  /* 0x0000001200147202 */ /* 0x000fc60000000f00 */
[----:B------:R-:W-:Y:S01]  /*12d60*/  IMAD.X R25, RZ, RZ, RZ, P2 ;  /* 0x000000ffff197224 */ /* 0x000fe200010e06ff */
[----:B------:R-:W-:Y:S01]  /*12d70*/  IADD3 R32, P0, PT, R12, R11, RZ ;  /* 0x0000000b0c207210 */ /* 0x000fe20007f1e0ff */
[----:B------:R-:W-:Y:S02]  /*12d80*/  IMAD.MOV.U32 R21, RZ, RZ, RZ ;  /* 0x000000ffff157224 */ /* 0x000fe400078e00ff */
[----:B------:R-:W-:-:S04]  /*12d90*/  IMAD.WIDE.U32 R14, R56, R53, R24 ;  /* 0x00000035380e7225 */ /* 0x000fc800078e0018 */
[----:B------:R-:W-:Y:S01]  /*12da0*/  IMAD.X R35, RZ, RZ, RZ, P4 ;  /* 0x000000ffff237224 */ /* 0x000fe200020e06ff */
[----:B------:R-:W-:Y:S01]  /*12db0*/  IADD3 R22, P1, PT, R10, R15, RZ ;  /* 0x0000000f0a167210 */ /* 0x000fe20007f3e0ff */
[----:B------:R-:W-:Y:S01]  /*12dc0*/  IMAD.X R31, RZ, RZ, RZ, P3 ;  /* 0x000000ffff1f7224 */ /* 0x000fe200018e06ff */
[----:B------:R-:W-:Y:S01]  /*12dd0*/  IADD3 R28, P2, PT, R14, R19, RZ ;  /* 0x000000130e1c7210 */ /* 0x000fe20007f5e0ff */
[----:B------:R-:W-:Y:S01]  /*12de0*/  IMAD.WIDE.U32 R20, R57, R51, R20 ;  /* 0x0000003339147225 */ /* 0x000fe200078e0014 */
[----:B------:R-:W-:-:S03]  /*12df0*/  MOV R19, RZ ;  /* 0x000000ff00137202 */ /* 0x000fc60000000f00 */
[----:B------:R-:W-:Y:S02]  /*12e00*/  IMAD.X R33, RZ, RZ, RZ, P0 ;  /* 0x000000ffff217224 */ /* 0x000fe400000e06ff */
[----:B------:R-:W-:Y:S01]  /*12e10*/  IMAD.WIDE.U32 R24, R3, R62, R34 ;  /* 0x0000003e03187225 */ /* 0x000fe200078e0022 */
[----:B------:R-:W-:Y:S02]  /*12e20*/  IADD3 R34, P0, PT, R20, R23, RZ ;  /* 0x0000001714227210 */ /* 0x000fe40007f1e0ff */
[----:B------:R-:W-:Y:S01]  /*12e30*/  IADD3.X R23, PT, PT, RZ, RZ, RZ, P1, !PT ;  /* 0x000000ffff177210 */ /* 0x000fe20000ffe4ff */
[----:B------:R-:W-:Y:S01]  /*12e40*/  IMAD.WIDE.U32 R30, R9, R59, R30 ;  /* 0x0000003b091e7225 */ /* 0x000fe200078e001e */
[----:B------:R-:W-:-:S03]  /*12e50*/  IADD3 R36, P3, PT, R24, R29, RZ ;  /* 0x0000001d18247210 */ /* 0x000fc60007f7e0ff */
[----:B------:R-:W-:-:S04]  /*12e60*/  IMAD.WIDE.U32 R14, R56, R51, R32 ;  /* 0x00000033380e7225 */ /* 0x000fc800078e0020 */
[----:B------:R-:W-:Y:S01]  /*12e70*/  IMAD R11, R30, R17, RZ ;  /* 0x000000111e0b7224 */ /* 0x000fe200078e02ff */
[----:B------:R-:W-:Y:S01]  /*12e80*/  IADD3 R20, P1, PT, R13, R15, RZ ;  /* 0x0000000f0d147210 */ /* 0x000fe20007f3e0ff */
[----:B------:R-:W-:Y:S02]  /*12e90*/  IMAD.MOV.U32 R18, RZ, RZ, R30 ;  /* 0x000000ffff127224 */ /* 0x000fe400078e001e */
[----:B------:R-:W-:Y:S02]  /*12ea0*/  IMAD.X R29, RZ, RZ, RZ, P2 ;  /* 0x000000ffff1d7224 */ /* 0x000fe400010e06ff */
[----:B------:R-:W-:-:S04]  /*12eb0*/  IMAD.WIDE.U32 R12, R53, R53, R22 ;  /* 0x00000035350c7225 */ /* 0x000fc800078e0016 */
[----:B------:R-:W-:Y:S01]  /*12ec0*/  IMAD.HI.U32 R27, R11, R58, R18 ;  /* 0x0000003a0b1b7227 */ /* 0x000fe200078e0012 */
[----:B------:R-:W-:-:S03]  /*12ed0*/  IADD3 R14, P2, PT, R14, R13, RZ ;  /* 0x0000000d0e0e7210 */ /* 0x000fc60007f5e0ff */
[----:B------:R-:W-:Y:S02]  /*12ee0*/  IMAD.X R35, RZ, RZ, RZ, P0 ;  /* 0x000000ffff237224 */ /* 0x000fe400000e06ff */
        /* <DEDUP_REMOVED lines=21> */
[----:B------:R-:W-:Y:S01]  /*13040*/  MOV R21, RZ ;  /* 0x000000ff00157202 */ /* 0x000fe20000000f00 */
        /* <DEDUP_REMOVED lines=20> */
[----:B------:R-:W-:-:S04]  /*13190*/  IMAD.WIDE.U32 R28, R5, R62, R32 ;  /* 0x0000003e051c7225 */ /* 0x000fc800078e0020 */
[----:B------:R-:W-:Y:S01]  /*131a0*/  IMAD.WIDE.U32 R32, R11, R59, R34 ;  /* 0x0000003b0b207225 */ /* 0x000fe200078e0022 */
[----:B------:R-:W-:Y:S02]  /*131b0*/  IADD3 R36, P0, PT, R28, R31, RZ ;  /* 0x0000001f1c247210 */ /* 0x000fe40007f1e0ff */
[----:B------:R-:W-:Y:S01]  /*131c0*/  IADD3.X R31, PT, PT, RZ, RZ, RZ, P4, !PT ;  /* 0x000000ffff1f7210 */ /* 0x000fe200027fe4ff */
[----:B------:R-:W-:Y:S01]  /*131d0*/  IMAD R7, R32, R17, RZ ;  /* 0x0000001120077224 */ /* 0x000fe200078e02ff */
[----:B------:R-:W-:Y:S01]  /*131e0*/  IADD3 R34, P5, PT, R22, R25, RZ ;  /* 0x0000001916227210 */ /* 0x000fe20007fbe0ff */
[----:B------:R-:W-:Y:S01]  /*131f0*/  IMAD.MOV.U32 R12, RZ, RZ, R32 ;  /* 0x000000ffff0c7224 */ /* 0x000fe200078e0020 */
[----:B------:R-:W-:Y:S01]  /*13200*/  IADD3.X R25, PT, PT, RZ, RZ, RZ, P3, !PT ;  /* 0x000000ffff197210 */ /* 0x000fe20001ffe4ff */
[----:B------:R-:W-:Y:S02]  /*13210*/  IMAD.MOV.U32 R13, RZ, RZ, RZ ;  /* 0x000000ffff0d7224 */ /* 0x000fe400078e00ff */
[----:B------:R-:W-:-:S02]  /*13220*/  IMAD.X R21, RZ, RZ, RZ, P1 ;  /* 0x000000ffff157224 */ /* 0x000fc400008e06ff */
[----:B------:R-:W-:Y:S02]  /*13230*/  IMAD.X R15, RZ, RZ, RZ, P2 ;  /* 0x000000ffff0f7224 */ /* 0x000fe400010e06ff */
[----:B------:R-:W-:-:S04]  /*13240*/  IMAD.HI.U32 R27, R7, R58, R12 ;  /* 0x0000003a071b7227 */ /* 0x000fc800078e000c */
[----:B------:R-:W-:-:S04]  /*13250*/  IMAD.WIDE.U32 R12, R53, R50, R20 ;  /* 0x00000032350c7225 */ /* 0x000fc800078e0014 */
        /* <DEDUP_REMOVED lines=11> */
[----:B------:R-:W-:Y:S01]  /*13310*/  IMAD.WIDE.U32 R20, R9, R61, R36 ;  /* 0x0000003d09147225 */ /* 0x000fe200078e0024 */
[----:B------:R-:W-:Y:S02]  /*13320*/  IADD3 R30, P3, PT, R24, R29, RZ ;  /* 0x0000001d181e7210 */ /* 0x000fe40007f7e0ff */
[----:B------:R-:W-:Y:S01]  /*13330*/  IADD3 R24, P6, PT, R25, R31, RZ ;  /* 0x0000001f19187210 */ /* 0x000fe20007fde0ff */
        /* <DEDUP_REMOVED lines=24> */
[----:B------:R-:W-:-:S03]  /*134c0*/  IADD3.X R33, PT, PT, RZ, RZ, RZ, P5, !PT ;  /* 0x000000ffff217210 */ /* 0x000fc60002ffe4ff */
[----:B------:R-:W-:Y:S02]  /*134d0*/  IMAD.X R29, RZ, RZ, RZ, P2 ;  /* 0x000000ffff1d7224 */ /* 0x000fe400010e06ff */
[----:B------:R-:W-:Y:S01]  /*134e0*/  IMAD.WIDE.U32 R12, R54, R50, R20 ;  /* 0x00000032360c7225 */ /* 0x000fe200078e0014 */
[----:B------:R-:W-:Y:S02]  /*134f0*/  IADD3 R20, P2, PT, R18, R27, RZ ;  /* 0x0000001b12147210 */ /* 0x000fe40007f5e0ff */
        /* <DEDUP_REMOVED lines=12> */
[----:B------:R-:W-:Y:S01]  /*135c0*/  MOV R19, RZ ;  /* 0x000000ff00137202 */ /* 0x000fe20000000f00 */
[----:B------:R-:W-:Y:S01]  /*135d0*/  IMAD.WIDE.U32 R20, R7, R59, R20 ;  /* 0x0000003b07147225 */ /* 0x000fe200078e0014 */
[----:B------:R-:W-:Y:S02]  /*135e0*/  IADD3 R12, P5, PT, R3, R25, RZ ;  /* 0x00000019030c7210 */ /* 0x000fe40007fbe0ff */
[----:B------:R-:W-:Y:S01]  /*135f0*/  IADD3 R28, P3, PT, R2, R15, RZ ;  /* 0x0000000f021c7210 */ /* 0x000fe20007f7e0ff */
[----:B------:R-:W-:Y:S02]  /*13600*/  IMAD R3, R20, R17, RZ ;  /* 0x0000001114037224 */ /* 0x000fe400078e02ff */
[----:B------:R-:W-:-:S02]  /*13610*/  IMAD.MOV.U32 R18, RZ, RZ, R20 ;  /* 0x000000ffff127224 */ /* 0x000fc400078e0014 */
[----:B------:R-:W-:Y:S02]  /*13620*/  IMAD.X R25, RZ, RZ, RZ, P1 ;  /* 0x000000ffff197224 */ /* 0x000fe400008e06ff */
[----:B------:R-:W-:-:S04]  /*13630*/  IMAD.WIDE.U32 R14, R51, R51, R22 ;  /* 0x00000033330e7225 */ /* 0x000fc800078e0016 */
[----:B------:R-:W-:Y:S01]  /*13640*/  IMAD.HI.U32 R27, R3, R58, R18 ;  /* 0x0000003a031b7227 */ /* 0x000fe200078e0012 */
[----:B------:R-:W-:Y:S02]  /*13650*/  IADD3 R22, P1, PT, R13, R15, RZ ;  /* 0x0000000f0d167210 */ /* 0x000fe40007f3e0ff */
[----:B------:R-:W-:Y:S01]  /*13660*/  IADD3.X R13, PT, PT, RZ, RZ, RZ, P5, !PT ;  /* 0x000000ffff0d7210 */ /* 0x000fe20002ffe4ff */
[----:B------:R-:W-:-:S04]  /*13670*/  IMAD.WIDE.U32 R18, R53, R50, R24 ;  /* 0x0000003235127225 */ /* 0x000fc800078e0018 */
[----:B------:R-:W-:Y:S02]  /*13680*/  IMAD.X R23, RZ, RZ, RZ, P0 ;  /* 0x000000ffff177224 */ /* 0x000fe400000e06ff */
[----:B------:R-:W-:Y:S02]  /*13690*/  IMAD.X R0, RZ, RZ, RZ, P4 ;  /* 0x000000ffff007224 */ /* 0x000fe400020e06ff */
        /* <DEDUP_REMOVED lines=30> */
[----:B------:R-:W-:Y:S02]  /*13880*/  IADD3.X R21, PT, PT, RZ, RZ, RZ, P0, !PT ;  /* 0x000000ffff157210 */ /* 0x000fe400007fe4ff */
[----:B------:R-:W-:Y:S01]  /*13890*/  IADD3 R22, P3, PT, R12, R15, RZ ;  /* 0x0000000f0c167210 */ /* 0x000fe20007f7e0ff */
[----:B------:R-:W-:Y:S01]  /*138a0*/  IMAD.X R0, RZ, RZ, RZ, P5 ;  /* 0x000000ffff007224 */ /* 0x000fe200028e06ff */
[----:B------:R-:W-:Y:S02]  /*138b0*/  IADD3 R24, P5, PT, R14, R19, RZ ;  /* 0x000000130e187210 */ /* 0x000fe40007fbe0ff */
[----:B------:R-:W-:Y:S01]  /*138c0*/  IADD3 R28, P6, PT, R18, R27, RZ ;  /* 0x0000001b121c7210 */ /* 0x000fe20007fde0ff */
[----:B------:R-:W-:Y:S01]  /*138d0*/  IMAD.X R27, RZ, RZ, RZ, P2 ;  /* 0x000000ffff1b7224 */ /* 0x000fe200010e06ff */
[----:B------:R-:W-:Y:S01]  /*138e0*/  IADD3 R0, P0, PT, R0, R13, RZ ;  /* 0x0000000d00007210 */ /* 0x000fe20007f1e0ff */
[----:B------:R-:W-:Y:S01]  /*138f0*/  IMAD.WIDE.U32 R12, R9, R26, R20 ;  /* 0x0000001a090c7225 */ /* 0x000fe200078e0014 */
[----:B------:R-:W-:-:S03]  /*13900*/  IADD3.X R23, PT, PT, RZ, RZ, RZ, P3, !PT ;  /* 0x000000ffff177210 */ /* 0x000fc60001ffe4ff */
[----:B------:R-:W-:Y:S02]  /*13910*/  IMAD.X R9, RZ, RZ, RZ, P1 ;  /* 0x000000ffff097224 */ /* 0x000fe400008e06ff */
[----:B------:R-:W-:Y:S02]  /*13920*/  IMAD.X R25, RZ, RZ, RZ, P5 ;  /* 0x000000ffff197224 */ /* 0x000fe400028e06ff */
[----:B------:R-:W-:Y:S02]  /*13930*/  IMAD.X R29, RZ, RZ, RZ, P6 ;  /* 0x000000ffff1d7224 */ /* 0x000fe400030e06ff */
[----:B------:R-:W-:-:S04]  /*13940*/  IMAD.WIDE.U32 R8, R51, R50, R8 ;  /* 0x0000003233087225 */ /* 0x000fc800078e0008 */
[----:B------:R-:W-:Y:S01]  /*13950*/  IMAD.WIDE.U32 R14, R11, R63, R22 ;  /* 0x0000003f0b0e7225 */ /* 0x000fe200078e0016 */
[----:B------:R-:W-:Y:S02]  /*13960*/  IADD3 R2, P3, PT, R8, R27, RZ ;  /* 0x0000001b08027210 */ /* 0x000fe40007f7e0ff */
        /* <DEDUP_REMOVED lines=12> */
[----:B------:R-:W-:-:S04]  /*13a30*/  IMAD.WIDE.U32 R4, R11, R64, R4 ;  /* 0x000000400b047225 */ /* 0x000fc800078e0004 */
[----:B------:R-:W-:Y:S01]  /*13a40*/  IMAD.MOV.U32 R21, RZ, RZ, RZ ;  /* 0x000000ffff157224 */ /* 0x000fe200078e00ff */
[----:B------:R-:W-:Y:S01]  /*13a50*/  IADD3 R18, P4, PT, R5, R19, RZ ;  /* 0x0000001305127210 */ /* 0x000fe20007f9e0ff */
[----:B------:R-:W-:-:S04]  /*13a60*/  IMAD.WIDE.U32 R8, R7, R62, R8 ;  /* 0x0000003e07087225 */ /* 0x000fc800078e0008 */
[----:B------:R-:W-:-:S04]  /*13a70*/  IMAD.WIDE.U32 R14, R3, R60, R14 ;  /* 0x0000003c030e7225 */ /* 0x000fc800078e000e */
[----:B------:R-:W-:Y:S01]  /*13a80*/  IMAD.HI.U32 R23, R13, R58, R20 ;  /* 0x0000003a0d177227 */ /* 0x000fe200078e0014 */
[----:B------:R-:W-:Y:S02]  /*13a90*/  IADD3 R20, P5, PT, R4, R9, RZ ;  /* 0x0000000904147210 */ /* 0x000fe40007fbe0ff */
        /* <DEDUP_REMOVED lines=25> */
[----:B------:R-:W-:-:S02]  /*13c30*/  IADD3.X R25, PT, PT, RZ, RZ, RZ, P3, !PT ;  /* 0x000000ffff197210 */ /* 0x000fc40001ffe4ff */
[----:B------:R-:W-:Y:S01]  /*13c40*/  IADD3.X R21, PT, PT, RZ, RZ, RZ, P0, !PT ;  /* 0x000000ffff157210 */ /* 0x000fe200007fe4ff */
[----:B------:R-:W-:Y:S01]  /*13c50*/  IMAD.WIDE.U32 R4, R13, R60, R22 ;  /* 0x0000003c0d047225 */ /* 0x000fe200078e0016 */
[----:B------:R-:W-:-:S03]  /*13c60*/  IADD3.X R23, PT, PT, RZ, RZ, RZ, P4, !PT ;  /* 0x000000ffff177210 */ /* 0x000fc600027fe4ff */
[----:B------:R-:W-:Y:S01]  /*13c70*/  IMAD.X R11, RZ, RZ, RZ, P2 ;  /* 0x000000ffff0b7224 */ /* 0x000fe200010e06ff */
[----:B------:R-:W-:Y:S01]  /*13c80*/  IADD3 R14, P2, PT, R14, R19, RZ ;  /* 0x000000130e0e7210 */ /* 0x000fe20007f5e0ff */
[----:B------:R-:W-:Y:S01]  /*13c90*/  IMAD.X R0, RZ, RZ, RZ, P5 ;  /* 0x000000ffff007224 */ /* 0x000fe200028e06ff */
[----:B------:R-:W-:Y:S01]  /*13ca0*/  IADD3 R6, P5, PT, R18, R5, RZ ;  /* 0x0000000512067210 */ /* 0x000fe20007fbe0ff */
[----:B------:R-:W-:-:S03]  /*13cb0*/  IMAD.WIDE.U32 R18, R7, R26, R20 ;  /* 0x0000001a07127225 */ /* 0x000fc600078e0014 */
        /* <DEDUP_REMOVED lines=14> */
[----:B------:R-:W-:Y:S01]  /*13da0*/  IMAD.MOV.U32 R40, RZ, RZ, R4 ;  /* 0x000000ffff287224 */ /* 0x000fe200078e0004 */
[----:B------:R-:W-:Y:S01]  /*13db0*/  IADD3 R23, P4, PT, R23, R0, RZ ;  /* 0x0000000017177210 */ /* 0x000fe20007f9e0ff */
[----:B------:R-:W-:Y:S01]  /*13dc0*/  IMAD.WIDE.U32 R18, R3, R64, R10 ;  /* 0x0000004003127225 */ /* 0x000fe200078e000a */
[----:B------:R-:W-:-:S02]  /*13dd0*/  IADD3.X R0, PT, PT, RZ, RZ, RZ, P1, !PT ;  /* 0x000000ffff007210 */ /* 0x000fc40000ffe4ff */
[----:B------:R-:W-:Y:S01]  /*13de0*/  MOV R25, R8 ;  /* 0x0000000800197202 */ /* 0x000fe20000000f00 */
        /* <DEDUP_REMOVED lines=10> */
[----:B------:R-:W-:-:S02]  /*13e90*/  IADD3 R0, P0, PT, R0, R9, RZ ;  /* 0x0000000900007210 */ /* 0x000fc40007f1e0ff */
[----:B------:R-:W-:Y:S01]  /*13ea0*/  IADD3 R14, PT, PT, R14, R15, R23 ;  /* 0x0000000f0e0e7210 */ /* 0x000fe20007ffe017 */
[----:B------:R-:W-:Y:S01]  /*13eb0*/  IMAD.X R9, RZ, RZ, RZ, P2 ;  /* 0x000000ffff097224 */ /* 0x000fe200010e06ff */
[----:B------:R-:W-:Y:S01]  /*13ec0*/  MOV R30, R10 ;  /* 0x0000000a001e7202 */ /* 0x000fe20000000f00 */
[----:B------:R-:W-:-:S03]  /*13ed0*/  IMAD.WIDE.U32 R20, R13, R63, R18 ;  /* 0x0000003f0d147225 */ /* 0x000fc600078e0012 */
[----:B------:R-:W-:Y:S01]  /*13ee0*/  IADD3 R9, P2, PT, R9, R0, RZ ;  /* 0x0000000009097210 */ /* 0x000fe20007f5e0ff */
[----:B------:R-:W-:Y:S01]  /*13ef0*/  IMAD.X R0, RZ, RZ, RZ, P3 ;  /* 0x000000ffff007224 */ /* 0x000fe200018e06ff */
[----:B------:R-:W-:Y:S01]  /*13f00*/  IADD3 R18, P6, PT, R2, R21, RZ ;  /* 0x0000001502127210 */ /* 0x000fe20007fde0ff */
[----:B------:R-:W-:Y:S02]  /*13f10*/  IMAD.MOV.U32 R49, RZ, RZ, R6 ;  /* 0x000000ffff317224 */ /* 0x000fe400078e0006 */
[----:B------:R-:W-:Y:S01]  /*13f20*/  IMAD.MOV.U32 R33, RZ, RZ, R20 ;  /* 0x000000ffff217224 */ /* 0x000fe200078e0014 */
[----:B------:R-:W-:Y:S01]  /*13f30*/  IADD3 R2, P3, PT, R0, R9, RZ ;  /* 0x0000000900027210 */ /* 0x000fe20007f7e0ff */
[----:B------:R-:W-:Y:S01]  /*13f40*/  IMAD.X R19, RZ, RZ, RZ, P6 ;  /* 0x000000ffff137224 */ /* 0x000fe200030e06ff */
[----:B------:R-:W-:Y:S01]  /*13f50*/  IADD3.X R0, PT, PT, RZ, RZ, RZ, P1, !PT ;  /* 0x000000ffff007210 */ /* 0x000fe20000ffe4ff */
[----:B------:R-:W-:Y:S01]  /*13f60*/  IMAD.X R9, RZ, RZ, RZ, P0 ;  /* 0x000000ffff097224 */ /* 0x000fe200000e06ff */
[----:B------:R-:W-:Y:S01]  /*13f70*/  IADD3 R3, P4, PT, R3, R2, RZ ;  /* 0x0000000203037210 */ /* 0x000fe20007f9e0ff */
[----:B------:R-:W-:Y:S01]  /*13f80*/  IMAD.WIDE.U32 R18, R13, R64, R18 ;  /* 0x000000400d127225 */ /* 0x000fe200078e0012 */
[----:B------:R-:W-:-:S02]  /*13f90*/  IADD3.X R27, PT, PT, RZ, RZ, RZ, P3, !PT ;  /* 0x000000ffff1b7210 */ /* 0x000fc40001ffe4ff */
[----:B------:R-:W-:Y:S01]  /*13fa0*/  IADD3 R14, PT, PT, R9, R14, R0 ;  /* 0x0000000e090e7210 */ /* 0x000fe20007ffe000 */
[----:B------:R-:W-:Y:S01]  /*13fb0*/  IMAD.X R0, RZ, RZ, RZ, P2 ;  /* 0x000000ffff007224 */ /* 0x000fe200010e06ff */
[----:B------:R-:W-:Y:S01]  /*13fc0*/  IADD3 R2, P0, PT, R19, R3, RZ ;  /* 0x0000000313027210 */ /* 0x000fe20007f1e0ff */
[----:B------:R-:W-:-:S03]  /*13fd0*/  IMAD.MOV.U32 R34, RZ, RZ, R18 ;  /* 0x000000ffff227224 */ /* 0x000fc600078e0012 */
[----:B------:R-:W-:Y:S01]  /*13fe0*/  IADD3 R27, PT, PT, R27, R14, R0 ;  /* 0x0000000e1b1b7210 */ /* 0x000fe20007ffe000 */
[----:B------:R-:W-:Y:S02]  /*13ff0*/  IMAD.X R3, RZ, RZ, RZ, P0 ;  /* 0x000000ffff037224 */ /* 0x000fe400000e06ff */
[----:B------:R-:W-:Y:S02]  /*14000*/  IMAD.X R0, RZ, RZ, RZ, P4 ;  /* 0x000000ffff007224 */ /* 0x000fe400020e06ff */
[----:B------:R-:W-:-:S05]  /*14010*/  IMAD.WIDE.U32 R2, R13, R26, R2 ;  /* 0x0000001a0d027225 */ /* 0x000fca00078e0002 */
        /* <DEDUP_REMOVED lines=29> */
.L_x_416:
        /* <DEDUP_REMOVED lines=22> */
.L_x_417:
[----:B------:R-:W-:Y:S01]  /*14350*/  IMAD.WIDE.U32 R2, R25, R80, RZ ;  /* 0x0000005019027225 */ /* 0x000fe200078e00ff */
[----:B------:R-:W-:-:S03]  /*14360*/  CS2R R6, SRZ ;  /* 0x0000000000067805 */ /* 0x000fc6000001ff00 */
[----:B------:R-:W-:Y:S01]  /*14370*/  HFMA2 R47, -RZ, RZ, 0, 0 ;  /* 0x00000000ff2f7431 */ /* 0x000fe200000001ff */
[----:B------:R-:W-:Y:S01]  /*14380*/  CS2R R28, SRZ ;  /* 0x00000000001c7805 */ /* 0x000fe2000001ff00 */
[----:B------:R-:W-:Y:S02]  /*14390*/  IMAD.MOV.U32 R69, RZ, RZ, RZ ;  /* 0x000000ffff457224 */ /* 0x000fe400078e00ff */
[----:B------:R-:W-:Y:S02]  /*143a0*/  HFMA2 R13, -RZ, RZ, 0, 0 ;  /* 0x00000000ff0d7431 */ /* 0x000fe400000001ff */
[----:B------:R-:W-:Y:S01]  /*143b0*/  IMAD.MOV.U32 R5, RZ, RZ, RZ ;  /* 0x000000ffff057224 */ /* 0x000fe200078e00ff */
[----:B------:R-:W-:Y:S01]  /*143c0*/  MOV R23, RZ ;  /* 0x000000ff00177202 */ /* 0x000fe20000000f00 */
[----:B------:R-:W-:Y:S01]  /*143d0*/  IMAD.MOV.U32 R11, RZ, RZ, RZ ;  /* 0x000000ffff0b7224 */ /* 0x000fe200078e00ff */
[----:B------:R-:W-:Y:S01]  /*143e0*/  IADD3 R4, PT, PT, R3, R69, RZ ;  /* 0x0000004503047210 */ /* 0x000fe20007ffe0ff */
[----:B------:R-:W-:-:S02]  /*143f0*/  IMAD.MOV.U32 R9, RZ, RZ, RZ ;  /* 0x000000ffff097224 */ /* 0x000fc400078e00ff */
[----:B------:R-:W-:Y:S02]  /*14400*/  IMAD R39, R2, R17, RZ ;  /* 0x0000001102277224 */ /* 0x000fe400078e02ff */
[----:B------:R-:W-:-:S04]  /*14410*/  IMAD.WIDE.U32 R4, R80, R40, R4 ;  /* 0x0000002850047225 */ /* 0x000fc800078e0004 */
[----:B------:R-:W-:Y:S01]  /*14420*/  IMAD.IADD R8, R5, 0x1, R7 ;  /* 0x0000000105087824 */ /* 0x000fe200078e0207 */
[----:B------:R-:W-:Y:S01]  /*14430*/  MOV R10, R4 ;  /* 0x00000004000a7202 */ /* 0x000fe20000000f00 */
[----:B------:R-:W-:Y:S02]  /*14440*/  IMAD.MOV.U32 R3, RZ, RZ, RZ ;  /* 0x000000ffff037224 */ /* 0x000fe400078e00ff */
[----:B------:R-:W-:-:S04]  /*14450*/  IMAD.WIDE.U32 R4, R80, R49, R8 ;  /* 0x0000003150047225 */ /* 0x000fc800078e0008 */
[----:B------:R-:W-:-:S04]  /*14460*/  IMAD.WIDE.U32 R10, R79, R25, R10 ;  /* 0x000000194f0a7225 */ /* 0x000fc800078e000a */
[----:B------:R-:W-:Y:S01]  /*14470*/  IMAD.HI.U32 R3, R39, R58, R2 ;  /* 0x0000003a27037227 */ /* 0x000fe200078e0002 */
[----:B------:R-:W-:Y:S02]  /*14480*/  IADD3 R9, PT, PT, R69, R11, RZ ;  /* 0x0000000b45097210 */ /* 0x000fe40007ffe0ff */
[----:B------:R-:W-:Y:S01]  /*14490*/  IADD3 R2, PT, PT, R5, R47, RZ ;  /* 0x0000002f05027210 */ /* 0x000fe20007ffe0ff */
[----:B------:R-:W-:Y:S01]  /*144a0*/  IMAD.MOV.U32 R0, RZ, RZ, RZ ;  /* 0x000000ffff007224 */ /* 0x000fe200078e00ff */
[----:B------:R-:W-:Y:S01]  /*144b0*/  IADD3 R8, P0, PT, R9, R4, RZ ;  /* 0x0000000409087210 */ /* 0x000fe20007f1e0ff */
[----:B------:R-:W-:Y:S02]  /*144c0*/  IMAD.MOV.U32 R31, RZ, RZ, RZ ;  /* 0x000000ffff1f7224 */ /* 0x000fe400078e00ff */
[----:B------:R-:W-:Y:S02]  /*144d0*/  IMAD.IADD R15, R3, 0x1, R0 ;  /* 0x00000001030f7824 */ /* 0x000fe400078e0200 */
[----:B------:R-:W-:-:S02]  /*144e0*/  IMAD.X R9, RZ, RZ, RZ, P0 ;  /* 0x000000ffff097224 */ /* 0x000fc400000e06ff */
[----:B------:R-:W-:Y:S01]  /*144f0*/  IMAD.MOV.U32 R3, RZ, RZ, RZ ;  /* 0x000000ffff037224 */ /* 0x000fe200078e00ff */
[----:B------:R-:W-:Y:S01]  /*14500*/  IADD3 R14, P0, PT, R15, R10, RZ ;  /* 0x0000000a0f0e7210 */ /* 0x000fe20007f1e0ff */
[----:B------:R-:W-:-:S04]  /*14510*/  IMAD.WIDE.U32 R8, R79, R40, R8 ;  /* 0x000000284f087225 */ /* 0x000fc800078e0008 */
[----:B------:R-:W-:Y:S01]  /*14520*/  IMAD.WIDE.U32 R2, R80, R30, R2 ;  /* 0x0000001e50027225 */ /* 0x000fe200078e0002 */
[----:B------:R-:W-:-:S03]  /*14530*/  IADD3 R11, PT, PT, R7, R9, RZ ;  /* 0x00000009070b7210 */ /* 0x000fc60007ffe0ff */
[----:B------:R-:W-:Y:S01]  /*14540*/  IMAD.X R15, RZ, RZ, RZ, P0 ;  /* 0x000000ffff0f7224 */ /* 0x000fe200000e06ff */
[----:B------:R-:W-:Y:S01]  /*14550*/  IADD3 R10, P0, PT, R11, R2, RZ ;  /* 0x000000020b0a7210 */ /* 0x000fe20007f1e0ff */
[----:B------:R-:W-:Y:S01]  /*14560*/  IMAD.MOV.U32 R12, RZ, RZ, R8 ;  /* 0x000000ffff0c7224 */ /* 0x000fe200078e0008 */
[----:B------:R-:W-:Y:S01]  /*14570*/  MOV R2, RZ ;  /* 0x000000ff00027202 */ /* 0x000fe20000000f00 */
[----:B------:R-:W-:-:S04]  /*14580*/  IMAD.WIDE.U32 R14, R39, R59, R14 ;  /* 0x0000003b270e7225 */ /* 0x000fc800078e000e */
[----:B------:R-:W-:Y:S02]  /*14590*/  IMAD.IADD R4, R3, 0x1, R31 ;  /* 0x0000000103047824 */ /* 0x000fe400078e021f */
[----:B------:R-:W-:Y:S02]  /*145a0*/  IMAD.X R11, RZ, RZ, RZ, P0 ;  /* 0x000000ffff0b7224 */ /* 0x000fe400000e06ff */
[----:B------:R-:W-:-:S04]  /*145b0*/  IMAD.WIDE.U32 R12, R78, R25, R12 ;  /* 0x000000194e0c7225 */ /* 0x000fc800078e000c */
[----:B------:R-:W-:Y:S02]  /*145c0*/  IMAD.IADD R3, R15, 0x1, R2 ;  /* 0x000000010f037824 */ /* 0x000fe400078e0202 */
[----:B------:R-:W-:-:S03]  /*145d0*/  IMAD.WIDE.U32 R8, R79, R49, R10 ;  /* 0x000000314f087225 */ /* 0x000fc600078e000a */
[----:B------:R-:W-:Y:S01]  /*145e0*/  IADD3 R10, P0, PT, R3, R12, RZ ;  /* 0x0000000c030a7210 */ /* 0x000fe20007f1e0ff */
[----:B------:R-:W-:Y:S01]  /*145f0*/  IMAD.IADD R5, R69, 0x1, R13 ;  /* 0x0000000145057824 */ /* 0x000fe200078e020d */
[----:B------:R-:W-:Y:S01]  /*14600*/  MOV R12, R14 ;  /* 0x0000000e000c7202 */ /* 0x000fe20000000f00 */
[----:B------:R-:W-:Y:S01]  /*14610*/  IMAD R15, R14, R17, RZ ;  /* 0x000000110e0f7224 */ /* 0x000fe200078e02ff */
[----:B------:R-:W-:Y:S01]  /*14620*/  IADD3.X R11, PT, PT, RZ, RZ, RZ, P0, !PT ;  /* 0x000000ffff0b7210 */ /* 0x000fe200007fe4ff */
[----:B------:R-:W-:Y:S02]  /*14630*/  IMAD.MOV.U32 R13, RZ, RZ, RZ ;  /* 0x000000ffff0d7224 */ /* 0x000fe400078e00ff */
[----:B------:R-:W-:Y:S02]  /*14640*/  IMAD.IADD R3, R47, 0x1, R9 ;  /* 0x000000012f037824 */ /* 0x000fe400078e0209 */
[----:B------:R-:W-:Y:S01]  /*14650*/  IMAD.HI.U32 R13, R15, R58, R12 ;  /* 0x0000003a0f0d7227 */ /* 0x000fe200078e000c */
[----:B------:R-:W-:-:S03]  /*14660*/  IADD3 R12, P1, PT, R5, R8, RZ ;  /* 0x00000008050c7210 */ /* 0x000fc60007f3e0ff */
[----:B------:R-:W-:Y:S02]  /*14670*/  IMAD.MOV.U32 R5, RZ, RZ, RZ ;  /* 0x000000ffff057224 */ /* 0x000fe400078e00ff */
[----:B------:R-:W-:Y:S01]  /*14680*/  IMAD.IADD R19, R0, 0x1, R13 ;  /* 0x0000000100137824 */ /* 0x000fe200078e020d */
[----:B------:R-:W-:Y:S01]  /*14690*/  IADD3.X R13, PT, PT, RZ, RZ, RZ, P1, !PT ;  /* 0x000000ffff0d7210 */ /* 0x000fe20000ffe4ff */
        /* <DEDUP_REMOVED lines=9> */
[----:B------:R-:W-:Y:S02]  /*14730*/  IMAD.MOV.U32 R3, RZ, RZ, RZ ;  /* 0x000000ffff037224 */ /* 0x000fe400078e00ff */
[----:B------:R-:W-:Y:S01]  /*14740*/  IMAD.X R19, RZ, RZ, RZ, P1 ;  /* 0x000000ffff137224 */ /* 0x000fe200008e06ff */
[----:B------:R-:W-:Y:S01]  /*14750*/  IADD3 R10, P1, PT, R13, R10, RZ ;  /* 0x0000000a0d0a7210 */ /* 0x000fe20007f3e0ff */
[----:B------:R-:W-:Y:S02]  /*14760*/  IMAD.MOV.U32 R5, RZ, RZ, RZ ;  /* 0x000000ffff057224 */ /* 0x000fe400078e00ff */
[----:B------:R-:W-:Y:S02]  /*14770*/  IMAD.MOV.U32 R13, RZ, RZ, RZ ;  /* 0x000000ffff0d7224 */ /* 0x000fe400078e00ff */
[----:B------:R-:W-:Y:S02]  /*14780*/  IMAD.IADD R21, R9, 0x1, R3 ;  /* 0x0000000109157824 */ /* 0x000fe400078e0203 */
[----:B------:R-:W-:-:S04]  /*14790*/  IMAD.WIDE.U32 R18, R15, R59, R18 ;  /* 0x0000003b0f127225 */ /* 0x000fc800078e0012 */
[----:B------:R-:W-:-:S04]  /*147a0*/  IMAD.WIDE.U32 R8, R80, R34, R4 ;  /* 0x0000002250087225 */ /* 0x000fc800078e0004 */
[----:B------:R-:W-:Y:S01]  /*147b0*/  IMAD.IADD R11, R31, 0x1, R11 ;  /* 0x000000011f0b7824 */ /* 0x000fe200078e020b */
[----:B------:R-:W-:Y:S01]  /*147c0*/  IADD3 R4, PT, PT, R9, R28, RZ ;  /* 0x0000001c09047210 */ /* 0x000fe20007ffe0ff */
[----:B------:R-:W-:-:S03]  /*147d0*/  IMAD.WIDE.U32 R12, R77, R25, R12 ;  /* 0x000000194d0c7225 */ /* 0x000fc600078e000c */
[----:B------:R-:W-:Y:S01]  /*147e0*/  IADD3 R8, P0, PT, R11, R8, RZ ;  /* 0x000000080b087210 */ /* 0x000fe20007f1e0ff */
[----:B------:R-:W-:Y:S02]  /*147f0*/  IMAD.IADD R37, R2, 0x1, R19 ;  /* 0x0000000102257824 */ /* 0x000fe400078e0213 */
[----:B------:R-:W-:Y:S02]  /*14800*/  HFMA2 R19, -RZ, RZ, 0, 0 ;  /* 0x00000000ff137431 */ /* 0x000fe400000001ff */
[----:B------:R-:W-:Y:S01]  /*14810*/  IMAD.X R11, RZ, RZ, RZ, P1 ;  /* 0x000000ffff0b7224 */ /* 0x000fe200008e06ff */
[----:B------:R-:W-:Y:S01]  /*14820*/  IADD3 R20, P1, PT, R21, R12, RZ ;  /* 0x0000000c15147210 */ /* 0x000fe20007f3e0ff */
[----:B------:R-:W-:Y:S01]  /*14830*/  IMAD.X R9, RZ, RZ, RZ, P0 ;  /* 0x000000ffff097224 */ /* 0x000fe200000e06ff */
[----:B------:R-:W-:Y:S01]  /*14840*/  IADD3 R5, PT, PT, R69, R13, RZ ;  /* 0x0000000d45057210 */ /* 0x000fe20007ffe0ff */
[----:B------:R-:W-:-:S04]  /*14850*/  IMAD.WIDE.U32 R10, R78, R49, R10 ;  /* 0x000000314e0a7225 */ /* 0x000fc800078e000a */
[----:B------:R-:W-:Y:S02]  /*14860*/  IMAD R13, R18, R17, RZ ;  /* 0x00000011120d7224 */ /* 0x000fe400078e02ff */
[----:B------:R-:W-:Y:S02]  /*14870*/  IMAD.X R21, RZ, RZ, RZ, P1 ;  /* 0x000000ffff157224 */ /* 0x000fe400008e06ff */
[----:B------:R-:W-:Y:S01]  /*14880*/  IMAD.HI.U32 R41, R13, R58, R18 ;  /* 0x0000003a0d297227 */ /* 0x000fe200078e0012 */
[----:B------:R-:W-:-:S03]  /*14890*/  IADD3 R18, P1, PT, R5, R10, RZ ;  /* 0x0000000a05127210 */ /* 0x000fc60007f3e0ff */
        /* <DEDUP_REMOVED lines=8> */
[----:B------:R-:W-:Y:S02]  /*14920*/  IMAD.MOV.U32 R5, RZ, RZ, RZ ;  /* 0x000000ffff057224 */ /* 0x000fe400078e00ff */
[----:B------:R-:W-:Y:S02]  /*14930*/  IMAD.X R11, RZ, RZ, RZ, P0 ;  /* 0x000000ffff0b7224 */ /* 0x000fe400000e06ff */
[----:B------:R-:W-:-:S04]  /*14940*/  IMAD.WIDE.U32 R18, R77, R40, R18 ;  /* 0x000000284d127225 */ /* 0x000fc800078e0012 */
[----:B------:R-:W-:Y:S02]  /*14950*/  IMAD.X R37, RZ, RZ, RZ, P1 ;  /* 0x000000ffff257224 */ /* 0x000fe400008e06ff */
[----:B------:R-:W-:-:S04]  /*14960*/  IMAD.WIDE.U32 R8, R80, R32, R4 ;  /* 0x0000002050087225 */ /* 0x000fc800078e0004 */
[----:B------:R-:W-:Y:S01]  /*14970*/  IMAD.IADD R45, R21, 0x1, R16 ;  /* 0x00000001152d7824 */ /* 0x000fe200078e0210 */
[----:B------:R-:W-:Y:S01]  /*14980*/  IADD3 R21, PT, PT, R7, R19, RZ ;  /* 0x0000001307157210 */ /* 0x000fe20007ffe0ff */
[----:B------:R-:W-:Y:S01]  /*14990*/  IMAD.WIDE.U32 R10, R78, R30, R10 ;  /* 0x0000001e4e0a7225 */ /* 0x000fe200078e000a */
[----:B------:R-:W-:Y:S02]  /*149a0*/  IADD3 R8, P0, PT, R35, R8, RZ ;  /* 0x0000000823087210 */ /* 0x000fe40007f1e0ff */
[----:B------:R-:W-:Y:S01]  /*149b0*/  IADD3 R4, PT, PT, R9, R23, RZ ;  /* 0x0000001709047210 */ /* 0x000fe20007ffe0ff */
[----:B------:R-:W-:Y:S01]  /*149c0*/  IMAD.WIDE.U32 R36, R15, R60, R36 ;  /* 0x0000003c0f247225 */ /* 0x000fe200078e0024 */
[----:B------:R-:W-:Y:S02]  /*149d0*/  IADD3 R20, P1, PT, R21, R10, RZ ;  /* 0x0000000a15147210 */ /* 0x000fe40007f3e0ff */
[----:B------:R-:W-:Y:S01]  /*149e0*/  IADD3.X R9, PT, PT, RZ, RZ, RZ, P0, !PT ;  /* 0x000000ffff097210 */ /* 0x000fe200007fe4ff */
[----:B------:R-:W-:-:S02]  /*149f0*/  IMAD.IADD R5, R0, 0x1, R41 ;  /* 0x0000000100057824 */ /* 0x000fc400078e0229 */
[----:B------:R-:W-:Y:S02]  /*14a00*/  IMAD.IADD R35, R3, 0x1, R37 ;  /* 0x0000000103237824 */ /* 0x000fe400078e0225 */
[----:B------:R-:W-:Y:S01]  /*14a10*/  IMAD.MOV.U32 R37, RZ, RZ, RZ ;  /* 0x000000ffff257224 */ /* 0x000fe200078e00ff */
[----:B------:R-:W-:Y:S01]  /*14a20*/  IADD3 R10, P3, PT, R5, R36, RZ ;  /* 0x00000024050a7210 */ /* 0x000fe20007f7e0ff */
[----:B------:R-:W-:Y:S01]  /*14a30*/  IMAD.X R21, RZ, RZ, RZ, P1 ;  /* 0x000000ffff157224 */ /* 0x000fe200008e06ff */
[----:B------:R-:W-:Y:S01]  /*14a40*/  MOV R36, R18 ;  /* 0x0000001200247202 */ /* 0x000fe20000000f00 */
[----:B------:R-:W-:Y:S02]  /*14a50*/  IMAD.IADD R11, R31, 0x1, R11 ;  /* 0x000000011f0b7824 */ /* 0x000fe400078e020b */
[----:B------:R-:W-:-:S04]  /*14a60*/  IMAD.WIDE.U32 R18, R77, R49, R20 ;  /* 0x000000314d127225 */ /* 0x000fc800078e0014 */
[----:B------:R-:W-:-:S04]  /*14a70*/  IMAD.WIDE.U32 R36, R76, R25, R36 ;  /* 0x000000194c247225 */ /* 0x000fc800078e0024 */
[----:B------:R-:W-:Y:S01]  /*14a80*/  IMAD.IADD R5, R69, 0x1, R37 ;  /* 0x0000000145057824 */ /* 0x000fe200078e0225 */
[----:B------:R-:W-:Y:S01]  /*14a90*/  IADD3 R44, P2, PT, R45, R36, RZ ;  /* 0x000000242d2c7210 */ /* 0x000fe20007f5e0ff */
[----:B------:R-:W-:-:S03]  /*14aa0*/  IMAD.WIDE.U32 R8, R79, R34, R8 ;  /* 0x000000224f087225 */ /* 0x000fc600078e0008 */
[----:B------:R-:W-:Y:S01]  /*14ab0*/  IADD3 R18, P1, PT, R5, R18, RZ ;  /* 0x0000001205127210 */ /* 0x000fe20007f3e0ff */
[----:B------:R-:W-:Y:S01]  /*14ac0*/  IMAD.MOV.U32 R5, RZ, RZ, RZ ;  /* 0x000000ffff057224 */ /* 0x000fe200078e00ff */
        /* <DEDUP_REMOVED lines=8> */
[----:B------:R-:W-:-:S04]  /*14b50*/  IMAD.WIDE.U32 R44, R39, R62, R44 ;  /* 0x0000003e272c7225 */ /* 0x000fc800078e002c */
[----:B------:R-:W-:-:S04]  /*14b60*/  IMAD.WIDE.U32 R20, R78, R33, R20 ;  /* 0x000000214e147225 */ /* 0x000fc800078e0014 */
[----:B------:R-:W-:Y:S02]  /*14b70*/  IMAD.MOV.U32 R4, RZ, RZ, RZ ;  /* 0x000000ffff047224 */ /* 0x000fe400078e00ff */
[----:B------:R-:W-:Y:S01]  /*14b80*/  IMAD.X R37, RZ, RZ, RZ, P0 ;  /* 0x000000ffff257224 */ /* 0x000fe200000e06ff */
[----:B------:R-:W-:Y:S01]  /*14b90*/  IADD3 R42, P0, PT, R19, R20, RZ ;  /* 0x00000014132a7210 */ /* 0x000fe20007f1e0ff */
[----:B------:R-:W-:Y:S01]  /*14ba0*/  IMAD.IADD R21, R29, 0x1, R21 ;  /* 0x000000011d157824 */ /* 0x000fe200078e0215 */
[----:B------:R-:W-:Y:S01]  /*14bb0*/  IADD3 R20, P2, PT, R35, R44, RZ ;  /* 0x0000002c23147210 */ /* 0x000fe20007f5e0ff */
[----:B------:R-:W-:Y:S01]  /*14bc0*/  IMAD.WIDE.U32 R10, R13, R59, R10 ;  /* 0x0000003b0d0a7225 */ /* 0x000fe200078e000a */
[----:B------:R-:W-:-:S03]  /*14bd0*/  IADD3 R35, PT, PT, R45, R4, RZ ;  /* 0x000000042d237210 */ /* 0x000fc60007ffe0ff */
[----:B------:R-:W-:Y:S01]  /*14be0*/  IMAD.WIDE.U32 R44, R79, R32, R36 ;  /* 0x000000204f2c7225 */ /* 0x000fe200078e0024 */
[----:B------:R-:W-:-:S03]  /*14bf0*/  MOV R70, R10 ;  /* 0x0000000a00467202 */ /* 0x000fc60000000f00 */
[----:B------:R-:W-:Y:S01]  /*14c00*/  IMAD.X R43, RZ, RZ, RZ, P0 ;  /* 0x000000ffff2b7224 */ /* 0x000fe200000e06ff */
[----:B------:R-:W-:Y:S01]  /*14c10*/  IADD3 R45, PT, PT, R23, R45, RZ ;  /* 0x0000002d172d7210 */ /* 0x000fe20007ffe0ff */
[----:B------:R-:W-:Y:S01]  /*14c20*/  IMAD.X R19, RZ, RZ, RZ, P1 ;  /* 0x000000ffff137224 */ /* 0x000fe200008e06ff */
[----:B------:R-:W-:Y:S01]  /*14c30*/  IADD3 R44, P1, PT, R21, R44, RZ ;  /* 0x0000002c152c7210 */ /* 0x000fe20007f3e0ff */
[----:B------:R-:W-:-:S04]  /*14c40*/  IMAD.WIDE.U32 R42, R77, R30, R42 ;  /* 0x0000001e4d2a7225 */ /* 0x000fc800078e002a */
[----:B------:R-:W-:Y:S02]  /*14c50*/  IMAD.IADD R5, R2, 0x1, R11 ;  /* 0x0000000102057824 */ /* 0x000fe400078e020b */
[----:B------:R-:W-:Y:S01]  /*14c60*/  IMAD.WIDE.U32 R36, R76, R40, R18 ;  /* 0x000000284c247225 */ /* 0x000fe200078e0012 */
[----:B------:R-:W-:Y:S02]  /*14c70*/  IADD3 R18, P0, PT, R9, R45, RZ ;  /* 0x0000002d09127210 */ /* 0x000fe40007f1e0ff */
[----:B------:R-:W-:Y:S01]  /*14c80*/  IADD3.X R45, PT, PT, RZ, RZ, RZ, P1, !PT ;  /* 0x000000ffff2d7210 */ /* 0x000fe20000ffe4ff */
[----:B------:R-:W-:Y:S02]  /*14c90*/  IMAD R11, R10, R17, RZ ;  /* 0x000000110a0b7224 */ /* 0x000fe400078e02ff */
[----:B------:R-:W-:Y:S02]  /*14ca0*/  IMAD.MOV.U32 R71, RZ, RZ, RZ ;  /* 0x000000ffff477224 */ /* 0x000fe400078e00ff */
[----:B------:R-:W-:-:S02]  /*14cb0*/  IMAD.X R21, RZ, RZ, RZ, P2 ;  /* 0x000000ffff157224 */ /* 0x000fc400010e06ff */
[----:B------:R-:W-:Y:S02]  /*14cc0*/  IMAD.IADD R9, R31, 0x1, R43 ;  /* 0x000000011f097824 */ /* 0x000fe400078e022b */
[----:B------:R-:W-:Y:S02]  /*14cd0*/  HFMA2 R43, -RZ, RZ, 0, 0 ;  /* 0x00000000ff2b7431 */ /* 0x000fe400000001ff */
[----:B------:R-:W-:Y:S02]  /*14ce0*/  IMAD.IADD R19, R7, 0x1, R37 ;  /* 0x0000000107137824 */ /* 0x000fe400078e0225 */
[----:B------:R-:W-:-:S03]  /*14cf0*/  IMAD.HI.U32 R73, R11, R58, R70 ;  /* 0x0000003a0b497227 */ /* 0x000fc600078e0046 */
[----:B------:R-:W-:Y:S01]  /*14d00*/  IADD3 R8, P2, PT, R19, R42, RZ ;  /* 0x0000002a13087210 */ /* 0x000fe20007f5e0ff */
[----:B------:R-:W-:-:S04]  /*14d10*/  IMAD.WIDE.U32 R70, R15, R61, R20 ;  /* 0x0000003d0f467225 */ /* 0x000fc800078e0014 */
[----:B------:R-:W-:-:S04]  /*14d20*/  IMAD.WIDE.U32 R20, R78, R34, R44 ;  /* 0x000000224e147225 */ /* 0x000fc800078e002c */
[----:B------:R-:W-:Y:S01]  /*14d30*/  IMAD.MOV.U32 R42, RZ, RZ, R36 ;  /* 0x000000ffff2a7224 */ /* 0x000fe200078e0024 */
[----:B------:R-:W-:Y:S01]  /*14d40*/  IADD3 R20, P3, PT, R9, R20, RZ ;  /* 0x0000001409147210 */ /* 0x000fe20007f7e0ff */
[----:B------:R-:W-:Y:S01]  /*14d50*/  IMAD.X R19, RZ, RZ, RZ, P0 ;  /* 0x000000ffff137224 */ /* 0x000fe200000e06ff */
[----:B------:R-:W-:Y:S01]  /*14d60*/  IADD3 R36, P4, PT, R5, R70, RZ ;  /* 0x0000004605247210 */ /* 0x000fe20007f9e0ff */
[----:B------:R-:W-:Y:S01]  /*14d70*/  IMAD.WIDE.U32 R42, R75, R25, R42 ;  /* 0x000000194b2a7225 */ /* 0x000fe200078e002a */
[----:B------:R-:W-:Y:S02]  /*14d80*/  IADD3.X R9, PT, PT, RZ, RZ, RZ, P2, !PT ;  /* 0x000000ffff097210 */ /* 0x000fe400017fe4ff */
[----:B------:R-:W-:Y:S01]  /*14d90*/  IADD3 R5, PT, PT, R0, R73, RZ ;  /* 0x0000004900057210 */ /* 0x000fe20007ffe0ff */
[----:B------:R-:W-:Y:S01]  /*14da0*/  IMAD.IADD R43, R69, 0x1, R43 ;  /* 0x00000001452b7824 */ /* 0x000fe200078e022b */
[----:B------:R-:W-:Y:S01]  /*14db0*/  IADD3 R42, P1, PT, R35, R42, RZ ;  /* 0x0000002a232a7210 */ /* 0x000fe20007f3e0ff */
[----:B------:R-:W-:-:S02]  /*14dc0*/  IMAD.X R37, RZ, RZ, RZ, P4 ;  /* 0x000000ffff257224 */ /* 0x000fc400020e06ff */
[----:B------:R-:W-:-:S04]  /*14dd0*/  IMAD.WIDE.U32 R8, R76, R49, R8 ;  /* 0x000000314c087225 */ /* 0x000fc800078e0008 */
[----:B------:R-:W-:Y:S02]  /*14de0*/  IMAD.IADD R41, R16, 0x1, R71 ;  /* 0x0000000110297824 */ /* 0x000fe400078e0247 */
[----:B------:R-:W-:Y:S02]  /*14df0*/  IMAD.IADD R21, R28, 0x1, R21 ;  /* 0x000000011c157824 */ /* 0x000fe400078e0215 */
[----:B------:R-:W-:-:S04]  /*14e00*/  IMAD.WIDE.U32 R18, R27, R79, R18 ;  /* 0x0000004f1b127225 */ /* 0x000fc800078e0012 */
[----:B------:R-:W-:Y:S01]  /*14e10*/  IMAD.WIDE.U32 R70, R13, R60, R36 ;  /* 0x0000003c0d467225 */ /* 0x000fe200078e0024 */
[----:B------:R-:W-:Y:S02]  /*14e20*/  IADD3 R36, P4, PT, R43, R8, RZ ;  /* 0x000000082b247210 */ /* 0x000fe40007f9e0ff */
[----:B------:R-:W-:Y:S01]  /*14e30*/  IADD3 R44, P2, PT, R18, R21, RZ ;  /* 0x00000015122c7210 */ /* 0x000fe20007f5e0ff */
[----:B------:R-:W-:Y:S01]  /*14e40*/  IMAD.X R43, RZ, RZ, RZ, P1 ;  /* 0x000000ffff2b7224 */ /* 0x000fe200008e06ff */
[----:B------:R-:W-:Y:S01]  /*14e50*/  IADD3.X R21, PT, PT, RZ, RZ, RZ, P3, !PT ;  /* 0x000000ffff157210 */ /* 0x000fe20001ffe4ff */
[----:B------:R-:W-:Y:S01]  /*14e60*/  IMAD.IADD R35, R3, 0x1, R71 ;  /* 0x0000000103237824 */ /* 0x000fe200078e0247 */
[----:B------:R-:W-:Y:S01]  /*14e70*/  IADD3 R8, P0, PT, R5, R70, RZ ;  /* 0x0000004605087210 */ /* 0x000fe20007f1e0ff */
[----:B------:R-:W-:Y:S01]  /*14e80*/  IMAD.WIDE.U32 R70, R39, R63, R42 ;  /* 0x0000003f27467225 */ /* 0x000fe200078e002a */
[----:B------:R-:W-:Y:S02]  /*14e90*/  MOV R5, RZ ;  /* 0x000000ff00057202 */ /* 0x000fe40000000f00 */
        /* <DEDUP_REMOVED lines=16> */
[----:B------:R-:W-:Y:S01]  /*14fa0*/  IMAD.WIDE.U32 R70, R11, R59, R8 ;  /* 0x0000003b0b467225 */ /* 0x000fe200078e0008 */
[----:B------:R-:W-:Y:S02]  /*14fb0*/  IADD3 R42, P4, PT, R35, R42, RZ ;  /* 0x0000002a232a7210 */ /* 0x000fe40007f9e0ff */
[----:B------:R-:W-:Y:S01]  /*14fc0*/  IADD3 R81, PT, PT, R4, R43, RZ ;  /* 0x0000002b04517210 */ /* 0x000fe20007ffe0ff */
[----:B------:R-:W-:-:S04]  /*14fd0*/  IMAD.WIDE.U32 R36, R75, R40, R36 ;  /* 0x000000284b247225 */ /* 0x000fc800078e0024 */
[----:B------:R-:W-:-:S04]  /*14fe0*/  IMAD.WIDE.U32 R20, R76, R30, R20 ;  /* 0x0000001e4c147225 */ /* 0x000fc800078e0014 */
[----:B------:R-:W-:Y:S02]  /*14ff0*/  IMAD.X R45, RZ, RZ, RZ, P2 ;  /* 0x000000ffff2d7224 */ /* 0x000fe400010e06ff */
[----:B------:R-:W-:Y:S02]  /*15000*/  IMAD.IADD R35, R2, 0x1, R71 ;  /* 0x0000000102237824 */ /* 0x000fe400078e0247 */
[----:B------:R-:W-:Y:S02]  /*15010*/  IMAD.IADD R19, R7, 0x1, R37 ;  /* 0x0000000107137824 */ /* 0x000fe400078e0225 */
[----:B------:R-:W-:Y:S02]  /*15020*/  IMAD R9, R70, R17, RZ ;  /* 0x0000001146097224 */ /* 0x000fe400078e02ff */
[----:B------:R-:W-:Y:S01]  /*15030*/  IMAD.MOV.U32 R71, RZ, RZ, RZ ;  /* 0x000000ffff477224 */ /* 0x000fe200078e00ff */
[----:B------:R-:W-:Y:S01]  /*15040*/  IADD3 R20, P0, PT, R19, R20, RZ ;  /* 0x0000001413147210 */ /* 0x000fe20007f1e0ff */
[----:B------:R-:W-:-:S02]  /*15050*/  IMAD.IADD R21, R31, 0x1, R21 ;  /* 0x000000011f157824 */ /* 0x000fc400078e0215 */
[----:B------:R-:W-:-:S04]  /*15060*/  IMAD.WIDE.U32 R44, R77, R34, R44 ;  /* 0x000000224d2c7225 */ /* 0x000fc800078e002c */
[----:B------:R-:W-:Y:S01]  /*15070*/  IMAD.HI.U32 R83, R9, R58, R70 ;  /* 0x0000003a09537227 */ /* 0x000fe200078e0046 */
[----:B------:R-:W-:Y:S02]  /*15080*/  MOV R70, R36 ;  /* 0x0000002400467202 */ /* 0x000fe40000000f00 */
[----:B------:R-:W-:Y:S01]  /*15090*/  IADD3 R44, P2, PT, R21, R44, RZ ;  /* 0x0000002c152c7210 */ /* 0x000fe20007f5e0ff */
        /* <DEDUP_REMOVED lines=20> */
[----:B------:R-:W-:Y:S02]  /*151e0*/  IMAD.IADD R41, R16, 0x1, R43 ;  /* 0x0000000110297824 */ /* 0x000fe400078e022b */
[----:B------:R-:W-:Y:S01]  /*151f0*/  IMAD.WIDE.U32 R42, R39, R64, R70 ;  /* 0x00000040272a7225 */ /* 0x000fe200078e0046 */
[----:B------:R-:W-:-:S03]  /*15200*/  IADD3 R70, P3, PT, R21, R44, RZ ;  /* 0x0000002c15467210 */ /* 0x000fc60007f7e0ff */
[----:B------:R-:W-:Y:S01]  /*15210*/  IMAD.WIDE.U32 R72, R77, R32, R72 ;  /* 0x000000204d487225 */ /* 0x000fe200078e0048 */
[----:B------:R-:W-:-:S03]  /*15220*/  IADD3 R44, P4, PT, R81, R42, RZ ;  /* 0x0000002a512c7210 */ /* 0x000fc60007f9e0ff */
[----:B------:R-:W-:Y:S02]  /*15230*/  IMAD.IADD R45, R29, 0x1, R45 ;  /* 0x000000011d2d7824 */ /* 0x000fe400078e022d */
[----:B------:R-:W-:Y:S02]  /*15240*/  IMAD.X R21, RZ, RZ, RZ, P1 ;  /* 0x000000ffff157224 */ /* 0x000fe400008e06ff */
[----:B------:R-:W-:Y:S01]  /*15250*/  IMAD.WIDE.U32 R18, R11, R60, R18 ;  /* 0x0000003c0b127225 */ /* 0x000fe200078e0012 */
[----:B------:R-:W-:Y:S02]  /*15260*/  IADD3 R42, P2, PT, R45, R72, RZ ;  /* 0x000000482d2a7210 */ /* 0x000fe40007f5e0ff */
[----:B------:R-:W-:Y:S01]  /*15270*/  IADD3.X R45, PT, PT, RZ, RZ, RZ, P4, !PT ;  /* 0x000000ffff2d7210 */ /* 0x000fe200027fe4ff */
[----:B------:R-:W-:Y:S01]  /*15280*/  IMAD.IADD R36, R23, 0x1, R73 ;  /* 0x0000000117247824 */ /* 0x000fe200078e0249 */
[----:B------:R-:W-:Y:S01]  /*15290*/  IADD3 R18, P1, PT, R35, R18, RZ ;  /* 0x0000001223127210 */ /* 0x000fe20007f3e0ff */
[----:B------:R-:W-:-:S02]  /*152a0*/  IMAD.X R71, RZ, RZ, RZ, P3 ;  /* 0x000000ffff477224 */ /* 0x000fc400018e06ff */
[----:B------:R-:W-:Y:S01]  /*152b0*/  IMAD.WIDE.U32 R72, R74, R40, R20 ;  /* 0x000000284a487225 */ /* 0x000fe200078e0014 */
[----:B------:R-:W-:-:S03]  /*152c0*/  IADD3 R36, P0, PT, R37, R36, RZ ;  /* 0x0000002425247210 */ /* 0x000fc60007f1e0ff */
[----:B------:R-:W-:Y:S01]  /*152d0*/  IMAD.IADD R35, R3, 0x1, R19 ;  /* 0x0000000103237824 */ /* 0x000fe200078e0213 */
[----:B------:R-:W-:Y:S01]  /*152e0*/  IADD3 R19, PT, PT, R7, R73, RZ ;  /* 0x0000004907137210 */ /* 0x000fe20007ffe0ff */
[----:B------:R-:W-:-:S04]  /*152f0*/  IMAD.WIDE.U32 R20, R75, R30, R70 ;  /* 0x0000001e4b147225 */ /* 0x000fc800078e0046 */
[----:B------:R-:W-:Y:S01]  /*15300*/  IMAD.MOV.U32 R70, RZ, RZ, R72 ;  /* 0x000000ffff467224 */ /* 0x000fe200078e0048 */
[----:B------:R-:W-:Y:S01]  /*15310*/  IADD3 R37, PT, PT, R31, R21, RZ ;  /* 0x000000151f257210 */ /* 0x000fe20007ffe0ff */
[----:B------:R-:W-:Y:S02]  /*15320*/  IMAD.MOV.U32 R71, RZ, RZ, RZ ;  /* 0x000000ffff477224 */ /* 0x000fe400078e00ff */
[----:B------:R-:W-:Y:S02]  /*15330*/  IMAD.IADD R81, R43, 0x1, R6 ;  /* 0x000000012b517824 */ /* 0x000fe400078e0206 */
        /* <DEDUP_REMOVED lines=17> */
[----:B------:R-:W-:-:S03]  /*15450*/  IADD3.X R19, PT, PT, RZ, RZ, RZ, P1, !PT ;  /* 0x000000ffff137210 */ /* 0x000fc60000ffe4ff */
[----:B------:R-:W-:-:S04]  /*15460*/  IMAD.WIDE.U32 R70, R13, R62, R44 ;  /* 0x0000003e0d467225 */ /* 0x000fc800078e002c */
[----:B------:R-:W-:Y:S02]  /*15470*/  IMAD.IADD R83, R28, 0x1, R43 ;  /* 0x000000011c537824 */ /* 0x000fe400078e022b */
[----:B------:R-:W-:Y:S01]  /*15480*/  IMAD.WIDE.U32 R44, R27, R77, R36 ;  /* 0x0000004d1b2c7225 */ /* 0x000fe200078e0024 */
[----:B------:R-:W-:-:S03]  /*15490*/  IADD3 R36, P1, PT, R35, R70, RZ ;  /* 0x0000004623247210 */ /* 0x000fc60007f3e0ff */
[----:B------:R-:W-:Y:S01]  /*154a0*/  IMAD.WIDE.U32 R72, R9, R59, R18 ;  /* 0x0000003b09487225 */ /* 0x000fe200078e0012 */
[----:B------:R-:W-:-:S03]  /*154b0*/  IADD3 R70, P0, PT, R44, R83, RZ ;  /* 0x000000532c467210 */ /* 0x000fc60007f1e0ff */
[----:B------:R-:W-:Y:S01]  /*154c0*/  IMAD.X R43, RZ, RZ, RZ, P2 ;  /* 0x000000ffff2b7224 */ /* 0x000fe200010e06ff */
[----:B------:R-:W-:Y:S01]  /*154d0*/  IADD3 R35, PT, PT, R2, R73, RZ ;  /* 0x0000004902237210 */ /* 0x000fe20007ffe0ff */
[----:B------:R-:W-:Y:S02]  /*154e0*/  IMAD.IADD R81, R4, 0x1, R71 ;  /* 0x0000000104517824 */ /* 0x000fe400078e0247 */
[----:B------:R-:W-:Y:S02]  /*154f0*/  IMAD R19, R72, R17, RZ ;  /* 0x0000001148137224 */ /* 0x000fe400078e02ff */
[----:B------:R-:W-:Y:S02]  /*15500*/  IMAD.MOV.U32 R73, RZ, RZ, RZ ;  /* 0x000000ffff497224 */ /* 0x000fe400078e00ff */
[----:B------:R-:W-:Y:S02]  /*15510*/  IMAD.IADD R21, R47, 0x1, R21 ;  /* 0x000000012f157824 */ /* 0x000fe400078e0215 */
[----:B------:R-:W-:-:S04]  /*15520*/  IMAD.WIDE.U32 R42, R75, R33, R42 ;  /* 0x000000214b2a7225 */ /* 0x000fc800078e002a */
[----:B------:R-:W-:Y:S01]  /*15530*/  IMAD.X R71, RZ, RZ, RZ, P0 ;  /* 0x000000ffff477224 */ /* 0x000fe200000e06ff */
[----:B------:R-:W-:Y:S01]  /*15540*/  IADD3 R42, P3, PT, R21, R42, RZ ;  /* 0x0000002a152a7210 */ /* 0x000fe20007f7e0ff */
[----:B------:R-:W-:Y:S01]  /*15550*/  IMAD.HI.U32 R85, R19, R58, R72 ;  /* 0x0000003a13557227 */ /* 0x000fe200078e0048 */
[----:B------:R-:W-:-:S03]  /*15560*/  IADD3 R43, PT, PT, R29, R43, RZ ;  /* 0x0000002b1d2b7210 */ /* 0x000fc60007ffe0ff */
[----:B------:R-:W-:-:S04]  /*15570*/  IMAD.WIDE.U32 R72, R76, R32, R70 ;  /* 0x000000204c487225 */ /* 0x000fc800078e0046 */
[----:B------:R-:W-:Y:S01]  /*15580*/  IMAD.X R21, RZ, RZ, RZ, P4 ;  /* 0x000000ffff157224 */ /* 0x000fe200020e06ff */
[----:B------:R-:W-:Y:S01]  /*15590*/  IADD3 R38, P4, PT, R41, R38, RZ ;  /* 0x0000002629267210 */ /* 0x000fe20007f9e0ff */
[----:B------:R-:W-:Y:S01]  /*155a0*/  IMAD.MOV.U32 R8, RZ, RZ, RZ ;  /* 0x000000ffff087224 */ /* 0x000fe200078e00ff */
[----:B------:R-:W-:Y:S01]  /*155b0*/  IADD3 R44, P2, PT, R43, R72, RZ ;  /* 0x000000482b2c7210 */ /* 0x000fe20007f5e0ff */
[----:B------:R-:W-:Y:S02]  /*155c0*/  IMAD.IADD R41, R23, 0x1, R73 ;  /* 0x0000000117297824 */ /* 0x000fe400078e0249 */
[----:B------:R-:W-:Y:S01]  /*155d0*/  IMAD.X R37, RZ, RZ, RZ, P1 ;  /* 0x000000ffff257224 */ /* 0x000fe200008e06ff */
[----:B------:R-:W-:Y:S01]  /*155e0*/  IADD3 R39, PT, PT, R39, R8, RZ ;  /* 0x0000000827277210 */ /* 0x000fe20007ffe0ff */
        /* <DEDUP_REMOVED lines=9> */
[----:B------:R-:W-:Y:S01]  /*15680*/  IADD3 R35, PT, PT, R0, R85, RZ ;  /* 0x0000005500237210 */ /* 0x000fe20007ffe0ff */
[----:B------:R-:W-:Y:S02]  /*15690*/  IMAD.IADD R41, R16, 0x1, R37 ;  /* 0x0000000110297824 */ /* 0x000fe400078e0225 */
[----:B------:R-:W-:Y:S02]  /*156a0*/  IMAD.X R39, RZ, RZ, RZ, P4 ;  /* 0x000000ffff277224 */ /* 0x000fe400020e06ff */
[----:B------:R-:W-:Y:S01]  /*156b0*/  IMAD.WIDE.U32 R36, R75, R34, R44 ;  /* 0x000000224b247225 */ /* 0x000fe200078e002c */
[----:B------:R-:W-:Y:S02]  /*156c0*/  IADD3 R44, P3, PT, R71, R42, RZ ;  /* 0x0000002a472c7210 */ /* 0x000fe40007f7e0ff */
[----:B------:R-:W-:Y:S01]  /*156d0*/  IADD3.X R71, PT, PT, RZ, RZ, RZ, P2, !PT ;  /* 0x000000ffff477210 */ /* 0x000fe200017fe4ff */
[----:B------:R-:W-:-:S04]  /*156e0*/  IMAD.WIDE.U32 R38, R15, R64, R38 ;  /* 0x000000400f267225 */ /* 0x000fc800078e0026 */
[----:B------:R-:W-:Y:S01]  /*156f0*/  IMAD.IADD R43, R31, 0x1, R43 ;  /* 0x000000011f2b7824 */ /* 0x000fe200078e022b */
[----:B------:R-:W-:Y:S01]  /*15700*/  IADD3 R38, P4, PT, R81, R38, RZ ;  /* 0x0000002651267210 */ /* 0x000fe20007f9e0ff */
[----:B------:R-:W-:Y:S02]  /*15710*/  IMAD.X R45, RZ, RZ, RZ, P3 ;  /* 0x000000ffff2d7224 */ /* 0x000fe400018e06ff */
[----:B------:R-:W-:Y:S01]  /*15720*/  IMAD.X R21, RZ, RZ, RZ, P1 ;  /* 0x000000ffff157224 */ /* 0x000fe200008e06ff */
        /* <DEDUP_REMOVED lines=15> */
[----:B------:R-:W-:Y:S01]  /*15820*/  IMAD.WIDE.U32 R70, R13, R63, R38 ;  /* 0x0000003f0d467225 */ /* 0x000fe200078e0026 */
[----:B------:R-:W-:-:S03]  /*15830*/  IADD3.X R45, PT, PT, RZ, RZ, RZ, P0, !PT ;  /* 0x000000ffff2d7210 */ /* 0x000fc600007fe4ff */
[----:B------:R-:W-:Y:S02]  /*15840*/  IMAD.X R43, RZ, RZ, RZ, P3 ;  /* 0x000000ffff2b7224 */ /* 0x000fe400018e06ff */
        /* <DEDUP_REMOVED lines=21> */
[----:B------:R-:W-:-:S02]  /*159a0*/  IMAD R35, R44, R17, RZ ;  /* 0x000000112c237224 */ /* 0x000fc400078e02ff */
[----:B------:R-:W-:Y:S02]  /*159b0*/  IMAD.MOV.U32 R45, RZ, RZ, RZ ;  /* 0x000000ffff2d7224 */ /* 0x000fe400078e00ff */
[----:B------:R-:W-:-:S04]  /*159c0*/  IMAD.WIDE.U32 R20, R67, R30, R20 ;  /* 0x0000001e43147225 */ /* 0x000fc800078e0014 */
[----:B------:R-:W-:Y:S02]  /*159d0*/  IMAD.X R43, RZ, RZ, RZ, P6 ;  /* 0x000000ffff2b7224 */ /* 0x000fe400030e06ff */
[----:B------:R-:W-:-:S04]  /*159e0*/  IMAD.WIDE.U32 R38, R13, R64, R38 ;  /* 0x000000400d267225 */ /* 0x000fc800078e0026 */
[----:B------:R-:W-:Y:S01]  /*159f0*/  IMAD.HI.U32 R73, R35, R58, R44 ;  /* 0x0000003a23497227 */ /* 0x000fe200078e002c */
[----:B------:R-:W-:-:S03]  /*15a00*/  IADD3.X R45, PT, PT, RZ, RZ, RZ, P2, !PT ;  /* 0x000000ffff2d7210 */ /* 0x000fc600017fe4ff */
[----:B------:R-:W-:Y:S01]  /*15a10*/  IMAD.IADD R15, R4, 0x1, R37 ;  /* 0x00000001040f7824 */ /* 0x000fe200078e0225 */
[----:B------:R-:W-:Y:S01]  /*15a20*/  IADD3 R45, P2, PT, R45, R20, RZ ;  /* 0x000000142d2d7210 */ /* 0x000fe20007f5e0ff */
[----:B------:R-:W-:Y:S01]  /*15a30*/  IMAD.IADD R21, R31, 0x1, R21 ;  /* 0x000000011f157824 */ /* 0x000fe200078e0215 */
[----:B------:R-:W-:Y:S01]  /*15a40*/  IADD3.X R37, PT, PT, RZ, RZ, RZ, P5, !PT ;  /* 0x000000ffff257210 */ /* 0x000fe20002ffe4ff */
        /* <DEDUP_REMOVED lines=13> */
[----:B------:R-:W-:Y:S02]  /*15b20*/  IMAD.IADD R41, R16, 0x1, R37 ;  /* 0x0000000110297824 */ /* 0x000fe400078e0225 */
[----:B------:R-:W-:Y:S02]  /*15b30*/  IMAD.X R21, RZ, RZ, RZ, P3 ;  /* 0x000000ffff157224 */ /* 0x000fe400018e06ff */
[----:B------:R-:W-:Y:S01]  /*15b40*/  IMAD.WIDE.U32 R36, R13, R26, R42 ;  /* 0x0000001a0d247225 */ /* 0x000fe200078e002a */
        /* <DEDUP_REMOVED lines=13> */
[----:B------:R-:W-:Y:S02]  /*15c20*/  IMAD.IADD R21, R5, 0x1, R21 ;  /* 0x0000000105157824 */ /* 0x000fe400078e0215 */
[----:B------:R-:W-:Y:S01]  /*15c30*/  IMAD.X R37, RZ, RZ, RZ, P1 ;  /* 0x000000ffff257224 */ /* 0x000fe200008e06ff */
[----:B------:R-:W-:Y:S01]  /*15c40*/  IADD3 R41, P1, PT, R41, R10, RZ ;  /* 0x0000000a29297210 */ /* 0x000fe20007f3e0ff */
[----:B------:R-:W-:Y:S01]  /*15c50*/  IMAD.WIDE.U32 R12, R19, R60, R12 ;  /* 0x0000003c130c7225 */ /* 0x000fe200078e000c */
[----:B------:R-:W-:-:S02]  /*15c60*/  IADD3 R20, P0, PT, R15, R43, RZ ;  /* 0x0000002b0f147210 */ /* 0x000fc40007f1e0ff */
[----:B------:R-:W-:Y:S01]  /*15c70*/  IADD3 R38, P6, PT, R21, R36, RZ ;  /* 0x0000002415267210 */ /* 0x000fe20007fde0ff */
[----:B------:R-:W-:Y:S01]  /*15c80*/  IMAD.IADD R21, R0, 0x1, R73 ;  /* 0x0000000100157824 */ /* 0x000fe200078e0249 */
[----:B------:R-:W-:Y:S02]  /*15c90*/  IADD3.X R15, PT, PT, RZ, RZ, RZ, P4, !PT ;  /* 0x000000ffff0f7210 */ /* 0x000fe400027fe4ff */
[----:B------:R-:W-:Y:S01]  /*15ca0*/  IADD3 R37, P3, PT, R37, R18, RZ ;  /* 0x0000001225257210 */ /* 0x000fe20007f7e0ff */
[----:B------:R-:W-:Y:S01]  /*15cb0*/  IMAD.X R18, RZ, RZ, RZ, P1 ;  /* 0x000000ffff127224 */ /* 0x000fe200008e06ff */
[----:B------:R-:W-:Y:S01]  /*15cc0*/  IADD3 R36, P2, PT, R39, R42, RZ ;  /* 0x0000002a27247210 */ /* 0x000fe20007f5e0ff */
[----:B------:R-:W-:Y:S01]  /*15cd0*/  IMAD.X R39, RZ, RZ, RZ, P6 ;  /* 0x000000ffff277224 */ /* 0x000fe200030e06ff */
[----:B------:R-:W-:Y:S01]  /*15ce0*/  IADD3 R13, PT, PT, R3, R13, RZ ;  /* 0x0000000d030d7210 */ /* 0x000fe20007ffe0ff */
[----:B------:R-:W-:Y:S01]  /*15cf0*/  IMAD.WIDE.U32 R14, R9, R62, R14 ;  /* 0x0000003e090e7225 */ /* 0x000fe200078e000e */
[----:B------:R-:W-:-:S02]  /*15d00*/  IADD3 R18, P1, PT, R18, R37, RZ ;  /* 0x0000002512127210 */ /* 0x000fc40007f3e0ff */
        /* <DEDUP_REMOVED lines=12> */
[----:B------:R-:W-:Y:S01]  /*15dd0*/  IMAD.X R22, RZ, RZ, RZ, P3 ;  /* 0x000000ffff167224 */ /* 0x000fe200018e06ff */
[----:B------:R-:W-:Y:S01]  /*15de0*/  IADD3 R21, P3, PT, R21, R14, RZ ;  /* 0x0000000e15157210 */ /* 0x000fe20007f7e0ff */
[----:B------:R-:W-:Y:S01]  /*15df0*/  IMAD.WIDE.U32 R12, R35, R59, R12 ;  /* 0x0000003b230c7225 */ /* 0x000fe200078e000c */
[----:B------:R-:W-:Y:S02]  /*15e00*/  IADD3 R14, P4, PT, R42, R41, RZ ;  /* 0x000000292a0e7210 */ /* 0x000fe40007f9e0ff */
[----:B------:R-:W-:Y:S01]  /*15e10*/  IADD3 R22, P2, PT, R22, R21, RZ ;  /* 0x0000001516167210 */ /* 0x000fe20007f5e0ff */
        /* <DEDUP_REMOVED lines=8> */
[----:B------:R-:W-:Y:S02]  /*15ea0*/  IMAD.X R41, RZ, RZ, RZ, P1 ;  /* 0x000000ffff297224 */ /* 0x000fe400008e06ff */
[----:B------:R-:W-:Y:S01]  /*15eb0*/  IMAD.WIDE.U32 R42, R11, R26, R14 ;  /* 0x0000001a0b2a7225 */ /* 0x000fe200078e000e */
[----:B------:R-:W-:Y:S02]  /*15ec0*/  IADD3 R14, P1, PT, R39, R36, RZ ;  /* 0x00000024270e7210 */ /* 0x000fe40007f3e0ff */
[----:B------:R-:W-:Y:S01]  /*15ed0*/  IADD3 R41, P5, PT, R41, R22, RZ ;  /* 0x0000001629297210 */ /* 0x000fe20007fbe0ff */
[----:B------:R-:W-:Y:S01]  /*15ee0*/  IMAD.IADD R37, R5, 0x1, R37 ;  /* 0x0000000105257824 */ /* 0x000fe200078e0225 */
[----:B------:R-:W-:Y:S01]  /*15ef0*/  IADD3.X R15, PT, PT, RZ, RZ, RZ, P1, !PT ;  /* 0x000000ffff0f7210 */ /* 0x000fe20000ffe4ff */
[----:B------:R-:W-:-:S02]  /*15f00*/  IMAD R39, R12, R17, RZ ;  /* 0x000000110c277224 */ /* 0x000fc400078e02ff */
[----:B------:R-:W-:Y:S02]  /*15f10*/  IMAD.X R11, RZ, RZ, RZ, P4 ;  /* 0x000000ffff0b7224 */ /* 0x000fe400020e06ff */
[----:B------:R-:W-:Y:S01]  /*15f20*/  IMAD.HI.U32 R13, R39, R58, R12 ;  /* 0x0000003a270d7227 */ /* 0x000fe200078e000c */
        /* <DEDUP_REMOVED lines=9> */
[----:B------:R-:W-:Y:S01]  /*15fc0*/  IADD3.X R21, PT, PT, RZ, RZ, RZ, P0, !PT ;  /* 0x000000ffff157210 */ /* 0x000fe200007fe4ff */
        /* <DEDUP_REMOVED lines=11> */
[----:B------:R-:W-:-:S02]  /*16080*/  IMAD.X R43, RZ, RZ, RZ, P1 ;  /* 0x000000ffff2b7224 */ /* 0x000fc400008e06ff */
[----:B------:R-:W-:-:S04]  /*16090*/  IMAD.WIDE.U32 R10, R39, R59, R10 ;  /* 0x0000003b270a7225 */ /* 0x000fc800078e000a */
[----:B------:R-:W-:Y:S01]  /*160a0*/  IMAD.X R15, RZ, RZ, RZ, P0 ;  /* 0x000000ffff0f7224 */ /* 0x000fe200000e06ff */
[----:B------:R-:W-:Y:S01]  /*160b0*/  IADD3 R36, P0, PT, R20, R45, RZ ;  /* 0x0000002d14247210 */ /* 0x000fe20007f1e0ff */
[----:B------:R-:W-:-:S03]  /*160c0*/  IMAD.WIDE.U32 R12, R35, R61, R12 ;  /* 0x0000003d230c7225 */ /* 0x000fc600078e000c */
[----:B------:R-:W-:Y:S01]  /*160d0*/  IADD3.X R37, PT, PT, RZ, RZ, RZ, P0, !PT ;  /* 0x000000ffff257210 */ /* 0x000fe200007fe4ff */
[----:B------:R-:W-:Y:S01]  /*160e0*/  IMAD.WIDE.U32 R42, R9, R26, R42 ;  /* 0x0000001a092a7225 */ /* 0x000fe200078e002a */
[----:B------:R-:W-:-:S03]  /*160f0*/  IADD3 R9, PT, PT, R2, R11, RZ ;  /* 0x0000000b02097210 */ /* 0x000fc60007ffe0ff */
[----:B------:R-:W-:Y:S01]  /*16100*/  IMAD.WIDE.U32 R14, R19, R63, R14 ;  /* 0x0000003f130e7225 */ /* 0x000fe200078e000e */
[----:B------:R-:W-:-:S03]  /*16110*/  IADD3 R12, P6, PT, R9, R12, RZ ;  /* 0x0000000c090c7210 */ /* 0x000fc60007fde0ff */
[----:B------:R-:W-:Y:S02]  /*16120*/  IMAD.IADD R13, R16, 0x1, R13 ;  /* 0x00000001100d7824 */ /* 0x000fe400078e020d */
[----:B------:R-:W-:Y:S02]  /*16130*/  IMAD.IADD R15, R5, 0x1, R15 ;  /* 0x00000001050f7824 */ /* 0x000fe400078e020f */
[----:B------:R-:W-:Y:S01]  /*16140*/  IMAD.WIDE.U32 R36, R67, R32, R36 ;  /* 0x0000002043247225 */ /* 0x000fe200078e0024 */
[----:B------:R-:W-:Y:S02]  /*16150*/  IADD3 R14, P1, PT, R13, R14, RZ ;  /* 0x0000000e0d0e7210 */ /* 0x000fe40007f3e0ff */
[----:B------:R-:W-:Y:S01]  /*16160*/  IADD3.X R13, PT, PT, RZ, RZ, RZ, P6, !PT ;  /* 0x000000ffff0d7210 */ /* 0x000fe200037fe4ff */
[----:B------:R-:W-:Y:S01]  /*16170*/  IMAD.X R9, RZ, RZ, RZ, P3 ;  /* 0x000000ffff097224 */ /* 0x000fe200018e06ff */
[----:B------:R-:W-:Y:S01]  /*16180*/  IADD3 R42, P0, PT, R15, R42, RZ ;  /* 0x0000002a0f2a7210 */ /* 0x000fe20007f1e0ff */
[----:B------:R-:W-:-:S02]  /*16190*/  IMAD.X R15, RZ, RZ, RZ, P1 ;  /* 0x000000ffff0f7224 */ /* 0x000fc400008e06ff */
[----:B------:R-:W-:Y:S01]  /*161a0*/  IMAD.X R20, RZ, RZ, RZ, P2 ;  /* 0x000000ffff147224 */ /* 0x000fe200010e06ff */
[----:B------:R-:W-:Y:S01]  /*161b0*/  IADD3 R9, P2, PT, R9, R36, RZ ;  /* 0x0000002409097210 */ /* 0x000fe20007f5e0ff */
[----:B------:R-:W-:Y:S01]  /*161c0*/  IMAD.IADD R45, R8, 0x1, R43 ;  /* 0x00000001082d7824 */ /* 0x000fe200078e022b */
        /* <DEDUP_REMOVED lines=27> */
[----:B------:R-:W-:Y:S01]  /*16380*/  IMAD.MOV.U32 R46, RZ, RZ, R14 ;  /* 0x000000ffff2e7224 */ /* 0x000fe200078e000e */
[----:B------:R-:W-:Y:S02]  /*16390*/  IADD3 R20, P5, PT, R41, R18, RZ ;  /* 0x0000001229147210 */ /* 0x000fe40007fbe0ff */
[----:B------:R-:W-:Y:S02]  /*163a0*/  IADD3.X R41, PT, PT, RZ, RZ, RZ, P3, !PT ;  /* 0x000000ffff297210 */ /* 0x000fe40001ffe4ff */
[----:B------:R-:W-:Y:S01]  /*163b0*/  IADD3 R36, P3, PT, R21, R37, RZ ;  /* 0x0000002515247210 */ /* 0x000fe20007f7e0ff */
[----:B------:R-:W-:Y:S01]  /*163c0*/  IMAD.X R21, RZ, RZ, RZ, P5 ;  /* 0x000000ffff157224 */ /* 0x000fe200028e06ff */
[----:B------:R-:W-:-:S02]  /*163d0*/  IADD3 R41, P5, PT, R41, R24, RZ ;  /* 0x0000001829297210 */ /* 0x000fc40007fbe0ff */
[----:B------:R-:W-:Y:S01]  /*163e0*/  IADD3 R24, PT, PT, R8, R19, RZ ;  /* 0x0000001308187210 */ /* 0x000fe20007ffe0ff */
[----:B------:R-:W-:-:S04]  /*163f0*/  IMAD.WIDE.U32 R18, R39, R62, R42 ;  /* 0x0000003e27127225 */ /* 0x000fc800078e002a */
[----:B------:R-:W-:Y:S01]  /*16400*/  IMAD.WIDE.U32 R20, R35, R64, R20 ;  /* 0x0000004023147225 */ /* 0x000fe200078e0014 */
[----:B------:R-:W-:-:S03]  /*16410*/  MOV R44, R18 ;  /* 0x00000012002c7202 */ /* 0x000fc60000000f00 */
        /* <DEDUP_REMOVED lines=8> */
[----:B------:R-:W-:Y:S02]  /*164a0*/  IMAD.X R4, RZ, RZ, RZ, P0 ;  /* 0x000000ffff047224 */ /* 0x000fe400000e06ff */
[----:B------:R-:W-:Y:S01]  /*164b0*/  IMAD.X R41, RZ, RZ, RZ, P1 ;  /* 0x000000ffff297224 */ /* 0x000fe200008e06ff */
[----:B------:R-:W-:Y:S01]  /*164c0*/  IADD3 R43, P0, PT, R36, R21, RZ ;  /* 0x00000015242b7210 */ /* 0x000fe20007f1e0ff */
[----:B------:R-:W-:Y:S01]  /*164d0*/  IMAD.X R24, RZ, RZ, RZ, P5 ;  /* 0x000000ffff187224 */ /* 0x000fe200028e06ff */
[----:B------:R-:W-:Y:S02]  /*164e0*/  IADD3.X R21, PT, PT, RZ, RZ, RZ, P6, !PT ;  /* 0x000000ffff157210 */ /* 0x000fe400037fe4ff */
[----:B------:R-:W-:Y:S01]  /*164f0*/  IADD3 R4, P1, PT, R4, R43, RZ ;  /* 0x0000002b04047210 */ /* 0x000fe20007f3e0ff */
[----:B------:R-:W-:-:S02]  /*16500*/  IMAD.X R43, RZ, RZ, RZ, P2 ;  /* 0x000000ffff2b7224 */ /* 0x000fc400010e06ff */
[----:B------:R-:W-:Y:S01]  /*16510*/  IMAD.WIDE.U32 R20, R39, R63, R20 ;  /* 0x0000003f27147225 */ /* 0x000fe200078e0014 */
[----:B------:R-:W-:Y:S02]  /*16520*/  IADD3 R41, P2, PT, R41, R4, RZ ;  /* 0x0000000429297210 */ /* 0x000fe40007f5e0ff */
[----:B------:R-:W-:Y:S01]  /*16530*/  IADD3.X R4, PT, PT, RZ, RZ, RZ, P4, !PT ;  /* 0x000000ffff047210 */ /* 0x000fe200027fe4ff */
[----:B------:R-:W-:Y:S01]  /*16540*/  IMAD.WIDE.U32 R42, R35, R26, R42 ;  /* 0x0000001a232a7225 */ /* 0x000fe200078e002a */
[----:B------:R-:W-:-:S03]  /*16550*/  IADD3.X R35, PT, PT, RZ, RZ, RZ, P3, !PT ;  /* 0x000000ffff237210 */ /* 0x000fc60001ffe4ff */
[----:B------:R-:W-:Y:S01]  /*16560*/  IMAD.IADD R73, R5, 0x1, R21 ;  /* 0x0000000105497824 */ /* 0x000fe200078e0215 */
[----:B------:R-:W-:Y:S01]  /*16570*/  IADD3 R5, P4, PT, R4, R41, RZ ;  /* 0x0000002904057210 */ /* 0x000fe20007f9e0ff */
[----:B------:R-:W-:-:S03]  /*16580*/  IMAD.IADD R36, R8, 0x1, R43 ;  /* 0x0000000108247824 */ /* 0x000fc600078e022b */
[----:B------:R-:W-:Y:S01]  /*16590*/  IADD3 R4, P6, PT, R73, R42, RZ ;  /* 0x0000002a49047210 */ /* 0x000fe20007fde0ff */
[----:B------:R-:W-:Y:S01]  /*165a0*/  IMAD.MOV.U32 R42, RZ, RZ, R20 ;  /* 0x000000ffff2a7224 */ /* 0x000fe200078e0014 */
[----:B------:R-:W-:-:S03]  /*165b0*/  IADD3 R24, P5, PT, R24, R5, RZ ;  /* 0x0000000518187210 */ /* 0x000fc60007fbe0ff */
[----:B------:R-:W-:Y:S01]  /*165c0*/  IMAD.X R5, RZ, RZ, RZ, P6 ;  /* 0x000000ffff057224 */ /* 0x000fe200030e06ff */
[----:B------:R-:W-:Y:S02]  /*165d0*/  IADD3 R35, P3, PT, R35, R24, RZ ;  /* 0x0000001823237210 */ /* 0x000fe40007f7e0ff */
[----:B------:R-:W-:Y:S01]  /*165e0*/  IADD3.X R24, PT, PT, RZ, RZ, RZ, P0, !PT ;  /* 0x000000ffff187210 */ /* 0x000fe200007fe4ff */
[----:B------:R-:W-:Y:S01]  /*165f0*/  IMAD.WIDE.U32 R4, R39, R64, R4 ;  /* 0x0000004027047225 */ /* 0x000fe200078e0004 */
[----:B------:R-:W-:-:S03]  /*16600*/  IADD3 R36, P0, PT, R36, R35, RZ ;  /* 0x0000002324247210 */ /* 0x000fc60007f1e0ff */
        /* <DEDUP_REMOVED lines=49> */
.L_x_418:
        /* <DEDUP_REMOVED lines=22> */
.L_x_419:
        /* <DEDUP_REMOVED lines=18> */
[----:B------:R-:W-:-:S02]  /*16ba0*/  SHF.L.U64.HI R20, R38, 0x1, R41 ;  /* 0x0000000126147819 */ /* 0x000fc40000010229 */
[----:B------:R-:W-:Y:S02]  /*16bb0*/  ISETP.GT.U32.OR.EX P0, PT, R9, RZ, !P0, P1 ;  /* 0x000000ff0900720c */ /* 0x000fe40004704510 */
[----:B------:R-:W-:Y:S02]  /*16bc0*/  LOP3.LUT R37, R37, 0x1, RZ, 0xc0, !PT ;  /* 0x0000000125257812 */ /* 0x000fe400078ec0ff */
[----:B------:R-:W-:Y:S02]  /*16bd0*/  SHF.L.U32 R13, R44, 0x1, RZ ;  /* 0x000000012c0d7819 */ /* 0x000fe400000006ff */
[----:B------:R-:W-:Y:S02]  /*16be0*/  LOP3.LUT R36, R36, 0x1, RZ, 0xc0, !PT ;  /* 0x0000000124247812 */ /* 0x000fe400078ec0ff */
[----:B------:R-:W-:Y:S02]  /*16bf0*/  LOP3.LUT R12, R12, 0x1, RZ, 0xc0, !PT ;  /* 0x000000010c0c7812 */ /* 0x000fe400078ec0ff */
[----:B------:R-:W-:-:S02]  /*16c00*/  SHF.L.U32 R6, R24, 0x1, RZ ;  /* 0x0000000118067819 */ /* 0x000fc400000006ff */
[----:B------:R-:W-:Y:S02]  /*16c10*/  LOP3.LUT R22, R22, 0x1, RZ, 0xc0, !PT ;  /* 0x0000000116167812 */ /* 0x000fe400078ec0ff */
[----:B------:R-:W-:Y:S02]  /*16c20*/  LOP3.LUT R20, R20, 0x1, RZ, 0xc0, !PT ;  /* 0x0000000114147812 */ /* 0x000fe400078ec0ff */
[----:B------:R-:W-:Y:S02]  /*16c30*/  LOP3.LUT R39, R37, 0xfffffffe, R14, 0xf8, !PT ;  /* 0xfffffffe25277812 */ /* 0x000fe400078ef80e */
[----:B------:R-:W-:Y:S01]  /*16c40*/  LOP3.LUT R24, R36, 0xfffffffe, R13, 0xf8, !PT ;  /* 0xfffffffe24187812 */ /* 0x000fe200078ef80d */
[----:B------:R-:W-:Y:S01]  /*16c50*/  IMAD.MOV.U32 R13, RZ, RZ, R48 ;  /* 0x000000ffff0d7224 */ /* 0x000fe200078e0030 */
[----:B------:R-:W-:Y:S02]  /*16c60*/  LOP3.LUT R21, R12, 0xfffffffe, R11, 0xf8, !PT ;  /* 0xfffffffe0c157812 */ /* 0x000fe400078ef80b */
[----:B------:R-:W-:-:S02]  /*16c70*/  LOP3.LUT R19, R22, 0xfffffffe, R10, 0xf8, !PT ;  /* 0xfffffffe16137812 */ /* 0x000fc400078ef80a */
        /* <DEDUP_REMOVED lines=32> */
.L_x_420:
        /* <DEDUP_REMOVED lines=23> */
.L_x_421:
        /* <DEDUP_REMOVED lines=14> */
[C---:B------:R-:W-:Y:S01]  /*170d0*/  SHF.L.U64.HI R10, R11.reuse, 0x1, R10 ;  /* 0x000000010b0a7819 */ /* 0x040fe2000001020a */
[----:B------:R-:W-:Y:S01]  /*170e0*/  IMAD.SHL.U32 R11, R11, 0x2, RZ ;  /* 0x000000020b0b7824 */ /* 0x000fe200078e00ff */
[----:B------:R-:W-:Y:S02]  /*170f0*/  ISETP.GT.U32.OR.EX P0, PT, R4, RZ, !P0, P1 ;  /* 0x000000ff0400720c */ /* 0x000fe40004704510 */
[----:B------:R-:W-:-:S02]  /*17100*/  SHF.L.U64.HI R12, R24, 0x1, R9 ;  /* 0x00000001180c7819 */ /* 0x000fc40000010209 */
[----:B------:R-:W-:Y:S02]  /*17110*/  LOP3.LUT R14, R14, 0x1, RZ, 0xc0, !PT ;  /* 0x000000010e0e7812 */ /* 0x000fe400078ec0ff */
[----:B------:R-:W-:Y:S02]  /*17120*/  SHF.L.U32 R9, R24, 0x1, RZ ;  /* 0x0000000118097819 */ /* 0x000fe400000006ff */
[----:B------:R-:W-:Y:S02]  /*17130*/  LOP3.LUT R10, R10, 0x1, RZ, 0xc0, !PT ;  /* 0x000000010a0a7812 */ /* 0x000fe400078ec0ff */
[----:B------:R-:W-:Y:S01]  /*17140*/  LOP3.LUT R36, R14, 0xfffffffe, R11, 0xf8, !PT ;  /* 0xfffffffe0e247812 */ /* 0x000fe200078ef80b */
[C---:B------:R-:W-:Y:S01]  /*17150*/  IMAD.SHL.U32 R11, R21.reuse, 0x2, RZ ;  /* 0x00000002150b7824 */ /* 0x040fe200078e00ff */
[----:B------:R-:W-:Y:S02]  /*17160*/  LOP3.LUT R14, R10, 0xfffffffe, R9, 0xf8, !PT ;  /* 0xfffffffe0a0e7812 */ /* 0x000fe400078ef809 */
[----:B------:R-:W-:-:S02]  /*17170*/  SHF.L.U64.HI R10, R21, 0x1, R22 ;  /* 0x00000001150a7819 */ /* 0x000fc40000010216 */
[C---:B------:R-:W-:Y:S02]  /*17180*/  SHF.L.U64.HI R8, R19.reuse, 0x1, R20 ;  /* 0x0000000113087819 */ /* 0x040fe40000010214 */
[----:B------:R-:W-:Y:S02]  /*17190*/  SHF.L.U32 R9, R19, 0x1, RZ ;  /* 0x0000000113097819 */ /* 0x000fe400000006ff */
[----:B------:R-:W-:Y:S02]  /*171a0*/  LOP3.LUT R12, R12, 0x1, RZ, 0xc0, !PT ;  /* 0x000000010c0c7812 */ /* 0x000fe400078ec0ff */
[----:B------:R-:W-:Y:S02]  /*171b0*/  LOP3.LUT R10, R10, 0x1, RZ, 0xc0, !PT ;  /* 0x000000010a0a7812 */ /* 0x000fe400078ec0ff */
[----:B------:R-:W-:Y:S02]  /*171c0*/  LOP3.LUT R8, R8, 0x1, RZ, 0xc0, !PT ;  /* 0x0000000108087812 */ /* 0x000fe400078ec0ff */
[----:B------:R-:W-:-:S02]  /*171d0*/  LOP3.LUT R19, R12, 0xfffffffe, R11, 0xf8, !PT ;  /* 0xfffffffe0c137812 */ /* 0x000fc400078ef80b */
        /* <DEDUP_REMOVED lines=28> */
.L_x_422:
        /* <DEDUP_REMOVED lines=22> */
.L_x_423:
[----:B------:R-:W-:-:S04]  /*17500*/  IMAD.WIDE.U32 R4, R25, R25, RZ ;  /* 0x0000001919047225 */ /* 0x000fc800078e00ff */
[----:B------:R-:W-:Y:S02]  /*17510*/  HFMA2 R11, -RZ, RZ, 0, 0 ;  /* 0x00000000ff0b7431 */ /* 0x000fe400000001ff */
[----:B------:R-:W-:Y:S01]  /*17520*/  IMAD.IADD R8, R69, 0x1, R5 ;  /* 0x0000000145087824 */ /* 0x000fe200078e0205 */
[----:B------:R-:W-:Y:S01]  /*17530*/  MOV R5, RZ ;  /* 0x000000ff00057202 */ /* 0x000fe20000000f00 */
[----:B------:R-:W-:Y:S02]  /*17540*/  IMAD.MOV.U32 R9, RZ, RZ, RZ ;  /* 0x000000ffff097224 */ /* 0x000fe400078e00ff */
[----:B------:R-:W-:Y:S02]  /*17550*/  IMAD.MOV.U32 R13, RZ, RZ, RZ ;  /* 0x000000ffff0d7224 */ /* 0x000fe400078e00ff */
[----:B------:R-:W-:-:S04]  /*17560*/  IMAD.WIDE.U32 R8, R25, R40, R8 ;  /* 0x0000002819087225 */ /* 0x000fc800078e0008 */
[----:B------:R-:W-:Y:S01]  /*17570*/  IMAD.MOV.U32 R12, RZ, RZ, R8 ;  /* 0x000000ffff0c7224 */ /* 0x000fe200078e0008 */
[----:B------:R-:W-:Y:S01]  /*17580*/  IADD3 R10, PT, PT, R7, R9, RZ ;  /* 0x00000009070a7210 */ /* 0x000fe20007ffe0ff */
[----:B------:R-:W-:Y:S02]  /*17590*/  IMAD R45, R4, R17, RZ ;  /* 0x00000011042d7224 */ /* 0x000fe400078e02ff */
[----:B------:R-:W-:-:S04]  /*175a0*/  IMAD.WIDE.U32 R12, R25, R40, R12 ;  /* 0x00000028190c7225 */ /* 0x000fc800078e000c */
[----:B------:R-:W-:-:S04]  /*175b0*/  IMAD.WIDE.U32 R8, R25, R49, R10 ;  /* 0x0000003119087225 */ /* 0x000fc800078e000a */
[----:B------:R-:W-:Y:S02]  /*175c0*/  IMAD.IADD R11, R7, 0x1, R13 ;  /* 0x00000001070b7824 */ /* 0x000fe400078e020d */
[----:B------:R-:W-:Y:S02]  /*175d0*/  HFMA2 R13, -RZ, RZ, 0, 0 ;  /* 0x00000000ff0d7431 */ /* 0x000fe400000001ff */
[----:B------:R-:W-:Y:S01]  /*175e0*/  IMAD.HI.U32 R21, R45, R58, R4 ;  /* 0x0000003a2d157227 */ /* 0x000fe200078e0004 */
[----:B------:R-:W-:-:S03]  /*175f0*/  IADD3 R10, P0, PT, R11, R8, RZ ;  /* 0x000000080b0a7210 */ /* 0x000fc60007f1e0ff */
        /* <DEDUP_REMOVED lines=8> */
[----:B------:R-:W-:Y:S02]  /*17680*/  IMAD.MOV.U32 R12, RZ, RZ, R4 ;  /* 0x000000ffff0c7224 */ /* 0x000fe400078e0004 */
[----:B------:R-:W-:Y:S01]  /*17690*/  IMAD.WIDE.U32 R4, R45, R59, R20 ;  /* 0x0000003b2d047225 */ /* 0x000fe200078e0014 */
[----:B------:R-:W-:-:S03]  /*176a0*/  IADD3 R10, P0, PT, R11, R8, RZ ;  /* 0x000000080b0a7210 */ /* 0x000fc60007f1e0ff */
[----:B------:R-:W-:-:S04]  /*176b0*/  IMAD.WIDE.U32 R12, R25, R49, R12 ;  /* 0x00000031190c7225 */ /* 0x000fc800078e000c */
[----:B------:R-:W-:Y:S01]  /*176c0*/  IMAD.X R11, RZ, RZ, RZ, P0 ;  /* 0x000000ffff0b7224 */ /* 0x000fe200000e06ff */
[----:B------:R-:W-:Y:S01]  /*176d0*/  IADD3 R13, PT, PT, R47, R13, RZ ;  /* 0x0000000d2f0d7210 */ /* 0x000fe20007ffe0ff */
[----:B------:R-:W-:Y:S01]  /*176e0*/  IMAD.IADD R8, R31, 0x1, R9 ;  /* 0x000000011f087824 */ /* 0x000fe200078e0209 */
[----:B------:R-:W-:Y:S01]  /*176f0*/  IADD3 R70, P0, PT, R5, R12, RZ ;  /* 0x0000000c05467210 */ /* 0x000fe20007f1e0ff */
[----:B------:R-:W-:Y:S01]  /*17700*/  IMAD.WIDE.U32 R10, R40, R49, R10 ;  /* 0x00000031280a7225 */ /* 0x000fe200078e000a */
[----:B------:R-:W-:-:S03]  /*17710*/  MOV R5, RZ ;  /* 0x000000ff00057202 */ /* 0x000fc60000000f00 */
[----:B------:R-:W-:Y:S01]  /*17720*/  IMAD.MOV.U32 R9, RZ, RZ, RZ ;  /* 0x000000ffff097224 */ /* 0x000fe200078e00ff */
[----:B------:R-:W-:Y:S01]  /*17730*/  IADD3 R12, P1, PT, R13, R10, RZ ;  /* 0x0000000a0d0c7210 */ /* 0x000fe20007f3e0ff */
[----:B------:R-:W-:Y:S02]  /*17740*/  IMAD R43, R4, R17, RZ ;  /* 0x00000011042b7224 */ /* 0x000fe400078e02ff */
[----:B------:R-:W-:-:S04]  /*17750*/  IMAD.WIDE.U32 R8, R25, R33, R8 ;  /* 0x0000002119087225 */ /* 0x000fc800078e0008 */
[----:B------:R-:W-:Y:S01]  /*17760*/  IMAD.IADD R13, R47, 0x1, R11 ;  /* 0x000000012f0d7824 */ /* 0x000fe200078e020b */
[----:B------:R-:W-:Y:S01]  /*17770*/  IADD3 R20, PT, PT, R29, R9, RZ ;  /* 0x000000091d147210 */ /* 0x000fe20007ffe0ff */
[----:B------:R-:W-:Y:S02]  /*17780*/  IMAD.X R71, RZ, RZ, RZ, P0 ;  /* 0x000000ffff477224 */ /* 0x000fe400000e06ff */
[----:B------:R-:W-:Y:S01]  /*17790*/  IMAD.HI.U32 R11, R43, R58, R4 ;  /* 0x0000003a2b0b7227 */ /* 0x000fe200078e0004 */
[----:B------:R-:W-:-:S03]  /*177a0*/  IADD3 R4, P0, PT, R13, R8, RZ ;  /* 0x000000080d047210 */ /* 0x000fc60007f1e0ff */
[----:B------:R-:W-:Y:S02]  /*177b0*/  IMAD.X R13, RZ, RZ, RZ, P1 ;  /* 0x000000ffff0d7224 */ /* 0x000fe400008e06ff */
[----:B------:R-:W-:-:S04]  /*177c0*/  IMAD.WIDE.U32 R8, R45, R60, R70 ;  /* 0x0000003c2d087225 */ /* 0x000fc800078e0046 */
[----:B------:R-:W-:Y:S02]  /*177d0*/  HFMA2 R71, -RZ, RZ, 0, 0 ;  /* 0x00000000ff477431 */ /* 0x000fe400000001ff */
[----:B------:R-:W-:Y:S01]  /*177e0*/  IMAD.X R5, RZ, RZ, RZ, P0 ;  /* 0x000000ffff057224 */ /* 0x000fe200000e06ff */
[----:B------:R-:W-:Y:S01]  /*177f0*/  IADD3 R8, P0, PT, R11, R8, RZ ;  /* 0x000000080b087210 */ /* 0x000fe20007f1e0ff */
        /* <DEDUP_REMOVED lines=8> */
[----:B------:R-:W-:Y:S02]  /*17880*/  IMAD.MOV.U32 R70, RZ, RZ, R12 ;  /* 0x000000ffff467224 */ /* 0x000fe400078e000c */
[----:B------:R-:W-:-:S04]  /*17890*/  IMAD.WIDE.U32 R20, R25, R34, R20 ;  /* 0x0000002219147225 */ /* 0x000fc800078e0014 */
[----:B------:R-:W-:-:S04]  /*178a0*/  IMAD.WIDE.U32 R70, R25, R30, R70 ;  /* 0x0000001e19467225 */ /* 0x000fc800078e0046 */
[----:B------:R-:W-:-:S04]  /*178b0*/  IMAD.WIDE.U32 R8, R43, R59, R8 ;  /* 0x0000003b2b087225 */ /* 0x000fc800078e0008 */
[----:B------:R-:W-:Y:S01]  /*178c0*/  IMAD.X R11, RZ, RZ, RZ, P0 ;  /* 0x000000ffff0b7224 */ /* 0x000fe200000e06ff */
[----:B------:R-:W-:Y:S01]  /*178d0*/  IADD3 R12, P0, PT, R5, R20, RZ ;  /* 0x00000014050c7210 */ /* 0x000fe20007f1e0ff */
[----:B------:R-:W-:Y:S01]  /*178e0*/  IMAD.IADD R5, R31, 0x1, R71 ;  /* 0x000000011f057824 */ /* 0x000fe200078e0247 */
[----:B------:R-:W-:Y:S01]  /*178f0*/  IADD3 R20, P1, PT, R13, R70, RZ ;  /* 0x000000460d147210 */ /* 0x000fe20007f3e0ff */
[----:B------:R-:W-:Y:S01]  /*17900*/  IMAD R37, R8, R17, RZ ;  /* 0x0000001108257224 */ /* 0x000fe200078e02ff */
[----:B------:R-:W-:Y:S01]  /*17910*/  MOV R70, R8 ;  /* 0x0000000800467202 */ /* 0x000fe20000000f00 */
[----:B------:R-:W-:Y:S02]  /*17920*/  IMAD.MOV.U32 R71, RZ, RZ, RZ ;  /* 0x000000ffff477224 */ /* 0x000fe400078e00ff */
[----:B------:R-:W-:-:S04]  /*17930*/  IMAD.WIDE.U32 R10, R49, R49, R10 ;  /* 0x00000031310a7225 */ /* 0x000fc800078e000a */
[----:B------:R-:W-:Y:S02]  /*17940*/  IMAD.X R13, RZ, RZ, RZ, P0 ;  /* 0x000000ffff0d7224 */ /* 0x000fe400000e06ff */
[----:B------:R-:W-:Y:S01]  /*17950*/  IMAD.IADD R4, R28, 0x1, R21 ;  /* 0x000000011c047824 */ /* 0x000fe200078e0215 */
[----:B------:R-:W-:Y:S01]  /*17960*/  IADD3.X R21, PT, PT, RZ, RZ, RZ, P1, !PT ;  /* 0x000000ffff157210 */ /* 0x000fe20000ffe4ff */
[----:B------:R-:W-:Y:S01]  /*17970*/  IMAD.HI.U32 R35, R37, R58, R70 ;  /* 0x0000003a25237227 */ /* 0x000fe200078e0046 */
[----:B------:R-:W-:-:S03]  /*17980*/  IADD3 R10, P1, PT, R5, R10, RZ ;  /* 0x0000000a050a7210 */ /* 0x000fc60007f3e0ff */
[----:B------:R-:W-:Y:S02]  /*17990*/  IMAD.IADD R11, R47, 0x1, R11 ;  /* 0x000000012f0b7824 */ /* 0x000fe400078e020b */
[----:B------:R-:W-:-:S04]  /*179a0*/  IMAD.WIDE.U32 R70, R40, R33, R12 ;  /* 0x0000002128467225 */ /* 0x000fc800078e000c */
[----:B------:R-:W-:Y:S01]  /*179b0*/  IMAD.MOV.U32 R5, RZ, RZ, RZ ;  /* 0x000000ffff057224 */ /* 0x000fe200078e00ff */
        /* <DEDUP_REMOVED lines=12> */
[----:B------:R-:W-:Y:S02]  /*17a80*/  IMAD.X R21, RZ, RZ, RZ, P1 ;  /* 0x000000ffff157224 */ /* 0x000fe400008e06ff */
        /* <DEDUP_REMOVED lines=8> */
[----:B------:R-:W-:Y:S01]  /*17b10*/  IMAD.MOV.U32 R5, RZ, RZ, RZ ;  /* 0x000000ffff057224 */ /* 0x000fe200078e00ff */
[----:B------:R-:W-:Y:S01]  /*17b20*/  IADD3 R20, P0, PT, R11, R20, RZ ;  /* 0x000000140b147210 */ /* 0x000fe20007f1e0ff */
[----:B------:R-:W-:Y:S01]  /*17b30*/  IMAD.MOV.U32 R9, RZ, RZ, RZ ;  /* 0x000000ffff097224 */ /* 0x000fe200078e00ff */
[----:B------:R-:W-:Y:S01]  /*17b40*/  IADD3.X R11, PT, PT, RZ, RZ, RZ, P1, !PT ;  /* 0x000000ffff0b7210 */ /* 0x000fe20000ffe4ff */
[----:B------:R-:W-:Y:S02]  /*17b50*/  IMAD.IADD R13, R28, 0x1, R21 ;  /* 0x000000011c0d7824 */ /* 0x000fe400078e0215 */
[----:B------:R-:W-:-:S04]  /*17b60*/  IMAD.WIDE.U32 R4, R27, R25, R4 ;  /* 0x000000191b047225 */ /* 0x000fc800078e0004 */
[----:B------:R-:W-:Y:S01]  /*17b70*/  IMAD.WIDE.U32 R8, R25, R33, R8 ;  /* 0x0000002119087225 */ /* 0x000fe200078e0008 */
[----:B------:R-:W-:-:S03]  /*17b80*/  IADD3 R81, PT, PT, R69, R5, RZ ;  /* 0x0000000545517210 */ /* 0x000fc60007ffe0ff */
        /* <DEDUP_REMOVED lines=15> */
[----:B------:R-:W-:Y:S02]  /*17c80*/  IMAD R35, R12, R17, RZ ;  /* 0x000000110c237224 */ /* 0x000fe400078e02ff */
[----:B------:R-:W-:-:S04]  /*17c90*/  IMAD.WIDE.U32 R10, R40, R32, R10 ;  /* 0x00000020280a7225 */ /* 0x000fc800078e000a */
[----:B------:R-:W-:Y:S02]  /*17ca0*/  IMAD.MOV.U32 R20, RZ, RZ, R12 ;  /* 0x000000ffff147224 */ /* 0x000fe400078e000c */
        /* <DEDUP_REMOVED lines=8> */
[----:B------:R-:W-:Y:S01]  /*17d30*/  IMAD.WIDE.U32 R4, R40, R33, R4 ;  /* 0x0000002128047225 */ /* 0x000fe200078e0004 */
[----:B------:R-:W-:-:S03]  /*17d40*/  IADD3 R10, P0, PT, R10, R81, RZ ;  /* 0x000000510a0a7210 */ /* 0x000fc60007f1e0ff */
        /* <DEDUP_REMOVED lines=13> */
[----:B------:R-:W-:Y:S02]  /*17e20*/  IMAD.MOV.U32 R5, RZ, RZ, RZ ;  /* 0x000000ffff057224 */ /* 0x000fe400078e00ff */
[----:B------:R-:W-:Y:S01]  /*17e30*/  IMAD.X R13, RZ, RZ, RZ, P1 ;  /* 0x000000ffff0d7224 */ /* 0x000fe200008e06ff */
[----:B------:R-:W-:Y:S01]  /*17e40*/  IADD3 R20, P1, PT, R21, R10, RZ ;  /* 0x0000000a15147210 */ /* 0x000fe20007f3e0ff */
[----:B------:R-:W-:-:S04]  /*17e50*/  IMAD.WIDE.U32 R4, R25, R34, R4 ;  /* 0x0000002219047225 */ /* 0x000fc800078e0004 */
        /* <DEDUP_REMOVED lines=12> */
[----:B------:R-:W-:Y:S02]  /*17f20*/  IMAD.IADD R70, R23, 0x1, R21 ;  /* 0x0000000117467824 */ /* 0x000fe400078e0215 */
        /* <DEDUP_REMOVED lines=15> */
[----:B------:R-:W-:Y:S02]  /*18020*/  IMAD.IADD R13, R28, 0x1, R13 ;  /* 0x000000011c0d7824 */ /* 0x000fe400078e020d */
        /* <DEDUP_REMOVED lines=15> */
[----:B------:R-:W-:Y:S01]  /*18120*/  IADD3.X R71, PT, PT, RZ, RZ, RZ, P2, !PT ;  /* 0x000000ffff477210 */ /* 0x000fe200017fe4ff */
[----:B------:R-:W-:Y:S01]  /*18130*/  IMAD.IADD R13, R23, 0x1, R13 ;  /* 0x00000001170d7824 */ /* 0x000fe200078e020d */
[----:B------:R-:W-:Y:S01]  /*18140*/  IADD3 R12, P3, PT, R5, R12, RZ ;  /* 0x0000000c050c7210 */ /* 0x000fe20007f7e0ff */
[----:B------:R-:W-:-:S03]  /*18150*/  IMAD.WIDE.U32 R10, R40, R32, R20 ;  /* 0x00000020280a7225 */ /* 0x000fc600078e0014 */
[----:B------:R-:W-:Y:S01]  /*18160*/  IADD3 R20, P2, PT, R13, R24, RZ ;  /* 0x000000180d147210 */ /* 0x000fe20007f5e0ff */
[----:B------:R-:W-:Y:S02]  /*18170*/  IMAD.X R13, RZ, RZ, RZ, P3 ;  /* 0x000000ffff0d7224 */ /* 0x000fe400018e06ff */
[----:B------:R-:W-:Y:S01]  /*18180*/  IMAD.WIDE.U32 R72, R30, R34, R70 ;  /* 0x000000221e487225 */ /* 0x000fe200078e0046 */
[----:B------:R-:W-:-:S03]  /*18190*/  IADD3.X R21, PT, PT, RZ, RZ, RZ, P2, !PT ;  /* 0x000000ffff157210 */ /* 0x000fc600017fe4ff */
[----:B------:R-:W-:Y:S02]  /*181a0*/  IMAD.IADD R5, R23, 0x1, R11 ;  /* 0x0000000117057824 */ /* 0x000fe400078e020b */
[----:B------:R-:W-:-:S03]  /*181b0*/  IMAD.WIDE.U32 R70, R33, R34, R12 ;  /* 0x0000002221467225 */ /* 0x000fc600078e000c */
[----:B------:R-:W-:Y:S01]  /*181c0*/  IADD3 R12, P2, PT, R5, R72, RZ ;  /* 0x00000048050c7210 */ /* 0x000fe20007f5e0ff */
[----:B------:R-:W-:Y:S02]  /*181d0*/  IMAD.IADD R9, R28, 0x1, R73 ;  /* 0x000000011c097824 */ /* 0x000fe400078e0249 */
[----:B------:R-:W-:Y:S01]  /*181e0*/  IMAD.MOV.U32 R11, RZ, RZ, RZ ;  /* 0x000000ffff0b7224 */ /* 0x000fe200078e00ff */
[----:B------:R-:W-:Y:S01]  /*181f0*/  IADD3.X R13, PT, PT, RZ, RZ, RZ, P2, !PT ;  /* 0x000000ffff0d7210 */ /* 0x000fe200017fe4ff */
[----:B------:R-:W-:Y:S01]  /*18200*/  IMAD.WIDE.U32 R20, R27, R30, R20 ;  /* 0x0000001e1b147225 */ /* 0x000fe200078e0014 */
[----:B------:R-:W-:-:S03]  /*18210*/  IADD3 R24, P3, PT, R9, R70, RZ ;  /* 0x0000004609187210 */ /* 0x000fc60007f7e0ff */
[----:B------:R-:W-:Y:S02]  /*18220*/  IMAD.IADD R71, R28, 0x1, R71 ;  /* 0x000000011c477824 */ /* 0x000fe400078e0247 */
        /* <DEDUP_REMOVED lines=30> */
[----:B------:R-:W-:Y:S01]  /*18410*/  IMAD.X R21, RZ, RZ, RZ, P2 ;  /* 0x000000ffff157224 */ /* 0x000fe200010e06ff */
[----:B------:R-:W-:Y:S01]  /*18420*/  IADD3 R48, P2, PT, R5, R68, RZ ;  /* 0x0000004405307210 */ /* 0x000fe20007f5e0ff */
[----:B------:R-:W0:Y:S01]  /*18430*/  LDC R24, c[0x3][0x14] ;  /* 0x00c00500ff187b82 */ /* 0x000e220000000800 */
[----:B------:R-:W-:Y:S02]  /*18440*/  IMAD.IADD R40, R29, 0x1, R69 ;  /* 0x000000011d287824 */ /* 0x000fe400078e0245 */
[----:B------:R-:W-:Y:S02]  /*18450*/  IMAD.X R71, RZ, RZ, RZ, P3 ;  /* 0x000000ffff477224 */ /* 0x000fe400018e06ff */
[----:B------:R-:W-:-:S04]  /*18460*/  IMAD.WIDE.U32 R20, R27, R49, R20 ;  /* 0x000000311b147225 */ /* 0x000fc800078e0014 */
[----:B------:R-:W-:Y:S02]  /*18470*/  IMAD.X R49, RZ, RZ, RZ, P2 ;  /* 0x000000ffff317224 */ /* 0x000fe400010e06ff */
[----:B------:R-:W-:-:S04]  /*18480*/  IMAD.WIDE.U32 R70, R33, R32, R70 ;  /* 0x0000002021467225 */ /* 0x000fc800078e0046 */
[----:B------:R-:W-:Y:S01]  /*18490*/  IMAD.IADD R5, R47, 0x1, R21 ;  /* 0x000000012f057824 */ /* 0x000fe200078e0215 */
[----:B------:R-:W-:Y:S01]  /*184a0*/  IADD3 R9, PT, PT, R23, R71, RZ ;  /* 0x0000004717097210 */ /* 0x000fe20007ffe0ff */
[----:B------:R-:W-:-:S04]  /*184b0*/  IMAD.WIDE.U32 R48, R34, R32, R48 ;  /* 0x0000002022307225 */ /* 0x000fc800078e0030 */
[----:B------:R-:W-:Y:S01]  /*184c0*/  IMAD.WIDE.U32 R46, R37, R60, R6 ;  /* 0x0000003c252e7225 */ /* 0x000fe200078e0006 */
[----:B------:R-:W-:Y:S02]  /*184d0*/  IADD3 R6, P0, PT, R5, R70, RZ ;  /* 0x0000004605067210 */ /* 0x000fe40007f1e0ff */
[----:B------:R-:W-:Y:S01]  /*184e0*/  IADD3 R68, P2, PT, R9, R48, RZ ;  /* 0x0000003009447210 */ /* 0x000fe20007f5e0ff */
[----:B------:R-:W-:Y:S01]  /*184f0*/  IMAD.X R9, RZ, RZ, RZ, P1 ;  /* 0x000000ffff097224 */ /* 0x000fe200008e06ff */
[----:B------:R-:W-:Y:S01]  /*18500*/  IADD3.X R7, PT, PT, RZ, RZ, RZ, P0, !PT ;  /* 0x000000ffff077210 */ /* 0x000fe200007fe4ff */
[----:B------:R-:W-:Y:S01]  /*18510*/  IMAD.IADD R49, R23, 0x1, R49 ;  /* 0x0000000117317824 */ /* 0x000fe200078e0231 */
[----:B------:R-:W-:Y:S01]  /*18520*/  IADD3.X R69, PT, PT, RZ, RZ, RZ, P2, !PT ;  /* 0x000000ffff457210 */ /* 0x000fe200017fe4ff */
[----:B0-----:R-:W-:Y:S01]  /*18530*/  IMAD.WIDE.U32 R8, R45, R24, R8 ;  /* 0x000000182d087225 */ /* 0x001fe200078e0008 */
[----:B------:R-:W-:Y:S02]  /*18540*/  IADD3 R48, P3, PT, R38, R46, RZ ;  /* 0x0000002e26307210 */ /* 0x000fe40007f7e0ff */
[----:B------:R-:W-:Y:S01]  /*18550*/  IADD3 R46, P0, PT, R49, R40, RZ ;  /* 0x00000028312e7210 */ /* 0x000fe20007f1e0ff */
[----:B------:R-:W-:Y:S01]  /*18560*/  IMAD.WIDE.U32 R6, R27, R30, R6 ;  /* 0x0000001e1b067225 */ /* 0x000fe200078e0006 */
[----:B------:R-:W-:-:S02]  /*18570*/  IADD3 R72, P2, PT, R26, R8, RZ ;  /* 0x000000081a487210 */ /* 0x000fc40007f5e0ff */
[----:B------:R-:W-:Y:S01]  /*18580*/  IADD3.X R49, PT, PT, RZ, RZ, RZ, P3, !PT ;  /* 0x000000ffff317210 */ /* 0x000fe20001ffe4ff */
[----:B------:R-:W-:Y:S01]  /*18590*/  IMAD.WIDE.U32 R68, R34, R32, R68 ;  /* 0x0000002022447225 */ /* 0x000fe200078e0044 */
[----:B------:R-:W-:Y:S02]  /*185a0*/  IADD3.X R73, PT, PT, RZ, RZ, RZ, P2, !PT ;  /* 0x000000ffff497210 */ /* 0x000fe400017fe4ff */
[----:B------:R-:W-:Y:S01]  /*185b0*/  MOV R5, RZ ;  /* 0x000000ff00057202 */ /* 0x000fe20000000f00 */
[----:B------:R-:W-:Y:S02]  /*185c0*/  IMAD.IADD R31, R31, 0x1, R7 ;  /* 0x000000011f1f7824 */ /* 0x000fe400078e0207 */
[----:B------:R-:W-:Y:S02]  /*185d0*/  IMAD.MOV.U32 R11, RZ, RZ, RZ ;  /* 0x000000ffff0b7224 */ /* 0x000fe400078e00ff */
[----:B------:R-:W-:Y:S01]  /*185e0*/  IMAD.IADD R13, R3, 0x1, R47 ;  /* 0x00000001030d7824 */ /* 0x000fe200078e022f */
[----:B------:R-:W-:Y:S01]  /*185f0*/  IADD3 R68, P1, PT, R31, R68, RZ ;  /* 0x000000441f447210 */ /* 0x000fe20007f3e0ff */
[----:B------:R-:W-:Y:S01]  /*18600*/  IMAD.IADD R71, R11, 0x1, R9 ;  /* 0x000000010b477824 */ /* 0x000fe200078e0209 */
[----:B------:R-:W0:Y:S01]  /*18610*/  LDC.64 R30, c[0x3][0x18] ;  /* 0x00c00600ff1e7b82 */ /* 0x000e220000000a00 */
[----:B------:R-:W-:-:S03]  /*18620*/  IMAD.WIDE.U32 R8, R35, R59, R48 ;  /* 0x0000003b23087225 */ /* 0x000fc600078e0030 */
[----:B------:R-:W-:Y:S01]  /*18630*/  IADD3 R70, P2, PT, R71, R4, RZ ;  /* 0x0000000447467210 */ /* 0x000fe20007f5e0ff */
[----:B------:R-:W-:Y:S02]  /*18640*/  IMAD.X R47, RZ, RZ, RZ, P0 ;  /* 0x000000ffff2f7224 */ /* 0x000fe400000e06ff */
[----:B------:R-:W-:Y:S01]  /*18650*/  IMAD.WIDE.U32 R48, R43, R62, R72 ;  /* 0x0000003e2b307225 */ /* 0x000fe200078e0048 */
[----:B------:R-:W-:-:S03]  /*18660*/  IADD3.X R71, PT, PT, RZ, RZ, RZ, P2, !PT ;  /* 0x000000ffff477210 */ /* 0x000fc600017fe4ff */
[----:B------:R-:W-:Y:S01]  /*18670*/  IMAD.IADD R83, R23, 0x1, R69 ;  /* 0x0000000117537824 */ /* 0x000fe200078e0245 */
[----:B------:R-:W-:Y:S01]  /*18680*/  IADD3 R72, P3, PT, R48, R13, RZ ;  /* 0x0000000d30487210 */ /* 0x000fe20007f7e0ff */
[----:B------:R-:W-:Y:S02]  /*18690*/  IMAD R7, R8, R17, RZ ;  /* 0x0000001108077224 */ /* 0x000fe400078e02ff */
[----:B------:R-:W-:-:S04]  /*186a0*/  IMAD.WIDE.U32 R46, R27, R34, R46 ;  /* 0x000000221b2e7225 */ /* 0x000fc800078e002e */
[----:B------:R-:W-:Y:S01]  /*186b0*/  IMAD.MOV.U32 R4, RZ, RZ, R8 ;  /* 0x000000ffff047224 */ /* 0x000fe200078e0008 */
[----:B------:R-:W-:Y:S01]  /*186c0*/  IADD3 R82, P0, PT, R83, R46, RZ ;  /* 0x0000002e53527210 */ /* 0x000fe20007f1e0ff */
[----:B------:R-:W-:Y:S02]  /*186d0*/  IMAD.X R69, RZ, RZ, RZ, P1 ;  /* 0x000000ffff457224 */ /* 0x000fe400008e06ff */
[----:B------:R-:W-:-:S04]  /*186e0*/  IMAD.HI.U32 R13, R7, R58, R4 ;  /* 0x0000003a070d7227 */ /* 0x000fc800078e0004 */
[----:B------:R-:W-:-:S04]  /*186f0*/  IMAD.WIDE.U32 R4, R27, R33, R68 ;  /* 0x000000211b047225 */ /* 0x000fc800078e0044 */
[----:B------:R-:W-:Y:S01]  /*18700*/  IMAD.X R73, RZ, RZ, RZ, P3 ;  /* 0x000000ffff497224 */ /* 0x000fe200018e06ff */
[----:B------:R-:W-:Y:S01]  /*18710*/  IADD3 R29, PT, PT, R29, R5, RZ ;  /* 0x000000051d1d7210 */ /* 0x000fe20007ffe0ff */
[----:B0-----:R-:W-:-:S04]  /*18720*/  IMAD.WIDE.U32 R68, R45, R30, R70 ;  /* 0x0000001e2d447225 */ /* 0x001fc800078e0046 */
[----:B------:R-:W-:Y:S01]  /*18730*/  IMAD.X R83, RZ, RZ, RZ, P0 ;  /* 0x000000ffff537224 */ /* 0x000fe200000e06ff */
[----:B------:R-:W-:Y:S01]  /*18740*/  IADD3 R46, P0, PT, R68, R49, RZ ;  /* 0x00000031442e7210 */ /* 0x000fe20007f1e0ff */
[----:B------:R-:W-:-:S04]  /*18750*/  IMAD.WIDE.U32 R72, R37, R61, R72 ;  /* 0x0000003d25487225 */ /* 0x000fc800078e0048 */
        /* <DEDUP_REMOVED lines=8> */
[----:B------:R-:W-:-:S03]  /*187e0*/  IMAD.WIDE.U32 R46, R43, R24, R46 ;  /* 0x000000182b2e7225 */ /* 0x000fc600078e002e */
[----:B------:R-:W-:Y:S01]  /*187f0*/  IADD3.X R49, PT, PT, RZ, RZ, RZ, P2, !PT ;  /* 0x000000ffff317210 */ /* 0x000fe200017fe4ff */
[----:B------:R-:W-:Y:S02]  /*18800*/  IMAD.IADD R44, R23, 0x1, R71 ;  /* 0x00000001172c7824 */ /* 0x000fe400078e0247 */
[----:B------:R-:W-:Y:S01]  /*18810*/  IMAD.X R71, RZ, RZ, RZ, P1 ;  /* 0x000000ffff477224 */ /* 0x000fe200008e06ff */
[----:B------:R-:W-:Y:S01]  /*18820*/  IADD3 R68, P1, PT, R5, R46, RZ ;  /* 0x0000002e05447210 */ /* 0x000fe20007f3e0ff */
[----:B------:R-:W-:Y:S01]  /*18830*/  IMAD.WIDE.U32 R72, R35, R60, R8 ;  /* 0x0000003c23487225 */ /* 0x000fe200078e0008 */
[----:B------:R-:W-:Y:S02]  /*18840*/  IADD3 R5, PT, PT, R11, R47, RZ ;  /* 0x0000002f0b057210 */ /* 0x000fe40007ffe0ff */
        /* <DEDUP_REMOVED lines=8> */
[----:B------:R-:W-:-:S03]  /*188d0*/  IADD3 R68, P2, PT, R48, R5, RZ ;  /* 0x0000000530447210 */ /* 0x000fc60007f5e0ff */
[----:B------:R-:W-:Y:S01]  /*188e0*/  IMAD.IADD R73, R3, 0x1, R73 ;  /* 0x0000000103497824 */ /* 0x000fe200078e0249 */
[----:B------:R-:W-:Y:S01]  /*188f0*/  IADD3.X R69, PT, PT, RZ, RZ, RZ, P2, !PT ;  /* 0x000000ffff457210 */ /* 0x000fe200017fe4ff */
[----:B------:R-:W-:Y:S02]  /*18900*/  IMAD.X R45, RZ, RZ, RZ, P0 ;  /* 0x000000ffff2d7224 */ /* 0x000fe400000e06ff */
[----:B------:R-:W-:Y:S01]  /*18910*/  IMAD.WIDE.U32 R12, R7, R59, R70 ;  /* 0x0000003b070c7225 */ /* 0x000fe200078e0046 */
[----:B------:R-:W-:-:S03]  /*18920*/  IADD3 R70, P0, PT, R46, R73, RZ ;  /* 0x000000492e467210 */ /* 0x000fc60007f1e0ff */
[----:B------:R-:W-:-:S04]  /*18930*/  IMAD.WIDE.U32 R48, R27, R32, R44 ;  /* 0x000000201b307225 */ /* 0x000fc800078e002c */
[----:B------:R-:W-:-:S04]  /*18940*/  IMAD.WIDE.U32 R44, R43, R30, R68 ;  /* 0x0000001e2b2c7225 */ /* 0x000fc800078e0044 */
[----:B------:R-:W-:Y:S01]  /*18950*/  IMAD.IADD R29, R28, 0x1, R9 ;  /* 0x000000011c1d7824 */ /* 0x000fe200078e0209 */
[----:B------:R-:W-:Y:S01]  /*18960*/  IADD3 R46, P2, PT, R45, R21, RZ ;  /* 0x000000152d2e7210 */ /* 0x000fe20007f5e0ff */
[----:B------:R-:W-:Y:S01]  /*18970*/  IMAD.X R71, RZ, RZ, RZ, P0 ;  /* 0x000000ffff477224 */ /* 0x000fe200000e06ff */
[----:B------:R-:W-:Y:S01]  /*18980*/  IADD3 R44, P3, PT, R44, R47, RZ ;  /* 0x0000002f2c2c7210 */ /* 0x000fe20007f7e0ff */
[----:B------:R-:W-:Y:S01]  /*18990*/  IMAD R5, R12, R17, RZ ;  /* 0x000000110c057224 */ /* 0x000fe200078e02ff */
[----:B------:R-:W-:Y:S01]  /*189a0*/  IADD3 R28, P0, PT, R29, R48, RZ ;  /* 0x000000301d1c7210 */ /* 0x000fe20007f1e0ff */
[----:B------:R-:W-:Y:S01]  /*189b0*/  IMAD.MOV.U32 R68, RZ, RZ, R12 ;  /* 0x000000ffff447224 */ /* 0x000fe200078e000c */
[----:B------:R-:W-:Y:S01]  /*189c0*/  IADD3 R9, PT, PT, R23, R49, RZ ;  /* 0x0000003117097210 */ /* 0x000fe20007ffe0ff */
[----:B------:R-:W-:Y:S01]  /*189d0*/  IMAD.WIDE.U32 R48, R35, R61, R70 ;  /* 0x0000003d23307225 */ /* 0x000fe200078e0046 */
[----:B------:R-:W-:-:S03]  /*189e0*/  IADD3.X R47, PT, PT, RZ, RZ, RZ, P2, !PT ;  /* 0x000000ffff2f7210 */ /* 0x000fc600017fe4ff */
[----:B------:R-:W-:Y:S01]  /*189f0*/  IMAD.X R45, RZ, RZ, RZ, P3 ;  /* 0x000000ffff2d7224 */ /* 0x000fe200018e06ff */
[----:B------:R-:W-:Y:S01]  /*18a00*/  IADD3 R48, P2, PT, R13, R48, RZ ;  /* 0x000000300d307210 */ /* 0x000fe20007f5e0ff */
[----:B------:R-:W-:-:S04]  /*18a10*/  IMAD.WIDE.U32 R12, R43, R31, R46 ;  /* 0x0000001f2b0c7225 */ /* 0x000fc800078e002e */
[----:B------:R-:W-:Y:S01]  /*18a20*/  IMAD.IADD R21, R16, 0x1, R49 ;  /* 0x0000000110157824 */ /* 0x000fe200078e0231 */
[----:B------:R-:W-:Y:S01]  /*18a30*/  IADD3.X R49, PT, PT, RZ, RZ, RZ, P2, !PT ;  /* 0x000000ffff317210 */ /* 0x000fe200017fe4ff */
[----:B------:R-:W-:-:S04]  /*18a40*/  IMAD.WIDE.U32 R42, R37, R24, R44 ;  /* 0x00000018252a7225 */ /* 0x000fc800078e002c */
[----:B------:R-:W-:Y:S01]  /*18a50*/  IMAD.X R29, RZ, RZ, RZ, P0 ;  /* 0x000000ffff1d7224 */ /* 0x000fe200000e06ff */
[----:B------:R-:W-:Y:S01]  /*18a60*/  IADD3 R25, PT, PT, R11, R43, RZ ;  /* 0x0000002b0b197210 */ /* 0x000fe20007ffe0ff */
[----:B------:R-:W-:Y:S02]  /*18a70*/  IMAD.X R47, RZ, RZ, RZ, P1 ;  /* 0x000000ffff2f7224 */ /* 0x000fe400008e06ff */
[----:B------:R-:W-:Y:S01]  /*18a80*/  IMAD.WIDE.U32 R32, R27, R32, R28 ;  /* 0x000000201b207225 */ /* 0x000fe200078e001c */
[----:B------:R-:W-:Y:S02]  /*18a90*/  IADD3 R28, P2, PT, R21, R42, RZ ;  /* 0x0000002a151c7210 */ /* 0x000fe40007f5e0ff */
[----:B------:R-:W-:Y:S01]  /*18aa0*/  IADD3 R43, P0, PT, R47, R20, RZ ;  /* 0x000000142f2b7210 */ /* 0x000fe20007f1e0ff */
[----:B------:R-:W-:Y:S01]  /*18ab0*/  IMAD.MOV.U32 R69, RZ, RZ, RZ ;  /* 0x000000ffff457224 */ /* 0x000fe200078e00ff */
[----:B------:R-:W-:Y:S01]  /*18ac0*/  IADD3 R20, P1, PT, R12, R25, RZ ;  /* 0x000000190c147210 */ /* 0x000fe20007f3e0ff */
[----:B------:R-:W-:-:S03]  /*18ad0*/  IMAD.WIDE.U32 R44, R7, R60, R48 ;  /* 0x0000003c072c7225 */ /* 0x000fc600078e0030 */
[----:B------:R-:W-:Y:S01]  /*18ae0*/  IADD3.X R21, PT, PT, RZ, RZ, RZ, P1, !PT ;  /* 0x000000ffff157210 */ /* 0x000fe20000ffe4ff */
        /* <DEDUP_REMOVED lines=9> */
[----:B------:R-:W-:-:S03]  /*18b80*/  IMAD.WIDE.U32 R12, R37, R30, R20 ;  /* 0x0000001e250c7225 */ /* 0x000fc600078e0014 */
[----:B------:R-:W-:Y:S01]  /*18b90*/  IADD3.X R45, PT, PT, RZ, RZ, RZ, P4, !PT ;  /* 0x000000ffff2d7210 */ /* 0x000fe200027fe4ff */
[----:B------:R-:W-:Y:S01]  /*18ba0*/  IMAD.WIDE.U32 R20, R5, R59, R42 ;  /* 0x0000003b05147225 */ /* 0x000fe200078e002a */
[----:B------:R-:W-:Y:S02]  /*18bb0*/  IADD3 R42, P3, PT, R12, R29, RZ ;  /* 0x0000001d0c2a7210 */ /* 0x000fe40007f7e0ff */
[----:B------:R-:W-:Y:S01]  /*18bc0*/  IADD3 R28, P2, PT, R13, R25, RZ ;  /* 0x000000190d1c7210 */ /* 0x000fe20007f5e0ff */
[----:B------:R-:W-:Y:S02]  /*18bd0*/  IMAD.X R47, RZ, RZ, RZ, P0 ;  /* 0x000000ffff2f7224 */ /* 0x000fe400000e06ff */
[----:B------:R-:W-:-:S03]  /*18be0*/  IMAD.WIDE.U32 R44, R7, R61, R44 ;  /* 0x0000003d072c7225 */ /* 0x000fc600078e002c */
[----:B------:R-:W-:Y:S01]  /*18bf0*/  IADD3 R6, P0, PT, R47, R6, RZ ;  /* 0x000000062f067210 */ /* 0x000fe20007f1e0ff */
[----:B------:R-:W-:Y:S01]  /*18c00*/  IMAD.X R29, RZ, RZ, RZ, P2 ;  /* 0x000000ffff1d7224 */ /* 0x000fe200010e06ff */
[----:B------:R-:W-:Y:S01]  /*18c10*/  IADD3 R44, P2, PT, R21, R44, RZ ;  /* 0x0000002c152c7210 */ /* 0x000fe20007f5e0ff */
[----:B------:R-:W-:Y:S01]  /*18c20*/  IMAD.X R43, RZ, RZ, RZ, P3 ;  /* 0x000000ffff2b7224 */ /* 0x000fe200018e06ff */
[----:B------:R-:W-:Y:S01]  /*18c30*/  IADD3 R21, PT, PT, R16, R45, RZ ;  /* 0x0000002d10157210 */ /* 0x000fe20007ffe0ff */
[----:B------:R-:W-:Y:S01]  /*18c40*/  IMAD.WIDE.U32 R28, R37, R31, R28 ;  /* 0x0000001f251c7225 */ /* 0x000fe200078e001c */
[----:B------:R-:W-:Y:S02]  /*18c50*/  IADD3 R49, P1, PT, R49, R6, RZ ;  /* 0x0000000631317210 */ /* 0x000fe40007f3e0ff */
[----:B------:R-:W-:Y:S01]  /*18c60*/  IADD3.X R45, PT, PT, RZ, RZ, RZ, P2, !PT ;  /* 0x000000ffff2d7210 */ /* 0x000fe200017fe4ff */
[----:B------:R-:W-:-:S04]  /*18c70*/  IMAD.WIDE.U32 R42, R35, R24, R42 ;  /* 0x00000018232a7225 */ /* 0x000fc800078e002a */
[----:B------:R-:W-:Y:S01]  /*18c80*/  IMAD.X R37, RZ, RZ, RZ, P0 ;  /* 0x000000ffff257224 */ /* 0x000fe200000e06ff */
[----:B------:R-:W-:Y:S01]  /*18c90*/  IADD3 R42, P4, PT, R21, R42, RZ ;  /* 0x0000002a152a7210 */ /* 0x000fe20007f9e0ff */
[----:B------:R-:W-:Y:S02]  /*18ca0*/  IMAD.IADD R25, R11, 0x1, R43 ;  /* 0x000000010b197824 */ /* 0x000fe400078e022b */
[----:B------:R-:W-:Y:S01]  /*18cb0*/  IMAD R13, R20, R17, RZ ;  /* 0x00000011140d7224 */ /* 0x000fe200078e02ff */
[----:B------:R-:W-:Y:S01]  /*18cc0*/  IADD3 R21, P0, PT, R37, R4, RZ ;  /* 0x0000000425157210 */ /* 0x000fe20007f1e0ff */
[----:B------:R-:W-:Y:S02]  /*18cd0*/  IMAD.X R4, RZ, RZ, RZ, P1 ;  /* 0x000000ffff047224 */ /* 0x000fe400008e06ff */
[----:B------:R-:W-:Y:S01]  /*18ce0*/  IMAD.MOV.U32 R46, RZ, RZ, R20 ;  /* 0x000000ffff2e7224 */ /* 0x000fe200078e0014 */
[----:B------:R-:W-:Y:S01]  /*18cf0*/  IADD3 R20, P3, PT, R28, R25, RZ ;  /* 0x000000191c147210 */ /* 0x000fe20007f7e0ff */
[----:B------:R-:W-:Y:S01]  /*18d00*/  IMAD.MOV.U32 R47, RZ, RZ, RZ ;  /* 0x000000ffff2f7224 */ /* 0x000fe200078e00ff */
[----:B------:R-:W-:Y:S01]  /*18d10*/  IADD3 R4, P1, PT, R4, R21, RZ ;  /* 0x0000001504047210 */ /* 0x000fe20007f3e0ff */
[----:B------:R-:W-:Y:S01]  /*18d20*/  IMAD.WIDE.U32 R44, R5, R60, R44 ;  /* 0x0000003c052c7225 */ /* 0x000fe200078e002c */
[----:B------:R-:W-:-:S02]  /*18d30*/  IADD3.X R21, PT, PT, RZ, RZ, RZ, P3, !PT ;  /* 0x000000ffff157210 */ /* 0x000fc40001ffe4ff */
[----:B------:R-:W-:Y:S01]  /*18d40*/  IADD3 R25, P2, PT, R29, R49, RZ ;  /* 0x000000311d197210 */ /* 0x000fe20007f5e0ff */
[----:B------:R-:W-:Y:S01]  /*18d50*/  IMAD.X R43, RZ, RZ, RZ, P4 ;  /* 0x000000ffff2b7224 */ /* 0x000fe200020e06ff */
[----:B------:R-:W-:Y:S01]  /*18d60*/  IADD3.X R63, PT, PT, RZ, RZ, RZ, P0, !PT ;  /* 0x000000ffff3f7210 */ /* 0x000fe200007fe4ff */
[----:B------:R-:W-:-:S04]  /*18d70*/  IMAD.HI.U32 R47, R13, R58, R46 ;  /* 0x0000003a0d2f7227 */ /* 0x000fc800078e002e */
[----:B------:R-:W-:Y:S01]  /*18d80*/  IMAD.IADD R45, R3, 0x1, R45 ;  /* 0x00000001032d7824 */ /* 0x000fe200078e022d */
        /* <DEDUP_REMOVED lines=12> */
[----:B------:R-:W-:-:S04]  /*18e50*/  IMAD.WIDE.U32 R44, R5, R61, R44 ;  /* 0x0000003d052c7225 */ /* 0x000fc800078e002c */
        /* <DEDUP_REMOVED lines=8> */
[----:B------:R-:W-:Y:S01]  /*18ee0*/  IMAD R25, R28, R17, RZ ;  /* 0x000000111c197224 */ /* 0x000fe200078e02ff */
[----:B------:R-:W-:Y:S01]  /*18ef0*/  IADD3.X R4, PT, PT, RZ, RZ, RZ, P1, !PT ;  /* 0x000000ffff047210 */ /* 0x000fe20000ffe4ff */
[----:B------:R-:W-:-:S02]  /*18f00*/  IMAD.MOV.U32 R29, RZ, RZ, RZ ;  /* 0x000000ffff1d7224 */ /* 0x000fc400078e00ff */
[----:B------:R-:W-:Y:S01]  /*18f10*/  IMAD.X R45, RZ, RZ, RZ, P4 ;  /* 0x000000ffff2d7224 */ /* 0x000fe200020e06ff */
[----:B------:R-:W-:Y:S01]  /*18f20*/  IADD3 R4, P4, PT, R4, R63, RZ ;  /* 0x0000003f04047210 */ /* 0x000fe20007f9e0ff */
[----:B------:R-:W-:Y:S01]  /*18f30*/  IMAD.HI.U32 R37, R25, R58, R28 ;  /* 0x0000003a19257227 */ /* 0x000fe200078e001c */
[----:B------:R-:W-:-:S03]  /*18f40*/  IADD3 R28, P1, PT, R20, R43, RZ ;  /* 0x0000002b141c7210 */ /* 0x000fc60007f3e0ff */
        /* <DEDUP_REMOVED lines=28> */
[----:B------:R-:W-:-:S03]  /*19110*/  IADD3 R34, P2, PT, R28, R35, RZ ;  /* 0x000000231c227210 */ /* 0x000fc60007f5e0ff */
[----:B------:R-:W-:Y:S01]  /*19120*/  IMAD.X R4, RZ, RZ, RZ, P3 ;  /* 0x000000ffff047224 */ /* 0x000fe200018e06ff */
[----:B------:R-:W-:Y:S01]  /*19130*/  IADD3.X R35, PT, PT, RZ, RZ, RZ, P2, !PT ;  /* 0x000000ffff237210 */ /* 0x000fe200017fe4ff */
[----:B------:R-:W-:Y:S01]  /*19140*/  IMAD.WIDE.U32 R42, R13, R62, R42 ;  /* 0x0000003e0d2a7225 */ /* 0x000fe200078e002a */
[----:B------:R-:W-:Y:S02]  /*19150*/  MOV R44, R6 ;  /* 0x00000006002c7202 */ /* 0x000fe40000000f00 */
        /* <DEDUP_REMOVED lines=8> */
[----:B------:R-:W-:-:S02]  /*191e0*/  IMAD.IADD R8, R23, 0x1, R33 ;  /* 0x0000000117087824 */ /* 0x000fc400078e0221 */
        /* <DEDUP_REMOVED lines=14> */
[----:B------:R-:W-:Y:S01]  /*192d0*/  IMAD.IADD R37, R16, 0x1, R9 ;  /* 0x0000000110257824 */ /* 0x000fe200078e0209 */
[----:B------:R-:W-:Y:S01]  /*192e0*/  IADD3.X R23, PT, PT, RZ, RZ, RZ, P2, !PT ;  /* 0x000000ffff177210 */ /* 0x000fe200017fe4ff */
[----:B------:R-:W-:Y:S01]  /*192f0*/  IMAD.WIDE.U32 R32, R5, R31, R32 ;  /* 0x0000001f05207225 */ /* 0x000fe200078e0020 */
[----:B------:R-:W-:Y:S02]  /*19300*/  IADD3.X R43, PT, PT, RZ, RZ, RZ, P0, !PT ;  /* 0x000000ffff2b7210 */ /* 0x000fe400007fe4ff */
[----:B------:R-:W-:Y:S01]  /*19310*/  IADD3 R4, P6, PT, R37, R34, RZ ;  /* 0x0000002225047210 */ /* 0x000fe20007fde0ff */
        /* <DEDUP_REMOVED lines=11> */
[----:B------:R-:W-:-:S04]  /*193d0*/  IMAD.WIDE.U32 R26, R13, R30, R34 ;  /* 0x0000001e0d1a7225 */ /* 0x000fc800078e0022 */
[----:B------:R-:W-:Y:S01]  /*193e0*/  IMAD.X R35, RZ, RZ, RZ, P1 ;  /* 0x000000ffff237224 */ /* 0x000fe200008e06ff */
[----:B------:R-:W-:Y:S01]  /*193f0*/  IADD3 R26, P6, PT, R26, R5, RZ ;  /* 0x000000051a1a7210 */ /* 0x000fe20007fde0ff */
[----:B------:R-:W-:Y:S02]  /*19400*/  IMAD.MOV.U32 R42, RZ, RZ, R8 ;  /* 0x000000ffff2a7224 */ /* 0x000fe400078e0008 */
[----:B------:R-:W-:Y:S01]  /*19410*/  IMAD.MOV.U32 R40, RZ, RZ, R4 ;  /* 0x000000ffff287224 */ /* 0x000fe200078e0004 */
[----:B------:R-:W-:Y:S01]  /*19420*/  IADD3 R35, P1, PT, R35, R12, RZ ;  /* 0x0000000c23237210 */ /* 0x000fe20007f3e0ff */
[----:B------:R-:W-:Y:S01]  /*19430*/  IMAD.X R12, RZ, RZ, RZ, P4 ;  /* 0x000000ffff0c7224 */ /* 0x000fe200020e06ff */
[----:B------:R-:W-:Y:S02]  /*19440*/  IADD3 R32, P4, PT, R27, R33, RZ ;  /* 0x000000211b207210 */ /* 0x000fe40007f9e0ff */
        /* <DEDUP_REMOVED lines=10> */
[----:B------:R-:W-:-:S03]  /*194f0*/  IMAD.X R23, RZ, RZ, RZ, P0 ;  /* 0x000000ffff177224 */ /* 0x000fc600000e06ff */
[----:B------:R-:W-:Y:S02]  /*19500*/  IADD3 R32, P6, PT, R12, R43, RZ ;  /* 0x0000002b0c207210 */ /* 0x000fe40007fde0ff */
[----:B------:R-:W-:Y:S01]  /*19510*/  IADD3 R23, P0, PT, R23, R28, RZ ;  /* 0x0000001c17177210 */ /* 0x000fe20007f1e0ff */
[----:B------:R-:W-:Y:S02]  /*19520*/  IMAD.X R28, RZ, RZ, RZ, P1 ;  /* 0x000000ffff1c7224 */ /* 0x000fe400008e06ff */
[----:B------:R-:W-:Y:S01]  /*19530*/  IMAD.X R33, RZ, RZ, RZ, P6 ;  /* 0x000000ffff217224 */ /* 0x000fe200030e06ff */
[----:B------:R-:W-:Y:S02]  /*19540*/  IADD3 R23, P1, PT, R13, R23, RZ ;  /* 0x000000170d177210 */ /* 0x000fe40007f3e0ff */
[----:B------:R-:W-:Y:S01]  /*19550*/  IADD3 R29, PT, PT, R28, R29, R35 ;  /* 0x0000001d1c1d7210 */ /* 0x000fe20007ffe023 */
[----:B------:R-:W-:Y:S01]  /*19560*/  IMAD.WIDE.U32 R12, R25, R30, R32 ;  /* 0x0000001e190c7225 */ /* 0x000fe200078e0020 */
[----:B------:R-:W-:-:S03]  /*19570*/  IADD3.X R33, PT, PT, RZ, RZ, RZ, P3, !PT ;  /* 0x000000ffff217210 */ /* 0x000fc60001ffe4ff */
[----:B------:R-:W-:Y:S01]  /*19580*/  IMAD.X R32, RZ, RZ, RZ, P4 ;  /* 0x000000ffff207224 */ /* 0x000fe200020e06ff */
[----:B------:R-:W-:Y:S01]  /*19590*/  IADD3 R28, P3, PT, R13, R23, RZ ;  /* 0x000000170d1c7210 */ /* 0x000fe20007f7e0ff */
[----:B------:R-:W-:-:S03]  /*195a0*/  IMAD.MOV.U32 R34, RZ, RZ, R12 ;  /* 0x000000ffff227224 */ /* 0x000fc600078e000c */
[----:B------:R-:W-:Y:S01]  /*195b0*/  IADD3 R23, PT, PT, R32, R29, R33 ;  /* 0x0000001d20177210 */ /* 0x000fe20007ffe021 */
[----:B------:R-:W-:Y:S01]  /*195c0*/  IMAD.X R33, RZ, RZ, RZ, P2 ;  /* 0x000000ffff217224 */ /* 0x000fe200010e06ff */
[----:B------:R-:W-:Y:S01]  /*195d0*/  IADD3.X R32, PT, PT, RZ, RZ, RZ, P0, !PT ;  /* 0x000000ffff207210 */ /* 0x000fe200007fe4ff */
[----:B------:R-:W-:-:S03]  /*195e0*/  IMAD.X R29, RZ, RZ, RZ, P3 ;  /* 0x000000ffff1d7224 */ /* 0x000fc600018e06ff */
[----:B------:R-:W-:Y:S01]  /*195f0*/  IADD3 R23, PT, PT, R32, R23, R33 ;  /* 0x0000001720177210 */ /* 0x000fe20007ffe021 */
[----:B------:R-:W-:-:S04]  /*19600*/  IMAD.WIDE.U32 R28, R25, R31, R28 ;  /* 0x0000001f191c7225 */ /* 0x000fc800078e001c */
[----:B------:R-:W-:Y:S02]  /*19610*/  IMAD.X R32, RZ, RZ, RZ, P1 ;  /* 0x000000ffff207224 */ /* 0x000fe400008e06ff */
        /* <DEDUP_REMOVED lines=35> */
.L_x_424:
        /* <DEDUP_REMOVED lines=22> */
.L_x_425:
[----:B------:R-:W-:Y:S01]  /*199b0*/  IMAD.SHL.U32 R6, R44, 0x2, RZ ;  /* 0x000000022c067824 */ /* 0x000fe200078e00ff */
[C---:B------:R-:W-:Y:S01]  /*199c0*/  SHF.L.U64.HI R4, R25.reuse, 0x1, R10 ;  /* 0x0000000119047819 */ /* 0x040fe2000001020a */
        /* <DEDUP_REMOVED lines=12> */
[----:B------:R-:W-:Y:S01]  /*19a90*/  LOP3.LUT R33, R33, 0x1, RZ, 0xc0, !PT ;  /* 0x0000000121217812 */ /* 0x000fe200078ec0ff */
[----:B------:R-:W-:Y:S01]  /*19aa0*/  IMAD.MOV.U32 R21, RZ, RZ, R6 ;  /* 0x000000ffff157224 */ /* 0x000fe200078e0006 */
[C---:B------:R-:W-:Y:S02]  /*19ab0*/  ISETP.LE.U32.AND P0, PT, R6.reuse, R31, PT ;  /* 0x0000001f0600720c */ /* 0x040fe40003f03070 */
[----:B------:R-:W-:Y:S02]  /*19ac0*/  ISETP.GT.U32.AND P1, PT, R6, -0x1, PT ;  /* 0xffffffff0600780c */ /* 0x000fe40003f24070 */
[----:B------:R-:W-:Y:S02]  /*19ad0*/  SHF.L.U64.HI R29, R44, 0x1, R45 ;  /* 0x000000012c1d7819 */ /* 0x000fe4000001022d */
[----:B------:R-:W-:Y:S02]  /*19ae0*/  ISETP.GT.U32.OR.EX P0, PT, R7, RZ, !P0, P1 ;  /* 0x000000ff0700720c */ /* 0x000fe40004704510 */
[----:B------:R-:W-:-:S02]  /*19af0*/  SHF.L.U64.HI R27, R34, 0x1, R37 ;  /* 0x00000001221b7819 */ /* 0x000fc40000010225 */
[----:B------:R-:W-:Y:S02]  /*19b00*/  LOP3.LUT R35, R35, 0x1, RZ, 0xc0, !PT ;  /* 0x0000000123237812 */ /* 0x000fe400078ec0ff */
[----:B------:R-:W-:Y:S02]  /*19b10*/  SHF.L.U32 R9, R34, 0x1, RZ ;  /* 0x0000000122097819 */ /* 0x000fe400000006ff */
[----:B------:R-:W-:Y:S02]  /*19b20*/  LOP3.LUT R32, R32, 0x1, RZ, 0xc0, !PT ;  /* 0x0000000120207812 */ /* 0x000fe400078ec0ff */
[----:B------:R-:W-:Y:S02]  /*19b30*/  LOP3.LUT R37, R33, 0xfffffffe, R10, 0xf8, !PT ;  /* 0xfffffffe21257812 */ /* 0x000fe400078ef80a */
[----:B------:R-:W-:Y:S02]  /*19b40*/  SHF.L.U32 R13, R42, 0x1, RZ ;  /* 0x000000012a0d7819 */ /* 0x000fe400000006ff */
[----:B------:R-:W-:-:S02]  /*19b50*/  LOP3.LUT R29, R29, 0x1, RZ, 0xc0, !PT ;  /* 0x000000011d1d7812 */ /* 0x000fc400078ec0ff */
[----:B------:R-:W-:Y:S02]  /*19b60*/  LOP3.LUT R27, R27, 0x1, RZ, 0xc0, !PT ;  /* 0x000000011b1b7812 */ /* 0x000fe400078ec0ff */
        /* <DEDUP_REMOVED lines=10> */
[----:B------:R-:W-:Y:S01]  /*19c10*/  IMAD.MOV.U32 R7, RZ, RZ, R33 ;  /* 0x000000ffff077224 */ /* 0x000fe200078e0021 */
[----:B------:R-:W-:Y:S01]  /*19c20*/  MOV R6, R32 ;  /* 0x0000002000067202 */ /* 0x000fe20000000f00 */
        /* <DEDUP_REMOVED lines=25> */
.L_x_426:
        /* <DEDUP_REMOVED lines=23> */
.L_x_427:
[----:B------:R-:W-:Y:S02]  /*19f30*/  SHF.L.U32 R5, R20, 0x1, RZ ;  /* 0x0000000114057819 */ /* 0x000fe400000006ff */
[----:B------:R-:W-:Y:S01]  /*19f40*/  SHF.R.U32.HI R4, RZ, 0x1f, R23 ;  /* 0x0000001fff047819 */ /* 0x000fe20000011617 */
[----:B------:R-:W-:Y:S01]  /*19f50*/  IMAD.SHL.U32 R23, R23, 0x2, RZ ;  /* 0x0000000217177824 */ /* 0x000fe200078e00ff */
[C---:B------:R-:W-:Y:S02]  /*19f60*/  SHF.L.U64.HI R8, R25.reuse, 0x1, R8 ;  /* 0x0000000119087819 */ /* 0x040fe40000010208 */
[----:B------:R-:W-:Y:S01]  /*19f70*/  LOP3.LUT R32, R4, 0xfffffffe, R5, 0xf8, !PT ;  /* 0xfffffffe04207812 */ /* 0x000fe200078ef805 */
[----:B------:R-:W-:Y:S01]  /*19f80*/  IMAD.SHL.U32 R5, R25, 0x2, RZ ;  /* 0x0000000219057824 */ /* 0x000fe200078e00ff */
[----:B------:R-:W-:Y:S02]  /*19f90*/  SHF.L.U32 R4, R21, 0x1, RZ ;  /* 0x0000000115047819 */ /* 0x000fe400000006ff */
[----:B------:R-:W-:-:S02]  /*19fa0*/  LOP3.LUT R8, R8, 0x1, RZ, 0xc0, !PT ;  /* 0x0000000108087812 */ /* 0x000fc400078ec0ff */
[----:B------:R-:W-:Y:S02]  /*19fb0*/  SHF.L.U64.HI R20, R20, 0x1, R29 ;  /* 0x0000000114147819 */ /* 0x000fe4000001021d */
[----:B------:R-:W-:Y:S02]  /*19fc0*/  SHF.L.U64.HI R29, R9, 0x1, R6 ;  /* 0x00000001091d7819 */ /* 0x000fe40000010206 */
[----:B------:R-:W-:Y:S02]  /*19fd0*/  SHF.L.U64.HI R6, R21, 0x1, R26 ;  /* 0x0000000115067819 */ /* 0x000fe4000001021a */
[----:B------:R-:W-:Y:S02]  /*19fe0*/  LOP3.LUT R21, R8, 0xfffffffe, R4, 0xf8, !PT ;  /* 0xfffffffe08157812 */ /* 0x000fe400078ef804 */
[----:B------:R-:W-:Y:S02]  /*19ff0*/  LOP3.LUT R6, R6, 0x1, RZ, 0xc0, !PT ;  /* 0x0000000106067812 */ /* 0x000fe400078ec0ff */
[----:B------:R-:W-:-:S02]  /*1a000*/  ISETP.LE.U32.AND P0, PT, R21, R31, PT ;  /* 0x0000001f1500720c */ /* 0x000fc40003f03070 */
[----:B------:R-:W-:Y:S02]  /*1a010*/  ISETP.GT.U32.AND P1, PT, R21, -0x1, PT ;  /* 0xffffffff1500780c */ /* 0x000fe40003f24070 */
[C---:B------:R-:W-:Y:S01]  /*1a020*/  SHF.L.U64.HI R33, R13.reuse, 0x1, R12 ;  /* 0x000000010d217819 */ /* 0x040fe2000001020c */
[----:B------:R-:W-:Y:S01]  /*1a030*/  IMAD.SHL.U32 R13, R13, 0x2, RZ ;  /* 0x000000020d0d7824 */ /* 0x000fe200078e00ff */
[----:B------:R-:W-:Y:S02]  /*1a040*/  ISETP.GT.U32.OR.EX P0, PT, R6, RZ, !P0, P1 ;  /* 0x000000ff0600720c */ /* 0x000fe40004704510 */
[C---:B------:R-:W-:Y:S01]  /*1a050*/  SHF.L.U64.HI R12, R10.reuse, 0x1, R7 ;  /* 0x000000010a0c7819 */ /* 0x040fe20000010207 */
[----:B------:R-:W-:Y:S01]  /*1a060*/  IMAD.SHL.U32 R10, R10, 0x2, RZ ;  /* 0x000000020a0a7824 */ /* 0x000fe200078e00ff */
[----:B------:R-:W-:Y:S01]  /*1a070*/  LOP3.LUT R33, R33, 0x1, RZ, 0xc0, !PT ;  /* 0x0000000121217812 */ /* 0x000fe200078ec0ff */
[C---:B------:R-:W-:Y:S01]  /*1a080*/  IMAD.SHL.U32 R7, R28.reuse, 0x2, RZ ;  /* 0x000000021c077824 */ /* 0x040fe200078e00ff */
[----:B------:R-:W-:-:S02]  /*1a090*/  SHF.L.U64.HI R27, R28, 0x1, R27 ;  /* 0x000000011c1b7819 */ /* 0x000fc4000001021b */
[----:B------:R-:W-:Y:S02]  /*1a0a0*/  LOP3.LUT R20, R20, 0x1, RZ, 0xc0, !PT ;  /* 0x0000000114147812 */ /* 0x000fe400078ec0ff */
[----:B------:R-:W-:Y:S02]  /*1a0b0*/  SHF.L.U32 R9, R9, 0x1, RZ ;  /* 0x0000000109097819 */ /* 0x000fe400000006ff */
[----:B------:R-:W-:Y:S02]  /*1a0c0*/  LOP3.LUT R12, R12, 0x1, RZ, 0xc0, !PT ;  /* 0x000000010c0c7812 */ /* 0x000fe400078ec0ff */
[----:B------:R-:W-:Y:S02]  /*1a0d0*/  LOP3.LUT R29, R29, 0x1, RZ, 0xc0, !PT ;  /* 0x000000011d1d7812 */ /* 0x000fe400078ec0ff */
[----:B------:R-:W-:Y:S02]  /*1a0e0*/  LOP3.LUT R4, R33, 0xfffffffe, R10, 0xf8, !PT ;  /* 0xfffffffe21047812 */ /* 0x000fe400078ef80a */
[----:B------:R-:W-:-:S02]  /*1a0f0*/  LOP3.LUT R27, R27, 0x1, RZ, 0xc0, !PT ;  /* 0x000000011b1b7812 */ /* 0x000fc400078ec0ff */
[----:B------:R-:W-:Y:S01]  /*1a100*/  LOP3.LUT R35, R20, 0xfffffffe, R13, 0xf8, !PT ;  /* 0xfffffffe14237812 */ /* 0x000fe200078ef80d */
[----:B------:R-:W-:Y:S01]  /*1a110*/  IMAD.MOV.U32 R13, RZ, RZ, R32 ;  /* 0x000000ffff0d7224 */ /* 0x000fe200078e0020 */
[----:B------:R-:W-:Y:S02]  /*1a120*/  LOP3.LUT R28, R12, 0xfffffffe, R9, 0xf8, !PT ;  /* 0xfffffffe0c1c7812 */ /* 0x000fe400078ef809 */
[----:B------:R-:W-:Y:S01]  /*1a130*/  LOP3.LUT R26, R29, 0xfffffffe, R7, 0xf8, !PT ;  /* 0xfffffffe1d1a7812 */ /* 0x000fe200078ef807 */
[----:B------:R-:W-:Y:S01]  /*1a140*/  IMAD.MOV.U32 R7, RZ, RZ, R4 ;  /* 0x000000ffff077224 */ /* 0x000fe200078e0004 */
        /* <DEDUP_REMOVED lines=29> */
.L_x_428:
        /* <DEDUP_REMOVED lines=23> */
.L_x_429:
[----:B------:R-:W-:Y:S01]  /*1a490*/  SHF.L.U64.HI R8, R25, 0x1, R8 ;  /* 0x0000000119087819 */ /* 0x000fe20000010208 */
[----:B------:R-:W-:Y:S01]  /*1a4a0*/  IMAD.SHL.U32 R5, R21, 0x2, RZ ;  /* 0x0000000215057824 */ /* 0x000fe200078e00ff */
[C---:B------:R-:W-:Y:S01]  /*1a4b0*/  SHF.L.U64.HI R20, R13.reuse, 0x1, R20 ;  /* 0x000000010d147819 */ /* 0x040fe20000010214 */
[----:B------:R-:W-:Y:S01]  /*1a4c0*/  IMAD.SHL.U32 R13, R13, 0x2, RZ ;  /* 0x000000020d0d7824 */ /* 0x000fe200078e00ff */
[----:B------:R-:W-:Y:S02]  /*1a4d0*/  LOP3.LUT R8, R8, 0x1, RZ, 0xc0, !PT ;  /* 0x0000000108087812 */ /* 0x000fe400078ec0ff */
[----:B------:R-:W-:Y:S02]  /*1a4e0*/  SHF.R.U32.HI R4, RZ, 0x1f, R23 ;  /* 0x0000001fff047819 */ /* 0x000fe40000011617 */
[----:B------:R-:W-:Y:S02]  /*1a4f0*/  SHF.L.U64.HI R6, R21, 0x1, R6 ;  /* 0x0000000115067819 */ /* 0x000fe40000010206 */
[----:B------:R-:W-:Y:S01]  /*1a500*/  LOP3.LUT R34, R8, 0xfffffffe, R5, 0xf8, !PT ;  /* 0xfffffffe08227812 */ /* 0x000fe200078ef805 */
[----:B------:R-:W-:Y:S01]  /*1a510*/  IMAD.SHL.U32 R5, R25, 0x2, RZ ;  /* 0x0000000219057824 */ /* 0x000fe200078e00ff */
[----:B------:R-:W-:-:S02]  /*1a520*/  LOP3.LUT R32, R4, 0xfffffffe, R13, 0xf8, !PT ;  /* 0xfffffffe04207812 */ /* 0x000fc400078ef80d */
[----:B------:R-:W-:Y:S02]  /*1a530*/  LOP3.LUT R4, R6, 0x1, RZ, 0xc0, !PT ;  /* 0x0000000106047812 */ /* 0x000fe400078ec0ff */
[----:B------:R-:W-:Y:S02]  /*1a540*/  ISETP.GE.U32.AND P0, PT, R34, RZ, PT ;  /* 0x000000ff2200720c */ /* 0x000fe40003f06070 */
[C---:B------:R-:W-:Y:S01]  /*1a550*/  SHF.L.U64.HI R10, R9.reuse, 0x1, R10 ;  /* 0x00000001090a7819 */ /* 0x040fe2000001020a */
[----:B------:R-:W-:Y:S01]  /*1a560*/  IMAD.SHL.U32 R9, R9, 0x2, RZ ;  /* 0x0000000209097824 */ /* 0x000fe200078e00ff */
[----:B------:R-:W-:Y:S02]  /*1a570*/  ISETP.GE.U32.AND.EX P0, PT, R4, 0x1, PT, P0 ;  /* 0x000000010400780c */ /* 0x000fe40003f06100 */
[----:B------:R-:W-:Y:S02]  /*1a580*/  SHF.L.U64.HI R12, R7, 0x1, R12 ;  /* 0x00000001070c7819 */ /* 0x000fe4000001020c */
[----:B------:R-:W-:-:S02]  /*1a590*/  LOP3.LUT R20, R20, 0x1, RZ, 0xc0, !PT ;  /* 0x0000000114147812 */ /* 0x000fc400078ec0ff */
[----:B------:R-:W-:Y:S02]  /*1a5a0*/  ISETP.GT.U32.OR P0, PT, R34, R31, P0 ;  /* 0x0000001f2200720c */ /* 0x000fe40000704470 */
[----:B------:R-:W-:Y:S02]  /*1a5b0*/  SHF.L.U32 R7, R7, 0x1, RZ ;  /* 0x0000000107077819 */ /* 0x000fe400000006ff */
[----:B------:R-:W-:Y:S02]  /*1a5c0*/  LOP3.LUT R10, R10, 0x1, RZ, 0xc0, !PT ;  /* 0x000000010a0a7812 */ /* 0x000fe400078ec0ff */
[----:B------:R-:W-:Y:S01]  /*1a5d0*/  LOP3.LUT R13, R20, 0xfffffffe, R9, 0xf8, !PT ;  /* 0xfffffffe140d7812 */ /* 0x000fe200078ef809 */
[----:B------:R-:W-:Y:S01]  /*1a5e0*/  IMAD.SHL.U32 R9, R28, 0x2, RZ ;  /* 0x000000021c097824 */ /* 0x000fe200078e00ff */
[----:B------:R-:W-:Y:S02]  /*1a5f0*/  LOP3.LUT R20, R10, 0xfffffffe, R7, 0xf8, !PT ;  /* 0xfffffffe0a147812 */ /* 0x000fe400078ef807 */
[----:B------:R-:W-:Y:S01]  /*1a600*/  SHF.L.U64.HI R10, R28, 0x1, R29 ;  /* 0x000000011c0a7819 */ /* 0x000fe2000001021d */
[----:B------:R-:W-:Y:S01]  /*1a610*/  IMAD.SHL.U32 R29, R23, 0x2, RZ ;  /* 0x00000002171d7824 */ /* 0x000fe200078e00ff */
[----:B------:R-:W-:-:S02]  /*1a620*/  SHF.L.U64.HI R8, R26, 0x1, R27 ;  /* 0x000000011a087819 */ /* 0x000fc4000001021b */
[----:B------:R-:W-:Y:S02]  /*1a630*/  LOP3.LUT R12, R12, 0x1, RZ, 0xc0, !PT ;  /* 0x000000010c0c7812 */ /* 0x000fe400078ec0ff */
[----:B------:R-:W-:Y:S02]  /*1a640*/  SHF.L.U32 R7, R26, 0x1, RZ ;  /* 0x000000011a077819 */ /* 0x000fe400000006ff */
[----:B------:R-:W-:Y:S02]  /*1a650*/  LOP3.LUT R10, R10, 0x1, RZ, 0xc0, !PT ;  /* 0x000000010a0a7812 */ /* 0x000fe400078ec0ff */
[----:B------:R-:W-:Y:S02]  /*1a660*/  LOP3.LUT R6, R8, 0x1, RZ, 0xc0, !PT ;  /* 0x0000000108067812 */ /* 0x000fe400078ec0ff */
[----:B------:R-:W-:Y:S02]  /*1a670*/  LOP3.LUT R21, R12, 0xfffffffe, R9, 0xf8, !PT ;  /* 0xfffffffe0c157812 */ /* 0x000fe400078ef809 */
[----:B------:R-:W-:Y:S01]  /*1a680*/  LOP3.LUT R8, R10, 0xfffffffe, R7, 0xf8, !PT ;  /* 0xfffffffe0a087812 */ /* 0x000fe200078ef807 */
[----:B------:R-:W-:Y:S01]  /*1a690*/  IMAD.MOV.U32 R10, RZ, RZ, R34 ;  /* 0x000000ffff0a7224 */ /* 0x000fe200078e0022 */
[----:B------:R-:W-:Y:S01]  /*1a6a0*/  LOP3.LUT R9, R6, 0xfffffffe, R5, 0xf8, !PT ;  /* 0xfffffffe06097812 */ /* 0x000fe200078ef805 */
[----:B------:R-:W-:Y:S01]  /*1a6b0*/  IMAD.MOV.U32 R5, RZ, RZ, R13 ;  /* 0x000000ffff057224 */ /* 0x000fe200078e000d */
[----:B------:R-:W-:Y:S01]  /*1a6c0*/  MOV R4, R32 ;  /* 0x0000002000047202 */ /* 0x000fe20000000f00 */
        /* <DEDUP_REMOVED lines=28> */
.L_x_430:
        /* <DEDUP_REMOVED lines=22> */
.L_x_431:
[----:B------:R-:W-:-:S04]  /*1a9f0*/  IMAD.WIDE.U32 R12, R80, R80, RZ ;  /* 0x00000050500c7225 */ /* 0x000fc800078e00ff */
[----:B------:R-:W-:Y:S01]  /*1aa00*/  HFMA2 R27, -RZ, RZ, 0, 0 ;  /* 0x00000000ff1b7431 */ /* 0x000fe200000001ff */
[----:B------:R-:W-:Y:S01]  /*1aa10*/  MOV R43, RZ ;  /* 0x000000ff002b7202 */ /* 0x000fe20000000f00 */
[----:B------:R-:W-:Y:S01]  /*1aa20*/  IMAD.MOV.U32 R21, RZ, RZ, RZ ;  /* 0x000000ffff157224 */ /* 0x000fe200078e00ff */
[----:B------:R-:W-:Y:S01]  /*1aa30*/  MOV R20, R13 ;  /* 0x0000000d00147202 */ /* 0x000fe20000000f00 */
[----:B------:R-:W-:Y:S01]  /*1aa40*/  IMAD.MOV.U32 R33, RZ, RZ, RZ ;  /* 0x000000ffff217224 */ /* 0x000fe200078e00ff */
[----:B------:R-:W-:Y:S01]  /*1aa50*/  LOP3.LUT R42, R12, 0xfffffffd, RZ, 0xc0, !PT ;  /* 0xfffffffd0c2a7812 */ /* 0x000fe200078ec0ff */
[----:B------:R-:W-:Y:S01]  /*1aa60*/  HFMA2 R13, -RZ, RZ, 0, 0 ;  /* 0x00000000ff0d7431 */ /* 0x000fe200000001ff */
[----:B------:R-:W-:Y:S01]  /*1aa70*/  MOV R45, RZ ;  /* 0x000000ff002d7202 */ /* 0x000fe20000000f00 */
[----:B------:R-:W-:-:S04]  /*1aa80*/  IMAD.WIDE.U32 R20, R80, R79, R20 ;  /* 0x0000004f50147225 */ /* 0x000fc800078e0014 */
[----:B------:R-:W-:Y:S02]  /*1aa90*/  IMAD.MOV.U32 R26, RZ, RZ, R21 ;  /* 0x000000ffff1a7224 */ /* 0x000fe400078e0015 */
[----:B------:R-:W-:Y:S02]  /*1aaa0*/  IMAD.MOV.U32 R32, RZ, RZ, R20 ;  /* 0x000000ffff207224 */ /* 0x000fe400078e0014 */
[----:B------:R-:W-:-:S04]  /*1aab0*/  IMAD.WIDE.U32 R20, R80, R78, R26 ;  /* 0x0000004e50147225 */ /* 0x000fc800078e001a */
[----:B------:R-:W-:-:S04]  /*1aac0*/  IMAD.WIDE.U32 R26, R80, R79, R32 ;  /* 0x0000004f501a7225 */ /* 0x000fc800078e0020 */
[----:B------:R-:W-:Y:S01]  /*1aad0*/  IMAD R33, R12, R17, RZ ;  /* 0x000000110c217224 */ /* 0x000fe200078e02ff */
[----:B------:R-:W-:Y:S01]  /*1aae0*/  IADD3 R34, P0, PT, R20, R27, RZ ;  /* 0x0000001b14227210 */ /* 0x000fe20007f1e0ff */
[----:B------:R-:W-:Y:S02]  /*1aaf0*/  IMAD.MOV.U32 R12, RZ, RZ, R21 ;  /* 0x000000ffff0c7224 */ /* 0x000fe400078e0015 */
[----:B------:R-:W-:-:S04]  /*1ab00*/  IMAD.HI.U32 R27, R33, R58, R42 ;  /* 0x0000003a211b7227 */ /* 0x000fc800078e002a */
[----:B------:R-:W-:Y:S01]  /*1ab10*/  IMAD.X R35, RZ, RZ, RZ, P0 ;  /* 0x000000ffff237224 */ /* 0x000fe200000e06ff */
[----:B------:R-:W-:Y:S01]  /*1ab20*/  IADD3 R26, P0, PT, R26, R27, RZ ;  /* 0x0000001b1a1a7210 */ /* 0x000fe20007f1e0ff */
[----:B------:R-:W-:-:S04]  /*1ab30*/  IMAD.WIDE.U32 R12, R80, R77, R12 ;  /* 0x0000004d500c7225 */ /* 0x000fc800078e000c */
[----:B------:R-:W-:Y:S02]  /*1ab40*/  IMAD.X R27, RZ, RZ, RZ, P0 ;  /* 0x000000ffff1b7224 */ /* 0x000fe400000e06ff */
[----:B------:R-:W-:-:S04]  /*1ab50*/  IMAD.WIDE.U32 R20, R79, R79, R34 ;  /* 0x0000004f4f147225 */ /* 0x000fc800078e0022 */
[----:B------:R-:W-:-:S04]  /*1ab60*/  IMAD.WIDE.U32 R34, R33, R59, R26 ;  /* 0x0000003b21227225 */ /* 0x000fc800078e001a */
[----:B------:R-:W-:Y:S01]  /*1ab70*/  HFMA2 R27, -RZ, RZ, 0, 0 ;  /* 0x00000000ff1b7431 */ /* 0x000fe200000001ff */
[----:B------:R-:W-:Y:S01]  /*1ab80*/  IADD3 R42, P0, PT, R12, R21, RZ ;  /* 0x000000150c2a7210 */ /* 0x000fe20007f1e0ff */
[----:B------:R-:W-:Y:S02]  /*1ab90*/  IMAD.MOV.U32 R26, RZ, RZ, R20 ;  /* 0x000000ffff1a7224 */ /* 0x000fe400078e0014 */
[----:B------:R-:W-:Y:S01]  /*1aba0*/  IMAD.MOV.U32 R12, RZ, RZ, R13 ;  /* 0x000000ffff0c7224 */ /* 0x000fe200078e000d */
[----:B------:R-:W-:Y:S01]  /*1abb0*/  MOV R13, RZ ;  /* 0x000000ff000d7202 */ /* 0x000fe20000000f00 */
[----:B------:R-:W-:Y:S02]  /*1abc0*/  IMAD.X R43, RZ, RZ, RZ, P0 ;  /* 0x000000ffff2b7224 */ /* 0x000fe400000e06ff */
[----:B------:R-:W-:Y:S02]  /*1abd0*/  IMAD R25, R34, R17, RZ ;  /* 0x0000001122197224 */ /* 0x000fe400078e02ff */
[----:B------:R-:W-:-:S04]  /*1abe0*/  IMAD.WIDE.U32 R26, R80, R78, R26 ;  /* 0x0000004e501a7225 */ /* 0x000fc800078e001a */
[----:B------:R-:W-:Y:S01]  /*1abf0*/  IMAD.WIDE.U32 R20, R79, R78, R42 ;  /* 0x0000004e4f147225 */ /* 0x000fe200078e002a */
[----:B------:R-:W-:-:S03]  /*1ac00*/  IADD3 R42, P2, PT, R26, R35, RZ ;  /* 0x000000231a2a7210 */ /* 0x000fc60007f5e0ff */
[----:B------:R-:W-:-:S04]  /*1ac10*/  IMAD.WIDE.U32 R12, R80, R76, R12 ;  /* 0x0000004c500c7225 */ /* 0x000fc800078e000c */
[----:B------:R-:W-:Y:S01]  /*1ac20*/  IMAD.MOV.U32 R35, RZ, RZ, RZ ;  /* 0x000000ffff237224 */ /* 0x000fe200078e00ff */
[----:B------:R-:W-:Y:S01]  /*1ac30*/  IADD3 R26, P0, PT, R12, R21, RZ ;  /* 0x000000150c1a7210 */ /* 0x000fe20007f1e0ff */
[----:B------:R-:W-:Y:S01]  /*1ac40*/  IMAD.X R43, RZ, RZ, RZ, P2 ;  /* 0x000000ffff2b7224 */ /* 0x000fe200010e06ff */
[----:B------:R-:W-:Y:S01]  /*1ac50*/  MOV R12, R13 ;  /* 0x0000000d000c7202 */ /* 0x000fe20000000f00 */
[----:B------:R-:W-:Y:S01]  /*1ac60*/  IMAD.HI.U32 R47, R25, R58, R34 ;  /* 0x0000003a192f7227 */ /* 0x000fe200078e0022 */
[----:B------:R-:W-:-:S03]  /*1ac70*/  IADD3 R34, P1, PT, R20, R27, RZ ;  /* 0x0000001b14227210 */ /* 0x000fc60007f3e0ff */
[----:B------:R-:W-:Y:S01]  /*1ac80*/  IMAD.X R27, RZ, RZ, RZ, P0 ;  /* 0x000000ffff1b7224 */ /* 0x000fe200000e06ff */
[----:B------:R-:W-:Y:S01]  /*1ac90*/  IADD3.X R35, PT, PT, RZ, RZ, RZ, P1, !PT ;  /* 0x000000ffff237210 */ /* 0x000fe20000ffe4ff */
[----:B------:R-:W-:Y:S02]  /*1aca0*/  IMAD.MOV.U32 R13, RZ, RZ, RZ ;  /* 0x000000ffff0d7224 */ /* 0x000fe400078e00ff */
[----:B------:R-:W-:-:S04]  /*1acb0*/  IMAD.WIDE.U32 R20, R79, R77, R26 ;  /* 0x0000004d4f147225 */ /* 0x000fc800078e001a */
[----:B------:R-:W-:-:S04]  /*1acc0*/  IMAD.WIDE.U32 R26, R79, R78, R34 ;  /* 0x0000004e4f1a7225 */ /* 0x000fc800078e0022 */
[----:B------:R-:W-:-:S04]  /*1acd0*/  IMAD.WIDE.U32 R12, R80, R75, R12 ;  /* 0x0000004b500c7225 */ /* 0x000fc800078e000c */
[----:B------:R-:W-:Y:S01]  /*1ace0*/  IMAD.WIDE.U32 R42, R33, R60, R42 ;  /* 0x0000003c212a7225 */ /* 0x000fe200078e002a */
[----:B------:R-:W-:-:S03]  /*1acf0*/  IADD3 R34, P0, PT, R12, R21, RZ ;  /* 0x000000150c227210 */ /* 0x000fc60007f1e0ff */
[----:B------:R-:W-:Y:S01]  /*1ad00*/  IMAD.MOV.U32 R44, RZ, RZ, R26 ;  /* 0x000000ffff2c7224 */ /* 0x000fe200078e001a */
[----:B------:R-:W-:Y:S01]  /*1ad10*/  IADD3 R46, P2, PT, R47, R42, RZ ;  /* 0x0000002a2f2e7210 */ /* 0x000fe20007f5e0ff */
[----:B------:R-:W-:Y:S01]  /*1ad20*/  IMAD.IADD R23, R3, 0x1, R43 ;  /* 0x0000000103177824 */ /* 0x000fe200078e022b */
[----:B------:R-:W-:Y:S01]  /*1ad30*/  IADD3 R42, P1, PT, R20, R27, RZ ;  /* 0x0000001b142a7210 */ /* 0x000fe20007f3e0ff */
[----:B------:R-:W-:-:S04]  /*1ad40*/  IMAD.WIDE.U32 R44, R80, R77, R44 ;  /* 0x0000004d502c7225 */ /* 0x000fc800078e002c */
[----:B------:R-:W-:Y:S02]  /*1ad50*/  IMAD.MOV.U32 R12, RZ, RZ, R13 ;  /* 0x000000ffff0c7224 */ /* 0x000fe400078e000d */
[----:B------:R-:W-:Y:S02]  /*1ad60*/  HFMA2 R13, -RZ, RZ, 0, 0 ;  /* 0x00000000ff0d7431 */ /* 0x000fe400000001ff */
[----:B------:R-:W-:Y:S01]  /*1ad70*/  IMAD.X R35, RZ, RZ, RZ, P0 ;  /* 0x000000ffff237224 */ /* 0x000fe200000e06ff */
[----:B------:R-:W-:Y:S01]  /*1ad80*/  IADD3 R26, P0, PT, R44, R23, RZ ;  /* 0x000000172c1a7210 */ /* 0x000fe20007f1e0ff */
[----:B------:R-:W-:Y:S02]  /*1ad90*/  IMAD.X R47, RZ, RZ, RZ, P2 ;  /* 0x000000ffff2f7224 */ /* 0x000fe400010e06ff */
[----:B------:R-:W-:Y:S01]  /*1ada0*/  IMAD.X R43, RZ, RZ, RZ, P1 ;  /* 0x000000ffff2b7224 */ /* 0x000fe200008e06ff */
[----:B------:R-:W-:Y:S01]  /*1adb0*/  IADD3.X R27, PT, PT, RZ, RZ, RZ, P0, !PT ;  /* 0x000000ffff1b7210 */ /* 0x000fe200007fe4ff */
[----:B------:R-:W-:-:S04]  /*1adc0*/  IMAD.WIDE.U32 R46, R25, R59, R46 ;  /* 0x0000003b192e7225 */ /* 0x000fc800078e002e */
[----:B------:R-:W-:-:S04]  /*1add0*/  IMAD.WIDE.U32 R12, R80, R74, R12 ;  /* 0x0000004a500c7225 */ /* 0x000fc800078e000c */
[----:B------:R-:W-:-:S04]  /*1ade0*/  IMAD.WIDE.U32 R34, R79, R76, R34 ;  /* 0x0000004c4f227225 */ /* 0x000fc800078e0022 */
[----:B------:R-:W-:Y:S01]  /*1adf0*/  IMAD.WIDE.U32 R42, R78, R78, R42 ;  /* 0x0000004e4e2a7225 */ /* 0x000fe200078e002a */
[----:B------:R-:W-:-:S03]  /*1ae00*/  IADD3 R44, P0, PT, R12, R35, RZ ;  /* 0x000000230c2c7210 */ /* 0x000fc60007f1e0ff */
[----:B------:R-:W-:-:S04]  /*1ae10*/  IMAD.WIDE.U32 R26, R33, R61, R26 ;  /* 0x0000003d211a7225 */ /* 0x000fc800078e001a */
[----:B------:R-:W-:Y:S01]  /*1ae20*/  IMAD R21, R46, R17, RZ ;  /* 0x000000112e157224 */ /* 0x000fe200078e02ff */
[----:B------:R-:W-:Y:S01]  /*1ae30*/  IADD3 R68, P3, PT, R47, R26, RZ ;  /* 0x0000001a2f447210 */ /* 0x000fe20007f7e0ff */
[----:B------:R-:W-:Y:S01]  /*1ae40*/  IMAD.MOV.U32 R48, RZ, RZ, R46 ;  /* 0x000000ffff307224 */ /* 0x000fe200078e002e */
[----:B------:R-:W-:Y:S01]  /*1ae50*/  IADD3 R46, P1, PT, R34, R43, RZ ;  /* 0x0000002b222e7210 */ /* 0x000fe20007f3e0ff */
[----:B------:R-:W-:Y:S01]  /*1ae60*/  IMAD.MOV.U32 R49, RZ, RZ, RZ ;  /* 0x000000ffff317224 */ /* 0x000fe200078e00ff */
[----:B------:R-:W-:Y:S01]  /*1ae70*/  IADD3 R71, PT, PT, R16, R27, RZ ;  /* 0x0000001b10477210 */ /* 0x000fe20007ffe0ff */
[----:B------:R-:W-:Y:S02]  /*1ae80*/  IMAD.MOV.U32 R12, RZ, RZ, R13 ;  /* 0x000000ffff0c7224 */ /* 0x000fe400078e000d */
[----:B------:R-:W-:Y:S02]  /*1ae90*/  HFMA2 R13, -RZ, RZ, 0, 0 ;  /* 0x00000000ff0d7431 */ /* 0x000fe400000001ff */
[----:B------:R-:W-:Y:S01]  /*1aea0*/  IMAD.HI.U32 R23, R21, R58, R48 ;  /* 0x0000003a15177227 */ /* 0x000fe200078e0030 */
[----:B------:R-:W-:-:S02]  /*1aeb0*/  IADD3 R48, P2, PT, R42, R45, RZ ;  /* 0x0000002d2a307210 */ /* 0x000fc40007f5e0ff */
[----:B------:R-:W-:Y:S01]  /*1aec0*/  IADD3.X R45, PT, PT, RZ, RZ, RZ, P0, !PT ;  /* 0x000000ffff2d7210 */ /* 0x000fe200007fe4ff */
[----:B------:R-:W-:Y:S02]  /*1aed0*/  IMAD.X R47, RZ, RZ, RZ, P1 ;  /* 0x000000ffff2f7224 */ /* 0x000fe400008e06ff */
[----:B------:R-:W-:Y:S02]  /*1aee0*/  IMAD.X R69, RZ, RZ, RZ, P3 ;  /* 0x000000ffff457224 */ /* 0x000fe400018e06ff */
[----:B------:R-:W-:Y:S02]  /*1aef0*/  IMAD.X R49, RZ, RZ, RZ, P2 ;  /* 0x000000ffff317224 */ /* 0x000fe400010e06ff */
[----:B------:R-:W-:-:S04]  /*1af00*/  IMAD.WIDE.U32 R34, R79, R75, R44 ;  /* 0x0000004b4f227225 */ /* 0x000fc800078e002c */
[----:B------:R-:W-:-:S04]  /*1af10*/  IMAD.WIDE.U32 R42, R78, R77, R46 ;  /* 0x0000004d4e2a7225 */ /* 0x000fc800078e002e */
[----:B------:R-:W-:-:S04]  /*1af20*/  IMAD.WIDE.U32 R46, R25, R60, R68 ;  /* 0x0000003c192e7225 */ /* 0x000fc800078e0044 */
[----:B------:R-:W-:-:S04]  /*1af30*/  IMAD.WIDE.U32 R12, R80, R67, R12 ;  /* 0x00000043500c7225 */ /* 0x000fc800078e000c */
[----:B------:R-:W-:Y:S01]  /*1af40*/  IMAD.WIDE.U32 R44, R79, R77, R48 ;  /* 0x0000004d4f2c7225 */ /* 0x000fe200078e0030 */
[----:B------:R-:W-:Y:S02]  /*1af50*/  IADD3 R48, P1, PT, R34, R43, RZ ;  /* 0x0000002b22307210 */ /* 0x000fe40007f3e0ff */
[----:B------:R-:W-:Y:S01]  /*1af60*/  IADD3 R34, P3, PT, R23, R46, RZ ;  /* 0x0000002e17227210 */ /* 0x000fe20007f7e0ff */
[----:B------:R-:W-:Y:S01]  /*1af70*/  IMAD.IADD R23, R3, 0x1, R47 ;  /* 0x0000000103177824 */ /* 0x000fe200078e022f */
[----:B------:R-:W-:Y:S01]  /*1af80*/  IADD3 R26, P0, PT, R12, R35, RZ ;  /* 0x000000230c1a7210 */ /* 0x000fe20007f1e0ff */
[----:B------:R-:W-:Y:S01]  /*1af90*/  IMAD.MOV.U32 R46, RZ, RZ, R44 ;  /* 0x000000ffff2e7224 */ /* 0x000fe200078e002c */
[----:B------:R-:W-:Y:S01]  /*1afa0*/  IADD3 R68, P2, PT, R42, R45, RZ ;  /* 0x0000002d2a447210 */ /* 0x000fe20007f5e0ff */
[----:B------:R-:W-:Y:S01]  /*1afb0*/  IMAD.MOV.U32 R47, RZ, RZ, RZ ;  /* 0x000000ffff2f7224 */ /* 0x000fe200078e00ff */
[----:B------:R-:W-:Y:S01]  /*1afc0*/  IADD3.X R49, PT, PT, RZ, RZ, RZ, P1, !PT ;  /* 0x000000ffff317210 */ /* 0x000fe20000ffe4ff */
        /* <DEDUP_REMOVED lines=19> */
[----:B------:R-:W-:-:S03]  /*1b100*/  IMAD.WIDE.U32 R12, R79, R67, R12 ;  /* 0x000000434f0c7225 */ /* 0x000fc600078e000c */
        /* <DEDUP_REMOVED lines=9> */
[----:B------:R-:W-:Y:S01]  /*1b1a0*/  IMAD.MOV.U32 R70, RZ, RZ, R34 ;  /* 0x000000ffff467224 */ /* 0x000fe200078e0022 */
[----:B------:R-:W-:Y:S01]  /*1b1b0*/  IADD3 R34, P1, PT, R44, R47, RZ ;  /* 0x0000002f2c227210 */ /* 0x000fe20007f3e0ff */
[----:B------:R-:W-:Y:S01]  /*1b1c0*/  IMAD.MOV.U32 R44, RZ, RZ, R68 ;  /* 0x000000ffff2c7224 */ /* 0x000fe200078e0044 */
[----:B------:R-:W-:Y:S01]  /*1b1d0*/  IADD3.X R47, PT, PT, RZ, RZ, RZ, P0, !PT ;  /* 0x000000ffff2f7210 */ /* 0x000fe200007fe4ff */
[----:B------:R-:W-:Y:S02]  /*1b1e0*/  IMAD.MOV.U32 R45, RZ, RZ, RZ ;  /* 0x000000ffff2d7224 */ /* 0x000fe400078e00ff */
        /* <DEDUP_REMOVED lines=8> */
[----:B------:R-:W-:-:S04]  /*1b270*/  IMAD.WIDE.U32 R46, R78, R76, R46 ;  /* 0x0000004c4e2e7225 */ /* 0x000fc800078e002e */
[----:B------:R-:W-:Y:S02]  /*1b280*/  IMAD.IADD R37, R16, 0x1, R27 ;  /* 0x0000000110257824 */ /* 0x000fe400078e021b */
[----:B------:R-:W-:Y:S01]  /*1b290*/  IMAD.X R69, RZ, RZ, RZ, P2 ;  /* 0x000000ffff457224 */ /* 0x000fe200010e06ff */
[----:B------:R-:W-:Y:S01]  /*1b2a0*/  IADD3 R48, P2, PT, R48, R35, RZ ;  /* 0x0000002330307210 */ /* 0x000fe20007f5e0ff */
[----:B------:R-:W-:Y:S02]  /*1b2b0*/  IMAD.MOV.U32 R71, RZ, RZ, RZ ;  /* 0x000000ffff477224 */ /* 0x000fe400078e00ff */
[----:B------:R-:W-:Y:S01]  /*1b2c0*/  IMAD.X R27, RZ, RZ, RZ, P3 ;  /* 0x000000ffff1b7224 */ /* 0x000fe200018e06ff */
[----:B------:R-:W-:Y:S01]  /*1b2d0*/  IADD3 R42, P3, PT, R34, R47, RZ ;  /* 0x0000002f222a7210 */ /* 0x000fe20007f7e0ff */
[----:B------:R-:W-:Y:S01]  /*1b2e0*/  IMAD.WIDE.U32 R68, R33, R24, R68 ;  /* 0x0000001821447225 */ /* 0x000fe200078e0044 */
[----:B------:R-:W-:Y:S02]  /*1b2f0*/  IADD3 R34, P4, PT, R46, R45, RZ ;  /* 0x0000002d2e227210 */ /* 0x000fe40007f9e0ff */
[----:B------:R-:W-:Y:S01]  /*1b300*/  IADD3.X R43, PT, PT, RZ, RZ, RZ, P3, !PT ;  /* 0x000000ffff2b7210 */ /* 0x000fe20001ffe4ff */
[----:B------:R-:W-:Y:S01]  /*1b310*/  IMAD.HI.U32 R71, R23, R58, R70 ;  /* 0x0000003a17477227 */ /* 0x000fe200078e0046 */
[----:B------:R-:W-:-:S02]  /*1b320*/  IADD3 R44, P0, PT, R37, R68, RZ ;  /* 0x00000044252c7210 */ /* 0x000fc40007f1e0ff */
[----:B------:R-:W-:Y:S01]  /*1b330*/  IADD3 R63, PT, PT, R11, R69, RZ ;  /* 0x000000450b3f7210 */ /* 0x000fe20007ffe0ff */
[----:B------:R-:W-:-:S04]  /*1b340*/  IMAD.WIDE.U32 R46, R21, R60, R26 ;  /* 0x0000003c152e7225 */ /* 0x000fc800078e001a */
[----:B------:R-:W-:Y:S01]  /*1b350*/  IMAD.X R13, RZ, RZ, RZ, P1 ;  /* 0x000000ffff0d7224 */ /* 0x000fe200008e06ff */
[----:B------:R-:W-:Y:S01]  /*1b360*/  IADD3 R68, P1, PT, R71, R46, RZ ;  /* 0x0000002e47447210 */ /* 0x000fe20007f3e0ff */
[----:B------:R-:W-:Y:S02]  /*1b370*/  IMAD.X R49, RZ, RZ, RZ, P2 ;  /* 0x000000ffff317224 */ /* 0x000fe400010e06ff */
[----:B------:R-:W-:-:S04]  /*1b380*/  IMAD.WIDE.U32 R12, R78, R67, R12 ;  /* 0x000000434e0c7225 */ /* 0x000fc800078e000c */
[----:B------:R-:W-:-:S04]  /*1b390*/  IMAD.WIDE.U32 R48, R77, R75, R48 ;  /* 0x0000004b4d307225 */ /* 0x000fc800078e0030 */
[----:B------:R-:W-:Y:S02]  /*1b3a0*/  IMAD.X R35, RZ, RZ, RZ, P4 ;  /* 0x000000ffff237224 */ /* 0x000fe400020e06ff */
[----:B------:R-:W-:Y:S02]  /*1b3b0*/  IMAD.X R69, RZ, RZ, RZ, P1 ;  /* 0x000000ffff457224 */ /* 0x000fe400008e06ff */
[----:B------:R-:W-:Y:S01]  /*1b3c0*/  IMAD.WIDE.U32 R70, R77, R76, R42 ;  /* 0x0000004c4d467225 */ /* 0x000fe200078e002a */
[----:B------:R-:W-:-:S03]  /*1b3d0*/  IADD3 R42, P1, PT, R12, R49, RZ ;  /* 0x000000310c2a7210 */ /* 0x000fc60007f3e0ff */
[----:B------:R-:W-:Y:S01]  /*1b3e0*/  IMAD.WIDE.U32 R26, R79, R75, R34 ;  /* 0x0000004b4f1a7225 */ /* 0x000fe200078e0022 */
[----:B------:R-:W-:-:S03]  /*1b3f0*/  IADD3.X R43, PT, PT, RZ, RZ, RZ, P1, !PT ;  /* 0x000000ffff2b7210 */ /* 0x000fc60000ffe4ff */
[----:B------:R-:W-:Y:S01]  /*1b400*/  IMAD.WIDE.U32 R34, R23, R59, R68 ;  /* 0x0000003b17227225 */ /* 0x000fe200078e0044 */
[----:B------:R-:W-:Y:S02]  /*1b410*/  IADD3 R68, P1, PT, R48, R71, RZ ;  /* 0x0000004730447210 */ /* 0x000fe40007f3e0ff */
[----:B------:R-:W-:Y:S01]  /*1b420*/  IADD3 R48, P2, PT, R70, R27, RZ ;  /* 0x0000001b46307210 */ /* 0x000fe20007f5e0ff */
[----:B------:R-:W-:Y:S01]  /*1b430*/  IMAD.IADD R37, R3, 0x1, R47 ;  /* 0x0000000103257824 */ /* 0x000fe200078e022f */
[----:B------:R-:W-:Y:S01]  /*1b440*/  MOV R47, RZ ;  /* 0x000000ff002f7202 */ /* 0x000fe20000000f00 */
[----:B------:R-:W-:Y:S01]  /*1b450*/  IMAD R27, R34, R17, RZ ;  /* 0x00000011221b7224 */ /* 0x000fe200078e02ff */
[----:B------:R-:W-:Y:S01]  /*1b460*/  IADD3.X R69, PT, PT, RZ, RZ, RZ, P1, !PT ;  /* 0x000000ffff457210 */ /* 0x000fe20000ffe4ff */
[----:B------:R-:W-:Y:S02]  /*1b470*/  IMAD.MOV.U32 R46, RZ, RZ, R34 ;  /* 0x000000ffff2e7224 */ /* 0x000fe400078e0022 */
[----:B------:R-:W-:-:S02]  /*1b480*/  IMAD.X R49, RZ, RZ, RZ, P2 ;  /* 0x000000ffff317224 */ /* 0x000fc400010e06ff */
[----:B------:R-:W-:-:S04]  /*1b490*/  IMAD.HI.U32 R20, R27, R58, R46 ;  /* 0x0000003a1b147227 */ /* 0x000fc800078e002e */
[----:B------:R-:W-:Y:S02]  /*1b4a0*/  IMAD.MOV.U32 R46, RZ, RZ, R26 ;  /* 0x000000ffff2e7224 */ /* 0x000fe400078e001a */
        /* <DEDUP_REMOVED lines=18> */
[----:B------:R-:W-:Y:S02]  /*1b5d0*/  IADD3.X R69, PT, PT, RZ, RZ, RZ, P4, !PT ;  /* 0x000000ffff457210 */ /* 0x000fe400027fe4ff */
[----:B------:R-:W-:Y:S01]  /*1b5e0*/  IADD3 R48, P1, PT, R44, R73, RZ ;  /* 0x000000492c307210 */ /* 0x000fe20007f3e0ff */
[----:B------:R-:W-:-:S03]  /*1b5f0*/  IMAD.WIDE.U32 R70, R77, R75, R70 ;  /* 0x0000004b4d467225 */ /* 0x000fc600078e0046 */
[----:B------:R-:W-:Y:S01]  /*1b600*/  IADD3.X R49, PT, PT, RZ, RZ, RZ, P1, !PT ;  /* 0x000000ffff317210 */ /* 0x000fe20000ffe4ff */
[----:B------:R-:W-:Y:S01]  /*1b610*/  IMAD.WIDE.U32 R46, R21, R61, R46 ;  /* 0x0000003d152e7225 */ /* 0x000fe200078e002e */
[----:B------:R-:W-:-:S03]  /*1b620*/  IADD3 R34, P2, PT, R42, R71, RZ ;  /* 0x000000472a227210 */ /* 0x000fc60007f5e0ff */
[----:B------:R-:W-:-:S04]  /*1b630*/  IMAD.WIDE.U32 R68, R79, R74, R68 ;  /* 0x0000004a4f447225 */ /* 0x000fc800078e0044 */
[----:B------:R-:W-:Y:S01]  /*1b640*/  IMAD.X R13, RZ, RZ, RZ, P0 ;  /* 0x000000ffff0d7224 */ /* 0x000fe200000e06ff */
[----:B------:R-:W-:Y:S01]  /*1b650*/  IADD3 R46, P0, PT, R35, R46, RZ ;  /* 0x0000002e232e7210 */ /* 0x000fe20007f1e0ff */
[----:B------:R-:W-:Y:S01]  /*1b660*/  IMAD.IADD R35, R16, 0x1, R47 ;  /* 0x0000000110237824 */ /* 0x000fe200078e022f */
[----:B------:R-:W-:Y:S01]  /*1b670*/  IADD3 R42, P3, PT, R70, R69, RZ ;  /* 0x00000045462a7210 */ /* 0x000fe20007f7e0ff */
[----:B------:R-:W-:Y:S02]  /*1b680*/  IMAD.MOV.U32 R69, RZ, RZ, RZ ;  /* 0x000000ffff457224 */ /* 0x000fe400078e00ff */
[----:B------:R-:W-:-:S04]  /*1b690*/  IMAD.WIDE.U32 R12, R77, R67, R12 ;  /* 0x000000434d0c7225 */ /* 0x000fc800078e000c */
[----:B------:R-:W-:-:S04]  /*1b6a0*/  IMAD.WIDE.U32 R80, R80, R67, R68 ;  /* 0x0000004350507225 */ /* 0x000fc800078e0044 */
        /* <DEDUP_REMOVED lines=22> */
[----:B------:R-:W-:-:S03]  /*1b810*/  IMAD.WIDE.U32 R42, R27, R59, R68 ;  /* 0x0000003b1b2a7225 */ /* 0x000fc600078e0044 */
[----:B------:R-:W-:Y:S01]  /*1b820*/  IADD3.X R49, PT, PT, RZ, RZ, RZ, P3, !PT ;  /* 0x000000ffff317210 */ /* 0x000fe20001ffe4ff */
[----:B------:R-:W-:Y:S01]  /*1b830*/  IMAD.WIDE.U32 R70, R33, R31, R44 ;  /* 0x0000001f21467225 */ /* 0x000fe200078e002c */
[----:B------:R-:W-:-:S03]  /*1b840*/  IADD3.X R33, PT, PT, RZ, RZ, RZ, P1, !PT ;  /* 0x000000ffff217210 */ /* 0x000fc60000ffe4ff */
[----:B------:R-:W-:Y:S01]  /*1b850*/  IMAD.X R81, RZ, RZ, RZ, P4 ;  /* 0x000000ffff517224 */ /* 0x000fe200020e06ff */
[----:B------:R-:W-:Y:S01]  /*1b860*/  IADD3 R70, P1, PT, R70, R63, RZ ;  /* 0x0000003f46467210 */ /* 0x000fe20007f3e0ff */
[----:B------:R-:W-:Y:S02]  /*1b870*/  IMAD R35, R42, R17, RZ ;  /* 0x000000112a237224 */ /* 0x000fe400078e02ff */
[----:B------:R-:W-:Y:S02]  /*1b880*/  IMAD.MOV.U32 R44, RZ, RZ, R42 ;  /* 0x000000ffff2c7224 */ /* 0x000fe400078e002a */
[----:B------:R-:W-:Y:S02]  /*1b890*/  IMAD.MOV.U32 R45, RZ, RZ, RZ ;  /* 0x000000ffff2d7224 */ /* 0x000fe400078e00ff */
[----:B------:R-:W-:-:S04]  /*1b8a0*/  IMAD.WIDE.U32 R68, R79, R67, R80 ;  /* 0x000000434f447225 */ /* 0x000fc800078e0050 */
[----:B------:R-:W-:-:S04]  /*1b8b0*/  IMAD.HI.U32 R37, R35, R58, R44 ;  /* 0x0000003a23257227 */ /* 0x000fc800078e002c */
        /* <DEDUP_REMOVED lines=12> */
[----:B------:R-:W-:-:S03]  /*1b980*/  IADD3 R44, P3, PT, R32, R47, RZ ;  /* 0x0000002f202c7210 */ /* 0x000fc60007f7e0ff */
        /* <DEDUP_REMOVED lines=16> */
[----:B------:R-:W-:Y:S02]  /*1ba90*/  IMAD.X R43, RZ, RZ, RZ, P4 ;  /* 0x000000ffff2b7224 */ /* 0x000fe400020e06ff */
[----:B------:R-:W-:Y:S01]  /*1baa0*/  IMAD.WIDE.U32 R68, R21, R24, R48 ;  /* 0x0000001815447225 */ /* 0x000fe200078e0030 */
[----:B------:R-:W-:-:S02]  /*1bab0*/  IADD3 R63, P5, PT, R78, R63, RZ ;  /* 0x0000003f4e3f7210 */ /* 0x000fc40007fbe0ff */
        /* <DEDUP_REMOVED lines=36> */
[----:B------:R-:W-:-:S04]  /*1bd00*/  IMAD.WIDE.U32 R46, R74, R74, R48 ;  /* 0x0000004a4a2e7225 */ /* 0x000fc800078e0030 */
[----:B------:R-:W-:-:S04]  /*1bd10*/  IMAD.WIDE.U32 R44, R27, R61, R44 ;  /* 0x0000003d1b2c7225 */ /* 0x000fc800078e002c */
[----:B------:R-:W-:Y:S01]  /*1bd20*/  IMAD.X R43, RZ, RZ, RZ, P2 ;  /* 0x000000ffff2b7224 */ /* 0x000fe200010e06ff */
[----:B------:R-:W-:Y:S01]  /*1bd30*/  IADD3 R44, P2, PT, R33, R44, RZ ;  /* 0x0000002c212c7210 */ /* 0x000fe20007f5e0ff */
[----:B------:R-:W-:Y:S02]  /*1bd40*/  IMAD R25, R32, R17, RZ ;  /* 0x0000001120197224 */ /* 0x000fe400078e02ff */
[----:B------:R-:W-:Y:S01]  /*1bd50*/  IMAD.MOV.U32 R48, RZ, RZ, R32 ;  /* 0x000000ffff307224 */ /* 0x000fe200078e0020 */
[----:B------:R-:W-:Y:S01]  /*1bd60*/  IADD3 R32, P5, PT, R13, R47, RZ ;  /* 0x0000002f0d207210 */ /* 0x000fe20007fbe0ff */
[----:B------:R-:W-:Y:S01]  /*1bd70*/  IMAD.IADD R33, R16, 0x1, R45 ;  /* 0x0000000110217824 */ /* 0x000fe200078e022d */
[----:B------:R-:W-:Y:S01]  /*1bd80*/  IADD3.X R13, PT, PT, RZ, RZ, RZ, P3, !PT ;  /* 0x000000ffff0d7210 */ /* 0x000fe20001ffe4ff */
[----:B------:R-:W-:Y:S01]  /*1bd90*/  IMAD.WIDE.U32 R42, R23, R24, R42 ;  /* 0x00000018172a7225 */ /* 0x000fe200078e002a */
[----:B------:R-:W-:-:S03]  /*1bda0*/  IADD3.X R45, PT, PT, RZ, RZ, RZ, P2, !PT ;  /* 0x000000ffff2d7210 */ /* 0x000fc600017fe4ff */
[----:B------:R-:W-:Y:S01]  /*1bdb0*/  IMAD.WIDE.U32 R12, R21, R31, R12 ;  /* 0x0000001f150c7225 */ /* 0x000fe200078e000c */
[----:B------:R-:W-:-:S03]  /*1bdc0*/  IADD3 R42, P3, PT, R33, R42, RZ ;  /* 0x0000002a212a7210 */ /* 0x000fc60007f7e0ff */
[----:B------:R-:W-:Y:S02]  /*1bdd0*/  IMAD.IADD R43, R11, 0x1, R43 ;  /* 0x000000010b2b7824 */ /* 0x000fe400078e022b */
[----:B------:R-:W-:Y:S01]  /*1bde0*/  IMAD.X R63, RZ, RZ, RZ, P1 ;  /* 0x000000ffff3f7224 */ /* 0x000fe200008e06ff */
[----:B------:R-:W-:Y:S01]  /*1bdf0*/  IADD3 R46, P1, PT, R46, R77, RZ ;  /* 0x0000004d2e2e7210 */ /* 0x000fe20007f3e0ff */
[----:B------:R-:W-:Y:S01]  /*1be00*/  IMAD.MOV.U32 R49, RZ, RZ, RZ ;  /* 0x000000ffff317224 */ /* 0x000fe200078e00ff */
[----:B------:R-:W-:Y:S01]  /*1be10*/  IADD3 R12, P2, PT, R12, R43, RZ ;  /* 0x0000002b0c0c7210 */ /* 0x000fe20007f5e0ff */
[----:B------:R-:W-:Y:S01]  /*1be20*/  IMAD.WIDE.U32 R44, R35, R60, R44 ;  /* 0x0000003c232c7225 */ /* 0x000fe200078e002c */
[----:B------:R-:W-:-:S03]  /*1be30*/  IADD3 R63, P0, PT, R63, R20, RZ ;  /* 0x000000143f3f7210 */ /* 0x000fc60007f1e0ff */
[----:B------:R-:W-:Y:S01]  /*1be40*/  IMAD.X R43, RZ, RZ, RZ, P3 ;  /* 0x000000ffff2b7224 */ /* 0x000fe200018e06ff */
[----:B------:R-:W-:Y:S01]  /*1be50*/  IADD3 R45, PT, PT, R3, R45, RZ ;  /* 0x0000002d032d7210 */ /* 0x000fe20007ffe0ff */
[----:B------:R-:W-:Y:S01]  /*1be60*/  IMAD.X R47, RZ, RZ, RZ, P1 ;  /* 0x000000ffff2f7224 */ /* 0x000fe200008e06ff */
[----:B------:R-:W-:Y:S01]  /*1be70*/  IADD3 R37, P1, PT, R13, R37, RZ ;  /* 0x000000250d257210 */ /* 0x000fe20007f3e0ff */
[----:B------:R-:W-:Y:S01]  /*1be80*/  IMAD.HI.U32 R49, R25, R58, R48 ;  /* 0x0000003a19317227 */ /* 0x000fe200078e0030 */
[----:B------:R-:W-:-:S03]  /*1be90*/  IADD3.X R13, PT, PT, RZ, RZ, RZ, P2, !PT ;  /* 0x000000ffff0d7210 */ /* 0x000fc600017fe4ff */
[----:B------:R-:W-:-:S04]  /*1bea0*/  IMAD.WIDE.U32 R42, R27, R62, R42 ;  /* 0x0000003e1b2a7225 */ /* 0x000fc800078e002a */
        /* <DEDUP_REMOVED lines=31> */
[----:B------:R-:W-:Y:S01]  /*1c0a0*/  IMAD.X R26, RZ, RZ, RZ, P1 ;  /* 0x000000ffff1a7224 */ /* 0x000fe200008e06ff */
[----:B------:R-:W-:Y:S01]  /*1c0b0*/  IADD3.X R43, PT, PT, RZ, RZ, RZ, P4, !PT ;  /* 0x000000ffff2b7210 */ /* 0x000fe200027fe4ff */
[----:B------:R-:W-:-:S03]  /*1c0c0*/  IMAD.WIDE.U32 R46, R25, R60, R46 ;  /* 0x0000003c192e7225 */ /* 0x000fc600078e002e */
[----:B------:R-:W-:Y:S01]  /*1c0d0*/  IADD3 R37, P1, PT, R26, R63, RZ ;  /* 0x0000003f1a257210 */ /* 0x000fe20007f3e0ff */
[----:B------:R-:W-:Y:S01]  /*1c0e0*/  IMAD.WIDE.U32 R44, R35, R62, R44 ;  /* 0x0000003e232c7225 */ /* 0x000fe200078e002c */
[----:B------:R-:W-:Y:S02]  /*1c0f0*/  IADD3 R12, P5, PT, R21, R46, RZ ;  /* 0x0000002e150c7210 */ /* 0x000fe40007fbe0ff */
        /* <DEDUP_REMOVED lines=8> */
[----:B------:R-:W-:Y:S02]  /*1c180*/  IADD3 R42, P3, PT, R43, R37, RZ ;  /* 0x000000252b2a7210 */ /* 0x000fe40007f7e0ff */
[----:B------:R-:W-:Y:S01]  /*1c190*/  IADD3.X R45, PT, PT, RZ, RZ, RZ, P5, !PT ;  /* 0x000000ffff2d7210 */ /* 0x000fe20002ffe4ff */
[----:B------:R-:W-:Y:S02]  /*1c1a0*/  IMAD.X R47, RZ, RZ, RZ, P6 ;  /* 0x000000ffff2f7224 */ /* 0x000fe400030e06ff */
[----:B------:R-:W-:Y:S02]  /*1c1b0*/  IMAD.X R43, RZ, RZ, RZ, P3 ;  /* 0x000000ffff2b7224 */ /* 0x000fe400018e06ff */
[----:B------:R-:W-:-:S04]  /*1c1c0*/  IMAD.WIDE.U32 R46, R25, R61, R46 ;  /* 0x0000003d192e7225 */ /* 0x000fc800078e002e */
[----:B------:R-:W-:Y:S01]  /*1c1d0*/  IMAD.WIDE.U32 R44, R35, R24, R44 ;  /* 0x00000018232c7225 */ /* 0x000fe200078e002c */
[----:B------:R-:W-:-:S03]  /*1c1e0*/  IADD3 R46, P3, PT, R13, R46, RZ ;  /* 0x0000002e0d2e7210 */ /* 0x000fc60007f7e0ff */
[----:B------:R-:W-:Y:S02]  /*1c1f0*/  IMAD.X R49, RZ, RZ, RZ, P1 ;  /* 0x000000ffff317224 */ /* 0x000fe400008e06ff */
[----:B------:R-:W-:Y:S02]  /*1c200*/  IMAD.IADD R37, R16, 0x1, R47 ;  /* 0x0000000110257824 */ /* 0x000fe400078e022f */
[----:B------:R-:W-:Y:S01]  /*1c210*/  IMAD.WIDE.U32 R26, R27, R31, R42 ;  /* 0x0000001f1b1a7225 */ /* 0x000fe200078e002a */
[----:B------:R-:W-:Y:S02]  /*1c220*/  IADD3 R43, PT, PT, R11, R45, RZ ;  /* 0x0000002d0b2b7210 */ /* 0x000fe40007ffe0ff */
        /* <DEDUP_REMOVED lines=20> */
[----:B------:R-:W-:Y:S02]  /*1c370*/  IADD3 R44, P6, PT, R43, R27, RZ ;  /* 0x0000001b2b2c7210 */ /* 0x000fe40007fde0ff */
[----:B------:R-:W-:Y:S01]  /*1c380*/  IADD3 R32, P0, PT, R74, R47, RZ ;  /* 0x0000002f4a207210 */ /* 0x000fe20007f1e0ff */
[----:B------:R-:W-:Y:S01]  /*1c390*/  IMAD.X R47, RZ, RZ, RZ, P5 ;  /* 0x000000ffff2f7224 */ /* 0x000fe200028e06ff */
[----:B------:R-:W-:Y:S01]  /*1c3a0*/  IADD3.X R27, PT, PT, RZ, RZ, RZ, P4, !PT ;  /* 0x000000ffff1b7210 */ /* 0x000fe200027fe4ff */
[----:B------:R-:W-:Y:S01]  /*1c3b0*/  IMAD.X R45, RZ, RZ, RZ, P6 ;  /* 0x000000ffff2d7224 */ /* 0x000fe200030e06ff */
[----:B------:R-:W-:-:S02]  /*1c3c0*/  IADD3 R37, P1, PT, R37, R32, RZ ;  /* 0x0000002025257210 */ /* 0x000fc40007f3e0ff */
[----:B------:R-:W-:Y:S01]  /*1c3d0*/  IADD3 R42, P5, PT, R33, R75, RZ ;  /* 0x0000004b212a7210 */ /* 0x000fe20007fbe0ff */
[----:B------:R-:W-:Y:S01]  /*1c3e0*/  IMAD.WIDE.U32 R26, R23, R61, R26 ;  /* 0x0000003d171a7225 */ /* 0x000fe200078e001a */
        /* <DEDUP_REMOVED lines=8> */
[----:B------:R-:W-:Y:S01]  /*1c470*/  IMAD.X R34, RZ, RZ, RZ, P2 ;  /* 0x000000ffff227224 */ /* 0x000fe200010e06ff */
[----:B------:R-:W-:Y:S01]  /*1c480*/  IADD3 R32, P6, PT, R52, R32, RZ ;  /* 0x0000002034207210 */ /* 0x000fe20007fde0ff */
[----:B------:R-:W-:Y:S01]  /*1c490*/  IMAD.WIDE.U32 R42, R67, R67, R42 ;  /* 0x00000043432a7225 */ /* 0x000fe200078e002a */
[----:B------:R-:W-:Y:S02]  /*1c4a0*/  IADD3 R37, P3, PT, R37, R38, RZ ;  /* 0x0000002625257210 */ /* 0x000fe40007f7e0ff */
[----:B------:R-:W-:Y:S01]  /*1c4b0*/  IADD3.X R45, PT, PT, RZ, RZ, RZ, P5, !PT ;  /* 0x000000ffff2d7210 */ /* 0x000fe20002ffe4ff */
[----:B------:R-:W-:Y:S01]  /*1c4c0*/  IMAD.X R33, RZ, RZ, RZ, P6 ;  /* 0x000000ffff217224 */ /* 0x000fe200030e06ff */
[----:B------:R-:W-:Y:S01]  /*1c4d0*/  IADD3 R34, P2, PT, R34, R37, RZ ;  /* 0x0000002522227210 */ /* 0x000fe20007f5e0ff */
[----:B------:R-:W-:-:S02]  /*1c4e0*/  IMAD.X R37, RZ, RZ, RZ, P0 ;  /* 0x000000ffff257224 */ /* 0x000fc400000e06ff */
[----:B------:R-:W-:Y:S01]  /*1c4f0*/  IMAD.WIDE.U32 R32, R23, R62, R32 ;  /* 0x0000003e17207225 */ /* 0x000fe200078e0020 */
[----:B------:R-:W-:Y:S02]  /*1c500*/  IADD3 R35, P0, PT, R35, R34, RZ ;  /* 0x0000002223237210 */ /* 0x000fe40007f1e0ff */
[----:B------:R-:W-:Y:S01]  /*1c510*/  IADD3 R16, P5, PT, R42, R37, RZ ;  /* 0x000000252a107210 */ /* 0x000fe20007fbe0ff */
[----:B------:R-:W-:Y:S01]  /*1c520*/  IMAD.WIDE.U32 R44, R25, R30, R44 ;  /* 0x0000001e192c7225 */ /* 0x000fe200078e002c */
[----:B------:R-:W-:-:S03]  /*1c530*/  MOV R38, R32 ;  /* 0x0000002000267202 */ /* 0x000fc60000000f00 */
[----:B------:R-:W-:Y:S01]  /*1c540*/  IMAD.X R47, RZ, RZ, RZ, P1 ;  /* 0x000000ffff2f7224 */ /* 0x000fe200008e06ff */
[----:B------:R-:W-:Y:S01]  /*1c550*/  IADD3 R34, P6, PT, R44, R33, RZ ;  /* 0x000000212c227210 */ /* 0x000fe20007fde0ff */
[----:B------:R-:W-:Y:S02]  /*1c560*/  IMAD.X R37, RZ, RZ, RZ, P3 ;  /* 0x000000ffff257224 */ /* 0x000fe400018e06ff */
[----:B------:R-:W-:Y:S01]  /*1c570*/  IMAD.X R42, RZ, RZ, RZ, P5 ;  /* 0x000000ffff2a7224 */ /* 0x000fe200028e06ff */
[----:B------:R-:W-:Y:S02]  /*1c580*/  IADD3 R47, P1, PT, R47, R16, RZ ;  /* 0x000000102f2f7210 */ /* 0x000fe40007f3e0ff */
[----:B------:R-:W-:Y:S02]  /*1c590*/  IADD3.X R16, PT, PT, RZ, RZ, RZ, P4, !PT ;  /* 0x000000ffff107210 */ /* 0x000fe400027fe4ff */
[----:B------:R-:W-:Y:S01]  /*1c5a0*/  IADD3 R44, P4, PT, R45, R35, RZ ;  /* 0x000000232d2c7210 */ /* 0x000fe20007f9e0ff */
[----:B------:R-:W-:Y:S01]  /*1c5b0*/  IMAD.X R35, RZ, RZ, RZ, P6 ;  /* 0x000000ffff237224 */ /* 0x000fe200030e06ff */
[----:B------:R-:W-:-:S02]  /*1c5c0*/  IADD3 R16, P3, PT, R16, R47, RZ ;  /* 0x0000002f10107210 */ /* 0x000fc40007f7e0ff */
[----:B------:R-:W-:Y:S01]  /*1c5d0*/  IADD3.X R45, PT, PT, RZ, RZ, RZ, P4, !PT ;  /* 0x000000ffff2d7210 */ /* 0x000fe200027fe4ff */
[----:B------:R-:W-:Y:S01]  /*1c5e0*/  IMAD.WIDE.U32 R34, R23, R24, R34 ;  /* 0x0000001817227225 */ /* 0x000fe200078e0022 */
[----:B------:R-:W-:-:S03]  /*1c5f0*/  IADD3 R37, P4, PT, R37, R16, RZ ;  /* 0x0000001025257210 */ /* 0x000fc60007f9e0ff */
[----:B------:R-:W-:Y:S01]  /*1c600*/  IMAD.WIDE.U32 R44, R25, R31, R44 ;  /* 0x0000001f192c7225 */ /* 0x000fe200078e002c */
[----:B------:R-:W-:-:S03]  /*1c610*/  IADD3.X R25, PT, PT, RZ, RZ, RZ, P0, !PT ;  /* 0x000000ffff197210 */ /* 0x000fc600007fe4ff */
[----:B------:R-:W-:Y:S02]  /*1c620*/  IMAD.IADD R48, R11, 0x1, R35 ;  /* 0x000000010b307824 */ /* 0x000fe400078e0223 */
[----:B------:R-:W-:Y:S02]  /*1c630*/  IMAD.X R16, RZ, RZ, RZ, P2 ;  /* 0x000000ffff107224 */ /* 0x000fe400010e06ff */
[----:B------:R-:W-:Y:S01]  /*1c640*/  IMAD.X R11, RZ, RZ, RZ, P1 ;  /* 0x000000ffff0b7224 */ /* 0x000fe200008e06ff */
[----:B------:R-:W-:Y:S02]  /*1c650*/  IADD3 R46, P6, PT, R44, R48, RZ ;  /* 0x000000302c2e7210 */ /* 0x000fe40007fde0ff */
[----:B------:R-:W-:Y:S01]  /*1c660*/  IADD3 R16, P2, PT, R16, R37, RZ ;  /* 0x0000002510107210 */ /* 0x000fe20007f5e0ff */
[----:B------:R-:W-:Y:S01]  /*1c670*/  IMAD.MOV.U32 R37, RZ, RZ, R26 ;  /* 0x000000ffff257224 */ /* 0x000fe200078e001a */
[----:B------:R-:W-:Y:S02]  /*1c680*/  IADD3.X R47, PT, PT, RZ, RZ, RZ, P6, !PT ;  /* 0x000000ffff2f7210 */ /* 0x000fe400037fe4ff */
[----:B------:R-:W-:Y:S01]  /*1c690*/  IADD3 R25, P0, PT, R25, R16, RZ ;  /* 0x0000001019197210 */ /* 0x000fe20007f1e0ff */
[----:B------:R-:W-:Y:S01]  /*1c6a0*/  IMAD.X R16, RZ, RZ, RZ, P4 ;  /* 0x000000ffff107224 */ /* 0x000fe200020e06ff */
[----:B------:R-:W-:Y:S01]  /*1c6b0*/  IADD3 R11, PT, PT, R11, R43, R42 ;  /* 0x0000002b0b0b7210 */ /* 0x000fe20007ffe02a */
[----:B------:R-:W-:Y:S01]  /*1c6c0*/  IMAD.WIDE.U32 R42, R23, R30, R46 ;  /* 0x0000001e172a7225 */ /* 0x000fe200078e002e */
[----:B------:R-:W-:-:S03]  /*1c6d0*/  IADD3 R45, P1, PT, R45, R25, RZ ;  /* 0x000000192d2d7210 */ /* 0x000fc60007f3e0ff */
[----:B------:R-:W-:Y:S01]  /*1c6e0*/  IMAD.X R25, RZ, RZ, RZ, P3 ;  /* 0x000000ffff197224 */ /* 0x000fe200018e06ff */
[----:B------:R-:W-:-:S04]  /*1c6f0*/  IADD3 R44, P3, PT, R43, R45, RZ ;  /* 0x0000002d2b2c7210 */ /* 0x000fc80007f7e0ff */
[----:B------:R-:W-:Y:S01]  /*1c700*/  IADD3 R11, PT, PT, R16, R11, R25 ;  /* 0x0000000b100b7210 */ /* 0x000fe20007ffe019 */
[----:B------:R-:W-:Y:S01]  /*1c710*/  IMAD.X R16, RZ, RZ, RZ, P0 ;  /* 0x000000ffff107224 */ /* 0x000fe200000e06ff */
[----:B------:R-:W-:Y:S01]  /*1c720*/  IADD3.X R25, PT, PT, RZ, RZ, RZ, P2, !PT ;  /* 0x000000ffff197210 */ /* 0x000fe200017fe4ff */
[----:B------:R-:W-:-:S03]  /*1c730*/  IMAD.X R45, RZ, RZ, RZ, P3 ;  /* 0x000000ffff2d7224 */ /* 0x000fc600018e06ff */
[----:B------:R-:W-:Y:S01]  /*1c740*/  IADD3 R11, PT, PT, R16, R11, R25 ;  /* 0x0000000b100b7210 */ /* 0x000fe20007ffe019 */
[----:B------:R-:W-:Y:S01]  /*1c750*/  IMAD.WIDE.U32 R44, R23, R31, R44 ;  /* 0x0000001f172c7225 */ /* 0x000fe200078e002c */
[----:B------:R-:W-:-:S03]  /*1c760*/  IADD3.X R16, PT, PT, RZ, RZ, RZ, P1, !PT ;  /* 0x000000ffff107210 */ /* 0x000fc60000ffe4ff */
        /* <DEDUP_REMOVED lines=9> */
[----:B------:R-:W-:Y:S02]  /*1c800*/  IMAD.MOV.U32 R79, RZ, RZ, R12 ;  /* 0x000000ffff4f7224 */ /* 0x000fe400078e000c */
        /* <DEDUP_REMOVED lines=26> */
.L_x_432:
        /* <DEDUP_REMOVED lines=22> */
.L_x_433:
        /* <DEDUP_REMOVED lines=59> */
.L_x_434:
        /* <DEDUP_REMOVED lines=22> */
.L_x_435:
        /* <DEDUP_REMOVED lines=46> */
.L_x_436:
        /* <DEDUP_REMOVED lines=22> */
.L_x_437:
        /* <DEDUP_REMOVED lines=11> */
[----:B------:R-:W-:Y:S02]  /*1d510*/  IMAD.MOV.U32 R12, RZ, RZ, RZ ;  /* 0x000000ffff0c7224 */ /* 0x000fe400078e00ff */
[----:B------:R-:W-:-:S04]  /*1d520*/  IMAD.WIDE.U32 R42, R79, R74, R42 ;  /* 0x0000004a4f2a7225 */ /* 0x000fc800078e002a */
[----:B------:R-:W-:Y:S01]  /*1d530*/  IMAD.WIDE.U32 R32, R79, R75, R34 ;  /* 0x0000004b4f207225 */ /* 0x000fe200078e0022 */
[----:B------:R-:W-:-:S03]  /*1d540*/  IADD3 R35, PT, PT, R77, R43, RZ ;  /* 0x0000002b4d237210 */ /* 0x000fc60007ffe0ff */
[----:B------:R-:W-:Y:S02]  /*1d550*/  HFMA2 R43, -RZ, RZ, 0, 0 ;  /* 0x00000000ff2b7431 */ /* 0x000fe400000001ff */
[----:B------:R-:W-:Y:S01]  /*1d560*/  IMAD R47, R26, R17, RZ ;  /* 0x000000111a2f7224 */ /* 0x000fe200078e02ff */
        /* <DEDUP_REMOVED lines=11> */
[----:B------:R-:W-:Y:S01]  /*1d620*/  IMAD.MOV.U32 R71, RZ, RZ, RZ ;  /* 0x000000ffff477224 */ /* 0x000fe200078e00ff */
[----:B------:R-:W-:Y:S01]  /*1d630*/  IADD3 R44, P1, PT, R45, R42, RZ ;  /* 0x0000002a2d2c7210 */ /* 0x000fe20007f3e0ff */
[----:B------:R-:W-:Y:S01]  /*1d640*/  IMAD.MOV.U32 R42, RZ, RZ, R32 ;  /* 0x000000ffff2a7224 */ /* 0x000fe200078e0020 */
[----:B------:R-:W-:Y:S01]  /*1d650*/  IADD3.X R35, PT, PT, RZ, RZ, RZ, P0, !PT ;  /* 0x000000ffff237210 */ /* 0x000fe200007fe4ff */
[----:B------:R-:W-:Y:S02]  /*1d660*/  IMAD.IADD R26, R27, 0x1, R37 ;  /* 0x000000011b1a7824 */ /* 0x000fe400078e0225 */
[----:B------:R-:W-:-:S04]  /*1d670*/  IMAD.WIDE.U32 R42, R79, R75, R42 ;  /* 0x0000004b4f2a7225 */ /* 0x000fc800078e002a */
[----:B------:R-:W-:Y:S02]  /*1d680*/  IMAD.X R45, RZ, RZ, RZ, P1 ;  /* 0x000000ffff2d7224 */ /* 0x000fe400008e06ff */
[----:B------:R-:W-:-:S04]  /*1d690*/  IMAD.WIDE.U32 R34, R74, R75, R34 ;  /* 0x0000004b4a227225 */ /* 0x000fc800078e0022 */
[----:B------:R-:W-:Y:S01]  /*1d6a0*/  IMAD.MOV.U32 R27, RZ, RZ, RZ ;  /* 0x000000ffff1b7224 */ /* 0x000fe200078e00ff */
[C---:B------:R-:W-:Y:S01]  /*1d6b0*/  IADD3 R69, PT, PT, R12.reuse, R35, RZ ;  /* 0x000000230c457210 */ /* 0x040fe20007ffe0ff */
[----:B------:R-:W-:Y:S02]  /*1d6c0*/  IMAD.IADD R49, R12, 0x1, R43 ;  /* 0x000000010c317824 */ /* 0x000fe400078e022b */
[----:B------:R-:W-:-:S03]  /*1d6d0*/  IMAD.WIDE.U32 R32, R47, R59, R44 ;  /* 0x0000003b2f207225 */ /* 0x000fc600078e002c */
[----:B------:R-:W-:Y:S01]  /*1d6e0*/  IADD3 R48, P1, PT, R49, R34, RZ ;  /* 0x0000002231307210 */ /* 0x000fe20007f3e0ff */
[----:B------:R-:W-:Y:S01]  /*1d6f0*/  IMAD.WIDE.U32 R44, R79, R13, R26 ;  /* 0x0000000d4f2c7225 */ /* 0x000fe200078e001a */
[----:B------:R-:W-:-:S03]  /*1d700*/  MOV R70, R32 ;  /* 0x0000002000467202 */ /* 0x000fc60000000f00 */
[----:B------:R-:W-:Y:S01]  /*1d710*/  IMAD.X R49, RZ, RZ, RZ, P1 ;  /* 0x000000ffff317224 */ /* 0x000fe200008e06ff */
[----:B------:R-:W-:Y:S01]  /*1d720*/  IADD3 R68, P0, PT, R69, R44, RZ ;  /* 0x0000002c45447210 */ /* 0x000fe20007f1e0ff */
[----:B------:R-:W-:Y:S02]  /*1d730*/  IMAD.MOV.U32 R35, RZ, RZ, RZ ;  /* 0x000000ffff237224 */ /* 0x000fe400078e00ff */
[----:B------:R-:W-:-:S03]  /*1d740*/  IMAD.WIDE.U32 R48, R74, R75, R48 ;  /* 0x0000004b4a307225 */ /* 0x000fc600078e0030 */
[----:B------:R-:W-:Y:S01]  /*1d750*/  IADD3 R44, PT, PT, R45, R35, RZ ;  /* 0x000000232d2c7210 */ /* 0x000fe20007ffe0ff */
[----:B------:R-:W-:Y:S01]  /*1d760*/  IMAD.X R69, RZ, RZ, RZ, P0 ;  /* 0x000000ffff457224 */ /* 0x000fe200000e06ff */
[----:B------:R-:W-:Y:S01]  /*1d770*/  IADD3 R42, P0, PT, R33, R42, RZ ;  /* 0x0000002a212a7210 */ /* 0x000fe20007f1e0ff */
[----:B------:R-:W-:Y:S02]  /*1d780*/  IMAD R27, R32, R17, RZ ;  /* 0x00000011201b7224 */ /* 0x000fe400078e02ff */
[----:B------:R-:W-:-:S04]  /*1d790*/  IMAD.WIDE.U32 R32, R74, R52, R68 ;  /* 0x000000344a207225 */ /* 0x000fc800078e0044 */
[----:B------:R-:W-:Y:S02]  /*1d7a0*/  IMAD.IADD R69, R12, 0x1, R49 ;  /* 0x000000010c457824 */ /* 0x000fe400078e0231 */
[----:B------:R-:W-:Y:S02]  /*1d7b0*/  IMAD.MOV.U32 R45, RZ, RZ, RZ ;  /* 0x000000ffff2d7224 */ /* 0x000fe400078e00ff */
[----:B------:R-:W-:Y:S01]  /*1d7c0*/  IMAD.HI.U32 R21, R27, R58, R70 ;  /* 0x0000003a1b157227 */ /* 0x000fe200078e0046 */
[----:B------:R-:W-:-:S03]  /*1d7d0*/  IADD3 R68, P1, PT, R69, R32, RZ ;  /* 0x0000002045447210 */ /* 0x000fc60007f3e0ff */
[----:B------:R-:W-:Y:S02]  /*1d7e0*/  IMAD.MOV.U32 R70, RZ, RZ, R48 ;  /* 0x000000ffff467224 */ /* 0x000fe400078e0030 */
[----:B------:R-:W-:-:S04]  /*1d7f0*/  IMAD.WIDE.U32 R44, R79, R23, R44 ;  /* 0x000000174f2c7225 */ /* 0x000fc800078e002c */
[----:B------:R-:W-:Y:S01]  /*1d800*/  IMAD.IADD R33, R37, 0x1, R33 ;  /* 0x0000000125217824 */ /* 0x000fe200078e0221 */
[----:B------:R-:W-:Y:S01]  /*1d810*/  IADD3 R32, PT, PT, R45, R11, RZ ;  /* 0x0000000b2d207210 */ /* 0x000fe20007ffe0ff */
        /* <DEDUP_REMOVED lines=9> */
[----:B------:R-:W-:-:S03]  /*1d8b0*/  MOV R33, RZ ;  /* 0x000000ff00217202 */ /* 0x000fc60000000f00 */
[----:B------:R-:W-:Y:S01]  /*1d8c0*/  IMAD.WIDE.U32 R44, R74, R13, R44 ;  /* 0x0000000d4a2c7225 */ /* 0x000fe200078e002c */
[----:B------:R-:W-:Y:S02]  /*1d8d0*/  IADD3 R68, P0, PT, R42, R21, RZ ;  /* 0x000000152a447210 */ /* 0x000fe40007f1e0ff */
[----:B------:R-:W-:Y:S01]  /*1d8e0*/  IADD3 R42, P3, PT, R43, R70, RZ ;  /* 0x000000462b2a7210 */ /* 0x000fe20007f7e0ff */
[----:B------:R-:W-:Y:S01]  /*1d8f0*/  IMAD.WIDE.U32 R32, R79, R25, R32 ;  /* 0x000000194f207225 */ /* 0x000fe200078e0020 */
[----:B------:R-:W-:-:S03]  /*1d900*/  IADD3 R45, PT, PT, R35, R45, RZ ;  /* 0x0000002d232d7210 */ /* 0x000fc60007ffe0ff */
[----:B------:R-:W-:Y:S02]  /*1d910*/  IMAD.IADD R49, R12, 0x1, R49 ;  /* 0x000000010c317824 */ /* 0x000fe400078e0231 */
[----:B------:R-:W-:Y:S01]  /*1d920*/  IMAD.X R69, RZ, RZ, RZ, P0 ;  /* 0x000000ffff457224 */ /* 0x000fe200000e06ff */
[----:B------:R-:W-:Y:S01]  /*1d930*/  IADD3 R80, P0, PT, R45, R32, RZ ;  /* 0x000000202d507210 */ /* 0x000fe20007f1e0ff */
[----:B------:R-:W-:Y:S01]  /*1d940*/  IMAD.MOV.U32 R16, RZ, RZ, RZ ;  /* 0x000000ffff107224 */ /* 0x000fe200078e00ff */
[----:B------:R-:W-:Y:S01]  /*1d950*/  IADD3 R72, P1, PT, R49, R44, RZ ;  /* 0x0000002c31487210 */ /* 0x000fe20007f3e0ff */
[----:B------:R-:W-:Y:S01]  /*1d960*/  IMAD.WIDE.U32 R68, R27, R59, R68 ;  /* 0x0000003b1b447225 */ /* 0x000fe200078e0044 */
[----:B------:R-:W-:Y:S02]  /*1d970*/  IADD3.X R49, PT, PT, RZ, RZ, RZ, P2, !PT ;  /* 0x000000ffff317210 */ /* 0x000fe400017fe4ff */
[----:B------:R-:W-:Y:S01]  /*1d980*/  IADD3.X R73, PT, PT, RZ, RZ, RZ, P1, !PT ;  /* 0x000000ffff497210 */ /* 0x000fe20000ffe4ff */
[----:B------:R-:W-:-:S02]  /*1d990*/  IMAD.X R81, RZ, RZ, RZ, P0 ;  /* 0x000000ffff517224 */ /* 0x000fc400000e06ff */
[----:B------:R-:W-:Y:S02]  /*1d9a0*/  IMAD.X R43, RZ, RZ, RZ, P3 ;  /* 0x000000ffff2b7224 */ /* 0x000fe400018e06ff */
[----:B------:R-:W-:-:S04]  /*1d9b0*/  IMAD.WIDE.U32 R80, R74, R23, R80 ;  /* 0x000000174a507225 */ /* 0x000fc800078e0050 */
[----:B------:R-:W-:-:S04]  /*1d9c0*/  IMAD.WIDE.U32 R72, R75, R52, R72 ;  /* 0x000000344b487225 */ /* 0x000fc800078e0048 */
[----:B------:R-:W-:Y:S01]  /*1d9d0*/  IMAD.IADD R44, R33, 0x1, R16 ;  /* 0x00000001212c7824 */ /* 0x000fe200078e0210 */
[----:B------:R-:W-:Y:S01]  /*1d9e0*/  IADD3 R45, PT, PT, R37, R73, RZ ;  /* 0x00000049252d7210 */ /* 0x000fe20007ffe0ff */
[----:B------:R-:W-:Y:S02]  /*1d9f0*/  IMAD R33, R68, R17, RZ ;  /* 0x0000001144217224 */ /* 0x000fe400078e02ff */
[----:B------:R-:W-:Y:S02]  /*1da00*/  IMAD.MOV.U32 R70, RZ, RZ, R68 ;  /* 0x000000ffff467224 */ /* 0x000fe400078e0044 */
[----:B------:R-:W-:Y:S02]  /*1da10*/  IMAD.MOV.U32 R71, RZ, RZ, RZ ;  /* 0x000000ffff477224 */ /* 0x000fe400078e00ff */
[----:B------:R-:W-:-:S04]  /*1da20*/  IMAD.WIDE.U32 R42, R47, R61, R42 ;  /* 0x0000003d2f2a7225 */ /* 0x000fc800078e002a */
[----:B------:R-:W-:Y:S02]  /*1da30*/  IMAD.IADD R63, R11, 0x1, R81 ;  /* 0x000000010b3f7824 */ /* 0x000fe400078e0251 */
[----:B------:R-:W-:Y:S02]  /*1da40*/  HFMA2 R81, -RZ, RZ, 0, 0 ;  /* 0x00000000ff517431 */ /* 0x000fe400000001ff */
[----:B------:R-:W-:-:S04]  /*1da50*/  IMAD.WIDE.U32 R48, R74, R52, R48 ;  /* 0x000000344a307225 */ /* 0x000fc800078e0030 */
[----:B------:R-:W-:Y:S01]  /*1da60*/  IMAD.HI.U32 R85, R33, R58, R70 ;  /* 0x0000003a21557227 */ /* 0x000fe200078e0046 */
[----:B------:R-:W-:Y:S02]  /*1da70*/  IADD3 R70, P2, PT, R42, R69, RZ ;  /* 0x000000452a467210 */ /* 0x000fe40007f5e0ff */
[----:B------:R-:W-:Y:S01]  /*1da80*/  IADD3 R42, P1, PT, R45, R80, RZ ;  /* 0x000000502d2a7210 */ /* 0x000fe20007f3e0ff */
[----:B------:R-:W-:Y:S01]  /*1da90*/  IMAD.MOV.U32 R80, RZ, RZ, R48 ;  /* 0x000000ffff507224 */ /* 0x000fe200078e0030 */
[----:B------:R-:W-:Y:S01]  /*1daa0*/  IADD3.X R71, PT, PT, RZ, RZ, RZ, P2, !PT ;  /* 0x000000ffff477210 */ /* 0x000fe200017fe4ff */
[----:B------:R-:W-:Y:S02]  /*1dab0*/  IMAD.IADD R21, R37, 0x1, R49 ;  /* 0x0000000125157824 */ /* 0x000fe400078e0231 */
[----:B------:R-:W-:Y:S02]  /*1dac0*/  IMAD.MOV.U32 R45, RZ, RZ, RZ ;  /* 0x000000ffff2d7224 */ /* 0x000fe400078e00ff */
[----:B------:R-:W-:Y:S01]  /*1dad0*/  IMAD.WIDE.U32 R80, R79, R13, R80 ;  /* 0x0000000d4f507225 */ /* 0x000fe200078e0050 */
[----:B------:R-:W-:-:S03]  /*1dae0*/  IADD3 R68, P0, PT, R21, R72, RZ ;  /* 0x0000004815447210 */ /* 0x000fc60007f1e0ff */
[----:B------:R-:W-:-:S04]  /*1daf0*/  IMAD.WIDE.U32 R48, R27, R60, R70 ;  /* 0x0000003c1b307225 */ /* 0x000fc800078e0046 */
[----:B------:R-:W-:Y:S01]  /*1db00*/  IMAD.WIDE.U32 R72, R79, R20, R44 ;  /* 0x000000144f487225 */ /* 0x000fe200078e002c */
[----:B------:R-:W-:Y:S02]  /*1db10*/  IADD3 R44, P2, PT, R43, R80, RZ ;  /* 0x000000502b2c7210 */ /* 0x000fe40007f5e0ff */
[----:B------:R-:W-:Y:S01]  /*1db20*/  IADD3 R84, P3, PT, R48, R85, RZ ;  /* 0x0000005530547210 */ /* 0x000fe20007f7e0ff */
[----:B------:R-:W-:Y:S01]  /*1db30*/  IMAD.MOV.U32 R21, RZ, RZ, RZ ;  /* 0x000000ffff157224 */ /* 0x000fe200078e00ff */
[----:B------:R-:W-:Y:S01]  /*1db40*/  IADD3.X R45, PT, PT, RZ, RZ, RZ, P2, !PT ;  /* 0x000000ffff2d7210 */ /* 0x000fe200017fe4ff */
[----:B------:R-:W-:Y:S02]  /*1db50*/  IMAD.X R43, RZ, RZ, RZ, P1 ;  /* 0x000000ffff2b7224 */ /* 0x000fe400008e06ff */
        /* <DEDUP_REMOVED lines=15> */
[----:B------:R-:W-:-:S02]  /*1dc50*/  IMAD R45, R84, R17, RZ ;  /* 0x00000011542d7224 */ /* 0x000fc400078e02ff */
[C---:B------:R-:W-:Y:S01]  /*1dc60*/  IMAD.WIDE.U32 R70, R74.reuse, R25, R70 ;  /* 0x000000194a467225 */ /* 0x040fe200078e0046 */
[----:B------:R-:W-:Y:S02]  /*1dc70*/  IADD3 R72, P1, PT, R69, R72, RZ ;  /* 0x0000004845487210 */ /* 0x000fe40007f3e0ff */
[----:B------:R-:W-:Y:S01]  /*1dc80*/  IADD3.X R69, PT, PT, RZ, RZ, RZ, P2, !PT ;  /* 0x000000ffff457210 */ /* 0x000fe200017fe4ff */
[----:B------:R-:W-:Y:S02]  /*1dc90*/  IMAD.MOV.U32 R48, RZ, RZ, R84 ;  /* 0x000000ffff307224 */ /* 0x000fe400078e0054 */
[----:B------:R-:W-:Y:S02]  /*1dca0*/  IMAD.MOV.U32 R49, RZ, RZ, RZ ;  /* 0x000000ffff317224 */ /* 0x000fe400078e00ff */
[----:B------:R-:W-:-:S04]  /*1dcb0*/  IMAD.WIDE.U32 R68, R74, R13, R68 ;  /* 0x0000000d4a447225 */ /* 0x000fc800078e0044 */
[----:B------:R-:W-:Y:S01]  /*1dcc0*/  IMAD.HI.U32 R63, R45, R58, R48 ;  /* 0x0000003a2d3f7227 */ /* 0x000fe200078e0030 */
[----:B------:R-:W-:-:S03]  /*1dcd0*/  IADD3 R48, P0, PT, R73, R70, RZ ;  /* 0x0000004649307210 */ /* 0x000fc60007f1e0ff */
[----:B------:R-:W-:Y:S02]  /*1dce0*/  IMAD.IADD R70, R16, 0x1, R71 ;  /* 0x0000000110467824 */ /* 0x000fe400078e0247 */
        /* <DEDUP_REMOVED lines=14> */
[----:B------:R-:W-:Y:S02]  /*1ddd0*/  IADD3 R70, P1, PT, R49, R70, RZ ;  /* 0x0000004631467210 */ /* 0x000fe40007f3e0ff */
[----:B------:R-:W-:Y:S01]  /*1dde0*/  IADD3 R67, PT, PT, R21, R71, RZ ;  /* 0x0000004715437210 */ /* 0x000fe20007ffe0ff */
[----:B------:R-:W-:Y:S01]  /*1ddf0*/  IMAD.X R73, RZ, RZ, RZ, P3 ;  /* 0x000000ffff497224 */ /* 0x000fe200018e06ff */
[----:B------:R-:W-:Y:S01]  /*1de00*/  IADD3 R68, P3, PT, R43, R68, RZ ;  /* 0x000000442b447210 */ /* 0x000fe20007f7e0ff */
[----:B------:R-:W-:Y:S02]  /*1de10*/  IMAD.X R49, RZ, RZ, RZ, P2 ;  /* 0x000000ffff317224 */ /* 0x000fe400010e06ff */
[----:B------:R-:W-:-:S04]  /*1de20*/  IMAD.WIDE.U32 R82, R27, R61, R82 ;  /* 0x0000003d1b527225 */ /* 0x000fc800078e0052 */
[----:B------:R-:W-:Y:S01]  /*1de30*/  IMAD.IADD R43, R11, 0x1, R69 ;  /* 0x000000010b2b7824 */ /* 0x000fe200078e0245 */
[----:B------:R-:W-:Y:S01]  /*1de40*/  IADD3 R84, P0, PT, R82, R85, RZ ;  /* 0x0000005552547210 */ /* 0x000fe20007f1e0ff */
[----:B------:R-:W-:-:S03]  /*1de50*/  IMAD.WIDE.U32 R72, R75, R13, R72 ;  /* 0x0000000d4b487225 */ /* 0x000fc600078e0048 */
[----:B------:R-:W-:Y:S01]  /*1de60*/  IADD3.X R85, PT, PT, RZ, RZ, RZ, P0, !PT ;  /* 0x000000ffff557210 */ /* 0x000fe200007fe4ff */
[----:B------:R-:W-:Y:S01]  /*1de70*/  IMAD.X R71, RZ, RZ, RZ, P1 ;  /* 0x000000ffff477224 */ /* 0x000fe200008e06ff */
[----:B------:R-:W-:Y:S01]  /*1de80*/  IADD3 R73, PT, PT, R35, R73, RZ ;  /* 0x0000004923497210 */ /* 0x000fe20007ffe0ff */
        /* <DEDUP_REMOVED lines=10> */
[----:B------:R-:W-:Y:S02]  /*1df30*/  IMAD.IADD R70, R16, 0x1, R71 ;  /* 0x0000000110467824 */ /* 0x000fe400078e0247 */
[----:B------:R-:W-:-:S03]  /*1df40*/  IMAD.WIDE.U32 R68, R47, R24, R68 ;  /* 0x000000182f447225 */ /* 0x000fc600078e0044 */
[----:B------:R-:W-:Y:S01]  /*1df50*/  IADD3 R72, P1, PT, R70, R67, RZ ;  /* 0x0000004346487210 */ /* 0x000fe20007f3e0ff */
[----:B------:R-:W-:Y:S01]  /*1df60*/  IMAD.WIDE.U32 R42, R74, R23, R42 ;  /* 0x000000174a2a7225 */ /* 0x000fe200078e002a */
[----:B------:R-:W-:Y:S02]  /*1df70*/  IADD3 R70, P2, PT, R84, R63, RZ ;  /* 0x0000003f54467210 */ /* 0x000fe40007f5e0ff */
[----:B------:R-:W-:Y:S01]  /*1df80*/  IADD3 R82, P4, PT, R68, R83, RZ ;  /* 0x0000005344527210 */ /* 0x000fe20007f9e0ff */
[----:B------:R-:W-:Y:S01]  /*1df90*/  IMAD.WIDE.U32 R48, R52, R13, R48 ;  /* 0x0000000d34307225 */ /* 0x000fe200078e0030 */
[----:B------:R-:W-:-:S03]  /*1dfa0*/  IADD3.X R71, PT, PT, RZ, RZ, RZ, P2, !PT ;  /* 0x000000ffff477210 */ /* 0x000fc600017fe4ff */
[----:B------:R-:W-:Y:S02]  /*1dfb0*/  IMAD.IADD R43, R11, 0x1, R43 ;  /* 0x000000010b2b7824 */ /* 0x000fe400078e022b */
[----:B------:R-:W-:Y:S02]  /*1dfc0*/  IMAD.X R83, RZ, RZ, RZ, P4 ;  /* 0x000000ffff537224 */ /* 0x000fe400020e06ff */
[----:B------:R-:W-:Y:S01]  /*1dfd0*/  IMAD.IADD R67, R35, 0x1, R49 ;  /* 0x0000000123437824 */ /* 0x000fe200078e0231 */
[----:B------:R-:W-:Y:S01]  /*1dfe0*/  IADD3 R68, P2, PT, R43, R48, RZ ;  /* 0x000000302b447210 */ /* 0x000fe20007f5e0ff */
[----:B------:R-:W-:Y:S01]  /*1dff0*/  IMAD.MOV.U32 R49, RZ, RZ, RZ ;  /* 0x000000ffff317224 */ /* 0x000fe200078e00ff */
[----:B------:R-:W-:Y:S01]  /*1e000*/  MOV R48, R42 ;  /* 0x0000002a00307202 */ /* 0x000fe20000000f00 */
[----:B------:R-:W-:-:S04]  /*1e010*/  IMAD.WIDE.U32 R82, R27, R62, R82 ;  /* 0x0000003e1b527225 */ /* 0x000fc800078e0052 */
        /* <DEDUP_REMOVED lines=11> */
[----:B------:R-:W-:-:S03]  /*1e0d0*/  MOV R86, R70 ;  /* 0x0000004600567202 */ /* 0x000fc60000000f00 */
[----:B------:R-:W-:Y:S01]  /*1e0e0*/  IMAD.X R85, RZ, RZ, RZ, P4 ;  /* 0x000000ffff557224 */ /* 0x000fe200020e06ff */
[----:B------:R-:W-:Y:S01]  /*1e0f0*/  IADD3 R26, PT, PT, R21, R73, RZ ;  /* 0x00000049151a7210 */ /* 0x000fe20007ffe0ff */
[----:B------:R-:W-:Y:S02]  /*1e100*/  IMAD.IADD R49, R16, 0x1, R49 ;  /* 0x0000000110317824 */ /* 0x000fe400078e0231 */
[----:B------:R-:W-:-:S04]  /*1e110*/  IMAD.WIDE.U32 R68, R75, R23, R68 ;  /* 0x000000174b447225 */ /* 0x000fc800078e0044 */
[----:B------:R-:W-:Y:S01]  /*1e120*/  IMAD R43, R70, R17, RZ ;  /* 0x00000011462b7224 */ /* 0x000fe200078e02ff */
[----:B------:R-:W-:Y:S01]  /*1e130*/  IADD3 R70, P0, PT, R81, R72, RZ ;  /* 0x0000004851467210 */ /* 0x000fe20007f1e0ff */
[----:B------:R-:W-:-:S04]  /*1e140*/  IMAD.WIDE.U32 R84, R33, R61, R84 ;  /* 0x0000003d21547225 */ /* 0x000fc800078e0054 */
[----:B------:R-:W-:Y:S01]  /*1e150*/  IMAD.X R81, RZ, RZ, RZ, P1 ;  /* 0x000000ffff517224 */ /* 0x000fe200008e06ff */
[----:B------:R-:W-:Y:S01]  /*1e160*/  IADD3 R72, P1, PT, R49, R68, RZ ;  /* 0x0000004431487210 */ /* 0x000fe20007f3e0ff */
[----:B------:R-:W-:Y:S01]  /*1e170*/  IMAD.IADD R69, R11, 0x1, R69 ;  /* 0x000000010b457824 */ /* 0x000fe200078e0245 */
        /* <DEDUP_REMOVED lines=8> */
[----:B------:R-:W-:-:S03]  /*1e200*/  IADD3 R82, P1, PT, R48, R83, RZ ;  /* 0x0000005330527210 */ /* 0x000fc60007f3e0ff */
[----:B------:R-:W-:Y:S01]  /*1e210*/  IMAD.IADD R67, R35, 0x1, R81 ;  /* 0x0000000123437824 */ /* 0x000fe200078e0251 */
[----:B------:R-:W-:Y:S01]  /*1e220*/  IADD3.X R83, PT, PT, RZ, RZ, RZ, P1, !PT ;  /* 0x000000ffff537210 */ /* 0x000fe20000ffe4ff */
[----:B------:R-:W-:-:S03]  /*1e230*/  IMAD.WIDE.U32 R72, R74, R25, R72 ;  /* 0x000000194a487225 */ /* 0x000fc600078e0048 */
[----:B------:R-:W-:Y:S01]  /*1e240*/  IADD3 R70, P2, PT, R67, R70, RZ ;  /* 0x0000004643467210 */ /* 0x000fe20007f5e0ff */
[C---:B------:R-:W-:Y:S02]  /*1e250*/  IMAD.IADD R71, R16.reuse, 0x1, R71 ;  /* 0x0000000110477824 */ /* 0x040fe400078e0247 */
[----:B------:R-:W-:Y:S02]  /*1e260*/  IMAD.IADD R67, R16, 0x1, R73 ;  /* 0x0000000110437824 */ /* 0x000fe400078e0249 */
[----:B------:R-:W-:Y:S02]  /*1e270*/  HFMA2 R73, -RZ, RZ, 0, 0 ;  /* 0x00000000ff497431 */ /* 0x000fe400000001ff */
[----:B------:R-:W-:Y:S01]  /*1e280*/  IMAD.X R81, RZ, RZ, RZ, P0 ;  /* 0x000000ffff517224 */ /* 0x000fe200000e06ff */
[----:B------:R-:W-:Y:S01]  /*1e290*/  IADD3 R84, P1, PT, R71, R26, RZ ;  /* 0x0000001a47547210 */ /* 0x000fe20007f3e0ff */
[----:B------:R-:W-:-:S04]  /*1e2a0*/  IMAD.WIDE.U32 R82, R27, R24, R82 ;  /* 0x000000181b527225 */ /* 0x000fc800078e0052 */
[----:B------:R-:W-:Y:S01]  /*1e2b0*/  IMAD.WIDE.U32 R80, R52, R23, R80 ;  /* 0x0000001734507225 */ /* 0x000fe200078e0050 */
[----:B------:R-:W-:-:S03]  /*1e2c0*/  IADD3 R48, P4, PT, R82, R85, RZ ;  /* 0x0000005552307210 */ /* 0x000fc60007f9e0ff */
[----:B------:R-:W-:Y:S01]  /*1e2d0*/  IMAD.X R71, RZ, RZ, RZ, P2 ;  /* 0x000000ffff477224 */ /* 0x000fe200010e06ff */
[----:B------:R-:W-:Y:S01]  /*1e2e0*/  IADD3 R81, PT, PT, R11, R81, RZ ;  /* 0x000000510b517210 */ /* 0x000fe20007ffe0ff */
[----:B------:R-:W-:Y:S01]  /*1e2f0*/  IMAD.MOV.U32 R87, RZ, RZ, RZ ;  /* 0x000000ffff577224 */ /* 0x000fe200078e00ff */
[----:B------:R-:W-:Y:S01]  /*1e300*/  IADD3 R80, P0, PT, R67, R80, RZ ;  /* 0x0000005043507210 */ /* 0x000fe20007f1e0ff */
[----:B------:R-:W-:Y:S02]  /*1e310*/  IMAD.X R69, RZ, RZ, RZ, P3 ;  /* 0x000000ffff457224 */ /* 0x000fe400018e06ff */
[----:B------:R-:W-:-:S04]  /*1e320*/  IMAD.WIDE.U32 R70, R13, R23, R70 ;  /* 0x000000170d467225 */ /* 0x000fc800078e0046 */
[----:B------:R-:W-:Y:S01]  /*1e330*/  IMAD.WIDE.U32 R72, R79, R20, R72 ;  /* 0x000000144f487225 */ /* 0x000fe200078e0048 */
[----:B------:R-:W-:Y:S02]  /*1e340*/  IADD3 R46, P2, PT, R81, R70, RZ ;  /* 0x00000046512e7210 */ /* 0x000fe40007f5e0ff */
[----:B------:R-:W-:Y:S01]  /*1e350*/  IADD3.X R81, PT, PT, RZ, RZ, RZ, P0, !PT ;  /* 0x000000ffff517210 */ /* 0x000fe200007fe4ff */
[----:B------:R-:W-:Y:S01]  /*1e360*/  IMAD.HI.U32 R63, R43, R58, R86 ;  /* 0x0000003a2b3f7227 */ /* 0x000fe200078e0056 */
[----:B------:R-:W-:-:S03]  /*1e370*/  IADD3 R70, P3, PT, R49, R72, RZ ;  /* 0x0000004831467210 */ /* 0x000fc60007f7e0ff */
[----:B------:R-:W-:-:S04]  /*1e380*/  IMAD.WIDE.U32 R68, R45, R60, R68 ;  /* 0x0000003c2d447225 */ /* 0x000fc800078e0044 */
[----:B------:R-:W-:Y:S01]  /*1e390*/  IMAD.X R85, RZ, RZ, RZ, P1 ;  /* 0x000000ffff557224 */ /* 0x000fe200008e06ff */
[----:B------:R-:W-:Y:S01]  /*1e3a0*/  IADD3 R72, P5, PT, R68, R63, RZ ;  /* 0x0000003f44487210 */ /* 0x000fe20007fbe0ff */
[----:B------:R-:W-:Y:S02]  /*1e3b0*/  IMAD.IADD R71, R11, 0x1, R71 ;  /* 0x000000010b477824 */ /* 0x000fe400078e0247 */
[----:B------:R-:W-:-:S04]  /*1e3c0*/  IMAD.WIDE.U32 R84, R52, R20, R84 ;  /* 0x0000001434547225 */ /* 0x000fc800078e0054 */
[----:B------:R-:W-:Y:S01]  /*1e3d0*/  IMAD.IADD R67, R21, 0x1, R73 ;  /* 0x0000000115437824 */ /* 0x000fe200078e0249 */
[----:B------:R-:W-:Y:S01]  /*1e3e0*/  IADD3 R68, P1, PT, R71, R84, RZ ;  /* 0x0000005447447210 */ /* 0x000fe20007f3e0ff */
[----:B------:R-:W-:Y:S01]  /*1e3f0*/  IMAD.X R49, RZ, RZ, RZ, P4 ;  /* 0x000000ffff317224 */ /* 0x000fe200020e06ff */
[----:B------:R-:W-:Y:S01]  /*1e400*/  IADD3.X R71, PT, PT, RZ, RZ, RZ, P3, !PT ;  /* 0x000000ffff477210 */ /* 0x000fe20001ffe4ff */
[----:B------:R-:W-:Y:S02]  /*1e410*/  IMAD.X R73, RZ, RZ, RZ, P5 ;  /* 0x000000ffff497224 */ /* 0x000fe400028e06ff */
[----:B------:R-:W-:-:S04]  /*1e420*/  IMAD.WIDE.U32 R80, R75, R25, R80 ;  /* 0x000000194b507225 */ /* 0x000fc800078e0050 */
[----:B------:R-:W-:Y:S01]  /*1e430*/  IMAD.WIDE.U32 R48, R33, R62, R48 ;  /* 0x0000003e21307225 */ /* 0x000fe200078e0030 */
[----:B------:R-:W-:-:S03]  /*1e440*/  IADD3 R81, PT, PT, R16, R81, RZ ;  /* 0x0000005110517210 */ /* 0x000fc60007ffe0ff */
[----:B------:R-:W-:-:S04]  /*1e450*/  IMAD.WIDE.U32 R72, R43, R59, R72 ;  /* 0x0000003b2b487225 */ /* 0x000fc800078e0048 */
[----:B------:R-:W-:-:S04]  /*1e460*/  IMAD.WIDE.U32 R70, R47, R31, R70 ;  /* 0x0000001f2f467225 */ /* 0x000fc800078e0046 */
[----:B------:R-:W-:Y:S01]  /*1e470*/  IMAD.IADD R87, R21, 0x1, R85 ;  /* 0x0000000115577824 */ /* 0x000fe200078e0255 */
[----:B------:R-:W-:Y:S01]  /*1e480*/  MOV R85, RZ ;  /* 0x000000ff00557202 */ /* 0x000fe20000000f00 */
[----:B------:R-:W-:Y:S01]  /*1e490*/  IMAD.X R47, RZ, RZ, RZ, P2 ;  /* 0x000000ffff2f7224 */ /* 0x000fe200010e06ff */
[----:B------:R-:W-:Y:S01]  /*1e4a0*/  IADD3 R82, P2, PT, R67, R80, RZ ;  /* 0x0000005043527210 */ /* 0x000fe20007f5e0ff */
[----:B------:R-:W-:Y:S01]  /*1e4b0*/  IMAD R63, R72, R17, RZ ;  /* 0x00000011483f7224 */ /* 0x000fe200078e02ff */
[----:B------:R-:W-:Y:S01]  /*1e4c0*/  IADD3 R80, P4, PT, R48, R69, RZ ;  /* 0x0000004530507210 */ /* 0x000fe20007f9e0ff */
[----:B------:R-:W-:Y:S02]  /*1e4d0*/  IMAD.MOV.U32 R84, RZ, RZ, R72 ;  /* 0x000000ffff547224 */ /* 0x000fe400078e0048 */
[----:B------:R-:W-:Y:S02]  /*1e4e0*/  IMAD.X R69, RZ, RZ, RZ, P1 ;  /* 0x000000ffff457224 */ /* 0x000fe400008e06ff */
[----:B------:R-:W-:-:S04]  /*1e4f0*/  IMAD.WIDE.U32 R46, R13, R23, R46 ;  /* 0x000000170d2e7225 */ /* 0x000fc800078e002e */
[----:B------:R-:W-:Y:S01]  /*1e500*/  IMAD.HI.U32 R28, R63, R58, R84 ;  /* 0x0000003a3f1c7227 */ /* 0x000fe200078e0054 */
        /* <DEDUP_REMOVED lines=31> */
[----:B------:R-:W-:Y:S01]  /*1e700*/  IADD3 R72, P0, PT, R80, R73, RZ ;  /* 0x0000004950487210 */ /* 0x000fe20007f1e0ff */
[----:B------:R-:W-:Y:S02]  /*1e710*/  IMAD.X R67, RZ, RZ, RZ, P1 ;  /* 0x000000ffff437224 */ /* 0x000fe400008e06ff */
[----:B------:R-:W-:-:S04]  /*1e720*/  IMAD.WIDE.U32 R70, R75, R20, R70 ;  /* 0x000000144b467225 */ /* 0x000fc800078e0046 */
[----:B------:R-:W-:Y:S01]  /*1e730*/  IMAD.WIDE.U32 R68, R33, R24, R68 ;  /* 0x0000001821447225 */ /* 0x000fe200078e0044 */
[----:B------:R-:W-:Y:S02]  /*1e740*/  IADD3 R67, P2, PT, R67, R70, RZ ;  /* 0x0000004643437210 */ /* 0x000fe40007f5e0ff */
[C---:B------:R-:W-:Y:S01]  /*1e750*/  IADD3 R71, PT, PT, R21.reuse, R71, RZ ;  /* 0x0000004715477210 */ /* 0x040fe20007ffe0ff */
[----:B------:R-:W-:Y:S02]  /*1e760*/  IMAD.X R85, RZ, RZ, RZ, P4 ;  /* 0x000000ffff557224 */ /* 0x000fe400020e06ff */
        /* <DEDUP_REMOVED lines=10> */
[C---:B------:R-:W-:Y:S02]  /*1e810*/  IADD3 R85, PT, PT, R16.reuse, R85, RZ ;  /* 0x0000005510557210 */ /* 0x040fe40007ffe0ff */
[----:B------:R-:W-:Y:S01]  /*1e820*/  IADD3.X R81, PT, PT, RZ, RZ, RZ, P5, !PT ;  /* 0x000000ffff517210 */ /* 0x000fe20002ffe4ff */
[----:B------:R-:W-:Y:S01]  /*1e830*/  IMAD.X R47, RZ, RZ, RZ, P4 ;  /* 0x000000ffff2f7224 */ /* 0x000fe200020e06ff */
[----:B------:R-:W-:Y:S01]  /*1e840*/  IADD3 R70, PT, PT, R16, R49, RZ ;  /* 0x0000003110467210 */ /* 0x000fe20007ffe0ff */
[----:B------:R-:W-:Y:S01]  /*1e850*/  IMAD.WIDE.U32 R26, R43, R60, R72 ;  /* 0x0000003c2b1a7225 */ /* 0x000fe200078e0048 */
[----:B------:R-:W-:-:S02]  /*1e860*/  IADD3 R72, P4, PT, R85, R48, RZ ;  /* 0x0000003055487210 */ /* 0x000fc40007f9e0ff */
[----:B------:R-:W-:Y:S01]  /*1e870*/  IADD3 R70, P0, PT, R70, R83, RZ ;  /* 0x0000005346467210 */ /* 0x000fe20007f1e0ff */
[----:B------:R-:W-:Y:S02]  /*1e880*/  IMAD.X R69, RZ, RZ, RZ, P1 ;  /* 0x000000ffff457224 */ /* 0x000fe400008e06ff */
        /* <DEDUP_REMOVED lines=18> */
[----:B------:R-:W-:Y:S02]  /*1e9b0*/  IMAD.X R49, RZ, RZ, RZ, P5 ;  /* 0x000000ffff317224 */ /* 0x000fe400028e06ff */
[----:B------:R-:W-:Y:S02]  /*1e9c0*/  IMAD.X R27, RZ, RZ, RZ, P1 ;  /* 0x000000ffff1b7224 */ /* 0x000fe400008e06ff */
[----:B------:R-:W-:-:S04]  /*1e9d0*/  IMAD.WIDE.U32 R70, R23, R20, R70 ;  /* 0x0000001417467225 */ /* 0x000fc800078e0046 */
[----:B------:R-:W-:Y:S01]  /*1e9e0*/  IMAD.WIDE.U32 R48, R33, R31, R48 ;  /* 0x0000001f21307225 */ /* 0x000fe200078e0030 */
[----:B------:R-:W-:-:S03]  /*1e9f0*/  IADD3.X R33, PT, PT, RZ, RZ, RZ, P6, !PT ;  /* 0x000000ffff217210 */ /* 0x000fc600037fe4ff */
[----:B------:R-:W-:Y:S01]  /*1ea00*/  IMAD.WIDE.U32 R72, R43, R61, R26 ;  /* 0x0000003d2b487225 */ /* 0x000fe200078e001a */
[----:B------:R-:W-:-:S03]  /*1ea10*/  IADD3 R26, P0, PT, R85, R70, RZ ;  /* 0x00000046551a7210 */ /* 0x000fc60007f1e0ff */
[----:B------:R-:W-:Y:S02]  /*1ea20*/  IMAD.X R81, RZ, RZ, RZ, P3 ;  /* 0x000000ffff517224 */ /* 0x000fe400018e06ff */
[----:B------:R-:W-:-:S03]  /*1ea30*/  IMAD.WIDE.U32 R68, R45, R24, R68 ;  /* 0x000000182d447225 */ /* 0x000fc600078e0044 */
[----:B------:R-:W-:Y:S01]  /*1ea40*/  IADD3 R81, P3, PT, R81, R80, RZ ;  /* 0x0000005051517210 */ /* 0x000fe20007f7e0ff */
[----:B------:R-:W-:Y:S01]  /*1ea50*/  IMAD.X R27, RZ, RZ, RZ, P0 ;  /* 0x000000ffff1b7224 */ /* 0x000fe200000e06ff */
[----:B------:R-:W-:Y:S01]  /*1ea60*/  IADD3 R48, P5, PT, R48, R69, RZ ;  /* 0x0000004530307210 */ /* 0x000fe20007fbe0ff */
[----:B------:R-:W-:Y:S01]  /*1ea70*/  IMAD.WIDE.U32 R32, R13, R20, R32 ;  /* 0x000000140d207225 */ /* 0x000fe200078e0020 */
[----:B------:R-:W-:Y:S02]  /*1ea80*/  IADD3 R68, P2, PT, R68, R73, RZ ;  /* 0x0000004944447210 */ /* 0x000fe40007f5e0ff */
[----:B------:R-:W-:Y:S01]  /*1ea90*/  IADD3 R73, P0, PT, R49, R81, RZ ;  /* 0x0000005131497210 */ /* 0x000fe20007f1e0ff */
[----:B------:R-:W-:Y:S01]  /*1eaa0*/  IMAD.WIDE.U32 R46, R63, R59, R46 ;  /* 0x0000003b3f2e7225 */ /* 0x000fe200078e002e */
[C---:B------:R-:W-:Y:S02]  /*1eab0*/  IADD3 R33, PT, PT, R21.reuse, R33, RZ ;  /* 0x0000002115217210 */ /* 0x040fe40007ffe0ff */
[----:B------:R-:W-:Y:S01]  /*1eac0*/  IADD3.X R69, PT, PT, RZ, RZ, RZ, P2, !PT ;  /* 0x000000ffff457210 */ /* 0x000fe200017fe4ff */
[----:B------:R-:W-:-:S02]  /*1ead0*/  IMAD.IADD R34, R21, 0x1, R71 ;  /* 0x0000000115227824 */ /* 0x000fc400078e0247 */
[----:B------:R-:W-:Y:S02]  /*1eae0*/  IMAD.X R71, RZ, RZ, RZ, P4 ;  /* 0x000000ffff477224 */ /* 0x000fe400020e06ff */
[----:B------:R-:W-:-:S03]  /*1eaf0*/  IMAD.WIDE.U32 R26, R25, R25, R26 ;  /* 0x00000019191a7225 */ /* 0x000fc600078e001a */
[----:B------:R-:W-:Y:S01]  /*1eb00*/  IADD3 R71, P6, PT, R71, R32, RZ ;  /* 0x0000002047477210 */ /* 0x000fe20007fde0ff */
[----:B------:R-:W-:Y:S02]  /*1eb10*/  IMAD R67, R46, R17, RZ ;  /* 0x000000112e437224 */ /* 0x000fe400078e02ff */
[----:B------:R-:W-:Y:S01]  /*1eb20*/  IMAD.MOV.U32 R82, RZ, RZ, R46 ;  /* 0x000000ffff527224 */ /* 0x000fe200078e002e */
[----:B------:R-:W-:Y:S01]  /*1eb30*/  IADD3 R46, P1, PT, R72, R47, RZ ;  /* 0x0000002f482e7210 */ /* 0x000fe20007f3e0ff */
        /* <DEDUP_REMOVED lines=8> */
[----:B------:R-:W-:Y:S02]  /*1ebc0*/  IADD3 R68, P2, PT, R27, R34, RZ ;  /* 0x000000221b447210 */ /* 0x000fe40007f5e0ff */
[----:B------:R-:W-:Y:S01]  /*1ebd0*/  IADD3 R48, P5, PT, R33, R73, RZ ;  /* 0x0000004921307210 */ /* 0x000fe20007fbe0ff */
[----:B------:R-:W-:Y:S01]  /*1ebe0*/  IMAD.WIDE.U32 R46, R63, R60, R46 ;  /* 0x0000003c3f2e7225 */ /* 0x000fe200078e002e */
[----:B------:R-:W-:Y:S02]  /*1ebf0*/  IADD3.X R27, PT, PT, RZ, RZ, RZ, P3, !PT ;  /* 0x000000ffff1b7210 */ /* 0x000fe40001ffe4ff */
[----:B------:R-:W-:Y:S01]  /*1ec00*/  IADD3 R44, P3, PT, R32, R71, RZ ;  /* 0x00000047202c7210 */ /* 0x000fe20007f7e0ff */
[----:B------:R-:W-:Y:S01]  /*1ec10*/  IMAD.HI.U32 R83, R67, R58, R82 ;  /* 0x0000003a43537227 */ /* 0x000fe200078e0052 */
[----:B------:R-:W-:-:S02]  /*1ec20*/  IADD3.X R69, PT, PT, RZ, RZ, RZ, P2, !PT ;  /* 0x000000ffff457210 */ /* 0x000fc400017fe4ff */
[----:B------:R-:W-:Y:S01]  /*1ec30*/  IADD3 R32, P4, PT, R70, R47, RZ ;  /* 0x0000002f46207210 */ /* 0x000fe20007f9e0ff */
[----:B------:R-:W-:Y:S01]  /*1ec40*/  IMAD.X R49, RZ, RZ, RZ, P5 ;  /* 0x000000ffff317224 */ /* 0x000fe200028e06ff */
[----:B------:R-:W-:Y:S01]  /*1ec50*/  IADD3.X R73, PT, PT, RZ, RZ, RZ, P1, !PT ;  /* 0x000000ffff497210 */ /* 0x000fe20000ffe4ff */
[----:B------:R-:W-:Y:S02]  /*1ec60*/  IMAD.X R33, RZ, RZ, RZ, P6 ;  /* 0x000000ffff217224 */ /* 0x000fe400030e06ff */
[----:B------:R-:W-:-:S04]  /*1ec70*/  IMAD.WIDE.U32 R26, R23, R20, R26 ;  /* 0x00000014171a7225 */ /* 0x000fc800078e001a */
[----:B------:R-:W-:Y:S01]  /*1ec80*/  IMAD.X R71, RZ, RZ, RZ, P0 ;  /* 0x000000ffff477224 */ /* 0x000fe200000e06ff */
[----:B------:R-:W-:Y:S01]  /*1ec90*/  IADD3 R46, P0, PT, R46, R83, RZ ;  /* 0x000000532e2e7210 */ /* 0x000fe20007f1e0ff */
        /* <DEDUP_REMOVED lines=20> */
[----:B------:R-:W-:Y:S01]  /*1ede0*/  IMAD R47, R46, R17, RZ ;  /* 0x000000112e2f7224 */ /* 0x000fe200078e02ff */
[----:B------:R-:W-:Y:S01]  /*1edf0*/  IADD3.X R33, PT, PT, RZ, RZ, RZ, P5, !PT ;  /* 0x000000ffff217210 */ /* 0x000fe20002ffe4ff */
[----:B------:R-:W-:Y:S01]  /*1ee00*/  IMAD.MOV.U32 R68, RZ, RZ, R46 ;  /* 0x000000ffff447224 */ /* 0x000fe200078e002e */
[----:B------:R-:W-:Y:S01]  /*1ee10*/  IADD3 R34, P0, PT, R34, R73, RZ ;  /* 0x0000004922227210 */ /* 0x000fe20007f1e0ff */
[----:B------:R-:W-:-:S02]  /*1ee20*/  IMAD.MOV.U32 R69, RZ, RZ, RZ ;  /* 0x000000ffff457224 */ /* 0x000fc400078e00ff */
[----:B------:R-:W-:Y:S02]  /*1ee30*/  IMAD.X R45, RZ, RZ, RZ, P6 ;  /* 0x000000ffff2d7224 */ /* 0x000fe400030e06ff */
[----:B------:R-:W-:-:S04]  /*1ee40*/  IMAD.HI.U32 R71, R47, R58, R68 ;  /* 0x0000003a2f477227 */ /* 0x000fc800078e0044 */
[----:B------:R-:W-:-:S04]  /*1ee50*/  IMAD.WIDE.U32 R68, R43, R30, R48 ;  /* 0x0000001e2b447225 */ /* 0x000fc800078e0030 */
[----:B------:R-:W-:Y:S01]  /*1ee60*/  IMAD.WIDE.U32 R48, R63, R62, R32 ;  /* 0x0000003e3f307225 */ /* 0x000fe200078e0020 */
[----:B------:R-:W-:-:S03]  /*1ee70*/  IADD3 R32, P5, PT, R69, R27, RZ ;  /* 0x0000001b45207210 */ /* 0x000fc60007fbe0ff */
[----:B------:R-:W-:Y:S01]  /*1ee80*/  IMAD.WIDE.U32 R44, R67, R60, R44 ;  /* 0x0000003c432c7225 */ /* 0x000fe200078e002c */
[----:B------:R-:W-:Y:S02]  /*1ee90*/  IADD3.X R33, PT, PT, RZ, RZ, RZ, P5, !PT ;  /* 0x000000ffff217210 */ /* 0x000fe40002ffe4ff */
        /* <DEDUP_REMOVED lines=43> */
[----:B------:R-:W-:Y:S02]  /*1f150*/  IADD3 R28, P5, PT, R27, R34, RZ ;  /* 0x000000221b1c7210 */ /* 0x000fe40007fbe0ff */
[----:B------:R-:W-:Y:S01]  /*1f160*/  MOV R38, R32 ;  /* 0x0000002000267202 */ /* 0x000fe20000000f00 */
[----:B------:R-:W-:-:S04]  /*1f170*/  IMAD.WIDE.U32 R42, R47, R61, R42 ;  /* 0x0000003d2f2a7225 */ /* 0x000fc800078e002a */
[----:B------:R-:W-:Y:S01]  /*1f180*/  IMAD.X R27, RZ, RZ, RZ, P4 ;  /* 0x000000ffff1b7224 */ /* 0x000fe200020e06ff */
[----:B------:R-:W-:Y:S01]  /*1f190*/  IADD3 R68, P4, PT, R44, R71, RZ ;  /* 0x000000472c447210 */ /* 0x000fe20007f9e0ff */
[----:B------:R-:W-:Y:S01]  /*1f1a0*/  IMAD.X R49, RZ, RZ, RZ, P6 ;  /* 0x000000ffff317224 */ /* 0x000fe200030e06ff */
[----:B------:R-:W-:Y:S01]  /*1f1b0*/  IADD3 R70, P6, PT, R70, R43, RZ ;  /* 0x0000002b46467210 */ /* 0x000fe20007fde0ff */
[----:B------:R-:W-:Y:S01]  /*1f1c0*/  IMAD.MOV.U32 R40, RZ, RZ, R42 ;  /* 0x000000ffff287224 */ /* 0x000fe200078e002a */
[----:B------:R-:W-:Y:S01]  /*1f1d0*/  IADD3 R27, P1, PT, R27, R28, RZ ;  /* 0x0000001c1b1b7210 */ /* 0x000fe20007f3e0ff */
[----:B------:R-:W-:-:S03]  /*1f1e0*/  IMAD.WIDE.U32 R48, R20, R20, R48 ;  /* 0x0000001414307225 */ /* 0x000fc600078e0030 */
[----:B------:R-:W-:Y:S01]  /*1f1f0*/  IADD3 R27, P3, PT, R45, R27, RZ ;  /* 0x0000001b2d1b7210 */ /* 0x000fe20007f7e0ff */
[----:B------:R-:W-:Y:S01]  /*1f200*/  IMAD.X R69, RZ, RZ, RZ, P4 ;  /* 0x000000ffff457224 */ /* 0x000fe200020e06ff */
[----:B------:R-:W-:Y:S01]  /*1f210*/  IADD3 R28, P2, PT, R73, R48, RZ ;  /* 0x00000030491c7210 */ /* 0x000fe20007f5e0ff */
[----:B------:R-:W-:Y:S02]  /*1f220*/  IMAD.X R71, RZ, RZ, RZ, P6 ;  /* 0x000000ffff477224 */ /* 0x000fe400030e06ff */
        /* <DEDUP_REMOVED lines=14> */
[----:B------:R-:W-:Y:S02]  /*1f310*/  IMAD.X R28, RZ, RZ, RZ, P1 ;  /* 0x000000ffff1c7224 */ /* 0x000fe400008e06ff */
[----:B------:R-:W-:-:S03]  /*1f320*/  IMAD.WIDE.U32 R68, R47, R24, R68 ;  /* 0x000000182f447225 */ /* 0x000fc600078e0044 */
[----:B------:R-:W-:Y:S01]  /*1f330*/  IADD3 R28, P1, PT, R28, R27, RZ ;  /* 0x0000001b1c1c7210 */ /* 0x000fe20007f3e0ff */
[----:B------:R-:W-:Y:S01]  /*1f340*/  IMAD.MOV.U32 R67, RZ, RZ, R26 ;  /* 0x000000ffff437224 */ /* 0x000fe200078e001a */
[----:B------:R-:W-:Y:S01]  /*1f350*/  IADD3 R48, P6, PT, R70, R69, RZ ;  /* 0x0000004546307210 */ /* 0x000fe20007fde0ff */
[----:B------:R-:W-:Y:S01]  /*1f360*/  IMAD.MOV.U32 R72, RZ, RZ, R44 ;  /* 0x000000ffff487224 */ /* 0x000fe200078e002c */
[----:B------:R-:W-:Y:S01]  /*1f370*/  IADD3 R63, P3, PT, R63, R28, RZ ;  /* 0x0000001c3f3f7210 */ /* 0x000fe20007f7e0ff */
[----:B------:R-:W-:Y:S01]  /*1f380*/  IMAD.X R28, RZ, RZ, RZ, P2 ;  /* 0x000000ffff1c7224 */ /* 0x000fe200010e06ff */
[----:B------:R-:W-:Y:S01]  /*1f390*/  IADD3.X R27, PT, PT, RZ, RZ, RZ, P4, !PT ;  /* 0x000000ffff1b7210 */ /* 0x000fe200027fe4ff */
[----:B------:R-:W-:Y:S01]  /*1f3a0*/  IMAD.X R49, RZ, RZ, RZ, P6 ;  /* 0x000000ffff317224 */ /* 0x000fe200030e06ff */
[----:B------:R-:W-:Y:S02]  /*1f3b0*/  IADD3 R71, P2, PT, R71, R63, RZ ;  /* 0x0000003f47477210 */ /* 0x000fe40007f5e0ff */
[----:B------:R-:W-:Y:S01]  /*1f3c0*/  IADD3 R27, PT, PT, R27, R34, R28 ;  /* 0x000000221b1b7210 */ /* 0x000fe20007ffe01c */
[----:B------:R-:W-:Y:S01]  /*1f3d0*/  IMAD.WIDE.U32 R48, R47, R30, R48 ;  /* 0x0000001e2f307225 */ /* 0x000fe200078e0030 */
[----:B------:R-:W-:-:S02]  /*1f3e0*/  IADD3.X R28, PT, PT, RZ, RZ, RZ, P0, !PT ;  /* 0x000000ffff1c7210 */ /* 0x000fc400007fe4ff */
[----:B------:R-:W-:Y:S01]  /*1f3f0*/  MOV R64, R68 ;  /* 0x0000004400407202 */ /* 0x000fe20000000f00 */
        /* <DEDUP_REMOVED lines=39> */
.L_x_438:
        /* <DEDUP_REMOVED lines=22> */
.L_x_439:
        /* <DEDUP_REMOVED lines=42> */
.L_x_440:
        /* <DEDUP_REMOVED lines=42> */
.L_x_441:
        /* <DEDUP_REMOVED lines=42> */
.L_x_442:
        /* <DEDUP_REMOVED lines=8> */
[----:B------:R-:W-:Y:S02]  /*20030*/  IMAD.MOV.U32 R39, RZ, RZ, RZ ;  /* 0x000000ffff277224 */ /* 0x000fe400078e00ff */
[----:B------:R-:W-:Y:S02]  /*20040*/  IMAD.MOV.U32 R73, RZ, RZ, RZ ;  /* 0x000000ffff497224 */ /* 0x000fe400078e00ff */
[----:B------:R-:W-:Y:S02]  /*20050*/  IMAD.MOV.U32 R24, RZ, RZ, RZ ;  /* 0x000000ffff187224 */ /* 0x000fe400078e00ff */
[----:B------:R-:W-:Y:S02]  /*20060*/  IMAD R26, R42, R17, RZ ;  /* 0x000000112a1a7224 */ /* 0x000fe400078e02ff */
[----:B------:R-:W-:-:S04]  /*20070*/  IMAD.WIDE.U32 R30, R79, R64, R30 ;  /* 0x000000404f1e7225 */ /* 0x000fc800078e001e */
[----:B------:R-:W-:Y:S01]  /*20080*/  IMAD.IADD R38, R31, 0x1, R67 ;  /* 0x000000011f267824 */ /* 0x000fe200078e0243 */
[----:B------:R-:W-:Y:S01]  /*20090*/  MOV R40, R30 ;  /* 0x0000001e00287202 */ /* 0x000fe20000000f00 */
[----:B------:R-:W-:Y:S02]  /*200a0*/  IMAD.MOV.U32 R28, RZ, RZ, RZ ;  /* 0x000000ffff1c7224 */ /* 0x000fe400078e00ff */
[----:B------:R-:W-:-:S04]  /*200b0*/  IMAD.WIDE.U32 R30, R79, R36, R38 ;  /* 0x000000244f1e7225 */ /* 0x000fc800078e0026 */
[----:B------:R-:W-:Y:S01]  /*200c0*/  IMAD.WIDE.U32 R40, R63, R74, R40 ;  /* 0x0000004a3f287225 */ /* 0x000fe200078e0028 */
[----:B------:R-:W-:-:S04]  /*200d0*/  IADD3 R38, PT, PT, R31, R73, RZ ;  /* 0x000000491f267210 */ /* 0x000fc80007ffe0ff */
[----:B------:R-:W-:Y:S01]  /*200e0*/  IADD3 R45, PT, PT, R77, R41, RZ ;  /* 0x000000294d2d7210 */ /* 0x000fe20007ffe0ff */
[----:B------:R-:W-:-:S03]  /*200f0*/  IMAD.WIDE.U32 R38, R79, R14, R38 ;  /* 0x0000000e4f267225 */ /* 0x000fc600078e0026 */
[----:B------:R-:W-:-:S05]  /*20100*/  IADD3 R44, P0, PT, R45, R30, RZ ;  /* 0x0000001e2d2c7210 */ /* 0x000fca0007f1e0ff */
[----:B------:R-:W-:Y:S02]  /*20110*/  IMAD.X R45, RZ, RZ, RZ, P0 ;  /* 0x000000ffff2d7224 */ /* 0x000fe400000e06ff */
[----:B------:R-:W-:-:S04]  /*20120*/  IMAD.WIDE.U32 R30, R74, R64, R44 ;  /* 0x000000404a1e7225 */ /* 0x000fc800078e002c */
[----:B------:R-:W-:Y:S02]  /*20130*/  IMAD.IADD R69, R67, 0x1, R31 ;  /* 0x0000000143457824 */ /* 0x000fe400078e021f */
[----:B------:R-:W-:Y:S02]  /*20140*/  IMAD.MOV.U32 R44, RZ, RZ, R30 ;  /* 0x000000ffff2c7224 */ /* 0x000fe400078e001e */
[----:B------:R-:W-:Y:S01]  /*20150*/  IMAD.MOV.U32 R45, RZ, RZ, RZ ;  /* 0x000000ffff2d7224 */ /* 0x000fe200078e00ff */
[----:B------:R-:W-:Y:S02]  /*20160*/  IADD3 R68, P0, PT, R69, R38, RZ ;  /* 0x0000002645447210 */ /* 0x000fe40007f1e0ff */
[----:B------:R-:W-:Y:S01]  /*20170*/  IADD3 R38, PT, PT, R39, R24, RZ ;  /* 0x0000001827267210 */ /* 0x000fe20007ffe0ff */
[----:B------:R-:W-:Y:S01]  /*20180*/  IMAD.WIDE.U32 R44, R63, R75, R44 ;  /* 0x0000004b3f2c7225 */ /* 0x000fe200078e002c */
[----:B------:R-:W-:-:S03]  /*20190*/  IADD3.X R69, PT, PT, RZ, RZ, RZ, P0, !PT ;  /* 0x000000ffff457210 */ /* 0x000fc600007fe4ff */
        /* <DEDUP_REMOVED lines=8> */
[----:B------:R-:W-:-:S04]  /*20220*/  IMAD.HI.U32 R41, R26, R58, R42 ;  /* 0x0000003a1a297227 */ /* 0x000fc800078e002a */
[----:B------:R-:W-:Y:S01]  /*20230*/  IMAD.X R31, RZ, RZ, RZ, P0 ;  /* 0x000000ffff1f7224 */ /* 0x000fe200000e06ff */
[----:B------:R-:W-:Y:S01]  /*20240*/  IADD3 R41, PT, PT, R0, R41, RZ ;  /* 0x0000002900297210 */ /* 0x000fe20007ffe0ff */
[----:B------:R-:W-:-:S03]  /*20250*/  IMAD.WIDE.U32 R68, R75, R64, R68 ;  /* 0x000000404b447225 */ /* 0x000fc600078e0044 */
[----:B------:R-:W-:Y:S01]  /*20260*/  IADD3 R40, P2, PT, R41, R40, RZ ;  /* 0x0000002829287210 */ /* 0x000fe20007f5e0ff */
[----:B------:R-:W-:Y:S02]  /*20270*/  IMAD.IADD R38, R39, 0x1, R28 ;  /* 0x0000000127267824 */ /* 0x000fe400078e021c */
[----:B------:R-:W-:Y:S01]  /*20280*/  IMAD.WIDE.U32 R30, R74, R14, R30 ;  /* 0x0000000e4a1e7225 */ /* 0x000fe200078e001e */
[----:B------:R-:W-:-:S03]  /*20290*/  IADD3.X R41, PT, PT, RZ, RZ, RZ, P2, !PT ;  /* 0x000000ffff297210 */ /* 0x000fc600017fe4ff */
[----:B------:R-:W-:Y:S02]  /*202a0*/  IMAD.IADD R49, R67, 0x1, R69 ;  /* 0x0000000143317824 */ /* 0x000fe400078e0245 */
[----:B------:R-:W-:Y:S02]  /*202b0*/  IMAD.MOV.U32 R39, RZ, RZ, RZ ;  /* 0x000000ffff277224 */ /* 0x000fe400078e00ff */
[----:B------:R-:W-:Y:S01]  /*202c0*/  IMAD.MOV.U32 R69, RZ, RZ, RZ ;  /* 0x000000ffff457224 */ /* 0x000fe200078e00ff */
[----:B------:R-:W-:Y:S01]  /*202d0*/  IADD3 R48, P1, PT, R49, R30, RZ ;  /* 0x0000001e31307210 */ /* 0x000fe20007f3e0ff */
[----:B------:R-:W-:Y:S01]  /*202e0*/  IMAD.WIDE.U32 R46, R79, R15, R38 ;  /* 0x0000000f4f2e7225 */ /* 0x000fe200078e0026 */
[----:B------:R-:W-:-:S03]  /*202f0*/  IADD3 R39, PT, PT, R24, R31, RZ ;  /* 0x0000001f18277210 */ /* 0x000fc60007ffe0ff */
[----:B------:R-:W-:Y:S01]  /*20300*/  IMAD.X R49, RZ, RZ, RZ, P1 ;  /* 0x000000ffff317224 */ /* 0x000fe200008e06ff */
[----:B------:R-:W-:Y:S01]  /*20310*/  IADD3 R38, P0, PT, R39, R46, RZ ;  /* 0x0000002e27267210 */ /* 0x000fe20007f1e0ff */
[----:B------:R-:W-:-:S04]  /*20320*/  IMAD.WIDE.U32 R68, R63, R52, R68 ;  /* 0x000000343f447225 */ /* 0x000fc800078e0044 */
[----:B------:R-:W-:Y:S02]  /*20330*/  IMAD.MOV.U32 R30, RZ, RZ, RZ ;  /* 0x000000ffff1e7224 */ /* 0x000fe400078e00ff */
[----:B------:R-:W-:Y:S02]  /*20340*/  IMAD.X R39, RZ, RZ, RZ, P0 ;  /* 0x000000ffff277224 */ /* 0x000fe400000e06ff */
[----:B------:R-:W-:Y:S01]  /*20350*/  IMAD.WIDE.U32 R48, R75, R36, R48 ;  /* 0x000000244b307225 */ /* 0x000fe200078e0030 */
[----:B------:R-:W-:-:S03]  /*20360*/  IADD3 R46, PT, PT, R47, R30, RZ ;  /* 0x0000001e2f2e7210 */ /* 0x000fc60007ffe0ff */
[----:B------:R-:W-:Y:S02]  /*20370*/  IMAD.IADD R31, R37, 0x1, R69 ;  /* 0x00000001251f7824 */ /* 0x000fe400078e0245 */
[----:B------:R-:W-:-:S03]  /*20380*/  IMAD.WIDE.U32 R40, R26, R59, R40 ;  /* 0x0000003b1a287225 */ /* 0x000fc600078e0028 */
[----:B------:R-:W-:Y:S01]  /*20390*/  IADD3 R48, P0, PT, R31, R48, RZ ;  /* 0x000000301f307210 */ /* 0x000fe20007f1e0ff */
[----:B------:R-:W-:-:S04]  /*203a0*/  IMAD.WIDE.U32 R38, R74, R19, R38 ;  /* 0x000000134a267225 */ /* 0x000fc800078e0026 */
[----:B------:R-:W-:Y:S01]  /*203b0*/  IMAD.IADD R43, R73, 0x1, R49 ;  /* 0x00000001492b7824 */ /* 0x000fe200078e0231 */
[----:B------:R-:W-:Y:S01]  /*203c0*/  IADD3 R39, PT, PT, R28, R39, RZ ;  /* 0x000000271c277210 */ /* 0x000fe20007ffe0ff */
[----:B------:R-:W-:Y:S02]  /*203d0*/  IMAD.MOV.U32 R47, RZ, RZ, RZ ;  /* 0x000000ffff2f7224 */ /* 0x000fe400078e00ff */
[----:B------:R-:W-:Y:S01]  /*203e0*/  IMAD.IADD R45, R2, 0x1, R41 ;  /* 0x00000001022d7824 */ /* 0x000fe200078e0229 */
[----:B------:R-:W-:Y:S01]  /*203f0*/  MOV R41, RZ ;  /* 0x000000ff00297202 */ /* 0x000fe20000000f00 */
[----:B------:R-:W-:Y:S01]  /*20400*/  IMAD R31, R40, R17, RZ ;  /* 0x00000011281f7224 */ /* 0x000fe200078e02ff */
[----:B------:R-:W-:Y:S01]  /*20410*/  IADD3 R38, P1, PT, R43, R38, RZ ;  /* 0x000000262b267210 */ /* 0x000fe20007f3e0ff */
[----:B------:R-:W-:Y:S01]  /*20420*/  IMAD.WIDE.U32 R46, R79, R22, R46 ;  /* 0x000000164f2e7225 */ /* 0x000fe200078e002e */
[----:B------:R-:W-:-:S03]  /*20430*/  IADD3 R44, P3, PT, R45, R44, RZ ;  /* 0x0000002c2d2c7210 */ /* 0x000fc60007f7e0ff */
[----:B------:R-:W-:Y:S02]  /*20440*/  IMAD.X R49, RZ, RZ, RZ, P0 ;  /* 0x000000ffff317224 */ /* 0x000fe400000e06ff */
[----:B------:R-:W-:Y:S01]  /*20450*/  IMAD.HI.U32 R69, R31, R58, R40 ;  /* 0x0000003a1f457227 */ /* 0x000fe200078e0028 */
[----:B------:R-:W-:-:S03]  /*20460*/  IADD3 R40, P0, PT, R39, R46, RZ ;  /* 0x0000002e27287210 */ /* 0x000fc60007f1e0ff */
[----:B------:R-:W-:Y:S02]  /*20470*/  IMAD.X R39, RZ, RZ, RZ, P1 ;  /* 0x000000ffff277224 */ /* 0x000fe400008e06ff */
        /* <DEDUP_REMOVED lines=8> */
[----:B------:R-:W-:Y:S02]  /*20500*/  IMAD.MOV.U32 R49, RZ, RZ, RZ ;  /* 0x000000ffff317224 */ /* 0x000fe400078e00ff */
        /* <DEDUP_REMOVED lines=14> */
[----:B------:R-:W-:Y:S01]  /*205f0*/  IMAD.MOV.U32 R49, RZ, RZ, RZ ;  /* 0x000000ffff317224 */ /* 0x000fe200078e00ff */
[----:B------:R-:W-:Y:S01]  /*20600*/  IADD3 R40, P0, PT, R39, R40, RZ ;  /* 0x0000002827287210 */ /* 0x000fe20007f1e0ff */
[----:B------:R-:W-:-:S03]  /*20610*/  IMAD.WIDE.U32 R42, R74, R22, R42 ;  /* 0x000000164a2a7225 */ /* 0x000fc600078e002a */
[----:B------:R-:W-:Y:S01]  /*20620*/  IADD3 R49, PT, PT, R47, R49, RZ ;  /* 0x000000312f317210 */ /* 0x000fe20007ffe0ff */
[----:B------:R-:W-:Y:S01]  /*20630*/  IMAD.IADD R47, R28, 0x1, R41 ;  /* 0x000000011c2f7824 */ /* 0x000fe200078e0229 */
[----:B------:R-:W-:Y:S01]  /*20640*/  IADD3.X R41, PT, PT, RZ, RZ, RZ, P0, !PT ;  /* 0x000000ffff297210 */ /* 0x000fe200007fe4ff */
[----:B------:R-:W-:Y:S02]  /*20650*/  IMAD.X R39, RZ, RZ, RZ, P1 ;  /* 0x000000ffff277224 */ /* 0x000fe400008e06ff */
[----:B------:R-:W-:Y:S01]  /*20660*/  IMAD.IADD R46, R34, 0x1, R43 ;  /* 0x00000001222e7824 */ /* 0x000fe200078e022b */
[----:B------:R-:W-:Y:S01]  /*20670*/  IADD3 R42, P1, PT, R47, R42, RZ ;  /* 0x0000002a2f2a7210 */ /* 0x000fe20007f3e0ff */
[----:B------:R-:W-:-:S03]  /*20680*/  IMAD.WIDE.U32 R38, R13, R64, R38 ;  /* 0x000000400d267225 */ /* 0x000fc600078e0026 */
[----:B------:R-:W-:Y:S01]  /*20690*/  IADD3 R46, P0, PT, R46, R49, RZ ;  /* 0x000000312e2e7210 */ /* 0x000fe20007f1e0ff */
[----:B------:R-:W-:-:S03]  /*206a0*/  IMAD.WIDE.U32 R40, R52, R14, R40 ;  /* 0x0000000e34287225 */ /* 0x000fc600078e0028 */
[----:B------:R-:W-:Y:S01]  /*206b0*/  IADD3.X R47, PT, PT, RZ, RZ, RZ, P0, !PT ;  /* 0x000000ffff2f7210 */ /* 0x000fe200007fe4ff */
[----:B------:R-:W-:Y:S02]  /*206c0*/  IMAD.IADD R39, R67, 0x1, R39 ;  /* 0x0000000143277824 */ /* 0x000fe400078e0227 */
[----:B------:R-:W-:Y:S02]  /*206d0*/  IMAD.X R43, RZ, RZ, RZ, P1 ;  /* 0x000000ffff2b7224 */ /* 0x000fe400008e06ff */
[----:B------:R-:W-:Y:S01]  /*206e0*/  IMAD.IADD R45, R24, 0x1, R41 ;  /* 0x00000001182d7824 */ /* 0x000fe200078e0229 */
[----:B------:R-:W-:Y:S01]  /*206f0*/  IADD3 R40, P0, PT, R39, R40, RZ ;  /* 0x0000002827287210 */ /* 0x000fe20007f1e0ff */
[----:B------:R-:W-:Y:S01]  /*20700*/  IMAD.WIDE.U32 R42, R75, R15, R42 ;  /* 0x0000000f4b2a7225 */ /* 0x000fe200078e002a */
[----:B------:R-:W-:-:S03]  /*20710*/  MOV R39, RZ ;  /* 0x000000ff00277202 */ /* 0x000fc60000000f00 */
        /* <DEDUP_REMOVED lines=8> */
[----:B------:R-:W-:-:S04]  /*207a0*/  IMAD.WIDE.U32 R40, R13, R36, R40 ;  /* 0x000000240d287225 */ /* 0x000fc800078e0028 */
[----:B------:R-:W-:Y:S02]  /*207b0*/  IMAD.X R43, RZ, RZ, RZ, P1 ;  /* 0x000000ffff2b7224 */ /* 0x000fe400008e06ff */
        /* <DEDUP_REMOVED lines=28> */
[----:B------:R-:W-:Y:S02]  /*20980*/  IMAD.MOV.U32 R41, RZ, RZ, RZ ;  /* 0x000000ffff297224 */ /* 0x000fe400078e00ff */
[----:B------:R-:W-:Y:S01]  /*20990*/  IMAD.X R43, RZ, RZ, RZ, P1 ;  /* 0x000000ffff2b7224 */ /* 0x000fe200008e06ff */
        /* <DEDUP_REMOVED lines=31> */
[----:B------:R-:W-:Y:S02]  /*20b90*/  IMAD.MOV.U32 R43, RZ, RZ, RZ ;  /* 0x000000ffff2b7224 */ /* 0x000fe400078e00ff */
[----:B------:R-:W-:Y:S01]  /*20ba0*/  IMAD.IADD R77, R37, 0x1, R75 ;  /* 0x00000001254d7824 */ /* 0x000fe200078e024b */
[----:B------:R-:W-:Y:S01]  /*20bb0*/  IADD3 R74, P2, PT, R47, R74, RZ ;  /* 0x0000004a2f4a7210 */ /* 0x000fe20007f5e0ff */
[----:B------:R-:W-:Y:S01]  /*20bc0*/  IMAD.WIDE.U32 R42, R63, R20, R42 ;  /* 0x000000143f2a7225 */ /* 0x000fe200078e002a */
[----:B------:R-:W-:-:S03]  /*20bd0*/  IADD3.X R63, PT, PT, RZ, RZ, RZ, P0, !PT ;  /* 0x000000ffff3f7210 */ /* 0x000fc600007fe4ff */
        /* <DEDUP_REMOVED lines=17> */
[----:B------:R-:W-:Y:S02]  /*20cf0*/  HFMA2 R63, -RZ, RZ, 0, 0 ;  /* 0x00000000ff3f7431 */ /* 0x000fe400000001ff */
[----:B------:R-:W-:Y:S01]  /*20d00*/  IMAD.X R47, RZ, RZ, RZ, P3 ;  /* 0x000000ffff2f7224 */ /* 0x000fe200018e06ff */
[----:B------:R-:W-:Y:S01]  /*20d10*/  IADD3.X R77, PT, PT, RZ, RZ, RZ, P0, !PT ;  /* 0x000000ffff4d7210 */ /* 0x000fe200007fe4ff */
[----:B------:R-:W-:-:S04]  /*20d20*/  IMAD.WIDE.U32 R44, R20, R64, R44 ;  /* 0x00000040142c7225 */ /* 0x000fc800078e002c */
[----:B------:R-:W-:Y:S02]  /*20d30*/  IMAD.X R75, RZ, RZ, RZ, P2 ;  /* 0x000000ffff4b7224 */ /* 0x000fe400010e06ff */
[----:B------:R-:W-:-:S04]  /*20d40*/  IMAD.WIDE.U32 R46, R25, R14, R46 ;  /* 0x0000000e192e7225 */ /* 0x000fc800078e002e */
[----:B------:R-:W-:Y:S02]  /*20d50*/  IMAD.IADD R67, R67, 0x1, R45 ;  /* 0x0000000143437824 */ /* 0x000fe400078e022d */
[----:B------:R-:W-:Y:S02]  /*20d60*/  IMAD R41, R62, R17, RZ ;  /* 0x000000113e297224 */ /* 0x000fe400078e02ff */
[----:B------:R-:W-:Y:S01]  /*20d70*/  IMAD.WIDE.U32 R74, R23, R15, R74 ;  /* 0x0000000f174a7225 */ /* 0x000fe200078e004a */
[----:B------:R-:W-:-:S03]  /*20d80*/  IADD3 R12, P0, PT, R67, R46, RZ ;  /* 0x0000002e430c7210 */ /* 0x000fc60007f1e0ff */
[----:B------:R-:W-:Y:S02]  /*20d90*/  IMAD.IADD R47, R24, 0x1, R47 ;  /* 0x00000001182f7824 */ /* 0x000fe400078e022f */
[----:B------:R-:W-:-:S04]  /*20da0*/  IMAD.HI.U32 R45, R41, R58, R62 ;  /* 0x0000003a292d7227 */ /* 0x000fc800078e003e */
[----:B------:R-:W-:Y:S01]  /*20db0*/  IMAD.WIDE.U32 R76, R18, R13, R76 ;  /* 0x0000000d124c7225 */ /* 0x000fe200078e004c */
[----:B------:R-:W-:-:S03]  /*20dc0*/  IADD3.X R13, PT, PT, RZ, RZ, RZ, P0, !PT ;  /* 0x000000ffff0d7210 */ /* 0x000fc600007fe4ff */
[----:B------:R-:W-:Y:S02]  /*20dd0*/  IMAD.IADD R63, R30, 0x1, R75 ;  /* 0x000000011e3f7824 */ /* 0x000fe400078e024b */
[----:B------:R-:W-:Y:S01]  /*20de0*/  IMAD.X R69, RZ, RZ, RZ, P1 ;  /* 0x000000ffff457224 */ /* 0x000fe200008e06ff */
[----:B------:R-:W-:Y:S01]  /*20df0*/  IADD3 R46, P1, PT, R47, R74, RZ ;  /* 0x0000004a2f2e7210 */ /* 0x000fe20007f3e0ff */
[----:B------:R-:W-:Y:S01]  /*20e00*/  IMAD.WIDE.U32 R36, R20, R36, R12 ;  /* 0x0000002414247225 */ /* 0x000fe200078e000c */
[----:B------:R-:W-:Y:S01]  /*20e10*/  IADD3 R62, P0, PT, R63, R76, RZ ;  /* 0x0000004c3f3e7210 */ /* 0x000fe20007f1e0ff */
[----:B------:R-:W0:Y:S02]  /*20e20*/  LDC.64 R12, c[0x3][0x10] ;  /* 0x00c00400ff0c7b82 */ /* 0x000e240000000a00 */
[----:B------:R-:W-:Y:S02]  /*20e30*/  IMAD.X R47, RZ, RZ, RZ, P1 ;  /* 0x000000ffff2f7224 */ /* 0x000fe400008e06ff */
[----:B------:R-:W-:-:S02]  /*20e40*/  IMAD.X R63, RZ, RZ, RZ, P0 ;  /* 0x000000ffff3f7224 */ /* 0x000fc400000e06ff */
[----:B------:R-:W-:Y:S02]  /*20e50*/  IMAD.IADD R73, R73, 0x1, R37 ;  /* 0x0000000149497824 */ /* 0x000fe400078e0225 */
        /* <DEDUP_REMOVED lines=25> */
[----:B------:R-:W-:Y:S02]  /*20ff0*/  HFMA2 R11, -RZ, RZ, 0, 0 ;  /* 0x00000000ff0b7431 */ /* 0x000fe400000001ff */
[----:B------:R-:W-:Y:S01]  /*21000*/  IMAD.IADD R23, R3, 0x1, R69 ;  /* 0x0000000103177824 */ /* 0x000fe200078e0245 */
[----:B------:R-:W-:Y:S01]  /*21010*/  IADD3 R68, P3, PT, R35, R68, RZ ;  /* 0x0000004423447210 */ /* 0x000fe20007f7e0ff */
[----:B0-----:R-:W-:-:S04]  /*21020*/  IMAD.WIDE.U32 R76, R26, R12, R48 ;  /* 0x0000000c1a4c7225 */ /* 0x001fc800078e0030 */
[----:B------:R-:W-:Y:S02]  /*21030*/  IMAD.IADD R35, R30, 0x1, R75 ;  /* 0x000000011e237824 */ /* 0x000fe400078e024b */
        /* <DEDUP_REMOVED lines=8> */
[----:B------:R-:W0:Y:S01]  /*210c0*/  LDC.64 R38, c[0x3][0x18] ;  /* 0x00c00600ff267b82 */ /* 0x000e220000000a00 */
[----:B------:R-:W-:Y:S01]  /*210d0*/  IMAD.X R77, RZ, RZ, RZ, P1 ;  /* 0x000000ffff4d7224 */ /* 0x000fe200008e06ff */
[----:B------:R-:W-:Y:S01]  /*210e0*/  IADD3.X R75, PT, PT, RZ, RZ, RZ, P2, !PT ;  /* 0x000000ffff4b7210 */ /* 0x000fe200017fe4ff */
[----:B------:R-:W-:Y:S02]  /*210f0*/  IMAD.X R63, RZ, RZ, RZ, P0 ;  /* 0x000000ffff3f7224 */ /* 0x000fe400000e06ff */
[----:B------:R-:W-:Y:S01]  /*21100*/  IMAD.IADD R19, R2, 0x1, R69 ;  /* 0x0000000102137824 */ /* 0x000fe200078e0245 */
[----:B------:R-:W-:Y:S01]  /*21110*/  MOV R69, RZ ;  /* 0x000000ff00457202 */ /* 0x000fe20000000f00 */
[----:B------:R-:W-:-:S04]  /*21120*/  IMAD.WIDE.U32 R76, R31, R61, R76 ;  /* 0x0000003d1f4c7225 */ /* 0x000fc800078e004c */
[----:B------:R-:W-:Y:S01]  /*21130*/  IMAD R35, R68, R17, RZ ;  /* 0x0000001144237224 */ /* 0x000fe200078e02ff */
[----:B------:R-:W-:Y:S01]  /*21140*/  IADD3 R76, P3, PT, R19, R76, RZ ;  /* 0x0000004c134c7210 */ /* 0x000fe20007f7e0ff */
[----:B------:R-:W-:-:S04]  /*21150*/  IMAD.WIDE.U32 R62, R25, R22, R62 ;  /* 0x00000016193e7225 */ /* 0x000fc800078e003e */
[----:B------:R-:W-:Y:S02]  /*21160*/  IMAD.IADD R23, R28, 0x1, R49 ;  /* 0x000000011c177824 */ /* 0x000fe400078e0231 */
[----:B------:R-:W-:-:S03]  /*21170*/  IMAD.HI.U32 R45, R35, R58, R68 ;  /* 0x0000003a232d7227 */ /* 0x000fc600078e0044 */
[----:B------:R-:W-:Y:S01]  /*21180*/  IADD3 R68, P1, PT, R23, R62, RZ ;  /* 0x0000003e17447210 */ /* 0x000fe20007f3e0ff */
[----:B------:R-:W-:Y:S01]  /*21190*/  IMAD.IADD R37, R43, 0x1, R77 ;  /* 0x000000012b257824 */ /* 0x000fe200078e024d */
[----:B------:R-:W-:Y:S01]  /*211a0*/  IADD3.X R77, PT, PT, RZ, RZ, RZ, P3, !PT ;  /* 0x000000ffff4d7210 */ /* 0x000fe20001ffe4ff */
[----:B------:R-:W-:-:S04]  /*211b0*/  IMAD.WIDE.U32 R74, R26, R13, R74 ;  /* 0x0000000d1a4a7225 */ /* 0x000fc800078e004a */
[----:B------:R-:W-:Y:S02]  /*211c0*/  IMAD.IADD R63, R34, 0x1, R63 ;  /* 0x00000001223f7824 */ /* 0x000fe400078e023f */
[----:B------:R-:W-:Y:S02]  /*211d0*/  IMAD.MOV.U32 R19, RZ, RZ, RZ ;  /* 0x000000ffff137224 */ /* 0x000fe400078e00ff */
[----:B------:R-:W-:Y:S01]  /*211e0*/  IMAD.X R69, RZ, RZ, RZ, P1 ;  /* 0x000000ffff457224 */ /* 0x000fe200008e06ff */
[----:B------:R-:W-:Y:S01]  /*211f0*/  IADD3 R74, P1, PT, R37, R74, RZ ;  /* 0x0000004a254a7210 */ /* 0x000fe20007f3e0ff */
        /* <DEDUP_REMOVED lines=19> */
[----:B------:R-:W-:Y:S02]  /*21330*/  HFMA2 R24, -RZ, RZ, 0, 0 ;  /* 0x00000000ff187431 */ /* 0x000fe400000001ff */
[----:B0-----:R-:W-:-:S04]  /*21340*/  IMAD.WIDE.U32 R76, R26, R38, R76 ;  /* 0x000000261a4c7225 */ /* 0x001fc800078e004c */
[----:B------:R-:W-:Y:S01]  /*21350*/  IMAD.X R79, RZ, RZ, RZ, P1 ;  /* 0x000000ffff4f7224 */ /* 0x000fe200008e06ff */
[----:B------:R-:W-:Y:S01]  /*21360*/  IADD3 R74, P1, PT, R75, R76, RZ ;  /* 0x0000004c4b4a7210 */ /* 0x000fe20007f3e0ff */
[----:B------:R-:W-:Y:S02]  /*21370*/  IMAD.X R69, RZ, RZ, RZ, P0 ;  /* 0x000000ffff457224 */ /* 0x000fe400000e06ff */
[----:B------:R-:W-:Y:S01]  /*21380*/  IMAD.WIDE.U32 R78, R41, R61, R78 ;  /* 0x0000003d294e7225 */ /* 0x000fe200078e004e */
[----:B------:R-:W-:-:S03]  /*21390*/  IADD3.X R75, PT, PT, RZ, RZ, RZ, P1, !PT ;  /* 0x000000ffff4b7210 */ /* 0x000fc60000ffe4ff */
[----:B------:R-:W-:Y:S02]  /*213a0*/  IMAD.IADD R77, R24, 0x1, R77 ;  /* 0x00000001184d7824 */ /* 0x000fe400078e024d */
[----:B------:R-:W-:Y:S02]  /*213b0*/  IMAD.IADD R15, R2, 0x1, R63 ;  /* 0x00000001020f7824 */ /* 0x000fe400078e023f */
[----:B------:R-:W-:Y:S01]  /*213c0*/  IMAD.WIDE.U32 R74, R31, R13, R74 ;  /* 0x0000000d1f4a7225 */ /* 0x000fe200078e004a */
[----:B------:R-:W-:-:S03]  /*213d0*/  IADD3 R76, P0, PT, R77, R42, RZ ;  /* 0x0000002a4d4c7210 */ /* 0x000fc60007f1e0ff */
[----:B------:R-:W-:Y:S02]  /*213e0*/  IMAD.IADD R63, R43, 0x1, R79 ;  /* 0x000000012b3f7824 */ /* 0x000fe400078e024f */
[----:B------:R-:W-:Y:S01]  /*213f0*/  IMAD.WIDE.U32 R22, R20, R22, R68 ;  /* 0x0000001614167225 */ /* 0x000fe200078e0044 */
[----:B------:R-:W-:Y:S02]  /*21400*/  IADD3 R68, P2, PT, R15, R78, RZ ;  /* 0x0000004e0f447210 */ /* 0x000fe40007f5e0ff */
[----:B------:R-:W-:Y:S01]  /*21410*/  MOV R78, R62 ;  /* 0x0000003e004e7202 */ /* 0x000fe20000000f00 */
[----:B------:R-:W-:Y:S01]  /*21420*/  IMAD R15, R62, R17, RZ ;  /* 0x000000113e0f7224 */ /* 0x000fe200078e02ff */
[----:B------:R-:W-:Y:S01]  /*21430*/  IADD3 R62, P1, PT, R63, R74, RZ ;  /* 0x0000004a3f3e7210 */ /* 0x000fe20007f3e0ff */
[----:B------:R-:W-:Y:S01]  /*21440*/  IMAD.MOV.U32 R79, RZ, RZ, RZ ;  /* 0x000000ffff4f7224 */ /* 0x000fe200078e00ff */
[----:B------:R-:W-:Y:S01]  /*21450*/  IADD3.X R69, PT, PT, RZ, RZ, RZ, P2, !PT ;  /* 0x000000ffff457210 */ /* 0x000fe200017fe4ff */
[----:B------:R-:W-:-:S02]  /*21460*/  IMAD.X R77, RZ, RZ, RZ, P0 ;  /* 0x000000ffff4d7224 */ /* 0x000fc400000e06ff */
[----:B------:R-:W-:-:S04]  /*21470*/  IMAD.HI.U32 R37, R15, R58, R78 ;  /* 0x0000003a0f257227 */ /* 0x000fc800078e004e */
[----:B------:R-:W-:Y:S01]  /*21480*/  IMAD.IADD R45, R19, 0x1, R75 ;  /* 0x00000001132d7824 */ /* 0x000fe200078e024b */
[----:B------:R-:W-:Y:S01]  /*21490*/  IADD3 R37, PT, PT, R0, R37, RZ ;  /* 0x0000002500257210 */ /* 0x000fe20007ffe0ff */
[----:B------:R-:W-:Y:S02]  /*214a0*/  IMAD.X R63, RZ, RZ, RZ, P1 ;  /* 0x000000ffff3f7224 */ /* 0x000fe400008e06ff */
[----:B------:R-:W-:-:S04]  /*214b0*/  IMAD.WIDE.U32 R74, R26, R39, R76 ;  /* 0x000000271a4a7225 */ /* 0x000fc800078e004c */
[----:B------:R-:W-:-:S04]  /*214c0*/  IMAD.WIDE.U32 R68, R35, R60, R68 ;  /* 0x0000003c23447225 */ /* 0x000fc800078e0044 */
[----:B------:R-:W-:Y:S01]  /*214d0*/  IMAD.WIDE.U32 R76, R41, R12, R62 ;  /* 0x0000000c294c7225 */ /* 0x000fe200078e003e */
[----:B------:R-:W-:Y:S02]  /*214e0*/  IADD3 R62, P0, PT, R45, R74, RZ ;  /* 0x0000004a2d3e7210 */ /* 0x000fe40007f1e0ff */
[----:B------:R-:W-:Y:S01]  /*214f0*/  IADD3 R68, P2, PT, R37, R68, RZ ;  /* 0x0000004425447210 */ /* 0x000fe20007f5e0ff */
[----:B------:R-:W-:Y:S01]  /*21500*/  IMAD.IADD R45, R3, 0x1, R69 ;  /* 0x00000001032d7824 */ /* 0x000fe200078e0245 */
[----:B------:R-:W-:Y:S01]  /*21510*/  IADD3.X R63, PT, PT, RZ, RZ, RZ, P0, !PT ;  /* 0x000000ffff3f7210 */ /* 0x000fe200007fe4ff */
[----:B------:R-:W-:Y:S01]  /*21520*/  IMAD.MOV.U32 R26, RZ, RZ, RZ ;  /* 0x000000ffff1a7224 */ /* 0x000fe200078e00ff */
[----:B------:R-:W-:Y:S01]  /*21530*/  IADD3.X R69, PT, PT, RZ, RZ, RZ, P2, !PT ;  /* 0x000000ffff457210 */ /* 0x000fe200017fe4ff */
[----:B------:R-:W-:Y:S01]  /*21540*/  IMAD.IADD R77, R11, 0x1, R77 ;  /* 0x000000010b4d7824 */ /* 0x000fe200078e024d */
[----:B------:R-:W-:Y:S01]  /*21550*/  IADD3 R74, P1, PT, R45, R76, RZ ;  /* 0x0000004c2d4a7210 */ /* 0x000fe20007f3e0ff */
[----:B------:R-:W-:-:S02]  /*21560*/  IMAD.IADD R45, R26, 0x1, R75 ;  /* 0x000000011a2d7824 */ /* 0x000fc400078e024b */
[----:B------:R-:W-:-:S03]  /*21570*/  IMAD.WIDE.U32 R62, R31, R38, R62 ;  /* 0x000000261f3e7225 */ /* 0x000fc600078e003e */
        /* <DEDUP_REMOVED lines=8> */
[----:B------:R-:W-:Y:S02]  /*21600*/  IADD3.X R63, PT, PT, RZ, RZ, RZ, P2, !PT ;  /* 0x000000ffff3f7210 */ /* 0x000fe400017fe4ff */
[----:B------:R-:W-:Y:S01]  /*21610*/  IADD3 R44, P1, PT, R44, R45, RZ ;  /* 0x0000002d2c2c7210 */ /* 0x000fe20007f3e0ff */
[----:B------:R-:W-:Y:S01]  /*21620*/  IMAD R28, R68, R17, RZ ;  /* 0x00000011441c7224 */ /* 0x000fe200078e02ff */
[----:B------:R-:W-:Y:S01]  /*21630*/  IADD3 R49, P0, PT, R49, R36, RZ ;  /* 0x0000002431317210 */ /* 0x000fe20007f1e0ff */
[----:B------:R-:W-:Y:S01]  /*21640*/  IMAD.MOV.U32 R76, RZ, RZ, R68 ;  /* 0x000000ffff4c7224 */ /* 0x000fe200078e0044 */
[----:B------:R-:W-:Y:S01]  /*21650*/  IADD3 R68, P3, PT, R69, R74, RZ ;  /* 0x0000004a45447210 */ /* 0x000fe20007f7e0ff */
[----:B------:R-:W-:-:S02]  /*21660*/  IMAD.MOV.U32 R77, RZ, RZ, RZ ;  /* 0x000000ffff4d7224 */ /* 0x000fc400078e00ff */
[----:B------:R-:W-:Y:S01]  /*21670*/  IMAD.X R45, RZ, RZ, RZ, P1 ;  /* 0x000000ffff2d7224 */ /* 0x000fe200008e06ff */
[----:B------:R-:W-:Y:S01]  /*21680*/  IADD3.X R69, PT, PT, RZ, RZ, RZ, P3, !PT ;  /* 0x000000ffff457210 */ /* 0x000fe20001ffe4ff */
[----:B------:R-:W-:Y:S02]  /*21690*/  IMAD.IADD R75, R43, 0x1, R75 ;  /* 0x000000012b4b7824 */ /* 0x000fe400078e024b */
[----:B------:R-:W-:-:S04]  /*216a0*/  IMAD.WIDE.U32 R62, R41, R13, R62 ;  /* 0x0000000d293e7225 */ /* 0x000fc800078e003e */
[----:B------:R-:W-:Y:S01]  /*216b0*/  IMAD.HI.U32 R37, R28, R58, R76 ;  /* 0x0000003a1c257227 */ /* 0x000fe200078e004c */
[----:B------:R-:W-:-:S03]  /*216c0*/  IADD3 R62, P1, PT, R75, R62, RZ ;  /* 0x0000003e4b3e7210 */ /* 0x000fc60007f3e0ff */
        /* <DEDUP_REMOVED lines=24> */
[----:B------:R-:W-:Y:S02]  /*21850*/  IMAD.X R31, RZ, RZ, RZ, P3 ;  /* 0x000000ffff1f7224 */ /* 0x000fe400018e06ff */
[----:B------:R-:W-:Y:S01]  /*21860*/  IMAD.X R45, RZ, RZ, RZ, P2 ;  /* 0x000000ffff2d7224 */ /* 0x000fe200010e06ff */
[----:B------:R-:W-:Y:S01]  /*21870*/  IADD3 R46, P2, PT, R47, R40, RZ ;  /* 0x000000282f2e7210 */ /* 0x000fe20007f5e0ff */
[----:B------:R-:W-:-:S02]  /*21880*/  IMAD.IADD R37, R2, 0x1, R69 ;  /* 0x0000000102257824 */ /* 0x000fc400078e0245 */
[----:B------:R-:W-:-:S04]  /*21890*/  IMAD.WIDE.U32 R30, R15, R61, R30 ;  /* 0x0000003d0f1e7225 */ /* 0x000fc800078e001e */
[----:B------:R-:W-:Y:S01]  /*218a0*/  IMAD.X R47, RZ, RZ, RZ, P2 ;  /* 0x000000ffff2f7224 */ /* 0x000fe200010e06ff */
[----:B------:R-:W-:Y:S01]  /*218b0*/  IADD3 R30, P2, PT, R37, R30, RZ ;  /* 0x0000001e251e7210 */ /* 0x000fe20007f5e0ff */
[----:B------:R-:W-:Y:S01]  /*218c0*/  IMAD.WIDE.U32 R44, R35, R13, R44 ;  /* 0x0000000d232c7225 */ /* 0x000fe200078e002c */
[----:B------:R-:W-:-:S03]  /*218d0*/  IADD3 R31, PT, PT, R43, R31, RZ ;  /* 0x0000001f2b1f7210 */ /* 0x000fc60007ffe0ff */
[----:B------:R-:W-:Y:S01]  /*218e0*/  IMAD.X R37, RZ, RZ, RZ, P0 ;  /* 0x000000ffff257224 */ /* 0x000fe200000e06ff */
[----:B------:R-:W-:Y:S01]  /*218f0*/  IADD3 R44, P4, PT, R31, R44, RZ ;  /* 0x0000002c1f2c7210 */ /* 0x000fe20007f9e0ff */
[----:B------:R-:W-:-:S03]  /*21900*/  IMAD.WIDE.U32 R46, R41, R39, R46 ;  /* 0x00000027292e7225 */ /* 0x000fc600078e002e */
[----:B------:R-:W-:Y:S01]  /*21910*/  IADD3 R37, P0, PT, R37, R48, RZ ;  /* 0x0000003025257210 */ /* 0x000fe20007f1e0ff */
[----:B------:R-:W-:Y:S02]  /*21920*/  IMAD R36, R68, R17, RZ ;  /* 0x0000001144247224 */ /* 0x000fe400078e02ff */
[----:B------:R-:W-:Y:S02]  /*21930*/  IMAD.MOV.U32 R69, RZ, RZ, RZ ;  /* 0x000000ffff457224 */ /* 0x000fe400078e00ff */
[----:B------:R-:W-:Y:S01]  /*21940*/  IMAD.IADD R41, R19, 0x1, R45 ;  /* 0x0000000113297824 */ /* 0x000fe200078e022d */
[----:B------:R-:W-:Y:S01]  /*21950*/  IADD3.X R45, PT, PT, RZ, RZ, RZ, P4, !PT ;  /* 0x000000ffff2d7210 */ /* 0x000fe200027fe4ff */
[----:B------:R-:W-:-:S03]  /*21960*/  IMAD.HI.U32 R69, R36, R58, R68 ;  /* 0x0000003a24457227 */ /* 0x000fc600078e0044 */
        /* <DEDUP_REMOVED lines=14> */
[----:B------:R-:W-:Y:S01]  /*21a50*/  IADD3 R37, P0, PT, R37, R14, RZ ;  /* 0x0000000e25257210 */ /* 0x000fe20007f1e0ff */
[----:B------:R-:W-:-:S02]  /*21a60*/  IMAD.IADD R47, R11, 0x1, R47 ;  /* 0x000000010b2f7824 */ /* 0x000fc400078e022f */
[----:B------:R-:W-:Y:S02]  /*21a70*/  IMAD.IADD R46, R24, 0x1, R45 ;  /* 0x00000001182e7824 */ /* 0x000fe400078e022d */
[----:B------:R-:W-:Y:S01]  /*21a80*/  IMAD.X R31, RZ, RZ, RZ, P5 ;  /* 0x000000ffff1f7224 */ /* 0x000fe200028e06ff */
[----:B------:R-:W-:Y:S01]  /*21a90*/  IADD3 R44, P4, PT, R47, R44, RZ ;  /* 0x0000002c2f2c7210 */ /* 0x000fe20007f9e0ff */
[----:B------:R-:W-:Y:S01]  /*21aa0*/  IMAD.X R63, RZ, RZ, RZ, P1 ;  /* 0x000000ffff3f7224 */ /* 0x000fe200008e06ff */
[----:B------:R-:W-:Y:S01]  /*21ab0*/  IADD3 R46, P5, PT, R46, R49, RZ ;  /* 0x000000312e2e7210 */ /* 0x000fe20007fbe0ff */
[----:B------:R-:W-:Y:S02]  /*21ac0*/  IMAD.X R41, RZ, RZ, RZ, P3 ;  /* 0x000000ffff297224 */ /* 0x000fe400018e06ff */
[----:B------:R-:W-:Y:S01]  /*21ad0*/  IMAD.WIDE.U32 R30, R36, R59, R30 ;  /* 0x0000003b241e7225 */ /* 0x000fe200078e001e */
[----:B------:R-:W-:Y:S02]  /*21ae0*/  IADD3 R63, P1, PT, R63, R42, RZ ;  /* 0x0000002a3f3f7210 */ /* 0x000fe40007f3e0ff */
[----:B------:R-:W-:Y:S01]  /*21af0*/  IADD3.X R42, PT, PT, RZ, RZ, RZ, P2, !PT ;  /* 0x000000ffff2a7210 */ /* 0x000fe200017fe4ff */
[----:B------:R-:W-:Y:S01]  /*21b00*/  IMAD.X R45, RZ, RZ, RZ, P4 ;  /* 0x000000ffff2d7224 */ /* 0x000fe200020e06ff */
[----:B------:R-:W-:Y:S01]  /*21b10*/  IADD3 R31, PT, PT, R2, R31, RZ ;  /* 0x0000001f021f7210 */ /* 0x000fe20007ffe0ff */
        /* <DEDUP_REMOVED lines=18> */
[----:B------:R-:W-:Y:S02]  /*21c40*/  IMAD.X R31, RZ, RZ, RZ, P3 ;  /* 0x000000ffff1f7224 */ /* 0x000fe400018e06ff */
        /* <DEDUP_REMOVED lines=15> */
[----:B------:R-:W-:Y:S01]  /*21d40*/  IMAD.X R31, RZ, RZ, RZ, P1 ;  /* 0x000000ffff1f7224 */ /* 0x000fe200008e06ff */
[----:B------:R-:W-:Y:S01]  /*21d50*/  IADD3.X R42, PT, PT, RZ, RZ, RZ, P5, !PT ;  /* 0x000000ffff2a7210 */ /* 0x000fe20002ffe4ff */
[----:B------:R-:W-:Y:S02]  /*21d60*/  IMAD.X R45, RZ, RZ, RZ, P3 ;  /* 0x000000ffff2d7224 */ /* 0x000fe400018e06ff */
[----:B------:R-:W-:Y:S01]  /*21d70*/  IMAD.WIDE.U32 R46, R36, R61, R46 ;  /* 0x0000003d242e7225 */ /* 0x000fe200078e002e */
[----:B------:R-:W-:-:S03]  /*21d80*/  IADD3 R42, P3, PT, R42, R63, RZ ;  /* 0x0000003f2a2a7210 */ /* 0x000fc60007f7e0ff */
[----:B------:R-:W-:-:S04]  /*21d90*/  IMAD.WIDE.U32 R14, R15, R39, R30 ;  /* 0x000000270f0e7225 */ /* 0x000fc800078e001e */
[----:B------:R-:W-:Y:S02]  /*21da0*/  IMAD.IADD R31, R2, 0x1, R41 ;  /* 0x00000001021f7824 */ /* 0x000fe400078e0229 */
[----:B------:R-:W-:-:S03]  /*21db0*/  IMAD.WIDE.U32 R44, R28, R13, R44 ;  /* 0x0000000d1c2c7225 */ /* 0x000fc600078e002c */
[----:B------:R-:W-:Y:S01]  /*21dc0*/  IADD3 R46, P6, PT, R31, R46, RZ ;  /* 0x0000002e1f2e7210 */ /* 0x000fe20007fde0ff */
[----:B------:R-:W-:Y:S01]  /*21dd0*/  IMAD.IADD R35, R43, 0x1, R47 ;  /* 0x000000012b237824 */ /* 0x000fe200078e022f */
[----:B------:R-:W-:Y:S01]  /*21de0*/  IADD3 R41, PT, PT, R19, R45, RZ ;  /* 0x0000002d13297210 */ /* 0x000fe20007ffe0ff */
[----:B------:R-:W-:Y:S01]  /*21df0*/  IMAD.IADD R63, R16, 0x1, R25 ;  /* 0x00000001103f7824 */ /* 0x000fe200078e0219 */
[----:B------:R-:W-:Y:S02]  /*21e00*/  IADD3.X R47, PT, PT, RZ, RZ, RZ, P6, !PT ;  /* 0x000000ffff2f7210 */ /* 0x000fe400037fe4ff */
        /* <DEDUP_REMOVED lines=9> */
[----:B------:R-:W-:-:S03]  /*21ea0*/  IMAD.WIDE.U32 R14, R37, R60, R46 ;  /* 0x0000003c250e7225 */ /* 0x000fc600078e002e */
[----:B------:R-:W-:Y:S01]  /*21eb0*/  IADD3 R41, P0, PT, R41, R22, RZ ;  /* 0x0000001629297210 */ /* 0x000fe20007f1e0ff */
[----:B------:R-:W-:Y:S01]  /*21ec0*/  IMAD.WIDE.U32 R44, R36, R12, R44 ;  /* 0x0000000c242c7225 */ /* 0x000fe200078e002c */
[----:B------:R-:W-:-:S03]  /*21ed0*/  IADD3 R22, P6, PT, R35, R42, RZ ;  /* 0x0000002a23167210 */ /* 0x000fc60007fde0ff */
[----:B------:R-:W-:Y:S02]  /*21ee0*/  IMAD.IADD R49, R3, 0x1, R15 ;  /* 0x0000000103317824 */ /* 0x000fe400078e020f */
[----:B------:R-:W-:-:S03]  /*21ef0*/  IMAD.WIDE.U32 R30, R28, R38, R30 ;  /* 0x000000261c1e7225 */ /* 0x000fc600078e001e */
[----:B------:R-:W-:Y:S01]  /*21f00*/  IADD3 R48, P2, PT, R49, R44, RZ ;  /* 0x0000002c31307210 */ /* 0x000fe20007f5e0ff */
[----:B------:R-:W-:Y:S01]  /*21f10*/  IMAD.IADD R47, R11, 0x1, R45 ;  /* 0x000000010b2f7824 */ /* 0x000fe200078e022d */
[----:B------:R-:W-:-:S03]  /*21f20*/  IADD3 R45, PT, PT, R24, R31, RZ ;  /* 0x0000001f182d7210 */ /* 0x000fc60007ffe0ff */
[----:B------:R-:W-:Y:S01]  /*21f30*/  IMAD.X R49, RZ, RZ, RZ, P2 ;  /* 0x000000ffff317224 */ /* 0x000fe200010e06ff */
[----:B------:R-:W-:Y:S01]  /*21f40*/  IADD3 R46, P5, PT, R47, R30, RZ ;  /* 0x0000001e2f2e7210 */ /* 0x000fe20007fbe0ff */
[----:B------:R-:W-:Y:S01]  /*21f50*/  IMAD.X R30, RZ, RZ, RZ, P4 ;  /* 0x000000ffff1e7224 */ /* 0x000fe200020e06ff */
[----:B------:R-:W-:Y:S02]  /*21f60*/  IADD3 R44, P4, PT, R45, R22, RZ ;  /* 0x000000162d2c7210 */ /* 0x000fe40007f9e0ff */
[----:B------:R-:W-:Y:S02]  /*21f70*/  IADD3.X R47, PT, PT, RZ, RZ, RZ, P5, !PT ;  /* 0x000000ffff2f7210 */ /* 0x000fe40002ffe4ff */
[----:B------:R-:W-:Y:S01]  /*21f80*/  IADD3 R25, P2, PT, R30, R41, RZ ;  /* 0x000000291e197210 */ /* 0x000fe20007f5e0ff */
[----:B------:R-:W-:Y:S01]  /*21f90*/  IMAD.WIDE.U32 R30, R37, R61, R48 ;  /* 0x0000003d251e7225 */ /* 0x000fe200078e0030 */
[----:B------:R-:W-:Y:S02]  /*21fa0*/  IADD3 R22, PT, PT, R34, R23, RZ ;  /* 0x0000001722167210 */ /* 0x000fe40007ffe0ff */
[----:B------:R-:W-:Y:S01]  /*21fb0*/  IADD3 R16, P3, PT, R16, R25, RZ ;  /* 0x0000001910107210 */ /* 0x000fe20007f7e0ff */
[----:B------:R-:W-:-:S02]  /*21fc0*/  IMAD.X R45, RZ, RZ, RZ, P4 ;  /* 0x000000ffff2d7224 */ /* 0x000fc400020e06ff */
[----:B------:R-:W-:-:S04]  /*21fd0*/  IMAD.WIDE.U32 R46, R36, R13, R46 ;  /* 0x0000000d242e7225 */ /* 0x000fc800078e002e */
[----:B------:R-:W-:Y:S02]  /*21fe0*/  IMAD.IADD R35, R43, 0x1, R31 ;  /* 0x000000012b237824 */ /* 0x000fe400078e021f */
[----:B------:R-:W-:Y:S01]  /*21ff0*/  IMAD.WIDE.U32 R44, R28, R39, R44 ;  /* 0x000000271c2c7225 */ /* 0x000fe200078e002c */
[----:B------:R-:W-:Y:S02]  /*22000*/  MOV R28, R14 ;  /* 0x0000000e001c7202 */ /* 0x000fe40000000f00 */
        /* <DEDUP_REMOVED lines=8> */
[----:B------:R-:W-:Y:S01]  /*22090*/  IMAD.IADD R16, R26, 0x1, R45 ;  /* 0x000000011a107824 */ /* 0x000fe200078e022d */
[----:B------:R-:W-:Y:S01]  /*220a0*/  IADD3.X R47, PT, PT, RZ, RZ, RZ, P5, !PT ;  /* 0x000000ffff2f7210 */ /* 0x000fe20002ffe4ff */
[----:B------:R-:W-:-:S04]  /*220b0*/  IMAD.WIDE.U32 R34, R37, R12, R34 ;  /* 0x0000000c25227225 */ /* 0x000fc800078e0022 */
[----:B------:R-:W-:Y:S02]  /*220c0*/  IMAD.X R23, RZ, RZ, RZ, P6 ;  /* 0x000000ffff177224 */ /* 0x000fe400030e06ff */
[----:B------:R-:W-:Y:S01]  /*220d0*/  IMAD.WIDE.U32 R44, R36, R38, R46 ;  /* 0x00000026242c7225 */ /* 0x000fe200078e002e */
[----:B------:R-:W-:Y:S02]  /*220e0*/  IADD3 R47, P5, PT, R16, R25, RZ ;  /* 0x00000019102f7210 */ /* 0x000fe40007fbe0ff */
[----:B------:R-:W-:Y:S01]  /*220f0*/  IADD3 R25, PT, PT, R11, R35, RZ ;  /* 0x000000230b197210 */ /* 0x000fe20007ffe0ff */
[----:B------:R-:W-:-:S03]  /*22100*/  IMAD.WIDE.U32 R22, R18, R20, R22 ;  /* 0x0000001412167225 */ /* 0x000fc600078e0016 */
        /* <DEDUP_REMOVED lines=8> */
[----:B------:R-:W-:Y:S01]  /*22190*/  IADD3 R25, P2, PT, R25, R18, RZ ;  /* 0x0000001219197210 */ /* 0x000fe20007f5e0ff */
[----:B------:R-:W-:Y:S01]  /*221a0*/  IMAD.WIDE.U32 R44, R37, R13, R44 ;  /* 0x0000000d252c7225 */ /* 0x000fe200078e002c */
[----:B------:R-:W-:-:S02]  /*221b0*/  IADD3.X R47, PT, PT, RZ, RZ, RZ, P1, !PT ;  /* 0x000000ffff2f7210 */ /* 0x000fc40000ffe4ff */
[----:B------:R-:W-:Y:S01]  /*221c0*/  IADD3 R16, P1, PT, R16, R25, RZ ;  /* 0x0000001910107210 */ /* 0x000fe20007f3e0ff */
[----:B------:R-:W-:Y:S02]  /*221d0*/  IMAD.X R25, RZ, RZ, RZ, P3 ;  /* 0x000000ffff197224 */ /* 0x000fe400018e06ff */
[----:B------:R-:W-:-:S03]  /*221e0*/  IMAD.WIDE.U32 R46, R36, R39, R46 ;  /* 0x00000027242e7225 */ /* 0x000fc600078e002e */
[----:B------:R-:W-:Y:S01]  /*221f0*/  IADD3 R25, P3, PT, R25, R16, RZ ;  /* 0x0000001019197210 */ /* 0x000fe20007f7e0ff */
[----:B------:R-:W-:Y:S01]  /*22200*/  IMAD.IADD R49, R19, 0x1, R45 ;  /* 0x0000000113317824 */ /* 0x000fe200078e022d */
[----:B------:R-:W-:Y:S01]  /*22210*/  IADD3.X R16, PT, PT, RZ, RZ, RZ, P4, !PT ;  /* 0x000000ffff107210 */ /* 0x000fe200027fe4ff */
[----:B------:R-:W-:Y:S02]  /*22220*/  IMAD.X R23, RZ, RZ, RZ, P0 ;  /* 0x000000ffff177224 */ /* 0x000fe400000e06ff */
[----:B------:R-:W-:Y:S01]  /*22230*/  IMAD.X R18, RZ, RZ, RZ, P1 ;  /* 0x000000ffff127224 */ /* 0x000fe200008e06ff */
        /* <DEDUP_REMOVED lines=14> */
[----:B------:R-:W-:Y:S01]  /*22320*/  IMAD.X R21, RZ, RZ, RZ, P0 ;  /* 0x000000ffff157224 */ /* 0x000fe200000e06ff */
[----:B------:R-:W-:Y:S02]  /*22330*/  MOV R22, R44 ;  /* 0x0000002c00167202 */ /* 0x000fe40000000f00 */
        /* <DEDUP_REMOVED lines=38> */
.L_x_443:
        /* <DEDUP_REMOVED lines=22> */
.L_x_444:
[----:B------:R-:W-:Y:S02]  /*22700*/  HFMA2 R31, -RZ, RZ, 0, 0 ;  /* 0x00000000ff1f7431 */ /* 0x000fe400000001ff */
[----:B------:R-:W-:Y:S01]  /*22710*/  IMAD.WIDE.U32 R14, R57, UR11, RZ ;  /* 0x0000000b390e7c25 */ /* 0x000fe2000f8e00ff */
[----:B------:R-:W-:-:S03]  /*22720*/  IADD3 R29, P0, PT, -R29, R40, RZ ;  /* 0x000000281d1d7210 */ /* 0x000fc60007f1e1ff */
[----:B------:R-:W-:Y:S02]  /*22730*/  IMAD.MOV.U32 R30, RZ, RZ, R15 ;  /* 0x000000ffff1e7224 */ /* 0x000fe400078e000f */
[----:B------:R-:W-:Y:S02]  /*22740*/  IMAD.MOV.U32 R35, RZ, RZ, RZ ;  /* 0x000000ffff237224 */ /* 0x000fe400078e00ff */
[----:B------:R-:W-:Y:S02]  /*22750*/  IMAD R15, R14, R17, RZ ;  /* 0x000000110e0f7224 */ /* 0x000fe400078e02ff */
[----:B------:R-:W-:-:S04]  /*22760*/  IMAD.WIDE.U32 R30, R57, UR10, R30 ;  /* 0x0000000a391e7c25 */ /* 0x000fc8000f8e001e */
[----:B------:R-:W-:Y:S01]  /*22770*/  IMAD.MOV.U32 R34, RZ, RZ, R31 ;  /* 0x000000ffff227224 */ /* 0x000fe200078e001f */
[----:B------:R-:W-:Y:S01]  /*22780*/  MOV R36, R30 ;  /* 0x0000001e00247202 */ /* 0x000fe20000000f00 */
[----:B------:R-:W-:Y:S02]  /*22790*/  IMAD.MOV.U32 R37, RZ, RZ, RZ ;  /* 0x000000ffff257224 */ /* 0x000fe400078e00ff */
[----:B------:R-:W-:-:S04]  /*227a0*/  IMAD.WIDE.U32 R30, R57, UR9, R34 ;  /* 0x00000009391e7c25 */ /* 0x000fc8000f8e0022 */
[----:B------:R-:W-:Y:S02]  /*227b0*/  IMAD.MOV.U32 R34, RZ, RZ, R14 ;  /* 0x000000ffff227224 */ /* 0x000fe400078e000e */
[----:B------:R-:W-:-:S04]  /*227c0*/  IMAD.WIDE.U32 R36, R66, UR11, R36 ;  /* 0x0000000b42247c25 */ /* 0x000fc8000f8e0024 */
[----:B------:R-:W-:Y:S01]  /*227d0*/  IMAD.HI.U32 R35, R15, R58, R34 ;  /* 0x0000003a0f237227 */ /* 0x000fe200078e0022 */
[----:B------:R-:W-:-:S03]  /*227e0*/  IADD3 R40, P2, PT, R30, R37, RZ ;  /* 0x000000251e287210 */ /* 0x000fc60007f5e0ff */
[----:B------:R-:W-:Y:S01]  /*227f0*/  IMAD.X R21, RZ, RZ, -0x1, P0 ;  /* 0xffffffffff157424 */ /* 0x000fe200000e06ff */
[----:B------:R-:W-:Y:S01]  /*22800*/  IADD3.X R41, PT, PT, RZ, RZ, RZ, P2, !PT ;  /* 0x000000ffff297210 */ /* 0x000fe200017fe4ff */
[----:B------:R-:W-:Y:S02]  /*22810*/  IMAD.IADD R47, R0, 0x1, R35 ;  /* 0x00000001002f7824 */ /* 0x000fe400078e0223 */
[----:B------:R-:W-:Y:S02]  /*22820*/  HFMA2 R35, -RZ, RZ, 0, 0 ;  /* 0x00000000ff237431 */ /* 0x000fe400000001ff */
[----:B------:R-:W-:Y:S01]  /*22830*/  IMAD.MOV.U32 R34, RZ, RZ, R31 ;  /* 0x000000ffff227224 */ /* 0x000fe200078e001f */
[----:B------:R-:W-:Y:S01]  /*22840*/  SHF.R.U32.HI R21, RZ, 0x1f, R21 ;  /* 0x0000001fff157819 */ /* 0x000fe20000011615 */
[----:B------:R-:W-:Y:S01]  /*22850*/  IMAD.WIDE.U32 R40, R66, UR10, R40 ;  /* 0x0000000a42287c25 */ /* 0x000fe2000f8e0028 */
[----:B------:R-:W-:Y:S02]  /*22860*/  IADD3 R46, P3, PT, R36, R47, RZ ;  /* 0x0000002f242e7210 */ /* 0x000fe40007f7e0ff */
[----:B------:R-:W-:-:S03]  /*22870*/  IADD3 R28, P0, P1, R28, -R21, -R4 ;  /* 0x800000151c1c7210 */ /* 0x000fc6000791e804 */
[----:B------:R-:W-:Y:S01]  /*22880*/  IMAD.X R47, RZ, RZ, RZ, P3 ;  /* 0x000000ffff2f7224 */ /* 0x000fe200018e06ff */
[----:B------:R-:W-:Y:S01]  /*22890*/  IADD3.X R30, PT, PT, RZ, -0x1, R65, P0, P1 ;  /* 0xffffffffff1e7810 */ /* 0x000fe200007e2441 */
[----:B------:R-:W-:-:S03]  /*228a0*/  IMAD.WIDE.U32 R34, R57, UR8, R34 ;  /* 0x0000000839227c25 */ /* 0x000fc6000f8e0022 */
[----:B------:R-:W-:Y:S01]  /*228b0*/  SHF.R.U32.HI R30, RZ, 0x1f, R30 ;  /* 0x0000001fff1e7819 */ /* 0x000fe2000001161e */
[----:B------:R-:W-:Y:S01]  /*228c0*/  IMAD.WIDE.U32 R46, R15, R59, R46 ;  /* 0x0000003b0f2e7225 */ /* 0x000fe200078e002e */
[----:B------:R-:W-:Y:S02]  /*228d0*/  IADD3 R36, P2, PT, R34, R41, RZ ;  /* 0x0000002922247210 */ /* 0x000fe40007f5e0ff */
[----:B------:R-:W-:Y:S01]  /*228e0*/  IADD3 R30, P0, P1, R25, -R30, -R5 ;  /* 0x8000001e191e7210 */ /* 0x000fe2000791e805 */
[----:B------:R-:W-:Y:S01]  /*228f0*/  IMAD.MOV.U32 R5, RZ, RZ, RZ ;  /* 0x000000ffff057224 */ /* 0x000fe200078e00ff */
[----:B------:R-:W-:Y:S01]  /*22900*/  MOV R4, R35 ;  /* 0x0000002300047202 */ /* 0x000fe20000000f00 */
[----:B------:R-:W-:Y:S01]  /*22910*/  IMAD.X R37, RZ, RZ, RZ, P2 ;  /* 0x000000ffff257224 */ /* 0x000fe200010e06ff */
[----:B------:R-:W-:Y:S01]  /*22920*/  IADD3.X R31, PT, PT, RZ, -0x1, R65, P0, P1 ;  /* 0xffffffffff1f7810 */ /* 0x000fe200007e2441 */
[----:B------:R-:W-:Y:S02]  /*22930*/  IMAD.MOV.U32 R41, RZ, RZ, RZ ;  /* 0x000000ffff297224 */ /* 0x000fe400078e00ff */
[----:B------:R-:W-:Y:S01]  /*22940*/  IMAD.WIDE.U32 R4, R57, UR7, R4 ;  /* 0x0000000739047c25 */ /* 0x000fe2000f8e0004 */
[----:B------:R-:W-:-:S03]  /*22950*/  SHF.R.U32.HI R31, RZ, 0x1f, R31 ;  /* 0x0000001fff1f7819 */ /* 0x000fc6000001161f */
[----:B------:R-:W-:Y:S01]  /*22960*/  IMAD.WIDE.U32 R34, R66, UR9, R36 ;  /* 0x0000000942227c25 */ /* 0x000fe2000f8e0024 */
[----:B------:R-:W-:-:S03]  /*22970*/  IADD3 R31, P6, P5, R23, -R31, -R6 ;  /* 0x8000001f171f7210 */ /* 0x000fc60007dde806 */
[----:B------:R-:W-:Y:S01]  /*22980*/  IMAD.WIDE.U32 R36, R55, UR11, R40 ;  /* 0x0000000b37247c25 */ /* 0x000fe2000f8e0028 */
[----:B------:R-:W-:Y:S02]  /*22990*/  IADD3 R40, P0, PT, R4, R35, RZ ;  /* 0x0000002304287210 */ /* 0x000fe40007f1e0ff */
[----:B------:R-:W0:Y:S01]  /*229a0*/  LDC R4, c[0x3][0x1c] ;  /* 0x00c00700ff047b82 */ /* 0x000e220000000800 */
[----:B------:R-:W-:Y:S01]  /*229b0*/  IMAD.IADD R63, R2, 0x1, R47 ;  /* 0x00000001023f7824 */ /* 0x000fe200078e022f */
[----:B------:R-:W-:Y:S01]  /*229c0*/  IADD3 R44, P1, PT, R34, R37, RZ ;  /* 0x00000025222c7210 */ /* 0x000fe20007f3e0ff */
[----:B------:R-:W-:Y:S01]  /*229d0*/  HFMA2 R47, -RZ, RZ, 0, 0 ;  /* 0x00000000ff2f7431 */ /* 0x000fe200000001ff */
[----:B------:R-:W-:Y:S01]  /*229e0*/  MOV R34, R5 ;  /* 0x0000000500227202 */ /* 0x000fe20000000f00 */
[----:B------:R-:W-:Y:S01]  /*229f0*/  IMAD.MOV.U32 R35, RZ, RZ, RZ ;  /* 0x000000ffff237224 */ /* 0x000fe200078e00ff */
[----:B------:R-:W-:Y:S01]  /*22a00*/  IADD3 R62, P2, PT, R36, R63, RZ ;  /* 0x0000003f243e7210 */ /* 0x000fe20007f5e0ff */
[----:B------:R-:W-:-:S02]  /*22a10*/  IMAD.X R41, RZ, RZ, RZ, P0 ;  /* 0x000000ffff297224 */ /* 0x000fc400000e06ff */
[----:B------:R-:W-:Y:S02]  /*22a20*/  IMAD R5, R46, R17, RZ ;  /* 0x000000112e057224 */ /* 0x000fe400078e02ff */
[----:B------:R-:W-:-:S04]  /*22a30*/  IMAD.WIDE.U32 R34, R57, UR6, R34 ;  /* 0x0000000639227c25 */ /* 0x000fc8000f8e0022 */
[----:B------:R-:W-:Y:S01]  /*22a40*/  IMAD.WIDE.U32 R40, R66, UR8, R40 ;  /* 0x0000000842287c25 */ /* 0x000fe2000f8e0028 */
[----:B------:R-:W-:-:S03]  /*22a50*/  MOV R36, R35 ;  /* 0x0000002300247202 */ /* 0x000fc60000000f00 */
[----:B------:R-:W-:Y:S01]  /*22a60*/  IMAD.HI.U32 R21, R5, R58, R46 ;  /* 0x0000003a05157227 */ /* 0x000fe200078e002e */
[----:B------:R-:W-:-:S03]  /*22a70*/  IADD3 R46, P0, PT, R34, R41, RZ ;  /* 0x00000029222e7210 */ /* 0x000fc60007f1e0ff */
[----:B------:R-:W-:Y:S01]  /*22a80*/  IMAD.X R45, RZ, RZ, RZ, P1 ;  /* 0x000000ffff2d7224 */ /* 0x000fe200008e06ff */
[----:B------:R-:W-:Y:S01]  /*22a90*/  IADD3.X R47, PT, PT, RZ, RZ, RZ, P0, !PT ;  /* 0x000000ffff2f7210 */ /* 0x000fe200007fe4ff */
[----:B------:R-:W-:Y:S01]  /*22aa0*/  IMAD.X R63, RZ, RZ, RZ, P2 ;  /* 0x000000ffff3f7224 */ /* 0x000fe200010e06ff */
[----:B------:R-:W-:Y:S01]  /*22ab0*/  IADD3 R21, PT, PT, R0, R21, RZ ;  /* 0x0000001500157210 */ /* 0x000fe20007ffe0ff */
[----:B------:R-:W-:-:S04]  /*22ac0*/  IMAD.WIDE.U32 R44, R55, UR10, R44 ;  /* 0x0000000a372c7c25 */ /* 0x000fc8000f8e002c */
[----:B------:R-:W-:Y:S01]  /*22ad0*/  IMAD.WIDE.U32 R62, R15, R60, R62 ;  /* 0x0000003c0f3e7225 */ /* 0x000fe200078e003e */
[----:B------:R-:W-:-:S03]  /*22ae0*/  IADD3 R48, P1, PT, R40, R45, RZ ;  /* 0x0000002d28307210 */ /* 0x000fc60007f3e0ff */
[----:B------:R-:W-:Y:S01]  /*22af0*/  IMAD.WIDE.U32 R40, R66, UR7, R46 ;  /* 0x0000000742287c25 */ /* 0x000fe2000f8e002e */
[----:B------:R-:W-:-:S03]  /*22b00*/  IADD3 R62, P2, PT, R21, R62, RZ ;  /* 0x0000003e153e7210 */ /* 0x000fc60007f5e0ff */
[----:B------:R-:W-:Y:S02]  /*22b10*/  IMAD.MOV.U32 R46, RZ, RZ, R44 ;  /* 0x000000ffff2e7224 */ /* 0x000fe400078e002c */
[----:B------:R-:W-:Y:S02]  /*22b20*/  IMAD.MOV.U32 R47, RZ, RZ, RZ ;  /* 0x000000ffff2f7224 */ /* 0x000fe400078e00ff */
[----:B------:R-:W-:Y:S01]  /*22b30*/  IMAD.IADD R21, R3, 0x1, R63 ;  /* 0x0000000103157824 */ /* 0x000fe200078e023f */
[----:B------:R-:W-:Y:S01]  /*22b40*/  IADD3.X R63, PT, PT, RZ, RZ, RZ, P2, !PT ;  /* 0x000000ffff3f7210 */ /* 0x000fe200017fe4ff */
[----:B------:R-:W-:Y:S02]  /*22b50*/  IMAD.X R49, RZ, RZ, RZ, P1 ;  /* 0x000000ffff317224 */ /* 0x000fe400008e06ff */
[----:B------:R-:W-:-:S04]  /*22b60*/  IMAD.WIDE.U32 R46, R56, UR11, R46 ;  /* 0x0000000b382e7c25 */ /* 0x000fc8000f8e002e */
[----:B------:R-:W-:Y:S01]  /*22b70*/  IMAD.WIDE.U32 R44, R55, UR9, R48 ;  /* 0x00000009372c7c25 */ /* 0x000fe2000f8e0030 */
[----:B------:R-:W-:-:S03]  /*22b80*/  IADD3 R46, P3, PT, R46, R21, RZ ;  /* 0x000000152e2e7210 */ /* 0x000fc60007f7e0ff */
[----:B------:R-:W-:Y:S01]  /*22b90*/  IMAD.MOV.U32 R37, RZ, RZ, RZ ;  /* 0x000000ffff257224 */ /* 0x000fe200078e00ff */
[----:B------:R-:W-:Y:S01]  /*22ba0*/  IADD3 R44, P2, PT, R44, R47, RZ ;  /* 0x0000002f2c2c7210 */ /* 0x000fe20007f5e0ff */
[----:B------:R-:W-:Y:S01]  /*22bb0*/  IMAD.WIDE.U32 R48, R5, R59, R62 ;  /* 0x0000003b05307225 */ /* 0x000fe200078e003e */
[----:B------:R-:W-:-:S03]  /*22bc0*/  IADD3 R40, P1, PT, R40, R45, RZ ;  /* 0x0000002d28287210 */ /* 0x000fc60007f3e0ff */
[----:B------:R-:W-:Y:S01]  /*22bd0*/  IMAD.WIDE.U32 R36, R57, UR5, R36 ;  /* 0x0000000539247c25 */ /* 0x000fe2000f8e0024 */
[----:B------:R-:W-:-:S03]  /*22be0*/  IADD3 R63, PT, PT, R2, R49, RZ ;  /* 0x00000031023f7210 */ /* 0x000fc60007ffe0ff */
[----:B------:R-:W-:Y:S01]  /*22bf0*/  IMAD.X R47, RZ, RZ, RZ, P3 ;  /* 0x000000ffff2f7224 */ /* 0x000fe200018e06ff */
[----:B------:R-:W-:Y:S01]  /*22c00*/  IADD3 R36, P0, PT, R36, R41, RZ ;  /* 0x0000002924247210 */ /* 0x000fe20007f1e0ff */
[----:B------:R-:W-:Y:S02]  /*22c10*/  IMAD.X R41, RZ, RZ, RZ, P1 ;  /* 0x000000ffff297224 */ /* 0x000fe400008e06ff */
[----:B------:R-:W-:-:S04]  /*22c20*/  IMAD.WIDE.U32 R46, R15, R61, R46 ;  /* 0x0000003d0f2e7225 */ /* 0x000fc800078e002e */
[----:B------:R-:W-:Y:S01]  /*22c30*/  IMAD.X R45, RZ, RZ, RZ, P2 ;  /* 0x000000ffff2d7224 */ /* 0x000fe200010e06ff */
[----:B------:R-:W-:Y:S01]  /*22c40*/  IADD3 R62, P2, PT, R63, R46, RZ ;  /* 0x0000002e3f3e7210 */ /* 0x000fe20007f5e0ff */
[----:B------:R-:W-:Y:S01]  /*22c50*/  IMAD.MOV.U32 R34, RZ, RZ, R37 ;  /* 0x000000ffff227224 */ /* 0x000fe200078e0025 */
[----:B------:R-:W-:Y:S01]  /*22c60*/  IADD3.X R37, PT, PT, RZ, RZ, RZ, P0, !PT ;  /* 0x000000ffff257210 */ /* 0x000fe200007fe4ff */
[----:B------:R-:W-:Y:S01]  /*22c70*/  IMAD.WIDE.U32 R40, R55, UR8, R40 ;  /* 0x0000000837287c25 */ /* 0x000fe2000f8e0028 */
[----:B------:R-:W-:-:S03]  /*22c80*/  IADD3 R25, PT, PT, R43, R47, RZ ;  /* 0x0000002f2b197210 */ /* 0x000fc60007ffe0ff */
[----:B------:R-:W-:-:S04]  /*22c90*/  IMAD.WIDE.U32 R44, R56, UR10, R44 ;  /* 0x0000000a382c7c25 */ /* 0x000fc8000f8e002c */
[----:B------:R-:W-:Y:S02]  /*22ca0*/  IMAD.MOV.U32 R35, RZ, RZ, RZ ;  /* 0x000000ffff237224 */ /* 0x000fe400078e00ff */
[----:B------:R-:W-:Y:S01]  /*22cb0*/  IMAD.X R63, RZ, RZ, RZ, P2 ;  /* 0x000000ffff3f7224 */ /* 0x000fe200010e06ff */
[----:B------:R-:W-:Y:S01]  /*22cc0*/  IADD3 R40, P2, PT, R40, R45, RZ ;  /* 0x0000002d28287210 */ /* 0x000fe20007f5e0ff */
[----:B------:R-:W-:-:S04]  /*22cd0*/  IMAD.WIDE.U32 R34, R57, UR4, R34 ;  /* 0x0000000439227c25 */ /* 0x000fc8000f8e0022 */
[----:B------:R-:W-:Y:S02]  /*22ce0*/  HFMA2 R45, -RZ, RZ, 0, 0 ;  /* 0x00000000ff2d7431 */ /* 0x000fe400000001ff */
[----:B------:R-:W-:-:S04]  /*22cf0*/  IMAD.WIDE.U32 R36, R66, UR6, R36 ;  /* 0x0000000642247c25 */ /* 0x000fc8000f8e0024 */
[----:B------:R-:W-:Y:S01]  /*22d00*/  IMAD R21, R48, R17, RZ ;  /* 0x0000001130157224 */ /* 0x000fe200078e02ff */
[----:B------:R-:W-:Y:S01]  /*22d10*/  IADD3 R46, P0, PT, R34, R37, RZ ;  /* 0x00000025222e7210 */ /* 0x000fe20007f1e0ff */
[----:B------:R-:W-:Y:S02]  /*22d20*/  IMAD.MOV.U32 R49, RZ, RZ, RZ ;  /* 0x000000ffff317224 */ /* 0x000fe400078e00ff */
[----:B------:R-:W-:-:S04]  /*22d30*/  IMAD.WIDE.U32 R44, R53, UR11, R44 ;  /* 0x0000000b352c7c25 */ /* 0x000fc8000f8e002c */
[----:B------:R-:W-:Y:S01]  /*22d40*/  IMAD.HI.U32 R23, R21, R58, R48 ;  /* 0x0000003a15177227 */ /* 0x000fe200078e0030 */
[----:B------:R-:W-:-:S03]  /*22d50*/  IADD3 R48, P1, PT, R36, R41, RZ ;  /* 0x0000002924307210 */ /* 0x000fc60007f3e0ff */
[----:B------:R-:W-:Y:S02]  /*22d60*/  IMAD.X R47, RZ, RZ, RZ, P0 ;  /* 0x000000ffff2f7224 */ /* 0x000fe400000e06ff */
[----:B------:R-:W-:Y:S02]  /*22d70*/  IMAD.IADD R23, R0, 0x1, R23 ;  /* 0x0000000100177824 */ /* 0x000fe400078e0217 */
[----:B------:R-:W-:-:S04]  /*22d80*/  IMAD.WIDE.U32 R62, R5, R60, R62 ;  /* 0x0000003c053e7225 */ /* 0x000fc800078e003e */
[----:B------:R-:W-:Y:S01]  /*22d90*/  IMAD.WIDE.U32 R36, R66, UR5, R46 ;  /* 0x0000000542247c25 */ /* 0x000fe2000f8e002e */
[----:B------:R-:W-:Y:S02]  /*22da0*/  IADD3 R62, P3, PT, R23, R62, RZ ;  /* 0x0000003e173e7210 */ /* 0x000fe40007f7e0ff */
[----:B------:R-:W-:Y:S01]  /*22db0*/  IADD3 R69, PT, PT, R3, R63, RZ ;  /* 0x0000003f03457210 */ /* 0x000fe20007ffe0ff */
[----:B------:R-:W-:Y:S01]  /*22dc0*/  IMAD.X R49, RZ, RZ, RZ, P1 ;  /* 0x000000ffff317224 */ /* 0x000fe200008e06ff */
[----:B------:R-:W-:Y:S01]  /*22dd0*/  IADD3 R46, P1, PT, R44, R25, RZ ;  /* 0x000000192c2e7210 */ /* 0x000fe20007f3e0ff */
[----:B------:R-:W-:Y:S01]  /*22de0*/  IMAD.X R41, RZ, RZ, RZ, P2 ;  /* 0x000000ffff297224 */ /* 0x000fe200010e06ff */
[----:B------:R-:W-:Y:S01]  /*22df0*/  IADD3 R44, P0, PT, R35, R37, RZ ;  /* 0x00000025232c7210 */ /* 0x000fe20007f1e0ff */
[----:B------:R-:W-:Y:S01]  /*22e00*/  IMAD.WIDE.U32 R34, R55, UR7, R48 ;  /* 0x0000000737227c25 */ /* 0x000fe2000f8e0030 */
[----:B------:R-:W-:-:S03]  /*22e10*/  IADD3.X R63, PT, PT, RZ, RZ, RZ, P3, !PT ;  /* 0x000000ffff3f7210 */ /* 0x000fc60001ffe4ff */
[----:B------:R-:W-:-:S04]  /*22e20*/  IMAD.WIDE.U32 R40, R56, UR9, R40 ;  /* 0x0000000938287c25 */ /* 0x000fc8000f8e0028 */
[----:B------:R-:W-:Y:S01]  /*22e30*/  IMAD.X R47, RZ, RZ, RZ, P1 ;  /* 0x000000ffff2f7224 */ /* 0x000fe200008e06ff */
[----:B------:R-:W-:Y:S02]  /*22e40*/  IADD3 R36, P1, PT, R36, R35, RZ ;  /* 0x0000002324247210 */ /* 0x000fe40007f3e0ff */
[----:B------:R-:W-:Y:S01]  /*22e50*/  IADD3 R40, P3, PT, R40, R45, RZ ;  /* 0x0000002d28287210 */ /* 0x000fe20007f7e0ff */
[----:B------:R-:W-:Y:S01]  /*22e60*/  IMAD.WIDE.U32 R48, R15, R12, R46 ;  /* 0x0000000c0f307225 */ /* 0x000fe200078e002e */
[----:B------:R-:W-:Y:S02]  /*22e70*/  IADD3 R46, P2, PT, R34, R41, RZ ;  /* 0x00000029222e7210 */ /* 0x000fe40007f5e0ff */
[----:B------:R-:W-:Y:S01]  /*22e80*/  IADD3.X R37, PT, PT, RZ, RZ, RZ, P1, !PT ;  /* 0x000000ffff257210 */ /* 0x000fe20000ffe4ff */
[----:B------:R-:W-:Y:S01]  /*22e90*/  IMAD.X R45, RZ, RZ, RZ, P0 ;  /* 0x000000ffff2d7224 */ /* 0x000fe200000e06ff */
[----:B------:R-:W-:Y:S01]  /*22ea0*/  IADD3 R68, P4, PT, R69, R48, RZ ;  /* 0x0000003045447210 */ /* 0x000fe20007f9e0ff */
[----:B------:R-:W-:-:S03]  /*22eb0*/  IMAD.WIDE.U32 R34, R21, R59, R62 ;  /* 0x0000003b15227225 */ /* 0x000fc600078e003e */
[----:B------:R-:W-:Y:S01]  /*22ec0*/  IADD3.X R69, PT, PT, RZ, RZ, RZ, P4, !PT ;  /* 0x000000ffff457210 */ /* 0x000fe200027fe4ff */
[----:B------:R-:W-:Y:S01]  /*22ed0*/  IMAD.X R41, RZ, RZ, RZ, P3 ;  /* 0x000000ffff297224 */ /* 0x000fe200018e06ff */
[----:B------:R-:W-:Y:S01]  /*22ee0*/  IADD3 R75, PT, PT, R2, R35, RZ ;  /* 0x00000023024b7210 */ /* 0x000fe20007ffe0ff */
[----:B------:R-:W-:Y:S02]  /*22ef0*/  IMAD.X R47, RZ, RZ, RZ, P2 ;  /* 0x000000ffff2f7224 */ /* 0x000fe400010e06ff */
[----:B------:R-:W-:-:S04]  /*22f00*/  IMAD.WIDE.U32 R66, R66, UR4, R44 ;  /* 0x0000000442427c25 */ /* 0x000fc8000f8e002c */
[----:B------:R-:W-:Y:S02]  /*22f10*/  IMAD R23, R34, R17, RZ ;  /* 0x0000001122177224 */ /* 0x000fe400078e02ff */
[----:B------:R-:W-:Y:S02]  /*22f20*/  IMAD.MOV.U32 R44, RZ, RZ, R34 ;  /* 0x000000ffff2c7224 */ /* 0x000fe400078e0022 */
[----:B------:R-:W-:Y:S02]  /*22f30*/  IMAD.MOV.U32 R45, RZ, RZ, RZ ;  /* 0x000000ffff2d7224 */ /* 0x000fe400078e00ff */
[----:B------:R-:W-:-:S04]  /*22f40*/  IMAD.WIDE.U32 R34, R55, UR6, R36 ;  /* 0x0000000637227c25 */ /* 0x000fc8000f8e0024 */
[----:B------:R-:W-:-:S04]  /*22f50*/  IMAD.WIDE.U32 R40, R53, UR10, R40 ;  /* 0x0000000a35287c25 */ /* 0x000fc8000f8e0028 */
[----:B------:R-:W-:Y:S01]  /*22f60*/  IMAD.WIDE.U32 R36, R56, UR8, R46 ;  /* 0x0000000838247c25 */ /* 0x000fe2000f8e002e */
[----:B------:R-:W-:-:S03]  /*22f70*/  IADD3 R46, P0, PT, R66, R35, RZ ;  /* 0x00000023422e7210 */ /* 0x000fc60007f1e0ff */
[----:B------:R-:W-:Y:S01]  /*22f80*/  IMAD.HI.U32 R73, R23, R58, R44 ;  /* 0x0000003a17497227 */ /* 0x000fe200078e002c */
[----:B------:R-:W-:Y:S02]  /*22f90*/  IADD3 R48, P1, PT, R34, R37, RZ ;  /* 0x0000002522307210 */ /* 0x000fe40007f3e0ff */
[----:B------:R-:W-:Y:S01]  /*22fa0*/  IADD3 R62, P2, PT, R36, R41, RZ ;  /* 0x00000029243e7210 */ /* 0x000fe20007f5e0ff */
[----:B------:R-:W-:Y:S02]  /*22fb0*/  IMAD.MOV.U32 R44, RZ, RZ, R40 ;  /* 0x000000ffff2c7224 */ /* 0x000fe400078e0028 */
[----:B------:R-:W-:Y:S01]  /*22fc0*/  IMAD.IADD R57, R11, 0x1, R49 ;  /* 0x000000010b397824 */ /* 0x000fe200078e0231 */
[----:B------:R-:W-:Y:S01]  /*22fd0*/  IADD3.X R49, PT, PT, RZ, RZ, RZ, P1, !PT ;  /* 0x000000ffff317210 */ /* 0x000fe20000ffe4ff */
[----:B------:R-:W-:-:S04]  /*22fe0*/  IMAD.WIDE.U32 R44, R54, UR11, R44 ;  /* 0x0000000b362c7c25 */ /* 0x000fc8000f8e002c */
[----:B------:R-:W-:-:S04]  /*22ff0*/  IMAD.WIDE.U32 R34, R5, R61, R68 ;  /* 0x0000003d05227225 */ /* 0x000fc800078e0044 */
[----:B------:R-:W-:Y:S01]  /*23000*/  IMAD.X R47, RZ, RZ, RZ, P0 ;  /* 0x000000ffff2f7224 */ /* 0x000fe200000e06ff */
[----:B------:R-:W-:Y:S01]  /*23010*/  IADD3 R68, P0, PT, R44, R57, RZ ;  /* 0x000000392c447210 */ /* 0x000fe20007f1e0ff */
[----:B------:R-:W-:Y:S01]  /*23020*/  IMAD.X R63, RZ, RZ, RZ, P2 ;  /* 0x000000ffff3f7224 */ /* 0x000fe200010e06ff */
[----:B------:R-:W-:Y:S01]  /*23030*/  IADD3 R74, P1, PT, R75, R34, RZ ;  /* 0x000000224b4a7210 */ /* 0x000fe20007f3e0ff */
[----:B------:R-:W-:Y:S01]  /*23040*/  IMAD.IADD R25, R43, 0x1, R35 ;  /* 0x000000012b197824 */ /* 0x000fe200078e0223 */
[----:B------:R-:W-:Y:S01]  /*23050*/  IADD3.X R69, PT, PT, RZ, RZ, RZ, P0, !PT ;  /* 0x000000ffff457210 */ /* 0x000fe200007fe4ff */
[----:B------:R-:W-:-:S04]  /*23060*/  IMAD.WIDE.U32 R34, R55, UR5, R46 ;  /* 0x0000000537227c25 */ /* 0x000fc8000f8e002e */
[----:B------:R-:W-:Y:S01]  /*23070*/  IMAD.WIDE.U32 R36, R56, UR7, R48 ;  /* 0x0000000738247c25 */ /* 0x000fe2000f8e0030 */
[----:B------:R-:W-:-:S03]  /*23080*/  IADD3 R66, P4, PT, R67, R35, RZ ;  /* 0x0000002343427210 */ /* 0x000fc60007f9e0ff */
[----:B------:R-:W-:Y:S01]  /*23090*/  IMAD.WIDE.U32 R40, R53, UR9, R62 ;  /* 0x0000000935287c25 */ /* 0x000fe2000f8e003e */
[----:B------:R-:W-:-:S03]  /*230a0*/  IADD3 R44, P0, PT, R34, R37, RZ ;  /* 0x00000025222c7210 */ /* 0x000fc60007f1e0ff */
[----:B------:R-:W-:Y:S01]  /*230b0*/  IMAD.X R75, RZ, RZ, RZ, P1 ;  /* 0x000000ffff4b7224 */ /* 0x000fe200008e06ff */
[----:B------:R-:W-:Y:S01]  /*230c0*/  IADD3 R46, P1, PT, R36, R41, RZ ;  /* 0x00000029242e7210 */ /* 0x000fe20007f3e0ff */
        /* <DEDUP_REMOVED lines=8> */
[----:B------:R-:W-:-:S02]  /*23150*/  IMAD.X R67, RZ, RZ, RZ, P4 ;  /* 0x000000ffff437224 */ /* 0x000fc400020e06ff */
[----:B------:R-:W-:Y:S01]  /*23160*/  IMAD.X R47, RZ, RZ, RZ, P1 ;  /* 0x000000ffff2f7224 */ /* 0x000fe200008e06ff */
[----:B------:R-:W-:Y:S01]  /*23170*/  IADD3 R68, P4, PT, R69, R36, RZ ;  /* 0x0000002445447210 */ /* 0x000fe20007f9e0ff */
[----:B------:R-:W-:Y:S02]  /*23180*/  IMAD.X R49, RZ, RZ, RZ, P2 ;  /* 0x000000ffff317224 */ /* 0x000fe400010e06ff */
[----:B------:R-:W-:Y:S02]  /*23190*/  IMAD.IADD R25, R3, 0x1, R37 ;  /* 0x0000000103197824 */ /* 0x000fe400078e0225 */
[----:B------:R-:W-:-:S04]  /*231a0*/  IMAD.WIDE.U32 R36, R56, UR6, R44 ;  /* 0x0000000638247c25 */ /* 0x000fc8000f8e002c */
[----:B------:R-:W-:-:S04]  /*231b0*/  IMAD.WIDE.U32 R34, R55, UR4, R66 ;  /* 0x0000000437227c25 */ /* 0x000fc8000f8e0042 */
[----:B------:R-:W-:Y:S01]  /*231c0*/  IMAD.WIDE.U32 R40, R53, UR8, R46 ;  /* 0x0000000835287c25 */ /* 0x000fe2000f8e002e */
[----:B------:R-:W-:-:S03]  /*231d0*/  IADD3 R46, P1, PT, R34, R37, RZ ;  /* 0x00000025222e7210 */ /* 0x000fc60007f3e0ff */
[----:B------:R-:W-:Y:S01]  /*231e0*/  IMAD.WIDE.U32 R44, R54, UR10, R48 ;  /* 0x0000000a362c7c25 */ /* 0x000fe2000f8e0030 */
[----:B------:R-:W-:-:S03]  /*231f0*/  IADD3 R36, P2, PT, R36, R41, RZ ;  /* 0x0000002924247210 */ /* 0x000fc60007f5e0ff */
[----:B------:R-:W-:Y:S01]  /*23200*/  IMAD.WIDE.U32 R48, R5, R12, R62 ;  /* 0x0000000c05307225 */ /* 0x000fe200078e003e */
[----:B------:R-:W-:Y:S02]  /*23210*/  IADD3 R40, P3, PT, R40, R45, RZ ;  /* 0x0000002d28287210 */ /* 0x000fe40007f7e0ff */
[----:B------:R-:W-:Y:S01]  /*23220*/  MOV R45, RZ ;  /* 0x000000ff002d7202 */ /* 0x000fe20000000f00 */
[----:B------:R-:W-:Y:S01]  /*23230*/  IMAD.X R69, RZ, RZ, RZ, P4 ;  /* 0x000000ffff457224 */ /* 0x000fe200020e06ff */
[----:B------:R-:W-:Y:S01]  /*23240*/  IADD3 R34, P0, PT, R25, R48, RZ ;  /* 0x0000003019227210 */ /* 0x000fe20007f1e0ff */
[----:B------:R-:W-:Y:S02]  /*23250*/  IMAD.X R47, RZ, RZ, RZ, P1 ;  /* 0x000000ffff2f7224 */ /* 0x000fe400008e06ff */
[----:B------:R-:W-:Y:S02]  /*23260*/  IMAD.IADD R67, R11, 0x1, R49 ;  /* 0x000000010b437824 */ /* 0x000fe400078e0231 */
[----:B------:R-:W-:-:S04]  /*23270*/  IMAD.WIDE.U32 R44, R51, UR11, R44 ;  /* 0x0000000b332c7c25 */ /* 0x000fc8000f8e002c */
[----:B------:R-:W-:Y:S01]  /*23280*/  IMAD.WIDE.U32 R48, R23, R59, R68 ;  /* 0x0000003b17307225 */ /* 0x000fe200078e0044 */
[----:B------:R-:W-:-:S03]  /*23290*/  IADD3 R62, P1, PT, R44, R57, RZ ;  /* 0x000000392c3e7210 */ /* 0x000fc60007f3e0ff */
[----:B------:R-:W-:Y:S01]  /*232a0*/  IMAD.X R37, RZ, RZ, RZ, P2 ;  /* 0x000000ffff257224 */ /* 0x000fe200010e06ff */
[----:B------:R-:W-:Y:S01]  /*232b0*/  IADD3 R55, PT, PT, R2, R49, RZ ;  /* 0x0000003102377210 */ /* 0x000fe20007ffe0ff */
[----:B------:R-:W-:Y:S01]  /*232c0*/  IMAD.WIDE.U32 R46, R56, UR5, R46 ;  /* 0x00000005382e7c25 */ /* 0x000fe2000f8e002e */
[----:B------:R-:W-:-:S03]  /*232d0*/  IADD3.X R63, PT, PT, RZ, RZ, RZ, P1, !PT ;  /* 0x000000ffff3f7210 */ /* 0x000fc60000ffe4ff */
[----:B------:R-:W-:Y:S01]  /*232e0*/  IMAD.X R41, RZ, RZ, RZ, P3 ;  /* 0x000000ffff297224 */ /* 0x000fe200018e06ff */
[----:B------:R-:W-:Y:S01]  /*232f0*/  IADD3 R44, P4, PT, R35, R47, RZ ;  /* 0x0000002f232c7210 */ /* 0x000fe20007f9e0ff */
[----:B------:R-:W-:-:S04]  /*23300*/  IMAD.WIDE.U32 R36, R53, UR7, R36 ;  /* 0x0000000735247c25 */ /* 0x000fc8000f8e0024 */
[----:B------:R-:W-:Y:S01]  /*23310*/  IMAD R25, R48, R17, RZ ;  /* 0x0000001130197224 */ /* 0x000fe200078e02ff */
[----:B------:R-:W-:Y:S01]  /*23320*/  IADD3 R46, P3, PT, R46, R37, RZ ;  /* 0x000000252e2e7210 */ /* 0x000fe20007f7e0ff */
[----:B------:R-:W-:Y:S02]  /*23330*/  IMAD.MOV.U32 R49, RZ, RZ, RZ ;  /* 0x000000ffff317224 */ /* 0x000fe400078e00ff */
[----:B------:R-:W-:-:S04]  /*23340*/  IMAD.WIDE.U32 R40, R54, UR9, R40 ;  /* 0x0000000936287c25 */ /* 0x000fc8000f8e0028 */
[----:B------:R-:W-:Y:S02]  /*23350*/  IMAD.X R35, RZ, RZ, RZ, P0 ;  /* 0x000000ffff237224 */ /* 0x000fe400000e06ff */
[----:B------:R-:W-:Y:S01]  /*23360*/  IMAD.HI.U32 R73, R25, R58, R48 ;  /* 0x0000003a19497227 */ /* 0x000fe200078e0030 */
[----:B------:R-:W-:-:S03]  /*23370*/  IADD3 R48, P2, PT, R36, R41, RZ ;  /* 0x0000002924307210 */ /* 0x000fc60007f5e0ff */
[----:B------:R-:W-:Y:S01]  /*23380*/  IMAD.WIDE.U32 R36, R21, R61, R34 ;  /* 0x0000003d15247225 */ /* 0x000fe200078e0022 */
[----:B------:R-:W-:Y:S02]  /*23390*/  IADD3 R34, P1, PT, R40, R45, RZ ;  /* 0x0000002d28227210 */ /* 0x000fe40007f3e0ff */
[----:B------:R-:W-:Y:S01]  /*233a0*/  IADD3.X R45, PT, PT, RZ, RZ, RZ, P4, !PT ;  /* 0x000000ffff2d7210 */ /* 0x000fe200027fe4ff */
[----:B------:R-:W-:Y:S01]  /*233b0*/  IMAD.WIDE.U32 R62, R15, R38, R62 ;  /* 0x000000260f3e7225 */ /* 0x000fe200078e003e */
[----:B------:R-:W-:Y:S02]  /*233c0*/  IADD3.X R49, PT, PT, RZ, RZ, RZ, P2, !PT ;  /* 0x000000ffff317210 */ /* 0x000fe400017fe4ff */
[----:B------:R-:W-:Y:S01]  /*233d0*/  IADD3 R36, P4, PT, R55, R36, RZ ;  /* 0x0000002437247210 */ /* 0x000fe20007f9e0ff */
[----:B------:R-:W-:Y:S01]  /*233e0*/  IMAD.X R47, RZ, RZ, RZ, P3 ;  /* 0x000000ffff2f7224 */ /* 0x000fe200018e06ff */
[----:B------:R-:W-:Y:S01]  /*233f0*/  IADD3 R66, P0, PT, R67, R62, RZ ;  /* 0x0000003e43427210 */ /* 0x000fe20007f1e0ff */
[----:B------:R-:W-:-:S04]  /*23400*/  IMAD.WIDE.U32 R44, R56, UR4, R44 ;  /* 0x00000004382c7c25 */ /* 0x000fc8000f8e002c */
[----:B------:R-:W-:-:S04]  /*23410*/  IMAD.WIDE.U32 R40, R53, UR6, R46 ;  /* 0x0000000635287c25 */ /* 0x000fc8000f8e002e */
[----:B------:R-:W-:Y:S02]  /*23420*/  IMAD.X R35, RZ, RZ, RZ, P1 ;  /* 0x000000ffff237224 */ /* 0x000fe400008e06ff */
[----:B------:R-:W-:Y:S02]  /*23430*/  IMAD.X R67, RZ, RZ, RZ, P0 ;  /* 0x000000ffff437224 */ /* 0x000fe400000e06ff */
[----:B------:R-:W-:Y:S01]  /*23440*/  IMAD.WIDE.U32 R46, R54, UR8, R48 ;  /* 0x00000008362e7c25 */ /* 0x000fe2000f8e0030 */
[----:B------:R-:W-:-:S03]  /*23450*/  IADD3 R48, P0, PT, R44, R41, RZ ;  /* 0x000000292c307210 */ /* 0x000fc60007f1e0ff */
[----:B------:R-:W-:Y:S01]  /*23460*/  IMAD.WIDE.U32 R34, R51, UR10, R34 ;  /* 0x0000000a33227c25 */ /* 0x000fe2000f8e0022 */
[----:B------:R-:W-:-:S03]  /*23470*/  IADD3 R56, P1, PT, R40, R47, RZ ;  /* 0x0000002f28387210 */ /* 0x000fc60007f3e0ff */
[----:B------:R-:W-:Y:S01]  /*23480*/  IMAD.IADD R55, R43, 0x1, R37 ;  /* 0x000000012b377824 */ /* 0x000fe200078e0225 */
[----:B------:R-:W-:Y:S01]  /*23490*/  IADD3.X R37, PT, PT, RZ, RZ, RZ, P4, !PT ;  /* 0x000000ffff257210 */ /* 0x000fe200027fe4ff */
[----:B------:R-:W-:Y:S01]  /*234a0*/  IMAD.X R49, RZ, RZ, RZ, P0 ;  /* 0x000000ffff317224 */ /* 0x000fe200000e06ff */
[----:B------:R-:W-:Y:S01]  /*234b0*/  IADD3 R62, P2, PT, R46, R35, RZ ;  /* 0x000000232e3e7210 */ /* 0x000fe20007f5e0ff */
[----:B------:R-:W-:Y:S01]  /*234c0*/  IMAD.WIDE.U32 R66, R5, R13, R66 ;  /* 0x0000000d05427225 */ /* 0x000fe200078e0042 */
[----:B------:R-:W-:-:S03]  /*234d0*/  IADD3 R35, PT, PT, R0, R73, RZ ;  /* 0x0000004900237210 */ /* 0x000fc60007ffe0ff */
[----:B------:R-:W-:Y:S01]  /*234e0*/  IMAD.WIDE.U32 R48, R53, UR5, R48 ;  /* 0x0000000535307c25 */ /* 0x000fe2000f8e0030 */
[----:B------:R-:W-:-:S03]  /*234f0*/  IADD3 R40, P0, PT, R55, R66, RZ ;  /* 0x0000004237287210 */ /* 0x000fc60007f1e0ff */
[----:B------:R-:W-:Y:S02]  /*23500*/  IMAD.IADD R69, R24, 0x1, R63 ;  /* 0x0000000118457824 */ /* 0x000fe400078e023f */
[----:B------:R-:W-:-:S04]  /*23510*/  IMAD.WIDE.U32 R36, R23, R60, R36 ;  /* 0x0000003c17247225 */ /* 0x000fc800078e0024 */
[----:B------:R-:W-:Y:S01]  /*23520*/  IMAD.X R57, RZ, RZ, RZ, P1 ;  /* 0x000000ffff397224 */ /* 0x000fe200008e06ff */
[----:B------:R-:W-:Y:S01]  /*23530*/  IADD3 R46, P1, PT, R45, R49, RZ ;  /* 0x000000312d2e7210 */ /* 0x000fe20007f3e0ff */
[----:B------:R-:W-:Y:S01]  /*23540*/  IMAD.X R63, RZ, RZ, RZ, P2 ;  /* 0x000000ffff3f7224 */ /* 0x000fe200010e06ff */
[----:B------:R-:W-:Y:S01]  /*23550*/  IADD3 R36, P2, PT, R35, R36, RZ ;  /* 0x0000002423247210 */ /* 0x000fe20007f5e0ff */
[----:B------:R-:W-:Y:S01]  /*23560*/  IMAD.WIDE.U32 R44, R54, UR7, R56 ;  /* 0x00000007362c7c25 */ /* 0x000fe2000f8e0038 */
[----:B------:R-:W-:Y:S02]  /*23570*/  IADD3 R37, PT, PT, R3, R37, RZ ;  /* 0x0000002503257210 */ /* 0x000fe40007ffe0ff */
[----:B------:R-:W-:Y:S01]  /*23580*/  IADD3.X R47, PT, PT, RZ, RZ, RZ, P1, !PT ;  /* 0x000000ffff2f7210 */ /* 0x000fe20000ffe4ff */
[----:B------:R-:W-:Y:S01]  /*23590*/  IMAD.WIDE.U32 R56, R51, UR9, R62 ;  /* 0x0000000933387c25 */ /* 0x000fe2000f8e003e */
[----:B------:R-:W-:-:S03]  /*235a0*/  IADD3 R48, P4, PT, R48, R45, RZ ;  /* 0x0000002d30307210 */ /* 0x000fc60007f9e0ff */
[----:B------:R-:W-:Y:S01]  /*235b0*/  IMAD.MOV.U32 R35, RZ, RZ, RZ ;  /* 0x000000ffff237224 */ /* 0x000fe200078e00ff */
[----:B------:R-:W-:Y:S01]  /*235c0*/  IADD3 R62, P3, PT, R44, R57, RZ ;  /* 0x000000392c3e7210 */ /* 0x000fe20007f7e0ff */
[----:B------:R-:W-:Y:S02]  /*235d0*/  IMAD.X R41, RZ, RZ, RZ, P0 ;  /* 0x000000ffff297224 */ /* 0x000fe400000e06ff */
[----:B------:R-:W-:Y:S01]  /*235e0*/  IMAD.WIDE.U32 R34, R50, UR11, R34 ;  /* 0x0000000b32227c25 */ /* 0x000fe2000f8e0022 */
[----:B------:R-:W-:-:S03]  /*235f0*/  IADD3.X R63, PT, PT, RZ, RZ, RZ, P3, !PT ;  /* 0x000000ffff3f7210 */ /* 0x000fc60001ffe4ff */
[----:B------:R-:W-:Y:S01]  /*23600*/  IMAD.WIDE.U32 R44, R21, R12, R40 ;  /* 0x0000000c152c7225 */ /* 0x000fe200078e0028 */
[----:B------:R-:W-:Y:S02]  /*23610*/  IADD3 R40, P1, PT, R56, R35, RZ ;  /* 0x0000002338287210 */ /* 0x000fe40007f3e0ff */
[----:B------:R-:W-:Y:S01]  /*23620*/  IADD3 R34, P0, PT, R34, R69, RZ ;  /* 0x0000004522227210 */ /* 0x000fe20007f1e0ff */
[----:B------:R-:W-:Y:S01]  /*23630*/  IMAD.X R49, RZ, RZ, RZ, P4 ;  /* 0x000000ffff317224 */ /* 0x000fe200020e06ff */
[----:B------:R-:W-:Y:S01]  /*23640*/  IADD3 R56, P4, PT, R37, R44, RZ ;  /* 0x0000002c25387210 */ /* 0x000fe20007f9e0ff */
[----:B------:R-:W-:Y:S02]  /*23650*/  IMAD.IADD R26, R11, 0x1, R45 ;  /* 0x000000010b1a7824 */ /* 0x000fe400078e022d */
[----:B------:R-:W-:Y:S01]  /*23660*/  IMAD.X R37, RZ, RZ, RZ, P2 ;  /* 0x000000ffff257224 */ /* 0x000fe200010e06ff */
[----:B------:R-:W-:Y:S01]  /*23670*/  IADD3.X R57, PT, PT, RZ, RZ, RZ, P4, !PT ;  /* 0x000000ffff397210 */ /* 0x000fe200027fe4ff */
[----:B------:R-:W-:-:S04]  /*23680*/  IMAD.WIDE.U32 R44, R54, UR6, R48 ;  /* 0x00000006362c7c25 */ /* 0x000fc8000f8e0030 */
[----:B------:R-:W-:-:S04]  /*23690*/  IMAD.WIDE.U32 R46, R53, UR4, R46 ;  /* 0x00000004352e7c25 */ /* 0x000fc8000f8e002e */
[----:B------:R-:W-:-:S04]  /*236a0*/  IMAD.WIDE.U32 R48, R51, UR8, R62 ;  /* 0x0000000833307c25 */ /* 0x000fc8000f8e003e */
[----:B------:R-:W-:Y:S01]  /*236b0*/  IMAD.X R41, RZ, RZ, RZ, P1 ;  /* 0x000000ffff297224 */ /* 0x000fe200008e06ff */
[----:B------:R-:W-:Y:S01]  /*236c0*/  IADD3 R52, P2, PT, R44, R49, RZ ;  /* 0x000000312c347210 */ /* 0x000fe20007f5e0ff */
[----:B------:R-:W-:Y:S01]  /*236d0*/  IMAD.WIDE.U32 R62, R25, R59, R36 ;  /* 0x0000003b193e7225 */ /* 0x000fe200078e0024 */
[----:B------:R-:W-:-:S03]  /*236e0*/  IADD3 R36, P1, PT, R46, R45, RZ ;  /* 0x0000002d2e247210 */ /* 0x000fc60007f3e0ff */
[----:B------:R-:W-:Y:S02]  /*236f0*/  IMAD.IADD R6, R19, 0x1, R67 ;  /* 0x0000000113067824 */ /* 0x000fe400078e0243 */
[----:B------:R-:W-:Y:S02]  /*23700*/  HFMA2 R67, -RZ, RZ, 0, 0 ;  /* 0x00000000ff437431 */ /* 0x000fe400000001ff */
[----:B------:R-:W-:Y:S02]  /*23710*/  IMAD.IADD R35, R2, 0x1, R63 ;  /* 0x0000000102237824 */ /* 0x000fe400078e023f */
[----:B------:R-:W-:Y:S02]  /*23720*/  IMAD R45, R62, R17, RZ ;  /* 0x000000113e2d7224 */ /* 0x000fe400078e02ff */
[----:B------:R-:W-:Y:S02]  /*23730*/  IMAD.MOV.U32 R66, RZ, RZ, R62 ;  /* 0x000000ffff427224 */ /* 0x000fe400078e003e */
[----:B------:R-:W-:-:S04]  /*23740*/  IMAD.WIDE.U32 R40, R50, UR10, R40 ;  /* 0x0000000a32287c25 */ /* 0x000fc8000f8e0028 */
        /* <DEDUP_REMOVED lines=8> */
[----:B------:R-:W-:-:S04]  /*237d0*/  IMAD.WIDE.U32 R48, R51, UR7, R52 ;  /* 0x0000000733307c25 */ /* 0x000fc8000f8e0034 */
[----:B------:R-:W-:Y:S01]  /*237e0*/  IMAD.X R57, RZ, RZ, RZ, P1 ;  /* 0x000000ffff397224 */ /* 0x000fe200008e06ff */
[----:B------:R-:W-:Y:S01]  /*237f0*/  IADD3 R14, P1, PT, R36, R49, RZ ;  /* 0x00000031240e7210 */ /* 0x000fe20007f3e0ff */
[----:B------:R-:W-:-:S04]  /*23800*/  IMAD.HI.U32 R67, R45, R58, R66 ;  /* 0x0000003a2d437227 */ /* 0x000fc800078e0042 */
[----:B------:R-:W-:Y:S01]  /*23810*/  IMAD.X R35, RZ, RZ, RZ, P0 ;  /* 0x000000ffff237224 */ /* 0x000fe200000e06ff */
[----:B------:R-:W-:Y:S01]  /*23820*/  IADD3 R46, P0, PT, R47, R37, RZ ;  /* 0x000000252f2e7210 */ /* 0x000fe20007f1e0ff */
[----:B------:R-:W-:-:S04]  /*23830*/  IMAD.WIDE.U32 R36, R50, UR9, R56 ;  /* 0x0000000932247c25 */ /* 0x000fc8000f8e0038 */
[----:B------:R-:W-:Y:S01]  /*23840*/  IMAD.WIDE.U32 R56, R25, R60, R62 ;  /* 0x0000003c19387225 */ /* 0x000fe200078e003e */
[----:B------:R-:W-:-:S03]  /*23850*/  IADD3 R48, P2, PT, R48, R37, RZ ;  /* 0x0000002530307210 */ /* 0x000fc60007f5e0ff */
[----:B------:R-:W-:Y:S01]  /*23860*/  IMAD.IADD R41, R0, 0x1, R67 ;  /* 0x0000000100297824 */ /* 0x000fe200078e0243 */
[----:B------:R-:W-:Y:S01]  /*23870*/  IADD3 R67, PT, PT, R3, R57, RZ ;  /* 0x0000003903437210 */ /* 0x000fe20007ffe0ff */
[----:B0-----:R-:W-:-:S04]  /*23880*/  IMAD.WIDE.U32 R52, R15, R4, R34 ;  /* 0x000000040f347225 */ /* 0x001fc800078e0022 */
[----:B------:R-:W-:Y:S01]  /*23890*/  IMAD.X R47, RZ, RZ, RZ, P0 ;  /* 0x000000ffff2f7224 */ /* 0x000fe200000e06ff */
[----:B------:R-:W-:Y:S01]  /*238a0*/  IADD3 R34, P0, PT, R41, R56, RZ ;  /* 0x0000003829227210 */ /* 0x000fe20007f1e0ff */
[----:B------:R-:W-:Y:S01]  /*238b0*/  IMAD.X R15, RZ, RZ, RZ, P1 ;  /* 0x000000ffff0f7224 */ /* 0x000fe200008e06ff */
[----:B------:R-:W-:Y:S01]  /*238c0*/  IADD3 R56, P3, PT, R6, R52, RZ ;  /* 0x0000003406387210 */ /* 0x000fe20007f7e0ff */
[----:B------:R-:W-:Y:S01]  /*238d0*/  IMAD.WIDE.U32 R54, R54, UR4, R46 ;  /* 0x0000000436367c25 */ /* 0x000fe2000f8e002e */
[----:B------:R-:W-:Y:S02]  /*238e0*/  MOV R6, RZ ;  /* 0x000000ff00067202 */ /* 0x000fe40000000f00 */
[----:B------:R-:W-:Y:S01]  /*238f0*/  IADD3.X R35, PT, PT, RZ, RZ, RZ, P0, !PT ;  /* 0x000000ffff237210 */ /* 0x000fe200007fe4ff */
[----:B------:R-:W-:Y:S02]  /*23900*/  IMAD.X R57, RZ, RZ, RZ, P3 ;  /* 0x000000ffff397224 */ /* 0x000fe400018e06ff */
[----:B------:R-:W-:-:S02]  /*23910*/  IMAD.X R49, RZ, RZ, RZ, P2 ;  /* 0x000000ffff317224 */ /* 0x000fc400010e06ff */
[----:B------:R-:W-:-:S04]  /*23920*/  IMAD.WIDE.U32 R46, R51, UR6, R14 ;  /* 0x00000006332e7c25 */ /* 0x000fc8000f8e000e */
[----:B------:R-:W-:Y:S02]  /*23930*/  IMAD.IADD R41, R6, 0x1, R53 ;  /* 0x0000000106297824 */ /* 0x000fe400078e0235 */
[----:B------:R-:W-:-:S03]  /*23940*/  IMAD.WIDE.U32 R52, R5, R38, R56 ;  /* 0x0000002605347225 */ /* 0x000fc600078e0038 */
[----:B------:R-:W-:Y:S01]  /*23950*/  IADD3 R41, P0, PT, R40, R41, RZ ;  /* 0x0000002928297210 */ /* 0x000fe20007f1e0ff */
[----:B------:R-:W-:Y:S01]  /*23960*/  IMAD.WIDE.U32 R34, R45, R59, R34 ;  /* 0x0000003b2d227225 */ /* 0x000fe200078e0022 */
[----:B------:R-:W-:-:S03]  /*23970*/  IADD3 R56, P3, PT, R26, R52, RZ ;  /* 0x000000341a387210 */ /* 0x000fc60007f7e0ff */
[----:B------:R-:W-:Y:S01]  /*23980*/  IMAD.WIDE.U32 R14, R50, UR8, R48 ;  /* 0x00000008320e7c25 */ /* 0x000fe2000f8e0030 */
[----:B------:R-:W-:Y:S02]  /*23990*/  IADD3 R48, P2, PT, R54, R47, RZ ;  /* 0x0000002f36307210 */ /* 0x000fe40007f5e0ff */
[----:B------:R-:W-:Y:S01]  /*239a0*/  IADD3.X R57, PT, PT, RZ, RZ, RZ, P3, !PT ;  /* 0x000000ffff397210 */ /* 0x000fe20001ffe4ff */
[----:B------:R-:W-:Y:S02]  /*239b0*/  IMAD.IADD R63, R2, 0x1, R35 ;  /* 0x00000001023f7824 */ /* 0x000fe400078e0223 */
[----:B------:R-:W-:Y:S02]  /*239c0*/  HFMA2 R35, -RZ, RZ, 0, 0 ;  /* 0x00000000ff237431 */ /* 0x000fe400000001ff */
[----:B------:R-:W-:Y:S01]  /*239d0*/  IMAD.IADD R52, R24, 0x1, R53 ;  /* 0x0000000118347824 */ /* 0x000fe200078e0235 */
[----:B------:R-:W-:Y:S01]  /*239e0*/  IADD3 R46, P1, PT, R46, R15, RZ ;  /* 0x0000000f2e2e7210 */ /* 0x000fe20007f3e0ff */
[----:B------:R-:W-:-:S02]  /*239f0*/  IMAD.X R49, RZ, RZ, RZ, P2 ;  /* 0x000000ffff317224 */ /* 0x000fc400010e06ff */
[----:B------:R-:W-:Y:S01]  /*23a00*/  IMAD R15, R34, R17, RZ ;  /* 0x00000011220f7224 */ /* 0x000fe200078e02ff */
[----:B------:R-:W-:Y:S01]  /*23a10*/  IADD3 R52, P2, PT, R52, R41, RZ ;  /* 0x0000002934347210 */ /* 0x000fe20007f5e0ff */
[----:B------:R-:W-:-:S04]  /*23a20*/  IMAD.WIDE.U32 R40, R51, UR5, R48 ;  /* 0x0000000533287c25 */ /* 0x000fc8000f8e0030 */
        /* <DEDUP_REMOVED lines=12> */
[----:B------:R-:W-:Y:S01]  /*23af0*/  IMAD.X R53, RZ, RZ, RZ, P3 ;  /* 0x000000ffff357224 */ /* 0x000fe200018e06ff */
[----:B------:R-:W-:Y:S01]  /*23b00*/  IADD3 R36, P2, PT, R37, R48, RZ ;  /* 0x0000003025247210 */ /* 0x000fe20007f5e0ff */
[----:B------:R-:W-:Y:S01]  /*23b10*/  IMAD.WIDE.U32 R34, R51, UR4, R34 ;  /* 0x0000000433227c25 */ /* 0x000fe2000f8e0022 */
[----:B------:R-:W-:-:S03]  /*23b20*/  IADD3 R26, P3, PT, R26, R5, RZ ;  /* 0x000000051a1a7210 */ /* 0x000fc60007f7e0ff */
[----:B------:R-:W-:Y:S02]  /*23b30*/  IMAD.X R37, RZ, RZ, RZ, P2 ;  /* 0x000000ffff257224 */ /* 0x000fe400010e06ff */
        /* <DEDUP_REMOVED lines=10> */
[----:B------:R-:W-:Y:S01]  /*23be0*/  IMAD.WIDE.U32 R46, R50, UR7, R46 ;  /* 0x00000007322e7c25 */ /* 0x000fe2000f8e002e */
[----:B------:R-:W-:-:S02]  /*23bf0*/  IADD3 R51, P2, PT, R51, R14, RZ ;  /* 0x0000000e33337210 */ /* 0x000fc40007f5e0ff */
        /* <DEDUP_REMOVED lines=30> */
[----:B------:R-:W-:Y:S01]  /*23de0*/  IADD3 R52, P4, PT, R53, R48, RZ ;  /* 0x0000003035347210 */ /* 0x000fe20007f9e0ff */
[----:B------:R-:W-:Y:S02]  /*23df0*/  IMAD.IADD R47, R11, 0x1, R49 ;  /* 0x000000010b2f7824 */ /* 0x000fe400078e0231 */
[----:B------:R-:W-:Y:S01]  /*23e00*/  IMAD.X R55, RZ, RZ, RZ, P1 ;  /* 0x000000ffff377224 */ /* 0x000fe200008e06ff */
[----:B------:R-:W-:Y:S01]  /*23e10*/  IADD3.X R53, PT, PT, RZ, RZ, RZ, P4, !PT ;  /* 0x000000ffff357210 */ /* 0x000fe200027fe4ff */
[----:B------:R-:W-:Y:S01]  /*23e20*/  IMAD.WIDE.U32 R36, R50, UR6, R40 ;  /* 0x0000000632247c25 */ /* 0x000fe2000f8e0028 */
[----:B------:R-:W-:Y:S02]  /*23e30*/  IADD3 R46, P4, PT, R47, R46, RZ ;  /* 0x0000002e2f2e7210 */ /* 0x000fe40007f9e0ff */
[----:B------:R-:W-:Y:S01]  /*23e40*/  IADD3 R40, P3, PT, R5, R14, RZ ;  /* 0x0000000e05287210 */ /* 0x000fe20007f7e0ff */
        /* <DEDUP_REMOVED lines=11> */
[----:B------:R-:W-:Y:S01]  /*23f00*/  IADD3 R47, PT, PT, R19, R47, RZ ;  /* 0x0000002f132f7210 */ /* 0x000fe20007ffe0ff */
[----:B------:R-:W-:Y:S01]  /*23f10*/  IMAD R17, R54, R17, RZ ;  /* 0x0000001136117224 */ /* 0x000fe200078e02ff */
[----:B------:R-:W-:Y:S01]  /*23f20*/  IADD3 R51, P3, PT, R51, R14, RZ ;  /* 0x0000000e33337210 */ /* 0x000fe20007f7e0ff */
[----:B------:R-:W-:Y:S01]  /*23f30*/  IMAD.MOV.U32 R55, RZ, RZ, RZ ;  /* 0x000000ffff377224 */ /* 0x000fe200078e00ff */
[----:B------:R-:W-:Y:S01]  /*23f40*/  IADD3.X R34, PT, PT, RZ, -0x1, R65, P6, P5 ;  /* 0xffffffffff227810 */ /* 0x000fe200037ea441 */
[----:B------:R-:W-:Y:S01]  /*23f50*/  IMAD.X R37, RZ, RZ, RZ, P1 ;  /* 0x000000ffff257224 */ /* 0x000fe200008e06ff */
[----:B------:R-:W-:Y:S01]  /*23f60*/  IADD3 R48, P1, PT, R49, R46, RZ ;  /* 0x0000002e31307210 */ /* 0x000fe20007f3e0ff */
[----:B------:R-:W-:Y:S01]  /*23f70*/  IMAD.WIDE.U32 R40, R23, R4, R40 ;  /* 0x0000000417287225 */ /* 0x000fe200078e0028 */
[----:B------:R-:W-:-:S02]  /*23f80*/  SHF.R.U32.HI R34, RZ, 0x1f, R34 ;  /* 0x0000001fff227819 */ /* 0x000fc40000011622 */
[----:B------:R-:W-:Y:S01]  /*23f90*/  IADD3.X R49, PT, PT, RZ, RZ, RZ, P1, !PT ;  /* 0x000000ffff317210 */ /* 0x000fe20000ffe4ff */
[----:B------:R-:W-:Y:S01]  /*23fa0*/  IMAD.HI.U32 R5, R17, R58, R54 ;  /* 0x0000003a11057227 */ /* 0x000fe200078e0036 */
[----:B------:R-:W-:-:S03]  /*23fb0*/  IADD3 R46, P1, PT, R47, R40, RZ ;  /* 0x000000282f2e7210 */ /* 0x000fc60007f3e0ff */
[----:B------:R-:W-:Y:S02]  /*23fc0*/  IMAD.X R53, RZ, RZ, RZ, P4 ;  /* 0x000000ffff357224 */ /* 0x000fe400020e06ff */
[----:B------:R-:W-:Y:S02]  /*23fd0*/  IMAD.IADD R5, R0, 0x1, R5 ;  /* 0x0000000100057824 */ /* 0x000fe400078e0205 */
[----:B------:R-:W-:-:S04]  /*23fe0*/  IMAD.WIDE.U32 R52, R15, R60, R52 ;  /* 0x0000003c0f347225 */ /* 0x000fc800078e0034 */
[----:B------:R-:W-:Y:S01]  /*23ff0*/  IMAD.X R21, RZ, RZ, RZ, P0 ;  /* 0x000000ffff157224 */ /* 0x000fe200000e06ff */
[----:B------:R-:W-:Y:S01]  /*24000*/  IADD3 R53, PT, PT, R3, R53, RZ ;  /* 0x0000003503357210 */ /* 0x000fe20007ffe0ff */
        /* <DEDUP_REMOVED lines=40> */
[----:B------:R-:W-:Y:S01]  /*24290*/  IMAD.WIDE.U32 R48, R45, R38, R48 ;  /* 0x000000262d307225 */ /* 0x000fe200078e0030 */
[----:B------:R-:W-:Y:S02]  /*242a0*/  IADD3 R2, P5, PT, R0, R52, RZ ;  /* 0x0000003400027210 */ /* 0x000fe40007fbe0ff */
[----:B------:R-:W-:Y:S01]  /*242b0*/  IADD3.X R5, PT, PT, RZ, RZ, RZ, P4, !PT ;  /* 0x000000ffff057210 */ /* 0x000fe200027fe4ff */
[----:B------:R-:W-:-:S02]  /*242c0*/  IMAD.IADD R53, R11, 0x1, R53 ;  /* 0x000000010b357824 */ /* 0x000fc400078e0235 */
[----:B------:R-:W-:Y:S02]  /*242d0*/  IMAD.IADD R49, R24, 0x1, R49 ;  /* 0x0000000118317824 */ /* 0x000fe400078e0231 */
[----:B------:R-:W-:Y:S01]  /*242e0*/  IMAD.X R3, RZ, RZ, RZ, P5 ;  /* 0x000000ffff037224 */ /* 0x000fe200028e06ff */
[----:B------:R-:W-:Y:S01]  /*242f0*/  IADD3 R52, P6, PT, R53, R48, RZ ;  /* 0x0000003035347210 */ /* 0x000fe20007fde0ff */
[----:B------:R-:W-:Y:S01]  /*24300*/  IMAD.WIDE.U32 R36, R50, UR5, R36 ;  /* 0x0000000532247c25 */ /* 0x000fe2000f8e0024 */
[----:B------:R-:W-:Y:S02]  /*24310*/  IADD3 R48, P4, PT, R49, R14, RZ ;  /* 0x0000000e31307210 */ /* 0x000fe40007f9e0ff */
[----:B------:R-:W-:Y:S01]  /*24320*/  IADD3.X R53, PT, PT, RZ, RZ, RZ, P6, !PT ;  /* 0x000000ffff357210 */ /* 0x000fe200037fe4ff */
[----:B------:R-:W-:Y:S01]  /*24330*/  IMAD.WIDE.U32 R2, R17, R61, R2 ;  /* 0x0000003d11027225 */ /* 0x000fe200078e0002 */
        /* <DEDUP_REMOVED lines=8> */
[----:B------:R-:W-:Y:S01]  /*243c0*/  IMAD.IADD R43, R43, 0x1, R3 ;  /* 0x000000012b2b7824 */ /* 0x000fe200078e0203 */
[----:B------:R-:W-:Y:S01]  /*243d0*/  IADD3 R5, P5, PT, R5, R26, RZ ;  /* 0x0000001a05057210 */ /* 0x000fe20007fbe0ff */
[----:B------:R-:W-:Y:S01]  /*243e0*/  IMAD.WIDE.U32 R22, R45, R4, R48 ;  /* 0x000000042d167225 */ /* 0x000fe200078e0030 */
[----:B------:R-:W-:-:S02]  /*243f0*/  IADD3 R45, PT, PT, R19, R53, RZ ;  /* 0x00000035132d7210 */ /* 0x000fc40007ffe0ff */
[----:B------:R-:W-:Y:S01]  /*24400*/  IADD3 R52, P6, PT, R43, R52, RZ ;  /* 0x000000342b347210 */ /* 0x000fe20007fde0ff */
[----:B------:R-:W-:Y:S01]  /*24410*/  IMAD.X R37, RZ, RZ, RZ, P4 ;  /* 0x000000ffff257224 */ /* 0x000fe200020e06ff */
[----:B------:R-:W-:Y:S01]  /*24420*/  IADD3 R44, P4, PT, R45, R22, RZ ;  /* 0x000000162d2c7210 */ /* 0x000fe20007f9e0ff */
[----:B------:R-:W-:Y:S01]  /*24430*/  IMAD.X R7, RZ, RZ, RZ, P3 ;  /* 0x000000ffff077224 */ /* 0x000fe200018e06ff */
[----:B------:R-:W-:Y:S01]  /*24440*/  SHF.R.U32.HI R35, RZ, 0x1f, R35 ;  /* 0x0000001fff237819 */ /* 0x000fe20000011623 */
[----:B------:R-:W-:Y:S01]  /*24450*/  IMAD.WIDE.U32 R50, R50, UR4, R36 ;  /* 0x0000000432327c25 */ /* 0x000fe2000f8e0024 */
[----:B------:R-:W-:Y:S02]  /*24460*/  IADD3.X R53, PT, PT, RZ, RZ, RZ, P6, !PT ;  /* 0x000000ffff357210 */ /* 0x000fe400037fe4ff */
[----:B------:R-:W-:Y:S01]  /*24470*/  IADD3 R14, P1, PT, R14, R5, RZ ;  /* 0x000000050e0e7210 */ /* 0x000fe20007f3e0ff */
[----:B------:R-:W-:Y:S01]  /*24480*/  IMAD.X R5, RZ, RZ, RZ, P2 ;  /* 0x000000ffff057224 */ /* 0x000fe200010e06ff */
[----:B------:R-:W-:Y:S01]  /*24490*/  IADD3 R35, P2, P6, R20, -R35, -R8 ;  /* 0x8000002314237210 */ /* 0x000fe20007e5e808 */
[----:B------:R-:W-:-:S02]  /*244a0*/  IMAD.X R45, RZ, RZ, RZ, P4 ;  /* 0x000000ffff2d7224 */ /* 0x000fc400020e06ff */
[----:B------:R-:W-:Y:S01]  /*244b0*/  IMAD.WIDE.U32 R20, R17, R12, R52 ;  /* 0x0000000c11147225 */ /* 0x000fe200078e0034 */
[----:B------:R-:W-:Y:S02]  /*244c0*/  IADD3 R5, P4, PT, R5, R14, RZ ;  /* 0x0000000e05057210 */ /* 0x000fe40007f9e0ff */
[----:B------:R-:W-:Y:S01]  /*244d0*/  IADD3.X R26, PT, PT, RZ, -0x1, R65, P2, P6 ;  /* 0xffffffffff1a7810 */ /* 0x000fe200017ec441 */
[----:B------:R-:W-:Y:S01]  /*244e0*/  IMAD.IADD R8, R6, 0x1, R23 ;  /* 0x0000000106087824 */ /* 0x000fe200078e0217 */
[----:B------:R-:W-:Y:S01]  /*244f0*/  IADD3 R25, PT, PT, R11, R21, RZ ;  /* 0x000000150b197210 */ /* 0x000fe20007ffe0ff */
[----:B------:R-:W-:Y:S01]  /*24500*/  IMAD.WIDE.U32 R22, R15, R38, R44 ;  /* 0x000000260f167225 */ /* 0x000fe200078e002c */
[----:B------:R-:W-:Y:S02]  /*24510*/  IADD3.X R14, PT, PT, RZ, RZ, RZ, P0, !PT ;  /* 0x000000ffff0e7210 */ /* 0x000fe400007fe4ff */
[----:B------:R-:W-:Y:S01]  /*24520*/  IADD3 R8, P2, PT, R8, R5, RZ ;  /* 0x0000000508087210 */ /* 0x000fe20007f5e0ff */
[----:B------:R-:W-:Y:S01]  /*24530*/  IMAD.IADD R23, R24, 0x1, R23 ;  /* 0x0000000118177824 */ /* 0x000fe200078e0217 */
[----:B------:R-:W-:Y:S01]  /*24540*/  IADD3 R36, P6, PT, R25, R22, RZ ;  /* 0x0000001619247210 */ /* 0x000fe20007fde0ff */
[----:B------:R-:W-:Y:S01]  /*24550*/  IMAD.X R5, RZ, RZ, RZ, P5 ;  /* 0x000000ffff057224 */ /* 0x000fe200028e06ff */
[----:B------:R-:W-:-:S02]  /*24560*/  IADD3 R7, P0, PT, R50, R7, RZ ;  /* 0x0000000732077210 */ /* 0x000fc40007f1e0ff */
[----:B------:R-:W-:Y:S01]  /*24570*/  IADD3 R22, P3, PT, R23, R8, RZ ;  /* 0x0000000817167210 */ /* 0x000fe20007f7e0ff */
[----:B------:R-:W-:Y:S01]  /*24580*/  IMAD.X R37, RZ, RZ, RZ, P6 ;  /* 0x000000ffff257224 */ /* 0x000fe200030e06ff */
[----:B------:R-:W-:Y:S02]  /*24590*/  SHF.R.U32.HI R26, RZ, 0x1f, R26 ;  /* 0x0000001fff1a7819 */ /* 0x000fe4000001161a */
[----:B------:R-:W-:Y:S01]  /*245a0*/  IADD3 R14, P5, PT, R14, R7, RZ ;  /* 0x000000070e0e7210 */ /* 0x000fe20007fbe0ff */
[----:B------:R-:W-:Y:S01]  /*245b0*/  IMAD.X R23, RZ, RZ, RZ, P3 ;  /* 0x000000ffff177224 */ /* 0x000fe200018e06ff */
[----:B------:R-:W-:Y:S02]  /*245c0*/  IADD3.X R7, PT, PT, RZ, RZ, RZ, P1, !PT ;  /* 0x000000ffff077210 */ /* 0x000fe40000ffe4ff */
[----:B------:R-:W-:Y:S01]  /*245d0*/  IADD3 R26, P1, P6, R18, -R26, -R9 ;  /* 0x8000001a121a7210 */ /* 0x000fe20007e3e809 */
[----:B------:R-:W-:Y:S01]  /*245e0*/  IMAD.WIDE.U32 R8, R17, R13, R36 ;  /* 0x0000000d11087225 */ /* 0x000fe200078e0024 */
[----:B------:R-:W-:-:S02]  /*245f0*/  IADD3 R18, P3, PT, R5, R14, RZ ;  /* 0x0000000e05127210 */ /* 0x000fc40007f7e0ff */
[----:B------:R-:W-:Y:S01]  /*24600*/  IADD3.X R37, PT, PT, RZ, -0x1, R65, P1, P6 ;  /* 0xffffffffff257810 */ /* 0x000fe20000fec441 */
[----:B------:R-:W-:Y:S01]  /*24610*/  IMAD.WIDE.U32 R14, R15, R4, R22 ;  /* 0x000000040f0e7225 */ /* 0x000fe200078e0016 */
[----:B------:R-:W-:Y:S02]  /*24620*/  IADD3 R23, PT, PT, R19, R9, RZ ;  /* 0x0000000913177210 */ /* 0x000fe40007ffe0ff */
[----:B------:R-:W-:Y:S01]  /*24630*/  SHF.R.U32.HI R37, RZ, 0x1f, R37 ;  /* 0x0000001fff257819 */ /* 0x000fe20000011625 */
[----:B------:R-:W-:Y:S01]  /*24640*/  IMAD.X R5, RZ, RZ, RZ, P4 ;  /* 0x000000ffff057224 */ /* 0x000fe200020e06ff */
[----:B------:R-:W-:Y:S01]  /*24650*/  IADD3 R22, P4, PT, R7, R18, RZ ;  /* 0x0000001207167210 */ /* 0x000fe20007f9e0ff */
[----:B------:R-:W-:Y:S01]  /*24660*/  IMAD.X R7, RZ, RZ, RZ, P0 ;  /* 0x000000ffff077224 */ /* 0x000fe200000e06ff */
[----:B------:R-:W-:Y:S01]  /*24670*/  IADD3 R18, P6, PT, R23, R14, RZ ;  /* 0x0000000e17127210 */ /* 0x000fe20007fde0ff */
[----:B------:R-:W-:Y:S01]  /*24680*/  IMAD.X R50, RZ, RZ, RZ, P5 ;  /* 0x000000ffff327224 */ /* 0x000fe200028e06ff */
[----:B------:R-:W-:Y:S01]  /*24690*/  IADD3 R5, P1, PT, R5, R22, RZ ;  /* 0x0000001605057210 */ /* 0x000fe20007f3e0ff */
[----:B------:R-:W-:-:S02]  /*246a0*/  IMAD.X R22, RZ, RZ, RZ, P2 ;  /* 0x000000ffff167224 */ /* 0x000fc400010e06ff */
[----:B------:R-:W-:Y:S01]  /*246b0*/  IMAD.X R19, RZ, RZ, RZ, P6 ;  /* 0x000000ffff137224 */ /* 0x000fe200030e06ff */
[----:B------:R-:W-:Y:S02]  /*246c0*/  IADD3 R37, P0, P6, R16, -R37, -R10 ;  /* 0x8000002510257210 */ /* 0x000fe40007e1e80a */
[----:B------:R-:W-:Y:S02]  /*246d0*/  IADD3 R22, P2, PT, R22, R5, RZ ;  /* 0x0000000516167210 */ /* 0x000fe40007f5e0ff */
[----:B------:R-:W-:Y:S01]  /*246e0*/  IADD3 R5, PT, PT, R6, R15, RZ ;  /* 0x0000000f06057210 */ /* 0x000fe20007ffe0ff */
[----:B------:R-:W-:Y:S01]  /*246f0*/  IMAD.WIDE.U32 R14, R17, R38, R18 ;  /* 0x00000026110e7225 */ /* 0x000fe200078e0012 */
[----:B------:R-:W-:Y:S02]  /*24700*/  IADD3.X R16, PT, PT, RZ, -0x1, R65, P0, P6 ;  /* 0xffffffffff107810 */ /* 0x000fe400007ec441 */
[----:B------:R-:W-:Y:S02]  /*24710*/  ISETP.GT.U32.AND P0, PT, R37, -0x1, PT ;  /* 0xffffffff2500780c */ /* 0x000fe40003f04070 */
[----:B------:R-:W-:Y:S01]  /*24720*/  IADD3 R10, P5, PT, R5, R22, RZ ;  /* 0x00000016050a7210 */ /* 0x000fe20007fbe0ff */
[----:B------:R-:W-:Y:S01]  /*24730*/  IMAD.X R5, RZ, RZ, RZ, P4 ;  /* 0x000000ffff057224 */ /* 0x000fe200020e06ff */
[----:B------:R-:W-:-:S02]  /*24740*/  IADD3 R19, PT, PT, R24, R15, RZ ;  /* 0x0000000f18137210 */ /* 0x000fc40007ffe0ff */
[----:B------:R-:W-:Y:S02]  /*24750*/  ISETP.GT.AND.EX P0, PT, R16, -0x1, PT, P0 ;  /* 0xffffffff1000780c */ /* 0x000fe40003f04300 */
        /* <DEDUP_REMOVED lines=28> */
.L_x_445:
[----:B------:R-:W-:Y:S01]  /*24920*/  IADD3 R7, PT, PT, R17, R50, R7 ;  /* 0x0000003211077210 */ /* 0x000fe20007ffe007 */
[----:B------:R-:W-:Y:S01]  /*24930*/  IMAD.MOV.U32 R24, RZ, RZ, R2 ;  /* 0x000000ffff187224 */ /* 0x000fe200078e0002 */
[----:B------:R-:W-:Y:S01]  /*24940*/  MOV R36, R26 ;  /* 0x0000001a00247202 */ /* 0x000fe20000000f00 */
[----:B------:R-:W-:Y:S01]  /*24950*/  IMAD.MOV.U32 R26, RZ, RZ, R46 ;  /* 0x000000ffff1a7224 */ /* 0x000fe200078e002e */
[----:B------:R-:W-:Y:S01]  /*24960*/  ISETP.GT.U32.AND P0, PT, R7, R4, PT ;  /* 0x000000040700720c */ /* 0x000fe20003f04070 */
[----:B------:R-:W-:Y:S01]  /*24970*/  IMAD.MOV.U32 R6, RZ, RZ, R8 ;  /* 0x000000ffff067224 */ /* 0x000fe200078e0008 */
[----:B------:R-:W-:Y:S01]  /*24980*/  MOV R22, R20 ;  /* 0x0000001400167202 */ /* 0x000fe20000000f00 */
[----:B------:R-:W-:Y:S01]  /*24990*/  IMAD.MOV.U32 R18, RZ, RZ, R14 ;  /* 0x000000ffff127224 */ /* 0x000fe200078e000e */
[----:B------:R-:W-:-:S09]  /*249a0*/  MOV R16, R10 ;  /* 0x0000000a00107202 */ /* 0x000fd20000000f00 */
[----:B------:R-:W-:Y:S05]  /*249b0*/  @P0 BRA `(.L_x_446) ;  /* 0x00000000006c0947 */ /* 0x000fea0003800000 */
[----:B------:R-:W-:Y:S01]  /*249c0*/  ISETP.GE.U32.AND P0, PT, R7, R4, PT ;  /* 0x000000040700720c */ /* 0x000fe20003f06070 */
[----:B------:R-:W-:Y:S02]  /*249d0*/  IMAD.MOV.U32 R39, RZ, RZ, R0 ;  /* 0x000000ffff277224 */ /* 0x000fe400078e0000 */
        /* <DEDUP_REMOVED lines=25> */
.L_x_446:
        /* <DEDUP_REMOVED lines=22> */
.L_x_447:
[----:B------:R-:W-:Y:S01]  /*24cd0*/  SHF.L.U64.HI R10, R16, 0x1, R17 ;  /* 0x00000001100a7819 */ /* 0x000fe20000010211 */
[----:B------:R-:W-:Y:S01]  /*24ce0*/  IMAD.SHL.U32 R9, R26, 0x2, RZ ;  /* 0x000000021a097824 */ /* 0x000fe200078e00ff */
[----:B------:R-:W-:Y:S01]  /*24cf0*/  MOV R11, RZ ;  /* 0x000000ff000b7202 */ /* 0x000fe20000000f00 */
[----:B------:R-:W-:Y:S01]  /*24d00*/  IMAD.SHL.U32 R2, R24, 0x2, RZ ;  /* 0x0000000218027824 */ /* 0x000fe200078e00ff */
[----:B------:R-:W-:Y:S01]  /*24d10*/  LOP3.LUT R10, R10, 0x1, RZ, 0xc0, !PT ;  /* 0x000000010a0a7812 */ /* 0x000fe200078ec0ff */
[----:B------:R-:W-:Y:S01]  /*24d20*/  IMAD.SHL.U32 R8, R22, 0x2, RZ ;  /* 0x0000000216087824 */ /* 0x000fe200078e00ff */
[----:B------:R-:W-:Y:S01]  /*24d30*/  SHF.L.U64.HI R3, R26, 0x1, R39 ;  /* 0x000000011a037819 */ /* 0x000fe20000010227 */
[----:B------:R-:W-:Y:S01]  /*24d40*/  IMAD.SHL.U32 R41, R5, 0x2, RZ ;  /* 0x0000000205297824 */ /* 0x000fe200078e00ff */
[----:B------:R-:W-:Y:S01]  /*24d50*/  SHF.R.U32.HI R0, RZ, 0x1f, R5 ;  /* 0x0000001fff007819 */ /* 0x000fe20000011605 */
[----:B------:R-:W-:Y:S01]  /*24d60*/  IMAD.WIDE.U32 R10, R7, 0x2, R10 ;  /* 0x00000002070a7825 */ /* 0x000fe200078e000a */
[----:B------:R-:W-:-:S02]  /*24d70*/  LOP3.LUT R3, R3, 0x1, RZ, 0xc0, !PT ;  /* 0x0000000103037812 */ /* 0x000fc400078ec0ff */
[----:B------:R-:W-:Y:S01]  /*24d80*/  LOP3.LUT R14, R0, 0xfffffffe, R9, 0xf8, !PT ;  /* 0xfffffffe000e7812 */ /* 0x000fe200078ef809 */
[----:B------:R-:W-:Y:S01]  /*24d90*/  IMAD.SHL.U32 R0, R16, 0x2, RZ ;  /* 0x0000000210007824 */ /* 0x000fe200078e00ff */
[C---:B------:R-:W-:Y:S02]  /*24da0*/  ISETP.LE.U32.AND P0, PT, R10.reuse, R4, PT ;  /* 0x000000040a00720c */ /* 0x040fe40003f03070 */
[----:B------:R-:W-:Y:S02]  /*24db0*/  ISETP.GT.U32.AND P1, PT, R10, -0x1, PT ;  /* 0xffffffff0a00780c */ /* 0x000fe40003f24070 */
[----:B------:R-:W-:Y:S02]  /*24dc0*/  LOP3.LUT R17, R3, 0xfffffffe, R2, 0xf8, !PT ;  /* 0xfffffffe03117812 */ /* 0x000fe400078ef802 */
[----:B------:R-:W-:Y:S02]  /*24dd0*/  ISETP.GT.U32.OR.EX P0, PT, R11, RZ, !P0, P1 ;  /* 0x000000ff0b00720c */ /* 0x000fe40004704510 */
[----:B------:R-:W-:-:S02]  /*24de0*/  SHF.L.U64.HI R15, R24, 0x1, R43 ;  /* 0x00000001180f7819 */ /* 0x000fc4000001022b */
[----:B------:R-:W-:Y:S02]  /*24df0*/  SHF.L.U64.HI R9, R22, 0x1, R25 ;  /* 0x0000000116097819 */ /* 0x000fe40000010219 */
[C---:B------:R-:W-:Y:S01]  /*24e00*/  SHF.L.U64.HI R7, R6.reuse, 0x1, R23 ;  /* 0x0000000106077819 */ /* 0x040fe20000010217 */
[----:B------:R-:W-:Y:S01]  /*24e10*/  IMAD.SHL.U32 R6, R6, 0x2, RZ ;  /* 0x0000000206067824 */ /* 0x000fe200078e00ff */
[C---:B------:R-:W-:Y:S02]  /*24e20*/  SHF.L.U64.HI R3, R18.reuse, 0x1, R19 ;  /* 0x0000000112037819 */ /* 0x040fe40000010213 */
        /* <DEDUP_REMOVED lines=8> */
[----:B------:R-:W-:Y:S01]  /*24eb0*/  LOP3.LUT R19, R3, 0xfffffffe, R0, 0xf8, !PT ;  /* 0xfffffffe03137812 */ /* 0x000fe200078ef800 */
[----:B------:R-:W-:Y:S06]  /*24ec0*/  @P0 BRA `(.L_x_448) ;  /* 0x0000000000840947 */ /* 0x000fec0003800000 */
[----:B------:R-:W-:Y:S01]  /*24ed0*/  MOV R7, R10 ;  /* 0x0000000a00077202 */ /* 0x000fe20000000f00 */
[----:B------:R-:W-:Y:S01]  /*24ee0*/  IMAD.MOV.U32 R0, RZ, RZ, R14 ;  /* 0x000000ffff007224 */ /* 0x000fe200078e000e */
[----:B------:R-:W-:Y:S01]  /*24ef0*/  MOV R6, R15 ;  /* 0x0000000f00067202 */ /* 0x000fe20000000f00 */
[----:B------:R-:W-:Y:S01]  /*24f00*/  IMAD.MOV.U32 R39, RZ, RZ, R17 ;  /* 0x000000ffff277224 */ /* 0x000fe200078e0011 */
[----:B------:R-:W-:Y:S01]  /*24f10*/  ISETP.LT.U32.AND P0, PT, R7, R4, PT ;  /* 0x000000040700720c */ /* 0x000fe20003f01070 */
[----:B------:R-:W-:Y:S01]  /*24f20*/  IMAD.MOV.U32 R3, RZ, RZ, R16 ;  /* 0x000000ffff037224 */ /* 0x000fe200078e0010 */
[----:B------:R-:W-:Y:S01]  /*24f30*/  MOV R9, R19 ;  /* 0x0000001300097202 */ /* 0x000fe20000000f00 */
[----:B------:R-:W-:Y:S02]  /*24f40*/  IMAD.MOV.U32 R2, RZ, RZ, R18 ;  /* 0x000000ffff027224 */ /* 0x000fe400078e0012 */
[----:B------:R-:W-:-:S08]  /*24f50*/  IMAD.MOV.U32 R8, RZ, RZ, RZ ;  /* 0x000000ffff087224 */ /* 0x000fd000078e00ff */
        /* <DEDUP_REMOVED lines=24> */
.L_x_448:
[----:B------:R-:W-:Y:S01]  /*250e0*/  IADD3 R41, P0, PT, R41, -R58, RZ ;  /* 0x8000003a29297210 */ /* 0x000fe20007f1e0ff */
[----:B------:R-:W-:-:S04]  /*250f0*/  HFMA2 R8, -RZ, RZ, 0, 0 ;  /* 0x00000000ff087431 */ /* 0x000fc800000001ff */
        /* <DEDUP_REMOVED lines=22> */
.L_x_415:
[----:B------:R-:W-:Y:S01]  /*25260*/  SHF.R.U64 R50, R49, 0x1f, R69 ;  /* 0x0000001f31327819 */ /* 0x000fe20000001245 */
[----:B------:R-:W-:-:S03]  /*25270*/  IMAD.MOV.U32 R51, RZ, RZ, RZ ;  /* 0x000000ffff337224 */ /* 0x000fc600078e00ff */
[----:B------:R-:W-:-:S05]  /*25280*/  LOP3.LUT R50, R50, 0x1, RZ, 0xc0, !PT ;  /* 0x0000000132327812 */ /* 0x000fca00078ec0ff */
[----:B------:R-:W-:-:S03]  /*25290*/  IMAD.WIDE.U32 R50, R48, 0x2, R50 ;  /* 0x0000000230327825 */ /* 0x000fc600078e0032 */
[C---:B------:R-:W-:Y:S02]  /*252a0*/  ISETP.GT.U32.AND P0, PT, R50.reuse, R26, PT ;  /* 0x0000001a3200720c */ /* 0x040fe40003f04070 */
[----:B------:R-:W-:-:S04]  /*252b0*/  ISETP.GT.U32.AND P1, PT, R50, -0x1, PT ;  /* 0xffffffff3200780c */ /* 0x000fc80003f24070 */
[----:B------:R-:W-:-:S13]  /*252c0*/  ISETP.GT.U32.OR.EX P0, PT, R51, RZ, P0, P1 ;  /* 0x000000ff3300720c */ /* 0x000fda0000704510 */
[----:B------:R-:W-:Y:S05]  /*252d0*/  @P0 BRA `(.L_x_449) ;  /* 0x0000000400e00947 */ /* 0x000fea0003800000 */
[----:B------:R-:W-:Y:S01]  /*252e0*/  SHF.L.U64.HI R51, R49, 0x1, RZ ;  /* 0x0000000131337819 */ /* 0x000fe200000102ff */
[----:B------:R-:W-:Y:S01]  /*252f0*/  IMAD.SHL.U32 R68, R44, 0x2, RZ ;  /* 0x000000022c447824 */ /* 0x000fe200078e00ff */
[C---:B------:R-:W-:Y:S01]  /*25300*/  SHF.L.U64.HI R75, R42.reuse, 0x1, RZ ;  /* 0x000000012a4b7819 */ /* 0x040fe200000102ff */
[----:B------:R-:W-:Y:S01]  /*25310*/  IMAD.SHL.U32 R74, R42, 0x2, RZ ;  /* 0x000000022a4a7824 */ /* 0x000fe200078e00ff */
[C---:B------:R-:W-:Y:S01]  /*25320*/  SHF.L.U64.HI R73, R45.reuse, 0x1, RZ ;  /* 0x000000012d497819 */ /* 0x040fe200000102ff */
[----:B------:R-:W-:Y:S01]  /*25330*/  IMAD R76, R48, 0x2, R51 ;  /* 0x00000002304c7824 */ /* 0x000fe200078e0233 */
[----:B------:R-:W-:Y:S01]  /*25340*/  SHF.L.U32 R70, R45, 0x1, RZ ;  /* 0x000000012d467819 */ /* 0x000fe200000006ff */
[C---:B------:R-:W-:Y:S01]  /*25350*/  IMAD.SHL.U32 R56, R47.reuse, 0x2, RZ ;  /* 0x000000022f387824 */ /* 0x040fe200078e00ff */
[----:B------:R-:W-:Y:S01]  /*25360*/  SHF.L.U64.HI R67, R47, 0x1, RZ ;  /* 0x000000012f437819 */ /* 0x000fe200000102ff */
[----:B------:R-:W-:Y:S01]  /*25370*/  IMAD.SHL.U32 R84, R49, 0x2, RZ ;  /* 0x0000000231547824 */ /* 0x000fe200078e00ff */
[----:B------:R-:W-:Y:S01]  /*25380*/  ISETP.GE.U32.AND P0, PT, R76, R26, PT ;  /* 0x0000001a4c00720c */ /* 0x000fe20003f06070 */
[----:B------:R-:W-:Y:S01]  /*25390*/  IMAD.SHL.U32 R82, R43, 0x2, RZ ;  /* 0x000000022b527824 */ /* 0x000fe200078e00ff */
[----:B------:R-:W-:-:S02]  /*253a0*/  SHF.L.U32 R50, R46, 0x1, RZ ;  /* 0x000000012e327819 */ /* 0x000fc400000006ff */
[----:B------:R-:W-:Y:S02]  /*253b0*/  SHF.R.U32.HI R53, RZ, 0x1f, R43 ;  /* 0x0000001fff357819 */ /* 0x000fe4000001162b */
[----:B------:R-:W-:Y:S02]  /*253c0*/  SHF.L.U64.HI R69, R44, 0x1, RZ ;  /* 0x000000012c457819 */ /* 0x000fe400000102ff */
[----:B------:R-:W-:Y:S02]  /*253d0*/  LOP3.LUT R71, R75, R70, RZ, 0xfc, !PT ;  /* 0x000000464b477212 */ /* 0x000fe400078efcff */
[----:B------:R-:W-:Y:S02]  /*253e0*/  LOP3.LUT R66, R73, R68, RZ, 0xfc, !PT ;  /* 0x0000004449427212 */ /* 0x000fe400078efcff */
[----:B------:R-:W-:Y:S01]  /*253f0*/  LOP3.LUT R54, R67, R50, RZ, 0xfc, !PT ;  /* 0x0000003243367212 */ /* 0x000fe200078efcff */
[----:B------:R-:W-:Y:S01]  /*25400*/  IMAD.MOV.U32 R111, RZ, RZ, R71 ;  /* 0x000000ffff6f7224 */ /* 0x000fe200078e0047 */
[----:B------:R-:W-:Y:S01]  /*25410*/  SHF.L.U64.HI R55, R46, 0x1, RZ ;  /* 0x000000012e377819 */ /* 0x000fe200000102ff */
[----:B------:R-:W-:Y:S01]  /*25420*/  IMAD.MOV.U32 R83, RZ, RZ, R66 ;  /* 0x000000ffff537224 */ /* 0x000fe200078e0042 */
[----:B------:R-:W-:Y:S01]  /*25430*/  LOP3.LUT R72, R74, R53, RZ, 0xfc, !PT ;  /* 0x000000354a487212 */ /* 0x000fe200078efcff */
[----:B------:R-:W-:Y:S01]  /*25440*/  IMAD.MOV.U32 R80, RZ, RZ, R54 ;  /* 0x000000ffff507224 */ /* 0x000fe200078e0036 */
[----:B------:R-:W-:-:S02]  /*25450*/  LOP3.LUT R57, R69, R56, RZ, 0xfc, !PT ;  /* 0x0000003845397212 */ /* 0x000fc400078efcff */
[----:B------:R-:W-:Y:S02]  /*25460*/  LOP3.LUT R77, R55, R84, RZ, 0xfc, !PT ;  /* 0x00000054374d7212 */ /* 0x000fe400078efcff */
[----:B------:R-:W-:Y:S02]  /*25470*/  MOV R78, R72 ;  /* 0x00000048004e7202 */ /* 0x000fe40000000f00 */
[----:B------:R-:W-:Y:S01]  /*25480*/  MOV R81, R57 ;  /* 0x0000003900517202 */ /* 0x000fe20000000f00 */
[----:B------:R-:W-:Y:S06]  /*25490*/  @!P0 BRA `(.L_x_450) ;  /* 0x00000008001c8947 */ /* 0x000fec0003800000 */
[----:B------:R-:W-:-:S05]  /*254a0*/  SHF.R.U64 R51, R46, 0x1f, RZ ;  /* 0x0000001f2e337819 */ /* 0x000fca00000012ff */
[----:B------:R-:W-:-:S05]  /*254b0*/  IMAD.IADD R51, R84, 0x1, R51 ;  /* 0x0000000154337824 */ /* 0x000fca00078e0233 */
[----:B------:R-:W-:-:S13]  /*254c0*/  ISETP.GT.U32.AND P0, PT, R51, R64, PT ;  /* 0x000000403300720c */ /* 0x000fda0003f04070 */
[----:B------:R-:W-:Y:S05]  /*254d0*/  @P0 BRA `(.L_x_449) ;  /* 0x0000000400600947 */ /* 0x000fea0003800000 */
[----:B------:R-:W0:Y:S01]  /*254e0*/  LDC R64, c[0x3][0x18] ;  /* 0x00c00600ff407b82 */ /* 0x000e220000000800 */
[C---:B------:R-:W-:Y:S01]  /*254f0*/  SHF.L.U32 R76, R49.reuse, 0x1, RZ ;  /* 0x00000001314c7819 */ /* 0x040fe200000006ff */
[----:B------:R-:W-:Y:S01]  /*25500*/  IMAD.MOV.U32 R78, RZ, RZ, R72 ;  /* 0x000000ffff4e7224 */ /* 0x000fe200078e0048 */
[----:B------:R-:W-:Y:S01]  /*25510*/  SHF.L.U64.HI R51, R49, 0x1, RZ ;  /* 0x0000000131337819 */ /* 0x000fe200000102ff */
[----:B------:R-:W-:Y:S01]  /*25520*/  IMAD.MOV.U32 R111, RZ, RZ, R71 ;  /* 0x000000ffff6f7224 */ /* 0x000fe200078e0047 */
[----:B------:R-:W-:Y:S01]  /*25530*/  LOP3.LUT R77, R55, R76, RZ, 0xfc, !PT ;  /* 0x0000004c374d7212 */ /* 0x000fe200078efcff */
[----:B------:R-:W-:Y:S01]  /*25540*/  IMAD.MOV.U32 R81, RZ, RZ, R57 ;  /* 0x000000ffff517224 */ /* 0x000fe200078e0039 */
[----:B------:R-:W-:Y:S01]  /*25550*/  LOP3.LUT R80, R67, R50, RZ, 0xfc, !PT ;  /* 0x0000003243507212 */ /* 0x000fe200078efcff */
[----:B------:R-:W-:Y:S01]  /*25560*/  IMAD R76, R48, 0x2, R51 ;  /* 0x00000002304c7824 */ /* 0x000fe200078e0233 */
[----:B------:R-:W-:Y:S02]  /*25570*/  MOV R83, R66 ;  /* 0x0000004200537202 */ /* 0x000fe40000000f00 */
[----:B0-----:R-:W-:-:S13]  /*25580*/  ISETP.GE.U32.AND P0, PT, R77, R64, PT ;  /* 0x000000404d00720c */ /* 0x001fda0003f06070 */
[----:B------:R-:W-:Y:S05]  /*25590*/  @!P0 BRA `(.L_x_450) ;  /* 0x0000000400dc8947 */ /* 0x000fea0003800000 */
[----:B------:R-:W-:-:S05]  /*255a0*/  SHF.R.U64 R51, R47, 0x1f, RZ ;  /* 0x0000001f2f337819 */ /* 0x000fca00000012ff */
[----:B------:R-:W-:-:S05]  /*255b0*/  IMAD.IADD R50, R51, 0x1, R50 ;  /* 0x0000000133327824 */ /* 0x000fca00078e0232 */
[----:B------:R-:W-:-:S13]  /*255c0*/  ISETP.LE.U32.AND P0, PT, R50, R63, PT ;  /* 0x0000003f3200720c */ /* 0x000fda0003f03070 */
[----:B------:R-:W-:Y:S05]  /*255d0*/  @!P0 BRA `(.L_x_449) ;  /* 0x0000000400208947 */ /* 0x000fea0003800000 */
[----:B------:R-:W0:Y:S01]  /*255e0*/  LDC R63, c[0x3][0x14] ;  /* 0x00c00500ff3f7b82 */ /* 0x000e220000000800 */
[C---:B------:R-:W-:Y:S01]  /*255f0*/  SHF.L.U64.HI R51, R49.reuse, 0x1, RZ ;  /* 0x0000000131337819 */ /* 0x040fe200000102ff */
[----:B------:R-:W-:Y:S01]  /*25600*/  IMAD.MOV.U32 R78, RZ, RZ, R72 ;  /* 0x000000ffff4e7224 */ /* 0x000fe200078e0048 */
[----:B------:R-:W-:Y:S01]  /*25610*/  SHF.L.U32 R50, R49, 0x1, RZ ;  /* 0x0000000131327819 */ /* 0x000fe200000006ff */
[----:B------:R-:W-:Y:S01]  /*25620*/  IMAD.MOV.U32 R111, RZ, RZ, R71 ;  /* 0x000000ffff6f7224 */ /* 0x000fe200078e0047 */
[----:B------:R-:W-:Y:S01]  /*25630*/  LOP3.LUT R81, R69, R56, RZ, 0xfc, !PT ;  /* 0x0000003845517212 */ /* 0x000fe200078efcff */
[----:B------:R-:W-:Y:S01]  /*25640*/  IMAD.MOV.U32 R80, RZ, RZ, R54 ;  /* 0x000000ffff507224 */ /* 0x000fe200078e0036 */
[----:B------:R-:W-:Y:S01]  /*25650*/  MOV R83, R66 ;  /* 0x0000004200537202 */ /* 0x000fe20000000f00 */
[----:B------:R-:W-:Y:S01]  /*25660*/  IMAD R76, R48, 0x2, R51 ;  /* 0x00000002304c7824 */ /* 0x000fe200078e0233 */
[----:B------:R-:W-:Y:S02]  /*25670*/  LOP3.LUT R77, R55, R50, RZ, 0xfc, !PT ;  /* 0x00000032374d7212 */ /* 0x000fe400078efcff */
[----:B0-----:R-:W-:-:S13]  /*25680*/  ISETP.LT.U32.AND P0, PT, R54, R63, PT ;  /* 0x0000003f3600720c */ /* 0x001fda0003f01070 */
[----:B------:R-:W-:Y:S05]  /*25690*/  @P0 BRA `(.L_x_450) ;  /* 0x00000004009c0947 */ /* 0x000fea0003800000 */
[----:B------:R-:W-:-:S05]  /*256a0*/  SHF.R.U64 R51, R44, 0x1f, RZ ;  /* 0x0000001f2c337819 */ /* 0x000fca00000012ff */
[----:B------:R-:W-:-:S05]  /*256b0*/  IMAD.IADD R51, R51, 0x1, R56 ;  /* 0x0000000133337824 */ /* 0x000fca00078e0238 */
[----:B------:R-:W-:-:S13]  /*256c0*/  ISETP.GT.U32.AND P0, PT, R51, R62, PT ;  /* 0x0000003e3300720c */ /* 0x000fda0003f04070 */
[----:B------:R-:W-:Y:S05]  /*256d0*/  @P0 BRA `(.L_x_449) ;  /* 0x0000000000e00947 */ /* 0x000fea0003800000 */
        /* <DEDUP_REMOVED lines=38> */
[----:B------:R-:W-:Y:S01]  /*25940*/  IMAD R76, R48, 0x2, R51 ;  /* 0x00000002304c7824 */ /* 0x000fe200078e0233 */
[----:B------:R-:W-:Y:S01]  /*25950*/  LOP3.LUT R77, R55, R50, RZ, 0xfc, !PT ;  /* 0x00000032374d7212 */ /* 0x000fe200078efcff */
[----:B------:R-:W-:Y:S01]  /*25960*/  IMAD.MOV.U32 R80, RZ, RZ, R54 ;  /* 0x000000ffff507224 */ /* 0x000fe200078e0036 */
[----:B------:R-:W-:Y:S02]  /*25970*/  MOV R81, R57 ;  /* 0x0000003900517202 */ /* 0x000fe40000000f00 */
[----:B0-----:R-:W-:-:S13]  /*25980*/  ISETP.LT.U32.AND P0, PT, R71, R60, PT ;  /* 0x0000003c4700720c */ /* 0x001fda0003f01070 */
[----:B------:R-:W-:Y:S05]  /*25990*/  @P0 BRA `(.L_x_450) ;  /* 0x0000000000dc0947 */ /* 0x000fea0003800000 */
[----:B------:R-:W-:-:S05]  /*259a0*/  IMAD.IADD R50, R53, 0x1, R74 ;  /* 0x0000000135327824 */ /* 0x000fca00078e024a */
[----:B------:R-:W-:-:S13]  /*259b0*/  ISETP.GT.U32.AND P0, PT, R50, R59, PT ;  /* 0x0000003b3200720c */ /* 0x000fda0003f04070 */
[----:B------:R-:W-:Y:S05]  /*259c0*/  @P0 BRA `(.L_x_449) ;  /* 0x0000000000240947 */ /* 0x000fea0003800000 */
[----:B------:R-:W0:Y:S01]  /*259d0*/  LDC.64 R58, c[0x3][RZ] ;  /* 0x00c00000ff3a7b82 */ /* 0x000e220000000a00 */
[----:B------:R-:W-:Y:S01]  /*259e0*/  MOV R111, R71 ;  /* 0x00000047006f7202 */ /* 0x000fe20000000f00 */
[----:B------:R-:W-:Y:S01]  /*259f0*/  IMAD.MOV.U32 R83, RZ, RZ, R66 ;  /* 0x000000ffff537224 */ /* 0x000fe200078e0042 */
[----:B------:R-:W-:Y:S01]  /*25a00*/  MOV R80, R54 ;  /* 0x0000003600507202 */ /* 0x000fe20000000f00 */
[----:B------:R-:W-:Y:S02]  /*25a10*/  IMAD.MOV.U32 R81, RZ, RZ, R57 ;  /* 0x000000ffff517224 */ /* 0x000fe400078e0039 */
[----:B------:R-:W-:Y:S01]  /*25a20*/  IMAD.MOV.U32 R78, RZ, RZ, R72 ;  /* 0x000000ffff4e7224 */ /* 0x000fe200078e0048 */
[----:B0-----:R-:W-:-:S04]  /*25a30*/  ISETP.GE.U32.AND P0, PT, R82, R58, PT ;  /* 0x0000003a5200720c */ /* 0x001fc80003f06070 */
[----:B------:R-:W-:-:S13]  /*25a40*/  ISETP.LT.U32.OR P0, PT, R72, R59, !P0 ;  /* 0x0000003b4800720c */ /* 0x000fda0004701470 */
[----:B------:R-:W-:Y:S05]  /*25a50*/  @P0 BRA `(.L_x_450) ;  /* 0x0000000000ac0947 */ /* 0x000fea0003800000 */
.L_x_449:
[----:B------:R-:W-:Y:S01]  /*25a60*/  LEA R82, P0, R43, -R58, 0x1 ;  /* 0x8000003a2b527211 */ /* 0x000fe200078008ff */
[----:B------:R-:W-:Y:S01]  /*25a70*/  IMAD.SHL.U32 R50, R42, 0x2, RZ ;  /* 0x000000022a327824 */ /* 0x000fe200078e00ff */
[----:B------:R-:W-:Y:S01]  /*25a80*/  SHF.R.U32.HI R51, RZ, 0x1f, R43 ;  /* 0x0000001fff337819 */ /* 0x000fe2000001162b */
[----:B------:R-:W-:Y:S01]  /*25a90*/  IMAD.SHL.U32 R54, R45, 0x2, RZ ;  /* 0x000000022d367824 */ /* 0x000fe200078e00ff */
[----:B------:R-:W-:Y:S02]  /*25aa0*/  IADD3.X R78, PT, PT, RZ, -0x1, RZ, P0, !PT ;  /* 0xffffffffff4e7810 */ /* 0x000fe400007fe4ff */
[----:B------:R-:W-:Y:S01]  /*25ab0*/  LOP3.LUT R50, R50, R51, RZ, 0xfc, !PT ;  /* 0x0000003332327212 */ /* 0x000fe200078efcff */
[----:B------:R-:W-:Y:S01]  /*25ac0*/  IMAD.SHL.U32 R51, R44, 0x2, RZ ;  /* 0x000000022c337824 */ /* 0x000fe200078e00ff */
[----:B------:R-:W-:Y:S02]  /*25ad0*/  SHF.R.U32.HI R78, RZ, 0x1f, R78 ;  /* 0x0000001fff4e7819 */ /* 0x000fe4000001164e */
[----:B------:R-:W-:-:S02]  /*25ae0*/  SHF.R.U64 R111, R42, 0x1f, RZ ;  /* 0x0000001f2a6f7819 */ /* 0x000fc400000012ff */
[----:B------:R-:W-:Y:S02]  /*25af0*/  IADD3 R78, P0, P1, R50, -R78, -R59 ;  /* 0x8000004e324e7210 */ /* 0x000fe4000791e83b */
[----:B------:R-:W-:Y:S02]  /*25b00*/  LOP3.LUT R111, R111, R54, RZ, 0xfc, !PT ;  /* 0x000000366f6f7212 */ /* 0x000fe400078efcff */
[----:B------:R-:W-:Y:S02]  /*25b10*/  IADD3.X R50, PT, PT, RZ, -0x1, R65, P0, P1 ;  /* 0xffffffffff327810 */ /* 0x000fe400007e2441 */
[----:B------:R-:W-:Y:S02]  /*25b20*/  SHF.R.U64 R81, R44, 0x1f, RZ ;  /* 0x0000001f2c517819 */ /* 0x000fe400000012ff */
[----:B------:R-:W-:Y:S02]  /*25b30*/  SHF.R.U32.HI R50, RZ, 0x1f, R50 ;  /* 0x0000001fff327819 */ /* 0x000fe40000011632 */
[----:B------:R-:W-:-:S02]  /*25b40*/  SHF.L.U32 R54, R47, 0x1, RZ ;  /* 0x000000012f367819 */ /* 0x000fc400000006ff */
[----:B------:R-:W-:Y:S02]  /*25b50*/  IADD3 R111, P0, P1, R111, -R50, -R60 ;  /* 0x800000326f6f7210 */ /* 0x000fe4000791e83c */
[----:B------:R-:W-:Y:S02]  /*25b60*/  SHF.R.U64 R50, R45, 0x1f, RZ ;  /* 0x0000001f2d327819 */ /* 0x000fe400000012ff */
[----:B------:R-:W-:Y:S02]  /*25b70*/  IADD3.X R83, PT, PT, RZ, -0x1, R65, P0, P1 ;  /* 0xffffffffff537810 */ /* 0x000fe400007e2441 */
[----:B------:R-:W-:Y:S01]  /*25b80*/  LOP3.LUT R50, R50, R51, RZ, 0xfc, !PT ;  /* 0x0000003332327212 */ /* 0x000fe200078efcff */
[----:B------:R-:W-:Y:S01]  /*25b90*/  IMAD.SHL.U32 R51, R46, 0x2, RZ ;  /* 0x000000022e337824 */ /* 0x000fe200078e00ff */
[----:B------:R-:W-:Y:S02]  /*25ba0*/  SHF.R.U32.HI R83, RZ, 0x1f, R83 ;  /* 0x0000001fff537819 */ /* 0x000fe40000011653 */
[----:B------:R-:W-:Y:S01]  /*25bb0*/  LOP3.LUT R81, R81, R54, RZ, 0xfc, !PT ;  /* 0x0000003651517212 */ /* 0x000fe200078efcff */
[----:B------:R-:W-:Y:S01]  /*25bc0*/  IMAD.SHL.U32 R54, R49, 0x2, RZ ;  /* 0x0000000231367824 */ /* 0x000fe200078e00ff */
[----:B------:R-:W-:-:S02]  /*25bd0*/  IADD3 R83, P0, P1, R50, -R83, -R61 ;  /* 0x8000005332537210 */ /* 0x000fc4000791e83d */
[----:B------:R-:W-:Y:S02]  /*25be0*/  SHF.R.U64 R80, R47, 0x1f, RZ ;  /* 0x0000001f2f507819 */ /* 0x000fe400000012ff */
[----:B------:R-:W-:Y:S02]  /*25bf0*/  IADD3.X R50, PT, PT, RZ, -0x1, R65, P0, P1 ;  /* 0xffffffffff327810 */ /* 0x000fe400007e2441 */
[----:B------:R-:W-:Y:S02]  /*25c00*/  LOP3.LUT R80, R80, R51, RZ, 0xfc, !PT ;  /* 0x0000003350507212 */ /* 0x000fe400078efcff */
[----:B------:R-:W-:Y:S02]  /*25c10*/  SHF.R.U32.HI R50, RZ, 0x1f, R50 ;  /* 0x0000001fff327819 */ /* 0x000fe40000011632 */
[----:B------:R-:W-:Y:S02]  /*25c20*/  SHF.R.U64 R77, R46, 0x1f, RZ ;  /* 0x0000001f2e4d7819 */ /* 0x000fe400000012ff */
[----:B------:R-:W-:-:S02]  /*25c30*/  IADD3 R81, P0, P1, R81, -R50, -R62 ;  /* 0x8000003251517210 */ /* 0x000fc4000791e83e */
[----:B------:R-:W-:Y:S02]  /*25c40*/  LOP3.LUT R77, R77, R54, RZ, 0xfc, !PT ;  /* 0x000000364d4d7212 */ /* 0x000fe400078efcff */
[----:B------:R-:W-:Y:S02]  /*25c50*/  IADD3.X R50, PT, PT, RZ, -0x1, R65, P0, P1 ;  /* 0xffffffffff327810 */ /* 0x000fe400007e2441 */
[----:B------:R-:W-:Y:S02]  /*25c60*/  SHF.R.U64 R51, R49, 0x1f, RZ ;  /* 0x0000001f31337819 */ /* 0x000fe400000012ff */
[----:B------:R-:W-:-:S04]  /*25c70*/  SHF.R.U32.HI R50, RZ, 0x1f, R50 ;  /* 0x0000001fff327819 */ /* 0x000fc80000011632 */
[----:B------:R-:W-:-:S04]  /*25c80*/  IADD3 R80, P0, P1, R80, -R50, -R63 ;  /* 0x8000003250507210 */ /* 0x000fc8000791e83f */
[----:B------:R-:W-:-:S04]  /*25c90*/  IADD3.X R50, PT, PT, RZ, -0x1, R65, P0, P1 ;  /* 0xffffffffff327810 */ /* 0x000fc800007e2441 */
[----:B------:R-:W-:-:S04]  /*25ca0*/  SHF.R.U32.HI R50, RZ, 0x1f, R50 ;  /* 0x0000001fff327819 */ /* 0x000fc80000011632 */
[----:B------:R-:W-:Y:S02]  /*25cb0*/  IADD3 R77, P0, P1, R77, -R50, -R64 ;  /* 0x800000324d4d7210 */ /* 0x000fe4000791e840 */
[----:B------:R-:W-:Y:S02]  /*25cc0*/  SHF.L.U32 R50, R48, 0x1, RZ ;  /* 0x0000000130327819 */ /* 0x000fe400000006ff */
[----:B------:R-:W-:Y:S02]  /*25cd0*/  IADD3.X R76, PT, PT, RZ, -0x1, R65, P0, P1 ;  /* 0xffffffffff4c7810 */ /* 0x000fe400007e2441 */
[----:B------:R-:W-:Y:S02]  /*25ce0*/  LOP3.LUT R51, R51, R50, RZ, 0xfc, !PT ;  /* 0x0000003233337212 */ /* 0x000fe400078efcff */
[----:B------:R-:W-:-:S04]  /*25cf0*/  SHF.R.U32.HI R76, RZ, 0x1f, R76 ;  /* 0x0000001fff4c7819 */ /* 0x000fc8000001164c */
[----:B------:R-:W-:-:S07]  /*25d00*/  IADD3 R76, PT, PT, R51, -R76, -R26 ;  /* 0x8000004c334c7210 */ /* 0x000fce0007ffe81a */
.L_x_450:
[----:B------:R-:W-:-:S04]  /*25d10*/  IMAD.WIDE.U32 R50, R82, R82, RZ ;  /* 0x0000005252327225 */ /* 0x000fc800078e00ff */
[----:B------:R-:W-:Y:S01]  /*25d20*/  HFMA2 R67, -RZ, RZ, 0, 0 ;  /* 0x00000000ff437431 */ /* 0x000fe200000001ff */
[----:B------:R-:W-:Y:S02]  /*25d30*/  MOV R71, RZ ;  /* 0x000000ff00477202 */ /* 0x000fe40000000f00 */
[----:B------:R-:W-:Y:S01]  /*25d40*/  CS2R R84, SRZ ;  /* 0x0000000000547805 */ /* 0x000fe2000001ff00 */
[----:B------:R-:W-:Y:S02]  /*25d50*/  IMAD.MOV.U32 R50, RZ, RZ, R51 ;  /* 0x000000ffff327224 */ /* 0x000fe400078e0033 */
[----:B------:R-:W-:Y:S02]  /*25d60*/  HFMA2 R69, -RZ, RZ, 0, 0 ;  /* 0x00000000ff457431 */ /* 0x000fe400000001ff */
        /* <DEDUP_REMOVED lines=13> */
[----:B------:R-:W-:Y:S02]  /*25e40*/  IMAD.IADD R70, R71, 0x1, R53 ;  /* 0x0000000147467824 */ /* 0x000fe400078e0235 */
[----:B------:R-:W-:Y:S01]  /*25e50*/  HFMA2 R71, -RZ, RZ, 0, 0 ;  /* 0x00000000ff477431 */ /* 0x000fe200000001ff */
[C---:B------:R-:W-:Y:S01]  /*25e60*/  LOP3.LUT R56, R66.reuse, 0xfffffffd, RZ, 0xc0, !PT ;  /* 0xfffffffd42387812 */ /* 0x040fe200078ec0ff */
[----:B------:R-:W-:Y:S01]  /*25e70*/  IMAD R113, R66, R17, RZ ;  /* 0x0000001142717224 */ /* 0x000fe200078e02ff */
[----:B------:R-:W-:Y:S01]  /*25e80*/  IADD3.X R55, PT, PT, RZ, RZ, RZ, P0, !PT ;  /* 0x000000ffff377210 */ /* 0x000fe200007fe4ff */
[----:B------:R-:W-:-:S02]  /*25e90*/  IMAD.MOV.U32 R103, RZ, RZ, RZ ;  /* 0x000000ffff677224 */ /* 0x000fc400078e00ff */
[----:B------:R-:W-:-:S04]  /*25ea0*/  IMAD.HI.U32 R51, R113, R58, R56 ;  /* 0x0000003a71337227 */ /* 0x000fc800078e0038 */
[----:B------:R-:W-:Y:S01]  /*25eb0*/  IMAD.WIDE.U32 R54, R78, R78, R54 ;  /* 0x0000004e4e367225 */ /* 0x000fe200078e0036 */
[----:B------:R-:W-:-:S03]  /*25ec0*/  IADD3 R50, P1, PT, R51, R50, RZ ;  /* 0x0000003233327210 */ /* 0x000fc60007f3e0ff */
[----:B------:R-:W-:Y:S01]  /*25ed0*/  IMAD.WIDE.U32 R70, R82, R83, R70 ;  /* 0x0000005352467225 */ /* 0x000fe200078e0046 */
[----:B------:R-:W-:-:S03]  /*25ee0*/  IADD3.X R51, PT, PT, RZ, RZ, RZ, P1, !PT ;  /* 0x000000ffff337210 */ /* 0x000fc60000ffe4ff */
[----:B------:R-:W-:Y:S01]  /*25ef0*/  IMAD.IADD R67, R67, 0x1, R55 ;  /* 0x0000000143437824 */ /* 0x000fe200078e0237 */
[----:B------:R-:W-:Y:S01]  /*25f00*/  MOV R55, RZ ;  /* 0x000000ff00377202 */ /* 0x000fe20000000f00 */
[----:B------:R-:W-:-:S03]  /*25f10*/  IMAD.WIDE.U32 R50, R113, R59, R50 ;  /* 0x0000003b71327225 */ /* 0x000fc600078e0032 */
[----:B------:R-:W-:Y:S01]  /*25f20*/  IADD3 R66, P0, PT, R67, R70, RZ ;  /* 0x0000004643427210 */ /* 0x000fe20007f1e0ff */
[----:B------:R-:W-:-:S04]  /*25f30*/  IMAD.WIDE.U32 R54, R82, R111, R54 ;  /* 0x0000006f52367225 */ /* 0x000fc800078e0036 */
[----:B------:R-:W-:Y:S02]  /*25f40*/  IMAD.X R67, RZ, RZ, RZ, P0 ;  /* 0x000000ffff437224 */ /* 0x000fe400000e06ff */
[----:B------:R-:W-:Y:S02]  /*25f50*/  IMAD.IADD R70, R71, 0x1, R103 ;  /* 0x0000000147467824 */ /* 0x000fe400078e0267 */
[----:B------:R-:W-:-:S04]  /*25f60*/  IMAD.WIDE.U32 R66, R78, R111, R66 ;  /* 0x0000006f4e427225 */ /* 0x000fc800078e0042 */
[C---:B------:R-:W-:Y:S01]  /*25f70*/  IMAD.IADD R55, R53.reuse, 0x1, R55 ;  /* 0x0000000135377824 */ /* 0x040fe200078e0237 */
[----:B------:R-:W-:Y:S01]  /*25f80*/  IADD3 R57, PT, PT, R53, R67, RZ ;  /* 0x0000004335397210 */ /* 0x000fe20007ffe0ff */
[----:B------:R-:W-:Y:S02]  /*25f90*/  IMAD.MOV.U32 R71, RZ, RZ, RZ ;  /* 0x000000ffff477224 */ /* 0x000fe400078e00ff */
[----:B------:R-:W-:Y:S01]  /*25fa0*/  IMAD R109, R50, R17, RZ ;  /* 0x00000011326d7224 */ /* 0x000fe200078e02ff */
[----:B------:R-:W-:Y:S01]  /*25fb0*/  IADD3 R66, P1, PT, R55, R66, RZ ;  /* 0x0000004237427210 */ /* 0x000fe20007f3e0ff */
[----:B------:R-:W-:-:S04]  /*25fc0*/  IMAD.WIDE.U32 R70, R82, R81, R70 ;  /* 0x0000005152467225 */ /* 0x000fc800078e0046 */
[----:B------:R-:W-:Y:S01]  /*25fd0*/  IMAD.X R67, RZ, RZ, RZ, P1 ;  /* 0x000000ffff437224 */ /* 0x000fe200008e06ff */
[----:B------:R-:W-:Y:S01]  /*25fe0*/  IADD3 R56, P0, PT, R57, R70, RZ ;  /* 0x0000004639387210 */ /* 0x000fe20007f1e0ff */
[----:B------:R-:W-:Y:S02]  /*25ff0*/  IMAD.MOV.U32 R68, RZ, RZ, R50 ;  /* 0x000000ffff447224 */ /* 0x000fe400078e0032 */
[----:B------:R-:W-:-:S04]  /*26000*/  IMAD.WIDE.U32 R66, R78, R111, R66 ;  /* 0x0000006f4e427225 */ /* 0x000fc800078e0042 */
[----:B------:R-:W-:Y:S01]  /*26010*/  IMAD.X R57, RZ, RZ, RZ, P0 ;  /* 0x000000ffff397224 */ /* 0x000fe200000e06ff */
[----:B------:R-:W-:Y:S01]  /*26020*/  IADD3 R54, P0, PT, R51, R54, RZ ;  /* 0x0000003633367210 */ /* 0x000fe20007f1e0ff */
[----:B------:R-:W-:Y:S01]  /*26030*/  IMAD.IADD R55, R53, 0x1, R67 ;  /* 0x0000000135377824 */ /* 0x000fe200078e0243 */
[----:B------:R-:W-:Y:S01]  /*26040*/  MOV R51, RZ ;  /* 0x000000ff00337202 */ /* 0x000fe20000000f00 */
[----:B------:R-:W-:Y:S02]  /*26050*/  IMAD.IADD R50, R71, 0x1, R84 ;  /* 0x0000000147327824 */ /* 0x000fe400078e0254 */
[----:B------:R-:W-:Y:S02]  /*26060*/  HFMA2 R67, -RZ, RZ, 0, 0 ;  /* 0x00000000ff437431 */ /* 0x000fe400000001ff */
[----:B------:R-:W-:-:S04]  /*26070*/  IMAD.WIDE.U32 R56, R78, R83, R56 ;  /* 0x000000534e387225 */ /* 0x000fc800078e0038 */
[----:B------:R-:W-:Y:S02]  /*26080*/  HFMA2 R71, -RZ, RZ, 0, 0 ;  /* 0x00000000ff477431 */ /* 0x000fe400000001ff */
[C---:B------:R-:W-:Y:S01]  /*26090*/  IMAD.WIDE.U32 R50, R82.reuse, R80, R50 ;  /* 0x0000005052327225 */ /* 0x040fe200078e0032 */
[----:B------:R-:W-:Y:S02]  /*260a0*/  IADD3 R56, P1, PT, R55, R56, RZ ;  /* 0x0000003837387210 */ /* 0x000fe40007f3e0ff */
[----:B------:R-:W-:Y:S01]  /*260b0*/  IADD3.X R55, PT, PT, RZ, RZ, RZ, P0, !PT ;  /* 0x000000ffff377210 */ /* 0x000fe200007fe4ff */
[----:B------:R-:W-:Y:S02]  /*260c0*/  IMAD.IADD R57, R103, 0x1, R57 ;  /* 0x0000000167397824 */ /* 0x000fe400078e0239 */
[----:B------:R-:W-:-:S03]  /*260d0*/  IMAD.WIDE.U32 R66, R82, R83, R66 ;  /* 0x0000005352427225 */ /* 0x000fc600078e0042 */
[----:B------:R-:W-:Y:S01]  /*260e0*/  IADD3 R50, P0, PT, R57, R50, RZ ;  /* 0x0000003239327210 */ /* 0x000fe20007f1e0ff */
[----:B------:R-:W-:Y:S02]  /*260f0*/  IMAD.X R57, RZ, RZ, RZ, P1 ;  /* 0x000000ffff397224 */ /* 0x000fe400008e06ff */
[----:B------:R-:W-:Y:S02]  /*26100*/  IMAD.IADD R67, R103, 0x1, R67 ;  /* 0x0000000167437824 */ /* 0x000fe400078e0243 */
[----:B------:R-:W-:-:S04]  /*26110*/  IMAD.WIDE.U32 R56, R111, R111, R56 ;  /* 0x0000006f6f387225 */ /* 0x000fc800078e0038 */
[----:B------:R-:W-:Y:S01]  /*26120*/  IMAD.HI.U32 R69, R109, R58, R68 ;  /* 0x0000003a6d457227 */ /* 0x000fe200078e0044 */
[----:B------:R-:W-:Y:S02]  /*26130*/  IADD3 R56, P2, PT, R67, R56, RZ ;  /* 0x0000003843387210 */ /* 0x000fe40007f5e0ff */
[----:B------:R-:W-:Y:S01]  /*26140*/  IADD3 R53, PT, PT, R53, R57, RZ ;  /* 0x0000003935357210 */ /* 0x000fe20007ffe0ff */
[----:B------:R-:W-:Y:S02]  /*26150*/  IMAD.IADD R68, R51, 0x1, R85 ;  /* 0x0000000133447824 */ /* 0x000fe400078e0255 */
[----:B------:R-:W-:-:S04]  /*26160*/  IMAD.WIDE.U32 R54, R113, R60, R54 ;  /* 0x0000003c71367225 */ /* 0x000fc800078e0036 */
[----:B------:R-:W-:Y:S01]  /*26170*/  IMAD.X R51, RZ, RZ, RZ, P0 ;  /* 0x000000ffff337224 */ /* 0x000fe200000e06ff */
[----:B------:R-:W-:Y:S01]  /*26180*/  IADD3 R74, P0, PT, R54, R69, RZ ;  /* 0x00000045364a7210 */ /* 0x000fe20007f1e0ff */
[----:B------:R-:W-:Y:S01]  /*26190*/  IMAD.MOV.U32 R69, RZ, RZ, RZ ;  /* 0x000000ffff457224 */ /* 0x000fe200078e00ff */
[----:B------:R-:W-:Y:S01]  /*261a0*/  IADD3 R66, P3, PT, R55, R66, RZ ;  /* 0x0000004237427210 */ /* 0x000fe20007f7e0ff */
[----:B------:R-:W-:-:S03]  /*261b0*/  IMAD.WIDE.U32 R50, R78, R81, R50 ;  /* 0x000000514e327225 */ /* 0x000fc600078e0032 */
[----:B------:R-:W-:Y:S01]  /*261c0*/  IADD3.X R67, PT, PT, RZ, RZ, RZ, P3, !PT ;  /* 0x000000ffff437210 */ /* 0x000fe20001ffe4ff */
        /* <DEDUP_REMOVED lines=9> */
[----:B------:R-:W-:-:S04]  /*26260*/  IMAD.WIDE.U32 R74, R109, R59, R74 ;  /* 0x0000003b6d4a7225 */ /* 0x000fc800078e004a */
[----:B------:R-:W-:Y:S02]  /*26270*/  HFMA2 R57, -RZ, RZ, 0, 0 ;  /* 0x00000000ff397431 */ /* 0x000fe400000001ff */
[----:B------:R-:W-:-:S04]  /*26280*/  IMAD.WIDE.U32 R66, R113, R61, R66 ;  /* 0x0000003d71427225 */ /* 0x000fc800078e0042 */
[----:B------:R-:W-:Y:S02]  /*26290*/  IMAD.IADD R50, R69, 0x1, R107 ;  /* 0x0000000145327824 */ /* 0x000fe400078e026b */
[----:B------:R-:W-:-:S04]  /*262a0*/  IMAD.WIDE.U32 R54, R111, R83, R54 ;  /* 0x000000536f367225 */ /* 0x000fc800078e0036 */
[----:B------:R-:W-:Y:S01]  /*262b0*/  IMAD.X R69, RZ, RZ, RZ, P0 ;  /* 0x000000ffff457224 */ /* 0x000fe200000e06ff */
[----:B------:R-:W-:Y:S01]  /*262c0*/  IADD3 R54, P0, PT, R51, R54, RZ ;  /* 0x0000003633367210 */ /* 0x000fe20007f1e0ff */
[----:B------:R-:W-:Y:S02]  /*262d0*/  IMAD R53, R74, R17, RZ ;  /* 0x000000114a357224 */ /* 0x000fe400078e02ff */
[----:B------:R-:W-:Y:S01]  /*262e0*/  IMAD.MOV.U32 R70, RZ, RZ, R74 ;  /* 0x000000ffff467224 */ /* 0x000fe200078e004a */
[----:B------:R-:W-:Y:S01]  /*262f0*/  IADD3 R74, P2, PT, R66, R75, RZ ;  /* 0x0000004b424a7210 */ /* 0x000fe20007f5e0ff */
[----:B------:R-:W-:-:S04]  /*26300*/  IMAD.WIDE.U32 R68, R78, R80, R68 ;  /* 0x000000504e447225 */ /* 0x000fc800078e0044 */
[----:B------:R-:W-:Y:S02]  /*26310*/  IMAD.IADD R55, R103, 0x1, R55 ;  /* 0x0000000167377824 */ /* 0x000fe400078e0237 */
[----:B------:R-:W-:Y:S02]  /*26320*/  IMAD.MOV.U32 R51, RZ, RZ, RZ ;  /* 0x000000ffff337224 */ /* 0x000fe400078e00ff */
        /* <DEDUP_REMOVED lines=8> */
[----:B------:R-:W-:Y:S01]  /*263b0*/  IMAD.HI.U32 R71, R53, R58, R70 ;  /* 0x0000003a35477227 */ /* 0x000fe200078e0046 */
[----:B------:R-:W-:-:S03]  /*263c0*/  IADD3 R72, PT, PT, R51, R79, RZ ;  /* 0x0000004f33487210 */ /* 0x000fc60007ffe0ff */
        /* <DEDUP_REMOVED lines=18> */
[----:B------:R-:W-:Y:S01]  /*264f0*/  IMAD R105, R70, R17, RZ ;  /* 0x0000001146697224 */ /* 0x000fe200078e02ff */
[----:B------:R-:W-:Y:S01]  /*26500*/  IADD3 R74, P2, PT, R56, R75, RZ ;  /* 0x0000004b384a7210 */ /* 0x000fe20007f5e0ff */
[----:B------:R-:W-:Y:S02]  /*26510*/  IMAD.MOV.U32 R68, RZ, RZ, R70 ;  /* 0x000000ffff447224 */ /* 0x000fe400078e0046 */
[----:B------:R-:W-:Y:S01]  /*26520*/  IMAD.MOV.U32 R69, RZ, RZ, RZ ;  /* 0x000000ffff457224 */ /* 0x000fe200078e00ff */
[----:B------:R-:W-:Y:S01]  /*26530*/  IADD3.X R75, PT, PT, RZ, RZ, RZ, P2, !PT ;  /* 0x000000ffff4b7210 */ /* 0x000fe200017fe4ff */
        /* <DEDUP_REMOVED lines=11> */
[----:B------:R-:W-:-:S04]  /*265f0*/  IMAD.WIDE.U32 R50, R111, R80, R50 ;  /* 0x000000506f327225 */ /* 0x000fc800078e0032 */
[----:B------:R-:W-:Y:S01]  /*26600*/  IMAD.MOV.U32 R55, RZ, RZ, RZ ;  /* 0x000000ffff377224 */ /* 0x000fe200078e00ff */
[----:B------:R-:W-:Y:S01]  /*26610*/  IADD3 R51, PT, PT, R85, R51, RZ ;  /* 0x0000003355337210 */ /* 0x000fe20007ffe0ff */
[----:B------:R-:W-:-:S04]  /*26620*/  IMAD.WIDE.U32 R74, R109, R61, R74 ;  /* 0x0000003d6d4a7225 */ /* 0x000fc800078e004a */
[----:B------:R-:W-:Y:S01]  /*26630*/  IMAD.WIDE.U32 R68, R78, R76, R68 ;  /* 0x0000004c4e447225 */ /* 0x000fe200078e0044 */
[----:B------:R-:W-:-:S03]  /*26640*/  IADD3 R56, P3, PT, R74, R71, RZ ;  /* 0x000000474a387210 */ /* 0x000fc60007f7e0ff */
[----:B------:R-:W-:Y:S01]  /*26650*/  IMAD.X R67, RZ, RZ, RZ, P1 ;  /* 0x000000ffff437224 */ /* 0x000fe200008e06ff */
[----:B------:R-:W-:Y:S01]  /*26660*/  IADD3 R50, P1, PT, R103, R50, RZ ;  /* 0x0000003267327210 */ /* 0x000fe20007f3e0ff */
[----:B------:R-:W-:Y:S01]  /*26670*/  IMAD.WIDE.U32 R54, R82, R80, R54 ;  /* 0x0000005052367225 */ /* 0x000fe200078e0036 */
[----:B------:R-:W-:Y:S02]  /*26680*/  IADD3 R68, P0, PT, R51, R68, RZ ;  /* 0x0000004433447210 */ /* 0x000fe40007f1e0ff */
[----:B------:R-:W-:Y:S01]  /*26690*/  IADD3 R103, PT, PT, R79, R69, RZ ;  /* 0x000000454f677210 */ /* 0x000fe20007ffe0ff */
[----:B------:R-:W-:Y:S01]  /*266a0*/  IMAD.IADD R71, R85, 0x1, R55 ;  /* 0x0000000155477824 */ /* 0x000fe200078e0237 */
[----:B------:R-:W-:Y:S01]  /*266b0*/  IADD3 R54, P2, PT, R57, R54, RZ ;  /* 0x0000003639367210 */ /* 0x000fe20007f5e0ff */
[----:B------:R-:W-:-:S03]  /*266c0*/  IMAD.WIDE.U32 R66, R111, R81, R66 ;  /* 0x000000516f427225 */ /* 0x000fc600078e0042 */
[----:B------:R-:W-:Y:S01]  /*266d0*/  IADD3.X R55, PT, PT, RZ, RZ, RZ, P2, !PT ;  /* 0x000000ffff377210 */ /* 0x000fe200017fe4ff */
[----:B------:R-:W-:Y:S02]  /*266e0*/  IMAD.X R51, RZ, RZ, RZ, P1 ;  /* 0x000000ffff337224 */ /* 0x000fe400008e06ff */
[----:B------:R-:W-:Y:S01]  /*266f0*/  IMAD.X R57, RZ, RZ, RZ, P3 ;  /* 0x000000ffff397224 */ /* 0x000fe200018e06ff */
[----:B------:R-:W-:Y:S01]  /*26700*/  IADD3 R66, P3, PT, R71, R66, RZ ;  /* 0x0000004247427210 */ /* 0x000fe20007f7e0ff */
[----:B------:R-:W-:Y:S02]  /*26710*/  IMAD.IADD R67, R84, 0x1, R67 ;  /* 0x0000000154437824 */ /* 0x000fe400078e0243 */
[----:B------:R-:W-:Y:S02]  /*26720*/  IMAD.X R69, RZ, RZ, RZ, P0 ;  /* 0x000000ffff457224 */ /* 0x000fe400000e06ff */
[----:B------:R-:W-:-:S04]  /*26730*/  IMAD.WIDE.U32 R50, R83, R81, R50 ;  /* 0x0000005153327225 */ /* 0x000fc800078e0032 */
[----:B------:R-:W-:Y:S01]  /*26740*/  IMAD.WIDE.U32 R68, R111, R77, R68 ;  /* 0x0000004d6f447225 */ /* 0x000fe200078e0044 */
[----:B------:R-:W-:Y:S02]  /*26750*/  IADD3 R50, P2, PT, R67, R50, RZ ;  /* 0x0000003243327210 */ /* 0x000fe40007f5e0ff */
[----:B------:R-:W-:Y:S01]  /*26760*/  IADD3 R51, PT, PT, R84, R51, RZ ;  /* 0x0000003354337210 */ /* 0x000fe20007ffe0ff */
[----:B------:R-:W-:-:S03]  /*26770*/  IMAD.WIDE.U32 R56, R53, R60, R56 ;  /* 0x0000003c35387225 */ /* 0x000fc600078e0038 */
        /* <DEDUP_REMOVED lines=15> */
[----:B------:R-:W-:Y:S02]  /*26870*/  IMAD.X R75, RZ, RZ, RZ, P4 ;  /* 0x000000ffff4b7224 */ /* 0x000fe400020e06ff */
[----:B------:R-:W-:Y:S02]  /*26880*/  HFMA2 R67, -RZ, RZ, 0, 0 ;  /* 0x00000000ff437431 */ /* 0x000fe400000001ff */
[----:B------:R-:W-:Y:S01]  /*26890*/  IMAD.IADD R115, R84, 0x1, R51 ;  /* 0x0000000154737824 */ /* 0x000fe200078e0233 */
[----:B------:R-:W-:Y:S01]  /*268a0*/  MOV R50, R72 ;  /* 0x0000004800327202 */ /* 0x000fe20000000f00 */
[----:B------:R-:W-:-:S04]  /*268b0*/  IMAD.WIDE.U32 R74, R109, R62, R74 ;  /* 0x0000003e6d4a7225 */ /* 0x000fc800078e004a */
[----:B------:R-:W-:Y:S01]  /*268c0*/  IMAD R103, R72, R17, RZ ;  /* 0x0000001148677224 */ /* 0x000fe200078e02ff */
[----:B------:R-:W-:Y:S01]  /*268d0*/  IADD3 R54, P3, PT, R74, R57, RZ ;  /* 0x000000394a367210 */ /* 0x000fe20007f7e0ff */
[----:B------:R-:W-:Y:S02]  /*268e0*/  IMAD.MOV.U32 R51, RZ, RZ, RZ ;  /* 0x000000ffff337224 */ /* 0x000fe400078e00ff */
[----:B------:R-:W-:-:S04]  /*268f0*/  IMAD.WIDE.U32 R68, R83, R80, R68 ;  /* 0x0000005053447225 */ /* 0x000fc800078e0044 */
[----:B------:R-:W-:Y:S02]  /*26900*/  IMAD.X R71, RZ, RZ, RZ, P0 ;  /* 0x000000ffff477224 */ /* 0x000fe400000e06ff */
[----:B------:R-:W-:Y:S01]  /*26910*/  IMAD.HI.U32 R72, R103, R58, R50 ;  /* 0x0000003a67487227 */ /* 0x000fe200078e0032 */
[----:B------:R-:W-:-:S03]  /*26920*/  IADD3 R50, P0, PT, R115, R68, RZ ;  /* 0x0000004473327210 */ /* 0x000fc60007f1e0ff */
[----:B------:R-:W-:Y:S01]  /*26930*/  IMAD.IADD R69, R85, 0x1, R69 ;  /* 0x0000000155457824 */ /* 0x000fe200078e0245 */
[----:B------:R-:W-:Y:S01]  /*26940*/  IADD3.X R51, PT, PT, RZ, RZ, RZ, P0, !PT ;  /* 0x000000ffff337210 */ /* 0x000fe200007fe4ff */
[----:B------:R-:W-:-:S04]  /*26950*/  IMAD.WIDE.U32 R70, R111, R76, R70 ;  /* 0x0000004c6f467225 */ /* 0x000fc800078e0046 */
[----:B------:R-:W-:-:S04]  /*26960*/  IMAD.WIDE.U32 R66, R82, R77, R66 ;  /* 0x0000004d52427225 */ /* 0x000fc800078e0042 */
[----:B------:R-:W-:Y:S01]  /*26970*/  IMAD.X R57, RZ, RZ, RZ, P1 ;  /* 0x000000ffff397224 */ /* 0x000fe200008e06ff */
[----:B------:R-:W-:Y:S01]  /*26980*/  IADD3 R68, P1, PT, R69, R70, RZ ;  /* 0x0000004645447210 */ /* 0x000fe20007f3e0ff */
[----:B------:R-:W-:Y:S01]  /*26990*/  IMAD.WIDE.U32 R50, R81, R81, R50 ;  /* 0x0000005151327225 */ /* 0x000fe200078e0032 */
[----:B------:R-:W-:Y:S02]  /*269a0*/  IADD3 R67, PT, PT, R107, R67, RZ ;  /* 0x000000436b437210 */ /* 0x000fe40007ffe0ff */
[----:B------:R-:W-:Y:S01]  /*269b0*/  IADD3 R66, P2, PT, R55, R66, RZ ;  /* 0x0000004237427210 */ /* 0x000fe20007f5e0ff */
        /* <DEDUP_REMOVED lines=12> */
[----:B------:R-:W-:Y:S02]  /*26a80*/  IMAD.X R57, RZ, RZ, RZ, P3 ;  /* 0x000000ffff397224 */ /* 0x000fe400018e06ff */
[----:B------:R-:W-:Y:S01]  /*26a90*/  IMAD.WIDE.U32 R66, R113, R64, R66 ;  /* 0x0000004071427225 */ /* 0x000fe200078e0042 */
[----:B------:R-:W-:-:S03]  /*26aa0*/  IADD3 R68, P1, PT, R51, R68, RZ ;  /* 0x0000004433447210 */ /* 0x000fc60007f3e0ff */
[----:B------:R-:W-:Y:S01]  /*26ab0*/  IMAD.IADD R71, R79, 0x1, R71 ;  /* 0x000000014f477824 */ /* 0x000fe200078e0247 */
[----:B------:R-:W-:Y:S01]  /*26ac0*/  IADD3 R74, P3, PT, R66, R75, RZ ;  /* 0x0000004b424a7210 */ /* 0x000fe20007f7e0ff */
[----:B------:R-:W-:Y:S02]  /*26ad0*/  IMAD.X R51, RZ, RZ, RZ, P2 ;  /* 0x000000ffff337224 */ /* 0x000fe400010e06ff */
[----:B------:R-:W-:Y:S01]  /*26ae0*/  IMAD.WIDE.U32 R56, R78, R77, R56 ;  /* 0x0000004d4e387225 */ /* 0x000fe200078e0038 */
[----:B------:R-:W-:-:S03]  /*26af0*/  IADD3 R54, P2, PT, R54, R71, RZ ;  /* 0x0000004736367210 */ /* 0x000fc60007f5e0ff */
[----:B------:R-:W-:Y:S01]  /*26b00*/  IMAD.WIDE.U32 R50, R83, R80, R50 ;  /* 0x0000005053327225 */ /* 0x000fe200078e0032 */
[----:B------:R-:W-:-:S03]  /*26b10*/  IADD3 R71, PT, PT, R107, R57, RZ ;  /* 0x000000396b477210 */ /* 0x000fc60007ffe0ff */
[----:B------:R-:W-:Y:S01]  /*26b20*/  IMAD.X R75, RZ, RZ, RZ, P3 ;  /* 0x000000ffff4b7224 */ /* 0x000fe200018e06ff */
[----:B------:R-:W-:Y:S01]  /*26b30*/  IADD3 R51, PT, PT, R85, R51, RZ ;  /* 0x0000003355337210 */ /* 0x000fe20007ffe0ff */
[----:B------:R-:W-:Y:S01]  /*26b40*/  IMAD.X R69, RZ, RZ, RZ, P1 ;  /* 0x000000ffff457224 */ /* 0x000fe200008e06ff */
[----:B------:R-:W-:Y:S01]  /*26b50*/  IADD3 R66, P1, PT, R71, R50, RZ ;  /* 0x0000003247427210 */ /* 0x000fe20007f3e0ff */
[----:B------:R-:W-:Y:S02]  /*26b60*/  IMAD.X R71, RZ, RZ, RZ, P0 ;  /* 0x000000ffff477224 */ /* 0x000fe400000e06ff */
        /* <DEDUP_REMOVED lines=16> */
[C---:B------:R-:W-:Y:S01]  /*26c70*/  IMAD.IADD R115, R79.reuse, 0x1, R57 ;  /* 0x000000014f737824 */ /* 0x040fe200078e0239 */
[----:B------:R-:W-:Y:S01]  /*26c80*/  IADD3 R82, PT, PT, R79, R55, RZ ;  /* 0x000000374f527210 */ /* 0x000fe20007ffe0ff */
[----:B------:R-:W-:Y:S01]  /*26c90*/  IMAD.WIDE.U32 R66, R111, R77, R66 ;  /* 0x0000004d6f427225 */ /* 0x000fe200078e0042 */
[----:B------:R-:W-:-:S03]  /*26ca0*/  IADD3.X R55, PT, PT, RZ, RZ, RZ, P0, !PT ;  /* 0x000000ffff377210 */ /* 0x000fc600007fe4ff */
[----:B------:R-:W-:Y:S01]  /*26cb0*/  IMAD.X R57, RZ, RZ, RZ, P3 ;  /* 0x000000ffff397224 */ /* 0x000fe200018e06ff */
[----:B------:R-:W-:Y:S01]  /*26cc0*/  IADD3 R74, P1, PT, R115, R66, RZ ;  /* 0x00000042734a7210 */ /* 0x000fe20007f3e0ff */
[----:B------:R-:W-:-:S04]  /*26cd0*/  IMAD.WIDE.U32 R72, R103, R59, R72 ;  /* 0x0000003b67487225 */ /* 0x000fc800078e0048 */
[----:B------:R-:W-:Y:S02]  /*26ce0*/  IMAD.X R69, RZ, RZ, RZ, P2 ;  /* 0x000000ffff457224 */ /* 0x000fe400010e06ff */
[----:B------:R-:W-:-:S04]  /*26cf0*/  IMAD.WIDE.U32 R56, R113, R26, R56 ;  /* 0x0000001a71387225 */ /* 0x000fc800078e0038 */
[----:B------:R-:W-:Y:S02]  /*26d00*/  IMAD.IADD R115, R107, 0x1, R67 ;  /* 0x000000016b737824 */ /* 0x000fe400078e0243 */
[----:B------:R-:W-:Y:S02]  /*26d10*/  IMAD R113, R72, R17, RZ ;  /* 0x0000001148717224 */ /* 0x000fe400078e02ff */
[----:B------:R-:W-:-:S04]  /*26d20*/  IMAD.WIDE.U32 R68, R81, R80, R68 ;  /* 0x0000005051447225 */ /* 0x000fc800078e0044 */
[----:B------:R-:W-:Y:S01]  /*26d30*/  IMAD.MOV.U32 R66, RZ, RZ, R72 ;  /* 0x000000ffff427224 */ /* 0x000fe200078e0048 */
[----:B------:R-:W-:Y:S01]  /*26d40*/  IADD3 R68, P0, PT, R115, R68, RZ ;  /* 0x0000004473447210 */ /* 0x000fe20007f1e0ff */
[----:B------:R-:W-:Y:S02]  /*26d50*/  IMAD.MOV.U32 R67, RZ, RZ, RZ ;  /* 0x000000ffff437224 */ /* 0x000fe400078e00ff */
        /* <DEDUP_REMOVED lines=18> */
[----:B------:R-:W-:Y:S02]  /*26e80*/  IMAD.X R51, RZ, RZ, RZ, P3 ;  /* 0x000000ffff337224 */ /* 0x000fe400018e06ff */
[----:B------:R-:W-:Y:S01]  /*26e90*/  IMAD.WIDE.U32 R68, R83, R77, R68 ;  /* 0x0000004d53447225 */ /* 0x000fe200078e0044 */
[----:B------:R-:W-:-:S02]  /*26ea0*/  IADD3 R54, P4, PT, R55, R82, RZ ;  /* 0x0000005237367210 */ /* 0x000fc40007f9e0ff */
[----:B------:R-:W-:Y:S01]  /*26eb0*/  IADD3.X R67, PT, PT, RZ, RZ, RZ, P5, !PT ;  /* 0x000000ffff437210 */ /* 0x000fe20002ffe4ff */
[----:B------:R-:W-:Y:S01]  /*26ec0*/  IMAD.WIDE.U32 R50, R80, R80, R50 ;  /* 0x0000005050327225 */ /* 0x000fe200078e0032 */
[----:B------:R-:W-:Y:S02]  /*26ed0*/  IADD3 R57, PT, PT, R107, R69, RZ ;  /* 0x000000456b397210 */ /* 0x000fe40007ffe0ff */
        /* <DEDUP_REMOVED lines=19> */
[C---:B------:R-:W-:Y:S01]  /*27010*/  IMAD.IADD R74, R79.reuse, 0x1, R55 ;  /* 0x000000014f4a7824 */ /* 0x040fe200078e0237 */
[----:B------:R-:W-:Y:S01]  /*27020*/  IADD3.X R55, PT, PT, RZ, RZ, RZ, P3, !PT ;  /* 0x000000ffff377210 */ /* 0x000fe20001ffe4ff */
[----:B------:R-:W-:Y:S01]  /*27030*/  IMAD.IADD R69, R79, 0x1, R69 ;  /* 0x000000014f457824 */ /* 0x000fe200078e0245 */
[----:B------:R-:W-:Y:S01]  /*27040*/  IADD3 R84, P2, PT, R72, R84, RZ ;  /* 0x0000005448547210 */ /* 0x000fe20007f5e0ff */
[----:B------:R-:W-:-:S03]  /*27050*/  IMAD.WIDE.U32 R50, R81, R77, R50 ;  /* 0x0000004d51327225 */ /* 0x000fc600078e0032 */
[----:B------:R-:W-:Y:S01]  /*27060*/  IADD3.X R85, PT, PT, RZ, RZ, RZ, P2, !PT ;  /* 0x000000ffff557210 */ /* 0x000fe200017fe4ff */
        /* <DEDUP_REMOVED lines=8> */
[----:B------:R-:W-:-:S03]  /*270f0*/  IADD3 R67, P3, PT, R67, R75, RZ ;  /* 0x0000004b43437210 */ /* 0x000fc60007f7e0ff */
[----:B------:R-:W-:Y:S02]  /*27100*/  IMAD.IADD R55, R107, 0x1, R55 ;  /* 0x000000016b377824 */ /* 0x000fe400078e0237 */
[----:B------:R-:W-:Y:S01]  /*27110*/  IMAD.WIDE.U32 R68, R83, R76, R50 ;  /* 0x0000004c53447225 */ /* 0x000fe200078e0032 */
[----:B------:R-:W-:Y:S02]  /*27120*/  MOV R50, R84 ;  /* 0x0000005400327202 */ /* 0x000fe40000000f00 */
[----:B------:R-:W-:Y:S01]  /*27130*/  IADD3 R66, P6, PT, R55, R74, RZ ;  /* 0x0000004a37427210 */ /* 0x000fe20007fde0ff */
[----:B------:R-:W-:Y:S02]  /*27140*/  IMAD.X R57, RZ, RZ, RZ, P1 ;  /* 0x000000ffff397224 */ /* 0x000fe400008e06ff */
[----:B------:R-:W-:Y:S02]  /*27150*/  IMAD R75, R84, R17, RZ ;  /* 0x00000011544b7224 */ /* 0x000fe400078e02ff */
[----:B------:R-:W-:-:S02]  /*27160*/  IMAD.MOV.U32 R51, RZ, RZ, RZ ;  /* 0x000000ffff337224 */ /* 0x000fc400078e00ff */
        /* <DEDUP_REMOVED lines=32> */
[----:B------:R-:W-:Y:S02]  /*27370*/  IMAD.X R69, RZ, RZ, RZ, P3 ;  /* 0x000000ffff457224 */ /* 0x000fe400018e06ff */
        /* <DEDUP_REMOVED lines=32> */
[----:B------:R-:W-:Y:S02]  /*27580*/  IMAD.IADD R53, R79, 0x1, R51 ;  /* 0x000000014f357824 */ /* 0x000fe400078e0233 */
[----:B------:R-:W-:Y:S01]  /*27590*/  IMAD.X R51, RZ, RZ, RZ, P1 ;  /* 0x000000ffff337224 */ /* 0x000fe200008e06ff */
[----:B------:R-:W-:Y:S01]  /*275a0*/  IADD3 R54, P1, PT, R54, R71, RZ ;  /* 0x0000004736367210 */ /* 0x000fe20007f3e0ff */
[----:B------:R-:W-:-:S03]  /*275b0*/  IMAD.WIDE.U32 R72, R113, R61, R72 ;  /* 0x0000003d71487225 */ /* 0x000fc600078e0048 */
[----:B------:R-:W-:Y:S01]  /*275c0*/  IADD3 R51, P4, PT, R51, R66, RZ ;  /* 0x0000004233337210 */ /* 0x000fe20007f9e0ff */
[----:B------:R-:W-:Y:S01]  /*275d0*/  IMAD.WIDE.U32 R84, R75, R59, R84 ;  /* 0x0000003b4b547225 */ /* 0x000fe200078e0054 */
[----:B------:R-:W-:Y:S02]  /*275e0*/  IADD3.X R55, PT, PT, RZ, RZ, RZ, P1, !PT ;  /* 0x000000ffff377210 */ /* 0x000fe40000ffe4ff */
[----:B------:R-:W-:Y:S01]  /*275f0*/  IADD3 R70, P5, PT, R70, R73, RZ ;  /* 0x0000004946467210 */ /* 0x000fe20007fbe0ff */
[----:B------:R-:W-:Y:S01]  /*27600*/  IMAD.WIDE.U32 R56, R77, R76, R56 ;  /* 0x0000004c4d387225 */ /* 0x000fe200078e0038 */
[----:B------:R-:W-:-:S03]  /*27610*/  IADD3.X R68, PT, PT, RZ, RZ, RZ, P4, !PT ;  /* 0x000000ffff447210 */ /* 0x000fc600027fe4ff */
[----:B------:R-:W-:Y:S01]  /*27620*/  IMAD.X R66, RZ, RZ, RZ, P6 ;  /* 0x000000ffff427224 */ /* 0x000fe200030e06ff */
[----:B------:R-:W-:Y:S01]  /*27630*/  IADD3 R72, P6, PT, R72, R85, RZ ;  /* 0x0000005548487210 */ /* 0x000fe20007fde0ff */
[----:B------:R-:W-:Y:S01]  /*27640*/  IMAD R69, R84, R17, RZ ;  /* 0x0000001154457224 */ /* 0x000fe200078e02ff */
[----:B------:R-:W-:Y:S01]  /*27650*/  IADD3 R50, P2, PT, R53, R56, RZ ;  /* 0x0000003835327210 */ /* 0x000fe20007f5e0ff */
[----:B------:R-:W-:Y:S01]  /*27660*/  IMAD.IADD R53, R79, 0x1, R57 ;  /* 0x000000014f357824 */ /* 0x000fe200078e0239 */
[----:B------:R-:W-:Y:S01]  /*27670*/  IADD3.X R73, PT, PT, RZ, RZ, RZ, P6, !PT ;  /* 0x000000ffff497210 */ /* 0x000fe200037fe4ff */
[----:B------:R-:W-:-:S04]  /*27680*/  IMAD.WIDE.U32 R56, R103, R64, R54 ;  /* 0x0000004067387225 */ /* 0x000fc800078e0036 */
[----:B------:R-:W-:Y:S01]  /*27690*/  IMAD.X R81, RZ, RZ, RZ, P0 ;  /* 0x000000ffff517224 */ /* 0x000fe200000e06ff */
[----:B------:R-:W-:Y:S01]  /*276a0*/  IADD3 R66, P0, PT, R66, R51, RZ ;  /* 0x0000003342427210 */ /* 0x000fe20007f1e0ff */
[----:B------:R-:W-:Y:S02]  /*276b0*/  IMAD.MOV.U32 R85, RZ, RZ, RZ ;  /* 0x000000ffff557224 */ /* 0x000fe400078e00ff */
[----:B------:R-:W-:Y:S01]  /*276c0*/  IMAD.X R71, RZ, RZ, RZ, P5 ;  /* 0x000000ffff477224 */ /* 0x000fe200028e06ff */
[----:B------:R-:W-:Y:S01]  /*276d0*/  IADD3 R81, P1, PT, R81, R66, RZ ;  /* 0x0000004251517210 */ /* 0x000fe20007f3e0ff */
[----:B------:R-:W-:Y:S01]  /*276e0*/  IMAD.X R51, RZ, RZ, RZ, P2 ;  /* 0x000000ffff337224 */ /* 0x000fe200010e06ff */
[----:B------:R-:W-:Y:S01]  /*276f0*/  IADD3 R54, P2, PT, R57, R67, RZ ;  /* 0x0000004339367210 */ /* 0x000fe20007f5e0ff */
[----:B------:R-:W-:-:S04]  /*27700*/  IMAD.HI.U32 R85, R69, R58, R84 ;  /* 0x0000003a45557227 */ /* 0x000fc800078e0054 */
        /* <DEDUP_REMOVED lines=26> */
[----:B------:R-:W-:Y:S02]  /*278b0*/  IADD3 R55, P4, PT, R55, R81, RZ ;  /* 0x0000005137377210 */ /* 0x000fe40007f9e0ff */
        /* <DEDUP_REMOVED lines=23> */
[----:B------:R-:W-:Y:S02]  /*27a30*/  IADD3.X R107, PT, PT, RZ, RZ, RZ, P6, !PT ;  /* 0x000000ffff6b7210 */ /* 0x000fe400037fe4ff */
[----:B------:R-:W-:Y:S01]  /*27a40*/  MOV R57, R66 ;  /* 0x0000004200397202 */ /* 0x000fe20000000f00 */
[----:B------:R-:W-:-:S02]  /*27a50*/  IMAD.X R73, RZ, RZ, RZ, P4 ;  /* 0x000000ffff497224 */ /* 0x000fc400020e06ff */
        /* <DEDUP_REMOVED lines=9> */
[----:B------:R-:W-:Y:S02]  /*27af0*/  IMAD.X R51, RZ, RZ, RZ, P6 ;  /* 0x000000ffff337224 */ /* 0x000fe400030e06ff */
[----:B------:R-:W-:Y:S01]  /*27b00*/  IMAD.IADD R70, R79, 0x1, R71 ;  /* 0x000000014f467824 */ /* 0x000fe200078e0247 */
[----:B------:R-:W-:Y:S01]  /*27b10*/  IADD3 R68, P5, PT, R68, R55, RZ ;  /* 0x0000003744447210 */ /* 0x000fe20007fbe0ff */
[----:B------:R-:W-:Y:S02]  /*27b20*/  IMAD.X R55, RZ, RZ, RZ, P0 ;  /* 0x000000ffff377224 */ /* 0x000fe400000e06ff */
[----:B------:R-:W-:Y:S01]  /*27b30*/  IMAD.WIDE.U32 R50, R75, R26, R50 ;  /* 0x0000001a4b327225 */ /* 0x000fe200078e0032 */
[----:B------:R-:W-:Y:S02]  /*27b40*/  IADD3 R53, P0, PT, R53, R68, RZ ;  /* 0x0000004435357210 */ /* 0x000fe40007f1e0ff */
[----:B------:R-:W-:Y:S01]  /*27b50*/  IADD3.X R68, PT, PT, RZ, RZ, RZ, P1, !PT ;  /* 0x000000ffff447210 */ /* 0x000fe20000ffe4ff */
[----:B------:R-:W-:-:S03]  /*27b60*/  IMAD.WIDE.U32 R54, R69, R63, R54 ;  /* 0x0000003f45367225 */ /* 0x000fc600078e0036 */
[----:B------:R-:W-:Y:S01]  /*27b70*/  IADD3 R68, P1, PT, R68, R53, RZ ;  /* 0x0000003544447210 */ /* 0x000fe20007f3e0ff */
[----:B------:R-:W-:Y:S01]  /*27b80*/  IMAD.X R53, RZ, RZ, RZ, P3 ;  /* 0x000000ffff357224 */ /* 0x000fe200018e06ff */
[----:B------:R-:W-:Y:S01]  /*27b90*/  IADD3 R102, P6, PT, R50, R55, RZ ;  /* 0x0000003732667210 */ /* 0x000fe20007fde0ff */
[----:B------:R-:W-:Y:S01]  /*27ba0*/  IMAD.MOV.U32 R111, RZ, RZ, R56 ;  /* 0x000000ffff6f7224 */ /* 0x000fe200078e0038 */
[----:B------:R-:W-:Y:S02]  /*27bb0*/  IADD3.X R55, PT, PT, RZ, RZ, RZ, P5, !PT ;  /* 0x000000ffff377210 */ /* 0x000fe40002ffe4ff */
[----:B------:R-:W-:Y:S01]  /*27bc0*/  IADD3 R50, P3, PT, R53, R68, RZ ;  /* 0x0000004435327210 */ /* 0x000fe20007f7e0ff */
[----:B------:R-:W-:Y:S01]  /*27bd0*/  IMAD.X R103, RZ, RZ, RZ, P6 ;  /* 0x000000ffff677224 */ /* 0x000fe200030e06ff */
[----:B------:R-:W-:Y:S01]  /*27be0*/  IADD3.X R68, PT, PT, RZ, RZ, RZ, P2, !PT ;  /* 0x000000ffff447210 */ /* 0x000fe200017fe4ff */
[----:B------:R-:W-:Y:S01]  /*27bf0*/  IMAD.X R53, RZ, RZ, RZ, P4 ;  /* 0x000000ffff357224 */ /* 0x000fe200020e06ff */
[----:B------:R-:W-:Y:S01]  /*27c00*/  IADD3 R51, P2, PT, R51, R50, RZ ;  /* 0x0000003233337210 */ /* 0x000fe20007f5e0ff */
[----:B------:R-:W-:-:S03]  /*27c10*/  IMAD.WIDE.U32 R102, R69, R64, R102 ;  /* 0x0000004045667225 */ /* 0x000fc600078e0066 */
[----:B------:R-:W-:Y:S01]  /*27c20*/  IADD3 R53, PT, PT, R53, R70, R68 ;  /* 0x0000004635357210 */ /* 0x000fe20007ffe044 */
[----:B------:R-:W-:Y:S01]  /*27c30*/  IMAD.X R68, RZ, RZ, RZ, P0 ;  /* 0x000000ffff447224 */ /* 0x000fe200000e06ff */
[----:B------:R-:W-:Y:S01]  /*27c40*/  IADD3 R50, P0, PT, R103, R51, RZ ;  /* 0x0000003367327210 */ /* 0x000fe20007f1e0ff */
[----:B------:R-:W-:Y:S02]  /*27c50*/  IMAD.X R105, RZ, RZ, RZ, P2 ;  /* 0x000000ffff697224 */ /* 0x000fe400010e06ff */
[----:B------:R-:W-:Y:S01]  /*27c60*/  IMAD.MOV.U32 R103, RZ, RZ, R54 ;  /* 0x000000ffff677224 */ /* 0x000fe200078e0036 */
[----:B------:R-:W-:Y:S01]  /*27c70*/  IADD3 R53, PT, PT, R68, R53, R55 ;  /* 0x0000003544357210 */ /* 0x000fe20007ffe037 */
[----:B------:R-:W-:Y:S01]  /*27c80*/  IMAD.X R55, RZ, RZ, RZ, P1 ;  /* 0x000000ffff377224 */ /* 0x000fe200008e06ff */
[----:B------:R-:W-:Y:S01]  /*27c90*/  IADD3.X R68, PT, PT, RZ, RZ, RZ, P3, !PT ;  /* 0x000000ffff447210 */ /* 0x000fe20001ffe4ff */
[----:B------:R-:W-:-:S03]  /*27ca0*/  IMAD.X R51, RZ, RZ, RZ, P0 ;  /* 0x000000ffff337224 */ /* 0x000fc600000e06ff */
[----:B------:R-:W-:Y:S01]  /*27cb0*/  IADD3 R53, PT, PT, R68, R53, R55 ;  /* 0x0000003544357210 */ /* 0x000fe20007ffe037 */
[----:B------:R-:W-:-:S05]  /*27cc0*/  IMAD.WIDE.U32 R50, R69, R26, R50 ;  /* 0x0000001a45327225 */ /* 0x000fca00078e0032 */
[----:B------:R-:W-:Y:S02]  /*27cd0*/  IADD3 R105, PT, PT, R51, R53, R105 ;  /* 0x0000003533697210 */ /* 0x000fe40007ffe069 */
[----:B------:R-:W-:Y:S02]  /*27ce0*/  MOV R107, R50 ;  /* 0x00000032006b7202 */ /* 0x000fe40000000f00 */
        /* <DEDUP_REMOVED lines=28> */
.L_x_451:
        /* <DEDUP_REMOVED lines=22> */
.L_x_452:
[----:B------:R-:W-:-:S04]  /*28010*/  IMAD.WIDE.U32 R50, R57, R43, RZ ;  /* 0x0000002b39327225 */ /* 0x000fc800078e00ff */
[----:B------:R-:W-:Y:S02]  /*28020*/  HFMA2 R76, -RZ, RZ, 0, 0 ;  /* 0x00000000ff4c7431 */ /* 0x000fe400000001ff */
[----:B------:R-:W-:Y:S02]  /*28030*/  IMAD.MOV.U32 R50, RZ, RZ, RZ ;  /* 0x000000ffff327224 */ /* 0x000fe400078e00ff */
[----:B------:R-:W-:Y:S02]  /*28040*/  IMAD.MOV.U32 R83, RZ, RZ, RZ ;  /* 0x000000ffff537224 */ /* 0x000fe400078e00ff */
[----:B------:R-:W-:Y:S01]  /*28050*/  IMAD.MOV.U32 R115, RZ, RZ, RZ ;  /* 0x000000ffff737224 */ /* 0x000fe200078e00ff */
[----:B------:R-:W-:Y:S01]  /*28060*/  IADD3 R50, PT, PT, R51, R50, RZ ;  /* 0x0000003233327210 */ /* 0x000fe20007ffe0ff */
[----:B------:R-:W-:Y:S02]  /*28070*/  IMAD.MOV.U32 R51, RZ, RZ, RZ ;  /* 0x000000ffff337224 */ /* 0x000fe400078e00ff */
[----:B------:R-:W-:-:S02]  /*28080*/  IMAD.MOV.U32 R104, RZ, RZ, RZ ;  /* 0x000000ffff687224 */ /* 0x000fc400078e00ff */
[----:B------:R-:W-:-:S04]  /*28090*/  IMAD.WIDE.U32 R50, R43, R84, R50 ;  /* 0x000000542b327225 */ /* 0x000fc800078e0032 */
[----:B------:R-:W-:Y:S01]  /*280a0*/  IMAD R66, R57, R43, RZ ;  /* 0x0000002b39427224 */ /* 0x000fe200078e02ff */
[----:B------:R-:W-:Y:S01]  /*280b0*/  IADD3 R82, PT, PT, R51, R83, RZ ;  /* 0x0000005333527210 */ /* 0x000fe20007ffe0ff */
[----:B------:R-:W-:Y:S02]  /*280c0*/  HFMA2 R83, -RZ, RZ, 0, 0 ;  /* 0x00000000ff537431 */ /* 0x000fe400000001ff */
[----:B------:R-:W-:Y:S02]  /*280d0*/  IMAD.MOV.U32 R51, RZ, RZ, RZ ;  /* 0x000000ffff337224 */ /* 0x000fe400078e00ff */
[----:B------:R-:W-:Y:S02]  /*280e0*/  IMAD R79, R66, R17, RZ ;  /* 0x00000011424f7224 */ /* 0x000fe400078e02ff */
[----:B------:R-:W-:-:S04]  /*280f0*/  IMAD.WIDE.U32 R50, R42, R57, R50 ;  /* 0x000000392a327225 */ /* 0x000fc800078e0032 */
[----:B------:R-:W-:Y:S02]  /*28100*/  IMAD.IADD R55, R51, 0x1, R115 ;  /* 0x0000000133377824 */ /* 0x000fe400078e0273 */
[----:B------:R-:W-:-:S04]  /*28110*/  IMAD.WIDE.U32 R82, R43, R111, R82 ;  /* 0x0000006f2b527225 */ /* 0x000fc800078e0052 */
[----:B------:R-:W-:Y:S01]  /*28120*/  IMAD.MOV.U32 R67, RZ, RZ, RZ ;  /* 0x000000ffff437224 */ /* 0x000fe200078e00ff */
[----:B------:R-:W-:Y:S01]  /*28130*/  IADD3 R54, P0, PT, R55, R82, RZ ;  /* 0x0000005237367210 */ /* 0x000fe20007f1e0ff */
[----:B------:R-:W-:Y:S01]  /*28140*/  IMAD.IADD R82, R83, 0x1, R104 ;  /* 0x0000000153527824 */ /* 0x000fe200078e0268 */
[----:B------:R-:W-:Y:S01]  /*28150*/  MOV R83, RZ ;  /* 0x000000ff00537202 */ /* 0x000fe20000000f00 */
[----:B------:R-:W-:Y:S01]  /*28160*/  IMAD.MOV.U32 R100, RZ, RZ, RZ ;  /* 0x000000ffff647224 */ /* 0x000fe200078e00ff */
[----:B------:R-:W-:Y:S01]  /*28170*/  IADD3.X R55, PT, PT, RZ, RZ, RZ, P0, !PT ;  /* 0x000000ffff377210 */ /* 0x000fe200007fe4ff */
[----:B------:R-:W-:-:S04]  /*28180*/  IMAD.HI.U32 R51, R79, R58, R66 ;  /* 0x0000003a4f337227 */ /* 0x000fc800078e0042 */
[----:B------:R-:W-:Y:S01]  /*28190*/  IMAD.WIDE.U32 R54, R42, R84, R54 ;  /* 0x000000542a367225 */ /* 0x000fe200078e0036 */
[----:B------:R-:W-:-:S03]  /*281a0*/  IADD3 R50, P1, PT, R51, R50, RZ ;  /* 0x0000003233327210 */ /* 0x000fc60007f3e0ff */
        /* <DEDUP_REMOVED lines=16> */
[----:B------:R-:W-:Y:S02]  /*282b0*/  IMAD.MOV.U32 R109, RZ, RZ, RZ ;  /* 0x000000ffff6d7224 */ /* 0x000fe400078e00ff */
        /* <DEDUP_REMOVED lines=10> */
[----:B------:R-:W-:Y:S02]  /*28360*/  IMAD.IADD R55, R115, 0x1, R67 ;  /* 0x0000000173377824 */ /* 0x000fe400078e0243 */
[----:B------:R-:W-:Y:S02]  /*28370*/  HFMA2 R53, -RZ, RZ, 0, 0 ;  /* 0x00000000ff357431 */ /* 0x000fe400000001ff */
[----:B------:R-:W-:Y:S01]  /*28380*/  IMAD.WIDE.U32 R82, R43, R102, R82 ;  /* 0x000000662b527225 */ /* 0x000fe200078e0052 */
[----:B------:R-:W-:-:S03]  /*28390*/  IADD3.X R67, PT, PT, RZ, RZ, RZ, P1, !PT ;  /* 0x000000ffff437210 */ /* 0x000fc60000ffe4ff */
[----:B------:R-:W-:Y:S01]  /*283a0*/  IMAD.MOV.U32 R98, RZ, RZ, RZ ;  /* 0x000000ffff627224 */ /* 0x000fe200078e00ff */
[----:B------:R-:W-:Y:S01]  /*283b0*/  IADD3 R82, P0, PT, R55, R82, RZ ;  /* 0x0000005237527210 */ /* 0x000fe20007f1e0ff */
[----:B------:R-:W-:Y:S02]  /*283c0*/  IMAD R77, R50, R17, RZ ;  /* 0x00000011324d7224 */ /* 0x000fe400078e02ff */
[----:B------:R-:W-:Y:S01]  /*283d0*/  IMAD.MOV.U32 R68, RZ, RZ, R50 ;  /* 0x000000ffff447224 */ /* 0x000fe200078e0032 */
[----:B------:R-:W-:Y:S01]  /*283e0*/  IADD3 R72, PT, PT, R83, R98, RZ ;  /* 0x0000006253487210 */ /* 0x000fe20007ffe0ff */
[----:B------:R-:W-:Y:S01]  /*283f0*/  IMAD.MOV.U32 R69, RZ, RZ, RZ ;  /* 0x000000ffff457224 */ /* 0x000fe200078e00ff */
[----:B------:R-:W-:Y:S01]  /*28400*/  IADD3.X R83, PT, PT, RZ, RZ, RZ, P0, !PT ;  /* 0x000000ffff537210 */ /* 0x000fe200007fe4ff */
[----:B------:R-:W-:Y:S02]  /*28410*/  IMAD.X R55, RZ, RZ, RZ, P2 ;  /* 0x000000ffff377224 */ /* 0x000fe400010e06ff */
[----:B------:R-:W-:-:S02]  /*28420*/  IMAD.MOV.U32 R113, RZ, RZ, RZ ;  /* 0x000000ffff717224 */ /* 0x000fc400078e00ff */
[----:B------:R-:W-:-:S04]  /*28430*/  IMAD.HI.U32 R69, R77, R58, R68 ;  /* 0x0000003a4d457227 */ /* 0x000fc800078e0044 */
[----:B------:R-:W-:-:S04]  /*28440*/  IMAD.WIDE.U32 R54, R79, R60, R54 ;  /* 0x0000003c4f367225 */ /* 0x000fc800078e0036 */
[----:B------:R-:W-:Y:S01]  /*28450*/  IMAD.MOV.U32 R50, RZ, RZ, RZ ;  /* 0x000000ffff327224 */ /* 0x000fe200078e00ff */
[----:B------:R-:W-:Y:S01]  /*28460*/  IADD3 R54, P1, PT, R54, R69, RZ ;  /* 0x0000004536367210 */ /* 0x000fe20007f3e0ff */
[----:B------:R-:W-:-:S04]  /*28470*/  IMAD.WIDE.U32 R112, R44, R57, R112 ;  /* 0x000000392c707225 */ /* 0x000fc800078e0070 */
[----:B------:R-:W-:Y:S01]  /*28480*/  IMAD.WIDE.U32 R66, R45, R111, R66 ;  /* 0x0000006f2d427225 */ /* 0x000fe200078e0042 */
[----:B------:R-:W-:-:S03]  /*28490*/  IADD3 R112, P0, PT, R55, R112, RZ ;  /* 0x0000007037707210 */ /* 0x000fc60007f1e0ff */
[----:B------:R-:W-:Y:S02]  /*284a0*/  IMAD.IADD R71, R113, 0x1, R50 ;  /* 0x0000000171477824 */ /* 0x000fe400078e0232 */
[----:B------:R-:W-:Y:S02]  /*284b0*/  IMAD.IADD R67, R75, 0x1, R67 ;  /* 0x000000014b437824 */ /* 0x000fe400078e0243 */
[----:B------:R-:W-:Y:S01]  /*284c0*/  IMAD.WIDE.U32 R82, R42, R103, R82 ;  /* 0x000000672a527225 */ /* 0x000fe200078e0052 */
[----:B------:R-:W-:-:S03]  /*284d0*/  IADD3 R70, P2, PT, R71, R66, RZ ;  /* 0x0000004247467210 */ /* 0x000fc60007f5e0ff */
[----:B------:R-:W-:Y:S02]  /*284e0*/  IMAD.MOV.U32 R73, RZ, RZ, RZ ;  /* 0x000000ffff497224 */ /* 0x000fe400078e00ff */
[----:B------:R-:W-:Y:S01]  /*284f0*/  IMAD.X R55, RZ, RZ, RZ, P1 ;  /* 0x000000ffff377224 */ /* 0x000fe200008e06ff */
[----:B------:R-:W-:Y:S01]  /*28500*/  IADD3 R82, P1, PT, R67, R82, RZ ;  /* 0x0000005243527210 */ /* 0x000fe20007f3e0ff */
[----:B------:R-:W-:-:S04]  /*28510*/  IMAD.WIDE.U32 R72, R43, R107, R72 ;  /* 0x0000006b2b487225 */ /* 0x000fc800078e0048 */
[----:B------:R-:W-:Y:S01]  /*28520*/  IMAD.IADD R51, R115, 0x1, R83 ;  /* 0x0000000173337824 */ /* 0x000fe200078e0253 */
[----:B------:R-:W-:Y:S01]  /*28530*/  IADD3.X R83, PT, PT, RZ, RZ, RZ, P1, !PT ;  /* 0x000000ffff537210 */ /* 0x000fe20000ffe4ff */
[----:B------:R-:W-:Y:S01]  /*28540*/  IMAD.X R113, RZ, RZ, RZ, P0 ;  /* 0x000000ffff717224 */ /* 0x000fe200000e06ff */
[----:B------:R-:W-:Y:S01]  /*28550*/  IADD3 R66, PT, PT, R73, R53, RZ ;  /* 0x0000003549427210 */ /* 0x000fe20007ffe0ff */
        /* <DEDUP_REMOVED lines=8> */
[----:B------:R-:W-:Y:S02]  /*285e0*/  IMAD R81, R54, R17, RZ ;  /* 0x0000001136517224 */ /* 0x000fe400078e02ff */
[----:B------:R-:W-:Y:S02]  /*285f0*/  IMAD.MOV.U32 R55, RZ, RZ, RZ ;  /* 0x000000ffff377224 */ /* 0x000fe400078e00ff */
[----:B------:R-:W-:Y:S02]  /*28600*/  IMAD.IADD R51, R50, 0x1, R71 ;  /* 0x0000000132337824 */ /* 0x000fe400078e0247 */
[----:B------:R-:W-:Y:S02]  /*28610*/  IMAD.IADD R83, R75, 0x1, R83 ;  /* 0x000000014b537824 */ /* 0x000fe400078e0253 */
[----:B------:R-:W-:-:S04]  /*28620*/  IMAD.WIDE.U32 R72, R42, R102, R72 ;  /* 0x000000662a487225 */ /* 0x000fc800078e0048 */
[----:B------:R-:W-:Y:S01]  /*28630*/  IMAD.MOV.U32 R71, RZ, RZ, RZ ;  /* 0x000000ffff477224 */ /* 0x000fe200078e00ff */
[----:B------:R-:W-:Y:S01]  /*28640*/  IADD3 R72, P0, PT, R83, R72, RZ ;  /* 0x0000004853487210 */ /* 0x000fe20007f1e0ff */
[----:B------:R-:W-:Y:S01]  /*28650*/  IMAD.MOV.U32 R67, RZ, RZ, RZ ;  /* 0x000000ffff437224 */ /* 0x000fe200078e00ff */
[----:B------:R-:W-:Y:S01]  /*28660*/  IADD3 R117, PT, PT, R115, R73, RZ ;  /* 0x0000004973757210 */ /* 0x000fe20007ffe0ff */
[----:B------:R-:W-:-:S04]  /*28670*/  IMAD.HI.U32 R65, R81, R58, R54 ;  /* 0x0000003a51417227 */ /* 0x000fc800078e0036 */
[----:B------:R-:W-:Y:S01]  /*28680*/  IMAD.X R69, RZ, RZ, RZ, P1 ;  /* 0x000000ffff457224 */ /* 0x000fe200008e06ff */
[----:B------:R-:W-:Y:S01]  /*28690*/  IADD3 R54, P1, PT, R51, R82, RZ ;  /* 0x0000005233367210 */ /* 0x000fe20007f3e0ff */
[----:B------:R-:W-:Y:S01]  /*286a0*/  IMAD.WIDE.U32 R70, R47, R57, R70 ;  /* 0x000000392f467225 */ /* 0x000fe200078e0046 */
[----:B------:R-:W-:-:S03]  /*286b0*/  MOV R51, RZ ;  /* 0x000000ff00337202 */ /* 0x000fc60000000f00 */
        /* <DEDUP_REMOVED lines=29> */
[----:B------:R-:W-:-:S04]  /*28890*/  IMAD.WIDE.U32 R72, R44, R106, R72 ;  /* 0x0000006a2c487225 */ /* 0x000fc800078e0048 */
[----:B------:R-:W-:Y:S01]  /*288a0*/  IMAD.WIDE.U32 R68, R77, R61, R68 ;  /* 0x0000003d4d447225 */ /* 0x000fe200078e0044 */
[----:B------:R-:W-:-:S03]  /*288b0*/  IADD3 R72, P2, PT, R55, R72, RZ ;  /* 0x0000004837487210 */ /* 0x000fc60007f5e0ff */
[----:B------:R-:W-:Y:S01]  /*288c0*/  IMAD R85, R70, R17, RZ ;  /* 0x0000001146557224 */ /* 0x000fe200078e02ff */
[----:B------:R-:W-:Y:S01]  /*288d0*/  IADD3 R70, P0, PT, R67, R117, RZ ;  /* 0x0000007543467210 */ /* 0x000fe20007f1e0ff */
[----:B------:R-:W-:Y:S01]  /*288e0*/  IMAD.X R67, RZ, RZ, RZ, P1 ;  /* 0x000000ffff437224 */ /* 0x000fe200008e06ff */
[----:B------:R-:W-:Y:S01]  /*288f0*/  IADD3 R112, P3, PT, R68, R71, RZ ;  /* 0x0000004744707210 */ /* 0x000fe20007f7e0ff */
[----:B------:R-:W-:Y:S01]  /*28900*/  IMAD.MOV.U32 R55, RZ, RZ, RZ ;  /* 0x000000ffff377224 */ /* 0x000fe200078e00ff */
[----:B------:R-:W-:Y:S01]  /*28910*/  IADD3.X R71, PT, PT, RZ, RZ, RZ, P0, !PT ;  /* 0x000000ffff477210 */ /* 0x000fe200007fe4ff */
[----:B------:R-:W-:Y:S02]  /*28920*/  IMAD.IADD R73, R50, 0x1, R73 ;  /* 0x0000000132497824 */ /* 0x000fe400078e0249 */
        /* <DEDUP_REMOVED lines=8> */
[----:B------:R-:W-:Y:S02]  /*289b0*/  IMAD.MOV.U32 R65, RZ, RZ, RZ ;  /* 0x000000ffff417224 */ /* 0x000fe400078e00ff */
[----:B------:R-:W-:Y:S01]  /*289c0*/  IMAD.WIDE.U32 R72, R47, R111, R72 ;  /* 0x0000006f2f487225 */ /* 0x000fe200078e0048 */
[----:B------:R-:W-:-:S03]  /*289d0*/  IADD3 R70, P0, PT, R67, R70, RZ ;  /* 0x0000004643467210 */ /* 0x000fc60007f1e0ff */
[----:B------:R-:W-:Y:S01]  /*289e0*/  IMAD.IADD R117, R55, 0x1, R65 ;  /* 0x0000000137757824 */ /* 0x000fe200078e0241 */
[----:B------:R-:W-:Y:S01]  /*289f0*/  IADD3.X R55, PT, PT, RZ, RZ, RZ, P2, !PT ;  /* 0x000000ffff377210 */ /* 0x000fe200017fe4ff */
[----:B------:R-:W-:Y:S02]  /*28a00*/  IMAD.X R67, RZ, RZ, RZ, P1 ;  /* 0x000000ffff437224 */ /* 0x000fe400008e06ff */
[----:B------:R-:W-:Y:S01]  /*28a10*/  IMAD.MOV.U32 R83, RZ, RZ, RZ ;  /* 0x000000ffff537224 */ /* 0x000fe200078e00ff */
[----:B------:R-:W-:Y:S01]  /*28a20*/  IADD3 R74, P1, PT, R117, R72, RZ ;  /* 0x00000048754a7210 */ /* 0x000fe20007f3e0ff */
[----:B------:R-:W-:Y:S02]  /*28a30*/  IMAD.X R113, RZ, RZ, RZ, P3 ;  /* 0x000000ffff717224 */ /* 0x000fe400018e06ff */
[----:B------:R-:W-:Y:S02]  /*28a40*/  IMAD.X R71, RZ, RZ, RZ, P0 ;  /* 0x000000ffff477224 */ /* 0x000fe400000e06ff */
[----:B------:R-:W-:-:S02]  /*28a50*/  IMAD.IADD R73, R51, 0x1, R73 ;  /* 0x0000000133497824 */ /* 0x000fc400078e0249 */
[----:B------:R-:W-:-:S04]  /*28a60*/  IMAD.WIDE.U32 R66, R44, R103, R66 ;  /* 0x000000672c427225 */ /* 0x000fc800078e0042 */
[----:B------:R-:W-:Y:S01]  /*28a70*/  IMAD.WIDE.U32 R54, R79, R63, R54 ;  /* 0x0000003f4f367225 */ /* 0x000fe200078e0036 */
[----:B------:R-:W-:Y:S02]  /*28a80*/  IADD3 R68, P2, PT, R73, R66, RZ ;  /* 0x0000004249447210 */ /* 0x000fe40007f5e0ff */
[----:B------:R-:W-:Y:S01]  /*28a90*/  IADD3 R67, PT, PT, R50, R67, RZ ;  /* 0x0000004332437210 */ /* 0x000fe20007ffe0ff */
[----:B------:R-:W-:Y:S01]  /*28aa0*/  IMAD.HI.U32 R83, R85, R58, R82 ;  /* 0x0000003a55537227 */ /* 0x000fe200078e0052 */
[----:B------:R-:W-:-:S03]  /*28ab0*/  IADD3 R66, P3, PT, R54, R69, RZ ;  /* 0x0000004536427210 */ /* 0x000fc60007f7e0ff */
[----:B------:R-:W-:-:S04]  /*28ac0*/  IMAD.WIDE.U32 R112, R81, R60, R112 ;  /* 0x0000003c51707225 */ /* 0x000fc800078e0070 */
[----:B------:R-:W-:Y:S01]  /*28ad0*/  IMAD.WIDE.U32 R70, R45, R107, R70 ;  /* 0x0000006b2d467225 */ /* 0x000fe200078e0046 */
[----:B------:R-:W-:-:S03]  /*28ae0*/  IADD3 R72, P0, PT, R112, R83, RZ ;  /* 0x0000005370487210 */ /* 0x000fc60007f1e0ff */
[----:B------:R-:W-:Y:S01]  /*28af0*/  IMAD.IADD R69, R75, 0x1, R71 ;  /* 0x000000014b457824 */ /* 0x000fe200078e0247 */
        /* <DEDUP_REMOVED lines=9> */
[----:B------:R-:W-:Y:S02]  /*28b90*/  IMAD.IADD R75, R65, 0x1, R75 ;  /* 0x00000001414b7824 */ /* 0x000fe400078e024b */
[----:B------:R-:W-:-:S03]  /*28ba0*/  IMAD.WIDE.U32 R66, R77, R62, R66 ;  /* 0x0000003e4d427225 */ /* 0x000fc600078e0042 */
[----:B------:R-:W-:Y:S01]  /*28bb0*/  IADD3 R68, P1, PT, R75, R68, RZ ;  /* 0x000000444b447210 */ /* 0x000fe20007f3e0ff */
[----:B------:R-:W-:Y:S01]  /*28bc0*/  IMAD.MOV.U32 R75, RZ, RZ, RZ ;  /* 0x000000ffff4b7224 */ /* 0x000fe200078e00ff */
[----:B------:R-:W-:Y:S01]  /*28bd0*/  IADD3 R54, P3, PT, R66, R113, RZ ;  /* 0x0000007142367210 */ /* 0x000fe20007f7e0ff */
[----:B------:R-:W-:Y:S01]  /*28be0*/  IMAD.WIDE.U32 R70, R44, R102, R70 ;  /* 0x000000662c467225 */ /* 0x000fe200078e0046 */
[----:B------:R-:W-:-:S03]  /*28bf0*/  IADD3.X R113, PT, PT, RZ, RZ, RZ, P0, !PT ;  /* 0x000000ffff717210 */ /* 0x000fc600007fe4ff */
[----:B------:R-:W-:Y:S02]  /*28c00*/  IMAD.IADD R69, R51, 0x1, R69 ;  /* 0x0000000133457824 */ /* 0x000fe400078e0245 */
[----:B------:R-:W-:-:S03]  /*28c10*/  IMAD.WIDE.U32 R74, R49, R57, R74 ;  /* 0x00000039314a7225 */ /* 0x000fc600078e004a */
[----:B------:R-:W-:Y:S01]  /*28c20*/  IADD3 R70, P2, PT, R69, R70, RZ ;  /* 0x0000004645467210 */ /* 0x000fe20007f5e0ff */
[----:B------:R-:W-:Y:S01]  /*28c30*/  IMAD.WIDE.U32 R72, R85, R59, R72 ;  /* 0x0000003b55487225 */ /* 0x000fe200078e0048 */
[----:B------:R-:W-:Y:S02]  /*28c40*/  IADD3 R74, P0, PT, R55, R74, RZ ;  /* 0x0000004a374a7210 */ /* 0x000fe40007f1e0ff */
[----:B------:R-:W-:Y:S01]  /*28c50*/  IADD3.X R55, PT, PT, RZ, RZ, RZ, P3, !PT ;  /* 0x000000ffff377210 */ /* 0x000fe20001ffe4ff */
[----:B------:R-:W-:Y:S01]  /*28c60*/  IMAD.X R69, RZ, RZ, RZ, P1 ;  /* 0x000000ffff457224 */ /* 0x000fe200008e06ff */
[----:B------:R-:W-:Y:S01]  /*28c70*/  MOV R114, R72 ;  /* 0x0000004800727202 */ /* 0x000fe20000000f00 */
[----:B------:R-:W-:Y:S02]  /*28c80*/  IMAD.IADD R71, R50, 0x1, R71 ;  /* 0x0000000132477824 */ /* 0x000fe400078e0247 */
[----:B------:R-:W-:-:S04]  /*28c90*/  IMAD.WIDE.U32 R112, R105, R45, R112 ;  /* 0x0000002d69707225 */ /* 0x000fc800078e0070 */
[----:B------:R-:W-:Y:S02]  /*28ca0*/  IMAD.IADD R75, R75, 0x1, R76 ;  /* 0x000000014b4b7824 */ /* 0x000fe400078e024c */
[----:B------:R-:W-:-:S04]  /*28cb0*/  IMAD.WIDE.U32 R68, R46, R111, R68 ;  /* 0x0000006f2e447225 */ /* 0x000fc800078e0044 */
[----:B------:R-:W-:Y:S01]  /*28cc0*/  IMAD R83, R72, R17, RZ ;  /* 0x0000001148537224 */ /* 0x000fe200078e02ff */
[----:B------:R-:W-:Y:S01]  /*28cd0*/  IADD3 R72, P1, PT, R71, R112, RZ ;  /* 0x0000007047487210 */ /* 0x000fe20007f3e0ff */
[----:B------:R-:W-:Y:S01]  /*28ce0*/  IMAD.WIDE.U32 R54, R81, R61, R54 ;  /* 0x0000003d51367225 */ /* 0x000fe200078e0036 */
[----:B------:R-:W-:Y:S02]  /*28cf0*/  IADD3 R68, P3, PT, R75, R68, RZ ;  /* 0x000000444b447210 */ /* 0x000fe40007f7e0ff */
        /* <DEDUP_REMOVED lines=9> */
[----:B------:R-:W-:Y:S01]  /*28d90*/  IMAD.MOV.U32 R115, RZ, RZ, RZ ;  /* 0x000000ffff737224 */ /* 0x000fe200078e00ff */
[----:B------:R-:W-:Y:S01]  /*28da0*/  IADD3 R66, P4, PT, R74, R67, RZ ;  /* 0x000000434a427210 */ /* 0x000fe20007f9e0ff */
[----:B------:R-:W-:-:S04]  /*28db0*/  IMAD.WIDE.U32 R72, R44, R107, R72 ;  /* 0x0000006b2c487225 */ /* 0x000fc800078e0048 */
[----:B------:R-:W-:Y:S01]  /*28dc0*/  IMAD.X R69, RZ, RZ, RZ, P3 ;  /* 0x000000ffff457224 */ /* 0x000fe200018e06ff */
[----:B------:R-:W-:Y:S01]  /*28dd0*/  IADD3 R72, P1, PT, R71, R72, RZ ;  /* 0x0000004847487210 */ /* 0x000fe20007f3e0ff */
[----:B------:R-:W-:Y:S01]  /*28de0*/  IMAD.HI.U32 R56, R83, R58, R114 ;  /* 0x0000003a53387227 */ /* 0x000fe200078e0072 */
[----:B------:R-:W-:-:S03]  /*28df0*/  IADD3.X R71, PT, PT, RZ, RZ, RZ, P2, !PT ;  /* 0x000000ffff477210 */ /* 0x000fc600017fe4ff */
[----:B------:R-:W-:Y:S02]  /*28e00*/  IMAD.MOV.U32 R115, RZ, RZ, RZ ;  /* 0x000000ffff737224 */ /* 0x000fe400078e00ff */
[----:B------:R-:W-:-:S04]  /*28e10*/  IMAD.WIDE.U32 R68, R49, R84, R68 ;  /* 0x0000005431447225 */ /* 0x000fc800078e0044 */
[----:B------:R-:W-:Y:S02]  /*28e20*/  IMAD.IADD R78, R115, 0x1, R113 ;  /* 0x00000001734e7824 */ /* 0x000fe400078e0271 */
[----:B------:R-:W-:Y:S02]  /*28e30*/  IMAD.X R67, RZ, RZ, RZ, P4 ;  /* 0x000000ffff437224 */ /* 0x000fe400020e06ff */
[----:B------:R-:W-:Y:S01]  /*28e40*/  IMAD.IADD R113, R76, 0x1, R69 ;  /* 0x000000014c717824 */ /* 0x000fe200078e0245 */
[----:B------:R-:W-:Y:S01]  /*28e50*/  MOV R69, RZ ;  /* 0x000000ff00457202 */ /* 0x000fe20000000f00 */
[----:B------:R-:W-:Y:S02]  /*28e60*/  IMAD.IADD R73, R50, 0x1, R73 ;  /* 0x0000000132497824 */ /* 0x000fe400078e0249 */
[----:B------:R-:W-:-:S03]  /*28e70*/  IMAD.WIDE.U32 R70, R46, R106, R70 ;  /* 0x0000006a2e467225 */ /* 0x000fc600078e0046 */
        /* <DEDUP_REMOVED lines=13> */
[----:B------:R-:W-:Y:S01]  /*28f50*/  IADD3.X R69, PT, PT, RZ, RZ, RZ, P4, !PT ;  /* 0x000000ffff457210 */ /* 0x000fe200027fe4ff */
[----:B------:R-:W-:Y:S02]  /*28f60*/  IMAD.IADD R71, R65, 0x1, R71 ;  /* 0x0000000141477824 */ /* 0x000fe400078e0247 */
[----:B------:R-:W-:-:S03]  /*28f70*/  IMAD.WIDE.U32 R74, R105, R44, R74 ;  /* 0x0000002c694a7225 */ /* 0x000fc600078e004a */
[----:B------:R-:W-:Y:S01]  /*28f80*/  IADD3 R72, P2, PT, R71, R72, RZ ;  /* 0x0000004847487210 */ /* 0x000fe20007f5e0ff */
        /* <DEDUP_REMOVED lines=8> */
[----:B------:R-:W-:Y:S01]  /*29010*/  IMAD.IADD R80, R50, 0x1, R75 ;  /* 0x0000000132507824 */ /* 0x000fe200078e024b */
[----:B------:R-:W-:Y:S01]  /*29020*/  IADD3 R117, PT, PT, R76, R113, RZ ;  /* 0x000000714c757210 */ /* 0x000fe20007ffe0ff */
[----:B------:R-:W-:Y:S02]  /*29030*/  IMAD.X R73, RZ, RZ, RZ, P2 ;  /* 0x000000ffff497224 */ /* 0x000fe400010e06ff */
[----:B------:R-:W-:-:S04]  /*29040*/  IMAD.WIDE.U32 R78, R83, R59, R78 ;  /* 0x0000003b534e7225 */ /* 0x000fc800078e004e */
[----:B------:R-:W-:Y:S02]  /*29050*/  IMAD.X R75, RZ, RZ, RZ, P0 ;  /* 0x000000ffff4b7224 */ /* 0x000fe400000e06ff */
[----:B------:R-:W-:-:S04]  /*29060*/  IMAD.WIDE.U32 R70, R81, R62, R70 ;  /* 0x0000003e51467225 */ /* 0x000fc800078e0046 */
[----:B------:R-:W-:Y:S01]  /*29070*/  IMAD.WIDE.U32 R72, R46, R103, R72 ;  /* 0x000000672e487225 */ /* 0x000fe200078e0048 */
[----:B------:R-:W-:-:S03]  /*29080*/  IADD3 R66, P5, PT, R70, R55, RZ ;  /* 0x0000003746427210 */ /* 0x000fc60007fbe0ff */
[----:B------:R-:W-:Y:S01]  /*29090*/  IMAD.WIDE.U32 R112, R47, R107, R74 ;  /* 0x0000006b2f707225 */ /* 0x000fe200078e004a */
[----:B------:R-:W-:-:S03]  /*290a0*/  MOV R74, R78 ;  /* 0x0000004e004a7202 */ /* 0x000fc60000000f00 */
[----:B------:R-:W-:Y:S02]  /*290b0*/  IMAD R115, R78, R17, RZ ;  /* 0x000000114e737224 */ /* 0x000fe400078e02ff */
[----:B------:R-:W-:Y:S02]  /*290c0*/  IMAD.MOV.U32 R75, RZ, RZ, RZ ;  /* 0x000000ffff4b7224 */ /* 0x000fe400078e00ff */
[----:B------:R-:W-:Y:S01]  /*290d0*/  IMAD.IADD R55, R65, 0x1, R73 ;  /* 0x0000000141377824 */ /* 0x000fe200078e0249 */
[----:B------:R-:W-:Y:S01]  /*290e0*/  IADD3 R73, PT, PT, R51, R113, RZ ;  /* 0x0000007133497210 */ /* 0x000fe20007ffe0ff */
[----:B------:R-:W-:Y:S01]  /*290f0*/  IMAD.HI.U32 R56, R115, R58, R74 ;  /* 0x0000003a73387227 */ /* 0x000fe200078e004a */
[----:B------:R-:W-:Y:S02]  /*29100*/  IADD3 R74, P0, PT, R117, R72, RZ ;  /* 0x00000048754a7210 */ /* 0x000fe40007f1e0ff */
[----:B------:R-:W-:Y:S01]  /*29110*/  IADD3 R72, P2, PT, R68, R67, RZ ;  /* 0x0000004344487210 */ /* 0x000fe20007f5e0ff */
[----:B------:R-:W-:Y:S01]  /*29120*/  IMAD.MOV.U32 R113, RZ, RZ, RZ ;  /* 0x000000ffff717224 */ /* 0x000fe200078e00ff */
[----:B------:R-:W-:Y:S01]  /*29130*/  IADD3 R112, P3, PT, R55, R112, RZ ;  /* 0x0000007037707210 */ /* 0x000fe20007f7e0ff */
        /* <DEDUP_REMOVED lines=43> */
[----:B------:R-:W-:Y:S02]  /*293f0*/  IMAD.IADD R113, R76, 0x1, R113 ;  /* 0x000000014c717824 */ /* 0x000fe400078e0271 */
[----:B------:R-:W-:-:S03]  /*29400*/  IMAD.WIDE.U32 R78, R83, R60, R78 ;  /* 0x0000003c534e7225 */ /* 0x000fc600078e004e */
[----:B------:R-:W-:Y:S01]  /*29410*/  IADD3 R66, P0, PT, R113, R66, RZ ;  /* 0x0000004271427210 */ /* 0x000fe20007f1e0ff */
[----:B------:R-:W-:Y:S01]  /*29420*/  IMAD.IADD R74, R65, 0x1, R67 ;  /* 0x00000001414a7824 */ /* 0x000fe200078e0243 */
        /* <DEDUP_REMOVED lines=12> */
[----:B------:R-:W-:Y:S01]  /*294f0*/  IMAD.WIDE.U32 R72, R115, R59, R72 ;  /* 0x0000003b73487225 */ /* 0x000fe200078e0048 */
[----:B------:R-:W-:Y:S02]  /*29500*/  IADD3 R70, P5, PT, R71, R75, RZ ;  /* 0x0000004b47467210 */ /* 0x000fe40007fbe0ff */
[----:B------:R-:W-:Y:S01]  /*29510*/  IADD3 R55, PT, PT, R100, R113, RZ ;  /* 0x0000007164377210 */ /* 0x000fe20007ffe0ff */
[----:B------:R-:W-:Y:S01]  /*29520*/  IMAD.WIDE.U32 R66, R49, R102, R66 ;  /* 0x0000006631427225 */ /* 0x000fe200078e0042 */
[----:B------:R-:W-:Y:S02]  /*29530*/  IADD3.X R71, PT, PT, RZ, RZ, RZ, P5, !PT ;  /* 0x000000ffff477210 */ /* 0x000fe40002ffe4ff */
[----:B------:R-:W-:Y:S01]  /*29540*/  IADD3 R112, P0, PT, R79, R112, RZ ;  /* 0x000000704f707210 */ /* 0x000fe20007f1e0ff */
[----:B------:R-:W-:Y:S01]  /*29550*/  IMAD.X R75, RZ, RZ, RZ, P1 ;  /* 0x000000ffff4b7224 */ /* 0x000fe200008e06ff */
[----:B------:R-:W-:Y:S01]  /*29560*/  IADD3 R66, P6, PT, R55, R66, RZ ;  /* 0x0000004237427210 */ /* 0x000fe20007fde0ff */
[----:B------:R-:W-:Y:S01]  /*29570*/  IMAD R77, R72, R17, RZ ;  /* 0x00000011484d7224 */ /* 0x000fe200078e02ff */
[----:B------:R-:W-:Y:S01]  /*29580*/  IADD3.X R79, PT, PT, RZ, RZ, RZ, P3, !PT ;  /* 0x000000ffff4f7210 */ /* 0x000fe20001ffe4ff */
[----:B------:R-:W-:-:S02]  /*29590*/  IMAD.MOV.U32 R68, RZ, RZ, R72 ;  /* 0x000000ffff447224 */ /* 0x000fc400078e0048 */
[----:B------:R-:W-:Y:S02]  /*295a0*/  IMAD.MOV.U32 R69, RZ, RZ, RZ ;  /* 0x000000ffff457224 */ /* 0x000fe400078e00ff */
[----:B------:R-:W-:Y:S02]  /*295b0*/  IMAD.IADD R67, R76, 0x1, R67 ;  /* 0x000000014c437824 */ /* 0x000fe400078e0243 */
[----:B------:R-:W-:-:S04]  /*295c0*/  IMAD.WIDE.U32 R74, R105, R46, R74 ;  /* 0x0000002e694a7225 */ /* 0x000fc800078e004a */
[----:B------:R-:W-:Y:S02]  /*295d0*/  IMAD.X R55, RZ, RZ, RZ, P4 ;  /* 0x000000ffff377224 */ /* 0x000fe400020e06ff */
[----:B------:R-:W-:Y:S01]  /*295e0*/  IMAD.HI.U32 R56, R77, R58, R68 ;  /* 0x0000003a4d387227 */ /* 0x000fe200078e0044 */
[----:B------:R-:W-:-:S03]  /*295f0*/  IADD3 R68, P1, PT, R67, R74, RZ ;  /* 0x0000004a43447210 */ /* 0x000fc60007f3e0ff */
[----:B------:R-:W-:Y:S01]  /*29600*/  IMAD.X R67, RZ, RZ, RZ, P6 ;  /* 0x000000ffff437224 */ /* 0x000fe200030e06ff */
[----:B------:R-:W-:Y:S01]  /*29610*/  IADD3.X R69, PT, PT, RZ, RZ, RZ, P1, !PT ;  /* 0x000000ffff457210 */ /* 0x000fe20000ffe4ff */
[----:B------:R-:W-:-:S04]  /*29620*/  IMAD.WIDE.U32 R70, R81, R26, R70 ;  /* 0x0000001a51467225 */ /* 0x000fc800078e0046 */
[----:B------:R-:W-:-:S04]  /*29630*/  IMAD.WIDE.U32 R54, R85, R63, R54 ;  /* 0x0000003f55367225 */ /* 0x000fc800078e0036 */
[----:B------:R-:W-:Y:S01]  /*29640*/  IMAD.X R113, RZ, RZ, RZ, P2 ;  /* 0x000000ffff717224 */ /* 0x000fe200010e06ff */
[----:B------:R-:W-:Y:S01]  /*29650*/  IADD3 R70, P5, PT, R70, R55, RZ ;  /* 0x0000003746467210 */ /* 0x000fe20007fbe0ff */
[----:B------:R-:W-:-:S03]  /*29660*/  IMAD.WIDE.U32 R66, R48, R103, R66 ;  /* 0x0000006730427225 */ /* 0x000fc600078e0042 */
[----:B------:R-:W-:Y:S01]  /*29670*/  IADD3 R113, P2, PT, R113, R112, RZ ;  /* 0x0000007071717210 */ /* 0x000fe20007f5e0ff */
[----:B------:R-:W-:-:S03]  /*29680*/  IMAD.WIDE.U32 R78, R83, R61, R78 ;  /* 0x0000003d534e7225 */ /* 0x000fc600078e004e */
[----:B------:R-:W-:Y:S01]  /*29690*/  IADD3.X R80, PT, PT, RZ, RZ, RZ, P2, !PT ;  /* 0x000000ffff507210 */ /* 0x000fe200017fe4ff */
[----:B------:R-:W-:Y:S01]  /*296a0*/  IMAD.X R55, RZ, RZ, RZ, P0 ;  /* 0x000000ffff377224 */ /* 0x000fe200000e06ff */
[----:B------:R-:W-:Y:S01]  /*296b0*/  IADD3 R72, P3, PT, R78, R73, RZ ;  /* 0x000000494e487210 */ /* 0x000fe20007f7e0ff */
[----:B------:R-:W-:Y:S01]  /*296c0*/  IMAD.WIDE.U32 R68, R49, R107, R68 ;  /* 0x0000006b31447225 */ /* 0x000fe200078e0044 */
[----:B------:R-:W-:Y:S02]  /*296d0*/  IADD3 R113, P0, PT, R71, R113, RZ ;  /* 0x0000007147717210 */ /* 0x000fe40007f1e0ff */
[----:B------:R-:W-:Y:S01]  /*296e0*/  IADD3 R78, P4, PT, R54, R79, RZ ;  /* 0x0000004f364e7210 */ /* 0x000fe20007f9e0ff */
[----:B------:R-:W-:Y:S01]  /*296f0*/  IMAD.IADD R67, R109, 0x1, R67 ;  /* 0x000000016d437824 */ /* 0x000fe200078e0243 */
        /* <DEDUP_REMOVED lines=38> */
[----:B------:R-:W-:-:S04]  /*29960*/  IMAD.WIDE.U32 R72, R77, R59, R72 ;  /* 0x0000003b4d487225 */ /* 0x000fc800078e0048 */
[----:B------:R-:W-:-:S04]  /*29970*/  IMAD.WIDE.U32 R66, R83, R63, R66 ;  /* 0x0000003f53427225 */ /* 0x000fc800078e0042 */
[----:B------:R-:W-:Y:S01]  /*29980*/  IMAD.X R55, RZ, RZ, RZ, P5 ;  /* 0x000000ffff377224 */ /* 0x000fe200028e06ff */
[----:B------:R-:W-:Y:S01]  /*29990*/  IADD3 R78, P5, PT, R78, R73, RZ ;  /* 0x000000494e4e7210 */ /* 0x000fe20007fbe0ff */
[----:B------:R-:W-:Y:S01]  /*299a0*/  IMAD R75, R72, R17, RZ ;  /* 0x00000011484b7224 */ /* 0x000fe200078e02ff */
[----:B------:R-:W-:Y:S01]  /*299b0*/  IADD3 R70, P3, PT, R70, R67, RZ ;  /* 0x0000004346467210 */ /* 0x000fe20007f7e0ff */
[----:B------:R-:W-:Y:S01]  /*299c0*/  IMAD.MOV.U32 R73, RZ, RZ, RZ ;  /* 0x000000ffff497224 */ /* 0x000fe200078e00ff */
[----:B------:R-:W-:Y:S01]  /*299d0*/  IADD3.X R67, PT, PT, RZ, RZ, RZ, P1, !PT ;  /* 0x000000ffff437210 */ /* 0x000fe20000ffe4ff */
[----:B------:R-:W-:Y:S01]  /*299e0*/  IMAD.X R85, RZ, RZ, RZ, P4 ;  /* 0x000000ffff557224 */ /* 0x000fe200020e06ff */
[----:B------:R-:W-:Y:S01]  /*299f0*/  IADD3 R66, P6, PT, R66, R79, RZ ;  /* 0x0000004f42427210 */ /* 0x000fe20007fde0ff */
[----:B------:R-:W-:Y:S01]  /*29a00*/  IMAD.HI.U32 R81, R75, R58, R72 ;  /* 0x0000003a4b517227 */ /* 0x000fe200078e0048 */
[----:B------:R-:W-:Y:S02]  /*29a10*/  IADD3 R73, P1, PT, R67, R68, RZ ;  /* 0x0000004443497210 */ /* 0x000fe40007f3e0ff */
[----:B------:R-:W-:Y:S01]  /*29a20*/  IADD3.X R67, PT, PT, RZ, RZ, RZ, P6, !PT ;  /* 0x000000ffff437210 */ /* 0x000fe200037fe4ff */
        /* <DEDUP_REMOVED lines=16> */
[----:B------:R-:W-:Y:S01]  /*29b30*/  IMAD.WIDE.U32 R80, R115, R63, R70 ;  /* 0x0000003f73507225 */ /* 0x000fe200078e0046 */
[----:B------:R-:W-:-:S03]  /*29b40*/  IADD3 R54, P4, PT, R55, R56, RZ ;  /* 0x0000003837367210 */ /* 0x000fc60007f9e0ff */
[----:B------:R-:W-:Y:S02]  /*29b50*/  IMAD.X R79, RZ, RZ, RZ, P6 ;  /* 0x000000ffff4f7224 */ /* 0x000fe400030e06ff */
[----:B------:R-:W-:Y:S01]  /*29b60*/  IMAD.WIDE.U32 R82, R77, R61, R66 ;  /* 0x0000003d4d527225 */ /* 0x000fe200078e0042 */
[----:B------:R-:W-:-:S03]  /*29b70*/  IADD3 R66, P5, PT, R68, R81, RZ ;  /* 0x0000005144427210 */ /* 0x000fc60007fbe0ff */
[----:B------:R-:W-:Y:S01]  /*29b80*/  IMAD.WIDE.U32 R70, R75, R59, R78 ;  /* 0x0000003b4b467225 */ /* 0x000fe200078e004e */
[----:B------:R-:W-:Y:S02]  /*29b90*/  IADD3.X R67, PT, PT, RZ, RZ, RZ, P5, !PT ;  /* 0x000000ffff437210 */ /* 0x000fe40002ffe4ff */
        /* <DEDUP_REMOVED lines=31> */
[----:B------:R-:W-:Y:S02]  /*29d90*/  IADD3 R72, P2, PT, R72, R69, RZ ;  /* 0x0000004548487210 */ /* 0x000fe40007f5e0ff */
[----:B------:R-:W-:Y:S02]  /*29da0*/  IADD3.X R81, PT, PT, RZ, RZ, RZ, P4, !PT ;  /* 0x000000ffff517210 */ /* 0x000fe400027fe4ff */
[----:B------:R-:W-:Y:S01]  /*29db0*/  IADD3 R79, P4, PT, R79, R54, RZ ;  /* 0x000000364f4f7210 */ /* 0x000fe20007f9e0ff */
[----:B------:R-:W-:Y:S01]  /*29dc0*/  IMAD.X R73, RZ, RZ, RZ, P2 ;  /* 0x000000ffff497224 */ /* 0x000fe200010e06ff */
[----:B------:R-:W-:Y:S01]  /*29dd0*/  IADD3 R69, P2, PT, R67, R71, RZ ;  /* 0x0000004743457210 */ /* 0x000fe20007f5e0ff */
[----:B------:R-:W-:-:S04]  /*29de0*/  IMAD.WIDE.U32 R66, R77, R64, R80 ;  /* 0x000000404d427225 */ /* 0x000fc800078e0050 */
        /* <DEDUP_REMOVED lines=8> */
[----:B------:R-:W-:Y:S01]  /*29e70*/  IMAD.MOV.U32 R79, RZ, RZ, R70 ;  /* 0x000000ffff4f7224 */ /* 0x000fe200078e0046 */
[----:B------:R-:W-:Y:S01]  /*29e80*/  MOV R81, R68 ;  /* 0x0000004400517202 */ /* 0x000fe20000000f00 */
[----:B------:R-:W-:-:S04]  /*29e90*/  IMAD.WIDE.U32 R72, R77, R26, R72 ;  /* 0x0000001a4d487225 */ /* 0x000fc800078e0048 */
[----:B------:R-:W-:Y:S01]  /*29ea0*/  IMAD.X R67, RZ, RZ, RZ, P1 ;  /* 0x000000ffff437224 */ /* 0x000fe200008e06ff */
[----:B------:R-:W-:Y:S02]  /*29eb0*/  IADD3 R54, P1, PT, R54, R69, RZ ;  /* 0x0000004536367210 */ /* 0x000fe40007f3e0ff */
[----:B------:R-:W-:Y:S01]  /*29ec0*/  IADD3.X R69, PT, PT, RZ, RZ, RZ, P3, !PT ;  /* 0x000000ffff457210 */ /* 0x000fe20001ffe4ff */
[----:B------:R-:W-:Y:S01]  /*29ed0*/  IMAD.WIDE.U32 R66, R75, R63, R66 ;  /* 0x0000003f4b427225 */ /* 0x000fe200078e0042 */
[----:B------:R-:W-:Y:S02]  /*29ee0*/  IADD3.X R56, PT, PT, RZ, RZ, RZ, P1, !PT ;  /* 0x000000ffff387210 */ /* 0x000fe40000ffe4ff */
[----:B------:R-:W-:Y:S01]  /*29ef0*/  IADD3 R69, P3, PT, R69, R54, RZ ;  /* 0x0000003645457210 */ /* 0x000fe20007f7e0ff */
[----:B------:R-:W-:Y:S01]  /*29f00*/  IMAD.X R54, RZ, RZ, RZ, P2 ;  /* 0x000000ffff367224 */ /* 0x000fe200010e06ff */
[----:B------:R-:W-:-:S04]  /*29f10*/  IADD3 R82, P6, PT, R72, R67, RZ ;  /* 0x0000004348527210 */ /* 0x000fc80007fde0ff */
[----:B------:R-:W-:Y:S01]  /*29f20*/  IADD3 R67, P2, PT, R54, R69, RZ ;  /* 0x0000004536437210 */ /* 0x000fe20007f5e0ff */
[----:B------:R-:W-:Y:S01]  /*29f30*/  IMAD.X R83, RZ, RZ, RZ, P6 ;  /* 0x000000ffff537224 */ /* 0x000fe200030e06ff */
[----:B------:R-:W-:Y:S02]  /*29f40*/  IADD3.X R54, PT, PT, RZ, RZ, RZ, P4, !PT ;  /* 0x000000ffff367210 */ /* 0x000fe400027fe4ff */
[----:B------:R-:W-:Y:S01]  /*29f50*/  IADD3 R73, P4, PT, R73, R67, RZ ;  /* 0x0000004349497210 */ /* 0x000fe20007f9e0ff */
[----:B------:R-:W-:Y:S01]  /*29f60*/  IMAD.WIDE.U32 R82, R75, R64, R82 ;  /* 0x000000404b527225 */ /* 0x000fe200078e0052 */
[----:B------:R-:W-:-:S03]  /*29f70*/  IADD3 R55, PT, PT, R54, R55, R71 ;  /* 0x0000003736377210 */ /* 0x000fc60007ffe047 */
[----:B------:R-:W-:Y:S01]  /*29f80*/  IMAD.X R67, RZ, RZ, RZ, P0 ;  /* 0x000000ffff437224 */ /* 0x000fe200000e06ff */
[----:B------:R-:W-:Y:S01]  /*29f90*/  IADD3 R54, P0, PT, R83, R73, RZ ;  /* 0x0000004953367210 */ /* 0x000fe20007f1e0ff */
[----:B------:R-:W-:Y:S02]  /*29fa0*/  IMAD.X R77, RZ, RZ, RZ, P2 ;  /* 0x000000ffff4d7224 */ /* 0x000fe400010e06ff */
[----:B------:R-:W-:Y:S01]  /*29fb0*/  IMAD.MOV.U32 R83, RZ, RZ, R66 ;  /* 0x000000ffff537224 */ /* 0x000fe200078e0042 */
[----:B------:R-:W-:Y:S01]  /*29fc0*/  IADD3 R56, PT, PT, R56, R55, R67 ;  /* 0x0000003738387210 */ /* 0x000fe20007ffe043 */
[----:B------:R-:W-:Y:S01]  /*29fd0*/  IMAD.X R67, RZ, RZ, RZ, P3 ;  /* 0x000000ffff437224 */ /* 0x000fe200018e06ff */
[----:B------:R-:W-:-:S04]  /*29fe0*/  IADD3.X R55, PT, PT, RZ, RZ, RZ, P0, !PT ;  /* 0x000000ffff377210 */ /* 0x000fc800007fe4ff */
        /* <DEDUP_REMOVED lines=32> */
.L_x_453:
        /* <DEDUP_REMOVED lines=23> */
.L_x_454:
[----:B------:R-:W-:-:S04]  /*2a360*/  IMAD.WIDE.U32 R66, R57, R33, RZ ;  /* 0x0000002139427225 */ /* 0x000fc800078e00ff */
[----:B------:R-:W-:Y:S02]  /*2a370*/  HFMA2 R73, -RZ, RZ, 0, 0 ;  /* 0x00000000ff497431 */ /* 0x000fe400000001ff */
[----:B------:R-:W-:Y:S02]  /*2a380*/  HFMA2 R121, -RZ, RZ, 0, 0 ;  /* 0x00000000ff797431 */ /* 0x000fe400000001ff */
[----:B------:R-:W-:Y:S02]  /*2a390*/  IMAD.MOV.U32 R26, RZ, RZ, RZ ;  /* 0x000000ffff1a7224 */ /* 0x000fe400078e00ff */
[----:B------:R-:W-:Y:S02]  /*2a3a0*/  IMAD.MOV.U32 R55, RZ, RZ, RZ ;  /* 0x000000ffff377224 */ /* 0x000fe400078e00ff */
[----:B------:R-:W-:Y:S01]  /*2a3b0*/  IMAD.MOV.U32 R113, RZ, RZ, RZ ;  /* 0x000000ffff717224 */ /* 0x000fe200078e00ff */
[----:B------:R-:W-:Y:S01]  /*2a3c0*/  IADD3 R54, PT, PT, R26, R67, RZ ;  /* 0x000000431a367210 */ /* 0x000fe20007ffe0ff */
[----:B------:R-:W-:Y:S01]  /*2a3d0*/  IMAD.MOV.U32 R69, RZ, RZ, RZ ;  /* 0x000000ffff457224 */ /* 0x000fe200078e00ff */
[----:B------:R-:W-:Y:S01]  /*2a3e0*/  MOV R67, RZ ;  /* 0x000000ff00437202 */ /* 0x000fe20000000f00 */
[----:B------:R-:W-:-:S02]  /*2a3f0*/  IMAD R115, R66, R17, RZ ;  /* 0x0000001142737224 */ /* 0x000fc400078e02ff */
[----:B------:R-:W-:-:S04]  /*2a400*/  IMAD.WIDE.U32 R54, R33, R84, R54 ;  /* 0x0000005421367225 */ /* 0x000fc800078e0036 */
[----:B------:R-:W-:Y:S01]  /*2a410*/  IMAD.HI.U32 R67, R115, R58, R66 ;  /* 0x0000003a73437227 */ /* 0x000fe200078e0042 */
[----:B------:R-:W-:-:S03]  /*2a420*/  IADD3 R68, PT, PT, R113, R55, RZ ;  /* 0x0000003771447210 */ /* 0x000fc60007ffe0ff */
[----:B------:R-:W-:Y:S02]  /*2a430*/  IMAD.MOV.U32 R55, RZ, RZ, RZ ;  /* 0x000000ffff377224 */ /* 0x000fe400078e00ff */
[----:B------:R-:W-:-:S04]  /*2a440*/  IMAD.WIDE.U32 R68, R33, R111, R68 ;  /* 0x0000006f21447225 */ /* 0x000fc800078e0044 */
[----:B------:R-:W-:-:S04]  /*2a450*/  IMAD.WIDE.U32 R54, R32, R57, R54 ;  /* 0x0000003920367225 */ /* 0x000fc800078e0036 */
[----:B------:R-:W-:Y:S01]  /*2a460*/  IMAD.MOV.U32 R119, RZ, RZ, RZ ;  /* 0x000000ffff777224 */ /* 0x000fe200078e00ff */
[----:B------:R-:W-:Y:S02]  /*2a470*/  IADD3 R71, PT, PT, R26, R55, RZ ;  /* 0x000000371a477210 */ /* 0x000fe40007ffe0ff */
[----:B------:R-:W-:Y:S02]  /*2a480*/  IADD3 R54, P2, PT, R67, R54, RZ ;  /* 0x0000003643367210 */ /* 0x000fe40007f5e0ff */
[----:B------:R-:W-:Y:S01]  /*2a490*/  IADD3 R70, P0, PT, R71, R68, RZ ;  /* 0x0000004447467210 */ /* 0x000fe20007f1e0ff */
[----:B------:R-:W-:Y:S02]  /*2a4a0*/  IMAD.IADD R68, R104, 0x1, R69 ;  /* 0x0000000168447824 */ /* 0x000fe400078e0245 */
[----:B------:R-:W-:Y:S02]  /*2a4b0*/  HFMA2 R69, -RZ, RZ, 0, 0 ;  /* 0x00000000ff457431 */ /* 0x000fe400000001ff */
[----:B------:R-:W-:-:S02]  /*2a4c0*/  IMAD.X R71, RZ, RZ, RZ, P0 ;  /* 0x000000ffff477224 */ /* 0x000fc400000e06ff */
[----:B------:R-:W-:-:S04]  /*2a4d0*/  IMAD.WIDE.U32 R70, R32, R84, R70 ;  /* 0x0000005420467225 */ /* 0x000fc800078e0046 */
[----:B------:R-:W-:-:S04]  /*2a4e0*/  IMAD.WIDE.U32 R68, R33, R106, R68 ;  /* 0x0000006a21447225 */ /* 0x000fc800078e0044 */
[----:B------:R-:W-:Y:S02]  /*2a4f0*/  IMAD.IADD R75, R113, 0x1, R71 ;  /* 0x00000001714b7824 */ /* 0x000fe400078e0247 */
[----:B------:R-:W-:-:S03]  /*2a500*/  IMAD.MOV.U32 R71, RZ, RZ, RZ ;  /* 0x000000ffff477224 */ /* 0x000fc600078e00ff */
        /* <DEDUP_REMOVED lines=9> */
[----:B------:R-:W-:Y:S01]  /*2a5a0*/  IMAD.IADD R67, R104, 0x1, R75 ;  /* 0x0000000168437824 */ /* 0x000fe200078e024b */
[----:B------:R-:W-:Y:S01]  /*2a5b0*/  IADD3.X R75, PT, PT, RZ, RZ, RZ, P1, !PT ;  /* 0x000000ffff4b7210 */ /* 0x000fe20000ffe4ff */
[----:B------:R-:W-:Y:S01]  /*2a5c0*/  IMAD.X R55, RZ, RZ, RZ, P2 ;  /* 0x000000ffff377224 */ /* 0x000fe200010e06ff */
[----:B------:R-:W-:Y:S02]  /*2a5d0*/  IADD3 R118, PT, PT, R109, R69, RZ ;  /* 0x000000456d767210 */ /* 0x000fe40007ffe0ff */
[----:B------:R-:W-:Y:S01]  /*2a5e0*/  IADD3 R68, P0, PT, R67, R68, RZ ;  /* 0x0000004443447210 */ /* 0x000fe20007f1e0ff */
[----:B------:R-:W-:Y:S01]  /*2a5f0*/  IMAD.WIDE.U32 R74, R31, R84, R74 ;  /* 0x000000541f4a7225 */ /* 0x000fe200078e004a */
[----:B------:R-:W-:-:S03]  /*2a600*/  MOV R67, RZ ;  /* 0x000000ff00437202 */ /* 0x000fc60000000f00 */
[----:B------:R-:W-:Y:S02]  /*2a610*/  IMAD.X R69, RZ, RZ, RZ, P0 ;  /* 0x000000ffff457224 */ /* 0x000fe400000e06ff */
[----:B------:R-:W-:Y:S02]  /*2a620*/  IMAD.IADD R71, R113, 0x1, R75 ;  /* 0x0000000171477824 */ /* 0x000fe400078e024b */
[----:B------:R-:W-:-:S04]  /*2a630*/  IMAD.WIDE.U32 R68, R32, R106, R68 ;  /* 0x0000006a20447225 */ /* 0x000fc800078e0044 */
[----:B------:R-:W-:Y:S01]  /*2a640*/  IMAD.WIDE.U32 R118, R33, R102, R118 ;  /* 0x0000006621767225 */ /* 0x000fe200078e0076 */
[----:B------:R-:W-:-:S03]  /*2a650*/  IADD3 R68, P1, PT, R71, R68, RZ ;  /* 0x0000004447447210 */ /* 0x000fc60007f3e0ff */
[----:B------:R-:W-:Y:S02]  /*2a660*/  IMAD.IADD R66, R98, 0x1, R119 ;  /* 0x0000000162427824 */ /* 0x000fe400078e0277 */
[----:B------:R-:W-:Y:S02]  /*2a670*/  IMAD.IADD R119, R100, 0x1, R69 ;  /* 0x0000000164777824 */ /* 0x000fe400078e0245 */
[----:B------:R-:W-:Y:S02]  /*2a680*/  IMAD.MOV.U32 R75, RZ, RZ, RZ ;  /* 0x000000ffff4b7224 */ /* 0x000fe400078e00ff */
[----:B------:R-:W-:Y:S01]  /*2a690*/  IMAD.WIDE.U32 R54, R115, R59, R54 ;  /* 0x0000003b73367225 */ /* 0x000fe200078e0036 */
[----:B------:R-:W-:-:S03]  /*2a6a0*/  IADD3 R118, P0, PT, R119, R118, RZ ;  /* 0x0000007677767210 */ /* 0x000fc60007f1e0ff */
[----:B------:R-:W-:Y:S01]  /*2a6b0*/  IMAD.X R69, RZ, RZ, RZ, P1 ;  /* 0x000000ffff457224 */ /* 0x000fe200008e06ff */
[----:B------:R-:W-:Y:S01]  /*2a6c0*/  IADD3 R70, P2, PT, R55, R70, RZ ;  /* 0x0000004637467210 */ /* 0x000fe20007f5e0ff */
[----:B------:R-:W-:-:S04]  /*2a6d0*/  IMAD.WIDE.U32 R74, R30, R57, R74 ;  /* 0x000000391e4a7225 */ /* 0x000fc800078e004a */
[----:B------:R-:W-:-:S04]  /*2a6e0*/  IMAD.WIDE.U32 R66, R33, R107, R66 ;  /* 0x0000006b21427225 */ /* 0x000fc800078e0042 */
        /* <DEDUP_REMOVED lines=15> */
[----:B------:R-:W-:Y:S02]  /*2a7e0*/  IMAD.X R55, RZ, RZ, RZ, P1 ;  /* 0x000000ffff377224 */ /* 0x000fe400008e06ff */
[----:B------:R-:W-:Y:S01]  /*2a7f0*/  IMAD.WIDE.U32 R68, R30, R84, R68 ;  /* 0x000000541e447225 */ /* 0x000fe200078e0044 */
[----:B------:R-:W-:-:S03]  /*2a800*/  IADD3.X R67, PT, PT, RZ, RZ, RZ, P0, !PT ;  /* 0x000000ffff437210 */ /* 0x000fc600007fe4ff */
[----:B------:R-:W-:Y:S02]  /*2a810*/  IMAD.X R71, RZ, RZ, RZ, P2 ;  /* 0x000000ffff477224 */ /* 0x000fe400010e06ff */
[----:B------:R-:W-:-:S04]  /*2a820*/  IMAD.WIDE.U32 R54, R31, R106, R54 ;  /* 0x0000006a1f367225 */ /* 0x000fc800078e0036 */
[----:B------:R-:W-:Y:S02]  /*2a830*/  IMAD.IADD R69, R113, 0x1, R69 ;  /* 0x0000000171457824 */ /* 0x000fe400078e0245 */
[----:B------:R-:W-:-:S03]  /*2a840*/  IMAD.WIDE.U32 R70, R115, R60, R70 ;  /* 0x0000003c73467225 */ /* 0x000fc600078e0046 */
[----:B------:R-:W-:Y:S01]  /*2a850*/  IADD3 R54, P0, PT, R69, R54, RZ ;  /* 0x0000003645367210 */ /* 0x000fe20007f1e0ff */
[----:B------:R-:W-:Y:S01]  /*2a860*/  IMAD.WIDE.U32 R66, R32, R102, R66 ;  /* 0x0000006620427225 */ /* 0x000fe200078e0042 */
[----:B------:R-:W-:Y:S02]  /*2a870*/  MOV R69, RZ ;  /* 0x000000ff00457202 */ /* 0x000fe40000000f00 */
[----:B------:R-:W-:Y:S01]  /*2a880*/  IADD3 R70, P3, PT, R70, R33, RZ ;  /* 0x0000002146467210 */ /* 0x000fe20007f7e0ff */
[----:B------:R-:W-:Y:S01]  /*2a890*/  IMAD.IADD R55, R100, 0x1, R55 ;  /* 0x0000000164377824 */ /* 0x000fe200078e0237 */
[----:B------:R-:W-:Y:S01]  /*2a8a0*/  IADD3 R67, PT, PT, R98, R67, RZ ;  /* 0x0000004362437210 */ /* 0x000fe20007ffe0ff */
[----:B------:R-:W-:Y:S01]  /*2a8b0*/  IMAD.MOV.U32 R33, RZ, RZ, RZ ;  /* 0x000000ffff217224 */ /* 0x000fe200078e00ff */
[----:B------:R-:W-:Y:S01]  /*2a8c0*/  IADD3 R74, P2, PT, R71, R74, RZ ;  /* 0x0000004a474a7210 */ /* 0x000fe20007f5e0ff */
[----:B------:R-:W-:Y:S01]  /*2a8d0*/  IMAD.WIDE.U32 R68, R29, R57, R68 ;  /* 0x000000391d447225 */ /* 0x000fe200078e0044 */
[----:B------:R-:W-:-:S03]  /*2a8e0*/  IADD3 R66, P1, PT, R55, R66, RZ ;  /* 0x0000004237427210 */ /* 0x000fc60007f3e0ff */
[----:B------:R-:W-:Y:S01]  /*2a8f0*/  IMAD.X R55, RZ, RZ, RZ, P0 ;  /* 0x000000ffff377224 */ /* 0x000fe200000e06ff */
[----:B------:R-:W-:Y:S01]  /*2a900*/  IADD3 R72, P0, PT, R67, R72, RZ ;  /* 0x0000004843487210 */ /* 0x000fe20007f1e0ff */
[----:B------:R-:W-:Y:S01]  /*2a910*/  IMAD.IADD R56, R73, 0x1, R33 ;  /* 0x0000000149387824 */ /* 0x000fe200078e0221 */
[----:B------:R-:W-:Y:S01]  /*2a920*/  IADD3.X R67, PT, PT, RZ, RZ, RZ, P1, !PT ;  /* 0x000000ffff437210 */ /* 0x000fe20000ffe4ff */
[----:B------:R-:W-:Y:S01]  /*2a930*/  IMAD.WIDE.U32 R54, R30, R111, R54 ;  /* 0x0000006f1e367225 */ /* 0x000fe200078e0036 */
[----:B------:R-:W-:-:S03]  /*2a940*/  IADD3.X R73, PT, PT, RZ, RZ, RZ, P0, !PT ;  /* 0x000000ffff497210 */ /* 0x000fc600007fe4ff */
[----:B------:R-:W-:Y:S02]  /*2a950*/  IMAD.IADD R33, R26, 0x1, R69 ;  /* 0x000000011a217824 */ /* 0x000fe400078e0245 */
[----:B------:R-:W-:Y:S02]  /*2a960*/  IMAD.X R71, RZ, RZ, RZ, P3 ;  /* 0x000000ffff477224 */ /* 0x000fe400018e06ff */
[----:B------:R-:W-:Y:S01]  /*2a970*/  IMAD.IADD R55, R104, 0x1, R55 ;  /* 0x0000000168377824 */ /* 0x000fe200078e0237 */
[----:B------:R-:W-:Y:S01]  /*2a980*/  IADD3 R54, P1, PT, R33, R54, RZ ;  /* 0x0000003621367210 */ /* 0x000fe20007f3e0ff */
[----:B------:R-:W-:-:S04]  /*2a990*/  IMAD.WIDE.U32 R66, R31, R103, R66 ;  /* 0x000000671f427225 */ /* 0x000fc800078e0042 */
[----:B------:R-:W-:Y:S01]  /*2a9a0*/  IMAD.WIDE.U32 R70, R117, R59, R70 ;  /* 0x0000003b75467225 */ /* 0x000fe200078e0046 */
[----:B------:R-:W-:-:S03]  /*2a9b0*/  IADD3 R66, P0, PT, R55, R66, RZ ;  /* 0x0000004237427210 */ /* 0x000fc60007f1e0ff */
[----:B------:R-:W-:Y:S02]  /*2a9c0*/  IMAD.IADD R67, R109, 0x1, R67 ;  /* 0x000000016d437824 */ /* 0x000fe400078e0243 */
[----:B------:R-:W-:Y:S02]  /*2a9d0*/  IMAD R119, R70, R17, RZ ;  /* 0x0000001146777224 */ /* 0x000fe400078e02ff */
[----:B------:R-:W-:-:S04]  /*2a9e0*/  IMAD.WIDE.U32 R72, R32, R107, R72 ;  /* 0x0000006b20487225 */ /* 0x000fc800078e0048 */
[----:B------:R-:W-:Y:S01]  /*2a9f0*/  IMAD.MOV.U32 R120, RZ, RZ, R70 ;  /* 0x000000ffff787224 */ /* 0x000fe200078e0046 */
[----:B------:R-:W-:Y:S01]  /*2aa00*/  IADD3 R73, PT, PT, R53, R73, RZ ;  /* 0x0000004935497210 */ /* 0x000fe20007ffe0ff */
[----:B------:R-:W-:Y:S02]  /*2aa10*/  IMAD.X R55, RZ, RZ, RZ, P1 ;  /* 0x000000ffff377224 */ /* 0x000fe400008e06ff */
[----:B------:R-:W-:Y:S02]  /*2aa20*/  IMAD.X R75, RZ, RZ, RZ, P2 ;  /* 0x000000ffff4b7224 */ /* 0x000fe400010e06ff */
[----:B------:R-:W-:Y:S01]  /*2aa30*/  IMAD.HI.U32 R33, R119, R58, R120 ;  /* 0x0000003a77217227 */ /* 0x000fe200078e0078 */
[----:B------:R-:W-:-:S03]  /*2aa40*/  IADD3 R120, P1, PT, R67, R72, RZ ;  /* 0x0000004843787210 */ /* 0x000fc60007f3e0ff */
[----:B------:R-:W-:Y:S01]  /*2aa50*/  IMAD.X R67, RZ, RZ, RZ, P0 ;  /* 0x000000ffff437224 */ /* 0x000fe200000e06ff */
[----:B------:R-:W-:Y:S01]  /*2aa60*/  IADD3.X R121, PT, PT, RZ, RZ, RZ, P1, !PT ;  /* 0x000000ffff797210 */ /* 0x000fe20000ffe4ff */
[----:B------:R-:W-:Y:S01]  /*2aa70*/  IMAD.WIDE.U32 R54, R29, R84, R54 ;  /* 0x000000541d367225 */ /* 0x000fe200078e0036 */
[----:B------:R-:W-:-:S03]  /*2aa80*/  IADD3 R72, P0, PT, R73, R56, RZ ;  /* 0x0000003849487210 */ /* 0x000fc60007f1e0ff */
[----:B------:R-:W-:Y:S01]  /*2aa90*/  IMAD.WIDE.U32 R74, R115, R61, R74 ;  /* 0x0000003d734a7225 */ /* 0x000fe200078e004a */
[----:B------:R-:W-:-:S03]  /*2aaa0*/  IADD3.X R73, PT, PT, RZ, RZ, RZ, P0, !PT ;  /* 0x000000ffff497210 */ /* 0x000fc600007fe4ff */
[----:B------:R-:W-:Y:S01]  /*2aab0*/  IMAD.WIDE.U32 R66, R30, R106, R66 ;  /* 0x0000006a1e427225 */ /* 0x000fe200078e0042 */
[----:B------:R-:W-:Y:S02]  /*2aac0*/  IADD3 R68, P3, PT, R75, R68, RZ ;  /* 0x000000444b447210 */ /* 0x000fe40007f7e0ff */
[----:B------:R-:W-:Y:S01]  /*2aad0*/  IADD3 R74, P4, PT, R74, R71, RZ ;  /* 0x000000474a4a7210 */ /* 0x000fe20007f9e0ff */
[----:B------:R-:W-:Y:S02]  /*2aae0*/  IMAD.IADD R55, R113, 0x1, R55 ;  /* 0x0000000171377824 */ /* 0x000fe400078e0237 */
[----:B------:R-:W-:-:S03]  /*2aaf0*/  IMAD.WIDE.U32 R120, R31, R102, R120 ;  /* 0x000000661f787225 */ /* 0x000fc600078e0078 */
[----:B------:R-:W-:Y:S01]  /*2ab00*/  IADD3 R70, P2, PT, R55, R66, RZ ;  /* 0x0000004237467210 */ /* 0x000fe20007f5e0ff */
[----:B------:R-:W-:Y:S01]  /*2ab10*/  IMAD.IADD R55, R100, 0x1, R67 ;  /* 0x0000000164377824 */ /* 0x000fe200078e0243 */
[----:B------:R-:W-:Y:S01]  /*2ab20*/  MOV R67, RZ ;  /* 0x000000ff00437202 */ /* 0x000fe20000000f00 */
[----:B------:R-:W-:Y:S02]  /*2ab30*/  IMAD.X R75, RZ, RZ, RZ, P4 ;  /* 0x000000ffff4b7224 */ /* 0x000fe400020e06ff */
[----:B------:R-:W-:Y:S02]  /*2ab40*/  IMAD.X R69, RZ, RZ, RZ, P3 ;  /* 0x000000ffff457224 */ /* 0x000fe400018e06ff */
[----:B------:R-:W-:Y:S01]  /*2ab50*/  IMAD.MOV.U32 R66, RZ, RZ, R54 ;  /* 0x000000ffff427224 */ /* 0x000fe200078e0036 */
[----:B------:R-:W-:Y:S01]  /*2ab60*/  IADD3 R54, P0, PT, R55, R120, RZ ;  /* 0x0000007837367210 */ /* 0x000fe20007f1e0ff */
[----:B------:R-:W-:-:S04]  /*2ab70*/  IMAD.WIDE.U32 R74, R117, R60, R74 ;  /* 0x0000003c754a7225 */ /* 0x000fc800078e004a */
[----:B------:R-:W-:-:S04]  /*2ab80*/  IMAD.WIDE.U32 R68, R115, R62, R68 ;  /* 0x0000003e73447225 */ /* 0x000fc800078e0044 */
[----:B------:R-:W-:-:S04]  /*2ab90*/  IMAD.WIDE.U32 R66, R28, R57, R66 ;  /* 0x000000391c427225 */ /* 0x000fc800078e0042 */
[----:B------:R-:W-:Y:S01]  /*2aba0*/  IMAD.X R71, RZ, RZ, RZ, P2 ;  /* 0x000000ffff477224 */ /* 0x000fe200010e06ff */
[----:B------:R-:W-:Y:S01]  /*2abb0*/  IADD3 R67, PT, PT, R26, R67, RZ ;  /* 0x000000431a437210 */ /* 0x000fe20007ffe0ff */
[----:B------:R-:W-:Y:S01]  /*2abc0*/  IMAD.WIDE.U32 R72, R105, R32, R72 ;  /* 0x0000002069487225 */ /* 0x000fe200078e0048 */
[----:B------:R-:W-:Y:S02]  /*2abd0*/  IADD3 R32, P2, PT, R68, R75, RZ ;  /* 0x0000004b44207210 */ /* 0x000fe40007f5e0ff */
[----:B------:R-:W-:Y:S01]  /*2abe0*/  IADD3 R68, P1, PT, R69, R66, RZ ;  /* 0x0000004245447210 */ /* 0x000fe20007f3e0ff */
[----:B------:R-:W-:Y:S02]  /*2abf0*/  IMAD.IADD R121, R98, 0x1, R121 ;  /* 0x0000000162797824 */ /* 0x000fe400078e0279 */
[----:B------:R-:W-:Y:S02]  /*2ac00*/  IMAD.X R55, RZ, RZ, RZ, P0 ;  /* 0x000000ffff377224 */ /* 0x000fe400000e06ff */
[----:B------:R-:W-:Y:S01]  /*2ac10*/  IMAD.WIDE.U32 R70, R29, R111, R70 ;  /* 0x0000006f1d467225 */ /* 0x000fe200078e0046 */
[----:B------:R-:W-:-:S03]  /*2ac20*/  IADD3 R66, P0, PT, R121, R72, RZ ;  /* 0x0000004879427210 */ /* 0x000fc60007f1e0ff */
[----:B------:R-:W-:Y:S01]  /*2ac30*/  IMAD.WIDE.U32 R54, R30, R103, R54 ;  /* 0x000000671e367225 */ /* 0x000fe200078e0036 */
[----:B------:R-:W-:Y:S02]  /*2ac40*/  IADD3 R71, PT, PT, R104, R71, RZ ;  /* 0x0000004768477210 */ /* 0x000fe40007ffe0ff */
[----:B------:R-:W-:Y:S01]  /*2ac50*/  IADD3 R70, P4, PT, R67, R70, RZ ;  /* 0x0000004643467210 */ /* 0x000fe20007f9e0ff */
[----:B------:R-:W-:Y:S01]  /*2ac60*/  IMAD.MOV.U32 R69, RZ, RZ, RZ ;  /* 0x000000ffff457224 */ /* 0x000fe200078e00ff */
[----:B------:R-:W-:Y:S01]  /*2ac70*/  IADD3 R54, P3, PT, R71, R54, RZ ;  /* 0x0000003647367210 */ /* 0x000fe20007f7e0ff */
        /* <DEDUP_REMOVED lines=8> */
[----:B------:R-:W-:Y:S01]  /*2ad00*/  IMAD.WIDE.U32 R66, R28, R84, R70 ;  /* 0x000000541c427225 */ /* 0x000fe200078e0046 */
[----:B------:R-:W-:Y:S02]  /*2ad10*/  IADD3 R70, P3, PT, R33, R72, RZ ;  /* 0x0000004821467210 */ /* 0x000fe40007f7e0ff */
[----:B------:R-:W-:Y:S01]  /*2ad20*/  IADD3 R72, PT, PT, R53, R73, RZ ;  /* 0x0000004935487210 */ /* 0x000fe20007ffe0ff */
[----:B------:R-:W-:Y:S02]  /*2ad30*/  IMAD.X R33, RZ, RZ, RZ, P2 ;  /* 0x000000ffff217224 */ /* 0x000fe400010e06ff */
[----:B------:R-:W-:Y:S01]  /*2ad40*/  IMAD.WIDE.U32 R54, R29, R106, R54 ;  /* 0x0000006a1d367225 */ /* 0x000fe200078e0036 */
[----:B------:R-:W-:-:S02]  /*2ad50*/  IADD3 R72, P2, PT, R72, R69, RZ ;  /* 0x0000004548487210 */ /* 0x000fc40007f5e0ff */
[----:B------:R-:W-:Y:S01]  /*2ad60*/  IADD3.X R69, PT, PT, RZ, RZ, RZ, P1, !PT ;  /* 0x000000ffff457210 */ /* 0x000fe20000ffe4ff */
[----:B------:R-:W-:Y:S01]  /*2ad70*/  IMAD.IADD R67, R113, 0x1, R67 ;  /* 0x0000000171437824 */ /* 0x000fe200078e0243 */
[----:B------:R-:W-:Y:S01]  /*2ad80*/  IADD3.X R73, PT, PT, RZ, RZ, RZ, P2, !PT ;  /* 0x000000ffff497210 */ /* 0x000fe200017fe4ff */
[----:B------:R-:W-:Y:S02]  /*2ad90*/  IMAD.X R71, RZ, RZ, RZ, P3 ;  /* 0x000000ffff477224 */ /* 0x000fe400018e06ff */
[----:B------:R-:W-:Y:S01]  /*2ada0*/  IMAD.WIDE.U32 R32, R117, R61, R32 ;  /* 0x0000003d75207225 */ /* 0x000fe200078e0020 */
[----:B------:R-:W-:-:S03]  /*2adb0*/  IADD3 R54, P4, PT, R67, R54, RZ ;  /* 0x0000003643367210 */ /* 0x000fc60007f9e0ff */
[----:B------:R-:W-:-:S04]  /*2adc0*/  IMAD.WIDE.U32 R68, R115, R63, R68 ;  /* 0x0000003f73447225 */ /* 0x000fc800078e0044 */
[----:B------:R-:W-:Y:S01]  /*2add0*/  IMAD.IADD R55, R100, 0x1, R55 ;  /* 0x0000000164377824 */ /* 0x000fe200078e0237 */
[----:B------:R-:W-:Y:S01]  /*2ade0*/  IADD3 R56, P1, PT, R68, R33, RZ ;  /* 0x0000002144387210 */ /* 0x000fe20007f3e0ff */
[----:B------:R-:W-:-:S04]  /*2adf0*/  IMAD.WIDE.U32 R70, R30, R102, R70 ;  /* 0x000000661e467225 */ /* 0x000fc800078e0046 */
[----:B------:R-:W-:Y:S02]  /*2ae00*/  HFMA2 R33, -RZ, RZ, 0, 0 ;  /* 0x00000000ff217431 */ /* 0x000fe400000001ff */
[----:B------:R-:W-:Y:S01]  /*2ae10*/  IMAD.MOV.U32 R67, RZ, RZ, RZ ;  /* 0x000000ffff437224 */ /* 0x000fe200078e00ff */
[----:B------:R-:W-:Y:S01]  /*2ae20*/  IADD3 R70, P3, PT, R55, R70, RZ ;  /* 0x0000004637467210 */ /* 0x000fe20007f7e0ff */
[----:B------:R-:W-:-:S04]  /*2ae30*/  IMAD.WIDE.U32 R72, R105, R31, R72 ;  /* 0x0000001f69487225 */ /* 0x000fc800078e0048 */
[----:B------:R-:W-:Y:S02]  /*2ae40*/  IMAD.IADD R71, R98, 0x1, R71 ;  /* 0x0000000162477824 */ /* 0x000fe400078e0247 */
[----:B------:R-:W-:-:S03]  /*2ae50*/  IMAD.WIDE.U32 R66, R27, R57, R66 ;  /* 0x000000391b427225 */ /* 0x000fc600078e0042 */
[----:B------:R-:W-:Y:S01]  /*2ae60*/  IADD3 R72, P0, PT, R71, R72, RZ ;  /* 0x0000004847487210 */ /* 0x000fe20007f1e0ff */
        /* <DEDUP_REMOVED lines=9> */
[----:B------:R-:W-:Y:S01]  /*2af00*/  IMAD.WIDE.U32 R70, R29, R103, R70 ;  /* 0x000000671d467225 */ /* 0x000fe200078e0046 */
[----:B------:R-:W-:Y:S02]  /*2af10*/  MOV R54, R74 ;  /* 0x0000004a00367202 */ /* 0x000fe40000000f00 */
[----:B------:R-:W-:Y:S01]  /*2af20*/  IADD3 R32, P5, PT, R32, R75, RZ ;  /* 0x0000004b20207210 */ /* 0x000fe20007fbe0ff */
[----:B------:R-:W-:Y:S02]  /*2af30*/  IMAD.X R69, RZ, RZ, RZ, P0 ;  /* 0x000000ffff457224 */ /* 0x000fe400000e06ff */
[----:B------:R-:W-:-:S04]  /*2af40*/  IMAD.WIDE.U32 R72, R30, R107, R72 ;  /* 0x0000006b1e487225 */ /* 0x000fc800078e0048 */
[----:B------:R-:W-:Y:S02]  /*2af50*/  IMAD.IADD R71, R109, 0x1, R71 ;  /* 0x000000016d477824 */ /* 0x000fe400078e0247 */
[----:B------:R-:W-:Y:S02]  /*2af60*/  IMAD.IADD R67, R104, 0x1, R55 ;  /* 0x0000000168437824 */ /* 0x000fe400078e0237 */
[----:B------:R-:W-:Y:S01]  /*2af70*/  IMAD.WIDE.U32 R68, R27, R84, R68 ;  /* 0x000000541b447225 */ /* 0x000fe200078e0044 */
[----:B------:R-:W-:-:S03]  /*2af80*/  IADD3 R72, P3, PT, R71, R72, RZ ;  /* 0x0000004847487210 */ /* 0x000fc60007f7e0ff */
[----:B------:R-:W-:Y:S02]  /*2af90*/  IMAD R31, R74, R17, RZ ;  /* 0x000000114a1f7224 */ /* 0x000fe400078e02ff */
[----:B------:R-:W-:Y:S02]  /*2afa0*/  IMAD.MOV.U32 R55, RZ, RZ, RZ ;  /* 0x000000ffff377224 */ /* 0x000fe400078e00ff */
[----:B------:R-:W-:Y:S02]  /*2afb0*/  IMAD.IADD R71, R113, 0x1, R69 ;  /* 0x0000000171477824 */ /* 0x000fe400078e0245 */
[----:B------:R-:W-:Y:S02]  /*2afc0*/  HFMA2 R69, -RZ, RZ, 0, 0 ;  /* 0x00000000ff457431 */ /* 0x000fe400000001ff */
[----:B------:R-:W-:Y:S01]  /*2afd0*/  IMAD.HI.U32 R74, R31, R58, R54 ;  /* 0x0000003a1f4a7227 */ /* 0x000fe200078e0036 */
[----:B------:R-:W-:Y:S02]  /*2afe0*/  IADD3 R54, P4, PT, R67, R70, RZ ;  /* 0x0000004643367210 */ /* 0x000fe40007f9e0ff */
[----:B------:R-:W-:Y:S01]  /*2aff0*/  IADD3 R70, PT, PT, R53, R73, RZ ;  /* 0x0000004935467210 */ /* 0x000fe20007ffe0ff */
[----:B------:R-:W-:Y:S01]  /*2b000*/  IMAD.X R73, RZ, RZ, RZ, P3 ;  /* 0x000000ffff497224 */ /* 0x000fe200018e06ff */
        /* <DEDUP_REMOVED lines=14> */
[----:B------:R-:W-:Y:S01]  /*2b0f0*/  IMAD.WIDE.U32 R72, R29, R102, R72 ;  /* 0x000000661d487225 */ /* 0x000fe200078e0048 */
[----:B------:R-:W-:-:S03]  /*2b100*/  IADD3.X R75, PT, PT, RZ, RZ, RZ, P0, !PT ;  /* 0x000000ffff4b7210 */ /* 0x000fc600007fe4ff */
[----:B------:R-:W-:Y:S01]  /*2b110*/  IMAD.WIDE.U32 R120, R105, R30, R70 ;  /* 0x0000001e69787225 */ /* 0x000fe200078e0046 */
[----:B------:R-:W-:-:S03]  /*2b120*/  IADD3 R70, P2, PT, R55, R72, RZ ;  /* 0x0000004837467210 */ /* 0x000fc60007f5e0ff */
[----:B------:R-:W-:Y:S02]  /*2b130*/  IMAD.IADD R73, R98, 0x1, R73 ;  /* 0x0000000162497824 */ /* 0x000fe400078e0249 */
[----:B------:R-:W-:Y:S02]  /*2b140*/  IMAD.X R55, RZ, RZ, RZ, P4 ;  /* 0x000000ffff377224 */ /* 0x000fe400020e06ff */
[----:B------:R-:W-:Y:S01]  /*2b150*/  IMAD.MOV.U32 R33, RZ, RZ, RZ ;  /* 0x000000ffff217224 */ /* 0x000fe200078e00ff */
[----:B------:R-:W-:Y:S01]  /*2b160*/  IADD3 R72, P0, PT, R73, R120, RZ ;  /* 0x0000007849487210 */ /* 0x000fe20007f1e0ff */
[----:B------:R-:W-:Y:S02]  /*2b170*/  IMAD.X R71, RZ, RZ, RZ, P2 ;  /* 0x000000ffff477224 */ /* 0x000fe400010e06ff */
[----:B------:R-:W-:-:S04]  /*2b180*/  IMAD.WIDE.U32 R66, R115, R64, R66 ;  /* 0x0000004073427225 */ /* 0x000fc800078e0042 */
[----:B------:R-:W-:Y:S01]  /*2b190*/  IMAD.WIDE.U32 R54, R27, R111, R54 ;  /* 0x0000006f1b367225 */ /* 0x000fe200078e0036 */
[----:B------:R-:W-:-:S03]  /*2b1a0*/  IADD3 R32, P1, PT, R66, R57, RZ ;  /* 0x0000003942207210 */ /* 0x000fc60007f3e0ff */
[----:B------:R-:W-:Y:S01]  /*2b1b0*/  IMAD.WIDE.U32 R74, R31, R59, R74 ;  /* 0x0000003b1f4a7225 */ /* 0x000fe200078e004a */
[----:B------:R-:W-:-:S03]  /*2b1c0*/  IADD3 R55, PT, PT, R104, R55, RZ ;  /* 0x0000003768377210 */ /* 0x000fc60007ffe0ff */
[----:B------:R-:W-:Y:S01]  /*2b1d0*/  IMAD.IADD R30, R121, 0x1, R33 ;  /* 0x00000001791e7824 */ /* 0x000fe200078e0221 */
[----:B------:R-:W-:Y:S01]  /*2b1e0*/  IADD3 R33, PT, PT, R26, R69, RZ ;  /* 0x000000451a217210 */ /* 0x000fe20007ffe0ff */
[----:B------:R-:W-:Y:S01]  /*2b1f0*/  IMAD.WIDE.U32 R120, R28, R103, R70 ;  /* 0x000000671c787225 */ /* 0x000fe200078e0046 */
[----:B------:R-:W-:-:S03]  /*2b200*/  MOV R71, RZ ;  /* 0x000000ff00477202 */ /* 0x000fc60000000f00 */
[----:B------:R-:W-:Y:S02]  /*2b210*/  IMAD.X R73, RZ, RZ, RZ, P0 ;  /* 0x000000ffff497224 */ /* 0x000fe400000e06ff */
[----:B------:R-:W-:Y:S02]  /*2b220*/  IMAD R69, R74, R17, RZ ;  /* 0x000000114a457224 */ /* 0x000fe400078e02ff */
[----:B------:R-:W-:Y:S02]  /*2b230*/  IMAD.MOV.U32 R70, RZ, RZ, R74 ;  /* 0x000000ffff467224 */ /* 0x000fe400078e004a */
[----:B------:R-:W-:Y:S01]  /*2b240*/  IMAD.X R57, RZ, RZ, RZ, P3 ;  /* 0x000000ffff397224 */ /* 0x000fe200018e06ff */
[----:B------:R-:W-:Y:S01]  /*2b250*/  IADD3 R54, P3, PT, R33, R54, RZ ;  /* 0x0000003621367210 */ /* 0x000fe20007f7e0ff */
[----:B------:R-:W-:-:S04]  /*2b260*/  IMAD.WIDE.U32 R72, R29, R107, R72 ;  /* 0x0000006b1d487225 */ /* 0x000fc800078e0048 */
[----:B------:R-:W-:Y:S01]  /*2b270*/  IMAD.HI.U32 R26, R69, R58, R70 ;  /* 0x0000003a451a7227 */ /* 0x000fe200078e0046 */
        /* <DEDUP_REMOVED lines=12> */
[----:B------:R-:W-:-:S03]  /*2b340*/  MOV R84, 0xffffffff ;  /* 0xffffffff00547802 */ /* 0x000fc60000000f00 */
[----:B------:R-:W-:Y:S01]  /*2b350*/  IMAD.WIDE.U32 R70, R27, R106, R70 ;  /* 0x0000006a1b467225 */ /* 0x000fe200078e0046 */
[----:B------:R-:W-:-:S03]  /*2b360*/  IADD3 R74, P0, PT, R56, R75, RZ ;  /* 0x0000004b384a7210 */ /* 0x000fc60007f1e0ff */
[----:B------:R-:W-:Y:S02]  /*2b370*/  IMAD.IADD R113, R113, 0x1, R121 ;  /* 0x0000000171717824 */ /* 0x000fe400078e0279 */
        /* <DEDUP_REMOVED lines=9> */
[----:B------:R-:W-:-:S02]  /*2b410*/  IMAD.IADD R67, R98, 0x1, R73 ;  /* 0x0000000162437824 */ /* 0x000fc400078e0249 */
[----:B------:R-:W-:Y:S01]  /*2b420*/  IMAD.WIDE.U32 R70, R52, R111, R70 ;  /* 0x0000006f34467225 */ /* 0x000fe200078e0046 */
[----:B------:R-:W-:Y:S02]  /*2b430*/  IADD3.X R73, PT, PT, RZ, RZ, RZ, P4, !PT ;  /* 0x000000ffff497210 */ /* 0x000fe400027fe4ff */
[----:B------:R-:W-:Y:S01]  /*2b440*/  IADD3 R110, P3, PT, R67, R54, RZ ;  /* 0x00000036436e7210 */ /* 0x000fe20007f7e0ff */
[----:B------:R-:W-:Y:S01]  /*2b450*/  IMAD.MOV.U32 R29, RZ, RZ, RZ ;  /* 0x000000ffff1d7224 */ /* 0x000fe200078e00ff */
[----:B------:R-:W0:Y:S01]  /*2b460*/  LDC R54, c[0x3][0x1c] ;  /* 0x00c00700ff367b82 */ /* 0x000e220000000800 */
[----:B------:R-:W-:-:S04]  /*2b470*/  IMAD.WIDE.U32 R72, R27, R103, R72 ;  /* 0x000000671b487225 */ /* 0x000fc800078e0048 */
[----:B------:R-:W-:Y:S02]  /*2b480*/  IMAD.X R111, RZ, RZ, RZ, P3 ;  /* 0x000000ffff6f7224 */ /* 0x000fe400018e06ff */
[----:B------:R-:W-:Y:S01]  /*2b490*/  IMAD.IADD R29, R55, 0x1, R29 ;  /* 0x00000001371d7824 */ /* 0x000fe200078e021d */
[----:B------:R-:W-:Y:S01]  /*2b4a0*/  IADD3 R55, PT, PT, R104, R71, RZ ;  /* 0x0000004768377210 */ /* 0x000fe20007ffe0ff */
[----:B------:R-:W-:-:S04]  /*2b4b0*/  IMAD.WIDE.U32 R110, R28, R107, R110 ;  /* 0x0000006b1c6e7225 */ /* 0x000fc800078e006e */
[----:B------:R-:W-:Y:S02]  /*2b4c0*/  IMAD.IADD R112, R53, 0x1, R111 ;  /* 0x0000000135707824 */ /* 0x000fe400078e026f */
[----:B------:R-:W-:Y:S01]  /*2b4d0*/  IMAD.X R75, RZ, RZ, RZ, P0 ;  /* 0x000000ffff4b7224 */ /* 0x000fe200000e06ff */
[----:B------:R-:W-:Y:S01]  /*2b4e0*/  IADD3 R72, P0, PT, R55, R72, RZ ;  /* 0x0000004837487210 */ /* 0x000fe20007f1e0ff */
[----:B------:R-:W-:Y:S02]  /*2b4f0*/  IMAD.IADD R111, R109, 0x1, R73 ;  /* 0x000000016d6f7824 */ /* 0x000fe400078e0249 */
[----:B------:R-:W-:Y:S01]  /*2b500*/  IMAD.X R57, RZ, RZ, RZ, P2 ;  /* 0x000000ffff397224 */ /* 0x000fe200010e06ff */
[----:B------:R-:W-:Y:S01]  /*2b510*/  IADD3.X R73, PT, PT, RZ, RZ, RZ, P0, !PT ;  /* 0x000000ffff497210 */ /* 0x000fe200007fe4ff */
[----:B------:R-:W-:Y:S01]  /*2b520*/  IMAD.WIDE.U32 R74, R31, R60, R74 ;  /* 0x0000003c1f4a7225 */ /* 0x000fe200078e004a */
[----:B------:R-:W-:Y:S02]  /*2b530*/  IADD3 R110, P3, PT, R111, R110, RZ ;  /* 0x0000006e6f6e7210 */ /* 0x000fe40007f7e0ff */
[----:B------:R-:W-:Y:S01]  /*2b540*/  IADD3 R112, P2, PT, R112, R29, RZ ;  /* 0x0000001d70707210 */ /* 0x000fe20007f5e0ff */
[----:B------:R-:W-:Y:S01]  /*2b550*/  IMAD.WIDE.U32 R72, R52, R106, R72 ;  /* 0x0000006a34487225 */ /* 0x000fe200078e0048 */
[----:B------:R-:W-:-:S02]  /*2b560*/  IADD3.X R111, PT, PT, RZ, RZ, RZ, P3, !PT ;  /* 0x000000ffff6f7210 */ /* 0x000fc40001ffe4ff */
        /* <DEDUP_REMOVED lines=9> */
[----:B------:R-:W-:Y:S02]  /*2b600*/  HFMA2 R29, -RZ, RZ, 0, 0 ;  /* 0x00000000ff1d7431 */ /* 0x000fe400000001ff */
[----:B------:R-:W-:Y:S02]  /*2b610*/  IMAD.X R113, RZ, RZ, RZ, P2 ;  /* 0x000000ffff717224 */ /* 0x000fe400010e06ff */
[----:B------:R-:W-:-:S04]  /*2b620*/  IMAD.WIDE.U32 R74, R69, R59, R74 ;  /* 0x0000003b454a7225 */ /* 0x000fc800078e004a */
[----:B0-----:R-:W-:-:S04]  /*2b630*/  IMAD.WIDE.U32 R66, R115, R54, R66 ;  /* 0x0000003673427225 */ /* 0x001fc800078e0042 */
[----:B------:R-:W-:Y:S01]  /*2b640*/  IMAD.WIDE.U32 R112, R105, R28, R112 ;  /* 0x0000001c69707225 */ /* 0x000fe200078e0070 */
[----:B------:R-:W-:-:S03]  /*2b650*/  IADD3 R110, P2, PT, R66, R33, RZ ;  /* 0x00000021426e7210 */ /* 0x000fc60007f5e0ff */
[----:B------:R-:W-:Y:S02]  /*2b660*/  IMAD R55, R74, R17, RZ ;  /* 0x000000114a377224 */ /* 0x000fe400078e02ff */
[----:B------:R-:W-:Y:S02]  /*2b670*/  IMAD.MOV.U32 R28, RZ, RZ, R74 ;  /* 0x000000ffff1c7224 */ /* 0x000fe400078e004a */
[----:B------:R-:W-:Y:S02]  /*2b680*/  IMAD.X R115, RZ, RZ, RZ, P1 ;  /* 0x000000ffff737224 */ /* 0x000fe400008e06ff */
[----:B------:R-:W-:Y:S01]  /*2b690*/  IMAD.HI.U32 R26, R55, R58, R28 ;  /* 0x0000003a371a7227 */ /* 0x000fe200078e001c */
[----:B------:R-:W-:Y:S02]  /*2b6a0*/  IADD3 R28, P1, PT, R111, R112, RZ ;  /* 0x000000706f1c7210 */ /* 0x000fe40007f3e0ff */
[----:B------:R-:W-:Y:S01]  /*2b6b0*/  IADD3.X R111, PT, PT, RZ, RZ, RZ, P2, !PT ;  /* 0x000000ffff6f7210 */ /* 0x000fe200017fe4ff */
[----:B------:R-:W-:Y:S01]  /*2b6c0*/  IMAD.WIDE.U32 R114, R52, R103, R114 ;  /* 0x0000006734727225 */ /* 0x000fe200078e0072 */
[----:B------:R-:W-:-:S03]  /*2b6d0*/  IADD3 R67, P2, PT, R67, R120, RZ ;  /* 0x0000007843437210 */ /* 0x000fc60007f5e0ff */
[----:B------:R-:W-:Y:S01]  /*2b6e0*/  IMAD.X R29, RZ, RZ, RZ, P1 ;  /* 0x000000ffff1d7224 */ /* 0x000fe200008e06ff */
[----:B------:R-:W-:Y:S01]  /*2b6f0*/  IADD3 R109, PT, PT, R109, R115, RZ ;  /* 0x000000736d6d7210 */ /* 0x000fe20007ffe0ff */
[----:B------:R-:W-:-:S04]  /*2b700*/  IMAD.WIDE.U32 R110, R117, R64, R110 ;  /* 0x00000040756e7225 */ /* 0x000fc800078e006e */
[----:B------:R-:W-:Y:S01]  /*2b710*/  IMAD.MOV.U32 R33, RZ, RZ, RZ ;  /* 0x000000ffff217224 */ /* 0x000fe200078e00ff */
[----:B------:R-:W-:Y:S01]  /*2b720*/  IADD3 R56, P4, PT, R110, R57, RZ ;  /* 0x000000396e387210 */ /* 0x000fe20007f9e0ff */
        /* <DEDUP_REMOVED lines=20> */
[----:B------:R-:W-:-:S03]  /*2b870*/  IMAD.WIDE.U32 R112, R105, R27, R112 ;  /* 0x0000001b69707225 */ /* 0x000fc600078e0070 */
[----:B------:R-:W-:Y:S01]  /*2b880*/  IADD3 R71, P1, PT, R71, R70, RZ ;  /* 0x0000004647477210 */ /* 0x000fe20007f3e0ff */
[----:B------:R-:W-:Y:S02]  /*2b890*/  IMAD.MOV.U32 R33, RZ, RZ, RZ ;  /* 0x000000ffff217224 */ /* 0x000fe400078e00ff */
        /* <DEDUP_REMOVED lines=9> */
[----:B------:R-:W-:Y:S02]  /*2b930*/  IMAD.X R113, RZ, RZ, RZ, P2 ;  /* 0x000000ffff717224 */ /* 0x000fe400010e06ff */
[----:B------:R-:W-:Y:S01]  /*2b940*/  IMAD.WIDE.U32 R66, R31, R62, R32 ;  /* 0x0000003e1f427225 */ /* 0x000fe200078e0020 */
[----:B------:R-:W-:-:S03]  /*2b950*/  IADD3 R32, P2, PT, R57, R111, RZ ;  /* 0x0000006f39207210 */ /* 0x000fc60007f5e0ff */
[----:B------:R-:W-:Y:S01]  /*2b960*/  IMAD.X R57, RZ, RZ, RZ, P1 ;  /* 0x000000ffff397224 */ /* 0x000fe200008e06ff */
[----:B------:R-:W-:Y:S01]  /*2b970*/  IADD3.X R33, PT, PT, RZ, RZ, RZ, P2, !PT ;  /* 0x000000ffff217210 */ /* 0x000fe200017fe4ff */
[----:B------:R-:W-:Y:S01]  /*2b980*/  IMAD.X R27, RZ, RZ, RZ, P3 ;  /* 0x000000ffff1b7224 */ /* 0x000fe200018e06ff */
[----:B------:R-:W-:Y:S01]  /*2b990*/  IADD3 R56, P2, PT, R56, R67, RZ ;  /* 0x0000004338387210 */ /* 0x000fe20007f5e0ff */
[----:B------:R-:W-:Y:S01]  /*2b9a0*/  IMAD.WIDE.U32 R112, R52, R107, R112 ;  /* 0x0000006b34707225 */ /* 0x000fe200078e0070 */
[----:B------:R-:W-:Y:S02]  /*2b9b0*/  IADD3 R66, P3, PT, R66, R75, RZ ;  /* 0x0000004b42427210 */ /* 0x000fe40007f7e0ff */
[----:B------:R-:W-:Y:S01]  /*2b9c0*/  IADD3 R75, P1, PT, R57, R72, RZ ;  /* 0x00000048394b7210 */ /* 0x000fe20007f3e0ff */
[----:B------:R-:W-:Y:S01]  /*2b9d0*/  IMAD.WIDE.U32 R70, R55, R59, R26 ;  /* 0x0000003b37467225 */ /* 0x000fe200078e001a */
[----:B------:R-:W-:Y:S02]  /*2b9e0*/  IADD3.X R67, PT, PT, RZ, RZ, RZ, P3, !PT ;  /* 0x000000ffff437210 */ /* 0x000fe40001ffe4ff */
[----:B------:R-:W-:Y:S01]  /*2b9f0*/  MOV R27, RZ ;  /* 0x000000ff001b7202 */ /* 0x000fe20000000f00 */
[----:B------:R-:W-:-:S02]  /*2ba00*/  IMAD.X R57, RZ, RZ, RZ, P2 ;  /* 0x000000ffff397224 */ /* 0x000fc400010e06ff */
[----:B------:R-:W-:Y:S02]  /*2ba10*/  IMAD R73, R70, R17, RZ ;  /* 0x0000001146497224 */ /* 0x000fe400078e02ff */
[----:B------:R-:W-:Y:S02]  /*2ba20*/  IMAD.MOV.U32 R26, RZ, RZ, R70 ;  /* 0x000000ffff1a7224 */ /* 0x000fe400078e0046 */
[----:B------:R-:W-:Y:S02]  /*2ba30*/  IMAD.IADD R68, R53, 0x1, R113 ;  /* 0x0000000135447824 */ /* 0x000fe400078e0271 */
[----:B------:R-:W-:Y:S02]  /*2ba40*/  IMAD.X R30, RZ, RZ, RZ, P0 ;  /* 0x000000ffff1e7224 */ /* 0x000fe400000e06ff */
        /* <DEDUP_REMOVED lines=8> */
[----:B------:R-:W-:Y:S02]  /*2bad0*/  IADD3 R56, P6, PT, R56, R67, RZ ;  /* 0x0000004338387210 */ /* 0x000fe40007fde0ff */
[----:B------:R-:W-:Y:S01]  /*2bae0*/  IADD3 R66, P3, PT, R66, R71, RZ ;  /* 0x0000004742427210 */ /* 0x000fe20007f7e0ff */
[----:B------:R-:W-:Y:S01]  /*2baf0*/  IMAD.X R30, RZ, RZ, RZ, P2 ;  /* 0x000000ffff1e7224 */ /* 0x000fe200010e06ff */
[----:B------:R-:W-:Y:S01]  /*2bb00*/  IADD3 R29, P4, PT, R33, R29, RZ ;  /* 0x0000001d211d7210 */ /* 0x000fe20007f9e0ff */
[----:B------:R-:W-:Y:S01]  /*2bb10*/  IMAD.X R57, RZ, RZ, RZ, P6 ;  /* 0x000000ffff397224 */ /* 0x000fe200030e06ff */
[----:B------:R-:W-:-:S02]  /*2bb20*/  IADD3.X R33, PT, PT, RZ, RZ, RZ, P5, !PT ;  /* 0x000000ffff217210 */ /* 0x000fc40002ffe4ff */
[----:B------:R-:W-:Y:S01]  /*2bb30*/  IADD3.X R67, PT, PT, RZ, RZ, RZ, P3, !PT ;  /* 0x000000ffff437210 */ /* 0x000fe20001ffe4ff */
        /* <DEDUP_REMOVED lines=36> */
[----:B------:R-:W-:Y:S02]  /*2bd80*/  IMAD R75, R70, R17, RZ ;  /* 0x00000011464b7224 */ /* 0x000fe400078e02ff */
[----:B------:R-:W-:Y:S01]  /*2bd90*/  IMAD.MOV.U32 R71, RZ, RZ, RZ ;  /* 0x000000ffff477224 */ /* 0x000fe200078e00ff */
[----:B------:R-:W-:Y:S01]  /*2bda0*/  IADD3 R53, P4, PT, R53, R28, RZ ;  /* 0x0000001c35357210 */ /* 0x000fe20007f9e0ff */
[----:B------:R-:W-:Y:S01]  /*2bdb0*/  IMAD.WIDE.U32 R56, R73, R60, R56 ;  /* 0x0000003c49387225 */ /* 0x000fe200078e0038 */
[----:B------:R-:W-:-:S03]  /*2bdc0*/  IADD3 R28, P5, PT, R67, R29, RZ ;  /* 0x0000001d431c7210 */ /* 0x000fc60007fbe0ff */
[----:B------:R-:W-:Y:S01]  /*2bdd0*/  IMAD.HI.U32 R71, R75, R58, R70 ;  /* 0x0000003a4b477227 */ /* 0x000fe200078e0046 */
        /* <DEDUP_REMOVED lines=19> */
[----:B------:R-:W-:Y:S01]  /*2bf10*/  IMAD.MOV.U32 R115, RZ, RZ, R30 ;  /* 0x000000ffff737224 */ /* 0x000fe200078e001e */
[----:B------:R-:W-:Y:S01]  /*2bf20*/  IADD3.X R57, PT, PT, RZ, RZ, RZ, P1, !PT ;  /* 0x000000ffff397210 */ /* 0x000fe20000ffe4ff */
[----:B------:R-:W-:Y:S01]  /*2bf30*/  IMAD.WIDE.U32 R66, R73, R62, R32 ;  /* 0x0000003e49427225 */ /* 0x000fe200078e0020 */
[----:B------:R-:W-:Y:S02]  /*2bf40*/  IADD3 R53, P3, PT, R29, R53, RZ ;  /* 0x000000351d357210 */ /* 0x000fe40007f7e0ff */
        /* <DEDUP_REMOVED lines=26> */
[----:B------:R-:W-:Y:S01]  /*2c0f0*/  IMAD.MOV.U32 R72, RZ, RZ, R28 ;  /* 0x000000ffff487224 */ /* 0x000fe200078e001c */
[----:B------:R-:W-:Y:S01]  /*2c100*/  IADD3 R29, P3, PT, R29, R68, RZ ;  /* 0x000000441d1d7210 */ /* 0x000fe20007f7e0ff */
[----:B------:R-:W-:Y:S01]  /*2c110*/  IMAD.WIDE.U32 R66, R73, R64, R66 ;  /* 0x0000004049427225 */ /* 0x000fe200078e0042 */
[----:B------:R-:W-:Y:S02]  /*2c120*/  IADD3 R31, P4, PT, R31, R26, RZ ;  /* 0x0000001a1f1f7210 */ /* 0x000fe40007f9e0ff */
[----:B------:R-:W-:Y:S01]  /*2c130*/  IADD3 R33, P2, PT, R57, R29, RZ ;  /* 0x0000001d39217210 */ /* 0x000fe20007f5e0ff */
[----:B------:R-:W-:-:S03]  /*2c140*/  IMAD.WIDE.U32 R70, R75, R62, R70 ;  /* 0x0000003e4b467225 */ /* 0x000fc600078e0046 */
[----:B------:R-:W-:Y:S01]  /*2c150*/  IADD3 R32, P6, PT, R67, R33, RZ ;  /* 0x0000002143207210 */ /* 0x000fe20007fde0ff */
[----:B------:R-:W-:Y:S01]  /*2c160*/  IMAD.X R29, RZ, RZ, RZ, P0 ;  /* 0x000000ffff1d7224 */ /* 0x000fe200000e06ff */
[----:B------:R-:W-:Y:S01]  /*2c170*/  IADD3 R66, P0, PT, R66, R71, RZ ;  /* 0x0000004742427210 */ /* 0x000fe20007f1e0ff */
[----:B------:R-:W-:Y:S01]  /*2c180*/  IMAD.X R26, RZ, RZ, RZ, P1 ;  /* 0x000000ffff1a7224 */ /* 0x000fe200008e06ff */
[----:B------:R-:W-:-:S03]  /*2c190*/  IADD3.X R33, PT, PT, RZ, RZ, RZ, P6, !PT ;  /* 0x000000ffff217210 */ /* 0x000fc600037fe4ff */
        /* <DEDUP_REMOVED lines=8> */
[----:B------:R-:W-:Y:S01]  /*2c220*/  IMAD.X R56, RZ, RZ, RZ, P0 ;  /* 0x000000ffff387224 */ /* 0x000fe200000e06ff */
[----:B------:R-:W-:Y:S01]  /*2c230*/  IADD3 R26, P3, PT, R26, R29, RZ ;  /* 0x0000001d1a1a7210 */ /* 0x000fe20007f7e0ff */
[----:B------:R-:W-:Y:S01]  /*2c240*/  IMAD.MOV.U32 R107, RZ, RZ, R32 ;  /* 0x000000ffff6b7224 */ /* 0x000fe200078e0020 */
[----:B------:R-:W-:Y:S02]  /*2c250*/  IADD3.X R29, PT, PT, RZ, RZ, RZ, P2, !PT ;  /* 0x000000ffff1d7210 */ /* 0x000fe400017fe4ff */
[----:B------:R-:W-:Y:S02]  /*2c260*/  IADD3.X R105, PT, PT, RZ, RZ, RZ, P6, !PT ;  /* 0x000000ffff697210 */ /* 0x000fe400037fe4ff */
[----:B------:R-:W-:Y:S01]  /*2c270*/  IADD3 R29, P2, PT, R29, R26, RZ ;  /* 0x0000001a1d1d7210 */ /* 0x000fe20007f5e0ff */
[----:B------:R-:W-:-:S02]  /*2c280*/  IMAD.X R26, RZ, RZ, RZ, P4 ;  /* 0x000000ffff1a7224 */ /* 0x000fc400020e06ff */
[----:B------:R-:W-:Y:S01]  /*2c290*/  IMAD.WIDE.U32 R104, R75, R64, R104 ;  /* 0x000000404b687225 */ /* 0x000fe200078e0068 */
[----:B------:R-:W-:Y:S02]  /*2c2a0*/  IADD3 R57, P4, PT, R57, R29, RZ ;  /* 0x0000001d39397210 */ /* 0x000fe40007f9e0ff */
[----:B------:R-:W-:Y:S01]  /*2c2b0*/  IADD3 R27, PT, PT, R26, R27, R31 ;  /* 0x0000001b1a1b7210 */ /* 0x000fe20007ffe01f */
[----:B------:R-:W-:Y:S01]  /*2c2c0*/  IMAD.X R29, RZ, RZ, RZ, P1 ;  /* 0x000000ffff1d7224 */ /* 0x000fe200008e06ff */
[----:B------:R-:W-:Y:S02]  /*2c2d0*/  IADD3 R26, P0, PT, R105, R57, RZ ;  /* 0x00000039691a7210 */ /* 0x000fe40007f1e0ff */
[----:B------:R-:W-:Y:S02]  /*2c2e0*/  IADD3.X R31, PT, PT, RZ, RZ, RZ, P3, !PT ;  /* 0x000000ffff1f7210 */ /* 0x000fe40001ffe4ff */
[----:B------:R-:W-:Y:S01]  /*2c2f0*/  IADD3 R29, PT, PT, R56, R27, R29 ;  /* 0x0000001b381d7210 */ /* 0x000fe20007ffe01d */
[----:B------:R-:W-:Y:S01]  /*2c300*/  IMAD.X R56, RZ, RZ, RZ, P2 ;  /* 0x000000ffff387224 */ /* 0x000fe200010e06ff */
[----:B------:R-:W-:Y:S01]  /*2c310*/  IADD3.X R55, PT, PT, RZ, RZ, RZ, P4, !PT ;  /* 0x000000ffff377210 */ /* 0x000fe200027fe4ff */
[----:B------:R-:W-:-:S03]  /*2c320*/  IMAD.X R27, RZ, RZ, RZ, P0 ;  /* 0x000000ffff1b7224 */ /* 0x000fc600000e06ff */
        /* <DEDUP_REMOVED lines=32> */
.L_x_455:
        /* <DEDUP_REMOVED lines=22> */
.L_x_456:
[----:B------:R-:W-:Y:S01]  /*2c690*/  SHF.L.U64.HI R26, R96, 0x1, R101 ;  /* 0x00000001601a7819 */ /* 0x000fe20000010265 */
[----:B------:R-:W-:Y:S01]  /*2c6a0*/  IMAD.MOV.U32 R27, RZ, RZ, RZ ;  /* 0x000000ffff1b7224 */ /* 0x000fe200078e00ff */
[----:B------:R-:W-:Y:S01]  /*2c6b0*/  SHF.L.U32 R31, R88, 0x1, RZ ;  /* 0x00000001581f7819 */ /* 0x000fe200000006ff */
[----:B------:R-:W-:Y:S01]  /*2c6c0*/  IMAD.SHL.U32 R67, R90, 0x2, RZ ;  /* 0x000000025a437824 */ /* 0x000fe200078e00ff */
[----:B------:R-:W-:Y:S01]  /*2c6d0*/  LOP3.LUT R26, R26, 0x1, RZ, 0xc0, !PT ;  /* 0x000000011a1a7812 */ /* 0x000fe200078ec0ff */
[----:B------:R-:W-:Y:S01]  /*2c6e0*/  IMAD.SHL.U32 R96, R96, 0x2, RZ ;  /* 0x0000000260607824 */ /* 0x000fe200078e00ff */
[----:B------:R-:W-:Y:S02]  /*2c6f0*/  SHF.R.U32.HI R66, RZ, 0x1f, R87 ;  /* 0x0000001fff427819 */ /* 0x000fe40000011657 */
[----:B------:R-:W-:Y:S01]  /*2c700*/  SHF.L.U64.HI R30, R88, 0x1, R95 ;  /* 0x00000001581e7819 */ /* 0x000fe2000001025f */
[----:B------:R-:W-:Y:S01]  /*2c710*/  IMAD.WIDE.U32 R28, R89, 0x2, R26 ;  /* 0x00000002591c7825 */ /* 0x000fe200078e001a */
[----:B------:R-:W-:-:S02]  /*2c720*/  LOP3.LUT R66, R66, 0xfffffffe, R31, 0xf8, !PT ;  /* 0xfffffffe42427812 */ /* 0x000fc400078ef81f */
[----:B------:R-:W-:Y:S02]  /*2c730*/  SHF.L.U64.HI R33, R90, 0x1, R97 ;  /* 0x000000015a217819 */ /* 0x000fe40000010261 */
[C---:B------:R-:W-:Y:S02]  /*2c740*/  ISETP.GT.U32.AND P0, PT, R28.reuse, R54, PT ;  /* 0x000000361c00720c */ /* 0x040fe40003f04070 */
[----:B------:R-:W-:Y:S02]  /*2c750*/  ISETP.GT.U32.AND P1, PT, R28, -0x1, PT ;  /* 0xffffffff1c00780c */ /* 0x000fe40003f24070 */
[C---:B------:R-:W-:Y:S01]  /*2c760*/  SHF.L.U64.HI R28, R86.reuse, 0x1, R93 ;  /* 0x00000001561c7819 */ /* 0x040fe2000001025d */
[----:B------:R-:W-:Y:S01]  /*2c770*/  IMAD.SHL.U32 R86, R86, 0x2, RZ ;  /* 0x0000000256567824 */ /* 0x000fe200078e00ff */
[----:B------:R-:W-:Y:S02]  /*2c780*/  ISETP.GT.U32.OR.EX P0, PT, R29, RZ, P0, P1 ;  /* 0x000000ff1d00720c */ /* 0x000fe40000704510 */
[----:B------:R-:W-:-:S02]  /*2c790*/  SHF.L.U64.HI R31, R91, 0x1, R94 ;  /* 0x000000015b1f7819 */ /* 0x000fc4000001025e */
        /* <DEDUP_REMOVED lines=11> */
[----:B------:R-:W-:Y:S02]  /*2c850*/  LOP3.LUT R108, R31, 0xfffffffe, R92, 0xf8, !PT ;  /* 0xfffffffe1f6c7812 */ /* 0x000fe400078ef85c */
[----:B------:R-:W-:-:S02]  /*2c860*/  LOP3.LUT R102, R29, 0xfffffffe, R96, 0xf8, !PT ;  /* 0xfffffffe1d667812 */ /* 0x000fc400078ef860 */
[----:B------:R-:W-:Y:S01]  /*2c870*/  SHF.L.U32 R119, R87, 0x1, RZ ;  /* 0x0000000157777819 */ /* 0x000fe200000006ff */
[----:B------:R-:W-:Y:S06]  /*2c880*/  @P0 BRA `(.L_x_457) ;  /* 0x0000000000740947 */ /* 0x000fec0003800000 */
[----:B------:R-:W-:-:S05]  /*2c890*/  IMAD.SHL.U32 R29, R89, 0x2, RZ ;  /* 0x00000002591d7824 */ /* 0x000fca00078e00ff */
[----:B------:R-:W-:-:S04]  /*2c8a0*/  LOP3.LUT R87, R26, R29, RZ, 0xfc, !PT ;  /* 0x0000001d1a577212 */ /* 0x000fc800078efcff */
        /* <DEDUP_REMOVED lines=25> */
[----:B------:R-:W-:-:S13]  /*2ca40*/  ISETP.LT.U32.OR P0, PT, R66, R59, !P0 ;  /* 0x0000003b4200720c */ /* 0x000fda0004701470 */
[----:B------:R-:W-:Y:S05]  /*2ca50*/  @P0 BRA `(.L_x_458) ;  /* 0x0000000000600947 */ /* 0x000fea0003800000 */
.L_x_457:
[----:B------:R-:W-:Y:S02]  /*2ca60*/  IADD3 R119, P0, PT, R119, -R58, RZ ;  /* 0x8000003a77777210 */ /* 0x000fe40007f1e0ff */
[----:B------:R-:W-:-:S03]  /*2ca70*/  SHF.L.U32 R89, R89, 0x1, RZ ;  /* 0x0000000159597819 */ /* 0x000fc600000006ff */
[----:B------:R-:W-:Y:S01]  /*2ca80*/  IMAD.X R27, RZ, RZ, -0x1, P0 ;  /* 0xffffffffff1b7424 */ /* 0x000fe200000e06ff */
[----:B------:R-:W-:-:S04]  /*2ca90*/  LOP3.LUT R89, R26, R89, RZ, 0xfc, !PT ;  /* 0x000000591a597212 */ /* 0x000fc800078efcff */
        /* <DEDUP_REMOVED lines=20> */
.L_x_458:
[----:B------:R-:W-:-:S04]  /*2cbe0*/  IMAD.WIDE.U32 R30, R119, R119, RZ ;  /* 0x00000077771e7225 */ /* 0x000fc800078e00ff */
[----:B------:R-:W-:Y:S01]  /*2cbf0*/  HFMA2 R57, -RZ, RZ, 0, 0 ;  /* 0x00000000ff397431 */ /* 0x000fe200000001ff */
[----:B------:R-:W-:Y:S02]  /*2cc00*/  MOV R53, RZ ;  /* 0x000000ff00357202 */ /* 0x000fe40000000f00 */
[----:B------:R-:W-:Y:S01]  /*2cc10*/  CS2R R88, SRZ ;  /* 0x0000000000587805 */ /* 0x000fe2000001ff00 */
[----:B------:R-:W-:Y:S01]  /*2cc20*/  IMAD.MOV.U32 R26, RZ, RZ, R31 ;  /* 0x000000ffff1a7224 */ /* 0x000fe200078e001f */
[----:B------:R-:W-:Y:S01]  /*2cc30*/  LOP3.LUT R28, R30, 0xfffffffd, RZ, 0xc0, !PT ;  /* 0xfffffffd1e1c7812 */ /* 0x000fe200078ec0ff */
[----:B------:R-:W-:Y:S01]  /*2cc40*/  IMAD.MOV.U32 R27, RZ, RZ, RZ ;  /* 0x000000ffff1b7224 */ /* 0x000fe200078e00ff */
        /* <DEDUP_REMOVED lines=12> */
[----:B------:R-:W-:Y:S02]  /*2cd10*/  HFMA2 R53, -RZ, RZ, 0, 0 ;  /* 0x00000000ff357431 */ /* 0x000fe400000001ff */
[----:B------:R-:W-:Y:S01]  /*2cd20*/  IMAD.HI.U32 R27, R97, R58, R28 ;  /* 0x0000003a611b7227 */ /* 0x000fe200078e001c */
[----:B------:R-:W-:-:S03]  /*2cd30*/  IADD3.X R33, PT, PT, RZ, RZ, RZ, P0, !PT ;  /* 0x000000ffff217210 */ /* 0x000fc600007fe4ff */
        /* <DEDUP_REMOVED lines=16> */
[----:B------:R-:W-:Y:S02]  /*2ce40*/  HFMA2 R29, -RZ, RZ, 0, 0 ;  /* 0x00000000ff1d7431 */ /* 0x000fe400000001ff */
[----:B------:R-:W-:Y:S02]  /*2ce50*/  IMAD.IADD R31, R69, 0x1, R57 ;  /* 0x00000001451f7824 */ /* 0x000fe400078e0239 */
[----:B------:R-:W-:-:S03]  /*2ce60*/  IMAD.WIDE.U32 R26, R97, R59, R26 ;  /* 0x0000003b611a7225 */ /* 0x000fc600078e001a */
[----:B------:R-:W-:Y:S01]  /*2ce70*/  IADD3 R30, P0, PT, R31, R52, RZ ;  /* 0x000000341f1e7210 */ /* 0x000fe20007f1e0ff */
[----:B------:R-:W-:Y:S02]  /*2ce80*/  IMAD.X R57, RZ, RZ, RZ, P1 ;  /* 0x000000ffff397224 */ /* 0x000fe400008e06ff */
[----:B------:R-:W-:Y:S02]  /*2ce90*/  IMAD R73, R26, R17, RZ ;  /* 0x000000111a497224 */ /* 0x000fe400078e02ff */
[----:B------:R-:W-:Y:S01]  /*2cea0*/  IMAD.X R31, RZ, RZ, RZ, P0 ;  /* 0x000000ffff1f7224 */ /* 0x000fe200000e06ff */
[----:B------:R-:W-:Y:S01]  /*2ceb0*/  IADD3 R32, P0, PT, R27, R32, RZ ;  /* 0x000000201b207210 */ /* 0x000fe20007f1e0ff */
[----:B------:R-:W-:Y:S01]  /*2cec0*/  IMAD.WIDE.U32 R56, R66, R67, R56 ;  /* 0x0000004342387225 */ /* 0x000fe200078e0038 */
[----:B------:R-:W-:-:S03]  /*2ced0*/  MOV R27, RZ ;  /* 0x000000ff001b7202 */ /* 0x000fc60000000f00 */
[----:B------:R-:W-:Y:S02]  /*2cee0*/  IMAD.MOV.U32 R28, RZ, RZ, R26 ;  /* 0x000000ffff1c7224 */ /* 0x000fe400078e001a */
[----:B------:R-:W-:Y:S02]  /*2cef0*/  IMAD.IADD R26, R53, 0x1, R99 ;  /* 0x00000001351a7824 */ /* 0x000fe400078e0263 */
        /* <DEDUP_REMOVED lines=8> */
[----:B------:R-:W-:Y:S01]  /*2cf80*/  IADD3.X R31, PT, PT, RZ, RZ, RZ, P1, !PT ;  /* 0x000000ffff1f7210 */ /* 0x000fe20000ffe4ff */
[----:B------:R-:W-:-:S04]  /*2cf90*/  IMAD.HI.U32 R29, R73, R58, R28 ;  /* 0x0000003a491d7227 */ /* 0x000fc800078e001c */
[----:B------:R-:W-:-:S04]  /*2cfa0*/  IMAD.WIDE.U32 R56, R119, R112, R56 ;  /* 0x0000007077387225 */ /* 0x000fc800078e0038 */
[----:B------:R-:W-:Y:S01]  /*2cfb0*/  IMAD.IADD R28, R27, 0x1, R95 ;  /* 0x000000011b1c7824 */ /* 0x000fe200078e025f */
[----:B------:R-:W-:Y:S01]  /*2cfc0*/  IADD3.X R27, PT, PT, RZ, RZ, RZ, P0, !PT ;  /* 0x000000ffff1b7210 */ /* 0x000fe200007fe4ff */
[----:B------:R-:W-:-:S04]  /*2cfd0*/  IMAD.WIDE.U32 R32, R97, R60, R32 ;  /* 0x0000003c61207225 */ /* 0x000fc800078e0020 */
        /* <DEDUP_REMOVED lines=8> */
[----:B------:R-:W-:Y:S01]  /*2d060*/  IMAD.MOV.U32 R29, RZ, RZ, RZ ;  /* 0x000000ffff1d7224 */ /* 0x000fe200078e00ff */
[----:B------:R-:W-:Y:S01]  /*2d070*/  IADD3 R26, P1, PT, R31, R26, RZ ;  /* 0x0000001a1f1a7210 */ /* 0x000fe20007f3e0ff */
[----:B------:R-:W-:Y:S02]  /*2d080*/  IMAD.IADD R27, R99, 0x1, R27 ;  /* 0x00000001631b7824 */ /* 0x000fe400078e021b */
[----:B------:R-:W-:-:S04]  /*2d090*/  IMAD.WIDE.U32 R28, R119, R102, R28 ;  /* 0x00000066771c7225 */ /* 0x000fc800078e001c */
[----:B------:R-:W-:Y:S01]  /*2d0a0*/  IMAD.MOV.U32 R100, RZ, RZ, RZ ;  /* 0x000000ffff647224 */ /* 0x000fe200078e00ff */
[----:B------:R-:W-:Y:S01]  /*2d0b0*/  IADD3 R28, P0, PT, R27, R28, RZ ;  /* 0x0000001c1b1c7210 */ /* 0x000fe20007f1e0ff */
[----:B------:R-:W-:Y:S02]  /*2d0c0*/  IMAD.X R31, RZ, RZ, RZ, P2 ;  /* 0x000000ffff1f7224 */ /* 0x000fe400010e06ff */
[----:B------:R-:W-:Y:S01]  /*2d0d0*/  IMAD.X R57, RZ, RZ, RZ, P3 ;  /* 0x000000ffff397224 */ /* 0x000fe200018e06ff */
[----:B------:R-:W-:Y:S01]  /*2d0e0*/  IADD3 R52, PT, PT, R29, R100, RZ ;  /* 0x000000641d347210 */ /* 0x000fe20007ffe0ff */
[----:B------:R-:W-:Y:S01]  /*2d0f0*/  IMAD.X R27, RZ, RZ, RZ, P1 ;  /* 0x000000ffff1b7224 */ /* 0x000fe200008e06ff */
[----:B------:R-:W-:Y:S01]  /*2d100*/  IADD3.X R29, PT, PT, RZ, RZ, RZ, P0, !PT ;  /* 0x000000ffff1d7210 */ /* 0x000fe200007fe4ff */
[----:B------:R-:W-:-:S04]  /*2d110*/  IMAD.WIDE.U32 R30, R66, R112, R30 ;  /* 0x00000070421e7225 */ /* 0x000fc800078e001e */
[----:B------:R-:W-:-:S04]  /*2d120*/  IMAD.WIDE.U32 R68, R73, R59, R68 ;  /* 0x0000003b49447225 */ /* 0x000fc800078e0044 */
[----:B------:R-:W-:Y:S01]  /*2d130*/  IMAD.WIDE.U32 R56, R97, R61, R56 ;  /* 0x0000003d61387225 */ /* 0x000fe200078e0038 */
[----:B------:R-:W-:-:S03]  /*2d140*/  MOV R32, R68 ;  /* 0x0000004400207202 */ /* 0x000fc60000000f00 */
[----:B------:R-:W-:-:S04]  /*2d150*/  IMAD.WIDE.U32 R26, R67, R112, R26 ;  /* 0x00000070431a7225 */ /* 0x000fc800078e001a */
[----:B------:R-:W-:Y:S02]  /*2d160*/  IMAD.IADD R31, R89, 0x1, R31 ;  /* 0x00000001591f7824 */ /* 0x000fe400078e021f */
[----:B------:R-:W-:Y:S01]  /*2d170*/  IMAD R75, R68, R17, RZ ;  /* 0x00000011444b7224 */ /* 0x000fe200078e02ff */
[----:B------:R-:W-:Y:S01]  /*2d180*/  IADD3 R68, P2, PT, R56, R69, RZ ;  /* 0x0000004538447210 */ /* 0x000fe20007f5e0ff */
[----:B------:R-:W-:Y:S01]  /*2d190*/  IMAD.WIDE.U32 R28, R66, R108, R28 ;  /* 0x0000006c421c7225 */ /* 0x000fe200078e001c */
[----:B------:R-:W-:Y:S02]  /*2d1a0*/  IADD3 R26, P1, PT, R31, R26, RZ ;  /* 0x0000001a1f1a7210 */ /* 0x000fe40007f3e0ff */
[----:B------:R-:W-:Y:S01]  /*2d1b0*/  IADD3.X R69, PT, PT, RZ, RZ, RZ, P2, !PT ;  /* 0x000000ffff457210 */ /* 0x000fe200017fe4ff */
[----:B------:R-:W-:Y:S01]  /*2d1c0*/  IMAD.IADD R27, R89, 0x1, R27 ;  /* 0x00000001591b7824 */ /* 0x000fe200078e021b */
[----:B------:R-:W-:Y:S01]  /*2d1d0*/  IADD3 R91, PT, PT, R95, R29, RZ ;  /* 0x0000001d5f5b7210 */ /* 0x000fe20007ffe0ff */
[----:B------:R-:W-:-:S02]  /*2d1e0*/  IMAD.MOV.U32 R53, RZ, RZ, RZ ;  /* 0x000000ffff357224 */ /* 0x000fc400078e00ff */
[----:B------:R-:W-:Y:S01]  /*2d1f0*/  IMAD.MOV.U32 R31, RZ, RZ, RZ ;  /* 0x000000ffff1f7224 */ /* 0x000fe200078e00ff */
[----:B------:R-:W-:Y:S01]  /*2d200*/  IADD3 R28, P0, PT, R27, R28, RZ ;  /* 0x0000001c1b1c7210 */ /* 0x000fe20007f1e0ff */
[----:B------:R-:W-:Y:S02]  /*2d210*/  IMAD.MOV.U32 R33, RZ, RZ, RZ ;  /* 0x000000ffff217224 */ /* 0x000fe400078e00ff */
[----:B------:R-:W-:-:S04]  /*2d220*/  IMAD.WIDE.U32 R52, R119, R87, R52 ;  /* 0x0000005777347225 */ /* 0x000fc800078e0034 */
[----:B------:R-:W-:Y:S01]  /*2d230*/  IMAD.X R27, RZ, RZ, RZ, P1 ;  /* 0x000000ffff1b7224 */ /* 0x000fe200008e06ff */
[----:B------:R-:W-:Y:S01]  /*2d240*/  IADD3 R74, PT, PT, R53, R88, RZ ;  /* 0x00000058354a7210 */ /* 0x000fe20007ffe0ff */
[----:B------:R-:W-:-:S04]  /*2d250*/  IMAD.WIDE.U32 R30, R119, R113, R30 ;  /* 0x00000071771e7225 */ /* 0x000fc800078e001e */
[----:B------:R-:W-:Y:S01]  /*2d260*/  IMAD.HI.U32 R33, R75, R58, R32 ;  /* 0x0000003a4b217227 */ /* 0x000fe200078e0020 */
[----:B------:R-:W-:-:S03]  /*2d270*/  IADD3 R56, P3, PT, R57, R30, RZ ;  /* 0x0000001e39387210 */ /* 0x000fc60007f7e0ff */
[----:B------:R-:W-:Y:S01]  /*2d280*/  IMAD.WIDE.U32 R68, R73, R60, R68 ;  /* 0x0000003c49447225 */ /* 0x000fe200078e0044 */
[----:B------:R-:W-:-:S03]  /*2d290*/  IADD3.X R57, PT, PT, RZ, RZ, RZ, P3, !PT ;  /* 0x000000ffff397210 */ /* 0x000fc60001ffe4ff */
        /* <DEDUP_REMOVED lines=19> */
[----:B------:R-:W-:Y:S01]  /*2d3d0*/  IADD3.X R69, PT, PT, RZ, RZ, RZ, P3, !PT ;  /* 0x000000ffff457210 */ /* 0x000fe20001ffe4ff */
        /* <DEDUP_REMOVED lines=27> */
[----:B------:R-:W-:-:S04]  /*2d590*/  IMAD.WIDE.U32 R92, R112, R113, R92 ;  /* 0x00000071705c7225 */ /* 0x000fc800078e005c */
[----:B------:R-:W-:Y:S01]  /*2d5a0*/  IMAD.WIDE.U32 R30, R66, R87, R30 ;  /* 0x00000057421e7225 */ /* 0x000fe200078e001e */
[----:B------:R-:W-:-:S03]  /*2d5b0*/  IADD3 R92, P2, PT, R29, R92, RZ ;  /* 0x0000005c1d5c7210 */ /* 0x000fc60007f5e0ff */
[----:B------:R-:W-:Y:S01]  /*2d5c0*/  IMAD.MOV.U32 R33, RZ, RZ, RZ ;  /* 0x000000ffff217224 */ /* 0x000fe200078e00ff */
[----:B------:R-:W-:Y:S01]  /*2d5d0*/  IADD3 R30, P1, PT, R89, R30, RZ ;  /* 0x0000001e591e7210 */ /* 0x000fe20007f3e0ff */
[----:B------:R-:W-:Y:S01]  /*2d5e0*/  IMAD.X R29, RZ, RZ, RZ, P3 ;  /* 0x000000ffff1d7224 */ /* 0x000fe200018e06ff */
[----:B------:R-:W-:Y:S01]  /*2d5f0*/  IADD3 R52, PT, PT, R88, R31, RZ ;  /* 0x0000001f58347210 */ /* 0x000fe20007ffe0ff */
[----:B------:R-:W-:Y:S01]  /*2d600*/  IMAD.IADD R53, R99, 0x1, R93 ;  /* 0x0000000163357824 */ /* 0x000fe200078e025d */
[----:B------:R-:W-:Y:S01]  /*2d610*/  IADD3.X R93, PT, PT, RZ, RZ, RZ, P2, !PT ;  /* 0x000000ffff5d7210 */ /* 0x000fe200017fe4ff */
[----:B------:R-:W-:-:S04]  /*2d620*/  IMAD.HI.U32 R33, R91, R58, R32 ;  /* 0x0000003a5b217227 */ /* 0x000fc800078e0020 */
[----:B------:R-:W-:-:S04]  /*2d630*/  IMAD.WIDE.U32 R56, R75, R60, R56 ;  /* 0x0000003c4b387225 */ /* 0x000fc800078e0038 */
[----:B------:R-:W-:Y:S01]  /*2d640*/  IMAD.WIDE.U32 R28, R66, R108, R28 ;  /* 0x0000006c421c7225 */ /* 0x000fe200078e001c */
[----:B------:R-:W-:-:S03]  /*2d650*/  IADD3 R32, P2, PT, R56, R33, RZ ;  /* 0x0000002138207210 */ /* 0x000fc60007f5e0ff */
[----:B------:R-:W-:Y:S01]  /*2d660*/  IMAD.X R31, RZ, RZ, RZ, P1 ;  /* 0x000000ffff1f7224 */ /* 0x000fe200008e06ff */
[----:B------:R-:W-:Y:S01]  /*2d670*/  IADD3.X R33, PT, PT, RZ, RZ, RZ, P2, !PT ;  /* 0x000000ffff217210 */ /* 0x000fe200017fe4ff */
[----:B------:R-:W-:-:S04]  /*2d680*/  IMAD.WIDE.U32 R26, R97, R63, R26 ;  /* 0x0000003f611a7225 */ /* 0x000fc800078e001a */
[----:B------:R-:W-:Y:S01]  /*2d690*/  IMAD.WIDE.U32 R92, R112, R113, R92 ;  /* 0x00000071705c7225 */ /* 0x000fe200078e005c */
[----:B------:R-:W-:-:S03]  /*2d6a0*/  IADD3 R68, P4, PT, R26, R69, RZ ;  /* 0x000000451a447210 */ /* 0x000fc60007f9e0ff */
[----:B------:R-:W-:Y:S02]  /*2d6b0*/  IMAD.IADD R29, R95, 0x1, R29 ;  /* 0x000000015f1d7824 */ /* 0x000fe400078e021d */
[----:B------:R-:W-:-:S03]  /*2d6c0*/  IMAD.WIDE.U32 R30, R67, R102, R30 ;  /* 0x00000066431e7225 */ /* 0x000fc600078e001e */
[----:B------:R-:W-:Y:S01]  /*2d6d0*/  IADD3 R26, P2, PT, R29, R92, RZ ;  /* 0x0000005c1d1a7210 */ /* 0x000fe20007f5e0ff */
[----:B------:R-:W-:Y:S01]  /*2d6e0*/  IMAD.IADD R31, R100, 0x1, R31 ;  /* 0x00000001641f7824 */ /* 0x000fe200078e021f */
[----:B------:R-:W-:Y:S01]  /*2d6f0*/  IADD3 R30, P0, PT, R53, R30, RZ ;  /* 0x0000001e351e7210 */ /* 0x000fe20007f1e0ff */
[----:B------:R-:W-:Y:S02]  /*2d700*/  HFMA2 R29, -RZ, RZ, 0, 0 ;  /* 0x00000000ff1d7431 */ /* 0x000fe400000001ff */
[----:B------:R-:W-:Y:S01]  /*2d710*/  IMAD.X R69, RZ, RZ, RZ, P4 ;  /* 0x000000ffff457224 */ /* 0x000fe200020e06ff */
[----:B------:R-:W-:Y:S01]  /*2d720*/  IADD3 R52, P1, PT, R31, R52, RZ ;  /* 0x000000341f347210 */ /* 0x000fe20007f3e0ff */
[----:B------:R-:W-:Y:S02]  /*2d730*/  IMAD.X R31, RZ, RZ, RZ, P0 ;  /* 0x000000ffff1f7224 */ /* 0x000fe400000e06ff */
[----:B------:R-:W-:-:S04]  /*2d740*/  IMAD.WIDE.U32 R68, R73, R62, R68 ;  /* 0x0000003e49447225 */ /* 0x000fc800078e0044 */
[----:B------:R-:W-:Y:S01]  /*2d750*/  IMAD.X R53, RZ, RZ, RZ, P1 ;  /* 0x000000ffff357224 */ /* 0x000fe200008e06ff */
[----:B------:R-:W-:Y:S01]  /*2d760*/  IADD3 R56, P4, PT, R68, R57, RZ ;  /* 0x0000003944387210 */ /* 0x000fe20007f9e0ff */
[----:B------:R-:W-:-:S04]  /*2d770*/  IMAD.WIDE.U32 R30, R112, R108, R30 ;  /* 0x0000006c701e7225 */ /* 0x000fc800078e001e */
[----:B------:R-:W-:Y:S01]  /*2d780*/  IMAD.IADD R101, R99, 0x1, R93 ;  /* 0x0000000163657824 */ /* 0x000fe200078e025d */
[----:B------:R-:W-:Y:S01]  /*2d790*/  MOV R93, RZ ;  /* 0x000000ff005d7202 */ /* 0x000fe20000000f00 */
[----:B------:R-:W-:-:S03]  /*2d7a0*/  IMAD.WIDE.U32 R28, R119, R102, R28 ;  /* 0x00000066771c7225 */ /* 0x000fc600078e001c */
[----:B------:R-:W-:Y:S01]  /*2d7b0*/  IADD3 R30, P1, PT, R101, R30, RZ ;  /* 0x0000001e651e7210 */ /* 0x000fe20007f3e0ff */
[----:B------:R-:W-:Y:S01]  /*2d7c0*/  IMAD.WIDE.U32 R52, R67, R87, R52 ;  /* 0x0000005743347225 */ /* 0x000fe200078e0034 */
[----:B------:R-:W-:Y:S02]  /*2d7d0*/  IADD3 R28, P3, PT, R27, R28, RZ ;  /* 0x0000001c1b1c7210 */ /* 0x000fe40007f7e0ff */
[----:B------:R-:W-:Y:S01]  /*2d7e0*/  IADD3 R29, PT, PT, R100, R29, RZ ;  /* 0x0000001d641d7210 */ /* 0x000fe20007ffe0ff */
[----:B------:R-:W-:Y:S02]  /*2d7f0*/  IMAD.IADD R31, R95, 0x1, R31 ;  /* 0x000000015f1f7824 */ /* 0x000fe400078e021f */
[----:B------:R-:W-:Y:S02]  /*2d800*/  IMAD.X R27, RZ, RZ, RZ, P2 ;  /* 0x000000ffff1b7224 */ /* 0x000fe400010e06ff */
[----:B------:R-:W-:Y:S01]  /*2d810*/  IMAD.WIDE.U32 R32, R91, R59, R32 ;  /* 0x0000003b5b207225 */ /* 0x000fe200078e0020 */
[----:B------:R-:W-:-:S02]  /*2d820*/  IADD3 R52, P0, PT, R31, R52, RZ ;  /* 0x000000341f347210 */ /* 0x000fc40007f1e0ff */
[----:B------:R-:W-:Y:S01]  /*2d830*/  IADD3.X R31, PT, PT, RZ, RZ, RZ, P1, !PT ;  /* 0x000000ffff1f7210 */ /* 0x000fe20000ffe4ff */
[----:B------:R-:W-:Y:S02]  /*2d840*/  IMAD.X R57, RZ, RZ, RZ, P4 ;  /* 0x000000ffff397224 */ /* 0x000fe400020e06ff */
[----:B------:R-:W-:-:S04]  /*2d850*/  IMAD.WIDE.U32 R26, R67, R108, R26 ;  /* 0x0000006c431a7225 */ /* 0x000fc800078e001a */
[----:B------:R-:W-:Y:S01]  /*2d860*/  IMAD.IADD R74, R88, 0x1, R53 ;  /* 0x00000001584a7824 */ /* 0x000fe200078e0235 */
[----:B------:R-:W-:Y:S01]  /*2d870*/  IADD3.X R53, PT, PT, RZ, RZ, RZ, P0, !PT ;  /* 0x000000ffff357210 */ /* 0x000fe200007fe4ff */
[----:B------:R-:W-:Y:S02]  /*2d880*/  IMAD R89, R32, R17, RZ ;  /* 0x0000001120597224 */ /* 0x000fe400078e02ff */
[----:B------:R-:W-:Y:S01]  /*2d890*/  IMAD.MOV.U32 R92, RZ, RZ, R32 ;  /* 0x000000ffff5c7224 */ /* 0x000fe200078e0020 */
[----:B------:R-:W-:Y:S01]  /*2d8a0*/  IADD3 R32, P1, PT, R29, R26, RZ ;  /* 0x0000001a1d207210 */ /* 0x000fe20007f3e0ff */
[----:B------:R-:W-:-:S04]  /*2d8b0*/  IMAD.WIDE.U32 R56, R75, R61, R56 ;  /* 0x0000003d4b387225 */ /* 0x000fc800078e0038 */
        /* <DEDUP_REMOVED lines=19> */
[----:B------:R-:W-:Y:S01]  /*2d9f0*/  IADD3.X R53, PT, PT, RZ, RZ, RZ, P2, !PT ;  /* 0x000000ffff357210 */ /* 0x000fe200017fe4ff */
[----:B------:R-:W-:Y:S01]  /*2da00*/  IMAD.HI.U32 R93, R89, R58, R92 ;  /* 0x0000003a595d7227 */ /* 0x000fe200078e005c */
[----:B------:R-:W-:-:S03]  /*2da10*/  IADD3 R30, P0, PT, R33, R30, RZ ;  /* 0x0000001e211e7210 */ /* 0x000fc60007f1e0ff */
[----:B------:R-:W-:Y:S02]  /*2da20*/  IMAD.MOV.U32 R33, RZ, RZ, RZ ;  /* 0x000000ffff217224 */ /* 0x000fe400078e00ff */
        /* <DEDUP_REMOVED lines=11> */
[----:B------:R-:W-:Y:S01]  /*2dae0*/  IMAD.X R31, RZ, RZ, RZ, P0 ;  /* 0x000000ffff1f7224 */ /* 0x000fe200000e06ff */
[----:B------:R-:W-:Y:S01]  /*2daf0*/  IADD3.X R29, PT, PT, RZ, RZ, RZ, P4, !PT ;  /* 0x000000ffff1d7210 */ /* 0x000fe200027fe4ff */
[----:B------:R-:W-:-:S04]  /*2db00*/  IMAD.WIDE.U32 R56, R112, R87, R56 ;  /* 0x0000005770387225 */ /* 0x000fc800078e0038 */
[----:B------:R-:W-:Y:S01]  /*2db10*/  IMAD.X R93, RZ, RZ, RZ, P5 ;  /* 0x000000ffff5d7224 */ /* 0x000fe200028e06ff */
[----:B------:R-:W-:Y:S01]  /*2db20*/  IADD3 R26, P1, PT, R53, R56, RZ ;  /* 0x00000038351a7210 */ /* 0x000fe20007f3e0ff */
[C---:B------:R-:W-:Y:S01]  /*2db30*/  IMAD.IADD R101, R88.reuse, 0x1, R33 ;  /* 0x0000000158657824 */ /* 0x040fe200078e0221 */
[----:B------:R-:W-:Y:S01]  /*2db40*/  IADD3 R74, PT, PT, R88, R57, RZ ;  /* 0x00000039584a7210 */ /* 0x000fe20007ffe0ff */
[----:B------:R-:W-:-:S04]  /*2db50*/  IMAD.WIDE.U32 R30, R67, R102, R30 ;  /* 0x00000066431e7225 */ /* 0x000fc800078e001e */
[----:B------:R-:W-:Y:S02]  /*2db60*/  IMAD.X R33, RZ, RZ, RZ, P3 ;  /* 0x000000ffff217224 */ /* 0x000fe400018e06ff */
        /* <DEDUP_REMOVED lines=8> */
[----:B------:R-:W-:Y:S02]  /*2dbf0*/  IMAD R97, R92, R17, RZ ;  /* 0x000000115c617224 */ /* 0x000fe400078e02ff */
[----:B------:R-:W-:-:S02]  /*2dc00*/  IMAD.MOV.U32 R30, RZ, RZ, R92 ;  /* 0x000000ffff1e7224 */ /* 0x000fc400078e005c */
[----:B------:R-:W-:Y:S02]  /*2dc10*/  IMAD.MOV.U32 R31, RZ, RZ, RZ ;  /* 0x000000ffff1f7224 */ /* 0x000fe400078e00ff */
[----:B------:R-:W-:-:S04]  /*2dc20*/  IMAD.WIDE.U32 R52, R113, R108, R52 ;  /* 0x0000006c71347225 */ /* 0x000fc800078e0034 */
[----:B------:R-:W-:Y:S01]  /*2dc30*/  IMAD.HI.U32 R86, R97, R58, R30 ;  /* 0x0000003a61567227 */ /* 0x000fe200078e001e */
[----:B------:R-:W-:Y:S02]  /*2dc40*/  IADD3 R30, P1, PT, R32, R69, RZ ;  /* 0x00000045201e7210 */ /* 0x000fe40007f3e0ff */
        /* <DEDUP_REMOVED lines=34> */
[----:B------:R-:W-:-:S04]  /*2de70*/  IMAD.WIDE.U32 R52, R67, R87, R52 ;  /* 0x0000005743347225 */ /* 0x000fc800078e0034 */
[----:B------:R-:W-:Y:S01]  /*2de80*/  IMAD.X R27, RZ, RZ, RZ, P4 ;  /* 0x000000ffff1b7224 */ /* 0x000fe200020e06ff */
[----:B------:R-:W-:Y:S01]  /*2de90*/  IADD3 R56, P4, PT, R30, R57, RZ ;  /* 0x000000391e387210 */ /* 0x000fe20007f9e0ff */
[----:B------:R-:W-:Y:S01]  /*2dea0*/  IMAD.IADD R68, R88, 0x1, R29 ;  /* 0x0000000158447824 */ /* 0x000fe200078e021d */
[----:B------:R-:W-:Y:S01]  /*2deb0*/  IADD3 R30, P1, PT, R32, R31, RZ ;  /* 0x0000001f201e7210 */ /* 0x000fe20007f3e0ff */
[----:B------:R-:W-:Y:S01]  /*2dec0*/  IMAD.X R93, RZ, RZ, RZ, P0 ;  /* 0x000000ffff5d7224 */ /* 0x000fe200000e06ff */
[----:B------:R-:W-:Y:S01]  /*2ded0*/  IADD3.X R29, PT, PT, RZ, RZ, RZ, P3, !PT ;  /* 0x000000ffff1d7210 */ /* 0x000fe20001ffe4ff */
[----:B------:R-:W-:Y:S01]  /*2dee0*/  IMAD.IADD R73, R88, 0x1, R53 ;  /* 0x0000000158497824 */ /* 0x000fe200078e0235 */
[----:B------:R-:W-:Y:S01]  /*2def0*/  IADD3.X R57, PT, PT, RZ, RZ, RZ, P4, !PT ;  /* 0x000000ffff397210 */ /* 0x000fe200027fe4ff */
[----:B------:R-:W-:Y:S01]  /*2df00*/  IMAD.WIDE.U32 R26, R113, R102, R26 ;  /* 0x00000066711a7225 */ /* 0x000fe200078e001a */
[----:B------:R-:W-:-:S03]  /*2df10*/  IADD3 R69, P2, PT, R69, R52, RZ ;  /* 0x0000003445457210 */ /* 0x000fc60007f5e0ff */
[----:B------:R-:W-:Y:S01]  /*2df20*/  IMAD.WIDE.U32 R92, R89, R60, R92 ;  /* 0x0000003c595c7225 */ /* 0x000fe200078e005c */
[----:B------:R-:W-:Y:S02]  /*2df30*/  IADD3 R26, P5, PT, R73, R26, RZ ;  /* 0x0000001a491a7210 */ /* 0x000fe40007fbe0ff */
        /* <DEDUP_REMOVED lines=15> */
[----:B------:R-:W-:Y:S01]  /*2e030*/  IMAD.WIDE.U32 R32, R97, R59, R32 ;  /* 0x0000003b61207225 */ /* 0x000fe200078e0020 */
[----:B------:R-:W-:Y:S02]  /*2e040*/  IADD3 R30, P5, PT, R31, R53, RZ ;  /* 0x000000351f1e7210 */ /* 0x000fe40007fbe0ff */
[----:B------:R-:W-:Y:S01]  /*2e050*/  IADD3 R68, P0, PT, R29, R68, RZ ;  /* 0x000000441d447210 */ /* 0x000fe20007f1e0ff */
[----:B------:R-:W-:Y:S01]  /*2e060*/  IMAD.WIDE.U32 R52, R112, R87, R26 ;  /* 0x0000005770347225 */ /* 0x000fe200078e001a */
[----:B------:R-:W-:-:S03]  /*2e070*/  IADD3.X R29, PT, PT, RZ, RZ, RZ, P4, !PT ;  /* 0x000000ffff1d7210 */ /* 0x000fc600027fe4ff */
[----:B------:R-:W-:Y:S01]  /*2e080*/  IMAD R73, R32, R17, RZ ;  /* 0x0000001120497224 */ /* 0x000fe200078e02ff */
[----:B------:R-:W-:Y:S01]  /*2e090*/  IADD3 R52, P4, PT, R69, R52, RZ ;  /* 0x0000003445347210 */ /* 0x000fe20007f9e0ff */
[----:B------:R-:W-:Y:S01]  /*2e0a0*/  IMAD.MOV.U32 R26, RZ, RZ, R32 ;  /* 0x000000ffff1a7224 */ /* 0x000fe200078e0020 */
[----:B------:R-:W-:Y:S01]  /*2e0b0*/  IADD3 R31, PT, PT, R88, R53, RZ ;  /* 0x00000035581f7210 */ /* 0x000fe20007ffe0ff */
        /* <DEDUP_REMOVED lines=28> */
[----:B------:R-:W-:-:S02]  /*2e280*/  IMAD.X R57, RZ, RZ, RZ, P5 ;  /* 0x000000ffff397224 */ /* 0x000fc400028e06ff */
        /* <DEDUP_REMOVED lines=26> */
[----:B------:R-:W-:Y:S02]  /*2e430*/  IADD3 R26, P3, PT, R57, R32, RZ ;  /* 0x00000020391a7210 */ /* 0x000fe40007f7e0ff */
[----:B------:R-:W-:Y:S01]  /*2e440*/  IADD3.X R57, PT, PT, RZ, RZ, RZ, P0, !PT ;  /* 0x000000ffff397210 */ /* 0x000fe200007fe4ff */
        /* <DEDUP_REMOVED lines=8> */
[----:B------:R-:W-:Y:S02]  /*2e4d0*/  IADD3 R27, P1, PT, R31, R53, RZ ;  /* 0x000000351f1b7210 */ /* 0x000fe40007f3e0ff */
[----:B------:R-:W-:Y:S01]  /*2e4e0*/  IADD3 R28, P5, PT, R28, R93, RZ ;  /* 0x0000005d1c1c7210 */ /* 0x000fe20007fbe0ff */
[----:B------:R-:W-:Y:S02]  /*2e4f0*/  IMAD.X R31, RZ, RZ, RZ, P0 ;  /* 0x000000ffff1f7224 */ /* 0x000fe400000e06ff */
[----:B------:R-:W-:Y:S01]  /*2e500*/  IMAD.X R68, RZ, RZ, RZ, P6 ;  /* 0x000000ffff447224 */ /* 0x000fe200030e06ff */
[----:B------:R-:W-:Y:S01]  /*2e510*/  IADD3 R92, P6, PT, R92, R57, RZ ;  /* 0x000000395c5c7210 */ /* 0x000fe20007fde0ff */
[----:B------:R-:W-:-:S02]  /*2e520*/  HFMA2 R57, -RZ, RZ, 0, 0 ;  /* 0x00000000ff397431 */ /* 0x000fc400000001ff */
[----:B------:R-:W-:Y:S02]  /*2e530*/  IMAD.X R29, RZ, RZ, RZ, P5 ;  /* 0x000000ffff1d7224 */ /* 0x000fe400028e06ff */
[----:B------:R-:W-:Y:S01]  /*2e540*/  IMAD.WIDE.U32 R30, R89, R64, R30 ;  /* 0x00000040591e7225 */ /* 0x000fe200078e001e */
[----:B------:R-:W-:-:S03]  /*2e550*/  IADD3 R68, P0, PT, R68, R33, RZ ;  /* 0x0000002144447210 */ /* 0x000fc60007f1e0ff */
[----:B------:R-:W-:Y:S02]  /*2e560*/  IMAD.X R93, RZ, RZ, RZ, P6 ;  /* 0x000000ffff5d7224 */ /* 0x000fe400030e06ff */
[----:B------:R-:W-:Y:S01]  /*2e570*/  IMAD.WIDE.U32 R32, R97, R62, R28 ;  /* 0x0000003e61207225 */ /* 0x000fe200078e001c */
[----:B------:R-:W-:-:S03]  /*2e580*/  IADD3 R28, P5, PT, R31, R27, RZ ;  /* 0x0000001b1f1c7210 */ /* 0x000fc60007fbe0ff */
[----:B------:R-:W-:Y:S02]  /*2e590*/  IMAD R53, R56, R17, RZ ;  /* 0x0000001138357224 */ /* 0x000fe400078e02ff */
[----:B------:R-:W-:-:S04]  /*2e5a0*/  IMAD.WIDE.U32 R92, R73, R60, R92 ;  /* 0x0000003c495c7225 */ /* 0x000fc800078e005c */
        /* <DEDUP_REMOVED lines=12> */
[----:B------:R-:W-:-:S04]  /*2e670*/  IMAD.WIDE.U32 R26, R87, R102, R26 ;  /* 0x00000066571a7225 */ /* 0x000fc800078e001a */
        /* <DEDUP_REMOVED lines=49> */
[----:B------:R-:W-:Y:S01]  /*2e990*/  IMAD.IADD R33, R88, 0x1, R57 ;  /* 0x0000000158217824 */ /* 0x000fe200078e0239 */
[----:B------:R-:W-:Y:S02]  /*2e9a0*/  IADD3.X R29, PT, PT, RZ, RZ, RZ, P5, !PT ;  /* 0x000000ffff1d7210 */ /* 0x000fe40002ffe4ff */
        /* <DEDUP_REMOVED lines=8> */
[----:B------:R-:W-:Y:S01]  /*2ea30*/  IMAD.X R29, RZ, RZ, RZ, P3 ;  /* 0x000000ffff1d7224 */ /* 0x000fe200018e06ff */
[----:B------:R-:W-:Y:S02]  /*2ea40*/  IADD3 R56, P6, PT, R26, R31, RZ ;  /* 0x0000001f1a387210 */ /* 0x000fe40007fde0ff */
[----:B------:R-:W-:Y:S02]  /*2ea50*/  IADD3.X R31, PT, PT, RZ, RZ, RZ, P5, !PT ;  /* 0x000000ffff1f7210 */ /* 0x000fe40002ffe4ff */
[----:B------:R-:W-:Y:S01]  /*2ea60*/  IADD3 R26, P3, PT, R29, R52, RZ ;  /* 0x000000341d1a7210 */ /* 0x000fe20007f7e0ff */
[----:B------:R-:W-:Y:S01]  /*2ea70*/  IMAD.X R29, RZ, RZ, RZ, P4 ;  /* 0x000000ffff1d7224 */ /* 0x000fe200020e06ff */
[----:B------:R-:W-:Y:S01]  /*2ea80*/  IADD3.X R52, PT, PT, RZ, RZ, RZ, P2, !PT ;  /* 0x000000ffff347210 */ /* 0x000fe200017fe4ff */
[----:B------:R-:W-:Y:S01]  /*2ea90*/  IMAD.X R57, RZ, RZ, RZ, P6 ;  /* 0x000000ffff397224 */ /* 0x000fe200030e06ff */
[----:B------:R-:W-:Y:S02]  /*2eaa0*/  IADD3 R27, P2, PT, R27, R26, RZ ;  /* 0x0000001a1b1b7210 */ /* 0x000fe40007f5e0ff */
[----:B------:R-:W-:Y:S01]  /*2eab0*/  IADD3 R29, PT, PT, R29, R33, R52 ;  /* 0x000000211d1d7210 */ /* 0x000fe20007ffe034 */
[----:B------:R-:W-:-:S04]  /*2eac0*/  IMAD.WIDE.U32 R56, R53, R64, R56 ;  /* 0x0000004035387225 */ /* 0x000fc800078e0038 */
        /* <DEDUP_REMOVED lines=8> */
[----:B------:R-:W-:-:S03]  /*2eb50*/  MOV R53, R30 ;  /* 0x0000001e00357202 */ /* 0x000fc60000000f00 */
        /* <DEDUP_REMOVED lines=30> */
.L_x_459:
        /* <DEDUP_REMOVED lines=22> */
.L_x_460:
        /* <DEDUP_REMOVED lines=42> */
.L_x_461:
        /* <DEDUP_REMOVED lines=42> */
.L_x_462:
        /* <DEDUP_REMOVED lines=42> */
.L_x_463:
        /* <DEDUP_REMOVED lines=42> */
.L_x_464:
[----:B------:R-:W-:-:S04]  /*2f920*/  IMAD.WIDE.U32 R74, R115, R119, RZ ;  /* 0x00000077734a7225 */ /* 0x000fc800078e00ff */
[----:B------:R-:W-:Y:S01]  /*2f930*/  HFMA2 R71, -RZ, RZ, 0, 0 ;  /* 0x00000000ff477431 */ /* 0x000fe200000001ff */
[----:B------:R-:W-:Y:S01]  /*2f940*/  MOV R89, RZ ;  /* 0x000000ff00597202 */ /* 0x000fe20000000f00 */
[----:B------:R-:W-:Y:S02]  /*2f950*/  HFMA2 R98, -RZ, RZ, 0, 0 ;  /* 0x00000000ff627431 */ /* 0x000fe400000001ff */
[----:B------:R-:W-:Y:S02]  /*2f960*/  IMAD.MOV.U32 R74, RZ, RZ, R75 ;  /* 0x000000ffff4a7224 */ /* 0x000fe400078e004b */
[----:B------:R-:W-:Y:S02]  /*2f970*/  HFMA2 R75, -RZ, RZ, 0, 0 ;  /* 0x00000000ff4b7431 */ /* 0x000fe400000001ff */
[----:B------:R-:W-:Y:S02]  /*2f980*/  IMAD.MOV.U32 R110, RZ, RZ, RZ ;  /* 0x000000ffff6e7224 */ /* 0x000fe400078e00ff */
[----:B------:R-:W-:-:S02]  /*2f990*/  IMAD.MOV.U32 R55, RZ, RZ, RZ ;  /* 0x000000ffff377224 */ /* 0x000fc400078e00ff */
[----:B------:R-:W-:Y:S02]  /*2f9a0*/  IMAD.MOV.U32 R93, RZ, RZ, RZ ;  /* 0x000000ffff5d7224 */ /* 0x000fe400078e00ff */
[----:B------:R-:W-:Y:S02]  /*2f9b0*/  IMAD.MOV.U32 R94, RZ, RZ, RZ ;  /* 0x000000ffff5e7224 */ /* 0x000fe400078e00ff */
[----:B------:R-:W-:Y:S02]  /*2f9c0*/  IMAD.MOV.U32 R106, RZ, RZ, RZ ;  /* 0x000000ffff6a7224 */ /* 0x000fe400078e00ff */
[----:B------:R-:W-:-:S04]  /*2f9d0*/  IMAD.WIDE.U32 R74, R119, R90, R74 ;  /* 0x0000005a774a7225 */ /* 0x000fc800078e004a */
[----:B------:R-:W-:Y:S01]  /*2f9e0*/  IMAD.IADD R92, R75, 0x1, R110 ;  /* 0x000000014b5c7824 */ /* 0x000fe200078e026e */
[----:B------:R-:W-:Y:S01]  /*2f9f0*/  MOV R75, RZ ;  /* 0x000000ff004b7202 */ /* 0x000fe20000000f00 */
[----:B------:R-:W-:Y:S02]  /*2fa00*/  IMAD.MOV.U32 R86, RZ, RZ, RZ ;  /* 0x000000ffff567224 */ /* 0x000fe400078e00ff */
[----:B------:R-:W-:-:S04]  /*2fa10*/  IMAD.WIDE.U32 R92, R119, R111, R92 ;  /* 0x0000006f775c7225 */ /* 0x000fc800078e005c */
[----:B------:R-:W-:-:S04]  /*2fa20*/  IMAD.WIDE.U32 R74, R115, R66, R74 ;  /* 0x00000042734a7225 */ /* 0x000fc800078e004a */
[----:B------:R-:W-:Y:S01]  /*2fa30*/  IMAD R118, R115, R119, RZ ;  /* 0x0000007773767224 */ /* 0x000fe200078e02ff */
[----:B------:R-:W-:Y:S01]  /*2fa40*/  IADD3 R69, PT, PT, R55, R75, RZ ;  /* 0x0000004b37457210 */ /* 0x000fe20007ffe0ff */
[----:B------:R-:W-:Y:S02]  /*2fa50*/  IMAD.MOV.U32 R75, RZ, RZ, RZ ;  /* 0x000000ffff4b7224 */ /* 0x000fe400078e00ff */
[----:B------:R-:W-:Y:S01]  /*2fa60*/  IMAD R109, R118, R17, RZ ;  /* 0x00000011766d7224 */ /* 0x000fe200078e02ff */
[----:B------:R-:W-:Y:S02]  /*2fa70*/  IADD3 R68, P0, PT, R69, R92, RZ ;  /* 0x0000005c45447210 */ /* 0x000fe40007f1e0ff */
[----:B------:R-:W-:Y:S01]  /*2fa80*/  IADD3 R92, PT, PT, R93, R94, RZ ;  /* 0x0000005e5d5c7210 */ /* 0x000fe20007ffe0ff */
[----:B------:R-:W-:Y:S02]  /*2fa90*/  IMAD.MOV.U32 R93, RZ, RZ, RZ ;  /* 0x000000ffff5d7224 */ /* 0x000fe400078e00ff */
[----:B------:R-:W-:-:S02]  /*2faa0*/  IMAD.X R69, RZ, RZ, RZ, P0 ;  /* 0x000000ffff457224 */ /* 0x000fc400000e06ff */
[----:B------:R-:W-:-:S04]  /*2fab0*/  IMAD.WIDE.U32 R92, R119, R103, R92 ;  /* 0x00000067775c7225 */ /* 0x000fc800078e005c */
[----:B------:R-:W-:-:S04]  /*2fac0*/  IMAD.WIDE.U32 R68, R66, R90, R68 ;  /* 0x0000005a42447225 */ /* 0x000fc800078e0044 */
[----:B------:R-:W-:Y:S01]  /*2fad0*/  IMAD.IADD R73, R110, 0x1, R69 ;  /* 0x000000016e497824 */ /* 0x000fe200078e0245 */
[----:B------:R-:W-:-:S04]  /*2fae0*/  MOV R69, RZ ;  /* 0x000000ff00457202 */ /* 0x000fc80000000f00 */
[----:B------:R-:W-:Y:S01]  /*2faf0*/  IADD3 R72, P0, PT, R73, R92, RZ ;  /* 0x0000005c49487210 */ /* 0x000fe20007f1e0ff */
[----:B------:R-:W-:Y:S02]  /*2fb00*/  HFMA2 R92, -RZ, RZ, 0, 0 ;  /* 0x00000000ff5c7431 */ /* 0x000fe400000001ff */
[----:B------:R-:W-:-:S04]  /*2fb10*/  IMAD.WIDE.U32 R68, R115, R67, R68 ;  /* 0x0000004373447225 */ /* 0x000fc800078e0044 */
[----:B------:R-:W-:Y:S02]  /*2fb20*/  IMAD.X R73, RZ, RZ, RZ, P0 ;  /* 0x000000ffff497224 */ /* 0x000fe400000e06ff */
[----:B------:R-:W-:Y:S02]  /*2fb30*/  IMAD.IADD R53, R75, 0x1, R69 ;  /* 0x000000014b357824 */ /* 0x000fe400078e0245 */
[----:B------:R-:W-:-:S04]  /*2fb40*/  IMAD.WIDE.U32 R72, R66, R111, R72 ;  /* 0x0000006f42487225 */ /* 0x000fc800078e0048 */
[----:B------:R-:W-:Y:S01]  /*2fb50*/  IMAD.IADD R70, R93, 0x1, R92 ;  /* 0x000000015d467824 */ /* 0x000fe200078e025c */
        /* <DEDUP_REMOVED lines=8> */
[----:B------:R-:W-:Y:S01]  /*2fbe0*/  IADD3 R53, PT, PT, R110, R73, RZ ;  /* 0x000000496e357210 */ /* 0x000fe20007ffe0ff */
[----:B------:R-:W-:Y:S01]  /*2fbf0*/  IMAD.MOV.U32 R71, RZ, RZ, RZ ;  /* 0x000000ffff477224 */ /* 0x000fe200078e00ff */
[----:B------:R-:W-:Y:S01]  /*2fc00*/  MOV R73, RZ ;  /* 0x000000ff00497202 */ /* 0x000fe20000000f00 */
[----:B------:R-:W-:-:S04]  /*2fc10*/  IMAD.WIDE.U32 R116, R66, R103, R116 ;  /* 0x0000006742747225 */ /* 0x000fc800078e0074 */
[----:B------:R-:W-:Y:S01]  /*2fc20*/  IMAD.WIDE.U32 R70, R119, R104, R70 ;  /* 0x0000006877467225 */ /* 0x000fe200078e0046 */
[----:B------:R-:W-:-:S03]  /*2fc30*/  IADD3 R116, P1, PT, R53, R116, RZ ;  /* 0x0000007435747210 */ /* 0x000fc60007f3e0ff */
[----:B------:R-:W-:Y:S02]  /*2fc40*/  IMAD.IADD R57, R92, 0x1, R117 ;  /* 0x000000015c397824 */ /* 0x000fe400078e0275 */
        /* <DEDUP_REMOVED lines=9> */
[----:B------:R-:W-:Y:S01]  /*2fce0*/  IMAD.IADD R69, R94, 0x1, R117 ;  /* 0x000000015e457824 */ /* 0x000fe200078e0275 */
[----:B------:R-:W-:Y:S01]  /*2fcf0*/  IADD3 R53, PT, PT, R89, R53, RZ ;  /* 0x0000003559357210 */ /* 0x000fe20007ffe0ff */
[----:B------:R-:W-:Y:S02]  /*2fd00*/  IMAD.MOV.U32 R71, RZ, RZ, RZ ;  /* 0x000000ffff477224 */ /* 0x000fe400078e00ff */
[----:B------:R-:W-:Y:S01]  /*2fd10*/  IMAD.X R117, RZ, RZ, RZ, P0 ;  /* 0x000000ffff757224 */ /* 0x000fe200000e06ff */
[----:B------:R-:W-:Y:S01]  /*2fd20*/  IADD3 R52, P1, PT, R69, R52, RZ ;  /* 0x0000003445347210 */ /* 0x000fe20007f3e0ff */
[----:B------:R-:W-:-:S04]  /*2fd30*/  IMAD.WIDE.U32 R70, R119, R91, R70 ;  /* 0x0000005b77467225 */ /* 0x000fc800078e0046 */
[----:B------:R-:W-:Y:S01]  /*2fd40*/  IMAD.WIDE.U32 R116, R112, R90, R116 ;  /* 0x0000005a70747225 */ /* 0x000fe200078e0074 */
[----:B------:R-:W-:-:S03]  /*2fd50*/  IADD3 R56, P0, PT, R53, R70, RZ ;  /* 0x0000004635387210 */ /* 0x000fc60007f1e0ff */
[----:B------:R-:W-:Y:S01]  /*2fd60*/  IMAD.X R53, RZ, RZ, RZ, P1 ;  /* 0x000000ffff357224 */ /* 0x000fe200008e06ff */
[----:B------:R-:W-:Y:S01]  /*2fd70*/  IADD3.X R57, PT, PT, RZ, RZ, RZ, P0, !PT ;  /* 0x000000ffff397210 */ /* 0x000fe200007fe4ff */
[----:B------:R-:W-:Y:S02]  /*2fd80*/  IMAD.IADD R69, R110, 0x1, R117 ;  /* 0x000000016e457824 */ /* 0x000fe400078e0275 */
[----:B------:R-:W-:-:S04]  /*2fd90*/  IMAD.WIDE.U32 R52, R67, R103, R52 ;  /* 0x0000006743347225 */ /* 0x000fc800078e0034 */
[----:B------:R-:W-:Y:S01]  /*2fda0*/  IMAD.WIDE.U32 R56, R66, R104, R56 ;  /* 0x0000006842387225 */ /* 0x000fe200078e0038 */
[----:B------:R-:W-:Y:S02]  /*2fdb0*/  IADD3 R53, PT, PT, R92, R53, RZ ;  /* 0x000000355c357210 */ /* 0x000fe40007ffe0ff */
[----:B------:R-:W-:Y:S01]  /*2fdc0*/  IADD3 R70, P1, PT, R69, R52, RZ ;  /* 0x0000003445467210 */ /* 0x000fe20007f3e0ff */
[----:B------:R-:W-:Y:S01]  /*2fdd0*/  IMAD.IADD R52, R71, 0x1, R86 ;  /* 0x0000000147347824 */ /* 0x000fe200078e0256 */
[----:B------:R-:W-:Y:S01]  /*2fde0*/  IADD3 R56, P0, PT, R53, R56, RZ ;  /* 0x0000003835387210 */ /* 0x000fe20007f1e0ff */
[----:B------:R-:W-:Y:S01]  /*2fdf0*/  IMAD.MOV.U32 R53, RZ, RZ, RZ ;  /* 0x000000ffff357224 */ /* 0x000fe200078e00ff */
[----:B------:R-:W-:Y:S01]  /*2fe00*/  IADD3 R121, PT, PT, R98, R57, RZ ;  /* 0x0000003962797210 */ /* 0x000fe20007ffe0ff */
[----:B------:R-:W-:Y:S02]  /*2fe10*/  IMAD.X R71, RZ, RZ, RZ, P1 ;  /* 0x000000ffff477224 */ /* 0x000fe400008e06ff */
[----:B------:R-:W-:-:S04]  /*2fe20*/  IMAD.WIDE.U32 R52, R96, R119, R52 ;  /* 0x0000007760347225 */ /* 0x000fc800078e0034 */
[----:B------:R-:W-:Y:S02]  /*2fe30*/  IMAD.MOV.U32 R119, RZ, RZ, RZ ;  /* 0x000000ffff777224 */ /* 0x000fe400078e00ff */
[----:B------:R-:W-:Y:S01]  /*2fe40*/  IMAD.X R57, RZ, RZ, RZ, P0 ;  /* 0x000000ffff397224 */ /* 0x000fe200000e06ff */
[----:B------:R-:W-:Y:S01]  /*2fe50*/  IADD3 R120, P0, PT, R52, R121, RZ ;  /* 0x0000007934787210 */ /* 0x000fe20007f1e0ff */
[----:B------:R-:W-:-:S04]  /*2fe60*/  IMAD.HI.U32 R119, R109, R58, R118 ;  /* 0x0000003a6d777227 */ /* 0x000fc800078e0076 */
[----:B------:R-:W-:Y:S01]  /*2fe70*/  IMAD.WIDE.U32 R56, R67, R107, R56 ;  /* 0x0000006b43387225 */ /* 0x000fe200078e0038 */
[----:B------:R-:W-:-:S03]  /*2fe80*/  IADD3 R118, P1, PT, R119, R74, RZ ;  /* 0x0000004a77767210 */ /* 0x000fc60007f3e0ff */
[----:B------:R-:W-:Y:S02]  /*2fe90*/  IMAD.X R121, RZ, RZ, RZ, P0 ;  /* 0x000000ffff797224 */ /* 0x000fe400000e06ff */
[----:B------:R-:W-:Y:S02]  /*2fea0*/  IMAD.IADD R57, R89, 0x1, R57 ;  /* 0x0000000159397824 */ /* 0x000fe400078e0239 */
[----:B------:R-:W-:-:S04]  /*2feb0*/  IMAD.WIDE.U32 R120, R66, R91, R120 ;  /* 0x0000005b42787225 */ /* 0x000fc800078e0078 */
[----:B------:R-:W-:Y:S01]  /*2fec0*/  IMAD.X R119, RZ, RZ, RZ, P1 ;  /* 0x000000ffff777224 */ /* 0x000fe200008e06ff */
[----:B------:R-:W-:Y:S01]  /*2fed0*/  IADD3 R52, P0, PT, R57, R120, RZ ;  /* 0x0000007839347210 */ /* 0x000fe20007f1e0ff */
[----:B------:R-:W-:Y:S01]  /*2fee0*/  IMAD.WIDE.U32 R70, R112, R111, R70 ;  /* 0x0000006f70467225 */ /* 0x000fe200078e0046 */
[----:B------:R-:W-:-:S03]  /*2fef0*/  IADD3 R117, PT, PT, R86, R121, RZ ;  /* 0x0000007956757210 */ /* 0x000fc60007ffe0ff */
[----:B------:R-:W-:Y:S01]  /*2ff00*/  IMAD.WIDE.U32 R118, R109, R59, R118 ;  /* 0x0000003b6d767225 */ /* 0x000fe200078e0076 */
[----:B------:R-:W-:-:S03]  /*2ff10*/  IADD3 R69, PT, PT, R94, R71, RZ ;  /* 0x000000475e457210 */ /* 0x000fc60007ffe0ff */
[----:B------:R-:W-:Y:S01]  /*2ff20*/  IMAD.MOV.U32 R120, RZ, RZ, R116 ;  /* 0x000000ffff787224 */ /* 0x000fe200078e0074 */
[----:B------:R-:W-:Y:S01]  /*2ff30*/  IADD3 R68, P1, PT, R119, R68, RZ ;  /* 0x0000004477447210 */ /* 0x000fe20007f3e0ff */
[----:B------:R-:W-:Y:S01]  /*2ff40*/  IMAD.MOV.U32 R121, RZ, RZ, RZ ;  /* 0x000000ffff797224 */ /* 0x000fe200078e00ff */
[----:B------:R-:W-:Y:S01]  /*2ff50*/  IADD3 R56, P2, PT, R69, R56, RZ ;  /* 0x0000003845387210 */ /* 0x000fe20007f5e0ff */
[----:B------:R-:W-:Y:S01]  /*2ff60*/  HFMA2 R119, -RZ, RZ, 0, 0 ;  /* 0x00000000ff777431 */ /* 0x000fe200000001ff */
[----:B------:R-:W-:Y:S01]  /*2ff70*/  IADD3.X R69, PT, PT, RZ, RZ, RZ, P1, !PT ;  /* 0x000000ffff457210 */ /* 0x000fe20000ffe4ff */
[----:B------:R-:W-:Y:S01]  /*2ff80*/  IMAD.WIDE.U32 R120, R115, R113, R120 ;  /* 0x0000007173787225 */ /* 0x000fe200078e0078 */
[----:B------:R-:W-:-:S03]  /*2ff90*/  IADD3 R116, P1, PT, R53, R117, RZ ;  /* 0x0000007535747210 */ /* 0x000fc60007f3e0ff */
[----:B------:R-:W-:Y:S01]  /*2ffa0*/  IMAD.WIDE.U32 R68, R109, R60, R68 ;  /* 0x0000003c6d447225 */ /* 0x000fe200078e0044 */
[----:B------:R-:W-:-:S03]  /*2ffb0*/  IADD3 R71, PT, PT, R99, R121, RZ ;  /* 0x0000007963477210 */ /* 0x000fc60007ffe0ff */
[----:B------:R-:W-:Y:S01]  /*2ffc0*/  IMAD R105, R118, R17, RZ ;  /* 0x0000001176697224 */ /* 0x000fe200078e02ff */
[----:B------:R-:W-:Y:S01]  /*2ffd0*/  IADD3 R70, P3, PT, R71, R70, RZ ;  /* 0x0000004647467210 */ /* 0x000fe20007f7e0ff */
[----:B------:R-:W-:Y:S01]  /*2ffe0*/  IMAD.X R57, RZ, RZ, RZ, P2 ;  /* 0x000000ffff397224 */ /* 0x000fe200010e06ff */
[----:B------:R-:W-:Y:S01]  /*2fff0*/  IADD3 R72, P4, PT, R69, R72, RZ ;  /* 0x0000004845487210 */ /* 0x000fe20007f9e0ff */
[----:B------:R-:W-:-:S04]  /*30000*/  IMAD.HI.U32 R119, R105, R58, R118 ;  /* 0x0000003a69777227 */ /* 0x000fc800078e0076 */
[----:B------:R-:W-:Y:S02]  /*30010*/  IMAD.X R71, RZ, RZ, RZ, P3 ;  /* 0x000000ffff477224 */ /* 0x000fe400018e06ff */
[----:B------:R-:W-:Y:S01]  /*30020*/  IMAD.X R73, RZ, RZ, RZ, P4 ;  /* 0x000000ffff497224 */ /* 0x000fe200020e06ff */
[----:B------:R-:W-:Y:S01]  /*30030*/  IADD3 R68, P4, PT, R68, R119, RZ ;  /* 0x0000007744447210 */ /* 0x000fe20007f9e0ff */
[----:B------:R-:W-:-:S04]  /*30040*/  IMAD.WIDE.U32 R70, R113, R90, R70 ;  /* 0x0000005a71467225 */ /* 0x000fc800078e0046 */
[----:B------:R-:W-:-:S04]  /*30050*/  IMAD.WIDE.U32 R56, R112, R103, R56 ;  /* 0x0000006770387225 */ /* 0x000fc800078e0038 */
[----:B------:R-:W-:Y:S01]  /*30060*/  IMAD.IADD R53, R110, 0x1, R71 ;  /* 0x000000016e357824 */ /* 0x000fe200078e0247 */
[----:B------:R-:W-:Y:S01]  /*30070*/  IADD3 R57, PT, PT, R92, R57, RZ ;  /* 0x000000395c397210 */ /* 0x000fe20007ffe0ff */
[----:B------:R-:W-:Y:S01]  /*30080*/  IMAD.X R69, RZ, RZ, RZ, P4 ;  /* 0x000000ffff457224 */ /* 0x000fe200020e06ff */
[----:B------:R-:W-:Y:S01]  /*30090*/  MOV R71, RZ ;  /* 0x000000ff00477202 */ /* 0x000fe20000000f00 */
        /* <DEDUP_REMOVED lines=8> */
[----:B------:R-:W-:Y:S01]  /*30120*/  IADD3.X R53, PT, PT, RZ, RZ, RZ, P0, !PT ;  /* 0x000000ffff357210 */ /* 0x000fe200007fe4ff */
[----:B------:R-:W-:Y:S01]  /*30130*/  IMAD R101, R68, R17, RZ ;  /* 0x0000001144657224 */ /* 0x000fe200078e02ff */
[----:B------:R-:W-:Y:S01]  /*30140*/  IADD3 R72, P1, PT, R57, R118, RZ ;  /* 0x0000007639487210 */ /* 0x000fe20007f3e0ff */
[----:B------:R-:W-:-:S04]  /*30150*/  IMAD.WIDE.U32 R116, R96, R66, R116 ;  /* 0x0000004260747225 */ /* 0x000fc800078e0074 */
[----:B------:R-:W-:Y:S02]  /*30160*/  IMAD.MOV.U32 R69, RZ, RZ, RZ ;  /* 0x000000ffff457224 */ /* 0x000fe400078e00ff */
[----:B------:R-:W-:Y:S02]  /*30170*/  IMAD.X R57, RZ, RZ, RZ, P2 ;  /* 0x000000ffff397224 */ /* 0x000fe400010e06ff */
[----:B------:R-:W-:Y:S02]  /*30180*/  IMAD.IADD R119, R98, 0x1, R119 ;  /* 0x0000000162777824 */ /* 0x000fe400078e0277 */
[----:B------:R-:W-:Y:S02]  /*30190*/  IMAD.IADD R74, R55, 0x1, R117 ;  /* 0x00000001374a7824 */ /* 0x000fe400078e0275 */
[----:B------:R-:W-:Y:S01]  /*301a0*/  IMAD.HI.U32 R69, R101, R58, R68 ;  /* 0x0000003a65457227 */ /* 0x000fe200078e0044 */
[----:B------:R-:W-:-:S03]  /*301b0*/  IADD3 R68, P0, PT, R119, R116, RZ ;  /* 0x0000007477447210 */ /* 0x000fc60007f1e0ff */
[----:B------:R-:W-:Y:S02]  /*301c0*/  IMAD.X R55, RZ, RZ, RZ, P3 ;  /* 0x000000ffff377224 */ /* 0x000fe400018e06ff */
[----:B------:R-:W-:-:S04]  /*301d0*/  IMAD.WIDE.U32 R52, R105, R60, R52 ;  /* 0x0000003c69347225 */ /* 0x000fc800078e0034 */
        /* <DEDUP_REMOVED lines=19> */
[----:B------:R-:W-:-:S02]  /*30310*/  IADD3 R66, P3, PT, R57, R72, RZ ;  /* 0x0000004839427210 */ /* 0x000fc40007f7e0ff */
[----:B------:R-:W-:Y:S01]  /*30320*/  IADD3.X R117, PT, PT, RZ, RZ, RZ, P1, !PT ;  /* 0x000000ffff757210 */ /* 0x000fe20000ffe4ff */
[----:B------:R-:W-:Y:S02]  /*30330*/  IMAD.X R57, RZ, RZ, RZ, P2 ;  /* 0x000000ffff397224 */ /* 0x000fe400010e06ff */
[----:B------:R-:W-:-:S04]  /*30340*/  IMAD.WIDE.U32 R54, R105, R61, R54 ;  /* 0x0000003d69367225 */ /* 0x000fc800078e0036 */
        /* <DEDUP_REMOVED lines=8> */
[----:B------:R-:W-:Y:S01]  /*303d0*/  IMAD.WIDE.U32 R116, R113, R103, R116 ;  /* 0x0000006771747225 */ /* 0x000fe200078e0074 */
[----:B------:R-:W-:-:S03]  /*303e0*/  IADD3.X R73, PT, PT, RZ, RZ, RZ, P4, !PT ;  /* 0x000000ffff497210 */ /* 0x000fc600027fe4ff */
[----:B------:R-:W-:Y:S02]  /*303f0*/  IMAD.IADD R55, R110, 0x1, R57 ;  /* 0x000000016e377824 */ /* 0x000fe400078e0239 */
[----:B------:R-:W-:-:S03]  /*30400*/  IMAD.HI.U32 R57, R93, R58, R52 ;  /* 0x0000003a5d397227 */ /* 0x000fc600078e0034 */
[----:B------:R-:W-:Y:S01]  /*30410*/  IADD3 R52, P1, PT, R55, R116, RZ ;  /* 0x0000007437347210 */ /* 0x000fe20007f3e0ff */
[----:B------:R-:W-:Y:S01]  /*30420*/  IMAD.WIDE.U32 R72, R101, R60, R72 ;  /* 0x0000003c65487225 */ /* 0x000fe200078e0048 */
[----:B------:R-:W-:-:S03]  /*30430*/  IADD3.X R55, PT, PT, RZ, RZ, RZ, P0, !PT ;  /* 0x000000ffff377210 */ /* 0x000fc600007fe4ff */
[----:B------:R-:W-:Y:S01]  /*30440*/  IMAD.X R71, RZ, RZ, RZ, P2 ;  /* 0x000000ffff477224 */ /* 0x000fe200010e06ff */
[----:B------:R-:W-:Y:S01]  /*30450*/  IADD3 R68, P4, PT, R72, R57, RZ ;  /* 0x0000003948447210 */ /* 0x000fe20007f9e0ff */
[----:B------:R-:W-:-:S04]  /*30460*/  IMAD.WIDE.U32 R54, R96, R67, R54 ;  /* 0x0000004360367225 */ /* 0x000fc800078e0036 */
[----:B------:R-:W-:Y:S02]  /*30470*/  IMAD.X R67, RZ, RZ, RZ, P3 ;  /* 0x000000ffff437224 */ /* 0x000fe400018e06ff */
[----:B------:R-:W-:Y:S02]  /*30480*/  IMAD.IADD R53, R92, 0x1, R117 ;  /* 0x000000015c357824 */ /* 0x000fe400078e0275 */
[----:B------:R-:W-:-:S04]  /*30490*/  IMAD.WIDE.U32 R66, R112, R104, R66 ;  /* 0x0000006870427225 */ /* 0x000fc800078e0042 */
[----:B------:R-:W-:Y:S01]  /*304a0*/  IMAD.MOV.U32 R57, RZ, RZ, RZ ;  /* 0x000000ffff397224 */ /* 0x000fe200078e00ff */
        /* <DEDUP_REMOVED lines=9> */
[----:B------:R-:W-:Y:S01]  /*30540*/  IMAD.WIDE.U32 R52, R108, R111, R52 ;  /* 0x0000006f6c347225 */ /* 0x000fe200078e0034 */
[----:B------:R-:W-:Y:S02]  /*30550*/  IADD3 R56, P3, PT, R69, R56, RZ ;  /* 0x0000003845387210 */ /* 0x000fe40007f7e0ff */
[----:B------:R-:W-:Y:S01]  /*30560*/  IADD3.X R69, PT, PT, RZ, RZ, RZ, P4, !PT ;  /* 0x000000ffff457210 */ /* 0x000fe200027fe4ff */
[----:B------:R-:W-:Y:S01]  /*30570*/  IMAD.IADD R70, R75, 0x1, R55 ;  /* 0x000000014b467824 */ /* 0x000fe200078e0237 */
[----:B------:R-:W-:Y:S01]  /*30580*/  IADD3 R53, PT, PT, R94, R53, RZ ;  /* 0x000000355e357210 */ /* 0x000fe20007ffe0ff */
[----:B------:R-:W-:Y:S01]  /*30590*/  IMAD.X R75, RZ, RZ, RZ, P2 ;  /* 0x000000ffff4b7224 */ /* 0x000fe200010e06ff */
[----:B------:R-:W-:Y:S01]  /*305a0*/  IADD3 R52, P2, PT, R57, R52, RZ ;  /* 0x0000003439347210 */ /* 0x000fe20007f5e0ff */
[----:B------:R-:W-:-:S04]  /*305b0*/  IMAD.WIDE.U32 R66, R113, R107, R66 ;  /* 0x0000006b71427225 */ /* 0x000fc800078e0042 */
[----:B------:R-:W-:-:S04]  /*305c0*/  IMAD.WIDE.U32 R68, R93, R59, R68 ;  /* 0x0000003b5d447225 */ /* 0x000fc800078e0044 */
[----:B------:R-:W-:-:S04]  /*305d0*/  IMAD.WIDE.U32 R74, R101, R61, R74 ;  /* 0x0000003d654a7225 */ /* 0x000fc800078e004a */
[----:B------:R-:W-:Y:S01]  /*305e0*/  IMAD.X R55, RZ, RZ, RZ, P1 ;  /* 0x000000ffff377224 */ /* 0x000fe200008e06ff */
[----:B------:R-:W-:Y:S01]  /*305f0*/  IADD3 R66, P1, PT, R53, R66, RZ ;  /* 0x0000004235427210 */ /* 0x000fe20007f3e0ff */
[----:B------:R-:W-:Y:S02]  /*30600*/  IMAD.X R53, RZ, RZ, RZ, P2 ;  /* 0x000000ffff357224 */ /* 0x000fe400010e06ff */
[----:B------:R-:W-:Y:S02]  /*30610*/  IMAD R97, R68, R17, RZ ;  /* 0x0000001144617224 */ /* 0x000fe400078e02ff */
[----:B------:R-:W-:Y:S01]  /*30620*/  IMAD.MOV.U32 R72, RZ, RZ, R68 ;  /* 0x000000ffff487224 */ /* 0x000fe200078e0044 */
[----:B------:R-:W-:Y:S01]  /*30630*/  IADD3 R68, P0, PT, R74, R69, RZ ;  /* 0x000000454a447210 */ /* 0x000fe20007f1e0ff */
[----:B------:R-:W-:Y:S01]  /*30640*/  IMAD.X R57, RZ, RZ, RZ, P3 ;  /* 0x000000ffff397224 */ /* 0x000fe200018e06ff */
[----:B------:R-:W-:Y:S01]  /*30650*/  IADD3 R69, PT, PT, R89, R67, RZ ;  /* 0x0000004359457210 */ /* 0x000fe20007ffe0ff */
[----:B------:R-:W-:-:S02]  /*30660*/  IMAD.X R67, RZ, RZ, RZ, P1 ;  /* 0x000000ffff437224 */ /* 0x000fc400008e06ff */
[----:B------:R-:W-:-:S04]  /*30670*/  IMAD.WIDE.U32 R52, R102, R90, R52 ;  /* 0x0000005a66347225 */ /* 0x000fc800078e0034 */
[----:B------:R-:W-:-:S04]  /*30680*/  IMAD.WIDE.U32 R56, R109, R64, R56 ;  /* 0x000000406d387225 */ /* 0x000fc800078e0038 */
[----:B------:R-:W-:Y:S01]  /*30690*/  IMAD.WIDE.U32 R54, R112, R91, R54 ;  /* 0x0000005b70367225 */ /* 0x000fe200078e0036 */
[----:B------:R-:W-:-:S03]  /*306a0*/  IADD3 R116, P2, PT, R56, R71, RZ ;  /* 0x0000004738747210 */ /* 0x000fc60007f5e0ff */
[----:B------:R-:W-:Y:S01]  /*306b0*/  IMAD.WIDE.U32 R66, R108, R103, R66 ;  /* 0x000000676c427225 */ /* 0x000fe200078e0042 */
[----:B------:R-:W-:Y:S02]  /*306c0*/  IADD3 R55, PT, PT, R86, R55, RZ ;  /* 0x0000003756377210 */ /* 0x000fe40007ffe0ff */
[----:B------:R-:W-:Y:S01]  /*306d0*/  IADD3 R54, P3, PT, R69, R54, RZ ;  /* 0x0000003645367210 */ /* 0x000fe20007f7e0ff */
[----:B------:R-:W-:Y:S02]  /*306e0*/  IMAD.IADD R53, R110, 0x1, R53 ;  /* 0x000000016e357824 */ /* 0x000fe400078e0235 */
[----:B------:R-:W-:Y:S01]  /*306f0*/  IMAD.X R117, RZ, RZ, RZ, P2 ;  /* 0x000000ffff757224 */ /* 0x000fe200010e06ff */
[----:B------:R-:W-:Y:S01]  /*30700*/  IADD3 R70, P2, PT, R55, R70, RZ ;  /* 0x0000004637467210 */ /* 0x000fe20007f5e0ff */
[----:B------:R-:W-:Y:S01]  /*30710*/  IMAD.MOV.U32 R73, RZ, RZ, RZ ;  /* 0x000000ffff497224 */ /* 0x000fe200078e00ff */
[----:B------:R-:W-:Y:S01]  /*30720*/  IADD3 R56, P1, PT, R53, R66, RZ ;  /* 0x0000004235387210 */ /* 0x000fe20007f3e0ff */
[----:B------:R-:W-:Y:S01]  /*30730*/  IMAD.MOV.U32 R53, RZ, RZ, RZ ;  /* 0x000000ffff357224 */ /* 0x000fe200078e00ff */
[----:B------:R-:W-:Y:S01]  /*30740*/  IADD3.X R55, PT, PT, RZ, RZ, RZ, P3, !PT ;  /* 0x000000ffff377210 */ /* 0x000fe20001ffe4ff */
[----:B------:R-:W-:Y:S01]  /*30750*/  IMAD.X R69, RZ, RZ, RZ, P0 ;  /* 0x000000ffff457224 */ /* 0x000fe200000e06ff */
[----:B------:R-:W-:Y:S01]  /*30760*/  IADD3 R66, PT, PT, R92, R67, RZ ;  /* 0x000000435c427210 */ /* 0x000fe20007ffe0ff */
[----:B------:R-:W-:-:S04]  /*30770*/  IMAD.WIDE.U32 R52, R115, R87, R52 ;  /* 0x0000005773347225 */ /* 0x000fc800078e0034 */
[----:B------:R-:W-:Y:S01]  /*30780*/  IMAD.WIDE.U32 R54, R113, R104, R54 ;  /* 0x0000006871367225 */ /* 0x000fe200078e0036 */
[----:B------:R-:W-:Y:S02]  /*30790*/  IADD3 R52, P0, PT, R57, R52, RZ ;  /* 0x0000003439347210 */ /* 0x000fe40007f1e0ff */
[----:B------:R-:W-:Y:S01]  /*307a0*/  IADD3 R53, PT, PT, R88, R53, RZ ;  /* 0x0000003558357210 */ /* 0x000fe20007ffe0ff */
[----:B------:R-:W-:-:S04]  /*307b0*/  IMAD.HI.U32 R72, R97, R58, R72 ;  /* 0x0000003a61487227 */ /* 0x000fc800078e0048 */
        /* <DEDUP_REMOVED lines=9> */
[----:B------:R-:W-:-:S03]  /*30850*/  IADD3.X R75, PT, PT, RZ, RZ, RZ, P3, !PT ;  /* 0x000000ffff4b7210 */ /* 0x000fc60001ffe4ff */
[----:B------:R-:W-:Y:S02]  /*30860*/  IMAD.IADD R55, R98, 0x1, R55 ;  /* 0x0000000162377824 */ /* 0x000fe400078e0237 */
[----:B------:R-:W-:Y:S01]  /*30870*/  IMAD.X R67, RZ, RZ, RZ, P2 ;  /* 0x000000ffff437224 */ /* 0x000fe200010e06ff */
[----:B------:R-:W-:Y:S01]  /*30880*/  IADD3 R54, P2, PT, R53, R56, RZ ;  /* 0x0000003835367210 */ /* 0x000fe20007f5e0ff */
[----:B------:R-:W-:Y:S01]  /*30890*/  IMAD.X R73, RZ, RZ, RZ, P4 ;  /* 0x000000ffff497224 */ /* 0x000fe200020e06ff */
[----:B------:R-:W-:Y:S01]  /*308a0*/  IADD3 R53, PT, PT, R94, R57, RZ ;  /* 0x000000395e357210 */ /* 0x000fe20007ffe0ff */
[----:B------:R-:W-:Y:S01]  /*308b0*/  HFMA2 R57, -RZ, RZ, 0, 0 ;  /* 0x00000000ff397431 */ /* 0x000fe200000001ff */
[----:B------:R-:W-:Y:S01]  /*308c0*/  IADD3 R70, P1, PT, R55, R70, RZ ;  /* 0x0000004637467210 */ /* 0x000fe20007f3e0ff */
[----:B------:R-:W-:-:S04]  /*308d0*/  IMAD.WIDE.U32 R72, R97, R59, R72 ;  /* 0x0000003b61487225 */ /* 0x000fc800078e0048 */
[----:B------:R-:W-:Y:S02]  /*308e0*/  IMAD.IADD R106, R106, 0x1, R71 ;  /* 0x000000016a6a7824 */ /* 0x000fe400078e0247 */
[----:B------:R-:W-:-:S04]  /*308f0*/  IMAD.WIDE.U32 R74, R101, R62, R74 ;  /* 0x0000003e654a7225 */ /* 0x000fc800078e004a */
[----:B------:R-:W-:Y:S01]  /*30900*/  IMAD R115, R72, R17, RZ ;  /* 0x0000001148737224 */ /* 0x000fe200078e02ff */
[----:B------:R-:W-:Y:S01]  /*30910*/  IADD3 R68, P3, PT, R74, R69, RZ ;  /* 0x000000454a447210 */ /* 0x000fe20007f7e0ff */
[----:B------:R-:W-:Y:S01]  /*30920*/  IMAD.WIDE.U32 R66, R108, R107, R66 ;  /* 0x0000006b6c427225 */ /* 0x000fe200078e0042 */
[----:B------:R-:W0:Y:S02]  /*30930*/  LDC R74, c[0x3][0x1c] ;  /* 0x00c00700ff4a7b82 */ /* 0x000e240000000800 */
[----:B------:R-:W-:Y:S01]  /*30940*/  IADD3.X R69, PT, PT, RZ, RZ, RZ, P3, !PT ;  /* 0x000000ffff457210 */ /* 0x000fe20001ffe4ff */
[----:B------:R-:W-:Y:S02]  /*30950*/  IMAD.X R71, RZ, RZ, RZ, P1 ;  /* 0x000000ffff477224 */ /* 0x000fe400008e06ff */
[----:B------:R-:W-:Y:S02]  /*30960*/  IMAD.MOV.U32 R56, RZ, RZ, R72 ;  /* 0x000000ffff387224 */ /* 0x000fe400078e0048 */
[----:B------:R-:W-:-:S04]  /*30970*/  IMAD.WIDE.U32 R70, R113, R91, R70 ;  /* 0x0000005b71467225 */ /* 0x000fc800078e0046 */
[----:B------:R-:W-:Y:S01]  /*30980*/  IMAD.HI.U32 R72, R115, R58, R56 ;  /* 0x0000003a73487227 */ /* 0x000fe200078e0038 */
[----:B------:R-:W-:-:S03]  /*30990*/  IADD3 R56, P1, PT, R53, R66, RZ ;  /* 0x0000004235387210 */ /* 0x000fc60007f3e0ff */
        /* <DEDUP_REMOVED lines=11> */
[----:B------:R-:W-:Y:S01]  /*30a50*/  IMAD.WIDE.U32 R68, R93, R61, R68 ;  /* 0x0000003d5d447225 */ /* 0x000fe200078e0044 */
[----:B------:R-:W-:-:S03]  /*30a60*/  IADD3 R56, P3, PT, R53, R56, RZ ;  /* 0x0000003835387210 */ /* 0x000fc60007f7e0ff */
[----:B------:R-:W-:Y:S01]  /*30a70*/  IMAD.IADD R57, R92, 0x1, R57 ;  /* 0x000000015c397824 */ /* 0x000fe200078e0239 */
        /* <DEDUP_REMOVED lines=21> */
[----:B------:R-:W-:Y:S01]  /*30bd0*/  IADD3.X R67, PT, PT, RZ, RZ, RZ, P0, !PT ;  /* 0x000000ffff437210 */ /* 0x000fe200007fe4ff */
[----:B0-----:R-:W-:Y:S01]  /*30be0*/  IMAD.WIDE.U32 R52, R109, R74, R52 ;  /* 0x0000004a6d347225 */ /* 0x001fe200078e0034 */
[----:B------:R-:W-:-:S03]  /*30bf0*/  IADD3 R70, P1, PT, R57, R70, RZ ;  /* 0x0000004639467210 */ /* 0x000fc60007f3e0ff */
[----:B------:R-:W-:Y:S01]  /*30c00*/  IMAD.WIDE.U32 R72, R115, R59, R72 ;  /* 0x0000003b73487225 */ /* 0x000fe200078e0048 */
[----:B------:R-:W-:-:S03]  /*30c10*/  IADD3 R116, P2, PT, R52, R117, RZ ;  /* 0x0000007534747210 */ /* 0x000fc60007f5e0ff */
[----:B------:R-:W-:Y:S02]  /*30c20*/  IMAD.IADD R110, R86, 0x1, R71 ;  /* 0x00000001566e7824 */ /* 0x000fe400078e0247 */
[----:B------:R-:W-:Y:S01]  /*30c30*/  IMAD.WIDE.U32 R118, R87, R103, R66 ;  /* 0x0000006757767225 */ /* 0x000fe200078e0042 */
[----:B------:R-:W-:Y:S02]  /*30c40*/  MOV R66, R72 ;  /* 0x0000004800427202 */ /* 0x000fe40000000f00 */
[----:B------:R-:W-:Y:S01]  /*30c50*/  IADD3 R110, P0, PT, R110, R99, RZ ;  /* 0x000000636e6e7210 */ /* 0x000fe20007f1e0ff */
[----:B------:R-:W-:Y:S01]  /*30c60*/  IMAD R55, R72, R17, RZ ;  /* 0x0000001148377224 */ /* 0x000fe200078e02ff */
[----:B------:R-:W-:Y:S01]  /*30c70*/  MOV R72, R26 ;  /* 0x0000001a00487202 */ /* 0x000fe20000000f00 */
[----:B------:R-:W-:Y:S01]  /*30c80*/  IMAD.X R71, RZ, RZ, RZ, P1 ;  /* 0x000000ffff477224 */ /* 0x000fe200008e06ff */
[----:B------:R-:W-:Y:S01]  /*30c90*/  IADD3 R53, P1, PT, R53, R54, RZ ;  /* 0x0000003635357210 */ /* 0x000fe20007f3e0ff */
[----:B------:R-:W-:-:S02]  /*30ca0*/  IMAD.MOV.U32 R67, RZ, RZ, RZ ;  /* 0x000000ffff437224 */ /* 0x000fc400078e00ff */
[----:B------:R-:W-:Y:S02]  /*30cb0*/  IMAD.X R117, RZ, RZ, RZ, P2 ;  /* 0x000000ffff757224 */ /* 0x000fe400010e06ff */
[----:B------:R-:W-:Y:S01]  /*30cc0*/  IMAD.HI.U32 R57, R55, R58, R66 ;  /* 0x0000003a37397227 */ /* 0x000fe200078e0042 */
[----:B------:R-:W-:-:S03]  /*30cd0*/  IADD3 R67, PT, PT, R92, R119, RZ ;  /* 0x000000775c437210 */ /* 0x000fc60007ffe0ff */
[----:B------:R-:W-:-:S04]  /*30ce0*/  IMAD.WIDE.U32 R70, R102, R104, R70 ;  /* 0x0000006866467225 */ /* 0x000fc800078e0046 */
[----:B------:R-:W-:Y:S01]  /*30cf0*/  IMAD.X R111, RZ, RZ, RZ, P0 ;  /* 0x000000ffff6f7224 */ /* 0x000fe200000e06ff */
[----:B------:R-:W-:Y:S01]  /*30d00*/  IADD3 R66, P0, PT, R67, R70, RZ ;  /* 0x0000004643427210 */ /* 0x000fe20007f1e0ff */
[----:B------:R-:W-:-:S04]  /*30d10*/  IMAD.WIDE.U32 R116, R105, R64, R116 ;  /* 0x0000004069747225 */ /* 0x000fc800078e0074 */
        /* <DEDUP_REMOVED lines=8> */
[----:B------:R-:W-:-:S02]  /*30da0*/  IMAD.IADD R95, R95, 0x1, R111 ;  /* 0x000000015f5f7824 */ /* 0x000fc400078e026f */
[----:B------:R-:W-:Y:S01]  /*30db0*/  IMAD.WIDE.U32 R66, R87, R107, R66 ;  /* 0x0000006b57427225 */ /* 0x000fe200078e0042 */
[----:B------:R-:W-:-:S03]  /*30dc0*/  IADD3.X R111, PT, PT, RZ, RZ, RZ, P0, !PT ;  /* 0x000000ffff6f7210 */ /* 0x000fc600007fe4ff */
[----:B------:R-:W-:-:S04]  /*30dd0*/  IMAD.WIDE.U32 R116, R101, R63, R116 ;  /* 0x0000003f65747225 */ /* 0x000fc800078e0074 */
[----:B------:R-:W-:Y:S01]  /*30de0*/  IMAD.WIDE.U32 R52, R105, R74, R52 ;  /* 0x0000004a69347225 */ /* 0x000fe200078e0034 */
[----:B------:R-:W-:-:S03]  /*30df0*/  IADD3 R68, P2, PT, R116, R69, RZ ;  /* 0x0000004574447210 */ /* 0x000fc60007f5e0ff */
[----:B------:R-:W-:-:S04]  /*30e00*/  IMAD.WIDE.U32 R110, R102, R91, R110 ;  /* 0x0000005b666e7225 */ /* 0x000fc800078e006e */
[----:B------:R-:W-:Y:S02]  /*30e10*/  IMAD.IADD R89, R89, 0x1, R67 ;  /* 0x0000000159597824 */ /* 0x000fe400078e0243 */
[----:B------:R-:W-:Y:S01]  /*30e20*/  IMAD.X R71, RZ, RZ, RZ, P1 ;  /* 0x000000ffff477224 */ /* 0x000fe200008e06ff */
[----:B------:R-:W-:Y:S01]  /*30e30*/  IADD3 R116, P1, PT, R52, R117, RZ ;  /* 0x0000007534747210 */ /* 0x000fe20007f3e0ff */
[----:B------:R-:W-:Y:S01]  /*30e40*/  IMAD.X R69, RZ, RZ, RZ, P2 ;  /* 0x000000ffff457224 */ /* 0x000fe200010e06ff */
[----:B------:R-:W-:Y:S01]  /*30e50*/  IADD3 R52, PT, PT, R86, R111, RZ ;  /* 0x0000006f56347210 */ /* 0x000fe20007ffe0ff */
[----:B------:R-:W-:Y:S01]  /*30e60*/  IMAD.MOV.U32 R94, RZ, RZ, R31 ;  /* 0x000000ffff5e7224 */ /* 0x000fe200078e001f */
[----:B------:R-:W-:Y:S01]  /*30e70*/  IADD3 R110, P3, PT, R89, R110, RZ ;  /* 0x0000006e596e7210 */ /* 0x000fe20007f7e0ff */
        /* <DEDUP_REMOVED lines=25> */
[----:B------:R-:W-:Y:S01]  /*31010*/  IMAD.IADD R100, R100, 0x1, R53 ;  /* 0x0000000164647824 */ /* 0x000fe200078e0235 */
[----:B------:R-:W-:Y:S01]  /*31020*/  IADD3.X R53, PT, PT, RZ, RZ, RZ, P2, !PT ;  /* 0x000000ffff357210 */ /* 0x000fe200017fe4ff */
[----:B------:R-:W-:Y:S01]  /*31030*/  IMAD.MOV.U32 R95, RZ, RZ, R28 ;  /* 0x000000ffff5f7224 */ /* 0x000fe200078e001c */
[----:B------:R-:W-:Y:S02]  /*31040*/  IADD3 R67, P2, PT, R67, R118, RZ ;  /* 0x0000007643437210 */ /* 0x000fe40007f5e0ff */
[----:B------:R-:W-:Y:S01]  /*31050*/  IADD3 R116, P3, PT, R116, R69, RZ ;  /* 0x0000004574747210 */ /* 0x000fe20007f7e0ff */
        /* <DEDUP_REMOVED lines=24> */
[----:B------:R-:W-:-:S02]  /*311e0*/  IADD3.X R67, PT, PT, RZ, RZ, RZ, P0, !PT ;  /* 0x000000ffff437210 */ /* 0x000fc400007fe4ff */
        /* <DEDUP_REMOVED lines=8> */
[----:B------:R-:W-:-:S04]  /*31270*/  IMAD.WIDE.U32 R116, R115, R61, R116 ;  /* 0x0000003d73747225 */ /* 0x000fc800078e0074 */
[----:B------:R-:W-:Y:S01]  /*31280*/  IMAD.X R57, RZ, RZ, RZ, P3 ;  /* 0x000000ffff397224 */ /* 0x000fe200018e06ff */
[----:B------:R-:W-:Y:S01]  /*31290*/  IADD3 R116, P6, PT, R116, R69, RZ ;  /* 0x0000004574747210 */ /* 0x000fe20007fde0ff */
[----:B------:R-:W-:Y:S01]  /*312a0*/  HFMA2 R69, -RZ, RZ, 0, 0 ;  /* 0x00000000ff457431 */ /* 0x000fe200000001ff */
[----:B------:R-:W-:Y:S01]  /*312b0*/  IADD3 R70, P5, PT, R70, R117, RZ ;  /* 0x0000007546467210 */ /* 0x000fe20007fbe0ff */
[----:B------:R-:W-:Y:S02]  /*312c0*/  IMAD.X R54, RZ, RZ, RZ, P0 ;  /* 0x000000ffff367224 */ /* 0x000fe400000e06ff */
[----:B------:R-:W-:-:S03]  /*312d0*/  IMAD.WIDE.U32 R56, R97, R64, R56 ;  /* 0x0000004061387225 */ /* 0x000fc600078e0038 */
[----:B------:R-:W-:Y:S01]  /*312e0*/  IADD3 R54, P0, PT, R54, R73, RZ ;  /* 0x0000004936367210 */ /* 0x000fe20007f1e0ff */
[----:B------:R-:W-:Y:S01]  /*312f0*/  IMAD.X R71, RZ, RZ, RZ, P5 ;  /* 0x000000ffff477224 */ /* 0x000fe200028e06ff */
[----:B------:R-:W-:Y:S01]  /*31300*/  IADD3.X R73, PT, PT, RZ, RZ, RZ, P1, !PT ;  /* 0x000000ffff497210 */ /* 0x000fe20000ffe4ff */
        /* <DEDUP_REMOVED lines=47> */
[----:B------:R-:W-:Y:S02]  /*31600*/  IMAD.X R54, RZ, RZ, RZ, P4 ;  /* 0x000000ffff367224 */ /* 0x000fe400020e06ff */
[----:B------:R-:W-:Y:S01]  /*31610*/  IMAD.X R101, RZ, RZ, RZ, P6 ;  /* 0x000000ffff657224 */ /* 0x000fe200030e06ff */
[----:B------:R-:W-:Y:S01]  /*31620*/  IADD3 R90, P6, PT, R52, R57, RZ ;  /* 0x00000039345a7210 */ /* 0x000fe20007fde0ff */
[----:B------:R-:W-:Y:S01]  /*31630*/  IMAD.MOV.U32 R73, RZ, RZ, R116 ;  /* 0x000000ffff497224 */ /* 0x000fe200078e0074 */
[----:B------:R-:W-:Y:S01]  /*31640*/  IADD3 R53, P4, PT, R54, R69, RZ ;  /* 0x0000004536357210 */ /* 0x000fe20007f9e0ff */
[----:B------:R-:W-:Y:S01]  /*31650*/  IMAD.WIDE.U32 R100, R96, R87, R100 ;  /* 0x0000005760647225 */ /* 0x000fe200078e0064 */
[----:B------:R-:W-:Y:S02]  /*31660*/  IADD3.X R57, PT, PT, RZ, RZ, RZ, P3, !PT ;  /* 0x000000ffff397210 */ /* 0x000fe40001ffe4ff */
        /* <DEDUP_REMOVED lines=18> */
[----:B------:R-:W-:-:S03]  /*31790*/  IMAD.WIDE.U32 R54, R55, R74, R52 ;  /* 0x0000004a37367225 */ /* 0x000fc600078e0034 */
[----:B------:R-:W-:Y:S01]  /*317a0*/  IADD3 R66, P4, PT, R66, R57, RZ ;  /* 0x0000003942427210 */ /* 0x000fe20007f9e0ff */
[----:B------:R-:W-:Y:S01]  /*317b0*/  IMAD.WIDE.U32 R52, R75, R63, R68 ;  /* 0x0000003f4b347225 */ /* 0x000fe200078e0044 */
[----:B------:R-:W-:-:S03]  /*317c0*/  IADD3.X R57, PT, PT, RZ, RZ, RZ, P3, !PT ;  /* 0x000000ffff397210 */ /* 0x000fc60001ffe4ff */
[----:B------:R-:W-:Y:S01]  /*317d0*/  IMAD.MOV.U32 R91, RZ, RZ, R52 ;  /* 0x000000ffff5b7224 */ /* 0x000fe200078e0034 */
[----:B------:R-:W-:Y:S01]  /*317e0*/  IADD3 R92, P6, PT, R54, R53, RZ ;  /* 0x00000035365c7210 */ /* 0x000fe20007fde0ff */
[----:B------:R-:W-:Y:S01]  /*317f0*/  IMAD.MOV.U32 R71, RZ, RZ, R29 ;  /* 0x000000ffff477224 */ /* 0x000fe200078e001d */
[----:B------:R-:W-:Y:S01]  /*31800*/  IADD3 R54, P3, PT, R57, R66, RZ ;  /* 0x0000004239367210 */ /* 0x000fe20007f7e0ff */
[----:B------:R-:W-:Y:S01]  /*31810*/  IMAD.X R66, RZ, RZ, RZ, P1 ;  /* 0x000000ffff427224 */ /* 0x000fe200008e06ff */
[----:B------:R-:W-:Y:S01]  /*31820*/  IADD3.X R53, PT, PT, RZ, RZ, RZ, P5, !PT ;  /* 0x000000ffff357210 */ /* 0x000fe20002ffe4ff */
[----:B------:R-:W-:Y:S01]  /*31830*/  IMAD.X R93, RZ, RZ, RZ, P6 ;  /* 0x000000ffff5d7224 */ /* 0x000fe200030e06ff */
[----:B------:R-:W-:Y:S01]  /*31840*/  IADD3 R55, P1, PT, R55, R54, RZ ;  /* 0x0000003637377210 */ /* 0x000fe20007f3e0ff */
[----:B------:R-:W-:Y:S01]  /*31850*/  IMAD.X R57, RZ, RZ, RZ, P0 ;  /* 0x000000ffff397224 */ /* 0x000fe200000e06ff */
[----:B------:R-:W-:Y:S01]  /*31860*/  IADD3 R53, PT, PT, R53, R88, R66 ;  /* 0x0000005835357210 */ /* 0x000fe20007ffe042 */
[----:B------:R-:W-:Y:S01]  /*31870*/  IMAD.WIDE.U32 R92, R75, R64, R92 ;  /* 0x000000404b5c7225 */ /* 0x000fe200078e005c */
[----:B------:R-:W-:-:S02]  /*31880*/  IADD3.X R66, PT, PT, RZ, RZ, RZ, P2, !PT ;  /* 0x000000ffff427210 */ /* 0x000fc400017fe4ff */
[----:B------:R-:W-:Y:S01]  /*31890*/  MOV R88, R70 ;  /* 0x0000004600587202 */ /* 0x000fe20000000f00 */
        /* <DEDUP_REMOVED lines=8> */
[----:B------:R-:W-:Y:S01]  /*31920*/  IADD3 R53, PT, PT, R66, R53, R57 ;  /* 0x0000003542357210 */ /* 0x000fe20007ffe039 */
[----:B------:R-:W-:-:S03]  /*31930*/  IMAD.MOV.U32 R75, RZ, RZ, R56 ;  /* 0x000000ffff4b7224 */ /* 0x000fc600078e0038 */
        /* <DEDUP_REMOVED lines=30> */
.L_x_465:
        /* <DEDUP_REMOVED lines=22> */
.L_x_466:
[----:B------:R-:W-:Y:S02]  /*31c80*/  HFMA2 R55, -RZ, RZ, 0, 0 ;  /* 0x00000000ff377431 */ /* 0x000fe400000001ff */
[----:B------:R-:W-:Y:S01]  /*31c90*/  IMAD.WIDE.U32 R28, R79, R35, RZ ;  /* 0x000000234f1c7225 */ /* 0x000fe200078e00ff */
[----:B------:R-:W-:Y:S02]  /*31ca0*/  CS2R R98, SRZ ;  /* 0x0000000000627805 */ /* 0x000fe4000001ff00 */
[----:B------:R-:W-:Y:S01]  /*31cb0*/  CS2R R96, SRZ ;  /* 0x0000000000607805 */ /* 0x000fe2000001ff00 */
[----:B------:R-:W-:Y:S02]  /*31cc0*/  HFMA2 R57, -RZ, RZ, 0, 0 ;  /* 0x00000000ff397431 */ /* 0x000fe400000001ff */
[----:B------:R-:W-:Y:S02]  /*31cd0*/  IMAD.MOV.U32 R107, RZ, RZ, RZ ;  /* 0x000000ffff6b7224 */ /* 0x000fe400078e00ff */
[----:B------:R-:W-:-:S02]  /*31ce0*/  HFMA2 R113, -RZ, RZ, 0, 0 ;  /* 0x00000000ff717431 */ /* 0x000fc400000001ff */
        /* <DEDUP_REMOVED lines=10> */
[----:B------:R-:W-:Y:S02]  /*31d90*/  IMAD.MOV.U32 R29, RZ, RZ, RZ ;  /* 0x000000ffff1d7224 */ /* 0x000fe400078e00ff */
[----:B------:R-:W-:Y:S01]  /*31da0*/  IMAD.MOV.U32 R69, RZ, RZ, RZ ;  /* 0x000000ffff457224 */ /* 0x000fe200078e00ff */
[----:B------:R-:W-:Y:S01]  /*31db0*/  IADD3 R30, P0, PT, R31, R66, RZ ;  /* 0x000000421f1e7210 */ /* 0x000fe20007f1e0ff */
[----:B------:R-:W-:Y:S01]  /*31dc0*/  IMAD.HI.U32 R55, R105, R58, R28 ;  /* 0x0000003a69377227 */ /* 0x000fe200078e001c */
[----:B------:R-:W-:-:S03]  /*31dd0*/  IADD3 R66, PT, PT, R67, R99, RZ ;  /* 0x0000006343427210 */ /* 0x000fc60007ffe0ff */
[----:B------:R-:W-:Y:S02]  /*31de0*/  HFMA2 R67, -RZ, RZ, 0, 0 ;  /* 0x00000000ff437431 */ /* 0x000fe400000001ff */
[----:B------:R-:W-:Y:S01]  /*31df0*/  IMAD.X R31, RZ, RZ, RZ, P0 ;  /* 0x000000ffff1f7224 */ /* 0x000fe200000e06ff */
[----:B------:R-:W-:Y:S01]  /*31e00*/  IADD3 R54, P0, PT, R55, R54, RZ ;  /* 0x0000003637367210 */ /* 0x000fe20007f1e0ff */
[----:B------:R-:W-:Y:S02]  /*31e10*/  IMAD.MOV.U32 R53, RZ, RZ, RZ ;  /* 0x000000ffff357224 */ /* 0x000fe400078e00ff */
[----:B------:R-:W-:Y:S01]  /*31e20*/  IMAD.WIDE.U32 R28, R36, R78, R30 ;  /* 0x0000004e241c7225 */ /* 0x000fe200078e001e */
[----:B------:R-:W-:-:S03]  /*31e30*/  IADD3.X R55, PT, PT, RZ, RZ, RZ, P0, !PT ;  /* 0x000000ffff377210 */ /* 0x000fc600007fe4ff */
[----:B------:R-:W-:-:S04]  /*31e40*/  IMAD.WIDE.U32 R66, R35, R80, R66 ;  /* 0x0000005023427225 */ /* 0x000fc800078e0042 */
[----:B------:R-:W-:Y:S02]  /*31e50*/  IMAD.IADD R29, R103, 0x1, R29 ;  /* 0x00000001671d7824 */ /* 0x000fe400078e021d */
[----:B------:R-:W-:Y:S02]  /*31e60*/  IMAD.IADD R68, R67, 0x1, R98 ;  /* 0x0000000143447824 */ /* 0x000fe400078e0262 */
[----:B------:R-:W-:Y:S01]  /*31e70*/  IMAD.WIDE.U32 R54, R105, R59, R54 ;  /* 0x0000003b69367225 */ /* 0x000fe200078e0036 */
[----:B------:R-:W-:Y:S02]  /*31e80*/  IADD3 R66, P0, PT, R29, R66, RZ ;  /* 0x000000421d427210 */ /* 0x000fe40007f1e0ff */
[----:B------:R-:W-:Y:S01]  /*31e90*/  MOV R29, RZ ;  /* 0x000000ff001d7202 */ /* 0x000fe20000000f00 */
[----:B------:R-:W-:-:S04]  /*31ea0*/  IMAD.WIDE.U32 R68, R35, R83, R68 ;  /* 0x0000005323447225 */ /* 0x000fc800078e0044 */
[----:B------:R-:W-:Y:S02]  /*31eb0*/  IMAD.X R67, RZ, RZ, RZ, P0 ;  /* 0x000000ffff437224 */ /* 0x000fe400000e06ff */
[----:B------:R-:W-:-:S04]  /*31ec0*/  IMAD.WIDE.U32 R28, R37, R79, R28 ;  /* 0x0000004f251c7225 */ /* 0x000fc800078e001c */
[----:B------:R-:W-:Y:S01]  /*31ed0*/  IMAD.WIDE.U32 R66, R36, R81, R66 ;  /* 0x0000005124427225 */ /* 0x000fe200078e0042 */
[----:B------:R-:W-:-:S03]  /*31ee0*/  IADD3 R28, P2, PT, R55, R28, RZ ;  /* 0x0000001c371c7210 */ /* 0x000fc60007f5e0ff */
[----:B------:R-:W-:Y:S02]  /*31ef0*/  IMAD.IADD R29, R107, 0x1, R29 ;  /* 0x000000016b1d7824 */ /* 0x000fe400078e021d */
[----:B------:R-:W-:Y:S02]  /*31f00*/  IMAD.IADD R56, R69, 0x1, R96 ;  /* 0x0000000145387824 */ /* 0x000fe400078e0260 */
[----:B------:R-:W-:Y:S01]  /*31f10*/  IMAD.IADD R69, R99, 0x1, R67 ;  /* 0x0000000163457824 */ /* 0x000fe200078e0243 */
[----:B------:R-:W-:Y:S01]  /*31f20*/  IADD3 R66, P1, PT, R29, R66, RZ ;  /* 0x000000421d427210 */ /* 0x000fe20007f3e0ff */
[----:B------:R-:W-:-:S03]  /*31f30*/  IMAD.WIDE.U32 R56, R35, R82, R56 ;  /* 0x0000005223387225 */ /* 0x000fc600078e0038 */
[----:B------:R-:W-:Y:S01]  /*31f40*/  IADD3 R68, P0, PT, R69, R68, RZ ;  /* 0x0000004445447210 */ /* 0x000fe20007f1e0ff */
[----:B------:R-:W-:Y:S01]  /*31f50*/  IMAD.IADD R52, R57, 0x1, R97 ;  /* 0x0000000139347824 */ /* 0x000fe200078e0261 */
[----:B------:R-:W-:Y:S01]  /*31f60*/  IADD3.X R67, PT, PT, RZ, RZ, RZ, P1, !PT ;  /* 0x000000ffff437210 */ /* 0x000fe20000ffe4ff */
[----:B------:R-:W-:Y:S01]  /*31f70*/  IMAD.MOV.U32 R26, RZ, RZ, RZ ;  /* 0x000000ffff1a7224 */ /* 0x000fe200078e00ff */
[----:B------:R-:W-:Y:S01]  /*31f80*/  IADD3.X R69, PT, PT, RZ, RZ, RZ, P0, !PT ;  /* 0x000000ffff457210 */ /* 0x000fe200007fe4ff */
[----:B------:R-:W-:-:S04]  /*31f90*/  IMAD.WIDE.U32 R52, R35, R85, R52 ;  /* 0x0000005523347225 */ /* 0x000fc800078e0034 */
[----:B------:R-:W-:Y:S01]  /*31fa0*/  IMAD.WIDE.U32 R66, R37, R78, R66 ;  /* 0x0000004e25427225 */ /* 0x000fe200078e0042 */
[----:B------:R-:W-:-:S03]  /*31fb0*/  IADD3 R30, PT, PT, R53, R26, RZ ;  /* 0x0000001a351e7210 */ /* 0x000fc60007ffe0ff */
[----:B------:R-:W-:Y:S02]  /*31fc0*/  IMAD R101, R54, R17, RZ ;  /* 0x0000001136657224 */ /* 0x000fe400078e02ff */
[----:B------:R-:W-:Y:S02]  /*31fd0*/  IMAD.MOV.U32 R55, RZ, RZ, RZ ;  /* 0x000000ffff377224 */ /* 0x000fe400078e00ff */
[----:B------:R-:W-:-:S04]  /*31fe0*/  IMAD.WIDE.U32 R68, R36, R80, R68 ;  /* 0x0000005024447225 */ /* 0x000fc800078e0044 */
[----:B------:R-:W-:Y:S02]  /*31ff0*/  IMAD.IADD R31, R103, 0x1, R67 ;  /* 0x00000001671f7824 */ /* 0x000fe400078e0243 */
[----:B------:R-:W-:-:S03]  /*32000*/  IMAD.HI.U32 R53, R101, R58, R54 ;  /* 0x0000003a65357227 */ /* 0x000fc600078e0036 */
[----:B------:R-:W-:Y:S01]  /*32010*/  IADD3 R54, P1, PT, R31, R68, RZ ;  /* 0x000000441f367210 */ /* 0x000fe20007f3e0ff */
[----:B------:R-:W-:Y:S01]  /*32020*/  IMAD.IADD R57, R98, 0x1, R69 ;  /* 0x0000000162397824 */ /* 0x000fe200078e0245 */
[----:B------:R-:W-:Y:S01]  /*32030*/  MOV R31, RZ ;  /* 0x000000ff001f7202 */ /* 0x000fe20000000f00 */
[----:B------:R-:W-:Y:S02]  /*32040*/  IMAD.X R29, RZ, RZ, RZ, P2 ;  /* 0x000000ffff1d7224 */ /* 0x000fe400010e06ff */
[----:B------:R-:W-:Y:S01]  /*32050*/  IMAD.MOV.U32 R67, RZ, RZ, RZ ;  /* 0x000000ffff437224 */ /* 0x000fe200078e00ff */
[----:B------:R-:W-:Y:S01]  /*32060*/  IADD3 R56, P0, PT, R57, R56, RZ ;  /* 0x0000003839387210 */ /* 0x000fe20007f1e0ff */
[----:B------:R-:W-:-:S03]  /*32070*/  IMAD.WIDE.U32 R28, R105, R60, R28 ;  /* 0x0000003c691c7225 */ /* 0x000fc600078e001c */
[----:B------:R-:W-:Y:S01]  /*32080*/  IADD3.X R57, PT, PT, RZ, RZ, RZ, P0, !PT ;  /* 0x000000ffff397210 */ /* 0x000fe200007fe4ff */
        /* <DEDUP_REMOVED lines=9> */
[----:B------:R-:W-:-:S04]  /*32120*/  IMAD.WIDE.U32 R56, R36, R83, R56 ;  /* 0x0000005324387225 */ /* 0x000fc800078e0038 */
[----:B------:R-:W-:Y:S01]  /*32130*/  IMAD.IADD R35, R99, 0x1, R55 ;  /* 0x0000000163237824 */ /* 0x000fe200078e0237 */
[----:B------:R-:W-:Y:S01]  /*32140*/  IADD3.X R55, PT, PT, RZ, RZ, RZ, P0, !PT ;  /* 0x000000ffff377210 */ /* 0x000fe200007fe4ff */
[----:B------:R-:W-:Y:S02]  /*32150*/  IMAD.X R67, RZ, RZ, RZ, P1 ;  /* 0x000000ffff437224 */ /* 0x000fe400008e06ff */
[----:B------:R-:W-:Y:S01]  /*32160*/  IMAD.IADD R53, R96, 0x1, R57 ;  /* 0x0000000160357824 */ /* 0x000fe200078e0239 */
[----:B------:R-:W-:Y:S01]  /*32170*/  IADD3 R56, P1, PT, R35, R56, RZ ;  /* 0x0000003823387210 */ /* 0x000fe20007f3e0ff */
[----:B------:R-:W-:-:S03]  /*32180*/  IMAD.WIDE.U32 R28, R101, R59, R28 ;  /* 0x0000003b651c7225 */ /* 0x000fc600078e001c */
[----:B------:R-:W-:Y:S01]  /*32190*/  IADD3 R52, P0, PT, R53, R52, RZ ;  /* 0x0000003435347210 */ /* 0x000fe20007f1e0ff */
[----:B------:R-:W-:-:S04]  /*321a0*/  IMAD.WIDE.U32 R66, R105, R61, R66 ;  /* 0x0000003d69427225 */ /* 0x000fc800078e0042 */
[----:B------:R-:W-:Y:S01]  /*321b0*/  IMAD.X R57, RZ, RZ, RZ, P1 ;  /* 0x000000ffff397224 */ /* 0x000fe200008e06ff */
[----:B------:R-:W-:Y:S01]  /*321c0*/  IADD3 R86, P1, PT, R66, R29, RZ ;  /* 0x0000001d42567210 */ /* 0x000fe20007f3e0ff */
[----:B------:R-:W-:Y:S02]  /*321d0*/  HFMA2 R29, -RZ, RZ, 0, 0 ;  /* 0x00000000ff1d7431 */ /* 0x000fe400000001ff */
[----:B------:R-:W-:Y:S01]  /*321e0*/  IMAD.WIDE.U32 R54, R38, R78, R54 ;  /* 0x0000004e26367225 */ /* 0x000fe200078e0036 */
[----:B------:R-:W-:-:S03]  /*321f0*/  IADD3.X R87, PT, PT, RZ, RZ, RZ, P1, !PT ;  /* 0x000000ffff577210 */ /* 0x000fc60000ffe4ff */
[----:B------:R-:W-:Y:S02]  /*32200*/  IMAD.X R53, RZ, RZ, RZ, P0 ;  /* 0x000000ffff357224 */ /* 0x000fe400000e06ff */
[----:B------:R-:W-:-:S04]  /*32210*/  IMAD.WIDE.U32 R56, R37, R80, R56 ;  /* 0x0000005025387225 */ /* 0x000fc800078e0038 */
[----:B------:R-:W-:Y:S02]  /*32220*/  IMAD R109, R28, R17, RZ ;  /* 0x000000111c6d7224 */ /* 0x000fe400078e02ff */
[----:B------:R-:W-:Y:S02]  /*32230*/  IMAD.IADD R35, R103, 0x1, R55 ;  /* 0x0000000167237824 */ /* 0x000fe400078e0237 */
[----:B------:R-:W-:-:S04]  /*32240*/  IMAD.WIDE.U32 R52, R36, R82, R52 ;  /* 0x0000005224347225 */ /* 0x000fc800078e0034 */
[----:B------:R-:W-:Y:S02]  /*32250*/  IMAD.IADD R55, R98, 0x1, R57 ;  /* 0x0000000162377824 */ /* 0x000fe400078e0239 */
[----:B------:R-:W-:Y:S01]  /*32260*/  IMAD.HI.U32 R57, R109, R58, R28 ;  /* 0x0000003a6d397227 */ /* 0x000fe200078e001c */
[----:B------:R-:W-:Y:S02]  /*32270*/  IADD3 R28, P0, PT, R35, R56, RZ ;  /* 0x00000038231c7210 */ /* 0x000fe40007f1e0ff */
[----:B------:R-:W-:Y:S01]  /*32280*/  IADD3 R52, P1, PT, R55, R52, RZ ;  /* 0x0000003437347210 */ /* 0x000fe20007f3e0ff */
[----:B------:R-:W-:Y:S01]  /*32290*/  IMAD.MOV.U32 R55, RZ, RZ, RZ ;  /* 0x000000ffff377224 */ /* 0x000fe200078e00ff */
[----:B------:R-:W-:Y:S01]  /*322a0*/  MOV R35, RZ ;  /* 0x000000ff00237202 */ /* 0x000fe20000000f00 */
[----:B------:R-:W-:Y:S02]  /*322b0*/  IMAD.IADD R53, R97, 0x1, R53 ;  /* 0x0000000161357824 */ /* 0x000fe400078e0235 */
[----:B------:R-:W-:Y:S01]  /*322c0*/  IMAD.WIDE.U32 R86, R101, R60, R86 ;  /* 0x0000003c65567225 */ /* 0x000fe200078e0056 */
[----:B------:R-:W-:-:S03]  /*322d0*/  IADD3 R68, PT, PT, R31, R35, RZ ;  /* 0x000000231f447210 */ /* 0x000fc60007ffe0ff */
[----:B------:R-:W-:Y:S01]  /*322e0*/  IMAD.X R29, RZ, RZ, RZ, P0 ;  /* 0x000000ffff1d7224 */ /* 0x000fe200000e06ff */
[----:B------:R-:W-:Y:S01]  /*322f0*/  IADD3 R30, P0, PT, R53, R30, RZ ;  /* 0x0000001e351e7210 */ /* 0x000fe20007f1e0ff */
[----:B------:R-:W-:Y:S01]  /*32300*/  IMAD.WIDE.U32 R54, R39, R79, R54 ;  /* 0x0000004f27367225 */ /* 0x000fe200078e0036 */
[----:B------:R-:W-:-:S03]  /*32310*/  IADD3 R56, P3, PT, R86, R57, RZ ;  /* 0x0000003956387210 */ /* 0x000fc60007f7e0ff */
[----:B------:R-:W-:Y:S01]  /*32320*/  IMAD.WIDE.U32 R28, R38, R81, R28 ;  /* 0x00000051261c7225 */ /* 0x000fe200078e001c */
[----:B------:R-:W-:-:S03]  /*32330*/  IADD3 R66, P2, PT, R67, R54, RZ ;  /* 0x0000003643427210 */ /* 0x000fc60007f5e0ff */
[----:B------:R-:W-:Y:S01]  /*32340*/  IMAD.X R53, RZ, RZ, RZ, P1 ;  /* 0x000000ffff357224 */ /* 0x000fe200008e06ff */
[----:B------:R-:W-:Y:S01]  /*32350*/  IADD3.X R67, PT, PT, RZ, RZ, RZ, P2, !PT ;  /* 0x000000ffff437210 */ /* 0x000fe200017fe4ff */
        /* <DEDUP_REMOVED lines=25> */
[----:B------:R-:W-:Y:S02]  /*324f0*/  IMAD.IADD R29, R103, 0x1, R29 ;  /* 0x00000001671d7824 */ /* 0x000fe400078e021d */
[----:B------:R-:W-:Y:S02]  /*32500*/  IMAD.X R31, RZ, RZ, RZ, P1 ;  /* 0x000000ffff1f7224 */ /* 0x000fe400008e06ff */
[----:B------:R-:W-:Y:S01]  /*32510*/  IMAD.WIDE.U32 R86, R101, R61, R86 ;  /* 0x0000003d65567225 */ /* 0x000fe200078e0056 */
[----:B------:R-:W-:-:S03]  /*32520*/  IADD3 R56, P0, PT, R29, R52, RZ ;  /* 0x000000341d387210 */ /* 0x000fc60007f1e0ff */
[----:B------:R-:W-:Y:S01]  /*32530*/  IMAD.MOV.U32 R29, RZ, RZ, RZ ;  /* 0x000000ffff1d7224 */ /* 0x000fe200078e00ff */
[----:B------:R-:W-:Y:S01]  /*32540*/  IADD3 R52, P3, PT, R86, R57, RZ ;  /* 0x0000003956347210 */ /* 0x000fe20007f7e0ff */
[----:B------:R-:W-:-:S04]  /*32550*/  IMAD.WIDE.U32 R30, R37, R82, R30 ;  /* 0x00000052251e7225 */ /* 0x000fc800078e001e */
[----:B------:R-:W-:Y:S02]  /*32560*/  IMAD.IADD R53, R98, 0x1, R53 ;  /* 0x0000000162357824 */ /* 0x000fe400078e0235 */
[----:B------:R-:W-:-:S03]  /*32570*/  IMAD.WIDE.U32 R28, R40, R79, R28 ;  /* 0x0000004f281c7225 */ /* 0x000fc600078e001c */
[----:B------:R-:W-:Y:S01]  /*32580*/  IADD3 R30, P1, PT, R53, R30, RZ ;  /* 0x0000001e351e7210 */ /* 0x000fe20007f3e0ff */
[----:B------:R-:W-:Y:S01]  /*32590*/  IMAD.WIDE.U32 R54, R77, R36, R54 ;  /* 0x000000244d367225 */ /* 0x000fe200078e0036 */
[----:B------:R-:W-:Y:S02]  /*325a0*/  IADD3 R66, P2, PT, R67, R28, RZ ;  /* 0x0000001c43427210 */ /* 0x000fe40007f5e0ff */
[----:B------:R-:W-:Y:S01]  /*325b0*/  IADD3 R111, PT, PT, R107, R29, RZ ;  /* 0x0000001d6b6f7210 */ /* 0x000fe20007ffe0ff */
        /* <DEDUP_REMOVED lines=8> */
[----:B------:R-:W-:Y:S01]  /*32640*/  IMAD.IADD R55, R99, 0x1, R29 ;  /* 0x0000000163377824 */ /* 0x000fe200078e021d */
[----:B------:R-:W-:Y:S01]  /*32650*/  IADD3.X R57, PT, PT, RZ, RZ, RZ, P0, !PT ;  /* 0x000000ffff397210 */ /* 0x000fe200007fe4ff */
[----:B------:R-:W-:Y:S02]  /*32660*/  IMAD.X R53, RZ, RZ, RZ, P3 ;  /* 0x000000ffff357224 */ /* 0x000fe400018e06ff */
[----:B------:R-:W-:-:S04]  /*32670*/  IMAD.WIDE.U32 R28, R38, R83, R30 ;  /* 0x00000053261c7225 */ /* 0x000fc800078e001e */
        /* <DEDUP_REMOVED lines=9> */
[----:B------:R-:W-:Y:S02]  /*32710*/  IMAD.IADD R67, R26, 0x1, R57 ;  /* 0x000000011a437824 */ /* 0x000fe400078e0239 */
[----:B------:R-:W-:Y:S01]  /*32720*/  IMAD.WIDE.U32 R54, R40, R78, R54 ;  /* 0x0000004e28367225 */ /* 0x000fe200078e0036 */
[----:B------:R-:W-:Y:S02]  /*32730*/  IADD3 R56, P1, PT, R29, R56, RZ ;  /* 0x000000381d387210 */ /* 0x000fe40007f3e0ff */
[----:B------:R-:W-:Y:S01]  /*32740*/  IADD3 R66, P0, PT, R67, R36, RZ ;  /* 0x0000002443427210 */ /* 0x000fe20007f1e0ff */
[----:B------:R-:W-:Y:S01]  /*32750*/  IMAD.X R29, RZ, RZ, RZ, P2 ;  /* 0x000000ffff1d7224 */ /* 0x000fe200010e06ff */
[----:B------:R-:W-:Y:S01]  /*32760*/  IADD3.X R57, PT, PT, RZ, RZ, RZ, P1, !PT ;  /* 0x000000ffff397210 */ /* 0x000fe20000ffe4ff */
[----:B------:R-:W-:-:S02]  /*32770*/  IMAD.X R69, RZ, RZ, RZ, P4 ;  /* 0x000000ffff457224 */ /* 0x000fc400020e06ff */
[----:B------:R-:W-:-:S04]  /*32780*/  IMAD.WIDE.U32 R86, R101, R62, R86 ;  /* 0x0000003e65567225 */ /* 0x000fc800078e0056 */
[----:B------:R-:W-:Y:S01]  /*32790*/  IMAD.WIDE.U32 R28, R39, R80, R28 ;  /* 0x00000050271c7225 */ /* 0x000fe200078e001c */
[----:B------:R-:W-:Y:S02]  /*327a0*/  IADD3 R30, P1, PT, R86, R53, RZ ;  /* 0x00000035561e7210 */ /* 0x000fe40007f3e0ff */
[----:B------:R-:W-:Y:S01]  /*327b0*/  MOV R53, RZ ;  /* 0x000000ff00357202 */ /* 0x000fe20000000f00 */
[----:B------:R-:W-:Y:S02]  /*327c0*/  IMAD.IADD R55, R103, 0x1, R55 ;  /* 0x0000000167377824 */ /* 0x000fe400078e0237 */
[----:B------:R-:W-:-:S03]  /*327d0*/  IMAD.WIDE.U32 R68, R35, R59, R68 ;  /* 0x0000003b23447225 */ /* 0x000fc600078e0044 */
[----:B------:R-:W-:Y:S01]  /*327e0*/  IADD3 R28, P2, PT, R55, R28, RZ ;  /* 0x0000001c371c7210 */ /* 0x000fe20007f5e0ff */
[----:B------:R-:W-:Y:S02]  /*327f0*/  IMAD.X R67, RZ, RZ, RZ, P0 ;  /* 0x000000ffff437224 */ /* 0x000fe400000e06ff */
[----:B------:R-:W-:Y:S02]  /*32800*/  IMAD.IADD R29, R98, 0x1, R29 ;  /* 0x00000001621d7824 */ /* 0x000fe400078e021d */
[----:B------:R-:W-:Y:S02]  /*32810*/  IMAD R55, R68, R17, RZ ;  /* 0x0000001144377224 */ /* 0x000fe400078e02ff */
[----:B------:R-:W-:Y:S02]  /*32820*/  IMAD.MOV.U32 R52, RZ, RZ, R68 ;  /* 0x000000ffff347224 */ /* 0x000fe400078e0044 */
[----:B------:R-:W-:-:S04]  /*32830*/  IMAD.WIDE.U32 R56, R38, R82, R56 ;  /* 0x0000005226387225 */ /* 0x000fc800078e0038 */
[----:B------:R-:W-:Y:S01]  /*32840*/  IMAD.WIDE.U32 R66, R77, R37, R66 ;  /* 0x000000254d427225 */ /* 0x000fe200078e0042 */
[----:B------:R-:W-:-:S03]  /*32850*/  IADD3 R57, PT, PT, R97, R57, RZ ;  /* 0x0000003961397210 */ /* 0x000fc60007ffe0ff */
[----:B------:R-:W-:Y:S02]  /*32860*/  IMAD.MOV.U32 R36, RZ, RZ, R54 ;  /* 0x000000ffff247224 */ /* 0x000fe400078e0036 */
[----:B------:R-:W-:Y:S02]  /*32870*/  IMAD.MOV.U32 R37, RZ, RZ, RZ ;  /* 0x000000ffff257224 */ /* 0x000fe400078e00ff */
[----:B------:R-:W-:Y:S01]  /*32880*/  IMAD.HI.U32 R68, R55, R58, R52 ;  /* 0x0000003a37447227 */ /* 0x000fe200078e0034 */
[----:B------:R-:W-:-:S03]  /*32890*/  IADD3 R52, P0, PT, R29, R56, RZ ;  /* 0x000000381d347210 */ /* 0x000fc60007f1e0ff */
[----:B------:R-:W-:-:S04]  /*328a0*/  IMAD.WIDE.U32 R36, R41, R79, R36 ;  /* 0x0000004f29247225 */ /* 0x000fc800078e0024 */
[----:B------:R-:W-:Y:S01]  /*328b0*/  IMAD.X R29, RZ, RZ, RZ, P2 ;  /* 0x000000ffff1d7224 */ /* 0x000fe200010e06ff */
[----:B------:R-:W-:Y:S01]  /*328c0*/  IADD3 R36, P3, PT, R31, R36, RZ ;  /* 0x000000241f247210 */ /* 0x000fe20007f7e0ff */
[----:B------:R-:W-:Y:S01]  /*328d0*/  IMAD.MOV.U32 R53, RZ, RZ, RZ ;  /* 0x000000ffff357224 */ /* 0x000fe200078e00ff */
[----:B------:R-:W-:Y:S01]  /*328e0*/  IADD3 R37, PT, PT, R107, R37, RZ ;  /* 0x000000256b257210 */ /* 0x000fe20007ffe0ff */
[----:B------:R-:W-:-:S04]  /*328f0*/  IMAD.WIDE.U32 R28, R40, R81, R28 ;  /* 0x00000051281c7225 */ /* 0x000fc800078e001c */
        /* <DEDUP_REMOVED lines=14> */
[----:B------:R-:W-:Y:S01]  /*329e0*/  IADD3 R67, PT, PT, R26, R67, RZ ;  /* 0x000000431a437210 */ /* 0x000fe20007ffe0ff */
[----:B------:R-:W-:Y:S02]  /*329f0*/  IMAD.IADD R57, R96, 0x1, R53 ;  /* 0x0000000160397824 */ /* 0x000fe400078e0235 */
[----:B------:R-:W-:-:S03]  /*32a00*/  IMAD.WIDE.U32 R28, R41, R78, R28 ;  /* 0x0000004e291c7225 */ /* 0x000fc600078e001c */
[----:B------:R-:W-:Y:S01]  /*32a10*/  IADD3 R56, P4, PT, R57, R66, RZ ;  /* 0x0000004239387210 */ /* 0x000fe20007f9e0ff */
[----:B------:R-:W-:Y:S02]  /*32a20*/  IMAD.X R53, RZ, RZ, RZ, P1 ;  /* 0x000000ffff357224 */ /* 0x000fe400008e06ff */
[----:B------:R-:W-:Y:S01]  /*32a30*/  IMAD.X R87, RZ, RZ, RZ, P3 ;  /* 0x000000ffff577224 */ /* 0x000fe200018e06ff */
[----:B------:R-:W-:Y:S01]  /*32a40*/  IADD3 R36, P3, PT, R67, R54, RZ ;  /* 0x0000003643247210 */ /* 0x000fe20007f7e0ff */
[----:B------:R-:W-:Y:S01]  /*32a50*/  IMAD.WIDE.U32 R30, R109, R61, R30 ;  /* 0x0000003d6d1e7225 */ /* 0x000fe200078e001e */
[----:B------:R-:W-:-:S03]  /*32a60*/  IADD3 R67, PT, PT, R103, R29, RZ ;  /* 0x0000001d67437210 */ /* 0x000fc60007ffe0ff */
[----:B------:R-:W-:Y:S01]  /*32a70*/  IMAD.MOV.U32 R29, RZ, RZ, RZ ;  /* 0x000000ffff1d7224 */ /* 0x000fe200078e00ff */
        /* <DEDUP_REMOVED lines=15> */
[----:B------:R-:W-:Y:S01]  /*32b70*/  IMAD.IADD R107, R107, 0x1, R29 ;  /* 0x000000016b6b7824 */ /* 0x000fe200078e021d */
[----:B------:R-:W-:Y:S01]  /*32b80*/  IADD3 R68, P4, PT, R30, R68, RZ ;  /* 0x000000441e447210 */ /* 0x000fe20007f9e0ff */
[----:B------:R-:W-:-:S04]  /*32b90*/  IMAD.WIDE.U32 R36, R77, R38, R36 ;  /* 0x000000264d247225 */ /* 0x000fc800078e0024 */
[----:B------:R-:W-:Y:S02]  /*32ba0*/  IMAD.MOV.U32 R29, RZ, RZ, RZ ;  /* 0x000000ffff1d7224 */ /* 0x000fe400078e00ff */
[----:B------:R-:W-:Y:S02]  /*32bb0*/  IMAD.X R53, RZ, RZ, RZ, P2 ;  /* 0x000000ffff357224 */ /* 0x000fe400010e06ff */
        /* <DEDUP_REMOVED lines=8> */
[----:B------:R-:W-:Y:S02]  /*32c40*/  HFMA2 R31, -RZ, RZ, 0, 0 ;  /* 0x00000000ff1f7431 */ /* 0x000fe400000001ff */
[----:B------:R-:W-:Y:S01]  /*32c50*/  IMAD.WIDE.U32 R68, R55, R59, R68 ;  /* 0x0000003b37447225 */ /* 0x000fe200078e0044 */
[----:B------:R-:W-:-:S03]  /*32c60*/  IADD3 R66, P1, PT, R107, R66, RZ ;  /* 0x000000426b427210 */ /* 0x000fc60007f3e0ff */
[----:B------:R-:W-:Y:S02]  /*32c70*/  IMAD.X R37, RZ, RZ, RZ, P0 ;  /* 0x000000ffff257224 */ /* 0x000fe400000e06ff */
[----:B------:R-:W-:Y:S01]  /*32c80*/  IMAD.WIDE.U32 R28, R105, R74, R28 ;  /* 0x0000004a691c7225 */ /* 0x000fe200078e001c */
[----:B------:R-:W-:-:S03]  /*32c90*/  IADD3 R105, PT, PT, R99, R67, RZ ;  /* 0x0000004363697210 */ /* 0x000fc60007ffe0ff */
[----:B------:R-:W-:Y:S02]  /*32ca0*/  IMAD R79, R68, R17, RZ ;  /* 0x00000011444f7224 */ /* 0x000fe400078e02ff */
[----:B------:R-:W-:Y:S02]  /*32cb0*/  IMAD.MOV.U32 R30, RZ, RZ, R68 ;  /* 0x000000ffff1e7224 */ /* 0x000fe400078e0044 */
[----:B------:R-:W-:-:S04]  /*32cc0*/  IMAD.WIDE.U32 R36, R39, R85, R36 ;  /* 0x0000005527247225 */ /* 0x000fc800078e0024 */
[----:B------:R-:W-:Y:S02]  /*32cd0*/  IMAD.X R57, RZ, RZ, RZ, P3 ;  /* 0x000000ffff397224 */ /* 0x000fe400018e06ff */
[----:B------:R-:W-:Y:S01]  /*32ce0*/  IMAD.HI.U32 R54, R79, R58, R30 ;  /* 0x0000003a4f367227 */ /* 0x000fe200078e001e */
[----:B------:R-:W-:-:S03]  /*32cf0*/  IADD3 R31, PT, PT, R26, R37, RZ ;  /* 0x000000251a1f7210 */ /* 0x000fc60007ffe0ff */
[----:B------:R-:W-:Y:S01]  /*32d00*/  IMAD.X R67, RZ, RZ, RZ, P1 ;  /* 0x000000ffff437224 */ /* 0x000fe200008e06ff */
[----:B------:R-:W-:Y:S01]  /*32d10*/  IADD3 R30, P1, PT, R28, R87, RZ ;  /* 0x000000571c1e7210 */ /* 0x000fe20007f3e0ff */
        /* <DEDUP_REMOVED lines=20> */
[----:B------:R-:W-:Y:S01]  /*32e60*/  IMAD.WIDE.U32 R28, R77, R39, R28 ;  /* 0x000000274d1c7225 */ /* 0x000fe200078e001c */
[----:B------:R-:W-:Y:S02]  /*32e70*/  IADD3.X R39, PT, PT, RZ, RZ, RZ, P3, !PT ;  /* 0x000000ffff277210 */ /* 0x000fe40001ffe4ff */
[----:B------:R-:W-:Y:S01]  /*32e80*/  IADD3 R36, P4, PT, R57, R36, RZ ;  /* 0x0000002439247210 */ /* 0x000fe20007f9e0ff */
[----:B------:R-:W-:Y:S02]  /*32e90*/  IMAD.MOV.U32 R53, RZ, RZ, RZ ;  /* 0x000000ffff357224 */ /* 0x000fe400078e00ff */
[----:B------:R-:W-:Y:S02]  /*32ea0*/  IMAD.IADD R37, R97, 0x1, R37 ;  /* 0x0000000161257824 */ /* 0x000fe400078e0225 */
[----:B------:R-:W-:Y:S01]  /*32eb0*/  IMAD.WIDE.U32 R86, R35, R61, R86 ;  /* 0x0000003d23567225 */ /* 0x000fe200078e0056 */
[----:B------:R-:W-:Y:S02]  /*32ec0*/  IADD3 R56, PT, PT, R29, R53, RZ ;  /* 0x000000351d387210 */ /* 0x000fe40007ffe0ff */
[----:B------:R-:W-:Y:S01]  /*32ed0*/  IADD3 R28, P3, PT, R37, R28, RZ ;  /* 0x0000001c251c7210 */ /* 0x000fe20007f7e0ff */
[----:B------:R-:W-:Y:S01]  /*32ee0*/  IMAD.X R53, RZ, RZ, RZ, P2 ;  /* 0x000000ffff357224 */ /* 0x000fe200010e06ff */
[----:B------:R-:W-:Y:S01]  /*32ef0*/  IADD3.X R37, PT, PT, RZ, RZ, RZ, P4, !PT ;  /* 0x000000ffff257210 */ /* 0x000fe200027fe4ff */
        /* <DEDUP_REMOVED lines=9> */
[----:B------:R-:W-:Y:S01]  /*32f90*/  IADD3 R39, P4, PT, R29, R38, RZ ;  /* 0x000000261d277210 */ /* 0x000fe20007f9e0ff */
        /* <DEDUP_REMOVED lines=19> */
[----:B------:R-:W-:-:S03]  /*330d0*/  MOV R31, RZ ;  /* 0x000000ff001f7202 */ /* 0x000fc60000000f00 */
[----:B------:R-:W-:Y:S01]  /*330e0*/  IMAD.X R29, RZ, RZ, RZ, P5 ;  /* 0x000000ffff1d7224 */ /* 0x000fe200028e06ff */
[----:B------:R-:W-:Y:S01]  /*330f0*/  IADD3 R69, PT, PT, R98, R81, RZ ;  /* 0x0000005162457210 */ /* 0x000fe20007ffe0ff */
[----:B------:R-:W-:Y:S01]  /*33100*/  IMAD.X R37, RZ, RZ, RZ, P2 ;  /* 0x000000ffff257224 */ /* 0x000fe200010e06ff */
[----:B------:R-:W-:Y:S01]  /*33110*/  IADD3 R86, P2, PT, R52, R87, RZ ;  /* 0x0000005734567210 */ /* 0x000fe20007f5e0ff */
[----:B------:R-:W-:Y:S01]  /*33120*/  IMAD.WIDE.U32 R28, R41, R82, R28 ;  /* 0x00000052291c7225 */ /* 0x000fe200078e001c */
[----:B------:R-:W-:-:S03]  /*33130*/  IADD3 R52, P0, PT, R53, R39, RZ ;  /* 0x0000002735347210 */ /* 0x000fc60007f1e0ff */
[----:B------:R-:W-:Y:S02]  /*33140*/  HFMA2 R81, -RZ, RZ, 0, 0 ;  /* 0x00000000ff517431 */ /* 0x000fe400000001ff */
[----:B------:R-:W-:Y:S01]  /*33150*/  IMAD.X R39, RZ, RZ, RZ, P6 ;  /* 0x000000ffff277224 */ /* 0x000fe200030e06ff */
[----:B------:R-:W-:Y:S01]  /*33160*/  IADD3 R28, P5, PT, R69, R28, RZ ;  /* 0x0000001c451c7210 */ /* 0x000fe20007fbe0ff */
[----:B------:R-:W-:Y:S02]  /*33170*/  IMAD.X R53, RZ, RZ, RZ, P4 ;  /* 0x000000ffff357224 */ /* 0x000fe400020e06ff */
[----:B------:R-:W-:-:S03]  /*33180*/  IMAD.WIDE.U32 R38, R77, R40, R38 ;  /* 0x000000284d267225 */ /* 0x000fc600078e0026 */
[----:B------:R-:W-:Y:S01]  /*33190*/  IADD3 R80, P4, PT, R53, R80, RZ ;  /* 0x0000005035507210 */ /* 0x000fe20007f9e0ff */
[----:B------:R-:W-:Y:S01]  /*331a0*/  IMAD.IADD R29, R97, 0x1, R29 ;  /* 0x00000001611d7824 */ /* 0x000fe200078e021d */
[----:B------:R-:W-:Y:S01]  /*331b0*/  IADD3 R81, PT, PT, R39, R81, RZ ;  /* 0x0000005127517210 */ /* 0x000fe20007ffe0ff */
[----:B------:R-:W-:Y:S02]  /*331c0*/  IMAD.X R69, RZ, RZ, RZ, P1 ;  /* 0x000000ffff457224 */ /* 0x000fe400008e06ff */
[----:B------:R-:W-:Y:S02]  /*331d0*/  IMAD.X R67, RZ, RZ, RZ, P3 ;  /* 0x000000ffff437224 */ /* 0x000fe400018e06ff */
[----:B------:R-:W-:Y:S01]  /*331e0*/  IMAD.X R87, RZ, RZ, RZ, P2 ;  /* 0x000000ffff577224 */ /* 0x000fe200010e06ff */
[----:B------:R-:W-:Y:S01]  /*331f0*/  IADD3 R38, P2, PT, R29, R38, RZ ;  /* 0x000000261d267210 */ /* 0x000fe20007f5e0ff */
[----:B------:R-:W-:Y:S01]  /*33200*/  IMAD.X R53, RZ, RZ, RZ, P0 ;  /* 0x000000ffff357224 */ /* 0x000fe200000e06ff */
[----:B------:R-:W-:Y:S01]  /*33210*/  IADD3 R67, P3, PT, R67, R80, RZ ;  /* 0x0000005043437210 */ /* 0x000fe20007f7e0ff */
[----:B------:R-:W-:-:S03]  /*33220*/  IMAD.WIDE.U32 R36, R79, R59, R36 ;  /* 0x0000003b4f247225 */ /* 0x000fc600078e0024 */
[----:B------:R-:W-:Y:S01]  /*33230*/  IADD3.X R40, PT, PT, RZ, RZ, RZ, P3, !PT ;  /* 0x000000ffff287210 */ /* 0x000fe20001ffe4ff */
[----:B------:R-:W-:-:S04]  /*33240*/  IMAD.WIDE.U32 R68, R55, R61, R68 ;  /* 0x0000003d37447225 */ /* 0x000fc800078e0044 */
        /* <DEDUP_REMOVED lines=16> */
[----:B------:R-:W-:Y:S01]  /*33350*/  IMAD.HI.U32 R31, R57, R58, R30 ;  /* 0x0000003a391f7227 */ /* 0x000fe200078e001e */
[----:B------:R-:W-:-:S03]  /*33360*/  IADD3 R28, P0, PT, R67, R38, RZ ;  /* 0x00000026431c7210 */ /* 0x000fc60007f1e0ff */
[----:B------:R-:W-:Y:S02]  /*33370*/  IMAD.IADD R30, R26, 0x1, R39 ;  /* 0x000000011a1e7824 */ /* 0x000fe400078e0227 */
[----:B------:R-:W-:Y:S01]  /*33380*/  IMAD.X R87, RZ, RZ, RZ, P2 ;  /* 0x000000ffff577224 */ /* 0x000fe200010e06ff */
[----:B------:R-:W-:Y:S01]  /*33390*/  IADD3 R40, P2, PT, R40, R29, RZ ;  /* 0x0000001d28287210 */ /* 0x000fe20007f5e0ff */
[----:B------:R-:W-:Y:S02]  /*333a0*/  IMAD.X R69, RZ, RZ, RZ, P1 ;  /* 0x000000ffff457224 */ /* 0x000fe400008e06ff */
        /* <DEDUP_REMOVED lines=16> */
[----:B------:R-:W-:Y:S01]  /*334b0*/  IMAD.WIDE.U32 R36, R77, R41, R36 ;  /* 0x000000294d247225 */ /* 0x000fe200078e0024 */
[----:B------:R-:W-:-:S02]  /*334c0*/  IADD3.X R41, PT, PT, RZ, RZ, RZ, P2, !PT ;  /* 0x000000ffff297210 */ /* 0x000fc400017fe4ff */
[----:B------:R-:W-:Y:S01]  /*334d0*/  IADD3 R28, P1, PT, R39, R28, RZ ;  /* 0x0000001c271c7210 */ /* 0x000fe20007f3e0ff */
[----:B------:R-:W-:Y:S01]  /*334e0*/  IMAD.X R87, RZ, RZ, RZ, P3 ;  /* 0x000000ffff577224 */ /* 0x000fe200018e06ff */
[----:B------:R-:W-:Y:S01]  /*334f0*/  IADD3 R36, P2, PT, R97, R36, RZ ;  /* 0x0000002461247210 */ /* 0x000fe20007f5e0ff */
[----:B------:R-:W-:Y:S01]  /*33500*/  IMAD.MOV.U32 R29, RZ, RZ, RZ ;  /* 0x000000ffff1d7224 */ /* 0x000fe200078e00ff */
[----:B------:R-:W-:Y:S01]  /*33510*/  IADD3 R41, P3, PT, R41, R28, RZ ;  /* 0x0000001c29297210 */ /* 0x000fe20007f7e0ff */
[----:B------:R-:W-:Y:S02]  /*33520*/  IMAD.X R69, RZ, RZ, RZ, P5 ;  /* 0x000000ffff457224 */ /* 0x000fe400028e06ff */
[----:B------:R-:W-:Y:S01]  /*33530*/  IMAD.WIDE.U32 R30, R35, R74, R30 ;  /* 0x0000004a231e7225 */ /* 0x000fe200078e001e */
[----:B------:R-:W-:Y:S02]  /*33540*/  IADD3 R40, PT, PT, R37, R29, RZ ;  /* 0x0000001d25287210 */ /* 0x000fe40007ffe0ff */
        /* <DEDUP_REMOVED lines=13> */
[----:B------:R-:W-:Y:S01]  /*33620*/  IMAD.X R31, RZ, RZ, RZ, P6 ;  /* 0x000000ffff1f7224 */ /* 0x000fe200030e06ff */
[----:B------:R-:W-:Y:S01]  /*33630*/  IADD3 R67, PT, PT, R26, R37, RZ ;  /* 0x000000251a437210 */ /* 0x000fe20007ffe0ff */
[----:B------:R-:W-:Y:S01]  /*33640*/  IMAD.X R87, RZ, RZ, RZ, P5 ;  /* 0x000000ffff577224 */ /* 0x000fe200028e06ff */
[----:B------:R-:W-:Y:S01]  /*33650*/  IADD3 R37, P1, PT, R53, R36, RZ ;  /* 0x0000002435257210 */ /* 0x000fe20007f3e0ff */
[----:B------:R-:W-:Y:S02]  /*33660*/  IMAD.X R41, RZ, RZ, RZ, P4 ;  /* 0x000000ffff297224 */ /* 0x000fe400020e06ff */
[----:B------:R-:W-:-:S03]  /*33670*/  IMAD.WIDE.U32 R30, R55, R64, R30 ;  /* 0x00000040371e7225 */ /* 0x000fc600078e001e */
[----:B------:R-:W-:Y:S01]  /*33680*/  IADD3 R41, P4, PT, R41, R28, RZ ;  /* 0x0000001c29297210 */ /* 0x000fe20007f9e0ff */
[----:B------:R-:W-:Y:S02]  /*33690*/  IMAD R35, R38, R17, RZ ;  /* 0x0000001126237224 */ /* 0x000fe400078e02ff */
[----:B------:R-:W-:Y:S02]  /*336a0*/  IMAD.MOV.U32 R39, RZ, RZ, RZ ;  /* 0x000000ffff277224 */ /* 0x000fe400078e00ff */
[----:B------:R-:W-:Y:S01]  /*336b0*/  IMAD.X R69, RZ, RZ, RZ, P0 ;  /* 0x000000ffff457224 */ /* 0x000fe200000e06ff */
[----:B------:R-:W-:Y:S01]  /*336c0*/  IADD3 R28, P0, PT, R31, R29, RZ ;  /* 0x0000001d1f1c7210 */ /* 0x000fe20007f1e0ff */
[----:B------:R-:W-:Y:S02]  /*336d0*/  IMAD.X R26, RZ, RZ, RZ, P3 ;  /* 0x000000ffff1a7224 */ /* 0x000fe400018e06ff */
[----:B------:R-:W-:-:S03]  /*336e0*/  IMAD.WIDE.U32 R86, R79, R62, R86 ;  /* 0x0000003e4f567225 */ /* 0x000fc600078e0056 */
[----:B------:R-:W-:Y:S01]  /*336f0*/  IADD3 R31, P3, PT, R26, R37, RZ ;  /* 0x000000251a1f7210 */ /* 0x000fe20007f7e0ff */
[----:B------:R-:W-:Y:S01]  /*33700*/  IMAD.HI.U32 R39, R35, R58, R38 ;  /* 0x0000003a23277227 */ /* 0x000fe200078e0026 */
[----:B------:R-:W-:Y:S02]  /*33710*/  IADD3 R30, P5, PT, R30, R87, RZ ;  /* 0x000000571e1e7210 */ /* 0x000fe40007fbe0ff */
[----:B------:R-:W-:Y:S01]  /*33720*/  IADD3.X R26, PT, PT, RZ, RZ, RZ, P2, !PT ;  /* 0x000000ffff1a7210 */ /* 0x000fe200017fe4ff */
[----:B------:R-:W-:-:S04]  /*33730*/  IMAD.WIDE.U32 R68, R57, R60, R68 ;  /* 0x0000003c39447225 */ /* 0x000fc800078e0044 */
[----:B------:R-:W-:Y:S01]  /*33740*/  IMAD.X R29, RZ, RZ, RZ, P0 ;  /* 0x000000ffff1d7224 */ /* 0x000fe200000e06ff */
[----:B------:R-:W-:Y:S02]  /*33750*/  IADD3 R68, P6, PT, R68, R39, RZ ;  /* 0x0000002744447210 */ /* 0x000fe40007fde0ff */
        /* <DEDUP_REMOVED lines=20> */
[----:B------:R-:W-:-:S02]  /*338a0*/  IMAD.X R87, RZ, RZ, RZ, P5 ;  /* 0x000000ffff577224 */ /* 0x000fc400028e06ff */
        /* <DEDUP_REMOVED lines=28> */
[----:B------:R-:W-:Y:S01]  /*33a70*/  IMAD.X R28, RZ, RZ, RZ, P4 ;  /* 0x000000ffff1c7224 */ /* 0x000fe200020e06ff */
[----:B------:R-:W-:Y:S01]  /*33a80*/  IADD3 R26, P0, PT, R26, R55, RZ ;  /* 0x000000371a1a7210 */ /* 0x000fe20007f1e0ff */
[----:B------:R-:W-:Y:S01]  /*33a90*/  IMAD.X R55, RZ, RZ, RZ, P2 ;  /* 0x000000ffff377224 */ /* 0x000fe200010e06ff */
[----:B------:R-:W-:Y:S01]  /*33aa0*/  IADD3 R38, P2, PT, R38, R37, RZ ;  /* 0x0000002526267210 */ /* 0x000fe20007f5e0ff */
[----:B------:R-:W-:Y:S02]  /*33ab0*/  IMAD.X R31, RZ, RZ, RZ, P6 ;  /* 0x000000ffff1f7224 */ /* 0x000fe400030e06ff */
[----:B------:R-:W-:Y:S01]  /*33ac0*/  IMAD.MOV.U32 R77, RZ, RZ, R40 ;  /* 0x000000ffff4d7224 */ /* 0x000fe200078e0028 */
[----:B------:R-:W-:Y:S01]  /*33ad0*/  IADD3.X R39, PT, PT, RZ, RZ, RZ, P2, !PT ;  /* 0x000000ffff277210 */ /* 0x000fe200017fe4ff */
[----:B------:R-:W-:Y:S01]  /*33ae0*/  IMAD.WIDE.U32 R30, R57, R74, R30 ;  /* 0x0000004a391e7225 */ /* 0x000fe200078e001e */
[----:B------:R-:W-:-:S03]  /*33af0*/  IADD3 R55, P2, PT, R55, R26, RZ ;  /* 0x0000001a37377210 */ /* 0x000fc60007f5e0ff */
[----:B------:R-:W-:Y:S02]  /*33b00*/  IMAD.X R26, RZ, RZ, RZ, P1 ;  /* 0x000000ffff1a7224 */ /* 0x000fe400008e06ff */
        /* <DEDUP_REMOVED lines=13> */
[----:B------:R-:W-:Y:S01]  /*33be0*/  MOV R67, R52 ;  /* 0x0000003400437202 */ /* 0x000fe20000000f00 */
        /* <DEDUP_REMOVED lines=40> */
[----:B------:R-:W-:Y:S02]  /*33e70*/  ISETP.GE.U32.AND P0, PT, R68, R58, PT ;  /* 0x0000003a4400720c */ /* 0x000fe40003f06070 */
[----:B------:R-:W-:Y:S02]  /*33e80*/  MOV R26, R68 ;  /* 0x00000044001a7202 */ /* 0x000fe40000000f00 */
[----:B------:R-:W-:-:S13]  /*33e90*/  ISETP.GT.U32.OR P0, PT, R59, R66, !P0 ;  /* 0x000000423b00720c */ /* 0x000fda0004704470 */
[----:B------:R-:W-:Y:S05]  /*33ea0*/  @P0 BRA `(.L_x_468) ;  /* 0x0000000000580947 */ /* 0x000fea0003800000 */
.L_x_467:
        /* <DEDUP_REMOVED lines=22> */
.L_x_468:
[----:B------:R-:W-:Y:S01]  /*34010*/  SHF.L.U64.HI R30, R55, 0x1, R29 ;  /* 0x00000001371e7819 */ /* 0x000fe2000001021d */
[----:B------:R-:W-:Y:S01]  /*34020*/  IMAD.WIDE.U32 R28, R31, 0x2, RZ ;  /* 0x000000021f1c7825 */ /* 0x000fe200078e00ff */
[----:B------:R-:W-:Y:S02]  /*34030*/  SHF.L.U64.HI R34, R66, 0x1, R87 ;  /* 0x0000000142227819 */ /* 0x000fe40000010257 */
[----:B------:R-:W-:Y:S02]  /*34040*/  LOP3.LUT R69, R30, 0x1, RZ, 0xc0, !PT ;  /* 0x000000011e457812 */ /* 0x000fe400078ec0ff */
[----:B------:R-:W-:Y:S02]  /*34050*/  SHF.R.U32.HI R30, RZ, 0x1f, R26 ;  /* 0x0000001fff1e7819 */ /* 0x000fe4000001161a */
[----:B------:R-:W-:Y:S02]  /*34060*/  IADD3 R35, P2, PT, R28, R69, RZ ;  /* 0x000000451c237210 */ /* 0x000fe40007f5e0ff */
[----:B------:R-:W-:-:S02]  /*34070*/  SHF.L.U64.HI R40, R56, 0x1, R37 ;  /* 0x0000000138287819 */ /* 0x000fc40000010225 */
[C---:B------:R-:W-:Y:S01]  /*34080*/  ISETP.GT.U32.AND P0, PT, R35.reuse, R74, PT ;  /* 0x0000004a2300720c */ /* 0x040fe20003f04070 */
[----:B------:R-:W-:Y:S01]  /*34090*/  IMAD.X R38, RZ, RZ, R29, P2 ;  /* 0x000000ffff267224 */ /* 0x000fe200010e061d */
[----:B------:R-:W-:Y:S01]  /*340a0*/  ISETP.GT.U32.AND P1, PT, R35, -0x1, PT ;  /* 0xffffffff2300780c */ /* 0x000fe20003f24070 */
[----:B------:R-:W-:Y:S01]  /*340b0*/  IMAD.SHL.U32 R35, R66, 0x2, RZ ;  /* 0x0000000242237824 */ /* 0x000fe200078e00ff */
[----:B------:R-:W-:Y:S02]  /*340c0*/  SHF.L.U32 R53, R77, 0x1, RZ ;  /* 0x000000014d357819 */ /* 0x000fe400000006ff */
[----:B------:R-:W-:Y:S02]  /*340d0*/  ISETP.GT.U32.OR.EX P0, PT, R38, RZ, P0, P1 ;  /* 0x000000ff2600720c */ /* 0x000fe40000704510 */
[----:B------:R-:W-:Y:S02]  /*340e0*/  LOP3.LUT R34, R34, 0x1, RZ, 0xc0, !PT ;  /* 0x0000000122227812 */ /* 0x000fe400078ec0ff */
[----:B------:R-:W-:Y:S01]  /*340f0*/  SHF.L.U64.HI R37, R67, 0x1, R36 ;  /* 0x0000000143257819 */ /* 0x000fe20000010224 */
[C---:B------:R-:W-:Y:S01]  /*34100*/  IMAD.SHL.U32 R36, R54.reuse, 0x2, RZ ;  /* 0x0000000236247824 */ /* 0x040fe200078e00ff */
[----:B------:R-:W-:-:S02]  /*34110*/  SHF.L.U64.HI R38, R54, 0x1, R57 ;  /* 0x0000000136267819 */ /* 0x000fc40000010239 */
[----:B------:R-:W-:Y:S02]  /*34120*/  SHF.L.U64.HI R39, R77, 0x1, R41 ;  /* 0x000000014d277819 */ /* 0x000fe40000010229 */
[----:B------:R-:W-:Y:S01]  /*34130*/  LOP3.LUT R30, R30, 0xfffffffe, R35, 0xf8, !PT ;  /* 0xfffffffe1e1e7812 */ /* 0x000fe200078ef823 */
[----:B------:R-:W-:Y:S01]  /*34140*/  IMAD.SHL.U32 R35, R55, 0x2, RZ ;  /* 0x0000000237237824 */ /* 0x000fe200078e00ff */
[----:B------:R-:W-:Y:S01]  /*34150*/  LOP3.LUT R53, R34, 0xfffffffe, R53, 0xf8, !PT ;  /* 0xfffffffe22357812 */ /* 0x000fe200078ef835 */
[----:B------:R-:W-:Y:S01]  /*34160*/  IMAD.SHL.U32 R34, R56, 0x2, RZ ;  /* 0x0000000238227824 */ /* 0x000fe200078e00ff */
[----:B------:R-:W-:Y:S02]  /*34170*/  LOP3.LUT R37, R37, 0x1, RZ, 0xc0, !PT ;  /* 0x0000000125257812 */ /* 0x000fe400078ec0ff */
[----:B------:R-:W-:Y:S02]  /*34180*/  LOP3.LUT R38, R38, 0x1, RZ, 0xc0, !PT ;  /* 0x0000000126267812 */ /* 0x000fe400078ec0ff */
[----:B------:R-:W-:-:S02]  /*34190*/  SHF.L.U32 R41, R67, 0x1, RZ ;  /* 0x0000000143297819 */ /* 0x000fc400000006ff */
        /* <DEDUP_REMOVED lines=8> */
[----:B------:R-:W-:-:S04]  /*34220*/  LOP3.LUT R39, R69, R28, RZ, 0xfc, !PT ;  /* 0x0000001c45277212 */ /* 0x000fc800078efcff */
        /* <DEDUP_REMOVED lines=25> */
[----:B------:R-:W-:-:S13]  /*343c0*/  ISETP.GT.U32.OR P0, PT, R59, R30, !P0 ;  /* 0x0000001e3b00720c */ /* 0x000fda0004704470 */
[----:B------:R-:W-:Y:S05]  /*343d0*/  @P0 BRA `(.L_x_470) ;  /* 0x0000000000600947 */ /* 0x000fea0003800000 */
.L_x_469:
[----:B------:R-:W-:Y:S01]  /*343e0*/  IADD3 R35, P0, PT, R35, -R58, RZ ;  /* 0x8000003a23237210 */ /* 0x000fe20007f1e0ff */
[----:B------:R-:W-:-:S04]  /*343f0*/  IMAD.SHL.U32 R31, R31, 0x2, RZ ;  /* 0x000000021f1f7824 */ /* 0x000fc800078e00ff */
        /* <DEDUP_REMOVED lines=22> */
.L_x_470:
[----:B------:R-:W-:Y:S01]  /*34560*/  IADD3 R29, P0, PT, -R35, R73, RZ ;  /* 0x00000049231d7210 */ /* 0x000fe20007f1e1ff */
[----:B------:R-:W-:-:S03]  /*34570*/  VIADD R19, R19, UR11 ;  /* 0x0000000b13137c36 */ /* 0x000fc60008000000 */
[----:B------:R-:W-:-:S04]  /*34580*/  IADD3.X R31, PT, PT, RZ, -0x1, RZ, P0, !PT ;  /* 0xffffffffff1f7810 */ /* 0x000fc800007fe4ff */
[----:B------:R-:W-:-:S04]  /*34590*/  SHF.R.U32.HI R31, RZ, 0x1f, R31 ;  /* 0x0000001fff1f7819 */ /* 0x000fc8000001161f */
[----:B------:R-:W-:-:S04]  /*345a0*/  IADD3 R28, P0, P1, R88, -R31, -R30 ;  /* 0x8000001f581c7210 */ /* 0x000fc8000791e81e */
[----:B------:R-:W-:Y:S02]  /*345b0*/  IADD3.X R30, PT, PT, RZ, -0x1, R84, P0, P1 ;  /* 0xffffffffff1e7810 */ /* 0x000fe400007e2454 */
[----:B------:R-:W-:Y:S02]  /*345c0*/  ISETP.GE.U32.AND P0, PT, R19, UR11, PT ;  /* 0x0000000b13007c0c */ /* 0x000fe4000bf06070 */
[----:B------:R-:W-:Y:S02]  /*345d0*/  SHF.R.U32.HI R30, RZ, 0x1f, R30 ;  /* 0x0000001fff1e7819 */ /* 0x000fe4000001161e */
[----:B------:R-:W-:Y:S02]  /*345e0*/  SEL R31, RZ, 0x1, P0 ;  /* 0x00000001ff1f7807 */ /* 0x000fe40000000000 */
[----:B------:R-:W-:-:S04]  /*345f0*/  IADD3 R30, P1, P2, R75, -R30, -R53 ;  /* 0x8000001e4b1e7210 */ /* 0x000fc80007a3e835 */
[----:B------:R-:W-:Y:S02]  /*34600*/  IADD3.X R35, PT, PT, RZ, -0x1, R84, P1, P2 ;  /* 0xffffffffff237810 */ /* 0x000fe40000fe4454 */
[----:B------:R-:W-:Y:S02]  /*34610*/  IADD3 R38, P2, P3, R18, UR10, R31 ;  /* 0x0000000a12267c10 */ /* 0x000fe4000fb5e01f */
[----:B------:R-:W-:Y:S02]  /*34620*/  SHF.R.U32.HI R35, RZ, 0x1f, R35 ;  /* 0x0000001fff237819 */ /* 0x000fe40000011623 */
[----:B------:R-:W-:Y:S02]  /*34630*/  IADD3.X R18, PT, PT, RZ, RZ, RZ, P2, P3 ;  /* 0x000000ffff127210 */ /* 0x000fe400017e64ff */
[----:B------:R-:W-:-:S04]  /*34640*/  IADD3 R31, P0, P1, R90, -R35, -R34 ;  /* 0x800000235a1f7210 */ /* 0x000fc8000791e822 */
[----:B------:R-:W-:Y:S02]  /*34650*/  IADD3.X R34, PT, PT, RZ, -0x1, R84, P0, P1 ;  /* 0xffffffffff227810 */ /* 0x000fe400007e2454 */
[----:B------:R-:W-:Y:S02]  /*34660*/  IADD3 R53, P0, P1, R21, UR9, R18 ;  /* 0x0000000915357c10 */ /* 0x000fe4000f91e012 */
[----:B------:R-:W-:Y:S02]  /*34670*/  SHF.R.U32.HI R34, RZ, 0x1f, R34 ;  /* 0x0000001fff227819 */ /* 0x000fe40000011622 */
[----:B------:R-:W-:Y:S02]  /*34680*/  IADD3.X R21, PT, PT, RZ, RZ, RZ, P0, P1 ;  /* 0x000000ffff157210 */ /* 0x000fe400007e24ff */
[----:B------:R-:W-:Y:S02]  /*34690*/  IADD3 R34, P0, P1, R91, -R34, -R41 ;  /* 0x800000225b227210 */ /* 0x000fe4000791e829 */
[----:B------:R-:W-:-:S02]  /*346a0*/  IADD3 R26, P2, P3, R20, UR8, R21 ;  /* 0x00000008141a7c10 */ /* 0x000fc4000fb5e015 */
[----:B------:R-:W-:Y:S02]  /*346b0*/  IADD3.X R35, PT, PT, RZ, -0x1, R84, P0, P1 ;  /* 0xffffffffff237810 */ /* 0x000fe400007e2454 */
[----:B------:R-:W-:Y:S02]  /*346c0*/  IADD3.X R18, PT, PT, RZ, RZ, RZ, P2, P3 ;  /* 0x000000ffff127210 */ /* 0x000fe400017e64ff */
[----:B------:R-:W-:Y:S02]  /*346d0*/  SHF.R.U32.HI R35, RZ, 0x1f, R35 ;  /* 0x0000001fff237819 */ /* 0x000fe40000011623 */
[----:B------:R-:W-:Y:S02]  /*346e0*/  IADD3 R75, P2, P3, R23, UR7, R18 ;  /* 0x00000007174b7c10 */ /* 0x000fe4000fb5e012 */
[----:B------:R-:W-:Y:S02]  /*346f0*/  IADD3 R35, P0, P1, R92, -R35, -R36 ;  /* 0x800000235c237210 */ /* 0x000fe4000791e824 */
[----:B------:R-:W-:-:S02]  /*34700*/  IADD3.X R21, PT, PT, RZ, RZ, RZ, P2, P3 ;  /* 0x000000ffff157210 */ /* 0x000fc400017e64ff */
        /* <DEDUP_REMOVED lines=11> */
[----:B------:R-:W-:-:S02]  /*347c0*/  ISETP.LE.U32.AND P0, PT, R21, R74, PT ;  /* 0x0000004a1500720c */ /* 0x000fc40003f03070 */
[----:B------:R-:W-:Y:S02]  /*347d0*/  ISETP.GT.U32.AND P1, PT, R37, -0x1, PT ;  /* 0xffffffff2500780c */ /* 0x000fe40003f24070 */
[----:B------:R-:W-:Y:S02]  /*347e0*/  IADD3.X R20, PT, PT, RZ, -0x1, R84, P2, P3 ;  /* 0xffffffffff147810 */ /* 0x000fe400017e6454 */
[----:B------:R-:W-:Y:S02]  /*347f0*/  ISETP.GT.U32.AND P2, PT, R21, -0x1, PT ;  /* 0xffffffff1500780c */ /* 0x000fe40003f44070 */
[----:B------:R-:W-:Y:S01]  /*34800*/  ISETP.GT.AND.EX P1, PT, R20, -0x1, PT, P1 ;  /* 0xffffffff1400780c */ /* 0x000fe20003f24310 */
[----:B------:R-:W-:Y:S01]  /*34810*/  IMAD.MOV.U32 R20, RZ, RZ, R38 ;  /* 0x000000ffff147224 */ /* 0x000fe200078e0026 */
[----:B------:R-:W-:Y:S02]  /*34820*/  IADD3.X R18, PT, PT, RZ, RZ, RZ, P4, P5 ;  /* 0x000000ffff127210 */ /* 0x000fe400027ea4ff */
[----:B------:R-:W-:-:S02]  /*34830*/  MOV R89, R53 ;  /* 0x0000003500597202 */ /* 0x000fc40000000f00 */
[----:B------:R-:W-:Y:S01]  /*34840*/  ISETP.GT.U32.OR.EX P0, PT, R18, RZ, !P0, P2 ;  /* 0x000000ff1200720c */ /* 0x000fe20004704520 */
[----:B------:R-:W-:-:S06]  /*34850*/  IMAD.MOV.U32 R18, RZ, RZ, R25 ;  /* 0x000000ffff127224 */ /* 0x000fcc00078e0019 */
        /* <DEDUP_REMOVED lines=17> */
.L_x_471:
        /* <DEDUP_REMOVED lines=26> */
.L_x_472:
        /* <DEDUP_REMOVED lines=22> */
.L_x_473:
[----:B------:R-:W-:-:S04]  /*34c70*/  IMAD.WIDE.U32 R40, R19, R19, RZ ;  /* 0x0000001313287225 */ /* 0x000fc800078e00ff */
[----:B------:R-:W-:Y:S01]  /*34c80*/  HFMA2 R67, -RZ, RZ, 0, 0 ;  /* 0x00000000ff437431 */ /* 0x000fe200000001ff */
[----:B------:R-:W-:Y:S01]  /*34c90*/  MOV R25, RZ ;  /* 0x000000ff00197202 */ /* 0x000fe20000000f00 */
[----:B------:R-:W-:Y:S02]  /*34ca0*/  HFMA2 R55, -RZ, RZ, 0, 0 ;  /* 0x00000000ff377431 */ /* 0x000fe400000001ff */
[----:B------:R-:W-:Y:S02]  /*34cb0*/  IMAD.MOV.U32 R22, RZ, RZ, R41 ;  /* 0x000000ffff167224 */ /* 0x000fe400078e0029 */
[----:B------:R-:W-:Y:S02]  /*34cc0*/  HFMA2 R57, -RZ, RZ, 0, 0 ;  /* 0x00000000ff397431 */ /* 0x000fe400000001ff */
[----:B------:R-:W-:Y:S01]  /*34cd0*/  IMAD.MOV.U32 R23, RZ, RZ, RZ ;  /* 0x000000ffff177224 */ /* 0x000fe200078e00ff */
[----:B------:R-:W-:Y:S01]  /*34ce0*/  MOV R85, RZ ;  /* 0x000000ff00557202 */ /* 0x000fe20000000f00 */
[----:B------:R-:W-:Y:S01]  /*34cf0*/  IMAD.MOV.U32 R53, RZ, RZ, RZ ;  /* 0x000000ffff357224 */ /* 0x000fe200078e00ff */
[----:B------:R-:W-:Y:S01]  /*34d00*/  MOV R69, RZ ;  /* 0x000000ff00457202 */ /* 0x000fe20000000f00 */
[----:B------:R-:W-:-:S04]  /*34d10*/  IMAD.WIDE.U32 R22, R19, R20, R22 ;  /* 0x0000001413167225 */ /* 0x000fc800078e0016 */
[----:B------:R-:W-:Y:S01]  /*34d20*/  IMAD.MOV.U32 R24, RZ, RZ, R22 ;  /* 0x000000ffff187224 */ /* 0x000fe200078e0016 */
[----:B------:R-:W-:Y:S01]  /*34d30*/  LOP3.LUT R22, R40, 0xfffffffd, RZ, 0xc0, !PT ;  /* 0xfffffffd28167812 */ /* 0x000fe200078ec0ff */
[----:B------:R-:W-:Y:S01]  /*34d40*/  IMAD.IADD R52, R23, 0x1, R67 ;  /* 0x0000000117347824 */ /* 0x000fe200078e0243 */
[----:B------:R-:W-:Y:S01]  /*34d50*/  MOV R23, RZ ;  /* 0x000000ff00177202 */ /* 0x000fe20000000f00 */
[----:B------:R-:W-:-:S04]  /*34d60*/  IMAD.WIDE.U32 R24, R19, R20, R24 ;  /* 0x0000001413187225 */ /* 0x000fc800078e0018 */
[----:B------:R-:W-:-:S04]  /*34d70*/  IMAD.WIDE.U32 R52, R19, R89, R52 ;  /* 0x0000005913347225 */ /* 0x000fc800078e0034 */
[----:B------:R-:W-:Y:S02]  /*34d80*/  IMAD.IADD R39, R67, 0x1, R25 ;  /* 0x0000000143277824 */ /* 0x000fe400078e0219 */
[----:B------:R-:W-:Y:S02]  /*34d90*/  IMAD R91, R40, R17, RZ ;  /* 0x00000011285b7224 */ /* 0x000fe400078e02ff */
[----:B------:R-:W-:Y:S01]  /*34da0*/  IMAD.MOV.U32 R93, RZ, RZ, RZ ;  /* 0x000000ffff5d7224 */ /* 0x000fe200078e00ff */
[----:B------:R-:W-:Y:S01]  /*34db0*/  IADD3 R38, P0, PT, R39, R52, RZ ;  /* 0x0000003427267210 */ /* 0x000fe20007f1e0ff */
[----:B------:R-:W-:Y:S02]  /*34dc0*/  IMAD.IADD R52, R53, 0x1, R55 ;  /* 0x0000000135347824 */ /* 0x000fe400078e0237 */
[----:B------:R-:W-:Y:S02]  /*34dd0*/  IMAD.MOV.U32 R53, RZ, RZ, RZ ;  /* 0x000000ffff357224 */ /* 0x000fe400078e00ff */
[----:B------:R-:W-:-:S02]  /*34de0*/  IMAD.X R39, RZ, RZ, RZ, P0 ;  /* 0x000000ffff277224 */ /* 0x000fc400000e06ff */
[----:B------:R-:W-:-:S04]  /*34df0*/  IMAD.WIDE.U32 R52, R19, R26, R52 ;  /* 0x0000001a13347225 */ /* 0x000fc800078e0034 */
[----:B------:R-:W-:-:S04]  /*34e00*/  IMAD.WIDE.U32 R38, R20, R20, R38 ;  /* 0x0000001414267225 */ /* 0x000fc800078e0026 */
[----:B------:R-:W-:Y:S02]  /*34e10*/  IMAD.IADD R67, R67, 0x1, R39 ;  /* 0x0000000143437824 */ /* 0x000fe400078e0227 */
[----:B------:R-:W-:Y:S02]  /*34e20*/  IMAD.MOV.U32 R39, RZ, RZ, RZ ;  /* 0x000000ffff277224 */ /* 0x000fe400078e00ff */
[----:B------:R-:W-:Y:S01]  /*34e30*/  IMAD.HI.U32 R23, R91, R58, R22 ;  /* 0x0000003a5b177227 */ /* 0x000fe200078e0016 */
[----:B------:R-:W-:Y:S02]  /*34e40*/  IADD3 R66, P0, PT, R67, R52, RZ ;  /* 0x0000003443427210 */ /* 0x000fe40007f1e0ff */
[----:B------:R-:W-:Y:S01]  /*34e50*/  IADD3 R52, PT, PT, R53, R57, RZ ;  /* 0x0000003935347210 */ /* 0x000fe20007ffe0ff */
[----:B------:R-:W-:Y:S01]  /*34e60*/  IMAD.WIDE.U32 R38, R19, R89, R38 ;  /* 0x0000005913267225 */ /* 0x000fe200078e0026 */
[----:B------:R-:W-:Y:S02]  /*34e70*/  IADD3 R24, P1, PT, R23, R24, RZ ;  /* 0x0000001817187210 */ /* 0x000fe40007f3e0ff */
[----:B------:R-:W-:Y:S01]  /*34e80*/  MOV R53, RZ ;  /* 0x000000ff00357202 */ /* 0x000fe20000000f00 */
[----:B------:R-:W-:-:S02]  /*34e90*/  IMAD.X R67, RZ, RZ, RZ, P0 ;  /* 0x000000ffff437224 */ /* 0x000fc400000e06ff */
[----:B------:R-:W-:Y:S02]  /*34ea0*/  IMAD.IADD R23, R55, 0x1, R39 ;  /* 0x0000000137177824 */ /* 0x000fe400078e0227 */
[----:B------:R-:W-:-:S04]  /*34eb0*/  IMAD.WIDE.U32 R66, R20, R89, R66 ;  /* 0x0000005914427225 */ /* 0x000fc800078e0042 */
[----:B------:R-:W-:Y:S01]  /*34ec0*/  IMAD.X R25, RZ, RZ, RZ, P1 ;  /* 0x000000ffff197224 */ /* 0x000fe200008e06ff */
[----:B------:R-:W-:Y:S01]  /*34ed0*/  IADD3 R66, P1, PT, R23, R66, RZ ;  /* 0x0000004217427210 */ /* 0x000fe20007f3e0ff */
[----:B------:R-:W-:-:S04]  /*34ee0*/  IMAD.WIDE.U32 R52, R19, R75, R52 ;  /* 0x0000004b13347225 */ /* 0x000fc800078e0034 */
[----:B------:R-:W-:Y:S01]  /*34ef0*/  IMAD.IADD R39, R55, 0x1, R67 ;  /* 0x0000000137277824 */ /* 0x000fe200078e0243 */
[----:B------:R-:W-:Y:S01]  /*34f00*/  IADD3.X R67, PT, PT, RZ, RZ, RZ, P1, !PT ;  /* 0x000000ffff437210 */ /* 0x000fe20000ffe4ff */
[----:B------:R-:W-:-:S03]  /*34f10*/  IMAD.WIDE.U32 R24, R91, R59, R24 ;  /* 0x0000003b5b187225 */ /* 0x000fc600078e0018 */
[----:B------:R-:W-:Y:S01]  /*34f20*/  IADD3 R22, P0, PT, R39, R52, RZ ;  /* 0x0000003427167210 */ /* 0x000fe20007f1e0ff */
[----:B------:R-:W-:-:S03]  /*34f30*/  IMAD.WIDE.U32 R66, R20, R89, R66 ;  /* 0x0000005914427225 */ /* 0x000fc600078e0042 */
[----:B------:R-:W-:Y:S01]  /*34f40*/  IADD3.X R23, PT, PT, RZ, RZ, RZ, P0, !PT ;  /* 0x000000ffff177210 */ /* 0x000fe200007fe4ff */
[----:B------:R-:W-:Y:S01]  /*34f50*/  IMAD R87, R24, R17, RZ ;  /* 0x0000001118577224 */ /* 0x000fe200078e02ff */
[----:B------:R-:W-:Y:S01]  /*34f60*/  IADD3 R38, P0, PT, R25, R38, RZ ;  /* 0x0000002619267210 */ /* 0x000fe20007f1e0ff */
[----:B------:R-:W-:Y:S01]  /*34f70*/  IMAD.MOV.U32 R40, RZ, RZ, R24 ;  /* 0x000000ffff287224 */ /* 0x000fe200078e0018 */
[----:B------:R-:W-:Y:S01]  /*34f80*/  IADD3 R39, PT, PT, R55, R67, RZ ;  /* 0x0000004337277210 */ /* 0x000fe20007ffe0ff */
[----:B------:R-:W-:Y:S02]  /*34f90*/  IMAD.IADD R24, R53, 0x1, R93 ;  /* 0x0000000135187824 */ /* 0x000fe400078e025d */
[----:B------:R-:W-:Y:S02]  /*34fa0*/  HFMA2 R67, -RZ, RZ, 0, 0 ;  /* 0x00000000ff437431 */ /* 0x000fe400000001ff */
[----:B------:R-:W-:-:S04]  /*34fb0*/  IMAD.WIDE.U32 R22, R20, R26, R22 ;  /* 0x0000001a14167225 */ /* 0x000fc800078e0016 */
[----:B------:R-:W-:Y:S01]  /*34fc0*/  IMAD.MOV.U32 R25, RZ, RZ, RZ ;  /* 0x000000ffff197224 */ /* 0x000fe200078e00ff */
[----:B------:R-:W-:Y:S01]  /*34fd0*/  IADD3 R22, P1, PT, R39, R22, RZ ;  /* 0x0000001627167210 */ /* 0x000fe20007f3e0ff */
[----:B------:R-:W-:Y:S01]  /*34fe0*/  IMAD.IADD R23, R57, 0x1, R23 ;  /* 0x0000000139177824 */ /* 0x000fe200078e0217 */
[----:B------:R-:W-:Y:S01]  /*34ff0*/  IADD3.X R39, PT, PT, RZ, RZ, RZ, P0, !PT ;  /* 0x000000ffff277210 */ /* 0x000fe200007fe4ff */
[----:B------:R-:W-:-:S04]  /*35000*/  IMAD.WIDE.U32 R24, R19, R83, R24 ;  /* 0x0000005313187225 */ /* 0x000fc800078e0018 */
[----:B------:R-:W-:Y:S01]  /*35010*/  IMAD.MOV.U32 R41, RZ, RZ, RZ ;  /* 0x000000ffff297224 */ /* 0x000fe200078e00ff */
[----:B------:R-:W-:Y:S01]  /*35020*/  IADD3 R24, P0, PT, R23, R24, RZ ;  /* 0x0000001817187210 */ /* 0x000fe20007f1e0ff */
[----:B------:R-:W-:Y:S02]  /*35030*/  IMAD.MOV.U32 R77, RZ, RZ, RZ ;  /* 0x000000ffff4d7224 */ /* 0x000fe400078e00ff */
[----:B------:R-:W-:Y:S02]  /*35040*/  IMAD.X R23, RZ, RZ, RZ, P1 ;  /* 0x000000ffff177224 */ /* 0x000fe400008e06ff */
[----:B------:R-:W-:-:S04]  /*35050*/  IMAD.WIDE.U32 R66, R19, R26, R66 ;  /* 0x0000001a13427225 */ /* 0x000fc800078e0042 */
[----:B------:R-:W-:-:S04]  /*35060*/  IMAD.HI.U32 R41, R87, R58, R40 ;  /* 0x0000003a57297227 */ /* 0x000fc800078e0028 */
        /* <DEDUP_REMOVED lines=14> */
[----:B------:R-:W-:Y:S02]  /*35150*/  IMAD.IADD R25, R93, 0x1, R25 ;  /* 0x000000015d197824 */ /* 0x000fe400078e0219 */
[----:B------:R-:W-:Y:S02]  /*35160*/  IMAD.X R23, RZ, RZ, RZ, P2 ;  /* 0x000000ffff177224 */ /* 0x000fe400010e06ff */
[----:B------:R-:W-:Y:S01]  /*35170*/  IMAD.X R55, RZ, RZ, RZ, P0 ;  /* 0x000000ffff377224 */ /* 0x000fe200000e06ff */
[----:B------:R-:W-:Y:S01]  /*35180*/  IADD3 R40, P0, PT, R25, R40, RZ ;  /* 0x0000002819287210 */ /* 0x000fe20007f1e0ff */
[----:B------:R-:W-:Y:S02]  /*35190*/  IMAD.X R53, RZ, RZ, RZ, P1 ;  /* 0x000000ffff357224 */ /* 0x000fe400008e06ff */
[----:B------:R-:W-:Y:S02]  /*351a0*/  HFMA2 R25, -RZ, RZ, 0, 0 ;  /* 0x00000000ff197431 */ /* 0x000fe400000001ff */
[----:B------:R-:W-:-:S04]  /*351b0*/  IMAD.WIDE.U32 R22, R20, R26, R22 ;  /* 0x0000001a14167225 */ /* 0x000fc800078e0016 */
[----:B------:R-:W-:Y:S01]  /*351c0*/  IMAD.WIDE.U32 R54, R87, R59, R54 ;  /* 0x0000003b57367225 */ /* 0x000fe200078e0036 */
[----:B------:R-:W-:-:S03]  /*351d0*/  IADD3 R23, PT, PT, R57, R23, RZ ;  /* 0x0000001739177210 */ /* 0x000fc60007ffe0ff */
[----:B------:R-:W-:-:S04]  /*351e0*/  IMAD.WIDE.U32 R52, R89, R26, R52 ;  /* 0x0000001a59347225 */ /* 0x000fc800078e0034 */
[----:B------:R-:W-:Y:S02]  /*351f0*/  IMAD.IADD R38, R41, 0x1, R85 ;  /* 0x0000000129267824 */ /* 0x000fe400078e0255 */
[----:B------:R-:W-:Y:S01]  /*35200*/  IMAD.X R41, RZ, RZ, RZ, P0 ;  /* 0x000000ffff297224 */ /* 0x000fe200000e06ff */
[----:B------:R-:W-:Y:S01]  /*35210*/  IADD3 R52, P0, PT, R23, R52, RZ ;  /* 0x0000003417347210 */ /* 0x000fe20007f1e0ff */
[----:B------:R-:W-:Y:S02]  /*35220*/  IMAD R73, R54, R17, RZ ;  /* 0x0000001136497224 */ /* 0x000fe400078e02ff */
[----:B------:R-:W-:Y:S02]  /*35230*/  HFMA2 R23, -RZ, RZ, 0, 0 ;  /* 0x00000000ff177431 */ /* 0x000fe400000001ff */
[----:B------:R-:W-:Y:S02]  /*35240*/  IMAD.MOV.U32 R24, RZ, RZ, R54 ;  /* 0x000000ffff187224 */ /* 0x000fe400078e0036 */
[----:B------:R-:W-:-:S04]  /*35250*/  IMAD.WIDE.U32 R66, R91, R61, R66 ;  /* 0x0000003d5b427225 */ /* 0x000fc800078e0042 */
[----:B------:R-:W-:-:S04]  /*35260*/  IMAD.WIDE.U32 R40, R20, R83, R40 ;  /* 0x0000005314287225 */ /* 0x000fc800078e0028 */
[----:B------:R-:W-:Y:S02]  /*35270*/  IMAD.IADD R39, R57, 0x1, R53 ;  /* 0x0000000139277824 */ /* 0x000fe400078e0235 */
[----:B------:R-:W-:Y:S01]  /*35280*/  IMAD.HI.U32 R79, R73, R58, R24 ;  /* 0x0000003a494f7227 */ /* 0x000fe200078e0018 */
[----:B------:R-:W-:Y:S02]  /*35290*/  IADD3 R24, P2, PT, R66, R55, RZ ;  /* 0x0000003742187210 */ /* 0x000fe40007f5e0ff */
[----:B------:R-:W-:Y:S01]  /*352a0*/  IADD3 R40, P1, PT, R39, R40, RZ ;  /* 0x0000002827287210 */ /* 0x000fe20007f3e0ff */
[----:B------:R-:W-:Y:S02]  /*352b0*/  IMAD.MOV.U32 R39, RZ, RZ, RZ ;  /* 0x000000ffff277224 */ /* 0x000fe400078e00ff */
[----:B------:R-:W-:Y:S02]  /*352c0*/  IMAD.X R25, RZ, RZ, RZ, P2 ;  /* 0x000000ffff197224 */ /* 0x000fe400010e06ff */
[----:B------:R-:W-:-:S02]  /*352d0*/  IMAD.IADD R41, R77, 0x1, R41 ;  /* 0x000000014d297824 */ /* 0x000fc400078e0229 */
[----:B------:R-:W-:-:S04]  /*352e0*/  IMAD.WIDE.U32 R22, R19, R75, R22 ;  /* 0x0000004b13167225 */ /* 0x000fc800078e0016 */
[----:B------:R-:W-:Y:S01]  /*352f0*/  IMAD.WIDE.U32 R38, R19, R21, R38 ;  /* 0x0000001513267225 */ /* 0x000fe200078e0026 */
[----:B------:R-:W-:-:S03]  /*35300*/  IADD3 R66, P2, PT, R67, R22, RZ ;  /* 0x0000001643427210 */ /* 0x000fc60007f5e0ff */
[----:B------:R-:W-:Y:S01]  /*35310*/  IMAD.WIDE.U32 R24, R87, R60, R24 ;  /* 0x0000003c57187225 */ /* 0x000fe200078e0018 */
[----:B------:R-:W-:Y:S02]  /*35320*/  IADD3 R56, PT, PT, R39, R69, RZ ;  /* 0x0000004527387210 */ /* 0x000fe40007ffe0ff */
[----:B------:R-:W-:Y:S01]  /*35330*/  IADD3.X R67, PT, PT, RZ, RZ, RZ, P2, !PT ;  /* 0x000000ffff437210 */ /* 0x000fe200017fe4ff */
[----:B------:R-:W-:Y:S01]  /*35340*/  IMAD.X R53, RZ, RZ, RZ, P0 ;  /* 0x000000ffff357224 */ /* 0x000fe200000e06ff */
[----:B------:R-:W-:Y:S01]  /*35350*/  IADD3 R38, P0, PT, R41, R38, RZ ;  /* 0x0000002629267210 */ /* 0x000fe20007f1e0ff */
        /* <DEDUP_REMOVED lines=8> */
[----:B------:R-:W-:Y:S01]  /*353e0*/  IMAD.X R39, RZ, RZ, RZ, P0 ;  /* 0x000000ffff277224 */ /* 0x000fe200000e06ff */
[----:B------:R-:W-:Y:S01]  /*353f0*/  IADD3 R40, P0, PT, R53, R40, RZ ;  /* 0x0000002835287210 */ /* 0x000fe20007f1e0ff */
[----:B------:R-:W-:Y:S01]  /*35400*/  IMAD.X R23, RZ, RZ, RZ, P3 ;  /* 0x000000ffff177224 */ /* 0x000fe200018e06ff */
[----:B------:R-:W-:Y:S01]  /*35410*/  IADD3 R41, PT, PT, R93, R41, RZ ;  /* 0x000000295d297210 */ /* 0x000fe20007ffe0ff */
[----:B------:R-:W-:-:S04]  /*35420*/  IMAD.WIDE.U32 R38, R20, R18, R38 ;  /* 0x0000001214267225 */ /* 0x000fc800078e0026 */
        /* <DEDUP_REMOVED lines=17> */
[----:B------:R-:W-:Y:S01]  /*35540*/  IMAD.MOV.U32 R55, RZ, RZ, RZ ;  /* 0x000000ffff377224 */ /* 0x000fe200078e00ff */
[----:B------:R-:W-:Y:S01]  /*35550*/  IADD3 R40, P1, PT, R53, R40, RZ ;  /* 0x0000002835287210 */ /* 0x000fe20007f3e0ff */
[----:B------:R-:W-:-:S04]  /*35560*/  IMAD.WIDE.U32 R38, R89, R83, R38 ;  /* 0x0000005359267225 */ /* 0x000fc800078e0026 */
        /* <DEDUP_REMOVED lines=14> */
[----:B------:R-:W-:Y:S02]  /*35650*/  IMAD.IADD R55, R77, 0x1, R55 ;  /* 0x000000014d377824 */ /* 0x000fe400078e0237 */
[----:B------:R-:W-:Y:S02]  /*35660*/  IMAD.IADD R41, R93, 0x1, R41 ;  /* 0x000000015d297824 */ /* 0x000fe400078e0229 */
        /* <DEDUP_REMOVED lines=13> */
[----:B------:R-:W-:Y:S02]  /*35740*/  IMAD.IADD R41, R85, 0x1, R57 ;  /* 0x0000000155297824 */ /* 0x000fe400078e0239 */
[----:B------:R-:W-:Y:S02]  /*35750*/  IMAD.X R53, RZ, RZ, RZ, P2 ;  /* 0x000000ffff357224 */ /* 0x000fe400010e06ff */
[----:B------:R-:W-:Y:S01]  /*35760*/  IMAD.WIDE.U32 R24, R20, R83, R24 ;  /* 0x0000005314187225 */ /* 0x000fe200078e0018 */
[----:B------:R-:W-:Y:S02]  /*35770*/  IADD3 R22, P0, PT, R41, R54, RZ ;  /* 0x0000003629167210 */ /* 0x000fe40007f1e0ff */
[----:B------:R-:W-:Y:S01]  /*35780*/  IADD3.X R41, PT, PT, RZ, RZ, RZ, P5, !PT ;  /* 0x000000ffff297210 */ /* 0x000fe20002ffe4ff */
[----:B------:R-:W-:Y:S01]  /*35790*/  IMAD.WIDE.U32 R52, R26, R75, R52 ;  /* 0x0000004b1a347225 */ /* 0x000fe200078e0034 */
[----:B------:R-:W-:-:S03]  /*357a0*/  IADD3 R25, PT, PT, R77, R25, RZ ;  /* 0x000000194d197210 */ /* 0x000fc60007ffe0ff */
[----:B------:R-:W-:Y:S01]  /*357b0*/  IMAD.X R57, RZ, RZ, RZ, P1 ;  /* 0x000000ffff397224 */ /* 0x000fe200008e06ff */
[----:B------:R-:W-:Y:S01]  /*357c0*/  IADD3 R52, P1, PT, R25, R52, RZ ;  /* 0x0000003419347210 */ /* 0x000fe20007f3e0ff */
[----:B------:R-:W-:Y:S02]  /*357d0*/  IMAD.X R39, RZ, RZ, RZ, P4 ;  /* 0x000000ffff277224 */ /* 0x000fe400020e06ff */
[----:B------:R-:W-:Y:S02]  /*357e0*/  HFMA2 R25, -RZ, RZ, 0, 0 ;  /* 0x00000000ff197431 */ /* 0x000fe400000001ff */
[----:B------:R-:W-:-:S04]  /*357f0*/  IMAD.WIDE.U32 R40, R81, R59, R40 ;  /* 0x0000003b51287225 */ /* 0x000fc800078e0028 */
[----:B------:R-:W-:Y:S01]  /*35800*/  IMAD.WIDE.U32 R38, R87, R62, R38 ;  /* 0x0000003e57267225 */ /* 0x000fe200078e0026 */
[----:B------:R-:W-:-:S03]  /*35810*/  MOV R54, R40 ;  /* 0x0000002800367202 */ /* 0x000fc60000000f00 */
[----:B------:R-:W-:Y:S01]  /*35820*/  IMAD.IADD R53, R93, 0x1, R53 ;  /* 0x000000015d357824 */ /* 0x000fe200078e0235 */
[----:B------:R-:W-:Y:S01]  /*35830*/  IADD3 R66, P3, PT, R38, R23, RZ ;  /* 0x0000001726427210 */ /* 0x000fe20007f7e0ff */
[----:B------:R-:W-:Y:S02]  /*35840*/  IMAD R79, R40, R17, RZ ;  /* 0x00000011284f7224 */ /* 0x000fe400078e02ff */
[----:B------:R-:W-:Y:S02]  /*35850*/  IMAD.MOV.U32 R55, RZ, RZ, RZ ;  /* 0x000000ffff377224 */ /* 0x000fe400078e00ff */
[----:B------:R-:W-:-:S04]  /*35860*/  IMAD.WIDE.U32 R56, R26, R83, R56 ;  /* 0x000000531a387225 */ /* 0x000fc800078e0038 */
[----:B------:R-:W-:-:S04]  /*35870*/  IMAD.HI.U32 R68, R79, R58, R54 ;  /* 0x0000003a4f447227 */ /* 0x000fc800078e0036 */
[----:B------:R-:W-:Y:S01]  /*35880*/  IMAD.X R23, RZ, RZ, RZ, P0 ;  /* 0x000000ffff177224 */ /* 0x000fe200000e06ff */
[----:B------:R-:W-:Y:S01]  /*35890*/  IADD3 R54, P0, PT, R53, R56, RZ ;  /* 0x0000003835367210 */ /* 0x000fe20007f1e0ff */
[----:B------:R-:W-:-:S03]  /*358a0*/  IMAD.WIDE.U32 R24, R19, R18, R24 ;  /* 0x0000001213187225 */ /* 0x000fc600078e0018 */
        /* <DEDUP_REMOVED lines=34> */
[----:B------:R-:W-:Y:S02]  /*35ad0*/  IMAD.MOV.U32 R41, RZ, RZ, RZ ;  /* 0x000000ffff297224 */ /* 0x000fe400078e00ff */
        /* <DEDUP_REMOVED lines=27> */
[----:B------:R-:W-:-:S04]  /*35c90*/  IMAD.WIDE.U32 R40, R91, R74, R40 ;  /* 0x0000004a5b287225 */ /* 0x000fc800078e0028 */
[----:B------:R-:W-:Y:S02]  /*35ca0*/  IMAD R19, R54, R17, RZ ;  /* 0x0000001136137224 */ /* 0x000fe400078e02ff */
[----:B------:R-:W-:Y:S02]  /*35cb0*/  IMAD.MOV.U32 R22, RZ, RZ, R54 ;  /* 0x000000ffff167224 */ /* 0x000fe400078e0036 */
[----:B------:R-:W-:Y:S02]  /*35cc0*/  IMAD.MOV.U32 R23, RZ, RZ, RZ ;  /* 0x000000ffff177224 */ /* 0x000fe400078e00ff */
[----:B------:R-:W-:Y:S02]  /*35cd0*/  IMAD.IADD R25, R85, 0x1, R25 ;  /* 0x0000000155197824 */ /* 0x000fe400078e0219 */
[----:B------:R-:W-:Y:S01]  /*35ce0*/  IMAD.HI.U32 R68, R19, R58, R22 ;  /* 0x0000003a13447227 */ /* 0x000fe200078e0016 */
[----:B------:R-:W-:Y:S02]  /*35cf0*/  IADD3 R23, PT, PT, R77, R57, RZ ;  /* 0x000000394d177210 */ /* 0x000fe40007ffe0ff */
[----:B------:R-:W-:Y:S01]  /*35d00*/  IADD3 R22, P2, PT, R40, R53, RZ ;  /* 0x0000003528167210 */ /* 0x000fe20007f5e0ff */
[----:B------:R-:W-:Y:S01]  /*35d10*/  IMAD.WIDE.U32 R38, R75, R18, R38 ;  /* 0x000000124b267225 */ /* 0x000fe200078e0026 */
[----:B------:R-:W-:-:S02]  /*35d20*/  IADD3 R56, P0, PT, R25, R56, RZ ;  /* 0x0000003819387210 */ /* 0x000fc40007f1e0ff */
[----:B------:R-:W-:Y:S01]  /*35d30*/  IADD3.X R25, PT, PT, RZ, RZ, RZ, P4, !PT ;  /* 0x000000ffff197210 */ /* 0x000fe200027fe4ff */
[----:B------:R-:W-:Y:S01]  /*35d40*/  IMAD.X R53, RZ, RZ, RZ, P1 ;  /* 0x000000ffff357224 */ /* 0x000fe200008e06ff */
[----:B------:R-:W-:Y:S01]  /*35d50*/  IADD3 R38, P3, PT, R23, R38, RZ ;  /* 0x0000002617267210 */ /* 0x000fe20007f7e0ff */
        /* <DEDUP_REMOVED lines=26> */
[----:B------:R-:W-:Y:S01]  /*35f00*/  IMAD.WIDE.U32 R52, R89, R21, R52 ;  /* 0x0000001559347225 */ /* 0x000fe200078e0034 */
[----:B------:R-:W-:Y:S02]  /*35f10*/  IADD3 R40, P2, PT, R66, R25, RZ ;  /* 0x0000001942287210 */ /* 0x000fe40007f5e0ff */
[----:B------:R-:W-:Y:S01]  /*35f20*/  IADD3.X R25, PT, PT, RZ, RZ, RZ, P3, !PT ;  /* 0x000000ffff197210 */ /* 0x000fe20001ffe4ff */
[----:B------:R-:W-:Y:S02]  /*35f30*/  IMAD.X R39, RZ, RZ, RZ, P4 ;  /* 0x000000ffff277224 */ /* 0x000fe400020e06ff */
        /* <DEDUP_REMOVED lines=21> */
[----:B------:R-:W-:Y:S01]  /*36090*/  IMAD R77, R38, R17, RZ ;  /* 0x00000011264d7224 */ /* 0x000fe200078e02ff */
[----:B------:R-:W-:Y:S01]  /*360a0*/  MOV R22, R38 ;  /* 0x0000002600167202 */ /* 0x000fe20000000f00 */
[----:B------:R-:W-:Y:S02]  /*360b0*/  IMAD.MOV.U32 R23, RZ, RZ, RZ ;  /* 0x000000ffff177224 */ /* 0x000fe400078e00ff */
[----:B------:R-:W-:Y:S02]  /*360c0*/  IMAD.IADD R25, R85, 0x1, R25 ;  /* 0x0000000155197824 */ /* 0x000fe400078e0219 */
[----:B------:R-:W-:-:S03]  /*360d0*/  IMAD.WIDE.U32 R40, R81, R62, R40 ;  /* 0x0000003e51287225 */ /* 0x000fc600078e0028 */
[----:B------:R-:W-:Y:S01]  /*360e0*/  IADD3 R52, P6, PT, R25, R20, RZ ;  /* 0x0000001419347210 */ /* 0x000fe20007fde0ff */
        /* <DEDUP_REMOVED lines=40> */
[----:B------:R-:W-:Y:S01]  /*36370*/  IMAD.X R55, RZ, RZ, RZ, P2 ;  /* 0x000000ffff377224 */ /* 0x000fe200010e06ff */
[----:B------:R-:W-:Y:S01]  /*36380*/  IADD3 R22, P2, PT, R23, R24, RZ ;  /* 0x0000001817167210 */ /* 0x000fe20007f5e0ff */
[----:B------:R-:W-:-:S02]  /*36390*/  IMAD.IADD R85, R85, 0x1, R25 ;  /* 0x0000000155557824 */ /* 0x000fc400078e0219 */
[----:B------:R-:W-:-:S04]  /*363a0*/  IMAD.WIDE.U32 R40, R81, R64, R40 ;  /* 0x0000004051287225 */ /* 0x000fc800078e0028 */
        /* <DEDUP_REMOVED lines=12> */
[----:B------:R-:W-:Y:S02]  /*36470*/  IMAD.X R39, RZ, RZ, RZ, P3 ;  /* 0x000000ffff277224 */ /* 0x000fe400018e06ff */
[----:B------:R-:W-:Y:S01]  /*36480*/  IMAD.IADD R53, R69, 0x1, R23 ;  /* 0x0000000145357824 */ /* 0x000fe200078e0217 */
        /* <DEDUP_REMOVED lines=19> */
[----:B------:R-:W-:Y:S01]  /*365c0*/  IMAD.X R41, RZ, RZ, RZ, P5 ;  /* 0x000000ffff297224 */ /* 0x000fe200028e06ff */
[----:B------:R-:W-:Y:S01]  /*365d0*/  IADD3.X R55, PT, PT, RZ, RZ, RZ, P6, !PT ;  /* 0x000000ffff377210 */ /* 0x000fe200037fe4ff */
[----:B------:R-:W-:-:S04]  /*365e0*/  IMAD.WIDE.U32 R38, R79, R64, R24 ;  /* 0x000000404f267225 */ /* 0x000fc800078e0018 */
[----:B------:R-:W-:Y:S02]  /*365f0*/  IMAD R57, R52, R17, RZ ;  /* 0x0000001134397224 */ /* 0x000fe400078e02ff */
[----:B------:R-:W-:Y:S01]  /*36600*/  IMAD.X R67, RZ, RZ, RZ, P0 ;  /* 0x000000ffff437224 */ /* 0x000fe200000e06ff */
[----:B------:R-:W-:Y:S01]  /*36610*/  IADD3 R26, P0, PT, R26, R23, RZ ;  /* 0x000000171a1a7210 */ /* 0x000fe20007f1e0ff */
[----:B------:R-:W-:Y:S02]  /*36620*/  IMAD.MOV.U32 R53, RZ, RZ, RZ ;  /* 0x000000ffff357224 */ /* 0x000fe400078e00ff */
[----:B------:R-:W-:Y:S01]  /*36630*/  IMAD.X R23, RZ, RZ, RZ, P2 ;  /* 0x000000ffff177224 */ /* 0x000fe200010e06ff */
[----:B------:R-:W-:Y:S01]  /*36640*/  IADD3 R24, P2, PT, R39, R73, RZ ;  /* 0x0000004927187210 */ /* 0x000fe20007f5e0ff */
        /* <DEDUP_REMOVED lines=10> */
[----:B------:R-:W-:Y:S02]  /*366f0*/  IMAD.X R41, RZ, RZ, RZ, P6 ;  /* 0x000000ffff297224 */ /* 0x000fe400030e06ff */
[----:B------:R-:W-:Y:S02]  /*36700*/  IMAD.X R55, RZ, RZ, RZ, P2 ;  /* 0x000000ffff377224 */ /* 0x000fe400010e06ff */
[----:B------:R-:W-:Y:S01]  /*36710*/  IMAD.WIDE.U32 R22, R18, R21, R22 ;  /* 0x0000001512167225 */ /* 0x000fe200078e0016 */
[----:B------:R-:W-:-:S03]  /*36720*/  IADD3.X R18, PT, PT, RZ, RZ, RZ, P4, !PT ;  /* 0x000000ffff127210 */ /* 0x000fc600027fe4ff */
[----:B------:R-:W-:Y:S01]  /*36730*/  IMAD.WIDE.U32 R24, R79, R74, R24 ;  /* 0x0000004a4f187225 */ /* 0x000fe200078e0018 */
[----:B------:R-:W-:-:S03]  /*36740*/  IADD3 R53, P3, PT, R53, R22, RZ ;  /* 0x0000001635357210 */ /* 0x000fc60007f7e0ff */
        /* <DEDUP_REMOVED lines=30> */
[----:B------:R-:W-:Y:S01]  /*36930*/  IADD3 R41, P1, PT, R41, R26, RZ ;  /* 0x0000001a29297210 */ /* 0x000fe20007f3e0ff */
[----:B------:R-:W-:Y:S01]  /*36940*/  IMAD.WIDE.U32 R52, R57, R61, R52 ;  /* 0x0000003d39347225 */ /* 0x000fe200078e0034 */
[----:B------:R-:W-:Y:S02]  /*36950*/  IADD3 R20, P4, PT, R24, R39, RZ ;  /* 0x0000002718147210 */ /* 0x000fe40007f9e0ff */
[----:B------:R-:W-:Y:S01]  /*36960*/  IADD3 R41, P3, PT, R25, R41, RZ ;  /* 0x0000002919297210 */ /* 0x000fe20007f7e0ff */
[----:B------:R-:W-:Y:S01]  /*36970*/  IMAD.X R19, RZ, RZ, RZ, P6 ;  /* 0x000000ffff137224 */ /* 0x000fe200030e06ff */
[----:B------:R-:W-:Y:S01]  /*36980*/  IADD3 R38, P6, PT, R38, R53, RZ ;  /* 0x0000003526267210 */ /* 0x000fe20007fde0ff */
[----:B------:R-:W-:Y:S02]  /*36990*/  IMAD.X R26, RZ, RZ, RZ, P2 ;  /* 0x000000ffff1a7224 */ /* 0x000fe400010e06ff */
        /* <DEDUP_REMOVED lines=9> */
[----:B------:R-:W-:Y:S01]  /*36a30*/  IADD3 R38, P6, PT, R25, R41, RZ ;  /* 0x0000002919267210 */ /* 0x000fe20007fde0ff */
[----:B------:R-:W-:Y:S01]  /*36a40*/  IMAD.X R26, RZ, RZ, RZ, P0 ;  /* 0x000000ffff1a7224 */ /* 0x000fe200000e06ff */
[----:B------:R-:W-:Y:S01]  /*36a50*/  IADD3 R24, P0, PT, R24, R21, RZ ;  /* 0x0000001518187210 */ /* 0x000fe20007f1e0ff */
[----:B------:R-:W-:Y:S01]  /*36a60*/  IMAD.MOV.U32 R56, RZ, RZ, R22 ;  /* 0x000000ffff387224 */ /* 0x000fe200078e0016 */
[----:B------:R-:W-:Y:S02]  /*36a70*/  MOV R55, R20 ;  /* 0x0000001400377202 */ /* 0x000fe40000000f00 */
[----:B------:R-:W-:Y:S01]  /*36a80*/  IADD3 R41, P5, PT, R26, R39, RZ ;  /* 0x000000271a297210 */ /* 0x000fe20007fbe0ff */
[----:B------:R-:W-:-:S02]  /*36a90*/  IMAD.X R39, RZ, RZ, RZ, P6 ;  /* 0x000000ffff277224 */ /* 0x000fc400030e06ff */
        /* <DEDUP_REMOVED lines=9> */
[----:B------:R-:W-:-:S03]  /*36b30*/  IMAD.MOV.U32 R77, RZ, RZ, R52 ;  /* 0x000000ffff4d7224 */ /* 0x000fc600078e0034 */
        /* <DEDUP_REMOVED lines=17> */
[----:B------:R-:W-:Y:S02]  /*36c50*/  IMAD.MOV.U32 R54, RZ, RZ, R24 ;  /* 0x000000ffff367224 */ /* 0x000fe400078e0018 */
[----:B------:R-:W-:Y:S01]  /*36c60*/  IMAD.MOV.U32 R40, RZ, RZ, R18 ;  /* 0x000000ffff287224 */ /* 0x000fe200078e0012 */
        /* <DEDUP_REMOVED lines=29> */
.L_x_474:
        /* <DEDUP_REMOVED lines=22> */
.L_x_475:
        /* <DEDUP_REMOVED lines=42> */
.L_x_476:
        /* <DEDUP_REMOVED lines=42> */
.L_x_477:
[----:B------:R-:W-:-:S04]  /*374e0*/  IMAD.WIDE.U32 R2, R43, R11, RZ ;  /* 0x0000000b2b027225 */ /* 0x000fc800078e00ff */
[----:B------:R-:W-:Y:S01]  /*374f0*/  HFMA2 R15, -RZ, RZ, 0, 0 ;  /* 0x00000000ff0f7431 */ /* 0x000fe200000001ff */
[----:B------:R-:W-:Y:S01]  /*37500*/  MOV R26, RZ ;  /* 0x000000ff001a7202 */ /* 0x000fe20000000f00 */
[----:B------:R-:W-:Y:S02]  /*37510*/  HFMA2 R16, -RZ, RZ, 0, 0 ;  /* 0x00000000ff107431 */ /* 0x000fe400000001ff */
[----:B------:R-:W-:Y:S01]  /*37520*/  IMAD.MOV.U32 R5, RZ, RZ, RZ ;  /* 0x000000ffff057224 */ /* 0x000fe200078e00ff */
[----:B------:R-:W-:Y:S01]  /*37530*/  MOV R4, R3 ;  /* 0x0000000300047202 */ /* 0x000fe20000000f00 */
[----:B------:R-:W-:Y:S01]  /*37540*/  IMAD.MOV.U32 R67, RZ, RZ, RZ ;  /* 0x000000ffff437224 */ /* 0x000fe200078e00ff */
[----:B------:R-:W-:Y:S01]  /*37550*/  MOV R3, RZ ;  /* 0x000000ff00037202 */ /* 0x000fe20000000f00 */
[----:B------:R-:W-:Y:S02]  /*37560*/  IMAD.MOV.U32 R9, RZ, RZ, RZ ;  /* 0x000000ffff097224 */ /* 0x000fe400078e00ff */
[----:B------:R-:W-:-:S04]  /*37570*/  IMAD.WIDE.U32 R4, R11, R42, R4 ;  /* 0x0000002a0b047225 */ /* 0x000fc800078e0004 */
[----:B------:R-:W-:Y:S01]  /*37580*/  IMAD.MOV.U32 R8, RZ, RZ, R4 ;  /* 0x000000ffff087224 */ /* 0x000fe200078e0004 */
[----:B------:R-:W-:Y:S01]  /*37590*/  IADD3 R6, PT, PT, R67, R5, RZ ;  /* 0x0000000543067210 */ /* 0x000fe20007ffe0ff */
        /* <DEDUP_REMOVED lines=21> */
[----:B------:R-:W-:Y:S01]  /*376f0*/  IMAD.MOV.U32 R79, RZ, RZ, RZ ;  /* 0x000000ffff4f7224 */ /* 0x000fe200078e00ff */
[----:B------:R-:W-:Y:S01]  /*37700*/  IADD3 R9, PT, PT, R16, R7, RZ ;  /* 0x0000000710097210 */ /* 0x000fe20007ffe0ff */
[----:B------:R-:W-:Y:S02]  /*37710*/  IMAD.X R13, RZ, RZ, RZ, P0 ;  /* 0x000000ffff0d7224 */ /* 0x000fe400000e06ff */
[----:B------:R-:W-:-:S04]  /*37720*/  IMAD.WIDE.U32 R4, R43, R77, R4 ;  /* 0x0000004d2b047225 */ /* 0x000fc800078e0004 */
[----:B------:R-:W-:Y:S01]  /*37730*/  IMAD.IADD R2, R50, 0x1, R3 ;  /* 0x0000000132027824 */ /* 0x000fe200078e0203 */
[----:B------:R-:W-:Y:S01]  /*37740*/  IADD3 R4, P2, PT, R9, R4, RZ ;  /* 0x0000000409047210 */ /* 0x000fe20007f5e0ff */
[----:B------:R-:W-:Y:S02]  /*37750*/  IMAD R69, R6, R17, RZ ;  /* 0x0000001106457224 */ /* 0x000fe400078e02ff */
[----:B------:R-:W-:Y:S02]  /*37760*/  IMAD.MOV.U32 R7, RZ, RZ, RZ ;  /* 0x000000ffff077224 */ /* 0x000fe400078e00ff */
        /* <DEDUP_REMOVED lines=8> */
[----:B------:R-:W-:Y:S01]  /*377f0*/  IMAD.IADD R6, R51, 0x1, R3 ;  /* 0x0000000133067824 */ /* 0x000fe200078e0203 */
[----:B------:R-:W-:Y:S01]  /*37800*/  IADD3 R2, P0, PT, R7, R2, RZ ;  /* 0x0000000207027210 */ /* 0x000fe20007f1e0ff */
[----:B------:R-:W-:Y:S01]  /*37810*/  IMAD.MOV.U32 R7, RZ, RZ, RZ ;  /* 0x000000ffff077224 */ /* 0x000fe200078e00ff */
[----:B------:R-:W-:Y:S01]  /*37820*/  IADD3.X R5, PT, PT, RZ, RZ, RZ, P2, !PT ;  /* 0x000000ffff057210 */ /* 0x000fe200017fe4ff */
[----:B------:R-:W-:-:S04]  /*37830*/  IMAD.WIDE.U32 R12, R42, R77, R12 ;  /* 0x0000004d2a0c7225 */ /* 0x000fc800078e000c */
[----:B------:R-:W-:-:S04]  /*37840*/  IMAD.WIDE.U32 R6, R11, R46, R6 ;  /* 0x0000002e0b067225 */ /* 0x000fc800078e0006 */
[----:B------:R-:W-:Y:S02]  /*37850*/  IMAD.X R3, RZ, RZ, RZ, P0 ;  /* 0x000000ffff037224 */ /* 0x000fe400000e06ff */
[----:B------:R-:W-:-:S04]  /*37860*/  IMAD.WIDE.U32 R8, R73, R60, R4 ;  /* 0x0000003c49087225 */ /* 0x000fc800078e0004 */
[----:B------:R-:W-:Y:S02]  /*37870*/  IMAD.IADD R4, R65, 0x1, R7 ;  /* 0x0000000141047824 */ /* 0x000fe400078e0207 */
[----:B------:R-:W-:-:S04]  /*37880*/  IMAD.WIDE.U32 R56, R44, R41, R2 ;  /* 0x000000292c387225 */ /* 0x000fc800078e0002 */
[----:B------:R-:W-:Y:S02]  /*37890*/  IMAD.IADD R13, R67, 0x1, R13 ;  /* 0x00000001430d7824 */ /* 0x000fe400078e020d */
[----:B------:R-:W-:Y:S02]  /*378a0*/  IMAD.MOV.U32 R5, RZ, RZ, RZ ;  /* 0x000000ffff057224 */ /* 0x000fe400078e00ff */
[----:B------:R-:W-:Y:S02]  /*378b0*/  IMAD.IADD R39, R38, 0x1, R39 ;  /* 0x0000000126277824 */ /* 0x000fe400078e0227 */
[----:B------:R-:W-:Y:S02]  /*378c0*/  IMAD.MOV.U32 R55, RZ, RZ, RZ ;  /* 0x000000ffff377224 */ /* 0x000fe400078e00ff */
[----:B------:R-:W-:Y:S01]  /*378d0*/  IMAD.WIDE.U32 R2, R11, R49, R4 ;  /* 0x000000310b027225 */ /* 0x000fe200078e0004 */
[----:B------:R-:W-:Y:S02]  /*378e0*/  IADD3 R4, P1, PT, R13, R56, RZ ;  /* 0x000000380d047210 */ /* 0x000fe40007f3e0ff */
[----:B------:R-:W-:Y:S01]  /*378f0*/  IADD3 R8, P0, PT, R39, R8, RZ ;  /* 0x0000000827087210 */ /* 0x000fe20007f1e0ff */
[----:B------:R-:W-:Y:S01]  /*37900*/  IMAD.MOV.U32 R80, RZ, RZ, R12 ;  /* 0x000000ffff507224 */ /* 0x000fe200078e000c */
[----:B------:R-:W-:Y:S01]  /*37910*/  IADD3 R7, PT, PT, R55, R9, RZ ;  /* 0x0000000937077210 */ /* 0x000fe20007ffe0ff */
[----:B------:R-:W-:Y:S01]  /*37920*/  IMAD.MOV.U32 R81, RZ, RZ, RZ ;  /* 0x000000ffff517224 */ /* 0x000fe200078e00ff */
[----:B------:R-:W-:Y:S01]  /*37930*/  IADD3.X R9, PT, PT, RZ, RZ, RZ, P0, !PT ;  /* 0x000000ffff097210 */ /* 0x000fe200007fe4ff */
[----:B------:R-:W-:-:S02]  /*37940*/  IMAD.IADD R13, R50, 0x1, R57 ;  /* 0x00000001320d7824 */ /* 0x000fc400078e0239 */
[----:B------:R-:W-:Y:S02]  /*37950*/  HFMA2 R57, -RZ, RZ, 0, 0 ;  /* 0x00000000ff397431 */ /* 0x000fe400000001ff */
[----:B------:R-:W-:Y:S01]  /*37960*/  IMAD.WIDE.U32 R80, R43, R19, R80 ;  /* 0x000000132b507225 */ /* 0x000fe200078e0050 */
[----:B------:R-:W-:Y:S02]  /*37970*/  IADD3.X R5, PT, PT, RZ, RZ, RZ, P1, !PT ;  /* 0x000000ffff057210 */ /* 0x000fe40000ffe4ff */
[----:B------:R-:W-:Y:S01]  /*37980*/  IADD3 R12, P0, PT, R13, R6, RZ ;  /* 0x000000060d0c7210 */ /* 0x000fe20007f1e0ff */
[----:B------:R-:W-:Y:S01]  /*37990*/  IMAD.MOV.U32 R24, RZ, RZ, RZ ;  /* 0x000000ffff187224 */ /* 0x000fe200078e00ff */
[----:B------:R-:W-:Y:S01]  /*379a0*/  IADD3 R6, P2, PT, R7, R80, RZ ;  /* 0x0000005007067210 */ /* 0x000fe20007f5e0ff */
[----:B------:R-:W-:Y:S01]  /*379b0*/  IMAD.WIDE.U32 R8, R69, R59, R8 ;  /* 0x0000003b45087225 */ /* 0x000fe200078e0008 */
[----:B------:R-:W-:Y:S02]  /*379c0*/  IADD3 R56, PT, PT, R76, R3, RZ ;  /* 0x000000034c387210 */ /* 0x000fe40007ffe0ff */
[----:B------:R-:W-:Y:S01]  /*379d0*/  IADD3.X R7, PT, PT, RZ, RZ, RZ, P2, !PT ;  /* 0x000000ffff077210 */ /* 0x000fe200017fe4ff */
[----:B------:R-:W-:-:S02]  /*379e0*/  IMAD.X R13, RZ, RZ, RZ, P0 ;  /* 0x000000ffff0d7224 */ /* 0x000fc400000e06ff */
[----:B------:R-:W-:-:S04]  /*379f0*/  IMAD.WIDE.U32 R4, R45, R77, R4 ;  /* 0x0000004d2d047225 */ /* 0x000fc800078e0004 */
[----:B------:R-:W-:Y:S02]  /*37a00*/  IMAD.IADD R81, R81, 0x1, R24 ;  /* 0x0000000151517824 */ /* 0x000fe400078e0218 */
[----:B------:R-:W-:-:S03]  /*37a10*/  IMAD.WIDE.U32 R10, R11, R48, R56 ;  /* 0x000000300b0a7225 */ /* 0x000fc600078e0038 */
[----:B------:R-:W-:Y:S01]  /*37a20*/  IADD3 R4, P1, PT, R81, R4, RZ ;  /* 0x0000000451047210 */ /* 0x000fe20007f3e0ff */
        /* <DEDUP_REMOVED lines=8> */
[----:B------:R-:W-:Y:S02]  /*37ab0*/  IADD3 R9, PT, PT, R51, R13, RZ ;  /* 0x0000000d33097210 */ /* 0x000fe40007ffe0ff */
[----:B------:R-:W-:Y:S01]  /*37ac0*/  IADD3 R8, P2, PT, R3, R6, RZ ;  /* 0x0000000603087210 */ /* 0x000fe20007f5e0ff */
[----:B------:R-:W-:Y:S01]  /*37ad0*/  IMAD.MOV.U32 R20, RZ, RZ, RZ ;  /* 0x000000ffff147224 */ /* 0x000fe200078e00ff */
[----:B------:R-:W-:Y:S01]  /*37ae0*/  IADD3.X R13, PT, PT, RZ, RZ, RZ, P0, !PT ;  /* 0x000000ffff0d7210 */ /* 0x000fe200007fe4ff */
[----:B------:R-:W-:Y:S01]  /*37af0*/  IMAD.X R5, RZ, RZ, RZ, P1 ;  /* 0x000000ffff057224 */ /* 0x000fe200008e06ff */
[----:B------:R-:W-:Y:S01]  /*37b00*/  IADD3 R6, P0, PT, R9, R2, RZ ;  /* 0x0000000209067210 */ /* 0x000fe20007f1e0ff */
[----:B------:R-:W-:Y:S02]  /*37b10*/  IMAD.X R9, RZ, RZ, RZ, P2 ;  /* 0x000000ffff097224 */ /* 0x000fe400010e06ff */
[----:B------:R-:W-:Y:S01]  /*37b20*/  IMAD.IADD R75, R20, 0x1, R7 ;  /* 0x00000001144b7824 */ /* 0x000fe200078e0207 */
[----:B------:R-:W-:Y:S01]  /*37b30*/  IADD3.X R7, PT, PT, RZ, RZ, RZ, P0, !PT ;  /* 0x000000ffff077210 */ /* 0x000fe200007fe4ff */
[----:B------:R-:W-:-:S04]  /*37b40*/  IMAD.WIDE.U32 R4, R42, R19, R4 ;  /* 0x000000132a047225 */ /* 0x000fc800078e0004 */
        /* <DEDUP_REMOVED lines=12> */
[----:B------:R-:W-:Y:S02]  /*37c10*/  IMAD.MOV.U32 R5, RZ, RZ, RZ ;  /* 0x000000ffff057224 */ /* 0x000fe400078e00ff */
[----:B------:R-:W-:-:S04]  /*37c20*/  IMAD.WIDE.U32 R8, R45, R19, R8 ;  /* 0x000000132d087225 */ /* 0x000fc800078e0008 */
        /* <DEDUP_REMOVED lines=13> */
[----:B------:R-:W-:Y:S01]  /*37d00*/  IADD3 R3, PT, PT, R51, R3, RZ ;  /* 0x0000000333037210 */ /* 0x000fe20007ffe0ff */
[----:B------:R-:W-:Y:S01]  /*37d10*/  IMAD.X R7, RZ, RZ, RZ, P1 ;  /* 0x000000ffff077224 */ /* 0x000fe200008e06ff */
[----:B------:R-:W-:Y:S01]  /*37d20*/  IADD3 R4, P0, PT, R39, R4, RZ ;  /* 0x0000000427047210 */ /* 0x000fe20007f1e0ff */
[----:B------:R-:W-:-:S04]  /*37d30*/  IMAD.WIDE.U32 R8, R49, R41, R8 ;  /* 0x0000002931087225 */ /* 0x000fc800078e0008 */
[----:B------:R-:W-:Y:S01]  /*37d40*/  IMAD.MOV.U32 R18, RZ, RZ, RZ ;  /* 0x000000ffff127224 */ /* 0x000fe200078e00ff */
[----:B------:R-:W-:Y:S01]  /*37d50*/  IADD3 R8, P1, PT, R3, R8, RZ ;  /* 0x0000000803087210 */ /* 0x000fe20007f3e0ff */
[----:B------:R-:W-:Y:S01]  /*37d60*/  IMAD.WIDE.U32 R12, R57, R59, R12 ;  /* 0x0000003b390c7225 */ /* 0x000fe200078e000c */
[----:B------:R-:W-:-:S03]  /*37d70*/  IADD3.X R3, PT, PT, RZ, RZ, RZ, P2, !PT ;  /* 0x000000ffff037210 */ /* 0x000fc600017fe4ff */
[----:B------:R-:W-:Y:S02]  /*37d80*/  IMAD.IADD R9, R76, 0x1, R9 ;  /* 0x000000014c097824 */ /* 0x000fe400078e0209 */
[----:B------:R-:W-:-:S04]  /*37d90*/  IMAD.WIDE.U32 R6, R42, R21, R6 ;  /* 0x000000152a067225 */ /* 0x000fc800078e0006 */
[----:B------:R-:W-:Y:S02]  /*37da0*/  IMAD.IADD R83, R18, 0x1, R5 ;  /* 0x0000000112537824 */ /* 0x000fe400078e0205 */
[----:B------:R-:W-:Y:S02]  /*37db0*/  IMAD.IADD R75, R16, 0x1, R13 ;  /* 0x00000001104b7824 */ /* 0x000fe400078e020d */
[----:B------:R-:W-:Y:S02]  /*37dc0*/  HFMA2 R13, -RZ, RZ, 0, 0 ;  /* 0x00000000ff0d7431 */ /* 0x000fe400000001ff */
[----:B------:R-:W-:Y:S01]  /*37dd0*/  IMAD.X R5, RZ, RZ, RZ, P0 ;  /* 0x000000ffff057224 */ /* 0x000fe200000e06ff */
[----:B------:R-:W-:Y:S01]  /*37de0*/  IADD3 R10, P0, PT, R11, R9, RZ ;  /* 0x000000090b0a7210 */ /* 0x000fe20007f1e0ff */
[----:B------:R-:W-:Y:S01]  /*37df0*/  IMAD.WIDE.U32 R2, R44, R19, R2 ;  /* 0x000000132c027225 */ /* 0x000fe200078e0002 */
[----:B------:R-:W-:-:S03]  /*37e00*/  IADD3.X R9, PT, PT, RZ, RZ, RZ, P1, !PT ;  /* 0x000000ffff097210 */ /* 0x000fc60000ffe4ff */
[----:B------:R-:W-:Y:S02]  /*37e10*/  IMAD.IADD R7, R67, 0x1, R7 ;  /* 0x0000000143077824 */ /* 0x000fe400078e0207 */
[----:B------:R-:W-:-:S03]  /*37e20*/  IMAD.WIDE.U32 R4, R69, R61, R4 ;  /* 0x0000003d45047225 */ /* 0x000fc600078e0004 */
[----:B------:R-:W-:Y:S01]  /*37e30*/  IADD3 R2, P1, PT, R7, R2, RZ ;  /* 0x0000000207027210 */ /* 0x000fe20007f3e0ff */
[----:B------:R-:W-:Y:S01]  /*37e40*/  IMAD R39, R12, R17, RZ ;  /* 0x000000110c277224 */ /* 0x000fe200078e02ff */
[----:B------:R-:W-:Y:S01]  /*37e50*/  IADD3 R4, P2, PT, R75, R4, RZ ;  /* 0x000000044b047210 */ /* 0x000fe20007f5e0ff */
[----:B------:R-:W-:Y:S01]  /*37e60*/  IMAD.X R11, RZ, RZ, RZ, P0 ;  /* 0x000000ffff0b7224 */ /* 0x000fe200000e06ff */
[----:B------:R-:W-:Y:S01]  /*37e70*/  IADD3 R81, PT, PT, R20, R5, RZ ;  /* 0x0000000514517210 */ /* 0x000fe20007ffe0ff */
[----:B------:R-:W-:Y:S01]  /*37e80*/  IMAD.IADD R3, R50, 0x1, R3 ;  /* 0x0000000132037824 */ /* 0x000fe200078e0203 */
[----:B------:R-:W-:Y:S01]  /*37e90*/  IADD3.X R5, PT, PT, RZ, RZ, RZ, P2, !PT ;  /* 0x000000ffff057210 */ /* 0x000fe200017fe4ff */
[----:B------:R-:W-:-:S04]  /*37ea0*/  IMAD.WIDE.U32 R8, R46, R77, R8 ;  /* 0x0000004d2e087225 */ /* 0x000fc800078e0008 */
[----:B------:R-:W-:Y:S02]  /*37eb0*/  IMAD.MOV.U32 R7, RZ, RZ, RZ ;  /* 0x000000ffff077224 */ /* 0x000fe400078e00ff */
[----:B------:R-:W-:-:S04]  /*37ec0*/  IMAD.HI.U32 R85, R39, R58, R12 ;  /* 0x0000003a27557227 */ /* 0x000fc800078e000c */
[----:B------:R-:W-:Y:S01]  /*37ed0*/  IMAD.WIDE.U32 R12, R48, R41, R10 ;  /* 0x00000029300c7225 */ /* 0x000fe200078e000a */
[----:B------:R-:W-:Y:S02]  /*37ee0*/  IADD3 R10, P0, PT, R3, R8, RZ ;  /* 0x00000008030a7210 */ /* 0x000fe40007f1e0ff */
[----:B------:R-:W-:Y:S01]  /*37ef0*/  IADD3 R11, PT, PT, R65, R9, RZ ;  /* 0x00000009410b7210 */ /* 0x000fe20007ffe0ff */
[----:B------:R-:W-:-:S04]  /*37f00*/  IMAD.WIDE.U32 R6, R43, R23, R6 ;  /* 0x000000172b067225 */ /* 0x000fc800078e0006 */
[----:B------:R-:W-:Y:S01]  /*37f10*/  IMAD.MOV.U32 R0, RZ, RZ, RZ ;  /* 0x000000ffff007224 */ /* 0x000fe200078e00ff */
[----:B------:R-:W-:Y:S01]  /*37f20*/  IADD3 R8, P3, PT, R83, R6, RZ ;  /* 0x0000000653087210 */ /* 0x000fe20007f7e0ff */
[----:B------:R-:W-:Y:S02]  /*37f30*/  IMAD.X R3, RZ, RZ, RZ, P1 ;  /* 0x000000ffff037224 */ /* 0x000fe400008e06ff */
[----:B------:R-:W-:Y:S02]  /*37f40*/  IMAD.IADD R9, R7, 0x1, R0 ;  /* 0x0000000107097824 */ /* 0x000fe400078e0200 */
        /* <DEDUP_REMOVED lines=10> */
[----:B------:R-:W-:-:S02]  /*37ff0*/  IMAD.X R3, RZ, RZ, RZ, P1 ;  /* 0x000000ffff037224 */ /* 0x000fc400008e06ff */
[----:B------:R-:W-:-:S04]  /*38000*/  IMAD.WIDE.U32 R10, R47, R19, R10 ;  /* 0x000000132f0a7225 */ /* 0x000fc800078e000a */
        /* <DEDUP_REMOVED lines=12> */
[----:B------:R-:W-:-:S02]  /*380d0*/  IMAD.X R5, RZ, RZ, RZ, P0 ;  /* 0x000000ffff057224 */ /* 0x000fc400000e06ff */
[----:B------:R-:W-:-:S04]  /*380e0*/  IMAD.WIDE.U32 R6, R42, R23, R6 ;  /* 0x000000172a067225 */ /* 0x000fc800078e0006 */
[----:B------:R-:W-:Y:S01]  /*380f0*/  IMAD.WIDE.U32 R14, R69, R62, R12 ;  /* 0x0000003e450e7225 */ /* 0x000fe200078e000c */
[----:B------:R-:W-:-:S03]  /*38100*/  IADD3 R7, PT, PT, R67, R7, RZ ;  /* 0x0000000743077210 */ /* 0x000fc60007ffe0ff */
[----:B------:R-:W-:Y:S01]  /*38110*/  IMAD.WIDE.U32 R12, R39, R59, R4 ;  /* 0x0000003b270c7225 */ /* 0x000fe200078e0004 */
[----:B------:R-:W-:Y:S02]  /*38120*/  IADD3 R81, PT, PT, R18, R15, RZ ;  /* 0x0000000f12517210 */ /* 0x000fe40007ffe0ff */
        /* <DEDUP_REMOVED lines=9> */
[----:B------:R-:W-:Y:S02]  /*381c0*/  IMAD.IADD R3, R50, 0x1, R3 ;  /* 0x0000000132037824 */ /* 0x000fe400078e0203 */
[----:B------:R-:W-:-:S02]  /*381d0*/  IMAD.X R9, RZ, RZ, RZ, P1 ;  /* 0x000000ffff097224 */ /* 0x000fc400008e06ff */
[----:B------:R-:W-:-:S04]  /*381e0*/  IMAD.WIDE.U32 R10, R46, R19, R10 ;  /* 0x000000132e0a7225 */ /* 0x000fc800078e000a */
[----:B------:R-:W-:Y:S02]  /*381f0*/  IMAD.MOV.U32 R7, RZ, RZ, RZ ;  /* 0x000000ffff077224 */ /* 0x000fe400078e00ff */
[----:B------:R-:W-:-:S04]  /*38200*/  IMAD.HI.U32 R87, R75, R58, R12 ;  /* 0x0000003a4b577227 */ /* 0x000fc800078e000c */
[----:B------:R-:W-:Y:S01]  /*38210*/  IMAD.WIDE.U32 R12, R48, R77, R8 ;  /* 0x0000004d300c7225 */ /* 0x000fe200078e0008 */
[----:B------:R-:W-:Y:S02]  /*38220*/  IADD3 R8, P2, PT, R3, R10, RZ ;  /* 0x0000000a03087210 */ /* 0x000fe40007f5e0ff */
[----:B------:R-:W-:Y:S01]  /*38230*/  MOV R77, RZ ;  /* 0x000000ff004d7202 */ /* 0x000fe20000000f00 */
        /* <DEDUP_REMOVED lines=16> */
[----:B------:R-:W-:Y:S02]  /*38340*/  IMAD.X R7, RZ, RZ, RZ, P3 ;  /* 0x000000ffff077224 */ /* 0x000fe400018e06ff */
[----:B------:R-:W-:Y:S01]  /*38350*/  IMAD.WIDE.U32 R14, R49, R19, R12 ;  /* 0x00000013310e7225 */ /* 0x000fe200078e000c */
[----:B------:R-:W-:Y:S02]  /*38360*/  IADD3 R12, P3, PT, R3, R8, RZ ;  /* 0x00000008030c7210 */ /* 0x000fe40007f7e0ff */
[----:B------:R-:W-:Y:S01]  /*38370*/  IADD3.X R3, PT, PT, RZ, RZ, RZ, P5, !PT ;  /* 0x000000ffff037210 */ /* 0x000fe20002ffe4ff */
[----:B------:R-:W-:Y:S01]  /*38380*/  IMAD.X R11, RZ, RZ, RZ, P0 ;  /* 0x000000ffff0b7224 */ /* 0x000fe200000e06ff */
[----:B------:R-:W-:Y:S01]  /*38390*/  IADD3 R8, PT, PT, R76, R15, RZ ;  /* 0x0000000f4c087210 */ /* 0x000fe20007ffe0ff */
[----:B------:R-:W-:-:S03]  /*383a0*/  IMAD.WIDE.U32 R6, R73, R64, R6 ;  /* 0x0000004049067225 */ /* 0x000fc600078e0006 */
[----:B------:R-:W-:Y:S01]  /*383b0*/  IADD3 R8, P2, PT, R8, R85, RZ ;  /* 0x0000005508087210 */ /* 0x000fe20007f5e0ff */
[----:B------:R-:W-:Y:S01]  /*383c0*/  IMAD.IADD R9, R51, 0x1, R9 ;  /* 0x0000000133097824 */ /* 0x000fe200078e0209 */
[----:B------:R-:W-:Y:S01]  /*383d0*/  IADD3 R4, P4, PT, R81, R6, RZ ;  /* 0x0000000651047210 */ /* 0x000fe20007f9e0ff */
[----:B------:R-:W-:Y:S02]  /*383e0*/  IMAD.X R13, RZ, RZ, RZ, P3 ;  /* 0x000000ffff0d7224 */ /* 0x000fe400018e06ff */
[----:B------:R-:W-:Y:S01]  /*383f0*/  IMAD.WIDE.U32 R10, R42, R25, R10 ;  /* 0x000000192a0a7225 */ /* 0x000fe200078e000a */
[----:B------:R-:W-:-:S03]  /*38400*/  IADD3 R6, P1, PT, R9, R14, RZ ;  /* 0x0000000e09067210 */ /* 0x000fc60007f3e0ff */
        /* <DEDUP_REMOVED lines=8> */
[----:B------:R-:W-:Y:S01]  /*38490*/  IMAD.MOV.U32 R11, RZ, RZ, RZ ;  /* 0x000000ffff0b7224 */ /* 0x000fe200078e00ff */
[----:B------:R-:W-:Y:S01]  /*384a0*/  IADD3.X R9, PT, PT, RZ, RZ, RZ, P2, !PT ;  /* 0x000000ffff097210 */ /* 0x000fe200017fe4ff */
[----:B------:R-:W-:Y:S01]  /*384b0*/  IMAD.IADD R81, R55, 0x1, R3 ;  /* 0x0000000137517824 */ /* 0x000fe200078e0203 */
        /* <DEDUP_REMOVED lines=8> */
[----:B------:R-:W-:Y:S01]  /*38540*/  IMAD.X R5, RZ, RZ, RZ, P4 ;  /* 0x000000ffff057224 */ /* 0x000fe200020e06ff */
[----:B------:R-:W-:Y:S01]  /*38550*/  IADD3.X R15, PT, PT, RZ, RZ, RZ, P2, !PT ;  /* 0x000000ffff0f7210 */ /* 0x000fe200017fe4ff */
        /* <DEDUP_REMOVED lines=8> */
[----:B------:R-:W-:Y:S02]  /*385e0*/  IMAD.IADD R11, R22, 0x1, R13 ;  /* 0x00000001160b7824 */ /* 0x000fe400078e020d */
[----:B------:R-:W-:-:S04]  /*385f0*/  IMAD.WIDE.U32 R12, R75, R59, R2 ;  /* 0x0000003b4b0c7225 */ /* 0x000fc800078e0002 */
[----:B------:R-:W-:Y:S02]  /*38600*/  IMAD.IADD R43, R41, 0x1, R5 ;  /* 0x00000001292b7824 */ /* 0x000fe400078e0205 */
[----:B------:R-:W-:-:S04]  /*38610*/  IMAD.WIDE.U32 R6, R73, R74, R6 ;  /* 0x0000004a49067225 */ /* 0x000fc800078e0006 */
[----:B------:R-:W-:Y:S02]  /*38620*/  IMAD.X R5, RZ, RZ, RZ, P4 ;  /* 0x000000ffff057224 */ /* 0x000fe400020e06ff */
[----:B------:R-:W-:Y:S02]  /*38630*/  IMAD.IADD R73, R16, 0x1, R13 ;  /* 0x0000000110497824 */ /* 0x000fe400078e020d */
[----:B------:R-:W-:Y:S02]  /*38640*/  HFMA2 R13, -RZ, RZ, 0, 0 ;  /* 0x00000000ff0d7431 */ /* 0x000fe400000001ff */
[----:B------:R-:W-:Y:S02]  /*38650*/  IMAD.IADD R24, R24, 0x1, R9 ;  /* 0x0000000118187824 */ /* 0x000fe400078e0209 */
[----:B------:R-:W-:Y:S01]  /*38660*/  IMAD.X R9, RZ, RZ, RZ, P1 ;  /* 0x000000ffff097224 */ /* 0x000fe200008e06ff */
[----:B------:R-:W-:Y:S01]  /*38670*/  IADD3 R6, P1, PT, R43, R6, RZ ;  /* 0x000000062b067210 */ /* 0x000fe20007f3e0ff */
[----:B------:R-:W-:-:S04]  /*38680*/  IMAD.WIDE.U32 R4, R57, R62, R4 ;  /* 0x0000003e39047225 */ /* 0x000fc800078e0004 */
[----:B------:R-:W-:Y:S01]  /*38690*/  IMAD.WIDE.U32 R14, R47, R23, R14 ;  /* 0x000000172f0e7225 */ /* 0x000fe200078e000e */
[----:B------:R-:W-:-:S03]  /*386a0*/  IADD3 R2, P2, PT, R81, R4, RZ ;  /* 0x0000000451027210 */ /* 0x000fc60007f5e0ff */
[----:B------:R-:W-:Y:S01]  /*386b0*/  IMAD R19, R12, R17, RZ ;  /* 0x000000110c137224 */ /* 0x000fe200078e02ff */
[----:B------:R-:W-:Y:S01]  /*386c0*/  IADD3 R4, P0, PT, R11, R14, RZ ;  /* 0x0000000e0b047210 */ /* 0x000fe20007f1e0ff */
[----:B------:R-:W-:Y:S01]  /*386d0*/  IMAD.WIDE.U32 R8, R49, R21, R8 ;  /* 0x0000001531087225 */ /* 0x000fe200078e0008 */
[----:B------:R-:W-:-:S03]  /*386e0*/  IADD3.X R3, PT, PT, RZ, RZ, RZ, P2, !PT ;  /* 0x000000ffff037210 */ /* 0x000fc600017fe4ff */
[----:B------:R-:W-:Y:S02]  /*386f0*/  IMAD.IADD R15, R51, 0x1, R15 ;  /* 0x00000001330f7824 */ /* 0x000fe400078e020f */
[----:B------:R-:W-:Y:S02]  /*38700*/  IMAD.IADD R81, R18, 0x1, R5 ;  /* 0x0000000112517824 */ /* 0x000fe400078e0205 */
[----:B------:R-:W-:Y:S01]  /*38710*/  IMAD.HI.U32 R83, R19, R58, R12 ;  /* 0x0000003a13537227 */ /* 0x000fe200078e000c */
[----:B------:R-:W-:-:S03]  /*38720*/  MOV R13, RZ ;  /* 0x000000ff000d7202 */ /* 0x000fc60000000f00 */
        /* <DEDUP_REMOVED lines=8> */
[----:B------:R-:W-:-:S02]  /*387b0*/  IMAD.X R5, RZ, RZ, RZ, P0 ;  /* 0x000000ffff057224 */ /* 0x000fc400000e06ff */
[----:B------:R-:W-:Y:S01]  /*387c0*/  IMAD.WIDE.U32 R2, R39, R61, R2 ;  /* 0x0000003d27027225 */ /* 0x000fe200078e0002 */
[----:B------:R-:W-:-:S03]  /*387d0*/  IADD3 R42, P0, PT, R7, R42, RZ ;  /* 0x0000002a072a7210 */ /* 0x000fc60007f1e0ff */
[----:B------:R-:W-:-:S04]  /*387e0*/  IMAD.WIDE.U32 R4, R44, R25, R4 ;  /* 0x000000192c047225 */ /* 0x000fc800078e0004 */
[----:B------:R-:W-:Y:S01]  /*387f0*/  IMAD.X R7, RZ, RZ, RZ, P1 ;  /* 0x000000ffff077224 */ /* 0x000fe200008e06ff */
[----:B------:R-:W-:Y:S01]  /*38800*/  IADD3 R2, P1, PT, R73, R2, RZ ;  /* 0x0000000249027210 */ /* 0x000fe20007f3e0ff */
[----:B------:R-:W-:Y:S01]  /*38810*/  IMAD.X R11, RZ, RZ, RZ, P2 ;  /* 0x000000ffff0b7224 */ /* 0x000fe200010e06ff */
[----:B------:R-:W-:Y:S01]  /*38820*/  IADD3 R4, P5, PT, R67, R4, RZ ;  /* 0x0000000443047210 */ /* 0x000fe20007fbe0ff */
        /* <DEDUP_REMOVED lines=8> */
[----:B------:R-:W-:Y:S01]  /*388b0*/  IADD3 R7, PT, PT, R79, R7, RZ ;  /* 0x000000074f077210 */ /* 0x000fe20007ffe0ff */
[----:B------:R-:W-:Y:S02]  /*388c0*/  IMAD.IADD R43, R20, 0x1, R3 ;  /* 0x00000001142b7824 */ /* 0x000fe400078e0203 */
[----:B------:R-:W-:Y:S01]  /*388d0*/  IMAD.X R3, RZ, RZ, RZ, P1 ;  /* 0x000000ffff037224 */ /* 0x000fe200008e06ff */
[----:B------:R-:W-:Y:S01]  /*388e0*/  IADD3 R14, P5, PT, R9, R14, RZ ;  /* 0x0000000e090e7210 */ /* 0x000fe20007fbe0ff */
[----:B------:R-:W-:Y:S01]  /*388f0*/  IMAD.IADD R9, R38, 0x1, R83 ;  /* 0x0000000126097824 */ /* 0x000fe200078e0253 */
[----:B------:R-:W-:Y:S01]  /*38900*/  IADD3 R10, P4, PT, R7, R42, RZ ;  /* 0x0000002a070a7210 */ /* 0x000fe20007f9e0ff */
[----:B------:R-:W-:-:S03]  /*38910*/  IMAD.WIDE.U32 R2, R75, R60, R2 ;  /* 0x0000003c4b027225 */ /* 0x000fc600078e0002 */
[----:B------:R-:W-:Y:S01]  /*38920*/  IADD3.X R11, PT, PT, RZ, RZ, RZ, P4, !PT ;  /* 0x000000ffff0b7210 */ /* 0x000fe200027fe4ff */
        /* <DEDUP_REMOVED lines=9> */
[----:B------:R-:W-:Y:S02]  /*389c0*/  IMAD.IADD R67, R22, 0x1, R5 ;  /* 0x0000000116437824 */ /* 0x000fe400078e0205 */
[----:B------:R-:W-:Y:S01]  /*389d0*/  IMAD.WIDE.U32 R4, R47, R25, R8 ;  /* 0x000000192f047225 */ /* 0x000fe200078e0008 */
[----:B------:R-:W-:-:S03]  /*389e0*/  IADD3 R8, P0, PT, R43, R6, RZ ;  /* 0x000000062b087210 */ /* 0x000fc60007f1e0ff */
[----:B------:R-:W-:Y:S02]  /*389f0*/  IMAD.IADD R21, R55, 0x1, R3 ;  /* 0x0000000137157824 */ /* 0x000fe400078e0203 */
[----:B------:R-:W-:Y:S02]  /*38a00*/  IMAD.IADD R3, R41, 0x1, R7 ;  /* 0x0000000129037824 */ /* 0x000fe400078e0207 */
[----:B------:R-:W-:-:S04]  /*38a10*/  IMAD.WIDE.U32 R10, R69, R74, R10 ;  /* 0x0000004a450a7225 */ /* 0x000fc800078e000a */
        /* <DEDUP_REMOVED lines=22> */
[----:B------:R-:W-:Y:S01]  /*38b80*/  IMAD.IADD R15, R50, 0x1, R15 ;  /* 0x00000001320f7824 */ /* 0x000fe200078e020f */
[----:B------:R-:W-:Y:S01]  /*38b90*/  IADD3 R10, P1, PT, R9, R10, RZ ;  /* 0x0000000a090a7210 */ /* 0x000fe20007f3e0ff */
[----:B------:R-:W-:Y:S01]  /*38ba0*/  IMAD.WIDE.U32 R6, R46, R25, R6 ;  /* 0x000000192e067225 */ /* 0x000fe200078e0006 */
[----:B------:R-:W-:-:S03]  /*38bb0*/  IADD3.X R9, PT, PT, RZ, RZ, RZ, P3, !PT ;  /* 0x000000ffff097210 */ /* 0x000fc60001ffe4ff */
[----:B------:R-:W-:Y:S01]  /*38bc0*/  IMAD.X R45, RZ, RZ, RZ, P0 ;  /* 0x000000ffff2d7224 */ /* 0x000fe200000e06ff */
[----:B------:R-:W-:Y:S01]  /*38bd0*/  IADD3 R6, P4, PT, R15, R6, RZ ;  /* 0x000000060f067210 */ /* 0x000fe20007f9e0ff */
[----:B------:R-:W-:Y:S02]  /*38be0*/  IMAD.IADD R11, R79, 0x1, R11 ;  /* 0x000000014f0b7824 */ /* 0x000fe400078e020b */
[----:B------:R-:W-:Y:S01]  /*38bf0*/  IMAD.WIDE.U32 R42, R19, R59, R2 ;  /* 0x0000003b132a7225 */ /* 0x000fe200078e0002 */
[----:B------:R-:W-:Y:S02]  /*38c00*/  IADD3 R45, P0, PT, R45, R14, RZ ;  /* 0x0000000e2d2d7210 */ /* 0x000fe40007f1e0ff */
[----:B------:R-:W-:Y:S01]  /*38c10*/  IADD3 R14, P6, PT, R11, R12, RZ ;  /* 0x0000000c0b0e7210 */ /* 0x000fe20007fde0ff */
[----:B------:R-:W-:Y:S01]  /*38c20*/  IMAD.WIDE.U32 R4, R48, R23, R4 ;  /* 0x0000001730047225 */ /* 0x000fe200078e0004 */
[----:B------:R-:W-:Y:S02]  /*38c30*/  IADD3.X R11, PT, PT, RZ, RZ, RZ, P1, !PT ;  /* 0x000000ffff0b7210 */ /* 0x000fe40000ffe4ff */
[----:B------:R-:W-:Y:S01]  /*38c40*/  IADD3.X R15, PT, PT, RZ, RZ, RZ, P6, !PT ;  /* 0x000000ffff0f7210 */ /* 0x000fe200037fe4ff */
[----:B------:R-:W-:Y:S01]  /*38c50*/  IMAD.IADD R7, R65, 0x1, R7 ;  /* 0x0000000141077824 */ /* 0x000fe200078e0207 */
[----:B------:R-:W-:Y:S01]  /*38c60*/  IADD3.X R2, PT, PT, RZ, RZ, RZ, P0, !PT ;  /* 0x000000ffff027210 */ /* 0x000fe200007fe4ff */
[----:B------:R-:W-:-:S02]  /*38c70*/  IMAD.IADD R21, R16, 0x1, R43 ;  /* 0x0000000110157824 */ /* 0x000fc400078e022b */
[----:B------:R-:W-:Y:S02]  /*38c80*/  IMAD R3, R42, R17, RZ ;  /* 0x000000112a037224 */ /* 0x000fe400078e02ff */
[----:B------:R-:W-:Y:S02]  /*38c90*/  IMAD.MOV.U32 R43, RZ, RZ, RZ ;  /* 0x000000ffff2b7224 */ /* 0x000fe400078e00ff */
[----:B------:R-:W-:Y:S01]  /*38ca0*/  IMAD.WIDE.U32 R22, R75, R61, R8 ;  /* 0x0000003d4b167225 */ /* 0x000fe200078e0008 */
[----:B------:R-:W-:-:S03]  /*38cb0*/  IADD3 R8, P3, PT, R7, R4, RZ ;  /* 0x0000000407087210 */ /* 0x000fc60007f7e0ff */
[----:B------:R-:W-:Y:S01]  /*38cc0*/  IMAD.X R7, RZ, RZ, RZ, P4 ;  /* 0x000000ffff077224 */ /* 0x000fe200020e06ff */
[----:B------:R-:W-:Y:S01]  /*38cd0*/  IADD3 R4, P5, PT, R21, R22, RZ ;  /* 0x0000001615047210 */ /* 0x000fe20007fbe0ff */
[----:B------:R-:W-:-:S04]  /*38ce0*/  IMAD.HI.U32 R69, R3, R58, R42 ;  /* 0x0000003a03457227 */ /* 0x000fc800078e002a */
[----:B------:R-:W-:Y:S02]  /*38cf0*/  IMAD.IADD R67, R0, 0x1, R5 ;  /* 0x0000000100437824 */ /* 0x000fe400078e0205 */
[----:B------:R-:W-:Y:S02]  /*38d00*/  IMAD.IADD R5, R20, 0x1, R23 ;  /* 0x0000000114057824 */ /* 0x000fe400078e0217 */
[----:B------:R-:W-:-:S04]  /*38d10*/  IMAD.WIDE.U32 R42, R39, R63, R10 ;  /* 0x0000003f272a7225 */ /* 0x000fc800078e000a */
[----:B------:R-:W-:-:S04]  /*38d20*/  IMAD.WIDE.U32 R10, R53, R47, R6 ;  /* 0x0000002f350a7225 */ /* 0x000fc800078e0006 */
[----:B------:R-:W-:Y:S02]  /*38d30*/  IMAD.X R9, RZ, RZ, RZ, P3 ;  /* 0x000000ffff097224 */ /* 0x000fe400018e06ff */
[----:B------:R-:W-:Y:S01]  /*38d40*/  IMAD.WIDE.U32 R22, R57, R74, R14 ;  /* 0x0000004a39167225 */ /* 0x000fe200078e000e */
[----:B------:R-:W-:Y:S02]  /*38d50*/  IADD3 R14, P1, PT, R5, R42, RZ ;  /* 0x0000002a050e7210 */ /* 0x000fe40007f3e0ff */
[----:B------:R-:W-:Y:S01]  /*38d60*/  IADD3.X R5, PT, PT, RZ, RZ, RZ, P2, !PT ;  /* 0x000000ffff057210 */ /* 0x000fe200017fe4ff */
[----:B------:R-:W-:Y:S01]  /*38d70*/  IMAD.WIDE.U32 R6, R49, R25, R8 ;  /* 0x0000001931067225 */ /* 0x000fe200078e0008 */
[----:B------:R-:W-:-:S03]  /*38d80*/  IADD3.X R15, PT, PT, RZ, RZ, RZ, P1, !PT ;  /* 0x000000ffff0f7210 */ /* 0x000fc60000ffe4ff */
[----:B------:R-:W-:Y:S01]  /*38d90*/  IMAD.IADD R51, R51, 0x1, R11 ;  /* 0x0000000133337824 */ /* 0x000fe200078e020b */
[----:B------:R-:W-:Y:S01]  /*38da0*/  IADD3 R11, P3, PT, R5, R10, RZ ;  /* 0x0000000a050b7210 */ /* 0x000fe20007f7e0ff */
[----:B------:R-:W-:Y:S02]  /*38db0*/  IMAD.IADD R43, R41, 0x1, R43 ;  /* 0x00000001292b7824 */ /* 0x000fe400078e022b */
[----:B------:R-:W-:Y:S01]  /*38dc0*/  IMAD.IADD R0, R13, 0x1, R23 ;  /* 0x000000010d007824 */ /* 0x000fe200078e0217 */
[----:B------:R-:W-:Y:S01]  /*38dd0*/  IADD3 R10, P4, PT, R51, R6, RZ ;  /* 0x00000006330a7210 */ /* 0x000fe20007f9e0ff */
        /* <DEDUP_REMOVED lines=14> */
[----:B------:R-:W-:Y:S01]  /*38ec0*/  IMAD.WIDE.U32 R10, R53, R46, R10 ;  /* 0x0000002e350a7225 */ /* 0x000fe200078e000a */
[----:B------:R-:W-:-:S03]  /*38ed0*/  IADD3 R22, P4, PT, R23, R4, RZ ;  /* 0x0000000417167210 */ /* 0x000fc60007f9e0ff */
[----:B------:R-:W-:Y:S02]  /*38ee0*/  IMAD.X R15, RZ, RZ, RZ, P3 ;  /* 0x000000ffff0f7224 */ /* 0x000fe400018e06ff */
        /* <DEDUP_REMOVED lines=24> */
[----:B------:R-:W-:Y:S01]  /*39070*/  IMAD R17, R14, R17, RZ ;  /* 0x000000110e117224 */ /* 0x000fe200078e02ff */
[----:B------:R-:W-:Y:S01]  /*39080*/  IADD3 R10, P4, PT, R11, R8, RZ ;  /* 0x000000080b0a7210 */ /* 0x000fe20007f9e0ff */
[----:B------:R-:W-:Y:S02]  /*39090*/  IMAD.MOV.U32 R15, RZ, RZ, RZ ;  /* 0x000000ffff0f7224 */ /* 0x000fe400078e00ff */
[----:B------:R-:W-:Y:S01]  /*390a0*/  IMAD.WIDE.U32 R6, R39, R74, R6 ;  /* 0x0000004a27067225 */ /* 0x000fe200078e0006 */
[----:B------:R-:W-:Y:S02]  /*390b0*/  IADD3.X R11, PT, PT, RZ, RZ, RZ, P4, !PT ;  /* 0x000000ffff0b7210 */ /* 0x000fe400027fe4ff */
[----:B------:R-:W-:Y:S01]  /*390c0*/  IADD3.X R39, PT, PT, RZ, RZ, RZ, P3, !PT ;  /* 0x000000ffff277210 */ /* 0x000fe20001ffe4ff */
[----:B------:R-:W-:Y:S01]  /*390d0*/  IMAD.IADD R9, R41, 0x1, R9 ;  /* 0x0000000129097824 */ /* 0x000fe200078e0209 */
[----:B------:R-:W-:Y:S01]  /*390e0*/  IADD3 R0, PT, PT, R13, R7, RZ ;  /* 0x000000070d007210 */ /* 0x000fe20007ffe0ff */
[----:B------:R-:W-:-:S03]  /*390f0*/  IMAD.HI.U32 R15, R17, R58, R14 ;  /* 0x0000003a110f7227 */ /* 0x000fc600078e000e */
        /* <DEDUP_REMOVED lines=35> */
[----:B------:R-:W-:Y:S01]  /*39330*/  IMAD.IADD R0, R13, 0x1, R9 ;  /* 0x000000010d007824 */ /* 0x000fe200078e0209 */
[----:B------:R-:W-:Y:S01]  /*39340*/  IADD3.X R2, PT, PT, RZ, RZ, RZ, P0, !PT ;  /* 0x000000ffff027210 */ /* 0x000fe200007fe4ff */
        /* <DEDUP_REMOVED lines=31> */
[----:B------:R-:W-:-:S03]  /*39540*/  IADD3.X R21, PT, PT, RZ, RZ, RZ, P6, !PT ;  /* 0x000000ffff157210 */ /* 0x000fc600037fe4ff */
[----:B------:R-:W-:Y:S01]  /*39550*/  IMAD.X R23, RZ, RZ, RZ, P5 ;  /* 0x000000ffff177224 */ /* 0x000fe200028e06ff */
[----:B------:R-:W-:Y:S01]  /*39560*/  IADD3 R19, P5, PT, R19, R0, RZ ;  /* 0x0000000013137210 */ /* 0x000fe20007fbe0ff */
[----:B------:R-:W-:Y:S01]  /*39570*/  IMAD.IADD R0, R13, 0x1, R9 ;  /* 0x000000010d007824 */ /* 0x000fe200078e0209 */
[----:B------:R-:W-:Y:S01]  /*39580*/  IADD3 R6, P2, PT, R6, R77, RZ ;  /* 0x0000004d06067210 */ /* 0x000fe20007f5e0ff */
[----:B------:R-:W-:-:S03]  /*39590*/  IMAD.WIDE.U32 R20, R17, R62, R20 ;  /* 0x0000003e11147225 */ /* 0x000fc600078e0014 */
[----:B------:R-:W-:Y:S01]  /*395a0*/  IADD3.X R7, PT, PT, RZ, RZ, RZ, P2, !PT ;  /* 0x000000ffff077210 */ /* 0x000fe200017fe4ff */
[----:B------:R-:W-:Y:S01]  /*395b0*/  IMAD.WIDE.U32 R8, R3, R64, R22 ;  /* 0x0000004003087225 */ /* 0x000fe200078e0016 */
[----:B------:R-:W-:-:S03]  /*395c0*/  IADD3 R23, P2, PT, R0, R19, RZ ;  /* 0x0000001300177210 */ /* 0x000fc60007f5e0ff */
[----:B------:R-:W-:Y:S02]  /*395d0*/  IMAD.IADD R19, R18, 0x1, R21 ;  /* 0x0000000112137824 */ /* 0x000fe400078e0215 */
[----:B------:R-:W-:Y:S01]  /*395e0*/  IMAD.IADD R0, R79, 0x1, R9 ;  /* 0x000000014f007824 */ /* 0x000fe200078e0209 */
[----:B------:R-:W-:Y:S01]  /*395f0*/  IADD3.X R9, PT, PT, RZ, RZ, RZ, P3, !PT ;  /* 0x000000ffff097210 */ /* 0x000fe20001ffe4ff */
[----:B------:R-:W-:Y:S01]  /*39600*/  IMAD.WIDE.U32 R48, R53, R48, R6 ;  /* 0x0000003035307225 */ /* 0x000fe200078e0006 */
[----:B------:R-:W-:Y:S02]  /*39610*/  IADD3.X R7, PT, PT, RZ, RZ, RZ, P0, !PT ;  /* 0x000000ffff077210 */ /* 0x000fe400007fe4ff */
[----:B------:R-:W-:Y:S02]  /*39620*/  IADD3 R18, P6, PT, R19, R8, RZ ;  /* 0x0000000813127210 */ /* 0x000fe40007fde0ff */
[----:B------:R-:W-:Y:S01]  /*39630*/  IADD3 R6, P0, PT, R0, R23, RZ ;  /* 0x0000001700067210 */ /* 0x000fe20007f1e0ff */
        /* <DEDUP_REMOVED lines=17> */
[----:B------:R-:W-:-:S04]  /*39750*/  IADD3.X R23, PT, PT, RZ, RZ, RZ, P6, !PT ;  /* 0x000000ffff177210 */ /* 0x000fc800037fe4ff */
[----:B------:R-:W-:Y:S01]  /*39760*/  IADD3 R0, P2, PT, R0, R7, RZ ;  /* 0x0000000700007210 */ /* 0x000fe20007f5e0ff */
[----:B------:R-:W-:-:S04]  /*39770*/  IMAD.WIDE.U32 R22, R17, R64, R22 ;  /* 0x0000004011167225 */ /* 0x000fc800078e0016 */
[----:B------:R-:W-:Y:S01]  /*39780*/  IMAD.X R7, RZ, RZ, RZ, P1 ;  /* 0x000000ffff077224 */ /* 0x000fe200008e06ff */
[----:B------:R-:W-:Y:S01]  /*39790*/  IADD3 R3, P1, PT, R3, R0, RZ ;  /* 0x0000000003037210 */ /* 0x000fe20007f3e0ff */
[----:B------:R-:W-:Y:S02]  /*397a0*/  IMAD.IADD R2, R79, 0x1, R23 ;  /* 0x000000014f027824 */ /* 0x000fe400078e0217 */
[----:B------:R-:W-:Y:S01]  /*397b0*/  IMAD.X R0, RZ, RZ, RZ, P0 ;  /* 0x000000ffff007224 */ /* 0x000fe200000e06ff */
[----:B------:R-:W-:Y:S02]  /*397c0*/  IADD3 R48, PT, PT, R48, R49, R7 ;  /* 0x0000003130307210 */ /* 0x000fe40007ffe007 */
        /* <DEDUP_REMOVED lines=9> */
[----:B------:R-:W-:-:S05]  /*39860*/  IMAD.IADD R7, R13, 0x1, R17 ;  /* 0x000000010d077824 */ /* 0x000fca00078e0211 */
        /* <DEDUP_REMOVED lines=10> */
[----:B------:R-:W-:Y:S02]  /*39910*/  IMAD.MOV.U32 R2, RZ, RZ, R22 ;  /* 0x000000ffff027224 */ /* 0x000fe400078e0016 */
[----:B------:R-:W-:-:S04]  /*39920*/  IMAD.MOV.U32 R8, RZ, RZ, RZ ;  /* 0x000000ffff087224 */ /* 0x000fc800078e00ff */
        /* <DEDUP_REMOVED lines=24> */
.L_x_478:
[----:B------:R-:W-:Y:S02]  /*39ab0*/  IADD3 R41, P0, PT, R10, -R58, RZ ;  /* 0x8000003a0a297210 */ /* 0x000fe40007f1e0ff */
[----:B------:R-:W-:-:S03]  /*39ac0*/  MOV R8, RZ ;  /* 0x000000ff00087202 */ /* 0x000fc60000000f00 */
        /* <DEDUP_REMOVED lines=21> */
.L_x_396:
[----:B------:R-:W-:-:S13]  /*39c20*/  ISETP.NE.AND P0, PT, R8, RZ, PT ;  /* 0x000000ff0800720c */ /* 0x000fda0003f05270 */
[----:B------:R-:W-:Y:S05]  /*39c30*/  @P0 BRA `(.L_x_479) ;  /* 0x0000014800c80947 */ /* 0x000fea0003800000 */
[----:B------:R-:W-:-:S04]  /*39c40*/  LOP3.LUT R4, R39, R41, R0, 0xfe, !PT ;  /* 0x0000002927047212 */ /* 0x000fc800078efe00 */
[----:B------:R-:W-:-:S04]  /*39c50*/  LOP3.LUT R4, R3, R4, R6, 0xfe, !PT ;  /* 0x0000000403047212 */ /* 0x000fc800078efe06 */
[----:B------:R-:W-:-:S04]  /*39c60*/  LOP3.LUT R4, R9, R4, R2, 0xfe, !PT ;  /* 0x0000000409047212 */ /* 0x000fc800078efe02 */
[----:B------:R-:W-:-:S13]  /*39c70*/  LOP3.LUT P0, RZ, R4, R7, RZ, 0xfc, !PT ;  /* 0x0000000704ff7212 */ /* 0x000fda000780fcff */
[----:B------:R-:W-:Y:S05]  /*39c80*/  @!P0 BRA `(.L_x_479) ;  /* 0x0000014800b48947 */ /* 0x000fea0003800000 */
[----:B------:R-:W0:Y:S01]  /*39c90*/  LDCU UR11, c[0x3][0xe0] ;  /* 0x00c01c00ff0b77ac */ /* 0x000e220008000800 */
[----:B------:R-:W-:Y:S02]  /*39ca0*/  IMAD.MOV.U32 R4, RZ, RZ, R41 ;  /* 0x000000ffff047224 */ /* 0x000fe400078e0029 */
[----:B------:R-:W-:Y:S01]  /*39cb0*/  IMAD.MOV.U32 R5, RZ, RZ, RZ ;  /* 0x000000ffff057224 */ /* 0x000fe200078e00ff */
[----:B------:R-:W1:Y:S01]  /*39cc0*/  LDCU.128 UR16, c[0x3][URZ] ;  /* 0x00c00000ff1077ac */ /* 0x000e620008000c00 */
[----:B------:R-:W-:Y:S02]  /*39cd0*/  IMAD.MOV.U32 R15, RZ, RZ, RZ ;  /* 0x000000ffff0f7224 */ /* 0x000fe400078e00ff */
[----:B0-----:R-:W-:-:S04]  /*39ce0*/  IMAD R25, R41, UR11, RZ ;  /* 0x0000000b29197c24 */ /* 0x001fc8000f8e02ff */
[----:B-1----:R-:W-:-:S05]  /*39cf0*/  IMAD.HI.U32 R5, R25, UR16, R4 ;  /* 0x0000001019057c27 */ /* 0x002fca000f8e0004 */
[----:B------:R-:W-:Y:S01]  /*39d00*/  IADD3 R4, P0, PT, R5, R0, RZ ;  /* 0x0000000005047210 */ /* 0x000fe20007f1e0ff */
[----:B------:R-:W-:-:S03]  /*39d10*/  IMAD.U32 R0, RZ, RZ, UR18 ;  /* 0x00000012ff007e24 */ /* 0x000fc6000f8e00ff */
[----:B------:R-:W-:-:S03]  /*39d20*/  IADD3.X R5, PT, PT, RZ, RZ, RZ, P0, !PT ;  /* 0x000000ffff057210 */ /* 0x000fc600007fe4ff */
[----:B------:R-:W-:-:S04]  /*39d30*/  IMAD.WIDE.U32 R4, R25, UR17, R4 ;  /* 0x0000001119047c25 */ /* 0x000fc8000f8e0004 */
[----:B------:R-:W-:Y:S01]  /*39d40*/  IMAD R13, R4, UR11, RZ ;  /* 0x0000000b040d7c24 */ /* 0x000fe2000f8e02ff */
[----:B------:R-:W-:Y:S02]  /*39d50*/  IADD3 R10, P0, PT, R5, R39, RZ ;  /* 0x00000027050a7210 */ /* 0x000fe40007f1e0ff */
[----:B------:R-:W-:-:S03]  /*39d60*/  MOV R14, R4 ;  /* 0x00000004000e7202 */ /* 0x000fc60000000f00 */
[----:B------:R-:W-:Y:S02]  /*39d70*/  IMAD.X R11, RZ, RZ, RZ, P0 ;  /* 0x000000ffff0b7224 */ /* 0x000fe400000e06ff */
[----:B------:R-:W-:-:S04]  /*39d80*/  IMAD.HI.U32 R15, R13, UR16, R14 ;  /* 0x000000100d0f7c27 */ /* 0x000fc8000f8e000e */
[----:B------:R-:W-:-:S05]  /*39d90*/  IMAD.WIDE.U32 R4, R25, R0, R10 ;  /* 0x0000000019047225 */ /* 0x000fca00078e000a */
[----:B------:R-:W-:Y:S01]  /*39da0*/  IADD3 R10, P0, PT, R5, R6, RZ ;  /* 0x00000006050a7210 */ /* 0x000fe20007f1e0ff */
[----:B------:R-:W-:Y:S01]  /*39db0*/  IMAD.U32 R6, RZ, RZ, UR19 ;  /* 0x00000013ff067e24 */ /* 0x000fe2000f8e00ff */
[----:B------:R-:W-:Y:S02]  /*39dc0*/  IADD3 R14, P1, PT, R4, R15, RZ ;  /* 0x0000000f040e7210 */ /* 0x000fe40007f3e0ff */
[----:B------:R-:W0:Y:S01]  /*39dd0*/  LDC.64 R4, c[0x3][0x10] ;  /* 0x00c00400ff047b82 */ /* 0x000e220000000a00 */
        /* <DEDUP_REMOVED lines=12> */
[----:B0-----:R-:W-:Y:S01]  /*39ea0*/  IMAD.WIDE.U32 R14, R25, R4, R18 ;  /* 0x00000004190e7225 */ /* 0x001fe200078e0012 */
[----:B------:R-:W-:-:S04]  /*39eb0*/  IADD3 R20, P2, PT, R16, R21, RZ ;  /* 0x0000001510147210 */ /* 0x000fc80007f5e0ff */
[----:B------:R-:W-:Y:S01]  /*39ec0*/  IADD3 R16, P0, PT, R15, R2, RZ ;  /* 0x000000020f107210 */ /* 0x000fe20007f1e0ff */
[----:B------:R-:W-:Y:S01]  /*39ed0*/  IMAD.X R21, RZ, RZ, RZ, P2 ;  /* 0x000000ffff157224 */ /* 0x000fe200010e06ff */
[----:B------:R-:W-:Y:S01]  /*39ee0*/  IADD3 R18, P1, PT, R14, R17, RZ ;  /* 0x000000110e127210 */ /* 0x000fe20007f3e0ff */
[----:B------:R-:W0:Y:S01]  /*39ef0*/  LDC.64 R2, c[0x3][0x18] ;  /* 0x00c00600ff027b82 */ /* 0x000e220000000a00 */
[----:B------:R-:W-:-:S03]  /*39f00*/  IADD3.X R17, PT, PT, RZ, RZ, RZ, P0, !PT ;  /* 0x000000ffff117210 */ /* 0x000fc600007fe4ff */
[----:B------:R-:W-:Y:S02]  /*39f10*/  IMAD.X R19, RZ, RZ, RZ, P1 ;  /* 0x000000ffff137224 */ /* 0x000fe400008e06ff */
[----:B------:R-:W-:-:S04]  /*39f20*/  IMAD.WIDE.U32 R14, R25, R5, R16 ;  /* 0x00000005190e7225 */ /* 0x000fc800078e0010 */
[----:B------:R-:W-:-:S04]  /*39f30*/  IMAD.WIDE.U32 R16, R13, R6, R18 ;  /* 0x000000060d107225 */ /* 0x000fc800078e0012 */
[----:B------:R-:W-:Y:S01]  /*39f40*/  IMAD.WIDE.U32 R18, R11, UR17, R20 ;  /* 0x000000110b127c25 */ /* 0x000fe2000f8e0014 */
[----:B------:R-:W-:Y:S02]  /*39f50*/  IADD3 R20, P0, PT, R15, R9, RZ ;  /* 0x000000090f147210 */ /* 0x000fe40007f1e0ff */
[----:B------:R-:W-:Y:S01]  /*39f60*/  IADD3 R22, P1, PT, R14, R17, RZ ;  /* 0x000000110e167210 */ /* 0x000fe20007f3e0ff */
[----:B------:R-:W-:Y:S01]  /*39f70*/  IMAD R9, R18, UR11, RZ ;  /* 0x0000000b12097c24 */ /* 0x000fe2000f8e02ff */
[----:B------:R-:W-:Y:S01]  /*39f80*/  IADD3 R16, P2, PT, R16, R19, RZ ;  /* 0x0000001310107210 */ /* 0x000fe20007f5e0ff */
[----:B------:R-:W-:Y:S01]  /*39f90*/  IMAD.MOV.U32 R19, RZ, RZ, RZ ;  /* 0x000000ffff137224 */ /* 0x000fe200078e00ff */
[----:B------:R-:W-:Y:S01]  /*39fa0*/  IADD3.X R23, PT, PT, RZ, RZ, RZ, P1, !PT ;  /* 0x000000ffff177210 */ /* 0x000fe20000ffe4ff */
[----:B------:R-:W-:Y:S02]  /*39fb0*/  IMAD.X R21, RZ, RZ, RZ, P0 ;  /* 0x000000ffff157224 */ /* 0x000fe400000e06ff */
[----:B------:R-:W-:-:S02]  /*39fc0*/  IMAD.X R17, RZ, RZ, RZ, P2 ;  /* 0x000000ffff117224 */ /* 0x000fc400010e06ff */
[----:B------:R-:W-:-:S04]  /*39fd0*/  IMAD.HI.U32 R39, R9, UR16, R18 ;  /* 0x0000001009277c27 */ /* 0x000fc8000f8e0012 */
[----:B0-----:R-:W-:-:S04]  /*39fe0*/  IMAD.WIDE.U32 R14, R25, R2, R20 ;  /* 0x00000002190e7225 */ /* 0x001fc800078e0014 */
        /* <DEDUP_REMOVED lines=8> */
[----:B------:R-:W-:-:S03]  /*3a070*/  IMAD.WIDE.U32 R14, R25, R3, R20 ;  /* 0x00000003190e7225 */ /* 0x000fc600078e0014 */
[----:B------:R-:W-:Y:S01]  /*3a080*/  IADD3.X R17, PT, PT, RZ, RZ, RZ, P1, !PT ;  /* 0x000000ffff117210 */ /* 0x000fe20000ffe4ff */
[----:B------:R-:W-:Y:S02]  /*3a090*/  IMAD.X R19, RZ, RZ, RZ, P2 ;  /* 0x000000ffff137224 */ /* 0x000fe400010e06ff */
        /* <DEDUP_REMOVED lines=33> */
[----:B------:R-:W-:Y:S01]  /*3a2b0*/  IMAD.X R23, RZ, RZ, RZ, P1 ;  /* 0x000000ffff177224 */ /* 0x000fe200008e06ff */
[----:B------:R-:W-:Y:S01]  /*3a2c0*/  MOV R38, R18 ;  /* 0x0000001200267202 */ /* 0x000fe20000000f00 */
        /* <DEDUP_REMOVED lines=138> */
.L_x_480:
        /* <DEDUP_REMOVED lines=23> */
.L_x_481:
        /* <DEDUP_REMOVED lines=14> */
[----:B------:R-:W-:Y:S01]  /*3adc0*/  IMAD.MOV.U32 R11, RZ, RZ, RZ ;  /* 0x000000ffff0b7224 */ /* 0x000fe200078e00ff */
[----:B------:R-:W-:Y:S02]  /*3add0*/  MOV R21, RZ ;  /* 0x000000ff00157202 */ /* 0x000fe40000000f00 */
[----:B------:R-:W-:Y:S01]  /*3ade0*/  CS2R R16, SRZ ;  /* 0x0000000000107805 */ /* 0x000fe2000001ff00 */
[----:B------:R-:W-:Y:S02]  /*3adf0*/  IMAD.MOV.U32 R45, RZ, RZ, RZ ;  /* 0x000000ffff2d7224 */ /* 0x000fe400078e00ff */
[----:B------:R-:W-:Y:S01]  /*3ae00*/  IMAD.MOV.U32 R18, RZ, RZ, RZ ;  /* 0x000000ffff127224 */ /* 0x000fe200078e00ff */
[----:B------:R-:W1:Y:S01]  /*3ae10*/  LDC.64 R12, c[0x3][0xa8] ;  /* 0x00c02a00ff0c7b82 */ /* 0x000e620000000a00 */
[----:B0-----:R-:W-:-:S04]  /*3ae20*/  IMAD.WIDE.U32 R8, R40, R14, RZ ;  /* 0x0000000e28087225 */ /* 0x001fc800078e00ff */
[----:B------:R-:W-:Y:S02]  /*3ae30*/  IMAD.MOV.U32 R10, RZ, RZ, R9 ;  /* 0x000000ffff0a7224 */ /* 0x000fe400078e0009 */
[----:B------:R-:W-:Y:S02]  /*3ae40*/  HFMA2 R9, -RZ, RZ, 0, 0 ;  /* 0x00000000ff097431 */ /* 0x000fe400000001ff */
[----:B------:R-:W-:Y:S02]  /*3ae50*/  IMAD R19, R8, UR11, RZ ;  /* 0x0000000b08137c24 */ /* 0x000fe4000f8e02ff */
[----:B------:R-:W-:-:S04]  /*3ae60*/  IMAD.WIDE.U32 R10, R40, R15, R10 ;  /* 0x0000000f280a7225 */ /* 0x000fc800078e000a */
[----:B------:R-:W-:Y:S02]  /*3ae70*/  IMAD.MOV.U32 R20, RZ, RZ, R10 ;  /* 0x000000ffff147224 */ /* 0x000fe400078e000a */
[----:B------:R-:W-:-:S04]  /*3ae80*/  IMAD.HI.U32 R47, R19, UR16, R8 ;  /* 0x00000010132f7c27 */ /* 0x000fc8000f8e0008 */
[----:B------:R-:W-:Y:S02]  /*3ae90*/  IMAD.MOV.U32 R8, RZ, RZ, R11 ;  /* 0x000000ffff087224 */ /* 0x000fe400078e000b */
[----:B------:R-:W-:Y:S01]  /*3aea0*/  IMAD.WIDE.U32 R20, R42, R14, R20 ;  /* 0x0000000e2a147225 */ /* 0x000fe200078e0014 */
[----:B------:R-:W0:Y:S03]  /*3aeb0*/  LDC.64 R10, c[0x3][0xb0] ;  /* 0x00c02c00ff0a7b82 */ /* 0x000e260000000a00 */
[----:B-1----:R-:W-:-:S04]  /*3aec0*/  IMAD.WIDE.U32 R8, R40, R12, R8 ;  /* 0x0000000c28087225 */ /* 0x002fc800078e0008 */
        /* <DEDUP_REMOVED lines=10> */
[----:B------:R-:W-:Y:S01]  /*3af70*/  IMAD.MOV.U32 R44, RZ, RZ, R20 ;  /* 0x000000ffff2c7224 */ /* 0x000fe200078e0014 */
[----:B------:R-:W-:Y:S01]  /*3af80*/  MOV R8, R9 ;  /* 0x0000000900087202 */ /* 0x000fe20000000f00 */
[----:B------:R-:W-:-:S04]  /*3af90*/  IMAD.WIDE.U32 R46, R19, UR17, R46 ;  /* 0x00000011132e7c25 */ /* 0x000fc8000f8e002e */
[----:B------:R-:W-:Y:S01]  /*3afa0*/  IMAD.X R23, RZ, RZ, RZ, P0 ;  /* 0x000000ffff177224 */ /* 0x000fe200000e06ff */
[----:B------:R-:W-:Y:S01]  /*3afb0*/  IADD3 R41, PT, PT, R17, R47, RZ ;  /* 0x0000002f11297210 */ /* 0x000fe20007ffe0ff */
[----:B------:R-:W-:Y:S02]  /*3afc0*/  IMAD.MOV.U32 R9, RZ, RZ, RZ ;  /* 0x000000ffff097224 */ /* 0x000fe400078e00ff */
[----:B------:R-:W-:Y:S02]  /*3afd0*/  HFMA2 R47, -RZ, RZ, 0, 0 ;  /* 0x00000000ff2f7431 */ /* 0x000fe400000001ff */
[----:B------:R-:W-:-:S04]  /*3afe0*/  IMAD.WIDE.U32 R44, R39, R14, R44 ;  /* 0x0000000e272c7225 */ /* 0x000fc800078e002c */
[----:B------:R-:W-:Y:S01]  /*3aff0*/  IMAD.WIDE.U32 R22, R42, R12, R22 ;  /* 0x0000000c2a167225 */ /* 0x000fe200078e0016 */
[----:B------:R-:W-:-:S03]  /*3b000*/  IADD3 R44, P2, PT, R44, R41, RZ ;  /* 0x000000292c2c7210 */ /* 0x000fc60007f5e0ff */
[----:B0-----:R-:W-:Y:S01]  /*3b010*/  IMAD.WIDE.U32 R8, R40, R10, R8 ;  /* 0x0000000a28087225 */ /* 0x001fe200078e0008 */
[----:B------:R-:W-:Y:S02]  /*3b020*/  IADD3 R22, P1, PT, R22, R45, RZ ;  /* 0x0000002d16167210 */ /* 0x000fe40007f3e0ff */
[----:B------:R-:W-:Y:S01]  /*3b030*/  IADD3.X R45, PT, PT, RZ, RZ, RZ, P2, !PT ;  /* 0x000000ffff2d7210 */ /* 0x000fe200017fe4ff */
[----:B------:R-:W-:Y:S01]  /*3b040*/  IMAD R21, R46, UR11, RZ ;  /* 0x0000000b2e157c24 */ /* 0x000fe2000f8e02ff */
[----:B------:R-:W-:Y:S01]  /*3b050*/  IADD3 R8, P0, PT, R8, R23, RZ ;  /* 0x0000001708087210 */ /* 0x000fe20007f1e0ff */
[----:B------:R-:W-:Y:S02]  /*3b060*/  IMAD.X R23, RZ, RZ, RZ, P1 ;  /* 0x000000ffff177224 */ /* 0x000fe400008e06ff */
[----:B-----5:R-:W-:-:S04]  /*3b070*/  IMAD.HI.U32 R55, R21, UR16, R46 ;  /* 0x0000001015377c27 */ /* 0x020fc8000f8e002e */
[----:B------:R-:W-:Y:S01]  /*3b080*/  IMAD.MOV.U32 R46, RZ, RZ, R9 ;  /* 0x000000ffff2e7224 */ /* 0x000fe200078e0009 */
[----:B------:R-:W-:Y:S01]  /*3b090*/  IADD3 R55, PT, PT, R16, R55, RZ ;  /* 0x0000003710377210 */ /* 0x000fe20007ffe0ff */
[----:B------:R-:W-:Y:S02]  /*3b0a0*/  IMAD.X R9, RZ, RZ, RZ, P0 ;  /* 0x000000ffff097224 */ /* 0x000fe400000e06ff */
[----:B------:R-:W-:-:S04]  /*3b0b0*/  IMAD.WIDE.U32 R44, R19, R0, R44 ;  /* 0x00000000132c7225 */ /* 0x000fc800078e002c */
[----:B------:R-:W-:Y:S01]  /*3b0c0*/  IMAD.WIDE.U32 R22, R39, R15, R22 ;  /* 0x0000000f27167225 */ /* 0x000fe200078e0016 */
[----:B------:R-:W-:-:S03]  /*3b0d0*/  IADD3 R54, P2, PT, R55, R44, RZ ;  /* 0x0000002c37367210 */ /* 0x000fc60007f5e0ff */
[----:B------:R-:W-:Y:S01]  /*3b0e0*/  IMAD.WIDE.U32 R46, R40, R11, R46 ;  /* 0x0000000b282e7225 */ /* 0x000fe200078e002e */
[----:B------:R-:W-:-:S03]  /*3b0f0*/  MOV R44, R22 ;  /* 0x00000016002c7202 */ /* 0x000fc60000000f00 */
[----:B------:R-:W-:-:S04]  /*3b100*/  IMAD.WIDE.U32 R8, R42, R13, R8 ;  /* 0x0000000d2a087225 */ /* 0x000fc800078e0008 */
[----:B------:R-:W-:Y:S01]  /*3b110*/  IMAD.IADD R53, R18, 0x1, R45 ;  /* 0x0000000112357824 */ /* 0x000fe200078e022d */
[----:B------:R-:W-:Y:S01]  /*3b120*/  IADD3 R50, P0, PT, R46, R9, RZ ;  /* 0x000000092e327210 */ /* 0x000fe20007f1e0ff */
[----:B------:R-:W-:Y:S01]  /*3b130*/  IMAD.MOV.U32 R45, RZ, RZ, RZ ;  /* 0x000000ffff2d7224 */ /* 0x000fe200078e00ff */
[----:B------:R-:W-:Y:S01]  /*3b140*/  IADD3 R48, P1, PT, R8, R23, RZ ;  /* 0x0000001708307210 */ /* 0x000fe20007f3e0ff */
[----:B------:R-:W-:Y:S01]  /*3b150*/  IMAD.X R55, RZ, RZ, RZ, P2 ;  /* 0x000000ffff377224 */ /* 0x000fe200010e06ff */
[----:B------:R-:W0:Y:S01]  /*3b160*/  LDC.64 R8, c[0x3][0xb8] ;  /* 0x00c02e00ff087b82 */ /* 0x000e220000000a00 */
[----:B------:R-:W-:Y:S01]  /*3b170*/  IMAD.WIDE.U32 R44, R38, R14, R44 ;  /* 0x0000000e262c7225 */ /* 0x000fe200078e002c */
[----:B------:R-:W-:Y:S02]  /*3b180*/  IADD3.X R49, PT, PT, RZ, RZ, RZ, P1, !PT ;  /* 0x000000ffff317210 */ /* 0x000fe40000ffe4ff */
[----:B------:R-:W-:Y:S01]  /*3b190*/  MOV R46, R47 ;  /* 0x0000002f002e7202 */ /* 0x000fe20000000f00 */
[----:B------:R-:W-:Y:S01]  /*3b1a0*/  IMAD.X R51, RZ, RZ, RZ, P0 ;  /* 0x000000ffff337224 */ /* 0x000fe200000e06ff */
[----:B------:R-:W-:Y:S01]  /*3b1b0*/  IADD3 R52, P0, PT, R44, R53, RZ ;  /* 0x000000352c347210 */ /* 0x000fe20007f1e0ff */
[----:B------:R-:W-:-:S04]  /*3b1c0*/  IMAD.WIDE.U32 R22, R39, R12, R48 ;  /* 0x0000000c27167225 */ /* 0x000fc800078e0030 */
[----:B------:R-:W-:Y:S01]  /*3b1d0*/  IMAD.WIDE.U32 R50, R42, R10, R50 ;  /* 0x0000000a2a327225 */ /* 0x000fe200078e0032 */
[----:B------:R-:W-:-:S03]  /*3b1e0*/  IADD3 R48, P1, PT, R22, R45, RZ ;  /* 0x0000002d16307210 */ /* 0x000fc60007f3e0ff */
[----:B------:R-:W-:Y:S02]  /*3b1f0*/  HFMA2 R22, -RZ, RZ, 0, 0 ;  /* 0x00000000ff167431 */ /* 0x000fe400000001ff */
        /* <DEDUP_REMOVED lines=9> */
[----:B------:R-:W-:Y:S02]  /*3b290*/  IMAD R23, R54, UR11, RZ ;  /* 0x0000000b36177c24 */ /* 0x000fe4000f8e02ff */
[----:B------:R-:W-:-:S04]  /*3b2a0*/  IMAD.WIDE.U32 R44, R39, R13, R44 ;  /* 0x0000000d272c7225 */ /* 0x000fc800078e002c */
[----:B------:R-:W-:-:S04]  /*3b2b0*/  IMAD.WIDE.U32 R48, R38, R15, R48 ;  /* 0x0000000f26307225 */ /* 0x000fc800078e0030 */
[----:B------:R-:W-:Y:S02]  /*3b2c0*/  IMAD.MOV.U32 R20, RZ, RZ, RZ ;  /* 0x000000ffff147224 */ /* 0x000fe400078e00ff */
[----:B------:R-:W-:-:S04]  /*3b2d0*/  IMAD.HI.U32 R55, R23, UR16, R54 ;  /* 0x0000001017377c27 */ /* 0x000fc8000f8e0036 */
[----:B------:R-:W-:Y:S01]  /*3b2e0*/  IMAD.X R57, RZ, RZ, RZ, P0 ;  /* 0x000000ffff397224 */ /* 0x000fe200000e06ff */
[----:B------:R-:W-:Y:S01]  /*3b2f0*/  IADD3 R54, P0, PT, R44, R49, RZ ;  /* 0x000000312c367210 */ /* 0x000fe20007f1e0ff */
[----:B------:R-:W-:Y:S02]  /*3b300*/  IMAD.IADD R41, R20, 0x1, R53 ;  /* 0x0000000114297824 */ /* 0x000fe400078e0235 */
[----:B------:R-:W-:Y:S01]  /*3b310*/  IMAD.IADD R59, R16, 0x1, R55 ;  /* 0x00000001103b7824 */ /* 0x000fe200078e0237 */
[----:B------:R-:W-:Y:S01]  /*3b320*/  IADD3.X R55, PT, PT, RZ, RZ, RZ, P0, !PT ;  /* 0x000000ffff377210 */ /* 0x000fe200007fe4ff */
[----:B------:R-:W-:Y:S02]  /*3b330*/  IMAD.MOV.U32 R47, RZ, RZ, RZ ;  /* 0x000000ffff2f7224 */ /* 0x000fe400078e00ff */
[----:B------:R-:W-:Y:S02]  /*3b340*/  IMAD.MOV.U32 R52, RZ, RZ, R48 ;  /* 0x000000ffff347224 */ /* 0x000fe400078e0030 */
[----:B------:R-:W-:-:S02]  /*3b350*/  IMAD.MOV.U32 R53, RZ, RZ, RZ ;  /* 0x000000ffff357224 */ /* 0x000fc400078e00ff */
[----:B------:R-:W-:-:S04]  /*3b360*/  IMAD.WIDE.U32 R56, R21, R0, R56 ;  /* 0x0000000015387225 */ /* 0x000fc800078e0038 */
[----:B0-----:R-:W-:Y:S01]  /*3b370*/  IMAD.WIDE.U32 R46, R40, R8, R46 ;  /* 0x00000008282e7225 */ /* 0x001fe200078e002e */
[----:B------:R-:W-:Y:S02]  /*3b380*/  IADD3 R58, P3, PT, R59, R56, RZ ;  /* 0x000000383b3a7210 */ /* 0x000fe40007f7e0ff */
[----:B------:R-:W-:Y:S01]  /*3b390*/  IADD3 R61, PT, PT, R18, R57, RZ ;  /* 0x00000039123d7210 */ /* 0x000fe20007ffe0ff */
[----:B------:R-:W-:Y:S01]  /*3b3a0*/  IMAD.WIDE.U32 R52, R25, R14, R52 ;  /* 0x0000000e19347225 */ /* 0x000fe200078e0034 */
[----:B------:R-:W-:-:S03]  /*3b3b0*/  MOV R50, R47 ;  /* 0x0000002f00327202 */ /* 0x000fc60000000f00 */
[----:B------:R-:W-:Y:S01]  /*3b3c0*/  IMAD.WIDE.U32 R48, R38, R12, R54 ;  /* 0x0000000c26307225 */ /* 0x000fe200078e0036 */
[----:B------:R-:W-:Y:S02]  /*3b3d0*/  IADD3 R54, P0, PT, R46, R51, RZ ;  /* 0x000000332e367210 */ /* 0x000fe40007f1e0ff */
[----:B------:R-:W-:Y:S01]  /*3b3e0*/  IADD3 R56, P2, PT, R52, R41, RZ ;  /* 0x0000002934387210 */ /* 0x000fe20007f5e0ff */
[----:B------:R-:W-:Y:S01]  /*3b3f0*/  IMAD.X R59, RZ, RZ, RZ, P3 ;  /* 0x000000ffff3b7224 */ /* 0x000fe200018e06ff */
[----:B------:R-:W-:Y:S01]  /*3b400*/  IADD3 R46, P1, PT, R48, R53, RZ ;  /* 0x00000035302e7210 */ /* 0x000fe20007f3e0ff */
[----:B------:R-:W-:Y:S02]  /*3b410*/  IMAD.X R55, RZ, RZ, RZ, P0 ;  /* 0x000000ffff377224 */ /* 0x000fe400000e06ff */
[----:B------:R-:W-:Y:S01]  /*3b420*/  IMAD.X R57, RZ, RZ, RZ, P2 ;  /* 0x000000ffff397224 */ /* 0x000fe200010e06ff */
[----:B------:R-:W-:Y:S01]  /*3b430*/  IADD3.X R47, PT, PT, RZ, RZ, RZ, P1, !PT ;  /* 0x000000ffff2f7210 */ /* 0x000fe20000ffe4ff */
[----:B------:R-:W-:-:S02]  /*3b440*/  IMAD.MOV.U32 R51, RZ, RZ, RZ ;  /* 0x000000ffff337224 */ /* 0x000fc400078e00ff */
[----:B------:R-:W-:-:S04]  /*3b450*/  IMAD.WIDE.U32 R56, R19, R4, R56 ;  /* 0x0000000413387225 */ /* 0x000fc800078e0038 */
[----:B------:R-:W-:Y:S01]  /*3b460*/  IMAD.WIDE.U32 R58, R23, UR17, R58 ;  /* 0x00000011173a7c25 */ /* 0x000fe2000f8e003a */
[----:B------:R-:W-:-:S03]  /*3b470*/  IADD3 R60, P2, PT, R61, R56, RZ ;  /* 0x000000383d3c7210 */ /* 0x000fc60007f5e0ff */
[----:B------:R-:W-:-:S04]  /*3b480*/  IMAD.WIDE.U32 R52, R42, R11, R54 ;  /* 0x0000000b2a347225 */ /* 0x000fc800078e0036 */
[----:B------:R-:W-:Y:S01]  /*3b490*/  IMAD.WIDE.U32 R46, R25, R15, R46 ;  /* 0x0000000f192e7225 */ /* 0x000fe200078e002e */
[----:B------:R-:W-:-:S03]  /*3b4a0*/  IADD3 R56, P1, PT, R52, R45, RZ ;  /* 0x0000002d34387210 */ /* 0x000fc60007f3e0ff */
[----:B------:R-:W-:Y:S01]  /*3b4b0*/  IMAD.WIDE.U32 R50, R40, R9, R50 ;  /* 0x0000000928327225 */ /* 0x000fe200078e0032 */
[----:B------:R-:W-:-:S03]  /*3b4c0*/  MOV R44, R46 ;  /* 0x0000002e002c7202 */ /* 0x000fc60000000f00 */
[----:B------:R-:W-:Y:S02]  /*3b4d0*/  HFMA2 R40, -RZ, RZ, 0, 0 ;  /* 0x00000000ff287431 */ /* 0x000fe400000001ff */
[----:B------:R-:W-:Y:S01]  /*3b4e0*/  IMAD.IADD R43, R17, 0x1, R59 ;  /* 0x00000001112b7824 */ /* 0x000fe200078e023b */
[----:B------:R-:W-:Y:S01]  /*3b4f0*/  IADD3 R54, P0, PT, R50, R53, RZ ;  /* 0x0000003532367210 */ /* 0x000fe20007f1e0ff */
[----:B------:R-:W-:Y:S02]  /*3b500*/  IMAD R41, R58, UR11, RZ ;  /* 0x0000000b3a297c24 */ /* 0x000fe4000f8e02ff */
[----:B------:R-:W-:Y:S02]  /*3b510*/  IMAD.MOV.U32 R59, RZ, RZ, RZ ;  /* 0x000000ffff3b7224 */ /* 0x000fe400078e00ff */
[----:B------:R-:W-:Y:S02]  /*3b520*/  IMAD.MOV.U32 R45, RZ, RZ, RZ ;  /* 0x000000ffff2d7224 */ /* 0x000fe400078e00ff */
[----:B------:R-:W-:-:S04]  /*3b530*/  IMAD.HI.U32 R63, R41, UR16, R58 ;  /* 0x00000010293f7c27 */ /* 0x000fc8000f8e003a */
[----:B------:R-:W-:Y:S01]  /*3b540*/  IMAD.WIDE.U32 R44, R26, R14, R44 ;  /* 0x0000000e1a2c7225 */ /* 0x000fe200078e002c */
[----:B------:R-:W-:-:S03]  /*3b550*/  IADD3 R63, PT, PT, R16, R63, RZ ;  /* 0x0000003f103f7210 */ /* 0x000fc60007ffe0ff */
        /* <DEDUP_REMOVED lines=21> */
[----:B------:R-:W-:Y:S01]  /*3b6b0*/  IMAD.X R55, RZ, RZ, RZ, P2 ;  /* 0x000000ffff377224 */ /* 0x000fe200010e06ff */
[----:B------:R-:W-:Y:S01]  /*3b6c0*/  IADD3 R52, P0, PT, R42, R49, RZ ;  /* 0x000000312a347210 */ /* 0x000fe20007f1e0ff */
[----:B------:R-:W-:Y:S02]  /*3b6d0*/  IMAD.IADD R44, R40, 0x1, R57 ;  /* 0x00000001282c7824 */ /* 0x000fe400078e0239 */
[----:B------:R-:W-:Y:S01]  /*3b6e0*/  IMAD.WIDE.U32 R56, R23, R0, R60 ;  /* 0x0000000017387225 */ /* 0x000fe200078e003c */
[----:B------:R-:W-:-:S03]  /*3b6f0*/  IADD3.X R53, PT, PT, RZ, RZ, RZ, P0, !PT ;  /* 0x000000ffff357210 */ /* 0x000fc600007fe4ff */
        /* <DEDUP_REMOVED lines=22> */
[----:B------:R-:W-:Y:S02]  /*3b860*/  IMAD.IADD R48, R22, 0x1, R49 ;  /* 0x0000000116307824 */ /* 0x000fe400078e0231 */
[----:B------:R-:W-:-:S04]  /*3b870*/  IMAD.WIDE.U32 R50, R39, R9, R54 ;  /* 0x0000000927327225 */ /* 0x000fc800078e0036 */
[----:B------:R-:W-:Y:S01]  /*3b880*/  IMAD.IADD R49, R17, 0x1, R63 ;  /* 0x0000000111317824 */ /* 0x000fe200078e023f */
[----:B------:R-:W-:Y:S01]  /*3b890*/  MOV R63, RZ ;  /* 0x000000ff003f7202 */ /* 0x000fe20000000f00 */
        /* <DEDUP_REMOVED lines=8> */
[----:B------:R-:W-:-:S04]  /*3b920*/  IMAD.WIDE.U32 R56, R26, R15, R58 ;  /* 0x0000000f1a387225 */ /* 0x000fc800078e003a */
[----:B------:R-:W-:Y:S01]  /*3b930*/  IMAD R43, R62, UR11, RZ ;  /* 0x0000000b3e2b7c24 */ /* 0x000fe2000f8e02ff */
[----:B------:R-:W-:Y:S01]  /*3b940*/  IADD3 R54, P2, PT, R54, R57, RZ ;  /* 0x0000003936367210 */ /* 0x000fe20007f5e0ff */
[----:B------:R-:W-:Y:S01]  /*3b950*/  IMAD.X R61, RZ, RZ, RZ, P1 ;  /* 0x000000ffff3d7224 */ /* 0x000fe200008e06ff */
[----:B------:R-:W-:Y:S01]  /*3b960*/  IADD3 R52, P1, PT, R52, R55, RZ ;  /* 0x0000003734347210 */ /* 0x000fe20007f3e0ff */
[----:B------:R-:W-:-:S04]  /*3b970*/  IMAD.HI.U32 R63, R43, UR16, R62 ;  /* 0x000000102b3f7c27 */ /* 0x000fc8000f8e003e */
[----:B------:R-:W-:Y:S02]  /*3b980*/  IMAD.X R47, RZ, RZ, RZ, P0 ;  /* 0x000000ffff2f7224 */ /* 0x000fe400000e06ff */
[----:B------:R-:W-:Y:S02]  /*3b990*/  IMAD.MOV.U32 R57, RZ, RZ, RZ ;  /* 0x000000ffff397224 */ /* 0x000fe400078e00ff */
        /* <DEDUP_REMOVED lines=12> */
[----:B------:R-:W-:Y:S01]  /*3ba60*/  IMAD.IADD R42, R18, 0x1, R59 ;  /* 0x00000001122a7824 */ /* 0x000fe200078e023b */
[----:B------:R-:W-:Y:S01]  /*3ba70*/  IADD3.X R59, PT, PT, RZ, RZ, RZ, P1, !PT ;  /* 0x000000ffff3b7210 */ /* 0x000fe20000ffe4ff */
[----:B------:R-:W-:Y:S01]  /*3ba80*/  IMAD.X R51, RZ, RZ, RZ, P0 ;  /* 0x000000ffff337224 */ /* 0x000fe200000e06ff */
[----:B------:R-:W-:Y:S01]  /*3ba90*/  IADD3 R56, P0, PT, R46, R53, RZ ;  /* 0x000000352e387210 */ /* 0x000fe20007f1e0ff */
[----:B------:R-:W-:Y:S01]  /*3baa0*/  IMAD.WIDE.U32 R60, R43, UR17, R60 ;  /* 0x000000112b3c7c25 */ /* 0x000fe2000f8e003c */
        /* <DEDUP_REMOVED lines=9> */
[----:B------:R-:W-:Y:S02]  /*3bb40*/  IMAD.MOV.U32 R38, RZ, RZ, RZ ;  /* 0x000000ffff267224 */ /* 0x000fe400078e00ff */
[----:B------:R-:W-:-:S04]  /*3bb50*/  IMAD.WIDE.U32 R50, R25, R11, R56 ;  /* 0x0000000b19327225 */ /* 0x000fc800078e0038 */
[----:B------:R-:W-:-:S04]  /*3bb60*/  IMAD.WIDE.U32 R52, R26, R13, R52 ;  /* 0x0000000d1a347225 */ /* 0x000fc800078e0034 */
[----:B------:R-:W-:Y:S01]  /*3bb70*/  IMAD.WIDE.U32 R54, R7, R15, R54 ;  /* 0x0000000f07367225 */ /* 0x000fe200078e0036 */
[----:B------:R-:W-:-:S03]  /*3bb80*/  IADD3 R50, P1, PT, R50, R53, RZ ;  /* 0x0000003532327210 */ /* 0x000fc60007f3e0ff */
[----:B------:R-:W-:Y:S01]  /*3bb90*/  IMAD.IADD R63, R38, 0x1, R59 ;  /* 0x00000001263f7824 */ /* 0x000fe200078e023b */
[----:B------:R-:W-:Y:S01]  /*3bba0*/  IADD3.X R59, PT, PT, RZ, RZ, RZ, P0, !PT ;  /* 0x000000ffff3b7210 */ /* 0x000fe200007fe4ff */
[----:B------:R-:W-:Y:S01]  /*3bbb0*/  IMAD R39, R60, UR11, RZ ;  /* 0x0000000b3c277c24 */ /* 0x000fe2000f8e02ff */
[----:B------:R-:W-:Y:S01]  /*3bbc0*/  IADD3 R56, P0, PT, R46, R51, RZ ;  /* 0x000000332e387210 */ /* 0x000fe20007f1e0ff */
[----:B------:R-:W-:Y:S01]  /*3bbd0*/  IMAD.MOV.U32 R61, RZ, RZ, RZ ;  /* 0x000000ffff3d7224 */ /* 0x000fe200078e00ff */
[----:B------:R-:W-:Y:S01]  /*3bbe0*/  IADD3 R52, P2, PT, R52, R55, RZ ;  /* 0x0000003734347210 */ /* 0x000fe20007f5e0ff */
[----:B------:R-:W-:Y:S01]  /*3bbf0*/  IMAD.MOV.U32 R55, RZ, RZ, RZ ;  /* 0x000000ffff377224 */ /* 0x000fe200078e00ff */
[----:B------:R-:W-:Y:S01]  /*3bc00*/  IADD3.X R51, PT, PT, RZ, RZ, RZ, P1, !PT ;  /* 0x000000ffff337210 */ /* 0x000fe20000ffe4ff */
[----:B------:R-:W-:-:S04]  /*3bc10*/  IMAD.WIDE.U32 R58, R21, R5, R58 ;  /* 0x00000005153a7225 */ /* 0x000fc800078e003a */
[----:B------:R-:W-:Y:S01]  /*3bc20*/  IMAD.WIDE.U32 R54, R24, R14, R54 ;  /* 0x0000000e18367225 */ /* 0x000fe200078e0036 */
[----:B------:R-:W-:-:S03]  /*3bc30*/  IADD3 R58, P1, PT, R49, R58, RZ ;  /* 0x0000003a313a7210 */ /* 0x000fc60007f3e0ff */
[----:B------:R-:W-:Y:S02]  /*3bc40*/  IMAD.X R57, RZ, RZ, RZ, P0 ;  /* 0x000000ffff397224 */ /* 0x000fe400000e06ff */
[----:B------:R-:W-:Y:S02]  /*3bc50*/  IMAD.X R53, RZ, RZ, RZ, P2 ;  /* 0x000000ffff357224 */ /* 0x000fe400010e06ff */
[----:B------:R-:W-:Y:S01]  /*3bc60*/  IMAD.WIDE.U32 R48, R25, R8, R56 ;  /* 0x0000000819307225 */ /* 0x000fe200078e0038 */
[----:B------:R-:W-:-:S03]  /*3bc70*/  IADD3 R56, P2, PT, R54, R63, RZ ;  /* 0x0000003f36387210 */ /* 0x000fc60007f5e0ff */
[----:B------:R-:W-:Y:S01]  /*3bc80*/  IMAD.WIDE.U32 R50, R26, R10, R50 ;  /* 0x0000000a1a327225 */ /* 0x000fe200078e0032 */
[----:B------:R-:W-:-:S03]  /*3bc90*/  IADD3 R46, P0, PT, R47, R49, RZ ;  /* 0x000000312f2e7210 */ /* 0x000fc60007f1e0ff */
[----:B------:R-:W-:-:S04]  /*3bca0*/  IMAD.WIDE.U32 R52, R7, R12, R52 ;  /* 0x0000000c07347225 */ /* 0x000fc800078e0034 */
[----:B------:R-:W-:-:S04]  /*3bcb0*/  IMAD.HI.U32 R45, R39, UR16, R60 ;  /* 0x00000010272d7c27 */ /* 0x000fc8000f8e003c */
        /* <DEDUP_REMOVED lines=17> */
[----:B------:R-:W-:-:S03]  /*3bdd0*/  IADD3 R25, P1, PT, R50, R53, RZ ;  /* 0x0000003532197210 */ /* 0x000fc60007f3e0ff */
        /* <DEDUP_REMOVED lines=29> */
[----:B------:R-:W-:Y:S02]  /*3bfb0*/  IADD3 R46, P0, PT, R47, R15, RZ ;  /* 0x0000000f2f2e7210 */ /* 0x000fe40007f1e0ff */
[----:B------:R-:W-:Y:S01]  /*3bfc0*/  IADD3.X R49, PT, PT, RZ, RZ, RZ, P3, !PT ;  /* 0x000000ffff317210 */ /* 0x000fe20001ffe4ff */
[----:B------:R-:W-:-:S04]  /*3bfd0*/  IMAD.WIDE.U32 R54, R43, R0, R56 ;  /* 0x000000002b367225 */ /* 0x000fc800078e0038 */
        /* <DEDUP_REMOVED lines=27> */
[----:B------:R-:W-:Y:S01]  /*3c190*/  IMAD.IADD R14, R38, 0x1, R15 ;  /* 0x00000001260e7824 */ /* 0x000fe200078e020f */
[----:B------:R-:W-:Y:S01]  /*3c1a0*/  IADD3 R19, PT, PT, R17, R49, RZ ;  /* 0x0000003111137210 */ /* 0x000fe20007ffe0ff */
[----:B------:R-:W-:Y:S02]  /*3c1b0*/  IMAD.X R21, RZ, RZ, RZ, P6 ;  /* 0x000000ffff157224 */ /* 0x000fe400030e06ff */
[----:B------:R-:W-:Y:S02]  /*3c1c0*/  IMAD.X R13, RZ, RZ, RZ, P2 ;  /* 0x000000ffff0d7224 */ /* 0x000fe400010e06ff */
[----:B------:R-:W-:Y:S01]  /*3c1d0*/  IMAD R15, R48, UR11, RZ ;  /* 0x0000000b300f7c24 */ /* 0x000fe2000f8e02ff */
[----:B------:R-:W-:Y:S01]  /*3c1e0*/  IADD3 R21, P0, PT, R21, R26, RZ ;  /* 0x0000001a15157210 */ /* 0x000fe20007f1e0ff */
[----:B------:R-:W-:Y:S02]  /*3c1f0*/  IMAD.MOV.U32 R49, RZ, RZ, RZ ;  /* 0x000000ffff317224 */ /* 0x000fe400078e00ff */
[----:B------:R-:W-:-:S04]  /*3c200*/  IMAD.WIDE.U32 R44, R24, R10, R44 ;  /* 0x0000000a182c7225 */ /* 0x000fc800078e002c */
[----:B------:R-:W-:-:S04]  /*3c210*/  IMAD.WIDE.U32 R12, R7, R8, R12 ;  /* 0x00000008070c7225 */ /* 0x000fc800078e000c */
[----:B------:R-:W-:Y:S01]  /*3c220*/  IMAD.HI.U32 R55, R15, UR16, R48 ;  /* 0x000000100f377c27 */ /* 0x000fe2000f8e0030 */
[----:B------:R-:W-:Y:S02]  /*3c230*/  IADD3 R46, P4, PT, R47, R13, RZ ;  /* 0x0000000d2f2e7210 */ /* 0x000fe40007f9e0ff */
[----:B------:R-:W-:Y:S01]  /*3c240*/  IADD3 R48, P2, PT, R12, R45, RZ ;  /* 0x0000002d0c307210 */ /* 0x000fe20007f5e0ff */
[----:B------:R-:W-:Y:S01]  /*3c250*/  IMAD.X R49, RZ, RZ, RZ, P1 ;  /* 0x000000ffff317224 */ /* 0x000fe200008e06ff */
[----:B------:R-:W-:Y:S01]  /*3c260*/  IADD3.X R47, PT, PT, RZ, RZ, RZ, P4, !PT ;  /* 0x000000ffff2f7210 */ /* 0x000fe200027fe4ff */
[----:B------:R-:W-:Y:S02]  /*3c270*/  IMAD.X R10, RZ, RZ, RZ, P0 ;  /* 0x000000ffff0a7224 */ /* 0x000fe400000e06ff */
[----:B------:R-:W-:Y:S01]  /*3c280*/  IMAD.WIDE.U32 R12, R43, R6, R52 ;  /* 0x000000062b0c7225 */ /* 0x000fe200078e0034 */
[----:B------:R-:W-:Y:S02]  /*3c290*/  IADD3 R45, P1, PT, R44, R49, RZ ;  /* 0x000000312c2d7210 */ /* 0x000fe40007f3e0ff */
[----:B------:R-:W-:Y:S01]  /*3c2a0*/  IADD3 R44, P5, PT, R14, R25, RZ ;  /* 0x000000190e2c7210 */ /* 0x000fe20007fbe0ff */
[----:B------:R-:W-:Y:S01]  /*3c2b0*/  IMAD.X R51, RZ, RZ, RZ, P3 ;  /* 0x000000ffff337224 */ /* 0x000fe200018e06ff */
[----:B------:R-:W-:-:S02]  /*3c2c0*/  IADD3 R14, P0, PT, R10, R45, RZ ;  /* 0x0000002d0a0e7210 */ /* 0x000fc40007f1e0ff */
        /* <DEDUP_REMOVED lines=9> */
[----:B------:R-:W-:-:S03]  /*3c360*/  IADD3.X R47, PT, PT, RZ, RZ, RZ, P2, !PT ;  /* 0x000000ffff2f7210 */ /* 0x000fc600017fe4ff */
[----:B------:R-:W-:Y:S01]  /*3c370*/  IMAD.IADD R51, R40, 0x1, R51 ;  /* 0x0000000128337824 */ /* 0x000fe200078e0233 */
[----:B------:R-:W-:Y:S01]  /*3c380*/  IADD3 R7, P4, PT, R45, R21, RZ ;  /* 0x000000152d077210 */ /* 0x000fe20007f9e0ff */
[----:B------:R-:W-:Y:S02]  /*3c390*/  IMAD.X R53, RZ, RZ, RZ, P3 ;  /* 0x000000ffff357224 */ /* 0x000fe400018e06ff */
        /* <DEDUP_REMOVED lines=13> */
[----:B------:R-:W-:Y:S01]  /*3c470*/  IMAD.WIDE.U32 R50, R15, UR17, R50 ;  /* 0x000000110f327c25 */ /* 0x000fe2000f8e0032 */
        /* <DEDUP_REMOVED lines=9> */
[----:B------:R-:W-:-:S02]  /*3c510*/  IMAD.IADD R53, R17, 0x1, R51 ;  /* 0x0000000111357824 */ /* 0x000fc400078e0233 */
[----:B------:R-:W-:Y:S02]  /*3c520*/  HFMA2 R51, -RZ, RZ, 0, 0 ;  /* 0x00000000ff337431 */ /* 0x000fe400000001ff */
[----:B------:R-:W-:Y:S01]  /*3c530*/  IMAD.X R45, RZ, RZ, RZ, P2 ;  /* 0x000000ffff2d7224 */ /* 0x000fe200010e06ff */
[----:B------:R-:W-:Y:S01]  /*3c540*/  IADD3 R49, PT, PT, R20, R49, RZ ;  /* 0x0000003114317210 */ /* 0x000fe20007ffe0ff */
[----:B------:R-:W-:Y:S01]  /*3c550*/  IMAD.WIDE.U32 R46, R43, R5, R46 ;  /* 0x000000052b2e7225 */ /* 0x000fe200078e002e */
[----:B------:R-:W-:Y:S02]  /*3c560*/  IADD3 R52, P2, PT, R53, R48, RZ ;  /* 0x0000003035347210 */ /* 0x000fe40007f5e0ff */
[----:B------:R-:W-:Y:S01]  /*3c570*/  IADD3 R10, P4, PT, R12, R11, RZ ;  /* 0x0000000b0c0a7210 */ /* 0x000fe20007f9e0ff */
[----:B------:R-:W-:Y:S01]  /*3c580*/  IMAD.X R12, RZ, RZ, RZ, P3 ;  /* 0x000000ffff0c7224 */ /* 0x000fe200018e06ff */
[----:B------:R-:W-:Y:S01]  /*3c590*/  IADD3 R11, P0, PT, R19, R26, RZ ;  /* 0x0000001a130b7210 */ /* 0x000fe20007f1e0ff */
[----:B------:R-:W-:Y:S01]  /*3c5a0*/  IMAD R7, R50, UR11, RZ ;  /* 0x0000000b32077c24 */ /* 0x000fe2000f8e02ff */
[----:B------:R-:W-:Y:S01]  /*3c5b0*/  IADD3 R48, P5, PT, R49, R46, RZ ;  /* 0x0000002e31307210 */ /* 0x000fe20007fbe0ff */
[----:B------:R-:W-:Y:S01]  /*3c5c0*/  IMAD.WIDE.U32 R44, R41, R3, R44 ;  /* 0x00000003292c7225 */ /* 0x000fe200078e002c */
[----:B------:R-:W-:-:S03]  /*3c5d0*/  IADD3 R12, P3, PT, R12, R11, RZ ;  /* 0x0000000b0c0c7210 */ /* 0x000fc60007f7e0ff */
[----:B------:R-:W-:Y:S02]  /*3c5e0*/  IMAD.IADD R47, R40, 0x1, R47 ;  /* 0x00000001282f7824 */ /* 0x000fe400078e022f */
[----:B------:R-:W-:Y:S02]  /*3c5f0*/  IMAD.X R53, RZ, RZ, RZ, P2 ;  /* 0x000000ffff357224 */ /* 0x000fe400010e06ff */
[----:B------:R-:W-:Y:S01]  /*3c600*/  IMAD.HI.U32 R11, R7, UR16, R50 ;  /* 0x00000010070b7c27 */ /* 0x000fe2000f8e0032 */
        /* <DEDUP_REMOVED lines=8> */
[----:B------:R-:W-:Y:S01]  /*3c690*/  IMAD.WIDE.U32 R46, R43, R2, R46 ;  /* 0x000000022b2e7225 */ /* 0x000fe200078e002e */
[----:B------:R-:W-:Y:S02]  /*3c6a0*/  IADD3.X R51, PT, PT, RZ, RZ, RZ, P2, !PT ;  /* 0x000000ffff337210 */ /* 0x000fe400017fe4ff */
[----:B------:R-:W-:Y:S01]  /*3c6b0*/  IADD3 R48, P5, PT, R19, R48, RZ ;  /* 0x0000003013307210 */ /* 0x000fe20007fbe0ff */
[----:B------:R-:W-:Y:S01]  /*3c6c0*/  IMAD.IADD R11, R22, 0x1, R49 ;  /* 0x00000001160b7824 */ /* 0x000fe200078e0231 */
[----:B------:R-:W-:Y:S01]  /*3c6d0*/  IADD3 R19, P2, PT, R45, R21, RZ ;  /* 0x000000152d137210 */ /* 0x000fe20007f5e0ff */
[----:B------:R-:W-:Y:S02]  /*3c6e0*/  IMAD.IADD R16, R38, 0x1, R47 ;  /* 0x0000000126107824 */ /* 0x000fe400078e022f */
[----:B------:R-:W-:Y:S01]  /*3c6f0*/  IMAD.X R49, RZ, RZ, RZ, P5 ;  /* 0x000000ffff317224 */ /* 0x000fe200028e06ff */
[----:B------:R-:W-:Y:S01]  /*3c700*/  IADD3 R46, P5, PT, R11, R46, RZ ;  /* 0x0000002e0b2e7210 */ /* 0x000fe20007fbe0ff */
[----:B------:R-:W-:Y:S01]  /*3c710*/  IMAD.WIDE.U32 R44, R7, UR17, R50 ;  /* 0x00000011072c7c25 */ /* 0x000fe2000f8e0032 */
[----:B------:R-:W-:-:S02]  /*3c720*/  IADD3.X R21, PT, PT, RZ, RZ, RZ, P2, !PT ;  /* 0x000000ffff157210 */ /* 0x000fc400017fe4ff */
        /* <DEDUP_REMOVED lines=34> */
[----:B------:R-:W-:-:S02]  /*3c950*/  IMAD.X R19, RZ, RZ, RZ, P6 ;  /* 0x000000ffff137224 */ /* 0x000fc400030e06ff */
[----:B------:R-:W-:-:S04]  /*3c960*/  IMAD.WIDE.U32 R10, R7, R6, R48 ;  /* 0x00000006070a7225 */ /* 0x000fc800078e0030 */
        /* <DEDUP_REMOVED lines=12> */
[----:B------:R-:W-:Y:S01]  /*3ca30*/  IMAD.X R21, RZ, RZ, RZ, P6 ;  /* 0x000000ffff157224 */ /* 0x000fe200030e06ff */
[----:B------:R-:W-:Y:S01]  /*3ca40*/  IADD3 R18, P5, PT, R12, R19, RZ ;  /* 0x000000130c127210 */ /* 0x000fe20007fbe0ff */
[----:B------:R-:W-:Y:S01]  /*3ca50*/  IMAD.WIDE.U32 R24, R24, R9, R16 ;  /* 0x0000000918187225 */ /* 0x000fe200078e0010 */
[----:B------:R-:W-:-:S02]  /*3ca60*/  IADD3.X R16, PT, PT, RZ, RZ, RZ, P4, !PT ;  /* 0x000000ffff107210 */ /* 0x000fc400027fe4ff */
[----:B------:R-:W-:Y:S01]  /*3ca70*/  IADD3.X R19, PT, PT, RZ, RZ, RZ, P5, !PT ;  /* 0x000000ffff137210 */ /* 0x000fe20002ffe4ff */
        /* <DEDUP_REMOVED lines=23> */
[----:B------:R-:W-:Y:S02]  /*3cbf0*/  IADD3 R14, P6, PT, R12, R15, RZ ;  /* 0x0000000f0c0e7210 */ /* 0x000fe40007fde0ff */
[----:B------:R-:W-:Y:S02]  /*3cc00*/  IADD3 R17, P5, PT, R17, R16, RZ ;  /* 0x0000001011117210 */ /* 0x000fe40007fbe0ff */
[----:B------:R-:W-:Y:S01]  /*3cc10*/  IADD3.X R12, PT, PT, RZ, RZ, RZ, P2, !PT ;  /* 0x000000ffff0c7210 */ /* 0x000fe200017fe4ff */
[----:B------:R-:W-:Y:S01]  /*3cc20*/  IMAD.X R15, RZ, RZ, RZ, P6 ;  /* 0x000000ffff0f7224 */ /* 0x000fe200030e06ff */
[----:B------:R-:W-:-:S02]  /*3cc30*/  IADD3 R24, PT, PT, R24, R25, R19 ;  /* 0x0000001918187210 */ /* 0x000fc40007ffe013 */
[----:B------:R-:W-:Y:S01]  /*3cc40*/  IADD3 R12, P1, PT, R12, R17, RZ ;  /* 0x000000110c0c7210 */ /* 0x000fe20007f3e0ff */
[----:B------:R-:W-:Y:S01]  /*3cc50*/  IMAD.WIDE.U32 R22, R7, R2, R14 ;  /* 0x0000000207167225 */ /* 0x000fe200078e000e */
[----:B------:R-:W-:Y:S02]  /*3cc60*/  IADD3.X R15, PT, PT, RZ, RZ, RZ, P4, !PT ;  /* 0x000000ffff0f7210 */ /* 0x000fe400027fe4ff */
[----:B------:R-:W-:Y:S01]  /*3cc70*/  IADD3 R13, P2, PT, R13, R12, RZ ;  /* 0x0000000c0d0d7210 */ /* 0x000fe20007f5e0ff */
[----:B------:R-:W-:Y:S01]  /*3cc80*/  IMAD.IADD R12, R38, 0x1, R23 ;  /* 0x00000001260c7824 */ /* 0x000fe200078e0217 */
[----:B------:R-:W-:Y:S01]  /*3cc90*/  MOV R16, R42 ;  /* 0x0000002a00107202 */ /* 0x000fe20000000f00 */
[----:B------:R-:W-:Y:S01]  /*3cca0*/  IMAD.X R14, RZ, RZ, RZ, P0 ;  /* 0x000000ffff0e7224 */ /* 0x000fe200000e06ff */
[----:B------:R-:W-:Y:S01]  /*3ccb0*/  MOV R17, R8 ;  /* 0x0000000800117202 */ /* 0x000fe20000000f00 */
[----:B------:R-:W-:Y:S01]  /*3ccc0*/  IMAD.MOV.U32 R18, RZ, RZ, R22 ;  /* 0x000000ffff127224 */ /* 0x000fe200078e0016 */
[----:B------:R-:W-:-:S02]  /*3ccd0*/  IADD3 R12, P0, PT, R12, R13, RZ ;  /* 0x0000000d0c0c7210 */ /* 0x000fc40007f1e0ff */
[----:B------:R-:W-:Y:S01]  /*3cce0*/  IADD3 R24, PT, PT, R15, R24, R14 ;  /* 0x000000180f187210 */ /* 0x000fe20007ffe00e */
[----:B------:R-:W-:Y:S01]  /*3ccf0*/  IMAD.X R14, RZ, RZ, RZ, P5 ;  /* 0x000000ffff0e7224 */ /* 0x000fe200028e06ff */
[----:B------:R-:W-:Y:S01]  /*3cd00*/  IADD3.X R13, PT, PT, RZ, RZ, RZ, P0, !PT ;  /* 0x000000ffff0d7210 */ /* 0x000fe200007fe4ff */
[----:B------:R-:W-:-:S05]  /*3cd10*/  IMAD.X R15, RZ, RZ, RZ, P1 ;  /* 0x000000ffff0f7224 */ /* 0x000fca00008e06ff */
[----:B------:R-:W-:Y:S01]  /*3cd20*/  IADD3 R15, PT, PT, R15, R24, R14 ;  /* 0x000000180f0f7210 */ /* 0x000fe20007ffe00e */
[----:B------:R-:W-:-:S04]  /*3cd30*/  IMAD.WIDE.U32 R24, R7, R3, R12 ;  /* 0x0000000307187225 */ /* 0x000fc800078e000c */
[----:B------:R-:W-:Y:S02]  /*3cd40*/  IMAD.X R12, RZ, RZ, RZ, P2 ;  /* 0x000000ffff0c7224 */ /* 0x000fe400010e06ff */
[----:B------:R-:W-:Y:S02]  /*3cd50*/  IMAD.MOV.U32 R14, RZ, RZ, R44 ;  /* 0x000000ffff0e7224 */ /* 0x000fe400078e002c */
[----:B------:R-:W-:Y:S01]  /*3cd60*/  IMAD.MOV.U32 R13, RZ, RZ, R10 ;  /* 0x000000ffff0d7224 */ /* 0x000fe200078e000a */
        /* <DEDUP_REMOVED lines=30> */
.L_x_483:
        /* <DEDUP_REMOVED lines=23> */
.L_x_484:
[----:B------:R-:W0:Y:S01]  /*3d0c0*/  LDC R46, c[0x3][0x188] ;  /* 0x00c06200ff2e7b82 */ /* 0x000e220000000800 */
[----:B------:R-:W1:Y:S01]  /*3d0d0*/  LDCU UR11, c[0x3][0xe0] ;  /* 0x00c01c00ff0b77ac */ /* 0x000e620008000800 */
[----:B------:R-:W2:Y:S06]  /*3d0e0*/  LDCU.128 UR16, c[0x3][URZ] ;  /* 0x00c00000ff1077ac */ /* 0x000eac0008000c00 */
[----:B------:R-:W3:Y:S01]  /*3d0f0*/  LDC R8, c[0x3][0x1a4] ;  /* 0x00c06900ff087b82 */ /* 0x000ee20000000800 */
[----:B------:R-:W-:-:S07]  /*3d100*/  UMOV UR6, 0xff ;  /* 0x000000ff00067882 */ /* 0x000fce0000000000 */
[----:B------:R-:W4:Y:S08]  /*3d110*/  LDC R25, c[0x3][0x194] ;  /* 0x00c06500ff197b82 */ /* 0x000f300000000800 */
[----:B------:R-:W0:Y:S08]  /*3d120*/  LDC R10, c[0x3][0x19c] ;  /* 0x00c06700ff0a7b82 */ /* 0x000e300000000800 */
[----:B------:R-:W0:Y:S08]  /*3d130*/  LDC R44, c[0x3][0x190] ;  /* 0x00c06400ff2c7b82 */ /* 0x000e300000000800 */
[----:B------:R-:W0:Y:S08]  /*3d140*/  LDC R7, c[0x3][0x1a0] ;  /* 0x00c06800ff077b82 */ /* 0x000e300000000800 */
[----:B------:R-:W0:Y:S08]  /*3d150*/  LDC R48, c[0x3][0x18c] ;  /* 0x00c06300ff307b82 */ /* 0x000e300000000800 */
[----:B-123--:R-:W0:Y:S02]  /*3d160*/  LDC R9, c[0x3][0x198] ;  /* 0x00c06600ff097b82 */ /* 0x00ee240000000800 */
.L_x_489:
[----:B------:R-:W-:Y:S02]  /*3d170*/  HFMA2 R5, -RZ, RZ, 0, 0 ;  /* 0x00000000ff057431 */ /* 0x000fe400000001ff */
[----:B0-----:R-:W-:-:S04]  /*3d180*/  IMAD.WIDE.U32 R2, R46, R46, RZ ;  /* 0x0000002e2e027225 */ /* 0x001fc800078e00ff */
[----:B------:R-:W-:Y:S01]  /*3d190*/  HFMA2 R41, -RZ, RZ, 0, 0 ;  /* 0x00000000ff297431 */ /* 0x000fe200000001ff */
[----:B------:R-:W-:Y:S01]  /*3d1a0*/  MOV R6, UR19 ;  /* 0x0000001300067c02 */ /* 0x000fe20008000f00 */
[----:B------:R-:W-:Y:S01]  /*3d1b0*/  IMAD.MOV.U32 R4, RZ, RZ, R3 ;  /* 0x000000ffff047224 */ /* 0x000fe200078e0003 */
[----:B------:R-:W-:Y:S01]  /*3d1c0*/  LOP3.LUT R50, R2, 0xfffffffd, RZ, 0xc0, !PT ;  /* 0xfffffffd02327812 */ /* 0x000fe200078ec0ff */
[----:B------:R-:W-:Y:S01]  /*3d1d0*/  IMAD.MOV.U32 R21, RZ, RZ, RZ ;  /* 0x000000ffff157224 */ /* 0x000fe200078e00ff */
[----:B------:R-:W-:Y:S01]  /*3d1e0*/  MOV R3, RZ ;  /* 0x000000ff00037202 */ /* 0x000fe20000000f00 */
        /* <DEDUP_REMOVED lines=9> */
[----:B------:R-:W-:Y:S01]  /*3d280*/  IMAD R39, R2, UR11, RZ ;  /* 0x0000000b02277c24 */ /* 0x000fe2000f8e02ff */
[----:B------:R-:W-:Y:S01]  /*3d290*/  MOV R4, R5 ;  /* 0x0000000500047202 */ /* 0x000fe20000000f00 */
[----:B------:R-:W-:Y:S02]  /*3d2a0*/  IMAD.MOV.U32 R5, RZ, RZ, RZ ;  /* 0x000000ffff057224 */ /* 0x000fe400078e00ff */
[----:B------:R-:W-:Y:S02]  /*3d2b0*/  IMAD.X R21, RZ, RZ, RZ, P0 ;  /* 0x000000ffff157224 */ /* 0x000fe400000e06ff */
[----:B----4-:R-:W-:-:S04]  /*3d2c0*/  IMAD.WIDE.U32 R4, R25, R46, R4 ;  /* 0x0000002e19047225 */ /* 0x010fc800078e0004 */
[----:B------:R-:W-:-:S04]  /*3d2d0*/  IMAD.WIDE.U32 R20, R48, R48, R20 ;  /* 0x0000003030147225 */ /* 0x000fc800078e0014 */
[----:B------:R-:W-:Y:S01]  /*3d2e0*/  IMAD.MOV.U32 R40, RZ, RZ, R20 ;  /* 0x000000ffff287224 */ /* 0x000fe200078e0014 */
[----:B------:R-:W-:Y:S01]  /*3d2f0*/  IADD3 R22, P0, PT, R4, R21, RZ ;  /* 0x0000001504167210 */ /* 0x000fe20007f1e0ff */
[----:B------:R-:W-:Y:S01]  /*3d300*/  IMAD.HI.U32 R57, R39, UR16, R50 ;  /* 0x0000001027397c27 */ /* 0x000fe2000f8e0032 */
[----:B------:R-:W-:-:S03]  /*3d310*/  MOV R4, R5 ;  /* 0x0000000500047202 */ /* 0x000fc60000000f00 */
[----:B------:R-:W-:Y:S02]  /*3d320*/  IMAD.X R23, RZ, RZ, RZ, P0 ;  /* 0x000000ffff177224 */ /* 0x000fe400000e06ff */
[----:B------:R-:W-:Y:S02]  /*3d330*/  IMAD.MOV.U32 R5, RZ, RZ, RZ ;  /* 0x000000ffff057224 */ /* 0x000fe400078e00ff */
[----:B------:R-:W-:-:S04]  /*3d340*/  IMAD.WIDE.U32 R20, R44, R48, R22 ;  /* 0x000000302c147225 */ /* 0x000fc800078e0016 */
[----:B------:R-:W-:-:S04]  /*3d350*/  IMAD.WIDE.U32 R4, R9, R46, R4 ;  /* 0x0000002e09047225 */ /* 0x000fc800078e0004 */
[----:B------:R-:W-:Y:S01]  /*3d360*/  IMAD.WIDE.U32 R22, R44, R46, R40 ;  /* 0x0000002e2c167225 */ /* 0x000fe200078e0028 */
[----:B------:R-:W-:-:S03]  /*3d370*/  IADD3 R40, P0, PT, R4, R21, RZ ;  /* 0x0000001504287210 */ /* 0x000fc60007f1e0ff */
        /* <DEDUP_REMOVED lines=11> */
[----:B------:R-:W-:Y:S01]  /*3d430*/  MOV R50, R40 ;  /* 0x0000002800327202 */ /* 0x000fe20000000f00 */
[----:B------:R-:W-:Y:S01]  /*3d440*/  IMAD.X R43, RZ, RZ, RZ, P0 ;  /* 0x000000ffff2b7224 */ /* 0x000fe200000e06ff */
[----:B------:R-:W-:Y:S01]  /*3d450*/  IADD3.X R5, PT, PT, RZ, RZ, RZ, P1, !PT ;  /* 0x000000ffff057210 */ /* 0x000fe20000ffe4ff */
[----:B------:R-:W-:Y:S02]  /*3d460*/  IMAD.MOV.U32 R3, RZ, RZ, RZ ;  /* 0x000000ffff037224 */ /* 0x000fe400078e00ff */
[----:B------:R-:W-:Y:S02]  /*3d470*/  IMAD.IADD R57, R20, 0x1, R57 ;  /* 0x0000000114397824 */ /* 0x000fe400078e0239 */
[----:B------:R-:W-:-:S03]  /*3d480*/  IMAD.WIDE.U32 R2, R7, R46, R2 ;  /* 0x0000002e07027225 */ /* 0x000fc600078e0002 */
[----:B------:R-:W-:Y:S01]  /*3d490*/  IADD3 R56, P2, PT, R38, R57, RZ ;  /* 0x0000003926387210 */ /* 0x000fe20007f5e0ff */
[----:B------:R-:W-:-:S04]  /*3d4a0*/  IMAD.WIDE.U32 R40, R9, R48, R42 ;  /* 0x0000003009287225 */ /* 0x000fc800078e002a */
[----:B------:R-:W-:-:S04]  /*3d4b0*/  IMAD.WIDE.U32 R42, R44, R44, R4 ;  /* 0x0000002c2c2a7225 */ /* 0x000fc800078e0004 */
[----:B------:R-:W-:Y:S01]  /*3d4c0*/  IMAD.WIDE.U32 R4, R25, R46, R50 ;  /* 0x0000002e19047225 */ /* 0x000fe200078e0032 */
[----:B------:R-:W-:-:S03]  /*3d4d0*/  IADD3 R50, P0, PT, R2, R41, RZ ;  /* 0x0000002902327210 */ /* 0x000fc60007f1e0ff */
[----:B------:R-:W-:Y:S01]  /*3d4e0*/  HFMA2 R41, -RZ, RZ, 0, 0 ;  /* 0x00000000ff297431 */ /* 0x000fe200000001ff */
[----:B------:R-:W-:Y:S01]  /*3d4f0*/  IADD3 R52, P1, PT, R40, R43, RZ ;  /* 0x0000002b28347210 */ /* 0x000fe20007f3e0ff */
        /* <DEDUP_REMOVED lines=16> */
[----:B------:R-:W-:Y:S01]  /*3d600*/  MOV R58, R56 ;  /* 0x00000038003a7202 */ /* 0x000fe20000000f00 */
[----:B------:R-:W-:Y:S02]  /*3d610*/  IMAD.X R3, RZ, RZ, RZ, P1 ;  /* 0x000000ffff037224 */ /* 0x000fe400008e06ff */
[----:B------:R-:W-:Y:S02]  /*3d620*/  IMAD.IADD R5, R21, 0x1, R57 ;  /* 0x0000000115057824 */ /* 0x000fe400078e0239 */
[----:B------:R-:W-:Y:S02]  /*3d630*/  HFMA2 R57, -RZ, RZ, 0, 0 ;  /* 0x00000000ff397431 */ /* 0x000fe400000001ff */
[----:B------:R-:W-:Y:S02]  /*3d640*/  IMAD.X R55, RZ, RZ, RZ, P2 ;  /* 0x000000ffff377224 */ /* 0x000fe400010e06ff */
[----:B------:R-:W-:-:S02]  /*3d650*/  IMAD R45, R56, UR11, RZ ;  /* 0x0000000b382d7c24 */ /* 0x000fc4000f8e02ff */
[----:B------:R-:W-:Y:S02]  /*3d660*/  IMAD.MOV.U32 R56, RZ, RZ, R50 ;  /* 0x000000ffff387224 */ /* 0x000fe400078e0032 */
        /* <DEDUP_REMOVED lines=11> */
[----:B------:R-:W-:Y:S01]  /*3d720*/  IMAD.HI.U32 R61, R45, UR16, R58 ;  /* 0x000000102d3d7c27 */ /* 0x000fe2000f8e003a */
[----:B------:R-:W-:-:S03]  /*3d730*/  IADD3 R58, P0, PT, R22, R5, RZ ;  /* 0x00000005163a7210 */ /* 0x000fc60007f1e0ff */
[----:B------:R-:W-:Y:S01]  /*3d740*/  IMAD.WIDE.U32 R22, R8, R48, R40 ;  /* 0x0000003008167225 */ /* 0x000fe200078e0028 */
[----:B------:R-:W-:-:S03]  /*3d750*/  IADD3.X R59, PT, PT, RZ, RZ, RZ, P0, !PT ;  /* 0x000000ffff3b7210 */ /* 0x000fc600007fe4ff */
[----:B------:R-:W-:-:S04]  /*3d760*/  IMAD.WIDE.U32 R40, R10, R44, R42 ;  /* 0x0000002c0a287225 */ /* 0x000fc800078e002a */
[----:B------:R-:W-:Y:S02]  /*3d770*/  IMAD.X R53, RZ, RZ, RZ, P3 ;  /* 0x000000ffff357224 */ /* 0x000fe400018e06ff */
[----:B------:R-:W-:-:S04]  /*3d780*/  IMAD.WIDE.U32 R42, R25, R25, R50 ;  /* 0x00000019192a7225 */ /* 0x000fc800078e0032 */
[----:B------:R-:W-:Y:S01]  /*3d790*/  IMAD.WIDE.U32 R50, R9, R48, R52 ;  /* 0x0000003009327225 */ /* 0x000fe200078e0034 */
[----:B------:R-:W-:Y:S02]  /*3d7a0*/  IADD3 R52, P0, PT, R22, R41, RZ ;  /* 0x0000002916347210 */ /* 0x000fe40007f1e0ff */
[----:B------:R-:W-:Y:S01]  /*3d7b0*/  IADD3 R40, P1, PT, R40, R43, RZ ;  /* 0x0000002b28287210 */ /* 0x000fe20007f3e0ff */
[----:B------:R-:W-:Y:S01]  /*3d7c0*/  IMAD.U32 R0, RZ, RZ, UR18 ;  /* 0x00000012ff007e24 */ /* 0x000fe2000f8e00ff */
[----:B------:R-:W-:Y:S01]  /*3d7d0*/  IADD3 R54, P2, PT, R42, R51, RZ ;  /* 0x000000332a367210 */ /* 0x000fe20007f5e0ff */
[----:B------:R-:W-:Y:S01]  /*3d7e0*/  IMAD.IADD R61, R20, 0x1, R61 ;  /* 0x00000001143d7824 */ /* 0x000fe200078e023d */
[----:B------:R-:W-:Y:S01]  /*3d7f0*/  IADD3.X R53, PT, PT, RZ, RZ, RZ, P0, !PT ;  /* 0x000000ffff357210 */ /* 0x000fe200007fe4ff */
[----:B------:R-:W-:Y:S01]  /*3d800*/  IMAD.X R41, RZ, RZ, RZ, P1 ;  /* 0x000000ffff297224 */ /* 0x000fe200008e06ff */
[----:B------:R-:W-:Y:S01]  /*3d810*/  MOV R56, R50 ;  /* 0x0000003200387202 */ /* 0x000fe20000000f00 */
[----:B------:R-:W-:-:S02]  /*3d820*/  IMAD.X R55, RZ, RZ, RZ, P2 ;  /* 0x000000ffff377224 */ /* 0x000fc400010e06ff */
        /* <DEDUP_REMOVED lines=8> */
[----:B------:R-:W-:Y:S02]  /*3d8b0*/  IMAD.X R55, RZ, RZ, RZ, P0 ;  /* 0x000000ffff377224 */ /* 0x000fe400000e06ff */
[----:B------:R-:W-:-:S04]  /*3d8c0*/  IMAD.WIDE.U32 R58, R39, R0, R58 ;  /* 0x00000000273a7225 */ /* 0x000fc800078e003a */
[----:B------:R-:W-:Y:S01]  /*3d8d0*/  IMAD.WIDE.U32 R50, R8, R44, R54 ;  /* 0x0000002c08327225 */ /* 0x000fe200078e0036 */
[----:B------:R-:W-:Y:S02]  /*3d8e0*/  IADD3 R60, P4, PT, R61, R58, RZ ;  /* 0x0000003a3d3c7210 */ /* 0x000fe40007f9e0ff */
[----:B------:R-:W-:Y:S01]  /*3d8f0*/  IADD3 R58, P3, PT, R52, R41, RZ ;  /* 0x00000029343a7210 */ /* 0x000fe20007f7e0ff */
[----:B------:R-:W-:-:S04]  /*3d900*/  IMAD.WIDE.U32 R42, R10, R25, R42 ;  /* 0x000000190a2a7225 */ /* 0x000fc800078e002a */
[----:B------:R-:W-:Y:S01]  /*3d910*/  IMAD.MOV.U32 R22, RZ, RZ, RZ ;  /* 0x000000ffff167224 */ /* 0x000fe200078e00ff */
        /* <DEDUP_REMOVED lines=14> */
[----:B------:R-:W-:Y:S02]  /*3da00*/  MOV R42, R56 ;  /* 0x00000038002a7202 */ /* 0x000fe40000000f00 */
[----:B------:R-:W-:Y:S01]  /*3da10*/  IADD3 R50, P0, PT, R51, R53, RZ ;  /* 0x0000003533327210 */ /* 0x000fe20007f1e0ff */
[----:B------:R-:W-:Y:S01]  /*3da20*/  IMAD.X R59, RZ, RZ, RZ, P1 ;  /* 0x000000ffff3b7224 */ /* 0x000fe200008e06ff */
[----:B------:R-:W-:Y:S01]  /*3da30*/  IADD3 R52, P1, PT, R52, R55, RZ ;  /* 0x0000003734347210 */ /* 0x000fe20007f3e0ff */
[----:B------:R-:W-:Y:S02]  /*3da40*/  IMAD.MOV.U32 R43, RZ, RZ, RZ ;  /* 0x000000ffff2b7224 */ /* 0x000fe400078e00ff */
[----:B------:R-:W-:Y:S01]  /*3da50*/  IMAD.WIDE.U32 R56, R10, R44, R58 ;  /* 0x0000002c0a387225 */ /* 0x000fe200078e003a */
[----:B------:R-:W-:-:S03]  /*3da60*/  IADD3.X R53, PT, PT, RZ, RZ, RZ, P1, !PT ;  /* 0x000000ffff357210 */ /* 0x000fc60000ffe4ff */
[----:B------:R-:W-:Y:S01]  /*3da70*/  IMAD.WIDE.U32 R42, R7, R46, R42 ;  /* 0x0000002e072a7225 */ /* 0x000fe200078e002a */
[----:B------:R-:W-:-:S03]  /*3da80*/  IADD3 R54, P2, PT, R54, R57, RZ ;  /* 0x0000003936367210 */ /* 0x000fc60007f5e0ff */
[----:B------:R-:W-:Y:S01]  /*3da90*/  IMAD.X R61, RZ, RZ, RZ, P4 ;  /* 0x000000ffff3d7224 */ /* 0x000fe200020e06ff */
[----:B------:R-:W-:Y:S01]  /*3daa0*/  IADD3 R56, P3, PT, R56, R43, RZ ;  /* 0x0000002b38387210 */ /* 0x000fe20007f7e0ff */
[----:B------:R-:W-:Y:S02]  /*3dab0*/  IMAD.X R55, RZ, RZ, RZ, P2 ;  /* 0x000000ffff377224 */ /* 0x000fe400010e06ff */
[----:B------:R-:W-:-:S04]  /*3dac0*/  IMAD.WIDE.U32 R60, R45, UR17, R60 ;  /* 0x000000112d3c7c25 */ /* 0x000fc8000f8e003c */
[----:B------:R-:W-:Y:S02]  /*3dad0*/  IMAD.X R57, RZ, RZ, RZ, P3 ;  /* 0x000000ffff397224 */ /* 0x000fe400018e06ff */
[----:B------:R-:W-:Y:S02]  /*3dae0*/  IMAD.X R51, RZ, RZ, RZ, P0 ;  /* 0x000000ffff337224 */ /* 0x000fe400000e06ff */
[----:B------:R-:W-:-:S04]  /*3daf0*/  IMAD.WIDE.U32 R54, R10, R25, R54 ;  /* 0x000000190a367225 */ /* 0x000fc800078e0036 */
[----:B------:R-:W-:-:S04]  /*3db00*/  IMAD.WIDE.U32 R56, R7, R48, R56 ;  /* 0x0000003007387225 */ /* 0x000fc800078e0038 */
[----:B------:R-:W-:Y:S01]  /*3db10*/  IMAD.WIDE.U32 R58, R39, R6, R4 ;  /* 0x00000006273a7225 */ /* 0x000fe200078e0004 */
[----:B------:R-:W-:-:S03]  /*3db20*/  IADD3 R54, P3, PT, R54, R57, RZ ;  /* 0x0000003936367210 */ /* 0x000fc60007f7e0ff */
[----:B------:R-:W-:Y:S02]  /*3db30*/  IMAD.IADD R3, R21, 0x1, R61 ;  /* 0x0000000115037824 */ /* 0x000fe400078e023d */
[----:B------:R-:W-:-:S03]  /*3db40*/  IMAD.WIDE.U32 R52, R10, R9, R52 ;  /* 0x000000090a347225 */ /* 0x000fc600078e0034 */
[----:B------:R-:W-:Y:S01]  /*3db50*/  IADD3 R58, P4, PT, R3, R58, RZ ;  /* 0x0000003a033a7210 */ /* 0x000fe20007f9e0ff */
[----:B------:R-:W-:Y:S01]  /*3db60*/  IMAD.WIDE.U32 R4, R8, R25, R50 ;  /* 0x0000001908047225 */ /* 0x000fe200078e0032 */
[----:B------:R-:W-:-:S03]  /*3db70*/  IADD3 R52, P2, PT, R52, R55, RZ ;  /* 0x0000003734347210 */ /* 0x000fc60007f5e0ff */
[----:B------:R-:W-:Y:S01]  /*3db80*/  IMAD.MOV.U32 R11, RZ, RZ, RZ ;  /* 0x000000ffff0b7224 */ /* 0x000fe200078e00ff */
[----:B------:R-:W-:Y:S01]  /*3db90*/  IADD3 R50, P1, PT, R4, R53, RZ ;  /* 0x0000003504327210 */ /* 0x000fe20007f3e0ff */
[----:B------:R-:W-:Y:S01]  /*3dba0*/  IMAD.MOV.U32 R57, RZ, RZ, RZ ;  /* 0x000000ffff397224 */ /* 0x000fe200078e00ff */
[----:B------:R-:W-:Y:S01]  /*3dbb0*/  IADD3.X R53, PT, PT, RZ, RZ, RZ, P2, !PT ;  /* 0x000000ffff357210 */ /* 0x000fe200017fe4ff */
[----:B------:R-:W-:Y:S01]  /*3dbc0*/  IMAD.X R55, RZ, RZ, RZ, P3 ;  /* 0x000000ffff377224 */ /* 0x000fe200018e06ff */
[----:B------:R-:W-:Y:S01]  /*3dbd0*/  IADD3 R23, PT, PT, R11, R59, RZ ;  /* 0x0000003b0b177210 */ /* 0x000fe20007ffe0ff */
[----:B------:R-:W-:Y:S02]  /*3dbe0*/  IMAD R41, R60, UR11, RZ ;  /* 0x0000000b3c297c24 */ /* 0x000fe4000f8e02ff */
[----:B------:R-:W-:Y:S01]  /*3dbf0*/  IMAD.MOV.U32 R61, RZ, RZ, RZ ;  /* 0x000000ffff3d7224 */ /* 0x000fe200078e00ff */
[----:B------:R-:W-:Y:S01]  /*3dc00*/  IADD3 R2, P0, PT, R2, R23, RZ ;  /* 0x0000001702027210 */ /* 0x000fe20007f1e0ff */
[----:B------:R-:W-:-:S03]  /*3dc10*/  IMAD.WIDE.U32 R46, R8, R46, R56 ;  /* 0x0000002e082e7225 */ /* 0x000fc600078e0038 */
[----:B------:R-:W-:Y:S01]  /*3dc20*/  IADD3.X R3, PT, PT, RZ, RZ, RZ, P0, !PT ;  /* 0x000000ffff037210 */ /* 0x000fe200007fe4ff */
[----:B------:R-:W-:Y:S02]  /*3dc30*/  IMAD.X R59, RZ, RZ, RZ, P4 ;  /* 0x000000ffff3b7224 */ /* 0x000fe400020e06ff */
[----:B------:R-:W-:Y:S02]  /*3dc40*/  IMAD.X R51, RZ, RZ, RZ, P1 ;  /* 0x000000ffff337224 */ /* 0x000fe400008e06ff */
[----:B------:R-:W-:-:S04]  /*3dc50*/  IMAD.WIDE.U32 R54, R7, R44, R54 ;  /* 0x0000002c07367225 */ /* 0x000fc800078e0036 */
[----:B------:R-:W-:-:S04]  /*3dc60*/  IMAD.HI.U32 R61, R41, UR16, R60 ;  /* 0x00000010293d7c27 */ /* 0x000fc8000f8e003c */
[----:B------:R-:W-:Y:S01]  /*3dc70*/  IMAD.WIDE.U32 R56, R45, R0, R58 ;  /* 0x000000002d387225 */ /* 0x000fe200078e003a */
[----:B------:R-:W-:Y:S02]  /*3dc80*/  IADD3 R58, P1, PT, R54, R47, RZ ;  /* 0x0000002f363a7210 */ /* 0x000fe40007f3e0ff */
[----:B------:R-:W-:Y:S01]  /*3dc90*/  IADD3 R61, PT, PT, R20, R61, RZ ;  /* 0x0000003d143d7210 */ /* 0x000fe20007ffe0ff */
[----:B------:R-:W-:-:S03]  /*3dca0*/  IMAD.WIDE.U32 R50, R7, R9, R50 ;  /* 0x0000000907327225 */ /* 0x000fc600078e0032 */
[----:B------:R-:W-:Y:S01]  /*3dcb0*/  IADD3 R60, P4, PT, R61, R56, RZ ;  /* 0x000000383d3c7210 */ /* 0x000fe20007f9e0ff */
[----:B------:R-:W-:-:S04]  /*3dcc0*/  IMAD.WIDE.U32 R52, R10, R9, R52 ;  /* 0x000000090a347225 */ /* 0x000fc800078e0034 */
        /* <DEDUP_REMOVED lines=8> */
[----:B------:R-:W0:Y:S01]  /*3dd50*/  LDC.64 R4, c[0x3][0x10] ;  /* 0x00c00400ff047b82 */ /* 0x000e220000000a00 */
[----:B------:R-:W-:Y:S01]  /*3dd60*/  IADD3.X R57, PT, PT, RZ, RZ, RZ, P1, !PT ;  /* 0x000000ffff397210 */ /* 0x000fe20000ffe4ff */
[----:B------:R-:W-:-:S02]  /*3dd70*/  IMAD.X R61, RZ, RZ, RZ, P4 ;  /* 0x000000ffff3d7224 */ /* 0x000fc400020e06ff */
[----:B------:R-:W-:-:S04]  /*3dd80*/  IMAD.WIDE.U32 R50, R10, R10, R50 ;  /* 0x0000000a0a327225 */ /* 0x000fc800078e0032 */
[----:B------:R-:W-:-:S04]  /*3dd90*/  IMAD.WIDE.U32 R54, R7, R25, R54 ;  /* 0x0000001907367225 */ /* 0x000fc800078e0036 */
[----:B------:R-:W-:Y:S01]  /*3dda0*/  IMAD.WIDE.U32 R52, R8, R9, R56 ;  /* 0x0000000908347225 */ /* 0x000fe200078e0038 */
[----:B------:R-:W-:Y:S02]  /*3ddb0*/  IADD3 R56, P2, PT, R50, R55, RZ ;  /* 0x0000003732387210 */ /* 0x000fe40007f5e0ff */
[----:B------:R-:W-:Y:S01]  /*3ddc0*/  IADD3 R50, P3, PT, R54, R49, RZ ;  /* 0x0000003136327210 */ /* 0x000fe20007f7e0ff */
[----:B------:R-:W-:Y:S01]  /*3ddd0*/  IMAD.WIDE.U32 R58, R41, UR17, R60 ;  /* 0x00000011293a7c25 */ /* 0x000fe2000f8e003c */
[----:B------:R-:W-:-:S03]  /*3dde0*/  IADD3 R54, P1, PT, R52, R51, RZ ;  /* 0x0000003334367210 */ /* 0x000fc60007f3e0ff */
[----:B------:R-:W-:Y:S02]  /*3ddf0*/  IMAD.IADD R65, R21, 0x1, R59 ;  /* 0x0000000115417824 */ /* 0x000fe400078e023b */
[----:B------:R-:W-:Y:S02]  /*3de00*/  HFMA2 R59, -RZ, RZ, 0, 0 ;  /* 0x00000000ff3b7431 */ /* 0x000fe400000001ff */
[----:B------:R-:W-:Y:S02]  /*3de10*/  IMAD.X R55, RZ, RZ, RZ, P1 ;  /* 0x000000ffff377224 */ /* 0x000fe400008e06ff */
[----:B------:R-:W-:Y:S02]  /*3de20*/  IMAD.X R51, RZ, RZ, RZ, P3 ;  /* 0x000000ffff337224 */ /* 0x000fe400018e06ff */
[----:B------:R-:W-:Y:S02]  /*3de30*/  IMAD.X R57, RZ, RZ, RZ, P2 ;  /* 0x000000ffff397224 */ /* 0x000fe400010e06ff */
[----:B------:R-:W-:-:S02]  /*3de40*/  IMAD R43, R58, UR11, RZ ;  /* 0x0000000b3a2b7c24 */ /* 0x000fc4000f8e02ff */
[----:B------:R-:W-:-:S04]  /*3de50*/  IMAD.WIDE.U32 R54, R7, R10, R54 ;  /* 0x0000000a07367225 */ /* 0x000fc800078e0036 */
[----:B------:R-:W-:Y:S01]  /*3de60*/  IMAD.WIDE.U32 R50, R8, R44, R50 ;  /* 0x0000002c08327225 */ /* 0x000fe200078e0032 */
[----:B------:R-:W-:-:S03]  /*3de70*/  IADD3 R52, P0, PT, R53, R55, RZ ;  /* 0x0000003735347210 */ /* 0x000fc60007f1e0ff */
[----:B------:R-:W-:-:S04]  /*3de80*/  IMAD.WIDE.U32 R56, R7, R9, R56 ;  /* 0x0000000907387225 */ /* 0x000fc800078e0038 */
[----:B------:R-:W-:Y:S01]  /*3de90*/  IMAD.HI.U32 R47, R43, UR16, R58 ;  /* 0x000000102b2f7c27 */ /* 0x000fe2000f8e003a */
[----:B------:R-:W-:-:S03]  /*3dea0*/  IADD3 R56, P2, PT, R56, R51, RZ ;  /* 0x0000003338387210 */ /* 0x000fc60007f5e0ff */
[----:B0-----:R-:W-:Y:S01]  /*3deb0*/  IMAD.WIDE.U32 R58, R39, R4, R2 ;  /* 0x00000004273a7225 */ /* 0x001fe200078e0002 */
[----:B------:R-:W-:Y:S02]  /*3dec0*/  IADD3 R2, P1, PT, R54, R57, RZ ;  /* 0x0000003936027210 */ /* 0x000fe40007f3e0ff */
[----:B------:R-:W-:Y:S01]  /*3ded0*/  IADD3.X R57, PT, PT, RZ, RZ, RZ, P2, !PT ;  /* 0x000000ffff397210 */ /* 0x000fe200017fe4ff */
[----:B------:R-:W-:Y:S01]  /*3dee0*/  IMAD.MOV.U32 R23, RZ, RZ, RZ ;  /* 0x000000ffff177224 */ /* 0x000fe200078e00ff */
[----:B------:R-:W-:Y:S01]  /*3def0*/  IADD3 R62, P3, PT, R63, R58, RZ ;  /* 0x0000003a3f3e7210 */ /* 0x000fe20007f7e0ff */
[----:B------:R-:W-:Y:S02]  /*3df00*/  IMAD.X R53, RZ, RZ, RZ, P0 ;  /* 0x000000ffff357224 */ /* 0x000fe400000e06ff */
[----:B------:R-:W-:Y:S01]  /*3df10*/  IMAD.IADD R59, R23, 0x1, R59 ;  /* 0x00000001173b7824 */ /* 0x000fe200078e023b */
[----:B------:R-:W-:Y:S01]  /*3df20*/  IADD3.X R63, PT, PT, RZ, RZ, RZ, P3, !PT ;  /* 0x000000ffff3f7210 */ /* 0x000fe20001ffe4ff */
[----:B------:R-:W-:-:S02]  /*3df30*/  IMAD.X R3, RZ, RZ, RZ, P1 ;  /* 0x000000ffff037224 */ /* 0x000fc400008e06ff */
[----:B------:R-:W-:Y:S01]  /*3df40*/  IMAD.WIDE.U32 R54, R8, R10, R52 ;  /* 0x0000000a08367225 */ /* 0x000fe200078e0034 */
[----:B------:R-:W-:-:S03]  /*3df50*/  IADD3 R60, P0, PT, R40, R59, RZ ;  /* 0x0000003b283c7210 */ /* 0x000fc60007f1e0ff */
[----:B------:R-:W-:-:S04]  /*3df60*/  IMAD.WIDE.U32 R2, R7, R10, R2 ;  /* 0x0000000a07027225 */ /* 0x000fc800078e0002 */
[----:B------:R-:W-:-:S04]  /*3df70*/  IMAD.WIDE.U32 R52, R8, R25, R56 ;  /* 0x0000001908347225 */ /* 0x000fc800078e0038 */
[----:B------:R-:W-:Y:S01]  /*3df80*/  IMAD.X R61, RZ, RZ, RZ, P0 ;  /* 0x000000ffff3d7224 */ /* 0x000fe200000e06ff */
[----:B------:R-:W-:Y:S01]  /*3df90*/  IADD3 R58, P0, PT, R54, R3, RZ ;  /* 0x00000003363a7210 */ /* 0x000fe20007f1e0ff */
[----:B------:R-:W-:Y:S01]  /*3dfa0*/  IMAD.WIDE.U32 R62, R45, R6, R62 ;  /* 0x000000062d3e7225 */ /* 0x000fe200078e003e */
[----:B------:R-:W-:Y:S02]  /*3dfb0*/  IADD3 R56, P1, PT, R2, R53, RZ ;  /* 0x0000003502387210 */ /* 0x000fe40007f3e0ff */
[----:B------:R-:W0:Y:S01]  /*3dfc0*/  LDC.64 R2, c[0x3][0x18] ;  /* 0x00c00600ff027b82 */ /* 0x000e220000000a00 */
[----:B------:R-:W-:Y:S01]  /*3dfd0*/  IMAD.WIDE.U32 R60, R39, R5, R60 ;  /* 0x00000005273c7225 */ /* 0x000fe200078e003c */
[----:B------:R-:W-:-:S03]  /*3dfe0*/  IADD3 R63, PT, PT, R11, R63, RZ ;  /* 0x0000003f0b3f7210 */ /* 0x000fc60007ffe0ff */
[----:B------:R-:W-:Y:S01]  /*3dff0*/  IMAD.X R57, RZ, RZ, RZ, P1 ;  /* 0x000000ffff397224 */ /* 0x000fe200008e06ff */
[----:B------:R-:W-:Y:S01]  /*3e000*/  IADD3 R64, P1, PT, R65, R62, RZ ;  /* 0x0000003e41407210 */ /* 0x000fe20007f3e0ff */
[----:B------:R-:W-:Y:S01]  /*3e010*/  IMAD.MOV.U32 R24, RZ, RZ, RZ ;  /* 0x000000ffff187224 */ /* 0x000fe200078e00ff */
[----:B------:R-:W-:Y:S01]  /*3e020*/  IADD3 R62, P2, PT, R63, R60, RZ ;  /* 0x0000003c3f3e7210 */ /* 0x000fe20007f5e0ff */
[----:B------:R-:W-:Y:S01]  /*3e030*/  IMAD.WIDE.U32 R56, R8, R9, R56 ;  /* 0x0000000908387225 */ /* 0x000fe200078e0038 */
[----:B------:R-:W-:Y:S02]  /*3e040*/  IADD3.X R65, PT, PT, RZ, RZ, RZ, P1, !PT ;  /* 0x000000ffff417210 */ /* 0x000fe40000ffe4ff */
[----:B------:R-:W-:Y:S01]  /*3e050*/  IADD3 R9, PT, PT, R20, R47, RZ ;  /* 0x0000002f14097210 */ /* 0x000fe20007ffe0ff */
[----:B------:R-:W-:Y:S02]  /*3e060*/  IMAD.IADD R61, R24, 0x1, R61 ;  /* 0x00000001183d7824 */ /* 0x000fe400078e023d */
[----:B------:R-:W-:-:S02]  /*3e070*/  IMAD.X R63, RZ, RZ, RZ, P2 ;  /* 0x000000ffff3f7224 */ /* 0x000fc400010e06ff */
        /* <DEDUP_REMOVED lines=9> */
[----:B0-----:R-:W-:-:S03]  /*3e110*/  IMAD.WIDE.U32 R60, R39, R2, R60 ;  /* 0x00000002273c7225 */ /* 0x001fc600078e003c */
[----:B------:R-:W-:Y:S01]  /*3e120*/  IADD3.X R63, PT, PT, RZ, RZ, RZ, P1, !PT ;  /* 0x000000ffff3f7210 */ /* 0x000fe20000ffe4ff */
[----:B------:R-:W-:Y:S01]  /*3e130*/  IMAD.MOV.U32 R26, RZ, RZ, RZ ;  /* 0x000000ffff1a7224 */ /* 0x000fe200078e00ff */
[----:B------:R-:W-:Y:S01]  /*3e140*/  IADD3 R60, P2, PT, R9, R60, RZ ;  /* 0x0000003c093c7210 */ /* 0x000fe20007f5e0ff */
[----:B------:R-:W-:-:S04]  /*3e150*/  IMAD.WIDE.U32 R64, R43, UR17, R64 ;  /* 0x000000112b407c25 */ /* 0x000fc8000f8e0040 */
[----:B------:R-:W-:Y:S02]  /*3e160*/  IMAD.IADD R47, R26, 0x1, R61 ;  /* 0x000000011a2f7824 */ /* 0x000fe400078e023d */
[----:B------:R-:W-:-:S03]  /*3e170*/  IMAD.WIDE.U32 R62, R41, R6, R62 ;  /* 0x00000006293e7225 */ /* 0x000fc600078e003e */
[----:B------:R-:W-:Y:S01]  /*3e180*/  IADD3 R46, P1, PT, R46, R47, RZ ;  /* 0x0000002f2e2e7210 */ /* 0x000fe20007f3e0ff */
[----:B------:R-:W-:Y:S01]  /*3e190*/  IMAD.IADD R25, R21, 0x1, R65 ;  /* 0x0000000115197824 */ /* 0x000fe200078e0241 */
[----:B------:R-:W-:Y:S01]  /*3e1a0*/  MOV R65, RZ ;  /* 0x000000ff00417202 */ /* 0x000fe20000000f00 */
[----:B------:R-:W-:Y:S02]  /*3e1b0*/  IMAD.X R61, RZ, RZ, RZ, P2 ;  /* 0x000000ffff3d7224 */ /* 0x000fe400010e06ff */
[----:B------:R-:W-:Y:S01]  /*3e1c0*/  IMAD.X R59, RZ, RZ, RZ, P0 ;  /* 0x000000ffff3b7224 */ /* 0x000fe200000e06ff */
[----:B------:R-:W-:Y:S01]  /*3e1d0*/  IADD3 R62, P3, PT, R25, R62, RZ ;  /* 0x0000003e193e7210 */ /* 0x000fe20007f7e0ff */
[----:B------:R-:W-:Y:S01]  /*3e1e0*/  IMAD.WIDE.U32 R60, R45, R5, R60 ;  /* 0x000000052d3c7225 */ /* 0x000fe200078e003c */
[----:B------:R-:W-:-:S03]  /*3e1f0*/  IADD3 R25, PT, PT, R11, R63, RZ ;  /* 0x0000003f0b197210 */ /* 0x000fc60007ffe0ff */
[----:B------:R-:W-:Y:S01]  /*3e200*/  IMAD R9, R64, UR11, RZ ;  /* 0x0000000b40097c24 */ /* 0x000fe2000f8e02ff */
[----:B------:R-:W-:Y:S01]  /*3e210*/  IADD3 R60, P2, PT, R25, R60, RZ ;  /* 0x0000003c193c7210 */ /* 0x000fe20007f5e0ff */
[----:B------:R-:W-:-:S04]  /*3e220*/  IMAD.WIDE.U32 R58, R7, R7, R58 ;  /* 0x00000007073a7225 */ /* 0x000fc800078e003a */
[----:B------:R-:W-:Y:S01]  /*3e230*/  IMAD.X R47, RZ, RZ, RZ, P1 ;  /* 0x000000ffff2f7224 */ /* 0x000fe200008e06ff */
[----:B------:R-:W-:Y:S01]  /*3e240*/  IADD3 R54, P0, PT, R55, R59, RZ ;  /* 0x0000003b37367210 */ /* 0x000fe20007f1e0ff */
[----:B------:R-:W-:Y:S01]  /*3e250*/  IMAD.HI.U32 R65, R9, UR16, R64 ;  /* 0x0000001009417c27 */ /* 0x000fe2000f8e0040 */
[----:B------:R-:W-:Y:S02]  /*3e260*/  IADD3 R59, PT, PT, R24, R61, RZ ;  /* 0x0000003d183b7210 */ /* 0x000fe40007ffe0ff */
[----:B------:R-:W-:Y:S01]  /*3e270*/  IADD3 R38, P1, PT, R58, R57, RZ ;  /* 0x000000393a267210 */ /* 0x000fe20007f3e0ff */
[----:B------:R-:W-:Y:S02]  /*3e280*/  IMAD.X R63, RZ, RZ, RZ, P3 ;  /* 0x000000ffff3f7224 */ /* 0x000fe400018e06ff */
[----:B------:R-:W-:-:S04]  /*3e290*/  IMAD.WIDE.U32 R46, R39, R3, R46 ;  /* 0x00000003272e7225 */ /* 0x000fc800078e002e */
[----:B------:R-:W-:-:S04]  /*3e2a0*/  IMAD.WIDE.U32 R62, R43, R0, R62 ;  /* 0x000000002b3e7225 */ /* 0x000fc800078e003e */
[----:B------:R-:W-:Y:S02]  /*3e2b0*/  IMAD.IADD R25, R20, 0x1, R65 ;  /* 0x0000000114197824 */ /* 0x000fe400078e0241 */
        /* <DEDUP_REMOVED lines=14> */
[----:B------:R-:W-:-:S04]  /*3e3a0*/  IMAD.WIDE.U32 R60, R9, UR17, R62 ;  /* 0x00000011093c7c25 */ /* 0x000fc8000f8e003e */
[----:B------:R-:W-:Y:S01]  /*3e3b0*/  IMAD.X R47, RZ, RZ, RZ, P2 ;  /* 0x000000ffff2f7224 */ /* 0x000fe200010e06ff */
[----:B------:R-:W-:Y:S01]  /*3e3c0*/  IADD3 R51, PT, PT, R21, R61, RZ ;  /* 0x0000003d15337210 */ /* 0x000fe20007ffe0ff */
[----:B------:R-:W-:Y:S02]  /*3e3d0*/  IMAD.IADD R10, R26, 0x1, R59 ;  /* 0x000000011a0a7824 */ /* 0x000fe400078e023b */
[----:B------:R-:W-:-:S03]  /*3e3e0*/  IMAD.WIDE.U32 R58, R43, R6, R46 ;  /* 0x000000062b3a7225 */ /* 0x000fc600078e002e */
[----:B------:R-:W-:Y:S01]  /*3e3f0*/  IADD3 R46, P2, PT, R10, R53, RZ ;  /* 0x000000350a2e7210 */ /* 0x000fe20007f5e0ff */
[----:B------:R-:W-:Y:S01]  /*3e400*/  IMAD.X R49, RZ, RZ, RZ, P3 ;  /* 0x000000ffff317224 */ /* 0x000fe200018e06ff */
[----:B------:R-:W-:Y:S01]  /*3e410*/  IADD3 R58, P3, PT, R51, R58, RZ ;  /* 0x0000003a333a7210 */ /* 0x000fe20007f7e0ff */
[----:B------:R-:W-:Y:S01]  /*3e420*/  IMAD R25, R60, UR11, RZ ;  /* 0x0000000b3c197c24 */ /* 0x000fe2000f8e02ff */
[----:B------:R-:W-:Y:S01]  /*3e430*/  IADD3 R51, PT, PT, R11, R59, RZ ;  /* 0x0000003b0b337210 */ /* 0x000fe20007ffe0ff */
[----:B------:R-:W-:Y:S01]  /*3e440*/  IMAD.MOV.U32 R61, RZ, RZ, RZ ;  /* 0x000000ffff3d7224 */ /* 0x000fe200078e00ff */
[----:B------:R-:W-:Y:S01]  /*3e450*/  IADD3.X R59, PT, PT, RZ, RZ, RZ, P3, !PT ;  /* 0x000000ffff3b7210 */ /* 0x000fe20001ffe4ff */
[----:B------:R-:W-:Y:S02]  /*3e460*/  IMAD.X R47, RZ, RZ, RZ, P2 ;  /* 0x000000ffff2f7224 */ /* 0x000fe400010e06ff */
[----:B------:R-:W-:-:S04]  /*3e470*/  IMAD.WIDE.U32 R48, R41, R5, R48 ;  /* 0x0000000529307225 */ /* 0x000fc800078e0030 */
[----:B------:R-:W-:Y:S02]  /*3e480*/  IMAD.X R55, RZ, RZ, RZ, P1 ;  /* 0x000000ffff377224 */ /* 0x000fe400008e06ff */
[----:B------:R-:W-:-:S03]  /*3e490*/  IMAD.HI.U32 R61, R25, UR16, R60 ;  /* 0x00000010193d7c27 */ /* 0x000fc6000f8e003c */
[----:B------:R-:W-:Y:S01]  /*3e4a0*/  IADD3 R55, P1, PT, R50, R55, RZ ;  /* 0x0000003732377210 */ /* 0x000fe20007f3e0ff */
        /* <DEDUP_REMOVED lines=9> */
[----:B------:R-:W-:-:S03]  /*3e540*/  IMAD.IADD R51, R22, 0x1, R49 ;  /* 0x0000000116337824 */ /* 0x000fc600078e0231 */
[----:B------:R-:W-:Y:S01]  /*3e550*/  IADD3 R48, P5, PT, R47, R48, RZ ;  /* 0x000000302f307210 */ /* 0x000fe20007fbe0ff */
[----:B------:R-:W-:Y:S01]  /*3e560*/  IMAD.X R47, RZ, RZ, RZ, P2 ;  /* 0x000000ffff2f7224 */ /* 0x000fe200010e06ff */
[----:B------:R-:W-:Y:S01]  /*3e570*/  IADD3 R52, P2, PT, R52, R45, RZ ;  /* 0x0000002d34347210 */ /* 0x000fe20007f5e0ff */
[----:B------:R-:W-:Y:S02]  /*3e580*/  IMAD.X R45, RZ, RZ, RZ, P4 ;  /* 0x000000ffff2d7224 */ /* 0x000fe400020e06ff */
[----:B------:R-:W-:Y:S01]  /*3e590*/  IMAD.WIDE.U32 R46, R43, R4, R46 ;  /* 0x000000042b2e7225 */ /* 0x000fe200078e002e */
[----:B------:R-:W-:-:S03]  /*3e5a0*/  IADD3 R57, P1, PT, R57, R52, RZ ;  /* 0x0000003439397210 */ /* 0x000fc60007f3e0ff */
[----:B------:R-:W-:Y:S01]  /*3e5b0*/  IMAD.WIDE.U32 R44, R41, R2, R44 ;  /* 0x00000002292c7225 */ /* 0x000fe200078e002c */
[----:B------:R-:W-:Y:S02]  /*3e5c0*/  IADD3 R47, PT, PT, R23, R47, RZ ;  /* 0x0000002f172f7210 */ /* 0x000fe40007ffe0ff */
[----:B------:R-:W-:Y:S01]  /*3e5d0*/  IADD3.X R42, PT, PT, RZ, RZ, RZ, P1, !PT ;  /* 0x000000ffff2a7210 */ /* 0x000fe20000ffe4ff */
[----:B------:R-:W-:Y:S01]  /*3e5e0*/  IMAD.X R49, RZ, RZ, RZ, P5 ;  /* 0x000000ffff317224 */ /* 0x000fe200028e06ff */
        /* <DEDUP_REMOVED lines=15> */
[----:B------:R-:W-:Y:S02]  /*3e6e0*/  IMAD R45, R52, UR11, RZ ;  /* 0x0000000b342d7c24 */ /* 0x000fe4000f8e02ff */
[----:B------:R-:W-:Y:S02]  /*3e6f0*/  IMAD.MOV.U32 R53, RZ, RZ, RZ ;  /* 0x000000ffff357224 */ /* 0x000fe400078e00ff */
[----:B------:R-:W-:Y:S02]  /*3e700*/  IMAD.X R55, RZ, RZ, RZ, P0 ;  /* 0x000000ffff377224 */ /* 0x000fe400000e06ff */
[----:B------:R-:W-:-:S04]  /*3e710*/  IMAD.WIDE.U32 R48, R41, R3, R48 ;  /* 0x0000000329307225 */ /* 0x000fc800078e0030 */
[----:B------:R-:W-:-:S04]  /*3e720*/  IMAD.WIDE.U32 R50, R43, R5, R50 ;  /* 0x000000052b327225 */ /* 0x000fc800078e0032 */
[----:B------:R-:W-:Y:S01]  /*3e730*/  IMAD.HI.U32 R59, R45, UR16, R52 ;  /* 0x000000102d3b7c27 */ /* 0x000fe2000f8e0034 */
        /* <DEDUP_REMOVED lines=8> */
[----:B------:R-:W-:Y:S01]  /*3e7c0*/  IMAD.X R57, RZ, RZ, RZ, P5 ;  /* 0x000000ffff397224 */ /* 0x000fe200028e06ff */
[----:B------:R-:W-:Y:S01]  /*3e7d0*/  IADD3 R39, P3, PT, R38, R41, RZ ;  /* 0x0000002926277210 */ /* 0x000fe20007f7e0ff */
        /* <DEDUP_REMOVED lines=18> */
[----:B------:R-:W-:Y:S01]  /*3e900*/  IMAD.WIDE.U32 R50, R45, UR17, R50 ;  /* 0x000000112d327c25 */ /* 0x000fe2000f8e0032 */
        /* <DEDUP_REMOVED lines=9> */
[----:B------:R-:W-:Y:S01]  /*3e9a0*/  IMAD.WIDE.U32 R38, R43, R3, R38 ;  /* 0x000000032b267225 */ /* 0x000fe200078e0026 */
[----:B------:R-:W-:Y:S02]  /*3e9b0*/  IADD3.X R53, PT, PT, RZ, RZ, RZ, P2, !PT ;  /* 0x000000ffff357210 */ /* 0x000fe400017fe4ff */
[----:B------:R-:W-:Y:S01]  /*3e9c0*/  IADD3 R48, P5, PT, R41, R48, RZ ;  /* 0x0000003029307210 */ /* 0x000fe20007fbe0ff */
[----:B------:R-:W-:Y:S02]  /*3e9d0*/  IMAD R47, R50, UR11, RZ ;  /* 0x0000000b322f7c24 */ /* 0x000fe4000f8e02ff */
[----:B------:R-:W-:Y:S02]  /*3e9e0*/  IMAD.MOV.U32 R51, RZ, RZ, RZ ;  /* 0x000000ffff337224 */ /* 0x000fe400078e00ff */
[----:B------:R-:W-:-:S02]  /*3e9f0*/  IMAD.IADD R43, R24, 0x1, R49 ;  /* 0x00000001182b7824 */ /* 0x000fc400078e0231 */
[----:B------:R-:W-:-:S03]  /*3ea00*/  IMAD.HI.U32 R41, R47, UR16, R50 ;  /* 0x000000102f297c27 */ /* 0x000fc6000f8e0032 */
[----:B------:R-:W-:Y:S01]  /*3ea10*/  IADD3 R42, P2, PT, R38, R43, RZ ;  /* 0x0000002b262a7210 */ /* 0x000fe20007f5e0ff */
[----:B------:R-:W-:Y:S02]  /*3ea20*/  IMAD.X R49, RZ, RZ, RZ, P5 ;  /* 0x000000ffff317224 */ /* 0x000fe400028e06ff */
[----:B------:R-:W-:Y:S01]  /*3ea30*/  IMAD.WIDE.U32 R50, R45, R0, R52 ;  /* 0x000000002d327225 */ /* 0x000fe200078e0034 */
[----:B------:R-:W-:-:S03]  /*3ea40*/  IADD3 R53, PT, PT, R20, R41, RZ ;  /* 0x0000002914357210 */ /* 0x000fc60007ffe0ff */
[----:B------:R-:W-:-:S04]  /*3ea50*/  IMAD.WIDE.U32 R48, R25, R4, R48 ;  /* 0x0000000419307225 */ /* 0x000fc800078e0030 */
[----:B------:R-:W-:Y:S01]  /*3ea60*/  IMAD.IADD R51, R22, 0x1, R51 ;  /* 0x0000000116337824 */ /* 0x000fe200078e0233 */
[----:B------:R-:W-:Y:S01]  /*3ea70*/  IADD3 R49, PT, PT, R23, R49, RZ ;  /* 0x0000003117317210 */ /* 0x000fe20007ffe0ff */
[----:B------:R-:W-:Y:S01]  /*3ea80*/  IMAD.X R43, RZ, RZ, RZ, P2 ;  /* 0x000000ffff2b7224 */ /* 0x000fe200010e06ff */
[----:B------:R-:W-:Y:S02]  /*3ea90*/  IADD3 R52, P2, PT, R53, R50, RZ ;  /* 0x0000003235347210 */ /* 0x000fe40007f5e0ff */
[----:B------:R-:W-:Y:S01]  /*3eaa0*/  IADD3 R50, P5, PT, R51, R48, RZ ;  /* 0x0000003033327210 */ /* 0x000fe20007fbe0ff */
[----:B------:R-:W-:-:S04]  /*3eab0*/  IMAD.WIDE.U32 R42, R9, R2, R42 ;  /* 0x00000002092a7225 */ /* 0x000fc800078e002a */
[----:B------:R-:W-:Y:S01]  /*3eac0*/  IMAD.X R51, RZ, RZ, RZ, P5 ;  /* 0x000000ffff337224 */ /* 0x000fe200028e06ff */
[----:B------:R-:W-:Y:S01]  /*3ead0*/  IADD3 R42, P5, PT, R49, R42, RZ ;  /* 0x0000002a312a7210 */ /* 0x000fe20007fbe0ff */
[----:B------:R-:W-:Y:S01]  /*3eae0*/  IMAD.X R53, RZ, RZ, RZ, P2 ;  /* 0x000000ffff357224 */ /* 0x000fe200010e06ff */
[----:B------:R-:W-:Y:S01]  /*3eaf0*/  IADD3 R41, P2, PT, R39, R57, RZ ;  /* 0x0000003927297210 */ /* 0x000fe20007f5e0ff */
[----:B------:R-:W-:Y:S01]  /*3eb00*/  IMAD.WIDE.U32 R50, R45, R6, R50 ;  /* 0x000000062d327225 */ /* 0x000fe200078e0032 */
[----:B------:R-:W-:-:S03]  /*3eb10*/  IADD3 R48, PT, PT, R26, R43, RZ ;  /* 0x0000002b1a307210 */ /* 0x000fc60007ffe0ff */
[----:B------:R-:W-:-:S04]  /*3eb20*/  IMAD.WIDE.U32 R38, R47, UR17, R52 ;  /* 0x000000112f267c25 */ /* 0x000fc8000f8e0034 */
        /* <DEDUP_REMOVED lines=15> */
[----:B------:R-:W-:-:S03]  /*3ec20*/  IMAD.WIDE.U32 R42, R47, R0, R56 ;  /* 0x000000002f2a7225 */ /* 0x000fc600078e0038 */
        /* <DEDUP_REMOVED lines=10> */
[----:B------:R-:W-:Y:S01]  /*3ecd0*/  IMAD.IADD R48, R26, 0x1, R51 ;  /* 0x000000011a307824 */ /* 0x000fe200078e0233 */
[----:B------:R-:W-:Y:S01]  /*3ece0*/  IADD3 R50, P6, PT, R9, R50, RZ ;  /* 0x0000003209327210 */ /* 0x000fe20007fde0ff */
[----:B------:R-:W-:Y:S02]  /*3ecf0*/  IMAD.X R7, RZ, RZ, RZ, P3 ;  /* 0x000000ffff077224 */ /* 0x000fe400018e06ff */
[----:B------:R-:W-:Y:S01]  /*3ed00*/  IMAD.X R53, RZ, RZ, RZ, P2 ;  /* 0x000000ffff357224 */ /* 0x000fe200010e06ff */
        /* <DEDUP_REMOVED lines=24> */
[----:B------:R-:W-:Y:S02]  /*3ee90*/  IADD3 R49, P2, PT, R49, R7, RZ ;  /* 0x0000000731317210 */ /* 0x000fe40007f5e0ff */
[----:B------:R-:W-:Y:S01]  /*3eea0*/  IADD3 R7, PT, PT, R23, R51, RZ ;  /* 0x0000003317077210 */ /* 0x000fe20007ffe0ff */
[----:B------:R-:W-:-:S03]  /*3eeb0*/  IMAD.WIDE.U32 R8, R8, R8, R54 ;  /* 0x0000000808087225 */ /* 0x000fc600078e0036 */
[----:B------:R-:W-:Y:S01]  /*3eec0*/  IADD3 R52, P6, PT, R7, R52, RZ ;  /* 0x0000003407347210 */ /* 0x000fe20007fde0ff */
[----:B------:R-:W-:Y:S01]  /*3eed0*/  IMAD.X R25, RZ, RZ, RZ, P1 ;  /* 0x000000ffff197224 */ /* 0x000fe200008e06ff */
[----:B------:R-:W-:Y:S01]  /*3eee0*/  IADD3.X R7, PT, PT, RZ, RZ, RZ, P3, !PT ;  /* 0x000000ffff077210 */ /* 0x000fe20001ffe4ff */
        /* <DEDUP_REMOVED lines=11> */
[----:B------:R-:W-:Y:S01]  /*3efa0*/  IADD3.X R25, PT, PT, RZ, RZ, RZ, P3, !PT ;  /* 0x000000ffff197210 */ /* 0x000fe20001ffe4ff */
[----:B------:R-:W-:-:S03]  /*3efb0*/  IMAD.WIDE.U32 R44, R45, R3, R48 ;  /* 0x000000032d2c7225 */ /* 0x000fc600078e0030 */
[----:B------:R-:W-:Y:S02]  /*3efc0*/  IADD3 R7, P0, PT, R7, R8, RZ ;  /* 0x0000000807077210 */ /* 0x000fe40007f1e0ff */
[----:B------:R-:W-:Y:S02]  /*3efd0*/  IADD3.X R8, PT, PT, RZ, RZ, RZ, P5, !PT ;  /* 0x000000ffff087210 */ /* 0x000fe40002ffe4ff */
[----:B------:R-:W-:Y:S02]  /*3efe0*/  IADD3 R54, P6, PT, R44, R55, RZ ;  /* 0x000000372c367210 */ /* 0x000fe40007fde0ff */
[----:B------:R-:W-:Y:S01]  /*3eff0*/  IADD3 R8, P5, PT, R8, R7, RZ ;  /* 0x0000000708087210 */ /* 0x000fe20007fbe0ff */
[----:B------:R-:W-:Y:S02]  /*3f000*/  IMAD.X R7, RZ, RZ, RZ, P2 ;  /* 0x000000ffff077224 */ /* 0x000fe400010e06ff */
[----:B------:R-:W-:-:S03]  /*3f010*/  IMAD.X R55, RZ, RZ, RZ, P6 ;  /* 0x000000ffff377224 */ /* 0x000fc600030e06ff */
[----:B------:R-:W-:Y:S01]  /*3f020*/  IADD3 R7, P2, PT, R7, R8, RZ ;  /* 0x0000000807077210 */ /* 0x000fe20007f5e0ff */
[----:B------:R-:W-:Y:S02]  /*3f030*/  IMAD.X R8, RZ, RZ, RZ, P4 ;  /* 0x000000ffff087224 */ /* 0x000fe400020e06ff */
[----:B------:R-:W-:Y:S01]  /*3f040*/  IMAD.WIDE.U32 R54, R47, R2, R54 ;  /* 0x000000022f367225 */ /* 0x000fe200078e0036 */
[----:B------:R-:W-:Y:S02]  /*3f050*/  IADD3 R45, P3, PT, R45, R7, RZ ;  /* 0x000000072d2d7210 */ /* 0x000fe40007f7e0ff */
[----:B------:R-:W-:Y:S01]  /*3f060*/  IADD3 R8, PT, PT, R8, R9, R25 ;  /* 0x0000000908087210 */ /* 0x000fe20007ffe019 */
[----:B------:R-:W-:Y:S01]  /*3f070*/  IMAD.X R9, RZ, RZ, RZ, P1 ;  /* 0x000000ffff097224 */ /* 0x000fe200008e06ff */
[----:B------:R-:W-:Y:S01]  /*3f080*/  IADD3 R56, PT, PT, R26, R55, RZ ;  /* 0x000000371a387210 */ /* 0x000fe20007ffe0ff */
[----:B------:R-:W-:-:S03]  /*3f090*/  IMAD.X R7, RZ, RZ, RZ, P0 ;  /* 0x000000ffff077224 */ /* 0x000fc600000e06ff */
[----:B------:R-:W-:Y:S02]  /*3f0a0*/  IADD3 R56, P0, PT, R56, R45, RZ ;  /* 0x0000002d38387210 */ /* 0x000fe40007f1e0ff */
[----:B------:R-:W-:Y:S01]  /*3f0b0*/  IADD3 R8, PT, PT, R7, R8, R9 ;  /* 0x0000000807087210 */ /* 0x000fe20007ffe009 */
[----:B------:R-:W-:Y:S01]  /*3f0c0*/  IMAD.X R9, RZ, RZ, RZ, P5 ;  /* 0x000000ffff097224 */ /* 0x000fe200028e06ff */
[----:B------:R-:W-:Y:S01]  /*3f0d0*/  IADD3.X R7, PT, PT, RZ, RZ, RZ, P2, !PT ;  /* 0x000000ffff077210 */ /* 0x000fe200017fe4ff */
[----:B------:R-:W-:-:S03]  /*3f0e0*/  IMAD.X R57, RZ, RZ, RZ, P0 ;  /* 0x000000ffff397224 */ /* 0x000fc600000e06ff */
        /* <DEDUP_REMOVED lines=38> */
.L_x_485:
[----:B------:R-:W-:Y:S01]  /*3f350*/  IADD3 R46, P0, PT, R38, -UR16, RZ ;  /* 0x80000010262e7c10 */ /* 0x000fe2000ff1e0ff */
[----:B------:R-:W-:-:S04]  /*3f360*/  IMAD.MOV.U32 R38, RZ, RZ, -0x1 ;  /* 0xffffffffff267424 */ /* 0x000fc800078e00ff */
        /* <DEDUP_REMOVED lines=21> */
.L_x_486:
        /* <DEDUP_REMOVED lines=24> */
[----:B------:R-:W-:Y:S02]  /*3f640*/  CS2R R42, SRZ ;  /* 0x00000000002a7805 */ /* 0x000fe4000001ff00 */
[----:B------:R-:W-:Y:S01]  /*3f650*/  MOV R53, RZ ;  /* 0x000000ff00357202 */ /* 0x000fe20000000f00 */
[----:B------:R-:W-:Y:S02]  /*3f660*/  HFMA2 R63, -RZ, RZ, 0, 0 ;  /* 0x00000000ff3f7431 */ /* 0x000fe400000001ff */
[----:B------:R-:W-:Y:S01]  /*3f670*/  IMAD.MOV.U32 R41, RZ, RZ, RZ ;  /* 0x000000ffff297224 */ /* 0x000fe200078e00ff */
[----:B------:R-:W-:Y:S01]  /*3f680*/  MOV R55, RZ ;  /* 0x000000ff00377202 */ /* 0x000fe20000000f00 */
[----:B------:R-:W-:-:S02]  /*3f690*/  IMAD R49, R38, UR11, RZ ;  /* 0x0000000b26317c24 */ /* 0x000fc4000f8e02ff */
[----:B------:R-:W-:Y:S02]  /*3f6a0*/  IMAD.IADD R40, R39, 0x1, R50 ;  /* 0x0000000127287824 */ /* 0x000fe400078e0232 */
[----:B------:R-:W-:Y:S02]  /*3f6b0*/  IMAD.MOV.U32 R39, RZ, RZ, RZ ;  /* 0x000000ffff277224 */ /* 0x000fe400078e00ff */
[----:B------:R-:W-:-:S04]  /*3f6c0*/  IMAD.WIDE.U32 R40, R46, R16, R40 ;  /* 0x000000102e287225 */ /* 0x000fc800078e0028 */
[----:B------:R-:W-:Y:S01]  /*3f6d0*/  IMAD.HI.U32 R61, R49, UR16, R38 ;  /* 0x00000010313d7c27 */ /* 0x000fe2000f8e0026 */
[----:B------:R-:W-:-:S03]  /*3f6e0*/  IADD3 R52, PT, PT, R41, R42, RZ ;  /* 0x0000002a29347210 */ /* 0x000fc60007ffe0ff */
[----:B------:R-:W-:Y:S02]  /*3f6f0*/  IMAD.MOV.U32 R41, RZ, RZ, RZ ;  /* 0x000000ffff297224 */ /* 0x000fe400078e00ff */
[----:B------:R-:W-:-:S04]  /*3f700*/  IMAD.WIDE.U32 R38, R46, R13, R52 ;  /* 0x0000000d2e267225 */ /* 0x000fc800078e0034 */
[----:B------:R-:W-:-:S04]  /*3f710*/  IMAD.WIDE.U32 R40, R48, R14, R40 ;  /* 0x0000000e30287225 */ /* 0x000fc800078e0028 */
[----:B------:R-:W-:Y:S02]  /*3f720*/  IMAD.IADD R57, R50, 0x1, R41 ;  /* 0x0000000132397824 */ /* 0x000fe400078e0229 */
[----:B------:R-:W-:Y:S02]  /*3f730*/  HFMA2 R41, -RZ, RZ, 0, 0 ;  /* 0x00000000ff297431 */ /* 0x000fe400000001ff */
[----:B------:R-:W-:Y:S01]  /*3f740*/  IMAD.IADD R61, R20, 0x1, R61 ;  /* 0x00000001143d7824 */ /* 0x000fe200078e023d */
[----:B------:R-:W-:Y:S01]  /*3f750*/  IADD3 R56, P0, PT, R57, R38, RZ ;  /* 0x0000002639387210 */ /* 0x000fe20007f1e0ff */
[----:B------:R-:W-:-:S03]  /*3f760*/  IMAD.MOV.U32 R38, RZ, RZ, RZ ;  /* 0x000000ffff267224 */ /* 0x000fc600078e00ff */
[----:B------:R-:W-:Y:S01]  /*3f770*/  IADD3 R60, P1, PT, R61, R40, RZ ;  /* 0x000000283d3c7210 */ /* 0x000fe20007f3e0ff */
[----:B------:R-:W-:Y:S02]  /*3f780*/  IMAD.MOV.U32 R40, RZ, RZ, RZ ;  /* 0x000000ffff287224 */ /* 0x000fe400078e00ff */
[----:B------:R-:W-:Y:S01]  /*3f790*/  IMAD.X R57, RZ, RZ, RZ, P0 ;  /* 0x000000ffff397224 */ /* 0x000fe200000e06ff */
[----:B------:R-:W-:Y:S01]  /*3f7a0*/  IADD3.X R61, PT, PT, RZ, RZ, RZ, P1, !PT ;  /* 0x000000ffff3d7210 */ /* 0x000fe20000ffe4ff */
[----:B------:R-:W-:Y:S02]  /*3f7b0*/  IMAD.IADD R52, R39, 0x1, R41 ;  /* 0x0000000127347824 */ /* 0x000fe400078e0229 */
[----:B------:R-:W-:-:S04]  /*3f7c0*/  IMAD.WIDE.U32 R56, R48, R16, R56 ;  /* 0x0000001030387225 */ /* 0x000fc800078e0038 */
[----:B------:R-:W-:-:S04]  /*3f7d0*/  IMAD.WIDE.U32 R52, R46, R15, R52 ;  /* 0x0000000f2e347225 */ /* 0x000fc800078e0034 */
[----:B------:R-:W-:Y:S01]  /*3f7e0*/  IMAD.IADD R59, R42, 0x1, R57 ;  /* 0x000000012a3b7824 */ /* 0x000fe200078e0239 */
[----:B------:R-:W-:Y:S01]  /*3f7f0*/  IADD3 R54, PT, PT, R53, R38, RZ ;  /* 0x0000002635367210 */ /* 0x000fe20007ffe0ff */
[----:B------:R-:W-:-:S03]  /*3f800*/  IMAD.WIDE.U32 R60, R49, UR17, R60 ;  /* 0x00000011313c7c25 */ /* 0x000fc6000f8e003c */
[----:B------:R-:W-:Y:S01]  /*3f810*/  IADD3 R58, P0, PT, R59, R52, RZ ;  /* 0x000000343b3a7210 */ /* 0x000fe20007f1e0ff */
[----:B------:R-:W-:Y:S02]  /*3f820*/  IMAD.IADD R39, R21, 0x1, R61 ;  /* 0x0000000115277824 */ /* 0x000fe400078e023d */
[----:B------:R-:W-:Y:S02]  /*3f830*/  IMAD R45, R60, UR11, RZ ;  /* 0x0000000b3c2d7c24 */ /* 0x000fe4000f8e02ff */
[----:B------:R-:W-:Y:S02]  /*3f840*/  IMAD.MOV.U32 R62, RZ, RZ, R60 ;  /* 0x000000ffff3e7224 */ /* 0x000fe400078e003c */
[----:B------:R-:W-:Y:S02]  /*3f850*/  IMAD.MOV.U32 R60, RZ, RZ, R56 ;  /* 0x000000ffff3c7224 */ /* 0x000fe400078e0038 */
[----:B------:R-:W-:Y:S02]  /*3f860*/  IMAD.MOV.U32 R61, RZ, RZ, RZ ;  /* 0x000000ffff3d7224 */ /* 0x000fe400078e00ff */
[----:B------:R-:W-:-:S02]  /*3f870*/  IMAD.X R59, RZ, RZ, RZ, P0 ;  /* 0x000000ffff3b7224 */ /* 0x000fc400000e06ff */
        /* <DEDUP_REMOVED lines=9> */
[----:B------:R-:W-:Y:S01]  /*3f910*/  IMAD.MOV.U32 R53, RZ, RZ, RZ ;  /* 0x000000ffff357224 */ /* 0x000fe200078e00ff */
[----:B------:R-:W-:Y:S01]  /*3f920*/  IADD3.X R57, PT, PT, RZ, RZ, RZ, P1, !PT ;  /* 0x000000ffff397210 */ /* 0x000fe20000ffe4ff */
[----:B------:R-:W-:Y:S01]  /*3f930*/  IMAD.HI.U32 R47, R45, UR16, R62 ;  /* 0x000000102d2f7c27 */ /* 0x000fe2000f8e003e */
[----:B------:R-:W-:-:S03]  /*3f940*/  IADD3 R60, P0, PT, R39, R52, RZ ;  /* 0x00000034273c7210 */ /* 0x000fc60007f1e0ff */
[----:B------:R-:W-:Y:S01]  /*3f950*/  IMAD.WIDE.U32 R54, R46, R18, R54 ;  /* 0x000000122e367225 */ /* 0x000fe200078e0036 */
[----:B------:R-:W-:-:S03]  /*3f960*/  IADD3.X R61, PT, PT, RZ, RZ, RZ, P0, !PT ;  /* 0x000000ffff3d7210 */ /* 0x000fc600007fe4ff */
[----:B------:R-:W-:-:S04]  /*3f970*/  IMAD.WIDE.U32 R56, R44, R16, R56 ;  /* 0x000000102c387225 */ /* 0x000fc800078e0038 */
[----:B------:R-:W-:Y:S02]  /*3f980*/  IMAD.IADD R52, R55, 0x1, R43 ;  /* 0x0000000137347824 */ /* 0x000fe400078e022b */
[----:B------:R-:W-:-:S04]  /*3f990*/  IMAD.WIDE.U32 R60, R48, R15, R60 ;  /* 0x0000000f303c7225 */ /* 0x000fc800078e003c */
[----:B------:R-:W-:Y:S02]  /*3f9a0*/  IMAD.IADD R51, R42, 0x1, R57 ;  /* 0x000000012a337824 */ /* 0x000fe400078e0239 */
[----:B------:R-:W-:Y:S02]  /*3f9b0*/  IMAD.MOV.U32 R39, RZ, RZ, RZ ;  /* 0x000000ffff277224 */ /* 0x000fe400078e00ff */
[----:B------:R-:W-:Y:S01]  /*3f9c0*/  IMAD.WIDE.U32 R52, R46, R19, R52 ;  /* 0x000000132e347225 */ /* 0x000fe200078e0034 */
[----:B------:R-:W-:-:S03]  /*3f9d0*/  IADD3 R60, P0, PT, R51, R60, RZ ;  /* 0x0000003c333c7210 */ /* 0x000fc60007f1e0ff */
[----:B------:R-:W-:Y:S02]  /*3f9e0*/  IMAD.IADD R47, R20, 0x1, R47 ;  /* 0x00000001142f7824 */ /* 0x000fe400078e022f */
[----:B------:R-:W-:-:S04]  /*3f9f0*/  IMAD.WIDE.U32 R58, R49, R0, R58 ;  /* 0x00000000313a7225 */ /* 0x000fc800078e003a */
[----:B------:R-:W-:Y:S01]  /*3fa00*/  IMAD.IADD R62, R53, 0x1, R39 ;  /* 0x00000001353e7824 */ /* 0x000fe200078e0227 */
[----:B------:R-:W-:Y:S01]  /*3fa10*/  IADD3 R58, P1, PT, R47, R58, RZ ;  /* 0x0000003a2f3a7210 */ /* 0x000fe20007f3e0ff */
[----:B------:R-:W-:Y:S01]  /*3fa20*/  IMAD.IADD R51, R38, 0x1, R61 ;  /* 0x0000000126337824 */ /* 0x000fe200078e023d */
[----:B------:R-:W-:Y:S01]  /*3fa30*/  IADD3.X R61, PT, PT, RZ, RZ, RZ, P0, !PT ;  /* 0x000000ffff3d7210 */ /* 0x000fe200007fe4ff */
[----:B------:R-:W-:Y:S01]  /*3fa40*/  IMAD.MOV.U32 R57, RZ, RZ, RZ ;  /* 0x000000ffff397224 */ /* 0x000fe200078e00ff */
[----:B------:R-:W-:Y:S01]  /*3fa50*/  IADD3 R55, PT, PT, R22, R59, RZ ;  /* 0x0000003b16377210 */ /* 0x000fe20007ffe0ff */
        /* <DEDUP_REMOVED lines=8> */
[----:B------:R-:W-:-:S03]  /*3fae0*/  IMAD.WIDE.U32 R58, R45, UR17, R58 ;  /* 0x000000112d3a7c25 */ /* 0x000fc6000f8e003a */
[----:B------:R-:W-:Y:S01]  /*3faf0*/  IADD3 R56, P1, PT, R57, R60, RZ ;  /* 0x0000003c39387210 */ /* 0x000fe20007f3e0ff */
[----:B------:R-:W-:Y:S02]  /*3fb00*/  IMAD.IADD R61, R41, 0x1, R61 ;  /* 0x00000001293d7824 */ /* 0x000fe400078e023d */
[----:B------:R-:W-:-:S04]  /*3fb10*/  IMAD.WIDE.U32 R62, R48, R17, R62 ;  /* 0x00000011303e7225 */ /* 0x000fc800078e003e */
[----:B------:R-:W-:Y:S01]  /*3fb20*/  IMAD.X R55, RZ, RZ, RZ, P0 ;  /* 0x000000ffff377224 */ /* 0x000fe200000e06ff */
[----:B------:R-:W-:Y:S01]  /*3fb30*/  IADD3 R60, P0, PT, R61, R62, RZ ;  /* 0x0000003e3d3c7210 */ /* 0x000fe20007f1e0ff */
[----:B------:R-:W-:Y:S01]  /*3fb40*/  IMAD.IADD R53, R21, 0x1, R59 ;  /* 0x0000000115357824 */ /* 0x000fe200078e023b */
[----:B------:R-:W-:Y:S01]  /*3fb50*/  MOV R59, RZ ;  /* 0x000000ff003b7202 */ /* 0x000fe20000000f00 */
[----:B------:R-:W-:Y:S01]  /*3fb60*/  IMAD R51, R58, UR11, RZ ;  /* 0x0000000b3a337c24 */ /* 0x000fe2000f8e02ff */
[----:B------:R-:W-:Y:S01]  /*3fb70*/  IADD3 R63, PT, PT, R40, R63, RZ ;  /* 0x0000003f283f7210 */ /* 0x000fe20007ffe0ff */
[----:B------:R-:W-:Y:S02]  /*3fb80*/  IMAD.X R57, RZ, RZ, RZ, P1 ;  /* 0x000000ffff397224 */ /* 0x000fe400008e06ff */
[----:B------:R-:W-:-:S04]  /*3fb90*/  IMAD.WIDE.U32 R54, R49, R6, R54 ;  /* 0x0000000631367225 */ /* 0x000fc800078e0036 */
[----:B------:R-:W-:Y:S01]  /*3fba0*/  IMAD.HI.U32 R65, R51, UR16, R58 ;  /* 0x0000001033417c27 */ /* 0x000fe2000f8e003a */
[----:B------:R-:W-:Y:S02]  /*3fbb0*/  IADD3 R58, P1, PT, R53, R54, RZ ;  /* 0x00000036353a7210 */ /* 0x000fe40007f3e0ff */
[----:B------:R-:W-:Y:S01]  /*3fbc0*/  IADD3 R67, PT, PT, R11, R55, RZ ;  /* 0x000000370b437210 */ /* 0x000fe20007ffe0ff */
[----:B------:R-:W-:Y:S01]  /*3fbd0*/  IMAD.X R61, RZ, RZ, RZ, P0 ;  /* 0x000000ffff3d7224 */ /* 0x000fe200000e06ff */
[----:B------:R-:W-:Y:S01]  /*3fbe0*/  IADD3 R52, P0, PT, R63, R52, RZ ;  /* 0x000000343f347210 */ /* 0x000fe20007f1e0ff */
[----:B------:R-:W-:-:S04]  /*3fbf0*/  IMAD.WIDE.U32 R56, R25, R16, R56 ;  /* 0x0000001019387225 */ /* 0x000fc800078e0038 */
[----:B------:R-:W-:-:S04]  /*3fc00*/  IMAD.WIDE.U32 R60, R44, R15, R60 ;  /* 0x0000000f2c3c7225 */ /* 0x000fc800078e003c */
[----:B------:R-:W-:Y:S01]  /*3fc10*/  IMAD.IADD R57, R42, 0x1, R57 ;  /* 0x000000012a397824 */ /* 0x000fe200078e0239 */
[----:B------:R-:W-:Y:S01]  /*3fc20*/  IADD3 R69, PT, PT, R38, R61, RZ ;  /* 0x0000003d26457210 */ /* 0x000fe20007ffe0ff */
[----:B------:R-:W-:Y:S02]  /*3fc30*/  IMAD.X R59, RZ, RZ, RZ, P1 ;  /* 0x000000ffff3b7224 */ /* 0x000fe400008e06ff */
[----:B------:R-:W-:Y:S01]  /*3fc40*/  IMAD.X R53, RZ, RZ, RZ, P0 ;  /* 0x000000ffff357224 */ /* 0x000fe200000e06ff */
[----:B------:R-:W-:Y:S01]  /*3fc50*/  IADD3 R54, P0, PT, R57, R60, RZ ;  /* 0x0000003c39367210 */ /* 0x000fe20007f1e0ff */
[----:B------:R-:W-:-:S04]  /*3fc60*/  IMAD.WIDE.U32 R60, R45, R0, R58 ;  /* 0x000000002d3c7225 */ /* 0x000fc800078e003a */
[----:B------:R-:W-:Y:S02]  /*3fc70*/  HFMA2 R59, -RZ, RZ, 0, 0 ;  /* 0x00000000ff3b7431 */ /* 0x000fe400000001ff */
[----:B------:R-:W-:Y:S02]  /*3fc80*/  IMAD.MOV.U32 R58, RZ, RZ, R56 ;  /* 0x000000ffff3a7224 */ /* 0x000fe400078e0038 */
        /* <DEDUP_REMOVED lines=14> */
[----:B------:R-:W-:Y:S02]  /*3fd70*/  IMAD.X R55, RZ, RZ, RZ, P2 ;  /* 0x000000ffff377224 */ /* 0x000fe400010e06ff */
[----:B------:R-:W-:Y:S01]  /*3fd80*/  IMAD.WIDE.U32 R62, R44, R17, R62 ;  /* 0x000000112c3e7225 */ /* 0x000fe200078e003e */
[----:B------:R-:W-:-:S03]  /*3fd90*/  IADD3 R58, P0, PT, R46, R57, RZ ;  /* 0x000000392e3a7210 */ /* 0x000fc60007f1e0ff */
[----:B------:R-:W-:Y:S02]  /*3fda0*/  IMAD.X R53, RZ, RZ, RZ, P3 ;  /* 0x000000ffff357224 */ /* 0x000fe400018e06ff */
[----:B------:R-:W-:Y:S01]  /*3fdb0*/  IMAD.WIDE.U32 R56, R49, R4, R54 ;  /* 0x0000000431387225 */ /* 0x000fe200078e0036 */
[----:B------:R-:W-:Y:S02]  /*3fdc0*/  IADD3 R54, P2, PT, R61, R62, RZ ;  /* 0x0000003e3d367210 */ /* 0x000fe40007f5e0ff */
[----:B------:R-:W-:Y:S01]  /*3fdd0*/  IADD3 R55, PT, PT, R40, R63, RZ ;  /* 0x0000003f28377210 */ /* 0x000fe20007ffe0ff */
[----:B------:R-:W-:-:S04]  /*3fde0*/  IMAD.WIDE.U32 R62, R51, UR17, R52 ;  /* 0x00000011333e7c25 */ /* 0x000fc8000f8e0034 */
[----:B------:R-:W-:Y:S01]  /*3fdf0*/  IMAD.X R59, RZ, RZ, RZ, P0 ;  /* 0x000000ffff3b7224 */ /* 0x000fe200000e06ff */
[----:B------:R-:W-:Y:S01]  /*3fe00*/  IADD3 R56, P0, PT, R65, R56, RZ ;  /* 0x0000003841387210 */ /* 0x000fe20007f1e0ff */
[----:B------:R-:W-:Y:S01]  /*3fe10*/  IMAD R53, R62, UR11, RZ ;  /* 0x0000000b3e357c24 */ /* 0x000fe2000f8e02ff */
[----:B------:R-:W-:Y:S01]  /*3fe20*/  IADD3 R65, PT, PT, R21, R63, RZ ;  /* 0x0000003f15417210 */ /* 0x000fe20007ffe0ff */
[----:B------:R-:W-:-:S04]  /*3fe30*/  IMAD.WIDE.U32 R58, R48, R19, R58 ;  /* 0x00000013303a7225 */ /* 0x000fc800078e003a */
[----:B------:R-:W-:Y:S01]  /*3fe40*/  IMAD.MOV.U32 R63, RZ, RZ, RZ ;  /* 0x000000ffff3f7224 */ /* 0x000fe200078e00ff */
[----:B------:R-:W-:Y:S01]  /*3fe50*/  IADD3 R59, PT, PT, R39, R59, RZ ;  /* 0x0000003b273b7210 */ /* 0x000fe20007ffe0ff */
[----:B------:R-:W-:Y:S01]  /*3fe60*/  IMAD.X R61, RZ, RZ, RZ, P1 ;  /* 0x000000ffff3d7224 */ /* 0x000fe200008e06ff */
[----:B------:R-:W-:Y:S01]  /*3fe70*/  IADD3 R58, P1, PT, R55, R58, RZ ;  /* 0x0000003a373a7210 */ /* 0x000fe20007f3e0ff */
[----:B------:R-:W-:-:S04]  /*3fe80*/  IMAD.HI.U32 R73, R53, UR16, R62 ;  /* 0x0000001035497c27 */ /* 0x000fc8000f8e003e */
[----:B------:R-:W-:Y:S02]  /*3fe90*/  IMAD.X R55, RZ, RZ, RZ, P2 ;  /* 0x000000ffff377224 */ /* 0x000fe400010e06ff */
[----:B------:R-:W-:-:S04]  /*3fea0*/  IMAD.WIDE.U32 R62, R9, R16, R60 ;  /* 0x00000010093e7225 */ /* 0x000fc800078e003c */
        /* <DEDUP_REMOVED lines=9> */
[----:B------:R-:W-:Y:S01]  /*3ff40*/  IMAD.MOV.U32 R46, RZ, RZ, R62 ;  /* 0x000000ffff2e7224 */ /* 0x000fe200078e003e */
[----:B------:R-:W-:Y:S01]  /*3ff50*/  IADD3.X R55, PT, PT, RZ, RZ, RZ, P2, !PT ;  /* 0x000000ffff377210 */ /* 0x000fe200017fe4ff */
[----:B------:R-:W-:-:S04]  /*3ff60*/  IMAD.WIDE.U32 R58, R44, R18, R58 ;  /* 0x000000122c3a7225 */ /* 0x000fc800078e003a */
[----:B------:R-:W-:Y:S01]  /*3ff70*/  IMAD.MOV.U32 R47, RZ, RZ, RZ ;  /* 0x000000ffff2f7224 */ /* 0x000fe200078e00ff */
        /* <DEDUP_REMOVED lines=27> */
[----:B------:R-:W-:Y:S02]  /*40130*/  IMAD.X R55, RZ, RZ, RZ, P0 ;  /* 0x000000ffff377224 */ /* 0x000fe400000e06ff */
[----:B------:R-:W-:Y:S01]  /*40140*/  IMAD.IADD R73, R24, 0x1, R47 ;  /* 0x0000000118497824 */ /* 0x000fe200078e022f */
[----:B------:R-:W-:Y:S01]  /*40150*/  IADD3 R46, P1, PT, R63, R58, RZ ;  /* 0x0000003a3f2e7210 */ /* 0x000fe20007f3e0ff */
[----:B------:R-:W-:Y:S01]  /*40160*/  IMAD.WIDE.U32 R54, R10, R16, R54 ;  /* 0x000000100a367225 */ /* 0x000fe200078e0036 */
[----:B------:R-:W-:Y:S02]  /*40170*/  IADD3 R58, P0, PT, R61, R59, RZ ;  /* 0x0000003b3d3a7210 */ /* 0x000fe40007f1e0ff */
[----:B------:R-:W-:Y:S01]  /*40180*/  IADD3.X R61, PT, PT, RZ, RZ, RZ, P2, !PT ;  /* 0x000000ffff3d7210 */ /* 0x000fe200017fe4ff */
[----:B------:R-:W-:Y:S01]  /*40190*/  IMAD.X R63, RZ, RZ, RZ, P3 ;  /* 0x000000ffff3f7224 */ /* 0x000fe200018e06ff */
[----:B------:R-:W-:Y:S01]  /*401a0*/  IADD3 R47, PT, PT, R42, R55, RZ ;  /* 0x000000372a2f7210 */ /* 0x000fe20007ffe0ff */
[----:B------:R-:W-:Y:S01]  /*401b0*/  IMAD.IADD R67, R22, 0x1, R57 ;  /* 0x0000000116437824 */ /* 0x000fe200078e0239 */
[----:B------:R-:W-:Y:S01]  /*401c0*/  IADD3.X R59, PT, PT, RZ, RZ, RZ, P0, !PT ;  /* 0x000000ffff3b7210 */ /* 0x000fe200007fe4ff */
[----:B------:R-:W-:-:S04]  /*401d0*/  IMAD.WIDE.U32 R60, R9, R15, R60 ;  /* 0x0000000f093c7225 */ /* 0x000fc800078e003c */
[----:B------:R-:W-:Y:S01]  /*401e0*/  IMAD.X R57, RZ, RZ, RZ, P4 ;  /* 0x000000ffff397224 */ /* 0x000fe200020e06ff */
[----:B------:R-:W-:Y:S01]  /*401f0*/  IADD3 R60, P2, PT, R47, R60, RZ ;  /* 0x0000003c2f3c7210 */ /* 0x000fe20007f5e0ff */
[----:B------:R-:W-:Y:S01]  /*40200*/  IMAD.WIDE.U32 R64, R45, R4, R62 ;  /* 0x000000042d407225 */ /* 0x000fe200078e003e */
[----:B------:R-:W-:-:S03]  /*40210*/  IADD3.X R47, PT, PT, RZ, RZ, RZ, P1, !PT ;  /* 0x000000ffff2f7210 */ /* 0x000fc60000ffe4ff */
[----:B------:R-:W-:Y:S01]  /*40220*/  IMAD.WIDE.U32 R62, R53, UR17, R56 ;  /* 0x00000011353e7c25 */ /* 0x000fe2000f8e0038 */
[----:B------:R-:W-:-:S03]  /*40230*/  IADD3 R56, P4, PT, R67, R64, RZ ;  /* 0x0000004043387210 */ /* 0x000fc60007f9e0ff */
[----:B------:R-:W-:Y:S02]  /*40240*/  IMAD.IADD R67, R21, 0x1, R63 ;  /* 0x0000000115437824 */ /* 0x000fe400078e023f */
[----:B------:R-:W-:-:S04]  /*40250*/  IMAD.WIDE.U32 R46, R25, R18, R46 ;  /* 0x00000012192e7225 */ /* 0x000fc800078e002e */
[----:B------:R-:W-:Y:S02]  /*40260*/  IMAD R55, R62, UR11, RZ ;  /* 0x0000000b3e377c24 */ /* 0x000fe4000f8e02ff */
[----:B------:R-:W-:Y:S02]  /*40270*/  IMAD.MOV.U32 R63, RZ, RZ, RZ ;  /* 0x000000ffff3f7224 */ /* 0x000fe400078e00ff */
[----:B------:R-:W-:Y:S02]  /*40280*/  IMAD.IADD R75, R38, 0x1, R61 ;  /* 0x00000001264b7824 */ /* 0x000fe400078e023d */
[----:B------:R-:W-:Y:S02]  /*40290*/  IMAD.IADD R69, R23, 0x1, R65 ;  /* 0x0000000117457824 */ /* 0x000fe400078e0241 */
[----:B------:R-:W-:Y:S01]  /*402a0*/  IMAD.WIDE.U32 R58, R44, R12, R58 ;  /* 0x0000000c2c3a7225 */ /* 0x000fe200078e003a */
[----:B------:R-:W-:-:S03]  /*402b0*/  IADD3 R64, P1, PT, R75, R46, RZ ;  /* 0x0000002e4b407210 */ /* 0x000fc60007f3e0ff */
[----:B------:R-:W-:Y:S02]  /*402c0*/  IMAD.X R57, RZ, RZ, RZ, P4 ;  /* 0x000000ffff397224 */ /* 0x000fe400020e06ff */
[----:B------:R-:W-:Y:S02]  /*402d0*/  IMAD.IADD R65, R43, 0x1, R47 ;  /* 0x000000012b417824 */ /* 0x000fe400078e022f */
[----:B------:R-:W-:-:S04]  /*402e0*/  IMAD.HI.U32 R79, R55, UR16, R62 ;  /* 0x00000010374f7c27 */ /* 0x000fc8000f8e003e */
[----:B------:R-:W-:Y:S02]  /*402f0*/  IMAD.MOV.U32 R62, RZ, RZ, R54 ;  /* 0x000000ffff3e7224 */ /* 0x000fe400078e0036 */
        /* <DEDUP_REMOVED lines=17> */
[----:B------:R-:W-:Y:S02]  /*40410*/  IMAD.X R63, RZ, RZ, RZ, P3 ;  /* 0x000000ffff3f7224 */ /* 0x000fe400018e06ff */
[----:B------:R-:W-:Y:S02]  /*40420*/  IMAD.IADD R65, R40, 0x1, R65 ;  /* 0x0000000128417824 */ /* 0x000fe400078e0241 */
        /* <DEDUP_REMOVED lines=12> */
[----:B------:R-:W-:-:S04]  /*404f0*/  IMAD.WIDE.U32 R60, R7, R16, R60 ;  /* 0x00000010073c7225 */ /* 0x000fc800078e003c */
[----:B------:R-:W-:-:S04]  /*40500*/  IMAD.WIDE.U32 R64, R10, R15, R64 ;  /* 0x0000000f0a407225 */ /* 0x000fc800078e0040 */
[----:B------:R-:W-:Y:S01]  /*40510*/  IMAD.IADD R57, R42, 0x1, R61 ;  /* 0x000000012a397824 */ /* 0x000fe200078e023d */
[----:B------:R-:W-:Y:S01]  /*40520*/  IADD3 R61, PT, PT, R38, R65, RZ ;  /* 0x00000041263d7210 */ /* 0x000fe20007ffe0ff */
[----:B------:R-:W-:-:S03]  /*40530*/  IMAD.WIDE.U32 R66, R45, R5, R62 ;  /* 0x000000052d427225 */ /* 0x000fc600078e003e */
[----:B------:R-:W-:Y:S01]  /*40540*/  IADD3 R62, P3, PT, R57, R64, RZ ;  /* 0x00000040393e7210 */ /* 0x000fe20007f7e0ff */
[----:B------:R-:W-:Y:S01]  /*40550*/  IMAD.MOV.U32 R64, RZ, RZ, R60 ;  /* 0x000000ffff407224 */ /* 0x000fe200078e003c */
[----:B------:R-:W-:Y:S01]  /*40560*/  IADD3 R60, P4, PT, R73, R66, RZ ;  /* 0x00000042493c7210 */ /* 0x000fe20007f9e0ff */
[----:B------:R-:W-:Y:S01]  /*40570*/  IMAD.MOV.U32 R65, RZ, RZ, RZ ;  /* 0x000000ffff417224 */ /* 0x000fe200078e00ff */
[----:B------:R-:W-:Y:S01]  /*40580*/  IADD3 R75, PT, PT, R24, R67, RZ ;  /* 0x00000043184b7210 */ /* 0x000fe20007ffe0ff */
[----:B------:R-:W-:Y:S02]  /*40590*/  IMAD.X R59, RZ, RZ, RZ, P1 ;  /* 0x000000ffff3b7224 */ /* 0x000fe400008e06ff */
[----:B------:R-:W-:-:S04]  /*405a0*/  IMAD.WIDE.U32 R64, R8, R14, R64 ;  /* 0x0000000e08407225 */ /* 0x000fc800078e0040 */
[----:B------:R-:W-:Y:S02]  /*405b0*/  IMAD.X R63, RZ, RZ, RZ, P3 ;  /* 0x000000ffff3f7224 */ /* 0x000fe400018e06ff */
[----:B------:R-:W-:-:S04]  /*405c0*/  IMAD.WIDE.U32 R58, R9, R18, R58 ;  /* 0x00000012093a7225 */ /* 0x000fc800078e003a */
[----:B------:R-:W-:Y:S01]  /*405d0*/  IMAD.X R57, RZ, RZ, RZ, P2 ;  /* 0x000000ffff397224 */ /* 0x000fe200010e06ff */
[----:B------:R-:W-:Y:S01]  /*405e0*/  IADD3 R64, P2, PT, R77, R64, RZ ;  /* 0x000000404d407210 */ /* 0x000fe20007f5e0ff */
[----:B------:R-:W-:Y:S01]  /*405f0*/  IMAD.IADD R69, R22, 0x1, R47 ;  /* 0x0000000116457824 */ /* 0x000fe200078e022f */
[----:B------:R-:W-:Y:S01]  /*40600*/  IADD3 R47, PT, PT, R50, R65, RZ ;  /* 0x00000041322f7210 */ /* 0x000fe20007ffe0ff */
[----:B------:R-:W-:Y:S01]  /*40610*/  IMAD.WIDE.U32 R66, R7, R13, R62 ;  /* 0x0000000d07427225 */ /* 0x000fe200078e003e */
[----:B------:R-:W-:Y:S02]  /*40620*/  IADD3 R62, P1, PT, R61, R58, RZ ;  /* 0x0000003a3d3e7210 */ /* 0x000fe40007f3e0ff */
[----:B------:R-:W-:Y:S01]  /*40630*/  IADD3.X R65, PT, PT, RZ, RZ, RZ, P2, !PT ;  /* 0x000000ffff417210 */ /* 0x000fe200017fe4ff */
[----:B------:R-:W-:Y:S01]  /*40640*/  IMAD.WIDE.U32 R56, R25, R12, R56 ;  /* 0x0000000c19387225 */ /* 0x000fe200078e0038 */
[----:B------:R-:W-:Y:S02]  /*40650*/  IADD3 R58, P2, PT, R47, R66, RZ ;  /* 0x000000422f3a7210 */ /* 0x000fe40007f5e0ff */
[----:B------:R-:W-:Y:S01]  /*40660*/  IADD3.X R47, PT, PT, RZ, RZ, RZ, P0, !PT ;  /* 0x000000ffff2f7210 */ /* 0x000fe200007fe4ff */
[----:B------:R-:W-:-:S02]  /*40670*/  IMAD.IADD R59, R43, 0x1, R59 ;  /* 0x000000012b3b7824 */ /* 0x000fc400078e023b */
[----:B------:R-:W-:Y:S02]  /*40680*/  IMAD.X R61, RZ, RZ, RZ, P4 ;  /* 0x000000ffff3d7224 */ /* 0x000fe400020e06ff */
[----:B------:R-:W-:Y:S02]  /*40690*/  IMAD.IADD R77, R41, 0x1, R67 ;  /* 0x00000001294d7824 */ /* 0x000fe400078e0243 */
[----:B------:R-:W-:Y:S01]  /*406a0*/  IMAD.WIDE.U32 R66, R51, R4, R60 ;  /* 0x0000000433427225 */ /* 0x000fe200078e003c */
[----:B------:R-:W-:Y:S02]  /*406b0*/  IADD3 R60, P0, PT, R56, R59, RZ ;  /* 0x0000003b383c7210 */ /* 0x000fe40007f1e0ff */
[----:B------:R-:W-:Y:S01]  /*406c0*/  IADD3.X R59, PT, PT, RZ, RZ, RZ, P2, !PT ;  /* 0x000000ffff3b7210 */ /* 0x000fe200017fe4ff */
[----:B------:R-:W-:Y:S01]  /*406d0*/  IMAD.X R63, RZ, RZ, RZ, P1 ;  /* 0x000000ffff3f7224 */ /* 0x000fe200008e06ff */
[----:B------:R-:W-:Y:S01]  /*406e0*/  IADD3.X R61, PT, PT, RZ, RZ, RZ, P0, !PT ;  /* 0x000000ffff3d7210 */ /* 0x000fe200007fe4ff */
[----:B------:R-:W-:-:S04]  /*406f0*/  IMAD.WIDE.U32 R48, R49, R3, R64 ;  /* 0x0000000331307225 */ /* 0x000fc800078e0040 */
[----:B------:R-:W-:-:S04]  /*40700*/  IMAD.WIDE.U32 R62, R10, R17, R62 ;  /* 0x000000110a3e7225 */ /* 0x000fc800078e003e */
[----:B------:R-:W-:Y:S01]  /*40710*/  IMAD.WIDE.U32 R64, R55, UR17, R46 ;  /* 0x0000001137407c25 */ /* 0x000fe2000f8e002e */
[----:B------:R-:W-:-:S03]  /*40720*/  IADD3 R46, P1, PT, R69, R66, RZ ;  /* 0x00000042452e7210 */ /* 0x000fc60007f3e0ff */
[----:B------:R-:W-:Y:S02]  /*40730*/  IMAD.IADD R73, R23, 0x1, R67 ;  /* 0x0000000117497824 */ /* 0x000fe400078e0243 */
[----:B------:R-:W-:Y:S01]  /*40740*/  IMAD.WIDE.U32 R66, R9, R19, R60 ;  /* 0x0000001309427225 */ /* 0x000fe200078e003c */
[----:B------:R-:W-:-:S03]  /*40750*/  IADD3 R60, P3, PT, R77, R62, RZ ;  /* 0x0000003e4d3c7210 */ /* 0x000fc60007f7e0ff */
[----:B------:R-:W-:Y:S02]  /*40760*/  IMAD.IADD R47, R40, 0x1, R63 ;  /* 0x00000001282f7824 */ /* 0x000fe400078e023f */
[----:B------:R-:W-:Y:S02]  /*40770*/  IMAD.IADD R69, R21, 0x1, R65 ;  /* 0x0000000115457824 */ /* 0x000fe400078e0241 */
[----:B------:R-:W-:Y:S02]  /*40780*/  IMAD R25, R64, UR11, RZ ;  /* 0x0000000b40197c24 */ /* 0x000fe4000f8e02ff */
[----:B------:R-:W-:Y:S02]  /*40790*/  IMAD.MOV.U32 R65, RZ, RZ, RZ ;  /* 0x000000ffff417224 */ /* 0x000fe400078e00ff */
[----:B------:R-:W-:Y:S01]  /*407a0*/  IMAD.WIDE.U32 R62, R8, R16, R58 ;  /* 0x00000010083e7225 */ /* 0x000fe200078e003a */
[----:B------:R-:W-:Y:S02]  /*407b0*/  IADD3 R58, P2, PT, R47, R66, RZ ;  /* 0x000000422f3a7210 */ /* 0x000fe40007f5e0ff */
[----:B------:R-:W-:Y:S01]  /*407c0*/  IADD3.X R47, PT, PT, RZ, RZ, RZ, P1, !PT ;  /* 0x000000ffff2f7210 */ /* 0x000fe20000ffe4ff */
[----:B------:R-:W-:Y:S01]  /*407d0*/  IMAD.HI.U32 R79, R25, UR16, R64 ;  /* 0x00000010194f7c27 */ /* 0x000fe2000f8e0040 */
[----:B------:R-:W-:-:S02]  /*407e0*/  IADD3 R64, P4, PT, R48, R75, RZ ;  /* 0x0000004b30407210 */ /* 0x000fc40007f9e0ff */
        /* <DEDUP_REMOVED lines=8> */
[----:B------:R-:W-:Y:S01]  /*40870*/  IMAD.WIDE.U32 R64, R45, R2, R64 ;  /* 0x000000022d407225 */ /* 0x000fe200078e0040 */
[----:B------:R-:W-:-:S03]  /*40880*/  IADD3.X R49, PT, PT, RZ, RZ, RZ, P3, !PT ;  /* 0x000000ffff317210 */ /* 0x000fc60001ffe4ff */
[----:B------:R-:W-:Y:S02]  /*40890*/  IMAD.IADD R63, R42, 0x1, R63 ;  /* 0x000000012a3f7824 */ /* 0x000fe400078e023f */
[----:B------:R-:W-:-:S04]  /*408a0*/  IMAD.WIDE.U32 R60, R7, R15, R60 ;  /* 0x0000000f073c7225 */ /* 0x000fc800078e003c */
[----:B------:R-:W-:Y:S01]  /*408b0*/  IMAD.IADD R67, R11, 0x1, R47 ;  /* 0x000000010b437824 */ /* 0x000fe200078e022f */
[----:B------:R-:W-:Y:S01]  /*408c0*/  IADD3 R60, P2, PT, R63, R60, RZ ;  /* 0x0000003c3f3c7210 */ /* 0x000fe20007f5e0ff */
[----:B------:R-:W-:Y:S01]  /*408d0*/  IMAD.X R57, RZ, RZ, RZ, P1 ;  /* 0x000000ffff397224 */ /* 0x000fe200008e06ff */
[----:B------:R-:W-:Y:S01]  /*408e0*/  IADD3 R61, PT, PT, R38, R61, RZ ;  /* 0x0000003d263d7210 */ /* 0x000fe20007ffe0ff */
[----:B------:R-:W-:Y:S01]  /*408f0*/  IMAD.WIDE.U32 R46, R10, R18, R58 ;  /* 0x000000120a2e7225 */ /* 0x000fe200078e003a */
[----:B------:R-:W-:-:S03]  /*40900*/  IADD3 R58, P1, PT, R73, R64, RZ ;  /* 0x00000040493a7210 */ /* 0x000fc60007f3e0ff */
[----:B------:R-:W-:Y:S01]  /*40910*/  IMAD.IADD R62, R26, 0x1, R65 ;  /* 0x000000011a3e7824 */ /* 0x000fe200078e0241 */
[----:B------:R-:W-:Y:S01]  /*40920*/  IADD3 R46, P3, PT, R61, R46, RZ ;  /* 0x0000002e3d2e7210 */ /* 0x000fe20007f7e0ff */
[----:B------:R-:W-:Y:S01]  /*40930*/  IMAD.WIDE.U32 R56, R9, R12, R56 ;  /* 0x0000000c09387225 */ /* 0x000fe200078e0038 */
[----:B------:R-:W-:Y:S02]  /*40940*/  IADD3 R9, PT, PT, R20, R79, RZ ;  /* 0x0000004f14097210 */ /* 0x000fe40007ffe0ff */
[----:B------:R-:W-:Y:S01]  /*40950*/  IADD3 R62, P4, PT, R62, R75, RZ ;  /* 0x0000004b3e3e7210 */ /* 0x000fe20007f9e0ff */
[----:B------:R-:W-:-:S04]  /*40960*/  IMAD.WIDE.U32 R48, R55, R0, R48 ;  /* 0x0000000037307225 */ /* 0x000fc800078e0030 */
[----:B------:R-:W-:Y:S02]  /*40970*/  IMAD.IADD R47, R43, 0x1, R47 ;  /* 0x000000012b2f7824 */ /* 0x000fe400078e022f */
[----:B------:R-:W-:Y:S02]  /*40980*/  IMAD.X R59, RZ, RZ, RZ, P1 ;  /* 0x000000ffff3b7224 */ /* 0x000fe400008e06ff */
        /* <DEDUP_REMOVED lines=13> */
[----:B------:R-:W-:Y:S01]  /*40a60*/  IMAD.X R49, RZ, RZ, RZ, P0 ;  /* 0x000000ffff317224 */ /* 0x000fe200000e06ff */
[----:B------:R-:W-:Y:S01]  /*40a70*/  IADD3 R65, P0, PT, R63, R65, RZ ;  /* 0x000000413f417210 */ /* 0x000fe20007f1e0ff */
[----:B------:R-:W-:Y:S02]  /*40a80*/  IMAD.IADD R41, R41, 0x1, R61 ;  /* 0x0000000129297824 */ /* 0x000fe400078e023d */
        /* <DEDUP_REMOVED lines=9> */
[----:B------:R-:W-:Y:S01]  /*40b20*/  IMAD.WIDE.U32 R62, R53, R4, R58 ;  /* 0x00000004353e7225 */ /* 0x000fe200078e003a */
[----:B------:R-:W-:Y:S02]  /*40b30*/  IADD3 R58, P6, PT, R57, R41, RZ ;  /* 0x00000029393a7210 */ /* 0x000fe40007fde0ff */
[----:B------:R-:W-:Y:S01]  /*40b40*/  IADD3 R48, P4, PT, R61, R48, RZ ;  /* 0x000000303d307210 */ /* 0x000fe20007f9e0ff */
[----:B------:R-:W-:Y:S01]  /*40b50*/  IMAD.WIDE.U32 R44, R25, UR17, R44 ;  /* 0x00000011192c7c25 */ /* 0x000fe2000f8e002c */
[----:B------:R-:W-:-:S02]  /*40b60*/  IADD3 R56, P2, PT, R9, R62, RZ ;  /* 0x0000003e09387210 */ /* 0x000fc40007f5e0ff */
[----:B------:R-:W-:Y:S01]  /*40b70*/  IADD3.X R49, PT, PT, RZ, RZ, RZ, P4, !PT ;  /* 0x000000ffff317210 */ /* 0x000fe200027fe4ff */
[----:B------:R-:W-:Y:S02]  /*40b80*/  IMAD.IADD R41, R21, 0x1, R45 ;  /* 0x0000000115297824 */ /* 0x000fe400078e022d */
[----:B------:R-:W-:Y:S02]  /*40b90*/  IMAD.X R61, RZ, RZ, RZ, P3 ;  /* 0x000000ffff3d7224 */ /* 0x000fe400018e06ff */
[----:B------:R-:W-:Y:S02]  /*40ba0*/  IMAD R9, R44, UR11, RZ ;  /* 0x0000000b2c097c24 */ /* 0x000fe4000f8e02ff */
[----:B------:R-:W-:Y:S02]  /*40bb0*/  IMAD.MOV.U32 R45, RZ, RZ, RZ ;  /* 0x000000ffff2d7224 */ /* 0x000fe400078e00ff */
[----:B------:R-:W-:-:S04]  /*40bc0*/  IMAD.WIDE.U32 R60, R8, R15, R60 ;  /* 0x0000000f083c7225 */ /* 0x000fc800078e003c */
[----:B------:R-:W-:Y:S01]  /*40bd0*/  IMAD.HI.U32 R67, R9, UR16, R44 ;  /* 0x0000001009437c27 */ /* 0x000fe2000f8e002c */
[----:B------:R-:W-:-:S03]  /*40be0*/  IADD3.X R45, PT, PT, RZ, RZ, RZ, P1, !PT ;  /* 0x000000ffff2d7210 */ /* 0x000fc60000ffe4ff */
[----:B------:R-:W-:Y:S02]  /*40bf0*/  IMAD.IADD R63, R23, 0x1, R63 ;  /* 0x00000001173f7824 */ /* 0x000fe400078e023f */
[----:B------:R-:W-:-:S04]  /*40c00*/  IMAD.WIDE.U32 R46, R51, R2, R46 ;  /* 0x00000002332e7225 */ /* 0x000fc800078e002e */
[----:B------:R-:W-:Y:S01]  /*40c10*/  IMAD.IADD R61, R38, 0x1, R61 ;  /* 0x00000001263d7824 */ /* 0x000fe200078e023d */
[----:B------:R-:W-:Y:S01]  /*40c20*/  IADD3 R38, P3, PT, R45, R60, RZ ;  /* 0x0000003c2d267210 */ /* 0x000fe20007f7e0ff */
        /* <DEDUP_REMOVED lines=42> */
[----:B------:R-:W-:-:S02]  /*40ed0*/  IADD3.X R45, PT, PT, RZ, RZ, RZ, P4, !PT ;  /* 0x000000ffff2d7210 */ /* 0x000fc400027fe4ff */
[----:B------:R-:W-:Y:S01]  /*40ee0*/  IADD3 R56, P5, PT, R57, R46, RZ ;  /* 0x0000002e39387210 */ /* 0x000fe20007fbe0ff */
[----:B------:R-:W-:Y:S02]  /*40ef0*/  IMAD.IADD R47, R22, 0x1, R47 ;  /* 0x00000001162f7824 */ /* 0x000fe400078e022f */
[----:B------:R-:W-:Y:S01]  /*40f00*/  IMAD.X R51, RZ, RZ, RZ, P3 ;  /* 0x000000ffff337224 */ /* 0x000fe200018e06ff */
[----:B------:R-:W-:Y:S01]  /*40f10*/  IADD3 R59, P3, PT, R59, R10, RZ ;  /* 0x0000000a3b3b7210 */ /* 0x000fe20007f7e0ff */
[----:B------:R-:W-:Y:S01]  /*40f20*/  IMAD.IADD R49, R23, 0x1, R49 ;  /* 0x0000000117317824 */ /* 0x000fe200078e0231 */
[----:B------:R-:W-:Y:S01]  /*40f30*/  IADD3 R48, P1, PT, R47, R48, RZ ;  /* 0x000000302f307210 */ /* 0x000fe20007f3e0ff */
[----:B------:R-:W-:-:S04]  /*40f40*/  IMAD.WIDE.U32 R50, R53, R2, R50 ;  /* 0x0000000235327225 */ /* 0x000fc800078e0032 */
        /* <DEDUP_REMOVED lines=8> */
[----:B------:R-:W-:-:S04]  /*40fd0*/  IMAD.WIDE.U32 R50, R9, UR17, R56 ;  /* 0x0000001109327c25 */ /* 0x000fc8000f8e0038 */
[----:B------:R-:W-:Y:S01]  /*40fe0*/  IMAD.WIDE.U32 R46, R25, R6, R48 ;  /* 0x00000006192e7225 */ /* 0x000fe200078e0030 */
[----:B------:R-:W-:-:S03]  /*40ff0*/  IADD3 R49, PT, PT, R21, R51, RZ ;  /* 0x0000003315317210 */ /* 0x000fc60007ffe0ff */
        /* <DEDUP_REMOVED lines=9> */
[----:B------:R-:W-:Y:S01]  /*41090*/  IMAD R7, R50, UR11, RZ ;  /* 0x0000000b32077c24 */ /* 0x000fe2000f8e02ff */
[----:B------:R-:W-:Y:S01]  /*410a0*/  IADD3 R47, PT, PT, R24, R47, RZ ;  /* 0x0000002f182f7210 */ /* 0x000fe20007ffe0ff */
[----:B------:R-:W-:Y:S02]  /*410b0*/  IMAD.MOV.U32 R51, RZ, RZ, RZ ;  /* 0x000000ffff337224 */ /* 0x000fe400078e00ff */
[----:B------:R-:W-:Y:S01]  /*410c0*/  IMAD.WIDE.U32 R40, R53, R3, R44 ;  /* 0x0000000335287225 */ /* 0x000fe200078e002c */
[----:B------:R-:W-:-:S03]  /*410d0*/  IADD3 R44, P2, PT, R49, R46, RZ ;  /* 0x0000002e312c7210 */ /* 0x000fc60007f5e0ff */
[----:B------:R-:W-:Y:S01]  /*410e0*/  IMAD.HI.U32 R51, R7, UR16, R50 ;  /* 0x0000001007337c27 */ /* 0x000fe2000f8e0032 */
[----:B------:R-:W-:-:S03]  /*410f0*/  IADD3.X R45, PT, PT, RZ, RZ, RZ, P2, !PT ;  /* 0x000000ffff2d7210 */ /* 0x000fc600017fe4ff */
        /* <DEDUP_REMOVED lines=17> */
[----:B------:R-:W-:Y:S01]  /*41210*/  IMAD.WIDE.U32 R40, R7, UR17, R46 ;  /* 0x0000001107287c25 */ /* 0x000fe2000f8e002e */
        /* <DEDUP_REMOVED lines=18> */
[----:B------:R-:W-:Y:S02]  /*41340*/  IMAD.X R51, RZ, RZ, RZ, P6 ;  /* 0x000000ffff337224 */ /* 0x000fe400030e06ff */
[----:B------:R-:W-:Y:S01]  /*41350*/  IMAD.IADD R57, R39, 0x1, R47 ;  /* 0x0000000127397824 */ /* 0x000fe200078e022f */
[----:B------:R-:W-:Y:S01]  /*41360*/  IADD3.X R39, PT, PT, RZ, RZ, RZ, P2, !PT ;  /* 0x000000ffff277210 */ /* 0x000fe200017fe4ff */
        /* <DEDUP_REMOVED lines=25> */
[----:B------:R-:W-:Y:S01]  /*41500*/  IMAD.WIDE.U32 R44, R25, R3, R44 ;  /* 0x00000003192c7225 */ /* 0x000fe200078e002c */
[----:B------:R-:W-:Y:S02]  /*41510*/  IADD3 R42, P6, PT, R11, R42, RZ ;  /* 0x0000002a0b2a7210 */ /* 0x000fe40007fde0ff */
[----:B------:R-:W-:Y:S01]  /*41520*/  IADD3.X R25, PT, PT, RZ, RZ, RZ, P4, !PT ;  /* 0x000000ffff197210 */ /* 0x000fe200027fe4ff */
[----:B------:R-:W-:Y:S01]  /*41530*/  IMAD.X R22, RZ, RZ, RZ, P5 ;  /* 0x000000ffff167224 */ /* 0x000fe200028e06ff */
        /* <DEDUP_REMOVED lines=8> */
[----:B------:R-:W-:Y:S01]  /*415c0*/  IMAD.WIDE.U32 R46, R9, R2, R46 ;  /* 0x00000002092e7225 */ /* 0x000fe200078e002e */
[----:B------:R-:W-:-:S03]  /*415d0*/  IADD3.X R25, PT, PT, RZ, RZ, RZ, P0, !PT ;  /* 0x000000ffff197210 */ /* 0x000fc600007fe4ff */
[----:B------:R-:W-:Y:S02]  /*415e0*/  IMAD.IADD R23, R23, 0x1, R43 ;  /* 0x0000000117177824 */ /* 0x000fe400078e022b */
        /* <DEDUP_REMOVED lines=23> */
[----:B------:R-:W-:-:S02]  /*41760*/  IADD3.X R51, PT, PT, RZ, RZ, RZ, P6, !PT ;  /* 0x000000ffff337210 */ /* 0x000fc400037fe4ff */
[----:B------:R-:W-:Y:S02]  /*41770*/  IADD3 R8, P1, PT, R8, R25, RZ ;  /* 0x0000001908087210 */ /* 0x000fe40007f3e0ff */
[----:B------:R-:W-:Y:S01]  /*41780*/  IADD3 R10, PT, PT, R10, R11, R45 ;  /* 0x0000000b0a0a7210 */ /* 0x000fe20007ffe02d */
[----:B------:R-:W-:Y:S01]  /*41790*/  IMAD.WIDE.U32 R50, R7, R2, R50 ;  /* 0x0000000207327225 */ /* 0x000fe200078e0032 */
[----:B------:R-:W-:-:S03]  /*417a0*/  IADD3 R9, P2, PT, R9, R8, RZ ;  /* 0x0000000809097210 */ /* 0x000fc60007f5e0ff */
[----:B------:R-:W-:Y:S02]  /*417b0*/  IMAD.IADD R8, R26, 0x1, R51 ;  /* 0x000000011a087824 */ /* 0x000fe400078e0233 */
[----:B------:R-:W-:-:S03]  /*417c0*/  IMAD.X R11, RZ, RZ, RZ, P4 ;  /* 0x000000ffff0b7224 */ /* 0x000fc600020e06ff */
        /* <DEDUP_REMOVED lines=43> */
.L_x_488:
        /* <DEDUP_REMOVED lines=23> */
.L_x_487:
[----:B------:R-:W-:-:S04]  /*41bf0*/  UIADD3 UR6, UPT, UPT, UR6, -0x1, URZ ;  /* 0xffffffff06067890 */ /* 0x000fc8000fffe0ff */
[----:B------:R-:W-:-:S09]  /*41c00*/  UISETP.NE.AND UP0, UPT, UR6, -0x1, UPT ;  /* 0xffffffff0600788c */ /* 0x000fd2000bf05270 */
[----:B------:R-:W-:Y:S05]  /*41c10*/  BRA.U UP0, `(.L_x_489) ;  /* 0xffffffb500547547 */ /* 0x000fea000b83ffff */
[----:B------:R-:W-:Y:S01]  /*41c20*/  HFMA2 R17, -RZ, RZ, 0, 0 ;  /* 0x00000000ff117431 */ /* 0x000fe200000001ff */
[----:B------:R-:W-:Y:S01]  /*41c30*/  MOV R20, R9 ;  /* 0x0000000900147202 */ /* 0x000fe20000000f00 */
[----:B------:R-:W-:Y:S01]  /*41c40*/  IMAD.MOV.U32 R12, RZ, RZ, R46 ;  /* 0x000000ffff0c7224 */ /* 0x000fe200078e002e */
[----:B------:R-:W-:Y:S01]  /*41c50*/  MOV R14, R48 ;  /* 0x00000030000e7202 */ /* 0x000fe20000000f00 */
[----:B------:R-:W-:Y:S01]  /*41c60*/  IMAD.MOV.U32 R13, RZ, RZ, RZ ;  /* 0x000000ffff0d7224 */ /* 0x000fe200078e00ff */
[----:B------:R-:W-:Y:S01]  /*41c70*/  MOV R22, R7 ;  /* 0x0000000700167202 */ /* 0x000fe20000000f00 */
[----:B------:R-:W-:Y:S02]  /*41c80*/  IMAD.MOV.U32 R15, RZ, RZ, RZ ;  /* 0x000000ffff0f7224 */ /* 0x000fe400078e00ff */
[----:B------:R-:W-:Y:S02]  /*41c90*/  IMAD.MOV.U32 R16, RZ, RZ, R44 ;  /* 0x000000ffff107224 */ /* 0x000fe400078e002c */
[----:B------:R-:W-:-:S02]  /*41ca0*/  IMAD.MOV.U32 R18, RZ, RZ, R25 ;  /* 0x000000ffff127224 */ /* 0x000fc400078e0019 */
[----:B------:R-:W-:Y:S02]  /*41cb0*/  IMAD.MOV.U32 R19, RZ, RZ, RZ ;  /* 0x000000ffff137224 */ /* 0x000fe400078e00ff */
[----:B------:R-:W-:Y:S02]  /*41cc0*/  IMAD.MOV.U32 R21, RZ, RZ, RZ ;  /* 0x000000ffff157224 */ /* 0x000fe400078e00ff */
[----:B------:R-:W-:Y:S02]  /*41cd0*/  IMAD.MOV.U32 R11, RZ, RZ, RZ ;  /* 0x000000ffff0b7224 */ /* 0x000fe400078e00ff */
[----:B------:R-:W-:Y:S02]  /*41ce0*/  IMAD.MOV.U32 R23, RZ, RZ, RZ ;  /* 0x000000ffff177224 */ /* 0x000fe400078e00ff */
[----:B------:R-:W-:-:S07]  /*41cf0*/  IMAD.MOV.U32 R9, RZ, RZ, RZ ;  /* 0x000000ffff097224 */ /* 0x000fce00078e00ff */
.L_x_482:
[-C--:B------:R-:W-:Y:S02]  /*41d00*/  IMAD R7, R13, R12.reuse, RZ ;  /* 0x0000000c0d077224 */ /* 0x080fe400078e02ff */
[----:B------:R-:W-:-:S04]  /*41d10*/  IMAD.WIDE.U32 R24, R12, R12, RZ ;  /* 0x0000000c0c187225 */ /* 0x000fc800078e00ff */
[----:B------:R-:W-:Y:S02]  /*41d20*/  IMAD R7, R12, R13, R7 ;  /* 0x0000000d0c077224 */ /* 0x000fe400078e0207 */
[----:B------:R-:W-:Y:S02]  /*41d30*/  IMAD R39, R15, R12, RZ ;  /* 0x0000000c0f277224 */ /* 0x000fe400078e02ff */
[----:B------:R-:W-:Y:S01]  /*41d40*/  IMAD R49, R24, UR11, RZ ;  /* 0x0000000b18317c24 */ /* 0x000fe2000f8e02ff */
[----:B------:R-:W-:Y:S01]  /*41d50*/  IADD3 R38, PT, PT, R25, R7, RZ ;  /* 0x0000000719267210 */ /* 0x000fe20007ffe0ff */
[----:B------:R-:W-:Y:S02]  /*41d60*/  IMAD R43, R13, R14, R39 ;  /* 0x0000000e0d2b7224 */ /* 0x000fe400078e0227 */
[----:B------:R-:W-:Y:S02]  /*41d70*/  IMAD.MOV.U32 R39, RZ, RZ, RZ ;  /* 0x000000ffff277224 */ /* 0x000fe400078e00ff */
[----:B------:R-:W-:-:S02]  /*41d80*/  IMAD.MOV.U32 R25, RZ, RZ, RZ ;  /* 0x000000ffff197224 */ /* 0x000fc400078e00ff */
[----:B------:R-:W-:-:S04]  /*41d90*/  IMAD.WIDE.U32 R38, R12, R14, R38 ;  /* 0x0000000e0c267225 */ /* 0x000fc800078e0026 */
[----:B------:R-:W-:Y:S01]  /*41da0*/  IMAD.HI.U32 R26, R49, UR16, R24 ;  /* 0x00000010311a7c27 */ /* 0x000fe2000f8e0018 */
[----:B------:R-:W-:-:S03]  /*41db0*/  IADD3 R24, PT, PT, R39, R43, RZ ;  /* 0x0000002b27187210 */ /* 0x000fc60007ffe0ff */
[----:B------:R-:W-:Y:S02]  /*41dc0*/  IMAD.MOV.U32 R39, RZ, RZ, RZ ;  /* 0x000000ffff277224 */ /* 0x000fe400078e00ff */
[----:B------:R-:W-:Y:S02]  /*41dd0*/  IMAD R41, R17, R12, RZ ;  /* 0x0000000c11297224 */ /* 0x000fe400078e02ff */
[----:B------:R-:W-:-:S04]  /*41de0*/  IMAD.WIDE.U32 R38, R12, R14, R38 ;  /* 0x0000000e0c267225 */ /* 0x000fc800078e0026 */
[----:B------:R-:W-:Y:S01]  /*41df0*/  IMAD.MOV.U32 R7, RZ, RZ, RZ ;  /* 0x000000ffff077224 */ /* 0x000fe200078e00ff */
[----:B------:R-:W-:Y:S01]  /*41e00*/  IADD3 R43, PT, PT, R43, R39, RZ ;  /* 0x000000272b2b7210 */ /* 0x000fe20007ffe0ff */
[----:B------:R-:W-:-:S04]  /*41e10*/  IMAD.WIDE.U32 R24, R12, R16, R24 ;  /* 0x000000100c187225 */ /* 0x000fc800078e0018 */
[----:B-----5:R-:W-:Y:S01]  /*41e20*/  IMAD R53, R13, R16, R41 ;  /* 0x000000100d357224 */ /* 0x020fe200078e0229 */
[----:B------:R-:W-:Y:S01]  /*41e30*/  IADD3 R42, P0, PT, R43, R24, RZ ;  /* 0x000000182b2a7210 */ /* 0x000fe20007f1e0ff */
[----:B------:R-:W-:Y:S02]  /*41e40*/  IMAD.IADD R51, R7, 0x1, R26 ;  /* 0x0000000107337824 */ /* 0x000fe400078e021a */
[----:B------:R-:W-:Y:S01]  /*41e50*/  IMAD R39, R15, R14, RZ ;  /* 0x0000000e0f277224 */ /* 0x000fe200078e02ff */
[----:B------:R-:W-:Y:S01]  /*41e60*/  IADD3 R24, PT, PT, R25, R53, RZ ;  /* 0x0000003519187210 */ /* 0x000fe20007ffe0ff */
[----:B------:R-:W-:Y:S01]  /*41e70*/  IMAD R25, R19, R12, RZ ;  /* 0x0000000c13197224 */ /* 0x000fe200078e02ff */
[----:B------:R-:W-:Y:S01]  /*41e80*/  IADD3 R50, P1, PT, R51, R38, RZ ;  /* 0x0000002633327210 */ /* 0x000fe20007f3e0ff */
[----:B------:R-:W-:Y:S02]  /*41e90*/  IMAD.X R43, RZ, RZ, RZ, P0 ;  /* 0x000000ffff2b7224 */ /* 0x000fe400000e06ff */
[----:B------:R-:W-:-:S02]  /*41ea0*/  IMAD R59, R13, R18, R25 ;  /* 0x000000120d3b7224 */ /* 0x000fc400078e0219 */
[----:B------:R-:W-:Y:S02]  /*41eb0*/  IMAD.MOV.U32 R25, RZ, RZ, RZ ;  /* 0x000000ffff197224 */ /* 0x000fe400078e00ff */
[----:B------:R-:W-:Y:S02]  /*41ec0*/  IMAD.X R51, RZ, RZ, RZ, P1 ;  /* 0x000000ffff337224 */ /* 0x000fe400008e06ff */
[----:B------:R-:W-:Y:S02]  /*41ed0*/  IMAD R45, R14, R15, R39 ;  /* 0x0000000f0e2d7224 */ /* 0x000fe400078e0227 */
[----:B------:R-:W-:-:S04]  /*41ee0*/  IMAD.WIDE.U32 R38, R12, R18, R24 ;  /* 0x000000120c267225 */ /* 0x000fc800078e0018 */
[----:B------:R-:W-:-:S04]  /*41ef0*/  IMAD.WIDE.U32 R50, R49, UR17, R50 ;  /* 0x0000001131327c25 */ /* 0x000fc8000f8e0032 */
[----:B------:R-:W-:Y:S02]  /*41f00*/  IMAD.MOV.U32 R24, RZ, RZ, RZ ;  /* 0x000000ffff187224 */ /* 0x000fe400078e00ff */
[----:B------:R-:W-:-:S03]  /*41f10*/  IMAD.WIDE.U32 R42, R14, R14, R42 ;  /* 0x0000000e0e2a7225 */ /* 0x000fc600078e002a */
[----:B------:R-:W-:Y:S01]  /*41f20*/  IADD3 R55, PT, PT, R24, R51, RZ ;  /* 0x0000003318377210 */ /* 0x000fe20007ffe0ff */
[----:B------:R-:W-:Y:S01]  /*41f30*/  IMAD R47, R50, UR11, RZ ;  /* 0x0000000b322f7c24 */ /* 0x000fe2000f8e02ff */
[----:B------:R-:W-:Y:S01]  /*41f40*/  IADD3 R45, PT, PT, R43, R45, RZ ;  /* 0x0000002d2b2d7210 */ /* 0x000fe20007ffe0ff */
[----:B------:R-:W-:Y:S02]  /*41f50*/  IMAD.MOV.U32 R51, RZ, RZ, RZ ;  /* 0x000000ffff337224 */ /* 0x000fe400078e00ff */
[----:B------:R-:W-:Y:S01]  /*41f60*/  IMAD.IADD R40, R39, 0x1, R59 ;  /* 0x0000000127287824 */ /* 0x000fe200078e023b */
[----:B------:R-:W-:Y:S01]  /*41f70*/  IADD3 R44, P0, PT, R45, R38, RZ ;  /* 0x000000262d2c7210 */ /* 0x000fe20007f1e0ff */
[----:B------:R-:W-:Y:S01]  /*41f80*/  IMAD.HI.U32 R26, R47, UR16, R50 ;  /* 0x000000102f1a7c27 */ /* 0x000fe2000f8e0032 */
[----:B------:R-:W-:-:S03]  /*41f90*/  MOV R50, R42 ;  /* 0x0000002a00327202 */ /* 0x000fc60000000f00 */
[----:B------:R-:W-:Y:S02]  /*41fa0*/  IMAD R39, R17, R14, RZ ;  /* 0x0000000e11277224 */ /* 0x000fe400078e02ff */
[----:B------:R-:W-:Y:S02]  /*41fb0*/  IMAD.X R45, RZ, RZ, RZ, P0 ;  /* 0x000000ffff2d7224 */ /* 0x000fe400000e06ff */
[----:B------:R-:W-:-:S04]  /*41fc0*/  IMAD.WIDE.U32 R50, R12, R16, R50 ;  /* 0x000000100c327225 */ /* 0x000fc800078e0032 */
[----:B------:R-:W-:Y:S01]  /*41fd0*/  IMAD R61, R15, R16, R39 ;  /* 0x000000100f3d7224 */ /* 0x000fe200078e0227 */
[----:B------:R-:W-:Y:S01]  /*41fe0*/  IADD3 R54, P2, PT, R55, R50, RZ ;  /* 0x0000003237367210 */ /* 0x000fe20007f5e0ff */
[----:B------:R-:W-:-:S03]  /*41ff0*/  IMAD.WIDE.U32 R42, R14, R16, R44 ;  /* 0x000000100e2a7225 */ /* 0x000fc600078e002c */
[----:B------:R-:W-:Y:S01]  /*42000*/  IADD3.X R55, PT, PT, RZ, RZ, RZ, P2, !PT ;  /* 0x000000ffff377210 */ /* 0x000fe200017fe4ff */
[----:B------:R-:W-:Y:S02]  /*42010*/  IMAD.MOV.U32 R41, RZ, RZ, RZ ;  /* 0x000000ffff297224 */ /* 0x000fe400078e00ff */
[----:B------:R-:W-:Y:S01]  /*42020*/  IMAD.IADD R53, R53, 0x1, R51 ;  /* 0x0000000135357824 */ /* 0x000fe200078e0233 */
[----:B------:R-:W-:Y:S01]  /*42030*/  IADD3 R51, PT, PT, R43, R61, RZ ;  /* 0x0000003d2b337210 */ /* 0x000fe20007ffe0ff */
[----:B------:R-:W-:-:S03]  /*42040*/  IMAD.WIDE.U32 R40, R12, R20, R40 ;  /* 0x000000140c287225 */ /* 0x000fc600078e0028 */
[----:B------:R-:W-:Y:S01]  /*42050*/  IADD3 R52, P1, PT, R53, R42, RZ ;  /* 0x0000002a35347210 */ /* 0x000fe20007f3e0ff */
[----:B------:R-:W-:Y:S01]  /*42060*/  IMAD R25, R21, R12, RZ ;  /* 0x0000000c15197224 */ /* 0x000fe200078e02ff */
[----:B------:R-:W-:Y:S01]  /*42070*/  IADD3 R50, P0, PT, R51, R40, RZ ;  /* 0x0000002833327210 */ /* 0x000fe20007f1e0ff */
[----:B------:R-:W-:Y:S02]  /*42080*/  IMAD.MOV.U32 R45, RZ, RZ, RZ ;  /* 0x000000ffff2d7224 */ /* 0x000fe400078e00ff */
[----:B------:R-:W-:Y:S01]  /*42090*/  IMAD R38, R13, R20, R25 ;  /* 0x000000140d267224 */ /* 0x000fe200078e0219 */
[----:B------:R-:W-:Y:S01]  /*420a0*/  IADD3.X R51, PT, PT, RZ, RZ, RZ, P0, !PT ;  /* 0x000000ffff337210 */ /* 0x000fe200007fe4ff */
[----:B------:R-:W-:Y:S02]  /*420b0*/  IMAD.X R53, RZ, RZ, RZ, P1 ;  /* 0x000000ffff357224 */ /* 0x000fe400008e06ff */
[----:B------:R-:W-:Y:S02]  /*420c0*/  IMAD.IADD R44, R41, 0x1, R38 ;  /* 0x00000001292c7824 */ /* 0x000fe400078e0226 */
[----:B------:R-:W-:-:S02]  /*420d0*/  IMAD R43, R19, R14, RZ ;  /* 0x0000000e132b7224 */ /* 0x000fc400078e02ff */
[----:B------:R-:W-:-:S04]  /*420e0*/  IMAD.WIDE.U32 R52, R14, R16, R52 ;  /* 0x000000100e347225 */ /* 0x000fc800078e0034 */
[----:B------:R-:W-:Y:S02]  /*420f0*/  IMAD.IADD R57, R7, 0x1, R26 ;  /* 0x0000000107397824 */ /* 0x000fe400078e021a */
[----:B------:R-:W-:-:S04]  /*42100*/  IMAD.WIDE.U32 R54, R49, R0, R54 ;  /* 0x0000000031367225 */ /* 0x000fc800078e0036 */
[----:B------:R-:W-:Y:S01]  /*42110*/  IMAD.WIDE.U32 R40, R12, R10, R44 ;  /* 0x0000000a0c287225 */ /* 0x000fe200078e002c */
[----:B------:R-:W-:-:S03]  /*42120*/  IADD3 R56, P2, PT, R57, R54, RZ ;  /* 0x0000003639387210 */ /* 0x000fc60007f5e0ff */
[----:B------:R-:W-:Y:S01]  /*42130*/  IMAD R39, R11, R12, RZ ;  /* 0x0000000c0b277224 */ /* 0x000fe200078e02ff */
[----:B------:R-:W-:Y:S01]  /*42140*/  IADD3.X R57, PT, PT, RZ, RZ, RZ, P2, !PT ;  /* 0x000000ffff397210 */ /* 0x000fe200017fe4ff */
[-C--:B------:R-:W-:Y:S02]  /*42150*/  IMAD R43, R15, R18.reuse, R43 ;  /* 0x000000120f2b7224 */ /* 0x080fe400078e022b */
[----:B------:R-:W-:-:S04]  /*42160*/  IMAD.WIDE.U32 R50, R14, R18, R50 ;  /* 0x000000120e327225 */ /* 0x000fc800078e0032 */
[----:B------:R-:W-:Y:S01]  /*42170*/  IMAD.IADD R45, R61, 0x1, R53 ;  /* 0x000000013d2d7824 */ /* 0x000fe200078e0235 */
[----:B------:R-:W-:Y:S01]  /*42180*/  IADD3 R51, PT, PT, R51, R43, RZ ;  /* 0x0000002b33337210 */ /* 0x000fe20007ffe0ff */
[----:B------:R-:W-:Y:S02]  /*42190*/  IMAD.MOV.U32 R25, RZ, RZ, RZ ;  /* 0x000000ffff197224 */ /* 0x000fe400078e00ff */
[----:B------:R-:W-:Y:S01]  /*421a0*/  IMAD R39, R13, R10, R39 ;  /* 0x0000000a0d277224 */ /* 0x000fe200078e0227 */
[----:B------:R-:W-:Y:S01]  /*421b0*/  IADD3 R44, P1, PT, R45, R50, RZ ;  /* 0x000000322d2c7210 */ /* 0x000fe20007f3e0ff */
[----:B------:R-:W-:Y:S01]  /*421c0*/  IMAD.MOV.U32 R53, RZ, RZ, RZ ;  /* 0x000000ffff357224 */ /* 0x000fe200078e00ff */
[----:B------:R-:W-:Y:S01]  /*421d0*/  IADD3 R40, P0, PT, R51, R40, RZ ;  /* 0x0000002833287210 */ /* 0x000fe20007f1e0ff */
[----:B------:R-:W-:Y:S01]  /*421e0*/  IMAD.IADD R55, R25, 0x1, R55 ;  /* 0x0000000119377824 */ /* 0x000fe200078e0237 */
[----:B------:R-:W-:Y:S01]  /*421f0*/  IADD3.X R45, PT, PT, RZ, RZ, RZ, P1, !PT ;  /* 0x000000ffff2d7210 */ /* 0x000fe20000ffe4ff */
[----:B------:R-:W-:-:S02]  /*42200*/  IMAD.IADD R50, R41, 0x1, R39 ;  /* 0x0000000129327824 */ /* 0x000fc400078e0227 */
[----:B------:R-:W-:-:S04]  /*42210*/  IMAD.WIDE.U32 R52, R12, R18, R52 ;  /* 0x000000120c347225 */ /* 0x000fc800078e0034 */
[----:B------:R-:W-:Y:S01]  /*42220*/  IMAD R41, R21, R14, RZ ;  /* 0x0000000e15297224 */ /* 0x000fe200078e02ff */
[----:B------:R-:W-:Y:S01]  /*42230*/  IADD3 R54, P2, PT, R55, R52, RZ ;  /* 0x0000003437367210 */ /* 0x000fe20007f5e0ff */
[----:B------:R-:W-:Y:S02]  /*42240*/  IMAD R51, R17, R16, RZ ;  /* 0x0000001011337224 */ /* 0x000fe400078e02ff */
[----:B------:R-:W-:-:S04]  /*42250*/  IMAD.WIDE.U32 R56, R47, UR17, R56 ;  /* 0x000000112f387c25 */ /* 0x000fc8000f8e0038 */
[----:B------:R-:W-:Y:S02]  /*42260*/  IMAD.IADD R59, R59, 0x1, R53 ;  /* 0x000000013b3b7824 */ /* 0x000fe400078e0235 */
[----:B------:R-:W-:Y:S02]  /*42270*/  IMAD R42, R15, R20, R41 ;  /* 0x000000140f2a7224 */ /* 0x000fe400078e0229 */
[C---:B------:R-:W-:Y:S02]  /*42280*/  IMAD R51, R16.reuse, R17, R51 ;  /* 0x0000001110337224 */ /* 0x040fe400078e0233 */
[----:B------:R-:W-:Y:S02]  /*42290*/  IMAD.X R41, RZ, RZ, RZ, P0 ;  /* 0x000000ffff297224 */ /* 0x000fe400000e06ff */
[----:B------:R-:W-:-:S04]  /*422a0*/  IMAD.WIDE.U32 R52, R16, R16, R44 ;  /* 0x0000001010347225 */ /* 0x000fc800078e002c */
[----:B------:R-:W-:Y:S01]  /*422b0*/  IMAD.IADD R61, R24, 0x1, R57 ;  /* 0x00000001183d7824 */ /* 0x000fe200078e0239 */
[----:B------:R-:W-:Y:S01]  /*422c0*/  MOV R57, RZ ;  /* 0x000000ff00397202 */ /* 0x000fe20000000f00 */
[----:B------:R-:W-:Y:S02]  /*422d0*/  IMAD R45, R56, UR11, RZ ;  /* 0x0000000b382d7c24 */ /* 0x000fe4000f8e02ff */
[----:B------:R-:W-:-:S04]  /*422e0*/  IMAD.WIDE.U32 R40, R14, R20, R40 ;  /* 0x000000140e287225 */ /* 0x000fc800078e0028 */
[----:B------:R-:W-:Y:S01]  /*422f0*/  IMAD.IADD R51, R53, 0x1, R51 ;  /* 0x0000000135337824 */ /* 0x000fe200078e0233 */
[----:B------:R-:W-:Y:S01]  /*42300*/  IADD3 R41, PT, PT, R41, R42, RZ ;  /* 0x0000002a29297210 */ /* 0x000fe20007ffe0ff */
[----:B------:R-:W-:-:S03]  /*42310*/  IMAD.HI.U32 R44, R45, UR16, R56 ;  /* 0x000000102d2c7c27 */ /* 0x000fc6000f8e0038 */
[----:B------:R-:W-:Y:S01]  /*42320*/  IADD3 R56, P1, PT, R51, R40, RZ ;  /* 0x0000002833387210 */ /* 0x000fe20007f3e0ff */
[----:B------:R-:W-:Y:S02]  /*42330*/  IMAD R51, R23, R12, RZ ;  /* 0x0000000c17337224 */ /* 0x000fe400078e02ff */
[----:B------:R-:W-:Y:S01]  /*42340*/  IMAD.X R55, RZ, RZ, RZ, P2 ;  /* 0x000000ffff377224 */ /* 0x000fe200010e06ff */
[----:B------:R-:W-:Y:S01]  /*42350*/  IADD3 R58, P2, PT, R59, R52, RZ ;  /* 0x000000343b3a7210 */ /* 0x000fe20007f5e0ff */
[----:B------:R-:W-:Y:S01]  /*42360*/  IMAD R40, R13, R22, R51 ;  /* 0x000000160d287224 */ /* 0x000fe200078e0233 */
[----:B------:R-:W-:Y:S01]  /*42370*/  IADD3.X R57, PT, PT, RZ, RZ, RZ, P1, !PT ;  /* 0x000000ffff397210 */ /* 0x000fe20000ffe4ff */
[----:B------:R-:W-:Y:S02]  /*42380*/  IMAD.MOV.U32 R51, RZ, RZ, RZ ;  /* 0x000000ffff337224 */ /* 0x000fe400078e00ff */
[----:B------:R-:W-:-:S04]  /*42390*/  IMAD.WIDE.U32 R52, R49, R6, R54 ;  /* 0x0000000631347225 */ /* 0x000fc800078e0036 */
[----:B------:R-:W-:Y:S01]  /*423a0*/  IMAD.WIDE.U32 R50, R12, R22, R50 ;  /* 0x000000160c327225 */ /* 0x000fe200078e0032 */
[----:B------:R-:W-:-:S03]  /*423b0*/  IADD3 R60, P3, PT, R61, R52, RZ ;  /* 0x000000343d3c7210 */ /* 0x000fc60007f7e0ff */
[----:B------:R-:W-:Y:S01]  /*423c0*/  IMAD.MOV.U32 R26, RZ, RZ, RZ ;  /* 0x000000ffff1a7224 */ /* 0x000fe200078e00ff */
[----:B------:R-:W-:Y:S01]  /*423d0*/  IADD3 R54, P0, PT, R41, R50, RZ ;  /* 0x0000003229367210 */ /* 0x000fe20007f1e0ff */
[----:B------:R-:W-:Y:S02]  /*423e0*/  IMAD.X R59, RZ, RZ, RZ, P2 ;  /* 0x000000ffff3b7224 */ /* 0x000fe400010e06ff */
[----:B------:R-:W-:Y:S01]  /*423f0*/  IMAD R55, R19, R16, RZ ;  /* 0x0000001013377224 */ /* 0x000fe200078e02ff */
[----:B------:R-:W-:Y:S01]  /*42400*/  IADD3 R63, PT, PT, R26, R53, RZ ;  /* 0x000000351a3f7210 */ /* 0x000fe20007ffe0ff */
[----:B------:R-:W-:-:S04]  /*42410*/  IMAD.WIDE.U32 R58, R14, R18, R58 ;  /* 0x000000120e3a7225 */ /* 0x000fc800078e003a */
[----:B------:R-:W-:Y:S02]  /*42420*/  IMAD R53, R11, R14, RZ ;  /* 0x0000000e0b357224 */ /* 0x000fe400078e02ff */
[-C--:B------:R-:W-:Y:S01]  /*42430*/  IMAD R65, R17, R18.reuse, R55 ;  /* 0x0000001211417224 */ /* 0x080fe200078e0237 */
[----:B------:R-:W-:Y:S01]  /*42440*/  IADD3.X R55, PT, PT, RZ, RZ, RZ, P0, !PT ;  /* 0x000000ffff377210 */ /* 0x000fe200007fe4ff */
[----:B------:R-:W-:Y:S02]  /*42450*/  IMAD.IADD R52, R51, 0x1, R40 ;  /* 0x0000000133347824 */ /* 0x000fe400078e0228 */
[----:B------:R-:W-:Y:S02]  /*42460*/  IMAD.X R61, RZ, RZ, RZ, P3 ;  /* 0x000000ffff3d7224 */ /* 0x000fe400018e06ff */
[----:B------:R-:W-:-:S04]  /*42470*/  IMAD.WIDE.U32 R50, R16, R18, R56 ;  /* 0x0000001210327225 */ /* 0x000fc800078e0038 */
[----:B------:R-:W-:Y:S02]  /*42480*/  IMAD.IADD R43, R43, 0x1, R59 ;  /* 0x000000012b2b7824 */ /* 0x000fe400078e023b */
[----:B------:R-:W-:Y:S02]  /*42490*/  IMAD R41, R15, R10, R53 ;  /* 0x0000000a0f297224 */ /* 0x000fe400078e0235 */
        /* <DEDUP_REMOVED lines=8> */
[----:B------:R-:W-:Y:S02]  /*42520*/  IMAD.MOV.U32 R59, RZ, RZ, RZ ;  /* 0x000000ffff3b7224 */ /* 0x000fe400078e00ff */
[----:B------:R-:W-:Y:S01]  /*42530*/  IMAD.MOV.U32 R53, RZ, RZ, RZ ;  /* 0x000000ffff357224 */ /* 0x000fe200078e00ff */
[----:B------:R-:W-:Y:S01]  /*42540*/  IADD3 R56, P1, PT, R51, R54, RZ ;  /* 0x0000003633387210 */ /* 0x000fe20007f3e0ff */
[----:B------:R-:W-:-:S02]  /*42550*/  IMAD R51, R9, R12, RZ ;  /* 0x0000000c09337224 */ /* 0x000fc400078e02ff */
[----:B------:R-:W-:-:S04]  /*42560*/  IMAD.WIDE.U32 R58, R12, R20, R58 ;  /* 0x000000140c3a7225 */ /* 0x000fc800078e003a */
[----:B------:R-:W-:Y:S01]  /*42570*/  IMAD.IADD R57, R55, 0x1, R41 ;  /* 0x0000000137397824 */ /* 0x000fe200078e0229 */
[----:B------:R-:W-:Y:S01]  /*42580*/  IADD3 R58, P3, PT, R63, R58, RZ ;  /* 0x0000003a3f3a7210 */ /* 0x000fe20007f7e0ff */
[----:B------:R-:W-:Y:S02]  /*42590*/  IMAD R44, R13, R8, R51 ;  /* 0x000000080d2c7224 */ /* 0x000fe400078e0233 */
[----:B------:R-:W-:Y:S01]  /*425a0*/  IMAD.IADD R51, R38, 0x1, R59 ;  /* 0x0000000126337824 */ /* 0x000fe200078e023b */
[----:B------:R-:W-:Y:S01]  /*425b0*/  IADD3.X R59, PT, PT, RZ, RZ, RZ, P3, !PT ;  /* 0x000000ffff3b7210 */ /* 0x000fe20001ffe4ff */
[----:B------:R-:W-:Y:S01]  /*425c0*/  IMAD.WIDE.U32 R54, R16, R18, R60 ;  /* 0x0000001210367225 */ /* 0x000fe200078e003c */
[----:B------:R-:W-:-:S03]  /*425d0*/  MOV R38, RZ ;  /* 0x000000ff00267202 */ /* 0x000fc60000000f00 */
[----:B------:R-:W-:Y:S01]  /*425e0*/  IMAD.WIDE.U32 R52, R12, R8, R52 ;  /* 0x000000080c347225 */ /* 0x000fe200078e0034 */
[----:B------:R-:W-:-:S03]  /*425f0*/  IADD3 R54, P2, PT, R51, R54, RZ ;  /* 0x0000003633367210 */ /* 0x000fc60007f5e0ff */
[----:B------:R-:W-:Y:S01]  /*42600*/  IMAD R51, R21, R16, RZ ;  /* 0x0000001015337224 */ /* 0x000fe200078e02ff */
[----:B------:R-:W-:Y:S01]  /*42610*/  IADD3 R52, P0, PT, R57, R52, RZ ;  /* 0x0000003439347210 */ /* 0x000fe20007f1e0ff */
[----:B------:R-:W-:Y:S01]  /*42620*/  IMAD.X R57, RZ, RZ, RZ, P1 ;  /* 0x000000ffff397224 */ /* 0x000fe200008e06ff */
[----:B------:R-:W-:Y:S01]  /*42630*/  IADD3 R69, PT, PT, R53, R44, RZ ;  /* 0x0000002c35457210 */ /* 0x000fe20007ffe0ff */
[-C--:B------:R-:W-:Y:S02]  /*42640*/  IMAD R48, R17, R20.reuse, R51 ;  /* 0x0000001411307224 */ /* 0x080fe400078e0233 */
[----:B------:R-:W-:Y:S02]  /*42650*/  IMAD.X R51, RZ, RZ, RZ, P4 ;  /* 0x000000ffff337224 */ /* 0x000fe400020e06ff */
[----:B------:R-:W-:Y:S02]  /*42660*/  IMAD.IADD R53, R65, 0x1, R55 ;  /* 0x0000000141357824 */ /* 0x000fe400078e0237 */
[----:B------:R-:W-:-:S04]  /*42670*/  IMAD.WIDE.U32 R56, R16, R20, R56 ;  /* 0x0000001410387225 */ /* 0x000fc800078e0038 */
[----:B------:R-:W-:Y:S01]  /*42680*/  IMAD.WIDE.U32 R58, R49, R4, R58 ;  /* 0x00000004313a7225 */ /* 0x000fe200078e003a */
[----:B------:R-:W-:-:S03]  /*42690*/  IADD3 R56, P1, PT, R53, R56, RZ ;  /* 0x0000003835387210 */ /* 0x000fc60007f3e0ff */
[----:B------:R-:W-:Y:S01]  /*426a0*/  IMAD.WIDE.U32 R60, R45, UR17, R50 ;  /* 0x000000112d3c7c25 */ /* 0x000fe2000f8e0032 */
[----:B------:R-:W-:-:S03]  /*426b0*/  IADD3 R50, P3, PT, R43, R58, RZ ;  /* 0x0000003a2b327210 */ /* 0x000fc60007f7e0ff */
[----:B------:R-:W-:Y:S01]  /*426c0*/  IMAD.X R53, RZ, RZ, RZ, P0 ;  /* 0x000000ffff357224 */ /* 0x000fe200000e06ff */
[----:B------:R-:W-:Y:S01]  /*426d0*/  IADD3 R65, PT, PT, R24, R61, RZ ;  /* 0x0000003d18417210 */ /* 0x000fe20007ffe0ff */
[----:B------:R-:W-:Y:S02]  /*426e0*/  IMAD.IADD R67, R38, 0x1, R59 ;  /* 0x0000000126437824 */ /* 0x000fe400078e023b */
[----:B------:R-:W-:Y:S01]  /*426f0*/  IMAD.IADD R63, R57, 0x1, R48 ;  /* 0x00000001393f7824 */ /* 0x000fe200078e0230 */
[----:B------:R-:W-:Y:S01]  /*42700*/  IADD3.X R57, PT, PT, RZ, RZ, RZ, P1, !PT ;  /* 0x000000ffff397210 */ /* 0x000fe20000ffe4ff */
[----:B------:R-:W-:Y:S02]  /*42710*/  IMAD R59, R19, R18, RZ ;  /* 0x00000012133b7224 */ /* 0x000fe400078e02ff */
[----:B------:R-:W-:Y:S02]  /*42720*/  IMAD R43, R60, UR11, RZ ;  /* 0x0000000b3c2b7c24 */ /* 0x000fe4000f8e02ff */
[----:B------:R-:W-:-:S02]  /*42730*/  IMAD.MOV.U32 R61, RZ, RZ, RZ ;  /* 0x000000ffff3d7224 */ /* 0x000fc400078e00ff */
[----:B------:R-:W-:Y:S02]  /*42740*/  IMAD.X R55, RZ, RZ, RZ, P2 ;  /* 0x000000ffff377224 */ /* 0x000fe400010e06ff */
[----:B------:R-:W-:Y:S02]  /*42750*/  IMAD R51, R23, R14, RZ ;  /* 0x0000000e17337224 */ /* 0x000fe400078e02ff */
[----:B------:R-:W-:-:S04]  /*42760*/  IMAD.WIDE.U32 R52, R14, R22, R52 ;  /* 0x000000160e347225 */ /* 0x000fc800078e0034 */
[----:B------:R-:W-:Y:S02]  /*42770*/  IMAD R73, R18, R19, R59 ;  /* 0x0000001312497224 */ /* 0x000fe400078e023b */
[----:B------:R-:W-:-:S04]  /*42780*/  IMAD.HI.U32 R64, R43, UR16, R60 ;  /* 0x000000102b407c27 */ /* 0x000fc8000f8e003c */
[----:B------:R-:W-:-:S04]  /*42790*/  IMAD.WIDE.U32 R58, R14, R20, R54 ;  /* 0x000000140e3a7225 */ /* 0x000fc800078e0036 */
[----:B------:R-:W-:Y:S01]  /*427a0*/  IMAD R46, R15, R22, R51 ;  /* 0x000000160f2e7224 */ /* 0x000fe200078e0233 */
[----:B------:R-:W-:Y:S01]  /*427b0*/  MOV R62, R58 ;  /* 0x0000003a003e7202 */ /* 0x000fe20000000f00 */
[----:B------:R-:W-:Y:S01]  /*427c0*/  IMAD.WIDE.U32 R60, R18, R18, R56 ;  /* 0x00000012123c7225 */ /* 0x000fe200078e0038 */
[----:B------:R-:W-:-:S03]  /*427d0*/  IADD3 R56, P1, PT, R63, R52, RZ ;  /* 0x000000343f387210 */ /* 0x000fc60007f3e0ff */
[----:B------:R-:W-:Y:S02]  /*427e0*/  IMAD.X R51, RZ, RZ, RZ, P3 ;  /* 0x000000ffff337224 */ /* 0x000fe400018e06ff */
[----:B------:R-:W-:Y:S01]  /*427f0*/  IMAD.IADD R54, R53, 0x1, R46 ;  /* 0x0000000135367824 */ /* 0x000fe200078e022e */
[----:B------:R-:W-:Y:S01]  /*42800*/  IADD3 R53, PT, PT, R42, R59, RZ ;  /* 0x0000003b2a357210 */ /* 0x000fe20007ffe0ff */
[----:B------:R-:W-:Y:S02]  /*42810*/  IMAD.MOV.U32 R63, RZ, RZ, RZ ;  /* 0x000000ffff3f7224 */ /* 0x000fe400078e00ff */
[----:B------:R-:W-:Y:S01]  /*42820*/  IMAD.X R57, RZ, RZ, RZ, P1 ;  /* 0x000000ffff397224 */ /* 0x000fe200008e06ff */
[----:B------:R-:W-:Y:S01]  /*42830*/  IADD3 R52, P3, PT, R53, R60, RZ ;  /* 0x0000003c35347210 */ /* 0x000fe20007f7e0ff */
[----:B------:R-:W-:Y:S01]  /*42840*/  IMAD.WIDE.U32 R50, R47, R6, R50 ;  /* 0x000000062f327225 */ /* 0x000fe200078e0032 */
[----:B------:R-:W-:-:S03]  /*42850*/  IADD3 R54, P0, PT, R54, R69, RZ ;  /* 0x0000004536367210 */ /* 0x000fc60007f1e0ff */
[----:B------:R-:W-:Y:S01]  /*42860*/  IMAD.IADD R55, R61, 0x1, R73 ;  /* 0x000000013d377824 */ /* 0x000fe200078e0249 */
[----:B------:R-:W-:Y:S01]  /*42870*/  IADD3 R58, P4, PT, R65, R50, RZ ;  /* 0x00000032413a7210 */ /* 0x000fe20007f9e0ff */
[----:B------:R-:W-:-:S04]  /*42880*/  IMAD.WIDE.U32 R62, R12, R10, R62 ;  /* 0x0000000a0c3e7225 */ /* 0x000fc800078e003e */
[----:B------:R-:W-:Y:S01]  /*42890*/  IMAD.WIDE.U32 R60, R16, R10, R56 ;  /* 0x0000000a103c7225 */ /* 0x000fe200078e0038 */
[----:B------:R-:W-:-:S03]  /*428a0*/  IADD3 R56, P1, PT, R67, R62, RZ ;  /* 0x0000003e43387210 */ /* 0x000fc60007f3e0ff */
[----:B------:R-:W-:Y:S01]  /*428b0*/  IMAD R53, R11, R16, RZ ;  /* 0x000000100b357224 */ /* 0x000fe200078e02ff */
[----:B------:R-:W-:Y:S01]  /*428c0*/  IADD3 R60, P2, PT, R55, R60, RZ ;  /* 0x0000003c373c7210 */ /* 0x000fe20007f5e0ff */
[----:B------:R-:W-:Y:S01]  /*428d0*/  IMAD.IADD R69, R26, 0x1, R51 ;  /* 0x000000011a457824 */ /* 0x000fe200078e0233 */
[----:B------:R-:W-:Y:S01]  /*428e0*/  IADD3 R51, PT, PT, R39, R63, RZ ;  /* 0x0000003f27337210 */ /* 0x000fe20007ffe0ff */
[----:B------:R-:W-:Y:S02]  /*428f0*/  IMAD R39, R9, R14, RZ ;  /* 0x0000000e09277224 */ /* 0x000fe400078e02ff */
[----:B------:R-:W-:Y:S01]  /*42900*/  IMAD R50, R17, R10, R53 ;  /* 0x0000000a11327224 */ /* 0x000fe200078e0235 */
[----:B------:R-:W-:Y:S01]  /*42910*/  IADD3.X R53, PT, PT, RZ, RZ, RZ, P3, !PT ;  /* 0x000000ffff357210 */ /* 0x000fe20001ffe4ff */
[----:B------:R-:W-:Y:S02]  /*42920*/  IMAD.X R55, RZ, RZ, RZ, P0 ;  /* 0x000000ffff377224 */ /* 0x000fe400000e06ff */
[----:B------:R-:W-:-:S02]  /*42930*/  IMAD.X R59, RZ, RZ, RZ, P4 ;  /* 0x000000ffff3b7224 */ /* 0x000fc400020e06ff */
[-C--:B------:R-:W-:Y:S02]  /*42940*/  IMAD R42, R15, R8.reuse, R39 ;  /* 0x000000080f2a7224 */ /* 0x080fe400078e0227 */
[----:B------:R-:W-:Y:S02]  /*42950*/  IMAD.IADD R61, R61, 0x1, R50 ;  /* 0x000000013d3d7824 */ /* 0x000fe400078e0232 */
[----:B------:R-:W-:Y:S02]  /*42960*/  IMAD.IADD R39, R7, 0x1, R64 ;  /* 0x0000000107277824 */ /* 0x000fe400078e0240 */
[----:B------:R-:W-:-:S04]  /*42970*/  IMAD.WIDE.U32 R54, R14, R8, R54 ;  /* 0x000000080e367225 */ /* 0x000fc800078e0036 */
[----:B------:R-:W-:Y:S01]  /*42980*/  IMAD.WIDE.U32 R64, R45, R0, R58 ;  /* 0x000000002d407225 */ /* 0x000fe200078e003a */
[----:B------:R-:W-:-:S03]  /*42990*/  IADD3 R66, PT, PT, R55, R42, RZ ;  /* 0x0000002a37427210 */ /* 0x000fc60007ffe0ff */
[----:B------:R-:W-:Y:S01]  /*429a0*/  IMAD.WIDE.U32 R62, R16, R20, R52 ;  /* 0x00000014103e7225 */ /* 0x000fe200078e0034 */
[----:B------:R-:W-:Y:S02]  /*429b0*/  IADD3 R52, P3, PT, R61, R54, RZ ;  /* 0x000000363d347210 */ /* 0x000fe40007f7e0ff */
[----:B------:R-:W-:Y:S01]  /*429c0*/  IADD3 R54, P0, PT, R39, R64, RZ ;  /* 0x0000004027367210 */ /* 0x000fe20007f1e0ff */
[----:B------:R-:W-:Y:S01]  /*429d0*/  IMAD R39, R21, R18, RZ ;  /* 0x0000001215277224 */ /* 0x000fe200078e02ff */
[----:B------:R-:W-:Y:S01]  /*429e0*/  IADD3.X R61, PT, PT, RZ, RZ, RZ, P2, !PT ;  /* 0x000000ffff3d7210 */ /* 0x000fe200017fe4ff */
[----:B------:R-:W-:Y:S01]  /*429f0*/  IMAD.X R57, RZ, RZ, RZ, P1 ;  /* 0x000000ffff397224 */ /* 0x000fe200008e06ff */
[----:B------:R-:W-:Y:S01]  /*42a00*/  IADD3 R58, P4, PT, R51, R62, RZ ;  /* 0x0000003e333a7210 */ /* 0x000fe20007f9e0ff */
[----:B------:R-:W-:Y:S02]  /*42a10*/  IMAD.IADD R55, R48, 0x1, R63 ;  /* 0x0000000130377824 */ /* 0x000fe400078e023f */
[----:B------:R-:W-:Y:S01]  /*42a20*/  IMAD R73, R19, R20, R39 ;  /* 0x0000001413497224 */ /* 0x000fe200078e0227 */
[----:B------:R-:W-:Y:S01]  /*42a30*/  MOV R39, RZ ;  /* 0x000000ff00277202 */ /* 0x000fe20000000f00 */
[----:B------:R-:W-:-:S02]  /*42a40*/  IMAD.X R53, RZ, RZ, RZ, P3 ;  /* 0x000000ffff357224 */ /* 0x000fc400018e06ff */
[----:B------:R-:W-:-:S04]  /*42a50*/  IMAD.WIDE.U32 R60, R18, R20, R60 ;  /* 0x00000014123c7225 */ /* 0x000fc800078e003c */
[----:B------:R-:W-:Y:S02]  /*42a60*/  IMAD R51, R23, R16, RZ ;  /* 0x0000001017337224 */ /* 0x000fe400078e02ff */
[----:B------:R-:W-:Y:S01]  /*42a70*/  IMAD.WIDE.U32 R62, R49, R5, R56 ;  /* 0x00000005313e7225 */ /* 0x000fe200078e0038 */
[----:B------:R-:W-:-:S03]  /*42a80*/  IADD3 R56, P3, PT, R55, R60, RZ ;  /* 0x0000003c37387210 */ /* 0x000fc60007f7e0ff */
[----:B------:R-:W-:Y:S01]  /*42a90*/  IMAD.WIDE.U32 R52, R16, R22, R52 ;  /* 0x0000001610347225 */ /* 0x000fe200078e0034 */
[----:B------:R-:W-:Y:S02]  /*42aa0*/  IADD3 R62, P5, PT, R69, R62, RZ ;  /* 0x0000003e453e7210 */ /* 0x000fe40007fbe0ff */
[----:B------:R-:W-:Y:S01]  /*42ab0*/  IADD3 R69, PT, PT, R39, R63, RZ ;  /* 0x0000003f27457210 */ /* 0x000fe20007ffe0ff */
[----:B------:R-:W-:Y:S01]  /*42ac0*/  IMAD.IADD R61, R61, 0x1, R73 ;  /* 0x000000013d3d7824 */ /* 0x000fe200078e0249 */
[----:B------:R-:W-:Y:S01]  /*42ad0*/  IADD3.X R63, PT, PT, RZ, RZ, RZ, P5, !PT ;  /* 0x000000ffff3f7210 */ /* 0x000fe20002ffe4ff */
[----:B------:R-:W-:Y:S02]  /*42ae0*/  IMAD R51, R17, R22, R51 ;  /* 0x0000001611337224 */ /* 0x000fe400078e0233 */
[----:B------:R-:W-:Y:S01]  /*42af0*/  IMAD.X R59, RZ, RZ, RZ, P4 ;  /* 0x000000ffff3b7224 */ /* 0x000fe200020e06ff */
[----:B------:R-:W-:Y:S01]  /*42b00*/  IADD3 R60, P2, PT, R61, R52, RZ ;  /* 0x000000343d3c7210 */ /* 0x000fe20007f5e0ff */
[----:B------:R-:W-:-:S02]  /*42b10*/  IMAD.IADD R53, R53, 0x1, R51 ;  /* 0x0000000135357824 */ /* 0x000fc400078e0233 */
[----:B------:R-:W-:Y:S02]  /*42b20*/  IMAD.X R57, RZ, RZ, RZ, P3 ;  /* 0x000000ffff397224 */ /* 0x000fe400018e06ff */
[----:B------:R-:W-:Y:S01]  /*42b30*/  IMAD.WIDE.U32 R58, R14, R10, R58 ;  /* 0x0000000a0e3a7225 */ /* 0x000fe200078e003a */
[----:B------:R-:W-:-:S03]  /*42b40*/  IADD3 R52, P1, PT, R53, R66, RZ ;  /* 0x0000004235347210 */ /* 0x000fc60007f3e0ff */
[----:B------:R-:W-:-:S04]  /*42b50*/  IMAD.WIDE.U32 R56, R18, R20, R56 ;  /* 0x0000001412387225 */ /* 0x000fc800078e0038 */
[----:B------:R-:W-:Y:S02]  /*42b60*/  IMAD.X R61, RZ, RZ, RZ, P2 ;  /* 0x000000ffff3d7224 */ /* 0x000fe400010e06ff */
[----:B------:R-:W-:Y:S02]  /*42b70*/  IMAD R53, R11, R18, RZ ;  /* 0x000000120b357224 */ /* 0x000fe400078e02ff */
[----:B------:R-:W-:Y:S02]  /*42b80*/  IMAD.IADD R67, R25, 0x1, R65 ;  /* 0x0000000119437824 */ /* 0x000fe400078e0241 */
[----:B------:R-:W-:Y:S02]  /*42b90*/  IMAD.X R55, RZ, RZ, RZ, P0 ;  /* 0x000000ffff377224 */ /* 0x000fe400000e06ff */
[----:B------:R-:W-:-:S04]  /*42ba0*/  IMAD.WIDE.U32 R62, R47, R4, R62 ;  /* 0x000000042f3e7225 */ /* 0x000fc800078e003e */
[----:B------:R-:W-:Y:S01]  /*42bb0*/  IMAD.IADD R41, R41, 0x1, R59 ;  /* 0x0000000129297824 */ /* 0x000fe200078e023b */
[----:B------:R-:W-:Y:S01]  /*42bc0*/  IADD3 R59, PT, PT, R73, R57, RZ ;  /* 0x00000039493b7210 */ /* 0x000fe20007ffe0ff */
[----:B------:R-:W-:-:S03]  /*42bd0*/  IMAD.WIDE.U32 R60, R18, R10, R60 ;  /* 0x0000000a123c7225 */ /* 0x000fc600078e003c */
[----:B------:R-:W-:Y:S01]  /*42be0*/  IADD3 R56, P3, PT, R41, R56, RZ ;  /* 0x0000003829387210 */ /* 0x000fe20007f7e0ff */
[----:B------:R-:W-:Y:S02]  /*42bf0*/  IMAD R66, R19, R10, R53 ;  /* 0x0000000a13427224 */ /* 0x000fe400078e0235 */
[----:B------:R-:W-:Y:S01]  /*42c00*/  IMAD.WIDE.U32 R64, R43, UR17, R54 ;  /* 0x000000112b407c25 */ /* 0x000fe2000f8e0036 */
[----:B------:R-:W-:Y:S02]  /*42c10*/  IADD3 R54, P4, PT, R67, R62, RZ ;  /* 0x0000003e43367210 */ /* 0x000fe40007f9e0ff */
[----:B------:R-:W-:Y:S01]  /*42c20*/  MOV R62, R58 ;  /* 0x0000003a003e7202 */ /* 0x000fe20000000f00 */
[----:B------:R-:W-:Y:S01]  /*42c30*/  IMAD.X R53, RZ, RZ, RZ, P1 ;  /* 0x000000ffff357224 */ /* 0x000fe200008e06ff */
[----:B------:R-:W-:Y:S01]  /*42c40*/  IADD3 R58, P0, PT, R59, R60, RZ ;  /* 0x0000003c3b3a7210 */ /* 0x000fe20007f1e0ff */
[----:B------:R-:W-:Y:S01]  /*42c50*/  IMAD R57, R9, R16, RZ ;  /* 0x0000001009397224 */ /* 0x000fe200078e02ff */
[----:B------:R-:W-:Y:S01]  /*42c60*/  IADD3 R67, PT, PT, R24, R65, RZ ;  /* 0x0000004118437210 */ /* 0x000fe20007ffe0ff */
[----:B------:R-:W-:-:S02]  /*42c70*/  IMAD.IADD R55, R61, 0x1, R66 ;  /* 0x000000013d377824 */ /* 0x000fc400078e0242 */
[----:B------:R-:W-:Y:S02]  /*42c80*/  IMAD.IADD R73, R38, 0x1, R63 ;  /* 0x0000000126497824 */ /* 0x000fe400078e023f */
[----:B------:R-:W-:-:S04]  /*42c90*/  IMAD.WIDE.U32 R60, R16, R8, R52 ;  /* 0x00000008103c7225 */ /* 0x000fc800078e0034 */
[----:B------:R-:W-:Y:S01]  /*42ca0*/  IMAD.MOV.U32 R63, RZ, RZ, RZ ;  /* 0x000000ffff3f7224 */ /* 0x000fe200078e00ff */
[----:B------:R-:W-:Y:S01]  /*42cb0*/  IADD3 R60, P1, PT, R55, R60, RZ ;  /* 0x0000003c373c7210 */ /* 0x000fe20007f3e0ff */
[----:B------:R-:W-:Y:S01]  /*42cc0*/  IMAD R48, R17, R8, R57 ;  /* 0x0000000811307224 */ /* 0x000fe200078e0239 */
[----:B------:R-:W-:Y:S01]  /*42cd0*/  IADD3.X R55, PT, PT, RZ, RZ, RZ, P4, !PT ;  /* 0x000000ffff377210 */ /* 0x000fe200027fe4ff */
[----:B------:R-:W-:Y:S02]  /*42ce0*/  IMAD.X R57, RZ, RZ, RZ, P3 ;  /* 0x000000ffff397224 */ /* 0x000fe400018e06ff */
[----:B------:R-:W-:-:S04]  /*42cf0*/  IMAD.WIDE.U32 R62, R12, R22, R62 ;  /* 0x000000160c3e7225 */ /* 0x000fc800078e003e */
[----:B------:R-:W-:Y:S01]  /*42d00*/  IMAD.IADD R77, R61, 0x1, R48 ;  /* 0x000000013d4d7824 */ /* 0x000fe200078e0230 */
[----:B------:R-:W-:Y:S01]  /*42d10*/  IADD3 R53, PT, PT, R40, R63, RZ ;  /* 0x0000003f28357210 */ /* 0x000fe20007ffe0ff */
[----:B------:R-:W-:Y:S01]  /*42d20*/  IMAD R61, R21, R20, RZ ;  /* 0x00000014153d7224 */ /* 0x000fe200078e02ff */
[----:B------:R-:W-:Y:S01]  /*42d30*/  IADD3 R52, P2, PT, R69, R62, RZ ;  /* 0x0000003e45347210 */ /* 0x000fe20007f5e0ff */
[----:B------:R-:W-:Y:S02]  /*42d40*/  IMAD.X R59, RZ, RZ, RZ, P0 ;  /* 0x000000ffff3b7224 */ /* 0x000fe400000e06ff */
[----:B------:R-:W-:-:S04]  /*42d50*/  IMAD.WIDE.U32 R56, R16, R10, R56 ;  /* 0x0000000a10387225 */ /* 0x000fc800078e0038 */
[C---:B------:R-:W-:Y:S02]  /*42d60*/  IMAD R61, R20.reuse, R21, R61 ;  /* 0x00000015143d7224 */ /* 0x040fe400078e023d */
[----:B------:R-:W-:-:S04]  /*42d70*/  IMAD.WIDE.U32 R58, R20, R20, R58 ;  /* 0x00000014143a7225 */ /* 0x000fc800078e003a */
[----:B------:R-:W-:Y:S01]  /*42d80*/  IMAD.WIDE.U32 R62, R45, R6, R54 ;  /* 0x000000062d3e7225 */ /* 0x000fe200078e0036 */
[----:B------:R-:W-:-:S03]  /*42d90*/  IADD3 R54, P0, PT, R53, R56, RZ ;  /* 0x0000003835367210 */ /* 0x000fc60007f1e0ff */
[----:B------:R-:W-:Y:S01]  /*42da0*/  IMAD.IADD R55, R50, 0x1, R57 ;  /* 0x0000000132377824 */ /* 0x000fe200078e0239 */
[----:B------:R-:W-:Y:S01]  /*42db0*/  IADD3 R62, P3, PT, R67, R62, RZ ;  /* 0x0000003e433e7210 */ /* 0x000fe20007f7e0ff */
[----:B------:R-:W-:Y:S01]  /*42dc0*/  IMAD R41, R64, UR11, RZ ;  /* 0x0000000b40297c24 */ /* 0x000fe2000f8e02ff */
[----:B------:R-:W-:Y:S01]  /*42dd0*/  IADD3 R69, PT, PT, R26, R63, RZ ;  /* 0x0000003f1a457210 */ /* 0x000fe20007ffe0ff */
[----:B------:R-:W-:Y:S02]  /*42de0*/  IMAD.MOV.U32 R65, RZ, RZ, RZ ;  /* 0x000000ffff417224 */ /* 0x000fe400078e00ff */
[----:B------:R-:W-:Y:S01]  /*42df0*/  IMAD.IADD R57, R59, 0x1, R61 ;  /* 0x000000013b397824 */ /* 0x000fe200078e023d */
[----:B------:R-:W-:Y:S01]  /*42e00*/  IADD3.X R61, PT, PT, RZ, RZ, RZ, P1, !PT ;  /* 0x000000ffff3d7210 */ /* 0x000fe20000ffe4ff */
[----:B------:R-:W-:Y:S01]  /*42e10*/  IMAD.X R53, RZ, RZ, RZ, P2 ;  /* 0x000000ffff357224 */ /* 0x000fe200010e06ff */
[----:B------:R-:W-:Y:S01]  /*42e20*/  IADD3 R58, P2, PT, R55, R58, RZ ;  /* 0x0000003a373a7210 */ /* 0x000fe20007f5e0ff */
[----:B------:R-:W-:-:S04]  /*42e30*/  IMAD.HI.U32 R68, R41, UR16, R64 ;  /* 0x0000001029447c27 */ /* 0x000fc8000f8e0040 */
[----:B------:R-:W-:Y:S02]  /*42e40*/  IMAD R55, R23, R18, RZ ;  /* 0x0000001217377224 */ /* 0x000fe400078e02ff */
[----:B------:R-:W-:-:S04]  /*42e50*/  IMAD.WIDE.U32 R64, R49, R2, R52 ;  /* 0x0000000231407225 */ /* 0x000fc800078e0034 */
[----:B------:R-:W-:Y:S01]  /*42e60*/  IMAD.WIDE.U32 R52, R18, R22, R60 ;  /* 0x0000001612347225 */ /* 0x000fe200078e003c */
[----:B------:R-:W-:-:S03]  /*42e70*/  IADD3 R60, P4, PT, R73, R64, RZ ;  /* 0x00000040493c7210 */ /* 0x000fc60007f9e0ff */
[----:B------:R-:W-:Y:S01]  /*42e80*/  IMAD R56, R19, R22, R55 ;  /* 0x0000001613387224 */ /* 0x000fe200078e0237 */
[----:B------:R-:W-:Y:S01]  /*42e90*/  IADD3.X R55, PT, PT, RZ, RZ, RZ, P0, !PT ;  /* 0x000000ffff377210 */ /* 0x000fe200007fe4ff */
[----:B------:R-:W-:Y:S01]  /*42ea0*/  IMAD.X R63, RZ, RZ, RZ, P3 ;  /* 0x000000ffff3f7224 */ /* 0x000fe200018e06ff */
[----:B------:R-:W-:Y:S01]  /*42eb0*/  IADD3 R64, P3, PT, R57, R52, RZ ;  /* 0x0000003439407210 */ /* 0x000fe20007f7e0ff */
[----:B------:R-:W-:Y:S01]  /*42ec0*/  IMAD.IADD R52, R53, 0x1, R56 ;  /* 0x0000000135347824 */ /* 0x000fe200078e0238 */
[----:B------:R-:W-:Y:S01]  /*42ed0*/  IADD3.X R61, PT, PT, RZ, RZ, RZ, P4, !PT ;  /* 0x000000ffff3d7210 */ /* 0x000fe200027fe4ff */
[----:B------:R-:W-:-:S03]  /*42ee0*/  IMAD.WIDE.U32 R62, R43, R0, R62 ;  /* 0x000000002b3e7225 */ /* 0x000fc600078e003e */
[----:B------:R-:W-:Y:S01]  /*42ef0*/  IADD3 R52, P1, PT, R52, R77, RZ ;  /* 0x0000004d34347210 */ /* 0x000fe20007f3e0ff */
[----:B------:R-:W-:Y:S02]  /*42f00*/  IMAD.IADD R53, R7, 0x1, R68 ;  /* 0x0000000107357824 */ /* 0x000fe400078e0244 */
[----:B------:R-:W-:Y:S02]  /*42f10*/  IMAD.MOV.U32 R40, RZ, RZ, RZ ;  /* 0x000000ffff287224 */ /* 0x000fe400078e00ff */
[----:B------:R-:W-:Y:S01]  /*42f20*/  IMAD.IADD R67, R25, 0x1, R63 ;  /* 0x0000000119437824 */ /* 0x000fe200078e023f */
[----:B------:R-:W-:Y:S01]  /*42f30*/  IADD3 R50, P0, PT, R53, R62, RZ ;  /* 0x0000003e35327210 */ /* 0x000fe20007f1e0ff */
[----:B------:R-:W-:Y:S01]  /*42f40*/  IMAD.X R59, RZ, RZ, RZ, P2 ;  /* 0x000000ffff3b7224 */ /* 0x000fe200010e06ff */
[----:B------:R-:W-:Y:S01]  /*42f50*/  IADD3 R75, PT, PT, R40, R65, RZ ;  /* 0x00000041284b7210 */ /* 0x000fe20007ffe0ff */
[----:B------:R-:W-:-:S04]  /*42f60*/  IMAD.WIDE.U32 R62, R14, R22, R54 ;  /* 0x000000160e3e7225 */ /* 0x000fc800078e0036 */
[----:B------:R-:W-:Y:S02]  /*42f70*/  IMAD.X R65, RZ, RZ, RZ, P3 ;  /* 0x000000ffff417224 */ /* 0x000fe400018e06ff */
[----:B------:R-:W-:-:S04]  /*42f80*/  IMAD.WIDE.U32 R58, R18, R10, R58 ;  /* 0x0000000a123a7225 */ /* 0x000fc800078e003a */
[----:B------:R-:W-:Y:S01]  /*42f90*/  IMAD.IADD R53, R46, 0x1, R63 ;  /* 0x000000012e357824 */ /* 0x000fe200078e023f */
[----:B------:R-:W-:Y:S01]  /*42fa0*/  IADD3 R55, PT, PT, R66, R59, RZ ;  /* 0x0000003b42377210 */ /* 0x000fe20007ffe0ff */
[----:B------:R-:W-:Y:S02]  /*42fb0*/  IMAD R57, R11, R20, RZ ;  /* 0x000000140b397224 */ /* 0x000fe400078e02ff */
[----:B------:R-:W-:Y:S01]  /*42fc0*/  IMAD.MOV.U32 R63, RZ, RZ, RZ ;  /* 0x000000ffff3f7224 */ /* 0x000fe200078e00ff */
[----:B------:R-:W-:Y:S01]  /*42fd0*/  IADD3 R58, P3, PT, R53, R58, RZ ;  /* 0x0000003a353a7210 */ /* 0x000fe20007f7e0ff */
[----:B------:R-:W-:Y:S01]  /*42fe0*/  IMAD.WIDE.U32 R64, R20, R10, R64 ;  /* 0x0000000a14407225 */ /* 0x000fe200078e0040 */
[----:B------:R-:W-:-:S03]  /*42ff0*/  IADD3.X R53, PT, PT, RZ, RZ, RZ, P1, !PT ;  /* 0x000000ffff357210 */ /* 0x000fc60000ffe4ff */
[----:B------:R-:W-:Y:S01]  /*43000*/  IMAD.WIDE.U32 R60, R47, R5, R60 ;  /* 0x000000052f3c7225 */ /* 0x000fe200078e003c */
[----:B------:R-:W-:-:S03]  /*43010*/  IADD3 R54, P2, PT, R55, R64, RZ ;  /* 0x0000004037367210 */ /* 0x000fc60007f5e0ff */
[----:B------:R-:W-:Y:S01]  /*43020*/  IMAD R57, R21, R10, R57 ;  /* 0x0000000a15397224 */ /* 0x000fe200078e0239 */
[----:B------:R-:W-:Y:S01]  /*43030*/  IADD3 R60, P4, PT, R69, R60, RZ ;  /* 0x0000003c453c7210 */ /* 0x000fe20007f9e0ff */
[----:B------:R-:W-:-:S04]  /*43040*/  IMAD.WIDE.U32 R62, R12, R8, R62 ;  /* 0x000000080c3e7225 */ /* 0x000fc800078e003e */
[----:B------:R-:W-:Y:S02]  /*43050*/  IMAD R55, R9, R18, RZ ;  /* 0x0000001209377224 */ /* 0x000fe400078e02ff */
[----:B------:R-:W-:Y:S01]  /*43060*/  IMAD.X R59, RZ, RZ, RZ, P3 ;  /* 0x000000ffff3b7224 */ /* 0x000fe200018e06ff */
[----:B------:R-:W-:Y:S01]  /*43070*/  IADD3 R64, P3, PT, R75, R62, RZ ;  /* 0x0000003e4b407210 */ /* 0x000fe20007f7e0ff */
[----:B------:R-:W-:Y:S02]  /*43080*/  IMAD.IADD R65, R65, 0x1, R57 ;  /* 0x0000000141417824 */ /* 0x000fe400078e0239 */
[----:B------:R-:W-:-:S04]  /*43090*/  IMAD.WIDE.U32 R52, R18, R8, R52 ;  /* 0x0000000812347225 */ /* 0x000fc800078e0034 */
[----:B------:R-:W-:Y:S01]  /*430a0*/  IMAD.IADD R73, R39, 0x1, R61 ;  /* 0x0000000127497824 */ /* 0x000fe200078e023d */
[----:B------:R-:W-:Y:S01]  /*430b0*/  IADD3.X R61, PT, PT, RZ, RZ, RZ, P4, !PT ;  /* 0x000000ffff3d7210 */ /* 0x000fe200027fe4ff */
[----:B------:R-:W-:Y:S01]  /*430c0*/  IMAD R46, R19, R8, R55 ;  /* 0x00000008132e7224 */ /* 0x000fe200078e0237 */
[----:B------:R-:W-:Y:S01]  /*430d0*/  IADD3 R55, PT, PT, R44, R63, RZ ;  /* 0x0000003f2c377210 */ /* 0x000fe20007ffe0ff */
[----:B------:R-:W-:Y:S01]  /*430e0*/  IMAD.WIDE.U32 R58, R16, R22, R58 ;  /* 0x00000016103a7225 */ /* 0x000fe200078e003a */
[----:B------:R-:W-:-:S03]  /*430f0*/  IADD3 R62, P1, PT, R65, R52, RZ ;  /* 0x00000034413e7210 */ /* 0x000fc60007f3e0ff */
[----:B------:R-:W-:Y:S01]  /*43100*/  IMAD.X R65, RZ, RZ, RZ, P3 ;  /* 0x000000ffff417224 */ /* 0x000fe200018e06ff */
        /* <DEDUP_REMOVED lines=8> */
[----:B------:R-:W-:Y:S02]  /*43190*/  IMAD R49, R23, R20, RZ ;  /* 0x0000001417317224 */ /* 0x000fe400078e02ff */
[----:B------:R-:W-:-:S04]  /*431a0*/  IMAD.WIDE.U32 R50, R41, UR17, R50 ;  /* 0x0000001129327c25 */ /* 0x000fc8000f8e0032 */
[----:B------:R-:W-:Y:S01]  /*431b0*/  IMAD.X R63, RZ, RZ, RZ, P1 ;  /* 0x000000ffff3f7224 */ /* 0x000fe200008e06ff */
[----:B------:R-:W-:Y:S01]  /*431c0*/  IADD3 R67, PT, PT, R24, R51, RZ ;  /* 0x0000003318437210 */ /* 0x000fe20007ffe0ff */
[----:B------:R-:W-:-:S04]  /*431d0*/  IMAD.WIDE.U32 R54, R20, R10, R54 ;  /* 0x0000000a14367225 */ /* 0x000fc800078e0036 */
[-C--:B------:R-:W-:Y:S01]  /*431e0*/  IMAD R44, R21, R22.reuse, R49 ;  /* 0x00000016152c7224 */ /* 0x080fe200078e0231 */
[----:B------:R-:W-:Y:S01]  /*431f0*/  IADD3 R55, PT, PT, R57, R55, RZ ;  /* 0x0000003739377210 */ /* 0x000fe20007ffe0ff */
[----:B------:R-:W-:Y:S02]  /*43200*/  IMAD R49, R50, UR11, RZ ;  /* 0x0000000b32317c24 */ /* 0x000fe4000f8e02ff */
[----:B------:R-:W-:Y:S02]  /*43210*/  IMAD.MOV.U32 R64, RZ, RZ, R50 ;  /* 0x000000ffff407224 */ /* 0x000fe400078e0032 */
[----:B------:R-:W-:Y:S02]  /*43220*/  IMAD.MOV.U32 R65, RZ, RZ, RZ ;  /* 0x000000ffff417224 */ /* 0x000fe400078e00ff */
[----:B------:R-:W-:Y:S01]  /*43230*/  IMAD.IADD R69, R38, 0x1, R61 ;  /* 0x0000000126457824 */ /* 0x000fe200078e023d */
[----:B------:R-:W-:Y:S01]  /*43240*/  IADD3.X R61, PT, PT, RZ, RZ, RZ, P0, !PT ;  /* 0x000000ffff3d7210 */ /* 0x000fe200007fe4ff */
[----:B------:R-:W-:Y:S01]  /*43250*/  IMAD.WIDE.U32 R50, R20, R22, R62 ;  /* 0x0000001614327225 */ /* 0x000fe200078e003e */
[----:B------:R-:W-:-:S03]  /*43260*/  IADD3 R62, P1, PT, R75, R54, RZ ;  /* 0x000000364b3e7210 */ /* 0x000fc60007f3e0ff */
[----:B------:R-:W-:Y:S01]  /*43270*/  IMAD.HI.U32 R66, R49, UR16, R64 ;  /* 0x0000001031427c27 */ /* 0x000fe2000f8e0040 */
[----:B------:R-:W-:-:S03]  /*43280*/  IADD3 R64, P4, PT, R52, R73, RZ ;  /* 0x0000004934407210 */ /* 0x000fc60007f9e0ff */
[----:B------:R-:W-:Y:S01]  /*43290*/  IMAD.WIDE.U32 R60, R43, R6, R60 ;  /* 0x000000062b3c7225 */ /* 0x000fe200078e003c */
[----:B------:R-:W-:-:S03]  /*432a0*/  IADD3.X R65, PT, PT, RZ, RZ, RZ, P4, !PT ;  /* 0x000000ffff417210 */ /* 0x000fc600027fe4ff */
[----:B------:R-:W-:Y:S01]  /*432b0*/  IMAD.X R59, RZ, RZ, RZ, P3 ;  /* 0x000000ffff3b7224 */ /* 0x000fe200018e06ff */
[----:B------:R-:W-:Y:S01]  /*432c0*/  IADD3 R54, P3, PT, R55, R50, RZ ;  /* 0x0000003237367210 */ /* 0x000fe20007f7e0ff */
        /* <DEDUP_REMOVED lines=8> */
[----:B------:R-:W-:-:S04]  /*43350*/  IMAD.WIDE.U32 R60, R47, R2, R64 ;  /* 0x000000022f3c7225 */ /* 0x000fc800078e0040 */
[----:B------:R-:W-:Y:S02]  /*43360*/  IMAD.IADD R50, R51, 0x1, R44 ;  /* 0x0000000133327824 */ /* 0x000fe400078e022c */
[----:B------:R-:W-:Y:S02]  /*43370*/  IMAD.IADD R59, R42, 0x1, R59 ;  /* 0x000000012a3b7824 */ /* 0x000fe400078e023b */
[----:B------:R-:W-:Y:S01]  /*43380*/  IMAD.WIDE.U32 R56, R10, R10, R54 ;  /* 0x0000000a0a387225 */ /* 0x000fe200078e0036 */
[----:B------:R-:W-:Y:S02]  /*43390*/  IADD3 R54, P3, PT, R69, R60, RZ ;  /* 0x0000003c45367210 */ /* 0x000fe40007f7e0ff */
[----:B------:R-:W-:Y:S01]  /*433a0*/  IADD3 R50, P2, PT, R50, R77, RZ ;  /* 0x0000004d32327210 */ /* 0x000fe20007f5e0ff */
[----:B------:R-:W-:Y:S01]  /*433b0*/  IMAD R51, R11, R10, RZ ;  /* 0x0000000a0b337224 */ /* 0x000fe200078e02ff */
[----:B------:R-:W-:Y:S01]  /*433c0*/  IADD3 R58, P5, PT, R59, R62, RZ ;  /* 0x0000003e3b3a7210 */ /* 0x000fe20007fbe0ff */
[----:B------:R-:W-:-:S02]  /*433d0*/  IMAD.IADD R60, R40, 0x1, R61 ;  /* 0x00000001283c7824 */ /* 0x000fc400078e023d */
[----:B------:R-:W-:Y:S02]  /*433e0*/  IMAD R59, R10, R11, R51 ;  /* 0x0000000b0a3b7224 */ /* 0x000fe400078e0233 */
[----:B------:R-:W-:Y:S01]  /*433f0*/  IMAD R55, R9, R20, RZ ;  /* 0x0000001409377224 */ /* 0x000fe200078e02ff */
[----:B------:R-:W-:Y:S01]  /*43400*/  IADD3 R60, P4, PT, R60, R53, RZ ;  /* 0x000000353c3c7210 */ /* 0x000fe20007f9e0ff */
[----:B------:R-:W-:Y:S01]  /*43410*/  IMAD.X R51, RZ, RZ, RZ, P2 ;  /* 0x000000ffff337224 */ /* 0x000fe200010e06ff */
[----:B------:R-:W-:Y:S01]  /*43420*/  IADD3 R56, P2, PT, R63, R56, RZ ;  /* 0x000000383f387210 */ /* 0x000fe20007f5e0ff */
[----:B------:R-:W-:Y:S01]  /*43430*/  IMAD.X R53, RZ, RZ, RZ, P1 ;  /* 0x000000ffff357224 */ /* 0x000fe200008e06ff */
[----:B------:R-:W-:Y:S01]  /*43440*/  IADD3 R57, PT, PT, R57, R59, RZ ;  /* 0x0000003b39397210 */ /* 0x000fe20007ffe0ff */
[-C--:B------:R-:W-:Y:S01]  /*43450*/  IMAD R42, R21, R8.reuse, R55 ;  /* 0x00000008152a7224 */ /* 0x080fe200078e0237 */
[----:B------:R-:W-:Y:S01]  /*43460*/  IADD3.X R59, PT, PT, RZ, RZ, RZ, P5, !PT ;  /* 0x000000ffff3b7210 */ /* 0x000fe20002ffe4ff */
[----:B------:R-:W-:-:S04]  /*43470*/  IMAD.WIDE.U32 R50, R20, R8, R50 ;  /* 0x0000000814327225 */ /* 0x000fc800078e0032 */
        /* <DEDUP_REMOVED lines=18> */
[----:B------:R-:W-:Y:S02]  /*435a0*/  IMAD.IADD R65, R25, 0x1, R63 ;  /* 0x0000000119417824 */ /* 0x000fe400078e023f */
[----:B------:R-:W-:-:S04]  /*435b0*/  IMAD.WIDE.U32 R60, R47, R3, R60 ;  /* 0x000000032f3c7225 */ /* 0x000fc800078e003c */
[----:B------:R-:W-:Y:S01]  /*435c0*/  IMAD R63, R23, R10, RZ ;  /* 0x0000000a173f7224 */ /* 0x000fe200078e02ff */
[----:B------:R-:W-:Y:S01]  /*435d0*/  IADD3 R56, P4, PT, R60, R55, RZ ;  /* 0x000000373c387210 */ /* 0x000fe20007f9e0ff */
[----:B------:R-:W-:Y:S01]  /*435e0*/  IMAD.IADD R47, R44, 0x1, R57 ;  /* 0x000000012c2f7824 */ /* 0x000fe200078e0239 */
[----:B------:R-:W-:Y:S01]  /*435f0*/  IADD3.X R55, PT, PT, RZ, RZ, RZ, P5, !PT ;  /* 0x000000ffff377210 */ /* 0x000fe20002ffe4ff */
[----:B------:R-:W-:Y:S01]  /*43600*/  IMAD.X R59, RZ, RZ, RZ, P2 ;  /* 0x000000ffff3b7224 */ /* 0x000fe200010e06ff */
[----:B------:R-:W-:Y:S01]  /*43610*/  IADD3 R44, P2, PT, R61, R51, RZ ;  /* 0x000000333d2c7210 */ /* 0x000fe20007f5e0ff */
[-C--:B------:R-:W-:Y:S01]  /*43620*/  IMAD.WIDE.U32 R52, R10, R22.reuse, R52 ;  /* 0x000000160a347225 */ /* 0x080fe200078e0034 */
[----:B------:R-:W-:Y:S02]  /*43630*/  IADD3.X R51, PT, PT, RZ, RZ, RZ, P1, !PT ;  /* 0x000000ffff337210 */ /* 0x000fe40000ffe4ff */
[----:B------:R-:W-:Y:S01]  /*43640*/  IADD3.X R57, PT, PT, RZ, RZ, RZ, P4, !PT ;  /* 0x000000ffff397210 */ /* 0x000fe200027fe4ff */
[----:B------:R-:W-:-:S02]  /*43650*/  IMAD R67, R11, R22, R63 ;  /* 0x000000160b437224 */ /* 0x000fc400078e023f */
[----:B------:R-:W-:Y:S01]  /*43660*/  IMAD.WIDE.U32 R60, R43, R4, R58 ;  /* 0x000000042b3c7225 */ /* 0x000fe200078e003a */
[----:B------:R-:W-:-:S03]  /*43670*/  IADD3 R58, P6, PT, R47, R52, RZ ;  /* 0x000000342f3a7210 */ /* 0x000fc60007fde0ff */
[----:B------:R-:W-:Y:S01]  /*43680*/  IMAD.IADD R48, R53, 0x1, R67 ;  /* 0x0000000135307824 */ /* 0x000fe200078e0243 */
[----:B------:R-:W-:Y:S01]  /*43690*/  IADD3 R52, P1, PT, R65, R60, RZ ;  /* 0x0000003c41347210 */ /* 0x000fe20007f3e0ff */
[----:B------:R-:W-:-:S03]  /*436a0*/  IMAD.WIDE.U32 R62, R49, UR17, R50 ;  /* 0x00000011313e7c25 */ /* 0x000fc6000f8e0032 */
[----:B------:R-:W-:Y:S01]  /*436b0*/  IADD3 R50, P3, PT, R48, R69, RZ ;  /* 0x0000004530327210 */ /* 0x000fe20007f7e0ff */
[----:B------:R-:W-:-:S04]  /*436c0*/  IMAD.WIDE.U32 R54, R18, R8, R54 ;  /* 0x0000000812367225 */ /* 0x000fc800078e0036 */
[----:B------:R-:W-:Y:S01]  /*436d0*/  IMAD.X R51, RZ, RZ, RZ, P0 ;  /* 0x000000ffff337224 */ /* 0x000fe200000e06ff */
[----:B------:R-:W-:Y:S01]  /*436e0*/  IADD3 R53, PT, PT, R46, R55, RZ ;  /* 0x000000372e357210 */ /* 0x000fe20007ffe0ff */
[----:B------:R-:W-:Y:S02]  /*436f0*/  IMAD.X R59, RZ, RZ, RZ, P6 ;  /* 0x000000ffff3b7224 */ /* 0x000fe400030e06ff */
[----:B------:R-:W-:Y:S01]  /*43700*/  IMAD.IADD R61, R38, 0x1, R61 ;  /* 0x00000001263d7824 */ /* 0x000fe200078e023d */
[----:B------:R-:W-:Y:S01]  /*43710*/  IADD3 R46, P0, PT, R51, R54, RZ ;  /* 0x00000036332e7210 */ /* 0x000fe20007f1e0ff */
[----:B------:R-:W-:Y:S01]  /*43720*/  IMAD.IADD R65, R24, 0x1, R63 ;  /* 0x0000000118417824 */ /* 0x000fe200078e023f */
[----:B------:R-:W-:Y:S01]  /*43730*/  IADD3.X R51, PT, PT, RZ, RZ, RZ, P3, !PT ;  /* 0x000000ffff337210 */ /* 0x000fe20001ffe4ff */
[----:B------:R-:W-:-:S04]  /*43740*/  IMAD.WIDE.U32 R56, R45, R2, R56 ;  /* 0x000000022d387225 */ /* 0x000fc800078e0038 */
[----:B------:R-:W-:Y:S01]  /*43750*/  IMAD R47, R62, UR11, RZ ;  /* 0x0000000b3e2f7c24 */ /* 0x000fe2000f8e02ff */
[----:B------:R-:W-:Y:S01]  /*43760*/  IADD3 R54, P4, PT, R61, R56, RZ ;  /* 0x000000383d367210 */ /* 0x000fe20007f9e0ff */
[----:B------:R-:W-:Y:S02]  /*43770*/  IMAD.MOV.U32 R63, RZ, RZ, RZ ;  /* 0x000000ffff3f7224 */ /* 0x000fe400078e00ff */
[----:B------:R-:W-:-:S04]  /*43780*/  IMAD.WIDE.U32 R58, R10, R22, R58 ;  /* 0x000000160a3a7225 */ /* 0x000fc800078e003a */
[----:B------:R-:W-:Y:S02]  /*43790*/  IMAD.IADD R57, R40, 0x1, R57 ;  /* 0x0000000128397824 */ /* 0x000fe400078e0239 */
[----:B------:R-:W-:-:S03]  /*437a0*/  IMAD.HI.U32 R48, R47, UR16, R62 ;  /* 0x000000102f307c27 */ /* 0x000fc6000f8e003e */
[----:B------:R-:W-:Y:S01]  /*437b0*/  IADD3 R60, P5, PT, R57, R44, RZ ;  /* 0x0000002c393c7210 */ /* 0x000fe20007fbe0ff */
[----:B------:R-:W-:Y:S02]  /*437c0*/  IMAD R55, R9, R10, RZ ;  /* 0x0000000a09377224 */ /* 0x000fe400078e02ff */
[----:B------:R-:W-:Y:S01]  /*437d0*/  IMAD.X R63, RZ, RZ, RZ, P2 ;  /* 0x000000ffff3f7224 */ /* 0x000fe200010e06ff */
[----:B------:R-:W-:Y:S01]  /*437e0*/  IADD3 R56, P2, PT, R53, R58, RZ ;  /* 0x0000003a35387210 */ /* 0x000fe20007f5e0ff */
[----:B------:R-:W-:Y:S02]  /*437f0*/  IMAD.IADD R59, R67, 0x1, R59 ;  /* 0x00000001433b7824 */ /* 0x000fe400078e023b */
[----:B------:R-:W-:Y:S01]  /*43800*/  IMAD.X R53, RZ, RZ, RZ, P1 ;  /* 0x000000ffff357224 */ /* 0x000fe200008e06ff */
[----:B------:R-:W-:Y:S01]  /*43810*/  IADD3 R63, P3, PT, R63, R46, RZ ;  /* 0x0000002e3f3f7210 */ /* 0x000fe20007f7e0ff */
[----:B------:R-:W-:-:S03]  /*43820*/  IMAD.WIDE.U32 R50, R10, R8, R50 ;  /* 0x000000080a327225 */ /* 0x000fc600078e0032 */
[----:B------:R-:W-:Y:S01]  /*43830*/  IADD3.X R46, PT, PT, RZ, RZ, RZ, P3, !PT ;  /* 0x000000ffff2e7210 */ /* 0x000fe20001ffe4ff */
[----:B------:R-:W-:Y:S01]  /*43840*/  IMAD R69, R11, R8, R55 ;  /* 0x000000080b457224 */ /* 0x000fe200078e0237 */
[----:B------:R-:W-:Y:S01]  /*43850*/  IADD3 R58, P1, PT, R59, R50, RZ ;  /* 0x000000323b3a7210 */ /* 0x000fe20007f3e0ff */
[----:B------:R-:W-:Y:S02]  /*43860*/  IMAD.X R55, RZ, RZ, RZ, P4 ;  /* 0x000000ffff377224 */ /* 0x000fe400020e06ff */
[----:B------:R-:W-:Y:S01]  /*43870*/  IMAD.WIDE.U32 R52, R41, R6, R52 ;  /* 0x0000000629347225 */ /* 0x000fe200078e0034 */
[----:B------:R-:W-:-:S03]  /*43880*/  IADD3 R67, PT, PT, R51, R69, RZ ;  /* 0x0000004533437210 */ /* 0x000fc60007ffe0ff */
        /* <DEDUP_REMOVED lines=8> */
[----:B------:R-:W-:Y:S02]  /*43910*/  IMAD.X R59, RZ, RZ, RZ, P1 ;  /* 0x000000ffff3b7224 */ /* 0x000fe400008e06ff */
[----:B------:R-:W-:Y:S02]  /*43920*/  IMAD R61, R23, R22, RZ ;  /* 0x00000016173d7224 */ /* 0x000fe400078e02ff */
[----:B------:R-:W-:-:S04]  /*43930*/  IMAD.WIDE.U32 R56, R20, R8, R56 ;  /* 0x0000000814387225 */ /* 0x000fc800078e0038 */
[----:B------:R-:W-:Y:S01]  /*43940*/  IMAD.WIDE.U32 R54, R22, R22, R58 ;  /* 0x0000001616367225 */ /* 0x000fe200078e003a */
[----:B------:R-:W-:Y:S02]  /*43950*/  IADD3 R58, P1, PT, R44, R51, RZ ;  /* 0x000000332c3a7210 */ /* 0x000fe40007f3e0ff */
[----:B------:R-:W-:Y:S01]  /*43960*/  IADD3.X R51, PT, PT, RZ, RZ, RZ, P4, !PT ;  /* 0x000000ffff337210 */ /* 0x000fe200027fe4ff */
[----:B------:R-:W-:Y:S01]  /*43970*/  IMAD R65, R22, R23, R61 ;  /* 0x0000001716417224 */ /* 0x000fe200078e023d */
[----:B------:R-:W-:Y:S01]  /*43980*/  IADD3.X R59, PT, PT, RZ, RZ, RZ, P1, !PT ;  /* 0x000000ffff3b7210 */ /* 0x000fe20000ffe4ff */
[----:B------:R-:W-:Y:S02]  /*43990*/  IMAD.X R53, RZ, RZ, RZ, P0 ;  /* 0x000000ffff357224 */ /* 0x000fe400000e06ff */
[----:B------:R-:W-:Y:S01]  /*439a0*/  IMAD.IADD R61, R42, 0x1, R57 ;  /* 0x000000012a3d7824 */ /* 0x000fe200078e0239 */
[----:B------:R-:W-:Y:S01]  /*439b0*/  IADD3 R42, P6, PT, R45, R63, RZ ;  /* 0x0000003f2d2a7210 */ /* 0x000fe20007fde0ff */
[----:B------:R-:W-:Y:S01]  /*439c0*/  IMAD.WIDE.U32 R50, R49, R0, R50 ;  /* 0x0000000031327225 */ /* 0x000fe200078e0032 */
[----:B------:R-:W-:-:S02]  /*439d0*/  IADD3 R57, P0, PT, R53, R56, RZ ;  /* 0x0000003835397210 */ /* 0x000fc40007f1e0ff */
[----:B------:R-:W-:Y:S01]  /*439e0*/  IADD3 R56, P3, PT, R61, R54, RZ ;  /* 0x000000363d387210 */ /* 0x000fe20007f7e0ff */
[----:B------:R-:W-:Y:S01]  /*439f0*/  IMAD.X R53, RZ, RZ, RZ, P2 ;  /* 0x000000ffff357224 */ /* 0x000fe200010e06ff */
[----:B------:R-:W-:Y:S01]  /*43a00*/  IADD3 R46, P5, PT, R46, R57, RZ ;  /* 0x000000392e2e7210 */ /* 0x000fe20007fbe0ff */
[----:B------:R-:W-:Y:S02]  /*43a10*/  IMAD.IADD R44, R55, 0x1, R65 ;  /* 0x00000001372c7824 */ /* 0x000fe400078e0241 */
        /* <DEDUP_REMOVED lines=19> */
[----:B------:R-:W-:Y:S02]  /*43b50*/  IMAD R57, R9, R22, RZ ;  /* 0x0000001609397224 */ /* 0x000fe400078e02ff */
[----:B------:R-:W-:Y:S01]  /*43b60*/  IMAD.X R45, RZ, RZ, RZ, P6 ;  /* 0x000000ffff2d7224 */ /* 0x000fe200030e06ff */
[----:B------:R-:W-:Y:S01]  /*43b70*/  IADD3 R52, P6, PT, R51, R42, RZ ;  /* 0x0000002a33347210 */ /* 0x000fe20007fde0ff */
[-C--:B------:R-:W-:Y:S01]  /*43b80*/  IMAD R65, R23, R8.reuse, R57 ;  /* 0x0000000817417224 */ /* 0x080fe200078e0239 */
[----:B------:R-:W-:Y:S01]  /*43b90*/  IADD3 R51, P5, PT, R46, R53, RZ ;  /* 0x000000352e337210 */ /* 0x000fe20007fbe0ff */
[----:B------:R-:W-:-:S04]  /*43ba0*/  IMAD.WIDE.U32 R44, R22, R8, R44 ;  /* 0x00000008162c7225 */ /* 0x000fc800078e002c */
[----:B------:R-:W-:Y:S01]  /*43bb0*/  IMAD.X R61, RZ, RZ, RZ, P3 ;  /* 0x000000ffff3d7224 */ /* 0x000fe200018e06ff */
[----:B------:R-:W-:Y:S01]  /*43bc0*/  IADD3 R42, P3, PT, R59, R44, RZ ;  /* 0x0000002c3b2a7210 */ /* 0x000fe20007f7e0ff */
[----:B------:R-:W-:-:S04]  /*43bd0*/  IMAD.WIDE.U32 R56, R47, UR17, R54 ;  /* 0x000000112f387c25 */ /* 0x000fc8000f8e0036 */
[----:B------:R-:W-:Y:S01]  /*43be0*/  IMAD.X R46, RZ, RZ, RZ, P2 ;  /* 0x000000ffff2e7224 */ /* 0x000fe200010e06ff */
[----:B------:R-:W-:Y:S01]  /*43bf0*/  IADD3 R59, PT, PT, R24, R57, RZ ;  /* 0x00000039183b7210 */ /* 0x000fe20007ffe0ff */
[----:B------:R-:W-:-:S03]  /*43c00*/  IMAD.WIDE.U32 R54, R49, R6, R60 ;  /* 0x0000000631367225 */ /* 0x000fc600078e003c */
[----:B------:R-:W-:Y:S01]  /*43c10*/  IADD3 R44, P2, PT, R46, R51, RZ ;  /* 0x000000332e2c7210 */ /* 0x000fe20007f5e0ff */
[----:B------:R-:W-:Y:S01]  /*43c20*/  IMAD.X R51, RZ, RZ, RZ, P1 ;  /* 0x000000ffff337224 */ /* 0x000fe200008e06ff */
[----:B------:R-:W-:Y:S01]  /*43c30*/  IADD3 R58, P1, PT, R59, R54, RZ ;  /* 0x000000363b3a7210 */ /* 0x000fe20007f3e0ff */
[----:B------:R-:W-:Y:S01]  /*43c40*/  IMAD.IADD R61, R45, 0x1, R65 ;  /* 0x000000012d3d7824 */ /* 0x000fe200078e0241 */
[----:B------:R-:W-:Y:S01]  /*43c50*/  IADD3 R55, PT, PT, R26, R55, RZ ;  /* 0x000000371a377210 */ /* 0x000fe20007ffe0ff */
[----:B------:R-:W-:Y:S01]  /*43c60*/  IMAD R45, R56, UR11, RZ ;  /* 0x0000000b382d7c24 */ /* 0x000fe2000f8e02ff */
[----:B------:R-:W-:Y:S01]  /*43c70*/  IADD3.X R59, PT, PT, RZ, RZ, RZ, P1, !PT ;  /* 0x000000ffff3b7210 */ /* 0x000fe20000ffe4ff */
[----:B------:R-:W-:Y:S02]  /*43c80*/  IMAD.MOV.U32 R57, RZ, RZ, RZ ;  /* 0x000000ffff397224 */ /* 0x000fe400078e00ff */
[----:B------:R-:W-:Y:S02]  /*43c90*/  IMAD.X R53, RZ, RZ, RZ, P6 ;  /* 0x000000ffff357224 */ /* 0x000fe400030e06ff */
[----:B------:R-:W-:-:S04]  /*43ca0*/  IMAD.WIDE.U32 R50, R41, R5, R50 ;  /* 0x0000000529327225 */ /* 0x000fc800078e0032 */
[----:B------:R-:W-:Y:S01]  /*43cb0*/  IMAD.HI.U32 R56, R45, UR16, R56 ;  /* 0x000000102d387c27 */ /* 0x000fe2000f8e0038 */
[----:B------:R-:W-:-:S03]  /*43cc0*/  IADD3 R54, P6, PT, R55, R50, RZ ;  /* 0x0000003237367210 */ /* 0x000fc60007fde0ff */
[----:B------:R-:W-:Y:S01]  /*43cd0*/  IMAD.WIDE.U32 R52, R43, R3, R52 ;  /* 0x000000032b347225 */ /* 0x000fe200078e0034 */
[----:B------:R-:W-:-:S03]  /*43ce0*/  IADD3.X R55, PT, PT, RZ, RZ, RZ, P6, !PT ;  /* 0x000000ffff377210 */ /* 0x000fc600037fe4ff */
[----:B------:R-:W-:Y:S01]  /*43cf0*/  IMAD.IADD R43, R39, 0x1, R51 ;  /* 0x00000001272b7824 */ /* 0x000fe200078e0233 */
[----:B------:R-:W-:Y:S01]  /*43d00*/  IADD3 R46, P1, PT, R53, R63, RZ ;  /* 0x0000003f352e7210 */ /* 0x000fe20007f3e0ff */
[----:B------:R-:W-:Y:S02]  /*43d10*/  IMAD.IADD R51, R7, 0x1, R56 ;  /* 0x0000000107337824 */ /* 0x000fe400078e0238 */
[----:B------:R-:W-:Y:S01]  /*43d20*/  IMAD.WIDE.U32 R56, R47, R0, R58 ;  /* 0x000000002f387225 */ /* 0x000fe200078e003a */
[----:B------:R-:W-:-:S03]  /*43d30*/  IADD3 R50, P4, PT, R52, R43, RZ ;  /* 0x0000002b34327210 */ /* 0x000fc60007f9e0ff */
[----:B------:R-:W-:Y:S01]  /*43d40*/  IMAD.WIDE.U32 R52, R49, R4, R54 ;  /* 0x0000000431347225 */ /* 0x000fe200078e0036 */
[----:B------:R-:W-:Y:S02]  /*43d50*/  IADD3 R56, P6, PT, R51, R56, RZ ;  /* 0x0000003833387210 */ /* 0x000fe40007fde0ff */
[----:B------:R-:W-:Y:S01]  /*43d60*/  IADD3.X R51, PT, PT, RZ, RZ, RZ, P4, !PT ;  /* 0x000000ffff337210 */ /* 0x000fe200027fe4ff */
[----:B------:R-:W-:Y:S02]  /*43d70*/  IMAD.X R43, RZ, RZ, RZ, P3 ;  /* 0x000000ffff2b7224 */ /* 0x000fe400018e06ff */
[----:B------:R-:W-:Y:S02]  /*43d80*/  IMAD.IADD R57, R25, 0x1, R57 ;  /* 0x0000000119397824 */ /* 0x000fe400078e0239 */
[----:B------:R-:W-:-:S03]  /*43d90*/  IMAD.WIDE.U32 R50, R41, R2, R50 ;  /* 0x0000000229327225 */ /* 0x000fc600078e0032 */
[----:B------:R-:W-:Y:S01]  /*43da0*/  IADD3 R54, P3, PT, R57, R52, RZ ;  /* 0x0000003439367210 */ /* 0x000fe20007f7e0ff */
[----:B------:R-:W-:Y:S02]  /*43db0*/  IMAD.IADD R53, R38, 0x1, R53 ;  /* 0x0000000126357824 */ /* 0x000fe400078e0235 */
[----:B------:R-:W-:Y:S01]  /*43dc0*/  IMAD.WIDE.U32 R42, R22, R8, R42 ;  /* 0x00000008162a7225 */ /* 0x000fe200078e002a */
[----:B------:R-:W-:-:S03]  /*43dd0*/  IADD3.X R55, PT, PT, RZ, RZ, RZ, P3, !PT ;  /* 0x000000ffff377210 */ /* 0x000fc60001ffe4ff */
[----:B------:R-:W-:Y:S01]  /*43de0*/  IMAD.X R59, RZ, RZ, RZ, P0 ;  /* 0x000000ffff3b7224 */ /* 0x000fe200000e06ff */
[----:B------:R-:W-:Y:S01]  /*43df0*/  IADD3 R48, PT, PT, R65, R43, RZ ;  /* 0x0000002b41307210 */ /* 0x000fe20007ffe0ff */
[----:B------:R-:W-:Y:S01]  /*43e00*/  IMAD.X R57, RZ, RZ, RZ, P6 ;  /* 0x000000ffff397224 */ /* 0x000fe200030e06ff */
[----:B------:R-:W-:Y:S01]  /*43e10*/  IADD3 R52, P6, PT, R53, R50, RZ ;  /* 0x0000003235347210 */ /* 0x000fe20007fde0ff */
[----:B------:R-:W-:Y:S01]  /*43e20*/  IMAD.IADD R51, R40, 0x1, R51 ;  /* 0x0000000128337824 */ /* 0x000fe200078e0233 */
[----:B------:R-:W-:Y:S01]  /*43e30*/  IADD3 R59, P0, PT, R59, R42, RZ ;  /* 0x0000002a3b3b7210 */ /* 0x000fe20007f1e0ff */
[----:B------:R-:W-:Y:S01]  /*43e40*/  IMAD.WIDE.U32 R42, R45, UR17, R56 ;  /* 0x000000112d2a7c25 */ /* 0x000fe2000f8e0038 */
        /* <DEDUP_REMOVED lines=41> */
[----:B------:R-:W-:-:S02]  /*440e0*/  IMAD.IADD R61, R26, 0x1, R59 ;  /* 0x000000011a3d7824 */ /* 0x000fc400078e023b */
        /* <DEDUP_REMOVED lines=12> */
[----:B------:R-:W-:-:S03]  /*441b0*/  IADD3 R63, PT, PT, R38, R61, RZ ;  /* 0x0000003d263f7210 */ /* 0x000fc60007ffe0ff */
[----:B------:R-:W-:Y:S01]  /*441c0*/  IMAD.X R43, RZ, RZ, RZ, P4 ;  /* 0x000000ffff2b7224 */ /* 0x000fe200020e06ff */
[----:B------:R-:W-:Y:S01]  /*441d0*/  IADD3 R44, P4, PT, R55, R48, RZ ;  /* 0x00000030372c7210 */ /* 0x000fe20007f9e0ff */
[----:B------:R-:W-:Y:S01]  /*441e0*/  IMAD.IADD R50, R40, 0x1, R53 ;  /* 0x0000000128327824 */ /* 0x000fe200078e0235 */
        /* <DEDUP_REMOVED lines=9> */
[----:B------:R-:W-:Y:S01]  /*44280*/  MOV R55, R56 ;  /* 0x0000003800377202 */ /* 0x000fe20000000f00 */
[----:B------:R-:W-:Y:S01]  /*44290*/  IMAD.WIDE.U32 R62, R45, R5, R62 ;  /* 0x000000052d3e7225 */ /* 0x000fe200078e003e */
[----:B------:R-:W-:-:S03]  /*442a0*/  IADD3 R41, P2, PT, R41, R44, RZ ;  /* 0x0000002c29297210 */ /* 0x000fc60007f5e0ff */
[----:B------:R-:W-:Y:S01]  /*442b0*/  IMAD.WIDE.U32 R46, R47, R3, R50 ;  /* 0x000000032f2e7225 */ /* 0x000fe200078e0032 */
[----:B------:R-:W-:-:S03]  /*442c0*/  IADD3 R65, PT, PT, R39, R63, RZ ;  /* 0x0000003f27417210 */ /* 0x000fc60007ffe0ff */
[----:B------:R-:W-:Y:S01]  /*442d0*/  IMAD R43, R9, R8, RZ ;  /* 0x00000008092b7224 */ /* 0x000fe200078e02ff */
[----:B------:R-:W-:Y:S01]  /*442e0*/  IADD3 R64, P6, PT, R46, R65, RZ ;  /* 0x000000412e407210 */ /* 0x000fe20007fde0ff */
[----:B------:R-:W-:Y:S02]  /*442f0*/  IMAD.X R44, RZ, RZ, RZ, P3 ;  /* 0x000000ffff2c7224 */ /* 0x000fe400018e06ff */
[----:B------:R-:W-:Y:S01]  /*44300*/  IMAD R48, R8, R9, R43 ;  /* 0x0000000908307224 */ /* 0x000fe200078e022b */
[----:B------:R-:W-:Y:S01]  /*44310*/  IADD3.X R65, PT, PT, RZ, RZ, RZ, P6, !PT ;  /* 0x000000ffff417210 */ /* 0x000fe200037fe4ff */
        /* <DEDUP_REMOVED lines=8> */
[----:B------:R-:W-:Y:S02]  /*443a0*/  IMAD.IADD R46, R40, 0x1, R65 ;  /* 0x00000001282e7824 */ /* 0x000fe400078e0241 */
[----:B------:R-:W-:Y:S01]  /*443b0*/  IMAD.X R43, RZ, RZ, RZ, P1 ;  /* 0x000000ffff2b7224 */ /* 0x000fe200008e06ff */
[----:B------:R-:W-:Y:S01]  /*443c0*/  IADD3 R41, PT, PT, R41, R48, R44 ;  /* 0x0000003029297210 */ /* 0x000fe20007ffe02c */
        /* <DEDUP_REMOVED lines=42> */
.L_x_490:
        /* <DEDUP_REMOVED lines=23> */
.L_x_491:
[-C--:B------:R-:W-:Y:S02]  /*447e0*/  IMAD R59, R13, R43.reuse, RZ ;  /* 0x0000002b0d3b7224 */ /* 0x080fe400078e02ff */
[----:B------:R-:W-:-:S04]  /*447f0*/  IMAD.WIDE.U32 R56, R12, R43, RZ ;  /* 0x0000002b0c387225 */ /* 0x000fc800078e00ff */
[----:B------:R-:W-:Y:S02]  /*44800*/  IMAD.IADD R58, R57, 0x1, R59 ;  /* 0x00000001393a7824 */ /* 0x000fe400078e023b */
[----:B------:R-:W-:Y:S02]  /*44810*/  HFMA2 R59, -RZ, RZ, 0, 0 ;  /* 0x00000000ff3b7431 */ /* 0x000fe400000001ff */
[----:B------:R-:W-:Y:S01]  /*44820*/  IMAD R61, R15, R43, RZ ;  /* 0x0000002b0f3d7224 */ /* 0x000fe200078e02ff */
[----:B------:R-:W-:Y:S01]  /*44830*/  MOV R57, RZ ;  /* 0x000000ff00397202 */ /* 0x000fe20000000f00 */
[----:B------:R-:W-:Y:S02]  /*44840*/  IMAD R65, R56, UR11, RZ ;  /* 0x0000000b38417c24 */ /* 0x000fe4000f8e02ff */
[----:B------:R-:W-:Y:S02]  /*44850*/  IMAD R3, R13, R55, RZ ;  /* 0x000000370d037224 */ /* 0x000fe400078e02ff */
[----:B------:R-:W-:-:S04]  /*44860*/  IMAD.HI.U32 R42, R65, UR16, R56 ;  /* 0x00000010412a7c27 */ /* 0x000fc8000f8e0038 */
[----:B------:R-:W-:Y:S01]  /*44870*/  IMAD.WIDE.U32 R58, R14, R43, R58 ;  /* 0x0000002b0e3a7225 */ /* 0x000fe200078e003a */
[----:B------:R-:W-:-:S03]  /*44880*/  IADD3 R67, PT, PT, R7, R42, RZ ;  /* 0x0000002a07437210 */ /* 0x000fc60007ffe0ff */
[----:B------:R-:W-:Y:S02]  /*44890*/  IMAD.IADD R60, R59, 0x1, R61 ;  /* 0x000000013b3c7824 */ /* 0x000fe400078e023d */
[----:B------:R-:W-:Y:S02]  /*448a0*/  IMAD.MOV.U32 R59, RZ, RZ, RZ ;  /* 0x000000ffff3b7224 */ /* 0x000fe400078e00ff */
[----:B------:R-:W-:Y:S02]  /*448b0*/  IMAD.MOV.U32 R61, RZ, RZ, RZ ;  /* 0x000000ffff3d7224 */ /* 0x000fe400078e00ff */
[----:B------:R-:W-:-:S04]  /*448c0*/  IMAD.WIDE.U32 R58, R12, R55, R58 ;  /* 0x000000370c3a7225 */ /* 0x000fc800078e003a */
[----:B------:R-:W-:-:S04]  /*448d0*/  IMAD.WIDE.U32 R56, R16, R43, R60 ;  /* 0x0000002b10387225 */ /* 0x000fc800078e003c */
[----:B------:R-:W-:Y:S02]  /*448e0*/  IMAD.IADD R61, R59, 0x1, R3 ;  /* 0x000000013b3d7824 */ /* 0x000fe400078e0203 */
[----:B------:R-:W-:Y:S02]  /*448f0*/  IMAD R3, R17, R43, RZ ;  /* 0x0000002b11037224 */ /* 0x000fe400078e02ff */
[----:B------:R-:W-:Y:S01]  /*44900*/  IMAD R63, R15, R55, RZ ;  /* 0x000000370f3f7224 */ /* 0x000fe200078e02ff */
[----:B------:R-:W-:Y:S01]  /*44910*/  IADD3 R60, P0, PT, R61, R56, RZ ;  /* 0x000000383d3c7210 */ /* 0x000fe20007f1e0ff */
[----:B------:R-:W-:Y:S02]  /*44920*/  IMAD.IADD R56, R57, 0x1, R3 ;  /* 0x0000000139387824 */ /* 0x000fe400078e0203 */
[----:B------:R-:W-:Y:S02]  /*44930*/  IMAD.MOV.U32 R57, RZ, RZ, RZ ;  /* 0x000000ffff397224 */ /* 0x000fe400078e00ff */
[----:B------:R-:W-:Y:S01]  /*44940*/  IMAD.X R61, RZ, RZ, RZ, P0 ;  /* 0x000000ffff3d7224 */ /* 0x000fe200000e06ff */
[----:B------:R-:W-:Y:S01]  /*44950*/  IADD3 R66, P0, PT, R67, R58, RZ ;  /* 0x0000003a43427210 */ /* 0x000fe20007f1e0ff */
[----:B------:R-:W-:-:S02]  /*44960*/  IMAD R3, R19, R43, RZ ;  /* 0x0000002b13037224 */ /* 0x000fc400078e02ff */
[----:B------:R-:W-:Y:S01]  /*44970*/  IMAD.WIDE.U32 R58, R14, R55, R60 ;  /* 0x000000370e3a7225 */ /* 0x000fe200078e003c */
[----:B------:R-:W-:-:S03]  /*44980*/  IADD3.X R67, PT, PT, RZ, RZ, RZ, P0, !PT ;  /* 0x000000ffff437210 */ /* 0x000fc600007fe4ff */
[----:B------:R-:W-:-:S04]  /*44990*/  IMAD.WIDE.U32 R56, R18, R43, R56 ;  /* 0x0000002b12387225 */ /* 0x000fc800078e0038 */
[----:B------:R-:W-:Y:S01]  /*449a0*/  IMAD.IADD R63, R59, 0x1, R63 ;  /* 0x000000013b3f7824 */ /* 0x000fe200078e023f */
[----:B------:R-:W-:Y:S01]  /*449b0*/  IADD3 R60, PT, PT, R57, R3, RZ ;  /* 0x00000003393c7210 */ /* 0x000fe20007ffe0ff */
[----:B------:R-:W-:-:S03]  /*449c0*/  IMAD.WIDE.U32 R66, R65, UR17, R66 ;  /* 0x0000001141427c25 */ /* 0x000fc6000f8e0042 */
[----:B------:R-:W-:Y:S01]  /*449d0*/  IADD3 R62, P0, PT, R63, R56, RZ ;  /* 0x000000383f3e7210 */ /* 0x000fe20007f1e0ff */
[----:B------:R-:W-:Y:S01]  /*449e0*/  IMAD.MOV.U32 R56, RZ, RZ, R58 ;  /* 0x000000ffff387224 */ /* 0x000fe200078e003a */
[----:B------:R-:W-:Y:S01]  /*449f0*/  IADD3 R3, PT, PT, R24, R67, RZ ;  /* 0x0000004318037210 */ /* 0x000fe20007ffe0ff */
[----:B------:R-:W-:Y:S02]  /*44a00*/  IMAD.MOV.U32 R57, RZ, RZ, RZ ;  /* 0x000000ffff397224 */ /* 0x000fe400078e00ff */
[----:B------:R-:W-:Y:S02]  /*44a10*/  IMAD R59, R66, UR11, RZ ;  /* 0x0000000b423b7c24 */ /* 0x000fe4000f8e02ff */
[----:B------:R-:W-:-:S04]  /*44a20*/  IMAD.WIDE.U32 R56, R12, R53, R56 ;  /* 0x000000350c387225 */ /* 0x000fc800078e0038 */
[----:B------:R-:W-:Y:S02]  /*44a30*/  IMAD.MOV.U32 R67, RZ, RZ, RZ ;  /* 0x000000ffff437224 */ /* 0x000fe400078e00ff */
[----:B------:R-:W-:Y:S02]  /*44a40*/  IMAD.X R63, RZ, RZ, RZ, P0 ;  /* 0x000000ffff3f7224 */ /* 0x000fe400000e06ff */
[----:B------:R-:W-:Y:S02]  /*44a50*/  IMAD R69, R13, R53, RZ ;  /* 0x000000350d457224 */ /* 0x000fe400078e02ff */
[----:B------:R-:W-:Y:S01]  /*44a60*/  IMAD.HI.U32 R42, R59, UR16, R66 ;  /* 0x000000103b2a7c27 */ /* 0x000fe2000f8e0042 */
[----:B------:R-:W-:Y:S02]  /*44a70*/  IADD3 R66, P0, PT, R3, R56, RZ ;  /* 0x0000003803427210 */ /* 0x000fe40007f1e0ff */
[----:B------:R-:W-:Y:S01]  /*44a80*/  IADD3 R69, PT, PT, R57, R69, RZ ;  /* 0x0000004539457210 */ /* 0x000fe20007ffe0ff */
[----:B------:R-:W-:-:S02]  /*44a90*/  IMAD R3, R17, R55, RZ ;  /* 0x0000003711037224 */ /* 0x000fc400078e02ff */
[----:B------:R-:W-:-:S04]  /*44aa0*/  IMAD.WIDE.U32 R62, R16, R55, R62 ;  /* 0x00000037103e7225 */ /* 0x000fc800078e003e */
[----:B------:R-:W-:Y:S01]  /*44ab0*/  IMAD.MOV.U32 R61, RZ, RZ, RZ ;  /* 0x000000ffff3d7224 */ /* 0x000fe200078e00ff */
        /* <DEDUP_REMOVED lines=9> */
[----:B------:R-:W-:Y:S01]  /*44b50*/  IMAD R69, R15, R53, RZ ;  /* 0x000000350f457224 */ /* 0x000fe200078e02ff */
[----:B------:R-:W-:Y:S01]  /*44b60*/  IADD3 R60, P2, PT, R3, R60, RZ ;  /* 0x0000003c033c7210 */ /* 0x000fe20007f5e0ff */
[----:B------:R-:W-:-:S02]  /*44b70*/  IMAD.IADD R66, R57, 0x1, R73 ;  /* 0x0000000139427824 */ /* 0x000fc400078e0249 */
[----:B------:R-:W-:Y:S02]  /*44b80*/  IMAD.X R57, RZ, RZ, RZ, P0 ;  /* 0x000000ffff397224 */ /* 0x000fe400000e06ff */
[----:B------:R-:W-:-:S04]  /*44b90*/  IMAD.WIDE.U32 R62, R14, R53, R62 ;  /* 0x000000350e3e7225 */ /* 0x000fc800078e003e */
[----:B------:R-:W-:Y:S01]  /*44ba0*/  IMAD.IADD R75, R25, 0x1, R61 ;  /* 0x00000001194b7824 */ /* 0x000fe200078e023d */
[----:B------:R-:W-:Y:S01]  /*44bb0*/  IADD3.X R61, PT, PT, RZ, RZ, RZ, P2, !PT ;  /* 0x000000ffff3d7210 */ /* 0x000fe200017fe4ff */
[----:B------:R-:W-:Y:S01]  /*44bc0*/  IMAD.MOV.U32 R67, RZ, RZ, RZ ;  /* 0x000000ffff437224 */ /* 0x000fe200078e00ff */
[----:B------:R-:W-:Y:S01]  /*44bd0*/  IADD3 R69, PT, PT, R63, R69, RZ ;  /* 0x000000453f457210 */ /* 0x000fe20007ffe0ff */
[----:B------:R-:W-:-:S04]  /*44be0*/  IMAD.WIDE.U32 R56, R18, R55, R56 ;  /* 0x0000003712387225 */ /* 0x000fc800078e0038 */
[-C--:B------:R-:W-:Y:S01]  /*44bf0*/  IMAD R73, R11, R43.reuse, RZ ;  /* 0x0000002b0b497224 */ /* 0x080fe200078e02ff */
[----:B------:R-:W-:Y:S01]  /*44c00*/  IADD3 R68, P1, PT, R69, R56, RZ ;  /* 0x0000003845447210 */ /* 0x000fe20007f3e0ff */
[----:B------:R-:W-:-:S03]  /*44c10*/  IMAD.WIDE.U32 R66, R10, R43, R66 ;  /* 0x0000002b0a427225 */ /* 0x000fc600078e0042 */
[----:B------:R-:W-:Y:S01]  /*44c20*/  IADD3.X R69, PT, PT, RZ, RZ, RZ, P1, !PT ;  /* 0x000000ffff457210 */ /* 0x000fe20000ffe4ff */
[----:B------:R-:W-:Y:S02]  /*44c30*/  IMAD R3, R19, R55, RZ ;  /* 0x0000003713037224 */ /* 0x000fe400078e02ff */
[----:B------:R-:W-:Y:S02]  /*44c40*/  IMAD.MOV.U32 R63, RZ, RZ, RZ ;  /* 0x000000ffff3f7224 */ /* 0x000fe400078e00ff */
[----:B------:R-:W-:-:S04]  /*44c50*/  IMAD.WIDE.U32 R60, R59, UR17, R60 ;  /* 0x000000113b3c7c25 */ /* 0x000fc8000f8e003c */
[----:B------:R-:W-:Y:S02]  /*44c60*/  IMAD.IADD R56, R67, 0x1, R73 ;  /* 0x0000000143387824 */ /* 0x000fe400078e0249 */
[----:B------:R-:W-:Y:S02]  /*44c70*/  IMAD.IADD R3, R57, 0x1, R3 ;  /* 0x0000000139037824 */ /* 0x000fe400078e0203 */
[----:B------:R-:W-:-:S03]  /*44c80*/  IMAD.WIDE.U32 R62, R12, R49, R62 ;  /* 0x000000310c3e7225 */ /* 0x000fc600078e003e */
[----:B------:R-:W-:Y:S01]  /*44c90*/  IADD3 R66, P0, PT, R3, R66, RZ ;  /* 0x0000004203427210 */ /* 0x000fe20007f1e0ff */
[----:B------:R-:W-:Y:S02]  /*44ca0*/  IMAD.IADD R73, R24, 0x1, R61 ;  /* 0x0000000118497824 */ /* 0x000fe400078e023d */
[----:B------:R-:W-:Y:S02]  /*44cb0*/  HFMA2 R61, -RZ, RZ, 0, 0 ;  /* 0x00000000ff3d7431 */ /* 0x000fe400000001ff */
[----:B------:R-:W-:Y:S01]  /*44cc0*/  IMAD R57, R13, R49, RZ ;  /* 0x000000310d397224 */ /* 0x000fe200078e02ff */
[----:B------:R-:W-:Y:S01]  /*44cd0*/  IADD3 R74, P1, PT, R75, R62, RZ ;  /* 0x0000003e4b4a7210 */ /* 0x000fe20007f3e0ff */
[----:B------:R-:W-:Y:S02]  /*44ce0*/  IMAD R3, R60, UR11, RZ ;  /* 0x0000000b3c037c24 */ /* 0x000fe4000f8e02ff */
[----:B------:R-:W-:Y:S02]  /*44cf0*/  IMAD.IADD R57, R63, 0x1, R57 ;  /* 0x000000013f397824 */ /* 0x000fe400078e0239 */
[----:B------:R-:W-:-:S04]  /*44d00*/  IMAD.WIDE.U32 R62, R16, R53, R68 ;  /* 0x00000035103e7225 */ /* 0x000fc800078e0044 */
[----:B------:R-:W-:Y:S01]  /*44d10*/  IMAD R75, R17, R53, RZ ;  /* 0x00000035114b7224 */ /* 0x000fe200078e02ff */
[----:B------:R-:W-:Y:S01]  /*44d20*/  IADD3 R62, P2, PT, R57, R62, RZ ;  /* 0x0000003e393e7210 */ /* 0x000fe20007f5e0ff */
[----:B------:R-:W-:-:S04]  /*44d30*/  IMAD.HI.U32 R42, R3, UR16, R60 ;  /* 0x00000010032a7c27 */ /* 0x000fc8000f8e003c */
[----:B------:R-:W-:Y:S02]  /*44d40*/  IMAD.X R67, RZ, RZ, RZ, P0 ;  /* 0x000000ffff437224 */ /* 0x000fe400000e06ff */
[----:B------:R-:W-:Y:S01]  /*44d50*/  IMAD.IADD R61, R63, 0x1, R75 ;  /* 0x000000013f3d7824 */ /* 0x000fe200078e024b */
[----:B------:R-:W-:Y:S01]  /*44d60*/  IADD3.X R75, PT, PT, RZ, RZ, RZ, P1, !PT ;  /* 0x000000ffff4b7210 */ /* 0x000fe20000ffe4ff */
[----:B------:R-:W-:Y:S02]  /*44d70*/  IMAD.MOV.U32 R57, RZ, RZ, RZ ;  /* 0x000000ffff397224 */ /* 0x000fe400078e00ff */
[-C--:B------:R-:W-:Y:S02]  /*44d80*/  IMAD R77, R21, R55.reuse, RZ ;  /* 0x00000037154d7224 */ /* 0x080fe400078e02ff */
[----:B------:R-:W-:-:S04]  /*44d90*/  IMAD.WIDE.U32 R66, R20, R55, R66 ;  /* 0x0000003714427225 */ /* 0x000fc800078e0042 */
[-C--:B------:R-:W-:Y:S01]  /*44da0*/  IMAD R63, R23, R43.reuse, RZ ;  /* 0x0000002b173f7224 */ /* 0x080fe200078e02ff */
[----:B------:R-:W-:Y:S01]  /*44db0*/  IADD3 R60, P1, PT, R61, R66, RZ ;  /* 0x000000423d3c7210 */ /* 0x000fe20007f3e0ff */
[----:B------:R-:W-:-:S03]  /*44dc0*/  IMAD.WIDE.U32 R68, R22, R43, R56 ;  /* 0x0000002b16447225 */ /* 0x000fc600078e0038 */
[----:B------:R-:W-:Y:S01]  /*44dd0*/  IADD3.X R61, PT, PT, RZ, RZ, RZ, P1, !PT ;  /* 0x000000ffff3d7210 */ /* 0x000fe20000ffe4ff */
[----:B------:R-:W-:-:S04]  /*44de0*/  IMAD.WIDE.U32 R74, R65, R6, R74 ;  /* 0x00000006414a7225 */ /* 0x000fc800078e004a */
[----:B------:R-:W-:Y:S01]  /*44df0*/  IMAD.IADD R57, R67, 0x1, R77 ;  /* 0x0000000143397824 */ /* 0x000fe200078e024d */
[----:B------:R-:W-:Y:S01]  /*44e00*/  IADD3 R66, P3, PT, R73, R74, RZ ;  /* 0x0000004a49427210 */ /* 0x000fe20007f7e0ff */
[----:B------:R-:W-:Y:S01]  /*44e10*/  IMAD.IADD R56, R69, 0x1, R63 ;  /* 0x0000000145387824 */ /* 0x000fe200078e023f */
[----:B------:R-:W-:Y:S01]  /*44e20*/  IADD3 R77, PT, PT, R26, R75, RZ ;  /* 0x0000004b1a4d7210 */ /* 0x000fe20007ffe0ff */
[----:B------:R-:W-:Y:S01]  /*44e30*/  IMAD.X R63, RZ, RZ, RZ, P2 ;  /* 0x000000ffff3f7224 */ /* 0x000fe200010e06ff */
[----:B------:R-:W-:Y:S01]  /*44e40*/  IADD3 R68, P0, PT, R57, R68, RZ ;  /* 0x0000004439447210 */ /* 0x000fe20007f1e0ff */
[-C--:B------:R-:W-:Y:S02]  /*44e50*/  IMAD R75, R15, R49.reuse, RZ ;  /* 0x000000310f4b7224 */ /* 0x080fe400078e02ff */
[----:B------:R-:W-:Y:S01]  /*44e60*/  IMAD.WIDE.U32 R62, R14, R49, R62 ;  /* 0x000000310e3e7225 */ /* 0x000fe200078e003e */
[----:B------:R-:W-:-:S03]  /*44e70*/  IADD3.X R69, PT, PT, RZ, RZ, RZ, P0, !PT ;  /* 0x000000ffff457210 */ /* 0x000fc600007fe4ff */
[----:B------:R-:W-:Y:S02]  /*44e80*/  IMAD.X R67, RZ, RZ, RZ, P3 ;  /* 0x000000ffff437224 */ /* 0x000fe400018e06ff */
[----:B------:R-:W-:-:S04]  /*44e90*/  IMAD.WIDE.U32 R60, R18, R53, R60 ;  /* 0x00000035123c7225 */ /* 0x000fc800078e003c */
[----:B------:R-:W-:Y:S02]  /*44ea0*/  IMAD.IADD R63, R63, 0x1, R75 ;  /* 0x000000013f3f7824 */ /* 0x000fe400078e024b */
[----:B------:R-:W-:Y:S02]  /*44eb0*/  IMAD R73, R19, R53, RZ ;  /* 0x0000003513497224 */ /* 0x000fe400078e02ff */
[----:B------:R-:W-:Y:S02]  /*44ec0*/  IMAD.IADD R57, R7, 0x1, R42 ;  /* 0x0000000107397824 */ /* 0x000fe400078e022a */
[----:B------:R-:W-:-:S04]  /*44ed0*/  IMAD.WIDE.U32 R74, R59, R0, R66 ;  /* 0x000000003b4a7225 */ /* 0x000fc800078e0042 */
[----:B------:R-:W-:Y:S01]  /*44ee0*/  IMAD.WIDE.U32 R66, R10, R55, R68 ;  /* 0x000000370a427225 */ /* 0x000fe200078e0044 */
[----:B------:R-:W-:Y:S02]  /*44ef0*/  IADD3 R68, P0, PT, R63, R60, RZ ;  /* 0x0000003c3f447210 */ /* 0x000fe40007f1e0ff */
[----:B------:R-:W-:Y:S01]  /*44f00*/  IADD3 R60, P4, PT, R57, R74, RZ ;  /* 0x0000004a393c7210 */ /* 0x000fe20007f9e0ff */
[----:B------:R-:W-:Y:S01]  /*44f10*/  IMAD.IADD R61, R61, 0x1, R73 ;  /* 0x000000013d3d7824 */ /* 0x000fe200078e0249 */
[----:B------:R-:W-:Y:S01]  /*44f20*/  IADD3.X R69, PT, PT, RZ, RZ, RZ, P0, !PT ;  /* 0x000000ffff457210 */ /* 0x000fe200007fe4ff */
[----:B------:R-:W-:Y:S01]  /*44f30*/  IMAD.MOV.U32 R63, RZ, RZ, RZ ;  /* 0x000000ffff3f7224 */ /* 0x000fe200078e00ff */
[----:B------:R-:W-:Y:S01]  /*44f40*/  IADD3 R73, PT, PT, R25, R75, RZ ;  /* 0x0000004b19497210 */ /* 0x000fe20007ffe0ff */
[----:B------:R-:W-:Y:S01]  /*44f50*/  IMAD R79, R11, R55, RZ ;  /* 0x000000370b4f7224 */ /* 0x000fe200078e02ff */
[----:B------:R-:W-:Y:S01]  /*44f60*/  IADD3 R66, P1, PT, R61, R66, RZ ;  /* 0x000000423d427210 */ /* 0x000fe20007f3e0ff */
[----:B------:R-:W-:-:S02]  /*44f70*/  IMAD.MOV.U32 R57, RZ, RZ, RZ ;  /* 0x000000ffff397224 */ /* 0x000fc400078e00ff */
[----:B------:R-:W-:-:S04]  /*44f80*/  IMAD.WIDE.U32 R62, R12, R45, R62 ;  /* 0x0000002d0c3e7225 */ /* 0x000fc800078e003e */
[----:B------:R-:W-:Y:S01]  /*44f90*/  IMAD R61, R13, R45, RZ ;  /* 0x0000002d0d3d7224 */ /* 0x000fe200078e02ff */
[----:B------:R-:W-:Y:S01]  /*44fa0*/  IADD3 R74, P3, PT, R77, R62, RZ ;  /* 0x0000003e4d4a7210 */ /* 0x000fe20007f7e0ff */
[----:B------:R-:W-:Y:S02]  /*44fb0*/  IMAD.IADD R67, R67, 0x1, R79 ;  /* 0x0000000143437824 */ /* 0x000fe400078e024f */
[-C--:B------:R-:W-:Y:S02]  /*44fc0*/  IMAD R75, R9, R43.reuse, RZ ;  /* 0x0000002b094b7224 */ /* 0x080fe400078e02ff */
[----:B------:R-:W-:-:S04]  /*44fd0*/  IMAD.WIDE.U32 R56, R8, R43, R56 ;  /* 0x0000002b08387225 */ /* 0x000fc800078e0038 */
[----:B------:R-:W-:Y:S01]  /*44fe0*/  IMAD.IADD R61, R63, 0x1, R61 ;  /* 0x000000013f3d7824 */ /* 0x000fe200078e023d */
[----:B------:R-:W-:Y:S01]  /*44ff0*/  IADD3 R77, PT, PT, R57, R75, RZ ;  /* 0x0000004b394d7210 */ /* 0x000fe20007ffe0ff */
[-C--:B------:R-:W-:Y:S01]  /*45000*/  IMAD.WIDE.U32 R68, R16, R49.reuse, R68 ;  /* 0x0000003110447225 */ /* 0x080fe200078e0044 */
[----:B------:R-:W-:Y:S02]  /*45010*/  IADD3 R62, P0, PT, R67, R56, RZ ;  /* 0x00000038433e7210 */ /* 0x000fe40007f1e0ff */
[----:B------:R-:W-:Y:S01]  /*45020*/  IADD3.X R75, PT, PT, RZ, RZ, RZ, P3, !PT ;  /* 0x000000ffff4b7210 */ /* 0x000fe20001ffe4ff */
[----:B------:R-:W-:Y:S01]  /*45030*/  IMAD R79, R17, R49, RZ ;  /* 0x00000031114f7224 */ /* 0x000fe200078e02ff */
[----:B------:R-:W-:Y:S01]  /*45040*/  IADD3 R68, P2, PT, R61, R68, RZ ;  /* 0x000000443d447210 */ /* 0x000fe20007f5e0ff */
[----:B------:R-:W-:Y:S02]  /*45050*/  IMAD.X R67, RZ, RZ, RZ, P1 ;  /* 0x000000ffff437224 */ /* 0x000fe400008e06ff */
[----:B------:R-:W-:-:S02]  /*45060*/  IMAD.X R61, RZ, RZ, RZ, P4 ;  /* 0x000000ffff3d7224 */ /* 0x000fc400020e06ff */
[----:B------:R-:W-:Y:S02]  /*45070*/  IMAD.IADD R63, R69, 0x1, R79 ;  /* 0x00000001453f7824 */ /* 0x000fe400078e024f */
[----:B------:R-:W-:-:S04]  /*45080*/  IMAD.WIDE.U32 R66, R20, R53, R66 ;  /* 0x0000003514427225 */ /* 0x000fc800078e0042 */
[----:B------:R-:W-:-:S04]  /*45090*/  IMAD.WIDE.U32 R56, R65, R4, R74 ;  /* 0x0000000441387225 */ /* 0x000fc800078e004a */
[----:B------:R-:W-:Y:S01]  /*450a0*/  IMAD.WIDE.U32 R74, R3, UR17, R60 ;  /* 0x00000011034a7c25 */ /* 0x000fe2000f8e003c */
[----:B------:R-:W-:Y:S02]  /*450b0*/  IADD3 R60, P1, PT, R63, R66, RZ ;  /* 0x000000423f3c7210 */ /* 0x000fe40007f3e0ff */
[----:B------:R-:W-:Y:S01]  /*450c0*/  IADD3 R66, P3, PT, R73, R56, RZ ;  /* 0x0000003849427210 */ /* 0x000fe20007f7e0ff */
[----:B------:R-:W-:Y:S01]  /*450d0*/  IMAD.IADD R73, R24, 0x1, R75 ;  /* 0x0000000118497824 */ /* 0x000fe200078e024b */
[----:B------:R-:W-:Y:S01]  /*450e0*/  IADD3 R81, PT, PT, R38, R57, RZ ;  /* 0x0000003926517210 */ /* 0x000fe20007ffe0ff */
[----:B------:R-:W-:Y:S01]  /*450f0*/  IMAD R57, R74, UR11, RZ ;  /* 0x0000000b4a397c24 */ /* 0x000fe2000f8e02ff */
[----:B------:R-:W-:Y:S01]  /*45100*/  MOV R75, RZ ;  /* 0x000000ff004b7202 */ /* 0x000fe20000000f00 */
[----:B------:R-:W-:Y:S02]  /*45110*/  IMAD.X R63, RZ, RZ, RZ, P0 ;  /* 0x000000ffff3f7224 */ /* 0x000fe400000e06ff */
[----:B------:R-:W-:-:S02]  /*45120*/  IMAD R69, R21, R53, RZ ;  /* 0x0000003515457224 */ /* 0x000fc400078e02ff */
[----:B------:R-:W-:-:S04]  /*45130*/  IMAD.HI.U32 R44, R57, UR16, R74 ;  /* 0x00000010392c7c27 */ /* 0x000fc8000f8e004a */
[-C--:B------:R-:W-:Y:S02]  /*45140*/  IMAD R75, R23, R55.reuse, RZ ;  /* 0x00000037174b7224 */ /* 0x080fe400078e02ff */
[----:B------:R-:W-:-:S04]  /*45150*/  IMAD.WIDE.U32 R62, R22, R55, R62 ;  /* 0x00000037163e7225 */ /* 0x000fc800078e003e */
[----:B------:R-:W-:Y:S01]  /*45160*/  IMAD.IADD R67, R67, 0x1, R69 ;  /* 0x0000000143437824 */ /* 0x000fe200078e0245 */
[----:B------:R-:W-:Y:S01]  /*45170*/  IADD3 R42, PT, PT, R63, R75, RZ ;  /* 0x0000004b3f2a7210 */ /* 0x000fe20007ffe0ff */
[----:B------:R-:W-:Y:S02]  /*45180*/  IMAD.X R69, RZ, RZ, RZ, P2 ;  /* 0x000000ffff457224 */ /* 0x000fe400010e06ff */
[----:B------:R-:W-:Y:S01]  /*45190*/  IMAD.X R61, RZ, RZ, RZ, P1 ;  /* 0x000000ffff3d7224 */ /* 0x000fe200008e06ff */
[----:B------:R-:W-:Y:S01]  /*451a0*/  IADD3 R74, P1, PT, R67, R62, RZ ;  /* 0x0000003e434a7210 */ /* 0x000fe20007f3e0ff */
[----:B------:R-:W-:Y:S01]  /*451b0*/  IMAD R83, R15, R45, RZ ;  /* 0x0000002d0f537224 */ /* 0x000fe200078e02ff */
[----:B------:R-:W-:Y:S01]  /*451c0*/  IADD3 R62, P0, PT, R42, R77, RZ ;  /* 0x0000004d2a3e7210 */ /* 0x000fe20007f1e0ff */
[----:B------:R-:W-:Y:S02]  /*451d0*/  HFMA2 R77, -RZ, RZ, 0, 0 ;  /* 0x00000000ff4d7431 */ /* 0x000fe400000001ff */
[----:B------:R-:W-:-:S04]  /*451e0*/  IMAD.WIDE.U32 R68, R14, R45, R68 ;  /* 0x0000002d0e447225 */ /* 0x000fc800078e0044 */
[----:B------:R-:W-:Y:S02]  /*451f0*/  IMAD.X R67, RZ, RZ, RZ, P3 ;  /* 0x000000ffff437224 */ /* 0x000fe400018e06ff */
[----:B------:R-:W-:-:S04]  /*45200*/  IMAD.WIDE.U32 R60, R18, R49, R60 ;  /* 0x00000031123c7225 */ /* 0x000fc800078e003c */
[----:B------:R-:W-:Y:S02]  /*45210*/  IMAD.IADD R63, R69, 0x1, R83 ;  /* 0x00000001453f7824 */ /* 0x000fe400078e0253 */
[----:B------:R-:W-:-:S03]  /*45220*/  IMAD.WIDE.U32 R66, R59, R6, R66 ;  /* 0x000000063b427225 */ /* 0x000fc600078e0042 */
[----:B------:R-:W-:Y:S01]  /*45230*/  IADD3 R60, P3, PT, R63, R60, RZ ;  /* 0x0000003c3f3c7210 */ /* 0x000fe20007f7e0ff */
[----:B------:R-:W-:Y:S01]  /*45240*/  IMAD.MOV.U32 R76, RZ, RZ, R68 ;  /* 0x000000ffff4c7224 */ /* 0x000fe200078e0044 */
[----:B------:R-:W-:Y:S01]  /*45250*/  IADD3 R68, P4, PT, R73, R66, RZ ;  /* 0x0000004249447210 */ /* 0x000fe20007f9e0ff */
[----:B------:R-:W-:Y:S02]  /*45260*/  IMAD.X R75, RZ, RZ, RZ, P1 ;  /* 0x000000ffff4b7224 */ /* 0x000fe400008e06ff */
[-C--:B------:R-:W-:Y:S02]  /*45270*/  IMAD R69, R13, R51.reuse, RZ ;  /* 0x000000330d457224 */ /* 0x080fe400078e02ff */
[----:B------:R-:W-:-:S04]  /*45280*/  IMAD.WIDE.U32 R76, R12, R51, R76 ;  /* 0x000000330c4c7225 */ /* 0x000fc800078e004c */
[----:B------:R-:W-:Y:S01]  /*45290*/  IMAD R63, R11, R53, RZ ;  /* 0x000000350b3f7224 */ /* 0x000fe200078e02ff */
[----:B------:R-:W-:Y:S01]  /*452a0*/  IADD3 R73, PT, PT, R77, R69, RZ ;  /* 0x000000454d497210 */ /* 0x000fe20007ffe0ff */
[----:B------:R-:W-:-:S04]  /*452b0*/  IMAD.WIDE.U32 R74, R10, R53, R74 ;  /* 0x000000350a4a7225 */ /* 0x000fc800078e004a */
[----:B------:R-:W-:Y:S02]  /*452c0*/  IMAD R79, R19, R49, RZ ;  /* 0x00000031134f7224 */ /* 0x000fe400078e02ff */
[----:B------:R-:W-:Y:S02]  /*452d0*/  IMAD.IADD R75, R75, 0x1, R63 ;  /* 0x000000014b4b7824 */ /* 0x000fe400078e023f */
[----:B------:R-:W-:Y:S01]  /*452e0*/  IMAD.X R63, RZ, RZ, RZ, P0 ;  /* 0x000000ffff3f7224 */ /* 0x000fe200000e06ff */
[----:B------:R-:W-:Y:S01]  /*452f0*/  IADD3 R61, PT, PT, R61, R79, RZ ;  /* 0x0000004f3d3d7210 */ /* 0x000fe20007ffe0ff */
[----:B------:R-:W-:Y:S02]  /*45300*/  IMAD.X R69, RZ, RZ, RZ, P4 ;  /* 0x000000ffff457224 */ /* 0x000fe400020e06ff */
[----:B------:R-:W-:Y:S01]  /*45310*/  IMAD.IADD R79, R26, 0x1, R67 ;  /* 0x000000011a4f7824 */ /* 0x000fe200078e0243 */
[----:B------:R-:W-:Y:S01]  /*45320*/  IADD3 R66, P1, PT, R61, R74, RZ ;  /* 0x0000004a3d427210 */ /* 0x000fe20007f3e0ff */
[----:B------:R-:W-:Y:S01]  /*45330*/  IMAD.WIDE.U32 R62, R8, R55, R62 ;  /* 0x00000037083e7225 */ /* 0x000fe200078e003e */
[----:B------:R-:W-:-:S02]  /*45340*/  IADD3 R67, PT, PT, R7, R44, RZ ;  /* 0x0000002c07437210 */ /* 0x000fc40007ffe0ff */
[----:B------:R-:W-:Y:S01]  /*45350*/  IADD3 R74, P2, PT, R81, R76, RZ ;  /* 0x0000004c514a7210 */ /* 0x000fe20007f5e0ff */
[----:B------:R-:W-:-:S04]  /*45360*/  IMAD.WIDE.U32 R68, R3, R0, R68 ;  /* 0x0000000003447225 */ /* 0x000fc800078e0044 */
[----:B------:R-:W-:Y:S01]  /*45370*/  IMAD.X R61, RZ, RZ, RZ, P3 ;  /* 0x000000ffff3d7224 */ /* 0x000fe200018e06ff */
[----:B------:R-:W-:Y:S01]  /*45380*/  IADD3 R62, P3, PT, R75, R62, RZ ;  /* 0x0000003e4b3e7210 */ /* 0x000fe20007f7e0ff */
[----:B------:R-:W-:Y:S01]  /*45390*/  IMAD R77, R9, R55, RZ ;  /* 0x00000037094d7224 */ /* 0x000fe200078e02ff */
[----:B------:R-:W-:Y:S01]  /*453a0*/  IADD3 R68, P0, PT, R67, R68, RZ ;  /* 0x0000004443447210 */ /* 0x000fe20007f1e0ff */
[----:B------:R-:W-:Y:S01]  /*453b0*/  IMAD.X R67, RZ, RZ, RZ, P1 ;  /* 0x000000ffff437224 */ /* 0x000fe200008e06ff */
[----:B------:R-:W-:Y:S01]  /*453c0*/  IADD3.X R75, PT, PT, RZ, RZ, RZ, P2, !PT ;  /* 0x000000ffff4b7210 */ /* 0x000fe200017fe4ff */
[-C--:B------:R-:W-:Y:S02]  /*453d0*/  IMAD R81, R17, R45.reuse, RZ ;  /* 0x0000002d11517224 */ /* 0x080fe400078e02ff */
[----:B------:R-:W-:-:S04]  /*453e0*/  IMAD.WIDE.U32 R60, R16, R45, R60 ;  /* 0x0000002d103c7225 */ /* 0x000fc800078e003c */
[----:B------:R-:W-:Y:S01]  /*453f0*/  IMAD.IADD R42, R63, 0x1, R77 ;  /* 0x000000013f2a7824 */ /* 0x000fe200078e024d */
[----:B------:R-:W-:Y:S01]  /*45400*/  IADD3 R61, PT, PT, R61, R81, RZ ;  /* 0x000000513d3d7210 */ /* 0x000fe20007ffe0ff */
[-C--:B------:R-:W-:Y:S01]  /*45410*/  IMAD R77, R21, R49.reuse, RZ ;  /* 0x00000031154d7224 */ /* 0x080fe200078e02ff */
        /* <DEDUP_REMOVED lines=12> */
[----:B------:R-:W-:Y:S01]  /*454e0*/  IMAD R69, R23, R53, RZ ;  /* 0x0000003517457224 */ /* 0x000fe200078e02ff */
[----:B------:R-:W-:Y:S01]  /*454f0*/  IADD3.X R67, PT, PT, RZ, RZ, RZ, P2, !PT ;  /* 0x000000ffff437210 */ /* 0x000fe200017fe4ff */
[----:B------:R-:W-:-:S02]  /*45500*/  IMAD R77, R15, R51, RZ ;  /* 0x000000330f4d7224 */ /* 0x000fc400078e02ff */
[----:B------:R-:W-:-:S04]  /*45510*/  IMAD.WIDE.U32 R60, R14, R51, R60 ;  /* 0x000000330e3c7225 */ /* 0x000fc800078e003c */
[----:B------:R-:W-:Y:S01]  /*45520*/  IMAD.IADD R63, R63, 0x1, R69 ;  /* 0x000000013f3f7824 */ /* 0x000fe200078e0245 */
[----:B------:R-:W-:Y:S01]  /*45530*/  IADD3 R61, PT, PT, R61, R77, RZ ;  /* 0x0000004d3d3d7210 */ /* 0x000fe20007ffe0ff */
[-C--:B------:R-:W-:Y:S02]  /*45540*/  IMAD R75, R19, R45.reuse, RZ ;  /* 0x0000002d134b7224 */ /* 0x080fe400078e02ff */
[----:B------:R-:W-:-:S04]  /*45550*/  IMAD.WIDE.U32 R66, R18, R45, R66 ;  /* 0x0000002d12427225 */ /* 0x000fc800078e0042 */
[----:B------:R-:W-:Y:S01]  /*45560*/  IMAD.X R69, RZ, RZ, RZ, P0 ;  /* 0x000000ffff457224 */ /* 0x000fe200000e06ff */
[----:B------:R-:W-:Y:S01]  /*45570*/  IADD3 R62, P0, PT, R63, R42, RZ ;  /* 0x0000002a3f3e7210 */ /* 0x000fe20007f1e0ff */
[----:B------:R-:W-:Y:S01]  /*45580*/  IMAD.X R77, RZ, RZ, RZ, P3 ;  /* 0x000000ffff4d7224 */ /* 0x000fe200018e06ff */
[----:B------:R-:W-:Y:S01]  /*45590*/  IADD3 R63, PT, PT, R67, R75, RZ ;  /* 0x0000004b433f7210 */ /* 0x000fe20007ffe0ff */
[----:B------:R-:W-:Y:S01]  /*455a0*/  IMAD.X R75, RZ, RZ, RZ, P1 ;  /* 0x000000ffff4b7224 */ /* 0x000fe200008e06ff */
[----:B------:R-:W-:Y:S01]  /*455b0*/  IADD3 R66, P3, PT, R61, R66, RZ ;  /* 0x000000423d427210 */ /* 0x000fe20007f7e0ff */
[----:B------:R-:W-:-:S04]  /*455c0*/  IMAD.WIDE.U32 R76, R59, R4, R76 ;  /* 0x000000043b4c7225 */ /* 0x000fc800078e004c */
[----:B------:R-:W-:Y:S01]  /*455d0*/  IMAD.WIDE.U32 R78, R57, UR17, R68 ;  /* 0x00000011394e7c25 */ /* 0x000fe2000f8e0044 */
[----:B------:R-:W-:Y:S02]  /*455e0*/  IADD3 R68, P4, PT, R73, R76, RZ ;  /* 0x0000004c49447210 */ /* 0x000fe40007f9e0ff */
[----:B------:R-:W-:Y:S01]  /*455f0*/  IADD3 R81, PT, PT, R38, R77, RZ ;  /* 0x0000004d26517210 */ /* 0x000fe20007ffe0ff */
[----:B------:R-:W-:-:S04]  /*45600*/  IMAD.WIDE.U32 R74, R10, R49, R74 ;  /* 0x000000310a4a7225 */ /* 0x000fc800078e004a */
[----:B------:R-:W-:Y:S01]  /*45610*/  IMAD.IADD R73, R24, 0x1, R79 ;  /* 0x0000000118497824 */ /* 0x000fe200078e024f */
[----:B------:R-:W-:Y:S01]  /*45620*/  MOV R79, RZ ;  /* 0x000000ff004f7202 */ /* 0x000fe20000000f00 */
[----:B------:R-:W-:Y:S01]  /*45630*/  IMAD R61, R78, UR11, RZ ;  /* 0x0000000b4e3d7c24 */ /* 0x000fe2000f8e02ff */
[----:B------:R-:W-:Y:S01]  /*45640*/  IADD3 R74, P2, PT, R63, R74, RZ ;  /* 0x0000004a3f4a7210 */ /* 0x000fe20007f5e0ff */
[----:B------:R-:W-:Y:S01]  /*45650*/  IMAD R69, R11, R49, RZ ;  /* 0x000000310b457224 */ /* 0x000fe200078e02ff */
[----:B------:R-:W-:Y:S01]  /*45660*/  IADD3.X R63, PT, PT, RZ, RZ, RZ, P0, !PT ;  /* 0x000000ffff3f7210 */ /* 0x000fe200007fe4ff */
[----:B------:R-:W-:Y:S01]  /*45670*/  IMAD.HI.U32 R42, R61, UR16, R78 ;  /* 0x000000103d2a7c27 */ /* 0x000fe2000f8e004e */
[----:B------:R-:W-:-:S03]  /*45680*/  MOV R78, R60 ;  /* 0x0000003c004e7202 */ /* 0x000fc60000000f00 */
[----:B------:R-:W-:Y:S02]  /*45690*/  IMAD.IADD R69, R75, 0x1, R69 ;  /* 0x000000014b457824 */ /* 0x000fe400078e0245 */
[----:B------:R-:W-:-:S04]  /*456a0*/  IMAD.WIDE.U32 R76, R8, R53, R62 ;  /* 0x00000035084c7225 */ /* 0x000fc800078e003e */
[----:B------:R-:W-:Y:S01]  /*456b0*/  IMAD.X R67, RZ, RZ, RZ, P3 ;  /* 0x000000ffff437224 */ /* 0x000fe200018e06ff */
[----:B------:R-:W-:Y:S01]  /*456c0*/  IADD3 R76, P1, PT, R69, R76, RZ ;  /* 0x0000004c454c7210 */ /* 0x000fe20007f3e0ff */
[-C--:B------:R-:W-:Y:S01]  /*456d0*/  IMAD R87, R13, R47.reuse, RZ ;  /* 0x0000002f0d577224 */ /* 0x080fe200078e02ff */
[----:B------:R-:W-:Y:S01]  /*456e0*/  IADD3.X R69, PT, PT, RZ, RZ, RZ, P4, !PT ;  /* 0x000000ffff457210 */ /* 0x000fe200027fe4ff */
[----:B------:R-:W-:-:S04]  /*456f0*/  IMAD.WIDE.U32 R78, R12, R47, R78 ;  /* 0x0000002f0c4e7225 */ /* 0x000fc800078e004e */
[-C--:B------:R-:W-:Y:S02]  /*45700*/  IMAD R75, R17, R51.reuse, RZ ;  /* 0x00000033114b7224 */ /* 0x080fe400078e02ff */
[----:B------:R-:W-:Y:S01]  /*45710*/  IMAD.WIDE.U32 R62, R16, R51, R66 ;  /* 0x00000033103e7225 */ /* 0x000fe200078e0042 */
[----:B------:R-:W-:-:S03]  /*45720*/  IADD3 R66, P3, PT, R83, R78, RZ ;  /* 0x0000004e53427210 */ /* 0x000fc60007f7e0ff */
[----:B------:R-:W-:Y:S02]  /*45730*/  IMAD.IADD R67, R79, 0x1, R87 ;  /* 0x000000014f437824 */ /* 0x000fe400078e0257 */
[----:B------:R-:W-:Y:S02]  /*45740*/  IMAD R85, R9, R53, RZ ;  /* 0x0000003509557224 */ /* 0x000fe400078e02ff */
[----:B------:R-:W-:Y:S01]  /*45750*/  IMAD.IADD R63, R63, 0x1, R75 ;  /* 0x000000013f3f7824 */ /* 0x000fe200078e024b */
[----:B------:R-:W-:Y:S01]  /*45760*/  IADD3 R62, P0, PT, R67, R62, RZ ;  /* 0x0000003e433e7210 */ /* 0x000fe20007f1e0ff */
[----:B------:R-:W-:Y:S01]  /*45770*/  IMAD.WIDE.U32 R78, R3, R6, R68 ;  /* 0x00000006034e7225 */ /* 0x000fe200078e0044 */
[----:B------:R-:W-:Y:S02]  /*45780*/  IADD3 R85, PT, PT, R77, R85, RZ ;  /* 0x000000554d557210 */ /* 0x000fe40007ffe0ff */
[----:B------:R-:W-:Y:S01]  /*45790*/  IADD3.X R67, PT, PT, RZ, RZ, RZ, P3, !PT ;  /* 0x000000ffff437210 */ /* 0x000fe20001ffe4ff */
[----:B------:R-:W-:-:S02]  /*457a0*/  IMAD.X R75, RZ, RZ, RZ, P2 ;  /* 0x000000ffff4b7224 */ /* 0x000fc400010e06ff */
[----:B------:R-:W-:Y:S01]  /*457b0*/  IMAD.X R77, RZ, RZ, RZ, P1 ;  /* 0x000000ffff4d7224 */ /* 0x000fe200008e06ff */
[----:B------:R-:W-:Y:S01]  /*457c0*/  IADD3 R78, P1, PT, R73, R78, RZ ;  /* 0x0000004e494e7210 */ /* 0x000fe20007f3e0ff */
[----:B------:R-:W-:Y:S01]  /*457d0*/  IMAD.WIDE.U32 R74, R20, R45, R74 ;  /* 0x0000002d144a7225 */ /* 0x000fe200078e004a */
[----:B------:R-:W-:-:S03]  /*457e0*/  IADD3 R73, PT, PT, R26, R79, RZ ;  /* 0x0000004f1a497210 */ /* 0x000fc60007ffe0ff */
[----:B------:R-:W-:-:S04]  /*457f0*/  IMAD.WIDE.U32 R66, R65, R2, R66 ;  /* 0x0000000241427225 */ /* 0x000fc800078e0042 */
[-C--:B------:R-:W-:Y:S02]  /*45800*/  IMAD R83, R23, R49.reuse, RZ ;  /* 0x0000003117537224 */ /* 0x080fe400078e02ff */
        /* <DEDUP_REMOVED lines=8> */
[----:B------:R-:W-:-:S02]  /*45890*/  IADD3 R67, PT, PT, R7, R42, RZ ;  /* 0x0000002a07437210 */ /* 0x000fc40007ffe0ff */
[----:B------:R-:W-:Y:S01]  /*458a0*/  IADD3.X R77, PT, PT, RZ, RZ, RZ, P3, !PT ;  /* 0x000000ffff4d7210 */ /* 0x000fe20001ffe4ff */
[----:B------:R-:W-:Y:S01]  /*458b0*/  IMAD R87, R21, R45, RZ ;  /* 0x0000002d15577224 */ /* 0x000fe200078e02ff */
[----:B------:R-:W-:Y:S01]  /*458c0*/  IADD3 R66, P1, PT, R66, R85, RZ ;  /* 0x0000005542427210 */ /* 0x000fe20007f3e0ff */
[-C--:B------:R-:W-:Y:S02]  /*458d0*/  IMAD R69, R15, R47.reuse, RZ ;  /* 0x0000002f0f457224 */ /* 0x080fe400078e02ff */
[----:B------:R-:W-:Y:S01]  /*458e0*/  IMAD.WIDE.U32 R78, R14, R47, R62 ;  /* 0x0000002f0e4e7225 */ /* 0x000fe200078e003e */
[----:B------:R-:W-:-:S03]  /*458f0*/  IADD3 R62, P0, PT, R67, R80, RZ ;  /* 0x00000050433e7210 */ /* 0x000fc60007f1e0ff */
[----:B------:R-:W-:Y:S02]  /*45900*/  IMAD.IADD R75, R75, 0x1, R87 ;  /* 0x000000014b4b7824 */ /* 0x000fe400078e0257 */
[----:B------:R-:W-:Y:S02]  /*45910*/  IMAD.IADD R63, R79, 0x1, R69 ;  /* 0x000000014f3f7824 */ /* 0x000fe400078e0245 */
[----:B------:R-:W-:Y:S02]  /*45920*/  HFMA2 R79, -RZ, RZ, 0, 0 ;  /* 0x00000000ff4f7431 */ /* 0x000fe400000001ff */
[-C--:B------:R-:W-:Y:S01]  /*45930*/  IMAD R67, R19, R51.reuse, RZ ;  /* 0x0000003313437224 */ /* 0x080fe200078e02ff */
[----:B------:R-:W-:Y:S01]  /*45940*/  IADD3 R68, P2, PT, R75, R68, RZ ;  /* 0x000000444b447210 */ /* 0x000fe20007f5e0ff */
[----:B------:R-:W-:Y:S02]  /*45950*/  IMAD.X R75, RZ, RZ, RZ, P4 ;  /* 0x000000ffff4b7224 */ /* 0x000fe400020e06ff */
[----:B------:R-:W-:Y:S01]  /*45960*/  IMAD.WIDE.U32 R76, R18, R51, R76 ;  /* 0x00000033124c7225 */ /* 0x000fe200078e004c */
[----:B------:R-:W-:-:S03]  /*45970*/  IADD3.X R69, PT, PT, RZ, RZ, RZ, P2, !PT ;  /* 0x000000ffff457210 */ /* 0x000fc600017fe4ff */
[----:B------:R-:W-:Y:S01]  /*45980*/  IMAD R87, R13, R41, RZ ;  /* 0x000000290d577224 */ /* 0x000fe200078e02ff */
[----:B------:R-:W-:Y:S01]  /*45990*/  IADD3 R76, P2, PT, R63, R76, RZ ;  /* 0x0000004c3f4c7210 */ /* 0x000fe20007f5e0ff */
[----:B------:R-:W-:-:S04]  /*459a0*/  IMAD.WIDE.U32 R12, R41, R12, R78 ;  /* 0x0000000c290c7225 */ /* 0x000fc800078e004e */
[----:B------:R-:W-:Y:S01]  /*459b0*/  IMAD.WIDE.U32 R78, R59, R5, R74 ;  /* 0x000000053b4e7225 */ /* 0x000fe200078e004a */
[----:B------:R-:W-:-:S03]  /*459c0*/  IADD3 R13, PT, PT, R13, R87, RZ ;  /* 0x000000570d0d7210 */ /* 0x000fc60007ffe0ff */
[----:B------:R-:W-:Y:S01]  /*459d0*/  IMAD.IADD R77, R77, 0x1, R67 ;  /* 0x000000014d4d7824 */ /* 0x000fe200078e0243 */
[----:B------:R-:W-:Y:S01]  /*459e0*/  IADD3 R42, PT, PT, R39, R79, RZ ;  /* 0x0000004f272a7210 */ /* 0x000fe20007ffe0ff */
[-C--:B------:R-:W-:Y:S02]  /*459f0*/  IMAD R85, R11, R45.reuse, RZ ;  /* 0x0000002d0b557224 */ /* 0x080fe400078e02ff */
[----:B------:R-:W-:Y:S01]  /*45a00*/  IMAD.WIDE.U32 R74, R10, R45, R68 ;  /* 0x0000002d0a4a7225 */ /* 0x000fe200078e0044 */
[----:B------:R-:W-:-:S03]  /*45a10*/  IADD3 R68, P4, PT, R73, R78, RZ ;  /* 0x0000004e49447210 */ /* 0x000fc60007f9e0ff */
[----:B------:R-:W-:Y:S01]  /*45a20*/  IMAD.X R67, RZ, RZ, RZ, P1 ;  /* 0x000000ffff437224 */ /* 0x000fe200008e06ff */
[----:B------:R-:W-:Y:S01]  /*45a30*/  IADD3 R79, PT, PT, R75, R85, RZ ;  /* 0x000000554b4f7210 */ /* 0x000fe20007ffe0ff */
[-C--:B------:R-:W-:Y:S01]  /*45a40*/  IMAD R63, R9, R49.reuse, RZ ;  /* 0x00000031093f7224 */ /* 0x080fe200078e02ff */
[----:B------:R-:W-:Y:S01]  /*45a50*/  IADD3 R74, P3, PT, R77, R74, RZ ;  /* 0x0000004a4d4a7210 */ /* 0x000fe20007f7e0ff */
[----:B------:R-:W-:Y:S01]  /*45a60*/  IMAD.WIDE.U32 R66, R8, R49, R66 ;  /* 0x0000003108427225 */ /* 0x000fe200078e0042 */
[----:B------:R-:W-:Y:S02]  /*45a70*/  IADD3.X R69, PT, PT, RZ, RZ, RZ, P4, !PT ;  /* 0x000000ffff457210 */ /* 0x000fe400027fe4ff */
[----:B------:R-:W-:Y:S01]  /*45a80*/  IADD3.X R75, PT, PT, RZ, RZ, RZ, P3, !PT ;  /* 0x000000ffff4b7210 */ /* 0x000fe20001ffe4ff */
[----:B------:R-:W-:Y:S01]  /*45a90*/  IMAD.X R77, RZ, RZ, RZ, P2 ;  /* 0x000000ffff4d7224 */ /* 0x000fe200010e06ff */
[----:B------:R-:W-:Y:S01]  /*45aa0*/  IADD3 R78, P2, PT, R79, R66, RZ ;  /* 0x000000424f4e7210 */ /* 0x000fe20007f5e0ff */
[-C--:B------:R-:W-:Y:S01]  /*45ab0*/  IMAD R73, R17, R47.reuse, RZ ;  /* 0x0000002f11497224 */ /* 0x080fe200078e02ff */
[----:B------:R-:W-:Y:S01]  /*45ac0*/  IADD3 R12, P1, PT, R83, R12, RZ ;  /* 0x0000000c530c7210 */ /* 0x000fe20007f3e0ff */
[----:B------:R-:W-:-:S04]  /*45ad0*/  IMAD.WIDE.U32 R76, R16, R47, R76 ;  /* 0x0000002f104c7225 */ /* 0x000fc800078e004c */
[----:B------:R-:W-:Y:S01]  /*45ae0*/  IMAD.WIDE.U32 R68, R3, R4, R68 ;  /* 0x0000000403447225 */ /* 0x000fe200078e0044 */
[----:B------:R-:W-:-:S03]  /*45af0*/  IADD3 R76, P5, PT, R13, R76, RZ ;  /* 0x0000004c0d4c7210 */ /* 0x000fc60007fbe0ff */
[----:B------:R-:W-:Y:S01]  /*45b00*/  IMAD.IADD R44, R67, 0x1, R63 ;  /* 0x00000001432c7824 */ /* 0x000fe200078e023f */
[----:B------:R-:W-:Y:S01]  /*45b10*/  IADD3 R46, PT, PT, R38, R69, RZ ;  /* 0x00000045262e7210 */ /* 0x000fe20007ffe0ff */
[----:B------:R-:W-:Y:S01]  /*45b20*/  IMAD.IADD R63, R77, 0x1, R73 ;  /* 0x000000014d3f7824 */ /* 0x000fe200078e0249 */
[----:B------:R-:W-:Y:S01]  /*45b30*/  IADD3.X R77, PT, PT, RZ, RZ, RZ, P5, !PT ;  /* 0x000000ffff4d7210 */ /* 0x000fe20002ffe4ff */
[-C--:B------:R-:W-:Y:S02]  /*45b40*/  IMAD R67, R21, R51.reuse, RZ ;  /* 0x0000003315437224 */ /* 0x080fe400078e02ff */
[----:B------:R-:W-:Y:S02]  /*45b50*/  IMAD.X R79, RZ, RZ, RZ, P2 ;  /* 0x000000ffff4f7224 */ /* 0x000fe400010e06ff */
[----:B------:R-:W-:-:S04]  /*45b60*/  IMAD.WIDE.U32 R74, R20, R51, R74 ;  /* 0x00000033144a7225 */ /* 0x000fc800078e004a */
[----:B------:R-:W-:Y:S01]  /*45b70*/  IMAD.IADD R81, R25, 0x1, R81 ;  /* 0x0000000119517824 */ /* 0x000fe200078e0251 */
[----:B------:R-:W-:Y:S01]  /*45b80*/  IADD3 R74, P4, PT, R63, R74, RZ ;  /* 0x0000004a3f4a7210 */ /* 0x000fe20007f9e0ff */
[----:B------:R-:W-:-:S03]  /*45b90*/  IMAD.WIDE.U32 R78, R22, R45, R78 ;  /* 0x0000002d164e7225 */ /* 0x000fc600078e004e */
[----:B------:R-:W-:Y:S01]  /*45ba0*/  IADD3 R66, P2, PT, R81, R68, RZ ;  /* 0x0000004451427210 */ /* 0x000fe20007f5e0ff */
[----:B------:R-:W-:Y:S01]  /*45bb0*/  IMAD.IADD R69, R75, 0x1, R67 ;  /* 0x000000014b457824 */ /* 0x000fe200078e0243 */
[----:B------:R-:W-:Y:S01]  /*45bc0*/  IADD3.X R75, PT, PT, RZ, RZ, RZ, P4, !PT ;  /* 0x000000ffff4b7210 */ /* 0x000fe200027fe4ff */
[----:B------:R-:W-:Y:S02]  /*45bd0*/  IMAD R13, R23, R45, RZ ;  /* 0x0000002d170d7224 */ /* 0x000fe400078e02ff */
[----:B------:R-:W-:Y:S01]  /*45be0*/  IMAD.X R63, RZ, RZ, RZ, P0 ;  /* 0x000000ffff3f7224 */ /* 0x000fe200000e06ff */
[----:B------:R-:W-:Y:S01]  /*45bf0*/  IADD3 R68, P3, PT, R69, R78, RZ ;  /* 0x0000004e45447210 */ /* 0x000fe20007f7e0ff */
[----:B------:R-:W-:Y:S02]  /*45c00*/  IMAD.IADD R13, R79, 0x1, R13 ;  /* 0x000000014f0d7824 */ /* 0x000fe400078e020d */
[----:B------:R-:W-:Y:S02]  /*45c10*/  IMAD R69, R15, R41, RZ ;  /* 0x000000290f457224 */ /* 0x000fe400078e02ff */
[----:B------:R-:W-:-:S04]  /*45c20*/  IMAD.WIDE.U32 R14, R41, R14, R76 ;  /* 0x0000000e290e7225 */ /* 0x000fc800078e004c */
[----:B------:R-:W-:Y:S01]  /*45c30*/  IMAD.WIDE.U32 R78, R18, R47, R74 ;  /* 0x0000002f124e7225 */ /* 0x000fe200078e004a */
[----:B------:R-:W-:Y:S02]  /*45c40*/  IADD3 R74, P0, PT, R13, R44, RZ ;  /* 0x0000002c0d4a7210 */ /* 0x000fe40007f1e0ff */
[----:B------:R-:W-:Y:S01]  /*45c50*/  IADD3 R13, PT, PT, R15, R69, RZ ;  /* 0x000000450f0d7210 */ /* 0x000fe20007ffe0ff */
[----:B------:R-:W-:Y:S01]  /*45c60*/  IMAD R67, R19, R47, RZ ;  /* 0x0000002f13437224 */ /* 0x000fe200078e02ff */
[----:B------:R-:W-:Y:S01]  /*45c70*/  IADD3.X R69, PT, PT, RZ, RZ, RZ, P3, !PT ;  /* 0x000000ffff457210 */ /* 0x000fe20001ffe4ff */
[----:B------:R-:W-:Y:S01]  /*45c80*/  IMAD.WIDE.U32 R76, R61, UR17, R62 ;  /* 0x000000113d4c7c25 */ /* 0x000fe2000f8e003e */
[----:B------:R-:W-:Y:S01]  /*45c90*/  IADD3.X R75, PT, PT, RZ, RZ, RZ, P0, !PT ;  /* 0x000000ffff4b7210 */ /* 0x000fe200007fe4ff */
[----:B------:R-:W0:Y:S01]  /*45ca0*/  LDC R44, c[0x3][0x1c] ;  /* 0x00c00700ff2c7b82 */ /* 0x000e220000000800 */
[----:B------:R-:W-:Y:S01]  /*45cb0*/  IADD3 R62, P4, PT, R13, R78, RZ ;  /* 0x0000004e0d3e7210 */ /* 0x000fe20007f9e0ff */
[----:B------:R-:W-:-:S02]  /*45cc0*/  IMAD R63, R11, R51, RZ ;  /* 0x000000330b3f7224 */ /* 0x000fc400078e02ff */
        /* <DEDUP_REMOVED lines=8> */
[----:B------:R-:W-:Y:S01]  /*45d50*/  IADD3.X R69, PT, PT, RZ, RZ, RZ, P3, !PT ;  /* 0x000000ffff457210 */ /* 0x000fe20001ffe4ff */
[----:B------:R-:W-:Y:S02]  /*45d60*/  IMAD.IADD R13, R24, 0x1, R77 ;  /* 0x00000001180d7824 */ /* 0x000fe400078e024d */
[----:B------:R-:W-:Y:S01]  /*45d70*/  IMAD R15, R76, UR11, RZ ;  /* 0x0000000b4c0f7c24 */ /* 0x000fe2000f8e02ff */
[----:B------:R-:W-:Y:S01]  /*45d80*/  IADD3 R73, PT, PT, R75, R73, RZ ;  /* 0x000000494b497210 */ /* 0x000fe20007ffe0ff */
[----:B------:R-:W-:Y:S02]  /*45d90*/  IMAD.MOV.U32 R77, RZ, RZ, RZ ;  /* 0x000000ffff4d7224 */ /* 0x000fe400078e00ff */
[----:B------:R-:W-:-:S02]  /*45da0*/  IMAD R83, R17, R41, RZ ;  /* 0x0000002911537224 */ /* 0x000fc400078e02ff */
[----:B------:R-:W-:-:S04]  /*45db0*/  IMAD.WIDE.U32 R16, R41, R16, R62 ;  /* 0x0000001029107225 */ /* 0x000fc800078e003e */
[----:B------:R-:W-:Y:S01]  /*45dc0*/  IMAD.HI.U32 R48, R15, UR16, R76 ;  /* 0x000000100f307c27 */ /* 0x000fe2000f8e004c */
[----:B------:R-:W-:-:S03]  /*45dd0*/  IADD3 R17, PT, PT, R17, R83, RZ ;  /* 0x0000005311117210 */ /* 0x000fc60007ffe0ff */
[----:B------:R-:W-:Y:S02]  /*45de0*/  IMAD.X R75, RZ, RZ, RZ, P0 ;  /* 0x000000ffff4b7224 */ /* 0x000fe400000e06ff */
[----:B------:R-:W-:Y:S02]  /*45df0*/  IMAD.X R67, RZ, RZ, RZ, P2 ;  /* 0x000000ffff437224 */ /* 0x000fe400010e06ff */
[-C--:B------:R-:W-:Y:S02]  /*45e00*/  IMAD R81, R21, R47.reuse, RZ ;  /* 0x0000002f15517224 */ /* 0x080fe400078e02ff */
[----:B------:R-:W-:-:S04]  /*45e10*/  IMAD.WIDE.U32 R76, R20, R47, R68 ;  /* 0x0000002f144c7225 */ /* 0x000fc800078e0044 */
[----:B------:R-:W-:-:S04]  /*45e20*/  IMAD.WIDE.U32 R62, R22, R51, R74 ;  /* 0x00000033163e7225 */ /* 0x000fc800078e004a */
[----:B------:R-:W-:Y:S01]  /*45e30*/  IMAD.WIDE.U32 R68, R57, R6, R66 ;  /* 0x0000000639447225 */ /* 0x000fe200078e0042 */
[----:B------:R-:W-:-:S03]  /*45e40*/  IADD3 R66, P2, PT, R17, R76, RZ ;  /* 0x0000004c11427210 */ /* 0x000fc60007f5e0ff */
[----:B------:R-:W-:Y:S01]  /*45e50*/  IMAD.IADD R75, R77, 0x1, R81 ;  /* 0x000000014d4b7824 */ /* 0x000fe200078e0251 */
[----:B------:R-:W-:Y:S01]  /*45e60*/  IADD3 R17, PT, PT, R26, R69, RZ ;  /* 0x000000451a117210 */ /* 0x000fe20007ffe0ff */
[----:B------:R-:W-:Y:S02]  /*45e70*/  IMAD R79, R23, R51, RZ ;  /* 0x00000033174f7224 */ /* 0x000fe400078e02ff */
[----:B------:R-:W-:Y:S01]  /*45e80*/  IMAD.X R67, RZ, RZ, RZ, P2 ;  /* 0x000000ffff437224 */ /* 0x000fe200010e06ff */
[----:B------:R-:W-:Y:S01]  /*45e90*/  IADD3 R74, P3, PT, R75, R62, RZ ;  /* 0x0000003e4b4a7210 */ /* 0x000fe20007f7e0ff */
[----:B------:R-:W-:Y:S01]  /*45ea0*/  IMAD R77, R21, R41, RZ ;  /* 0x00000029154d7224 */ /* 0x000fe200078e02ff */
[----:B------:R-:W-:Y:S01]  /*45eb0*/  IADD3 R50, PT, PT, R63, R79, RZ ;  /* 0x0000004f3f327210 */ /* 0x000fe20007ffe0ff */
[----:B------:R-:W-:Y:S01]  /*45ec0*/  IMAD R63, R11, R47, RZ ;  /* 0x0000002f0b3f7224 */ /* 0x000fe200078e02ff */
[----:B------:R-:W-:Y:S01]  /*45ed0*/  IADD3 R62, P0, PT, R13, R68, RZ ;  /* 0x000000440d3e7210 */ /* 0x000fe20007f1e0ff */
[----:B------:R-:W-:Y:S01]  /*45ee0*/  IMAD R13, R19, R41, RZ ;  /* 0x00000029130d7224 */ /* 0x000fe200078e02ff */
[----:B------:R-:W-:Y:S01]  /*45ef0*/  IADD3 R68, P2, PT, R50, R73, RZ ;  /* 0x0000004932447210 */ /* 0x000fe20007f5e0ff */
[----:B------:R-:W-:-:S02]  /*45f00*/  IMAD.X R75, RZ, RZ, RZ, P3 ;  /* 0x000000ffff4b7224 */ /* 0x000fc400018e06ff */
[----:B------:R-:W-:Y:S01]  /*45f10*/  IMAD.WIDE.U32 R18, R41, R18, R66 ;  /* 0x0000001229127225 */ /* 0x000fe200078e0042 */
[----:B------:R-:W-:-:S03]  /*45f20*/  IADD3.X R69, PT, PT, RZ, RZ, RZ, P2, !PT ;  /* 0x000000ffff457210 */ /* 0x000fc600017fe4ff */
[----:B------:R-:W-:-:S04]  /*45f30*/  IMAD.WIDE.U32 R74, R10, R47, R74 ;  /* 0x0000002f0a4a7225 */ /* 0x000fc800078e004a */
[----:B------:R-:W-:Y:S01]  /*45f40*/  IMAD.IADD R67, R19, 0x1, R13 ;  /* 0x0000000113437824 */ /* 0x000fe200078e020d */
[----:B------:R-:W-:Y:S01]  /*45f50*/  IADD3.X R13, PT, PT, RZ, RZ, RZ, P1, !PT ;  /* 0x000000ffff0d7210 */ /* 0x000fe20000ffe4ff */
[-C--:B------:R-:W-:Y:S01]  /*45f60*/  IMAD.WIDE.U32 R68, R8, R51.reuse, R68 ;  /* 0x0000003308447225 */ /* 0x080fe200078e0044 */
[----:B------:R-:W-:Y:S02]  /*45f70*/  IADD3 R19, PT, PT, R7, R48, RZ ;  /* 0x0000003007137210 */ /* 0x000fe40007ffe0ff */
[----:B------:R-:W-:Y:S01]  /*45f80*/  IADD3 R66, P1, PT, R67, R74, RZ ;  /* 0x0000004a43427210 */ /* 0x000fe20007f3e0ff */
[----:B------:R-:W-:Y:S01]  /*45f90*/  IMAD.IADD R75, R75, 0x1, R63 ;  /* 0x000000014b4b7824 */ /* 0x000fe200078e023f */
[----:B------:R-:W-:Y:S01]  /*45fa0*/  IADD3.X R63, PT, PT, RZ, RZ, RZ, P0, !PT ;  /* 0x000000ffff3f7210 */ /* 0x000fe200007fe4ff */
[----:B0-----:R-:W-:Y:S01]  /*45fb0*/  IMAD.WIDE.U32 R12, R65, R44, R12 ;  /* 0x0000002c410c7225 */ /* 0x001fe200078e000c */
[----:B------:R-:W-:Y:S02]  /*45fc0*/  IADD3.X R67, PT, PT, RZ, RZ, RZ, P1, !PT ;  /* 0x000000ffff437210 */ /* 0x000fe40000ffe4ff */
[----:B------:R-:W-:Y:S01]  /*45fd0*/  IADD3 R64, P1, PT, R75, R68, RZ ;  /* 0x000000444b407210 */ /* 0x000fe20007f3e0ff */
[----:B------:R-:W-:-:S02]  /*45fe0*/  IMAD R73, R9, R51, RZ ;  /* 0x0000003309497224 */ /* 0x000fc400078e02ff */
[----:B------:R-:W-:Y:S01]  /*45ff0*/  IMAD.WIDE.U32 R20, R41, R20, R66 ;  /* 0x0000001429147225 */ /* 0x000fe200078e0042 */
[----:B------:R-:W-:-:S03]  /*46000*/  IADD3 R66, P2, PT, R12, R42, RZ ;  /* 0x0000002a0c427210 */ /* 0x000fc60007f5e0ff */
[----:B------:R-:W-:Y:S01]  /*46010*/  IMAD.X R65, RZ, RZ, RZ, P1 ;  /* 0x000000ffff417224 */ /* 0x000fe200008e06ff */
[----:B------:R-:W-:Y:S01]  /*46020*/  IADD3 R21, PT, PT, R21, R77, RZ ;  /* 0x0000004d15157210 */ /* 0x000fe20007ffe0ff */
[----:B------:R-:W-:Y:S02]  /*46030*/  IMAD.X R67, RZ, RZ, RZ, P2 ;  /* 0x000000ffff437224 */ /* 0x000fe400010e06ff */
[----:B------:R-:W-:-:S04]  /*46040*/  IMAD.WIDE.U32 R64, R22, R47, R64 ;  /* 0x0000002f16407225 */ /* 0x000fc800078e0040 */
[----:B------:R-:W-:Y:S01]  /*46050*/  IMAD.IADD R73, R69, 0x1, R73 ;  /* 0x0000000145497824 */ /* 0x000fe200078e0249 */
[----:B------:R-:W-:Y:S01]  /*46060*/  IADD3 R64, P0, PT, R21, R64, RZ ;  /* 0x0000004015407210 */ /* 0x000fe20007f1e0ff */
[----:B------:R-:W-:-:S04]  /*46070*/  IMAD.WIDE.U32 R68, R61, R0, R62 ;  /* 0x000000003d447225 */ /* 0x000fc800078e003e */
[----:B------:R-:W-:Y:S01]  /*46080*/  IMAD.WIDE.U32 R62, R59, R2, R66 ;  /* 0x000000023b3e7225 */ /* 0x000fe200078e0042 */
[----:B------:R-:W-:Y:S02]  /*46090*/  IADD3 R12, P3, PT, R19, R68, RZ ;  /* 0x00000044130c7210 */ /* 0x000fe40007f7e0ff */
[----:B------:R-:W-:Y:S01]  /*460a0*/  IADD3 R19, PT, PT, R25, R69, RZ ;  /* 0x0000004519137210 */ /* 0x000fe20007ffe0ff */
[----:B------:R-:W-:Y:S01]  /*460b0*/  IMAD R75, R23, R47, RZ ;  /* 0x0000002f174b7224 */ /* 0x000fe200078e02ff */
[----:B------:R-:W-:Y:S01]  /*460c0*/  IADD3 R62, P2, PT, R46, R62, RZ ;  /* 0x0000003e2e3e7210 */ /* 0x000fe20007f5e0ff */
[----:B------:R-:W-:Y:S01]  /*460d0*/  IMAD R21, R11, R41, RZ ;  /* 0x000000290b157224 */ /* 0x000fe200078e02ff */
[----:B------:R-:W-:Y:S01]  /*460e0*/  IADD3 R68, PT, PT, R40, R63, RZ ;  /* 0x0000003f28447210 */ /* 0x000fe20007ffe0ff */
        /* <DEDUP_REMOVED lines=9> */
[----:B------:R-:W-:Y:S01]  /*46180*/  IADD3.X R69, PT, PT, RZ, RZ, RZ, P2, !PT ;  /* 0x000000ffff457210 */ /* 0x000fe200017fe4ff */
[----:B------:R-:W-:-:S04]  /*46190*/  IMAD.WIDE.U32 R64, R3, R5, R62 ;  /* 0x0000000503407225 */ /* 0x000fc800078e003e */
[----:B------:R-:W-:Y:S01]  /*461a0*/  IMAD.WIDE.U32 R12, R15, UR17, R12 ;  /* 0x000000110f0c7c25 */ /* 0x000fe2000f8e000c */
[----:B------:R-:W-:Y:S02]  /*461b0*/  IADD3 R64, P2, PT, R17, R64, RZ ;  /* 0x0000004011407210 */ /* 0x000fe40007f5e0ff */
[----:B------:R-:W-:Y:S01]  /*461c0*/  IADD3.X R17, PT, PT, RZ, RZ, RZ, P0, !PT ;  /* 0x000000ffff117210 */ /* 0x000fe200007fe4ff */
[----:B------:R-:W-:-:S04]  /*461d0*/  IMAD.WIDE.U32 R62, R8, R47, R66 ;  /* 0x0000002f083e7225 */ /* 0x000fc800078e0042 */
[----:B------:R-:W-:Y:S01]  /*461e0*/  IMAD.IADD R67, R11, 0x1, R21 ;  /* 0x000000010b437824 */ /* 0x000fe200078e0215 */
[----:B------:R-:W-:Y:S01]  /*461f0*/  IADD3 R21, PT, PT, R24, R13, RZ ;  /* 0x0000000d18157210 */ /* 0x000fe20007ffe0ff */
[----:B------:R-:W-:Y:S02]  /*46200*/  IMAD R11, R12, UR11, RZ ;  /* 0x0000000b0c0b7c24 */ /* 0x000fe4000f8e02ff */
[----:B------:R-:W-:Y:S01]  /*46210*/  IMAD.MOV.U32 R13, RZ, RZ, RZ ;  /* 0x000000ffff0d7224 */ /* 0x000fe200078e00ff */
[----:B------:R-:W-:Y:S01]  /*46220*/  IADD3 R58, P1, PT, R67, R62, RZ ;  /* 0x0000003e433a7210 */ /* 0x000fe20007f3e0ff */
[----:B------:R-:W-:Y:S02]  /*46230*/  IMAD.IADD R65, R39, 0x1, R65 ;  /* 0x0000000127417824 */ /* 0x000fe400078e0241 */
[----:B------:R-:W-:-:S04]  /*46240*/  IMAD.HI.U32 R42, R11, UR16, R12 ;  /* 0x000000100b2a7c27 */ /* 0x000fc8000f8e000c */
[----:B------:R-:W-:Y:S01]  /*46250*/  IMAD.WIDE.U32 R12, R59, R44, R68 ;  /* 0x0000002c3b0c7225 */ /* 0x000fe200078e0044 */
[----:B------:R-:W-:-:S03]  /*46260*/  IADD3.X R59, PT, PT, RZ, RZ, RZ, P1, !PT ;  /* 0x000000ffff3b7210 */ /* 0x000fc60000ffe4ff */
[----:B------:R-:W-:Y:S02]  /*46270*/  IMAD R69, R23, R41, RZ ;  /* 0x0000002917457224 */ /* 0x000fe400078e02ff */
[----:B------:R-:W-:Y:S01]  /*46280*/  IMAD.WIDE.U32 R22, R41, R22, R58 ;  /* 0x0000001629167225 */ /* 0x000fe200078e003a */
[----:B------:R-:W-:Y:S02]  /*46290*/  IADD3 R58, P1, PT, R12, R65, RZ ;  /* 0x000000410c3a7210 */ /* 0x000fe40007f3e0ff */
[----:B------:R-:W-:Y:S01]  /*462a0*/  IADD3.X R65, PT, PT, RZ, RZ, RZ, P2, !PT ;  /* 0x000000ffff417210 */ /* 0x000fe200017fe4ff */
[----:B------:R-:W-:Y:S01]  /*462b0*/  IMAD R67, R9, R47, RZ ;  /* 0x0000002f09437224 */ /* 0x000fe200078e02ff */
[----:B------:R-:W-:Y:S01]  /*462c0*/  IADD3.X R59, PT, PT, RZ, RZ, RZ, P1, !PT ;  /* 0x000000ffff3b7210 */ /* 0x000fe20000ffe4ff */
[----:B------:R-:W-:Y:S01]  /*462d0*/  IMAD.IADD R12, R23, 0x1, R69 ;  /* 0x00000001170c7824 */ /* 0x000fe200078e0245 */
[----:B------:R-:W-:Y:S01]  /*462e0*/  IADD3 R23, P1, PT, R17, R16, RZ ;  /* 0x0000001011177210 */ /* 0x000fe20007f3e0ff */
[----:B------:R-:W-:-:S02]  /*462f0*/  IMAD.IADD R67, R63, 0x1, R67 ;  /* 0x000000013f437824 */ /* 0x000fc400078e0243 */
        /* <DEDUP_REMOVED lines=8> */
[----:B------:R-:W-:Y:S01]  /*46380*/  IMAD.X R14, RZ, RZ, RZ, P2 ;  /* 0x000000ffff0e7224 */ /* 0x000fe200010e06ff */
[----:B------:R-:W-:-:S02]  /*46390*/  IADD3 R19, P1, PT, R19, R18, RZ ;  /* 0x0000001213137210 */ /* 0x000fc40007f3e0ff */
[----:B------:R-:W-:Y:S01]  /*463a0*/  IADD3 R58, P3, PT, R59, R16, RZ ;  /* 0x000000103b3a7210 */ /* 0x000fe20007f7e0ff */
[----:B------:R-:W-:Y:S02]  /*463b0*/  IMAD.IADD R16, R40, 0x1, R17 ;  /* 0x0000000128107824 */ /* 0x000fe400078e0211 */
[----:B------:R-:W-:Y:S01]  /*463c0*/  IMAD.WIDE.U32 R62, R61, R6, R62 ;  /* 0x000000063d3e7225 */ /* 0x000fe200078e003e */
[----:B------:R-:W-:Y:S02]  /*463d0*/  IADD3.X R59, PT, PT, RZ, RZ, RZ, P3, !PT ;  /* 0x000000ffff3b7210 */ /* 0x000fe40001ffe4ff */
[----:B------:R-:W-:Y:S02]  /*463e0*/  IADD3 R16, P3, PT, R16, R13, RZ ;  /* 0x0000000d10107210 */ /* 0x000fe40007f7e0ff */
        /* <DEDUP_REMOVED lines=32> */
[----:B------:R-:W-:-:S02]  /*465f0*/  IADD3 R20, P2, PT, R21, R18, RZ ;  /* 0x0000001215147210 */ /* 0x000fc40007f5e0ff */
[----:B------:R-:W-:Y:S01]  /*46600*/  IADD3 R18, PT, PT, R40, R19, RZ ;  /* 0x0000001328127210 */ /* 0x000fe20007ffe0ff */
[----:B------:R-:W-:Y:S01]  /*46610*/  IMAD.WIDE.U32 R62, R11, UR17, R16 ;  /* 0x000000110b3e7c25 */ /* 0x000fe2000f8e0010 */
[----:B------:R-:W-:Y:S02]  /*46620*/  IADD3.X R59, PT, PT, RZ, RZ, RZ, P1, !PT ;  /* 0x000000ffff3b7210 */ /* 0x000fe40000ffe4ff */
[----:B------:R-:W-:Y:S01]  /*46630*/  IADD3 R3, P3, PT, R3, R14, RZ ;  /* 0x0000000e03037210 */ /* 0x000fe20007f7e0ff */
[----:B------:R-:W-:Y:S01]  /*46640*/  IMAD.X R21, RZ, RZ, RZ, P2 ;  /* 0x000000ffff157224 */ /* 0x000fe200010e06ff */
[----:B------:R-:W-:Y:S01]  /*46650*/  IADD3 R18, P5, PT, R18, R13, RZ ;  /* 0x0000000d12127210 */ /* 0x000fe20007fbe0ff */
[----:B------:R-:W-:Y:S01]  /*46660*/  IMAD.WIDE.U32 R16, R15, R6, R58 ;  /* 0x000000060f107225 */ /* 0x000fe200078e003a */
[----:B------:R-:W-:Y:S02]  /*46670*/  IADD3 R10, P1, PT, R10, R3, RZ ;  /* 0x000000030a0a7210 */ /* 0x000fe40007f3e0ff */
[----:B------:R-:W-:Y:S01]  /*46680*/  IADD3 R3, PT, PT, R24, R63, RZ ;  /* 0x0000003f18037210 */ /* 0x000fe20007ffe0ff */
[----:B------:R-:W-:Y:S01]  /*46690*/  IMAD.X R19, RZ, RZ, RZ, P5 ;  /* 0x000000ffff137224 */ /* 0x000fe200028e06ff */
[----:B------:R-:W-:Y:S01]  /*466a0*/  IADD3 R13, PT, PT, R26, R17, RZ ;  /* 0x000000111a0d7210 */ /* 0x000fe20007ffe0ff */
[----:B------:R-:W-:Y:S01]  /*466b0*/  IMAD.WIDE.U32 R20, R61, R5, R20 ;  /* 0x000000053d147225 */ /* 0x000fe200078e0014 */
[----:B------:R-:W-:-:S02]  /*466c0*/  IADD3 R56, P2, PT, R3, R16, RZ ;  /* 0x0000001003387210 */ /* 0x000fc40007f5e0ff */
[----:B------:R-:W-:Y:S01]  /*466d0*/  IADD3.X R14, PT, PT, RZ, RZ, RZ, P3, !PT ;  /* 0x000000ffff0e7210 */ /* 0x000fe20001ffe4ff */
        /* <DEDUP_REMOVED lines=23> */
[----:B------:R-:W-:Y:S01]  /*46850*/  IMAD.WIDE.U32 R16, R3, UR17, R16 ;  /* 0x0000001103107c25 */ /* 0x000fe2000f8e0010 */
[----:B------:R-:W-:-:S02]  /*46860*/  IADD3.X R57, PT, PT, RZ, RZ, RZ, P2, !PT ;  /* 0x000000ffff397210 */ /* 0x000fc400017fe4ff */
        /* <DEDUP_REMOVED lines=24> */
[----:B------:R-:W-:Y:S01]  /*469f0*/  IADD3 R57, PT, PT, R38, R57, RZ ;  /* 0x0000003926397210 */ /* 0x000fe20007ffe0ff */
[----:B------:R-:W-:Y:S01]  /*46a00*/  IMAD.WIDE.U32 R22, R15, R2, R22 ;  /* 0x000000020f167225 */ /* 0x000fe200078e0016 */
[----:B------:R-:W-:Y:S02]  /*46a10*/  IADD3 R10, P5, PT, R21, R17, RZ ;  /* 0x00000011150a7210 */ /* 0x000fe40007fbe0ff */
[----:B------:R-:W-:Y:S01]  /*46a20*/  IADD3 R20, P6, PT, R13, R56, RZ ;  /* 0x000000380d147210 */ /* 0x000fe20007fde0ff */
[----:B------:R-:W-:Y:S01]  /*46a30*/  IMAD.X R13, RZ, RZ, RZ, P1 ;  /* 0x000000ffff0d7224 */ /* 0x000fe200008e06ff */
[----:B------:R-:W-:Y:S02]  /*46a40*/  IADD3 R23, PT, PT, R40, R23, RZ ;  /* 0x0000001728177210 */ /* 0x000fe40007ffe0ff */
[----:B------:R-:W-:Y:S01]  /*46a50*/  IADD3 R56, P1, PT, R57, R22, RZ ;  /* 0x0000001639387210 */ /* 0x000fe20007f3e0ff */
[----:B------:R-:W-:Y:S01]  /*46a60*/  IMAD.X R21, RZ, RZ, RZ, P6 ;  /* 0x000000ffff157224 */ /* 0x000fe200030e06ff */
[----:B------:R-:W-:-:S02]  /*46a70*/  IADD3 R22, P6, PT, R23, R10, RZ ;  /* 0x0000000a17167210 */ /* 0x000fc40007fde0ff */
        /* <DEDUP_REMOVED lines=11> */
[----:B------:R-:W-:Y:S01]  /*46b30*/  IMAD.X R10, RZ, RZ, RZ, P5 ;  /* 0x000000ffff0a7224 */ /* 0x000fe200028e06ff */
[----:B------:R-:W-:Y:S02]  /*46b40*/  IADD3 R56, P5, PT, R14, R57, RZ ;  /* 0x000000390e387210 */ /* 0x000fe40007fbe0ff */
[----:B------:R-:W-:Y:S01]  /*46b50*/  IADD3.X R13, PT, PT, RZ, RZ, RZ, P0, !PT ;  /* 0x000000ffff0d7210 */ /* 0x000fe200007fe4ff */
[----:B------:R-:W-:Y:S01]  /*46b60*/  IMAD.X R23, RZ, RZ, RZ, P6 ;  /* 0x000000ffff177224 */ /* 0x000fe200030e06ff */
[----:B------:R-:W-:Y:S01]  /*46b70*/  IADD3 R14, P0, PT, R10, R17, RZ ;  /* 0x000000110a0e7210 */ /* 0x000fe20007f1e0ff */
[----:B------:R-:W-:Y:S02]  /*46b80*/  IMAD.X R57, RZ, RZ, RZ, P5 ;  /* 0x000000ffff397224 */ /* 0x000fe400028e06ff */
[----:B------:R-:W-:Y:S01]  /*46b90*/  IMAD.WIDE.U32 R22, R3, R4, R22 ;  /* 0x0000000403167225 */ /* 0x000fe200078e0016 */
[----:B------:R-:W-:-:S03]  /*46ba0*/  IADD3 R15, P2, PT, R15, R14, RZ ;  /* 0x0000000e0f0f7210 */ /* 0x000fc60007f5e0ff */
[----:B------:R-:W-:-:S04]  /*46bb0*/  IMAD.WIDE.U32 R12, R41, R8, R12 ;  /* 0x00000008290c7225 */ /* 0x000fc800078e000c */
[----:B------:R-:W-:Y:S01]  /*46bc0*/  IMAD.WIDE.U32 R56, R11, R2, R56 ;  /* 0x000000020b387225 */ /* 0x000fe200078e0038 */
[----:B------:R-:W-:-:S03]  /*46bd0*/  IADD3 R8, P4, PT, R61, R12, RZ ;  /* 0x0000000c3d087210 */ /* 0x000fc60007f9e0ff */
[----:B------:R-:W-:Y:S01]  /*46be0*/  IMAD.IADD R17, R38, 0x1, R23 ;  /* 0x0000000126117824 */ /* 0x000fe200078e0217 */
[----:B------:R-:W-:Y:S01]  /*46bf0*/  IADD3 R14, PT, PT, R40, R57, RZ ;  /* 0x00000039280e7210 */ /* 0x000fe20007ffe0ff */
[----:B------:R-:W-:Y:S01]  /*46c00*/  IMAD R12, R9, R41, RZ ;  /* 0x00000029090c7224 */ /* 0x000fe200078e02ff */
[----:B------:R-:W-:Y:S01]  /*46c10*/  IADD3 R59, P5, PT, R59, R8, RZ ;  /* 0x000000083b3b7210 */ /* 0x000fe20007fbe0ff */
[----:B------:R-:W-:Y:S01]  /*46c20*/  IMAD.X R8, RZ, RZ, RZ, P3 ;  /* 0x000000ffff087224 */ /* 0x000fe200018e06ff */
[----:B------:R-:W-:Y:S01]  /*46c30*/  IADD3 R56, P6, PT, R17, R56, RZ ;  /* 0x0000003811387210 */ /* 0x000fe20007fde0ff */
[----:B------:R-:W-:Y:S01]  /*46c40*/  IMAD.X R17, RZ, RZ, RZ, P1 ;  /* 0x000000ffff117224 */ /* 0x000fe200008e06ff */
[----:B------:R-:W-:Y:S01]  /*46c50*/  IADD3 R14, P3, PT, R14, R15, RZ ;  /* 0x0000000f0e0e7210 */ /* 0x000fe20007f7e0ff */
[----:B------:R-:W-:Y:S01]  /*46c60*/  IMAD.IADD R12, R13, 0x1, R12 ;  /* 0x000000010d0c7824 */ /* 0x000fe200078e020c */
[----:B------:R-:W-:Y:S02]  /*46c70*/  IADD3.X R57, PT, PT, RZ, RZ, RZ, P6, !PT ;  /* 0x000000ffff397210 */ /* 0x000fe400037fe4ff */
[----:B------:R-:W-:-:S02]  /*46c80*/  IADD3.X R15, PT, PT, RZ, RZ, RZ, P3, !PT ;  /* 0x000000ffff0f7210 */ /* 0x000fc40001ffe4ff */
[----:B------:R-:W-:Y:S01]  /*46c90*/  IADD3 R8, P1, PT, R8, R59, RZ ;  /* 0x0000003b08087210 */ /* 0x000fe20007f3e0ff */
[----:B------:R-:W-:-:S03]  /*46ca0*/  IMAD.WIDE.U32 R56, R3, R5, R56 ;  /* 0x0000000503387225 */ /* 0x000fc600078e0038 */
[----:B------:R-:W-:Y:S01]  /*46cb0*/  IADD3 R17, P3, PT, R17, R8, RZ ;  /* 0x0000000811117210 */ /* 0x000fe20007f7e0ff */
[----:B------:R-:W-:Y:S01]  /*46cc0*/  IMAD.WIDE.U32 R10, R11, R44, R14 ;  /* 0x0000002c0b0a7225 */ /* 0x000fe200078e000e */
[----:B------:R-:W-:-:S03]  /*46cd0*/  IADD3.X R8, PT, PT, RZ, RZ, RZ, P0, !PT ;  /* 0x000000ffff087210 */ /* 0x000fc600007fe4ff */
[----:B------:R-:W-:Y:S01]  /*46ce0*/  IMAD.IADD R59, R39, 0x1, R57 ;  /* 0x00000001273b7824 */ /* 0x000fe200078e0239 */
[----:B------:R-:W-:Y:S01]  /*46cf0*/  IADD3 R9, P0, PT, R8, R17, RZ ;  /* 0x0000001108097210 */ /* 0x000fe20007f1e0ff */
[----:B------:R-:W-:Y:S01]  /*46d00*/  IMAD.MOV.U32 R14, RZ, RZ, R18 ;  /* 0x000000ffff0e7224 */ /* 0x000fe200078e0012 */
[----:B------:R-:W-:Y:S02]  /*46d10*/  IADD3.X R8, PT, PT, RZ, RZ, RZ, P4, !PT ;  /* 0x000000ffff087210 */ /* 0x000fe400027fe4ff */
[----:B------:R-:W-:Y:S01]  /*46d20*/  IADD3 R58, P6, PT, R10, R59, RZ ;  /* 0x0000003b0a3a7210 */ /* 0x000fe20007fde0ff */
[----:B------:R-:W-:-:S03]  /*46d30*/  IMAD.X R10, RZ, RZ, RZ, P2 ;  /* 0x000000ffff0a7224 */ /* 0x000fc600010e06ff */
[----:B------:R-:W-:Y:S02]  /*46d40*/  IADD3.X R59, PT, PT, RZ, RZ, RZ, P6, !PT ;  /* 0x000000ffff3b7210 */ /* 0x000fe400037fe4ff */
[----:B------:R-:W-:Y:S01]  /*46d50*/  IADD3 R10, P2, PT, R10, R9, RZ ;  /* 0x000000090a0a7210 */ /* 0x000fe20007f5e0ff */
[----:B------:R-:W-:Y:S02]  /*46d60*/  IMAD.X R9, RZ, RZ, RZ, P5 ;  /* 0x000000ffff097224 */ /* 0x000fe400028e06ff */
[----:B------:R-:W-:Y:S01]  /*46d70*/  IMAD.WIDE.U32 R58, R3, R2, R58 ;  /* 0x00000002033a7225 */ /* 0x000fe200078e003a */
[----:B------:R-:W-:Y:S02]  /*46d80*/  IADD3 R11, P4, PT, R11, R10, RZ ;  /* 0x0000000a0b0b7210 */ /* 0x000fe40007f9e0ff */
[----:B------:R-:W-:Y:S01]  /*46d90*/  IADD3 R9, PT, PT, R9, R12, R8 ;  /* 0x0000000c09097210 */ /* 0x000fe20007ffe008 */
[----:B------:R-:W-:Y:S01]  /*46da0*/  IMAD.IADD R8, R40, 0x1, R59 ;  /* 0x0000000128087824 */ /* 0x000fe200078e023b */
[----:B------:R-:W-:-:S02]  /*46db0*/  IADD3.X R12, PT, PT, RZ, RZ, RZ, P1, !PT ;  /* 0x000000ffff0c7210 */ /* 0x000fc40000ffe4ff */
        /* <DEDUP_REMOVED lines=42> */
.L_x_492:
        /* <DEDUP_REMOVED lines=23> */
.L_x_493:
        /* <DEDUP_REMOVED lines=8> */
[----:B------:R-:W-:Y:S01]  /*47250*/  UMOV UR7, URZ ;  /* 0x000000ff00077c82 */ /* 0x000fe20008000000 */
[----:B------:R-:W-:Y:S01]  /*47260*/  IMAD.MOV.U32 R19, RZ, RZ, RZ ;  /* 0x000000ffff137224 */ /* 0x000fe200078e00ff */
[----:B------:R-:W-:Y:S01]  /*47270*/  UMOV UR8, URZ ;  /* 0x000000ff00087c82 */ /* 0x000fe20008000000 */
[----:B------:R-:W-:Y:S01]  /*47280*/  IMAD.WIDE.U32 R22, R27, R55, R22 ;  /* 0x000000371b167225 */ /* 0x000fe200078e0016 */
[----:B------:R-:W-:Y:S01]  /*47290*/  UMOV UR9, URZ ;  /* 0x000000ff00097c82 */ /* 0x000fe20008000000 */
[----:B------:R-:W-:Y:S01]  /*472a0*/  UMOV UR10, URZ ;  /* 0x000000ff000a7c82 */ /* 0x000fe20008000000 */
[----:B------:R-:W0:Y:S01]  /*472b0*/  LDC R44, c[0x3][0x1c] ;  /* 0x00c00700ff2c7b82 */ /* 0x000e220000000800 */
[----:B------:R-:W-:-:S02]  /*472c0*/  VIADD R56, R23, UR5 ;  /* 0x0000000517387c36 */ /* 0x000fc40008000000 */
        /* <DEDUP_REMOVED lines=20> */
[----:B------:R-:W-:Y:S01]  /*47410*/  IMAD R17, R60, UR11, RZ ;  /* 0x0000000b3c117c24 */ /* 0x000fe2000f8e02ff */
[----:B------:R-:W-:Y:S01]  /*47420*/  MOV R60, R56 ;  /* 0x00000038003c7202 */ /* 0x000fe20000000f00 */
[----:B------:R-:W-:Y:S01]  /*47430*/  IMAD.IADD R13, R24, 0x1, R61 ;  /* 0x00000001180d7824 */ /* 0x000fe200078e023d */
[----:B------:R-:W-:Y:S01]  /*47440*/  IADD3 R58, P0, PT, R59, R18, RZ ;  /* 0x000000123b3a7210 */ /* 0x000fe20007f1e0ff */
[----:B------:R-:W-:Y:S02]  /*47450*/  IMAD.MOV.U32 R61, RZ, RZ, RZ ;  /* 0x000000ffff3d7224 */ /* 0x000fe400078e00ff */
[----:B------:R-:W-:Y:S01]  /*47460*/  IMAD.WIDE.U32 R18, R27, R45, R22 ;  /* 0x0000002d1b127225 */ /* 0x000fe200078e0016 */
[----:B------:R-:W-:-:S03]  /*47470*/  IADD3.X R59, PT, PT, RZ, RZ, RZ, P0, !PT ;  /* 0x000000ffff3b7210 */ /* 0x000fc600007fe4ff */
[----:B------:R-:W-:Y:S01]  /*47480*/  IMAD.WIDE.U32 R60, R71, R43, R60 ;  /* 0x0000002b473c7225 */ /* 0x000fe200078e003c */
[----:B------:R-:W-:-:S03]  /*47490*/  IADD3 R56, PT, PT, R19, UR8, RZ ;  /* 0x0000000813387c10 */ /* 0x000fc6000fffe0ff */
[----:B------:R-:W-:-:S04]  /*474a0*/  IMAD.WIDE.U32 R22, R70, R53, R58 ;  /* 0x0000003546167225 */ /* 0x000fc800078e003a */
[----:B------:R-:W-:Y:S01]  /*474b0*/  VIADD R61, R61, UR4 ;  /* 0x000000043d3d7c36 */ /* 0x000fe20008000000 */
[----:B------:R-:W-:Y:S01]  /*474c0*/  IADD3 R59, PT, PT, R23, UR6, RZ ;  /* 0x00000006173b7c10 */ /* 0x000fe2000fffe0ff */
[----:B------:R-:W-:Y:S01]  /*474d0*/  IMAD.HI.U32 R20, R17, UR16, R62 ;  /* 0x0000001011147c27 */ /* 0x000fe2000f8e003e */
[----:B------:R-:W-:-:S03]  /*474e0*/  IADD3 R62, P2, PT, R13, R60, RZ ;  /* 0x0000003c0d3e7210 */ /* 0x000fc60007f5e0ff */
[----:B------:R-:W-:Y:S01]  /*474f0*/  HFMA2 R23, -RZ, RZ, 0, 0 ;  /* 0x00000000ff177431 */ /* 0x000fe200000001ff */
[----:B------:R-:W-:Y:S01]  /*47500*/  IADD3 R60, P1, PT, R61, R22, RZ ;  /* 0x000000163d3c7210 */ /* 0x000fe20007f3e0ff */
[----:B------:R-:W-:Y:S01]  /*47510*/  IMAD.MOV.U32 R57, RZ, RZ, RZ ;  /* 0x000000ffff397224 */ /* 0x000fe200078e00ff */
[----:B------:R-:W-:Y:S01]  /*47520*/  IADD3 R58, P0, PT, R59, R18, RZ ;  /* 0x000000123b3a7210 */ /* 0x000fe20007f1e0ff */
[----:B------:R-:W-:Y:S01]  /*47530*/  IMAD.MOV.U32 R19, RZ, RZ, RZ ;  /* 0x000000ffff137224 */ /* 0x000fe200078e00ff */
[----:B------:R-:W-:Y:S01]  /*47540*/  IADD3.X R63, PT, PT, RZ, RZ, RZ, P2, !PT ;  /* 0x000000ffff3f7210 */ /* 0x000fe200017fe4ff */
        /* <DEDUP_REMOVED lines=22> */
[----:B------:R-:W-:Y:S01]  /*476b0*/  IMAD.WIDE.U32 R58, R71, R53, R58 ;  /* 0x00000035473a7225 */ /* 0x000fe200078e003a */
[----:B------:R-:W-:-:S03]  /*476c0*/  IADD3 R18, PT, PT, R23, UR10, RZ ;  /* 0x0000000a17127c10 */ /* 0x000fc6000fffe0ff */
[----:B------:R-:W-:Y:S01]  /*476d0*/  IMAD.X R57, RZ, RZ, RZ, P0 ;  /* 0x000000ffff397224 */ /* 0x000fe200000e06ff */
[----:B------:R-:W-:Y:S01]  /*476e0*/  IADD3 R60, P0, PT, R61, R58, RZ ;  /* 0x0000003a3d3c7210 */ /* 0x000fe20007f1e0ff */
[----:B------:R-:W-:Y:S01]  /*476f0*/  IMAD.WIDE.U32 R64, R17, UR17, R64 ;  /* 0x0000001111407c25 */ /* 0x000fe2000f8e0040 */
[----:B------:R-:W-:-:S03]  /*47700*/  IADD3 R23, PT, PT, R59, UR6, RZ ;  /* 0x000000063b177c10 */ /* 0x000fc6000fffe0ff */
[----:B------:R-:W-:-:S04]  /*47710*/  IMAD.WIDE.U32 R56, R70, R45, R56 ;  /* 0x0000002d46387225 */ /* 0x000fc800078e0038 */
[----:B------:R-:W-:Y:S01]  /*47720*/  IMAD.IADD R13, R24, 0x1, R65 ;  /* 0x00000001180d7824 */ /* 0x000fe200078e0241 */
[----:B------:R-:W-:Y:S01]  /*47730*/  IADD3 R56, P1, PT, R23, R56, RZ ;  /* 0x0000003817387210 */ /* 0x000fe20007f3e0ff */
[----:B------:R-:W-:Y:S01]  /*47740*/  IMAD.WIDE.U32 R58, R21, R6, R62 ;  /* 0x00000006153a7225 */ /* 0x000fe200078e003e */
[----:B------:R-:W-:-:S03]  /*47750*/  IADD3 R57, PT, PT, R57, UR8, RZ ;  /* 0x0000000839397c10 */ /* 0x000fc6000fffe0ff */
[----:B------:R-:W-:Y:S01]  /*47760*/  IMAD.X R61, RZ, RZ, RZ, P0 ;  /* 0x000000ffff3d7224 */ /* 0x000fe200000e06ff */
[----:B------:R-:W-:Y:S01]  /*47770*/  IADD3 R62, P2, PT, R13, R58, RZ ;  /* 0x0000003a0d3e7210 */ /* 0x000fe20007f5e0ff */
[----:B------:R-:W-:Y:S01]  /*47780*/  IMAD R15, R64, UR11, RZ ;  /* 0x0000000b400f7c24 */ /* 0x000fe2000f8e02ff */
[----:B------:R-:W-:Y:S01]  /*47790*/  IADD3 R58, P0, PT, R57, R22, RZ ;  /* 0x00000016393a7210 */ /* 0x000fe20007f1e0ff */
[----:B------:R-:W-:Y:S02]  /*477a0*/  IMAD.MOV.U32 R65, RZ, RZ, RZ ;  /* 0x000000ffff417224 */ /* 0x000fe400078e00ff */
[----:B------:R-:W-:Y:S02]  /*477b0*/  IMAD.X R57, RZ, RZ, RZ, P1 ;  /* 0x000000ffff397224 */ /* 0x000fe400008e06ff */
[----:B------:R-:W-:-:S04]  /*477c0*/  IMAD.WIDE.U32 R60, R72, R55, R60 ;  /* 0x00000037483c7225 */ /* 0x000fc800078e003c */
[----:B------:R-:W-:Y:S01]  /*477d0*/  IMAD.HI.U32 R64, R15, UR16, R64 ;  /* 0x000000100f407c27 */ /* 0x000fe2000f8e0040 */
[----:B------:R-:W-:-:S03]  /*477e0*/  IADD3 R65, PT, PT, R26, R59, RZ ;  /* 0x0000003b1a417210 */ /* 0x000fc60007ffe0ff */
[----:B------:R-:W-:Y:S01]  /*477f0*/  IMAD.X R63, RZ, RZ, RZ, P2 ;  /* 0x000000ffff3f7224 */ /* 0x000fe200010e06ff */
[----:B------:R-:W-:Y:S01]  /*47800*/  IADD3 R13, PT, PT, R7, R64, RZ ;  /* 0x00000040070d7210 */ /* 0x000fe20007ffe0ff */
[----:B------:R-:W-:Y:S01]  /*47810*/  IMAD.WIDE.U32 R22, R71, R49, R56 ;  /* 0x0000003147167225 */ /* 0x000fe200078e0038 */
[----:B------:R-:W-:-:S03]  /*47820*/  IADD3 R57, PT, PT, R61, UR5, RZ ;  /* 0x000000053d397c10 */ /* 0x000fc6000fffe0ff */
[----:B------:R-:W-:Y:S01]  /*47830*/  IMAD.WIDE.U32 R62, R17, R0, R62 ;  /* 0x00000000113e7225 */ /* 0x000fe200078e003e */
[----:B------:R-:W-:Y:S02]  /*47840*/  IADD3 R56, P1, PT, R57, R22, RZ ;  /* 0x0000001639387210 */ /* 0x000fe40007f3e0ff */
[----:B------:R-:W-:Y:S01]  /*47850*/  IADD3 R23, PT, PT, R23, UR7, RZ ;  /* 0x0000000717177c10 */ /* 0x000fe2000fffe0ff */
[----:B------:R-:W-:Y:S01]  /*47860*/  IMAD.WIDE.U32 R18, R41, R27, R18 ;  /* 0x0000001b29127225 */ /* 0x000fe200078e0012 */
[----:B------:R-:W-:Y:S02]  /*47870*/  IADD3 R22, P2, PT, R13, R62, RZ ;  /* 0x0000003e0d167210 */ /* 0x000fe40007f5e0ff */
[----:B------:R-:W-:Y:S01]  /*47880*/  MOV R62, R60 ;  /* 0x0000003c003e7202 */ /* 0x000fe20000000f00 */
[----:B------:R-:W-:Y:S01]  /*47890*/  IMAD.X R59, RZ, RZ, RZ, P0 ;  /* 0x000000ffff3b7224 */ /* 0x000fe200000e06ff */
[----:B------:R-:W-:Y:S01]  /*478a0*/  IADD3.X R57, PT, PT, RZ, RZ, RZ, P1, !PT ;  /* 0x000000ffff397210 */ /* 0x000fe20000ffe4ff */
[----:B------:R-:W-:-:S02]  /*478b0*/  IMAD.IADD R27, R25, 0x1, R63 ;  /* 0x00000001191b7824 */ /* 0x000fc400078e023f */
[----:B------:R-:W-:Y:S02]  /*478c0*/  IMAD.MOV.U32 R63, RZ, RZ, RZ ;  /* 0x000000ffff3f7224 */ /* 0x000fe400078e00ff */
[----:B------:R-:W-:-:S04]  /*478d0*/  IMAD.WIDE.U32 R58, R70, R51, R58 ;  /* 0x00000033463a7225 */ /* 0x000fc800078e003a */
[----:B------:R-:W-:Y:S01]  /*478e0*/  IMAD.WIDE.U32 R62, R94, R43, R62 ;  /* 0x0000002b5e3e7225 */ /* 0x000fe200078e003e */
[----:B------:R-:W-:Y:S02]  /*478f0*/  IADD3 R60, P0, PT, R23, R58, RZ ;  /* 0x0000003a173c7210 */ /* 0x000fe40007f1e0ff */
[----:B------:R-:W-:Y:S01]  /*47900*/  IADD3 R59, PT, PT, R59, UR9, RZ ;  /* 0x000000093b3b7c10 */ /* 0x000fe2000fffe0ff */
[----:B------:R-:W-:Y:S01]  /*47910*/  VIADD R23, R63, UR4 ;  /* 0x000000043f177c36 */ /* 0x000fe20008000000 */
[----:B------:R-:W-:Y:S01]  /*47920*/  IADD3 R62, P1, PT, R65, R62, RZ ;  /* 0x0000003e413e7210 */ /* 0x000fe20007f3e0ff */
[----:B------:R-:W-:-:S03]  /*47930*/  IMAD.WIDE.U32 R56, R72, R53, R56 ;  /* 0x0000003548387225 */ /* 0x000fc600078e0038 */
[----:B------:R-:W-:Y:S01]  /*47940*/  IADD3.X R63, PT, PT, RZ, RZ, RZ, P1, !PT ;  /* 0x000000ffff3f7210 */ /* 0x000fe20000ffe4ff */
[----:B------:R-:W-:Y:S01]  /*47950*/  IMAD.MOV.U32 R13, RZ, RZ, RZ ;  /* 0x000000ffff0d7224 */ /* 0x000fe200078e00ff */
[----:B------:R-:W-:Y:S01]  /*47960*/  IADD3 R56, P1, PT, R23, R56, RZ ;  /* 0x0000003817387210 */ /* 0x000fe20007f3e0ff */
[----:B------:R-:W-:Y:S01]  /*47970*/  IMAD.X R61, RZ, RZ, RZ, P0 ;  /* 0x000000ffff3d7224 */ /* 0x000fe200000e06ff */
[----:B------:R-:W-:Y:S01]  /*47980*/  IADD3 R58, P0, PT, R59, R18, RZ ;  /* 0x000000123b3a7210 */ /* 0x000fe20007f1e0ff */
[----:B------:R-:W-:Y:S01]  /*47990*/  IMAD.WIDE.U32 R62, R21, R4, R62 ;  /* 0x00000004153e7225 */ /* 0x000fe200078e003e */
[----:B------:R-:W-:Y:S02]  /*479a0*/  IADD3.X R23, PT, PT, RZ, RZ, RZ, P2, !PT ;  /* 0x000000ffff177210 */ /* 0x000fe400017fe4ff */
[----:B------:R-:W-:Y:S01]  /*479b0*/  IADD3 R67, PT, PT, R19, R13, RZ ;  /* 0x0000000d13437210 */ /* 0x000fe20007ffe0ff */
[----:B------:R-:W-:Y:S01]  /*479c0*/  IMAD.WIDE.U32 R18, R71, R45, R60 ;  /* 0x0000002d47127225 */ /* 0x000fe200078e003c */
[----:B------:R-:W-:-:S03]  /*479d0*/  IADD3.X R59, PT, PT, RZ, RZ, RZ, P0, !PT ;  /* 0x000000ffff3b7210 */ /* 0x000fc600007fe4ff */
[----:B------:R-:W-:Y:S02]  /*479e0*/  VIADD R57, R57, UR6 ;  /* 0x0000000639397c36 */ /* 0x000fe40008000000 */
[----:B------:R-:W-:Y:S01]  /*479f0*/  IMAD.WIDE.U32 R64, R15, UR17, R22 ;  /* 0x000000110f407c25 */ /* 0x000fe2000f8e0016 */
[----:B------:R-:W-:Y:S02]  /*47a00*/  IADD3 R22, P0, PT, R27, R62, RZ ;  /* 0x0000003e1b167210 */ /* 0x000fe40007f1e0ff */
[----:B------:R-:W-:Y:S01]  /*47a10*/  IADD3 R60, P2, PT, R57, R18, RZ ;  /* 0x00000012393c7210 */ /* 0x000fe20007f5e0ff */
[----:B------:R-:W-:Y:S01]  /*47a20*/  VIADD R61, R19, UR8 ;  /* 0x00000008133d7c36 */ /* 0x000fe20008000000 */
[----:B------:R-:W-:Y:S01]  /*47a30*/  IADD3 R27, PT, PT, R24, R65, RZ ;  /* 0x00000041181b7210 */ /* 0x000fe20007ffe0ff */
[----:B------:R-:W-:Y:S01]  /*47a40*/  IMAD.WIDE.U32 R58, R70, R47, R58 ;  /* 0x0000002f463a7225 */ /* 0x000fe200078e003a */
[----:B------:R-:W-:-:S03]  /*47a50*/  IADD3.X R57, PT, PT, RZ, RZ, RZ, P1, !PT ;  /* 0x000000ffff397210 */ /* 0x000fc60000ffe4ff */
[----:B------:R-:W-:Y:S01]  /*47a60*/  IMAD R19, R64, UR11, RZ ;  /* 0x0000000b40137c24 */ /* 0x000fe2000f8e02ff */
[----:B------:R-:W-:Y:S01]  /*47a70*/  IADD3 R62, P1, PT, R61, R58, RZ ;  /* 0x0000003a3d3e7210 */ /* 0x000fe20007f3e0ff */
[----:B------:R-:W-:Y:S01]  /*47a80*/  IMAD.MOV.U32 R65, RZ, RZ, RZ ;  /* 0x000000ffff417224 */ /* 0x000fe200078e00ff */
[----:B------:R-:W-:Y:S01]  /*47a90*/  IADD3.X R61, PT, PT, RZ, RZ, RZ, P2, !PT ;  /* 0x000000ffff3d7210 */ /* 0x000fe200017fe4ff */
[----:B------:R-:W-:Y:S02]  /*47aa0*/  VIADD R58, R59, UR10 ;  /* 0x0000000a3b3a7c36 */ /* 0x000fe40008000000 */
[----:B------:R-:W-:-:S04]  /*47ab0*/  IMAD.HI.U32 R18, R19, UR16, R64 ;  /* 0x0000001013127c27 */ /* 0x000fc8000f8e0040 */
[----:B------:R-:W-:-:S04]  /*47ac0*/  IMAD.WIDE.U32 R64, R94, R55, R56 ;  /* 0x000000375e407225 */ /* 0x000fc800078e0038 */
[----:B------:R-:W-:Y:S01]  /*47ad0*/  IMAD.X R23, RZ, RZ, RZ, P0 ;  /* 0x000000ffff177224 */ /* 0x000fe200000e06ff */
[----:B------:R-:W-:Y:S01]  /*47ae0*/  IADD3 R58, P0, PT, R58, R67, RZ ;  /* 0x000000433a3a7210 */ /* 0x000fe20007f1e0ff */
[----:B------:R-:W-:Y:S01]  /*47af0*/  IMAD.WIDE.U32 R60, R72, R49, R60 ;  /* 0x00000031483c7225 */ /* 0x000fe200078e003c */
[----:B------:R-:W-:-:S03]  /*47b00*/  IADD3 R59, PT, PT, R65, UR5, RZ ;  /* 0x00000005413b7c10 */ /* 0x000fc6000fffe0ff */
[----:B------:R-:W-:Y:S02]  /*47b10*/  IMAD.IADD R69, R38, 0x1, R63 ;  /* 0x0000000126457824 */ /* 0x000fe400078e023f */
[----:B------:R-:W-:Y:S02]  /*47b20*/  IMAD.X R63, RZ, RZ, RZ, P1 ;  /* 0x000000ffff3f7224 */ /* 0x000fe400008e06ff */
[----:B------:R-:W-:Y:S02]  /*47b30*/  IMAD.MOV.U32 R65, RZ, RZ, RZ ;  /* 0x000000ffff417224 */ /* 0x000fe400078e00ff */
[----:B------:R-:W-:Y:S01]  /*47b40*/  IMAD.WIDE.U32 R56, R17, R6, R22 ;  /* 0x0000000611387225 */ /* 0x000fe200078e0016 */
[----:B------:R-:W-:Y:S02]  /*47b50*/  IADD3 R22, P2, PT, R59, R60, RZ ;  /* 0x0000003c3b167210 */ /* 0x000fe40007f5e0ff */
[----:B------:R-:W-:Y:S01]  /*47b60*/  IADD3 R23, PT, PT, R61, UR7, RZ ;  /* 0x000000073d177c10 */ /* 0x000fe2000fffe0ff */
[----:B------:R-:W-:Y:S01]  /*47b70*/  IMAD.X R59, RZ, RZ, RZ, P0 ;  /* 0x000000ffff3b7224 */ /* 0x000fe200000e06ff */
[----:B------:R-:W-:Y:S01]  /*47b80*/  IADD3 R56, P0, PT, R27, R56, RZ ;  /* 0x000000381b387210 */ /* 0x000fe20007f1e0ff */
[----:B------:R-:W-:Y:S01]  /*47b90*/  IMAD.WIDE.U32 R60, R71, R51, R62 ;  /* 0x00000033473c7225 */ /* 0x000fe200078e003e */
[----:B------:R-:W-:-:S03]  /*47ba0*/  IADD3 R67, PT, PT, R26, R57, RZ ;  /* 0x000000391a437210 */ /* 0x000fc60007ffe0ff */
[----:B------:R-:W-:Y:S01]  /*47bb0*/  IMAD.WIDE.U32 R64, R95, R43, R64 ;  /* 0x0000002b5f407225 */ /* 0x000fe200078e0040 */
[----:B------:R-:W-:-:S03]  /*47bc0*/  IADD3 R61, PT, PT, R61, UR9, RZ ;  /* 0x000000093d3d7c10 */ /* 0x000fc6000fffe0ff */
        /* <DEDUP_REMOVED lines=8> */
[----:B------:R-:W-:Y:S01]  /*47c50*/  IADD3 R65, PT, PT, R65, UR4, RZ ;  /* 0x0000000441417c10 */ /* 0x000fe2000fffe0ff */
[----:B------:R-:W-:Y:S01]  /*47c60*/  IMAD.WIDE.U32 R22, R94, R53, R22 ;  /* 0x000000355e167225 */ /* 0x000fe200078e0016 */
[----:B------:R-:W-:-:S02]  /*47c70*/  IADD3 R69, PT, PT, R13, R63, RZ ;  /* 0x0000003f0d457210 */ /* 0x000fc40007ffe0ff */
[----:B------:R-:W-:Y:S01]  /*47c80*/  IADD3.X R63, PT, PT, RZ, RZ, RZ, P0, !PT ;  /* 0x000000ffff3f7210 */ /* 0x000fe200007fe4ff */
[----:B------:R-:W-:Y:S01]  /*47c90*/  IMAD.WIDE.U32 R60, R21, R5, R60 ;  /* 0x00000005153c7225 */ /* 0x000fe200078e003c */
[----:B------:R-:W-:Y:S02]  /*47ca0*/  IADD3 R64, P2, PT, R65, R22, RZ ;  /* 0x0000001641407210 */ /* 0x000fe40007f5e0ff */
[----:B------:R-:W-:Y:S01]  /*47cb0*/  IADD3 R23, PT, PT, R23, UR6, RZ ;  /* 0x0000000617177c10 */ /* 0x000fe2000fffe0ff */
[----:B------:R-:W-:Y:S01]  /*47cc0*/  IMAD.IADD R27, R7, 0x1, R18 ;  /* 0x00000001071b7824 */ /* 0x000fe200078e0212 */
[----:B------:R-:W-:Y:S01]  /*47cd0*/  IADD3 R66, P3, PT, R67, R60, RZ ;  /* 0x0000003c43427210 */ /* 0x000fe20007f7e0ff */
[----:B------:R-:W-:Y:S01]  /*47ce0*/  IMAD.WIDE.U32 R56, R15, R0, R56 ;  /* 0x000000000f387225 */ /* 0x000fe200078e0038 */
[----:B------:R-:W-:Y:S02]  /*47cf0*/  IADD3.X R65, PT, PT, RZ, RZ, RZ, P2, !PT ;  /* 0x000000ffff417210 */ /* 0x000fe400017fe4ff */
        /* <DEDUP_REMOVED lines=8> */
[----:B------:R-:W-:Y:S02]  /*47d80*/  IMAD.IADD R27, R25, 0x1, R57 ;  /* 0x00000001191b7824 */ /* 0x000fe400078e0239 */
[----:B------:R-:W-:Y:S01]  /*47d90*/  IMAD.WIDE.U32 R66, R17, R4, R66 ;  /* 0x0000000411427225 */ /* 0x000fe200078e0042 */
[----:B------:R-:W-:-:S03]  /*47da0*/  IADD3 R62, P1, PT, R59, R62, RZ ;  /* 0x0000003e3b3e7210 */ /* 0x000fc60007f3e0ff */
[----:B------:R-:W-:Y:S01]  /*47db0*/  IMAD.X R57, RZ, RZ, RZ, P0 ;  /* 0x000000ffff397224 */ /* 0x000fe200000e06ff */
[----:B------:R-:W-:Y:S01]  /*47dc0*/  IADD3 R73, PT, PT, R38, R67, RZ ;  /* 0x0000004326497210 */ /* 0x000fe20007ffe0ff */
[----:B------:R-:W-:-:S04]  /*47dd0*/  IMAD.WIDE.U32 R64, R95, R55, R64 ;  /* 0x000000375f407225 */ /* 0x000fc800078e0040 */
[----:B------:R-:W-:Y:S01]  /*47de0*/  HFMA2 R67, -RZ, RZ, 0, 0 ;  /* 0x00000000ff437431 */ /* 0x000fe200000001ff */
[----:B------:R-:W-:Y:S01]  /*47df0*/  IADD3 R60, P0, PT, R60, R69, RZ ;  /* 0x000000453c3c7210 */ /* 0x000fe20007f1e0ff */
[----:B------:R-:W-:-:S04]  /*47e00*/  IMAD.WIDE.U32 R56, R94, R49, R56 ;  /* 0x000000315e387225 */ /* 0x000fc800078e0038 */
[----:B------:R-:W-:Y:S02]  /*47e10*/  VIADD R59, R65, UR5 ;  /* 0x00000005413b7c36 */ /* 0x000fe40008000000 */
[----:B------:R-:W-:Y:S02]  /*47e20*/  IMAD.X R63, RZ, RZ, RZ, P1 ;  /* 0x000000ffff3f7224 */ /* 0x000fe400008e06ff */
[----:B------:R-:W-:Y:S01]  /*47e30*/  IMAD.IADD R75, R39, 0x1, R61 ;  /* 0x00000001274b7824 */ /* 0x000fe200078e023d */
[----:B------:R-:W-:Y:S01]  /*47e40*/  IADD3 R58, P3, PT, R59, R56, RZ ;  /* 0x000000383b3a7210 */ /* 0x000fe20007f7e0ff */
[----:B------:R-:W-:Y:S01]  /*47e50*/  VIADD R57, R57, UR7 ;  /* 0x0000000739397c36 */ /* 0x000fe20008000000 */
[----:B------:R-:W-:Y:S01]  /*47e60*/  IADD3 R56, P4, PT, R27, R66, RZ ;  /* 0x000000421b387210 */ /* 0x000fe20007f9e0ff */
[----:B------:R-:W-:Y:S01]  /*47e70*/  IMAD.MOV.U32 R66, RZ, RZ, R64 ;  /* 0x000000ffff427224 */ /* 0x000fe200078e0040 */
[----:B------:R-:W-:Y:S01]  /*47e80*/  IADD3.X R61, PT, PT, RZ, RZ, RZ, P0, !PT ;  /* 0x000000ffff3d7210 */ /* 0x000fe200007fe4ff */
[----:B------:R-:W-:-:S04]  /*47e90*/  IMAD.WIDE.U32 R62, R72, R51, R62 ;  /* 0x00000033483e7225 */ /* 0x000fc800078e003e */
[----:B------:R-:W-:Y:S01]  /*47ea0*/  IMAD.WIDE.U32 R66, R33, R43, R66 ;  /* 0x0000002b21427225 */ /* 0x000fe200078e0042 */
[----:B------:R-:W-:-:S03]  /*47eb0*/  IADD3 R63, PT, PT, R63, UR9, RZ ;  /* 0x000000093f3f7c10 */ /* 0x000fc6000fffe0ff */
[----:B------:R-:W-:Y:S02]  /*47ec0*/  IMAD.X R59, RZ, RZ, RZ, P3 ;  /* 0x000000ffff3b7224 */ /* 0x000fe400018e06ff */
[----:B------:R-:W-:Y:S01]  /*47ed0*/  IMAD.WIDE.U32 R64, R41, R71, R60 ;  /* 0x0000004729407225 */ /* 0x000fe200078e003c */
[----:B------:R-:W-:Y:S02]  /*47ee0*/  IADD3 R60, P2, PT, R57, R62, RZ ;  /* 0x0000003e393c7210 */ /* 0x000fe40007f5e0ff */
[----:B------:R-:W-:Y:S01]  /*47ef0*/  IADD3.X R57, PT, PT, RZ, RZ, RZ, P4, !PT ;  /* 0x000000ffff397210 */ /* 0x000fe200027fe4ff */
[----:B------:R-:W-:Y:S01]  /*47f00*/  IMAD.WIDE.U32 R68, R19, UR17, R22 ;  /* 0x0000001113447c25 */ /* 0x000fe2000f8e0016 */
[----:B------:R-:W-:Y:S02]  /*47f10*/  IADD3 R62, P3, PT, R75, R66, RZ ;  /* 0x000000424b3e7210 */ /* 0x000fe40007f7e0ff */
[----:B------:R-:W-:Y:S01]  /*47f20*/  IADD3 R64, P1, PT, R63, R64, RZ ;  /* 0x000000403f407210 */ /* 0x000fe20007f3e0ff */
[----:B------:R-:W-:Y:S01]  /*47f30*/  VIADD R61, R67, UR4 ;  /* 0x00000004433d7c36 */ /* 0x000fe20008000000 */
[----:B------:R-:W-:Y:S01]  /*47f40*/  IADD3 R27, PT, PT, R24, R69, RZ ;  /* 0x00000045181b7210 */ /* 0x000fe20007ffe0ff */
[----:B------:R-:W-:Y:S01]  /*47f50*/  IMAD.WIDE.U32 R58, R95, R53, R58 ;  /* 0x000000355f3a7225 */ /* 0x000fe200078e003a */
[----:B------:R-:W-:-:S03]  /*47f60*/  IADD3.X R63, PT, PT, RZ, RZ, RZ, P3, !PT ;  /* 0x000000ffff3f7210 */ /* 0x000fc60001ffe4ff */
[----:B------:R-:W-:Y:S01]  /*47f70*/  IMAD.WIDE.U32 R66, R15, R6, R56 ;  /* 0x000000060f427225 */ /* 0x000fe200078e0038 */
[----:B------:R-:W-:Y:S02]  /*47f80*/  IADD3 R56, P0, PT, R61, R58, RZ ;  /* 0x0000003a3d387210 */ /* 0x000fe40007f1e0ff */
[----:B------:R-:W-:Y:S01]  /*47f90*/  IADD3 R59, PT, PT, R59, UR6, RZ ;  /* 0x000000063b3b7c10 */ /* 0x000fe2000fffe0ff */
[----:B------:R-:W-:Y:S01]  /*47fa0*/  IMAD.X R61, RZ, RZ, RZ, P2 ;  /* 0x000000ffff3d7224 */ /* 0x000fe200010e06ff */
[----:B------:R-:W-:Y:S01]  /*47fb0*/  IADD3 R58, P2, PT, R27, R66, RZ ;  /* 0x000000421b3a7210 */ /* 0x000fe20007f5e0ff */
[----:B------:R-:W-:Y:S02]  /*47fc0*/  IMAD R23, R68, UR11, RZ ;  /* 0x0000000b44177c24 */ /* 0x000fe4000f8e02ff */
[----:B------:R-:W-:Y:S02]  /*47fd0*/  IMAD.MOV.U32 R69, RZ, RZ, RZ ;  /* 0x000000ffff457224 */ /* 0x000fe400078e00ff */
[----:B------:R-:W-:Y:S01]  /*47fe0*/  IMAD.IADD R75, R13, 0x1, R65 ;  /* 0x000000010d4b7824 */ /* 0x000fe200078e0241 */
[----:B------:R-:W-:Y:S01]  /*47ff0*/  IADD3.X R65, PT, PT, RZ, RZ, RZ, P1, !PT ;  /* 0x000000ffff417210 */ /* 0x000fe20000ffe4ff */
[----:B------:R-:W-:-:S02]  /*48000*/  IMAD.IADD R71, R26, 0x1, R67 ;  /* 0x000000011a477824 */ /* 0x000fc400078e0243 */
[----:B------:R-:W-:-:S04]  /*48010*/  IMAD.WIDE.U32 R66, R94, R45, R60 ;  /* 0x0000002d5e427225 */ /* 0x000fc800078e003c */
[----:B------:R-:W-:-:S04]  /*48020*/  IMAD.HI.U32 R18, R23, UR16, R68 ;  /* 0x0000001017127c27 */ /* 0x000fc8000f8e0044 */
[----:B------:R-:W-:Y:S01]  /*48030*/  IMAD.WIDE.U32 R68, R21, R2, R62 ;  /* 0x0000000215447225 */ /* 0x000fe200078e003e */
[----:B------:R-:W-:Y:S02]  /*48040*/  IADD3 R62, P3, PT, R59, R66, RZ ;  /* 0x000000423b3e7210 */ /* 0x000fe40007f7e0ff */
[----:B------:R-:W-:Y:S01]  /*48050*/  IADD3.X R59, PT, PT, RZ, RZ, RZ, P2, !PT ;  /* 0x000000ffff3b7210 */ /* 0x000fe200017fe4ff */
[----:B------:R-:W-:Y:S01]  /*48060*/  IMAD.WIDE.U32 R60, R72, R47, R64 ;  /* 0x0000002f483c7225 */ /* 0x000fe200078e0040 */
[----:B------:R-:W-:Y:S02]  /*48070*/  IADD3 R64, P4, PT, R73, R68, RZ ;  /* 0x0000004449407210 */ /* 0x000fe40007f9e0ff */
[----:B------:R-:W-:Y:S01]  /*48080*/  IADD3.X R63, PT, PT, RZ, RZ, RZ, P3, !PT ;  /* 0x000000ffff3f7210 */ /* 0x000fe20001ffe4ff */
[----:B------:R-:W-:Y:S01]  /*48090*/  VIADD R67, R67, UR8 ;  /* 0x0000000843437c36 */ /* 0x000fe20008000000 */
[----:B------:R-:W-:Y:S01]  /*480a0*/  IADD3 R27, PT, PT, R7, R18, RZ ;  /* 0x00000012071b7210 */ /* 0x000fe20007ffe0ff */
[----:B------:R-:W-:-:S02]  /*480b0*/  IMAD.X R57, RZ, RZ, RZ, P0 ;  /* 0x000000ffff397224 */ /* 0x000fc400000e06ff */
[----:B------:R-:W-:Y:S01]  /*480c0*/  IMAD.WIDE.U32 R58, R19, R0, R58 ;  /* 0x00000000133a7225 */ /* 0x000fe200078e003a */
[----:B------:R-:W-:Y:S02]  /*480d0*/  IADD3 R66, P2, PT, R67, R60, RZ ;  /* 0x0000003c43427210 */ /* 0x000fe40007f5e0ff */
[----:B------:R-:W-:Y:S01]  /*480e0*/  IADD3 R60, PT, PT, R61, UR10, RZ ;  /* 0x0000000a3d3c7c10 */ /* 0x000fe2000fffe0ff */
[----:B------:R-:W-:Y:S01]  /*480f0*/  IMAD.WIDE.U32 R56, R33, R55, R56 ;  /* 0x0000003721387225 */ /* 0x000fe200078e0038 */
[----:B------:R-:W-:Y:S02]  /*48100*/  IADD3.X R67, PT, PT, RZ, RZ, RZ, P2, !PT ;  /* 0x000000ffff437210 */ /* 0x000fe400017fe4ff */
[----:B------:R-:W-:Y:S01]  /*48110*/  IADD3 R60, P1, PT, R60, R75, RZ ;  /* 0x0000004b3c3c7210 */ /* 0x000fe20007f3e0ff */
[----:B------:R-:W-:Y:S01]  /*48120*/  IMAD.X R65, RZ, RZ, RZ, P4 ;  /* 0x000000ffff417224 */ /* 0x000fe200020e06ff */
[----:B------:R-:W-:Y:S01]  /*48130*/  IADD3 R42, P0, PT, R27, R58, RZ ;  /* 0x0000003a1b2a7210 */ /* 0x000fe20007f1e0ff */
[----:B------:R-:W-:Y:S01]  /*48140*/  VIADD R57, R57, UR5 ;  /* 0x0000000539397c36 */ /* 0x000fe20008000000 */
[----:B------:R-:W-:Y:S01]  /*48150*/  MOV R58, R56 ;  /* 0x00000038003a7202 */ /* 0x000fe20000000f00 */
[----:B------:R-:W-:-:S04]  /*48160*/  IMAD.WIDE.U32 R62, R95, R49, R62 ;  /* 0x000000315f3e7225 */ /* 0x000fc800078e003e */
[----:B------:R-:W-:Y:S01]  /*48170*/  IMAD.WIDE.U32 R64, R17, R5, R64 ;  /* 0x0000000511407225 */ /* 0x000fe200078e0040 */
[----:B------:R-:W-:Y:S02]  /*48180*/  IADD3 R62, P3, PT, R57, R62, RZ ;  /* 0x0000003e393e7210 */ /* 0x000fe40007f7e0ff */
[----:B------:R-:W-:Y:S01]  /*48190*/  IADD3 R63, PT, PT, R63, UR7, RZ ;  /* 0x000000073f3f7c10 */ /* 0x000fe2000fffe0ff */
[----:B------:R-:W-:Y:S01]  /*481a0*/  IMAD.WIDE.U32 R66, R94, R51, R66 ;  /* 0x000000335e427225 */ /* 0x000fe200078e0042 */
[----:B------:R-:W-:Y:S02]  /*481b0*/  IADD3 R56, P2, PT, R71, R64, RZ ;  /* 0x0000004047387210 */ /* 0x000fe40007f5e0ff */
[----:B------:R-:W-:Y:S01]  /*481c0*/  IADD3 R18, PT, PT, R39, R65, RZ ;  /* 0x0000004127127210 */ /* 0x000fe20007ffe0ff */
[----:B------:R-:W-:Y:S01]  /*481d0*/  IMAD.IADD R27, R25, 0x1, R59 ;  /* 0x00000001191b7824 */ /* 0x000fe200078e023b */
[----:B------:R-:W-:Y:S01]  /*481e0*/  IADD3 R57, PT, PT, R67, UR9, RZ ;  /* 0x0000000943397c10 */ /* 0x000fe2000fffe0ff */
[----:B------:R-:W-:-:S02]  /*481f0*/  IMAD.MOV.U32 R59, RZ, RZ, RZ ;  /* 0x000000ffff3b7224 */ /* 0x000fc400078e00ff */
[----:B------:R-:W-:Y:S01]  /*48200*/  IMAD.X R61, RZ, RZ, RZ, P1 ;  /* 0x000000ffff3d7224 */ /* 0x000fe200008e06ff */
[----:B------:R-:W-:Y:S01]  /*48210*/  IADD3 R64, P1, PT, R63, R66, RZ ;  /* 0x000000423f407210 */ /* 0x000fe20007f3e0ff */
[----:B------:R-:W-:-:S04]  /*48220*/  IMAD.WIDE.U32 R58, R32, R43, R58 ;  /* 0x0000002b203a7225 */ /* 0x000fc800078e003a */
[----:B------:R-:W-:Y:S01]  /*48230*/  IMAD.X R63, RZ, RZ, RZ, P3 ;  /* 0x000000ffff3f7224 */ /* 0x000fe200018e06ff */
[----:B------:R-:W-:Y:S01]  /*48240*/  IADD3 R43, PT, PT, R59, UR4, RZ ;  /* 0x000000043b2b7c10 */ /* 0x000fe2000fffe0ff */
[----:B------:R-:W-:-:S04]  /*48250*/  IMAD.WIDE.U32 R60, R41, R72, R60 ;  /* 0x00000048293c7225 */ /* 0x000fc800078e003c */
[----:B------:R-:W-:Y:S02]  /*48260*/  IMAD.X R65, RZ, RZ, RZ, P1 ;  /* 0x000000ffff417224 */ /* 0x000fe400008e06ff */
[----:B------:R-:W-:Y:S01]  /*48270*/  IMAD.WIDE.U32 R66, R33, R53, R62 ;  /* 0x0000003521427225 */ /* 0x000fe200078e003e */
[----:B------:R-:W-:-:S03]  /*48280*/  IADD3 R62, P1, PT, R57, R60, RZ ;  /* 0x0000003c393e7210 */ /* 0x000fc60007f3e0ff */
[----:B------:R-:W-:Y:S01]  /*48290*/  IMAD.IADD R69, R40, 0x1, R69 ;  /* 0x0000000128457824 */ /* 0x000fe200078e0245 */
[----:B------:R-:W-:Y:S01]  /*482a0*/  IADD3 R60, P4, PT, R43, R66, RZ ;  /* 0x000000422b3c7210 */ /* 0x000fe20007f9e0ff */
[----:B------:R-:W-:Y:S01]  /*482b0*/  IMAD.WIDE.U32 R64, R95, R45, R64 ;  /* 0x0000002d5f407225 */ /* 0x000fe200078e0040 */
[----:B------:R-:W-:Y:S02]  /*482c0*/  IADD3.X R63, PT, PT, RZ, RZ, RZ, P1, !PT ;  /* 0x000000ffff3f7210 */ /* 0x000fe40000ffe4ff */
[----:B------:R-:W-:Y:S01]  /*482d0*/  IADD3 R48, P1, PT, R69, R58, RZ ;  /* 0x0000003a45307210 */ /* 0x000fe20007f3e0ff */
[----:B------:R-:W-:Y:S02]  /*482e0*/  VIADD R67, R67, UR6 ;  /* 0x0000000643437c36 */ /* 0x000fe40008000000 */
[----:B------:R-:W-:Y:S01]  /*482f0*/  IMAD.IADD R57, R13, 0x1, R61 ;  /* 0x000000010d397824 */ /* 0x000fe200078e023d */
[----:B------:R-:W-:Y:S01]  /*48300*/  IADD3.X R61, PT, PT, RZ, RZ, RZ, P4, !PT ;  /* 0x000000ffff3d7210 */ /* 0x000fe200027fe4ff */
[----:B------:R-:W-:Y:S01]  /*48310*/  IMAD.WIDE.U32 R58, R94, R47, R62 ;  /* 0x0000002f5e3a7225 */ /* 0x000fe200078e003e */
[----:B------:R-:W-:-:S03]  /*48320*/  IADD3 R64, P3, PT, R67, R64, RZ ;  /* 0x0000004043407210 */ /* 0x000fc60007f7e0ff */
[----:B------:R-:W-:Y:S01]  /*48330*/  VIADD R43, R65, UR8 ;  /* 0x00000008412b7c36 */ /* 0x000fe20008000000 */
[----:B------:R-:W-:Y:S01]  /*48340*/  IADD3.X R65, PT, PT, RZ, RZ, RZ, P3, !PT ;  /* 0x000000ffff417210 */ /* 0x000fe20001ffe4ff */
[----:B------:R-:W-:-:S03]  /*48350*/  IMAD.WIDE.U32 R54, R32, R55, R60 ;  /* 0x0000003720367225 */ /* 0x000fc600078e003c */
[----:B------:R-:W-:Y:S01]  /*48360*/  IADD3 R60, P4, PT, R43, R58, RZ ;  /* 0x0000003a2b3c7210 */ /* 0x000fe20007f9e0ff */
[----:B------:R-:W-:Y:S01]  /*48370*/  VIADD R58, R59, UR10 ;  /* 0x0000000a3b3a7c36 */ /* 0x000fe20008000000 */
[----:B------:R-:W-:Y:S01]  /*48380*/  IADD3 R43, PT, PT, R55, UR5, RZ ;  /* 0x00000005372b7c10 */ /* 0x000fe2000fffe0ff */
[----:B------:R-:W-:-:S03]  /*48390*/  IMAD.WIDE.U32 R62, R33, R49, R64 ;  /* 0x00000031213e7225 */ /* 0x000fc600078e0040 */
[----:B------:R-:W-:Y:S01]  /*483a0*/  IADD3 R58, P3, PT, R58, R57, RZ ;  /* 0x000000393a3a7210 */ /* 0x000fe20007f7e0ff */
[----:B------:R-:W-:Y:S01]  /*483b0*/  IMAD.X R61, RZ, RZ, RZ, P4 ;  /* 0x000000ffff3d7224 */ /* 0x000fe200020e06ff */
[----:B------:R-:W-:Y:S01]  /*483c0*/  IADD3.X R57, PT, PT, RZ, RZ, RZ, P2, !PT ;  /* 0x000000ffff397210 */ /* 0x000fe200017fe4ff */
[----:B------:R-:W-:Y:S01]  /*483d0*/  VIADD R63, R63, UR7 ;  /* 0x000000073f3f7c36 */ /* 0x000fe20008000000 */
[----:B------:R-:W-:Y:S01]  /*483e0*/  IADD3.X R59, PT, PT, RZ, RZ, RZ, P3, !PT ;  /* 0x000000ffff3b7210 */ /* 0x000fe20001ffe4ff */
[----:B------:R-:W-:Y:S01]  /*483f0*/  IMAD.WIDE.U32 R60, R95, R51, R60 ;  /* 0x000000335f3c7225 */ /* 0x000fe200078e003c */
[----:B------:R-:W-:Y:S02]  /*48400*/  IADD3 R62, P2, PT, R43, R62, RZ ;  /* 0x0000003e2b3e7210 */ /* 0x000fe40007f5e0ff */
[----:B------:R-:W-:Y:S01]  /*48410*/  IADD3.X R43, PT, PT, RZ, RZ, RZ, P0, !PT ;  /* 0x000000ffff2b7210 */ /* 0x000fe200007fe4ff */
[----:B------:R-:W-:Y:S01]  /*48420*/  IMAD.WIDE.U32 R58, R41, R94, R58 ;  /* 0x0000005e293a7225 */ /* 0x000fe200078e003a */
[----:B------:R-:W-:-:S02]  /*48430*/  IADD3 R60, P4, PT, R63, R60, RZ ;  /* 0x0000003c3f3c7210 */ /* 0x000fc40007f9e0ff */
[----:B------:R-:W-:Y:S01]  /*48440*/  IADD3.X R63, PT, PT, RZ, RZ, RZ, P2, !PT ;  /* 0x000000ffff3f7210 */ /* 0x000fe200017fe4ff */
[----:B------:R-:W-:Y:S02]  /*48450*/  VIADD R61, R61, UR9 ;  /* 0x000000093d3d7c36 */ /* 0x000fe40008000000 */
[----:B------:R-:W-:Y:S02]  /*48460*/  IMAD.IADD R20, R13, 0x1, R59 ;  /* 0x000000010d147824 */ /* 0x000fe400078e023b */
[----:B------:R-:W-:Y:S01]  /*48470*/  IMAD.WIDE.U32 R52, R32, R53, R62 ;  /* 0x0000003520347225 */ /* 0x000fe200078e003e */
[----:B------:R-:W-:Y:S02]  /*48480*/  IADD3 R58, P3, PT, R61, R58, RZ ;  /* 0x0000003a3d3a7210 */ /* 0x000fe40007f7e0ff */
[----:B------:R-:W-:Y:S01]  /*48490*/  IADD3.X R61, PT, PT, RZ, RZ, RZ, P4, !PT ;  /* 0x000000ffff3d7210 */ /* 0x000fe200027fe4ff */
[----:B------:R-:W-:Y:S01]  /*484a0*/  VIADD R63, R53, UR6 ;  /* 0x00000006353f7c36 */ /* 0x000fe20008000000 */
[----:B------:R-:W-:Y:S01]  /*484b0*/  IADD3.X R59, PT, PT, RZ, RZ, RZ, P3, !PT ;  /* 0x000000ffff3b7210 */ /* 0x000fe20001ffe4ff */
[----:B------:R-:W-:-:S04]  /*484c0*/  IMAD.WIDE.U32 R64, R23, UR17, R42 ;  /* 0x0000001117407c25 */ /* 0x000fc8000f8e002a */
[----:B------:R-:W-:-:S04]  /*484d0*/  IMAD.WIDE.U32 R60, R33, R45, R60 ;  /* 0x0000002d213c7225 */ /* 0x000fc800078e003c */
[----:B------:R-:W-:Y:S01]  /*484e0*/  IMAD.WIDE.U32 R58, R95, R47, R58 ;  /* 0x0000002f5f3a7225 */ /* 0x000fe200078e003a */
[----:B------:R-:W-:-:S03]  /*484f0*/  IADD3 R62, P0, PT, R63, R60, RZ ;  /* 0x0000003c3f3e7210 */ /* 0x000fc60007f1e0ff */
[----:B------:R-:W-:Y:S01]  /*48500*/  VIADD R61, R61, UR8 ;  /* 0x000000083d3d7c36 */ /* 0x000fe20008000000 */
[----:B------:R-:W-:Y:S01]  /*48510*/  IADD3 R59, PT, PT, R59, UR10, RZ ;  /* 0x0000000a3b3b7c10 */ /* 0x000fe2000fffe0ff */
[----:B------:R-:W-:Y:S02]  /*48520*/  IMAD.X R63, RZ, RZ, RZ, P0 ;  /* 0x000000ffff3f7224 */ /* 0x000fe400000e06ff */
[----:B------:R-:W-:Y:S01]  /*48530*/  IMAD.WIDE.U32 R56, R15, R4, R56 ;  /* 0x000000040f387225 */ /* 0x000fe200078e0038 */
[----:B------:R-:W-:Y:S02]  /*48540*/  IADD3 R60, P3, PT, R61, R58, RZ ;  /* 0x0000003a3d3c7210 */ /* 0x000fe40007f7e0ff */
[----:B------:R-:W-:Y:S01]  /*48550*/  IADD3 R58, P0, PT, R59, R20, RZ ;  /* 0x000000143b3a7210 */ /* 0x000fe20007f1e0ff */
[----:B------:R-:W-:Y:S01]  /*48560*/  IMAD.WIDE.U32 R42, R32, R49, R62 ;  /* 0x00000031202a7225 */ /* 0x000fe200078e003e */
[----:B------:R-:W-:Y:S02]  /*48570*/  IADD3.X R61, PT, PT, RZ, RZ, RZ, P3, !PT ;  /* 0x000000ffff3d7210 */ /* 0x000fe40001ffe4ff */
[----:B------:R-:W-:Y:S01]  /*48580*/  IADD3 R56, P2, PT, R27, R56, RZ ;  /* 0x000000381b387210 */ /* 0x000fe20007f5e0ff */
[----:B------:R-:W-:Y:S01]  /*48590*/  IMAD.IADD R53, R24, 0x1, R65 ;  /* 0x0000000118357824 */ /* 0x000fe200078e0241 */
[----:B------:R-:W-:Y:S01]  /*485a0*/  IADD3 R63, PT, PT, R43, UR7, RZ ;  /* 0x000000072b3f7c10 */ /* 0x000fe2000fffe0ff */
[----:B------:R-:W-:-:S04]  /*485b0*/  IMAD.WIDE.U32 R60, R33, R51, R60 ;  /* 0x00000033213c7225 */ /* 0x000fc800078e003c */
[----:B------:R-:W-:Y:S02]  /*485c0*/  HFMA2 R65, -RZ, RZ, 0, 0 ;  /* 0x00000000ff417431 */ /* 0x000fe400000001ff */
[----:B------:R-:W-:Y:S01]  /*485d0*/  IMAD.X R59, RZ, RZ, RZ, P0 ;  /* 0x000000ffff3b7224 */ /* 0x000fe200000e06ff */
[----:B------:R-:W-:Y:S01]  /*485e0*/  IADD3 R62, P0, PT, R63, R60, RZ ;  /* 0x0000003c3f3e7210 */ /* 0x000fe20007f1e0ff */
[----:B------:R-:W-:Y:S02]  /*485f0*/  VIADD R61, R61, UR9 ;  /* 0x000000093d3d7c36 */ /* 0x000fe40008000000 */
[----:B------:R-:W-:Y:S01]  /*48600*/  IMAD.WIDE.U32 R58, R41, R95, R58 ;  /* 0x0000005f293a7225 */ /* 0x000fe200078e003a */
[----:B------:R-:W-:-:S03]  /*48610*/  IADD3.X R63, PT, PT, RZ, RZ, RZ, P0, !PT ;  /* 0x000000ffff3f7210 */ /* 0x000fc600007fe4ff */
[----:B------:R-:W-:Y:S01]  /*48620*/  IMAD.IADD R22, R38, 0x1, R57 ;  /* 0x0000000126167824 */ /* 0x000fe200078e0239 */
[----:B------:R-:W-:Y:S01]  /*48630*/  IADD3.X R57, PT, PT, RZ, RZ, RZ, P2, !PT ;  /* 0x000000ffff397210 */ /* 0x000fe200017fe4ff */
[----:B------:R-:W-:Y:S01]  /*48640*/  IMAD R27, R64, UR11, RZ ;  /* 0x0000000b401b7c24 */ /* 0x000fe2000f8e02ff */
[----:B------:R-:W-:Y:S01]  /*48650*/  IADD3 R60, P0, PT, R61, R58, RZ ;  /* 0x0000003a3d3c7210 */ /* 0x000fe20007f1e0ff */
[----:B------:R-:W-:Y:S02]  /*48660*/  IMAD.X R49, RZ, RZ, RZ, P1 ;  /* 0x000000ffff317224 */ /* 0x000fe400008e06ff */
[----:B------:R-:W-:-:S04]  /*48670*/  IMAD.HI.U32 R46, R27, UR16, R64 ;  /* 0x000000101b2e7c27 */ /* 0x000fc8000f8e0040 */
[----:B------:R-:W-:-:S04]  /*48680*/  IMAD.WIDE.U32 R64, R19, R6, R56 ;  /* 0x0000000613407225 */ /* 0x000fc800078e0038 */
[----:B0-----:R-:W-:Y:S01]  /*48690*/  IMAD.WIDE.U32 R56, R21, R44, R48 ;  /* 0x0000002c15387225 */ /* 0x001fe200078e0030 */
[----:B------:R-:W-:-:S03]  /*486a0*/  IADD3 R65, PT, PT, R26, R65, RZ ;  /* 0x000000411a417210 */ /* 0x000fc60007ffe0ff */
[----:B------:R-:W-:Y:S01]  /*486b0*/  IMAD.X R61, RZ, RZ, RZ, P0 ;  /* 0x000000ffff3d7224 */ /* 0x000fe200000e06ff */
[----:B------:R-:W-:Y:S01]  /*486c0*/  IADD3 R58, P0, PT, R56, R18, RZ ;  /* 0x00000012383a7210 */ /* 0x000fe20007f1e0ff */
        /* <DEDUP_REMOVED lines=8> */
[----:B------:R-:W-:Y:S01]  /*48750*/  VIADD R50, R49, UR10 ;  /* 0x0000000a31327c36 */ /* 0x000fe20008000000 */
[----:B------:R-:W-:Y:S01]  /*48760*/  IADD3 R48, P0, PT, R21, R48, RZ ;  /* 0x0000003015307210 */ /* 0x000fe20007f1e0ff */
[----:B------:R-:W-:Y:S01]  /*48770*/  IMAD.WIDE.U32 R60, R23, R0, R62 ;  /* 0x00000000173c7225 */ /* 0x000fe200078e003e */
[----:B------:R-:W-:-:S03]  /*48780*/  IADD3 R21, PT, PT, R7, R46, RZ ;  /* 0x0000002e07157210 */ /* 0x000fc60007ffe0ff */
        /* <DEDUP_REMOVED lines=9> */
[----:B------:R-:W-:Y:S01]  /*48820*/  IADD3.X R61, PT, PT, RZ, RZ, RZ, P3, !PT ;  /* 0x000000ffff3d7210 */ /* 0x000fe20001ffe4ff */
[----:B------:R-:W-:-:S02]  /*48830*/  IMAD.X R45, RZ, RZ, RZ, P1 ;  /* 0x000000ffff2d7224 */ /* 0x000fc400008e06ff */
[----:B------:R-:W-:Y:S01]  /*48840*/  IMAD.WIDE.U32 R54, R41, R33, R50 ;  /* 0x0000002129367225 */ /* 0x000fe200078e0032 */
[----:B------:R-:W-:-:S03]  /*48850*/  IADD3 R50, P0, PT, R18, R57, RZ ;  /* 0x0000003912327210 */ /* 0x000fc60007f1e0ff */
[----:B------:R-:W-:Y:S01]  /*48860*/  VIADD R57, R49, UR9 ;  /* 0x0000000931397c36 */ /* 0x000fe20008000000 */
[----:B------:R-:W-:Y:S01]  /*48870*/  IADD3.X R51, PT, PT, RZ, RZ, RZ, P0, !PT ;  /* 0x000000ffff337210 */ /* 0x000fe200007fe4ff */
[----:B------:R-:W-:Y:S02]  /*48880*/  IMAD.X R59, RZ, RZ, RZ, P2 ;  /* 0x000000ffff3b7224 */ /* 0x000fe400010e06ff */
[----:B------:R-:W-:Y:S01]  /*48890*/  IMAD.WIDE.U32 R60, R27, UR17, R60 ;  /* 0x000000111b3c7c25 */ /* 0x000fe2000f8e003c */
[----:B------:R-:W-:-:S03]  /*488a0*/  IADD3 R56, P0, PT, R57, R54, RZ ;  /* 0x0000003639387210 */ /* 0x000fc60007f1e0ff */
[----:B------:R-:W-:-:S04]  /*488b0*/  IMAD.WIDE.U32 R58, R15, R5, R58 ;  /* 0x000000050f3a7225 */ /* 0x000fc800078e003a */
[----:B------:R-:W-:Y:S01]  /*488c0*/  IMAD.WIDE.U32 R50, R17, R44, R50 ;  /* 0x0000002c11327225 */ /* 0x000fe200078e0032 */
[----:B------:R-:W-:Y:S02]  /*488d0*/  IADD3 R17, PT, PT, R39, R59, RZ ;  /* 0x0000003b27117210 */ /* 0x000fe40007ffe0ff */
[----:B------:R-:W-:Y:S01]  /*488e0*/  IADD3 R58, P2, PT, R65, R58, RZ ;  /* 0x0000003a413a7210 */ /* 0x000fe20007f5e0ff */
[----:B------:R-:W-:Y:S01]  /*488f0*/  IMAD.X R57, RZ, RZ, RZ, P0 ;  /* 0x000000ffff397224 */ /* 0x000fe200000e06ff */
[----:B------:R-:W-:Y:S01]  /*48900*/  IADD3 R54, P0, PT, R50, R17, RZ ;  /* 0x0000001132367210 */ /* 0x000fe20007f1e0ff */
[----:B------:R-:W-:Y:S01]  /*48910*/  IMAD.IADD R33, R24, 0x1, R61 ;  /* 0x0000000118217824 */ /* 0x000fe200078e023d */
[----:B------:R-:W-:Y:S01]  /*48920*/  IADD3 R17, PT, PT, R13, R55, RZ ;  /* 0x000000370d117210 */ /* 0x000fe20007ffe0ff */
[----:B------:R-:W-:Y:S01]  /*48930*/  IMAD.WIDE.U32 R46, R32, R47, R56 ;  /* 0x0000002f202e7225 */ /* 0x000fe200078e0038 */
[----:B------:R-:W-:-:S03]  /*48940*/  MOV R61, RZ ;  /* 0x000000ff003d7202 */ /* 0x000fc60000000f00 */
[----:B------:R-:W-:Y:S01]  /*48950*/  IMAD.X R59, RZ, RZ, RZ, P2 ;  /* 0x000000ffff3b7224 */ /* 0x000fe200010e06ff */
[----:B------:R-:W-:Y:S01]  /*48960*/  IADD3 R18, PT, PT, R47, UR10, RZ ;  /* 0x0000000a2f127c10 */ /* 0x000fe2000fffe0ff */
[----:B------:R-:W-:Y:S01]  /*48970*/  IMAD.X R55, RZ, RZ, RZ, P0 ;  /* 0x000000ffff377224 */ /* 0x000fe200000e06ff */
[----:B------:R-:W-:Y:S01]  /*48980*/  IADD3 R45, P0, PT, R45, R52, RZ ;  /* 0x000000342d2d7210 */ /* 0x000fe20007f1e0ff */
        /* <DEDUP_REMOVED lines=8> */
[----:B------:R-:W-:Y:S01]  /*48a10*/  IMAD R21, R60, UR11, RZ ;  /* 0x0000000b3c157c24 */ /* 0x000fe2000f8e02ff */
        /* <DEDUP_REMOVED lines=17> */
[----:B------:R-:W-:Y:S01]  /*48b30*/  IMAD.X R53, RZ, RZ, RZ, P2 ;  /* 0x000000ffff357224 */ /* 0x000fe200010e06ff */
[----:B------:R-:W-:Y:S01]  /*48b40*/  IADD3 R15, P2, PT, R43, R17, RZ ;  /* 0x000000112b0f7210 */ /* 0x000fe20007f5e0ff */
[----:B------:R-:W-:Y:S01]  /*48b50*/  IMAD.HI.U32 R60, R21, UR16, R60 ;  /* 0x00000010153c7c27 */ /* 0x000fe2000f8e003c */
[----:B------:R-:W-:Y:S02]  /*48b60*/  IADD3 R42, P4, PT, R42, R51, RZ ;  /* 0x000000332a2a7210 */ /* 0x000fe40007f9e0ff */
[----:B------:R-:W-:Y:S01]  /*48b70*/  IADD3.X R51, PT, PT, RZ, RZ, RZ, P5, !PT ;  /* 0x000000ffff337210 */ /* 0x000fe20002ffe4ff */
[----:B------:R-:W-:Y:S01]  /*48b80*/  IMAD.WIDE.U32 R52, R27, R0, R52 ;  /* 0x000000001b347225 */ /* 0x000fe200078e0034 */
[----:B------:R-:W-:-:S02]  /*48b90*/  IADD3.X R43, PT, PT, RZ, RZ, RZ, P4, !PT ;  /* 0x000000ffff2b7210 */ /* 0x000fc400027fe4ff */
[----:B------:R-:W-:Y:S01]  /*48ba0*/  IADD3.X R20, PT, PT, RZ, RZ, RZ, P1, !PT ;  /* 0x000000ffff147210 */ /* 0x000fe20000ffe4ff */
[----:B------:R-:W-:Y:S01]  /*48bb0*/  IMAD.IADD R55, R7, 0x1, R60 ;  /* 0x0000000107377824 */ /* 0x000fe200078e023c */
[----:B------:R-:W-:Y:S01]  /*48bc0*/  IADD3.X R49, PT, PT, RZ, RZ, RZ, P0, !PT ;  /* 0x000000ffff317210 */ /* 0x000fe200007fe4ff */
        /* <DEDUP_REMOVED lines=10> */
[----:B------:R-:W-:Y:S01]  /*48c70*/  IMAD.WIDE.U32 R54, R21, UR17, R54 ;  /* 0x0000001115367c25 */ /* 0x000fe2000f8e0036 */
        /* <DEDUP_REMOVED lines=8> */
[----:B------:R-:W-:-:S02]  /*48d00*/  IADD3 R15, PT, PT, R24, R55, RZ ;  /* 0x00000037180f7210 */ /* 0x000fc40007ffe0ff */
        /* <DEDUP_REMOVED lines=8> */
[----:B------:R-:W-:Y:S01]  /*48d90*/  IMAD R15, R54, UR11, RZ ;  /* 0x0000000b360f7c24 */ /* 0x000fe2000f8e02ff */
[----:B------:R-:W-:Y:S01]  /*48da0*/  IADD3.X R51, PT, PT, RZ, RZ, RZ, P5, !PT ;  /* 0x000000ffff337210 */ /* 0x000fe20002ffe4ff */
[----:B------:R-:W-:Y:S02]  /*48db0*/  IMAD.IADD R49, R39, 0x1, R49 ;  /* 0x0000000127317824 */ /* 0x000fe400078e0231 */
[----:B------:R-:W-:Y:S02]  /*48dc0*/  IMAD.MOV.U32 R55, RZ, RZ, RZ ;  /* 0x000000ffff377224 */ /* 0x000fe400078e00ff */
[----:B------:R-:W-:Y:S01]  /*48dd0*/  IMAD.WIDE.U32 R52, R21, R0, R52 ;  /* 0x0000000015347225 */ /* 0x000fe200078e0034 */
[----:B------:R-:W-:-:S03]  /*48de0*/  IADD3 R48, P4, PT, R42, R49, RZ ;  /* 0x000000312a307210 */ /* 0x000fc60007f9e0ff */
[----:B------:R-:W-:Y:S01]  /*48df0*/  IMAD.HI.U32 R54, R15, UR16, R54 ;  /* 0x000000100f367c27 */ /* 0x000fe2000f8e0036 */
[----:B------:R-:W-:Y:S02]  /*48e00*/  IADD3.X R49, PT, PT, RZ, RZ, RZ, P4, !PT ;  /* 0x000000ffff317210 */ /* 0x000fe400027fe4ff */
        /* <DEDUP_REMOVED lines=43> */
[----:B------:R-:W-:Y:S02]  /*490c0*/  IADD3 R22, PT, PT, R40, R49, RZ ;  /* 0x0000003128167210 */ /* 0x000fe40007ffe0ff */
[----:B------:R-:W-:Y:S01]  /*490d0*/  IADD3 R50, P1, PT, R51, R48, RZ ;  /* 0x0000003033327210 */ /* 0x000fe20007f3e0ff */
[----:B------:R-:W-:Y:S01]  /*490e0*/  IMAD.X R53, RZ, RZ, RZ, P6 ;  /* 0x000000ffff357224 */ /* 0x000fe200030e06ff */
[----:B------:R-:W-:-:S03]  /*490f0*/  IADD3 R22, P2, PT, R22, R23, RZ ;  /* 0x0000001716167210 */ /* 0x000fc60007f5e0ff */
[----:B------:R-:W-:Y:S01]  /*49100*/  IMAD.X R51, RZ, RZ, RZ, P1 ;  /* 0x000000ffff337224 */ /* 0x000fe200008e06ff */
[----:B------:R-:W-:Y:S01]  /*49110*/  IADD3 R20, P1, PT, R20, R19, RZ ;  /* 0x0000001314147210 */ /* 0x000fe20007f3e0ff */
[----:B------:R-:W-:Y:S01]  /*49120*/  IMAD.WIDE.U32 R48, R15, R6, R52 ;  /* 0x000000060f307225 */ /* 0x000fe200078e0034 */
[----:B------:R-:W-:Y:S02]  /*49130*/  IADD3.X R23, PT, PT, RZ, RZ, RZ, P2, !PT ;  /* 0x000000ffff177210 */ /* 0x000fe400017fe4ff */
        /* <DEDUP_REMOVED lines=22> */
[----:B------:R-:W-:Y:S01]  /*492a0*/  IMAD.IADD R22, R40, 0x1, R51 ;  /* 0x0000000128167824 */ /* 0x000fe200078e0233 */
[----:B------:R-:W-:Y:S02]  /*492b0*/  IADD3 R50, P6, PT, R17, R50, RZ ;  /* 0x0000003211327210 */ /* 0x000fe40007fde0ff */
[----:B------:R-:W-:-:S02]  /*492c0*/  IADD3 R27, P5, PT, R27, R18, RZ ;  /* 0x000000121b1b7210 */ /* 0x000fc40007fbe0ff */
        /* <DEDUP_REMOVED lines=10> */
[----:B------:R-:W-:Y:S02]  /*49370*/  IADD3 R23, PT, PT, R39, R51, RZ ;  /* 0x0000003327177210 */ /* 0x000fe40007ffe0ff */
[----:B------:R-:W-:Y:S02]  /*49380*/  IADD3 R18, P4, PT, R18, R17, RZ ;  /* 0x0000001112127210 */ /* 0x000fe40007f9e0ff */
[----:B------:R-:W-:Y:S02]  /*49390*/  IADD3 R22, P6, PT, R20, R23, RZ ;  /* 0x0000001714167210 */ /* 0x000fe40007fde0ff */
[----:B------:R-:W-:-:S02]  /*493a0*/  IADD3.X R17, PT, PT, RZ, RZ, RZ, P0, !PT ;  /* 0x000000ffff117210 */ /* 0x000fc400007fe4ff */
[----:B------:R-:W-:Y:S01]  /*493b0*/  IADD3 R20, PT, PT, R13, R19, RZ ;  /* 0x000000130d147210 */ /* 0x000fe20007ffe0ff */
        /* <DEDUP_REMOVED lines=8> */
[----:B------:R-:W-:Y:S01]  /*49440*/  IADD3 R18, PT, PT, R40, R53, RZ ;  /* 0x0000003528127210 */ /* 0x000fe20007ffe0ff */
[----:B------:R-:W-:Y:S01]  /*49450*/  IMAD.X R17, RZ, RZ, RZ, P3 ;  /* 0x000000ffff117224 */ /* 0x000fe200018e06ff */
[----:B------:R-:W-:-:S02]  /*49460*/  MOV R21, R32 ;  /* 0x0000002000157202 */ /* 0x000fc40000000f00 */
[----:B------:R-:W-:Y:S02]  /*49470*/  IADD3 R18, P2, PT, R18, R19, RZ ;  /* 0x0000001312127210 */ /* 0x000fe40007f5e0ff */
[----:B------:R-:W-:Y:S01]  /*49480*/  IADD3 R13, PT, PT, R20, R13, R17 ;  /* 0x0000000d140d7210 */ /* 0x000fe20007ffe011 */
[----:B------:R-:W-:Y:S01]  /*49490*/  IMAD.X R20, RZ, RZ, RZ, P0 ;  /* 0x000000ffff147224 */ /* 0x000fe200000e06ff */
[----:B------:R-:W-:Y:S02]  /*494a0*/  IADD3.X R19, PT, PT, RZ, RZ, RZ, P2, !PT ;  /* 0x000000ffff137210 */ /* 0x000fe400017fe4ff */
[----:B------:R-:W-:Y:S01]  /*494b0*/  IADD3.X R17, PT, PT, RZ, RZ, RZ, P4, !PT ;  /* 0x000000ffff117210 */ /* 0x000fe200027fe4ff */
[----:B------:R-:W-:-:S03]  /*494c0*/  IMAD.WIDE.U32 R54, R15, R44, R18 ;  /* 0x0000002c0f367225 */ /* 0x000fc600078e0012 */
[----:B------:R-:W-:Y:S02]  /*494d0*/  IADD3 R13, PT, PT, R20, R13, R17 ;  /* 0x0000000d140d7210 */ /* 0x000fe40007ffe011 */
[----:B------:R-:W-:Y:S01]  /*494e0*/  MOV R20, R46 ;  /* 0x0000002e00147202 */ /* 0x000fe20000000f00 */
[----:B------:R-:W-:Y:S01]  /*494f0*/  IMAD.X R15, RZ, RZ, RZ, P1 ;  /* 0x000000ffff0f7224 */ /* 0x000fe200008e06ff */
[----:B------:R-:W-:Y:S01]  /*49500*/  MOV R18, R52 ;  /* 0x0000003400127202 */ /* 0x000fe20000000f00 */
[----:B------:R-:W-:Y:S02]  /*49510*/  IMAD.MOV.U32 R19, RZ, RZ, R48 ;  /* 0x000000ffff137224 */ /* 0x000fe400078e0030 */
[----:B------:R-:W-:Y:S01]  /*49520*/  IMAD.MOV.U32 R17, RZ, RZ, R54 ;  /* 0x000000ffff117224 */ /* 0x000fe200078e0036 */
[----:B------:R-:W-:Y:S01]  /*49530*/  IADD3 R13, PT, PT, R55, R13, R15 ;  /* 0x0000000d370d7210 */ /* 0x000fe20007ffe00f */
[----:B------:R-:W-:-:S03]  /*49540*/  IMAD.MOV.U32 R15, RZ, RZ, R50 ;  /* 0x000000ffff0f7224 */ /* 0x000fc600078e0032 */
        /* <DEDUP_REMOVED lines=28> */
.L_x_494:
[----:B------:R-:W-:Y:S01]  /*49710*/  IADD3 R22, P0, PT, R42, -UR16, RZ ;  /* 0x800000102a167c10 */ /* 0x000fe2000ff1e0ff */
[----:B------:R-:W0:Y:S01]  /*49720*/  LDC.64 R32, c[0x0][0x380] ;  /* 0x0000e000ff207b82 */ /* 0x000e220000000a00 */
[----:B------:R-:W-:-:S03]  /*49730*/  MOV R27, 0xffffffff ;  /* 0xffffffff001b7802 */ /* 0x000fc60000000f00 */
[----:B------:R-:W-:-:S05]  /*49740*/  IMAD.X R23, RZ, RZ, -0x1, P0 ;  /* 0xffffffffff177424 */ /* 0x000fca00000e06ff */
[----:B------:R-:W-:-:S04]  /*49750*/  SHF.R.U32.HI R23, RZ, 0x1f, R23 ;  /* 0x0000001fff177819 */ /* 0x000fc80000011617 */
[----:B------:R-:W-:-:S04]  /*49760*/  IADD3 R20, P0, P1, R20, -UR17, -R23 ;  /* 0x8000001114147c10 */ /* 0x000fc8000f91e817 */
        /* <DEDUP_REMOVED lines=26> */
.L_x_495:
[----:B------:R-:W-:Y:S02]  /*49910*/  HFMA2 R43, -RZ, RZ, 0, 0 ;  /* 0x00000000ff2b7431 */ /* 0x000fe400000001ff */
[----:B0-----:R-:W-:Y:S01]  /*49920*/  IMAD.WIDE.U32 R32, R16, R29, RZ ;  /* 0x0000001d10207225 */ /* 0x001fe200078e00ff */
        /* <DEDUP_REMOVED lines=45> */
[----:B------:R-:W-:Y:S02]  /*49c00*/  IMAD.MOV.U32 R45, RZ, RZ, RZ ;  /* 0x000000ffff2d7224 */ /* 0x000fe400078e00ff */
[----:B------:R-:W-:Y:S02]  /*49c10*/  HFMA2 R43, -RZ, RZ, 0, 0 ;  /* 0x00000000ff2b7431 */ /* 0x000fe400000001ff */
[----:B------:R-:W-:Y:S01]  /*49c20*/  IMAD.HI.U32 R52, R27, UR16, R50 ;  /* 0x000000101b347c27 */ /* 0x000fe2000f8e0032 */
[----:B------:R-:W-:Y:S02]  /*49c30*/  IADD3 R50, P2, PT, R41, R48, RZ ;  /* 0x0000003029327210 */ /* 0x000fe40007f5e0ff */
[----:B------:R-:W-:Y:S01]  /*49c40*/  IADD3 R48, P1, PT, R49, R42, RZ ;  /* 0x0000002a31307210 */ /* 0x000fe20007f3e0ff */
[----:B------:R-:W-:Y:S01]  /*49c50*/  IMAD.WIDE.U32 R44, R29, R10, R44 ;  /* 0x0000000a1d2c7225 */ /* 0x000fe200078e002c */
[----:B------:R-:W-:-:S02]  /*49c60*/  IADD3 R46, P0, PT, R47, R32, RZ ;  /* 0x000000202f2e7210 */ /* 0x000fc40007f1e0ff */
[----:B------:R-:W-:Y:S01]  /*49c70*/  IADD3.X R51, PT, PT, RZ, RZ, RZ, P2, !PT ;  /* 0x000000ffff337210 */ /* 0x000fe200017fe4ff */
[----:B------:R-:W-:Y:S01]  /*49c80*/  VIADD R42, R45, UR9 ;  /* 0x000000092d2a7c36 */ /* 0x000fe20008000000 */
[----:B------:R-:W-:Y:S01]  /*49c90*/  IADD3 R33, PT, PT, R7, R52, RZ ;  /* 0x0000003407217210 */ /* 0x000fe20007ffe0ff */
[----:B------:R-:W-:Y:S02]  /*49ca0*/  IMAD.X R49, RZ, RZ, RZ, P1 ;  /* 0x000000ffff317224 */ /* 0x000fe400008e06ff */
[----:B------:R-:W-:-:S04]  /*49cb0*/  IMAD.WIDE.U32 R42, R29, R8, R42 ;  /* 0x000000081d2a7225 */ /* 0x000fc800078e002a */
[----:B------:R-:W-:Y:S01]  /*49cc0*/  IMAD.X R47, RZ, RZ, RZ, P0 ;  /* 0x000000ffff2f7224 */ /* 0x000fe200000e06ff */
[----:B------:R-:W-:Y:S01]  /*49cd0*/  IADD3 R32, PT, PT, R43, UR10, RZ ;  /* 0x0000000a2b207c10 */ /* 0x000fe2000fffe0ff */
[----:B------:R-:W-:-:S04]  /*49ce0*/  IMAD.WIDE.U32 R48, R30, R14, R48 ;  /* 0x0000000e1e307225 */ /* 0x000fc800078e0030 */
[----:B------:R-:W-:-:S04]  /*49cf0*/  IMAD.WIDE.U32 R46, R28, R11, R46 ;  /* 0x0000000b1c2e7225 */ /* 0x000fc800078e002e */
[----:B------:R-:W-:Y:S01]  /*49d00*/  VIADD R43, R49, UR5 ;  /* 0x00000005312b7c36 */ /* 0x000fe20008000000 */
[----:B------:R-:W-:Y:S01]  /*49d10*/  IADD3 R45, PT, PT, R47, UR7, RZ ;  /* 0x000000072f2d7c10 */ /* 0x000fe2000fffe0ff */
[----:B------:R-:W-:-:S03]  /*49d20*/  IMAD.WIDE.U32 R50, R23, R0, R50 ;  /* 0x0000000017327225 */ /* 0x000fc600078e0032 */
[----:B------:R-:W-:Y:S01]  /*49d30*/  IADD3 R46, P0, PT, R43, R46, RZ ;  /* 0x0000002e2b2e7210 */ /* 0x000fe20007f1e0ff */
[----:B------:R-:W-:Y:S01]  /*49d40*/  IMAD.MOV.U32 R49, RZ, RZ, RZ ;  /* 0x000000ffff317224 */ /* 0x000fe200078e00ff */
[----:B------:R-:W-:Y:S01]  /*49d50*/  IADD3 R50, P1, PT, R33, R50, RZ ;  /* 0x0000003221327210 */ /* 0x000fe20007f3e0ff */
[----:B------:R-:W-:Y:S01]  /*49d60*/  IMAD.MOV.U32 R33, RZ, RZ, RZ ;  /* 0x000000ffff217224 */ /* 0x000fe200078e00ff */
[----:B------:R-:W-:Y:S01]  /*49d70*/  IADD3.X R47, PT, PT, RZ, RZ, RZ, P0, !PT ;  /* 0x000000ffff2f7210 */ /* 0x000fe200007fe4ff */
[----:B------:R-:W-:Y:S01]  /*49d80*/  IMAD.WIDE.U32 R48, R31, R16, R48 ;  /* 0x000000101f307225 */ /* 0x000fe200078e0030 */
[----:B------:R-:W-:Y:S02]  /*49d90*/  IADD3 R44, P0, PT, R45, R44, RZ ;  /* 0x0000002c2d2c7210 */ /* 0x000fe40007f1e0ff */
[----:B------:R-:W-:Y:S01]  /*49da0*/  IADD3 R41, PT, PT, R25, R51, RZ ;  /* 0x0000003319297210 */ /* 0x000fe20007ffe0ff */
[----:B------:R-:W-:-:S04]  /*49db0*/  IMAD.WIDE.U32 R46, R30, R12, R46 ;  /* 0x0000000c1e2e7225 */ /* 0x000fc800078e002e */
[----:B------:R-:W-:Y:S01]  /*49dc0*/  IMAD.X R45, RZ, RZ, RZ, P0 ;  /* 0x000000ffff2d7224 */ /* 0x000fe200000e06ff */
[----:B------:R-:W-:Y:S01]  /*49dd0*/  IADD3 R48, P0, PT, R41, R48, RZ ;  /* 0x0000003029307210 */ /* 0x000fe20007f1e0ff */
[----:B------:R-:W-:Y:S01]  /*49de0*/  IMAD.WIDE.U32 R32, R3, R29, R32 ;  /* 0x0000001d03207225 */ /* 0x000fe200078e0020 */
[----:B------:R-:W-:Y:S02]  /*49df0*/  IADD3 R29, PT, PT, R49, UR4, RZ ;  /* 0x00000004311d7c10 */ /* 0x000fe4000fffe0ff */
[----:B------:R-:W-:Y:S01]  /*49e00*/  IADD3 R47, PT, PT, R47, UR6, RZ ;  /* 0x000000062f2f7c10 */ /* 0x000fe2000fffe0ff */
[----:B------:R-:W-:Y:S01]  /*49e10*/  IMAD.X R51, RZ, RZ, RZ, P1 ;  /* 0x000000ffff337224 */ /* 0x000fe200008e06ff */
[----:B------:R-:W-:Y:S01]  /*49e20*/  IADD3 R46, P1, PT, R29, R46, RZ ;  /* 0x0000002e1d2e7210 */ /* 0x000fe20007f3e0ff */
[----:B------:R-:W-:-:S04]  /*49e30*/  IMAD.WIDE.U32 R44, R28, R9, R44 ;  /* 0x000000091c2c7225 */ /* 0x000fc800078e002c */
[----:B------:R-:W-:-:S04]  /*49e40*/  IMAD.WIDE.U32 R50, R27, UR17, R50 ;  /* 0x000000111b327c25 */ /* 0x000fc8000f8e0032 */
[----:B------:R-:W-:Y:S01]  /*49e50*/  IMAD.X R49, RZ, RZ, RZ, P0 ;  /* 0x000000ffff317224 */ /* 0x000fe200000e06ff */
[----:B------:R-:W-:Y:S01]  /*49e60*/  IADD3 R44, P0, PT, R47, R44, RZ ;  /* 0x0000002c2f2c7210 */ /* 0x000fe20007f1e0ff */
[----:B------:R-:W-:Y:S01]  /*49e70*/  IMAD.IADD R41, R24, 0x1, R51 ;  /* 0x0000000118297824 */ /* 0x000fe200078e0233 */
[----:B------:R-:W-:Y:S01]  /*49e80*/  MOV R51, RZ ;  /* 0x000000ff00337202 */ /* 0x000fe20000000f00 */
[----:B------:R-:W-:Y:S01]  /*49e90*/  IMAD R29, R50, UR11, RZ ;  /* 0x0000000b321d7c24 */ /* 0x000fe2000f8e02ff */
[----:B------:R-:W-:Y:S01]  /*49ea0*/  IADD3.X R47, PT, PT, RZ, RZ, RZ, P1, !PT ;  /* 0x000000ffff2f7210 */ /* 0x000fe20000ffe4ff */
[----:B------:R-:W-:-:S04]  /*49eb0*/  IMAD.WIDE.U32 R48, R23, R6, R48 ;  /* 0x0000000617307225 */ /* 0x000fc800078e0030 */
[----:B------:R-:W-:Y:S01]  /*49ec0*/  VIADD R43, R45, UR8 ;  /* 0x000000082d2b7c36 */ /* 0x000fe20008000000 */
[----:B------:R-:W-:Y:S01]  /*49ed0*/  IADD3.X R45, PT, PT, RZ, RZ, RZ, P0, !PT ;  /* 0x000000ffff2d7210 */ /* 0x000fe200007fe4ff */
[----:B------:R-:W-:Y:S01]  /*49ee0*/  IMAD.HI.U32 R52, R29, UR16, R50 ;  /* 0x000000101d347c27 */ /* 0x000fe2000f8e0032 */
[----:B------:R-:W-:Y:S02]  /*49ef0*/  IADD3 R50, P1, PT, R41, R48, RZ ;  /* 0x0000003029327210 */ /* 0x000fe40007f3e0ff */
[----:B------:R-:W-:Y:S01]  /*49f00*/  IADD3 R42, P0, PT, R43, R42, RZ ;  /* 0x0000002a2b2a7210 */ /* 0x000fe20007f1e0ff */
[----:B------:R-:W-:Y:S01]  /*49f10*/  IMAD.WIDE.U32 R46, R31, R14, R46 ;  /* 0x0000000e1f2e7225 */ /* 0x000fe200078e002e */
[----:B------:R-:W-:Y:S02]  /*49f20*/  IADD3 R53, PT, PT, R7, R52, RZ ;  /* 0x0000003407357210 */ /* 0x000fe40007ffe0ff */
[----:B------:R-:W-:Y:S01]  /*49f30*/  IADD3.X R43, PT, PT, RZ, RZ, RZ, P0, !PT ;  /* 0x000000ffff2b7210 */ /* 0x000fe200007fe4ff */
[----:B------:R-:W-:Y:S01]  /*49f40*/  IMAD.WIDE.U32 R44, R30, R11, R44 ;  /* 0x0000000b1e2c7225 */ /* 0x000fe200078e002c */
[----:B------:R-:W-:-:S03]  /*49f50*/  IADD3 R55, PT, PT, R26, R49, RZ ;  /* 0x000000311a377210 */ /* 0x000fc60007ffe0ff */
[----:B------:R-:W-:Y:S02]  /*49f60*/  VIADD R41, R47, UR5 ;  /* 0x000000052f297c36 */ /* 0x000fe40008000000 */
[----:B------:R-:W-:Y:S02]  /*49f70*/  IMAD.X R51, RZ, RZ, RZ, P1 ;  /* 0x000000ffff337224 */ /* 0x000fe400008e06ff */
[----:B------:R-:W-:Y:S01]  /*49f80*/  VIADD R47, R45, UR7 ;  /* 0x000000072d2f7c36 */ /* 0x000fe20008000000 */
[----:B------:R-:W-:Y:S01]  /*49f90*/  IADD3 R48, P0, PT, R41, R44, RZ ;  /* 0x0000002c29307210 */ /* 0x000fe20007f1e0ff */
[----:B------:R-:W-:-:S04]  /*49fa0*/  IMAD.WIDE.U32 R44, R27, R0, R50 ;  /* 0x000000001b2c7225 */ /* 0x000fc800078e0032 */
[----:B------:R-:W-:Y:S02]  /*49fb0*/  HFMA2 R51, -RZ, RZ, 0, 0 ;  /* 0x00000000ff337431 */ /* 0x000fe400000001ff */
[----:B------:R-:W-:Y:S01]  /*49fc0*/  IMAD.MOV.U32 R50, RZ, RZ, R46 ;  /* 0x000000ffff327224 */ /* 0x000fe200078e002e */
[----:B------:R-:W-:Y:S01]  /*49fd0*/  IADD3 R52, P3, PT, R53, R44, RZ ;  /* 0x0000002c35347210 */ /* 0x000fe20007f7e0ff */
[----:B------:R-:W-:Y:S01]  /*49fe0*/  IMAD.WIDE.U32 R42, R28, R10, R42 ;  /* 0x0000000a1c2a7225 */ /* 0x000fe200078e002a */
[----:B------:R-:W-:Y:S02]  /*49ff0*/  IADD3 R41, PT, PT, R25, R45, RZ ;  /* 0x0000002d19297210 */ /* 0x000fe40007ffe0ff */
[----:B------:R-:W-:Y:S01]  /*4a000*/  IADD3.X R53, PT, PT, RZ, RZ, RZ, P3, !PT ;  /* 0x000000ffff357210 */ /* 0x000fe20001ffe4ff */
[----:B------:R-:W-:Y:S01]  /*4a010*/  IMAD.X R49, RZ, RZ, RZ, P0 ;  /* 0x000000ffff317224 */ /* 0x000fe200000e06ff */
[----:B------:R-:W-:Y:S01]  /*4a020*/  IADD3 R44, P0, PT, R47, R42, RZ ;  /* 0x0000002a2f2c7210 */ /* 0x000fe20007f1e0ff */
[----:B------:R-:W-:-:S03]  /*4a030*/  IMAD.WIDE.U32 R50, R34, R16, R50 ;  /* 0x0000001022327225 */ /* 0x000fc600078e0032 */
[----:B------:R-:W-:Y:S01]  /*4a040*/  IADD3.X R45, PT, PT, RZ, RZ, RZ, P0, !PT ;  /* 0x000000ffff2d7210 */ /* 0x000fe200007fe4ff */
[----:B------:R-:W-:Y:S01]  /*4a050*/  IMAD.WIDE.U32 R46, R31, R12, R48 ;  /* 0x0000000c1f2e7225 */ /* 0x000fe200078e0030 */
[----:B------:R-:W-:-:S03]  /*4a060*/  IADD3 R48, P1, PT, R55, R50, RZ ;  /* 0x0000003237307210 */ /* 0x000fc60007f3e0ff */
[----:B------:R-:W-:Y:S01]  /*4a070*/  VIADD R49, R51, UR4 ;  /* 0x0000000433317c36 */ /* 0x000fe20008000000 */
[----:B------:R-:W-:Y:S01]  /*4a080*/  IADD3 R47, PT, PT, R47, UR6, RZ ;  /* 0x000000062f2f7c10 */ /* 0x000fe2000fffe0ff */
[----:B------:R-:W-:Y:S02]  /*4a090*/  VIADD R43, R43, UR9 ;  /* 0x000000092b2b7c36 */ /* 0x000fe40008000000 */
        /* <DEDUP_REMOVED lines=11> */
[----:B------:R-:W-:Y:S02]  /*4a150*/  IMAD.X R49, RZ, RZ, RZ, P0 ;  /* 0x000000ffff317224 */ /* 0x000fe400000e06ff */
[----:B------:R-:W-:Y:S01]  /*4a160*/  VIADD R55, R45, UR8 ;  /* 0x000000082d377c36 */ /* 0x000fe20008000000 */
[----:B------:R-:W-:Y:S01]  /*4a170*/  IADD3.X R45, PT, PT, RZ, RZ, RZ, P1, !PT ;  /* 0x000000ffff2d7210 */ /* 0x000fe20000ffe4ff */
[----:B------:R-:W-:Y:S02]  /*4a180*/  VIADD R32, R43, UR10 ;  /* 0x0000000a2b207c36 */ /* 0x000fe40008000000 */
[----:B------:R-:W-:Y:S01]  /*4a190*/  IMAD.WIDE.U32 R46, R34, R14, R46 ;  /* 0x0000000e222e7225 */ /* 0x000fe200078e002e */
[----:B------:R-:W-:Y:S02]  /*4a1a0*/  IADD3 R42, P1, PT, R55, R42, RZ ;  /* 0x0000002a372a7210 */ /* 0x000fe40007f3e0ff */
[----:B------:R-:W-:Y:S01]  /*4a1b0*/  IADD3 R32, P0, PT, R33, R32, RZ ;  /* 0x0000002021207210 */ /* 0x000fe20007f1e0ff */
[----:B------:R-:W-:Y:S01]  /*4a1c0*/  IMAD.WIDE.U32 R50, R29, UR17, R52 ;  /* 0x000000111d327c25 */ /* 0x000fe2000f8e0034 */
[----:B------:R-:W-:-:S02]  /*4a1d0*/  IADD3 R33, PT, PT, R47, UR5, RZ ;  /* 0x000000052f217c10 */ /* 0x000fc4000fffe0ff */
[----:B------:R-:W-:Y:S01]  /*4a1e0*/  IADD3.X R43, PT, PT, RZ, RZ, RZ, P1, !PT ;  /* 0x000000ffff2b7210 */ /* 0x000fe20000ffe4ff */
[----:B------:R-:W-:Y:S01]  /*4a1f0*/  IMAD.WIDE.U32 R48, R27, R6, R48 ;  /* 0x000000061b307225 */ /* 0x000fe200078e0030 */
[----:B------:R-:W-:Y:S02]  /*4a200*/  IADD3 R53, PT, PT, R24, R51, RZ ;  /* 0x0000003318357210 */ /* 0x000fe40007ffe0ff */
[----:B------:R-:W-:Y:S01]  /*4a210*/  MOV R51, RZ ;  /* 0x000000ff00337202 */ /* 0x000fe20000000f00 */
[----:B------:R-:W-:-:S04]  /*4a220*/  IMAD.WIDE.U32 R44, R31, R11, R44 ;  /* 0x0000000b1f2c7225 */ /* 0x000fc800078e002c */
[----:B------:R-:W-:Y:S02]  /*4a230*/  IMAD.IADD R55, R26, 0x1, R49 ;  /* 0x000000011a377824 */ /* 0x000fe400078e0231 */
[----:B------:R-:W-:Y:S02]  /*4a240*/  HFMA2 R49, -RZ, RZ, 0, 0 ;  /* 0x00000000ff317431 */ /* 0x000fe400000001ff */
[----:B------:R-:W-:Y:S01]  /*4a250*/  IMAD R41, R50, UR11, RZ ;  /* 0x0000000b32297c24 */ /* 0x000fe2000f8e02ff */
[----:B------:R-:W-:Y:S01]  /*4a260*/  IADD3 R44, P2, PT, R33, R44, RZ ;  /* 0x0000002c212c7210 */ /* 0x000fe20007f5e0ff */
[----:B------:R-:W-:Y:S01]  /*4a270*/  IMAD.WIDE.U32 R42, R30, R10, R42 ;  /* 0x0000000a1e2a7225 */ /* 0x000fe200078e002a */
[----:B------:R-:W-:Y:S02]  /*4a280*/  IADD3.X R33, PT, PT, RZ, RZ, RZ, P0, !PT ;  /* 0x000000ffff217210 */ /* 0x000fe400007fe4ff */
[----:B------:R-:W-:Y:S01]  /*4a290*/  IADD3 R52, P0, PT, R53, R48, RZ ;  /* 0x0000003035347210 */ /* 0x000fe20007f1e0ff */
[----:B------:R-:W-:Y:S01]  /*4a2a0*/  IMAD.HI.U32 R54, R41, UR16, R50 ;  /* 0x0000001029367c27 */ /* 0x000fe2000f8e0032 */
[----:B------:R-:W-:-:S03]  /*4a2b0*/  IADD3 R43, PT, PT, R43, UR9, RZ ;  /* 0x000000092b2b7c10 */ /* 0x000fc6000fffe0ff */
        /* <DEDUP_REMOVED lines=14> */
[----:B------:R-:W-:Y:S01]  /*4a3a0*/  VIADD R49, R47, UR6 ;  /* 0x000000062f317c36 */ /* 0x000fe20008000000 */
[----:B------:R-:W-:Y:S01]  /*4a3b0*/  IADD3.X R43, PT, PT, RZ, RZ, RZ, P0, !PT ;  /* 0x000000ffff2b7210 */ /* 0x000fe200007fe4ff */
[----:B------:R-:W-:Y:S01]  /*4a3c0*/  IMAD.WIDE.U32 R46, R29, R0, R52 ;  /* 0x000000001d2e7225 */ /* 0x000fe200078e0034 */
[----:B------:R-:W-:-:S03]  /*4a3d0*/  IADD3 R53, PT, PT, R7, R54, RZ ;  /* 0x0000003607357210 */ /* 0x000fc60007ffe0ff */
[----:B------:R-:W-:Y:S01]  /*4a3e0*/  IMAD.WIDE.U32 R44, R31, R9, R44 ;  /* 0x000000091f2c7225 */ /* 0x000fe200078e002c */
[----:B------:R-:W-:-:S03]  /*4a3f0*/  IADD3 R52, P4, PT, R53, R46, RZ ;  /* 0x0000002e35347210 */ /* 0x000fc60007f9e0ff */
[----:B------:R-:W-:Y:S01]  /*4a400*/  IMAD.WIDE.U32 R42, R30, R8, R42 ;  /* 0x000000081e2a7225 */ /* 0x000fe200078e002a */
[----:B------:R-:W-:Y:S02]  /*4a410*/  IADD3 R46, P0, PT, R49, R44, RZ ;  /* 0x0000002c312e7210 */ /* 0x000fe40007f1e0ff */
[----:B------:R-:W-:Y:S01]  /*4a420*/  IADD3.X R49, PT, PT, RZ, RZ, RZ, P2, !PT ;  /* 0x000000ffff317210 */ /* 0x000fe200017fe4ff */
[----:B------:R-:W-:Y:S01]  /*4a430*/  VIADD R45, R45, UR8 ;  /* 0x000000082d2d7c36 */ /* 0x000fe20008000000 */
[----:B------:R-:W-:Y:S01]  /*4a440*/  IADD3.X R53, PT, PT, RZ, RZ, RZ, P4, !PT ;  /* 0x000000ffff357210 */ /* 0x000fe200027fe4ff */
[----:B------:R-:W-:Y:S01]  /*4a450*/  IMAD.WIDE.U32 R50, R23, R5, R50 ;  /* 0x0000000517327225 */ /* 0x000fe200078e0032 */
[----:B------:R-:W-:Y:S02]  /*4a460*/  IADD3 R43, PT, PT, R43, UR10, RZ ;  /* 0x0000000a2b2b7c10 */ /* 0x000fe4000fffe0ff */
[----:B------:R-:W-:Y:S01]  /*4a470*/  IADD3 R44, P1, PT, R45, R42, RZ ;  /* 0x0000002a2d2c7210 */ /* 0x000fe20007f3e0ff */
[----:B------:R-:W-:Y:S01]  /*4a480*/  IMAD.IADD R57, R25, 0x1, R47 ;  /* 0x0000000119397824 */ /* 0x000fe200078e022f */
[----:B------:R-:W-:Y:S01]  /*4a490*/  IADD3 R50, P3, PT, R55, R50, RZ ;  /* 0x0000003237327210 */ /* 0x000fe20007f7e0ff */
[----:B------:R-:W-:Y:S01]  /*4a4a0*/  IMAD.X R47, RZ, RZ, RZ, P0 ;  /* 0x000000ffff2f7224 */ /* 0x000fe200000e06ff */
[----:B------:R-:W-:Y:S01]  /*4a4b0*/  IADD3 R42, P0, PT, R33, R43, RZ ;  /* 0x0000002b212a7210 */ /* 0x000fe20007f1e0ff */
[----:B------:R-:W-:-:S04]  /*4a4c0*/  IMAD.WIDE.U32 R48, R35, R14, R48 ;  /* 0x0000000e23307225 */ /* 0x000fc800078e0030 */
[----:B------:R-:W-:-:S04]  /*4a4d0*/  IMAD.WIDE.U32 R52, R41, UR17, R52 ;  /* 0x0000001129347c25 */ /* 0x000fc8000f8e0034 */
[----:B------:R-:W-:Y:S01]  /*4a4e0*/  IMAD.WIDE.U32 R32, R34, R11, R46 ;  /* 0x0000000b22207225 */ /* 0x000fe200078e002e */
[----:B------:R-:W-:-:S03]  /*4a4f0*/  IADD3 R59, PT, PT, R24, R53, RZ ;  /* 0x00000035183b7210 */ /* 0x000fc60007ffe0ff */
[----:B------:R-:W-:Y:S01]  /*4a500*/  IMAD.IADD R55, R39, 0x1, R51 ;  /* 0x0000000127377824 */ /* 0x000fe200078e0233 */
[----:B------:R-:W-:Y:S01]  /*4a510*/  IADD3.X R51, PT, PT, RZ, RZ, RZ, P3, !PT ;  /* 0x000000ffff337210 */ /* 0x000fe20001ffe4ff */
[----:B------:R-:W-:Y:S02]  /*4a520*/  VIADD R43, R49, UR5 ;  /* 0x00000005312b7c36 */ /* 0x000fe40008000000 */
[----:B------:R-:W-:Y:S02]  /*4a530*/  VIADD R49, R33, UR7 ;  /* 0x0000000721317c36 */ /* 0x000fe40008000000 */
[----:B------:R-:W-:Y:S02]  /*4a540*/  IMAD R33, R52, UR11, RZ ;  /* 0x0000000b34217c24 */ /* 0x000fe4000f8e02ff */
[----:B------:R-:W-:Y:S02]  /*4a550*/  IMAD.MOV.U32 R53, RZ, RZ, RZ ;  /* 0x000000ffff357224 */ /* 0x000fe400078e00ff */
[----:B------:R-:W-:-:S02]  /*4a560*/  IMAD.X R45, RZ, RZ, RZ, P1 ;  /* 0x000000ffff2d7224 */ /* 0x000fc400008e06ff */
[----:B------:R-:W-:Y:S01]  /*4a570*/  IMAD.WIDE.U32 R46, R27, R4, R50 ;  /* 0x000000041b2e7225 */ /* 0x000fe200078e0032 */
[----:B------:R-:W-:Y:S02]  /*4a580*/  IADD3 R50, P2, PT, R43, R32, RZ ;  /* 0x000000202b327210 */ /* 0x000fe40007f5e0ff */
[----:B------:R-:W-:Y:S01]  /*4a590*/  IADD3.X R43, PT, PT, RZ, RZ, RZ, P0, !PT ;  /* 0x000000ffff2b7210 */ /* 0x000fe200007fe4ff */
[----:B------:R-:W-:Y:S01]  /*4a5a0*/  IMAD.HI.U32 R28, R33, UR16, R52 ;  /* 0x00000010211c7c27 */ /* 0x000fe2000f8e0034 */
[----:B------:R-:W-:Y:S02]  /*4a5b0*/  IADD3.X R51, PT, PT, RZ, RZ, RZ, P2, !PT ;  /* 0x000000ffff337210 */ /* 0x000fe400017fe4ff */
[----:B------:R-:W-:Y:S01]  /*4a5c0*/  IADD3 R56, P3, PT, R57, R46, RZ ;  /* 0x0000002e39387210 */ /* 0x000fe20007f7e0ff */
[----:B------:R-:W-:Y:S01]  /*4a5d0*/  IMAD.MOV.U32 R52, RZ, RZ, R48 ;  /* 0x000000ffff347224 */ /* 0x000fe200078e0030 */
[----:B------:R-:W-:Y:S01]  /*4a5e0*/  IADD3 R61, PT, PT, R38, R47, RZ ;  /* 0x0000002f263d7210 */ /* 0x000fe20007ffe0ff */
[----:B------:R-:W-:-:S04]  /*4a5f0*/  IMAD.WIDE.U32 R44, R31, R10, R44 ;  /* 0x0000000a1f2c7225 */ /* 0x000fc800078e002c */
[----:B------:R-:W-:Y:S01]  /*4a600*/  IMAD.WIDE.U32 R52, R36, R16, R52 ;  /* 0x0000001024347225 */ /* 0x000fe200078e0034 */
[----:B------:R-:W-:-:S03]  /*4a610*/  IADD3 R46, P0, PT, R49, R44, RZ ;  /* 0x0000002c312e7210 */ /* 0x000fc60007f1e0ff */
[----:B------:R-:W-:Y:S01]  /*4a620*/  IMAD.WIDE.U32 R42, R3, R30, R42 ;  /* 0x0000001e032a7225 */ /* 0x000fe200078e002a */
[----:B------:R-:W-:Y:S02]  /*4a630*/  IADD3 R54, P2, PT, R55, R52, RZ ;  /* 0x0000003437367210 */ /* 0x000fe40007f5e0ff */
[----:B------:R-:W-:Y:S01]  /*4a640*/  IADD3 R53, PT, PT, R53, UR4, RZ ;  /* 0x0000000435357c10 */ /* 0x000fe2000fffe0ff */
[----:B------:R-:W-:Y:S01]  /*4a650*/  VIADD R45, R45, UR9 ;  /* 0x000000092d2d7c36 */ /* 0x000fe20008000000 */
[----:B------:R-:W-:Y:S01]  /*4a660*/  IADD3.X R47, PT, PT, RZ, RZ, RZ, P0, !PT ;  /* 0x000000ffff2f7210 */ /* 0x000fe200007fe4ff */
[----:B------:R-:W-:Y:S01]  /*4a670*/  IMAD.WIDE.U32 R48, R35, R12, R50 ;  /* 0x0000000c23307225 */ /* 0x000fe200078e0032 */
[----:B------:R-:W-:Y:S02]  /*4a680*/  IADD3.X R55, PT, PT, RZ, RZ, RZ, P2, !PT ;  /* 0x000000ffff377210 */ /* 0x000fe400017fe4ff */
[----:B------:R-:W-:Y:S01]  /*4a690*/  IADD3 R44, P1, PT, R42, R45, RZ ;  /* 0x0000002d2a2c7210 */ /* 0x000fe20007f3e0ff */
[----:B------:R-:W-:Y:S01]  /*4a6a0*/  IMAD.X R57, RZ, RZ, RZ, P3 ;  /* 0x000000ffff397224 */ /* 0x000fe200018e06ff */
[----:B------:R-:W-:Y:S01]  /*4a6b0*/  IADD3 R52, P0, PT, R53, R48, RZ ;  /* 0x0000003035347210 */ /* 0x000fe20007f1e0ff */
[----:B------:R-:W-:-:S02]  /*4a6c0*/  VIADD R53, R49, UR6 ;  /* 0x0000000631357c36 */ /* 0x000fc40008000000 */
[----:B------:R-:W-:-:S04]  /*4a6d0*/  IMAD.WIDE.U32 R50, R29, R6, R56 ;  /* 0x000000061d327225 */ /* 0x000fc800078e0038 */
[----:B------:R-:W-:Y:S01]  /*4a6e0*/  IMAD.X R45, RZ, RZ, RZ, P1 ;  /* 0x000000ffff2d7224 */ /* 0x000fe200008e06ff */
[----:B------:R-:W-:Y:S01]  /*4a6f0*/  IADD3 R57, PT, PT, R26, R51, RZ ;  /* 0x000000331a397210 */ /* 0x000fe20007ffe0ff */
[----:B------:R-:W-:-:S04]  /*4a700*/  IMAD.WIDE.U32 R46, R34, R9, R46 ;  /* 0x00000009222e7225 */ /* 0x000fc800078e002e */
[----:B------:R-:W-:Y:S01]  /*4a710*/  IMAD.WIDE.U32 R48, R23, R2, R54 ;  /* 0x0000000217307225 */ /* 0x000fe200078e0036 */
[----:B------:R-:W-:Y:S02]  /*4a720*/  IADD3 R54, P2, PT, R59, R50, RZ ;  /* 0x000000323b367210 */ /* 0x000fe40007f5e0ff */
[----:B------:R-:W-:Y:S01]  /*4a730*/  IADD3 R50, P4, PT, R53, R46, RZ ;  /* 0x0000002e35327210 */ /* 0x000fe20007f9e0ff */
[----:B------:R-:W-:Y:S01]  /*4a740*/  IMAD.WIDE.U32 R44, R31, R8, R44 ;  /* 0x000000081f2c7225 */ /* 0x000fe200078e002c */
[----:B------:R-:W-:Y:S02]  /*4a750*/  IADD3 R42, P1, PT, R61, R48, RZ ;  /* 0x000000303d2a7210 */ /* 0x000fe40007f3e0ff */
[----:B------:R-:W-:Y:S01]  /*4a760*/  IADD3 R61, PT, PT, R40, R49, RZ ;  /* 0x00000031283d7210 */ /* 0x000fe20007ffe0ff */
[----:B------:R-:W-:Y:S01]  /*4a770*/  VIADD R47, R47, UR8 ;  /* 0x000000082f2f7c36 */ /* 0x000fe20008000000 */
[----:B------:R-:W-:Y:S01]  /*4a780*/  IADD3 R45, PT, PT, R45, UR10, RZ ;  /* 0x0000000a2d2d7c10 */ /* 0x000fe2000fffe0ff */
[----:B------:R-:W-:-:S02]  /*4a790*/  IMAD.X R53, RZ, RZ, RZ, P0 ;  /* 0x000000ffff357224 */ /* 0x000fc400000e06ff */
[----:B------:R-:W-:Y:S01]  /*4a7a0*/  IMAD.X R51, RZ, RZ, RZ, P4 ;  /* 0x000000ffff337224 */ /* 0x000fe200020e06ff */
[----:B------:R-:W-:Y:S01]  /*4a7b0*/  IADD3 R48, P3, PT, R47, R44, RZ ;  /* 0x0000002c2f307210 */ /* 0x000fe20007f7e0ff */
[----:B------:R-:W-:-:S04]  /*4a7c0*/  IMAD.WIDE.U32 R46, R36, R14, R52 ;  /* 0x0000000e242e7225 */ /* 0x000fc800078e0034 */
[----:B------:R-:W-:Y:S01]  /*4a7d0*/  IMAD.X R55, RZ, RZ, RZ, P2 ;  /* 0x000000ffff377224 */ /* 0x000fe200010e06ff */
[----:B------:R-:W-:Y:S01]  /*4a7e0*/  IADD3 R44, P2, PT, R43, R45, RZ ;  /* 0x0000002d2b2c7210 */ /* 0x000fe20007f5e0ff */
[----:B------:R-:W-:Y:S01]  /*4a7f0*/  IMAD.X R49, RZ, RZ, RZ, P3 ;  /* 0x000000ffff317224 */ /* 0x000fe200018e06ff */
[----:B------:R-:W-:Y:S01]  /*4a800*/  IADD3 R53, PT, PT, R47, UR5, RZ ;  /* 0x000000052f357c10 */ /* 0x000fe2000fffe0ff */
[----:B------:R-:W-:Y:S01]  /*4a810*/  IMAD.WIDE.U32 R50, R35, R11, R50 ;  /* 0x0000000b23327225 */ /* 0x000fe200078e0032 */
[----:B------:R-:W-:Y:S02]  /*4a820*/  IADD3 R43, PT, PT, R7, R28, RZ ;  /* 0x0000001c072b7210 */ /* 0x000fe40007ffe0ff */
        /* <DEDUP_REMOVED lines=8> */
[----:B------:R-:W-:Y:S01]  /*4a8b0*/  IMAD.MOV.U32 R47, RZ, RZ, RZ ;  /* 0x000000ffff2f7224 */ /* 0x000fe200078e00ff */
[----:B------:R-:W-:Y:S01]  /*4a8c0*/  IADD3 R59, PT, PT, R25, R55, RZ ;  /* 0x00000037193b7210 */ /* 0x000fe20007ffe0ff */
[----:B------:R-:W-:Y:S01]  /*4a8d0*/  IMAD.WIDE.U32 R44, R3, R31, R44 ;  /* 0x0000001f032c7225 */ /* 0x000fe200078e002c */
[----:B------:R-:W-:-:S03]  /*4a8e0*/  IADD3 R50, P1, PT, R51, R48, RZ ;  /* 0x0000003033327210 */ /* 0x000fc60007f3e0ff */
[----:B------:R-:W-:-:S04]  /*4a8f0*/  IMAD.WIDE.U32 R46, R37, R16, R46 ;  /* 0x00000010252e7225 */ /* 0x000fc800078e002e */
[----:B------:R-:W-:Y:S01]  /*4a900*/  IMAD.X R53, RZ, RZ, RZ, P2 ;  /* 0x000000ffff357224 */ /* 0x000fe200010e06ff */
[----:B------:R-:W-:Y:S01]  /*4a910*/  IADD3 R31, PT, PT, R47, UR4, RZ ;  /* 0x000000042f1f7c10 */ /* 0x000fe2000fffe0ff */
[----:B------:R-:W-:Y:S01]  /*4a920*/  IMAD.X R51, RZ, RZ, RZ, P1 ;  /* 0x000000ffff337224 */ /* 0x000fe200008e06ff */
[----:B------:R-:W-:Y:S01]  /*4a930*/  IADD3 R48, P1, PT, R44, R49, RZ ;  /* 0x000000312c307210 */ /* 0x000fe20007f3e0ff */
[----:B------:R-:W-:-:S04]  /*4a940*/  IMAD.WIDE.U32 R52, R36, R12, R52 ;  /* 0x0000000c24347225 */ /* 0x000fc800078e0034 */
[----:B------:R-:W-:Y:S01]  /*4a950*/  IMAD.WIDE.U32 R54, R27, R5, R42 ;  /* 0x000000051b367225 */ /* 0x000fe200078e002a */
[----:B------:R-:W-:-:S03]  /*4a960*/  IADD3 R52, P3, PT, R31, R52, RZ ;  /* 0x000000341f347210 */ /* 0x000fc60007f7e0ff */
[----:B------:R-:W-:Y:S01]  /*4a970*/  IMAD.WIDE.U32 R42, R35, R9, R50 ;  /* 0x00000009232a7225 */ /* 0x000fe200078e0032 */
[----:B------:R-:W-:Y:S02]  /*4a980*/  IADD3 R51, PT, PT, R53, UR6, RZ ;  /* 0x0000000635337c10 */ /* 0x000fe4000fffe0ff */
[----:B------:R-:W-:Y:S01]  /*4a990*/  IADD3 R16, PT, PT, R39, R55, RZ ;  /* 0x0000003727107210 */ /* 0x000fe20007ffe0ff */
[----:B------:R-:W-:Y:S01]  /*4a9a0*/  IMAD.X R49, RZ, RZ, RZ, P1 ;  /* 0x000000ffff317224 */ /* 0x000fe200008e06ff */
[----:B------:R-:W-:Y:S01]  /*4a9b0*/  IADD3 R50, P1, PT, R51, R42, RZ ;  /* 0x0000002a33327210 */ /* 0x000fe20007f3e0ff */
[----:B------:R-:W-:Y:S01]  /*4a9c0*/  IMAD.X R53, RZ, RZ, RZ, P3 ;  /* 0x000000ffff357224 */ /* 0x000fe200018e06ff */
[----:B------:R-:W-:Y:S01]  /*4a9d0*/  IADD3 R56, P2, PT, R57, R54, RZ ;  /* 0x0000003639387210 */ /* 0x000fe20007f5e0ff */
[----:B------:R-:W-:-:S03]  /*4a9e0*/  IMAD.WIDE.U32 R48, R34, R8, R48 ;  /* 0x0000000822307225 */ /* 0x000fc600078e0030 */
[----:B------:R-:W-:Y:S01]  /*4a9f0*/  IADD3.X R57, PT, PT, RZ, RZ, RZ, P2, !PT ;  /* 0x000000ffff397210 */ /* 0x000fe200017fe4ff */
[----:B------:R-:W-:Y:S01]  /*4aa00*/  VIADD R31, R43, UR8 ;  /* 0x000000082b1f7c36 */ /* 0x000fe20008000000 */
[----:B------:R-:W-:Y:S01]  /*4aa10*/  IADD3 R49, PT, PT, R49, UR10, RZ ;  /* 0x0000000a31317c10 */ /* 0x000fe2000fffe0ff */
[----:B------:R-:W-:Y:S02]  /*4aa20*/  IMAD.X R51, RZ, RZ, RZ, P1 ;  /* 0x000000ffff337224 */ /* 0x000fe400008e06ff */
[----:B------:R-:W-:Y:S01]  /*4aa30*/  IMAD.WIDE.U32 R42, R37, R14, R52 ;  /* 0x0000000e252a7225 */ /* 0x000fe200078e0034 */
[----:B------:R-:W-:Y:S02]  /*4aa40*/  IADD3 R44, P1, PT, R31, R48, RZ ;  /* 0x000000301f2c7210 */ /* 0x000fe40007f3e0ff */
[----:B------:R-:W-:Y:S01]  /*4aa50*/  IADD3 R48, P3, PT, R45, R49, RZ ;  /* 0x000000312d307210 */ /* 0x000fe20007f7e0ff */
[----:B------:R-:W-:Y:S01]  /*4aa60*/  IMAD.WIDE.U32 R50, R36, R11, R50 ;  /* 0x0000000b24327225 */ /* 0x000fe200078e0032 */
[----:B------:R-:W-:-:S02]  /*4aa70*/  IADD3 R55, PT, PT, R43, UR5, RZ ;  /* 0x000000052b377c10 */ /* 0x000fc4000fffe0ff */
[----:B------:R-:W-:Y:S01]  /*4aa80*/  IADD3.X R49, PT, PT, RZ, RZ, RZ, P3, !PT ;  /* 0x000000ffff317210 */ /* 0x000fe20001ffe4ff */
[----:B------:R-:W-:Y:S01]  /*4aa90*/  IMAD.X R45, RZ, RZ, RZ, P1 ;  /* 0x000000ffff2d7224 */ /* 0x000fe200008e06ff */
[----:B------:R-:W-:Y:S01]  /*4aaa0*/  IADD3 R54, P3, PT, R55, R50, RZ ;  /* 0x0000003237367210 */ /* 0x000fe20007f7e0ff */
[----:B------:R-:W-:Y:S01]  /*4aab0*/  VIADD R51, R51, UR7 ;  /* 0x0000000733337c36 */ /* 0x000fe20008000000 */
[----:B------:R-:W-:Y:S01]  /*4aac0*/  IADD3.X R31, PT, PT, RZ, RZ, RZ, P0, !PT ;  /* 0x000000ffff1f7210 */ /* 0x000fe200007fe4ff */
[----:B------:R-:W-:Y:S01]  /*4aad0*/  IMAD.WIDE.U32 R44, R35, R10, R44 ;  /* 0x0000000a232c7225 */ /* 0x000fe200078e002c */
[----:B------:R-:W-:-:S03]  /*4aae0*/  IADD3 R46, P1, PT, R61, R46, RZ ;  /* 0x0000002e3d2e7210 */ /* 0x000fc60007f3e0ff */
[----:B------:R-:W-:Y:S01]  /*4aaf0*/  IMAD.WIDE.U32 R48, R3, R34, R48 ;  /* 0x0000002203307225 */ /* 0x000fe200078e0030 */
[----:B------:R-:W-:-:S03]  /*4ab00*/  IADD3 R45, PT, PT, R45, UR9, RZ ;  /* 0x000000092d2d7c10 */ /* 0x000fc6000fffe0ff */
[----:B------:R-:W-:Y:S01]  /*4ab10*/  IMAD.X R55, RZ, RZ, RZ, P3 ;  /* 0x000000ffff377224 */ /* 0x000fe200018e06ff */
[----:B------:R-:W-:Y:S01]  /*4ab20*/  IADD3 R52, P3, PT, R51, R44, RZ ;  /* 0x0000002c33347210 */ /* 0x000fe20007f7e0ff */
[----:B------:R-:W-:Y:S01]  /*4ab30*/  IMAD.WIDE.U32 R30, R33, UR17, R30 ;  /* 0x00000011211e7c25 */ /* 0x000fe2000f8e001e */
[----:B------:R-:W-:-:S03]  /*4ab40*/  IADD3 R50, P2, PT, R48, R45, RZ ;  /* 0x0000002d30327210 */ /* 0x000fc60007f5e0ff */
[----:B------:R-:W-:Y:S02]  /*4ab50*/  IMAD.X R53, RZ, RZ, RZ, P3 ;  /* 0x000000ffff357224 */ /* 0x000fe400018e06ff */
[----:B------:R-:W-:Y:S02]  /*4ab60*/  IMAD.WIDE.U32 R44, R37, R12, R54 ;  /* 0x0000000c252c7225 */ /* 0x000fe400078e0036 */
[----:B------:R-:W0:Y:S02]  /*4ab70*/  LDC R12, c[0x3][0x1c] ;  /* 0x00c00700ff0c7b82 */ /* 0x000e240000000800 */
[----:B------:R-:W-:Y:S01]  /*4ab80*/  IMAD.X R51, RZ, RZ, RZ, P2 ;  /* 0x000000ffff337224 */ /* 0x000fe200010e06ff */
[----:B------:R-:W-:Y:S01]  /*4ab90*/  IADD3 R43, PT, PT, R45, UR6, RZ ;  /* 0x000000062d2b7c10 */ /* 0x000fe2000fffe0ff */
[----:B------:R-:W-:-:S04]  /*4aba0*/  IMAD.WIDE.U32 R52, R36, R9, R52 ;  /* 0x0000000924347225 */ /* 0x000fc800078e0034 */
[----:B------:R-:W-:Y:S01]  /*4abb0*/  IMAD.WIDE.U32 R50, R35, R8, R50 ;  /* 0x0000000823327225 */ /* 0x000fe200078e0032 */
[----:B------:R-:W-:Y:S02]  /*4abc0*/  IADD3 R53, PT, PT, R53, UR8, RZ ;  /* 0x0000000835357c10 */ /* 0x000fe4000fffe0ff */
[----:B------:R-:W-:Y:S01]  /*4abd0*/  IADD3 R52, P3, PT, R43, R52, RZ ;  /* 0x000000342b347210 */ /* 0x000fe20007f7e0ff */
[----:B------:R-:W-:Y:S01]  /*4abe0*/  IMAD.IADD R45, R24, 0x1, R31 ;  /* 0x00000001182d7824 */ /* 0x000fe200078e021f */
[----:B------:R-:W-:Y:S01]  /*4abf0*/  IADD3 R50, P2, PT, R53, R50, RZ ;  /* 0x0000003235327210 */ /* 0x000fe20007f5e0ff */
[----:B------:R-:W-:Y:S01]  /*4ac00*/  VIADD R48, R51, UR10 ;  /* 0x0000000a33307c36 */ /* 0x000fe20008000000 */
[----:B------:R-:W-:Y:S01]  /*4ac10*/  MOV R31, RZ ;  /* 0x000000ff001f7202 */ /* 0x000fe20000000f00 */
[----:B------:R-:W-:Y:S01]  /*4ac20*/  IMAD R43, R30, UR11, RZ ;  /* 0x0000000b1e2b7c24 */ /* 0x000fe2000f8e02ff */
[----:B------:R-:W-:Y:S01]  /*4ac30*/  IADD3.X R53, PT, PT, RZ, RZ, RZ, P3, !PT ;  /* 0x000000ffff357210 */ /* 0x000fe20001ffe4ff */
[----:B------:R-:W-:Y:S01]  /*4ac40*/  IMAD.X R51, RZ, RZ, RZ, P2 ;  /* 0x000000ffff337224 */ /* 0x000fe200010e06ff */
[----:B------:R-:W-:Y:S01]  /*4ac50*/  IADD3 R48, P0, PT, R49, R48, RZ ;  /* 0x0000003031307210 */ /* 0x000fe20007f1e0ff */
[----:B------:R-:W-:-:S03]  /*4ac60*/  IMAD.HI.U32 R14, R43, UR16, R30 ;  /* 0x000000102b0e7c27 */ /* 0x000fc6000f8e001e */
[----:B------:R-:W-:Y:S01]  /*4ac70*/  IADD3.X R49, PT, PT, RZ, RZ, RZ, P0, !PT ;  /* 0x000000ffff317210 */ /* 0x000fe200007fe4ff */
[----:B------:R-:W-:-:S04]  /*4ac80*/  IMAD.WIDE.U32 R30, R37, R11, R52 ;  /* 0x0000000b251e7225 */ /* 0x000fc800078e0034 */
[----:B------:R-:W-:Y:S01]  /*4ac90*/  IMAD.WIDE.U32 R56, R29, R4, R56 ;  /* 0x000000041d387225 */ /* 0x000fe200078e0038 */
[----:B------:R-:W-:-:S03]  /*4aca0*/  IADD3 R53, PT, PT, R31, UR7, RZ ;  /* 0x000000071f357c10 */ /* 0x000fc6000fffe0ff */
[----:B------:R-:W-:Y:S01]  /*4acb0*/  IMAD.WIDE.U32 R50, R36, R10, R50 ;  /* 0x0000000a24327225 */ /* 0x000fe200078e0032 */
[----:B------:R-:W-:-:S03]  /*4acc0*/  IADD3 R34, P4, PT, R59, R56, RZ ;  /* 0x000000383b227210 */ /* 0x000fc60007f9e0ff */
[----:B------:R-:W-:Y:S01]  /*4acd0*/  IMAD.X R47, RZ, RZ, RZ, P1 ;  /* 0x000000ffff2f7224 */ /* 0x000fe200008e06ff */
[----:B------:R-:W-:Y:S01]  /*4ace0*/  IADD3 R52, P1, PT, R53, R50, RZ ;  /* 0x0000003235347210 */ /* 0x000fe20007f3e0ff */
[----:B------:R-:W-:Y:S01]  /*4acf0*/  IMAD.WIDE.U32 R48, R3, R35, R48 ;  /* 0x0000002303307225 */ /* 0x000fe200078e0030 */
[----:B------:R-:W-:-:S03]  /*4ad00*/  IADD3.X R35, PT, PT, RZ, RZ, RZ, P4, !PT ;  /* 0x000000ffff237210 */ /* 0x000fc600027fe4ff */
[----:B------:R-:W-:Y:S02]  /*4ad10*/  VIADD R51, R51, UR9 ;  /* 0x0000000933337c36 */ /* 0x000fe40008000000 */
[----:B------:R-:W-:Y:S02]  /*4ad20*/  IMAD.X R53, RZ, RZ, RZ, P1 ;  /* 0x000000ffff357224 */ /* 0x000fe400008e06ff */
[----:B0-----:R-:W-:Y:S01]  /*4ad30*/  IMAD.WIDE.U32 R46, R23, R12, R46 ;  /* 0x0000000c172e7225 */ /* 0x001fe200078e002e */
[----:B------:R-:W-:-:S03]  /*4ad40*/  IADD3 R50, P0, PT, R48, R51, RZ ;  /* 0x0000003330327210 */ /* 0x000fc60007f1e0ff */
[----:B------:R-:W-:Y:S01]  /*4ad50*/  IMAD.WIDE.U32 R54, R41, R6, R34 ;  /* 0x0000000629367225 */ /* 0x000fe200078e0022 */
[----:B------:R-:W-:-:S03]  /*4ad60*/  IADD3.X R51, PT, PT, RZ, RZ, RZ, P0, !PT ;  /* 0x000000ffff337210 */ /* 0x000fc600007fe4ff */
[----:B------:R-:W-:Y:S01]  /*4ad70*/  IMAD.WIDE.U32 R34, R37, R9, R52 ;  /* 0x0000000925227225 */ /* 0x000fe200078e0034 */
[----:B------:R-:W-:Y:S02]  /*4ad80*/  IADD3 R52, P0, PT, R46, R16, RZ ;  /* 0x000000102e347210 */ /* 0x000fe40007f1e0ff */
[----:B------:R-:W-:Y:S01]  /*4ad90*/  IADD3 R54, P1, PT, R45, R54, RZ ;  /* 0x000000362d367210 */ /* 0x000fe20007f3e0ff */
[----:B------:R-:W-:Y:S01]  /*4ada0*/  IMAD.WIDE.U32 R50, R36, R8, R50 ;  /* 0x0000000824327225 */ /* 0x000fe200078e0032 */
[----:B------:R-:W-:-:S03]  /*4adb0*/  IADD3.X R53, PT, PT, RZ, RZ, RZ, P0, !PT ;  /* 0x000000ffff357210 */ /* 0x000fc600007fe4ff */
[----:B------:R-:W-:Y:S02]  /*4adc0*/  VIADD R11, R35, UR8 ;  /* 0x00000008230b7c36 */ /* 0x000fe40008000000 */
[----:B------:R-:W-:Y:S02]  /*4add0*/  VIADD R48, R51, UR10 ;  /* 0x0000000a33307c36 */ /* 0x000fe40008000000 */
[----:B------:R-:W-:Y:S01]  /*4ade0*/  IMAD.IADD R59, R38, 0x1, R57 ;  /* 0x00000001263b7824 */ /* 0x000fe200078e0239 */
[----:B------:R-:W-:Y:S01]  /*4adf0*/  IADD3 R46, P0, PT, R11, R50, RZ ;  /* 0x000000320b2e7210 */ /* 0x000fe20007f1e0ff */
[----:B------:R-:W-:Y:S01]  /*4ae00*/  IMAD.WIDE.U32 R50, R27, R2, R52 ;  /* 0x000000021b327225 */ /* 0x000fe200078e0034 */
[----:B------:R-:W-:-:S03]  /*4ae10*/  IADD3 R57, PT, PT, R7, R14, RZ ;  /* 0x0000000e07397210 */ /* 0x000fc60007ffe0ff */
[----:B------:R-:W-:Y:S01]  /*4ae20*/  IMAD.IADD R9, R26, 0x1, R55 ;  /* 0x000000011a097824 */ /* 0x000fe200078e0237 */
[----:B------:R-:W-:Y:S01]  /*4ae30*/  IADD3 R52, P3, PT, R59, R50, RZ ;  /* 0x000000323b347210 */ /* 0x000fe20007f7e0ff */
[----:B------:R-:W-:Y:S01]  /*4ae40*/  IMAD.IADD R50, R40, 0x1, R51 ;  /* 0x0000000128327824 */ /* 0x000fe200078e0233 */
[----:B------:R-:W-:Y:S02]  /*4ae50*/  IADD3.X R55, PT, PT, RZ, RZ, RZ, P1, !PT ;  /* 0x000000ffff377210 */ /* 0x000fe40000ffe4ff */
[----:B------:R-:W-:Y:S02]  /*4ae60*/  IADD3 R11, P1, PT, R47, R42, RZ ;  /* 0x0000002a2f0b7210 */ /* 0x000fe40007f3e0ff */
[----:B------:R-:W-:Y:S01]  /*4ae70*/  IADD3.X R47, PT, PT, RZ, RZ, RZ, P0, !PT ;  /* 0x000000ffff2f7210 */ /* 0x000fe200007fe4ff */
[----:B------:R-:W-:Y:S01]  /*4ae80*/  IMAD.WIDE.U32 R54, R33, R0, R54 ;  /* 0x0000000021367225 */ /* 0x000fe200078e0036 */
[----:B------:R-:W-:Y:S02]  /*4ae90*/  IADD3.X R53, PT, PT, RZ, RZ, RZ, P3, !PT ;  /* 0x000000ffff357210 */ /* 0x000fe40001ffe4ff */
[----:B------:R-:W-:Y:S01]  /*4aea0*/  IADD3 R48, P0, PT, R49, R48, RZ ;  /* 0x0000003031307210 */ /* 0x000fe20007f1e0ff */
[----:B------:R-:W-:Y:S01]  /*4aeb0*/  IMAD.WIDE.U32 R46, R37, R10, R46 ;  /* 0x0000000a252e7225 */ /* 0x000fe200078e002e */
[----:B------:R-:W-:-:S02]  /*4aec0*/  IADD3 R50, P2, PT, R50, R11, RZ ;  /* 0x0000000b32327210 */ /* 0x000fc40007f5e0ff */
[----:B------:R-:W-:Y:S01]  /*4aed0*/  IADD3 R56, P4, PT, R57, R54, RZ ;  /* 0x0000003639387210 */ /* 0x000fe20007f9e0ff */
[----:B------:R-:W-:Y:S01]  /*4aee0*/  IMAD.WIDE.U32 R52, R29, R5, R52 ;  /* 0x000000051d347225 */ /* 0x000fe200078e0034 */
[----:B------:R-:W-:-:S03]  /*4aef0*/  IADD3.X R51, PT, PT, RZ, RZ, RZ, P2, !PT ;  /* 0x000000ffff337210 */ /* 0x000fc600017fe4ff */
[----:B------:R-:W-:Y:S01]  /*4af00*/  IMAD.X R49, RZ, RZ, RZ, P0 ;  /* 0x000000ffff317224 */ /* 0x000fe200000e06ff */
[----:B------:R-:W-:Y:S01]  /*4af10*/  IADD3 R54, P0, PT, R9, R52, RZ ;  /* 0x0000003409367210 */ /* 0x000fe20007f1e0ff */
[----:B------:R-:W-:Y:S01]  /*4af20*/  IMAD.IADD R31, R25, 0x1, R55 ;  /* 0x00000001191f7824 */ /* 0x000fe200078e0237 */
[----:B------:R-:W-:Y:S01]  /*4af30*/  IADD3 R53, PT, PT, R39, R53, RZ ;  /* 0x0000003527357210 */ /* 0x000fe20007ffe0ff */
[----:B------:R-:W-:-:S04]  /*4af40*/  IMAD.WIDE.U32 R10, R3, R36, R48 ;  /* 0x00000024030a7225 */ /* 0x000fc800078e0030 */
[----:B------:R-:W-:Y:S01]  /*4af50*/  IMAD.WIDE.U32 R48, R27, R12, R50 ;  /* 0x0000000c1b307225 */ /* 0x000fe200078e0032 */
[----:B------:R-:W-:-:S03]  /*4af60*/  IADD3 R51, PT, PT, R47, UR9, RZ ;  /* 0x000000092f337c10 */ /* 0x000fc6000fffe0ff */
        /* <DEDUP_REMOVED lines=14> */
[----:B------:R-:W-:Y:S01]  /*4b050*/  IMAD.WIDE.U32 R56, R43, UR17, R56 ;  /* 0x000000112b387c25 */ /* 0x000fe2000f8e0038 */
[----:B------:R-:W-:Y:S02]  /*4b060*/  IADD3 R31, PT, PT, R40, R45, RZ ;  /* 0x0000002d281f7210 */ /* 0x000fe40007ffe0ff */
[----:B------:R-:W-:Y:S01]  /*4b070*/  IADD3 R44, P3, PT, R35, R44, RZ ;  /* 0x0000002c232c7210 */ /* 0x000fe20007f7e0ff */
[----:B------:R-:W-:Y:S01]  /*4b080*/  IMAD.X R49, RZ, RZ, RZ, P2 ;  /* 0x000000ffff317224 */ /* 0x000fe200010e06ff */
[----:B------:R-:W-:Y:S01]  /*4b090*/  IADD3 R14, P0, PT, R47, R30, RZ ;  /* 0x0000001e2f0e7210 */ /* 0x000fe20007f1e0ff */
[----:B------:R-:W-:Y:S01]  /*4b0a0*/  IMAD R23, R56, UR11, RZ ;  /* 0x0000000b38177c24 */ /* 0x000fe2000f8e02ff */
[----:B------:R-:W-:Y:S01]  /*4b0b0*/  IADD3 R30, P2, PT, R31, R10, RZ ;  /* 0x0000000a1f1e7210 */ /* 0x000fe20007f5e0ff */
[----:B------:R-:W-:Y:S01]  /*4b0c0*/  IMAD.X R45, RZ, RZ, RZ, P3 ;  /* 0x000000ffff2d7224 */ /* 0x000fe200018e06ff */
[----:B------:R-:W-:Y:S01]  /*4b0d0*/  IADD3 R27, PT, PT, R24, R57, RZ ;  /* 0x00000039181b7210 */ /* 0x000fe20007ffe0ff */
[----:B------:R-:W-:Y:S01]  /*4b0e0*/  IMAD.WIDE.U32 R48, R33, R6, R48 ;  /* 0x0000000621307225 */ /* 0x000fe200078e0030 */
[----:B------:R-:W-:-:S02]  /*4b0f0*/  IADD3.X R31, PT, PT, RZ, RZ, RZ, P2, !PT ;  /* 0x000000ffff1f7210 */ /* 0x000fc400017fe4ff */
[----:B------:R-:W-:Y:S01]  /*4b100*/  IADD3.X R47, PT, PT, RZ, RZ, RZ, P1, !PT ;  /* 0x000000ffff2f7210 */ /* 0x000fe20000ffe4ff */
[----:B------:R-:W-:Y:S01]  /*4b110*/  IMAD.WIDE.U32 R44, R41, R5, R44 ;  /* 0x00000005292c7225 */ /* 0x000fe200078e002c */
[----:B------:R-:W-:Y:S02]  /*4b120*/  IADD3 R48, P3, PT, R27, R48, RZ ;  /* 0x000000301b307210 */ /* 0x000fe40007f7e0ff */
[----:B------:R-:W-:Y:S01]  /*4b130*/  IADD3 R47, P1, PT, R47, R14, RZ ;  /* 0x0000000e2f2f7210 */ /* 0x000fe20007f3e0ff */
[----:B------:R-:W-:Y:S01]  /*4b140*/  IMAD.IADD R49, R26, 0x1, R49 ;  /* 0x000000011a317824 */ /* 0x000fe200078e0231 */
[----:B------:R-:W-:Y:S01]  /*4b150*/  IADD3 R27, PT, PT, R39, R45, RZ ;  /* 0x0000002d271b7210 */ /* 0x000fe20007ffe0ff */
[----:B------:R-:W-:Y:S01]  /*4b160*/  IMAD.MOV.U32 R57, RZ, RZ, RZ ;  /* 0x000000ffff397224 */ /* 0x000fe200078e00ff */
        /* <DEDUP_REMOVED lines=8> */
[----:B------:R-:W-:Y:S01]  /*4b1f0*/  IMAD.HI.U32 R56, R23, UR16, R56 ;  /* 0x0000001017387c27 */ /* 0x000fe2000f8e0038 */
[----:B------:R-:W-:-:S03]  /*4b200*/  IADD3 R10, P3, PT, R29, R47, RZ ;  /* 0x0000002f1d0a7210 */ /* 0x000fc60007f7e0ff */
[----:B------:R-:W-:Y:S01]  /*4b210*/  IMAD.WIDE.U32 R34, R43, R0, R48 ;  /* 0x000000002b227225 */ /* 0x000fe200078e0030 */
[----:B------:R-:W-:-:S03]  /*4b220*/  IADD3.X R49, PT, PT, RZ, RZ, RZ, P3, !PT ;  /* 0x000000ffff317210 */ /* 0x000fc60001ffe4ff */
[----:B------:R-:W-:Y:S01]  /*4b230*/  IMAD.X R31, RZ, RZ, RZ, P2 ;  /* 0x000000ffff1f7224 */ /* 0x000fe200010e06ff */
[----:B------:R-:W-:Y:S01]  /*4b240*/  IADD3 R35, PT, PT, R25, R35, RZ ;  /* 0x0000002319237210 */ /* 0x000fe20007ffe0ff */
[----:B------:R-:W-:Y:S01]  /*4b250*/  IMAD.IADD R45, R7, 0x1, R56 ;  /* 0x00000001072d7824 */ /* 0x000fe200078e0238 */
[----:B------:R-:W-:Y:S01]  /*4b260*/  IADD3 R14, P2, PT, R14, R51, RZ ;  /* 0x000000330e0e7210 */ /* 0x000fe20007f5e0ff */
[----:B------:R-:W-:Y:S02]  /*4b270*/  IMAD.X R29, RZ, RZ, RZ, P4 ;  /* 0x000000ffff1d7224 */ /* 0x000fe400020e06ff */
[----:B------:R-:W-:Y:S01]  /*4b280*/  IMAD.WIDE.U32 R30, R33, R4, R30 ;  /* 0x00000004211e7225 */ /* 0x000fe200078e001e */
[----:B------:R-:W-:Y:S02]  /*4b290*/  IADD3 R44, P1, PT, R45, R34, RZ ;  /* 0x000000222d2c7210 */ /* 0x000fe40007f3e0ff */
[----:B------:R-:W-:Y:S01]  /*4b2a0*/  IADD3 R49, P4, PT, R49, R14, RZ ;  /* 0x0000000e31317210 */ /* 0x000fe20007f9e0ff */
[----:B------:R-:W-:Y:S01]  /*4b2b0*/  IMAD.X R27, RZ, RZ, RZ, P0 ;  /* 0x000000ffff1b7224 */ /* 0x000fe200000e06ff */
[----:B------:R-:W-:Y:S01]  /*4b2c0*/  IADD3 R34, P5, PT, R35, R30, RZ ;  /* 0x0000001e23227210 */ /* 0x000fe20007fbe0ff */
[----:B------:R-:W-:Y:S01]  /*4b2d0*/  IMAD.WIDE.U32 R28, R41, R2, R28 ;  /* 0x00000002291c7225 */ /* 0x000fe200078e001c */
[----:B------:R-:W-:-:S02]  /*4b2e0*/  IADD3 R31, PT, PT, R38, R31, RZ ;  /* 0x0000001f261f7210 */ /* 0x000fc40007ffe0ff */
[----:B------:R-:W-:Y:S01]  /*4b2f0*/  IADD3 R46, P0, PT, R27, R46, RZ ;  /* 0x0000002e1b2e7210 */ /* 0x000fe20007f1e0ff */
[----:B------:R-:W-:Y:S01]  /*4b300*/  IMAD.IADD R29, R40, 0x1, R29 ;  /* 0x00000001281d7824 */ /* 0x000fe200078e021d */
[----:B------:R-:W-:Y:S01]  /*4b310*/  IADD3.X R27, PT, PT, RZ, RZ, RZ, P2, !PT ;  /* 0x000000ffff1b7210 */ /* 0x000fe200017fe4ff */
[----:B------:R-:W-:Y:S01]  /*4b320*/  IMAD.X R45, RZ, RZ, RZ, P1 ;  /* 0x000000ffff2d7224 */ /* 0x000fe200008e06ff */
[----:B------:R-:W-:Y:S01]  /*4b330*/  IADD3 R30, P2, PT, R31, R28, RZ ;  /* 0x0000001c1f1e7210 */ /* 0x000fe20007f5e0ff */
[----:B------:R-:W-:Y:S01]  /*4b340*/  IMAD.X R35, RZ, RZ, RZ, P5 ;  /* 0x000000ffff237224 */ /* 0x000fe200028e06ff */
[----:B------:R-:W-:Y:S01]  /*4b350*/  IADD3 R28, P1, PT, R29, R10, RZ ;  /* 0x0000000a1d1c7210 */ /* 0x000fe20007f3e0ff */
[----:B------:R-:W-:Y:S01]  /*4b360*/  IMAD.WIDE.U32 R44, R23, UR17, R44 ;  /* 0x00000011172c7c25 */ /* 0x000fe2000f8e002c */
[----:B------:R-:W-:Y:S02]  /*4b370*/  IADD3.X R31, PT, PT, RZ, RZ, RZ, P2, !PT ;  /* 0x000000ffff1f7210 */ /* 0x000fe400017fe4ff */
[----:B------:R-:W-:Y:S01]  /*4b380*/  IADD3.X R29, PT, PT, RZ, RZ, RZ, P1, !PT ;  /* 0x000000ffff1d7210 */ /* 0x000fe20000ffe4ff */
[----:B------:R-:W-:Y:S01]  /*4b390*/  IMAD.WIDE.U32 R34, R43, R6, R34 ;  /* 0x000000062b227225 */ /* 0x000fe200078e0022 */
[----:B------:R-:W-:-:S02]  /*4b3a0*/  IADD3 R27, P3, PT, R27, R46, RZ ;  /* 0x0000002e1b1b7210 */ /* 0x000fc40007f7e0ff */
[----:B------:R-:W-:Y:S01]  /*4b3b0*/  IADD3.X R10, PT, PT, RZ, RZ, RZ, P4, !PT ;  /* 0x000000ffff0a7210 */ /* 0x000fe200027fe4ff */
[----:B------:R-:W-:Y:S02]  /*4b3c0*/  IMAD.IADD R47, R24, 0x1, R45 ;  /* 0x00000001182f7824 */ /* 0x000fe400078e022d */
[----:B------:R-:W-:Y:S02]  /*4b3d0*/  HFMA2 R45, -RZ, RZ, 0, 0 ;  /* 0x00000000ff2d7431 */ /* 0x000fe400000001ff */
[----:B------:R-:W-:Y:S01]  /*4b3e0*/  IMAD.WIDE.U32 R30, R33, R5, R30 ;  /* 0x00000005211e7225 */ /* 0x000fe200078e001e */
[----:B------:R-:W-:Y:S02]  /*4b3f0*/  IADD3 R10, P4, PT, R10, R27, RZ ;  /* 0x0000001b0a0a7210 */ /* 0x000fe40007f9e0ff */
[----:B------:R-:W-:Y:S01]  /*4b400*/  IADD3 R46, P1, PT, R47, R34, RZ ;  /* 0x000000222f2e7210 */ /* 0x000fe20007f3e0ff */
[----:B------:R-:W-:Y:S01]  /*4b410*/  IMAD.IADD R35, R26, 0x1, R35 ;  /* 0x000000011a237824 */ /* 0x000fe200078e0223 */
[----:B------:R-:W-:Y:S01]  /*4b420*/  IADD3 R31, PT, PT, R39, R31, RZ ;  /* 0x0000001f271f7210 */ /* 0x000fe20007ffe0ff */
[----:B------:R-:W-:-:S03]  /*4b430*/  IMAD.WIDE.U32 R28, R41, R12, R28 ;  /* 0x0000000c291c7225 */ /* 0x000fc600078e001c */
[----:B------:R-:W-:Y:S01]  /*4b440*/  IADD3 R34, P2, PT, R35, R30, RZ ;  /* 0x0000001e23227210 */ /* 0x000fe20007f5e0ff */
[----:B------:R-:W-:Y:S02]  /*4b450*/  IMAD R27, R44, UR11, RZ ;  /* 0x0000000b2c1b7c24 */ /* 0x000fe4000f8e02ff */
[----:B------:R-:W-:Y:S01]  /*4b460*/  IMAD.X R47, RZ, RZ, RZ, P1 ;  /* 0x000000ffff2f7224 */ /* 0x000fe200008e06ff */
[----:B------:R-:W-:Y:S01]  /*4b470*/  IADD3 R30, P1, PT, R28, R31, RZ ;  /* 0x0000001f1c1e7210 */ /* 0x000fe20007f3e0ff */
[----:B------:R-:W-:Y:S02]  /*4b480*/  IMAD.X R35, RZ, RZ, RZ, P2 ;  /* 0x000000ffff237224 */ /* 0x000fe400010e06ff */
[----:B------:R-:W-:-:S04]  /*4b490*/  IMAD.HI.U32 R14, R27, UR16, R44 ;  /* 0x000000101b0e7c27 */ /* 0x000fc8000f8e002c */
        /* <DEDUP_REMOVED lines=10> */
[----:B------:R-:W-:Y:S01]  /*4b540*/  IADD3 R41, P1, PT, R29, R49, RZ ;  /* 0x000000311d297210 */ /* 0x000fe20007f3e0ff */
[----:B------:R-:W-:Y:S01]  /*4b550*/  IMAD.X R49, RZ, RZ, RZ, P0 ;  /* 0x000000ffff317224 */ /* 0x000fe200000e06ff */
[----:B------:R-:W-:Y:S01]  /*4b560*/  IADD3.X R45, PT, PT, RZ, RZ, RZ, P5, !PT ;  /* 0x000000ffff2d7210 */ /* 0x000fe20002ffe4ff */
[----:B------:R-:W-:Y:S01]  /*4b570*/  IMAD.WIDE.U32 R28, R27, UR17, R46 ;  /* 0x000000111b1c7c25 */ /* 0x000fe2000f8e002e */
[----:B------:R-:W-:Y:S02]  /*4b580*/  IADD3 R34, P2, PT, R35, R30, RZ ;  /* 0x0000001e23227210 */ /* 0x000fe40007f5e0ff */
[----:B------:R-:W-:Y:S01]  /*4b590*/  IADD3 R49, P0, PT, R49, R8, RZ ;  /* 0x0000000831317210 */ /* 0x000fe20007f1e0ff */
[----:B------:R-:W-:-:S02]  /*4b5a0*/  IMAD.IADD R30, R40, 0x1, R31 ;  /* 0x00000001281e7824 */ /* 0x000fc400078e021f */
[----:B------:R-:W-:Y:S02]  /*4b5b0*/  IMAD.X R35, RZ, RZ, RZ, P2 ;  /* 0x000000ffff237224 */ /* 0x000fe400010e06ff */
[----:B------:R-:W-:Y:S01]  /*4b5c0*/  IMAD.WIDE.U32 R44, R23, R6, R44 ;  /* 0x00000006172c7225 */ /* 0x000fe200078e002c */
[----:B------:R-:W-:Y:S02]  /*4b5d0*/  IADD3 R30, P2, PT, R30, R41, RZ ;  /* 0x000000291e1e7210 */ /* 0x000fe40007f5e0ff */
[----:B------:R-:W-:Y:S01]  /*4b5e0*/  IADD3 R41, PT, PT, R24, R29, RZ ;  /* 0x0000001d18297210 */ /* 0x000fe20007ffe0ff */
[----:B------:R-:W-:Y:S01]  /*4b5f0*/  IMAD.WIDE.U32 R34, R43, R5, R34 ;  /* 0x000000052b227225 */ /* 0x000fe200078e0022 */
[----:B------:R-:W-:Y:S02]  /*4b600*/  IADD3 R45, PT, PT, R26, R45, RZ ;  /* 0x0000002d1a2d7210 */ /* 0x000fe40007ffe0ff */
[----:B------:R-:W-:Y:S01]  /*4b610*/  IADD3 R32, P6, PT, R41, R44, RZ ;  /* 0x0000002c29207210 */ /* 0x000fe20007fde0ff */
[----:B------:R-:W-:Y:S01]  /*4b620*/  IMAD.X R31, RZ, RZ, RZ, P2 ;  /* 0x000000ffff1f7224 */ /* 0x000fe200010e06ff */
[----:B------:R-:W-:Y:S01]  /*4b630*/  IADD3 R35, PT, PT, R39, R35, RZ ;  /* 0x0000002327237210 */ /* 0x000fe20007ffe0ff */
        /* <DEDUP_REMOVED lines=8> */
[----:B------:R-:W-:Y:S01]  /*4b6c0*/  IMAD.WIDE.U32 R32, R27, R0, R32 ;  /* 0x000000001b207225 */ /* 0x000fe200078e0020 */
[----:B------:R-:W-:-:S03]  /*4b6d0*/  IADD3 R10, PT, PT, R9, UR10, RZ ;  /* 0x0000000a090a7c10 */ /* 0x000fc6000fffe0ff */
[----:B------:R-:W-:Y:S01]  /*4b6e0*/  IMAD.X R35, RZ, RZ, RZ, P1 ;  /* 0x000000ffff237224 */ /* 0x000fe200008e06ff */
[----:B------:R-:W-:Y:S01]  /*4b6f0*/  IADD3 R9, PT, PT, R25, R33, RZ ;  /* 0x0000002119097210 */ /* 0x000fe20007ffe0ff */
[----:B------:R-:W-:Y:S01]  /*4b700*/  IMAD.WIDE.U32 R44, R23, R4, R44 ;  /* 0x00000004172c7225 */ /* 0x000fe200078e002c */
[----:B------:R-:W-:-:S03]  /*4b710*/  IADD3 R31, P1, PT, R31, R47, RZ ;  /* 0x0000002f1f1f7210 */ /* 0x000fc60007f3e0ff */
[----:B------:R-:W-:Y:S01]  /*4b720*/  IMAD.WIDE.U32 R34, R43, R2, R34 ;  /* 0x000000022b227225 */ /* 0x000fe200078e0022 */
[----:B------:R-:W-:-:S03]  /*4b730*/  IADD3 R44, P2, PT, R9, R44, RZ ;  /* 0x0000002c092c7210 */ /* 0x000fc60007f5e0ff */
[----:B------:R-:W-:Y:S01]  /*4b740*/  IMAD.IADD R41, R38, 0x1, R45 ;  /* 0x0000000126297824 */ /* 0x000fe200078e022d */
[----:B------:R-:W-:Y:S02]  /*4b750*/  IADD3 R8, PT, PT, R40, R35, RZ ;  /* 0x0000002328087210 */ /* 0x000fe40007ffe0ff */
[----:B------:R-:W-:Y:S02]  /*4b760*/  IADD3.X R45, PT, PT, RZ, RZ, RZ, P2, !PT ;  /* 0x000000ffff2d7210 */ /* 0x000fe400017fe4ff */
        /* <DEDUP_REMOVED lines=8> */
[----:B------:R-:W-:-:S03]  /*4b7f0*/  IMAD.WIDE.U32 R30, R23, R5, R30 ;  /* 0x00000005171e7225 */ /* 0x000fc600078e001e */
[----:B------:R-:W-:Y:S01]  /*4b800*/  IADD3 R14, P4, PT, R14, R11, RZ ;  /* 0x0000000b0e0e7210 */ /* 0x000fe20007f9e0ff */
[----:B------:R-:W-:Y:S01]  /*4b810*/  IMAD.WIDE.U32 R8, R43, R12, R8 ;  /* 0x0000000c2b087225 */ /* 0x000fe200078e0008 */
[----:B------:R-:W-:Y:S02]  /*4b820*/  IADD3 R43, PT, PT, R26, R35, RZ ;  /* 0x000000231a2b7210 */ /* 0x000fe40007ffe0ff */
[----:B------:R-:W-:Y:S01]  /*4b830*/  IADD3.X R11, PT, PT, RZ, RZ, RZ, P5, !PT ;  /* 0x000000ffff0b7210 */ /* 0x000fe20002ffe4ff */
[----:B------:R-:W-:Y:S01]  /*4b840*/  IMAD.IADD R31, R39, 0x1, R31 ;  /* 0x00000001271f7824 */ /* 0x000fe200078e021f */
        /* <DEDUP_REMOVED lines=12> */
[----:B------:R-:W-:Y:S01]  /*4b910*/  IMAD.IADD R41, R38, 0x1, R43 ;  /* 0x0000000126297824 */ /* 0x000fe200078e022b */
[----:B------:R-:W-:Y:S01]  /*4b920*/  IADD3 R14, PT, PT, R40, R31, RZ ;  /* 0x0000001f280e7210 */ /* 0x000fe20007ffe0ff */
[----:B------:R-:W-:Y:S01]  /*4b930*/  IMAD.WIDE.U32 R8, R3, R37, R10 ;  /* 0x0000002503087225 */ /* 0x000fe200078e000a */
[----:B------:R-:W-:Y:S02]  /*4b940*/  IADD3.X R3, PT, PT, RZ, RZ, RZ, P3, !PT ;  /* 0x000000ffff037210 */ /* 0x000fe40001ffe4ff */
[----:B------:R-:W-:Y:S01]  /*4b950*/  IADD3 R36, P6, PT, R41, R30, RZ ;  /* 0x0000001e29247210 */ /* 0x000fe20007fde0ff */
[----:B------:R-:W-:Y:S01]  /*4b960*/  IMAD.X R11, RZ, RZ, RZ, P0 ;  /* 0x000000ffff0b7224 */ /* 0x000fe200000e06ff */
[----:B------:R-:W-:-:S03]  /*4b970*/  IADD3 R10, P0, PT, R14, R45, RZ ;  /* 0x0000002d0e0a7210 */ /* 0x000fc60007f1e0ff */
[----:B------:R-:W-:Y:S01]  /*4b980*/  IMAD.X R37, RZ, RZ, RZ, P6 ;  /* 0x000000ffff257224 */ /* 0x000fe200030e06ff */
[----:B------:R-:W-:Y:S01]  /*4b990*/  IADD3 R14, P3, PT, R8, R11, RZ ;  /* 0x0000000b080e7210 */ /* 0x000fe20007f7e0ff */
[----:B------:R-:W-:Y:S01]  /*4b9a0*/  IMAD.X R11, RZ, RZ, RZ, P0 ;  /* 0x000000ffff0b7224 */ /* 0x000fe200000e06ff */
[----:B------:R-:W-:Y:S01]  /*4b9b0*/  IADD3.X R8, PT, PT, RZ, RZ, RZ, P4, !PT ;  /* 0x000000ffff087210 */ /* 0x000fe200027fe4ff */
[----:B------:R-:W-:Y:S01]  /*4b9c0*/  IMAD.WIDE.U32 R36, R27, R5, R36 ;  /* 0x000000051b247225 */ /* 0x000fe200078e0024 */
[----:B------:R-:W-:Y:S02]  /*4b9d0*/  IADD3 R3, P4, PT, R3, R14, RZ ;  /* 0x0000000e03037210 */ /* 0x000fe40007f9e0ff */
[----:B------:R-:W-:Y:S01]  /*4b9e0*/  MOV R14, R32 ;  /* 0x00000020000e7202 */ /* 0x000fe20000000f00 */
[----:B------:R-:W-:Y:S01]  /*4b9f0*/  IMAD.WIDE.U32 R10, R23, R12, R10 ;  /* 0x0000000c170a7225 */ /* 0x000fe200078e000a */
[----:B------:R-:W-:Y:S02]  /*4ba00*/  IADD3 R8, P0, PT, R8, R3, RZ ;  /* 0x0000000308087210 */ /* 0x000fe40007f1e0ff */
[----:B------:R-:W-:Y:S01]  /*4ba10*/  IADD3.X R3, PT, PT, RZ, RZ, RZ, P1, !PT ;  /* 0x000000ffff037210 */ /* 0x000fe20000ffe4ff */
[----:B------:R-:W-:-:S02]  /*4ba20*/  IMAD.IADD R31, R39, 0x1, R37 ;  /* 0x00000001271f7824 */ /* 0x000fc400078e0225 */
[----:B------:R-:W-:Y:S01]  /*4ba30*/  IMAD.X R23, RZ, RZ, RZ, P3 ;  /* 0x000000ffff177224 */ /* 0x000fe200018e06ff */
[----:B------:R-:W-:Y:S02]  /*4ba40*/  IADD3 R3, P1, PT, R3, R8, RZ ;  /* 0x0000000803037210 */ /* 0x000fe40007f3e0ff */
[----:B------:R-:W-:Y:S02]  /*4ba50*/  IADD3.X R8, PT, PT, RZ, RZ, RZ, P5, !PT ;  /* 0x000000ffff087210 */ /* 0x000fe40002ffe4ff */
[----:B------:R-:W-:Y:S01]  /*4ba60*/  IADD3 R30, P6, PT, R10, R31, RZ ;  /* 0x0000001f0a1e7210 */ /* 0x000fe20007fde0ff */
        /* <DEDUP_REMOVED lines=9> */
[----:B------:R-:W-:Y:S02]  /*4bb00*/  IADD3 R9, PT, PT, R8, R9, R23 ;  /* 0x0000000908097210 */ /* 0x000fe40007ffe017 */
[----:B------:R-:W-:Y:S02]  /*4bb10*/  IADD3 R8, PT, PT, R40, R45, RZ ;  /* 0x0000002d28087210 */ /* 0x000fe40007ffe0ff */
[----:B------:R-:W-:Y:S01]  /*4bb20*/  IADD3 R3, PT, PT, R10, R9, R3 ;  /* 0x000000090a037210 */ /* 0x000fe20007ffe003 */
[----:B------:R-:W-:Y:S01]  /*4bb30*/  IMAD.X R10, RZ, RZ, RZ, P2 ;  /* 0x000000ffff0a7224 */ /* 0x000fe200010e06ff */
[----:B------:R-:W-:-:S02]  /*4bb40*/  IADD3 R8, P0, PT, R8, R11, RZ ;  /* 0x0000000b08087210 */ /* 0x000fc40007f1e0ff */
[----:B------:R-:W-:Y:S02]  /*4bb50*/  IADD3.X R11, PT, PT, RZ, RZ, RZ, P5, !PT ;  /* 0x000000ffff0b7210 */ /* 0x000fe40002ffe4ff */
[----:B------:R-:W-:Y:S02]  /*4bb60*/  IADD3.X R9, PT, PT, RZ, RZ, RZ, P0, !PT ;  /* 0x000000ffff097210 */ /* 0x000fe400007fe4ff */
[----:B------:R-:W-:Y:S01]  /*4bb70*/  IADD3 R3, PT, PT, R10, R3, R11 ;  /* 0x000000030a037210 */ /* 0x000fe20007ffe00b */
[----:B------:R-:W-:Y:S01]  /*4bb80*/  IMAD.MOV.U32 R11, RZ, RZ, R34 ;  /* 0x000000ffff0b7224 */ /* 0x000fe200078e0022 */
[----:B------:R-:W-:Y:S01]  /*4bb90*/  MOV R10, R44 ;  /* 0x0000002c000a7202 */ /* 0x000fe20000000f00 */
[----:B------:R-:W-:-:S04]  /*4bba0*/  IMAD.WIDE.U32 R46, R27, R12, R8 ;  /* 0x0000000c1b2e7225 */ /* 0x000fc800078e0008 */
[----:B------:R-:W-:Y:S02]  /*4bbb0*/  IMAD.X R8, RZ, RZ, RZ, P3 ;  /* 0x000000ffff087224 */ /* 0x000fe400018e06ff */
[----:B------:R-:W-:-:S03]  /*4bbc0*/  IMAD.MOV.U32 R9, RZ, RZ, R46 ;  /* 0x000000ffff097224 */ /* 0x000fc600078e002e */
        /* <DEDUP_REMOVED lines=30> */
.L_x_496:
[----:B------:R-:W-:Y:S02]  /*4bdb0*/  IADD3 R30, P0, PT, R28, -UR16, RZ ;  /* 0x800000101c1e7c10 */ /* 0x000fe4000ff1e0ff */
[----:B------:R-:W-:Y:S01]  /*4bdc0*/  MOV R27, 0xffffffff ;  /* 0xffffffff001b7802 */ /* 0x000fe20000000f00 */
[----:B------:R-:W0:Y:S02]  /*4bdd0*/  LDC.64 R28, c[0x0][0x380] ;  /* 0x0000e000ff1c7b82 */ /* 0x000e240000000a00 */
[----:B------:R-:W-:-:S05]  /*4bde0*/  IMAD.X R23, RZ, RZ, -0x1, P0 ;  /* 0xffffffffff177424 */ /* 0x000fca00000e06ff */
        /* <DEDUP_REMOVED lines=28> */
.L_x_497:
[----:B------:R-:W-:Y:S01]  /*4bfb0*/  IMAD R27, R22, UR11, RZ ;  /* 0x0000000b161b7c24 */ /* 0x000fe2000f8e02ff */
[----:B------:R-:W1:Y:S01]  /*4bfc0*/  LDC.64 R42, c[0x0][0x380] ;  /* 0x0000e000ff2a7b82 */ /* 0x000e620000000a00 */
[----:B------:R-:W-:Y:S02]  /*4bfd0*/  IMAD.MOV.U32 R23, RZ, RZ, RZ ;  /* 0x000000ffff177224 */ /* 0x000fe400078e00ff */
[----:B------:R-:W-:Y:S02]  /*4bfe0*/  IMAD.MOV.U32 R33, RZ, RZ, RZ ;  /* 0x000000ffff217224 */ /* 0x000fe400078e00ff */
[----:B------:R-:W-:-:S05]  /*4bff0*/  IMAD.HI.U32 R22, R27, UR16, R22 ;  /* 0x000000101b167c27 */ /* 0x000fca000f8e0016 */
[----:B------:R-:W-:-:S04]  /*4c000*/  IADD3 R23, PT, PT, R7, R22, RZ ;  /* 0x0000001607177210 */ /* 0x000fc80007ffe0ff */
[----:B------:R-:W-:-:S05]  /*4c010*/  IADD3 R22, P0, PT, R20, R23, RZ ;  /* 0x0000001714167210 */ /* 0x000fca0007f1e0ff */
[----:B------:R-:W-:Y:S02]  /*4c020*/  IMAD.X R23, RZ, RZ, RZ, P0 ;  /* 0x000000ffff177224 */ /* 0x000fe400000e06ff */
[----:B------:R-:W-:-:S05]  /*4c030*/  IMAD.WIDE.U32 R22, R27, UR17, R22 ;  /* 0x000000111b167c25 */ /* 0x000fca000f8e0016 */
[----:B0-----:R-:W-:Y:S01]  /*4c040*/  IADD3 R28, PT, PT, R24, R23, RZ ;  /* 0x00000017181c7210 */ /* 0x001fe20007ffe0ff */
[----:B------:R-:W-:Y:S01]  /*4c050*/  IMAD R23, R22, UR11, RZ ;  /* 0x0000000b16177c24 */ /* 0x000fe2000f8e02ff */
[----:B------:R-:W-:Y:S02]  /*4c060*/  MOV R32, R22 ;  /* 0x0000001600207202 */ /* 0x000fe40000000f00 */
[----:B------:R-:W-:-:S03]  /*4c070*/  IADD3 R28, P0, PT, R19, R28, RZ ;  /* 0x0000001c131c7210 */ /* 0x000fc60007f1e0ff */
[----:B------:R-:W-:-:S04]  /*4c080*/  IMAD.HI.U32 R32, R23, UR16, R32 ;  /* 0x0000001017207c27 */ /* 0x000fc8000f8e0020 */
[----:B------:R-:W-:Y:S01]  /*4c090*/  IMAD.X R29, RZ, RZ, RZ, P0 ;  /* 0x000000ffff1d7224 */ /* 0x000fe200000e06ff */
        /* <DEDUP_REMOVED lines=42> */
[----:B------:R-:W-:-:S03]  /*4c340*/  IMAD.HI.U32 R12, R15, UR16, R32 ;  /* 0x000000100f0c7c27 */ /* 0x000fc6000f8e0020 */
[----:B------:R-:W-:Y:S01]  /*4c350*/  IADD3.X R21, PT, PT, RZ, RZ, RZ, P0, !PT ;  /* 0x000000ffff157210 */ /* 0x000fe200007fe4ff */
[----:B------:R-:W-:-:S04]  /*4c360*/  IMAD.WIDE.U32 R32, R19, R0, R34 ;  /* 0x0000000013207225 */ /* 0x000fc800078e0022 */
[----:B------:R-:W-:Y:S02]  /*4c370*/  IMAD.IADD R35, R7, 0x1, R12 ;  /* 0x0000000107237824 */ /* 0x000fe400078e020c */
[----:B------:R-:W-:Y:S01]  /*4c380*/  IMAD.WIDE.U32 R28, R23, R4, R28 ;  /* 0x00000004171c7225 */ /* 0x000fe200078e001c */
[----:B------:R-:W0:Y:S02]  /*4c390*/  LDC R12, c[0x3][0x1c] ;  /* 0x00c00700ff0c7b82 */ /* 0x000e240000000800 */
        /* <DEDUP_REMOVED lines=15> */
[----:B------:R-:W-:-:S04]  /*4c490*/  IMAD.WIDE.U32 R28, R23, R5, R28 ;  /* 0x00000005171c7225 */ /* 0x000fc800078e001c */
[----:B------:R-:W-:Y:S01]  /*4c4a0*/  HFMA2 R35, -RZ, RZ, 0, 0 ;  /* 0x00000000ff237431 */ /* 0x000fe200000001ff */
[----:B------:R-:W-:Y:S01]  /*4c4b0*/  IADD3 R36, P1, PT, R37, R32, RZ ;  /* 0x0000002025247210 */ /* 0x000fe20007f3e0ff */
[----:B------:R-:W-:Y:S01]  /*4c4c0*/  IMAD.X R21, RZ, RZ, RZ, P0 ;  /* 0x000000ffff157224 */ /* 0x000fe200000e06ff */
[----:B------:R-:W-:Y:S01]  /*4c4d0*/  IADD3 R32, P0, PT, R33, R28, RZ ;  /* 0x0000001c21207210 */ /* 0x000fe20007f1e0ff */
[----:B------:R-:W-:Y:S01]  /*4c4e0*/  IMAD R13, R34, UR11, RZ ;  /* 0x0000000b220d7c24 */ /* 0x000fe2000f8e02ff */
[----:B------:R-:W-:Y:S01]  /*4c4f0*/  IADD3 R29, PT, PT, R39, R29, RZ ;  /* 0x0000001d271d7210 */ /* 0x000fe20007ffe0ff */
[----:B0-----:R-:W-:-:S04]  /*4c500*/  IMAD.WIDE.U32 R20, R27, R12, R20 ;  /* 0x0000000c1b147225 */ /* 0x001fc800078e0014 */
[----:B------:R-:W-:Y:S02]  /*4c510*/  IMAD.X R37, RZ, RZ, RZ, P1 ;  /* 0x000000ffff257224 */ /* 0x000fe400008e06ff */
[----:B------:R-:W-:Y:S01]  /*4c520*/  IMAD.X R33, RZ, RZ, RZ, P0 ;  /* 0x000000ffff217224 */ /* 0x000fe200000e06ff */
[----:B------:R-:W-:Y:S01]  /*4c530*/  IADD3 R28, P0, PT, R20, R29, RZ ;  /* 0x0000001d141c7210 */ /* 0x000fe20007f1e0ff */
        /* <DEDUP_REMOVED lines=45> */
[----:B------:R-:W-:Y:S01]  /*4c810*/  IADD3 R20, P0, PT, R21, R20, RZ ;  /* 0x0000001415147210 */ /* 0x000fe20007f1e0ff */
[----:B------:R-:W-:Y:S01]  /*4c820*/  IMAD.WIDE.U32 R32, R17, UR17, R32 ;  /* 0x0000001111207c25 */ /* 0x000fe2000f8e0020 */
[----:B------:R-:W-:Y:S02]  /*4c830*/  IADD3.X R23, PT, PT, RZ, RZ, RZ, P1, !PT ;  /* 0x000000ffff177210 */ /* 0x000fe40000ffe4ff */
[----:B------:R-:W-:Y:S01]  /*4c840*/  IADD3.X R21, PT, PT, RZ, RZ, RZ, P0, !PT ;  /* 0x000000ffff157210 */ /* 0x000fe200007fe4ff */
[----:B------:R-:W-:-:S04]  /*4c850*/  IMAD.WIDE.U32 R28, R13, R6, R28 ;  /* 0x000000060d1c7225 */ /* 0x000fc800078e001c */
[----:B------:R-:W-:Y:S01]  /*4c860*/  IMAD.IADD R35, R24, 0x1, R33 ;  /* 0x0000000118237824 */ /* 0x000fe200078e0221 */
[----:B------:R-:W-:Y:S01]  /*4c870*/  MOV R33, RZ ;  /* 0x000000ff00217202 */ /* 0x000fe20000000f00 */
[----:B------:R-:W-:-:S03]  /*4c880*/  IMAD.WIDE.U32 R22, R15, R5, R22 ;  /* 0x000000050f167225 */ /* 0x000fc600078e0016 */
        /* <DEDUP_REMOVED lines=8> */
[----:B------:R-:W-:-:S04]  /*4c910*/  IMAD.HI.U32 R18, R19, UR16, R32 ;  /* 0x0000001013127c27 */ /* 0x000fc8000f8e0020 */
        /* <DEDUP_REMOVED lines=24> */
[----:B------:R-:W-:Y:S01]  /*4caa0*/  IMAD.WIDE.U32 R22, R15, R12, R22 ;  /* 0x0000000c0f167225 */ /* 0x000fe200078e0016 */
[----:B------:R-:W-:-:S03]  /*4cab0*/  IADD3 R28, P1, PT, R29, R20, RZ ;  /* 0x000000141d1c7210 */ /* 0x000fc60007f3e0ff */
[----:B------:R-:W-:Y:S01]  /*4cac0*/  IMAD R15, R32, UR11, RZ ;  /* 0x0000000b200f7c24 */ /* 0x000fe2000f8e02ff */
[----:B------:R-:W-:Y:S01]  /*4cad0*/  IADD3.X R29, PT, PT, RZ, RZ, RZ, P1, !PT ;  /* 0x000000ffff1d7210 */ /* 0x000fe20000ffe4ff */
[----:B------:R-:W-:Y:S02]  /*4cae0*/  IMAD.MOV.U32 R33, RZ, RZ, RZ ;  /* 0x000000ffff217224 */ /* 0x000fe400078e00ff */
        /* <DEDUP_REMOVED lines=21> */
[----:B-1----:R0:W-:Y:S02]  /*4cc40*/  STG.E desc[UR14][R42.64], R20 ;  /* 0x000000142a007986 */ /* 0x0021e4000c10190e */
        /* <DEDUP_REMOVED lines=84> */
.L_x_498:
        /* <DEDUP_REMOVED lines=29> */
[----:B0-----:R-:W-:-:S05]  /*4d360*/  IADD3 R19, PT, PT, R19, -R12, -R13 ;  /* 0x8000000c13137210 */ /* 0x001fca0007ffe80d */
[----:B------:R1:W-:Y:S02]  /*4d370*/  STG.E desc[UR14][R42.64+0x1c], R19 ;  /* 0x00001c132a007986 */ /* 0x0003e4000c10190e */
.L_x_499:
[----:B------:R-:W-:Y:S02]  /*4d380*/  HFMA2 R31, -RZ, RZ, 0, 0 ;  /* 0x00000000ff1f7431 */ /* 0x000fe400000001ff */
[----:B------:R-:W-:-:S04]  /*4d390*/  IMAD R27, R30, UR11, RZ ;  /* 0x0000000b1e1b7c24 */ /* 0x000fc8000f8e02ff */
[----:B------:R-:W-:-:S04]  /*4d3a0*/  IMAD.HI.U32 R30, R27, UR16, R30 ;  /* 0x000000101b1e7c27 */ /* 0x000fc8000f8e001e */
[----:B------:R-:W-:-:S05]  /*4d3b0*/  IMAD.IADD R13, R7, 0x1, R30 ;  /* 0x00000001070d7824 */ /* 0x000fca00078e021e */
[----:B------:R-:W-:-:S04]  /*4d3c0*/  IADD3 R12, P0, PT, R14, R13, RZ ;  /* 0x0000000d0e0c7210 */ /* 0x000fc80007f1e0ff */
[----:B------:R-:W-:-:S03]  /*4d3d0*/  IADD3.X R13, PT, PT, RZ, RZ, RZ, P0, !PT ;  /* 0x000000ffff0d7210 */ /* 0x000fc600007fe4ff */
[----:B------:R-:W-:-:S04]  /*4d3e0*/  IMAD.WIDE.U32 R12, R27, UR17, R12 ;  /* 0x000000111b0c7c25 */ /* 0x000fc8000f8e000c */
[----:B0-----:R-:W-:Y:S02]  /*4d3f0*/  IMAD.IADD R18, R24, 0x1, R13 ;  /* 0x0000000118127824 */ /* 0x001fe400078e020d */
[----:B-1----:R-:W-:Y:S02]  /*4d400*/  IMAD R15, R12, UR11, RZ ;  /* 0x0000000b0c0f7c24 */ /* 0x002fe4000f8e02ff */
        /* <DEDUP_REMOVED lines=43> */
[----:B------:R-:W-:-:S03]  /*4d6c0*/  IMAD.MOV.U32 R19, RZ, RZ, RZ ;  /* 0x000000ffff137224 */ /* 0x000fc600078e00ff */
[----:B------:R-:W-:Y:S01]  /*4d6d0*/  IADD3 R16, P0, PT, R9, R16, RZ ;  /* 0x0000001009107210 */ /* 0x000fe20007f1e0ff */
[----:B------:R-:W-:Y:S01]  /*4d6e0*/  IMAD.HI.U32 R10, R13, UR16, R18 ;  /* 0x000000100d0a7c27 */ /* 0x000fe2000f8e0012 */
[----:B------:R-:W-:Y:S02]  /*4d6f0*/  IADD3.X R9, PT, PT, RZ, RZ, RZ, P1, !PT ;  /* 0x000000ffff097210 */ /* 0x000fe40000ffe4ff */
        /* <DEDUP_REMOVED lines=8> */
[----:B------:R-:W0:Y:S01]  /*4d780*/  LDC R8, c[0x3][0x1c] ;  /* 0x00c00700ff087b82 */ /* 0x000e220000000800 */
[----:B------:R-:W-:Y:S02]  /*4d790*/  IADD3 R22, P0, PT, R23, R18, RZ ;  /* 0x0000001217167210 */ /* 0x000fe40007f1e0ff */
[----:B------:R-:W-:-:S03]  /*4d7a0*/  IADD3.X R21, PT, PT, RZ, RZ, RZ, P1, !PT ;  /* 0x000000ffff157210 */ /* 0x000fc60000ffe4ff */
[----:B------:R-:W-:Y:S01]  /*4d7b0*/  IMAD.X R23, RZ, RZ, RZ, P0 ;  /* 0x000000ffff177224 */ /* 0x000fe200000e06ff */
[----:B------:R-:W-:Y:S01]  /*4d7c0*/  IADD3 R18, P0, PT, R9, R16, RZ ;  /* 0x0000001009127210 */ /* 0x000fe20007f1e0ff */
[----:B------:R-:W-:Y:S02]  /*4d7d0*/  IMAD.IADD R16, R40, 0x1, R17 ;  /* 0x0000000128107824 */ /* 0x000fe400078e0211 */
        /* <DEDUP_REMOVED lines=67> */
[----:B------:R-:W-:Y:S02]  /*4dc10*/  IMAD.IADD R23, R24, 0x1, R21 ;  /* 0x0000000118177824 */ /* 0x000fe400078e0215 */
[----:B------:R-:W-:Y:S02]  /*4dc20*/  HFMA2 R21, -RZ, RZ, 0, 0 ;  /* 0x00000000ff157431 */ /* 0x000fe400000001ff */
[----:B------:R-:W-:Y:S01]  /*4dc30*/  IMAD.WIDE.U32 R16, R13, R5, R16 ;  /* 0x000000050d107225 */ /* 0x000fe200078e0010 */
[----:B------:R-:W-:-:S03]  /*4dc40*/  IADD3 R22, P0, PT, R23, R18, RZ ;  /* 0x0000001217167210 */ /* 0x000fc60007f1e0ff */
        /* <DEDUP_REMOVED lines=8> */
[----:B------:R-:W-:Y:S02]  /*4dcd0*/  IMAD.X R19, RZ, RZ, RZ, P1 ;  /* 0x000000ffff137224 */ /* 0x000fe400008e06ff */
        /* <DEDUP_REMOVED lines=10> */
[----:B------:R-:W-:Y:S02]  /*4dd80*/  IMAD.IADD R14, R40, 0x1, R17 ;  /* 0x00000001280e7824 */ /* 0x000fe400078e0211 */
[----:B------:R-:W-:Y:S01]  /*4dd90*/  IMAD.WIDE.U32 R20, R11, UR17, R20 ;  /* 0x000000110b147c25 */ /* 0x000fe2000f8e0014 */
[----:B------:R-:W-:Y:S02]  /*4dda0*/  IADD3 R16, P1, PT, R19, R16, RZ ;  /* 0x0000001013107210 */ /* 0x000fe40007f3e0ff */
[----:B------:R-:W-:Y:S01]  /*4ddb0*/  IADD3.X R19, PT, PT, RZ, RZ, RZ, P0, !PT ;  /* 0x000000ffff137210 */ /* 0x000fe200007fe4ff */
[----:B------:R-:W-:Y:S01]  /*4ddc0*/  IMAD R27, R20, UR11, RZ ;  /* 0x0000000b141b7c24 */ /* 0x000fe2000f8e02ff */
[----:B------:R-:W-:Y:S01]  /*4ddd0*/  IADD3 R14, P0, PT, R15, R14, RZ ;  /* 0x0000000e0f0e7210 */ /* 0x000fe20007f1e0ff */
[----:B------:R-:W-:Y:S01]  /*4dde0*/  IMAD.X R17, RZ, RZ, RZ, P1 ;  /* 0x000000ffff117224 */ /* 0x000fe200008e06ff */
[----:B------:R-:W-:Y:S01]  /*4ddf0*/  IADD3 R21, PT, PT, R24, R21, RZ ;  /* 0x0000001518157210 */ /* 0x000fe20007ffe0ff */
        /* <DEDUP_REMOVED lines=44> */
[----:B------:R-:W-:-:S04]  /*4e0c0*/  IMAD.WIDE.U32 R16, R11, R4, R16 ;  /* 0x000000040b107225 */ /* 0x000fc800078e0010 */
[----:B------:R-:W-:Y:S01]  /*4e0d0*/  IMAD.WIDE.U32 R14, R9, R2, R14 ;  /* 0x00000002090e7225 */ /* 0x000fe200078e000e */
[----:B------:R-:W-:Y:S02]  /*4e0e0*/  IADD3 R16, P0, PT, R25, R16, RZ ;  /* 0x0000001019107210 */ /* 0x000fe40007f1e0ff */
[----:B------:R-:W0:Y:S01]  /*4e0f0*/  LDC.64 R24, c[0x0][0x380] ;  /* 0x0000e000ff187b82 */ /* 0x000e220000000a00 */
        /* <DEDUP_REMOVED lines=8> */
[----:B------:R-:W-:Y:S02]  /*4e180*/  IMAD.X R13, RZ, RZ, RZ, P0 ;  /* 0x000000ffff0d7224 */ /* 0x000fe400000e06ff */
[----:B------:R-:W-:-:S04]  /*4e190*/  IMAD.WIDE.U32 R14, R11, R5, R14 ;  /* 0x000000050b0e7225 */ /* 0x000fc800078e000e */
[----:B------:R-:W-:Y:S01]  /*4e1a0*/  IMAD.WIDE.U32 R12, R9, R8, R12 ;  /* 0x00000008090c7225 */ /* 0x000fe200078e000c */
[----:B------:R-:W-:-:S03]  /*4e1b0*/  IADD3 R16, P1, PT, R17, R14, RZ ;  /* 0x0000000e11107210 */ /* 0x000fc60007f3e0ff */
[----:B------:R-:W-:Y:S01]  /*4e1c0*/  IMAD.IADD R15, R39, 0x1, R15 ;  /* 0x00000001270f7824 */ /* 0x000fe200078e020f */
[----:B------:R-:W-:Y:S01]  /*4e1d0*/  IADD3.X R17, PT, PT, RZ, RZ, RZ, P1, !PT ;  /* 0x000000ffff117210 */ /* 0x000fe20000ffe4ff */
[----:B0-----:R0:W-:Y:S03]  /*4e1e0*/  STG.E desc[UR14][R24.64+0x20], R20 ;  /* 0x0000201418007986 */ /* 0x0011e6000c10190e */
[----:B------:R-:W-:Y:S01]  /*4e1f0*/  IADD3 R14, P0, PT, R12, R15, RZ ;  /* 0x0000000f0c0e7210 */ /* 0x000fe20007f1e0ff */
[----:B------:R-:W-:Y:S01]  /*4e200*/  IMAD.WIDE.U32 R16, R27, R4, R16 ;  /* 0x000000041b107225 */ /* 0x000fe200078e0010 */
[----:B------:R0:W-:Y:S03]  /*4e210*/  STG.E desc[UR14][R24.64+0x24], R18 ;  /* 0x0000241218007986 */ /* 0x0001e6000c10190e */
[----:B------:R-:W-:Y:S01]  /*4e220*/  IMAD.X R15, RZ, RZ, RZ, P0 ;  /* 0x000000ffff0f7224 */ /* 0x000fe200000e06ff */
[----:B------:R-:W-:Y:S01]  /*4e230*/  IADD3 R3, PT, PT, R38, R17, RZ ;  /* 0x0000001126037210 */ /* 0x000fe20007ffe0ff */
[----:B------:R0:W-:Y:S01]  /*4e240*/  STG.E desc[UR14][R24.64+0x28], R22 ;  /* 0x0000281618007986 */ /* 0x0001e2000c10190e */
[----:B------:R-:W-:-:S03]  /*4e250*/  IMAD.WIDE.U32 R14, R11, R2, R14 ;  /* 0x000000020b0e7225 */ /* 0x000fc600078e000e */
[----:B------:R0:W-:Y:S01]  /*4e260*/  STG.E desc[UR14][R24.64+0x2c], R16 ;  /* 0x00002c1018007986 */ /* 0x0001e2000c10190e */
        /* <DEDUP_REMOVED lines=46> */
.L_x_500:
        /* <DEDUP_REMOVED lines=31> */
.L_x_501:
[----:B------:R-:W-:Y:S01]  /*4e740*/  STG.E desc[UR14][R24.64+0x40], RZ ;  /* 0x000040ff18007986 */ /* 0x000fe2000c10190e */
[----:B------:R-:W-:Y:S05]  /*4e750*/  EXIT ;  /* 0x000000000000794d */ /* 0x000fea0003800000 */
.L_x_479:
        /* <DEDUP_REMOVED lines=20> */
.L_x_502:
        /* <DEDUP_REMOVED lines=14> */
.L_x_776:


//--------------------- .text._Z10point_initP7ECPoint --------------------------
	.section	.text._Z10point_initP7ECPoint,"ax",@progbits
	.align	128
        .global         _Z10point_initP7ECPoint
        .type           _Z10point_initP7ECPoint,@function
        .size           _Z10point_initP7ECPoint,(.L_x_777 - _Z10point_initP7ECPoint)
        .other          _Z10point_initP7ECPoint,@"STO_CUDA_ENTRY STV_DEFAULT"
_Z10point_initP7ECPoint:
.text._Z10point_initP7ECPoint:
[----:B------:R-:W-:Y:S08]  /*0000*/  LDC R1, c[0x0][0x37c] ;  /* 0x0000df00ff017b82 */ /* 0x000ff00000000800 */
[----:B------:R-:W0:Y:S01]  /*0010*/  LDC.64 R2, c[0x0][0x380] ;  /* 0x0000e000ff027b82 */ /* 0x000e220000000a00 */
[----:B------:R-:W0:Y:S02]  /*0020*/  LDCU.64 UR4, c[0x0][0x358] ;  /* 0x00006b00ff0477ac */ /* 0x000e240008000a00 */
[----:B0-----:R-:W-:Y:S04]  /*0030*/  STG.E desc[UR4][R2.64], RZ ;  /* 0x000000ff02007986 */ /* 0x001fe8000c101904 */
        /* <DEDUP_REMOVED lines=17> */
.L_x_503:
        /* <DEDUP_REMOVED lines=11> */
.L_x_777:


//--------------------- .text._Z19generate_public_keyPhPj --------------------------
	.section	.text._Z19generate_public_keyPhPj,"ax",@progbits
	.align	128
        .global         _Z19generate_public_keyPhPj
        .type           _Z19generate_public_keyPhPj,@function
        .size           _Z19generate_public_keyPhPj,(.L_x_778 - _Z19generate_public_keyPhPj)
        .other          _Z19generate_public_keyPhPj,@"STO_CUDA_ENTRY STV_DEFAULT"
_Z19generate_public_keyPhPj:
.text._Z19generate_public_keyPhPj:
[----:B------:R-:W0:Y:S01]  /*0000*/  LDC R1, c[0x0][0x37c] ;  /* 0x0000df00ff017b82 */ /* 0x000e220000000800 */
[----:B------:R-:W1:Y:S07]  /*0010*/  LDCU.128 UR16, c[0x3][0xa0] ;  /* 0x00c01400ff1077ac */ /* 0x000e6e0008000c00 */
[----:B------:R-:W2:Y:S01]  /*0020*/  LDC.64 R2, c[0x3][RZ] ;  /* 0x00c00000ff027b82 */ /* 0x000ea20000000a00 */
[----:B------:R-:W-:Y:S01]  /*0030*/  IMAD.MOV.U32 R21, RZ, RZ, RZ ;  /* 0x000000ffff157224 */ /* 0x000fe200078e00ff */
[----:B------:R-:W1:Y:S01]  /*0040*/  LDCU.128 UR8, c[0x3][0x40] ;  /* 0x00c00800ff0877ac */ /* 0x000e620008000c00 */
[----:B------:R-:W-:-:S02]  /*0050*/  IMAD.MOV.U32 R23, RZ, RZ, RZ ;  /* 0x000000ffff177224 */ /* 0x000fc400078e00ff */
[----:B0-----:R-:W-:Y:S01]  /*0060*/  VIADD R1, R1, 0xffffffc0 ;  /* 0xffffffc001017836 */ /* 0x001fe20000000000 */
[----:B------:R-:W-:Y:S01]  /*0070*/  UMOV UR5, URZ ;  /* 0x000000ff00057c82 */ /* 0x000fe20008000000 */
[----:B------:R-:W0:Y:S01]  /*0080*/  LDCU.128 UR20, c[0x3][0xb0] ;  /* 0x00c01600ff1477ac */ /* 0x000e220008000c00 */
[----:B------:R-:W3:Y:S01]  /*0090*/  LDCU UR26, c[0x3][0xe0] ;  /* 0x00c01c00ff1a77ac */ /* 0x000ee20008000800 */
[----:B-1----:R-:W-:-:S06]  /*00a0*/  UIMAD.WIDE.U32 UR30, UR16, UR8, URZ ;  /* 0x00000008101e72a5 */ /* 0x002fcc000f8e00ff */
[----:B------:R-:W-:Y:S01]  /*00b0*/  MOV R5, UR31 ;  /* 0x0000001f00057c02 */ /* 0x000fe20008000f00 */
[----:B------:R-:W-:Y:S01]  /*00c0*/  UMOV UR4, UR31 ;  /* 0x0000001f00047c82 */ /* 0x000fe20008000000 */
[----:B------:R-:W-:Y:S01]  /*00d0*/  IMAD.U32 R4, RZ, RZ, UR30 ;  /* 0x0000001eff047e24 */ /* 0x000fe2000f8e00ff */
[----:B------:R-:W-:Y:S01]  /*00e0*/  UIMAD.WIDE.U32 UR6, UR8, UR17, UR4 ;  /* 0x00000011080672a5 */ /* 0x000fe2000f8e0004 */
[----:B------:R-:W-:Y:S01]  /*00f0*/  IMAD.MOV.U32 R5, RZ, RZ, RZ ;  /* 0x000000ffff057224 */ /* 0x000fe200078e00ff */
[----:B---3--:R-:W-:-:S05]  /*0100*/  UIMAD UR27, UR30, UR26, URZ ;  /* 0x0000001a1e1b72a4 */ /* 0x008fca000f8e02ff */
[----:B------:R-:W-:Y:S01]  /*0110*/  UMOV UR4, UR7 ;  /* 0x0000000700047c82 */ /* 0x000fe20008000000 */
[----:B--2---:R-:W-:Y:S01]  /*0120*/  IMAD.HI.U32 R4, R2, UR27, R4 ;  /* 0x0000001b02047c27 */ /* 0x004fe2000f8e0004 */
[----:B------:R-:W-:-:S03]  /*0130*/  UIMAD.WIDE.U32 UR12, UR8, UR18, UR4 ;  /* 0x00000012080c72a5 */ /* 0x000fc6000f8e0004 */
[----:B------:R-:W-:Y:S02]  /*0140*/  UMOV UR4, UR6 ;  /* 0x0000000600047c82 */ /* 0x000fe40008000000 */
[----:B------:R-:W-:-:S03]  /*0150*/  UIMAD.WIDE.U32 UR14, UR16, UR9, UR4 ;  /* 0x00000009100e72a5 */ /* 0x000fc6000f8e0004 */
[----:B------:R-:W-:Y:S01]  /*0160*/  UMOV UR4, UR13 ;  /* 0x0000000d00047c82 */ /* 0x000fe20008000000 */
[----:B------:R-:W-:Y:S02]  /*0170*/  UIADD3 UR6, UP0, UPT, UR12, UR15, URZ ;  /* 0x0000000f0c067290 */ /* 0x000fe4000ff1e0ff */
[----:B------:R-:W-:Y:S01]  /*0180*/  UIMAD.WIDE.U32 UR4, UR8, UR19, UR4 ;  /* 0x00000013080472a5 */ /* 0x000fe2000f8e0004 */
[----:B------:R-:W-:Y:S01]  /*0190*/  IADD3 R6, P0, PT, R4, UR14, RZ ;  /* 0x0000000e04067c10 */ /* 0x000fe2000ff1e0ff */
[----:B------:R-:W-:Y:S01]  /*01a0*/  UIADD3.X UR7, UPT, UPT, URZ, URZ, URZ, UP0, !UPT ;  /* 0x000000ffff077290 */ /* 0x000fe200087fe4ff */
[----:B------:R-:W1:Y:S03]  /*01b0*/  LDC.64 R4, c[0x3][0x8] ;  /* 0x00c00200ff047b82 */ /* 0x000e660000000a00 */
[----:B------:R-:W-:Y:S01]  /*01c0*/  UIMAD.WIDE.U32 UR6, UR17, UR9, UR6 ;  /* 0x00000009110672a5 */ /* 0x000fe2000f8e0006 */
[----:B------:R-:W-:-:S03]  /*01d0*/  IMAD.X R7, RZ, RZ, RZ, P0 ;  /* 0x000000ffff077224 */ /* 0x000fc600000e06ff */
[----:B------:R-:W-:Y:S01]  /*01e0*/  UIADD3 UR24, UP0, UPT, UR4, UR7, URZ ;  /* 0x0000000704187290 */ /* 0x000fe2000ff1e0ff */
[----:B------:R-:W-:Y:S02]  /*01f0*/  IMAD.WIDE.U32 R6, R3, UR27, R6 ;  /* 0x0000001b03067c25 */ /* 0x000fe4000f8e0006 */
[----:B------:R-:W-:Y:S01]  /*0200*/  UMOV UR4, UR5 ;  /* 0x0000000500047c82 */ /* 0x000fe20008000000 */
[----:B------:R-:W-:Y:S01]  /*0210*/  UIADD3.X UR25, UPT, UPT, URZ, URZ, URZ, UP0, !UPT ;  /* 0x000000ffff197290 */ /* 0x000fe200087fe4ff */
[----:B------:R-:W-:Y:S01]  /*0220*/  IMAD R25, R6, UR26, RZ ;  /* 0x0000001a06197c24 */ /* 0x000fe2000f8e02ff */
[----:B------:R-:W-:Y:S02]  /*0230*/  UMOV UR5, URZ ;  /* 0x000000ff00057c82 */ /* 0x000fe40008000000 */
[----:B0-----:R-:W-:Y:S02]  /*0240*/  UIMAD.WIDE.U32 UR12, UR8, UR20, UR4 ;  /* 0x00000014080c72a5 */ /* 0x001fe4000f8e0004 */
[----:B------:R-:W-:Y:S01]  /*0250*/  UIMAD.WIDE.U32 UR24, UR18, UR9, UR24 ;  /* 0x00000009121872a5 */ /* 0x000fe2000f8e0018 */
[----:B------:R-:W-:-:S02]  /*0260*/  UMOV UR4, UR6 ;  /* 0x0000000600047c82 */ /* 0x000fc40008000000 */
[----:B------:R-:W-:Y:S02]  /*0270*/  UIMAD.WIDE.U32 UR6, UR16, UR10, UR4 ;  /* 0x0000000a100672a5 */ /* 0x000fe4000f8e0004 */
[----:B------:R-:W-:Y:S02]  /*0280*/  UIADD3 UR28, UP0, UPT, UR12, UR25, URZ ;  /* 0x000000190c1c7290 */ /* 0x000fe4000ff1e0ff */
[----:B------:R-:W-:Y:S02]  /*0290*/  UIADD3 UR24, UP1, UPT, UR24, UR7, URZ ;  /* 0x0000000718187290 */ /* 0x000fe4000ff3e0ff */
[----:B------:R-:W-:Y:S01]  /*02a0*/  UIADD3.X UR29, UPT, UPT, URZ, URZ, URZ, UP0, !UPT ;  /* 0x000000ffff1d7290 */ /* 0x000fe200087fe4ff */
[----:B------:R-:W-:Y:S01]  /*02b0*/  IADD3 R8, P0, PT, R7, UR6, RZ ;  /* 0x0000000607087c10 */ /* 0x000fe2000ff1e0ff */
[----:B------:R-:W-:Y:S01]  /*02c0*/  UIADD3.X UR25, UPT, UPT, URZ, URZ, URZ, UP1, !UPT ;  /* 0x000000ffff197290 */ /* 0x000fe20008ffe4ff */
[----:B------:R-:W-:Y:S01]  /*02d0*/  HFMA2 R7, -RZ, RZ, 0, 0 ;  /* 0x00000000ff077431 */ /* 0x000fe200000001ff */
[----:B------:R-:W-:Y:S01]  /*02e0*/  UMOV UR4, UR13 ;  /* 0x0000000d00047c82 */ /* 0x000fe20008000000 */
[----:B------:R-:W-:Y:S01]  /*02f0*/  UIMAD.WIDE.U32 UR12, UR19, UR9, UR28 ;  /* 0x00000009130c72a5 */ /* 0x000fe2000f8e001c */
[----:B------:R-:W-:Y:S01]  /*0300*/  IMAD.X R9, RZ, RZ, RZ, P0 ;  /* 0x000000ffff097224 */ /* 0x000fe200000e06ff */
[----:B------:R-:W-:-:S02]  /*0310*/  UIMAD.WIDE.U32 UR4, UR8, UR21, UR4 ;  /* 0x00000015080472a5 */ /* 0x000fc4000f8e0004 */
[----:B------:R-:W-:Y:S02]  /*0320*/  UIMAD.WIDE.U32 UR24, UR17, UR10, UR24 ;  /* 0x0000000a111872a5 */ /* 0x000fe4000f8e0018 */
[----:B------:R-:W-:Y:S02]  /*0330*/  UIADD3 UR28, UP0, UPT, UR4, UR13, URZ ;  /* 0x0000000d041c7290 */ /* 0x000fe4000ff1e0ff */
[----:B------:R-:W-:Y:S01]  /*0340*/  UIADD3 UR30, UP1, UPT, UR12, UR25, URZ ;  /* 0x000000190c1e7290 */ /* 0x000fe2000ff3e0ff */
[----:B------:R-:W-:Y:S01]  /*0350*/  IMAD.HI.U32 R11, R25, R2, R6 ;  /* 0x00000002190b7227 */ /* 0x000fe200078e0006 */
[----:B------:R-:W-:Y:S01]  /*0360*/  UIADD3.X UR29, UPT, UPT, URZ, URZ, URZ, UP0, !UPT ;  /* 0x000000ffff1d7290 */ /* 0x000fe200087fe4ff */
[----:B------:R-:W-:Y:S01]  /*0370*/  UMOV UR4, UR5 ;  /* 0x0000000500047c82 */ /* 0x000fe20008000000 */
[----:B------:R-:W-:Y:S01]  /*0380*/  UIADD3.X UR31, UPT, UPT, URZ, URZ, URZ, UP1, !UPT ;  /* 0x000000ffff1f7290 */ /* 0x000fe20008ffe4ff */
[----:B-1----:R-:W-:Y:S01]  /*0390*/  IMAD.WIDE.U32 R6, R4, UR27, R8 ;  /* 0x0000001b04067c25 */ /* 0x002fe2000f8e0008 */
[----:B------:R-:W-:Y:S01]  /*03a0*/  UMOV UR5, URZ ;  /* 0x000000ff00057c82 */ /* 0x000fe20008000000 */
[----:B------:R-:W-:-:S02]  /*03b0*/  UIMAD.WIDE.U32 UR14, UR20, UR9, UR28 ;  /* 0x00000009140e72a5 */ /* 0x000fc4000f8e001c */
[----:B------:R-:W-:Y:S01]  /*03c0*/  UIMAD.WIDE.U32 UR12, UR8, UR22, UR4 ;  /* 0x00000016080c72a5 */ /* 0x000fe2000f8e0004 */
[----:B------:R-:W-:Y:S01]  /*03d0*/  IADD3 R10, P1, PT, R6, R11, RZ ;  /* 0x0000000b060a7210 */ /* 0x000fe20007f3e0ff */
[----:B------:R-:W-:Y:S01]  /*03e0*/  UIMAD.WIDE.U32 UR28, UR18, UR10, UR30 ;  /* 0x0000000a121c72a5 */ /* 0x000fe2000f8e001e */
[----:B------:R-:W-:Y:S01]  /*03f0*/  UMOV UR4, UR24 ;  /* 0x0000001800047c82 */ /* 0x000fe20008000000 */
[----:B------:R-:W-:Y:S02]  /*0400*/  UIADD3 UR30, UP0, UPT, UR12, UR15, URZ ;  /* 0x0000000f0c1e7290 */ /* 0x000fe4000ff1e0ff */
[----:B------:R-:W-:Y:S01]  /*0410*/  IMAD.X R11, RZ, RZ, RZ, P1 ;  /* 0x000000ffff0b7224 */ /* 0x000fe200008e06ff */
[----:B------:R-:W-:Y:S02]  /*0420*/  UIMAD.WIDE.U32 UR24, UR16, UR11, UR4 ;  /* 0x0000000b101872a5 */ /* 0x000fe4000f8e0004 */
[----:B------:R-:W-:Y:S01]  /*0430*/  UIADD3 UR14, UP1, UPT, UR14, UR29, URZ ;  /* 0x0000001d0e0e7290 */ /* 0x000fe2000ff3e0ff */
[----:B------:R-:W-:Y:S01]  /*0440*/  IMAD.WIDE.U32 R10, R25, R3, R10 ;  /* 0x00000003190a7225 */ /* 0x000fe200078e000a */
[----:B------:R-:W-:-:S02]  /*0450*/  UIADD3 UR28, UP2, UPT, UR28, UR25, URZ ;  /* 0x000000191c1c7290 */ /* 0x000fc4000ff5e0ff */
[----:B------:R-:W-:Y:S01]  /*0460*/  UIADD3.X UR31, UPT, UPT, URZ, URZ, URZ, UP0, !UPT ;  /* 0x000000ffff1f7290 */ /* 0x000fe200087fe4ff */
[----:B------:R-:W-:Y:S01]  /*0470*/  IADD3 R8, P0, PT, R7, UR24, RZ ;  /* 0x0000001807087c10 */ /* 0x000fe2000ff1e0ff */
[----:B------:R-:W-:Y:S01]  /*0480*/  UIADD3.X UR15, UPT, UPT, URZ, URZ, URZ, UP1, !UPT ;  /* 0x000000ffff0f7290 */ /* 0x000fe20008ffe4ff */
[----:B------:R-:W0:Y:S01]  /*0490*/  LDC.64 R6, c[0x3][0x10] ;  /* 0x00c00400ff067b82 */ /* 0x000e220000000a00 */
[----:B------:R-:W-:Y:S01]  /*04a0*/  UIADD3.X UR29, UPT, UPT, URZ, URZ, URZ, UP2, !UPT ;  /* 0x000000ffff1d7290 */ /* 0x000fe200097fe4ff */
[----:B------:R-:W-:Y:S01]  /*04b0*/  IADD3.X R9, PT, PT, RZ, RZ, RZ, P0, !PT ;  /* 0x000000ffff097210 */ /* 0x000fe200007fe4ff */
[----:B------:R-:W-:Y:S01]  /*04c0*/  UMOV UR4, UR13 ;  /* 0x0000000d00047c82 */ /* 0x000fe20008000000 */
[----:B------:R-:W-:Y:S01]  /*04d0*/  UIMAD.WIDE.U32 UR12, UR21, UR9, UR30 ;  /* 0x00000009150c72a5 */ /* 0x000fe2000f8e001e */
[----:B------:R-:W-:Y:S01]  /*04e0*/  IMAD R27, R10, UR26, RZ ;  /* 0x0000001a0a1b7c24 */ /* 0x000fe2000f8e02ff */
[----:B------:R-:W-:Y:S01]  /*04f0*/  UIMAD.WIDE.U32 UR4, UR8, UR23, UR4 ;  /* 0x00000017080472a5 */ /* 0x000fe2000f8e0004 */
[----:B------:R-:W-:Y:S01]  /*0500*/  IMAD.WIDE.U32 R8, R5, UR27, R8 ;  /* 0x0000001b05087c25 */ /* 0x000fe2000f8e0008 */
[----:B------:R-:W-:-:S02]  /*0510*/  UIMAD.WIDE.U32 UR14, UR19, UR10, UR14 ;  /* 0x0000000a130e72a5 */ /* 0x000fc4000f8e000e */
[----:B------:R-:W-:Y:S02]  /*0520*/  UIMAD.WIDE.U32 UR28, UR17, UR11, UR28 ;  /* 0x0000000b111c72a5 */ /* 0x000fe4000f8e001c */
[----:B------:R-:W-:Y:S01]  /*0530*/  UIADD3 UR30, UP0, UPT, UR4, UR13, URZ ;  /* 0x0000000d041e7290 */ /* 0x000fe2000ff1e0ff */
[----:B------:R-:W-:Y:S01]  /*0540*/  IADD3 R12, P0, PT, R8, R11, RZ ;  /* 0x0000000b080c7210 */ /* 0x000fe20007f1e0ff */
[----:B------:R-:W-:Y:S01]  /*0550*/  UIADD3 UR12, UP1, UPT, UR12, UR15, URZ ;  /* 0x0000000f0c0c7290 */ /* 0x000fe2000ff3e0ff */
[----:B------:R-:W-:Y:S01]  /*0560*/  IMAD.MOV.U32 R11, RZ, RZ, RZ ;  /* 0x000000ffff0b7224 */ /* 0x000fe200078e00ff */
[----:B------:R-:W-:Y:S02]  /*0570*/  UIADD3 UR14, UP2, UPT, UR14, UR29, URZ ;  /* 0x0000001d0e0e7290 */ /* 0x000fe4000ff5e0ff */
[----:B------:R-:W-:Y:S01]  /*0580*/  UIADD3.X UR31, UPT, UPT, URZ, URZ, URZ, UP0, !UPT ;  /* 0x000000ffff1f7290 */ /* 0x000fe200087fe4ff */
[----:B------:R-:W-:Y:S01]  /*0590*/  IMAD.X R13, RZ, RZ, RZ, P0 ;  /* 0x000000ffff0d7224 */ /* 0x000fe200000e06ff */
[----:B------:R-:W-:Y:S01]  /*05a0*/  UIADD3.X UR13, UPT, UPT, URZ, URZ, URZ, UP1, !UPT ;  /* 0x000000ffff0d7290 */ /* 0x000fe20008ffe4ff */
[----:B------:R-:W-:Y:S01]  /*05b0*/  IMAD.HI.U32 R15, R27, R2, R10 ;  /* 0x000000021b0f7227 */ /* 0x000fe200078e000a */
[----:B------:R-:W-:-:S02]  /*05c0*/  UIADD3.X UR15, UPT, UPT, URZ, URZ, URZ, UP2, !UPT ;  /* 0x000000ffff0f7290 */ /* 0x000fc400097fe4ff */
[----:B------:R-:W-:Y:S01]  /*05d0*/  UIMAD.WIDE.U32 UR6, UR22, UR9, UR30 ;  /* 0x00000009160672a5 */ /* 0x000fe2000f8e001e */
[----:B------:R-:W-:Y:S01]  /*05e0*/  IMAD.WIDE.U32 R10, R25, R4, R12 ;  /* 0x00000004190a7225 */ /* 0x000fe200078e000c */
[----:B------:R-:W-:Y:S02]  /*05f0*/  UIMAD.WIDE.U32 UR12, UR20, UR10, UR12 ;  /* 0x0000000a140c72a5 */ /* 0x000fe4000f8e000c */
[----:B------:R-:W-:Y:S02]  /*0600*/  UIMAD.WIDE.U32 UR30, UR18, UR11, UR14 ;  /* 0x0000000b121e72a5 */ /* 0x000fe4000f8e000e */
        /* <DEDUP_REMOVED lines=8> */
[----:B------:R-:W-:Y:S01]  /*0690*/  UIMAD.WIDE.U32 UR8, UR19, UR11, UR32 ;  /* 0x0000000b130872a5 */ /* 0x000fe2000f8e0020 */
[----:B------:R-:W1:Y:S01]  /*06a0*/  LDCU.128 UR12, c[0x3][0x50] ;  /* 0x00c00a00ff0c77ac */ /* 0x000e620008000c00 */
[----:B------:R-:W-:-:S02]  /*06b0*/  UIADD3 UR24, UP0, UPT, UR4, UR7, URZ ;  /* 0x0000000704187290 */ /* 0x000fc4000ff1e0ff */
[----:B------:R-:W-:Y:S02]  /*06c0*/  UIADD3 UR32, UP1, UPT, UR6, UR9, URZ ;  /* 0x0000000906207290 */ /* 0x000fe4000ff3e0ff */
[----:B------:R-:W-:Y:S02]  /*06d0*/  UIADD3.X UR25, UPT, UPT, URZ, URZ, URZ, UP0, !UPT ;  /* 0x000000ffff197290 */ /* 0x000fe400087fe4ff */
[----:B------:R-:W-:Y:S02]  /*06e0*/  UIADD3.X UR33, UPT, UPT, URZ, URZ, URZ, UP1, !UPT ;  /* 0x000000ffff217290 */ /* 0x000fe40008ffe4ff */
[----:B------:R-:W-:Y:S02]  /*06f0*/  UIMAD.WIDE.U32 UR6, UR22, UR10, UR24 ;  /* 0x0000000a160672a5 */ /* 0x000fe4000f8e0018 */
[----:B------:R-:W-:Y:S02]  /*0700*/  UIMAD.WIDE.U32 UR24, UR20, UR11, UR32 ;  /* 0x0000000b141872a5 */ /* 0x000fe4000f8e0020 */
[----:B------:R-:W-:-:S02]  /*0710*/  UIADD3 UR32, UP0, UPT, UR5, UR7, URZ ;  /* 0x0000000705207290 */ /* 0x000fc4000ff1e0ff */
[----:B------:R-:W-:Y:S01]  /*0720*/  UIADD3 UR34, UP1, UPT, UR6, UR25, URZ ;  /* 0x0000001906227290 */ /* 0x000fe2000ff3e0ff */
[----:B------:R-:W-:Y:S01]  /*0730*/  UMOV UR4, UR28 ;  /* 0x0000001c00047c82 */ /* 0x000fe20008000000 */
[----:B------:R-:W-:Y:S01]  /*0740*/  UMOV UR5, URZ ;  /* 0x000000ff00057c82 */ /* 0x000fe20008000000 */
[----:B------:R-:W-:Y:S02]  /*0750*/  UIADD3.X UR33, UPT, UPT, URZ, URZ, URZ, UP0, !UPT ;  /* 0x000000ffff217290 */ /* 0x000fe400087fe4ff */
[----:B------:R-:W-:Y:S02]  /*0760*/  UIADD3.X UR35, UPT, UPT, URZ, URZ, URZ, UP1, !UPT ;  /* 0x000000ffff237290 */ /* 0x000fe40008ffe4ff */
[----:B-1----:R-:W-:Y:S02]  /*0770*/  UIMAD.WIDE.U32 UR6, UR16, UR12, UR4 ;  /* 0x0000000c100672a5 */ /* 0x002fe4000f8e0004 */
[----:B------:R-:W-:Y:S02]  /*0780*/  UIMAD.WIDE.U32 UR4, UR23, UR10, UR32 ;  /* 0x0000000a170472a5 */ /* 0x000fe4000f8e0020 */
[----:B------:R-:W-:-:S02]  /*0790*/  UIMAD.WIDE.U32 UR28, UR21, UR11, UR34 ;  /* 0x0000000b151c72a5 */ /* 0x000fc4000f8e0022 */
[----:B------:R-:W-:Y:S01]  /*07a0*/  IADD3 R8, P0, PT, R9, UR6, RZ ;  /* 0x0000000609087c10 */ /* 0x000fe2000ff1e0ff */
[----:B------:R-:W-:Y:S02]  /*07b0*/  UIADD3 UR32, UP1, UPT, UR30, UR7, URZ ;  /* 0x000000071e207290 */ /* 0x000fe4000ff3e0ff */
[----:B------:R-:W-:Y:S01]  /*07c0*/  UIADD3 UR6, UP0, UPT, UR4, UR29, URZ ;  /* 0x0000001d04067290 */ /* 0x000fe2000ff1e0ff */
[----:B------:R-:W-:Y:S01]  /*07d0*/  IADD3.X R9, PT, PT, RZ, RZ, RZ, P0, !PT ;  /* 0x000000ffff097210 */ /* 0x000fe200007fe4ff */
[----:B------:R-:W-:Y:S01]  /*07e0*/  UIADD3.X UR33, UPT, UPT, URZ, URZ, URZ, UP1, !UPT ;  /* 0x000000ffff217290 */ /* 0x000fe20008ffe4ff */
[----:B------:R-:W-:Y:S01]  /*07f0*/  IADD3 R12, P0, PT, R10, R15, RZ ;  /* 0x0000000f0a0c7210 */ /* 0x000fe20007f1e0ff */
[----:B------:R-:W-:Y:S01]  /*0800*/  UIADD3.X UR7, UPT, UPT, URZ, URZ, URZ, UP0, !UPT ;  /* 0x000000ffff077290 */ /* 0x000fe200087fe4ff */
[----:B------:R-:W-:Y:S02]  /*0810*/  IMAD.MOV.U32 R15, RZ, RZ, RZ ;  /* 0x000000ffff0f7224 */ /* 0x000fe400078e00ff */
[----:B0-----:R-:W-:Y:S01]  /*0820*/  IMAD.WIDE.U32 R8, R6, UR27, R8 ;  /* 0x0000001b06087c25 */ /* 0x001fe2000f8e0008 */
[----:B------:R-:W-:-:S02]  /*0830*/  UIMAD.WIDE.U32 UR30, UR22, UR11, UR6 ;  /* 0x0000000b161e72a5 */ /* 0x000fc4000f8e0006 */
[----:B------:R-:W-:Y:S01]  /*0840*/  UIMAD.WIDE.U32 UR6, UR17, UR12, UR32 ;  /* 0x0000000c110672a5 */ /* 0x000fe2000f8e0020 */
[----:B------:R-:W-:Y:S01]  /*0850*/  IMAD.X R13, RZ, RZ, RZ, P0 ;  /* 0x000000ffff0d7224 */ /* 0x000fe200000e06ff */
[----:B------:R-:W-:Y:S01]  /*0860*/  UIADD3 UR32, UP0, UPT, UR5, UR31, URZ ;  /* 0x0000001f05207290 */ /* 0x000fe2000ff1e0ff */
[----:B------:R-:W-:Y:S01]  /*0870*/  IADD3 R8, P1, PT, R8, R11, RZ ;  /* 0x0000000b08087210 */ /* 0x000fe20007f3e0ff */
[----:B------:R-:W-:Y:S01]  /*0880*/  UIADD3 UR34, UP1, UPT, UR8, UR7, URZ ;  /* 0x0000000708227290 */ /* 0x000fe2000ff3e0ff */
[----:B------:R-:W-:Y:S01]  /*0890*/  IMAD.WIDE.U32 R12, R27, R3, R12 ;  /* 0x000000031b0c7225 */ /* 0x000fe200078e000c */
[----:B------:R-:W-:Y:S01]  /*08a0*/  UMOV UR5, URZ ;  /* 0x000000ff00057c82 */ /* 0x000fe20008000000 */
[----:B------:R-:W-:Y:S01]  /*08b0*/  UMOV UR4, UR6 ;  /* 0x0000000600047c82 */ /* 0x000fe20008000000 */
[----:B------:R-:W-:Y:S01]  /*08c0*/  UIADD3.X UR35, UPT, UPT, URZ, URZ, URZ, UP1, !UPT ;  /* 0x000000ffff237290 */ /* 0x000fe20008ffe4ff */
[----:B------:R-:W-:Y:S01]  /*08d0*/  IMAD R29, R12, UR26, RZ ;  /* 0x0000001a0c1d7c24 */ /* 0x000fe2000f8e02ff */
[----:B------:R-:W-:Y:S01]  /*08e0*/  UIMAD.WIDE.U32 UR8, UR16, UR13, UR4 ;  /* 0x0000000d100872a5 */ /* 0x000fe2000f8e0004 */
[----:B------:R-:W-:Y:S01]  /*08f0*/  MOV R14, R12 ;  /* 0x0000000c000e7202 */ /* 0x000fe20000000f00 */
[----:B------:R-:W-:-:S02]  /*0900*/  UIMAD.WIDE.U32 UR4, UR18, UR12, UR34 ;  /* 0x0000000c120472a5 */ /* 0x000fc4000f8e0022 */
[----:B------:R-:W-:Y:S02]  /*0910*/  UIADD3.X UR33, UPT, UPT, URZ, URZ, URZ, UP0, !UPT ;  /* 0x000000ffff217290 */ /* 0x000fe400087fe4ff */
[----:B------:R-:W-:Y:S01]  /*0920*/  IADD3 R10, P0, PT, R9, UR8, RZ ;  /* 0x00000008090a7c10 */ /* 0x000fe2000ff1e0ff */
[----:B------:R-:W-:Y:S01]  /*0930*/  IMAD.X R9, RZ, RZ, RZ, P1 ;  /* 0x000000ffff097224 */ /* 0x000fe200008e06ff */
[----:B------:R-:W-:Y:S01]  /*0940*/  UIADD3 UR10, UP1, UPT, UR4, UR9, URZ ;  /* 0x00000009040a7290 */ /* 0x000fe2000ff3e0ff */
[----:B------:R-:W-:Y:S01]  /*0950*/  IMAD.HI.U32 R19, R29, R2, R14 ;  /* 0x000000021d137227 */ /* 0x000fe200078e000e */
[----:B------:R-:W-:Y:S02]  /*0960*/  UIADD3 UR8, UP0, UPT, UR24, UR5, URZ ;  /* 0x0000000518087290 */ /* 0x000fe4000ff1e0ff */
[----:B------:R-:W-:Y:S01]  /*0970*/  UIMAD.WIDE.U32 UR6, UR23, UR11, UR32 ;  /* 0x0000000b170672a5 */ /* 0x000fe2000f8e0020 */
[----:B------:R-:W-:Y:S01]  /*0980*/  IMAD.X R11, RZ, RZ, RZ, P0 ;  /* 0x000000ffff0b7224 */ /* 0x000fe200000e06ff */
[----:B------:R-:W-:Y:S01]  /*0990*/  UIADD3.X UR11, UPT, UPT, URZ, URZ, URZ, UP1, !UPT ;  /* 0x000000ffff0b7290 */ /* 0x000fe20008ffe4ff */
[----:B------:R-:W-:Y:S01]  /*09a0*/  IMAD.WIDE.U32 R8, R25, R5, R8 ;  /* 0x0000000519087225 */ /* 0x000fe200078e0008 */
[----:B------:R-:W-:-:S02]  /*09b0*/  UIADD3.X UR9, UPT, UPT, URZ, URZ, URZ, UP0, !UPT ;  /* 0x000000ffff097290 */ /* 0x000fc400087fe4ff */
[----:B------:R-:W-:Y:S01]  /*09c0*/  UIMAD.WIDE.U32 UR10, UR17, UR13, UR10 ;  /* 0x0000000d110a72a5 */ /* 0x000fe2000f8e000a */
[----:B------:R-:W-:Y:S01]  /*09d0*/  IMAD.WIDE.U32 R10, R7, UR27, R10 ;  /* 0x0000001b070a7c25 */ /* 0x000fe2000f8e000a */
[----:B------:R-:W-:Y:S01]  /*09e0*/  IADD3 R12, P1, PT, R8, R13, RZ ;  /* 0x0000000d080c7210 */ /* 0x000fe20007f3e0ff */
[----:B------:R-:W-:Y:S01]  /*09f0*/  UIMAD.WIDE.U32 UR8, UR19, UR12, UR8 ;  /* 0x0000000c130872a5 */ /* 0x000fe2000f8e0008 */
[----:B------:R-:W-:Y:S01]  /*0a00*/  UMOV UR5, URZ ;  /* 0x000000ff00057c82 */ /* 0x000fe20008000000 */
[----:B------:R-:W-:Y:S02]  /*0a10*/  IADD3 R14, P0, PT, R10, R9, RZ ;  /* 0x000000090a0e7210 */ /* 0x000fe40007f1e0ff */
[----:B------:R-:W-:Y:S01]  /*0a20*/  UIADD3 UR8, UP1, UPT, UR8, UR11, URZ ;  /* 0x0000000b08087290 */ /* 0x000fe2000ff3e0ff */
[----:B------:R-:W-:Y:S01]  /*0a30*/  IADD3.X R13, PT, PT, RZ, RZ, RZ, P1, !PT ;  /* 0x000000ffff0d7210 */ /* 0x000fe20000ffe4ff */
[----:B------:R-:W0:Y:S01]  /*0a40*/  LDC.64 R8, c[0x3][0x18] ;  /* 0x00c00600ff087b82 */ /* 0x000e220000000a00 */
[----:B------:R-:W-:Y:S01]  /*0a50*/  UMOV UR4, UR10 ;  /* 0x0000000a00047c82 */ /* 0x000fe20008000000 */
[----:B------:R-:W-:Y:S01]  /*0a60*/  IMAD.X R15, RZ, RZ, RZ, P0 ;  /* 0x000000ffff0f7224 */ /* 0x000fe200000e06ff */
[----:B------:R-:W-:Y:S01]  /*0a70*/  UIADD3 UR28, UP0, UPT, UR28, UR9, URZ ;  /* 0x000000091c1c7290 */ /* 0x000fe2000ff1e0ff */
[----:B------:R-:W-:Y:S01]  /*0a80*/  IMAD.WIDE.U32 R12, R27, R4, R12 ;  /* 0x000000041b0c7225 */ /* 0x000fe200078e000c */
[----:B------:R-:W-:-:S02]  /*0a90*/  UIMAD.WIDE.U32 UR24, UR16, UR14, UR4 ;  /* 0x0000000e101872a5 */ /* 0x000fc4000f8e0004 */
[----:B------:R-:W-:Y:S01]  /*0aa0*/  UIADD3.X UR9, UPT, UPT, URZ, URZ, URZ, UP1, !UPT ;  /* 0x000000ffff097290 */ /* 0x000fe20008ffe4ff */
[----:B------:R-:W-:Y:S01]  /*0ab0*/  IMAD.WIDE.U32 R14, R25, R6, R14 ;  /* 0x00000006190e7225 */ /* 0x000fe200078e000e */
[----:B------:R-:W-:Y:S01]  /*0ac0*/  IADD3 R18, P0, PT, R12, R19, RZ ;  /* 0x000000130c127210 */ /* 0x000fe20007f1e0ff */
[----:B------:R-:W-:Y:S02]  /*0ad0*/  UIADD3.X UR29, UPT, UPT, URZ, URZ, URZ, UP0, !UPT ;  /* 0x000000ffff1d7290 */ /* 0x000fe400087fe4ff */
[----:B------:R-:W-:Y:S01]  /*0ae0*/  UIMAD.WIDE.U32 UR8, UR18, UR13, UR8 ;  /* 0x0000000d120872a5 */ /* 0x000fe2000f8e0008 */
[----:B------:R-:W-:Y:S01]  /*0af0*/  IADD3 R16, P1, PT, R14, R13, RZ ;  /* 0x0000000d0e107210 */ /* 0x000fe20007f3e0ff */
[----:B------:R-:W-:Y:S01]  /*0b00*/  IMAD.X R19, RZ, RZ, RZ, P0 ;  /* 0x000000ffff137224 */ /* 0x000fe200000e06ff */
[----:B------:R-:W-:Y:S01]  /*0b10*/  IADD3 R12, P0, PT, R11, UR24, RZ ;  /* 0x000000180b0c7c10 */ /* 0x000fe2000ff1e0ff */
[----:B------:R-:W-:Y:S01]  /*0b20*/  UIADD3 UR24, UP2, UPT, UR8, UR25, URZ ;  /* 0x0000001908187290 */ /* 0x000fe2000ff5e0ff */
[----:B------:R-:W-:Y:S01]  /*0b30*/  IADD3.X R17, PT, PT, RZ, RZ, RZ, P1, !PT ;  /* 0x000000ffff117210 */ /* 0x000fe20000ffe4ff */
[----:B------:R-:W-:Y:S01]  /*0b40*/  UIMAD.WIDE.U32 UR4, UR20, UR12, UR28 ;  /* 0x0000000c140472a5 */ /* 0x000fe2000f8e001c */
[----:B------:R-:W-:Y:S01]  /*0b50*/  IADD3.X R13, PT, PT, RZ, RZ, RZ, P0, !PT ;  /* 0x000000ffff0d7210 */ /* 0x000fe200007fe4ff */
[----:B------:R-:W-:Y:S01]  /*0b60*/  UIADD3.X UR25, UPT, UPT, URZ, URZ, URZ, UP2, !UPT ;  /* 0x000000ffff197290 */ /* 0x000fe200097fe4ff */
[----:B------:R-:W-:Y:S01]  /*0b70*/  IMAD.WIDE.U32 R18, R29, R3, R18 ;  /* 0x000000031d127225 */ /* 0x000fe200078e0012 */
[----:B------:R-:W-:-:S02]  /*0b80*/  UIADD3 UR30, UP0, UPT, UR30, UR5, URZ ;  /* 0x000000051e1e7290 */ /* 0x000fc4000ff1e0ff */
[----:B------:R-:W-:Y:S01]  /*0b90*/  UIADD3 UR10, UP1, UPT, UR4, UR9, URZ ;  /* 0x00000009040a7290 */ /* 0x000fe2000ff3e0ff */
[----:B0-----:R-:W-:Y:S01]  /*0ba0*/  IMAD.WIDE.U32 R12, R8, UR27, R12 ;  /* 0x0000001b080c7c25 */ /* 0x001fe2000f8e000c */
[----:B------:R-:W-:Y:S02]  /*0bb0*/  UIMAD.WIDE.U32 UR24, UR17, UR14, UR24 ;  /* 0x0000000e111872a5 */ /* 0x000fe4000f8e0018 */
[----:B------:R-:W-:Y:S01]  /*0bc0*/  UIADD3.X UR31, UPT, UPT, URZ, URZ, URZ, UP0, !UPT ;  /* 0x000000ffff1f7290 */ /* 0x000fe200087fe4ff */
[----:B------:R-:W-:Y:S01]  /*0bd0*/  IMAD.WIDE.U32 R16, R27, R5, R16 ;  /* 0x000000051b107225 */ /* 0x000fe200078e0010 */
[----:B------:R-:W-:Y:S01]  /*0be0*/  IADD3 R14, P0, PT, R12, R15, RZ ;  /* 0x0000000f0c0e7210 */ /* 0x000fe20007f1e0ff */
[----:B------:R-:W-:Y:S02]  /*0bf0*/  UIADD3.X UR11, UPT, UPT, URZ, URZ, URZ, UP1, !UPT ;  /* 0x000000ffff0b7290 */ /* 0x000fe40008ffe4ff */
[----:B------:R-:W-:Y:S01]  /*0c00*/  UIMAD.WIDE.U32 UR8, UR21, UR12, UR30 ;  /* 0x0000000c150872a5 */ /* 0x000fe2000f8e001e */
[----:B------:R-:W-:Y:S01]  /*0c10*/  IMAD R10, R18, UR26, RZ ;  /* 0x0000001a120a7c24 */ /* 0x000fe2000f8e02ff */
[----:B------:R-:W-:Y:S01]  /*0c20*/  UIMAD.WIDE.U32 UR10, UR19, UR13, UR10 ;  /* 0x0000000d130a72a5 */ /* 0x000fe2000f8e000a */
[----:B------:R-:W-:Y:S01]  /*0c30*/  IMAD.MOV.U32 R20, RZ, RZ, R18 ;  /* 0x000000ffff147224 */ /* 0x000fe200078e0012 */
[----:B------:R-:W-:Y:S01]  /*0c40*/  UMOV UR4, UR24 ;  /* 0x0000001800047c82 */ /* 0x000fe20008000000 */
[----:B------:R-:W-:Y:S01]  /*0c50*/  UMOV UR5, URZ ;  /* 0x000000ff00057c82 */ /* 0x000fe20008000000 */
[----:B------:R-:W-:Y:S01]  /*0c60*/  IMAD.X R15, RZ, RZ, RZ, P0 ;  /* 0x000000ffff0f7224 */ /* 0x000fe200000e06ff */
[----:B------:R-:W-:Y:S01]  /*0c70*/  UIMAD.WIDE.U32 UR28, UR16, UR15, UR4 ;  /* 0x0000000f101c72a5 */ /* 0x000fe2000f8e0004 */
[----:B------:R-:W-:Y:S01]  /*0c80*/  IADD3 R18, P0, PT, R16, R19, RZ ;  /* 0x0000001310127210 */ /* 0x000fe20007f1e0ff */
[----:B------:R-:W-:Y:S01]  /*0c90*/  UIADD3 UR30, UP0, UPT, UR6, UR9, URZ ;  /* 0x00000009061e7290 */ /* 0x000fe2000ff1e0ff */
[----:B------:R-:W-:Y:S01]  /*0ca0*/  IMAD.HI.U32 R21, R10, R2, R20 ;  /* 0x000000020a157227 */ /* 0x000fe200078e0014 */
[----:B------:R-:W-:-:S02]  /*0cb0*/  UIADD3 UR8, UP1, UPT, UR8, UR11, URZ ;  /* 0x0000000b08087290 */ /* 0x000fc4000ff3e0ff */
[----:B------:R-:W-:Y:S01]  /*0cc0*/  UIADD3 UR10, UP2, UPT, UR10, UR25, URZ ;  /* 0x000000190a0a7290 */ /* 0x000fe2000ff5e0ff */
[----:B------:R-:W-:Y:S01]  /*0cd0*/  IMAD.X R19, RZ, RZ, RZ, P0 ;  /* 0x000000ffff137224 */ /* 0x000fe200000e06ff */
[----:B------:R-:W-:Y:S01]  /*0ce0*/  IADD3 R12, P0, PT, R13, UR28, RZ ;  /* 0x0000001c0d0c7c10 */ /* 0x000fe2000ff1e0ff */
[----:B------:R-:W-:Y:S01]  /*0cf0*/  UIADD3.X UR31, UPT, UPT, URZ, URZ, URZ, UP0, !UPT ;  /* 0x000000ffff1f7290 */ /* 0x000fe200087fe4ff */
[----:B------:R-:W-:Y:S01]  /*0d00*/  IMAD.WIDE.U32 R14, R25, R7, R14 ;  /* 0x00000007190e7225 */ /* 0x000fe200078e000e */
[----:B------:R-:W-:Y:S01]  /*0d10*/  UIADD3.X UR9, UPT, UPT, URZ, URZ, URZ, UP1, !UPT ;  /* 0x000000ffff097290 */ /* 0x000fe20008ffe4ff */
[----:B------:R-:W-:Y:S01]  /*0d20*/  IADD3.X R13, PT, PT, RZ, RZ, RZ, P0, !PT ;  /* 0x000000ffff0d7210 */ /* 0x000fe200007fe4ff */
[----:B------:R-:W-:Y:S01]  /*0d30*/  UIADD3.X UR11, UPT, UPT, URZ, URZ, URZ, UP2, !UPT ;  /* 0x000000ffff0b7290 */ /* 0x000fe200097fe4ff */
[----:B------:R-:W-:Y:S01]  /*0d40*/  IMAD.WIDE.U32 R18, R29, R4, R18 ;  /* 0x000000041d127225 */ /* 0x000fe200078e0012 */
[----:B------:R-:W-:Y:S01]  /*0d50*/  UIMAD.WIDE.U32 UR4, UR22, UR12, UR30 ;  /* 0x0000000c160472a5 */ /* 0x000fe2000f8e001e */
[----:B------:R-:W-:Y:S01]  /*0d60*/  IADD3 R16, P1, PT, R14, R17, RZ ;  /* 0x000000110e107210 */ /* 0x000fe20007f3e0ff */
[----:B------:R-:W-:Y:S01]  /*0d70*/  UIMAD.WIDE.U32 UR8, UR20, UR13, UR8 ;  /* 0x0000000d140872a5 */ /* 0x000fe2000f8e0008 */
[----:B------:R-:W-:Y:S01]  /*0d80*/  IMAD.WIDE.U32 R12, R9, UR27, R12 ;  /* 0x0000001b090c7c25 */ /* 0x000fe2000f8e000c */
[----:B------:R-:W-:Y:S01]  /*0d90*/  UIMAD.WIDE.U32 UR10, UR18, UR14, UR10 ;  /* 0x0000000e120a72a5 */ /* 0x000fe2000f8e000a */
[----:B------:R-:W-:Y:S01]  /*0da0*/  IADD3 R20, P0, PT, R18, R21, RZ ;  /* 0x0000001512147210 */ /* 0x000fe20007f1e0ff */
[----:B------:R-:W-:Y:S01]  /*0db0*/  UIADD3 UR24, UP0, UPT, UR4, UR9, URZ ;  /* 0x0000000904187290 */ /* 0x000fe2000ff1e0ff */
[----:B------:R-:W-:Y:S01]  /*0dc0*/  IMAD.X R17, RZ, RZ, RZ, P1 ;  /* 0x000000ffff117224 */ /* 0x000fe200008e06ff */
[----:B------:R-:W-:-:S02]  /*0dd0*/  UIADD3 UR28, UP1, UPT, UR8, UR11, URZ ;  /* 0x0000000b081c7290 */ /* 0x000fc4000ff3e0ff */
[----:B------:R-:W-:Y:S01]  /*0de0*/  UIADD3 UR30, UP2, UPT, UR10, UR29, URZ ;  /* 0x0000001d0a1e7290 */ /* 0x000fe2000ff5e0ff */
[----:B------:R-:W-:Y:S01]  /*0df0*/  IMAD.X R21, RZ, RZ, RZ, P0 ;  /* 0x000000ffff157224 */ /* 0x000fe200000e06ff */
[----:B------:R-:W-:Y:S01]  /*0e00*/  UIADD3.X UR25, UPT, UPT, URZ, URZ, URZ, UP0, !UPT ;  /* 0x000000ffff197290 */ /* 0x000fe200087fe4ff */
[----:B------:R-:W-:Y:S01]  /*0e10*/  IADD3 R14, P0, PT, R12, R15, RZ ;  /* 0x0000000f0c0e7210 */ /* 0x000fe20007f1e0ff */
[----:B------:R-:W-:Y:S01]  /*0e20*/  UIADD3.X UR29, UPT, UPT, URZ, URZ, URZ, UP1, !UPT ;  /* 0x000000ffff1d7290 */ /* 0x000fe20008ffe4ff */
[----:B------:R-:W-:Y:S01]  /*0e30*/  IMAD.WIDE.U32 R16, R27, R6, R16 ;  /* 0x000000061b107225 */ /* 0x000fe200078e0010 */
[----:B------:R-:W-:Y:S01]  /*0e40*/  UIADD3.X UR31, UPT, UPT, URZ, URZ, URZ, UP2, !UPT ;  /* 0x000000ffff1f7290 */ /* 0x000fe200097fe4ff */
[----:B------:R-:W-:Y:S01]  /*0e50*/  IADD3.X R15, PT, PT, RZ, RZ, RZ, P0, !PT ;  /* 0x000000ffff0f7210 */ /* 0x000fe200007fe4ff */
[----:B------:R-:W-:Y:S01]  /*0e60*/  UIMAD.WIDE.U32 UR8, UR21, UR13, UR24 ;  /* 0x0000000d150872a5 */ /* 0x000fe2000f8e0018 */
[----:B------:R-:W-:Y:S01]  /*0e70*/  IMAD.WIDE.U32 R20, R10, R3, R20 ;  /* 0x000000030a147225 */ /* 0x000fe200078e0014 */
[----:B------:R-:W-:Y:S01]  /*0e80*/  UIMAD.WIDE.U32 UR10, UR19, UR14, UR28 ;  /* 0x0000000e130a72a5 */ /* 0x000fe2000f8e001c */
[----:B------:R-:W-:Y:S01]  /*0e90*/  IADD3 R16, P3, PT, R16, R19, RZ ;  /* 0x0000001310107210 */ /* 0x000fe20007f7e0ff */
[----:B------:R-:W-:Y:S01]  /*0ea0*/  UIMAD.WIDE.U32 UR24, UR17, UR15, UR30 ;  /* 0x0000000f111872a5 */ /* 0x000fe2000f8e001e */
[----:B------:R-:W-:Y:S01]  /*0eb0*/  IMAD.WIDE.U32 R14, R25, R8, R14 ;  /* 0x00000008190e7225 */ /* 0x000fe200078e000e */
[----:B------:R-:W-:-:S02]  /*0ec0*/  UIADD3 UR28, UP0, UPT, UR8, UR11, URZ ;  /* 0x0000000b081c7290 */ /* 0x000fc4000ff1e0ff */
[----:B------:R-:W-:Y:S01]  /*0ed0*/  UIADD3 UR6, UP1, UPT, UR10, UR25, URZ ;  /* 0x000000190a067290 */ /* 0x000fe2000ff3e0ff */
[----:B------:R-:W-:Y:S01]  /*0ee0*/  IMAD R0, R20, UR26, RZ ;  /* 0x0000001a14007c24 */ /* 0x000fe2000f8e02ff */
[----:B------:R-:W-:Y:S01]  /*0ef0*/  UIADD3.X UR29, UPT, UPT, URZ, URZ, URZ, UP0, !UPT ;  /* 0x000000ffff1d7290 */ /* 0x000fe200087fe4ff */
[----:B------:R-:W-:Y:S01]  /*0f00*/  IADD3 R13, P0, PT, R13, UR24, RZ ;  /* 0x000000180d0d7c10 */ /* 0x000fe2000ff1e0ff */
[----:B------:R-:W-:Y:S01]  /*0f10*/  UIADD3 UR4, UP0, UPT, UR7, UR5, URZ ;  /* 0x0000000507047290 */ /* 0x000fe2000ff1e0ff */
[----:B------:R-:W-:Y:S01]  /*0f20*/  IADD3 R14, P2, PT, R14, R17, RZ ;  /* 0x000000110e0e7210 */ /* 0x000fe20007f5e0ff */
[----:B------:R-:W-:Y:S01]  /*0f30*/  UIADD3.X UR7, UPT, UPT, URZ, URZ, URZ, UP1, !UPT ;  /* 0x000000ffff077290 */ /* 0x000fe20008ffe4ff */
[----:B------:R-:W-:Y:S01]  /*0f40*/  IADD3 R12, P1, PT, R15, R13, RZ ;  /* 0x0000000d0f0c7210 */ /* 0x000fe20007f3e0ff */
[----:B------:R-:W-:Y:S01]  /*0f50*/  UIADD3.X UR5, UPT, UPT, URZ, URZ, URZ, UP0, !UPT ;  /* 0x000000ffff057290 */ /* 0x000fe200087fe4ff */
[----:B------:R-:W-:Y:S01]  /*0f60*/  IMAD.X R17, RZ, RZ, RZ, P3 ;  /* 0x000000ffff117224 */ /* 0x000fe200018e06ff */
[----:B------:R-:W-:Y:S01]  /*0f70*/  UIMAD.WIDE.U32 UR10, UR20, UR14, UR28 ;  /* 0x0000000e140a72a5 */ /* 0x000fe2000f8e001c */
[----:B------:R-:W-:Y:S01]  /*0f80*/  IADD3.X R13, PT, PT, RZ, RZ, RZ, P1, !PT ;  /* 0x000000ffff0d7210 */ /* 0x000fe20000ffe4ff */
[----:B------:R-:W-:Y:S01]  /*0f90*/  UIMAD.WIDE.U32 UR6, UR18, UR15, UR6 ;  /* 0x0000000f120672a5 */ /* 0x000fe2000f8e0006 */
[----:B------:R-:W-:Y:S01]  /*0fa0*/  IADD3.X R15, PT, PT, RZ, RZ, RZ, P2, !PT ;  /* 0x000000ffff0f7210 */ /* 0x000fe200017fe4ff */
[----:B------:R-:W-:Y:S01]  /*0fb0*/  UIMAD.WIDE.U32 UR4, UR23, UR12, UR4 ;  /* 0x0000000c170472a5 */ /* 0x000fe2000f8e0004 */
[----:B------:R-:W-:Y:S01]  /*0fc0*/  IMAD.X R19, RZ, RZ, RZ, P0 ;  /* 0x000000ffff137224 */ /* 0x000fe200000e06ff */
[----:B------:R-:W-:Y:S01]  /*0fd0*/  UIADD3 UR8, UP1, UPT, UR10, UR7, URZ ;  /* 0x000000070a087290 */ /* 0x000fe2000ff3e0ff */
[----:B------:R-:W-:Y:S01]  /*0fe0*/  IMAD.WIDE.U32 R16, R29, R5, R16 ;  /* 0x000000051d107225 */ /* 0x000fe200078e0010 */
[----:B------:R-:W-:-:S02]  /*0ff0*/  UIADD3 UR24, UP0, UPT, UR4, UR9, URZ ;  /* 0x0000000904187290 */ /* 0x000fc4000ff1e0ff */
[----:B------:R-:W-:Y:S01]  /*1000*/  UIADD3.X UR9, UPT, UPT, URZ, URZ, URZ, UP1, !UPT ;  /* 0x000000ffff097290 */ /* 0x000fe20008ffe4ff */
[----:B------:R-:W-:Y:S01]  /*1010*/  IMAD.WIDE.U32 R12, R25, R9, R12 ;  /* 0x00000009190c7225 */ /* 0x000fe200078e000c */
[----:B------:R-:W-:Y:S01]  /*1020*/  IADD3 R19, P0, PT, R19, UR6, RZ ;  /* 0x0000000613137c10 */ /* 0x000fe2000ff1e0ff */
[----:B------:R-:W-:Y:S01]  /*1030*/  UIADD3.X UR25, UPT, UPT, URZ, URZ, URZ, UP0, !UPT ;  /* 0x000000ffff197290 */ /* 0x000fe200087fe4ff */
[----:B------:R-:W-:Y:S01]  /*1040*/  IADD3 R16, P4, PT, R16, R21, RZ ;  /* 0x0000001510107210 */ /* 0x000fe20007f9e0ff */
[----:B------:R-:W-:Y:S01]  /*1050*/  IMAD.WIDE.U32 R14, R27, R7, R14 ;  /* 0x000000071b0e7225 */ /* 0x000fe200078e000e */
[----:B------:R-:W-:Y:S01]  /*1060*/  UIMAD.WIDE.U32 UR8, UR19, UR15, UR8 ;  /* 0x0000000f130872a5 */ /* 0x000fe2000f8e0008 */
[----:B------:R-:W-:Y:S01]  /*1070*/  IADD3 R19, P1, PT, R13, R19, RZ ;  /* 0x000000130d137210 */ /* 0x000fe20007f3e0ff */
[----:B------:R-:W-:Y:S01]  /*1080*/  UIMAD.WIDE.U32 UR6, UR22, UR13, UR24 ;  /* 0x0000000d160672a5 */ /* 0x000fe2000f8e0018 */
[----:B------:R-:W-:Y:S01]  /*1090*/  IMAD.X R18, RZ, RZ, RZ, P0 ;  /* 0x000000ffff127224 */ /* 0x000fe200000e06ff */
[----:B------:R-:W-:Y:S01]  /*10a0*/  IADD3 R12, P2, PT, R12, R15, RZ ;  /* 0x0000000f0c0c7210 */ /* 0x000fe20007f5e0ff */
[----:B------:R-:W-:Y:S01]  /*10b0*/  IMAD.MOV.U32 R22, RZ, RZ, R20 ;  /* 0x000000ffff167224 */ /* 0x000fe200078e0014 */
[----:B------:R-:W-:Y:S01]  /*10c0*/  IADD3 R14, P3, PT, R14, R17, RZ ;  /* 0x000000110e0e7210 */ /* 0x000fe20007f7e0ff */
[----:B------:R-:W-:Y:S01]  /*10d0*/  IMAD.X R11, RZ, RZ, RZ, P1 ;  /* 0x000000ffff0b7224 */ /* 0x000fe200008e06ff */
[----:B------:R-:W-:Y:S01]  /*10e0*/  IADD3.X R17, PT, PT, RZ, RZ, RZ, P4, !PT ;  /* 0x000000ffff117210 */ /* 0x000fe200027fe4ff */
[----:B------:R-:W-:Y:S01]  /*10f0*/  IMAD.X R13, RZ, RZ, RZ, P2 ;  /* 0x000000ffff0d7224 */ /* 0x000fe200010e06ff */
[----:B------:R-:W-:Y:S01]  /*1100*/  IADD3 R18, P1, PT, R18, UR8, RZ ;  /* 0x0000000812127c10 */ /* 0x000fe2000ff3e0ff */
[----:B------:R-:W-:Y:S01]  /*1110*/  IMAD.HI.U32 R23, R0, R2, R22 ;  /* 0x0000000200177227 */ /* 0x000fe200078e0016 */
[----:B------:R-:W-:-:S02]  /*1120*/  UIADD3 UR6, UP1, UPT, UR6, UR11, URZ ;  /* 0x0000000b06067290 */ /* 0x000fc4000ff3e0ff */
[----:B------:R-:W-:Y:S01]  /*1130*/  IADD3 R11, P0, PT, R11, R18, RZ ;  /* 0x000000120b0b7210 */ /* 0x000fe20007f1e0ff */
[----:B------:R-:W-:Y:S01]  /*1140*/  IMAD.WIDE.U32 R16, R10, R4, R16 ;  /* 0x000000040a107225 */ /* 0x000fe200078e0010 */
[----:B------:R-:W-:Y:S02]  /*1150*/  UIADD3 UR4, UP0, UPT, UR5, UR7, URZ ;  /* 0x0000000705047290 */ /* 0x000fe4000ff1e0ff */
[----:B------:R-:W-:Y:S01]  /*1160*/  UIADD3.X UR7, UPT, UPT, URZ, URZ, URZ, UP1, !UPT ;  /* 0x000000ffff077290 */ /* 0x000fe20008ffe4ff */
[----:B------:R-:W-:Y:S01]  /*1170*/  IMAD.WIDE.U32 R12, R27, R8, R12 ;  /* 0x000000081b0c7225 */ /* 0x000fe200078e000c */
[----:B------:R-:W-:Y:S01]  /*1180*/  IADD3 R18, P4, PT, R16, R23, RZ ;  /* 0x0000001710127210 */ /* 0x000fe20007f9e0ff */
[----:B------:R-:W-:Y:S02]  /*1190*/  UIADD3.X UR5, UPT, UPT, URZ, URZ, URZ, UP0, !UPT ;  /* 0x000000ffff057290 */ /* 0x000fe400087fe4ff */
[----:B------:R-:W-:Y:S01]  /*11a0*/  IMAD.X R15, RZ, RZ, RZ, P3 ;  /* 0x000000ffff0f7224 */ /* 0x000fe200018e06ff */
[----:B------:R-:W-:Y:S01]  /*11b0*/  IADD3 R16, P2, PT, R13, R19, RZ ;  /* 0x000000130d107210 */ /* 0x000fe20007f5e0ff */
[----:B------:R-:W-:Y:S01]  /*11c0*/  UIMAD.WIDE.U32 UR6, UR21, UR14, UR6 ;  /* 0x0000000e150672a5 */ /* 0x000fe2000f8e0006 */
[----:B------:R-:W-:Y:S01]  /*11d0*/  IADD3.X R19, PT, PT, RZ, RZ, RZ, P4, !PT ;  /* 0x000000ffff137210 */ /* 0x000fe200027fe4ff */
[----:B------:R-:W-:-:S04]  /*11e0*/  IMAD.WIDE.U32 R14, R29, R6, R14 ;  /* 0x000000061d0e7225 */ /* 0x000fc800078e000e */
[----:B------:R-:W-:Y:S01]  /*11f0*/  HFMA2 R13, -RZ, RZ, 0, 0 ;  /* 0x00000000ff0d7431 */ /* 0x000fe200000001ff */
[----:B------:R-:W-:Y:S01]  /*1200*/  UIMAD.WIDE.U32 UR4, UR23, UR13, UR4 ;  /* 0x0000000d170472a5 */ /* 0x000fe2000f8e0004 */
[----:B------:R-:W-:Y:S01]  /*1210*/  IMAD.WIDE.U32 R18, R0, R3, R18 ;  /* 0x0000000300127225 */ /* 0x000fe200078e0012 */
[----:B------:R-:W-:Y:S01]  /*1220*/  UIADD3 UR8, UP1, UPT, UR6, UR9, URZ ;  /* 0x0000000906087290 */ /* 0x000fe2000ff3e0ff */
[----:B------:R-:W-:Y:S01]  /*1230*/  IADD3 R20, P3, PT, R12, R15, RZ ;  /* 0x0000000f0c147210 */ /* 0x000fe20007f7e0ff */
[----:B------:R-:W-:Y:S01]  /*1240*/  UIADD3 UR6, UP0, UPT, UR4, UR7, URZ ;  /* 0x0000000704067290 */ /* 0x000fe2000ff1e0ff */
[----:B------:R-:W-:Y:S01]  /*1250*/  IADD3 R22, P4, PT, R14, R17, RZ ;  /* 0x000000110e167210 */ /* 0x000fe20007f9e0ff */
[----:B------:R-:W-:Y:S01]  /*1260*/  IMAD R31, R18, UR26, RZ ;  /* 0x0000001a121f7c24 */ /* 0x000fe2000f8e02ff */
[----:B------:R-:W-:Y:S01]  /*1270*/  UIADD3.X UR9, UPT, UPT, URZ, URZ, URZ, UP1, !UPT ;  /* 0x000000ffff097290 */ /* 0x000fe20008ffe4ff */
[----:B------:R-:W-:Y:S01]  /*1280*/  IMAD.MOV.U32 R12, RZ, RZ, R18 ;  /* 0x000000ffff0c7224 */ /* 0x000fe200078e0012 */
[----:B------:R-:W-:Y:S01]  /*1290*/  UIADD3.X UR7, UPT, UPT, URZ, URZ, URZ, UP0, !UPT ;  /* 0x000000ffff077290 */ /* 0x000fe200087fe4ff */
[----:B------:R-:W-:Y:S01]  /*12a0*/  IMAD.X R17, RZ, RZ, RZ, P2 ;  /* 0x000000ffff117224 */ /* 0x000fe200010e06ff */
[----:B------:R-:W-:Y:S01]  /*12b0*/  UIMAD.WIDE.U32 UR8, UR20, UR15, UR8 ;  /* 0x0000000f140872a5 */ /* 0x000fe2000f8e0008 */
[----:B------:R-:W-:Y:S01]  /*12c0*/  IMAD.HI.U32 R25, R31, R2, R12 ;  /* 0x000000021f197227 */ /* 0x000fe200078e000c */
[----:B------:R-:W-:Y:S01]  /*12d0*/  UIMAD.WIDE.U32 UR6, UR22, UR14, UR6 ;  /* 0x0000000e160672a5 */ /* 0x000fe2000f8e0006 */
[----:B------:R-:W-:-:S02]  /*12e0*/  IADD3.X R23, PT, PT, RZ, RZ, RZ, P4, !PT ;  /* 0x000000ffff177210 */ /* 0x000fc400027fe4ff */
[----:B------:R-:W-:Y:S01]  /*12f0*/  IMAD.WIDE.U32 R12, R27, R9, R16 ;  /* 0x000000091b0c7225 */ /* 0x000fe200078e0010 */
[----:B------:R-:W-:-:S03]  /*1300*/  UIADD3 UR10, UP0, UPT, UR6, UR9, URZ ;  /* 0x00000009060a7290 */ /* 0x000fc6000ff1e0ff */
[----:B------:R-:W-:Y:S01]  /*1310*/  IMAD.X R21, RZ, RZ, RZ, P3 ;  /* 0x000000ffff157224 */ /* 0x000fe200018e06ff */
[----:B------:R-:W-:Y:S01]  /*1320*/  UIADD3.X UR11, UPT, UPT, URZ, URZ, URZ, UP0, !UPT ;  /* 0x000000ffff0b7290 */ /* 0x000fe200087fe4ff */
[----:B------:R-:W-:Y:S01]  /*1330*/  IMAD.X R27, RZ, RZ, RZ, P1 ;  /* 0x000000ffff1b7224 */ /* 0x000fe200008e06ff */
[----:B------:R-:W-:Y:S01]  /*1340*/  UIADD3 UR4, UP0, UPT, UR5, UR7, URZ ;  /* 0x0000000705047290 */ /* 0x000fe2000ff1e0ff */
[----:B------:R-:W-:Y:S02]  /*1350*/  IMAD.X R18, RZ, RZ, RZ, P0 ;  /* 0x000000ffff127224 */ /* 0x000fe400000e06ff */
[----:B------:R-:W-:Y:S01]  /*1360*/  IMAD.WIDE.U32 R14, R29, R7, R20 ;  /* 0x000000071d0e7225 */ /* 0x000fe200078e0014 */
[----:B------:R-:W-:Y:S01]  /*1370*/  IADD3 R21, P0, PT, R13, R11, RZ ;  /* 0x0000000b0d157210 */ /* 0x000fe20007f1e0ff */
[----:B------:R-:W-:Y:S01]  /*1380*/  UIADD3.X UR5, UPT, UPT, URZ, URZ, URZ, UP0, !UPT ;  /* 0x000000ffff057290 */ /* 0x000fe200087fe4ff */
[----:B------:R-:W-:Y:S01]  /*1390*/  IADD3 R27, P1, PT, R27, UR8, RZ ;  /* 0x000000081b1b7c10 */ /* 0x000fe2000ff3e0ff */
[----:B------:R-:W-:Y:S01]  /*13a0*/  IMAD.WIDE.U32 R16, R10, R5, R22 ;  /* 0x000000050a107225 */ /* 0x000fe200078e0016 */
[----:B------:R-:W-:Y:S01]  /*13b0*/  IADD3 R12, P3, PT, R12, R15, RZ ;  /* 0x0000000f0c0c7210 */ /* 0x000fe20007f7e0ff */
[----:B------:R-:W-:Y:S01]  /*13c0*/  UIMAD.WIDE.U32 UR8, UR21, UR15, UR10 ;  /* 0x0000000f150872a5 */ /* 0x000fe2000f8e000a */
[----:B------:R-:W-:Y:S01]  /*13d0*/  IADD3 R18, P2, PT, R18, R27, RZ ;  /* 0x0000001b12127210 */ /* 0x000fe20007f5e0ff */
[----:B------:R-:W-:Y:S01]  /*13e0*/  IMAD.X R11, RZ, RZ, RZ, P0 ;  /* 0x000000ffff0b7224 */ /* 0x000fe200000e06ff */
[----:B------:R-:W-:Y:S01]  /*13f0*/  IADD3 R14, P4, PT, R14, R17, RZ ;  /* 0x000000110e0e7210 */ /* 0x000fe20007f9e0ff */
[----:B------:R-:W-:Y:S01]  /*1400*/  IMAD.X R13, RZ, RZ, RZ, P3 ;  /* 0x000000ffff0d7224 */ /* 0x000fe200018e06ff */
[----:B------:R-:W-:Y:S01]  /*1410*/  IADD3 R16, P5, PT, R16, R19, RZ ;  /* 0x0000001310107210 */ /* 0x000fe20007fbe0ff */
[----:B------:R-:W-:Y:S01]  /*1420*/  UIMAD.WIDE.U32 UR4, UR23, UR14, UR4 ;  /* 0x0000000e170472a5 */ /* 0x000fe2000f8e0004 */
[----:B------:R-:W-:Y:S01]  /*1430*/  IADD3 R11, P0, PT, R11, R18, RZ ;  /* 0x000000120b0b7210 */ /* 0x000fe20007f1e0ff */
[----:B------:R-:W-:Y:S01]  /*1440*/  IMAD.WIDE.U32 R12, R29, R8, R12 ;  /* 0x000000081d0c7225 */ /* 0x000fe200078e000c */
[----:B------:R-:W-:Y:S01]  /*1450*/  IADD3.X R18, PT, PT, RZ, RZ, RZ, P1, !PT ;  /* 0x000000ffff127210 */ /* 0x000fe20000ffe4ff */
[----:B------:R-:W-:Y:S01]  /*1460*/  UIADD3 UR6, UP0, UPT, UR4, UR9, URZ ;  /* 0x0000000904067290 */ /* 0x000fe2000ff1e0ff */
[----:B------:R-:W-:Y:S01]  /*1470*/  IADD3.X R23, PT, PT, RZ, RZ, RZ, P2, !PT ;  /* 0x000000ffff177210 */ /* 0x000fe200017fe4ff */
[----:B------:R-:W-:Y:S01]  /*1480*/  IMAD.X R15, RZ, RZ, RZ, P4 ;  /* 0x000000ffff0f7224 */ /* 0x000fe200020e06ff */
[----:B------:R-:W-:Y:S01]  /*1490*/  IADD3 R18, P3, PT, R18, UR8, RZ ;  /* 0x0000000812127c10 */ /* 0x000fe2000ff7e0ff */
[----:B------:R-:W-:Y:S01]  /*14a0*/  IMAD.X R17, RZ, RZ, RZ, P5 ;  /* 0x000000ffff117224 */ /* 0x000fe200028e06ff */
[----:B------:R-:W-:Y:S01]  /*14b0*/  UIADD3.X UR7, UPT, UPT, URZ, URZ, URZ, UP0, !UPT ;  /* 0x000000ffff077290 */ /* 0x000fe200087fe4ff */
[----:B------:R-:W-:Y:S01]  /*14c0*/  IMAD.WIDE.U32 R14, R10, R6, R14 ;  /* 0x000000060a0e7225 */ /* 0x000fe200078e000e */
[----:B------:R-:W-:-:S02]  /*14d0*/  IADD3 R23, P2, PT, R23, R18, RZ ;  /* 0x0000001217177210 */ /* 0x000fc40007f5e0ff */
        /* <DEDUP_REMOVED lines=8> */
[----:B------:R-:W-:Y:S01]  /*1560*/  IADD3 R24, P5, PT, R16, R25, RZ ;  /* 0x0000001910187210 */ /* 0x000fe20007fbe0ff */
[----:B------:R-:W-:Y:S01]  /*1570*/  IMAD.WIDE.U32 R12, R29, R9, R18 ;  /* 0x000000091d0c7225 */ /* 0x000fe200078e0012 */
[----:B------:R-:W-:Y:S01]  /*1580*/  IADD3 R26, P0, PT, R26, R23, RZ ;  /* 0x000000171a1a7210 */ /* 0x000fe20007f1e0ff */
[----:B------:R-:W-:Y:S01]  /*1590*/  UIADD3 UR4, UP0, UPT, UR5, UR7, URZ ;  /* 0x0000000705047290 */ /* 0x000fe2000ff1e0ff */
[----:B------:R-:W-:Y:S01]  /*15a0*/  IADD3.X R25, PT, PT, RZ, RZ, RZ, P5, !PT ;  /* 0x000000ffff197210 */ /* 0x000fe20002ffe4ff */
[----:B------:R-:W-:-:S02]  /*15b0*/  IMAD.X R23, RZ, RZ, RZ, P4 ;  /* 0x000000ffff177224 */ /* 0x000fc400020e06ff */
[----:B------:R-:W-:Y:S01]  /*15c0*/  IMAD.WIDE.U32 R14, R10, R7, R20 ;  /* 0x000000070a0e7225 */ /* 0x000fe200078e0014 */
[----:B------:R-:W-:Y:S01]  /*15d0*/  IADD3 R21, P1, PT, R13, R11, RZ ;  /* 0x0000000b0d157210 */ /* 0x000fe20007f3e0ff */
[----:B------:R-:W-:Y:S02]  /*15e0*/  UIADD3.X UR5, UPT, UPT, URZ, URZ, URZ, UP0, !UPT ;  /* 0x000000ffff057290 */ /* 0x000fe400087fe4ff */
[----:B------:R-:W-:Y:S01]  /*15f0*/  IMAD.WIDE.U32 R16, R0, R5, R22 ;  /* 0x0000000500107225 */ /* 0x000fe200078e0016 */
[----:B------:R-:W-:Y:S01]  /*1600*/  IADD3 R12, P4, PT, R12, R15, RZ ;  /* 0x0000000f0c0c7210 */ /* 0x000fe20007f9e0ff */
[----:B------:R-:W-:Y:S01]  /*1610*/  UIMAD.WIDE.U32 UR4, UR23, UR15, UR4 ;  /* 0x0000000f170472a5 */ /* 0x000fe2000f8e0004 */
[----:B------:R-:W-:Y:S01]  /*1620*/  IADD3.X R23, PT, PT, RZ, RZ, RZ, P2, !PT ;  /* 0x000000ffff177210 */ /* 0x000fe200017fe4ff */
[----:B------:R-:W-:Y:S01]  /*1630*/  IMAD.WIDE.U32 R18, R31, R3, R24 ;  /* 0x000000031f127225 */ /* 0x000fe200078e0018 */
[----:B------:R-:W-:Y:S02]  /*1640*/  IADD3 R14, P5, PT, R14, R17, RZ ;  /* 0x000000110e0e7210 */ /* 0x000fe40007fbe0ff */
[----:B------:R-:W-:Y:S01]  /*1650*/  IADD3.X R13, PT, PT, RZ, RZ, RZ, P4, !PT ;  /* 0x000000ffff0d7210 */ /* 0x000fe200027fe4ff */
[----:B------:R-:W-:Y:S01]  /*1660*/  IMAD R27, R18, UR26, RZ ;  /* 0x0000001a121b7c24 */ /* 0x000fe2000f8e02ff */
[----:B------:R-:W-:Y:S01]  /*1670*/  IADD3 R16, P6, PT, R16, R19, RZ ;  /* 0x0000001310107210 */ /* 0x000fe20007fde0ff */
[----:B------:R-:W-:Y:S01]  /*1680*/  IMAD.X R15, RZ, RZ, RZ, P5 ;  /* 0x000000ffff0f7224 */ /* 0x000fe200028e06ff */
[----:B------:R-:W-:Y:S01]  /*1690*/  IADD3.X R22, PT, PT, RZ, RZ, RZ, P0, !PT ;  /* 0x000000ffff167210 */ /* 0x000fe200007fe4ff */
[----:B------:R-:W-:-:S02]  /*16a0*/  IMAD.MOV.U32 R19, RZ, RZ, RZ ;  /* 0x000000ffff137224 */ /* 0x000fc400078e00ff */
[----:B------:R-:W-:Y:S02]  /*16b0*/  IMAD.X R17, RZ, RZ, RZ, P6 ;  /* 0x000000ffff117224 */ /* 0x000fe400030e06ff */
[----:B------:R-:W-:-:S04]  /*16c0*/  IMAD.WIDE.U32 R12, R10, R8, R12 ;  /* 0x000000080a0c7225 */ /* 0x000fc800078e000c */
[----:B------:R-:W-:-:S04]  /*16d0*/  IMAD.WIDE.U32 R14, R0, R6, R14 ;  /* 0x00000006000e7225 */ /* 0x000fc800078e000e */
        /* <DEDUP_REMOVED lines=11> */
[----:B------:R-:W-:Y:S01]  /*1790*/  IADD3 R20, P2, PT, R20, UR6, RZ ;  /* 0x0000000614147c10 */ /* 0x000fe2000ff5e0ff */
[----:B------:R-:W-:Y:S01]  /*17a0*/  IMAD.WIDE.U32 R12, R0, R7, R12 ;  /* 0x00000007000c7225 */ /* 0x000fe200078e000c */
[----:B------:R-:W-:Y:S02]  /*17b0*/  IADD3 R21, P1, PT, R21, R26, RZ ;  /* 0x0000001a15157210 */ /* 0x000fe40007f3e0ff */
        /* <DEDUP_REMOVED lines=26> */
[----:B------:R-:W-:Y:S01]  /*1960*/  IMAD.WIDE.U32 R12, R31, R7, R20 ;  /* 0x000000071f0c7225 */ /* 0x000fe200078e0014 */
[----:B------:R-:W-:-:S03]  /*1970*/  IADD3.X R21, PT, PT, RZ, RZ, RZ, P2, !PT ;  /* 0x000000ffff157210 */ /* 0x000fc600017fe4ff */
[----:B------:R-:W-:Y:S01]  /*1980*/  IMAD.WIDE.U32 R18, R27, R5, R22 ;  /* 0x000000051b127225 */ /* 0x000fe200078e0016 */
[----:B------:R-:W-:Y:S02]  /*1990*/  IADD3 R23, P2, PT, R0, R25, RZ ;  /* 0x0000001900177210 */ /* 0x000fe40007f5e0ff */
[----:B------:R-:W-:Y:S01]  /*19a0*/  IADD3 R20, P4, PT, R10, R13, RZ ;  /* 0x0000000d0a147210 */ /* 0x000fe20007f9e0ff */
[----:B------:R-:W-:Y:S01]  /*19b0*/  IMAD.X R25, RZ, RZ, RZ, P3 ;  /* 0x000000ffff197224 */ /* 0x000fe200018e06ff */
[----:B------:R-:W-:Y:S02]  /*19c0*/  IADD3 R12, P3, PT, R12, R19, RZ ;  /* 0x000000130c0c7210 */ /* 0x000fe40007f7e0ff */
[----:B------:R-:W-:Y:S01]  /*19d0*/  IADD3 R0, P5, PT, R21, UR4, RZ ;  /* 0x0000000415007c10 */ /* 0x000fe2000ffbe0ff */
[----:B------:R-:W-:Y:S01]  /*19e0*/  IMAD.X R21, RZ, RZ, RZ, P4 ;  /* 0x000000ffff157224 */ /* 0x000fe200020e06ff */
[----:B------:R-:W-:Y:S02]  /*19f0*/  IADD3.X R13, PT, PT, RZ, RZ, RZ, P3, !PT ;  /* 0x000000ffff0d7210 */ /* 0x000fe40001ffe4ff */
        /* <DEDUP_REMOVED lines=11> */
[----:B------:R-:W-:Y:S02]  /*1ab0*/  IMAD.X R24, RZ, RZ, RZ, P0 ;  /* 0x000000ffff187224 */ /* 0x000fe400000e06ff */
[----:B------:R-:W-:Y:S01]  /*1ac0*/  IMAD.X R23, RZ, RZ, RZ, P1 ;  /* 0x000000ffff177224 */ /* 0x000fe200008e06ff */
[----:B------:R-:W-:Y:S01]  /*1ad0*/  IADD3 R25, P1, PT, R25, R0, RZ ;  /* 0x0000000019197210 */ /* 0x000fe20007f3e0ff */
[----:B------:R-:W-:-:S04]  /*1ae0*/  IMAD.WIDE.U32 R10, R31, R9, R20 ;  /* 0x000000091f0a7225 */ /* 0x000fc800078e0014 */
[----:B------:R-:W-:Y:S02]  /*1af0*/  IMAD.X R0, RZ, RZ, RZ, P2 ;  /* 0x000000ffff007224 */ /* 0x000fe400010e06ff */
[----:B------:R-:W-:-:S03]  /*1b00*/  IMAD.WIDE.U32 R20, R27, R7, R22 ;  /* 0x000000071b147225 */ /* 0x000fc600078e0016 */
[----:B------:R-:W-:Y:S02]  /*1b10*/  IADD3 R0, P2, PT, R0, R25, RZ ;  /* 0x0000001900007210 */ /* 0x000fe40007f5e0ff */
[----:B------:R-:W-:Y:S02]  /*1b20*/  IADD3.X R25, PT, PT, RZ, RZ, RZ, P3, !PT ;  /* 0x000000ffff197210 */ /* 0x000fe40001ffe4ff */
[----:B------:R-:W-:Y:S02]  /*1b30*/  IADD3 R22, P6, PT, R10, R21, RZ ;  /* 0x000000150a167210 */ /* 0x000fe40007fde0ff */
[----:B------:R-:W-:Y:S01]  /*1b40*/  IADD3 R25, P3, PT, R25, R0, RZ ;  /* 0x0000000019197210 */ /* 0x000fe20007f7e0ff */
[----:B------:R-:W-:Y:S01]  /*1b50*/  IMAD.X R0, RZ, RZ, RZ, P4 ;  /* 0x000000ffff007224 */ /* 0x000fe200020e06ff */
[----:B------:R-:W-:Y:S02]  /*1b60*/  IADD3.X R23, PT, PT, RZ, RZ, RZ, P6, !PT ;  /* 0x000000ffff177210 */ /* 0x000fe400037fe4ff */
[----:B------:R-:W-:-:S02]  /*1b70*/  IADD3 R25, P4, PT, R11, R25, RZ ;  /* 0x000000190b197210 */ /* 0x000fc40007f9e0ff */
[----:B------:R-:W-:Y:S01]  /*1b80*/  IADD3 R0, PT, PT, R0, UR5, R29 ;  /* 0x0000000500007c10 */ /* 0x000fe2000fffe01d */
[----:B------:R-:W-:Y:S01]  /*1b90*/  IMAD.WIDE.U32 R10, R27, R8, R22 ;  /* 0x000000081b0a7225 */ /* 0x000fe200078e0016 */
[----:B------:R-:W-:-:S03]  /*1ba0*/  IADD3.X R112, PT, PT, RZ, RZ, RZ, P4, !PT ;  /* 0x000000ffff707210 */ /* 0x000fc600027fe4ff */
[----:B------:R-:W-:Y:S01]  /*1bb0*/  IMAD.X R23, RZ, RZ, RZ, P1 ;  /* 0x000000ffff177224 */ /* 0x000fe200008e06ff */
[----:B------:R-:W-:Y:S01]  /*1bc0*/  IADD3 R22, P0, PT, R11, R25, RZ ;  /* 0x000000190b167210 */ /* 0x000fe20007f1e0ff */
[----:B------:R-:W-:-:S03]  /*1bd0*/  IMAD.X R25, RZ, RZ, RZ, P3 ;  /* 0x000000ffff197224 */ /* 0x000fc600018e06ff */
[----:B------:R-:W-:Y:S01]  /*1be0*/  IADD3 R0, PT, PT, R23, R0, R24 ;  /* 0x0000000017007210 */ /* 0x000fe20007ffe018 */
[----:B------:R-:W-:Y:S01]  /*1bf0*/  IMAD.X R23, RZ, RZ, RZ, P0 ;  /* 0x000000ffff177224 */ /* 0x000fe200000e06ff */
[----:B------:R-:W-:Y:S01]  /*1c00*/  IADD3.X R24, PT, PT, RZ, RZ, RZ, P2, !PT ;  /* 0x000000ffff187210 */ /* 0x000fe200017fe4ff */
[----:B------:R-:W-:-:S03]  /*1c10*/  IMAD.WIDE.U32 R22, R27, R9, R22 ;  /* 0x000000091b167225 */ /* 0x000fc600078e0016 */
[----:B------:R-:W-:-:S04]  /*1c20*/  IADD3 R25, PT, PT, R25, R0, R24 ;  /* 0x0000000019197210 */ /* 0x000fc80007ffe018 */
        /* <DEDUP_REMOVED lines=35> */
.L_x_504:
        /* <DEDUP_REMOVED lines=23> */
.L_x_505:
[----:B------:R-:W0:Y:S01]  /*1fd0*/  LDC.64 R32, c[0x3][0x60] ;  /* 0x00c01800ff207b82 */ /* 0x000e220000000a00 */
[----:B------:R-:W-:Y:S02]  /*1fe0*/  IMAD.MOV.U32 R9, RZ, RZ, RZ ;  /* 0x000000ffff097224 */ /* 0x000fe400078e00ff */
[----:B------:R-:W-:Y:S02]  /*1ff0*/  HFMA2 R17, -RZ, RZ, 0, 0 ;  /* 0x00000000ff117431 */ /* 0x000fe400000001ff */
[----:B------:R-:W-:Y:S02]  /*2000*/  IMAD.MOV.U32 R11, RZ, RZ, RZ ;  /* 0x000000ffff0b7224 */ /* 0x000fe400078e00ff */
[----:B------:R-:W-:Y:S02]  /*2010*/  HFMA2 R0, -RZ, RZ, 0, 0 ;  /* 0x00000000ff007431 */ /* 0x000fe400000001ff */
[----:B------:R-:W-:Y:S01]  /*2020*/  IMAD.MOV.U32 R21, RZ, RZ, RZ ;  /* 0x000000ffff157224 */ /* 0x000fe200078e00ff */
[----:B------:R-:W1:Y:S01]  /*2030*/  LDCU.64 UR12, c[0x0][0x358] ;  /* 0x00006b00ff0c77ac */ /* 0x000e620008000a00 */
[----:B0-----:R-:W-:-:S04]  /*2040*/  IMAD.WIDE.U32 R12, R32, UR16, RZ ;  /* 0x00000010200c7c25 */ /* 0x001fc8000f8e00ff */
[----:B------:R-:W-:Y:S02]  /*2050*/  IMAD.MOV.U32 R8, RZ, RZ, R13 ;  /* 0x000000ffff087224 */ /* 0x000fe400078e000d */
[----:B------:R-:W-:Y:S02]  /*2060*/  IMAD.MOV.U32 R13, RZ, RZ, RZ ;  /* 0x000000ffff0d7224 */ /* 0x000fe400078e00ff */
[----:B------:R-:W-:-:S04]  /*2070*/  IMAD.WIDE.U32 R8, R32, UR17, R8 ;  /* 0x0000001120087c25 */ /* 0x000fc8000f8e0008 */
[----:B------:R-:W-:Y:S01]  /*2080*/  IMAD.MOV.U32 R16, RZ, RZ, R8 ;  /* 0x000000ffff107224 */ /* 0x000fe200078e0008 */
[----:B------:R-:W-:-:S03]  /*2090*/  MOV R10, R9 ;  /* 0x00000009000a7202 */ /* 0x000fc60000000f00 */
[----:B------:R-:W-:-:S04]  /*20a0*/  IMAD.WIDE.U32 R16, R33, UR16, R16 ;  /* 0x0000001021107c25 */ /* 0x000fc8000f8e0010 */
[----:B------:R-:W-:Y:S02]  /*20b0*/  IMAD.WIDE.U32 R8, R32, UR18, R10 ;  /* 0x0000001220087c25 */ /* 0x000fe4000f8e000a */
[----:B------:R-:W0:Y:S01]  /*20c0*/  LDC.64 R10, c[0x3][0x68] ;  /* 0x00c01a00ff0a7b82 */ /* 0x000e220000000a00 */
[----:B------:R-:W-:Y:S01]  /*20d0*/  IADD3 R14, P0, PT, R8, R17, RZ ;  /* 0x00000011080e7210 */ /* 0x000fe20007f1e0ff */
[----:B------:R-:W-:Y:S01]  /*20e0*/  IMAD.MOV.U32 R8, RZ, RZ, R9 ;  /* 0x000000ffff087224 */ /* 0x000fe200078e0009 */
[----:B------:R-:W-:-:S03]  /*20f0*/  MOV R9, RZ ;  /* 0x000000ff00097202 */ /* 0x000fc60000000f00 */
[----:B------:R-:W-:Y:S02]  /*2100*/  IMAD.X R15, RZ, RZ, RZ, P0 ;  /* 0x000000ffff0f7224 */ /* 0x000fe400000e06ff */
[----:B------:R-:W-:-:S04]  /*2110*/  IMAD.WIDE.U32 R8, R32, UR19, R8 ;  /* 0x0000001320087c25 */ /* 0x000fc8000f8e0008 */
[----:B------:R-:W-:-:S04]  /*2120*/  IMAD.WIDE.U32 R14, R33, UR17, R14 ;  /* 0x00000011210e7c25 */ /* 0x000fc8000f8e000e */
[----:B------:R-:W-:Y:S01]  /*2130*/  IMAD.MOV.U32 R20, RZ, RZ, R14 ;  /* 0x000000ffff147224 */ /* 0x000fe200078e000e */
[----:B------:R-:W-:Y:S01]  /*2140*/  IADD3 R18, P0, PT, R8, R15, RZ ;  /* 0x0000000f08127210 */ /* 0x000fe20007f1e0ff */
[----:B------:R-:W-:Y:S02]  /*2150*/  IMAD.MOV.U32 R8, RZ, RZ, R9 ;  /* 0x000000ffff087224 */ /* 0x000fe400078e0009 */
[----:B------:R-:W-:Y:S02]  /*2160*/  HFMA2 R9, -RZ, RZ, 0, 0 ;  /* 0x00000000ff097431 */ /* 0x000fe400000001ff */
[----:B------:R-:W-:Y:S02]  /*2170*/  IMAD.X R19, RZ, RZ, RZ, P0 ;  /* 0x000000ffff137224 */ /* 0x000fe400000e06ff */
[----:B0-----:R-:W-:-:S04]  /*2180*/  IMAD.WIDE.U32 R20, R10, UR16, R20 ;  /* 0x000000100a147c25 */ /* 0x001fc8000f8e0014 */
[----:B------:R-:W-:-:S04]  /*2190*/  IMAD.WIDE.U32 R18, R33, UR18, R18 ;  /* 0x0000001221127c25 */ /* 0x000fc8000f8e0012 */
[----:B------:R-:W-:Y:S01]  /*21a0*/  IMAD.WIDE.U32 R8, R32, UR20, R8 ;  /* 0x0000001420087c25 */ /* 0x000fe2000f8e0008 */
[----:B------:R-:W-:Y:S02]  /*21b0*/  IADD3 R22, P1, PT, R18, R21, RZ ;  /* 0x0000001512167210 */ /* 0x000fe40007f3e0ff */
[----:B------:R-:W-:Y:S01]  /*21c0*/  IADD3 R14, P0, PT, R8, R19, RZ ;  /* 0x00000013080e7210 */ /* 0x000fe20007f1e0ff */
[----:B------:R-:W-:Y:S01]  /*21d0*/  IMAD.MOV.U32 R8, RZ, RZ, R9 ;  /* 0x000000ffff087224 */ /* 0x000fe200078e0009 */
[----:B------:R-:W-:Y:S01]  /*21e0*/  IADD3.X R23, PT, PT, RZ, RZ, RZ, P1, !PT ;  /* 0x000000ffff177210 */ /* 0x000fe20000ffe4ff */
[----:B------:R-:W-:Y:S01]  /*21f0*/  IMAD.MOV.U32 R9, RZ, RZ, RZ ;  /* 0x000000ffff097224 */ /* 0x000fe200078e00ff */
[----:B------:R-:W-:Y:S01]  /*2200*/  IADD3.X R15, PT, PT, RZ, RZ, RZ, P0, !PT ;  /* 0x000000ffff0f7210 */ /* 0x000fe200007fe4ff */
[----:B------:R-:W-:-:S04]  /*2210*/  IMAD.WIDE.U32 R8, R32, UR21, R8 ;  /* 0x0000001520087c25 */ /* 0x000fc8000f8e0008 */
[----:B------:R-:W-:-:S04]  /*2220*/  IMAD.WIDE.U32 R14, R33, UR19, R14 ;  /* 0x00000013210e7c25 */ /* 0x000fc8000f8e000e */
[----:B------:R-:W-:Y:S01]  /*2230*/  IMAD.WIDE.U32 R22, R10, UR17, R22 ;  /* 0x000000110a167c25 */ /* 0x000fe2000f8e0016 */
[----:B------:R-:W-:Y:S02]  /*2240*/  IADD3 R18, P0, PT, R8, R15, RZ ;  /* 0x0000000f08127210 */ /* 0x000fe40007f1e0ff */
[----:B------:R-:W-:Y:S01]  /*2250*/  MOV R15, RZ ;  /* 0x000000ff000f7202 */ /* 0x000fe20000000f00 */
[----:B------:R-:W-:Y:S01]  /*2260*/  IMAD R8, R12, UR26, RZ ;  /* 0x0000001a0c087c24 */ /* 0x000fe2000f8e02ff */
[----:B------:R-:W-:Y:S01]  /*2270*/  IADD3 R24, P1, PT, R14, R23, RZ ;  /* 0x000000170e187210 */ /* 0x000fe20007f3e0ff */
[----:B------:R-:W-:Y:S02]  /*2280*/  IMAD.X R19, RZ, RZ, RZ, P0 ;  /* 0x000000ffff137224 */ /* 0x000fe400000e06ff */
[----:B------:R-:W-:Y:S01]  /*2290*/  IMAD.MOV.U32 R14, RZ, RZ, R9 ;  /* 0x000000ffff0e7224 */ /* 0x000fe200078e0009 */
[----:B------:R-:W-:Y:S01]  /*22a0*/  MOV R9, RZ ;  /* 0x000000ff00097202 */ /* 0x000fe20000000f00 */
[----:B------:R-:W-:-:S04]  /*22b0*/  IMAD.WIDE.U32 R18, R33, UR20, R18 ;  /* 0x0000001421127c25 */ /* 0x000fc8000f8e0012 */
[----:B------:R-:W-:-:S04]  /*22c0*/  IMAD.WIDE.U32 R14, R32, UR22, R14 ;  /* 0x00000016200e7c25 */ /* 0x000fc8000f8e000e */
[----:B------:R-:W-:Y:S01]  /*22d0*/  IMAD.X R25, RZ, RZ, RZ, P1 ;  /* 0x000000ffff197224 */ /* 0x000fe200008e06ff */
[----:B------:R-:W-:Y:S01]  /*22e0*/  IADD3 R14, P0, PT, R14, R19, RZ ;  /* 0x000000130e0e7210 */ /* 0x000fe20007f1e0ff */
[----:B------:R-:W-:-:S04]  /*22f0*/  IMAD.HI.U32 R31, R8, R2, R12 ;  /* 0x00000002081f7227 */ /* 0x000fc800078e000c */
[----:B------:R-:W-:Y:S01]  /*2300*/  IMAD.WIDE.U32 R24, R10, UR18, R24 ;  /* 0x000000120a187c25 */ /* 0x000fe2000f8e0018 */
[----:B------:R-:W-:-:S03]  /*2310*/  IADD3 R31, PT, PT, R31, R0, RZ ;  /* 0x000000001f1f7210 */ /* 0x000fc60007ffe0ff */
[----:B------:R-:W-:Y:S01]  /*2320*/  IMAD.MOV.U32 R12, RZ, RZ, R15 ;  /* 0x000000ffff0c7224 */ /* 0x000fe200078e000f */
[----:B------:R-:W-:Y:S01]  /*2330*/  IADD3 R30, P2, PT, R16, R31, RZ ;  /* 0x0000001f101e7210 */ /* 0x000fe20007f5e0ff */
[----:B------:R-:W-:Y:S01]  /*2340*/  IMAD.X R15, RZ, RZ, RZ, P0 ;  /* 0x000000ffff0f7224 */ /* 0x000fe200000e06ff */
[----:B------:R-:W-:Y:S01]  /*2350*/  IADD3 R26, P0, PT, R18, R25, RZ ;  /* 0x00000019121a7210 */ /* 0x000fe20007f1e0ff */
[----:B------:R-:W-:Y:S01]  /*2360*/  IMAD.MOV.U32 R23, RZ, RZ, RZ ;  /* 0x000000ffff177224 */ /* 0x000fe200078e00ff */
[----:B------:R-:W-:Y:S01]  /*2370*/  IADD3.X R31, PT, PT, RZ, RZ, RZ, P2, !PT ;  /* 0x000000ffff1f7210 */ /* 0x000fe200017fe4ff */
[----:B------:R-:W-:-:S04]  /*2380*/  IMAD.WIDE.U32 R12, R32, UR23, R12 ;  /* 0x00000017200c7c25 */ /* 0x000fc8000f8e000c */
[----:B------:R-:W-:-:S04]  /*2390*/  IMAD.WIDE.U32 R14, R33, UR21, R14 ;  /* 0x00000015210e7c25 */ /* 0x000fc8000f8e000e */
[----:B------:R-:W-:-:S04]  /*23a0*/  IMAD.WIDE.U32 R22, R11, UR16, R22 ;  /* 0x000000100b167c25 */ /* 0x000fc8000f8e0016 */
[----:B------:R-:W-:Y:S01]  /*23b0*/  IMAD.X R27, RZ, RZ, RZ, P0 ;  /* 0x000000ffff1b7224 */ /* 0x000fe200000e06ff */
[----:B------:R-:W-:Y:S02]  /*23c0*/  IADD3 R18, P0, PT, R12, R15, RZ ;  /* 0x0000000f0c127210 */ /* 0x000fe40007f1e0ff */
[----:B------:R-:W-:Y:S01]  /*23d0*/  IADD3 R24, P1, PT, R24, R23, RZ ;  /* 0x0000001718187210 */ /* 0x000fe20007f3e0ff */
[----:B------:R-:W-:-:S04]  /*23e0*/  IMAD.WIDE.U32 R16, R10, UR19, R26 ;  /* 0x000000130a107c25 */ /* 0x000fc8000f8e001a */
[----:B------:R-:W-:Y:S02]  /*23f0*/  IMAD.X R19, RZ, RZ, RZ, P0 ;  /* 0x000000ffff137224 */ /* 0x000fe400000e06ff */
[----:B------:R-:W-:Y:S01]  /*2400*/  IMAD.X R25, RZ, RZ, RZ, P1 ;  /* 0x000000ffff197224 */ /* 0x000fe200008e06ff */
[----:B------:R-:W-:Y:S01]  /*2410*/  IADD3 R28, P1, PT, R14, R17, RZ ;  /* 0x000000110e1c7210 */ /* 0x000fe20007f3e0ff */
[----:B------:R-:W-:-:S04]  /*2420*/  IMAD.WIDE.U32 R14, R33, UR22, R18 ;  /* 0x00000016210e7c25 */ /* 0x000fc8000f8e0012 */
[----:B------:R-:W-:Y:S01]  /*2430*/  IMAD.WIDE.U32 R24, R11, UR17, R24 ;  /* 0x000000110b187c25 */ /* 0x000fe2000f8e0018 */
[----:B------:R-:W-:-:S03]  /*2440*/  IADD3 R26, P0, PT, R13, R15, RZ ;  /* 0x0000000f0d1a7210 */ /* 0x000fc60007f1e0ff */
[----:B------:R-:W-:Y:S01]  /*2450*/  IMAD.WIDE.U32 R18, R8, R3, R30 ;  /* 0x0000000308127225 */ /* 0x000fe200078e001e */
[----:B------:R-:W-:-:S03]  /*2460*/  IADD3.X R27, PT, PT, RZ, RZ, RZ, P0, !PT ;  /* 0x000000ffff1b7210 */ /* 0x000fc600007fe4ff */
[----:B------:R-:W-:Y:S01]  /*2470*/  IMAD.X R29, RZ, RZ, RZ, P1 ;  /* 0x000000ffff1d7224 */ /* 0x000fe200008e06ff */
[----:B------:R-:W-:Y:S01]  /*2480*/  IADD3 R16, P1, PT, R16, R25, RZ ;  /* 0x0000001910107210 */ /* 0x000fe20007f3e0ff */
[----:B------:R-:W-:Y:S01]  /*2490*/  IMAD.IADD R13, R19, 0x1, R9 ;  /* 0x00000001130d7824 */ /* 0x000fe200078e0209 */
[----:B------:R-:W-:Y:S01]  /*24a0*/  MOV R30, R18 ;  /* 0x00000012001e7202 */ /* 0x000fe20000000f00 */
[----:B------:R-:W-:Y:S02]  /*24b0*/  IMAD R12, R18, UR26, RZ ;  /* 0x0000001a120c7c24 */ /* 0x000fe4000f8e02ff */
[----:B------:R-:W-:Y:S02]  /*24c0*/  HFMA2 R25, -RZ, RZ, 0, 0 ;  /* 0x00000000ff197431 */ /* 0x000fe400000001ff */
[----:B------:R-:W-:-:S04]  /*24d0*/  IMAD.WIDE.U32 R18, R10, UR20, R28 ;  /* 0x000000140a127c25 */ /* 0x000fc8000f8e001c */
[----:B------:R-:W-:Y:S01]  /*24e0*/  IMAD.MOV.U32 R31, RZ, RZ, RZ ;  /* 0x000000ffff1f7224 */ /* 0x000fe200078e00ff */
[----:B------:R-:W-:Y:S01]  /*24f0*/  IADD3 R28, P0, PT, R14, R19, RZ ;  /* 0x000000130e1c7210 */ /* 0x000fe20007f1e0ff */
[----:B------:R-:W-:Y:S01]  /*2500*/  IMAD.X R17, RZ, RZ, RZ, P1 ;  /* 0x000000ffff117224 */ /* 0x000fe200008e06ff */
[----:B------:R-:W0:Y:S01]  /*2510*/  LDC.64 R14, c[0x3][0x70] ;  /* 0x00c01c00ff0e7b82 */ /* 0x000e220000000a00 */
[----:B------:R-:W-:Y:S01]  /*2520*/  IMAD.HI.U32 R35, R12, R2, R30 ;  /* 0x000000020c237227 */ /* 0x000fe200078e001e */
[----:B------:R-:W-:-:S03]  /*2530*/  IADD3 R30, P1, PT, R20, R13, RZ ;  /* 0x0000000d141e7210 */ /* 0x000fc60007f3e0ff */
[----:B------:R-:W-:Y:S01]  /*2540*/  IMAD.WIDE.U32 R20, R11, UR18, R16 ;  /* 0x000000120b147c25 */ /* 0x000fe2000f8e0010 */
[----:B------:R-:W-:-:S03]  /*2550*/  IADD3 R35, PT, PT, R0, R35, RZ ;  /* 0x0000002300237210 */ /* 0x000fc60007ffe0ff */
[----:B------:R-:W-:-:S04]  /*2560*/  IMAD.WIDE.U32 R16, R33, UR23, R26 ;  /* 0x0000001721107c25 */ /* 0x000fc8000f8e001a */
[----:B------:R-:W-:Y:S02]  /*2570*/  IMAD.X R31, RZ, RZ, RZ, P1 ;  /* 0x000000ffff1f7224 */ /* 0x000fe400008e06ff */
[----:B------:R-:W-:Y:S01]  /*2580*/  IMAD.X R29, RZ, RZ, RZ, P0 ;  /* 0x000000ffff1d7224 */ /* 0x000fe200000e06ff */
[----:B------:R-:W-:Y:S01]  /*2590*/  IADD3 R26, P0, PT, R18, R21, RZ ;  /* 0x00000015121a7210 */ /* 0x000fe20007f1e0ff */
[----:B------:R-:W-:-:S04]  /*25a0*/  IMAD.WIDE.U32 R30, R8, R4, R30 ;  /* 0x00000004081e7225 */ /* 0x000fc800078e001e */
[----:B------:R-:W-:Y:S01]  /*25b0*/  IMAD.WIDE.U32 R18, R10, UR21, R28 ;  /* 0x000000150a127c25 */ /* 0x000fe2000f8e001c */
[----:B------:R-:W-:-:S03]  /*25c0*/  IADD3 R34, P1, PT, R35, R30, RZ ;  /* 0x0000001e23227210 */ /* 0x000fc60007f3e0ff */
[----:B------:R-:W-:Y:S01]  /*25d0*/  IMAD.X R27, RZ, RZ, RZ, P0 ;  /* 0x000000ffff1b7224 */ /* 0x000fe200000e06ff */
[----:B------:R-:W-:Y:S01]  /*25e0*/  IADD3 R28, P0, PT, R16, R19, RZ ;  /* 0x00000013101c7210 */ /* 0x000fe20007f1e0ff */
[----:B------:R-:W-:Y:S02]  /*25f0*/  IMAD.MOV.U32 R13, RZ, RZ, RZ ;  /* 0x000000ffff0d7224 */ /* 0x000fe400078e00ff */
[----:B------:R-:W-:-:S03]  /*2600*/  IMAD.WIDE.U32 R26, R11, UR19, R26 ;  /* 0x000000130b1a7c25 */ /* 0x000fc6000f8e001a */
[----:B------:R-:W-:Y:S01]  /*2610*/  IADD3 R31, PT, PT, R31, R13, RZ ;  /* 0x0000000d1f1f7210 */ /* 0x000fe20007ffe0ff */
[----:B------:R-:W-:Y:S02]  /*2620*/  IMAD.X R29, RZ, RZ, RZ, P0 ;  /* 0x000000ffff1d7224 */ /* 0x000fe400000e06ff */
[----:B------:R-:W-:Y:S01]  /*2630*/  IMAD.X R35, RZ, RZ, RZ, P1 ;  /* 0x000000ffff237224 */ /* 0x000fe200008e06ff */
[----:B------:R-:W-:Y:S01]  /*2640*/  IADD3 R30, P1, PT, R18, R27, RZ ;  /* 0x0000001b121e7210 */ /* 0x000fe20007f3e0ff */
[----:B------:R-:W-:Y:S01]  /*2650*/  IMAD.WIDE.U32 R18, R10, UR22, R28 ;  /* 0x000000160a127c25 */ /* 0x000fe2000f8e001c */
[----:B------:R-:W-:-:S03]  /*2660*/  IADD3 R32, P2, PT, R22, R31, RZ ;  /* 0x0000001f16207210 */ /* 0x000fc60007f5e0ff */
[----:B0-----:R-:W-:Y:S01]  /*2670*/  IMAD.WIDE.U32 R24, R14, UR16, R24 ;  /* 0x000000100e187c25 */ /* 0x001fe2000f8e0018 */
[----:B------:R-:W-:-:S03]  /*2680*/  IADD3 R22, P0, PT, R17, R19, RZ ;  /* 0x0000001311167210 */ /* 0x000fc60007f1e0ff */
[----:B------:R-:W-:Y:S01]  /*2690*/  IMAD.X R31, RZ, RZ, RZ, P1 ;  /* 0x000000ffff1f7224 */ /* 0x000fe200008e06ff */
[----:B------:R-:W-:Y:S01]  /*26a0*/  IADD3 R28, P1, PT, R20, R25, RZ ;  /* 0x00000019141c7210 */ /* 0x000fe20007f3e0ff */
[----:B------:R-:W-:-:S03]  /*26b0*/  IMAD.WIDE.U32 R34, R12, R3, R34 ;  /* 0x000000030c227225 */ /* 0x000fc600078e0022 */
[----:B------:R-:W-:Y:S01]  /*26c0*/  IADD3.X R29, PT, PT, RZ, RZ, RZ, P1, !PT ;  /* 0x000000ffff1d7210 */ /* 0x000fe20000ffe4ff */
[----:B------:R-:W-:Y:S01]  /*26d0*/  IMAD.X R33, RZ, RZ, RZ, P2 ;  /* 0x000000ffff217224 */ /* 0x000fe200010e06ff */
[----:B------:R-:W-:Y:S01]  /*26e0*/  IADD3 R17, PT, PT, R9, R35, RZ ;  /* 0x0000002309117210 */ /* 0x000fe20007ffe0ff */
[----:B------:R-:W-:-:S04]  /*26f0*/  IMAD.WIDE.U32 R20, R11, UR20, R30 ;  /* 0x000000140b147c25 */ /* 0x000fc8000f8e001e */
[----:B------:R-:W-:Y:S02]  /*2700*/  IMAD R16, R34, UR26, RZ ;  /* 0x0000001a22107c24 */ /* 0x000fe4000f8e02ff */
[----:B------:R-:W-:-:S04]  /*2710*/  IMAD.WIDE.U32 R32, R8, R5, R32 ;  /* 0x0000000508207225 */ /* 0x000fc800078e0020 */
[----:B------:R-:W-:Y:S02]  /*2720*/  IMAD.MOV.U32 R35, RZ, RZ, RZ ;  /* 0x000000ffff237224 */ /* 0x000fe400078e00ff */
[----:B------:R-:W-:Y:S01]  /*2730*/  IMAD.X R23, RZ, RZ, RZ, P0 ;  /* 0x000000ffff177224 */ /* 0x000fe200000e06ff */
[----:B------:R-:W-:Y:S01]  /*2740*/  IADD3 R30, P0, PT, R18, R21, RZ ;  /* 0x00000015121e7210 */ /* 0x000fe20007f1e0ff */
[----:B------:R-:W-:Y:S01]  /*2750*/  IMAD.HI.U32 R25, R16, R2, R34 ;  /* 0x0000000210197227 */ /* 0x000fe200078e0022 */
[----:B------:R-:W-:-:S03]  /*2760*/  IADD3 R34, P2, PT, R17, R32, RZ ;  /* 0x0000002011227210 */ /* 0x000fc60007f5e0ff */
[----:B------:R-:W-:Y:S01]  /*2770*/  IMAD.X R31, RZ, RZ, RZ, P0 ;  /* 0x000000ffff1f7224 */ /* 0x000fe200000e06ff */
[----:B------:R-:W-:Y:S01]  /*2780*/  IADD3.X R35, PT, PT, RZ, RZ, RZ, P2, !PT ;  /* 0x000000ffff237210 */ /* 0x000fe200017fe4ff */
[----:B------:R-:W-:-:S04]  /*2790*/  IMAD.WIDE.U32 R18, R10, UR23, R22 ;  /* 0x000000170a127c25 */ /* 0x000fc8000f8e0016 */
[----:B------:R-:W-:-:S04]  /*27a0*/  IMAD.WIDE.U32 R28, R14, UR17, R28 ;  /* 0x000000110e1c7c25 */ /* 0x000fc8000f8e001c */
[----:B------:R-:W-:Y:S01]  /*27b0*/  IMAD.WIDE.U32 R22, R11, UR21, R30 ;  /* 0x000000150b167c25 */ /* 0x000fe2000f8e001e */
[----:B------:R-:W-:-:S03]  /*27c0*/  IADD3 R30, P1, PT, R26, R29, RZ ;  /* 0x0000001d1a1e7210 */ /* 0x000fc60007f3e0ff */
[----:B------:R-:W-:Y:S01]  /*27d0*/  IMAD.MOV.U32 R10, RZ, RZ, RZ ;  /* 0x000000ffff0a7224 */ /* 0x000fe200078e00ff */
[----:B------:R-:W-:Y:S01]  /*27e0*/  IADD3 R26, P0, PT, R18, R23, RZ ;  /* 0x00000017121a7210 */ /* 0x000fe20007f1e0ff */
[----:B------:R-:W-:Y:S01]  /*27f0*/  IMAD.WIDE.U32 R34, R12, R4, R34 ;  /* 0x000000040c227225 */ /* 0x000fe200078e0022 */
[----:B------:R-:W-:-:S03]  /*2800*/  IADD3.X R31, PT, PT, RZ, RZ, RZ, P1, !PT ;  /* 0x000000ffff1f7210 */ /* 0x000fc60000ffe4ff */
[----:B------:R-:W-:Y:S02]  /*2810*/  IMAD.IADD R17, R0, 0x1, R25 ;  /* 0x0000000100117824 */ /* 0x000fe400078e0219 */
[----:B------:R-:W-:Y:S02]  /*2820*/  IMAD.IADD R33, R33, 0x1, R10 ;  /* 0x0000000121217824 */ /* 0x000fe400078e020a */
[----:B------:R-:W-:Y:S01]  /*2830*/  IMAD.X R27, RZ, RZ, RZ, P0 ;  /* 0x000000ffff1b7224 */ /* 0x000fe200000e06ff */
[----:B------:R-:W-:Y:S01]  /*2840*/  IADD3 R32, P2, PT, R17, R34, RZ ;  /* 0x0000002211207210 */ /* 0x000fe20007f5e0ff */
[----:B------:R-:W-:Y:S01]  /*2850*/  IMAD.MOV.U32 R29, RZ, RZ, RZ ;  /* 0x000000ffff1d7224 */ /* 0x000fe200078e00ff */
[----:B------:R-:W-:Y:S01]  /*2860*/  IADD3 R34, P0, PT, R24, R33, RZ ;  /* 0x0000002118227210 */ /* 0x000fe20007f1e0ff */
[----:B------:R-:W-:Y:S01]  /*2870*/  IMAD.WIDE.U32 R24, R11, UR22, R26 ;  /* 0x000000160b187c25 */ /* 0x000fe2000f8e001a */
[----:B------:R-:W-:-:S03]  /*2880*/  IADD3.X R33, PT, PT, RZ, RZ, RZ, P2, !PT ;  /* 0x000000ffff217210 */ /* 0x000fc600017fe4ff */
[----:B------:R-:W-:-:S04]  /*2890*/  IMAD.WIDE.U32 R26, R14, UR18, R30 ;  /* 0x000000120e1a7c25 */ /* 0x000fc8000f8e001e */
[----:B------:R-:W-:Y:S01]  /*28a0*/  IMAD.WIDE.U32 R32, R16, R3, R32 ;  /* 0x0000000310207225 */ /* 0x000fe200078e0020 */
[----:B------:R-:W-:-:S03]  /*28b0*/  IADD3 R18, P1, PT, R20, R27, RZ ;  /* 0x0000001b14127210 */ /* 0x000fc60007f3e0ff */
[----:B------:R-:W-:Y:S02]  /*28c0*/  IMAD.IADD R37, R13, 0x1, R35 ;  /* 0x000000010d257824 */ /* 0x000fe400078e0223 */
[----:B------:R-:W-:Y:S01]  /*28d0*/  IMAD.X R35, RZ, RZ, RZ, P0 ;  /* 0x000000ffff237224 */ /* 0x000fe200000e06ff */
[----:B------:R-:W-:Y:S01]  /*28e0*/  IADD3 R30, P0, PT, R19, R25, RZ ;  /* 0x00000019131e7210 */ /* 0x000fe20007f1e0ff */
[----:B------:R-:W-:Y:S01]  /*28f0*/  IMAD.IADD R21, R9, 0x1, R33 ;  /* 0x0000000109157824 */ /* 0x000fe200078e0221 */
[----:B------:R-:W-:Y:S01]  /*2900*/  IADD3.X R19, PT, PT, RZ, RZ, RZ, P1, !PT ;  /* 0x000000ffff137210 */ /* 0x000fe20000ffe4ff */
[----:B------:R-:W-:Y:S01]  /*2910*/  IMAD R20, R32, UR26, RZ ;  /* 0x0000001a20147c24 */ /* 0x000fe2000f8e02ff */
[----:B------:R-:W-:Y:S01]  /*2920*/  IADD3.X R31, PT, PT, RZ, RZ, RZ, P0, !PT ;  /* 0x000000ffff1f7210 */ /* 0x000fe200007fe4ff */
[----:B------:R-:W-:Y:S02]  /*2930*/  IMAD.MOV.U32 R33, RZ, RZ, RZ ;  /* 0x000000ffff217224 */ /* 0x000fe400078e00ff */
[----:B------:R-:W-:-:S04]  /*2940*/  IMAD.WIDE.U32 R28, R15, UR16, R28 ;  /* 0x000000100f1c7c25 */ /* 0x000fc8000f8e001c */
[----:B------:R-:W-:Y:S01]  /*2950*/  IMAD.HI.U32 R41, R20, R2, R32 ;  /* 0x0000000214297227 */ /* 0x000fe200078e0020 */
[----:B------:R-:W-:-:S03]  /*2960*/  IADD3 R32, P1, PT, R26, R29, RZ ;  /* 0x0000001d1a207210 */ /* 0x000fc60007f3e0ff */
[----:B------:R-:W-:Y:S01]  /*2970*/  IMAD.WIDE.U32 R18, R14, UR19, R18 ;  /* 0x000000130e127c25 */ /* 0x000fe2000f8e0012 */
[----:B------:R-:W-:-:S03]  /*2980*/  IADD3.X R33, PT, PT, RZ, RZ, RZ, P1, !PT ;  /* 0x000000ffff217210 */ /* 0x000fc60000ffe4ff */
[----:B------:R-:W-:Y:S01]  /*2990*/  IMAD.WIDE.U32 R34, R8, R6, R34 ;  /* 0x0000000608227225 */ /* 0x000fe200078e0022 */
[----:B------:R-:W-:-:S03]  /*29a0*/  IADD3 R26, P0, PT, R22, R19, RZ ;  /* 0x00000013161a7210 */ /* 0x000fc60007f1e0ff */
[----:B------:R-:W-:Y:S01]  /*29b0*/  IMAD.MOV.U32 R17, RZ, RZ, RZ ;  /* 0x000000ffff117224 */ /* 0x000fe200078e00ff */
[----:B------:R-:W-:Y:S01]  /*29c0*/  IADD3 R36, P2, PT, R37, R34, RZ ;  /* 0x0000002225247210 */ /* 0x000fe20007f5e0ff */
[----:B------:R-:W-:-:S04]  /*29d0*/  IMAD.WIDE.U32 R22, R11, UR23, R30 ;  /* 0x000000170b167c25 */ /* 0x000fc8000f8e001e */
[----:B------:R-:W-:Y:S02]  /*29e0*/  IMAD.IADD R11, R35, 0x1, R17 ;  /* 0x00000001230b7824 */ /* 0x000fe400078e0211 */
[----:B------:R-:W-:-:S04]  /*29f0*/  IMAD.WIDE.U32 R30, R15, UR17, R32 ;  /* 0x000000110f1e7c25 */ /* 0x000fc8000f8e0020 */
[----:B------:R-:W-:Y:S01]  /*2a00*/  IMAD.X R37, RZ, RZ, RZ, P2 ;  /* 0x000000ffff257224 */ /* 0x000fe200010e06ff */
[----:B------:R-:W-:Y:S01]  /*2a10*/  IADD3 R32, P2, PT, R28, R11, RZ ;  /* 0x0000000b1c207210 */ /* 0x000fe20007f5e0ff */
[----:B------:R-:W-:Y:S01]  /*2a20*/  IMAD.X R27, RZ, RZ, RZ, P0 ;  /* 0x000000ffff1b7224 */ /* 0x000fe200000e06ff */
[----:B------:R-:W-:Y:S01]  /*2a30*/  IADD3 R28, P1, PT, R18, R31, RZ ;  /* 0x0000001f121c7210 */ /* 0x000fe20007f3e0ff */
[----:B------:R-:W-:Y:S01]  /*2a40*/  IMAD.WIDE.U32 R34, R12, R5, R36 ;  /* 0x000000050c227225 */ /* 0x000fe200078e0024 */
[----:B------:R-:W0:Y:S01]  /*2a50*/  LDC.64 R18, c[0x3][0x78] ;  /* 0x00c01e00ff127b82 */ /* 0x000e220000000a00 */
[----:B------:R-:W-:Y:S02]  /*2a60*/  MOV R11, RZ ;  /* 0x000000ff000b7202 */ /* 0x000fe40000000f00 */
[----:B------:R-:W-:Y:S01]  /*2a70*/  IMAD.WIDE.U32 R26, R14, UR20, R26 ;  /* 0x000000140e1a7c25 */ /* 0x000fe2000f8e001a */
[----:B------:R-:W-:Y:S02]  /*2a80*/  IADD3 R34, P3, PT, R21, R34, RZ ;  /* 0x0000002215227210 */ /* 0x000fe40007f7e0ff */
[----:B------:R-:W-:Y:S01]  /*2a90*/  IADD3 R37, PT, PT, R10, R35, RZ ;  /* 0x000000230a257210 */ /* 0x000fe20007ffe0ff */
[----:B------:R-:W-:Y:S01]  /*2aa0*/  IMAD.X R29, RZ, RZ, RZ, P1 ;  /* 0x000000ffff1d7224 */ /* 0x000fe200008e06ff */
[----:B------:R-:W-:Y:S01]  /*2ab0*/  IADD3 R24, P0, PT, R24, R27, RZ ;  /* 0x0000001b18187210 */ /* 0x000fe20007f1e0ff */
[----:B------:R-:W-:-:S02]  /*2ac0*/  IMAD.X R33, RZ, RZ, RZ, P2 ;  /* 0x000000ffff217224 */ /* 0x000fc400010e06ff */
[----:B------:R-:W-:Y:S01]  /*2ad0*/  IMAD.WIDE.U32 R28, R15, UR18, R28 ;  /* 0x000000120f1c7c25 */ /* 0x000fe2000f8e001c */
[----:B------:R-:W-:-:S03]  /*2ae0*/  IADD3.X R25, PT, PT, RZ, RZ, RZ, P0, !PT ;  /* 0x000000ffff197210 */ /* 0x000fc600007fe4ff */
[----:B------:R-:W-:Y:S01]  /*2af0*/  IMAD.WIDE.U32 R32, R8, R7, R32 ;  /* 0x0000000708207225 */ /* 0x000fe200078e0020 */
[----:B------:R-:W-:-:S03]  /*2b00*/  IADD3 R26, P1, PT, R26, R29, RZ ;  /* 0x0000001d1a1a7210 */ /* 0x000fc60007f3e0ff */
[----:B------:R-:W-:Y:S01]  /*2b10*/  IMAD.WIDE.U32 R24, R14, UR21, R24 ;  /* 0x000000150e187c25 */ /* 0x000fe2000f8e0018 */
[----:B------:R-:W-:-:S03]  /*2b20*/  IADD3 R36, P2, PT, R37, R32, RZ ;  /* 0x0000002025247210 */ /* 0x000fc60007f5e0ff */
[----:B------:R-:W-:Y:S02]  /*2b30*/  IMAD.X R35, RZ, RZ, RZ, P3 ;  /* 0x000000ffff237224 */ /* 0x000fe400018e06ff */
[----:B------:R-:W-:Y:S02]  /*2b40*/  IMAD.MOV.U32 R31, RZ, RZ, RZ ;  /* 0x000000ffff1f7224 */ /* 0x000fe400078e00ff */
[----:B------:R-:W-:Y:S01]  /*2b50*/  IMAD.X R27, RZ, RZ, RZ, P1 ;  /* 0x000000ffff1b7224 */ /* 0x000fe200008e06ff */
[----:B------:R-:W-:Y:S01]  /*2b60*/  IADD3 R32, P1, PT, R22, R25, RZ ;  /* 0x0000001916207210 */ /* 0x000fe20007f3e0ff */
[----:B------:R-:W-:Y:S02]  /*2b70*/  IMAD.IADD R41, R0, 0x1, R41 ;  /* 0x0000000100297824 */ /* 0x000fe400078e0229 */
[----:B------:R-:W-:-:S04]  /*2b80*/  IMAD.WIDE.U32 R34, R16, R4, R34 ;  /* 0x0000000410227225 */ /* 0x000fc800078e0022 */
[----:B0-----:R-:W-:Y:S01]  /*2b90*/  IMAD.WIDE.U32 R30, R18, UR16, R30 ;  /* 0x00000010121e7c25 */ /* 0x001fe2000f8e001e */
[----:B------:R-:W-:Y:S02]  /*2ba0*/  IADD3 R40, P0, PT, R41, R34, RZ ;  /* 0x0000002229287210 */ /* 0x000fe40007f1e0ff */
[----:B------:R-:W-:Y:S01]  /*2bb0*/  IADD3 R35, PT, PT, R13, R35, RZ ;  /* 0x000000230d237210 */ /* 0x000fe20007ffe0ff */
[----:B------:R-:W-:Y:S01]  /*2bc0*/  IMAD.IADD R43, R33, 0x1, R11 ;  /* 0x00000001212b7824 */ /* 0x000fe200078e020b */
[----:B------:R-:W-:Y:S01]  /*2bd0*/  IADD3.X R33, PT, PT, RZ, RZ, RZ, P1, !PT ;  /* 0x000000ffff217210 */ /* 0x000fe20000ffe4ff */
[----:B------:R-:W-:Y:S01]  /*2be0*/  IMAD.X R37, RZ, RZ, RZ, P2 ;  /* 0x000000ffff257224 */ /* 0x000fe200010e06ff */
[----:B------:R-:W-:Y:S01]  /*2bf0*/  IADD3 R28, P2, PT, R28, R31, RZ ;  /* 0x0000001f1c1c7210 */ /* 0x000fe20007f5e0ff */
[----:B------:R-:W-:-:S04]  /*2c00*/  IMAD.WIDE.U32 R26, R15, UR19, R26 ;  /* 0x000000130f1a7c25 */ /* 0x000fc8000f8e001a */
[----:B------:R-:W-:Y:S01]  /*2c10*/  IMAD.WIDE.U32 R36, R12, R6, R36 ;  /* 0x000000060c247225 */ /* 0x000fe200078e0024 */
[----:B------:R-:W-:-:S03]  /*2c20*/  IADD3 R34, P1, PT, R24, R27, RZ ;  /* 0x0000001b18227210 */ /* 0x000fc60007f3e0ff */
[----:B------:R-:W-:Y:S01]  /*2c30*/  IMAD.WIDE.U32 R24, R14, UR22, R32 ;  /* 0x000000160e187c25 */ /* 0x000fe2000f8e0020 */
[----:B------:R-:W-:Y:S02]  /*2c40*/  IADD3 R38, P3, PT, R35, R36, RZ ;  /* 0x0000002423267210 */ /* 0x000fe40007f7e0ff */
[----:B------:R-:W-:Y:S01]  /*2c50*/  IADD3 R21, PT, PT, R17, R37, RZ ;  /* 0x0000002511157210 */ /* 0x000fe20007ffe0ff */
[----:B------:R-:W-:Y:S02]  /*2c60*/  IMAD.X R29, RZ, RZ, RZ, P2 ;  /* 0x000000ffff1d7224 */ /* 0x000fe400010e06ff */
[----:B------:R-:W-:Y:S01]  /*2c70*/  IMAD.X R35, RZ, RZ, RZ, P1 ;  /* 0x000000ffff237224 */ /* 0x000fe200008e06ff */
[----:B------:R-:W-:Y:S01]  /*2c80*/  IADD3 R32, P1, PT, R23, R25, RZ ;  /* 0x0000001917207210 */ /* 0x000fe20007f3e0ff */
[----:B------:R-:W-:Y:S02]  /*2c90*/  IMAD.X R41, RZ, RZ, RZ, P0 ;  /* 0x000000ffff297224 */ /* 0x000fe400000e06ff */
[----:B------:R-:W-:-:S04]  /*2ca0*/  IMAD.WIDE.U32 R28, R18, UR17, R28 ;  /* 0x00000011121c7c25 */ /* 0x000fc8000f8e001c */
[----:B------:R-:W-:-:S04]  /*2cb0*/  IMAD.WIDE.U32 R22, R15, UR20, R34 ;  /* 0x000000140f167c25 */ /* 0x000fc8000f8e0022 */
[----:B------:R-:W-:Y:S01]  /*2cc0*/  IMAD.X R33, RZ, RZ, RZ, P1 ;  /* 0x000000ffff217224 */ /* 0x000fe200008e06ff */
[----:B------:R-:W-:Y:S01]  /*2cd0*/  IADD3 R26, P1, PT, R26, R29, RZ ;  /* 0x0000001d1a1a7210 */ /* 0x000fe20007f3e0ff */
[----:B------:R-:W-:Y:S01]  /*2ce0*/  IMAD.WIDE.U32 R34, R20, R3, R40 ;  /* 0x0000000314227225 */ /* 0x000fe200078e0028 */
[----:B------:R-:W-:-:S03]  /*2cf0*/  IADD3 R36, P0, PT, R24, R23, RZ ;  /* 0x0000001718247210 */ /* 0x000fc60007f1e0ff */
[----:B------:R-:W-:Y:S01]  /*2d00*/  IMAD.WIDE.U32 R24, R14, UR23, R32 ;  /* 0x000000170e187c25 */ /* 0x000fe2000f8e0020 */
[----:B------:R-:W-:-:S03]  /*2d10*/  IADD3 R41, PT, PT, R9, R35, RZ ;  /* 0x0000002309297210 */ /* 0x000fc60007ffe0ff */
[----:B------:R-:W-:Y:S01]  /*2d20*/  HFMA2 R33, -RZ, RZ, 0, 0 ;  /* 0x00000000ff217431 */ /* 0x000fe200000001ff */
[----:B------:R-:W-:Y:S01]  /*2d30*/  MOV R35, RZ ;  /* 0x000000ff00237202 */ /* 0x000fe20000000f00 */
[----:B------:R-:W-:Y:S02]  /*2d40*/  IMAD R14, R34, UR26, RZ ;  /* 0x0000001a220e7c24 */ /* 0x000fe4000f8e02ff */
[----:B------:R-:W-:Y:S02]  /*2d50*/  IMAD.MOV.U32 R32, RZ, RZ, R34 ;  /* 0x000000ffff207224 */ /* 0x000fe400078e0022 */
[----:B------:R-:W-:Y:S02]  /*2d60*/  IMAD.X R27, RZ, RZ, RZ, P1 ;  /* 0x000000ffff1b7224 */ /* 0x000fe400008e06ff */
[----:B------:R-:W-:Y:S02]  /*2d70*/  IMAD.MOV.U32 R34, RZ, RZ, R28 ;  /* 0x000000ffff227224 */ /* 0x000fe400078e001c */
[----:B------:R-:W-:-:S02]  /*2d80*/  IMAD.X R37, RZ, RZ, RZ, P0 ;  /* 0x000000ffff257224 */ /* 0x000fc400000e06ff */
[----:B------:R-:W-:-:S04]  /*2d90*/  IMAD.WIDE.U32 R34, R19, UR16, R34 ;  /* 0x0000001013227c25 */ /* 0x000fc8000f8e0022 */
[----:B------:R-:W-:-:S04]  /*2da0*/  IMAD.WIDE.U32 R28, R18, UR18, R26 ;  /* 0x00000012121c7c25 */ /* 0x000fc8000f8e001a */
[----:B------:R-:W-:Y:S01]  /*2db0*/  IMAD.WIDE.U32 R26, R15, UR21, R36 ;  /* 0x000000150f1a7c25 */ /* 0x000fe2000f8e0024 */
[----:B------:R-:W-:-:S03]  /*2dc0*/  IADD3 R36, P2, PT, R28, R35, RZ ;  /* 0x000000231c247210 */ /* 0x000fc60007f5e0ff */
[----:B------:R-:W-:Y:S01]  /*2dd0*/  IMAD.HI.U32 R45, R14, R2, R32 ;  /* 0x000000020e2d7227 */ /* 0x000fe200078e0020 */
[----:B------:R-:W-:Y:S02]  /*2de0*/  IADD3 R32, P1, PT, R22, R29, RZ ;  /* 0x0000001d16207210 */ /* 0x000fe40007f3e0ff */
[----:B------:R-:W0:Y:S01]  /*2df0*/  LDC.64 R22, c[0x3][0x18] ;  /* 0x00c00600ff167b82 */ /* 0x000e220000000a00 */
[----:B------:R-:W-:Y:S01]  /*2e00*/  IMAD.X R39, RZ, RZ, RZ, P3 ;  /* 0x000000ffff277224 */ /* 0x000fe200018e06ff */
[----:B------:R-:W-:Y:S01]  /*2e10*/  IADD3 R28, P0, PT, R24, R27, RZ ;  /* 0x0000001b181c7210 */ /* 0x000fe20007f1e0ff */
[----:B------:R-:W-:Y:S02]  /*2e20*/  IMAD.X R33, RZ, RZ, RZ, P1 ;  /* 0x000000ffff217224 */ /* 0x000fe400008e06ff */
[----:B------:R-:W-:Y:S01]  /*2e30*/  IMAD.X R37, RZ, RZ, RZ, P2 ;  /* 0x000000ffff257224 */ /* 0x000fe200010e06ff */
[----:B------:R-:W-:Y:S01]  /*2e40*/  IADD3.X R29, PT, PT, RZ, RZ, RZ, P0, !PT ;  /* 0x000000ffff1d7210 */ /* 0x000fe200007fe4ff */
[----:B------:R-:W-:-:S04]  /*2e50*/  IMAD.WIDE.U32 R38, R16, R5, R38 ;  /* 0x0000000510267225 */ /* 0x000fc800078e0026 */
[----:B------:R-:W-:Y:S01]  /*2e60*/  IMAD.WIDE.U32 R32, R18, UR19, R32 ;  /* 0x0000001312207c25 */ /* 0x000fe2000f8e0020 */
[----:B------:R-:W-:Y:S02]  /*2e70*/  IADD3 R40, P4, PT, R41, R38, RZ ;  /* 0x0000002629287210 */ /* 0x000fe40007f9e0ff */
[----:B------:R-:W-:Y:S01]  /*2e80*/  IADD3 R38, P3, PT, R30, R43, RZ ;  /* 0x0000002b1e267210 */ /* 0x000fe20007f7e0ff */
[----:B------:R-:W-:Y:S01]  /*2e90*/  IMAD.WIDE.U32 R36, R19, UR17, R36 ;  /* 0x0000001113247c25 */ /* 0x000fe2000f8e0024 */
[----:B------:R-:W-:Y:S02]  /*2ea0*/  IADD3 R26, P1, PT, R26, R33, RZ ;  /* 0x000000211a1a7210 */ /* 0x000fe40007f3e0ff */
[----:B------:R-:W-:Y:S01]  /*2eb0*/  IADD3.X R41, PT, PT, RZ, RZ, RZ, P4, !PT ;  /* 0x000000ffff297210 */ /* 0x000fe200027fe4ff */
[----:B------:R-:W-:Y:S01]  /*2ec0*/  IMAD.WIDE.U32 R28, R15, UR22, R28 ;  /* 0x000000160f1c7c25 */ /* 0x000fe2000f8e001c */
[----:B------:R-:W-:-:S03]  /*2ed0*/  IADD3 R30, P2, PT, R32, R37, RZ ;  /* 0x00000025201e7210 */ /* 0x000fc60007f5e0ff */
[----:B------:R-:W-:Y:S01]  /*2ee0*/  IMAD.X R27, RZ, RZ, RZ, P1 ;  /* 0x000000ffff1b7224 */ /* 0x000fe200008e06ff */
[----:B------:R-:W-:Y:S01]  /*2ef0*/  IADD3.X R31, PT, PT, RZ, RZ, RZ, P2, !PT ;  /* 0x000000ffff1f7210 */ /* 0x000fe200017fe4ff */
[----:B------:R-:W-:Y:S01]  /*2f00*/  IMAD.IADD R43, R0, 0x1, R45 ;  /* 0x00000001002b7824 */ /* 0x000fe200078e022d */
[----:B------:R-:W-:Y:S01]  /*2f10*/  IADD3 R24, P0, PT, R25, R29, RZ ;  /* 0x0000001d19187210 */ /* 0x000fe20007f1e0ff */
[----:B------:R-:W-:-:S04]  /*2f20*/  IMAD.WIDE.U32 R32, R20, R4, R40 ;  /* 0x0000000414207225 */ /* 0x000fc800078e0028 */
[----:B------:R-:W-:Y:S01]  /*2f30*/  IMAD.WIDE.U32 R30, R19, UR18, R30 ;  /* 0x00000012131e7c25 */ /* 0x000fe2000f8e001e */
[----:B------:R-:W-:Y:S02]  /*2f40*/  IADD3 R42, P2, PT, R43, R32, RZ ;  /* 0x000000202b2a7210 */ /* 0x000fe40007f5e0ff */
[----:B------:R-:W-:Y:S01]  /*2f50*/  IADD3 R37, PT, PT, R13, R33, RZ ;  /* 0x000000210d257210 */ /* 0x000fe20007ffe0ff */
[----:B------:R-:W-:Y:S01]  /*2f60*/  IMAD.WIDE.U32 R26, R18, UR20, R26 ;  /* 0x00000014121a7c25 */ /* 0x000fe2000f8e001a */
[----:B------:R-:W-:-:S03]  /*2f70*/  IADD3.X R43, PT, PT, RZ, RZ, RZ, P2, !PT ;  /* 0x000000ffff2b7210 */ /* 0x000fc600017fe4ff */
[----:B------:R-:W-:Y:S02]  /*2f80*/  IMAD.IADD R35, R10, 0x1, R39 ;  /* 0x000000010a237824 */ /* 0x000fe400078e0227 */
[----:B------:R-:W-:Y:S02]  /*2f90*/  IMAD.X R39, RZ, RZ, RZ, P3 ;  /* 0x000000ffff277224 */ /* 0x000fe400018e06ff */
[----:B------:R-:W-:Y:S01]  /*2fa0*/  IMAD.X R25, RZ, RZ, RZ, P0 ;  /* 0x000000ffff197224 */ /* 0x000fe200000e06ff */
[----:B------:R-:W-:Y:S01]  /*2fb0*/  IADD3 R32, P0, PT, R26, R31, RZ ;  /* 0x0000001f1a207210 */ /* 0x000fe20007f1e0ff */
[----:B0-----:R-:W-:-:S04]  /*2fc0*/  IMAD.WIDE.U32 R38, R8, R22, R38 ;  /* 0x0000001608267225 */ /* 0x001fc800078e0026 */
[----:B------:R-:W-:Y:S01]  /*2fd0*/  IMAD.WIDE.U32 R24, R15, UR23, R24 ;  /* 0x000000170f187c25 */ /* 0x000fe2000f8e0018 */
[----:B------:R-:W-:-:S03]  /*2fe0*/  IADD3 R40, P1, PT, R21, R38, RZ ;  /* 0x0000002615287210 */ /* 0x000fc60007f3e0ff */
[----:B------:R-:W-:Y:S02]  /*2ff0*/  IMAD.MOV.U32 R15, RZ, RZ, RZ ;  /* 0x000000ffff0f7224 */ /* 0x000fe400078e00ff */
[----:B------:R-:W-:Y:S01]  /*3000*/  IMAD.X R33, RZ, RZ, RZ, P0 ;  /* 0x000000ffff217224 */ /* 0x000fe200000e06ff */
[----:B------:R-:W-:Y:S01]  /*3010*/  IADD3 R26, P0, PT, R28, R27, RZ ;  /* 0x0000001b1c1a7210 */ /* 0x000fe20007f1e0ff */
[----:B------:R-:W-:Y:S02]  /*3020*/  IMAD.IADD R39, R39, 0x1, R15 ;  /* 0x0000000127277824 */ /* 0x000fe400078e020f */
[----:B------:R-:W-:Y:S01]  /*3030*/  IMAD.WIDE.U32 R28, R19, UR19, R32 ;  /* 0x00000013131c7c25 */ /* 0x000fe2000f8e0020 */
[----:B------:R-:W-:Y:S02]  /*3040*/  IADD3.X R27, PT, PT, RZ, RZ, RZ, P0, !PT ;  /* 0x000000ffff1b7210 */ /* 0x000fe400007fe4ff */
[----:B------:R-:W-:Y:S01]  /*3050*/  IADD3 R38, P0, PT, R34, R39, RZ ;  /* 0x0000002722267210 */ /* 0x000fe20007f1e0ff */
[----:B------:R-:W-:-:S03]  /*3060*/  IMAD.WIDE.U32 R32, R14, R3, R42 ;  /* 0x000000030e207225 */ /* 0x000fc600078e002a */
[----:B------:R-:W-:Y:S01]  /*3070*/  IADD3.X R39, PT, PT, RZ, RZ, RZ, P0, !PT ;  /* 0x000000ffff277210 */ /* 0x000fe200007fe4ff */
[----:B------:R-:W-:Y:S02]  /*3080*/  IMAD.X R41, RZ, RZ, RZ, P1 ;  /* 0x000000ffff297224 */ /* 0x000fe400008e06ff */
[----:B------:R-:W-:Y:S02]  /*3090*/  IMAD.IADD R31, R9, 0x1, R33 ;  /* 0x00000001091f7824 */ /* 0x000fe400078e0221 */
[----:B------:R-:W-:Y:S02]  /*30a0*/  IMAD R21, R32, UR26, RZ ;  /* 0x0000001a20157c24 */ /* 0x000fe4000f8e02ff */
[----:B------:R-:W-:-:S04]  /*30b0*/  IMAD.WIDE.U32 R26, R18, UR21, R26 ;  /* 0x00000015121a7c25 */ /* 0x000fc8000f8e001a */
[----:B------:R-:W-:Y:S01]  /*30c0*/  IMAD.MOV.U32 R33, RZ, RZ, RZ ;  /* 0x000000ffff217224 */ /* 0x000fe200078e00ff */
[----:B------:R-:W-:Y:S01]  /*30d0*/  IADD3 R34, P1, PT, R26, R29, RZ ;  /* 0x0000001d1a227210 */ /* 0x000fe20007f3e0ff */
[----:B------:R-:W-:-:S04]  /*30e0*/  IMAD.WIDE.U32 R40, R12, R7, R40 ;  /* 0x000000070c287225 */ /* 0x000fc800078e0028 */
        /* <DEDUP_REMOVED lines=8> */
[----:B------:R-:W-:Y:S02]  /*3170*/  IMAD.X R43, RZ, RZ, RZ, P2 ;  /* 0x000000ffff2b7224 */ /* 0x000fe400010e06ff */
[----:B------:R-:W-:Y:S01]  /*3180*/  IMAD.WIDE.U32 R26, R18, UR22, R32 ;  /* 0x00000016121a7c25 */ /* 0x000fe2000f8e0020 */
[----:B------:R-:W-:-:S03]  /*3190*/  IADD3.X R41, PT, PT, RZ, RZ, RZ, P0, !PT ;  /* 0x000000ffff297210 */ /* 0x000fc600007fe4ff */
[----:B------:R-:W-:Y:S01]  /*31a0*/  IMAD.WIDE.U32 R42, R16, R6, R42 ;  /* 0x00000006102a7225 */ /* 0x000fe200078e002a */
[----:B------:R-:W-:-:S03]  /*31b0*/  IADD3 R24, P1, PT, R25, R27, RZ ;  /* 0x0000001b19187210 */ /* 0x000fc60007f3e0ff */
[----:B------:R-:W-:Y:S01]  /*31c0*/  IMAD.MOV.U32 R8, RZ, RZ, RZ ;  /* 0x000000ffff087224 */ /* 0x000fe200078e00ff */
[----:B------:R-:W-:Y:S01]  /*31d0*/  IADD3 R38, P2, PT, R37, R42, RZ ;  /* 0x0000002a25267210 */ /* 0x000fe20007f5e0ff */
[----:B------:R-:W-:-:S04]  /*31e0*/  IMAD.WIDE.U32 R32, R19, UR20, R34 ;  /* 0x0000001413207c25 */ /* 0x000fc8000f8e0022 */
[----:B------:R-:W-:Y:S01]  /*31f0*/  IMAD.IADD R27, R39, 0x1, R8 ;  /* 0x00000001271b7824 */ /* 0x000fe200078e0208 */
[----:B------:R-:W-:Y:S01]  /*3200*/  IADD3.X R39, PT, PT, RZ, RZ, RZ, P2, !PT ;  /* 0x000000ffff277210 */ /* 0x000fe200017fe4ff */
[----:B------:R-:W-:Y:S01]  /*3210*/  IMAD.WIDE.U32 R34, R12, R22, R40 ;  /* 0x000000160c227225 */ /* 0x000fe200078e0028 */
[----:B------:R-:W-:Y:S02]  /*3220*/  IADD3 R26, P0, PT, R26, R33, RZ ;  /* 0x000000211a1a7210 */ /* 0x000fe40007f1e0ff */
[----:B------:R-:W-:Y:S01]  /*3230*/  IADD3 R27, P2, PT, R36, R27, RZ ;  /* 0x0000001b241b7210 */ /* 0x000fe20007f5e0ff */
[----:B------:R-:W-:Y:S02]  /*3240*/  IMAD.IADD R37, R17, 0x1, R43 ;  /* 0x0000000111257824 */ /* 0x000fe400078e022b */
[----:B------:R-:W-:Y:S02]  /*3250*/  IMAD.X R25, RZ, RZ, RZ, P1 ;  /* 0x000000ffff197224 */ /* 0x000fe400008e06ff */
[----:B------:R-:W-:Y:S01]  /*3260*/  IMAD.WIDE.U32 R38, R20, R5, R38 ;  /* 0x0000000514267225 */ /* 0x000fe200078e0026 */
[----:B------:R-:W-:-:S03]  /*3270*/  IADD3 R36, P3, PT, R37, R34, RZ ;  /* 0x0000002225247210 */ /* 0x000fc60007f7e0ff */
[----:B------:R-:W-:Y:S01]  /*3280*/  IMAD.IADD R34, R15, 0x1, R35 ;  /* 0x000000010f227824 */ /* 0x000fe200078e0223 */
[----:B------:R-:W-:Y:S01]  /*3290*/  IADD3.X R37, PT, PT, RZ, RZ, RZ, P3, !PT ;  /* 0x000000ffff257210 */ /* 0x000fe20001ffe4ff */
[----:B------:R-:W-:Y:S01]  /*32a0*/  IMAD.WIDE.U32 R24, R18, UR23, R24 ;  /* 0x0000001712187c25 */ /* 0x000fe2000f8e0018 */
[----:B------:R-:W-:Y:S02]  /*32b0*/  IADD3 R38, P3, PT, R31, R38, RZ ;  /* 0x000000261f267210 */ /* 0x000fe40007f7e0ff */
        /* <DEDUP_REMOVED lines=14> */
[----:B------:R-:W-:Y:S01]  /*33a0*/  IMAD.WIDE.U32 R36, R14, R4, R38 ;  /* 0x000000040e247225 */ /* 0x000fe200078e0026 */
[----:B------:R-:W-:-:S02]  /*33b0*/  IADD3 R33, P3, PT, R33, R12, RZ ;  /* 0x0000000c21217210 */ /* 0x000fc40007f7e0ff */
        /* <DEDUP_REMOVED lines=9> */
[----:B------:R-:W-:Y:S02]  /*3450*/  IADD3 R34, P6, PT, R27, R30, RZ ;  /* 0x0000001e1b227210 */ /* 0x000fe40007fde0ff */
[----:B------:R-:W-:Y:S01]  /*3460*/  IADD3.X R27, PT, PT, RZ, RZ, RZ, P2, !PT ;  /* 0x000000ffff1b7210 */ /* 0x000fe200017fe4ff */
[----:B------:R-:W-:Y:S02]  /*3470*/  IMAD.X R37, RZ, RZ, RZ, P5 ;  /* 0x000000ffff257224 */ /* 0x000fe400028e06ff */
[----:B------:R-:W-:Y:S01]  /*3480*/  IMAD.IADD R31, R17, 0x1, R31 ;  /* 0x00000001111f7824 */ /* 0x000fe200078e021f */
[----:B------:R-:W-:Y:S01]  /*3490*/  IADD3 R38, P3, PT, R32, R27, RZ ;  /* 0x0000001b20267210 */ /* 0x000fe20007f7e0ff */
[----:B------:R-:W-:Y:S02]  /*34a0*/  IMAD.IADD R30, R15, 0x1, R29 ;  /* 0x000000010f1e7824 */ /* 0x000fe400078e021d */
[----:B------:R-:W-:Y:S01]  /*34b0*/  IMAD.WIDE.U32 R36, R21, R3, R36 ;  /* 0x0000000315247225 */ /* 0x000fe200078e0024 */
[----:B------:R-:W-:-:S02]  /*34c0*/  IADD3 R28, P5, PT, R31, R28, RZ ;  /* 0x0000001c1f1c7210 */ /* 0x000fc40007fbe0ff */
[----:B------:R-:W-:Y:S01]  /*34d0*/  IADD3 R30, P4, PT, R30, R33, RZ ;  /* 0x000000211e1e7210 */ /* 0x000fe20007f9e0ff */
[----:B------:R-:W-:Y:S01]  /*34e0*/  IMAD.X R35, RZ, RZ, RZ, P6 ;  /* 0x000000ffff237224 */ /* 0x000fe200030e06ff */
[----:B------:R-:W-:Y:S01]  /*34f0*/  IADD3 R27, PT, PT, R9, R37, RZ ;  /* 0x00000025091b7210 */ /* 0x000fe20007ffe0ff */
[----:B------:R-:W-:Y:S01]  /*3500*/  IMAD.X R39, RZ, RZ, RZ, P1 ;  /* 0x000000ffff277224 */ /* 0x000fe200008e06ff */
[----:B------:R-:W-:Y:S01]  /*3510*/  IADD3.X R29, PT, PT, RZ, RZ, RZ, P5, !PT ;  /* 0x000000ffff1d7210 */ /* 0x000fe20002ffe4ff */
[----:B------:R-:W-:-:S03]  /*3520*/  IMAD.WIDE.U32 R32, R14, R5, R34 ;  /* 0x000000050e207225 */ /* 0x000fc600078e0022 */
[----:B------:R-:W-:Y:S01]  /*3530*/  IADD3 R39, P2, PT, R39, R38, RZ ;  /* 0x0000002627277210 */ /* 0x000fe20007f5e0ff */
[----:B------:R-:W-:Y:S01]  /*3540*/  IMAD.X R31, RZ, RZ, RZ, P4 ;  /* 0x000000ffff1f7224 */ /* 0x000fe200020e06ff */
[----:B------:R-:W-:Y:S01]  /*3550*/  IADD3 R34, P1, PT, R27, R32, RZ ;  /* 0x000000201b227210 */ /* 0x000fe20007f3e0ff */
[----:B------:R-:W-:Y:S01]  /*3560*/  IMAD.WIDE.U32 R28, R20, R7, R28 ;  /* 0x00000007141c7225 */ /* 0x000fe200078e001c */
[----:B------:R-:W-:Y:S02]  /*3570*/  IADD3.X R27, PT, PT, RZ, RZ, RZ, P0, !PT ;  /* 0x000000ffff1b7210 */ /* 0x000fe400007fe4ff */
[----:B------:R-:W-:Y:S01]  /*3580*/  IADD3.X R35, PT, PT, RZ, RZ, RZ, P1, !PT ;  /* 0x000000ffff237210 */ /* 0x000fe20000ffe4ff */
[----:B------:R-:W-:Y:S02]  /*3590*/  IMAD R12, R36, UR26, RZ ;  /* 0x0000001a240c7c24 */ /* 0x000fe4000f8e02ff */
[----:B------:R-:W-:Y:S02]  /*35a0*/  IMAD.MOV.U32 R37, RZ, RZ, RZ ;  /* 0x000000ffff257224 */ /* 0x000fe400078e00ff */
[----:B------:R-:W-:-:S02]  /*35b0*/  IMAD.IADD R33, R10, 0x1, R33 ;  /* 0x000000010a217824 */ /* 0x000fc400078e0221 */
[----:B------:R-:W-:-:S04]  /*35c0*/  IMAD.WIDE.U32 R26, R19, UR21, R26 ;  /* 0x00000015131a7c25 */ /* 0x000fc8000f8e001a */
[----:B------:R-:W-:Y:S01]  /*35d0*/  IMAD.X R41, RZ, RZ, RZ, P3 ;  /* 0x000000ffff297224 */ /* 0x000fe200018e06ff */
[----:B------:R-:W-:Y:S01]  /*35e0*/  IADD3 R32, P3, PT, R33, R28, RZ ;  /* 0x0000001c21207210 */ /* 0x000fe20007f7e0ff */
[----:B------:R-:W-:Y:S01]  /*35f0*/  IMAD.WIDE.U32 R30, R16, R23, R30 ;  /* 0x00000017101e7225 */ /* 0x000fe200078e001e */
[----:B------:R-:W-:Y:S02]  /*3600*/  IADD3 R28, P1, PT, R24, R27, RZ ;  /* 0x0000001b181c7210 */ /* 0x000fe40007f3e0ff */
[----:B------:R-:W-:Y:S01]  /*3610*/  IADD3 R41, P0, PT, R26, R41, RZ ;  /* 0x000000291a297210 */ /* 0x000fe20007f1e0ff */
[----:B------:R-:W-:Y:S01]  /*3620*/  IMAD.IADD R29, R11, 0x1, R29 ;  /* 0x000000010b1d7824 */ /* 0x000fe200078e021d */
[----:B------:R-:W-:Y:S01]  /*3630*/  IADD3.X R33, PT, PT, RZ, RZ, RZ, P3, !PT ;  /* 0x000000ffff217210 */ /* 0x000fe20001ffe4ff */
[----:B------:R-:W-:Y:S01]  /*3640*/  IMAD.HI.U32 R43, R12, R2, R36 ;  /* 0x000000020c2b7227 */ /* 0x000fe200078e0024 */
[----:B------:R-:W-:Y:S02]  /*3650*/  IADD3.X R16, PT, PT, RZ, RZ, RZ, P2, !PT ;  /* 0x000000ffff107210 */ /* 0x000fe400017fe4ff */
[----:B------:R-:W-:Y:S01]  /*3660*/  IADD3 R26, P4, PT, R29, R30, RZ ;  /* 0x0000001e1d1a7210 */ /* 0x000fe20007f9e0ff */
[----:B------:R-:W-:-:S02]  /*3670*/  IMAD.IADD R37, R8, 0x1, R31 ;  /* 0x0000000108257824 */ /* 0x000fc400078e021f */
[----:B------:R-:W-:-:S03]  /*3680*/  IMAD.WIDE.U32 R30, R21, R4, R34 ;  /* 0x00000004151e7225 */ /* 0x000fc600078e0022 */
[----:B------:R-:W-:Y:S01]  /*3690*/  IADD3 R37, P3, PT, R37, R18, RZ ;  /* 0x0000001225257210 */ /* 0x000fe20007f7e0ff */
        /* <DEDUP_REMOVED lines=8> */
[----:B------:R-:W-:Y:S01]  /*3720*/  IADD3 R29, P2, PT, R16, R41, RZ ;  /* 0x00000029101d7210 */ /* 0x000fe20007f5e0ff */
[----:B------:R-:W-:Y:S02]  /*3730*/  IMAD.IADD R31, R17, 0x1, R31 ;  /* 0x00000001111f7824 */ /* 0x000fe400078e021f */
[----:B------:R-:W-:Y:S02]  /*3740*/  IMAD.X R24, RZ, RZ, RZ, P3 ;  /* 0x000000ffff187224 */ /* 0x000fe400018e06ff */
        /* <DEDUP_REMOVED lines=12> */
[----:B------:R-:W-:Y:S01]  /*3810*/  IMAD R16, R34, UR26, RZ ;  /* 0x0000001a22107c24 */ /* 0x000fe2000f8e02ff */
[----:B------:R-:W-:Y:S01]  /*3820*/  IADD3 R32, P3, PT, R27, R32, RZ ;  /* 0x000000201b207210 */ /* 0x000fe20007f7e0ff */
[----:B------:R-:W-:Y:S02]  /*3830*/  IMAD.X R27, RZ, RZ, RZ, P5 ;  /* 0x000000ffff1b7224 */ /* 0x000fe400028e06ff */
[----:B------:R-:W-:-:S04]  /*3840*/  IMAD.WIDE.U32 R30, R14, R7, R30 ;  /* 0x000000070e1e7225 */ /* 0x000fc800078e001e */
[----:B------:R-:W-:Y:S01]  /*3850*/  IMAD.WIDE.U32 R26, R20, R23, R26 ;  /* 0x00000017141a7225 */ /* 0x000fe200078e001a */
[----:B------:R-:W-:Y:S02]  /*3860*/  IADD3 R29, PT, PT, R11, R31, RZ ;  /* 0x0000001f0b1d7210 */ /* 0x000fe40007ffe0ff */
[----:B------:R-:W-:Y:S01]  /*3870*/  IADD3 R30, P5, PT, R33, R30, RZ ;  /* 0x0000001e211e7210 */ /* 0x000fe20007fbe0ff */
[----:B------:R-:W-:Y:S02]  /*3880*/  IMAD.MOV.U32 R35, RZ, RZ, RZ ;  /* 0x000000ffff237224 */ /* 0x000fe400078e00ff */
[----:B------:R-:W-:Y:S01]  /*3890*/  IMAD.X R33, RZ, RZ, RZ, P3 ;  /* 0x000000ffff217224 */ /* 0x000fe200018e06ff */
[----:B------:R-:W-:Y:S01]  /*38a0*/  IADD3 R26, P3, PT, R29, R26, RZ ;  /* 0x0000001a1d1a7210 */ /* 0x000fe20007f7e0ff */
[----:B------:R-:W-:Y:S01]  /*38b0*/  IMAD.X R31, RZ, RZ, RZ, P5 ;  /* 0x000000ffff1f7224 */ /* 0x000fe200028e06ff */
[----:B------:R-:W-:Y:S01]  /*38c0*/  IADD3 R29, PT, PT, R8, R27, RZ ;  /* 0x0000001b081d7210 */ /* 0x000fe20007ffe0ff */
[----:B------:R-:W-:-:S03]  /*38d0*/  IMAD.HI.U32 R35, R16, R2, R34 ;  /* 0x0000000210237227 */ /* 0x000fc600078e0022 */
        /* <DEDUP_REMOVED lines=32> */
[----:B------:R-:W-:Y:S01]  /*3ae0*/  IMAD.WIDE.U32 R32, R19, UR22, R28 ;  /* 0x0000001613207c25 */ /* 0x000fe2000f8e001c */
[----:B------:R-:W-:Y:S02]  /*3af0*/  IADD3.X R35, PT, PT, RZ, RZ, RZ, P1, !PT ;  /* 0x000000ffff237210 */ /* 0x000fe40000ffe4ff */
[----:B------:R-:W-:Y:S01]  /*3b00*/  IADD3 R0, P6, PT, R0, R39, RZ ;  /* 0x0000002700007210 */ /* 0x000fe20007fde0ff */
[----:B------:R-:W-:-:S02]  /*3b10*/  IMAD.X R31, RZ, RZ, RZ, P5 ;  /* 0x000000ffff1f7224 */ /* 0x000fc400028e06ff */
[----:B------:R-:W-:-:S04]  /*3b20*/  IMAD.WIDE.U32 R28, R16, R4, R36 ;  /* 0x00000004101c7225 */ /* 0x000fc800078e0024 */
[----:B------:R-:W-:Y:S01]  /*3b30*/  IMAD.WIDE.U32 R34, R12, R6, R34 ;  /* 0x000000060c227225 */ /* 0x000fe200078e0022 */
[----:B------:R-:W-:-:S03]  /*3b40*/  IADD3 R13, PT, PT, R13, R29, RZ ;  /* 0x0000001d0d0d7210 */ /* 0x000fc60007ffe0ff */
[----:B------:R-:W-:-:S04]  /*3b50*/  IMAD.WIDE.U32 R30, R21, R22, R30 ;  /* 0x00000016151e7225 */ /* 0x000fc800078e001e */
[----:B------:R-:W-:Y:S02]  /*3b60*/  IMAD.IADD R37, R17, 0x1, R35 ;  /* 0x0000000111257824 */ /* 0x000fe400078e0223 */
[----:B------:R-:W-:Y:S02]  /*3b70*/  IMAD.IADD R35, R15, 0x1, R31 ;  /* 0x000000010f237824 */ /* 0x000fe400078e021f */
[----:B------:R-:W-:Y:S01]  /*3b80*/  IMAD.X R14, RZ, RZ, RZ, P2 ;  /* 0x000000ffff0e7224 */ /* 0x000fe200010e06ff */
[----:B------:R-:W-:Y:S01]  /*3b90*/  IADD3 R38, P2, PT, R13, R34, RZ ;  /* 0x000000220d267210 */ /* 0x000fe20007f5e0ff */
[----:B------:R-:W-:Y:S01]  /*3ba0*/  IMAD.X R9, RZ, RZ, RZ, P0 ;  /* 0x000000ffff097224 */ /* 0x000fe200000e06ff */
        /* <DEDUP_REMOVED lines=12> */
[----:B------:R-:W-:-:S03]  /*3c70*/  IADD3 R9, PT, PT, R11, R37, RZ ;  /* 0x000000250b097210 */ /* 0x000fc60007ffe0ff */
[----:B------:R-:W-:Y:S01]  /*3c80*/  IMAD.IADD R35, R10, 0x1, R31 ;  /* 0x000000010a237824 */ /* 0x000fe200078e021f */
[----:B------:R-:W-:Y:S01]  /*3c90*/  IADD3 R32, P5, PT, R9, R20, RZ ;  /* 0x0000001409207210 */ /* 0x000fe20007fbe0ff */
[----:B------:R-:W-:Y:S02]  /*3ca0*/  IMAD.X R0, RZ, RZ, RZ, P3 ;  /* 0x000000ffff007224 */ /* 0x000fe400018e06ff */
[----:B------:R-:W-:Y:S01]  /*3cb0*/  IMAD.X R9, RZ, RZ, RZ, P6 ;  /* 0x000000ffff097224 */ /* 0x000fe200030e06ff */
[----:B------:R-:W-:Y:S02]  /*3cc0*/  IADD3 R34, P4, PT, R35, R36, RZ ;  /* 0x0000002423227210 */ /* 0x000fe40007f9e0ff */
[----:B------:R-:W-:Y:S01]  /*3cd0*/  IADD3 R0, P3, PT, R0, R13, RZ ;  /* 0x0000000d00007210 */ /* 0x000fe20007f7e0ff */
[----:B------:R-:W-:Y:S01]  /*3ce0*/  IMAD.X R13, RZ, RZ, RZ, P1 ;  /* 0x000000ffff0d7224 */ /* 0x000fe200008e06ff */
[----:B------:R-:W-:Y:S01]  /*3cf0*/  IADD3 R24, P6, PT, R25, R33, RZ ;  /* 0x0000002119187210 */ /* 0x000fe20007fde0ff */
[----:B------:R-:W-:Y:S01]  /*3d00*/  IMAD.X R35, RZ, RZ, RZ, P4 ;  /* 0x000000ffff237224 */ /* 0x000fe200020e06ff */
[----:B------:R-:W-:-:S02]  /*3d10*/  IADD3.X R33, PT, PT, RZ, RZ, RZ, P5, !PT ;  /* 0x000000ffff217210 */ /* 0x000fc40002ffe4ff */
[----:B------:R-:W-:Y:S01]  /*3d20*/  IADD3 R9, P4, PT, R9, R0, RZ ;  /* 0x0000000009097210 */ /* 0x000fe20007f9e0ff */
[----:B------:R-:W-:Y:S02]  /*3d30*/  IMAD.IADD R0, R8, 0x1, R21 ;  /* 0x0000000108007824 */ /* 0x000fe400078e0215 */
[----:B------:R-:W-:-:S03]  /*3d40*/  IMAD.WIDE.U32 R34, R16, R6, R34 ;  /* 0x0000000610227225 */ /* 0x000fc600078e0022 */
[----:B------:R-:W-:Y:S01]  /*3d50*/  IADD3 R0, P5, PT, R0, R9, RZ ;  /* 0x0000000900007210 */ /* 0x000fe20007fbe0ff */
[----:B------:R-:W-:Y:S01]  /*3d60*/  IMAD.WIDE.U32 R20, R12, R22, R32 ;  /* 0x000000160c147225 */ /* 0x000fe200078e0020 */
[----:B------:R-:W-:-:S03]  /*3d70*/  IADD3 R17, PT, PT, R17, R35, RZ ;  /* 0x0000002311117210 */ /* 0x000fc60007ffe0ff */
[----:B------:R-:W-:Y:S02]  /*3d80*/  IMAD.X R25, RZ, RZ, RZ, P6 ;  /* 0x000000ffff197224 */ /* 0x000fe400030e06ff */
[----:B------:R-:W-:Y:S02]  /*3d90*/  IMAD.IADD R21, R15, 0x1, R21 ;  /* 0x000000010f157824 */ /* 0x000fe400078e0215 */
[----:B------:R-:W-:Y:S01]  /*3da0*/  IMAD.WIDE.U32 R18, R19, UR23, R24 ;  /* 0x0000001713127c25 */ /* 0x000fe2000f8e0018 */
        /* <DEDUP_REMOVED lines=14> */
[----:B------:R-:W-:Y:S01]  /*3e90*/  IMAD.X R18, RZ, RZ, RZ, P2 ;  /* 0x000000ffff127224 */ /* 0x000fe200010e06ff */
[----:B------:R-:W-:Y:S02]  /*3ea0*/  IADD3 R0, P3, PT, R0, R9, RZ ;  /* 0x0000000900007210 */ /* 0x000fe40007f7e0ff */
[----:B------:R-:W-:Y:S02]  /*3eb0*/  IADD3.X R9, PT, PT, RZ, RZ, RZ, P4, !PT ;  /* 0x000000ffff097210 */ /* 0x000fe400027fe4ff */
[----:B------:R-:W-:Y:S02]  /*3ec0*/  IADD3 R10, P6, PT, R11, R12, RZ ;  /* 0x0000000c0b0a7210 */ /* 0x000fe40007fde0ff */
[----:B------:R-:W-:Y:S01]  /*3ed0*/  IADD3 R9, P4, PT, R9, R0, RZ ;  /* 0x0000000009097210 */ /* 0x000fe20007f9e0ff */
[----:B------:R-:W-:-:S02]  /*3ee0*/  IMAD.X R0, RZ, RZ, RZ, P5 ;  /* 0x000000ffff007224 */ /* 0x000fc400028e06ff */
[----:B------:R-:W-:-:S03]  /*3ef0*/  IMAD.X R11, RZ, RZ, RZ, P6 ;  /* 0x000000ffff0b7224 */ /* 0x000fc600030e06ff */
[----:B------:R-:W-:Y:S01]  /*3f00*/  IADD3 R0, P5, PT, R0, R9, RZ ;  /* 0x0000000900007210 */ /* 0x000fe20007fbe0ff */
[----:B------:R-:W-:-:S04]  /*3f10*/  IMAD.WIDE.U32 R10, R16, R22, R10 ;  /* 0x00000016100a7225 */ /* 0x000fc800078e000a */
[----:B------:R-:W-:Y:S01]  /*3f20*/  IMAD.X R9, RZ, RZ, RZ, P0 ;  /* 0x000000ffff097224 */ /* 0x000fe200000e06ff */
[----:B------:R-:W-:Y:S01]  /*3f30*/  IADD3 R13, P0, PT, R13, R0, RZ ;  /* 0x000000000d0d7210 */ /* 0x000fe20007f1e0ff */
[----:B------:R-:W-:Y:S01]  /*3f40*/  IMAD.X R0, RZ, RZ, RZ, P1 ;  /* 0x000000ffff007224 */ /* 0x000fe200008e06ff */
[----:B------:R-:W-:Y:S02]  /*3f50*/  IADD3 R12, PT, PT, R15, R11, RZ ;  /* 0x0000000b0f0c7210 */ /* 0x000fe40007ffe0ff */
[----:B------:R-:W-:Y:S01]  /*3f60*/  IADD3 R18, PT, PT, R18, R19, R9 ;  /* 0x0000001312127210 */ /* 0x000fe20007ffe009 */
[----:B------:R-:W-:Y:S01]  /*3f70*/  IMAD.X R9, RZ, RZ, RZ, P3 ;  /* 0x000000ffff097224 */ /* 0x000fe200018e06ff */
[----:B------:R-:W-:Y:S02]  /*3f80*/  IADD3 R12, P2, PT, R12, R13, RZ ;  /* 0x0000000d0c0c7210 */ /* 0x000fe40007f5e0ff */
[----:B------:R-:W-:Y:S02]  /*3f90*/  IADD3.X R104, PT, PT, RZ, RZ, RZ, P0, !PT ;  /* 0x000000ffff687210 */ /* 0x000fe400007fe4ff */
[----:B------:R-:W-:-:S02]  /*3fa0*/  IADD3.X R13, PT, PT, RZ, RZ, RZ, P2, !PT ;  /* 0x000000ffff0d7210 */ /* 0x000fc400017fe4ff */
[----:B------:R-:W-:Y:S01]  /*3fb0*/  IADD3 R18, PT, PT, R9, R18, R0 ;  /* 0x0000001209127210 */ /* 0x000fe20007ffe000 */
[----:B------:R-:W-:Y:S02]  /*3fc0*/  IMAD.X R0, RZ, RZ, RZ, P4 ;  /* 0x000000ffff007224 */ /* 0x000fe400020e06ff */
[----:B------:R-:W-:Y:S02]  /*3fd0*/  IMAD.X R9, RZ, RZ, RZ, P5 ;  /* 0x000000ffff097224 */ /* 0x000fe400028e06ff */
[----:B------:R-:W-:-:S03]  /*3fe0*/  IMAD.WIDE.U32 R16, R16, R23, R12 ;  /* 0x0000001710107225 */ /* 0x000fc600078e000c */
[----:B------:R-:W-:Y:S01]  /*3ff0*/  IADD3 R18, PT, PT, R9, R18, R0 ;  /* 0x0000001209127210 */ /* 0x000fe20007ffe000 */
[----:B------:R-:W-:-:S05]  /*4000*/  IMAD.IADD R9, R8, 0x1, R17 ;  /* 0x0000000108097824 */ /* 0x000fca00078e0211 */
[----:B------:R-:W-:-:S04]  /*4010*/  IADD3 R104, PT, PT, R9, R18, R104 ;  /* 0x0000001209687210 */ /* 0x000fc80007ffe068 */
[----:B------:R-:W-:-:S13]  /*4020*/  ISETP.GT.U32.AND P0, PT, R104, R23, PT ;  /* 0x000000176800720c */ /* 0x000fda0003f04070 */
[----:B-1----:R-:W-:Y:S05]  /*4030*/  @P0 BRA `(.L_x_506) ;  /* 0x0000000000800947 */ /* 0x002fea0003800000 */
        /* <DEDUP_REMOVED lines=32> */
.L_x_506:
        /* <DEDUP_REMOVED lines=23> */
.L_x_507:
        /* <DEDUP_REMOVED lines=23> */
[----:B------:R-:W0:Y:S01]  /*4520*/  LDC R96, c[0x3][0x1a4] ;  /* 0x00c06900ff607b82 */ /* 0x000e220000000800 */
[----:B------:R-:W-:Y:S01]  /*4530*/  UPLOP3.LUT UP0, UPT, UPT, UPT, UPT, 0x40, 0x4 ;  /* 0x000000000004789c */ /* 0x000fe20003f0e870 */
[----:B------:R-:W-:Y:S02]  /*4540*/  HFMA2 R58, -RZ, RZ, 0, 0 ;  /* 0x00000000ff3a7431 */ /* 0x000fe400000001ff */
[----:B------:R-:W-:Y:S01]  /*4550*/  IMAD.MOV.U32 R51, RZ, RZ, RZ ;  /* 0x000000ffff337224 */ /* 0x000fe200078e00ff */
[----:B------:R-:W-:Y:S02]  /*4560*/  CS2R R52, SRZ ;  /* 0x0000000000347805 */ /* 0x000fe4000001ff00 */
[----:B------:R-:W-:Y:S02]  /*4570*/  CS2R R54, SRZ ;  /* 0x0000000000367805 */ /* 0x000fe4000001ff00 */
[----:B------:R-:W-:Y:S01]  /*4580*/  CS2R R56, SRZ ;  /* 0x0000000000387805 */ /* 0x000fe2000001ff00 */
[----:B------:R-:W1:Y:S08]  /*4590*/  LDC R95, c[0x3][0x1a0] ;  /* 0x00c06800ff5f7b82 */ /* 0x000e700000000800 */
[----:B------:R-:W3:Y:S08]  /*45a0*/  LDC R94, c[0x3][0x19c] ;  /* 0x00c06700ff5e7b82 */ /* 0x000ef00000000800 */
[----:B------:R-:W4:Y:S01]  /*45b0*/  LDC R71, c[0x3][0x198] ;  /* 0x00c06600ff477b82 */ /* 0x000f220000000800 */
[----:B0-----:R-:W-:-:S07]  /*45c0*/  IMAD.MOV.U32 R80, RZ, RZ, R96 ;  /* 0x000000ffff507224 */ /* 0x001fce00078e0060 */
[----:B------:R-:W0:Y:S01]  /*45d0*/  LDC R70, c[0x3][0x194] ;  /* 0x00c06500ff467b82 */ /* 0x000e220000000800 */
[----:B-1----:R-:W-:-:S07]  /*45e0*/  IMAD.MOV.U32 R81, RZ, RZ, R95 ;  /* 0x000000ffff517224 */ /* 0x002fce00078e005f */
[----:B------:R-:W1:Y:S01]  /*45f0*/  LDC R69, c[0x3][0x190] ;  /* 0x00c06400ff457b82 */ /* 0x000e620000000800 */
[----:B---3--:R-:W-:-:S07]  /*4600*/  MOV R82, R94 ;  /* 0x0000005e00527202 */ /* 0x008fce0000000f00 */
[----:B------:R-:W3:Y:S01]  /*4610*/  LDC R68, c[0x3][0x18c] ;  /* 0x00c06300ff447b82 */ /* 0x000ee20000000800 */
[----:B----4-:R-:W-:-:S07]  /*4620*/  IMAD.MOV.U32 R83, RZ, RZ, R71 ;  /* 0x000000ffff537224 */ /* 0x010fce00078e0047 */
[----:B------:R-:W4:Y:S01]  /*4630*/  LDC R67, c[0x3][0x188] ;  /* 0x00c06200ff437b82 */ /* 0x000f220000000800 */
[----:B0-----:R-:W-:Y:S01]  /*4640*/  IMAD.MOV.U32 R84, RZ, RZ, R70 ;  /* 0x000000ffff547224 */ /* 0x001fe200078e0046 */
[----:B-1----:R-:W-:Y:S01]  /*4650*/  MOV R85, R69 ;  /* 0x0000004500557202 */ /* 0x002fe20000000f00 */
[----:B---3--:R-:W-:Y:S02]  /*4660*/  IMAD.MOV.U32 R86, RZ, RZ, R68 ;  /* 0x000000ffff567224 */ /* 0x008fe400078e0044 */
[----:B----4-:R-:W-:Y:S01]  /*4670*/  IMAD.MOV.U32 R87, RZ, RZ, R67 ;  /* 0x000000ffff577224 */ /* 0x010fe200078e0043 */
[----:B--2---:R-:W-:-:S13]  /*4680*/  ISETP.NE.AND P0, PT, R0, RZ, PT ;  /* 0x000000ff0000720c */ /* 0x004fda0003f05270 */
[----:B------:R-:W-:Y:S05]  /*4690*/  @!P0 BRA `(.L_x_509) ;  /* 0x00000a5400948947 */ /* 0x000fea0003800000 */
.L_x_508:
[----:B------:R-:W0:Y:S01]  /*46a0*/  LDCU.64 UR4, c[0x3][0x188] ;  /* 0x00c03100ff0477ac */ /* 0x000e220008000a00 */
[----:B------:R-:W-:Y:S02]  /*46b0*/  MOV R51, RZ ;  /* 0x000000ff00337202 */ /* 0x000fe40000000f00 */
[----:B------:R-:W-:Y:S02]  /*46c0*/  CS2R R52, SRZ ;  /* 0x0000000000347805 */ /* 0x000fe4000001ff00 */
[----:B------:R-:W-:Y:S01]  /*46d0*/  CS2R R54, SRZ ;  /* 0x0000000000367805 */ /* 0x000fe2000001ff00 */
[----:B------:R-:W0:Y:S01]  /*46e0*/  LDCU.128 UR8, c[0x3][0x190] ;  /* 0x00c03200ff0877ac */ /* 0x000e220008000c00 */
[----:B------:R-:W-:Y:S01]  /*46f0*/  CS2R R56, SRZ ;  /* 0x0000000000387805 */ /* 0x000fe2000001ff00 */
[----:B------:R-:W-:Y:S01]  /*4700*/  IMAD.MOV.U32 R58, RZ, RZ, RZ ;  /* 0x000000ffff3a7224 */ /* 0x000fe200078e00ff */
[----:B------:R-:W-:Y:S01]  /*4710*/  CS2R R94, SRZ ;  /* 0x00000000005e7805 */ /* 0x000fe2000001ff00 */
[----:B------:R-:W1:Y:S01]  /*4720*/  LDCU.64 UR6, c[0x3][0x1a0] ;  /* 0x00c03400ff0677ac */ /* 0x000e620008000a00 */
[----:B------:R-:W-:Y:S01]  /*4730*/  IMAD.MOV.U32 R96, RZ, RZ, RZ ;  /* 0x000000ffff607224 */ /* 0x000fe200078e00ff */
[----:B------:R-:W-:-:S02]  /*4740*/  CS2R R70, SRZ ;  /* 0x0000000000467805 */ /* 0x000fc4000001ff00 */
[----:B------:R-:W-:Y:S02]  /*4750*/  CS2R R68, SRZ ;  /* 0x0000000000447805 */ /* 0x000fe4000001ff00 */
[----:B------:R-:W-:Y:S02]  /*4760*/  MOV R67, RZ ;  /* 0x000000ff00437202 */ /* 0x000fe40000000f00 */
[----:B------:R-:W-:Y:S02]  /*4770*/  CS2R R80, SRZ ;  /* 0x0000000000507805 */ /* 0x000fe4000001ff00 */
[----:B------:R-:W-:Y:S02]  /*4780*/  CS2R R82, SRZ ;  /* 0x0000000000527805 */ /* 0x000fe4000001ff00 */
[----:B------:R-:W-:Y:S02]  /*4790*/  CS2R R84, SRZ ;  /* 0x0000000000547805 */ /* 0x000fe4000001ff00 */
[----:B------:R-:W-:Y:S01]  /*47a0*/  CS2R R86, SRZ ;  /* 0x0000000000567805 */ /* 0x000fe2000001ff00 */
[----:B------:R-:W-:-:S02]  /*47b0*/  UPLOP3.LUT UP0, UPT, UPT, UPT, UPT, 0x40, 0x4 ;  /* 0x000000000004789c */ /* 0x000fc40003f0e870 */
[----:B0-----:R-:W-:-:S04]  /*47c0*/  ULOP3.LUT UR4, UR8, UR4, UR5, 0xfe, !UPT ;  /* 0x0000000408047292 */ /* 0x001fc8000f8efe05 */
[----:B------:R-:W-:-:S04]  /*47d0*/  ULOP3.LUT UR4, UR10, UR4, UR9, 0xfe, !UPT ;  /* 0x000000040a047292 */ /* 0x000fc8000f8efe09 */
[----:B-1----:R-:W-:-:S04]  /*47e0*/  ULOP3.LUT UR4, UR6, UR4, UR11, 0xfe, !UPT ;  /* 0x0000000406047292 */ /* 0x002fc8000f8efe0b */
[----:B------:R-:W-:-:S09]  /*47f0*/  ULOP3.LUT UP1, URZ, UR4, UR7, URZ, 0xfc, !UPT ;  /* 0x0000000704ff7292 */ /* 0x000fd2000f82fcff */
[----:B------:R-:W-:Y:S05]  /*4800*/  BRA.U !UP1, `(.L_x_509) ;  /* 0x00000a5509387547 */ /* 0x000fea000b800000 */
[----:B------:R-:W2:Y:S01]  /*4810*/  LDG.E R5, desc[UR12][R2.64+0x4] ;  /* 0x0000040c02057981 */ /* 0x000ea2000c1e1900 */
[----:B------:R-:W0:Y:S03]  /*4820*/  LDC.64 R6, c[0x3][0x20] ;  /* 0x00c00800ff067b82 */ /* 0x000e260000000a00 */
[----:B------:R-:W3:Y:S04]  /*4830*/  LDG.E R14, desc[UR12][R2.64+0x8] ;  /* 0x0000080c020e7981 */ /* 0x000ee8000c1e1900 */
[----:B------:R-:W4:Y:S01]  /*4840*/  LDG.E R15, desc[UR12][R2.64+0xc] ;  /* 0x00000c0c020f7981 */ /* 0x000f22000c1e1900 */
[----:B------:R-:W3:Y:S03]  /*4850*/  LDC.64 R12, c[0x3][0x28] ;  /* 0x00c00a00ff0c7b82 */ /* 0x000ee60000000a00 */
[----:B------:R-:W5:Y:S04]  /*4860*/  LDG.E R16, desc[UR12][R2.64+0x10] ;  /* 0x0000100c02107981 */ /* 0x000f68000c1e1900 */
[----:B------:R-:W5:Y:S04]  /*4870*/  LDG.E R17, desc[UR12][R2.64+0x14] ;  /* 0x0000140c02117981 */ /* 0x000f68000c1e1900 */
[----:B------:R-:W5:Y:S04]  /*4880*/  LDG.E R18, desc[UR12][R2.64+0x18] ;  /* 0x0000180c02127981 */ /* 0x000f68000c1e1900 */
[----:B------:R1:W5:Y:S01]  /*4890*/  LDG.E R19, desc[UR12][R2.64+0x1c] ;  /* 0x00001c0c02137981 */ /* 0x000362000c1e1900 */
[----:B0-----:R-:W-:Y:S01]  /*48a0*/  IADD3 R11, P0, PT, R4, -R6, RZ ;  /* 0x80000006040b7210 */ /* 0x001fe20007f1e0ff */
[----:B------:R-:W-:-:S04]  /*48b0*/  IMAD.MOV.U32 R20, RZ, RZ, -0x1 ;  /* 0xffffffffff147424 */ /* 0x000fc800078e00ff */
[----:B------:R-:W-:Y:S01]  /*48c0*/  IMAD.X R10, RZ, RZ, -0x1, P0 ;  /* 0xffffffffff0a7424 */ /* 0x000fe200000e06ff */
[----:B-1----:R-:W5:Y:S04]  /*48d0*/  LDC.64 R2, c[0x3][0x30] ;  /* 0x00c00c00ff027b82 */ /* 0x002f680000000a00 */
[----:B------:R-:W-:-:S04]  /*48e0*/  SHF.R.U32.HI R10, RZ, 0x1f, R10 ;  /* 0x0000001fff0a7819 */ /* 0x000fc8000001160a */
[----:B--2---:R-:W-:Y:S02]  /*48f0*/  IADD3 R10, P0, P1, R5, -R10, -R7 ;  /* 0x8000000a050a7210 */ /* 0x004fe4000791e807 */
[----:B------:R-:W0:Y:S02]  /*4900*/  LDC.64 R6, c[0x3][0x38] ;  /* 0x00c00e00ff067b82 */ /* 0x000e240000000a00 */
        /* <DEDUP_REMOVED lines=8> */
[----:B-----5:R-:W-:-:S04]  /*4990*/  IADD3 R13, P0, P1, R16, -R13, -R2 ;  /* 0x8000000d100d7210 */ /* 0x020fc8000791e802 */
[----:B------:R-:W-:-:S04]  /*49a0*/  IADD3.X R12, PT, PT, RZ, -0x1, R20, P0, P1 ;  /* 0xffffffffff0c7810 */ /* 0x000fc800007e2414 */
[----:B------:R-:W-:-:S04]  /*49b0*/  SHF.R.U32.HI R12, RZ, 0x1f, R12 ;  /* 0x0000001fff0c7819 */ /* 0x000fc8000001160c */
[----:B------:R-:W-:-:S04]  /*49c0*/  IADD3 R12, P0, P1, R17, -R12, -R3 ;  /* 0x8000000c110c7210 */ /* 0x000fc8000791e803 */
[----:B------:R-:W-:-:S04]  /*49d0*/  IADD3.X R3, PT, PT, RZ, -0x1, R20, P0, P1 ;  /* 0xffffffffff037810 */ /* 0x000fc800007e2414 */
[----:B------:R-:W-:-:S04]  /*49e0*/  SHF.R.U32.HI R3, RZ, 0x1f, R3 ;  /* 0x0000001fff037819 */ /* 0x000fc80000011603 */
[----:B0-----:R-:W-:Y:S02]  /*49f0*/  IADD3 R3, P0, P1, R18, -R3, -R6 ;  /* 0x8000000312037210 */ /* 0x001fe4000791e806 */
[----:B------:R-:W-:Y:S02]  /*4a00*/  MOV R6, R14 ;  /* 0x0000000e00067202 */ /* 0x000fe40000000f00 */
[----:B------:R-:W-:-:S04]  /*4a10*/  IADD3.X R0, PT, PT, RZ, -0x1, R20, P0, P1 ;  /* 0xffffffffff007810 */ /* 0x000fc800007e2414 */
[----:B------:R-:W-:-:S04]  /*4a20*/  SHF.R.U32.HI R0, RZ, 0x1f, R0 ;  /* 0x0000001fff007819 */ /* 0x000fc80000011600 */
[----:B------:R-:W-:Y:S01]  /*4a30*/  IADD3 R0, P0, P1, R19, -R0, -R7 ;  /* 0x8000000013007210 */ /* 0x000fe2000791e807 */
[----:B------:R-:W-:-:S03]  /*4a40*/  IMAD.MOV.U32 R7, RZ, RZ, R15 ;  /* 0x000000ffff077224 */ /* 0x000fc600078e000f */
[----:B------:R-:W-:-:S04]  /*4a50*/  IADD3.X R2, PT, PT, RZ, -0x1, R20, P0, P1 ;  /* 0xffffffffff027810 */ /* 0x000fc800007e2414 */
[----:B------:R-:W-:Y:S01]  /*4a60*/  ISETP.GE.AND P0, PT, R2, RZ, PT ;  /* 0x000000ff0200720c */ /* 0x000fe20003f06270 */
[----:B------:R-:W-:-:S12]  /*4a70*/  IMAD.MOV.U32 R2, RZ, RZ, 0xff ;  /* 0x000000ffff027424 */ /* 0x000fd800078e00ff */
[----:B------:R-:W-:Y:S01]  /*4a80*/  @P0 IMAD.MOV.U32 R4, RZ, RZ, R11 ;  /* 0x000000ffff040224 */ /* 0x000fe200078e000b */
[----:B------:R-:W-:Y:S01]  /*4a90*/  @P0 MOV R5, R10 ;  /* 0x0000000a00050202 */ /* 0x000fe20000000f00 */
[----:B------:R-:W-:Y:S01]  /*4aa0*/  @P0 IMAD.MOV.U32 R6, RZ, RZ, R9 ;  /* 0x000000ffff060224 */ /* 0x000fe200078e0009 */
[----:B------:R-:W-:Y:S01]  /*4ab0*/  MOV R11, R19 ;  /* 0x00000013000b7202 */ /* 0x000fe20000000f00 */
[----:B------:R-:W-:Y:S01]  /*4ac0*/  @P0 IMAD.MOV.U32 R7, RZ, RZ, R8 ;  /* 0x000000ffff070224 */ /* 0x000fe200078e0008 */
[----:B------:R-:W-:Y:S01]  /*4ad0*/  MOV R8, R16 ;  /* 0x0000001000087202 */ /* 0x000fe20000000f00 */
[----:B------:R-:W-:Y:S02]  /*4ae0*/  IMAD.MOV.U32 R9, RZ, RZ, R17 ;  /* 0x000000ffff097224 */ /* 0x000fe400078e0011 */
[----:B------:R-:W-:Y:S01]  /*4af0*/  IMAD.MOV.U32 R10, RZ, RZ, R18 ;  /* 0x000000ffff0a7224 */ /* 0x000fe200078e0012 */
[----:B------:R-:W-:Y:S01]  /*4b00*/  @P0 MOV R10, R3 ;  /* 0x00000003000a0202 */ /* 0x000fe20000000f00 */
[----:B------:R-:W-:Y:S01]  /*4b10*/  @P0 IMAD.MOV.U32 R8, RZ, RZ, R13 ;  /* 0x000000ffff080224 */ /* 0x000fe200078e000d */
[----:B------:R0:W-:Y:S01]  /*4b20*/  STL.128 [R1], R4 ;  /* 0x0000000401007387 */ /* 0x0001e20000100c00 */
[----:B------:R-:W-:-:S02]  /*4b30*/  @P0 IMAD.MOV.U32 R9, RZ, RZ, R12 ;  /* 0x000000ffff090224 */ /* 0x000fc400078e000c */
[----:B------:R-:W-:-:S05]  /*4b40*/  @P0 IMAD.MOV.U32 R11, RZ, RZ, R0 ;  /* 0x000000ffff0b0224 */ /* 0x000fca00078e0000 */
[----:B------:R0:W-:Y:S02]  /*4b50*/  STL.128 [R1+0x10], R8 ;  /* 0x0000100801007387 */ /* 0x0001e40000100c00 */
.L_x_511:
[----:B------:R-:W-:-:S05]  /*4b60*/  SHF.R.U32.HI R0, RZ, 0x5, R2 ;  /* 0x00000005ff007819 */ /* 0x000fca0000011602 */
[----:B------:R-:W-:-:S05]  /*4b70*/  IMAD R3, R0, -0x4, R1 ;  /* 0xfffffffc00037824 */ /* 0x000fca00078e0201 */
[----:B------:R-:W2:Y:S01]  /*4b80*/  LDL R0, [R3+0x1c] ;  /* 0x00001c0003007983 */ /* 0x000ea20000100800 */
[----:B0-----:R-:W-:-:S04]  /*4b90*/  LOP3.LUT R5, RZ, R2, RZ, 0x33, !PT ;  /* 0x00000002ff057212 */ /* 0x001fc800078e33ff */
[----:B--2---:R-:W-:-:S04]  /*4ba0*/  SHF.R.W.U32.HI R0, RZ, R5, R0 ;  /* 0x00000005ff007219 */ /* 0x004fc80000011e00 */
[----:B------:R-:W-:-:S04]  /*4bb0*/  LOP3.LUT R0, R0, 0x1, RZ, 0xc0, !PT ;  /* 0x0000000100007812 */ /* 0x000fc800078ec0ff */
[----:B------:R-:W-:Y:S02]  /*4bc0*/  ISETP.NE.U32.AND P0, PT, R0, 0x1, PT ;  /* 0x000000010000780c */ /* 0x000fe40003f05070 */
[----:B------:R-:W-:-:S11]  /*4bd0*/  MOV R0, R2 ;  /* 0x0000000200007202 */ /* 0x000fd60000000f00 */
        /* <DEDUP_REMOVED lines=136> */
[----:B------:R-:W-:Y:S01]  /*5460*/  ISETP.NE.AND P0, PT, R0, RZ, PT ;  /* 0x000000ff0000720c */ /* 0x000fe20003f05270 */
[----:B------:R-:W-:-:S12]  /*5470*/  VIADD R2, R2, 0xfffffff0 ;  /* 0xfffffff002027836 */ /* 0x000fd80000000000 */
[----:B------:R-:W-:Y:S05]  /*5480*/  @P0 BRA `(.L_x_511) ;  /* 0xfffffff400b40947 */ /* 0x000fea000383ffff */
[----:B------:R-:W-:-:S07]  /*5490*/  IMAD.MOV.U32 R0, RZ, RZ, -0x1 ;  /* 0xffffffffff007424 */ /* 0x000fce00078e00ff */
.L_x_510:
[----:B------:R-:W0:Y:S01]  /*54a0*/  LDC R80, c[0x3][0x1a4] ;  /* 0x00c06900ff507b82 */ /* 0x000e220000000800 */
[----:B------:R-:W-:Y:S01]  /*54b0*/  ISETP.GE.AND P0, PT, R0, RZ, PT ;  /* 0x000000ff0000720c */ /* 0x000fe20003f06270 */
[----:B------:R-:W-:Y:S01]  /*54c0*/  HFMA2 R58, -RZ, RZ, 0, 0 ;  /* 0x00000000ff3a7431 */ /* 0x000fe200000001ff */
        /* <DEDUP_REMOVED lines=18> */
[----:B------:R-:W-:Y:S06]  /*55f0*/  @!P0 BRA `(.L_x_509) ;  /* 0x00000a4400bc8947 */ /* 0x000fec0003800000 */
[----:B------:R-:W-:Y:S01]  /*5600*/  MOV R96, R80 ;  /* 0x0000005000607202 */ /* 0x000fe20000000f00 */
[----:B------:R-:W-:Y:S01]  /*5610*/  IMAD.MOV.U32 R2, RZ, RZ, R80 ;  /* 0x000000ffff027224 */ /* 0x000fe200078e0050 */
[----:B------:R-:W-:Y:S01]  /*5620*/  MOV R3, R81 ;  /* 0x0000005100037202 */ /* 0x000fe20000000f00 */
[----:B------:R-:W-:Y:S01]  /*5630*/  IMAD.MOV.U32 R95, RZ, RZ, R81 ;  /* 0x000000ffff5f7224 */ /* 0x000fe200078e0051 */
[----:B------:R-:W-:Y:S01]  /*5640*/  MOV R83, R71 ;  /* 0x0000004700537202 */ /* 0x000fe20000000f00 */
[--C-:B------:R-:W-:Y:S01]  /*5650*/  IMAD.MOV.U32 R94, RZ, RZ, R82.reuse ;  /* 0x000000ffff5e7224 */ /* 0x100fe200078e0052 */
[----:B------:R-:W-:Y:S01]  /*5660*/  MOV R6, R70 ;  /* 0x0000004600067202 */ /* 0x000fe20000000f00 */
[----:B------:R-:W-:Y:S01]  /*5670*/  IMAD.MOV.U32 R4, RZ, RZ, R82 ;  /* 0x000000ffff047224 */ /* 0x000fe200078e0052 */
[----:B------:R-:W-:Y:S01]  /*5680*/  MOV R86, R68 ;  /* 0x0000004400567202 */ /* 0x000fe20000000f00 */
[----:B------:R-:W-:Y:S01]  /*5690*/  IMAD.MOV.U32 R5, RZ, RZ, R71 ;  /* 0x000000ffff057224 */ /* 0x000fe200078e0047 */
[----:B------:R-:W-:Y:S01]  /*56a0*/  MOV R9, R67 ;  /* 0x0000004300097202 */ /* 0x000fe20000000f00 */
[----:B------:R-:W-:Y:S01]  /*56b0*/  IMAD.MOV.U32 R84, RZ, RZ, R70 ;  /* 0x000000ffff547224 */ /* 0x000fe200078e0046 */
[----:B------:R-:W-:Y:S01]  /*56c0*/  CS2R R52, SRZ ;  /* 0x0000000000347805 */ /* 0x000fe2000001ff00 */
[--C-:B------:R-:W-:Y:S01]  /*56d0*/  IMAD.MOV.U32 R85, RZ, RZ, R69.reuse ;  /* 0x000000ffff557224 */ /* 0x100fe200078e0045 */
[----:B------:R-:W-:Y:S01]  /*56e0*/  CS2R R54, SRZ ;  /* 0x0000000000367805 */ /* 0x000fe2000001ff00 */
[----:B------:R-:W-:Y:S01]  /*56f0*/  IMAD.MOV.U32 R7, RZ, RZ, R69 ;  /* 0x000000ffff077224 */ /* 0x000fe200078e0045 */
[----:B------:R-:W-:Y:S01]  /*5700*/  CS2R R56, SRZ ;  /* 0x0000000000387805 */ /* 0x000fe2000001ff00 */
[----:B------:R-:W-:Y:S01]  /*5710*/  IMAD.MOV.U32 R8, RZ, RZ, R68 ;  /* 0x000000ffff087224 */ /* 0x000fe200078e0044 */
[----:B------:R-:W0:Y:S01]  /*5720*/  LDCU UR6, c[0x3][0x104] ;  /* 0x00c02080ff0677ac */ /* 0x000e220008000800 */
[----:B------:R-:W-:-:S02]  /*5730*/  IMAD.MOV.U32 R87, RZ, RZ, R67 ;  /* 0x000000ffff577224 */ /* 0x000fc400078e0043 */
[----:B------:R-:W-:Y:S01]  /*5740*/  IMAD.MOV.U32 R51, RZ, RZ, RZ ;  /* 0x000000ffff337224 */ /* 0x000fe200078e00ff */
[----:B------:R-:W1:Y:S01]  /*5750*/  LDCU UR7, c[0x3][0x100] ;  /* 0x00c02000ff0777ac */ /* 0x000e620008000800 */
[----:B------:R-:W-:Y:S01]  /*5760*/  IMAD.MOV.U32 R58, RZ, RZ, RZ ;  /* 0x000000ffff3a7224 */ /* 0x000fe200078e00ff */
[----:B------:R-:W2:Y:S01]  /*5770*/  LDCU.64 UR14, c[0x3][0xe8] ;  /* 0x00c01d00ff0e77ac */ /* 0x000ea20008000a00 */
[----:B------:R-:W3:Y:S01]  /*5780*/  LDCU.128 UR8, c[0x3][0xf0] ;  /* 0x00c01e00ff0877ac */ /* 0x000ee20008000c00 */
[----:B------:R-:W-:Y:S01]  /*5790*/  UMOV UR4, 0x1 ;  /* 0x0000000100047882 */ /* 0x000fe20000000000 */
[----:B------:R-:W-:-:S05]  /*57a0*/  UMOV UR5, URZ ;  /* 0x000000ff00057c82 */ /* 0x000fca0008000000 */
.L_x_746:
[----:B------:R-:W-:-:S05]  /*57b0*/  SHF.R.U32.HI R10, RZ, 0x5, R0 ;  /* 0x00000005ff0a7819 */ /* 0x000fca0000011600 */
[----:B------:R-:W-:-:S05]  /*57c0*/  IMAD R16, R10, -0x4, R1 ;  /* 0xfffffffc0a107824 */ /* 0x000fca00078e0201 */
[----:B------:R4:W5:Y:S01]  /*57d0*/  LDL R10, [R16+0x1c] ;  /* 0x00001c00100a7983 */ /* 0x0009620000100800 */
[----:B------:R-:W-:Y:S01]  /*57e0*/  LOP3.LUT R11, RZ, R0, RZ, 0x33, !PT ;  /* 0x00000000ff0b7212 */ /* 0x000fe200078e33ff */
[----:B------:R-:W-:Y:S01]  /*57f0*/  IMAD.MOV.U32 R14, RZ, RZ, R107 ;  /* 0x000000ffff0e7224 */ /* 0x000fe200078e006b */
[----:B------:R-:W-:Y:S01]  /*5800*/  MOV R13, R108 ;  /* 0x0000006c000d7202 */ /* 0x000fe20000000f00 */
[----:B------:R-:W-:Y:S01]  /*5810*/  IMAD.MOV.U32 R15, RZ, RZ, R106 ;  /* 0x000000ffff0f7224 */ /* 0x000fe200078e006a */
[----:B------:R-:W-:Y:S01]  /*5820*/  MOV R19, R102 ;  /* 0x0000006600137202 */ /* 0x000fe20000000f00 */
[----:B------:R-:W-:Y:S01]  /*5830*/  IMAD.MOV.U32 R17, RZ, RZ, R112 ;  /* 0x000000ffff117224 */ /* 0x000fe200078e0070 */
[----:B------:R-:W-:Y:S01]  /*5840*/  MOV R22, R99 ;  /* 0x0000006300167202 */ /* 0x000fe20000000f00 */
[----:B------:R-:W-:Y:S01]  /*5850*/  IMAD.MOV.U32 R18, RZ, RZ, R103 ;  /* 0x000000ffff127224 */ /* 0x000fe200078e0067 */
[----:B----4-:R-:W-:Y:S01]  /*5860*/  MOV R16, R105 ;  /* 0x0000006900107202 */ /* 0x010fe20000000f00 */
        /* <DEDUP_REMOVED lines=37> */
[----:B-----5:R-:W-:Y:S01]  /*5ac0*/  SHF.R.W.U32.HI R10, RZ, R11, R10 ;  /* 0x0000000bff0a7219 */ /* 0x020fe20000011e0a */
[----:B------:R-:W-:-:S03]  /*5ad0*/  IMAD.MOV.U32 R11, RZ, RZ, R110 ;  /* 0x000000ffff0b7224 */ /* 0x000fc600078e006e */
[----:B------:R-:W-:Y:S02]  /*5ae0*/  LOP3.LUT R12, R10, 0x1, RZ, 0xc0, !PT ;  /* 0x000000010a0c7812 */ /* 0x000fe400078ec0ff */
[----:B------:R-:W-:Y:S02]  /*5af0*/  MOV R10, R111 ;  /* 0x0000006f000a7202 */ /* 0x000fe40000000f00 */
[----:B------:R-:W-:Y:S01]  /*5b00*/  ISETP.NE.U32.AND P0, PT, R12, 0x1, PT ;  /* 0x000000010c00780c */ /* 0x000fe20003f05070 */
[----:B------:R-:W-:-:S12]  /*5b10*/  IMAD.MOV.U32 R12, RZ, RZ, R109 ;  /* 0x000000ffff0c7224 */ /* 0x000fd800078e006d */
[----:B------:R-:W-:Y:S05]  /*5b20*/  @!P0 BRA `(.L_x_512) ;  /* 0x0000051c00ec8947 */ /* 0x000fea0003800000 */
[----:B------:R-:W-:Y:S01]  /*5b30*/  UISETP.NE.AND UP0, UPT, UR5, URZ, UPT ;  /* 0x000000ff0500728c */ /* 0x000fe2000bf05270 */
        /* <DEDUP_REMOVED lines=23> */
[----:B------:R-:W-:-:S02]  /*5cb0*/  IMAD.MOV.U32 R110, RZ, RZ, R86 ;  /* 0x000000ffff6e7224 */ /* 0x000fc400078e0056 */
        /* <DEDUP_REMOVED lines=90> */
[----:B------:R-:W4:Y:S01]  /*6260*/  LDC R66, c[0x3][0xe0] ;  /* 0x00c03800ff427b82 */ /* 0x000f220000000800 */
[----:B------:R-:W-:Y:S02]  /*6270*/  HFMA2 R103, -RZ, RZ, 0, 0 ;  /* 0x00000000ff677431 */ /* 0x000fe400000001ff */
[----:B------:R-:W-:Y:S01]  /*6280*/  IMAD.MOV.U32 R3, RZ, RZ, RZ ;  /* 0x000000ffff037224 */ /* 0x000fe200078e00ff */
[----:B------:R-:W-:Y:S01]  /*6290*/  MOV R2, R61 ;  /* 0x0000003d00027202 */ /* 0x000fe20000000f00 */
[----:B------:R-:W-:Y:S01]  /*62a0*/  IMAD.MOV.U32 R47, RZ, RZ, RZ ;  /* 0x000000ffff2f7224 */ /* 0x000fe200078e00ff */
[----:B------:R-:W-:Y:S01]  /*62b0*/  LOP3.LUT R44, R60, 0xfffffffd, RZ, 0xc0, !PT ;  /* 0xfffffffd3c2c7812 */ /* 0x000fe200078ec0ff */
[----:B------:R-:W-:Y:S01]  /*62c0*/  IMAD.MOV.U32 R73, RZ, RZ, RZ ;  /* 0x000000ffff497224 */ /* 0x000fe200078e00ff */
[----:B------:R-:W-:Y:S01]  /*62d0*/  CS2R R64, SRZ ;  /* 0x0000000000407805 */ /* 0x000fe2000001ff00 */
[----:B------:R-:W-:Y:S01]  /*62e0*/  IMAD.WIDE.U32 R2, R41, R40, R2 ;  /* 0x0000002829027225 */ /* 0x000fe200078e0002 */
[----:B------:R-:W-:-:S03]  /*62f0*/  CS2R R62, SRZ ;  /* 0x00000000003e7805 */ /* 0x000fc6000001ff00 */
[----:B------:R-:W-:Y:S02]  /*6300*/  IMAD.MOV.U32 R4, RZ, RZ, R3 ;  /* 0x000000ffff047224 */ /* 0x000fe400078e0003 */
[----:B------:R-:W-:Y:S02]  /*6310*/  IMAD.MOV.U32 R46, RZ, RZ, R2 ;  /* 0x000000ffff2e7224 */ /* 0x000fe400078e0002 */
[----:B------:R-:W-:-:S04]  /*6320*/  IMAD.WIDE.U32 R2, R41, R39, R4 ;  /* 0x0000002729027225 */ /* 0x000fc800078e0004 */
[----:B------:R-:W-:-:S04]  /*6330*/  IMAD.WIDE.U32 R46, R41, R40, R46 ;  /* 0x00000028292e7225 */ /* 0x000fc800078e002e */
[----:B----4-:R-:W-:Y:S01]  /*6340*/  IMAD R50, R60, R66, RZ ;  /* 0x000000423c327224 */ /* 0x010fe200078e02ff */
[----:B------:R-:W-:Y:S01]  /*6350*/  IADD3 R6, P0, PT, R2, R47, RZ ;  /* 0x0000002f02067210 */ /* 0x000fe20007f1e0ff */
[----:B------:R-:W-:Y:S02]  /*6360*/  IMAD.MOV.U32 R2, RZ, RZ, R3 ;  /* 0x000000ffff027224 */ /* 0x000fe400078e0003 */
[----:B------:R-:W-:Y:S01]  /*6370*/  IMAD.MOV.U32 R3, RZ, RZ, RZ ;  /* 0x000000ffff037224 */ /* 0x000fe200078e00ff */
[----:B------:R-:W-:Y:S01]  /*6380*/  IADD3.X R7, PT, PT, RZ, RZ, RZ, P0, !PT ;  /* 0x000000ffff077210 */ /* 0x000fe200007fe4ff */
[----:B------:R-:W-:Y:S02]  /*6390*/  IMAD.MOV.U32 R45, RZ, RZ, RZ ;  /* 0x000000ffff2d7224 */ /* 0x000fe400078e00ff */
[----:B------:R-:W-:-:S04]  /*63a0*/  IMAD.WIDE.U32 R2, R41, R38, R2 ;  /* 0x0000002629027225 */ /* 0x000fc800078e0002 */
[----:B------:R-:W-:-:S04]  /*63b0*/  IMAD.WIDE.U32 R6, R40, R40, R6 ;  /* 0x0000002828067225 */ /* 0x000fc800078e0006 */
[----:B------:R-:W-:Y:S01]  /*63c0*/  IMAD.MOV.U32 R4, RZ, RZ, R3 ;  /* 0x000000ffff047224 */ /* 0x000fe200078e0003 */
[----:B------:R-:W-:Y:S01]  /*63d0*/  IADD3 R8, P0, PT, R2, R7, RZ ;  /* 0x0000000702087210 */ /* 0x000fe20007f1e0ff */
[----:B------:R-:W-:Y:S01]  /*63e0*/  IMAD.MOV.U32 R2, RZ, RZ, R6 ;  /* 0x000000ffff027224 */ /* 0x000fe200078e0006 */
[----:B------:R-:W-:Y:S01]  /*63f0*/  MOV R3, RZ ;  /* 0x000000ff00037202 */ /* 0x000fe20000000f00 */
[----:B------:R-:W-:Y:S01]  /*6400*/  IMAD.WIDE.U32 R4, R41, R37, R4 ;  /* 0x0000002529047225 */ /* 0x000fe200078e0004 */
[----:B------:R-:W-:-:S03]  /*6410*/  IADD3.X R9, PT, PT, RZ, RZ, RZ, P0, !PT ;  /* 0x000000ffff097210 */ /* 0x000fc600007fe4ff */
[----:B------:R-:W-:-:S04]  /*6420*/  IMAD.WIDE.U32 R2, R41, R39, R2 ;  /* 0x0000002729027225 */ /* 0x000fc800078e0002 */
[----:B------:R-:W-:-:S04]  /*6430*/  IMAD.WIDE.U32 R6, R40, R39, R8 ;  /* 0x0000002728067225 */ /* 0x000fc800078e0008 */
[----:B------:R-:W-:Y:S01]  /*6440*/  IMAD.MOV.U32 R59, RZ, RZ, RZ ;  /* 0x000000ffff3b7224 */ /* 0x000fe200078e00ff */
[----:B------:R-:W-:Y:S02]  /*6450*/  IADD3 R8, P0, PT, R4, R7, RZ ;  /* 0x0000000704087210 */ /* 0x000fe40007f1e0ff */
[----:B------:R-:W-:Y:S02]  /*6460*/  IADD3 R42, P1, PT, R6, R3, RZ ;  /* 0x00000003062a7210 */ /* 0x000fe40007f3e0ff */
[----:B------:R-:W-:Y:S01]  /*6470*/  MOV R4, R5 ;  /* 0x0000000500047202 */ /* 0x000fe20000000f00 */
[----:B------:R-:W-:Y:S02]  /*6480*/  IMAD.X R9, RZ, RZ, RZ, P0 ;  /* 0x000000ffff097224 */ /* 0x000fe400000e06ff */
[----:B------:R-:W-:Y:S02]  /*6490*/  IMAD.X R43, RZ, RZ, RZ, P1 ;  /* 0x000000ffff2b7224 */ /* 0x000fe400008e06ff */
[----:B------:R-:W-:-:S02]  /*64a0*/  IMAD.MOV.U32 R5, RZ, RZ, RZ ;  /* 0x000000ffff057224 */ /* 0x000fc400078e00ff */
[----:B------:R-:W-:-:S04]  /*64b0*/  IMAD.WIDE.U32 R8, R40, R38, R8 ;  /* 0x0000002628087225 */ /* 0x000fc800078e0008 */
[----:B------:R-:W-:-:S04]  /*64c0*/  IMAD.WIDE.U32 R4, R41, R36, R4 ;  /* 0x0000002429047225 */ /* 0x000fc800078e0004 */
[----:B------:R-:W-:Y:S01]  /*64d0*/  IMAD.WIDE.U32 R42, R40, R39, R42 ;  /* 0x00000027282a7225 */ /* 0x000fe200078e002a */
[----:B------:R-:W-:-:S03]  /*64e0*/  IADD3 R6, P0, PT, R4, R9, RZ ;  /* 0x0000000904067210 */ /* 0x000fc60007f1e0ff */
[----:B------:R-:W-:Y:S01]  /*64f0*/  IMAD.MOV.U32 R4, RZ, RZ, R5 ;  /* 0x000000ffff047224 */ /* 0x000fe200078e0005 */
[----:B------:R-:W-:Y:S01]  /*6500*/  IADD3 R8, P1, PT, R8, R43, RZ ;  /* 0x0000002b08087210 */ /* 0x000fe20007f3e0ff */
[----:B------:R-:W-:Y:S01]  /*6510*/  IMAD.X R7, RZ, RZ, RZ, P0 ;  /* 0x000000ffff077224 */ /* 0x000fe200000e06ff */
[----:B------:R-:W-:Y:S01]  /*6520*/  MOV R72, R42 ;  /* 0x0000002a00487202 */ /* 0x000fe20000000f00 */
[----:B------:R-:W-:Y:S01]  /*6530*/  IMAD.MOV.U32 R5, RZ, RZ, RZ ;  /* 0x000000ffff057224 */ /* 0x000fe200078e00ff */
[----:B------:R-:W-:Y:S01]  /*6540*/  IADD3.X R9, PT, PT, RZ, RZ, RZ, P1, !PT ;  /* 0x000000ffff097210 */ /* 0x000fe20000ffe4ff */
[----:B------:R-:W-:Y:S01]  /*6550*/  IMAD.WIDE.U32 R48, R40, R37, R6 ;  /* 0x0000002528307225 */ /* 0x000fe200078e0006 */
[----:B------:R-:W4:Y:S03]  /*6560*/  LDC.64 R42, c[0x3][RZ] ;  /* 0x00c00000ff2a7b82 */ /* 0x000f260000000a00 */
[----:B------:R-:W-:-:S04]  /*6570*/  IMAD.WIDE.U32 R4, R41, R35, R4 ;  /* 0x0000002329047225 */ /* 0x000fc800078e0004 */
[----:B------:R-:W-:Y:S01]  /*6580*/  IMAD.WIDE.U32 R8, R39, R39, R8 ;  /* 0x0000002727087225 */ /* 0x000fe200078e0008 */
[----:B------:R-:W-:-:S03]  /*6590*/  IADD3 R6, P0, PT, R4, R49, RZ ;  /* 0x0000003104067210 */ /* 0x000fc60007f1e0ff */
[----:B------:R-:W-:Y:S01]  /*65a0*/  IMAD.WIDE.U32 R72, R41, R38, R72 ;  /* 0x0000002629487225 */ /* 0x000fe200078e0048 */
[----:B------:R-:W-:-:S03]  /*65b0*/  IADD3 R48, P1, PT, R48, R9, RZ ;  /* 0x0000000930307210 */ /* 0x000fc60007f3e0ff */
[----:B------:R-:W-:Y:S01]  /*65c0*/  IMAD.X R7, RZ, RZ, RZ, P0 ;  /* 0x000000ffff077224 */ /* 0x000fe200000e06ff */
[----:B------:R-:W-:Y:S01]  /*65d0*/  IADD3 R8, P2, PT, R8, R73, RZ ;  /* 0x0000004908087210 */ /* 0x000fe20007f5e0ff */
[----:B------:R-:W-:Y:S01]  /*65e0*/  IMAD.MOV.U32 R102, RZ, RZ, R5 ;  /* 0x000000ffff667224 */ /* 0x000fe200078e0005 */
        /* <DEDUP_REMOVED lines=32> */
[----:B----4-:R-:W-:Y:S01]  /*67f0*/  IMAD.HI.U32 R44, R50, R42, R44 ;  /* 0x0000002a322c7227 */ /* 0x010fe200078e002c */
[----:B------:R-:W-:Y:S02]  /*6800*/  IADD3 R4, P2, PT, R4, R49, RZ ;  /* 0x0000003104047210 */ /* 0x000fe40007f5e0ff */
[----:B------:R-:W-:Y:S01]  /*6810*/  MOV R49, RZ ;  /* 0x000000ff00317202 */ /* 0x000fe20000000f00 */
[----:B------:R-:W-:Y:S02]  /*6820*/  IMAD.X R7, RZ, RZ, RZ, P1 ;  /* 0x000000ffff077224 */ /* 0x000fe400008e06ff */
[----:B------:R-:W-:-:S02]  /*6830*/  IMAD.X R5, RZ, RZ, RZ, P2 ;  /* 0x000000ffff057224 */ /* 0x000fc400010e06ff */
        /* <DEDUP_REMOVED lines=19> */
[----:B------:R-:W4:Y:S01]  /*6970*/  LDC.64 R44, c[0x3][0x8] ;  /* 0x00c00200ff2c7b82 */ /* 0x000f220000000a00 */
        /* <DEDUP_REMOVED lines=25> */
[----:B------:R-:W-:Y:S02]  /*6b10*/  IMAD R104, R46, R66, RZ ;  /* 0x000000422e687224 */ /* 0x000fe400078e02ff */
[----:B------:R-:W-:Y:S01]  /*6b20*/  IMAD.MOV.U32 R47, RZ, RZ, RZ ;  /* 0x000000ffff2f7224 */ /* 0x000fe200078e00ff */
[----:B------:R-:W-:Y:S01]  /*6b30*/  IADD3.X R3, PT, PT, RZ, RZ, RZ, P0, !PT ;  /* 0x000000ffff037210 */ /* 0x000fe200007fe4ff */
[----:B------:R-:W-:Y:S02]  /*6b40*/  IMAD.X R7, RZ, RZ, RZ, P3 ;  /* 0x000000ffff077224 */ /* 0x000fe400018e06ff */
[----:B------:R-:W-:-:S04]  /*6b50*/  IMAD.WIDE.U32 R98, R38, R36, R98 ;  /* 0x0000002426627225 */ /* 0x000fc800078e0062 */
[----:B------:R-:W-:Y:S01]  /*6b60*/  IMAD.HI.U32 R46, R104, R42, R46 ;  /* 0x0000002a682e7227 */ /* 0x000fe200078e002e */
[----:B------:R-:W-:-:S03]  /*6b70*/  IADD3 R78, P1, PT, R78, R99, RZ ;  /* 0x000000634e4e7210 */ /* 0x000fc60007f3e0ff */
[----:B------:R-:W-:Y:S01]  /*6b80*/  IMAD.WIDE.U32 R6, R40, R35, R6 ;  /* 0x0000002328067225 */ /* 0x000fe200078e0006 */
[----:B------:R-:W-:-:S03]  /*6b90*/  IADD3.X R79, PT, PT, RZ, RZ, RZ, P1, !PT ;  /* 0x000000ffff4f7210 */ /* 0x000fc60000ffe4ff */
[----:B----4-:R-:W-:Y:S01]  /*6ba0*/  IMAD.WIDE.U32 R2, R50, R44, R2 ;  /* 0x0000002c32027225 */ /* 0x010fe200078e0002 */
[----:B------:R-:W-:-:S03]  /*6bb0*/  IADD3 R98, P2, PT, R98, R7, RZ ;  /* 0x0000000762627210 */ /* 0x000fc60007f5e0ff */
[----:B------:R-:W-:Y:S01]  /*6bc0*/  IMAD.IADD R61, R65, 0x1, R46 ;  /* 0x00000001413d7824 */ /* 0x000fe200078e022e */
[----:B------:R-:W-:Y:S01]  /*6bd0*/  IADD3 R3, PT, PT, R63, R3, RZ ;  /* 0x000000033f037210 */ /* 0x000fe20007ffe0ff */
[----:B------:R-:W-:Y:S01]  /*6be0*/  IMAD.X R99, RZ, RZ, RZ, P2 ;  /* 0x000000ffff637224 */ /* 0x000fe200010e06ff */
[----:B------:R-:W4:Y:S01]  /*6bf0*/  LDC.64 R46, c[0x3][0x10] ;  /* 0x00c00400ff2e7b82 */ /* 0x000f220000000a00 */
[----:B------:R-:W-:Y:S01]  /*6c00*/  IMAD.WIDE.U32 R78, R37, R36, R78 ;  /* 0x00000024254e7225 */ /* 0x000fe200078e004e */
[----:B------:R-:W-:Y:S02]  /*6c10*/  IADD3 R60, P1, PT, R61, R2, RZ ;  /* 0x000000023d3c7210 */ /* 0x000fe40007f3e0ff */
[----:B------:R-:W-:Y:S01]  /*6c20*/  IADD3 R72, P4, PT, R72, R3, RZ ;  /* 0x0000000348487210 */ /* 0x000fe20007f9e0ff */
[----:B------:R-:W-:-:S04]  /*6c30*/  IMAD.WIDE.U32 R98, R39, R35, R98 ;  /* 0x0000002327627225 */ /* 0x000fc800078e0062 */
[----:B------:R-:W-:Y:S01]  /*6c40*/  IMAD.X R61, RZ, RZ, RZ, P1 ;  /* 0x000000ffff3d7224 */ /* 0x000fe200008e06ff */
[----:B------:R-:W-:Y:S01]  /*6c50*/  IADD3 R78, P3, PT, R78, R99, RZ ;  /* 0x000000634e4e7210 */ /* 0x000fe20007f7e0ff */
[----:B------:R-:W-:Y:S02]  /*6c60*/  IMAD.MOV.U32 R7, RZ, RZ, RZ ;  /* 0x000000ffff077224 */ /* 0x000fe400078e00ff */
        /* <DEDUP_REMOVED lines=12> */
[----:B------:R-:W-:Y:S01]  /*6d30*/  IMAD R97, R60, R66, RZ ;  /* 0x000000423c617224 */ /* 0x000fe200078e02ff */
[----:B------:R-:W-:Y:S01]  /*6d40*/  IADD3.X R99, PT, PT, RZ, RZ, RZ, P1, !PT ;  /* 0x000000ffff637210 */ /* 0x000fe20000ffe4ff */
[----:B------:R-:W-:-:S02]  /*6d50*/  IMAD.MOV.U32 R61, RZ, RZ, RZ ;  /* 0x000000ffff3d7224 */ /* 0x000fc400078e00ff */
[----:B------:R-:W-:Y:S02]  /*6d60*/  IMAD.IADD R73, R62, 0x1, R73 ;  /* 0x000000013e497824 */ /* 0x000fe400078e0249 */
[----:B------:R-:W-:Y:S02]  /*6d70*/  IMAD.X R3, RZ, RZ, RZ, P3 ;  /* 0x000000ffff037224 */ /* 0x000fe400018e06ff */
[----:B------:R-:W-:Y:S01]  /*6d80*/  IMAD.HI.U32 R60, R97, R42, R60 ;  /* 0x0000002a613c7227 */ /* 0x000fe200078e003c */
[----:B------:R-:W-:-:S03]  /*6d90*/  IADD3 R72, P3, PT, R8, R73, RZ ;  /* 0x0000004908487210 */ /* 0x000fc60007f7e0ff */
[----:B------:R-:W-:Y:S02]  /*6da0*/  HFMA2 R61, -RZ, RZ, 0, 0 ;  /* 0x00000000ff3d7431 */ /* 0x000fe400000001ff */
[----:B------:R-:W-:Y:S01]  /*6db0*/  IMAD.X R103, RZ, RZ, RZ, P0 ;  /* 0x000000ffff677224 */ /* 0x000fe200000e06ff */
[----:B------:R-:W-:Y:S01]  /*6dc0*/  IADD3 R5, PT, PT, R65, R60, RZ ;  /* 0x0000003c41057210 */ /* 0x000fe20007ffe0ff */
[----:B------:R-:W-:-:S04]  /*6dd0*/  IMAD.WIDE.U32 R76, R36, R36, R76 ;  /* 0x00000024244c7225 */ /* 0x000fc800078e004c */
        /* <DEDUP_REMOVED lines=11> */
[----:B----4-:R-:W-:-:S04]  /*6e90*/  IMAD.WIDE.U32 R72, R50, R46, R72 ;  /* 0x0000002e32487225 */ /* 0x010fc800078e0048 */
[----:B------:R-:W-:Y:S01]  /*6ea0*/  IMAD.X R77, RZ, RZ, RZ, P2 ;  /* 0x000000ffff4d7224 */ /* 0x000fe200010e06ff */
[----:B------:R-:W-:Y:S01]  /*6eb0*/  IADD3 R8, P3, PT, R9, R72, RZ ;  /* 0x0000004809087210 */ /* 0x000fe20007f7e0ff */
[----:B------:R-:W-:Y:S02]  /*6ec0*/  IMAD.X R79, RZ, RZ, RZ, P1 ;  /* 0x000000ffff4f7224 */ /* 0x000fe400008e06ff */
        /* <DEDUP_REMOVED lines=8> */
[----:B------:R-:W-:Y:S01]  /*6f50*/  IMAD.IADD R5, R61, 0x1, R73 ;  /* 0x000000013d057824 */ /* 0x000fe200078e0249 */
[----:B------:R-:W-:Y:S01]  /*6f60*/  IADD3 R73, PT, PT, R64, R3, RZ ;  /* 0x0000000340497210 */ /* 0x000fe20007ffe0ff */
[----:B------:R-:W-:Y:S01]  /*6f70*/  IMAD R79, R2, R66, RZ ;  /* 0x00000042024f7224 */ /* 0x000fe200078e02ff */
[----:B------:R-:W-:Y:S01]  /*6f80*/  IADD3 R74, P1, PT, R74, R77, RZ ;  /* 0x0000004d4a4a7210 */ /* 0x000fe20007f3e0ff */
[----:B------:R-:W-:Y:S02]  /*6f90*/  IMAD.MOV.U32 R3, RZ, RZ, RZ ;  /* 0x000000ffff037224 */ /* 0x000fe400078e00ff */
[----:B------:R-:W-:Y:S01]  /*6fa0*/  IMAD.WIDE.U32 R8, R104, R45, R8 ;  /* 0x0000002d68087225 */ /* 0x000fe200078e0008 */
[----:B------:R-:W-:-:S03]  /*6fb0*/  IADD3.X R75, PT, PT, RZ, RZ, RZ, P1, !PT ;  /* 0x000000ffff4b7210 */ /* 0x000fc60000ffe4ff */
[----:B------:R-:W-:Y:S01]  /*6fc0*/  IMAD.HI.U32 R60, R79, R42, R2 ;  /* 0x0000002a4f3c7227 */ /* 0x000fe200078e0002 */
[----:B------:R-:W-:Y:S02]  /*6fd0*/  IADD3 R2, P3, PT, R48, R5, RZ ;  /* 0x0000000530027210 */ /* 0x000fe40007f7e0ff */
[----:B------:R-:W4:Y:S01]  /*6fe0*/  LDC.64 R48, c[0x3][0x18] ;  /* 0x00c00600ff307b82 */ /* 0x000f220000000a00 */
        /* <DEDUP_REMOVED lines=11> */
[----:B------:R-:W-:Y:S01]  /*70a0*/  IMAD.WIDE.U32 R72, R97, R44, R72 ;  /* 0x0000002c61487225 */ /* 0x000fe200078e0048 */
[----:B------:R-:W-:-:S03]  /*70b0*/  IADD3 R100, P0, PT, R101, R2, RZ ;  /* 0x0000000265647210 */ /* 0x000fc60007f1e0ff */
[----:B------:R-:W-:Y:S02]  /*70c0*/  IMAD.MOV.U32 R60, RZ, RZ, RZ ;  /* 0x000000ffff3c7224 */ /* 0x000fe400078e00ff */
[----:B------:R-:W-:Y:S01]  /*70d0*/  IMAD.X R77, RZ, RZ, RZ, P2 ;  /* 0x000000ffff4d7224 */ /* 0x000fe200010e06ff */
[----:B------:R-:W-:Y:S01]  /*70e0*/  IADD3 R2, P2, PT, R5, R72, RZ ;  /* 0x0000004805027210 */ /* 0x000fe20007f5e0ff */
[----:B------:R-:W-:Y:S01]  /*70f0*/  IMAD.X R101, RZ, RZ, RZ, P0 ;  /* 0x000000ffff657224 */ /* 0x000fe200000e06ff */
[----:B------:R-:W-:Y:S01]  /*7100*/  IADD3 R5, PT, PT, R60, R3, RZ ;  /* 0x000000033c057210 */ /* 0x000fe20007ffe0ff */
[----:B------:R-:W-:Y:S02]  /*7110*/  IMAD.IADD R73, R63, 0x1, R73 ;  /* 0x000000013f497824 */ /* 0x000fe400078e0249 */
        /* <DEDUP_REMOVED lines=12> */
[----:B----4-:R-:W-:-:S04]  /*71e0*/  IMAD.WIDE.U32 R4, R50, R48, R4 ;  /* 0x0000003032047225 */ /* 0x010fc800078e0004 */
[----:B------:R-:W-:Y:S01]  /*71f0*/  IMAD.IADD R7, R64, 0x1, R3 ;  /* 0x0000000140077824 */ /* 0x000fe200078e0203 */
[----:B------:R-:W-:Y:S01]  /*7200*/  IADD3 R4, P2, PT, R9, R4, RZ ;  /* 0x0000000409047210 */ /* 0x000fe20007f5e0ff */
[----:B------:R-:W-:Y:S02]  /*7210*/  IMAD R77, R2, R66, RZ ;  /* 0x00000042024d7224 */ /* 0x000fe400078e02ff */
[----:B------:R-:W-:Y:S02]  /*7220*/  IMAD.MOV.U32 R3, RZ, RZ, RZ ;  /* 0x000000ffff037224 */ /* 0x000fe400078e00ff */
[----:B------:R-:W-:-:S04]  /*7230*/  IMAD.WIDE.U32 R100, R97, R45, R100 ;  /* 0x0000002d61647225 */ /* 0x000fc800078e0064 */
[----:B------:R-:W-:Y:S01]  /*7240*/  IMAD.HI.U32 R102, R77, R42, R2 ;  /* 0x0000002a4d667227 */ /* 0x000fe200078e0002 */
[----:B------:R-:W-:Y:S02]  /*7250*/  IADD3 R3, PT, PT, R59, R5, RZ ;  /* 0x000000053b037210 */ /* 0x000fe40007ffe0ff */
        /* <DEDUP_REMOVED lines=15> */
[----:B------:R-:W-:-:S04]  /*7350*/  IMAD.WIDE.U32 R4, R97, R46, R4 ;  /* 0x0000002e61047225 */ /* 0x000fc800078e0004 */
[----:B------:R-:W-:Y:S01]  /*7360*/  IMAD.X R75, RZ, RZ, RZ, P1 ;  /* 0x000000ffff4b7224 */ /* 0x000fe200008e06ff */
[----:B------:R-:W-:Y:S01]  /*7370*/  IADD3 R4, P3, PT, R9, R4, RZ ;  /* 0x0000000409047210 */ /* 0x000fe20007f7e0ff */
[----:B------:R-:W-:Y:S02]  /*7380*/  IMAD.MOV.U32 R50, RZ, RZ, RZ ;  /* 0x000000ffff327224 */ /* 0x000fe400078e00ff */
[----:B------:R-:W-:Y:S01]  /*7390*/  IMAD.X R3, RZ, RZ, RZ, P2 ;  /* 0x000000ffff037224 */ /* 0x000fe200010e06ff */
[----:B------:R-:W-:Y:S01]  /*73a0*/  IADD3 R6, P2, PT, R73, R6, RZ ;  /* 0x0000000649067210 */ /* 0x000fe20007f5e0ff */
[----:B------:R-:W-:Y:S01]  /*73b0*/  IMAD.WIDE.U32 R74, R37, R34, R74 ;  /* 0x00000022254a7225 */ /* 0x000fe200078e004a */
[----:B------:R-:W-:-:S03]  /*73c0*/  IADD3 R99, PT, PT, R50, R7, RZ ;  /* 0x0000000732637210 */ /* 0x000fc60007ffe0ff */
[----:B------:R-:W-:Y:S01]  /*73d0*/  IMAD.WIDE.U32 R2, R77, R43, R2 ;  /* 0x0000002b4d027225 */ /* 0x000fe200078e0002 */
[----:B------:R-:W-:-:S03]  /*73e0*/  IADD3 R8, P1, PT, R8, R75, RZ ;  /* 0x0000004b08087210 */ /* 0x000fc60007f3e0ff */
[----:B------:R-:W-:Y:S01]  /*73f0*/  IMAD.X R7, RZ, RZ, RZ, P2 ;  /* 0x000000ffff077224 */ /* 0x000fe200010e06ff */
[----:B------:R-:W-:Y:S01]  /*7400*/  IADD3 R9, PT, PT, R64, R3, RZ ;  /* 0x0000000340097210 */ /* 0x000fe20007ffe0ff */
[----:B------:R-:W-:Y:S01]  /*7410*/  IMAD.IADD R73, R61, 0x1, R5 ;  /* 0x000000013d497824 */ /* 0x000fe200078e0205 */
[----:B------:R-:W-:Y:S01]  /*7420*/  IADD3 R99, P2, PT, R98, R99, RZ ;  /* 0x0000006362637210 */ /* 0x000fe20007f5e0ff */
[----:B------:R-:W-:Y:S02]  /*7430*/  IMAD.X R5, RZ, RZ, RZ, P3 ;  /* 0x000000ffff057224 */ /* 0x000fe400018e06ff */
[----:B------:R-:W-:Y:S02]  /*7440*/  IMAD R75, R2, R66, RZ ;  /* 0x00000042024b7224 */ /* 0x000fe400078e02ff */
[----:B------:R-:W-:-:S04]  /*7450*/  IMAD.WIDE.U32 R6, R104, R48, R6 ;  /* 0x0000003068067225 */ /* 0x000fc800078e0006 */
[----:B------:R-:W-:Y:S02]  /*7460*/  IMAD.MOV.U32 R3, RZ, RZ, RZ ;  /* 0x000000ffff037224 */ /* 0x000fe400078e00ff */
[----:B------:R-:W-:-:S04]  /*7470*/  IMAD.WIDE.U32 R4, R79, R45, R4 ;  /* 0x0000002d4f047225 */ /* 0x000fc800078e0004 */
[----:B------:R-:W-:Y:S01]  /*7480*/  IMAD.HI.U32 R98, R75, R42, R2 ;  /* 0x0000002a4b627227 */ /* 0x000fe200078e0002 */
[----:B------:R-:W-:Y:S02]  /*7490*/  IADD3 R2, P3, PT, R73, R6, RZ ;  /* 0x0000000649027210 */ /* 0x000fe40007f7e0ff */
[----:B------:R-:W-:Y:S02]  /*74a0*/  IADD3 R4, P4, PT, R9, R4, RZ ;  /* 0x0000000409047210 */ /* 0x000fe40007f9e0ff */
[----:B------:R-:W-:Y:S01]  /*74b0*/  IADD3 R6, PT, PT, R59, R7, RZ ;  /* 0x000000073b067210 */ /* 0x000fe20007ffe0ff */
[----:B------:R-:W-:Y:S01]  /*74c0*/  IMAD.X R3, RZ, RZ, RZ, P3 ;  /* 0x000000ffff037224 */ /* 0x000fe200018e06ff */
[----:B------:R-:W-:Y:S01]  /*74d0*/  IADD3 R73, PT, PT, R62, R5, RZ ;  /* 0x000000053e497210 */ /* 0x000fe20007ffe0ff */
        /* <DEDUP_REMOVED lines=29> */
[----:B------:R-:W-:Y:S01]  /*76b0*/  IADD3 R98, P3, PT, R74, R9, RZ ;  /* 0x000000094a627210 */ /* 0x000fe20007f7e0ff */
[----:B------:R-:W-:Y:S01]  /*76c0*/  IMAD.IADD R3, R61, 0x1, R3 ;  /* 0x000000013d037824 */ /* 0x000fe200078e0203 */
[----:B------:R-:W-:Y:S01]  /*76d0*/  MOV R5, RZ ;  /* 0x000000ff00057202 */ /* 0x000fe20000000f00 */
[----:B------:R-:W-:Y:S01]  /*76e0*/  IMAD.IADD R7, R59, 0x1, R7 ;  /* 0x000000013b077824 */ /* 0x000fe200078e0207 */
[----:B------:R-:W-:Y:S01]  /*76f0*/  IADD3.X R9, PT, PT, RZ, RZ, RZ, P1, !PT ;  /* 0x000000ffff097210 */ /* 0x000fe20000ffe4ff */
[----:B------:R-:W-:Y:S01]  /*7700*/  IMAD R74, R4, R66, RZ ;  /* 0x00000042044a7224 */ /* 0x000fe200078e02ff */
[----:B------:R-:W-:Y:S01]  /*7710*/  IADD3 R6, P4, PT, R3, R6, RZ ;  /* 0x0000000603067210 */ /* 0x000fe20007f9e0ff */
[----:B------:R-:W-:-:S02]  /*7720*/  IMAD.X R3, RZ, RZ, RZ, P2 ;  /* 0x000000ffff037224 */ /* 0x000fc400010e06ff */
[----:B------:R-:W-:Y:S02]  /*7730*/  IMAD.X R103, RZ, RZ, RZ, P5 ;  /* 0x000000ffff677224 */ /* 0x000fe400028e06ff */
[----:B------:R-:W-:Y:S01]  /*7740*/  IMAD.HI.U32 R100, R74, R42, R4 ;  /* 0x0000002a4a647227 */ /* 0x000fe200078e0004 */
[----:B------:R-:W-:Y:S02]  /*7750*/  IADD3 R4, P5, PT, R7, R78, RZ ;  /* 0x0000004e07047210 */ /* 0x000fe40007fbe0ff */
[----:B------:R-:W-:Y:S01]  /*7760*/  IADD3 R103, P2, PT, R103, R98, RZ ;  /* 0x0000006267677210 */ /* 0x000fe20007f5e0ff */
[----:B------:R-:W-:-:S04]  /*7770*/  IMAD.WIDE.U32 R2, R77, R45, R2 ;  /* 0x0000002d4d027225 */ /* 0x000fc800078e0002 */
[----:B------:R-:W-:Y:S02]  /*7780*/  IMAD.X R7, RZ, RZ, RZ, P4 ;  /* 0x000000ffff077224 */ /* 0x000fe400020e06ff */
[----:B------:R-:W-:Y:S02]  /*7790*/  IMAD.X R73, RZ, RZ, RZ, P0 ;  /* 0x000000ffff497224 */ /* 0x000fe400000e06ff */
[----:B------:R-:W-:Y:S01]  /*77a0*/  IMAD.X R5, RZ, RZ, RZ, P5 ;  /* 0x000000ffff057224 */ /* 0x000fe200028e06ff */
[----:B------:R-:W-:Y:S01]  /*77b0*/  IADD3 R2, P5, PT, R99, R2, RZ ;  /* 0x0000000263027210 */ /* 0x000fe20007fbe0ff */
[----:B------:R-:W-:Y:S02]  /*77c0*/  IMAD.IADD R3, R62, 0x1, R3 ;  /* 0x000000013e037824 */ /* 0x000fe400078e0203 */
[----:B------:R-:W-:-:S04]  /*77d0*/  IMAD.WIDE.U32 R6, R79, R47, R6 ;  /* 0x0000002f4f067225 */ /* 0x000fc800078e0006 */
[----:B------:R-:W-:-:S04]  /*77e0*/  IMAD.WIDE.U32 R72, R35, R34, R72 ;  /* 0x0000002223487225 */ /* 0x000fc800078e0048 */
[----:B------:R-:W-:-:S04]  /*77f0*/  IMAD.WIDE.U32 R8, R36, R34, R8 ;  /* 0x0000002224087225 */ /* 0x000fc800078e0008 */
        /* <DEDUP_REMOVED lines=10> */
[----:B------:R-:W-:Y:S01]  /*78a0*/  IADD3 R97, PT, PT, R50, R99, RZ ;  /* 0x0000006332617210 */ /* 0x000fe20007ffe0ff */
[----:B------:R-:W-:Y:S01]  /*78b0*/  IMAD.WIDE.U32 R2, R75, R44, R2 ;  /* 0x0000002c4b027225 */ /* 0x000fe200078e0002 */
[----:B------:R-:W-:-:S02]  /*78c0*/  IADD3 R5, PT, PT, R65, R100, RZ ;  /* 0x0000006441057210 */ /* 0x000fc40007ffe0ff */
        /* <DEDUP_REMOVED lines=9> */
[----:B------:R-:W-:-:S02]  /*7960*/  IADD3.X R7, PT, PT, RZ, RZ, RZ, P5, !PT ;  /* 0x000000ffff077210 */ /* 0x000fc40002ffe4ff */
        /* <DEDUP_REMOVED lines=19> */
[----:B------:R-:W-:Y:S02]  /*7aa0*/  IMAD.IADD R9, R60, 0x1, R9 ;  /* 0x000000013c097824 */ /* 0x000fe400078e0209 */
[----:B------:R-:W-:-:S03]  /*7ab0*/  IMAD.HI.U32 R100, R72, R42, R6 ;  /* 0x0000002a48647227 */ /* 0x000fc600078e0006 */
[----:B------:R-:W-:Y:S01]  /*7ac0*/  IADD3 R6, P3, PT, R9, R98, RZ ;  /* 0x0000006209067210 */ /* 0x000fe20007f7e0ff */
[----:B------:R-:W-:Y:S02]  /*7ad0*/  IMAD.IADD R97, R50, 0x1, R99 ;  /* 0x0000000132617824 */ /* 0x000fe400078e0263 */
        /* <DEDUP_REMOVED lines=12> */
[----:B------:R-:W-:Y:S02]  /*7ba0*/  IMAD.X R76, RZ, RZ, RZ, P4 ;  /* 0x000000ffff4c7224 */ /* 0x000fe400020e06ff */
        /* <DEDUP_REMOVED lines=19> */
[----:B------:R-:W-:Y:S02]  /*7ce0*/  IMAD.X R101, RZ, RZ, RZ, P6 ;  /* 0x000000ffff657224 */ /* 0x000fe400030e06ff */
[----:B------:R-:W-:Y:S01]  /*7cf0*/  IMAD.X R5, RZ, RZ, RZ, P0 ;  /* 0x000000ffff057224 */ /* 0x000fe200000e06ff */
[----:B------:R-:W-:Y:S01]  /*7d00*/  IADD3 R2, P0, PT, R7, R8, RZ ;  /* 0x0000000807027210 */ /* 0x000fe20007f1e0ff */
[----:B------:R-:W-:Y:S02]  /*7d10*/  IMAD.X R7, RZ, RZ, RZ, P5 ;  /* 0x000000ffff077224 */ /* 0x000fe400028e06ff */
[----:B------:R-:W-:-:S04]  /*7d20*/  IMAD.WIDE.U32 R100, R72, R44, R100 ;  /* 0x0000002c48647225 */ /* 0x000fc800078e0064 */
[----:B------:R-:W-:Y:S02]  /*7d30*/  IMAD.X R3, RZ, RZ, RZ, P0 ;  /* 0x000000ffff037224 */ /* 0x000fe400000e06ff */
[----:B------:R-:W-:-:S04]  /*7d40*/  IMAD.WIDE.U32 R6, R74, R46, R6 ;  /* 0x0000002e4a067225 */ /* 0x000fc800078e0006 */
[----:B------:R-:W-:Y:S01]  /*7d50*/  IMAD.IADD R99, R63, 0x1, R101 ;  /* 0x000000013f637824 */ /* 0x000fe200078e0265 */
[----:B------:R-:W-:Y:S01]  /*7d60*/  IADD3 R7, PT, PT, R61, R7, RZ ;  /* 0x000000073d077210 */ /* 0x000fe20007ffe0ff */
[----:B------:R-:W-:Y:S01]  /*7d70*/  IMAD.IADD R8, R50, 0x1, R9 ;  /* 0x0000000132087824 */ /* 0x000fe200078e0209 */
[----:B------:R-:W-:Y:S01]  /*7d80*/  IADD3.X R9, PT, PT, RZ, RZ, RZ, P1, !PT ;  /* 0x000000ffff097210 */ /* 0x000fe20000ffe4ff */
[----:B------:R-:W-:Y:S01]  /*7d90*/  IMAD.WIDE.U32 R4, R35, R34, R4 ;  /* 0x0000002223047225 */ /* 0x000fe200078e0004 */
[----:B------:R-:W-:-:S03]  /*7da0*/  IADD3 R98, P2, PT, R99, R6, RZ ;  /* 0x0000000663627210 */ /* 0x000fc60007f5e0ff */
[----:B------:R-:W-:Y:S01]  /*7db0*/  IMAD.WIDE.U32 R2, R75, R48, R2 ;  /* 0x000000304b027225 */ /* 0x000fe200078e0002 */
[----:B------:R-:W-:Y:S02]  /*7dc0*/  IADD3 R9, P1, PT, R4, R9, RZ ;  /* 0x0000000904097210 */ /* 0x000fe40007f3e0ff */
[----:B------:R-:W-:Y:S01]  /*7dd0*/  IADD3 R4, P6, PT, R8, R97, RZ ;  /* 0x0000006108047210 */ /* 0x000fe20007fde0ff */
[----:B------:R-:W-:Y:S01]  /*7de0*/  IMAD.IADD R3, R59, 0x1, R3 ;  /* 0x000000013b037824 */ /* 0x000fe200078e0203 */
[----:B------:R-:W-:Y:S01]  /*7df0*/  IADD3 R2, P5, PT, R7, R2, RZ ;  /* 0x0000000207027210 */ /* 0x000fe20007fbe0ff */
[----:B------:R-:W-:Y:S01]  /*7e00*/  IMAD.X R7, RZ, RZ, RZ, P4 ;  /* 0x000000ffff077224 */ /* 0x000fe200020e06ff */
[----:B------:R-:W-:Y:S01]  /*7e10*/  IADD3.X R99, PT, PT, RZ, RZ, RZ, P2, !PT ;  /* 0x000000ffff637210 */ /* 0x000fe200017fe4ff */
[----:B------:R-:W-:Y:S01]  /*7e20*/  IMAD.MOV.U32 R77, RZ, RZ, R100 ;  /* 0x000000ffff4d7224 */ /* 0x000fe200078e0064 */
[----:B------:R-:W-:Y:S02]  /*7e30*/  IADD3 R76, P0, PT, R76, R9, RZ ;  /* 0x000000094c4c7210 */ /* 0x000fe40007f1e0ff */
        /* <DEDUP_REMOVED lines=11> */
[----:B------:R-:W-:Y:S02]  /*7ef0*/  IADD3 R75, P3, PT, R75, R4, RZ ;  /* 0x000000044b4b7210 */ /* 0x000fe40007f7e0ff */
[----:B------:R-:W-:Y:S01]  /*7f00*/  IADD3 R76, PT, PT, R50, R7, RZ ;  /* 0x00000007324c7210 */ /* 0x000fe20007ffe0ff */
[----:B------:R-:W-:Y:S01]  /*7f10*/  IMAD.X R9, RZ, RZ, RZ, P4 ;  /* 0x000000ffff097224 */ /* 0x000fe200020e06ff */
[----:B------:R-:W-:-:S02]  /*7f20*/  IADD3 R2, P5, PT, R3, R6, RZ ;  /* 0x0000000603027210 */ /* 0x000fc40007fbe0ff */
[----:B------:R-:W-:Y:S01]  /*7f30*/  IADD3.X R6, PT, PT, RZ, RZ, RZ, P6, !PT ;  /* 0x000000ffff067210 */ /* 0x000fe200037fe4ff */
[----:B------:R-:W-:Y:S01]  /*7f40*/  IMAD.WIDE.U32 R8, R72, R46, R8 ;  /* 0x0000002e48087225 */ /* 0x000fe200078e0008 */
[----:B------:R-:W-:Y:S02]  /*7f50*/  IADD3 R4, P6, PT, R73, R5, RZ ;  /* 0x0000000549047210 */ /* 0x000fe40007fde0ff */
[----:B------:R-:W-:Y:S01]  /*7f60*/  IADD3 R73, P4, PT, R6, R75, RZ ;  /* 0x0000004b06497210 */ /* 0x000fe20007f9e0ff */
        /* <DEDUP_REMOVED lines=14> */
[----:B------:R-:W-:Y:S02]  /*8050*/  IMAD.MOV.U32 R76, RZ, RZ, R98 ;  /* 0x000000ffff4c7224 */ /* 0x000fe400078e0062 */
[----:B------:R-:W-:Y:S01]  /*8060*/  IMAD.WIDE.U32 R6, R72, R47, R6 ;  /* 0x0000002f48067225 */ /* 0x000fe200078e0006 */
[----:B------:R-:W-:-:S03]  /*8070*/  IADD3 R2, P2, PT, R5, R2, RZ ;  /* 0x0000000205027210 */ /* 0x000fc60007f5e0ff */
[----:B------:R-:W-:Y:S01]  /*8080*/  IMAD.X R5, RZ, RZ, RZ, P1 ;  /* 0x000000ffff057224 */ /* 0x000fe200008e06ff */
[----:B------:R-:W-:Y:S02]  /*8090*/  IADD3 R73, P1, PT, R73, R2, RZ ;  /* 0x0000000249497210 */ /* 0x000fe40007f3e0ff */
[----:B------:R-:W-:Y:S01]  /*80a0*/  IADD3.X R2, PT, PT, RZ, RZ, RZ, P3, !PT ;  /* 0x000000ffff027210 */ /* 0x000fe20001ffe4ff */
[----:B------:R-:W-:-:S03]  /*80b0*/  IMAD.WIDE.U32 R74, R74, R49, R4 ;  /* 0x000000314a4a7225 */ /* 0x000fc600078e0004 */
[----:B------:R-:W-:Y:S01]  /*80c0*/  IADD3 R2, P3, PT, R2, R73, RZ ;  /* 0x0000004902027210 */ /* 0x000fe20007f7e0ff */
[----:B------:R-:W-:Y:S02]  /*80d0*/  IMAD.IADD R5, R60, 0x1, R7 ;  /* 0x000000013c057824 */ /* 0x000fe400078e0207 */
[----:B------:R-:W-:Y:S02]  /*80e0*/  IMAD.X R73, RZ, RZ, RZ, P4 ;  /* 0x000000ffff497224 */ /* 0x000fe400020e06ff */
[----:B------:R-:W-:Y:S01]  /*80f0*/  IMAD.IADD R75, R50, 0x1, R75 ;  /* 0x00000001324b7824 */ /* 0x000fe200078e024b */
[----:B------:R-:W-:Y:S02]  /*8100*/  IADD3 R4, P6, PT, R5, R74, RZ ;  /* 0x0000004a05047210 */ /* 0x000fe40007fde0ff */
[----:B------:R-:W-:Y:S02]  /*8110*/  IADD3 R73, P4, PT, R73, R2, RZ ;  /* 0x0000000249497210 */ /* 0x000fe40007f9e0ff */
[----:B------:R-:W-:Y:S01]  /*8120*/  IADD3.X R2, PT, PT, RZ, RZ, RZ, P5, !PT ;  /* 0x000000ffff027210 */ /* 0x000fe20002ffe4ff */
[----:B------:R-:W-:Y:S01]  /*8130*/  IMAD.X R5, RZ, RZ, RZ, P6 ;  /* 0x000000ffff057224 */ /* 0x000fe200030e06ff */
[----:B------:R-:W-:-:S02]  /*8140*/  IADD3.X R74, PT, PT, RZ, RZ, RZ, P0, !PT ;  /* 0x000000ffff4a7210 */ /* 0x000fc400007fe4ff */
        /* <DEDUP_REMOVED lines=16> */
[----:B------:R-:W-:Y:S01]  /*8250*/  IMAD.MOV.U32 R74, RZ, RZ, R6 ;  /* 0x000000ffff4a7224 */ /* 0x000fe200078e0006 */
[----:B------:R-:W-:Y:S02]  /*8260*/  IADD3 R72, PT, PT, R50, R3, RZ ;  /* 0x0000000332487210 */ /* 0x000fe40007ffe0ff */
[----:B------:R-:W-:Y:S02]  /*8270*/  MOV R75, R8 ;  /* 0x00000008004b7202 */ /* 0x000fe40000000f00 */
        /* <DEDUP_REMOVED lines=30> */
.L_x_514:
        /* <DEDUP_REMOVED lines=23> */
.L_x_515:
[----:B------:R-:W-:-:S04]  /*85d0*/  IMAD.WIDE.U32 R2, R58, R58, RZ ;  /* 0x0000003a3a027225 */ /* 0x000fc800078e00ff */
[C---:B------:R-:W-:Y:S01]  /*85e0*/  IMAD R97, R2.reuse, R66, RZ ;  /* 0x0000004202617224 */ /* 0x040fe200078e02ff */
[----:B------:R-:W-:Y:S01]  /*85f0*/  LOP3.LUT R4, R2, 0xfffffffd, RZ, 0xc0, !PT ;  /* 0xfffffffd02047812 */ /* 0x000fe200078ec0ff */
[----:B------:R-:W-:Y:S01]  /*8600*/  IMAD.MOV.U32 R9, RZ, RZ, RZ ;  /* 0x000000ffff097224 */ /* 0x000fe200078e00ff */
[----:B------:R-:W-:Y:S01]  /*8610*/  MOV R2, R3 ;  /* 0x0000000300027202 */ /* 0x000fe20000000f00 */
[----:B------:R-:W-:Y:S02]  /*8620*/  IMAD.MOV.U32 R3, RZ, RZ, RZ ;  /* 0x000000ffff037224 */ /* 0x000fe400078e00ff */
[----:B------:R-:W-:Y:S02]  /*8630*/  IMAD.MOV.U32 R5, RZ, RZ, RZ ;  /* 0x000000ffff057224 */ /* 0x000fe400078e00ff */
[----:B------:R-:W-:-:S04]  /*8640*/  IMAD.WIDE.U32 R2, R58, R57, R2 ;  /* 0x000000393a027225 */ /* 0x000fc800078e0002 */
[----:B------:R-:W-:Y:S01]  /*8650*/  IMAD.HI.U32 R4, R97, R42, R4 ;  /* 0x0000002a61047227 */ /* 0x000fe200078e0004 */
[----:B------:R-:W-:-:S03]  /*8660*/  MOV R8, R3 ;  /* 0x0000000300087202 */ /* 0x000fc60000000f00 */
[----:B------:R-:W-:Y:S01]  /*8670*/  IMAD.MOV.U32 R3, RZ, RZ, RZ ;  /* 0x000000ffff037224 */ /* 0x000fe200078e00ff */
[----:B------:R-:W-:Y:S01]  /*8680*/  IADD3 R5, PT, PT, R65, R4, RZ ;  /* 0x0000000441057210 */ /* 0x000fe20007ffe0ff */
[----:B------:R-:W-:-:S04]  /*8690*/  IMAD.WIDE.U32 R8, R58, R56, R8 ;  /* 0x000000383a087225 */ /* 0x000fc800078e0008 */
[----:B------:R-:W-:-:S05]  /*86a0*/  IMAD.WIDE.U32 R2, R58, R57, R2 ;  /* 0x000000393a027225 */ /* 0x000fca00078e0002 */
[----:B------:R-:W-:Y:S01]  /*86b0*/  IADD3 R6, P0, PT, R8, R3, RZ ;  /* 0x0000000308067210 */ /* 0x000fe20007f1e0ff */
[----:B------:R-:W-:Y:S02]  /*86c0*/  IMAD.MOV.U32 R8, RZ, RZ, R9 ;  /* 0x000000ffff087224 */ /* 0x000fe400078e0009 */
[----:B------:R-:W-:Y:S01]  /*86d0*/  HFMA2 R9, -RZ, RZ, 0, 0 ;  /* 0x00000000ff097431 */ /* 0x000fe200000001ff */
[----:B------:R-:W-:Y:S01]  /*86e0*/  IADD3 R2, P1, PT, R2, R5, RZ ;  /* 0x0000000502027210 */ /* 0x000fe20007f3e0ff */
[----:B------:R-:W-:-:S04]  /*86f0*/  IMAD.X R7, RZ, RZ, RZ, P0 ;  /* 0x000000ffff077224 */ /* 0x000fc800000e06ff */
[----:B------:R-:W-:Y:S02]  /*8700*/  IMAD.X R3, RZ, RZ, RZ, P1 ;  /* 0x000000ffff037224 */ /* 0x000fe400008e06ff */
[----:B------:R-:W-:-:S04]  /*8710*/  IMAD.WIDE.U32 R6, R57, R57, R6 ;  /* 0x0000003939067225 */ /* 0x000fc800078e0006 */
[----:B------:R-:W-:-:S04]  /*8720*/  IMAD.WIDE.U32 R8, R58, R55, R8 ;  /* 0x000000373a087225 */ /* 0x000fc800078e0008 */
[----:B------:R-:W-:Y:S01]  /*8730*/  IMAD.WIDE.U32 R2, R97, R43, R2 ;  /* 0x0000002b61027225 */ /* 0x000fe200078e0002 */
[----:B------:R-:W-:-:S03]  /*8740*/  IADD3 R98, P0, PT, R8, R7, RZ ;  /* 0x0000000708627210 */ /* 0x000fc60007f1e0ff */
[----:B------:R-:W-:Y:S01]  /*8750*/  IMAD.MOV.U32 R7, RZ, RZ, RZ ;  /* 0x000000ffff077224 */ /* 0x000fe200078e00ff */
[----:B------:R-:W-:Y:S01]  /*8760*/  IADD3 R5, PT, PT, R64, R3, RZ ;  /* 0x0000000340057210 */ /* 0x000fe20007ffe0ff */
[----:B------:R-:W-:Y:S01]  /*8770*/  IMAD.MOV.U32 R8, RZ, RZ, R9 ;  /* 0x000000ffff087224 */ /* 0x000fe200078e0009 */
[----:B------:R-:W-:Y:S01]  /*8780*/  MOV R9, RZ ;  /* 0x000000ff00097202 */ /* 0x000fe20000000f00 */
[----:B------:R-:W-:-:S04]  /*8790*/  IMAD.WIDE.U32 R6, R58, R56, R6 ;  /* 0x000000383a067225 */ /* 0x000fc800078e0006 */
[----:B------:R-:W-:Y:S01]  /*87a0*/  IMAD.X R99, RZ, RZ, RZ, P0 ;  /* 0x000000ffff637224 */ /* 0x000fe200000e06ff */
[----:B------:R-:W-:Y:S01]  /*87b0*/  IADD3 R4, P0, PT, R6, R5, RZ ;  /* 0x0000000506047210 */ /* 0x000fe20007f1e0ff */
[----:B------:R-:W-:Y:S02]  /*87c0*/  IMAD R104, R2, R66, RZ ;  /* 0x0000004202687224 */ /* 0x000fe400078e02ff */
[----:B------:R-:W-:Y:S02]  /*87d0*/  IMAD.MOV.U32 R3, RZ, RZ, RZ ;  /* 0x000000ffff037224 */ /* 0x000fe400078e00ff */
[----:B------:R-:W-:-:S04]  /*87e0*/  IMAD.WIDE.U32 R8, R58, R54, R8 ;  /* 0x000000363a087225 */ /* 0x000fc800078e0008 */
[----:B------:R-:W-:-:S04]  /*87f0*/  IMAD.WIDE.U32 R98, R57, R56, R98 ;  /* 0x0000003839627225 */ /* 0x000fc800078e0062 */
[----:B------:R-:W-:Y:S01]  /*8800*/  IMAD.X R5, RZ, RZ, RZ, P0 ;  /* 0x000000ffff057224 */ /* 0x000fe200000e06ff */
[----:B------:R-:W-:Y:S01]  /*8810*/  IADD3 R6, P0, PT, R8, R99, RZ ;  /* 0x0000006308067210 */ /* 0x000fe20007f1e0ff */
[----:B------:R-:W-:Y:S01]  /*8820*/  IMAD.HI.U32 R100, R104, R42, R2 ;  /* 0x0000002a68647227 */ /* 0x000fe200078e0002 */
[----:B------:R-:W-:Y:S02]  /*8830*/  MOV R2, R9 ;  /* 0x0000000900027202 */ /* 0x000fe40000000f00 */
[----:B------:R-:W-:Y:S01]  /*8840*/  IADD3 R98, P1, PT, R98, R7, RZ ;  /* 0x0000000762627210 */ /* 0x000fe20007f3e0ff */
[----:B------:R-:W-:Y:S01]  /*8850*/  IMAD.WIDE.U32 R4, R97, R44, R4 ;  /* 0x0000002c61047225 */ /* 0x000fe200078e0004 */
[----:B------:R-:W-:-:S03]  /*8860*/  IADD3 R9, PT, PT, R65, R100, RZ ;  /* 0x0000006441097210 */ /* 0x000fc60007ffe0ff */
        /* <DEDUP_REMOVED lines=8> */
[----:B------:R-:W-:Y:S02]  /*88f0*/  IMAD.IADD R101, R64, 0x1, R9 ;  /* 0x0000000140657824 */ /* 0x000fe400078e0209 */
[----:B------:R-:W-:Y:S02]  /*8900*/  HFMA2 R9, -RZ, RZ, 0, 0 ;  /* 0x00000000ff097431 */ /* 0x000fe400000001ff */
[----:B------:R-:W-:-:S04]  /*8910*/  IMAD.WIDE.U32 R2, R58, R53, R2 ;  /* 0x000000353a027225 */ /* 0x000fc800078e0002 */
[----:B------:R-:W-:Y:S01]  /*8920*/  IMAD.MOV.U32 R99, RZ, RZ, RZ ;  /* 0x000000ffff637224 */ /* 0x000fe200078e00ff */
[----:B------:R-:W-:Y:S01]  /*8930*/  IADD3 R4, P0, PT, R2, R7, RZ ;  /* 0x0000000702047210 */ /* 0x000fe20007f1e0ff */
[----:B------:R-:W-:Y:S01]  /*8940*/  IMAD.IADD R103, R63, 0x1, R5 ;  /* 0x000000013f677824 */ /* 0x000fe200078e0205 */
[----:B------:R-:W-:Y:S01]  /*8950*/  MOV R2, R3 ;  /* 0x0000000300027202 */ /* 0x000fe20000000f00 */
        /* <DEDUP_REMOVED lines=9> */
[----:B------:R-:W-:-:S04]  /*89f0*/  IMAD.WIDE.U32 R4, R57, R54, R4 ;  /* 0x0000003639047225 */ /* 0x000fc800078e0004 */
[----:B------:R-:W-:Y:S01]  /*8a00*/  IMAD.WIDE.U32 R6, R56, R56, R6 ;  /* 0x0000003838067225 */ /* 0x000fe200078e0006 */
[----:B------:R-:W-:-:S03]  /*8a10*/  IADD3 R2, P0, PT, R2, R5, RZ ;  /* 0x0000000502027210 */ /* 0x000fc60007f1e0ff */
[----:B------:R-:W-:Y:S01]  /*8a20*/  IMAD.WIDE.U32 R8, R97, R45, R8 ;  /* 0x0000002d61087225 */ /* 0x000fe200078e0008 */
[----:B------:R-:W-:Y:S02]  /*8a30*/  IADD3 R98, P2, PT, R6, R99, RZ ;  /* 0x0000006306627210 */ /* 0x000fe40007f5e0ff */
[----:B------:R-:W-:Y:S01]  /*8a40*/  IADD3 R4, P1, PT, R4, R7, RZ ;  /* 0x0000000704047210 */ /* 0x000fe20007f3e0ff */
[----:B------:R-:W-:Y:S01]  /*8a50*/  IMAD.MOV.U32 R6, RZ, RZ, R3 ;  /* 0x000000ffff067224 */ /* 0x000fe200078e0003 */
[----:B------:R-:W-:Y:S01]  /*8a60*/  IADD3.X R99, PT, PT, RZ, RZ, RZ, P2, !PT ;  /* 0x000000ffff637210 */ /* 0x000fe200017fe4ff */
[----:B------:R-:W-:Y:S01]  /*8a70*/  IMAD.MOV.U32 R7, RZ, RZ, RZ ;  /* 0x000000ffff077224 */ /* 0x000fe200078e00ff */
[----:B------:R-:W-:Y:S01]  /*8a80*/  IADD3 R8, P2, PT, R101, R8, RZ ;  /* 0x0000000865087210 */ /* 0x000fe20007f5e0ff */
[----:B------:R-:W-:Y:S02]  /*8a90*/  IMAD.X R3, RZ, RZ, RZ, P0 ;  /* 0x000000ffff037224 */ /* 0x000fe400000e06ff */
[----:B------:R-:W-:-:S02]  /*8aa0*/  IMAD.X R5, RZ, RZ, RZ, P1 ;  /* 0x000000ffff057224 */ /* 0x000fc400008e06ff */
[----:B------:R-:W-:-:S04]  /*8ab0*/  IMAD.WIDE.U32 R6, R58, R51, R6 ;  /* 0x000000333a067225 */ /* 0x000fc800078e0006 */
        /* <DEDUP_REMOVED lines=8> */
[----:B------:R-:W-:Y:S01]  /*8b40*/  IMAD.X R9, RZ, RZ, RZ, P2 ;  /* 0x000000ffff097224 */ /* 0x000fe200010e06ff */
[----:B------:R-:W-:Y:S01]  /*8b50*/  IADD3 R4, P2, PT, R4, R99, RZ ;  /* 0x0000006304047210 */ /* 0x000fe20007f5e0ff */
[----:B------:R-:W-:Y:S02]  /*8b60*/  IMAD.MOV.U32 R99, RZ, RZ, RZ ;  /* 0x000000ffff637224 */ /* 0x000fe400078e00ff */
[----:B------:R-:W-:-:S04]  /*8b70*/  IMAD.WIDE.U32 R8, R104, R44, R8 ;  /* 0x0000002c68087225 */ /* 0x000fc800078e0008 */
[----:B------:R-:W-:Y:S01]  /*8b80*/  IMAD.X R103, RZ, RZ, RZ, P0 ;  /* 0x000000ffff677224 */ /* 0x000fe200000e06ff */
[----:B------:R-:W-:Y:S01]  /*8b90*/  IADD3 R8, P3, PT, R5, R8, RZ ;  /* 0x0000000805087210 */ /* 0x000fe20007f7e0ff */
[----:B------:R-:W-:-:S04]  /*8ba0*/  IMAD.WIDE.U32 R98, R58, R54, R98 ;  /* 0x000000363a627225 */ /* 0x000fc800078e0062 */
[----:B------:R-:W-:Y:S01]  /*8bb0*/  IMAD.X R5, RZ, RZ, RZ, P2 ;  /* 0x000000ffff057224 */ /* 0x000fe200010e06ff */
[----:B------:R-:W-:Y:S01]  /*8bc0*/  IADD3 R6, P1, PT, R98, R101, RZ ;  /* 0x0000006562067210 */ /* 0x000fe20007f3e0ff */
[----:B------:R-:W-:-:S04]  /*8bd0*/  IMAD.WIDE.U32 R102, R57, R52, R102 ;  /* 0x0000003439667225 */ /* 0x000fc800078e0066 */
[C---:B------:R-:W-:Y:S01]  /*8be0*/  IMAD.WIDE.U32 R2, R56.reuse, R54, R2 ;  /* 0x0000003638027225 */ /* 0x040fe200078e0002 */
        /* <DEDUP_REMOVED lines=13> */
[----:B------:R-:W-:-:S04]  /*8cc0*/  IMAD.WIDE.U32 R8, R106, R43, R8 ;  /* 0x0000002b6a087225 */ /* 0x000fc800078e0008 */
[----:B------:R-:W-:Y:S02]  /*8cd0*/  IMAD.X R103, RZ, RZ, RZ, P1 ;  /* 0x000000ffff677224 */ /* 0x000fe400008e06ff */
[----:B------:R-:W-:-:S04]  /*8ce0*/  IMAD.WIDE.U32 R2, R55, R55, R2 ;  /* 0x0000003737027225 */ /* 0x000fc800078e0002 */
[----:B------:R-:W-:-:S04]  /*8cf0*/  IMAD.WIDE.U32 R4, R57, R54, R4 ;  /* 0x0000003639047225 */ /* 0x000fc800078e0004 */
[----:B------:R-:W-:Y:S01]  /*8d00*/  IMAD.IADD R107, R61, 0x1, R7 ;  /* 0x000000013d6b7824 */ /* 0x000fe200078e0207 */
[----:B------:R-:W-:Y:S01]  /*8d10*/  IADD3.X R7, PT, PT, RZ, RZ, RZ, P4, !PT ;  /* 0x000000ffff077210 */ /* 0x000fe200027fe4ff */
[----:B------:R-:W-:Y:S01]  /*8d20*/  IMAD.IADD R101, R64, 0x1, R9 ;  /* 0x0000000140657824 */ /* 0x000fe200078e0209 */
[----:B------:R-:W-:Y:S01]  /*8d30*/  IADD3 R2, P2, PT, R2, R5, RZ ;  /* 0x0000000502027210 */ /* 0x000fe20007f5e0ff */
[----:B------:R-:W-:Y:S02]  /*8d40*/  IMAD R105, R8, R66, RZ ;  /* 0x0000004208697224 */ /* 0x000fe400078e02ff */
[----:B------:R-:W-:Y:S02]  /*8d50*/  IMAD.MOV.U32 R9, RZ, RZ, RZ ;  /* 0x000000ffff097224 */ /* 0x000fe400078e00ff */
[----:B------:R-:W-:-:S04]  /*8d60*/  IMAD.WIDE.U32 R98, R57, R51, R98 ;  /* 0x0000003339627225 */ /* 0x000fc800078e0062 */
[----:B------:R-:W-:-:S04]  /*8d70*/  IMAD.WIDE.U32 R102, R56, R53, R102 ;  /* 0x0000003538667225 */ /* 0x000fc800078e0066 */
[----:B------:R-:W-:Y:S01]  /*8d80*/  IMAD.MOV.U32 R5, RZ, RZ, RZ ;  /* 0x000000ffff057224 */ /* 0x000fe200078e00ff */
[----:B------:R-:W-:Y:S01]  /*8d90*/  IADD3 R102, P1, PT, R102, R3, RZ ;  /* 0x0000000366667210 */ /* 0x000fe20007f3e0ff */
[----:B------:R-:W-:Y:S01]  /*8da0*/  IMAD.HI.U32 R100, R105, R42, R8 ;  /* 0x0000002a69647227 */ /* 0x000fe200078e0008 */
[----:B------:R-:W-:Y:S02]  /*8db0*/  IADD3 R8, P0, PT, R98, R103, RZ ;  /* 0x0000006762087210 */ /* 0x000fe40007f1e0ff */
[----:B------:R-:W-:Y:S01]  /*8dc0*/  IADD3.X R103, PT, PT, RZ, RZ, RZ, P1, !PT ;  /* 0x000000ffff677210 */ /* 0x000fe20000ffe4ff */
[----:B------:R-:W-:-:S04]  /*8dd0*/  IMAD.WIDE.U32 R6, R104, R45, R6 ;  /* 0x0000002d68067225 */ /* 0x000fc800078e0006 */
        /* <DEDUP_REMOVED lines=32> */
[----:B------:R-:W-:Y:S01]  /*8fe0*/  IMAD.IADD R99, R63, 0x1, R99 ;  /* 0x000000013f637824 */ /* 0x000fe200078e0263 */
[----:B------:R-:W-:Y:S01]  /*8ff0*/  IADD3 R102, P2, PT, R102, R3, RZ ;  /* 0x0000000366667210 */ /* 0x000fe20007f5e0ff */
[----:B------:R-:W-:Y:S01]  /*9000*/  IMAD.WIDE.U32 R6, R104, R46, R6 ;  /* 0x0000002e68067225 */ /* 0x000fe200078e0006 */
[----:B------:R-:W-:-:S03]  /*9010*/  MOV R3, RZ ;  /* 0x000000ff00037202 */ /* 0x000fc60000000f00 */
[----:B------:R-:W-:Y:S01]  /*9020*/  IMAD.X R101, RZ, RZ, RZ, P3 ;  /* 0x000000ffff657224 */ /* 0x000fe200018e06ff */
[----:B------:R-:W-:Y:S01]  /*9030*/  IADD3 R6, P3, PT, R99, R6, RZ ;  /* 0x0000000663067210 */ /* 0x000fe20007f7e0ff */
[----:B------:R-:W-:Y:S02]  /*9040*/  IMAD.X R99, RZ, RZ, RZ, P0 ;  /* 0x000000ffff637224 */ /* 0x000fe400000e06ff */
        /* <DEDUP_REMOVED lines=25> */
[----:B------:R-:W-:Y:S02]  /*91e0*/  HFMA2 R103, -RZ, RZ, 0, 0 ;  /* 0x00000000ff677431 */ /* 0x000fe400000001ff */
[----:B------:R-:W-:Y:S01]  /*91f0*/  IMAD.X R99, RZ, RZ, RZ, P1 ;  /* 0x000000ffff637224 */ /* 0x000fe200008e06ff */
[----:B------:R-:W-:Y:S01]  /*9200*/  IADD3 R6, P0, PT, R109, R6, RZ ;  /* 0x000000066d067210 */ /* 0x000fe20007f1e0ff */
[----:B------:R-:W-:Y:S02]  /*9210*/  IMAD R107, R100, R66, RZ ;  /* 0x00000042646b7224 */ /* 0x000fe400078e02ff */
[----:B------:R-:W-:Y:S02]  /*9220*/  IMAD.MOV.U32 R101, RZ, RZ, RZ ;  /* 0x000000ffff657224 */ /* 0x000fe400078e00ff */
[----:B------:R-:W-:Y:S02]  /*9230*/  IMAD.IADD R113, R59, 0x1, R5 ;  /* 0x000000013b717824 */ /* 0x000fe400078e0205 */
[----:B------:R-:W-:-:S02]  /*9240*/  IMAD.X R5, RZ, RZ, RZ, P4 ;  /* 0x000000ffff057224 */ /* 0x000fc400020e06ff */
[----:B------:R-:W-:-:S04]  /*9250*/  IMAD.WIDE.U32 R2, R55, R51, R2 ;  /* 0x0000003337027225 */ /* 0x000fc800078e0002 */
[----:B------:R-:W-:-:S04]  /*9260*/  IMAD.WIDE.U32 R98, R54, R53, R98 ;  /* 0x0000003536627225 */ /* 0x000fc800078e0062 */
        /* <DEDUP_REMOVED lines=10> */
[----:B------:R-:W-:Y:S01]  /*9310*/  IMAD.X R101, RZ, RZ, RZ, P1 ;  /* 0x000000ffff657224 */ /* 0x000fe200008e06ff */
[----:B------:R-:W-:Y:S01]  /*9320*/  IADD3 R2, P1, PT, R5, R6, RZ ;  /* 0x0000000605027210 */ /* 0x000fe20007f3e0ff */
[----:B------:R-:W-:Y:S01]  /*9330*/  IMAD.WIDE.U32 R102, R58, R51, R102 ;  /* 0x000000333a667225 */ /* 0x000fe200078e0066 */
[----:B------:R-:W-:Y:S02]  /*9340*/  IADD3.X R5, PT, PT, RZ, RZ, RZ, P0, !PT ;  /* 0x000000ffff057210 */ /* 0x000fe400007fe4ff */
[----:B------:R-:W-:Y:S01]  /*9350*/  IADD3 R109, PT, PT, R63, R7, RZ ;  /* 0x000000073f6d7210 */ /* 0x000fe20007ffe0ff */
[----:B------:R-:W-:Y:S02]  /*9360*/  IMAD.X R9, RZ, RZ, RZ, P3 ;  /* 0x000000ffff097224 */ /* 0x000fe400018e06ff */
        /* <DEDUP_REMOVED lines=14> */
[----:B------:R-:W-:Y:S01]  /*9450*/  IADD3.X R101, PT, PT, RZ, RZ, RZ, P2, !PT ;  /* 0x000000ffff657210 */ /* 0x000fe200017fe4ff */
[----:B------:R-:W-:-:S04]  /*9460*/  IMAD.WIDE.U32 R2, R107, R43, R2 ;  /* 0x0000002b6b027225 */ /* 0x000fc800078e0002 */
[----:B------:R-:W-:-:S04]  /*9470*/  IMAD.WIDE.U32 R6, R97, R49, R6 ;  /* 0x0000003161067225 */ /* 0x000fc800078e0006 */
[----:B------:R-:W-:Y:S01]  /*9480*/  IMAD.X R9, RZ, RZ, RZ, P5 ;  /* 0x000000ffff097224 */ /* 0x000fe200028e06ff */
[----:B------:R-:W-:Y:S01]  /*9490*/  IADD3 R4, P5, PT, R109, R4, RZ ;  /* 0x000000046d047210 */ /* 0x000fe20007fbe0ff */
[----:B------:R-:W-:Y:S01]  /*94a0*/  IMAD.IADD R109, R64, 0x1, R3 ;  /* 0x00000001406d7824 */ /* 0x000fe200078e0203 */
        /* <DEDUP_REMOVED lines=9> */
[----:B------:R-:W-:Y:S02]  /*9540*/  IMAD.X R7, RZ, RZ, RZ, P0 ;  /* 0x000000ffff077224 */ /* 0x000fe400000e06ff */
[----:B------:R-:W-:Y:S01]  /*9550*/  IMAD.WIDE.U32 R100, R53, R53, R100 ;  /* 0x0000003535647225 */ /* 0x000fe200078e0064 */
[----:B------:R-:W-:-:S03]  /*9560*/  IADD3.X R9, PT, PT, RZ, RZ, RZ, P4, !PT ;  /* 0x000000ffff097210 */ /* 0x000fc600027fe4ff */
        /* <DEDUP_REMOVED lines=9> */
[----:B------:R-:W-:-:S03]  /*9600*/  IMAD.WIDE.U32 R4, R105, R45, R4 ;  /* 0x0000002d69047225 */ /* 0x000fc600078e0004 */
        /* <DEDUP_REMOVED lines=9> */
[----:B------:R-:W-:Y:S01]  /*96a0*/  IMAD.IADD R109, R62, 0x1, R5 ;  /* 0x000000013e6d7824 */ /* 0x000fe200078e0205 */
[----:B------:R-:W-:Y:S01]  /*96b0*/  IADD3 R98, P2, PT, R98, R9, RZ ;  /* 0x0000000962627210 */ /* 0x000fe20007f5e0ff */
[----:B------:R-:W-:Y:S01]  /*96c0*/  IMAD.X R103, RZ, RZ, RZ, P1 ;  /* 0x000000ffff677224 */ /* 0x000fe200008e06ff */
[----:B------:R-:W-:Y:S01]  /*96d0*/  IADD3 R100, P1, PT, R100, R99, RZ ;  /* 0x0000006364647210 */ /* 0x000fe20007f3e0ff */
        /* <DEDUP_REMOVED lines=15> */
[----:B------:R-:W-:-:S02]  /*97d0*/  IMAD.X R5, RZ, RZ, RZ, P3 ;  /* 0x000000ffff057224 */ /* 0x000fc400018e06ff */
[----:B------:R-:W-:-:S04]  /*97e0*/  IMAD.WIDE.U32 R98, R55, R51, R98 ;  /* 0x0000003337627225 */ /* 0x000fc800078e0062 */
[----:B------:R-:W-:Y:S01]  /*97f0*/  IMAD.IADD R3, R60, 0x1, R3 ;  /* 0x000000013c037824 */ /* 0x000fe200078e0203 */
        /* <DEDUP_REMOVED lines=9> */
[----:B------:R-:W-:-:S04]  /*9890*/  IMAD.WIDE.U32 R2, R105, R46, R2 ;  /* 0x0000002e69027225 */ /* 0x000fc800078e0002 */
[----:B------:R-:W-:Y:S01]  /*98a0*/  IMAD.X R7, RZ, RZ, RZ, P5 ;  /* 0x000000ffff077224 */ /* 0x000fe200028e06ff */
[----:B------:R-:W-:Y:S01]  /*98b0*/  IADD3 R2, P4, PT, R9, R2, RZ ;  /* 0x0000000209027210 */ /* 0x000fe20007f9e0ff */
[----:B------:R-:W-:Y:S01]  /*98c0*/  IMAD.X R99, RZ, RZ, RZ, P3 ;  /* 0x000000ffff637224 */ /* 0x000fe200018e06ff */
[----:B------:R-:W-:Y:S01]  /*98d0*/  IADD3 R3, PT, PT, R61, R3, RZ ;  /* 0x000000033d037210 */ /* 0x000fe20007ffe0ff */
[----:B------:R-:W-:-:S04]  /*98e0*/  IMAD.WIDE.U32 R4, R97, R43, R4 ;  /* 0x0000002b61047225 */ /* 0x000fc800078e0004 */
[----:B------:R-:W-:Y:S02]  /*98f0*/  IMAD.X R101, RZ, RZ, RZ, P1 ;  /* 0x000000ffff657224 */ /* 0x000fe400008e06ff */
[----:B------:R-:W-:-:S04]  /*9900*/  IMAD.WIDE.U32 R6, R106, R48, R6 ;  /* 0x000000306a067225 */ /* 0x000fc800078e0006 */
[----:B------:R-:W-:Y:S01]  /*9910*/  IMAD.X R109, RZ, RZ, RZ, P0 ;  /* 0x000000ffff6d7224 */ /* 0x000fe200000e06ff */
[----:B------:R-:W-:Y:S01]  /*9920*/  IADD3 R6, P1, PT, R3, R6, RZ ;  /* 0x0000000603067210 */ /* 0x000fe20007f3e0ff */
[----:B------:R-:W-:Y:S01]  /*9930*/  IMAD.WIDE.U32 R98, R54, R51, R98 ;  /* 0x0000003336627225 */ /* 0x000fe200078e0062 */
[----:B------:R-:W-:-:S03]  /*9940*/  IADD3 R7, PT, PT, R59, R7, RZ ;  /* 0x000000073b077210 */ /* 0x000fc60007ffe0ff */
[----:B------:R-:W-:Y:S01]  /*9950*/  IMAD.IADD R9, R64, 0x1, R5 ;  /* 0x0000000140097824 */ /* 0x000fe200078e0205 */
[----:B------:R-:W-:Y:S01]  /*9960*/  MOV R5, RZ ;  /* 0x000000ff00057202 */ /* 0x000fe20000000f00 */
[----:B------:R-:W-:Y:S01]  /*9970*/  IMAD.WIDE.U32 R100, R52, R52, R100 ;  /* 0x0000003434647225 */ /* 0x000fe200078e0064 */
[----:B------:R-:W-:-:S03]  /*9980*/  IADD3 R108, P5, PT, R98, R109, RZ ;  /* 0x0000006d626c7210 */ /* 0x000fc60007fbe0ff */
[----:B------:R-:W-:Y:S01]  /*9990*/  IMAD R110, R4, R66, RZ ;  /* 0x00000042046e7224 */ /* 0x000fe200078e02ff */
[----:B------:R-:W-:Y:S01]  /*99a0*/  IADD3 R102, P0, PT, R103, R101, RZ ;  /* 0x0000006567667210 */ /* 0x000fe20007f1e0ff */
[----:B------:R-:W-:Y:S01]  /*99b0*/  IMAD.X R3, RZ, RZ, RZ, P4 ;  /* 0x000000ffff037224 */ /* 0x000fe200020e06ff */
[----:B------:R-:W-:Y:S01]  /*99c0*/  IADD3 R98, P4, PT, R100, R99, RZ ;  /* 0x0000006364627210 */ /* 0x000fe20007f9e0ff */
[----:B------:R-:W-:Y:S01]  /*99d0*/  IMAD.HI.U32 R112, R110, R42, R4 ;  /* 0x0000002a6e707227 */ /* 0x000fe200078e0004 */
[----:B------:R-:W-:Y:S02]  /*99e0*/  IADD3 R4, P6, PT, R7, R8, RZ ;  /* 0x0000000807047210 */ /* 0x000fe40007fde0ff */
[----:B------:R-:W-:Y:S01]  /*99f0*/  IADD3.X R7, PT, PT, RZ, RZ, RZ, P1, !PT ;  /* 0x000000ffff077210 */ /* 0x000fe20000ffe4ff */
[----:B------:R-:W-:Y:S01]  /*9a00*/  IMAD.WIDE.U32 R2, R107, R45, R2 ;  /* 0x0000002d6b027225 */ /* 0x000fe200078e0002 */
[----:B------:R-:W-:-:S03]  /*9a10*/  IADD3.X R99, PT, PT, RZ, RZ, RZ, P4, !PT ;  /* 0x000000ffff637210 */ /* 0x000fc600027fe4ff */
[----:B------:R-:W-:Y:S01]  /*9a20*/  IMAD.X R101, RZ, RZ, RZ, P2 ;  /* 0x000000ffff657224 */ /* 0x000fe200010e06ff */
[----:B------:R-:W-:Y:S01]  /*9a30*/  IADD3 R2, P3, PT, R9, R2, RZ ;  /* 0x0000000209027210 */ /* 0x000fe20007f7e0ff */
[----:B------:R-:W-:Y:S02]  /*9a40*/  IMAD.X R103, RZ, RZ, RZ, P0 ;  /* 0x000000ffff677224 */ /* 0x000fe400000e06ff */
[----:B------:R-:W-:Y:S01]  /*9a50*/  IMAD.IADD R3, R62, 0x1, R3 ;  /* 0x000000013e037824 */ /* 0x000fe200078e0203 */
[----:B------:R-:W-:Y:S01]  /*9a60*/  IADD3 R101, P2, PT, R101, R108, RZ ;  /* 0x0000006c65657210 */ /* 0x000fe20007f5e0ff */
[----:B------:R-:W-:-:S04]  /*9a70*/  IMAD.WIDE.U32 R6, R105, R47, R6 ;  /* 0x0000002f69067225 */ /* 0x000fc800078e0006 */
[----:B------:R-:W-:Y:S01]  /*9a80*/  IMAD.WIDE.U32 R98, R53, R51, R98 ;  /* 0x0000003335627225 */ /* 0x000fe200078e0062 */
[----:B------:R-:W-:-:S03]  /*9a90*/  IADD3 R7, PT, PT, R60, R7, RZ ;  /* 0x000000073c077210 */ /* 0x000fc60007ffe0ff */
[----:B------:R-:W-:-:S04]  /*9aa0*/  IMAD.WIDE.U32 R102, R52, R51, R102 ;  /* 0x0000003334667225 */ /* 0x000fc800078e0066 */
        /* <DEDUP_REMOVED lines=45> */
[----:B------:R-:W-:Y:S02]  /*9d80*/  IMAD.X R9, RZ, RZ, RZ, P3 ;  /* 0x000000ffff097224 */ /* 0x000fe400018e06ff */
        /* <DEDUP_REMOVED lines=16> */
[----:B------:R-:W-:Y:S01]  /*9e90*/  IADD3.X R109, PT, PT, RZ, RZ, RZ, P3, !PT ;  /* 0x000000ffff6d7210 */ /* 0x000fe20001ffe4ff */
[----:B------:R-:W-:Y:S01]  /*9ea0*/  IMAD.IADD R4, R59, 0x1, R3 ;  /* 0x000000013b047824 */ /* 0x000fe200078e0203 */
[----:B------:R-:W-:Y:S01]  /*9eb0*/  IADD3 R2, P6, PT, R5, R2, RZ ;  /* 0x0000000205027210 */ /* 0x000fe20007fde0ff */
[----:B------:R-:W-:Y:S01]  /*9ec0*/  IMAD.WIDE.U32 R8, R98, R43, R8 ;  /* 0x0000002b62087225 */ /* 0x000fe200078e0008 */
[----:B------:R-:W-:Y:S02]  /*9ed0*/  IADD3 R100, P3, PT, R100, R101, RZ ;  /* 0x0000006564647210 */ /* 0x000fe40007f7e0ff */
        /* <DEDUP_REMOVED lines=17> */
[----:B------:R-:W-:-:S04]  /*9ff0*/  IMAD.WIDE.U32 R2, R110, R46, R2 ;  /* 0x0000002e6e027225 */ /* 0x000fc800078e0002 */
[----:B------:R-:W-:Y:S02]  /*a000*/  IMAD.IADD R107, R63, 0x1, R109 ;  /* 0x000000013f6b7824 */ /* 0x000fe400078e026d */
[----:B------:R-:W-:-:S04]  /*a010*/  IMAD.WIDE.U32 R6, R52, R51, R6 ;  /* 0x0000003334067225 */ /* 0x000fc800078e0006 */
[----:B------:R-:W-:Y:S02]  /*a020*/  IMAD.X R99, RZ, RZ, RZ, P0 ;  /* 0x000000ffff637224 */ /* 0x000fe400000e06ff */
[----:B------:R-:W-:Y:S01]  /*a030*/  IMAD.X R102, RZ, RZ, RZ, P2 ;  /* 0x000000ffff667224 */ /* 0x000fe200010e06ff */
[----:B------:R-:W-:Y:S01]  /*a040*/  IADD3 R106, P2, PT, R107, R2, RZ ;  /* 0x000000026b6a7210 */ /* 0x000fe20007f5e0ff */
        /* <DEDUP_REMOVED lines=9> */
[----:B------:R-:W-:Y:S01]  /*a0e0*/  IMAD.WIDE.U32 R106, R98, R45, R106 ;  /* 0x0000002d626a7225 */ /* 0x000fe200078e006a */
[----:B------:R-:W-:-:S02]  /*a0f0*/  IADD3 R4, P4, PT, R5, R6, RZ ;  /* 0x0000000605047210 */ /* 0x000fc40007f9e0ff */
[----:B------:R-:W-:Y:S02]  /*a100*/  IADD3.X R3, PT, PT, RZ, RZ, RZ, P5, !PT ;  /* 0x000000ffff037210 */ /* 0x000fe40002ffe4ff */
[----:B------:R-:W-:Y:S01]  /*a110*/  IADD3 R105, PT, PT, R62, R107, RZ ;  /* 0x0000006b3e697210 */ /* 0x000fe20007ffe0ff */
[----:B------:R-:W-:Y:S01]  /*a120*/  IMAD.X R5, RZ, RZ, RZ, P4 ;  /* 0x000000ffff057224 */ /* 0x000fe200020e06ff */
[----:B------:R-:W-:Y:S01]  /*a130*/  IADD3 R6, P2, PT, R9, R102, RZ ;  /* 0x0000006609067210 */ /* 0x000fe20007f5e0ff */
[----:B------:R-:W-:-:S04]  /*a140*/  IMAD.WIDE.U32 R2, R110, R47, R2 ;  /* 0x0000002f6e027225 */ /* 0x000fc800078e0002 */
[----:B------:R-:W-:Y:S01]  /*a150*/  IMAD.WIDE.U32 R4, R97, R49, R4 ;  /* 0x0000003161047225 */ /* 0x000fe200078e0004 */
[----:B------:R-:W-:-:S03]  /*a160*/  IADD3 R104, P4, PT, R105, R2, RZ ;  /* 0x0000000269687210 */ /* 0x000fc60007f9e0ff */
[----:B------:R-:W-:Y:S01]  /*a170*/  IMAD.IADD R3, R60, 0x1, R3 ;  /* 0x000000013c037824 */ /* 0x000fe200078e0203 */
[----:B------:R-:W-:Y:S01]  /*a180*/  IADD3.X R105, PT, PT, RZ, RZ, RZ, P4, !PT ;  /* 0x000000ffff697210 */ /* 0x000fe200027fe4ff */
[----:B------:R-:W-:-:S03]  /*a190*/  IMAD.X R9, RZ, RZ, RZ, P3 ;  /* 0x000000ffff097224 */ /* 0x000fc600018e06ff */
        /* <DEDUP_REMOVED lines=8> */
[----:B------:R-:W-:Y:S02]  /*a220*/  IMAD.IADD R9, R50, 0x1, R5 ;  /* 0x0000000132097824 */ /* 0x000fe400078e0205 */
[----:B------:R-:W-:-:S03]  /*a230*/  IMAD.WIDE.U32 R102, R110, R48, R2 ;  /* 0x000000306e667225 */ /* 0x000fc600078e0002 */
[----:B------:R-:W-:Y:S01]  /*a240*/  IADD3 R9, P5, PT, R9, R4, RZ ;  /* 0x0000000409097210 */ /* 0x000fe20007fbe0ff */
[----:B------:R-:W-:Y:S02]  /*a250*/  IMAD.IADD R5, R61, 0x1, R105 ;  /* 0x000000013d057824 */ /* 0x000fe400078e0269 */
[----:B------:R-:W-:Y:S01]  /*a260*/  IMAD.WIDE.U32 R2, R51, R51, R6 ;  /* 0x0000003333027225 */ /* 0x000fe200078e0006 */
[----:B------:R-:W-:Y:S02]  /*a270*/  IADD3.X R7, PT, PT, RZ, RZ, RZ, P1, !PT ;  /* 0x000000ffff077210 */ /* 0x000fe40000ffe4ff */
[----:B------:R-:W-:Y:S01]  /*a280*/  IADD3 R102, P6, PT, R5, R102, RZ ;  /* 0x0000006605667210 */ /* 0x000fe20007fde0ff */
[----:B------:R-:W-:Y:S02]  /*a290*/  IMAD.IADD R4, R59, 0x1, R103 ;  /* 0x000000013b047824 */ /* 0x000fe400078e0267 */
        /* <DEDUP_REMOVED lines=20> */
[----:B------:R-:W-:-:S03]  /*a3e0*/  IMAD.X R6, RZ, RZ, RZ, P1 ;  /* 0x000000ffff067224 */ /* 0x000fc600008e06ff */
[----:B------:R-:W-:Y:S01]  /*a3f0*/  IADD3 R2, P5, PT, R2, R7, RZ ;  /* 0x0000000702027210 */ /* 0x000fe20007fbe0ff */
[----:B------:R-:W-:Y:S01]  /*a400*/  IMAD.WIDE.U32 R100, R98, R48, R100 ;  /* 0x0000003062647225 */ /* 0x000fe200078e0064 */
[----:B------:R-:W-:Y:S02]  /*a410*/  IADD3.X R7, PT, PT, RZ, RZ, RZ, P2, !PT ;  /* 0x000000ffff077210 */ /* 0x000fe400017fe4ff */
[----:B------:R-:W-:Y:S01]  /*a420*/  IADD3 R5, P0, PT, R5, R2, RZ ;  /* 0x0000000205057210 */ /* 0x000fe20007f1e0ff */
[----:B------:R-:W-:Y:S01]  /*a430*/  IMAD.IADD R2, R59, 0x1, R101 ;  /* 0x000000013b027824 */ /* 0x000fe200078e0265 */
[----:B------:R-:W-:Y:S02]  /*a440*/  IADD3 R4, PT, PT, R7, R3, R4 ;  /* 0x0000000307047210 */ /* 0x000fe40007ffe004 */
[----:B------:R-:W-:Y:S02]  /*a450*/  MOV R7, R108 ;  /* 0x0000006c00077202 */ /* 0x000fe40000000f00 */
        /* <DEDUP_REMOVED lines=43> */
.L_x_516:
        /* <DEDUP_REMOVED lines=23> */
.L_x_517:
[----:B------:R-:W-:Y:S01]  /*a880*/  CS2R R102, SRZ ;  /* 0x0000000000667805 */ /* 0x000fe2000001ff00 */
[----:B------:R-:W-:Y:S02]  /*a890*/  HFMA2 R101, -RZ, RZ, 0, 0 ;  /* 0x00000000ff657431 */ /* 0x000fe400000001ff */
[----:B------:R-:W-:Y:S01]  /*a8a0*/  IMAD.WIDE.U32 R106, R8, R10, RZ ;  /* 0x0000000a086a7225 */ /* 0x000fe200078e00ff */
[----:B------:R-:W-:-:S03]  /*a8b0*/  CS2R R112, SRZ ;  /* 0x0000000000707805 */ /* 0x000fc6000001ff00 */
        /* <DEDUP_REMOVED lines=21> */
[----:B------:R-:W-:Y:S02]  /*aa10*/  IADD3 R109, PT, PT, R114, R107, RZ ;  /* 0x0000006b726d7210 */ /* 0x000fe40007ffe0ff */
[----:B------:R-:W-:Y:S01]  /*aa20*/  MOV R107, RZ ;  /* 0x000000ff006b7202 */ /* 0x000fe20000000f00 */
[----:B------:R-:W-:Y:S01]  /*aa30*/  IMAD.WIDE.U32 R100, R105, R43, R100 ;  /* 0x0000002b69647225 */ /* 0x000fe200078e0064 */
[----:B------:R-:W-:-:S03]  /*aa40*/  IADD3 R108, P0, PT, R109, R98, RZ ;  /* 0x000000626d6c7210 */ /* 0x000fc60007f1e0ff */
[----:B------:R-:W-:Y:S02]  /*aa50*/  IMAD.IADD R97, R64, 0x1, R101 ;  /* 0x0000000140617824 */ /* 0x000fe400078e0265 */
[----:B------:R-:W-:Y:S02]  /*aa60*/  HFMA2 R101, -RZ, RZ, 0, 0 ;  /* 0x00000000ff657431 */ /* 0x000fe400000001ff */
[----:B------:R-:W-:Y:S02]  /*aa70*/  IMAD.X R109, RZ, RZ, RZ, P0 ;  /* 0x000000ffff6d7224 */ /* 0x000fe400000e06ff */
[----:B------:R-:W-:-:S04]  /*aa80*/  IMAD.WIDE.U32 R106, R12, R8, R106 ;  /* 0x000000080c6a7225 */ /* 0x000fc800078e006a */
[----:B------:R-:W-:Y:S01]  /*aa90*/  IMAD.IADD R98, R99, 0x1, R112 ;  /* 0x0000000163627824 */ /* 0x000fe200078e0270 */
[----:B------:R-:W-:Y:S01]  /*aaa0*/  IADD3 R106, P0, PT, R97, R106, RZ ;  /* 0x0000006a616a7210 */ /* 0x000fe20007f1e0ff */
[----:B------:R-:W-:Y:S02]  /*aab0*/  IMAD R132, R100, R66, RZ ;  /* 0x0000004264847224 */ /* 0x000fe400078e02ff */
[----:B------:R-:W-:-:S04]  /*aac0*/  IMAD.WIDE.U32 R108, R11, R6, R108 ;  /* 0x000000060b6c7225 */ /* 0x000fc800078e006c */
[----:B------:R-:W-:Y:S02]  /*aad0*/  IMAD.IADD R99, R103, 0x1, R107 ;  /* 0x0000000167637824 */ /* 0x000fe400078e026b */
[----:B------:R-:W-:-:S03]  /*aae0*/  IMAD.HI.U32 R104, R132, R42, R100 ;  /* 0x0000002a84687227 */ /* 0x000fc600078e0064 */
[----:B------:R-:W-:Y:S01]  /*aaf0*/  IADD3 R100, P1, PT, R99, R108, RZ ;  /* 0x0000006c63647210 */ /* 0x000fe20007f3e0ff */
[----:B------:R-:W-:Y:S01]  /*ab00*/  IMAD.IADD R109, R102, 0x1, R109 ;  /* 0x00000001666d7824 */ /* 0x000fe200078e026d */
[----:B------:R-:W-:Y:S01]  /*ab10*/  MOV R99, RZ ;  /* 0x000000ff00637202 */ /* 0x000fe20000000f00 */
[----:B------:R-:W-:Y:S02]  /*ab20*/  IMAD.X R107, RZ, RZ, RZ, P0 ;  /* 0x000000ffff6b7224 */ /* 0x000fe400000e06ff */
[----:B------:R-:W-:Y:S02]  /*ab30*/  IMAD.X R101, RZ, RZ, RZ, P1 ;  /* 0x000000ffff657224 */ /* 0x000fe400008e06ff */
[----:B------:R-:W-:-:S04]  /*ab40*/  IMAD.WIDE.U32 R98, R10, R4, R98 ;  /* 0x000000040a627225 */ /* 0x000fc800078e0062 */
[----:B------:R-:W-:Y:S01]  /*ab50*/  IMAD.IADD R97, R65, 0x1, R104 ;  /* 0x0000000141617824 */ /* 0x000fe200078e0268 */
[----:B------:R-:W-:Y:S01]  /*ab60*/  IADD3 R108, P0, PT, R109, R98, RZ ;  /* 0x000000626d6c7210 */ /* 0x000fe20007f1e0ff */
[----:B------:R-:W-:Y:S01]  /*ab70*/  IMAD.WIDE.U32 R106, R105, R44, R106 ;  /* 0x0000002c696a7225 */ /* 0x000fe200078e006a */
[----:B------:R-:W-:-:S03]  /*ab80*/  IADD3 R98, PT, PT, R99, R113, RZ ;  /* 0x0000007163627210 */ /* 0x000fc60007ffe0ff */
[----:B------:R-:W-:Y:S02]  /*ab90*/  HFMA2 R99, -RZ, RZ, 0, 0 ;  /* 0x00000000ff637431 */ /* 0x000fe400000001ff */
        /* <DEDUP_REMOVED lines=11> */
[----:B------:R-:W-:-:S04]  /*ac50*/  IMAD.WIDE.U32 R106, R132, R43, R106 ;  /* 0x0000002b846a7225 */ /* 0x000fc800078e006a */
[----:B------:R-:W-:Y:S01]  /*ac60*/  IMAD.X R111, RZ, RZ, RZ, P0 ;  /* 0x000000ffff6f7224 */ /* 0x000fe200000e06ff */
[----:B------:R-:W-:Y:S01]  /*ac70*/  IADD3 R98, P0, PT, R109, R98, RZ ;  /* 0x000000626d627210 */ /* 0x000fe20007f1e0ff */
[----:B------:R-:W-:Y:S01]  /*ac80*/  IMAD.MOV.U32 R104, RZ, RZ, RZ ;  /* 0x000000ffff687224 */ /* 0x000fe200078e00ff */
[----:B------:R-:W-:Y:S01]  /*ac90*/  IADD3 R117, PT, PT, R64, R107, RZ ;  /* 0x0000006b40757210 */ /* 0x000fe20007ffe0ff */
[----:B------:R-:W-:-:S04]  /*aca0*/  IMAD.WIDE.U32 R100, R13, R8, R100 ;  /* 0x000000080d647225 */ /* 0x000fc800078e0064 */
[----:B------:R-:W-:Y:S01]  /*acb0*/  IMAD.IADD R108, R99, 0x1, R104 ;  /* 0x00000001636c7824 */ /* 0x000fe200078e0268 */
[----:B------:R-:W-:Y:S01]  /*acc0*/  IADD3 R100, P2, PT, R97, R100, RZ ;  /* 0x0000006461647210 */ /* 0x000fe20007f5e0ff */
        /* <DEDUP_REMOVED lines=9> */
[----:B------:R-:W-:Y:S01]  /*ad60*/  IADD3 R98, P0, PT, R111, R98, RZ ;  /* 0x000000626f627210 */ /* 0x000fe20007f1e0ff */
[----:B------:R-:W-:Y:S01]  /*ad70*/  IMAD.MOV.U32 R109, RZ, RZ, RZ ;  /* 0x000000ffff6d7224 */ /* 0x000fe200078e00ff */
[----:B------:R-:W-:Y:S01]  /*ad80*/  IADD3.X R101, PT, PT, RZ, RZ, RZ, P2, !PT ;  /* 0x000000ffff657210 */ /* 0x000fe200017fe4ff */
[----:B------:R-:W-:Y:S02]  /*ad90*/  IMAD.X R107, RZ, RZ, RZ, P1 ;  /* 0x000000ffff6b7224 */ /* 0x000fe400008e06ff */
[----:B------:R-:W-:-:S04]  /*ada0*/  IMAD.WIDE.U32 R108, R10, R2, R108 ;  /* 0x000000020a6c7225 */ /* 0x000fc800078e006c */
[----:B------:R-:W-:Y:S02]  /*adb0*/  IMAD.IADD R111, R113, 0x1, R99 ;  /* 0x00000001716f7824 */ /* 0x000fe400078e0263 */
[----:B------:R-:W-:Y:S02]  /*adc0*/  IMAD.X R99, RZ, RZ, RZ, P0 ;  /* 0x000000ffff637224 */ /* 0x000fe400000e06ff */
[----:B------:R-:W-:Y:S01]  /*add0*/  IMAD.WIDE.U32 R106, R13, R7, R106 ;  /* 0x000000070d6a7225 */ /* 0x000fe200078e006a */
[----:B------:R-:W-:-:S03]  /*ade0*/  IADD3 R108, P0, PT, R111, R108, RZ ;  /* 0x0000006c6f6c7210 */ /* 0x000fc60007f1e0ff */
[----:B------:R-:W-:Y:S02]  /*adf0*/  IMAD.MOV.U32 R97, RZ, RZ, RZ ;  /* 0x000000ffff617224 */ /* 0x000fe400078e00ff */
[----:B------:R-:W-:-:S03]  /*ae00*/  IMAD.WIDE.U32 R98, R12, R5, R98 ;  /* 0x000000050c627225 */ /* 0x000fc600078e0062 */
[----:B------:R-:W-:Y:S01]  /*ae10*/  IADD3 R118, PT, PT, R109, R97, RZ ;  /* 0x000000616d767210 */ /* 0x000fe20007ffe0ff */
[----:B------:R-:W-:Y:S01]  /*ae20*/  IMAD.IADD R107, R114, 0x1, R107 ;  /* 0x00000001726b7824 */ /* 0x000fe200078e026b */
[----:B------:R-:W-:Y:S01]  /*ae30*/  IADD3 R131, PT, PT, R112, R99, RZ ;  /* 0x0000006370837210 */ /* 0x000fe20007ffe0ff */
[----:B------:R-:W-:Y:S02]  /*ae40*/  IMAD.X R109, RZ, RZ, RZ, P0 ;  /* 0x000000ffff6d7224 */ /* 0x000fe400000e06ff */
        /* <DEDUP_REMOVED lines=10> */
[----:B------:R-:W-:Y:S02]  /*aef0*/  HFMA2 R119, -RZ, RZ, 0, 0 ;  /* 0x00000000ff777431 */ /* 0x000fe400000001ff */
        /* <DEDUP_REMOVED lines=8> */
[----:B------:R-:W-:-:S03]  /*af80*/  IMAD.WIDE.U32 R118, R9, R10, R118 ;  /* 0x0000000a09767225 */ /* 0x000fc600078e0076 */
[----:B------:R-:W-:Y:S01]  /*af90*/  IADD3 R98, P1, PT, R101, R98, RZ ;  /* 0x0000006265627210 */ /* 0x000fe20007f3e0ff */
[----:B------:R-:W-:Y:S02]  /*afa0*/  IMAD.X R107, RZ, RZ, RZ, P2 ;  /* 0x000000ffff6b7224 */ /* 0x000fe400010e06ff */
        /* <DEDUP_REMOVED lines=22> */
[----:B------:R-:W-:Y:S01]  /*b110*/  IMAD.IADD R131, R61, 0x1, R107 ;  /* 0x000000013d837824 */ /* 0x000fe200078e026b */
[----:B------:R-:W-:Y:S01]  /*b120*/  IADD3 R99, PT, PT, R114, R99, RZ ;  /* 0x0000006372637210 */ /* 0x000fe20007ffe0ff */
[----:B------:R-:W-:-:S04]  /*b130*/  IMAD.WIDE.U32 R108, R13, R5, R108 ;  /* 0x000000050d6c7225 */ /* 0x000fc800078e006c */
[----:B------:R-:W-:Y:S02]  /*b140*/  IMAD.X R107, RZ, RZ, RZ, P3 ;  /* 0x000000ffff6b7224 */ /* 0x000fe400018e06ff */
        /* <DEDUP_REMOVED lines=21> */
[----:B------:R-:W-:Y:S01]  /*b2a0*/  IMAD.WIDE.U32 R100, R115, R44, R100 ;  /* 0x0000002c73647225 */ /* 0x000fe200078e0064 */
[----:B------:R-:W-:-:S03]  /*b2b0*/  IADD3.X R107, PT, PT, RZ, RZ, RZ, P1, !PT ;  /* 0x000000ffff6b7210 */ /* 0x000fc60000ffe4ff */
[----:B------:R-:W-:Y:S02]  /*b2c0*/  IMAD.IADD R109, R65, 0x1, R116 ;  /* 0x00000001416d7824 */ /* 0x000fe400078e0274 */
[----:B------:R-:W-:Y:S02]  /*b2d0*/  IMAD.X R99, RZ, RZ, RZ, P3 ;  /* 0x000000ffff637224 */ /* 0x000fe400018e06ff */
[----:B------:R-:W-:Y:S01]  /*b2e0*/  IMAD.WIDE.U32 R106, R13, R4, R106 ;  /* 0x000000040d6a7225 */ /* 0x000fe200078e006a */
[----:B------:R-:W-:Y:S02]  /*b2f0*/  IADD3 R100, P4, PT, R109, R100, RZ ;  /* 0x000000646d647210 */ /* 0x000fe40007f9e0ff */
[----:B------:R-:W-:Y:S01]  /*b300*/  IADD3.X R109, PT, PT, RZ, RZ, RZ, P0, !PT ;  /* 0x000000ffff6d7210 */ /* 0x000fe200007fe4ff */
        /* <DEDUP_REMOVED lines=30> */
[----:B------:R-:W-:Y:S01]  /*b4f0*/  IMAD.IADD R133, R61, 0x1, R99 ;  /* 0x000000013d857824 */ /* 0x000fe200078e0263 */
[----:B------:R-:W-:Y:S01]  /*b500*/  IADD3.X R99, PT, PT, RZ, RZ, RZ, P1, !PT ;  /* 0x000000ffff637210 */ /* 0x000fe20000ffe4ff */
[----:B------:R-:W-:Y:S02]  /*b510*/  IMAD.MOV.U32 R100, RZ, RZ, R110 ;  /* 0x000000ffff647224 */ /* 0x000fe400078e006e */
        /* <DEDUP_REMOVED lines=25> */
[----:B------:R-:W-:Y:S01]  /*b6b0*/  IADD3 R118, P0, PT, R119, R118, RZ ;  /* 0x0000007677767210 */ /* 0x000fe20007f1e0ff */
        /* <DEDUP_REMOVED lines=9> */
[----:B------:R-:W-:Y:S01]  /*b750*/  MOV R107, RZ ;  /* 0x000000ff006b7202 */ /* 0x000fe20000000f00 */
        /* <DEDUP_REMOVED lines=19> */
[----:B------:R-:W-:Y:S01]  /*b890*/  IADD3 R117, PT, PT, R104, R111, RZ ;  /* 0x0000006f68757210 */ /* 0x000fe20007ffe0ff */
[----:B------:R-:W-:Y:S02]  /*b8a0*/  IMAD.X R119, RZ, RZ, RZ, P0 ;  /* 0x000000ffff777224 */ /* 0x000fe400000e06ff */
[----:B------:R-:W-:-:S04]  /*b8b0*/  IMAD.WIDE.U32 R98, R131, R43, R98 ;  /* 0x0000002b83627225 */ /* 0x000fc800078e0062 */
[----:B------:R-:W-:-:S04]  /*b8c0*/  IMAD.WIDE.U32 R118, R9, R13, R118 ;  /* 0x0000000d09767225 */ /* 0x000fc800078e0076 */
[----:B------:R-:W-:Y:S02]  /*b8d0*/  IMAD.IADD R137, R64, 0x1, R99 ;  /* 0x0000000140897824 */ /* 0x000fe400078e0263 */
[----:B------:R-:W-:Y:S02]  /*b8e0*/  HFMA2 R99, -RZ, RZ, 0, 0 ;  /* 0x00000000ff637431 */ /* 0x000fe400000001ff */
[----:B------:R-:W-:Y:S01]  /*b8f0*/  IMAD.X R107, RZ, RZ, RZ, P3 ;  /* 0x000000ffff6b7224 */ /* 0x000fe200018e06ff */
[----:B------:R-:W-:Y:S01]  /*b900*/  IADD3 R116, P0, PT, R118, R117, RZ ;  /* 0x0000007576747210 */ /* 0x000fe20007f1e0ff */
[----:B------:R-:W-:-:S04]  /*b910*/  IMAD.WIDE.U32 R100, R115, R46, R100 ;  /* 0x0000002e73647225 */ /* 0x000fc800078e0064 */
[----:B------:R-:W-:Y:S01]  /*b920*/  IMAD.X R111, RZ, RZ, RZ, P2 ;  /* 0x000000ffff6f7224 */ /* 0x000fe200010e06ff */
[----:B------:R-:W-:Y:S01]  /*b930*/  IADD3 R100, P1, PT, R133, R100, RZ ;  /* 0x0000006485647210 */ /* 0x000fe20007f3e0ff */
[----:B------:R-:W-:Y:S01]  /*b940*/  IMAD.WIDE.U32 R106, R105, R49, R106 ;  /* 0x00000031696a7225 */ /* 0x000fe200078e006a */
[----:B------:R-:W-:-:S03]  /*b950*/  IADD3 R133, PT, PT, R61, R101, RZ ;  /* 0x000000653d857210 */ /* 0x000fc60007ffe0ff */
        /* <DEDUP_REMOVED lines=39> */
[----:B------:R-:W-:Y:S01]  /*bbd0*/  IADD3 R117, PT, PT, R63, R101, RZ ;  /* 0x000000653f757210 */ /* 0x000fe20007ffe0ff */
[----:B------:R-:W-:Y:S01]  /*bbe0*/  IMAD.WIDE.U32 R98, R17, R6, R98 ;  /* 0x0000000611627225 */ /* 0x000fe200078e0062 */
[----:B------:R-:W-:-:S03]  /*bbf0*/  IADD3 R100, P1, PT, R107, R100, RZ ;  /* 0x000000646b647210 */ /* 0x000fc60007f3e0ff */
[----:B------:R-:W-:Y:S02]  /*bc00*/  IMAD.X R101, RZ, RZ, RZ, P0 ;  /* 0x000000ffff657224 */ /* 0x000fe400000e06ff */
[----:B------:R-:W-:-:S03]  /*bc10*/  IMAD.WIDE.U32 R118, R9, R14, R118 ;  /* 0x0000000e09767225 */ /* 0x000fc600078e0076 */
[----:B------:R-:W-:Y:S01]  /*bc20*/  IADD3 R116, P2, PT, R101, R98, RZ ;  /* 0x0000006265747210 */ /* 0x000fe20007f5e0ff */
        /* <DEDUP_REMOVED lines=29> */
[----:B------:R-:W-:Y:S01]  /*be00*/  IMAD.IADD R119, R61, 0x1, R107 ;  /* 0x000000013d777824 */ /* 0x000fe200078e026b */
[----:B------:R-:W-:Y:S01]  /*be10*/  IADD3.X R107, PT, PT, RZ, RZ, RZ, P5, !PT ;  /* 0x000000ffff6b7210 */ /* 0x000fe20002ffe4ff */
[----:B------:R-:W-:-:S04]  /*be20*/  IMAD.WIDE.U32 R108, R17, R5, R108 ;  /* 0x00000005116c7225 */ /* 0x000fc800078e006c */
[----:B------:R-:W-:Y:S02]  /*be30*/  IMAD.X R99, RZ, RZ, RZ, P6 ;  /* 0x000000ffff637224 */ /* 0x000fe400030e06ff */
[----:B------:R-:W-:-:S04]  /*be40*/  IMAD.WIDE.U32 R110, R115, R48, R110 ;  /* 0x00000030736e7225 */ /* 0x000fc800078e006e */
[----:B------:R-:W-:Y:S01]  /*be50*/  IMAD.HI.U32 R116, R132, R42, R100 ;  /* 0x0000002a84747227 */ /* 0x000fe200078e0064 */
[----:B------:R-:W-:Y:S02]  /*be60*/  IADD3.X R101, PT, PT, RZ, RZ, RZ, P2, !PT ;  /* 0x000000ffff657210 */ /* 0x000fe400017fe4ff */
[----:B------:R-:W-:Y:S01]  /*be70*/  IADD3 R100, P3, PT, R119, R110, RZ ;  /* 0x0000006e77647210 */ /* 0x000fe20007f7e0ff */
[----:B------:R-:W-:Y:S01]  /*be80*/  IMAD.IADD R109, R112, 0x1, R109 ;  /* 0x00000001706d7824 */ /* 0x000fe200078e026d */
        /* <DEDUP_REMOVED lines=21> */
[----:B------:R-:W-:Y:S01]  /*bfe0*/  IMAD.WIDE.U32 R108, R115, R49, R108 ;  /* 0x00000031736c7225 */ /* 0x000fe200078e006c */
[----:B------:R-:W-:-:S03]  /*bff0*/  IADD3 R133, PT, PT, R113, R99, RZ ;  /* 0x0000006371857210 */ /* 0x000fc60007ffe0ff */
[----:B------:R-:W-:Y:S02]  /*c000*/  IMAD.IADD R101, R60, 0x1, R101 ;  /* 0x000000013c657824 */ /* 0x000fe400078e0265 */
[----:B------:R-:W-:-:S03]  /*c010*/  IMAD.WIDE.U32 R98, R16, R2, R110 ;  /* 0x0000000210627225 */ /* 0x000fc600078e006e */
[----:B------:R-:W-:Y:S01]  /*c020*/  IADD3 R110, P6, PT, R101, R108, RZ ;  /* 0x0000006c656e7210 */ /* 0x000fe20007fde0ff */
[----:B------:R-:W-:Y:S01]  /*c030*/  IMAD.IADD R107, R62, 0x1, R107 ;  /* 0x000000013e6b7824 */ /* 0x000fe200078e026b */
[----:B------:R-:W-:Y:S01]  /*c040*/  IADD3 R108, P2, PT, R133, R98, RZ ;  /* 0x00000062856c7210 */ /* 0x000fe20007f5e0ff */
[----:B------:R-:W-:Y:S02]  /*c050*/  IMAD.IADD R101, R97, 0x1, R99 ;  /* 0x0000000161657824 */ /* 0x000fe400078e0263 */
[----:B------:R-:W-:Y:S01]  /*c060*/  IMAD.IADD R115, R50, 0x1, R109 ;  /* 0x0000000132737824 */ /* 0x000fe200078e026d */
        /* <DEDUP_REMOVED lines=11> */
[----:B------:R-:W-:Y:S02]  /*c120*/  IADD3 R106, P4, PT, R99, R106, RZ ;  /* 0x0000006a636a7210 */ /* 0x000fe40007f9e0ff */
[----:B------:R-:W-:Y:S01]  /*c130*/  IADD3 R107, PT, PT, R63, R107, RZ ;  /* 0x0000006b3f6b7210 */ /* 0x000fe20007ffe0ff */
[----:B------:R-:W-:Y:S01]  /*c140*/  IMAD.X R109, RZ, RZ, RZ, P2 ;  /* 0x000000ffff6d7224 */ /* 0x000fe200010e06ff */
[----:B------:R-:W-:Y:S01]  /*c150*/  IADD3.X R119, PT, PT, RZ, RZ, RZ, P5, !PT ;  /* 0x000000ffff777210 */ /* 0x000fe20002ffe4ff */
[----:B------:R-:W-:Y:S01]  /*c160*/  IMAD.WIDE.U32 R110, R130, R48, R110 ;  /* 0x00000030826e7225 */ /* 0x000fe200078e006e */
[----:B------:R-:W-:Y:S02]  /*c170*/  IADD3 R100, P2, PT, R107, R100, RZ ;  /* 0x000000646b647210 */ /* 0x000fe40007f5e0ff */
[----:B------:R-:W-:Y:S01]  /*c180*/  IADD3.X R107, PT, PT, RZ, RZ, RZ, P4, !PT ;  /* 0x000000ffff6b7210 */ /* 0x000fe200027fe4ff */
[----:B------:R-:W-:-:S02]  /*c190*/  IMAD.IADD R101, R61, 0x1, R101 ;  /* 0x000000013d657824 */ /* 0x000fc400078e0265 */
[----:B------:R-:W-:Y:S02]  /*c1a0*/  IMAD.X R99, RZ, RZ, RZ, P1 ;  /* 0x000000ffff637224 */ /* 0x000fe400008e06ff */
        /* <DEDUP_REMOVED lines=13> */
[----:B------:R-:W-:Y:S02]  /*c280*/  IMAD.IADD R107, R64, 0x1, R107 ;  /* 0x00000001406b7824 */ /* 0x000fe400078e026b */
[----:B------:R-:W-:-:S03]  /*c290*/  IMAD.WIDE.U32 R108, R131, R47, R108 ;  /* 0x0000002f836c7225 */ /* 0x000fc600078e006c */
[----:B------:R-:W-:Y:S01]  /*c2a0*/  IADD3 R100, P4, PT, R107, R100, RZ ;  /* 0x000000646b647210 */ /* 0x000fe20007f9e0ff */
[----:B------:R-:W-:Y:S01]  /*c2b0*/  IMAD.X R136, RZ, RZ, RZ, P1 ;  /* 0x000000ffff887224 */ /* 0x000fe200008e06ff */
[----:B------:R-:W-:Y:S01]  /*c2c0*/  MOV R107, RZ ;  /* 0x000000ff006b7202 */ /* 0x000fe20000000f00 */
[----:B------:R-:W-:Y:S02]  /*c2d0*/  IMAD.IADD R101, R62, 0x1, R101 ;  /* 0x000000013e657824 */ /* 0x000fe400078e0265 */
[----:B------:R-:W-:Y:S01]  /*c2e0*/  IMAD.WIDE.U32 R110, R130, R49, R110 ;  /* 0x00000031826e7225 */ /* 0x000fe200078e006e */
[----:B------:R-:W-:Y:S02]  /*c2f0*/  IADD3 R136, P5, PT, R136, R115, RZ ;  /* 0x0000007388887210 */ /* 0x000fe40007fbe0ff */
[----:B------:R-:W-:Y:S01]  /*c300*/  IADD3 R108, P1, PT, R101, R108, RZ ;  /* 0x0000006c656c7210 */ /* 0x000fe20007f3e0ff */
[----:B------:R-:W-:Y:S02]  /*c310*/  IMAD.IADD R109, R60, 0x1, R109 ;  /* 0x000000013c6d7824 */ /* 0x000fe400078e026d */
[----:B------:R-:W-:-:S02]  /*c320*/  IMAD R115, R106, R66, RZ ;  /* 0x000000426a737224 */ /* 0x000fc400078e02ff */
[----:B------:R-:W-:Y:S01]  /*c330*/  IMAD.X R101, RZ, RZ, RZ, P4 ;  /* 0x000000ffff657224 */ /* 0x000fe200020e06ff */
[----:B------:R-:W-:Y:S01]  /*c340*/  IADD3 R110, P4, PT, R109, R110, RZ ;  /* 0x0000006e6d6e7210 */ /* 0x000fe20007f9e0ff */
[----:B------:R-:W-:Y:S01]  /*c350*/  IMAD.IADD R118, R50, 0x1, R111 ;  /* 0x0000000132767824 */ /* 0x000fe200078e026f */
[----:B------:R-:W-:Y:S01]  /*c360*/  IADD3.X R109, PT, PT, RZ, RZ, RZ, P1, !PT ;  /* 0x000000ffff6d7210 */ /* 0x000fe20000ffe4ff */
[----:B------:R-:W-:-:S03]  /*c370*/  IMAD.HI.U32 R106, R115, R42, R106 ;  /* 0x0000002a736a7227 */ /* 0x000fc600078e006a */
        /* <DEDUP_REMOVED lines=8> */
[----:B------:R-:W-:Y:S02]  /*c400*/  IMAD.IADD R116, R104, 0x1, R117 ;  /* 0x0000000168747824 */ /* 0x000fe400078e0275 */
[----:B------:R-:W-:Y:S01]  /*c410*/  IMAD.X R117, RZ, RZ, RZ, P1 ;  /* 0x000000ffff757224 */ /* 0x000fe200008e06ff */
[----:B------:R-:W-:Y:S01]  /*c420*/  IADD3 R134, P1, PT, R101, R108, RZ ;  /* 0x0000006c65867210 */ /* 0x000fe20007f3e0ff */
[----:B------:R-:W-:-:S03]  /*c430*/  IMAD.WIDE.U32 R110, R131, R48, R110 ;  /* 0x00000030836e7225 */ /* 0x000fc600078e006e */
[----:B------:R-:W-:Y:S01]  /*c440*/  IADD3.X R135, PT, PT, RZ, RZ, RZ, P1, !PT ;  /* 0x000000ffff877210 */ /* 0x000fe20000ffe4ff */
[----:B------:R-:W-:Y:S01]  /*c450*/  IMAD.IADD R101, R61, 0x1, R109 ;  /* 0x000000013d657824 */ /* 0x000fe200078e026d */
[----:B------:R-:W-:Y:S01]  /*c460*/  IADD3 R117, P4, PT, R117, R136, RZ ;  /* 0x0000008875757210 */ /* 0x000fe20007f9e0ff */
[----:B------:R-:W-:Y:S02]  /*c470*/  IMAD.IADD R108, R59, 0x1, R111 ;  /* 0x000000013b6c7824 */ /* 0x000fe400078e026f */
[----:B------:R-:W-:Y:S01]  /*c480*/  IMAD.X R107, RZ, RZ, RZ, P6 ;  /* 0x000000ffff6b7224 */ /* 0x000fe200030e06ff */
        /* <DEDUP_REMOVED lines=17> */
[----:B------:R-:W-:Y:S02]  /*c5a0*/  IMAD.IADD R98, R50, 0x1, R109 ;  /* 0x0000000132627824 */ /* 0x000fe400078e026d */
        /* <DEDUP_REMOVED lines=65> */
[----:B------:R-:W-:Y:S01]  /*c9c0*/  IMAD.IADD R107, R50, 0x1, R133 ;  /* 0x00000001326b7824 */ /* 0x000fe200078e0285 */
[----:B------:R-:W-:Y:S01]  /*c9d0*/  IADD3 R100, P6, PT, R101, R132, RZ ;  /* 0x0000008465647210 */ /* 0x000fe20007fde0ff */
[----:B------:R-:W-:Y:S01]  /*c9e0*/  IMAD.MOV.U32 R133, RZ, RZ, R106 ;  /* 0x000000ffff857224 */ /* 0x000fe200078e006a */
[----:B------:R-:W-:-:S02]  /*c9f0*/  IADD3 R105, P5, PT, R105, R98, RZ ;  /* 0x0000006269697210 */ /* 0x000fc40007fbe0ff */
[----:B------:R-:W-:Y:S01]  /*ca00*/  IADD3.X R98, PT, PT, RZ, RZ, RZ, P3, !PT ;  /* 0x000000ffff627210 */ /* 0x000fe20001ffe4ff */
[----:B------:R-:W-:-:S03]  /*ca10*/  IMAD.X R101, RZ, RZ, RZ, P6 ;  /* 0x000000ffff657224 */ /* 0x000fc600030e06ff */
        /* <DEDUP_REMOVED lines=49> */
.L_x_518:
        /* <DEDUP_REMOVED lines=23> */
.L_x_519:
[----:B------:R-:W-:Y:S02]  /*cea0*/  HFMA2 R99, -RZ, RZ, 0, 0 ;  /* 0x00000000ff637431 */ /* 0x000fe400000001ff */
[----:B------:R-:W-:Y:S01]  /*ceb0*/  IMAD.WIDE.U32 R100, R78, R87, RZ ;  /* 0x000000574e647225 */ /* 0x000fe200078e00ff */
[----:B------:R-:W-:Y:S02]  /*cec0*/  CS2R R134, SRZ ;  /* 0x0000000000867805 */ /* 0x000fe4000001ff00 */
[----:B------:R-:W-:Y:S02]  /*ced0*/  CS2R R136, SRZ ;  /* 0x0000000000887805 */ /* 0x000fe4000001ff00 */
[----:B------:R-:W-:Y:S01]  /*cee0*/  MOV R141, RZ ;  /* 0x000000ff008d7202 */ /* 0x000fe20000000f00 */
[----:B------:R-:W-:Y:S02]  /*cef0*/  IMAD.MOV.U32 R117, RZ, RZ, RZ ;  /* 0x000000ffff757224 */ /* 0x000fe400078e00ff */
[----:B------:R-:W-:-:S02]  /*cf00*/  HFMA2 R143, -RZ, RZ, 0, 0 ;  /* 0x00000000ff8f7431 */ /* 0x000fc400000001ff */
[----:B------:R-:W-:Y:S02]  /*cf10*/  IMAD.MOV.U32 R118, RZ, RZ, RZ ;  /* 0x000000ffff767224 */ /* 0x000fe400078e00ff */
[----:B------:R-:W-:Y:S02]  /*cf20*/  IMAD.IADD R98, R101, 0x1, R117 ;  /* 0x0000000165627824 */ /* 0x000fe400078e0275 */
[----:B------:R-:W-:Y:S02]  /*cf30*/  IMAD R116, R100, R66, RZ ;  /* 0x0000004264747224 */ /* 0x000fe400078e02ff */
[----:B------:R-:W-:-:S04]  /*cf40*/  IMAD.WIDE.U32 R98, R87, R77, R98 ;  /* 0x0000004d57627225 */ /* 0x000fc800078e0062 */
[----:B------:R-:W-:Y:S01]  /*cf50*/  IMAD.IADD R130, R99, 0x1, R118 ;  /* 0x0000000163827824 */ /* 0x000fe200078e0276 */
[----:B------:R-:W-:Y:S01]  /*cf60*/  MOV R99, RZ ;  /* 0x000000ff00637202 */ /* 0x000fe20000000f00 */
[----:B------:R-:W-:Y:S02]  /*cf70*/  IMAD.MOV.U32 R101, RZ, RZ, RZ ;  /* 0x000000ffff657224 */ /* 0x000fe400078e00ff */
[----:B------:R-:W-:Y:S02]  /*cf80*/  IMAD.MOV.U32 R131, RZ, RZ, RZ ;  /* 0x000000ffff837224 */ /* 0x000fe400078e00ff */
[----:B------:R-:W-:-:S04]  /*cf90*/  IMAD.WIDE.U32 R98, R86, R78, R98 ;  /* 0x0000004e56627225 */ /* 0x000fc800078e0062 */
[----:B------:R-:W-:Y:S01]  /*cfa0*/  IMAD.HI.U32 R132, R116, R42, R100 ;  /* 0x0000002a74847227 */ /* 0x000fe200078e0064 */
[----:B------:R-:W-:-:S03]  /*cfb0*/  IADD3 R139, PT, PT, R117, R99, RZ ;  /* 0x00000063758b7210 */ /* 0x000fc60007ffe0ff */
[----:B------:R-:W-:-:S04]  /*cfc0*/  IMAD.WIDE.U32 R100, R87, R76, R130 ;  /* 0x0000004c57647225 */ /* 0x000fc800078e0082 */
[----:B------:R-:W-:Y:S01]  /*cfd0*/  IMAD.IADD R99, R65, 0x1, R132 ;  /* 0x0000000141637824 */ /* 0x000fe200078e0284 */
[----:B------:R-:W-:Y:S01]  /*cfe0*/  IADD3 R138, P0, PT, R139, R100, RZ ;  /* 0x000000648b8a7210 */ /* 0x000fe20007f1e0ff */
[----:B------:R-:W-:Y:S01]  /*cff0*/  IMAD.MOV.U32 R145, RZ, RZ, RZ ;  /* 0x000000ffff917224 */ /* 0x000fe200078e00ff */
[----:B------:R-:W-:Y:S01]  /*d000*/  IADD3 R100, PT, PT, R101, R134, RZ ;  /* 0x0000008665647210 */ /* 0x000fe20007ffe0ff */
[----:B------:R-:W-:Y:S01]  /*d010*/  IMAD.MOV.U32 R101, RZ, RZ, RZ ;  /* 0x000000ffff657224 */ /* 0x000fe200078e00ff */
[----:B------:R-:W-:Y:S01]  /*d020*/  IADD3 R98, P1, PT, R99, R98, RZ ;  /* 0x0000006263627210 */ /* 0x000fe20007f3e0ff */
[----:B------:R-:W-:Y:S02]  /*d030*/  IMAD.X R139, RZ, RZ, RZ, P0 ;  /* 0x000000ffff8b7224 */ /* 0x000fe400000e06ff */
[----:B------:R-:W-:-:S04]  /*d040*/  IMAD.WIDE.U32 R100, R87, R75, R100 ;  /* 0x0000004b57647225 */ /* 0x000fc800078e0064 */
[----:B------:R-:W-:-:S04]  /*d050*/  IMAD.WIDE.U32 R138, R86, R77, R138 ;  /* 0x0000004d568a7225 */ /* 0x000fc800078e008a */
[----:B------:R-:W-:Y:S01]  /*d060*/  IMAD.IADD R130, R101, 0x1, R135 ;  /* 0x0000000165827824 */ /* 0x000fe200078e0287 */
[----:B------:R-:W-:Y:S01]  /*d070*/  IADD3 R115, PT, PT, R118, R139, RZ ;  /* 0x0000008b76737210 */ /* 0x000fe20007ffe0ff */
[----:B------:R-:W-:Y:S02]  /*d080*/  IMAD.MOV.U32 R139, RZ, RZ, RZ ;  /* 0x000000ffff8b7224 */ /* 0x000fe400078e00ff */
        /* <DEDUP_REMOVED lines=8> */
[----:B------:R-:W-:Y:S01]  /*d110*/  IADD3 R131, PT, PT, R134, R101, RZ ;  /* 0x0000006586837210 */ /* 0x000fe20007ffe0ff */
[----:B------:R-:W-:-:S03]  /*d120*/  IMAD.WIDE.U32 R98, R116, R43, R98 ;  /* 0x0000002b74627225 */ /* 0x000fc600078e0062 */
[----:B------:R-:W-:Y:S01]  /*d130*/  IADD3 R100, P1, PT, R139, R100, RZ ;  /* 0x000000648b647210 */ /* 0x000fe20007f3e0ff */
[----:B------:R-:W-:Y:S01]  /*d140*/  IMAD.IADD R119, R64, 0x1, R99 ;  /* 0x0000000140777824 */ /* 0x000fe200078e0263 */
[----:B------:R-:W-:Y:S01]  /*d150*/  IADD3 R130, P0, PT, R131, R130, RZ ;  /* 0x0000008283827210 */ /* 0x000fe20007f1e0ff */
[----:B------:R-:W-:Y:S02]  /*d160*/  IMAD R115, R98, R66, RZ ;  /* 0x0000004262737224 */ /* 0x000fe400078e02ff */
[----:B------:R-:W-:Y:S02]  /*d170*/  IMAD.MOV.U32 R99, RZ, RZ, RZ ;  /* 0x000000ffff637224 */ /* 0x000fe400078e00ff */
[----:B------:R-:W-:Y:S02]  /*d180*/  IMAD.X R101, RZ, RZ, RZ, P1 ;  /* 0x000000ffff657224 */ /* 0x000fe400008e06ff */
[----:B------:R-:W-:Y:S01]  /*d190*/  IMAD.HI.U32 R132, R115, R42, R98 ;  /* 0x0000002a73847227 */ /* 0x000fe200078e0062 */
[----:B------:R-:W-:-:S03]  /*d1a0*/  IADD3 R98, P2, PT, R119, R138, RZ ;  /* 0x0000008a77627210 */ /* 0x000fc60007f5e0ff */
[----:B------:R-:W-:Y:S02]  /*d1b0*/  HFMA2 R138, -RZ, RZ, 0, 0 ;  /* 0x00000000ff8a7431 */ /* 0x000fe400000001ff */
[----:B------:R-:W-:-:S04]  /*d1c0*/  IMAD.WIDE.U32 R144, R87, R73, R144 ;  /* 0x0000004957907225 */ /* 0x000fc800078e0090 */
[----:B------:R-:W-:Y:S02]  /*d1d0*/  IMAD.X R131, RZ, RZ, RZ, P0 ;  /* 0x000000ffff837224 */ /* 0x000fe400000e06ff */
[----:B------:R-:W-:-:S04]  /*d1e0*/  IMAD.WIDE.U32 R100, R85, R77, R100 ;  /* 0x0000004d55647225 */ /* 0x000fc800078e0064 */
[----:B------:R-:W-:Y:S02]  /*d1f0*/  IMAD.X R99, RZ, RZ, RZ, P2 ;  /* 0x000000ffff637224 */ /* 0x000fe400010e06ff */
[----:B------:R-:W-:Y:S02]  /*d200*/  IMAD.IADD R140, R145, 0x1, R137 ;  /* 0x00000001918c7824 */ /* 0x000fe400078e0289 */
        /* <DEDUP_REMOVED lines=8> */
[----:B------:R-:W-:Y:S01]  /*d290*/  IMAD.IADD R145, R135, 0x1, R131 ;  /* 0x0000000187917824 */ /* 0x000fe200078e0283 */
[----:B------:R-:W-:Y:S01]  /*d2a0*/  IADD3 R142, PT, PT, R141, R138, RZ ;  /* 0x0000008a8d8e7210 */ /* 0x000fe20007ffe0ff */
[----:B------:R-:W-:Y:S02]  /*d2b0*/  IMAD.X R131, RZ, RZ, RZ, P0 ;  /* 0x000000ffff837224 */ /* 0x000fe400000e06ff */
[----:B------:R-:W-:Y:S01]  /*d2c0*/  IMAD.WIDE.U32 R100, R84, R78, R100 ;  /* 0x0000004e54647225 */ /* 0x000fe200078e0064 */
[----:B------:R-:W-:-:S03]  /*d2d0*/  IADD3 R144, P0, PT, R145, R144, RZ ;  /* 0x0000009091907210 */ /* 0x000fc60007f1e0ff */
[----:B------:R-:W-:Y:S02]  /*d2e0*/  IMAD.IADD R119, R63, 0x1, R99 ;  /* 0x000000013f777824 */ /* 0x000fe400078e0263 */
        /* <DEDUP_REMOVED lines=21> */
[----:B------:R-:W-:-:S03]  /*d440*/  IMAD.WIDE.U32 R130, R84, R77, R130 ;  /* 0x0000004d54827225 */ /* 0x000fc600078e0082 */
        /* <DEDUP_REMOVED lines=8> */
[----:B------:R-:W-:Y:S01]  /*d4d0*/  IADD3 R87, PT, PT, R65, R146, RZ ;  /* 0x0000009241577210 */ /* 0x000fe20007ffe0ff */
[----:B------:R-:W-:Y:S02]  /*d4e0*/  IMAD.MOV.U32 R144, RZ, RZ, R130 ;  /* 0x000000ffff907224 */ /* 0x000fe400078e0082 */
[----:B------:R-:W-:Y:S01]  /*d4f0*/  IMAD.IADD R139, R135, 0x1, R99 ;  /* 0x00000001878b7824 */ /* 0x000fe200078e0263 */
[----:B------:R-:W-:Y:S01]  /*d500*/  IADD3.X R99, PT, PT, RZ, RZ, RZ, P0, !PT ;  /* 0x000000ffff637210 */ /* 0x000fe200007fe4ff */
[----:B------:R-:W-:Y:S01]  /*d510*/  IMAD.WIDE.U32 R130, R86, R73, R140 ;  /* 0x0000004956827225 */ /* 0x000fe200078e008c */
[----:B------:R-:W-:-:S03]  /*d520*/  IADD3 R140, P3, PT, R87, R100, RZ ;  /* 0x00000064578c7210 */ /* 0x000fc60007f7e0ff */
[----:B------:R-:W-:Y:S01]  /*d530*/  IMAD.MOV.U32 R145, RZ, RZ, RZ ;  /* 0x000000ffff917224 */ /* 0x000fe200078e00ff */
[----:B------:R-:W-:Y:S01]  /*d540*/  IADD3 R100, P0, PT, R139, R130, RZ ;  /* 0x000000828b647210 */ /* 0x000fe20007f1e0ff */
[----:B------:R-:W-:Y:S02]  /*d550*/  IMAD.IADD R87, R63, 0x1, R101 ;  /* 0x000000013f577824 */ /* 0x000fe400078e0265 */
[----:B------:R-:W-:Y:S01]  /*d560*/  IMAD.WIDE.U32 R144, R83, R78, R144 ;  /* 0x0000004e53907225 */ /* 0x000fe200078e0090 */
[----:B------:R-:W-:-:S03]  /*d570*/  IADD3.X R101, PT, PT, RZ, RZ, RZ, P0, !PT ;  /* 0x000000ffff657210 */ /* 0x000fc600007fe4ff */
[----:B------:R-:W-:Y:S01]  /*d580*/  IMAD.WIDE.U32 R98, R84, R76, R98 ;  /* 0x0000004c54627225 */ /* 0x000fe200078e0062 */
[----:B------:R-:W-:-:S03]  /*d590*/  IADD3 R144, P1, PT, R119, R144, RZ ;  /* 0x0000009077907210 */ /* 0x000fc60007f3e0ff */
[----:B------:R-:W-:Y:S01]  /*d5a0*/  IMAD.IADD R139, R117, 0x1, R145 ;  /* 0x00000001758b7824 */ /* 0x000fe200078e0291 */
[----:B------:R-:W-:Y:S01]  /*d5b0*/  IADD3.X R145, PT, PT, RZ, RZ, RZ, P1, !PT ;  /* 0x000000ffff917210 */ /* 0x000fe20000ffe4ff */
[----:B------:R-:W-:Y:S02]  /*d5c0*/  IMAD.IADD R131, R137, 0x1, R131 ;  /* 0x0000000189837824 */ /* 0x000fe400078e0283 */
        /* <DEDUP_REMOVED lines=8> */
[----:B------:R-:W-:Y:S01]  /*d650*/  IADD3.X R131, PT, PT, RZ, RZ, RZ, P0, !PT ;  /* 0x000000ffff837210 */ /* 0x000fe200007fe4ff */
[----:B------:R-:W-:Y:S01]  /*d660*/  IMAD.X R141, RZ, RZ, RZ, P3 ;  /* 0x000000ffff8d7224 */ /* 0x000fe200018e06ff */
[----:B------:R-:W-:Y:S01]  /*d670*/  IADD3.X R101, PT, PT, RZ, RZ, RZ, P1, !PT ;  /* 0x000000ffff657210 */ /* 0x000fe20000ffe4ff */
[----:B------:R-:W-:Y:S01]  /*d680*/  IMAD.WIDE.U32 R98, R83, R77, R98 ;  /* 0x0000004d53627225 */ /* 0x000fe200078e0062 */
[----:B------:R-:W-:-:S03]  /*d690*/  IADD3 R144, P0, PT, R87, R144, RZ ;  /* 0x0000009057907210 */ /* 0x000fc60007f1e0ff */
[----:B------:R-:W-:-:S04]  /*d6a0*/  IMAD.WIDE.U32 R130, R86, R72, R130 ;  /* 0x0000004856827225 */ /* 0x000fc800078e0082 */
[----:B------:R-:W-:Y:S01]  /*d6b0*/  IMAD.WIDE.U32 R100, R84, R75, R100 ;  /* 0x0000004b54647225 */ /* 0x000fe200078e0064 */
[----:B------:R-:W-:-:S03]  /*d6c0*/  IADD3 R130, P1, PT, R147, R130, RZ ;  /* 0x0000008293827210 */ /* 0x000fc60007f3e0ff */
[----:B------:R-:W-:Y:S01]  /*d6d0*/  IMAD.IADD R99, R118, 0x1, R99 ;  /* 0x0000000176637824 */ /* 0x000fe200078e0263 */
[----:B------:R-:W-:Y:S01]  /*d6e0*/  IADD3 R147, PT, PT, R135, R101, RZ ;  /* 0x0000006587937210 */ /* 0x000fe20007ffe0ff */
[----:B------:R-:W-:Y:S01]  /*d6f0*/  IMAD.IADD R142, R138, 0x1, R131 ;  /* 0x000000018a8e7824 */ /* 0x000fe200078e0283 */
[----:B------:R-:W-:Y:S01]  /*d700*/  IADD3.X R131, PT, PT, RZ, RZ, RZ, P1, !PT ;  /* 0x000000ffff837210 */ /* 0x000fe20000ffe4ff */
[----:B------:R-:W-:Y:S01]  /*d710*/  IMAD.WIDE.U32 R140, R132, R43, R140 ;  /* 0x0000002b848c7225 */ /* 0x000fe200078e008c */
[----:B------:R-:W-:-:S03]  /*d720*/  IADD3 R100, P2, PT, R99, R100, RZ ;  /* 0x0000006463647210 */ /* 0x000fc60007f5e0ff */
[----:B------:R-:W-:Y:S02]  /*d730*/  IMAD.IADD R87, R61, 0x1, R145 ;  /* 0x000000013d577824 */ /* 0x000fe400078e0291 */
[----:B------:R-:W-:Y:S01]  /*d740*/  IMAD.X R145, RZ, RZ, RZ, P0 ;  /* 0x000000ffff917224 */ /* 0x000fe200000e06ff */
[----:B------:R-:W-:Y:S01]  /*d750*/  IADD3 R142, P0, PT, R143, R142, RZ ;  /* 0x0000008e8f8e7210 */ /* 0x000fe20007f1e0ff */
[----:B------:R-:W-:Y:S02]  /*d760*/  IMAD.MOV.U32 R99, RZ, RZ, RZ ;  /* 0x000000ffff637224 */ /* 0x000fe400078e00ff */
[----:B------:R-:W-:Y:S02]  /*d770*/  IMAD.IADD R149, R64, 0x1, R141 ;  /* 0x0000000140957824 */ /* 0x000fe400078e028d */
[----:B------:R-:W-:Y:S02]  /*d780*/  IMAD R119, R140, R66, RZ ;  /* 0x000000428c777224 */ /* 0x000fe400078e02ff */
[----:B------:R-:W-:-:S02]  /*d790*/  IMAD.MOV.U32 R141, RZ, RZ, RZ ;  /* 0x000000ffff8d7224 */ /* 0x000fc400078e00ff */
[----:B------:R-:W-:-:S04]  /*d7a0*/  IMAD.WIDE.U32 R144, R115, R45, R144 ;  /* 0x0000002d73907225 */ /* 0x000fc800078e0090 */
[----:B------:R-:W-:-:S04]  /*d7b0*/  IMAD.WIDE.U32 R98, R82, R78, R98 ;  /* 0x0000004e52627225 */ /* 0x000fc800078e0062 */
[----:B------:R-:W-:Y:S01]  /*d7c0*/  IMAD.X R143, RZ, RZ, RZ, P0 ;  /* 0x000000ffff8f7224 */ /* 0x000fe200000e06ff */
[----:B------:R-:W-:Y:S01]  /*d7d0*/  IADD3 R98, P3, PT, R87, R98, RZ ;  /* 0x0000006257627210 */ /* 0x000fe20007f7e0ff */
[----:B------:R-:W-:Y:S01]  /*d7e0*/  IMAD.HI.U32 R139, R119, R42, R140 ;  /* 0x0000002a778b7227 */ /* 0x000fe200078e008c */
[----:B------:R-:W-:Y:S02]  /*d7f0*/  IADD3 R140, P0, PT, R149, R144, RZ ;  /* 0x00000090958c7210 */ /* 0x000fe40007f1e0ff */
[----:B------:R-:W-:Y:S01]  /*d800*/  IADD3 R99, PT, PT, R117, R99, RZ ;  /* 0x0000006375637210 */ /* 0x000fe20007ffe0ff */
        /* <DEDUP_REMOVED lines=9> */
[----:B------:R-:W-:Y:S01]  /*d8a0*/  IMAD.WIDE.U32 R86, R132, R44, R140 ;  /* 0x0000002c84567225 */ /* 0x000fe200078e008c */
[----:B------:R-:W-:Y:S02]  /*d8b0*/  IADD3.X R99, PT, PT, RZ, RZ, RZ, P3, !PT ;  /* 0x000000ffff637210 */ /* 0x000fe40001ffe4ff */
[----:B------:R-:W-:Y:S01]  /*d8c0*/  IADD3 R140, P0, PT, R142, R101, RZ ;  /* 0x000000658e8c7210 */ /* 0x000fe20007f1e0ff */
[----:B------:R-:W-:Y:S02]  /*d8d0*/  IMAD.IADD R139, R65, 0x1, R139 ;  /* 0x00000001418b7824 */ /* 0x000fe400078e028b */
[----:B------:R-:W-:-:S02]  /*d8e0*/  IMAD.X R101, RZ, RZ, RZ, P1 ;  /* 0x000000ffff657224 */ /* 0x000fc400008e06ff */
[----:B------:R-:W-:Y:S01]  /*d8f0*/  IMAD.X R141, RZ, RZ, RZ, P0 ;  /* 0x000000ffff8d7224 */ /* 0x000fe200000e06ff */
[----:B------:R-:W-:Y:S01]  /*d900*/  IADD3 R86, P4, PT, R139, R86, RZ ;  /* 0x000000568b567210 */ /* 0x000fe20007f9e0ff */
[----:B------:R-:W-:-:S04]  /*d910*/  IMAD.WIDE.U32 R100, R84, R74, R100 ;  /* 0x0000004a54647225 */ /* 0x000fc800078e0064 */
[----:B------:R-:W-:Y:S01]  /*d920*/  IMAD.IADD R139, R63, 0x1, R87 ;  /* 0x000000013f8b7824 */ /* 0x000fe200078e0257 */
[----:B------:R-:W-:Y:S01]  /*d930*/  IADD3 R100, P0, PT, R131, R100, RZ ;  /* 0x0000006483647210 */ /* 0x000fe20007f1e0ff */
        /* <DEDUP_REMOVED lines=9> */
[----:B------:R-:W-:-:S04]  /*d9d0*/  IMAD.WIDE.U32 R86, R119, R43, R86 ;  /* 0x0000002b77567225 */ /* 0x000fc800078e0056 */
[----:B------:R-:W-:Y:S01]  /*d9e0*/  IMAD.X R101, RZ, RZ, RZ, P0 ;  /* 0x000000ffff657224 */ /* 0x000fe200000e06ff */
[----:B------:R-:W-:Y:S01]  /*d9f0*/  IADD3 R142, P0, PT, R143, R141, RZ ;  /* 0x0000008d8f8e7210 */ /* 0x000fe20007f1e0ff */
[----:B------:R-:W-:-:S04]  /*da00*/  IMAD.WIDE.U32 R130, R82, R77, R130 ;  /* 0x0000004d52827225 */ /* 0x000fc800078e0082 */
[----:B------:R-:W-:Y:S02]  /*da10*/  IMAD.IADD R145, R64, 0x1, R87 ;  /* 0x0000000140917824 */ /* 0x000fe400078e0257 */
[----:B------:R-:W-:Y:S02]  /*da20*/  HFMA2 R87, -RZ, RZ, 0, 0 ;  /* 0x00000000ff577431 */ /* 0x000fe400000001ff */
[----:B------:R-:W-:Y:S01]  /*da30*/  IMAD.WIDE.U32 R100, R83, R75, R100 ;  /* 0x0000004b53647225 */ /* 0x000fe200078e0064 */
[----:B------:R-:W-:-:S03]  /*da40*/  IADD3 R131, PT, PT, R118, R131, RZ ;  /* 0x0000008376837210 */ /* 0x000fc60007ffe0ff */
[----:B------:R-:W-:Y:S01]  /*da50*/  IMAD.X R141, RZ, RZ, RZ, P1 ;  /* 0x000000ffff8d7224 */ /* 0x000fe200008e06ff */
[----:B------:R-:W-:Y:S01]  /*da60*/  IADD3 R100, P2, PT, R131, R100, RZ ;  /* 0x0000006483647210 */ /* 0x000fe20007f5e0ff */
[----:B------:R-:W-:Y:S02]  /*da70*/  IMAD.IADD R147, R60, 0x1, R99 ;  /* 0x000000013c937824 */ /* 0x000fe400078e0263 */
[----:B------:R-:W-:Y:S02]  /*da80*/  IMAD.X R99, RZ, RZ, RZ, P3 ;  /* 0x000000ffff637224 */ /* 0x000fe400018e06ff */
[----:B------:R-:W-:Y:S01]  /*da90*/  IMAD.IADD R149, R135, 0x1, R101 ;  /* 0x0000000187957824 */ /* 0x000fe200078e0265 */
[----:B------:R-:W-:Y:S01]  /*daa0*/  IADD3.X R101, PT, PT, RZ, RZ, RZ, P2, !PT ;  /* 0x000000ffff657210 */ /* 0x000fe200017fe4ff */
[----:B------:R-:W-:Y:S02]  /*dab0*/  IMAD R144, R86, R66, RZ ;  /* 0x0000004256907224 */ /* 0x000fe400078e02ff */
[----:B------:R-:W-:-:S02]  /*dac0*/  IMAD.X R143, RZ, RZ, RZ, P0 ;  /* 0x000000ffff8f7224 */ /* 0x000fc400000e06ff */
[----:B------:R-:W-:-:S04]  /*dad0*/  IMAD.WIDE.U32 R140, R84, R73, R140 ;  /* 0x00000049548c7225 */ /* 0x000fc800078e008c */
        /* <DEDUP_REMOVED lines=8> */
[----:B------:R-:W-:Y:S02]  /*db60*/  IMAD.IADD R141, R137, 0x1, R141 ;  /* 0x00000001898d7824 */ /* 0x000fe400078e028d */
[----:B------:R-:W-:-:S03]  /*db70*/  IMAD.WIDE.U32 R130, R81, R78, R130 ;  /* 0x0000004e51827225 */ /* 0x000fc600078e0082 */
[----:B------:R-:W-:Y:S01]  /*db80*/  IADD3 R140, P0, PT, R142, R141, RZ ;  /* 0x0000008d8e8c7210 */ /* 0x000fe20007f1e0ff */
        /* <DEDUP_REMOVED lines=20> */
[----:B------:R-:W-:-:S04]  /*dcd0*/  IMAD.WIDE.U32 R100, R81, R77, R100 ;  /* 0x0000004d51647225 */ /* 0x000fc800078e0064 */
[----:B------:R-:W-:Y:S02]  /*dce0*/  IMAD.X R99, RZ, RZ, RZ, P4 ;  /* 0x000000ffff637224 */ /* 0x000fe400020e06ff */
[----:B------:R-:W-:Y:S02]  /*dcf0*/  IMAD.IADD R142, R138, 0x1, R141 ;  /* 0x000000018a8e7824 */ /* 0x000fe400078e028d */
[----:B------:R-:W-:-:S03]  /*dd00*/  IMAD.WIDE.U32 R86, R82, R75, R86 ;  /* 0x0000004b52567225 */ /* 0x000fc600078e0056 */
[----:B------:R-:W-:Y:S01]  /*dd10*/  IADD3 R142, P2, PT, R143, R142, RZ ;  /* 0x0000008e8f8e7210 */ /* 0x000fe20007f5e0ff */
[----:B------:R-:W-:Y:S02]  /*dd20*/  IMAD.IADD R101, R118, 0x1, R101 ;  /* 0x0000000176657824 */ /* 0x000fe400078e0265 */
[----:B------:R-:W-:Y:S02]  /*dd30*/  IMAD.IADD R141, R65, 0x1, R146 ;  /* 0x00000001418d7824 */ /* 0x000fe400078e0292 */
[----:B------:R-:W-:-:S04]  /*dd40*/  IMAD.WIDE.U32 R98, R119, R44, R98 ;  /* 0x0000002c77627225 */ /* 0x000fc800078e0062 */
[----:B------:R-:W-:Y:S01]  /*dd50*/  IMAD.IADD R139, R59, 0x1, R131 ;  /* 0x000000013b8b7824 */ /* 0x000fe200078e0283 */
[----:B------:R-:W-:Y:S01]  /*dd60*/  IADD3 R98, P0, PT, R141, R98, RZ ;  /* 0x000000628d627210 */ /* 0x000fe20007f1e0ff */
[----:B------:R-:W-:Y:S01]  /*dd70*/  IMAD.X R131, RZ, RZ, RZ, P3 ;  /* 0x000000ffff837224 */ /* 0x000fe200018e06ff */
[----:B------:R-:W-:Y:S01]  /*dd80*/  IADD3 R86, P3, PT, R101, R86, RZ ;  /* 0x0000005665567210 */ /* 0x000fe20007f7e0ff */
[----:B------:R-:W-:Y:S01]  /*dd90*/  IMAD.MOV.U32 R101, RZ, RZ, RZ ;  /* 0x000000ffff657224 */ /* 0x000fe200078e00ff */
[----:B------:R-:W-:Y:S01]  /*dda0*/  IADD3 R145, PT, PT, R63, R99, RZ ;  /* 0x000000633f917210 */ /* 0x000fe20007ffe0ff */
[----:B------:R-:W-:Y:S02]  /*ddb0*/  IMAD.X R141, RZ, RZ, RZ, P1 ;  /* 0x000000ffff8d7224 */ /* 0x000fe400008e06ff */
[----:B------:R-:W-:Y:S02]  /*ddc0*/  IMAD.X R143, RZ, RZ, RZ, P2 ;  /* 0x000000ffff8f7224 */ /* 0x000fe400010e06ff */
[----:B------:R-:W-:-:S04]  /*ddd0*/  IMAD.WIDE.U32 R100, R80, R78, R100 ;  /* 0x0000004e50647225 */ /* 0x000fc800078e0064 */
[----:B------:R-:W-:-:S04]  /*dde0*/  IMAD.WIDE.U32 R130, R115, R47, R130 ;  /* 0x0000002f73827225 */ /* 0x000fc800078e0082 */
[----:B------:R-:W-:Y:S01]  /*ddf0*/  IMAD.IADD R99, R135, 0x1, R87 ;  /* 0x0000000187637824 */ /* 0x000fe200078e0257 */
[----:B------:R-:W-:Y:S01]  /*de00*/  IADD3.X R87, PT, PT, RZ, RZ, RZ, P3, !PT ;  /* 0x000000ffff577210 */ /* 0x000fe20001ffe4ff */
[----:B------:R-:W-:Y:S01]  /*de10*/  IMAD.WIDE.U32 R140, R83, R73, R140 ;  /* 0x00000049538c7225 */ /* 0x000fe200078e008c */
[----:B------:R-:W-:Y:S02]  /*de20*/  IADD3 R130, P4, PT, R85, R130, RZ ;  /* 0x0000008255827210 */ /* 0x000fe40007f9e0ff */
[----:B------:R-:W-:Y:S01]  /*de30*/  IADD3 R146, PT, PT, R60, R131, RZ ;  /* 0x000000833c927210 */ /* 0x000fe20007ffe0ff */
[----:B------:R-:W-:Y:S01]  /*de40*/  IMAD.WIDE.U32 R142, R79, R84, R142 ;  /* 0x000000544f8e7225 */ /* 0x000fe200078e008e */
[----:B------:R-:W-:Y:S02]  /*de50*/  IADD3 R84, P2, PT, R139, R100, RZ ;  /* 0x000000648b547210 */ /* 0x000fe40007f5e0ff */
[----:B------:R-:W-:Y:S01]  /*de60*/  IADD3 R100, P1, PT, R99, R140, RZ ;  /* 0x0000008c63647210 */ /* 0x000fe20007f3e0ff */
[----:B------:R-:W-:Y:S01]  /*de70*/  IMAD.IADD R101, R117, 0x1, R101 ;  /* 0x0000000175657824 */ /* 0x000fe200078e0265 */
[----:B------:R-:W-:Y:S01]  /*de80*/  IADD3.X R99, PT, PT, RZ, RZ, RZ, P0, !PT ;  /* 0x000000ffff637210 */ /* 0x000fe200007fe4ff */
[----:B------:R-:W-:Y:S01]  /*de90*/  IMAD.WIDE.U32 R86, R81, R76, R86 ;  /* 0x0000004c51567225 */ /* 0x000fe200078e0056 */
[----:B------:R-:W-:-:S03]  /*dea0*/  IADD3.X R131, PT, PT, RZ, RZ, RZ, P4, !PT ;  /* 0x000000ffff837210 */ /* 0x000fc600027fe4ff */
[----:B------:R-:W-:Y:S01]  /*deb0*/  IMAD.X R85, RZ, RZ, RZ, P2 ;  /* 0x000000ffff557224 */ /* 0x000fe200010e06ff */
[----:B------:R-:W-:Y:S01]  /*dec0*/  IADD3 R86, P2, PT, R101, R86, RZ ;  /* 0x0000005665567210 */ /* 0x000fe20007f5e0ff */
[----:B------:R-:W-:Y:S02]  /*ded0*/  IMAD.IADD R141, R137, 0x1, R141 ;  /* 0x00000001898d7824 */ /* 0x000fe400078e028d */
[----:B------:R-:W-:-:S03]  /*dee0*/  IMAD.WIDE.U32 R98, R144, R43, R98 ;  /* 0x0000002b90627225 */ /* 0x000fc600078e0062 */
        /* <DEDUP_REMOVED lines=19> */
[----:B------:R-:W-:-:S04]  /*e020*/  IMAD.WIDE.U32 R86, R80, R77, R86 ;  /* 0x0000004d50567225 */ /* 0x000fc800078e0056 */
[----:B------:R-:W-:Y:S01]  /*e030*/  IMAD.IADD R139, R61, 0x1, R131 ;  /* 0x000000013d8b7824 */ /* 0x000fe200078e0283 */
[----:B------:R-:W-:Y:S01]  /*e040*/  IADD3.X R131, PT, PT, RZ, RZ, RZ, P1, !PT ;  /* 0x000000ffff837210 */ /* 0x000fe20000ffe4ff */
[----:B------:R-:W-:Y:S01]  /*e050*/  IMAD.IADD R85, R50, 0x1, R85 ;  /* 0x0000000132557824 */ /* 0x000fe200078e0255 */
[----:B------:R-:W-:Y:S01]  /*e060*/  IADD3 R87, PT, PT, R118, R87, RZ ;  /* 0x0000005776577210 */ /* 0x000fe20007ffe0ff */
[----:B------:R-:W-:Y:S02]  /*e070*/  IMAD.X R147, RZ, RZ, RZ, P3 ;  /* 0x000000ffff937224 */ /* 0x000fe400018e06ff */
[----:B------:R-:W-:Y:S01]  /*e080*/  IMAD.WIDE.U32 R98, R81, R75, R98 ;  /* 0x0000004b51627225 */ /* 0x000fe200078e0062 */
[----:B------:R-:W-:-:S03]  /*e090*/  IADD3 R100, P0, PT, R85, R86, RZ ;  /* 0x0000005655647210 */ /* 0x000fc60007f1e0ff */
[----:B------:R-:W-:Y:S01]  /*e0a0*/  IMAD.IADD R142, R138, 0x1, R141 ;  /* 0x000000018a8e7824 */ /* 0x000fe200078e028d */
        /* <DEDUP_REMOVED lines=9> */
[----:B------:R-:W-:Y:S01]  /*e140*/  IMAD.WIDE.U32 R140, R82, R73, R140 ;  /* 0x00000049528c7225 */ /* 0x000fe200078e008c */
[----:B------:R-:W-:-:S03]  /*e150*/  IADD3 R98, P4, PT, R139, R146, RZ ;  /* 0x000000928b627210 */ /* 0x000fc60007f9e0ff */
[----:B------:R-:W-:Y:S01]  /*e160*/  IMAD.X R143, RZ, RZ, RZ, P1 ;  /* 0x000000ffff8f7224 */ /* 0x000fe200008e06ff */
[----:B------:R-:W-:Y:S01]  /*e170*/  IADD3 R100, P1, PT, R101, R100, RZ ;  /* 0x0000006465647210 */ /* 0x000fe20007f3e0ff */
[----:B------:R-:W-:Y:S02]  /*e180*/  IMAD.IADD R148, R62, 0x1, R131 ;  /* 0x000000013e947824 */ /* 0x000fe400078e0283 */
        /* <DEDUP_REMOVED lines=15> */
[----:B------:R-:W-:Y:S02]  /*e280*/  IADD3 R85, PT, PT, R134, R87, RZ ;  /* 0x0000005786557210 */ /* 0x000fe40007ffe0ff */
        /* <DEDUP_REMOVED lines=9> */
[----:B------:R-:W-:Y:S02]  /*e320*/  IADD3 R100, P5, PT, R99, R100, RZ ;  /* 0x0000006463647210 */ /* 0x000fe40007fbe0ff */
[----:B------:R-:W-:Y:S01]  /*e330*/  IADD3 R101, PT, PT, R50, R101, RZ ;  /* 0x0000006532657210 */ /* 0x000fe20007ffe0ff */
[----:B------:R-:W-:Y:S02]  /*e340*/  IMAD.X R85, RZ, RZ, RZ, P2 ;  /* 0x000000ffff557224 */ /* 0x000fe400010e06ff */
[----:B------:R-:W-:Y:S01]  /*e350*/  IMAD.IADD R87, R138, 0x1, R87 ;  /* 0x000000018a577824 */ /* 0x000fe200078e0257 */
[----:B------:R-:W-:Y:S01]  /*e360*/  IADD3 R140, P2, PT, R101, R140, RZ ;  /* 0x0000008c658c7210 */ /* 0x000fe20007f5e0ff */
        /* <DEDUP_REMOVED lines=12> */
[----:B------:R-:W-:Y:S01]  /*e430*/  IMAD R115, R84, R66, RZ ;  /* 0x0000004254737224 */ /* 0x000fe200078e02ff */
[----:B------:R-:W-:Y:S01]  /*e440*/  IADD3 R83, PT, PT, R59, R101, RZ ;  /* 0x000000653b537210 */ /* 0x000fe20007ffe0ff */
[----:B------:R-:W-:Y:S02]  /*e450*/  IMAD.MOV.U32 R85, RZ, RZ, RZ ;  /* 0x000000ffff557224 */ /* 0x000fe400078e00ff */
[----:B------:R-:W-:-:S04]  /*e460*/  IMAD.WIDE.U32 R98, R80, R75, R98 ;  /* 0x0000004b50627225 */ /* 0x000fc800078e0062 */
[----:B------:R-:W-:Y:S02]  /*e470*/  IMAD.X R87, RZ, RZ, RZ, P0 ;  /* 0x000000ffff577224 */ /* 0x000fe400000e06ff */
[----:B------:R-:W-:Y:S01]  /*e480*/  IMAD.HI.U32 R139, R115, R42, R84 ;  /* 0x0000002a738b7227 */ /* 0x000fe200078e0054 */
[----:B------:R-:W-:-:S03]  /*e490*/  IADD3 R84, P0, PT, R149, R100, RZ ;  /* 0x0000006495547210 */ /* 0x000fc60007f1e0ff */
[----:B------:R-:W-:Y:S02]  /*e4a0*/  IMAD.X R85, RZ, RZ, RZ, P1 ;  /* 0x000000ffff557224 */ /* 0x000fe400008e06ff */
[----:B------:R-:W-:Y:S02]  /*e4b0*/  IMAD.IADD R99, R135, 0x1, R99 ;  /* 0x0000000187637824 */ /* 0x000fe400078e0263 */
[----:B------:R-:W-:Y:S01]  /*e4c0*/  IMAD.WIDE.U32 R142, R79, R82, R142 ;  /* 0x000000524f8e7225 */ /* 0x000fe200078e008e */
[----:B------:R-:W-:Y:S02]  /*e4d0*/  IADD3 R82, P1, PT, R83, R140, RZ ;  /* 0x0000008c53527210 */ /* 0x000fe40007f3e0ff */
[----:B------:R-:W-:Y:S01]  /*e4e0*/  IADD3 R85, P4, PT, R85, R98, RZ ;  /* 0x0000006255557210 */ /* 0x000fe20007f9e0ff */
[----:B------:R-:W-:-:S04]  /*e4f0*/  IMAD.WIDE.U32 R86, R81, R73, R86 ;  /* 0x0000004951567225 */ /* 0x000fc800078e0056 */
[----:B------:R-:W-:Y:S01]  /*e500*/  IMAD.X R140, RZ, RZ, RZ, P2 ;  /* 0x000000ffff8c7224 */ /* 0x000fe200010e06ff */
        /* <DEDUP_REMOVED lines=30> */
[----:B------:R-:W-:-:S03]  /*e6f0*/  IADD3 R142, P4, PT, R143, R101, RZ ;  /* 0x000000658f8e7210 */ /* 0x000fc60007f9e0ff */
        /* <DEDUP_REMOVED lines=8> */
[----:B------:R-:W-:Y:S02]  /*e780*/  IMAD.X R131, RZ, RZ, RZ, P1 ;  /* 0x000000ffff837224 */ /* 0x000fe400008e06ff */
[----:B------:R-:W-:Y:S01]  /*e790*/  IMAD.WIDE.U32 R98, R119, R48, R82 ;  /* 0x0000003077627225 */ /* 0x000fe200078e0052 */
[----:B------:R-:W-:Y:S02]  /*e7a0*/  IADD3 R82, P1, PT, R85, R100, RZ ;  /* 0x0000006455527210 */ /* 0x000fe40007f3e0ff */
[----:B------:R-:W-:Y:S01]  /*e7b0*/  IADD3 R100, P5, PT, R131, R132, RZ ;  /* 0x0000008483647210 */ /* 0x000fe20007fbe0ff */
[----:B------:R-:W-:Y:S01]  /*e7c0*/  IMAD.WIDE.U32 R86, R80, R73, R86 ;  /* 0x0000004950567225 */ /* 0x000fe200078e0056 */
[----:B------:R-:W-:-:S03]  /*e7d0*/  IADD3 R99, PT, PT, R59, R99, RZ ;  /* 0x000000633b637210 */ /* 0x000fc60007ffe0ff */
        /* <DEDUP_REMOVED lines=8> */
[----:B------:R-:W-:Y:S01]  /*e860*/  IADD3 R130, P0, PT, R83, R132, RZ ;  /* 0x0000008453827210 */ /* 0x000fe20007f1e0ff */
[----:B------:R-:W-:Y:S01]  /*e870*/  IMAD.WIDE.U32 R84, R115, R43, R84 ;  /* 0x0000002b73547225 */ /* 0x000fe200078e0054 */
[----:B------:R-:W-:-:S02]  /*e880*/  IADD3.X R83, PT, PT, RZ, RZ, RZ, P1, !PT ;  /* 0x000000ffff537210 */ /* 0x000fc40000ffe4ff */
[----:B------:R-:W-:Y:S01]  /*e890*/  IADD3 R81, PT, PT, R137, R87, RZ ;  /* 0x0000005789517210 */ /* 0x000fe20007ffe0ff */
[----:B------:R-:W-:Y:S01]  /*e8a0*/  IMAD.X R99, RZ, RZ, RZ, P4 ;  /* 0x000000ffff637224 */ /* 0x000fe200020e06ff */
[----:B------:R-:W-:Y:S01]  /*e8b0*/  IADD3.X R87, PT, PT, RZ, RZ, RZ, P3, !PT ;  /* 0x000000ffff577210 */ /* 0x000fe20001ffe4ff */
[----:B------:R-:W-:-:S04]  /*e8c0*/  IMAD.WIDE.U32 R82, R116, R45, R82 ;  /* 0x0000002d74527225 */ /* 0x000fc800078e0052 */
        /* <DEDUP_REMOVED lines=9> */
[----:B------:R-:W-:Y:S02]  /*e960*/  IMAD R119, R84, R66, RZ ;  /* 0x0000004254777224 */ /* 0x000fe400078e02ff */
[----:B------:R-:W-:-:S02]  /*e970*/  IMAD.IADD R99, R60, 0x1, R99 ;  /* 0x000000013c637824 */ /* 0x000fc400078e0263 */
[----:B------:R-:W-:Y:S02]  /*e980*/  IMAD.X R83, RZ, RZ, RZ, P1 ;  /* 0x000000ffff537224 */ /* 0x000fe400008e06ff */
[----:B------:R-:W-:Y:S01]  /*e990*/  IMAD.HI.U32 R130, R119, R42, R84 ;  /* 0x0000002a77827227 */ /* 0x000fe200078e0054 */
[----:B------:R-:W-:Y:S02]  /*e9a0*/  IADD3 R84, P1, PT, R99, R86, RZ ;  /* 0x0000005663547210 */ /* 0x000fe40007f3e0ff */
[----:B------:R-:W-:Y:S01]  /*e9b0*/  IADD3.X R99, PT, PT, RZ, RZ, RZ, P3, !PT ;  /* 0x000000ffff637210 */ /* 0x000fe20001ffe4ff */
[----:B------:R-:W-:-:S04]  /*e9c0*/  IMAD.WIDE.U32 R82, R115, R44, R82 ;  /* 0x0000002c73527225 */ /* 0x000fc800078e0052 */
        /* <DEDUP_REMOVED lines=20> */
[----:B------:R-:W-:Y:S01]  /*eb10*/  IADD3 R132, P4, PT, R132, R101, RZ ;  /* 0x0000006584847210 */ /* 0x000fe20007f9e0ff */
[----:B------:R-:W-:Y:S01]  /*eb20*/  IMAD.WIDE.U32 R98, R115, R45, R98 ;  /* 0x0000002d73627225 */ /* 0x000fe200078e0062 */
[----:B------:R-:W-:-:S03]  /*eb30*/  MOV R141, R130 ;  /* 0x00000082008d7202 */ /* 0x000fc60000000f00 */
        /* <DEDUP_REMOVED lines=13> */
[----:B------:R-:W-:Y:S02]  /*ec10*/  IADD3 R132, P2, PT, R131, R132, RZ ;  /* 0x0000008483847210 */ /* 0x000fe40007f5e0ff */
[----:B------:R-:W-:Y:S01]  /*ec20*/  IADD3.X R131, PT, PT, RZ, RZ, RZ, P5, !PT ;  /* 0x000000ffff837210 */ /* 0x000fe20002ffe4ff */
[----:B------:R-:W-:-:S02]  /*ec30*/  IMAD.X R99, RZ, RZ, RZ, P6 ;  /* 0x000000ffff637224 */ /* 0x000fc400030e06ff */
        /* <DEDUP_REMOVED lines=11> */
[----:B------:R-:W-:Y:S01]  /*ecf0*/  IMAD.IADD R87, R138, 0x1, R87 ;  /* 0x000000018a577824 */ /* 0x000fe200078e0257 */
[----:B------:R-:W-:Y:S01]  /*ed00*/  IADD3 R98, P6, PT, R81, R98, RZ ;  /* 0x0000006251627210 */ /* 0x000fe20007fde0ff */
[----:B------:R-:W-:Y:S01]  /*ed10*/  IMAD.X R83, RZ, RZ, RZ, P3 ;  /* 0x000000ffff537224 */ /* 0x000fe200018e06ff */
[----:B------:R-:W-:Y:S01]  /*ed20*/  IADD3 R100, P5, PT, R101, R132, RZ ;  /* 0x0000008465647210 */ /* 0x000fe20007fbe0ff */
[----:B------:R-:W-:Y:S01]  /*ed30*/  IMAD.MOV.U32 R140, RZ, RZ, R84 ;  /* 0x000000ffff8c7224 */ /* 0x000fe200078e0054 */
[----:B------:R-:W-:Y:S01]  /*ed40*/  IADD3 R131, P3, PT, R131, R86, RZ ;  /* 0x0000005683837210 */ /* 0x000fe20007f7e0ff */
[----:B------:R-:W-:Y:S01]  /*ed50*/  IMAD.X R99, RZ, RZ, RZ, P6 ;  /* 0x000000ffff637224 */ /* 0x000fe200030e06ff */
        /* <DEDUP_REMOVED lines=35> */
[----:B------:R-:W-:Y:S02]  /*ef90*/  IADD3 R131, P0, PT, R131, R98, RZ ;  /* 0x0000006283837210 */ /* 0x000fe40007f1e0ff */
[----:B------:R-:W-:Y:S01]  /*efa0*/  IADD3.X R142, PT, PT, RZ, RZ, RZ, P3, !PT ;  /* 0x000000ffff8e7210 */ /* 0x000fe20001ffe4ff */
[----:B------:R-:W-:Y:S01]  /*efb0*/  IMAD.WIDE.U32 R80, R115, R49, R80 ;  /* 0x0000003173507225 */ /* 0x000fe200078e0050 */
[----:B------:R-:W-:Y:S02]  /*efc0*/  IADD3 R99, PT, PT, R60, R101, RZ ;  /* 0x000000653c637210 */ /* 0x000fe40007ffe0ff */
        /* <DEDUP_REMOVED lines=13> */
[----:B------:R-:W-:Y:S01]  /*f0a0*/  IADD3 R142, PT, PT, R142, R143, R115 ;  /* 0x0000008f8e8e7210 */ /* 0x000fe20007ffe073 */
        /* <DEDUP_REMOVED lines=42> */
.L_x_520:
        /* <DEDUP_REMOVED lines=23> */
.L_x_521:
[----:B------:R-:W-:-:S04]  /*f4c0*/  IMAD.WIDE.U32 R80, R8, R58, RZ ;  /* 0x0000003a08507225 */ /* 0x000fc800078e00ff */
[----:B------:R-:W-:Y:S01]  /*f4d0*/  IMAD.MOV.U32 R83, RZ, RZ, RZ ;  /* 0x000000ffff537224 */ /* 0x000fe200078e00ff */
[----:B------:R-:W-:Y:S01]  /*f4e0*/  IADD3 R82, PT, PT, R103, R81, RZ ;  /* 0x0000005167527210 */ /* 0x000fe20007ffe0ff */
[----:B------:R-:W-:Y:S02]  /*f4f0*/  IMAD R147, R80, R66, RZ ;  /* 0x0000004250937224 */ /* 0x000fe400078e02ff */
[----:B------:R-:W-:Y:S02]  /*f500*/  IMAD.MOV.U32 R81, RZ, RZ, RZ ;  /* 0x000000ffff517224 */ /* 0x000fe400078e00ff */
[----:B------:R-:W-:-:S04]  /*f510*/  IMAD.WIDE.U32 R82, R58, R7, R82 ;  /* 0x000000073a527225 */ /* 0x000fc800078e0052 */
[----:B------:R-:W-:Y:S02]  /*f520*/  IMAD.IADD R84, R114, 0x1, R83 ;  /* 0x0000000172547824 */ /* 0x000fe400078e0253 */
[----:B------:R-:W-:Y:S02]  /*f530*/  HFMA2 R83, -RZ, RZ, 0, 0 ;  /* 0x00000000ff537431 */ /* 0x000fe400000001ff */
[----:B------:R-:W-:Y:S02]  /*f540*/  IMAD.MOV.U32 R85, RZ, RZ, RZ ;  /* 0x000000ffff557224 */ /* 0x000fe400078e00ff */
[----:B------:R-:W-:-:S04]  /*f550*/  IMAD.HI.U32 R86, R147, R42, R80 ;  /* 0x0000002a93567227 */ /* 0x000fc800078e0050 */
[----:B------:R-:W-:-:S04]  /*f560*/  IMAD.WIDE.U32 R80, R58, R6, R84 ;  /* 0x000000063a507225 */ /* 0x000fc800078e0054 */
[----:B------:R-:W-:-:S04]  /*f570*/  IMAD.WIDE.U32 R82, R57, R8, R82 ;  /* 0x0000000839527225 */ /* 0x000fc800078e0052 */
[----:B------:R-:W-:Y:S01]  /*f580*/  IMAD.MOV.U32 R142, RZ, RZ, RZ ;  /* 0x000000ffff8e7224 */ /* 0x000fe200078e00ff */
        /* <DEDUP_REMOVED lines=19> */
[----:B------:R-:W-:Y:S01]  /*f6c0*/  IMAD.IADD R85, R103, 0x1, R85 ;  /* 0x0000000167557824 */ /* 0x000fe200078e0255 */
[----:B------:R-:W-:Y:S01]  /*f6d0*/  MOV R83, RZ ;  /* 0x000000ff00537202 */ /* 0x000fe20000000f00 */
[----:B------:R-:W-:Y:S02]  /*f6e0*/  IMAD R146, R82, R66, RZ ;  /* 0x0000004252927224 */ /* 0x000fe400078e02ff */
        /* <DEDUP_REMOVED lines=9> */
[----:B------:R-:W-:Y:S01]  /*f780*/  IMAD.WIDE.U32 R84, R147, R44, R84 ;  /* 0x0000002c93547225 */ /* 0x000fe200078e0054 */
[----:B------:R-:W-:-:S03]  /*f790*/  IADD3 R80, P0, PT, R83, R80, RZ ;  /* 0x0000005053507210 */ /* 0x000fc60007f1e0ff */
        /* <DEDUP_REMOVED lines=13> */
[----:B------:R-:W-:Y:S01]  /*f870*/  IMAD.MOV.U32 R83, RZ, RZ, RZ ;  /* 0x000000ffff537224 */ /* 0x000fe200078e00ff */
[----:B------:R-:W-:Y:S01]  /*f880*/  IADD3 R86, P1, PT, R101, R86, RZ ;  /* 0x0000005665567210 */ /* 0x000fe20007f3e0ff */
[----:B------:R-:W-:-:S04]  /*f890*/  IMAD.WIDE.U32 R84, R146, R43, R84 ;  /* 0x0000002b92547225 */ /* 0x000fc800078e0054 */
        /* <DEDUP_REMOVED lines=14> */
[----:B------:R-:W-:Y:S01]  /*f980*/  IMAD.MOV.U32 R81, RZ, RZ, RZ ;  /* 0x000000ffff517224 */ /* 0x000fe200078e00ff */
[----:B------:R-:W-:Y:S01]  /*f990*/  IADD3 R82, P1, PT, R99, R82, RZ ;  /* 0x0000005263527210 */ /* 0x000fe20007f3e0ff */
        /* <DEDUP_REMOVED lines=14> */
[----:B------:R-:W-:Y:S01]  /*fa80*/  IMAD.IADD R87, R65, 0x1, R100 ;  /* 0x0000000141577824 */ /* 0x000fe200078e0264 */
[----:B------:R-:W-:Y:S01]  /*fa90*/  IADD3 R82, P1, PT, R85, R82, RZ ;  /* 0x0000005255527210 */ /* 0x000fe20007f3e0ff */
[----:B------:R-:W-:-:S04]  /*faa0*/  IMAD.WIDE.U32 R98, R146, R44, R98 ;  /* 0x0000002c92627225 */ /* 0x000fc800078e0062 */
[----:B------:R-:W-:Y:S01]  /*fab0*/  IMAD.MOV.U32 R85, RZ, RZ, RZ ;  /* 0x000000ffff557224 */ /* 0x000fe200078e00ff */
[----:B------:R-:W-:Y:S01]  /*fac0*/  IADD3 R100, P2, PT, R87, R98, RZ ;  /* 0x0000006257647210 */ /* 0x000fe20007f5e0ff */
[----:B------:R-:W-:Y:S01]  /*fad0*/  IMAD.WIDE.U32 R80, R57, R3, R80 ;  /* 0x0000000339507225 */ /* 0x000fe200078e0050 */
[----:B------:R-:W-:Y:S02]  /*fae0*/  MOV R87, RZ ;  /* 0x000000ff00577202 */ /* 0x000fe40000000f00 */
[----:B------:R-:W-:Y:S01]  /*faf0*/  IADD3 R143, PT, PT, R63, R99, RZ ;  /* 0x000000633f8f7210 */ /* 0x000fe20007ffe0ff */
        /* <DEDUP_REMOVED lines=29> */
[----:B------:R-:W-:Y:S02]  /*fcd0*/  IMAD.IADD R98, R61, 0x1, R99 ;  /* 0x000000013d627824 */ /* 0x000fe400078e0263 */
        /* <DEDUP_REMOVED lines=9> */
[----:B------:R-:W-:Y:S02]  /*fd70*/  IMAD.X R81, RZ, RZ, RZ, P3 ;  /* 0x000000ffff517224 */ /* 0x000fe400018e06ff */
[----:B------:R-:W-:Y:S02]  /*fd80*/  IMAD.IADD R85, R112, 0x1, R85 ;  /* 0x0000000170557824 */ /* 0x000fe400078e0255 */
[----:B------:R-:W-:-:S04]  /*fd90*/  IMAD.WIDE.U32 R86, R56, R3, R86 ;  /* 0x0000000338567225 */ /* 0x000fc800078e0056 */
[----:B------:R-:W-:Y:S01]  /*fda0*/  IMAD.MOV.U32 R83, RZ, RZ, RZ ;  /* 0x000000ffff537224 */ /* 0x000fe200078e00ff */
[----:B------:R-:W-:Y:S01]  /*fdb0*/  IADD3 R86, P1, PT, R85, R86, RZ ;  /* 0x0000005655567210 */ /* 0x000fe20007f3e0ff */
[----:B------:R-:W-:Y:S01]  /*fdc0*/  IMAD.X R101, RZ, RZ, RZ, P0 ;  /* 0x000000ffff657224 */ /* 0x000fe200000e06ff */
[----:B------:R-:W-:Y:S01]  /*fdd0*/  IADD3.X R85, PT, PT, RZ, RZ, RZ, P2, !PT ;  /* 0x000000ffff557210 */ /* 0x000fe200017fe4ff */
[----:B------:R-:W-:-:S04]  /*fde0*/  IMAD.WIDE.U32 R80, R146, R45, R80 ;  /* 0x0000002d92507225 */ /* 0x000fc800078e0050 */
[----:B------:R-:W-:Y:S01]  /*fdf0*/  IMAD.WIDE.U32 R82, R53, R8, R82 ;  /* 0x0000000835527225 */ /* 0x000fe200078e0052 */
[----:B------:R-:W-:Y:S02]  /*fe00*/  IADD3 R80, P4, PT, R149, R80, RZ ;  /* 0x0000005095507210 */ /* 0x000fe40007f9e0ff */
[----:B------:R-:W-:Y:S01]  /*fe10*/  IADD3 R115, PT, PT, R62, R81, RZ ;  /* 0x000000513e737210 */ /* 0x000fe20007ffe0ff */
        /* <DEDUP_REMOVED lines=26> */
[----:B------:R-:W-:Y:S02]  /*ffc0*/  IADD3.X R87, PT, PT, RZ, RZ, RZ, P0, !PT ;  /* 0x000000ffff577210 */ /* 0x000fe400007fe4ff */
[----:B------:R-:W-:Y:S01]  /*ffd0*/  IADD3 R82, P3, PT, R115, R82, RZ ;  /* 0x0000005273527210 */ /* 0x000fe20007f7e0ff */
[----:B------:R-:W-:-:S04]  /*ffe0*/  IMAD.WIDE.U32 R80, R143, R43, R80 ;  /* 0x0000002b8f507225 */ /* 0x000fc800078e0050 */
[----:B------:R-:W-:Y:S02]  /*fff0*/  IMAD.IADD R151, R60, 0x1, R83 ;  /* 0x000000013c977824 */ /* 0x000fe400078e0253 */
[----:B------:R-:W-:Y:S02]  /*10000*/  IMAD.IADD R99, R97, 0x1, R99 ;  /* 0x0000000161637824 */ /* 0x000fe400078e0263 */
[----:B------:R-:W-:-:S03]  /*10010*/  IMAD.WIDE.U32 R86, R54, R5, R86 ;  /* 0x0000000536567225 */ /* 0x000fc600078e0056 */
[----:B------:R-:W-:Y:S01]  /*10020*/  IADD3 R100, P0, PT, R99, R100, RZ ;  /* 0x0000006463647210 */ /* 0x000fe20007f1e0ff */
[----:B------:R-:W-:Y:S01]  /*10030*/  IMAD.IADD R85, R114, 0x1, R85 ;  /* 0x0000000172557824 */ /* 0x000fe200078e0255 */
[----:B------:R-:W-:Y:S01]  /*10040*/  IADD3.X R99, PT, PT, RZ, RZ, RZ, P1, !PT ;  /* 0x000000ffff637210 */ /* 0x000fe20000ffe4ff */
[----:B------:R-:W-:Y:S02]  /*10050*/  IMAD.X R83, RZ, RZ, RZ, P3 ;  /* 0x000000ffff537224 */ /* 0x000fe400018e06ff */
[----:B------:R-:W-:Y:S02]  /*10060*/  IMAD.IADD R148, R64, 0x1, R81 ;  /* 0x0000000140947824 */ /* 0x000fe400078e0251 */
[----:B------:R-:W-:Y:S02]  /*10070*/  HFMA2 R81, -RZ, RZ, 0, 0 ;  /* 0x00000000ff517431 */ /* 0x000fe400000001ff */
[----:B------:R-:W-:Y:S01]  /*10080*/  IMAD.WIDE.U32 R82, R146, R46, R82 ;  /* 0x0000002e92527225 */ /* 0x000fe200078e0052 */
[----:B------:R-:W-:-:S03]  /*10090*/  IADD3 R86, P2, PT, R85, R86, RZ ;  /* 0x0000005655567210 */ /* 0x000fc60007f5e0ff */
[----:B------:R-:W-:Y:S01]  /*100a0*/  IMAD.MOV.U32 R85, RZ, RZ, RZ ;  /* 0x000000ffff557224 */ /* 0x000fe200078e00ff */
[----:B------:R-:W-:Y:S01]  /*100b0*/  IADD3 R82, P4, PT, R101, R82, RZ ;  /* 0x0000005265527210 */ /* 0x000fe20007f9e0ff */
[----:B------:R-:W-:Y:S01]  /*100c0*/  IMAD.IADD R149, R112, 0x1, R87 ;  /* 0x0000000170957824 */ /* 0x000fe200078e0257 */
[----:B------:R-:W-:Y:S01]  /*100d0*/  IADD3.X R87, PT, PT, RZ, RZ, RZ, P2, !PT ;  /* 0x000000ffff577210 */ /* 0x000fe200017fe4ff */
[----:B------:R-:W-:Y:S02]  /*100e0*/  IMAD R144, R80, R66, RZ ;  /* 0x0000004250907224 */ /* 0x000fe400078e02ff */
[----:B------:R-:W-:-:S04]  /*100f0*/  IMAD.WIDE.U32 R84, R52, R8, R84 ;  /* 0x0000000834547225 */ /* 0x000fc800078e0054 */
[----:B------:R-:W-:Y:S02]  /*10100*/  IMAD.X R101, RZ, RZ, RZ, P0 ;  /* 0x000000ffff657224 */ /* 0x000fe400000e06ff */
[----:B------:R-:W-:-:S04]  /*10110*/  IMAD.WIDE.U32 R98, R55, R3, R98 ;  /* 0x0000000337627225 */ /* 0x000fc800078e0062 */
[----:B------:R-:W-:Y:S01]  /*10120*/  IMAD.HI.U32 R150, R144, R42, R80 ;  /* 0x0000002a90967227 */ /* 0x000fe200078e0050 */
[----:B------:R-:W-:Y:S02]  /*10130*/  IADD3 R80, P3, PT, R151, R84, RZ ;  /* 0x0000005497507210 */ /* 0x000fe40007f7e0ff */
        /* <DEDUP_REMOVED lines=12> */
[----:B------:R-:W-:-:S04]  /*10200*/  IMAD.WIDE.U32 R82, R145, R45, R82 ;  /* 0x0000002d91527225 */ /* 0x000fc800078e0052 */
[----:B------:R-:W-:Y:S01]  /*10210*/  IMAD.IADD R87, R102, 0x1, R87 ;  /* 0x0000000166577824 */ /* 0x000fe200078e0257 */
[----:B------:R-:W-:Y:S01]  /*10220*/  IADD3 R148, P1, PT, R148, R82, RZ ;  /* 0x0000005294947210 */ /* 0x000fe20007f3e0ff */
[----:B------:R-:W-:Y:S02]  /*10230*/  IMAD.X R99, RZ, RZ, RZ, P0 ;  /* 0x000000ffff637224 */ /* 0x000fe400000e06ff */
[----:B------:R-:W-:-:S04]  /*10240*/  IMAD.WIDE.U32 R84, R54, R4, R84 ;  /* 0x0000000436547225 */ /* 0x000fc800078e0054 */
        /* <DEDUP_REMOVED lines=9> */
[----:B------:R-:W-:Y:S01]  /*102e0*/  IADD3 R80, P3, PT, R115, R80, RZ ;  /* 0x0000005073507210 */ /* 0x000fe20007f7e0ff */
[----:B------:R-:W-:-:S04]  /*102f0*/  IMAD.WIDE.U32 R86, R52, R7, R86 ;  /* 0x0000000734567225 */ /* 0x000fc800078e0056 */
[----:B------:R-:W-:Y:S02]  /*10300*/  IMAD.IADD R81, R97, 0x1, R99 ;  /* 0x0000000161517824 */ /* 0x000fe400078e0263 */
[----:B------:R-:W-:Y:S02]  /*10310*/  IMAD.X R149, RZ, RZ, RZ, P1 ;  /* 0x000000ffff957224 */ /* 0x000fe400008e06ff */
[----:B------:R-:W-:Y:S01]  /*10320*/  IMAD.WIDE.U32 R82, R53, R5, R82 ;  /* 0x0000000535527225 */ /* 0x000fe200078e0052 */
[----:B------:R-:W-:-:S03]  /*10330*/  IADD3 R100, P1, PT, R81, R100, RZ ;  /* 0x0000006451647210 */ /* 0x000fc60007f3e0ff */
[----:B------:R-:W-:Y:S02]  /*10340*/  IMAD.IADD R87, R114, 0x1, R87 ;  /* 0x0000000172577824 */ /* 0x000fe400078e0257 */
[----:B------:R-:W-:Y:S02]  /*10350*/  IMAD.IADD R99, R65, 0x1, R150 ;  /* 0x0000000141637824 */ /* 0x000fe400078e0296 */
[----:B------:R-:W-:-:S04]  /*10360*/  IMAD.WIDE.U32 R148, R143, R44, R148 ;  /* 0x0000002c8f947225 */ /* 0x000fc800078e0094 */
[----:B------:R-:W-:Y:S01]  /*10370*/  IMAD.X R81, RZ, RZ, RZ, P3 ;  /* 0x000000ffff517224 */ /* 0x000fe200018e06ff */
[----:B------:R-:W-:Y:S01]  /*10380*/  IADD3 R82, P3, PT, R87, R82, RZ ;  /* 0x0000005257527210 */ /* 0x000fe20007f7e0ff */
[----:B------:R-:W-:Y:S01]  /*10390*/  IMAD.IADD R83, R112, 0x1, R83 ;  /* 0x0000000170537824 */ /* 0x000fe200078e0253 */
[----:B------:R-:W-:Y:S01]  /*103a0*/  MOV R87, RZ ;  /* 0x000000ff00577202 */ /* 0x000fe20000000f00 */
        /* <DEDUP_REMOVED lines=15> */
[----:B------:R-:W-:Y:S02]  /*104a0*/  IMAD.IADD R81, R104, 0x1, R99 ;  /* 0x0000000168517824 */ /* 0x000fe400078e0263 */
[----:B------:R-:W-:Y:S02]  /*104b0*/  IMAD.X R83, RZ, RZ, RZ, P3 ;  /* 0x000000ffff537224 */ /* 0x000fe400018e06ff */
[----:B------:R-:W-:Y:S01]  /*104c0*/  IMAD.WIDE.U32 R84, R144, R43, R84 ;  /* 0x0000002b90547225 */ /* 0x000fe200078e0054 */
[----:B------:R-:W-:-:S03]  /*104d0*/  IADD3 R100, P1, PT, R81, R100, RZ ;  /* 0x0000006451647210 */ /* 0x000fc60007f3e0ff */
[----:B------:R-:W-:Y:S02]  /*104e0*/  IMAD.X R81, RZ, RZ, RZ, P4 ;  /* 0x000000ffff517224 */ /* 0x000fe400020e06ff */
[----:B------:R-:W-:-:S04]  /*104f0*/  IMAD.WIDE.U32 R82, R52, R6, R82 ;  /* 0x0000000634527225 */ /* 0x000fc800078e0052 */
[----:B------:R-:W-:Y:S01]  /*10500*/  IMAD.X R99, RZ, RZ, RZ, P2 ;  /* 0x000000ffff637224 */ /* 0x000fe200010e06ff */
[----:B------:R-:W-:Y:S01]  /*10510*/  IADD3 R82, P0, PT, R149, R82, RZ ;  /* 0x0000005295527210 */ /* 0x000fe20007f1e0ff */
[----:B------:R-:W-:Y:S02]  /*10520*/  IMAD.IADD R151, R64, 0x1, R85 ;  /* 0x0000000140977824 */ /* 0x000fe400078e0255 */
[----:B------:R-:W-:Y:S02]  /*10530*/  HFMA2 R85, -RZ, RZ, 0, 0 ;  /* 0x00000000ff557431 */ /* 0x000fe400000001ff */
        /* <DEDUP_REMOVED lines=8> */
[----:B------:R-:W-:-:S04]  /*105c0*/  IMAD.WIDE.U32 R86, R147, R49, R86 ;  /* 0x0000003193567225 */ /* 0x000fc800078e0056 */
[----:B------:R-:W-:Y:S02]  /*105d0*/  IMAD R147, R84, R66, RZ ;  /* 0x0000004254937224 */ /* 0x000fe400078e02ff */
[----:B------:R-:W-:Y:S01]  /*105e0*/  IMAD.IADD R81, R113, 0x1, R99 ;  /* 0x0000000171517824 */ /* 0x000fe200078e0263 */
[----:B------:R-:W-:Y:S01]  /*105f0*/  IADD3 R99, PT, PT, R50, R87, RZ ;  /* 0x0000005732637210 */ /* 0x000fe20007ffe0ff */
[----:B------:R-:W-:-:S04]  /*10600*/  IMAD.WIDE.U32 R100, R54, R2, R100 ;  /* 0x0000000236647225 */ /* 0x000fc800078e0064 */
[----:B------:R-:W-:Y:S02]  /*10610*/  IMAD.X R83, RZ, RZ, RZ, P0 ;  /* 0x000000ffff537224 */ /* 0x000fe400000e06ff */
[----:B------:R-:W-:Y:S01]  /*10620*/  IMAD.HI.U32 R152, R147, R42, R84 ;  /* 0x0000002a93987227 */ /* 0x000fe200078e0054 */
[----:B------:R-:W-:-:S03]  /*10630*/  IADD3 R84, P3, PT, R115, R86, RZ ;  /* 0x0000005673547210 */ /* 0x000fc60007f7e0ff */
        /* <DEDUP_REMOVED lines=26> */
[----:B------:R-:W-:-:S03]  /*107e0*/  IADD3 R84, P5, PT, R84, R99, RZ ;  /* 0x0000006354547210 */ /* 0x000fc60007fbe0ff */
        /* <DEDUP_REMOVED lines=8> */
[----:B------:R-:W-:Y:S01]  /*10870*/  IMAD.X R85, RZ, RZ, RZ, P5 ;  /* 0x000000ffff557224 */ /* 0x000fe200028e06ff */
[----:B------:R-:W-:Y:S01]  /*10880*/  IADD3 R81, PT, PT, R102, R81, RZ ;  /* 0x0000005166517210 */ /* 0x000fe20007ffe0ff */
[----:B------:R-:W-:-:S04]  /*10890*/  IMAD.WIDE.U32 R150, R145, R47, R150 ;  /* 0x0000002f91967225 */ /* 0x000fc800078e0096 */
[----:B------:R-:W-:Y:S01]  /*108a0*/  IMAD.IADD R101, R63, 0x1, R83 ;  /* 0x000000013f657824 */ /* 0x000fe200078e0253 */
[----:B------:R-:W-:Y:S01]  /*108b0*/  IADD3.X R83, PT, PT, RZ, RZ, RZ, P0, !PT ;  /* 0x000000ffff537210 */ /* 0x000fe200007fe4ff */
[----:B------:R-:W-:Y:S01]  /*108c0*/  IMAD.X R103, RZ, RZ, RZ, P1 ;  /* 0x000000ffff677224 */ /* 0x000fe200008e06ff */
        /* <DEDUP_REMOVED lines=8> */
[----:B------:R-:W-:Y:S01]  /*10950*/  IMAD.WIDE.U32 R82, R147, R43, R82 ;  /* 0x0000002b93527225 */ /* 0x000fe200078e0052 */
[----:B------:R-:W-:Y:S02]  /*10960*/  IADD3.X R81, PT, PT, RZ, RZ, RZ, P4, !PT ;  /* 0x000000ffff517210 */ /* 0x000fe400027fe4ff */
[----:B------:R-:W-:Y:S01]  /*10970*/  IADD3 R84, P5, PT, R151, R84, RZ ;  /* 0x0000005497547210 */ /* 0x000fe20007fbe0ff */
[----:B------:R-:W-:-:S04]  /*10980*/  IMAD.WIDE.U32 R86, R53, R2, R86 ;  /* 0x0000000235567225 */ /* 0x000fc800078e0056 */
[----:B------:R-:W-:Y:S01]  /*10990*/  IMAD.X R149, RZ, RZ, RZ, P1 ;  /* 0x000000ffff957224 */ /* 0x000fe200008e06ff */
[----:B------:R-:W-:Y:S01]  /*109a0*/  IADD3 R86, P6, PT, R99, R86, RZ ;  /* 0x0000005663567210 */ /* 0x000fe20007fde0ff */
[----:B------:R-:W-:Y:S02]  /*109b0*/  IMAD.IADD R114, R64, 0x1, R83 ;  /* 0x0000000140727824 */ /* 0x000fe400078e0253 */
[----:B------:R-:W-:Y:S01]  /*109c0*/  IMAD.IADD R98, R50, 0x1, R85 ;  /* 0x0000000132627824 */ /* 0x000fe200078e0255 */
[----:B------:R-:W-:Y:S01]  /*109d0*/  IADD3.X R85, PT, PT, RZ, RZ, RZ, P5, !PT ;  /* 0x000000ffff557210 */ /* 0x000fe20002ffe4ff */
[----:B------:R-:W-:Y:S02]  /*109e0*/  IMAD.IADD R87, R97, 0x1, R87 ;  /* 0x0000000161577824 */ /* 0x000fe400078e0257 */
[----:B------:R-:W-:Y:S01]  /*109f0*/  IMAD R102, R82, R66, RZ ;  /* 0x0000004252667224 */ /* 0x000fe200078e02ff */
[----:B------:R-:W-:Y:S01]  /*10a00*/  IADD3 R103, P1, PT, R98, R103, RZ ;  /* 0x0000006762677210 */ /* 0x000fe20007f3e0ff */
[----:B------:R-:W-:Y:S01]  /*10a10*/  IMAD.MOV.U32 R83, RZ, RZ, RZ ;  /* 0x000000ffff537224 */ /* 0x000fe200078e00ff */
[----:B------:R-:W-:Y:S01]  /*10a20*/  IADD3 R100, P2, PT, R87, R100, RZ ;  /* 0x0000006457647210 */ /* 0x000fe20007f5e0ff */
[----:B------:R-:W-:-:S04]  /*10a30*/  IMAD.WIDE.U32 R148, R143, R46, R148 ;  /* 0x0000002e8f947225 */ /* 0x000fc800078e0094 */
[----:B------:R-:W-:Y:S01]  /*10a40*/  IMAD.HI.U32 R115, R102, R42, R82 ;  /* 0x0000002a66737227 */ /* 0x000fe200078e0052 */
[----:B------:R-:W-:-:S03]  /*10a50*/  IADD3 R98, P0, PT, R101, R148, RZ ;  /* 0x0000009465627210 */ /* 0x000fc60007f1e0ff */
[----:B------:R-:W-:-:S04]  /*10a60*/  IMAD.WIDE.U32 R80, R51, R5, R80 ;  /* 0x0000000533507225 */ /* 0x000fc800078e0050 */
[----:B------:R-:W-:Y:S01]  /*10a70*/  IMAD.X R83, RZ, RZ, RZ, P3 ;  /* 0x000000ffff537224 */ /* 0x000fe200018e06ff */
[----:B------:R-:W-:Y:S01]  /*10a80*/  IADD3 R99, PT, PT, R112, R81, RZ ;  /* 0x0000005170637210 */ /* 0x000fe20007ffe0ff */
[----:B------:R-:W-:Y:S02]  /*10a90*/  IMAD.IADD R149, R61, 0x1, R149 ;  /* 0x000000013d957824 */ /* 0x000fe400078e0295 */
[----:B------:R-:W-:Y:S01]  /*10aa0*/  IMAD.X R87, RZ, RZ, RZ, P6 ;  /* 0x000000ffff577224 */ /* 0x000fe200030e06ff */
        /* <DEDUP_REMOVED lines=43> */
[----:B------:R-:W-:Y:S01]  /*10d60*/  IMAD.IADD R115, R65, 0x1, R115 ;  /* 0x0000000141737824 */ /* 0x000fe200078e0273 */
[----:B------:R-:W-:Y:S01]  /*10d70*/  IADD3 R86, P0, PT, R87, R100, RZ ;  /* 0x0000006457567210 */ /* 0x000fe20007f1e0ff */
[----:B------:R-:W-:Y:S02]  /*10d80*/  IMAD.IADD R99, R63, 0x1, R99 ;  /* 0x000000013f637824 */ /* 0x000fe400078e0263 */
        /* <DEDUP_REMOVED lines=27> */
[----:B------:R-:W-:Y:S02]  /*10f40*/  IADD3.X R81, PT, PT, RZ, RZ, RZ, P3, !PT ;  /* 0x000000ffff517210 */ /* 0x000fe40001ffe4ff */
[----:B------:R-:W-:Y:S01]  /*10f50*/  IADD3 R87, P4, PT, R87, R114, RZ ;  /* 0x0000007257577210 */ /* 0x000fe20007f9e0ff */
[----:B------:R-:W-:Y:S02]  /*10f60*/  IMAD R103, R98, R66, RZ ;  /* 0x0000004262677224 */ /* 0x000fe400078e02ff */
[----:B------:R-:W-:Y:S01]  /*10f70*/  IMAD.MOV.U32 R99, RZ, RZ, RZ ;  /* 0x000000ffff637224 */ /* 0x000fe200078e00ff */
[----:B------:R-:W-:Y:S01]  /*10f80*/  IADD3.X R114, PT, PT, RZ, RZ, RZ, P4, !PT ;  /* 0x000000ffff727210 */ /* 0x000fe200027fe4ff */
[----:B------:R-:W-:-:S02]  /*10f90*/  IMAD.IADD R83, R60, 0x1, R83 ;  /* 0x000000013c537824 */ /* 0x000fc400078e0253 */
[----:B------:R-:W-:Y:S01]  /*10fa0*/  IMAD.IADD R100, R50, 0x1, R85 ;  /* 0x0000000132647824 */ /* 0x000fe200078e0255 */
[----:B------:R-:W-:Y:S01]  /*10fb0*/  IADD3 R114, P4, PT, R114, R101, RZ ;  /* 0x0000006572727210 */ /* 0x000fe20007f9e0ff */
[----:B------:R-:W-:Y:S01]  /*10fc0*/  IMAD.HI.U32 R98, R103, R42, R98 ;  /* 0x0000002a67627227 */ /* 0x000fe200078e0062 */
        /* <DEDUP_REMOVED lines=41> */
[----:B------:R-:W-:Y:S02]  /*11260*/  IMAD.X R81, RZ, RZ, RZ, P5 ;  /* 0x000000ffff517224 */ /* 0x000fe400028e06ff */
[----:B------:R-:W-:-:S04]  /*11270*/  IMAD.WIDE.U32 R84, R103, R44, R82 ;  /* 0x0000002c67547225 */ /* 0x000fc800078e0052 */
[----:B------:R-:W-:Y:S01]  /*11280*/  IMAD.X R99, RZ, RZ, RZ, P0 ;  /* 0x000000ffff637224 */ /* 0x000fe200000e06ff */
[----:B------:R-:W-:Y:S01]  /*11290*/  IADD3 R100, P0, PT, R81, R100, RZ ;  /* 0x0000006451647210 */ /* 0x000fe20007f1e0ff */
[----:B------:R-:W-:Y:S01]  /*112a0*/  IMAD.WIDE.U32 R112, R102, R46, R112 ;  /* 0x0000002e66707225 */ /* 0x000fe200078e0070 */
[----:B------:R-:W-:Y:S02]  /*112b0*/  IADD3 R83, PT, PT, R63, R85, RZ ;  /* 0x000000553f537210 */ /* 0x000fe40007ffe0ff */
[----:B------:R-:W-:Y:S01]  /*112c0*/  MOV R153, R84 ;  /* 0x0000005400997202 */ /* 0x000fe20000000f00 */
[----:B------:R-:W-:Y:S01]  /*112d0*/  IMAD.WIDE.U32 R98, R147, R48, R98 ;  /* 0x0000003093627225 */ /* 0x000fe200078e0062 */
[----:B------:R-:W-:Y:S02]  /*112e0*/  IADD3 R82, P5, PT, R83, R112, RZ ;  /* 0x0000007053527210 */ /* 0x000fe40007fbe0ff */
[----:B------:R-:W-:Y:S01]  /*112f0*/  IADD3 R112, PT, PT, R142, R87, RZ ;  /* 0x000000578e707210 */ /* 0x000fe20007ffe0ff */
[----:B------:R-:W-:Y:S01]  /*11300*/  IMAD.IADD R81, R61, 0x1, R113 ;  /* 0x000000013d517824 */ /* 0x000fe200078e0271 */
[----:B------:R-:W-:Y:S01]  /*11310*/  IADD3 R113, P2, PT, R115, R114, RZ ;  /* 0x0000007273717210 */ /* 0x000fe20007f5e0ff */
[----:B------:R-:W-:-:S02]  /*11320*/  IMAD.IADD R86, R59, 0x1, R99 ;  /* 0x000000013b567824 */ /* 0x000fc400078e0263 */
        /* <DEDUP_REMOVED lines=8> */
[----:B------:R-:W-:Y:S01]  /*113b0*/  IADD3 R81, PT, PT, R62, R83, RZ ;  /* 0x000000533e517210 */ /* 0x000fe20007ffe0ff */
[----:B------:R-:W-:-:S02]  /*113c0*/  IMAD.X R87, RZ, RZ, RZ, P4 ;  /* 0x000000ffff577224 */ /* 0x000fc400020e06ff */
        /* <DEDUP_REMOVED lines=9> */
[----:B------:R-:W-:Y:S02]  /*11460*/  IADD3 R98, P4, PT, R99, R86, RZ ;  /* 0x0000005663627210 */ /* 0x000fe40007f9e0ff */
[----:B------:R-:W-:Y:S02]  /*11470*/  IADD3.X R86, PT, PT, RZ, RZ, RZ, P2, !PT ;  /* 0x000000ffff567210 */ /* 0x000fe400017fe4ff */
[----:B------:R-:W-:Y:S01]  /*11480*/  IADD3 R112, P2, PT, R101, R112, RZ ;  /* 0x0000007065707210 */ /* 0x000fe20007f5e0ff */
[----:B------:R-:W-:-:S02]  /*11490*/  IMAD.X R101, RZ, RZ, RZ, P6 ;  /* 0x000000ffff657224 */ /* 0x000fc400030e06ff */
[----:B------:R-:W-:Y:S01]  /*114a0*/  IMAD.X R99, RZ, RZ, RZ, P4 ;  /* 0x000000ffff637224 */ /* 0x000fe200020e06ff */
[----:B------:R-:W-:Y:S01]  /*114b0*/  IADD3 R86, P4, PT, R86, R97, RZ ;  /* 0x0000006156567210 */ /* 0x000fe20007f9e0ff */
[----:B------:R-:W-:-:S04]  /*114c0*/  IMAD.WIDE.U32 R100, R103, R46, R100 ;  /* 0x0000002e67647225 */ /* 0x000fc800078e0064 */
[----:B------:R-:W-:-:S04]  /*114d0*/  IMAD.WIDE.U32 R98, R102, R48, R98 ;  /* 0x0000003066627225 */ /* 0x000fc800078e0062 */
[----:B------:R-:W-:Y:S02]  /*114e0*/  IMAD.IADD R81, R61, 0x1, R101 ;  /* 0x000000013d517824 */ /* 0x000fe400078e0265 */
        /* <DEDUP_REMOVED lines=9> */
[----:B------:R-:W-:Y:S01]  /*11580*/  IMAD.MOV.U32 R149, RZ, RZ, R100 ;  /* 0x000000ffff957224 */ /* 0x000fe200078e0064 */
        /* <DEDUP_REMOVED lines=29> */
[----:B------:R-:W-:-:S04]  /*11760*/  IADD3.X R113, PT, PT, RZ, RZ, RZ, P0, !PT ;  /* 0x000000ffff717210 */ /* 0x000fc800007fe4ff */
[----:B------:R-:W-:Y:S01]  /*11770*/  IADD3 R81, PT, PT, R102, R81, R97 ;  /* 0x0000005166517210 */ /* 0x000fe20007ffe061 */
[----:B------:R-:W-:Y:S02]  /*11780*/  IMAD.X R97, RZ, RZ, RZ, P4 ;  /* 0x000000ffff617224 */ /* 0x000fe400020e06ff */
[----:B------:R-:W-:-:S03]  /*11790*/  IMAD.WIDE.U32 R102, R103, R49, R112 ;  /* 0x0000003167667225 */ /* 0x000fc600078e0070 */
[----:B------:R-:W-:Y:S01]  /*117a0*/  IADD3 R81, PT, PT, R104, R81, R97 ;  /* 0x0000005168517210 */ /* 0x000fe20007ffe061 */
[----:B------:R-:W-:Y:S01]  /*117b0*/  IMAD.IADD R144, R50, 0x1, R103 ;  /* 0x0000000132907824 */ /* 0x000fe200078e0267 */
[----:B------:R-:W-:Y:S01]  /*117c0*/  IADD3.X R97, PT, PT, RZ, RZ, RZ, P2, !PT ;  /* 0x000000ffff617210 */ /* 0x000fe200017fe4ff */
        /* <DEDUP_REMOVED lines=30> */
.L_x_522:
        /* <DEDUP_REMOVED lines=23> */
.L_x_523:
[----:B------:R-:W-:Y:S01]  /*11b20*/  IMAD.WIDE.U32 R84, R81, R18, RZ ;  /* 0x0000001251547225 */ /* 0x000fe200078e00ff */
[----:B------:R-:W-:Y:S02]  /*11b30*/  CS2R R142, SRZ ;  /* 0x00000000008e7805 */ /* 0x000fe4000001ff00 */
[----:B------:R-:W-:Y:S01]  /*11b40*/  MOV R145, RZ ;  /* 0x000000ff00917202 */ /* 0x000fe20000000f00 */
[----:B------:R-:W-:Y:S01]  /*11b50*/  IMAD.MOV.U32 R115, RZ, RZ, RZ ;  /* 0x000000ffff737224 */ /* 0x000fe200078e00ff */
[----:B------:R-:W-:Y:S01]  /*11b60*/  MOV R97, RZ ;  /* 0x000000ff00617202 */ /* 0x000fe20000000f00 */
[----:B------:R-:W-:Y:S02]  /*11b70*/  IMAD.MOV.U32 R83, RZ, RZ, RZ ;  /* 0x000000ffff537224 */ /* 0x000fe400078e00ff */
[----:B------:R-:W-:Y:S01]  /*11b80*/  IMAD.MOV.U32 R113, RZ, RZ, RZ ;  /* 0x000000ffff717224 */ /* 0x000fe200078e00ff */
[----:B------:R-:W-:Y:S01]  /*11b90*/  IADD3 R82, PT, PT, R85, R115, RZ ;  /* 0x0000007355527210 */ /* 0x000fe20007ffe0ff */
[----:B------:R-:W-:-:S02]  /*11ba0*/  IMAD R151, R84, R66, RZ ;  /* 0x0000004254977224 */ /* 0x000fc400078e02ff */
[----:B------:R-:W-:Y:S02]  /*11bb0*/  IMAD.MOV.U32 R85, RZ, RZ, RZ ;  /* 0x000000ffff557224 */ /* 0x000fe400078e00ff */
[----:B------:R-:W-:-:S04]  /*11bc0*/  IMAD.WIDE.U32 R82, R18, R153, R82 ;  /* 0x0000009912527225 */ /* 0x000fc800078e0052 */
[----:B------:R-:W-:Y:S02]  /*11bd0*/  IMAD.IADD R112, R83, 0x1, R143 ;  /* 0x0000000153707824 */ /* 0x000fe400078e028f */
[----:B------:R-:W-:Y:S02]  /*11be0*/  HFMA2 R83, -RZ, RZ, 0, 0 ;  /* 0x00000000ff537431 */ /* 0x000fe400000001ff */
[----:B------:R-:W-:-:S04]  /*11bf0*/  IMAD.HI.U32 R80, R151, R42, R84 ;  /* 0x0000002a97507227 */ /* 0x000fc800078e0054 */
[----:B------:R-:W-:-:S04]  /*11c00*/  IMAD.WIDE.U32 R112, R18, R150, R112 ;  /* 0x0000009612707225 */ /* 0x000fc800078e0070 */
[----:B------:R-:W-:Y:S02]  /*11c10*/  IMAD.MOV.U32 R104, RZ, RZ, RZ ;  /* 0x000000ffff687224 */ /* 0x000fe400078e00ff */
[----:B------:R-:W-:-:S04]  /*11c20*/  IMAD.WIDE.U32 R82, R19, R81, R82 ;  /* 0x0000005113527225 */ /* 0x000fc800078e0052 */
[----:B------:R-:W-:-:S05]  /*11c30*/  IMAD.IADD R87, R115, 0x1, R83 ;  /* 0x0000000173577824 */ /* 0x000fca00078e0253 */
[----:B------:R-:W-:Y:S01]  /*11c40*/  IADD3 R86, P0, PT, R87, R112, RZ ;  /* 0x0000007057567210 */ /* 0x000fe20007f1e0ff */
[----:B------:R-:W-:Y:S02]  /*11c50*/  IMAD.IADD R112, R113, 0x1, R145 ;  /* 0x0000000171707824 */ /* 0x000fe400078e0291 */
[----:B------:R-:W-:Y:S02]  /*11c60*/  HFMA2 R113, -RZ, RZ, 0, 0 ;  /* 0x00000000ff717431 */ /* 0x000fe400000001ff */
[----:B------:R-:W-:Y:S02]  /*11c70*/  IMAD.X R87, RZ, RZ, RZ, P0 ;  /* 0x000000ffff577224 */ /* 0x000fe400000e06ff */
[----:B------:R-:W-:-:S04]  /*11c80*/  IMAD.WIDE.U32 R86, R19, R153, R86 ;  /* 0x0000009913567225 */ /* 0x000fc800078e0056 */
[----:B------:R-:W-:Y:S02]  /*11c90*/  IMAD.IADD R83, R143, 0x1, R87 ;  /* 0x000000018f537824 */ /* 0x000fe400078e0257 */
[----:B------:R-:W-:Y:S02]  /*11ca0*/  HFMA2 R87, -RZ, RZ, 0, 0 ;  /* 0x00000000ff577431 */ /* 0x000fe400000001ff */
[----:B------:R-:W-:-:S03]  /*11cb0*/  IMAD.WIDE.U32 R112, R18, R149, R112 ;  /* 0x0000009512707225 */ /* 0x000fc600078e0070 */
[----:B------:R-:W-:Y:S01]  /*11cc0*/  IADD3 R84, P0, PT, R83, R112, RZ ;  /* 0x0000007053547210 */ /* 0x000fe20007f1e0ff */
[----:B------:R-:W-:Y:S02]  /*11cd0*/  IMAD.IADD R83, R65, 0x1, R80 ;  /* 0x0000000141537824 */ /* 0x000fe400078e0250 */
[----:B------:R-:W-:Y:S01]  /*11ce0*/  IMAD.IADD R112, R113, 0x1, R97 ;  /* 0x0000000171707824 */ /* 0x000fe200078e0261 */
[----:B------:R-:W-:Y:S01]  /*11cf0*/  MOV R113, RZ ;  /* 0x000000ff00717202 */ /* 0x000fe20000000f00 */
[----:B------:R-:W-:Y:S01]  /*11d00*/  IMAD.X R85, RZ, RZ, RZ, P0 ;  /* 0x000000ffff557224 */ /* 0x000fe200000e06ff */
[----:B------:R-:W-:Y:S01]  /*11d10*/  IADD3 R82, P0, PT, R83, R82, RZ ;  /* 0x0000005253527210 */ /* 0x000fe20007f1e0ff */
[----:B------:R-:W-:-:S04]  /*11d20*/  IMAD.WIDE.U32 R86, R20, R81, R86 ;  /* 0x0000005114567225 */ /* 0x000fc800078e0056 */
[----:B------:R-:W-:-:S04]  /*11d30*/  IMAD.WIDE.U32 R84, R19, R150, R84 ;  /* 0x0000009613547225 */ /* 0x000fc800078e0054 */
[----:B------:R-:W-:Y:S02]  /*11d40*/  IMAD.IADD R83, R115, 0x1, R87 ;  /* 0x0000000173537824 */ /* 0x000fe400078e0257 */
[----:B------:R-:W-:-:S03]  /*11d50*/  IMAD.WIDE.U32 R112, R18, R147, R112 ;  /* 0x0000009312707225 */ /* 0x000fc600078e0070 */
[----:B------:R-:W-:Y:S01]  /*11d60*/  IADD3 R84, P1, PT, R83, R84, RZ ;  /* 0x0000005453547210 */ /* 0x000fe20007f3e0ff */
[----:B------:R-:W-:Y:S02]  /*11d70*/  IMAD.IADD R99, R145, 0x1, R85 ;  /* 0x0000000191637824 */ /* 0x000fe400078e0255 */
[----:B------:R-:W-:Y:S01]  /*11d80*/  IMAD.X R83, RZ, RZ, RZ, P0 ;  /* 0x000000ffff537224 */ /* 0x000fe200000e06ff */
[----:B------:R-:W-:Y:S02]  /*11d90*/  IADD3.X R85, PT, PT, RZ, RZ, RZ, P1, !PT ;  /* 0x000000ffff557210 */ /* 0x000fe40000ffe4ff */
[----:B------:R-:W-:Y:S01]  /*11da0*/  IADD3 R98, P0, PT, R99, R112, RZ ;  /* 0x0000007063627210 */ /* 0x000fe20007f1e0ff */
[----:B------:R-:W-:Y:S02]  /*11db0*/  IMAD.IADD R112, R113, 0x1, R142 ;  /* 0x0000000171707824 */ /* 0x000fe400078e028e */
[----:B------:R-:W-:Y:S02]  /*11dc0*/  HFMA2 R113, -RZ, RZ, 0, 0 ;  /* 0x00000000ff717431 */ /* 0x000fe400000001ff */
[----:B------:R-:W-:-:S04]  /*11dd0*/  IMAD.WIDE.U32 R84, R20, R153, R84 ;  /* 0x0000009914547225 */ /* 0x000fc800078e0054 */
[----:B------:R-:W-:Y:S01]  /*11de0*/  IMAD.X R99, RZ, RZ, RZ, P0 ;  /* 0x000000ffff637224 */ /* 0x000fe200000e06ff */
[----:B------:R-:W-:Y:S01]  /*11df0*/  IADD3 R101, PT, PT, R143, R85, RZ ;  /* 0x000000558f657210 */ /* 0x000fe20007ffe0ff */
[----:B------:R-:W-:-:S04]  /*11e00*/  IMAD.WIDE.U32 R82, R151, R43, R82 ;  /* 0x0000002b97527225 */ /* 0x000fc800078e0052 */
[----:B------:R-:W-:-:S04]  /*11e10*/  IMAD.WIDE.U32 R98, R19, R149, R98 ;  /* 0x0000009513627225 */ /* 0x000fc800078e0062 */
[----:B------:R-:W-:Y:S01]  /*11e20*/  IMAD.IADD R87, R64, 0x1, R83 ;  /* 0x0000000140577824 */ /* 0x000fe200078e0253 */
[----:B------:R-:W-:Y:S01]  /*11e30*/  IADD3 R100, P0, PT, R101, R98, RZ ;  /* 0x0000006265647210 */ /* 0x000fe20007f1e0ff */
[----:B------:R-:W-:Y:S01]  /*11e40*/  IMAD.IADD R99, R97, 0x1, R99 ;  /* 0x0000000161637824 */ /* 0x000fe200078e0263 */
[----:B------:R-:W-:Y:S01]  /*11e50*/  MOV R83, RZ ;  /* 0x000000ff00537202 */ /* 0x000fe20000000f00 */
        /* <DEDUP_REMOVED lines=10> */
[----:B------:R-:W-:-:S03]  /*11f00*/  IMAD.HI.U32 R80, R152, R42, R82 ;  /* 0x0000002a98507227 */ /* 0x000fc600078e0052 */
[----:B------:R-:W-:Y:S01]  /*11f10*/  IADD3 R82, P1, PT, R85, R100, RZ ;  /* 0x0000006455527210 */ /* 0x000fe20007f3e0ff */
[----:B------:R-:W-:Y:S01]  /*11f20*/  IMAD.X R99, RZ, RZ, RZ, P0 ;  /* 0x000000ffff637224 */ /* 0x000fe200000e06ff */
[----:B------:R-:W-:Y:S01]  /*11f30*/  IADD3 R85, PT, PT, R65, R80, RZ ;  /* 0x0000005041557210 */ /* 0x000fe20007ffe0ff */
[----:B------:R-:W-:Y:S02]  /*11f40*/  IMAD.IADD R112, R113, 0x1, R104 ;  /* 0x0000000171707824 */ /* 0x000fe400078e0268 */
[----:B------:R-:W-:Y:S02]  /*11f50*/  HFMA2 R113, -RZ, RZ, 0, 0 ;  /* 0x00000000ff717431 */ /* 0x000fe400000001ff */
[----:B------:R-:W-:Y:S02]  /*11f60*/  IMAD.IADD R101, R145, 0x1, R101 ;  /* 0x0000000191657824 */ /* 0x000fe400078e0265 */
        /* <DEDUP_REMOVED lines=22> */
[----:B------:R-:W-:-:S03]  /*120d0*/  MOV R87, RZ ;  /* 0x000000ff00577202 */ /* 0x000fc60000000f00 */
[----:B------:R-:W-:Y:S01]  /*120e0*/  IMAD.WIDE.U32 R98, R19, R148, R98 ;  /* 0x0000009413627225 */ /* 0x000fe200078e0062 */
[----:B------:R-:W-:Y:S02]  /*120f0*/  IADD3 R84, P1, PT, R83, R84, RZ ;  /* 0x0000005453547210 */ /* 0x000fe40007f3e0ff */
[----:B------:R-:W-:Y:S01]  /*12100*/  IADD3 R112, PT, PT, R113, R87, RZ ;  /* 0x0000005771707210 */ /* 0x000fe20007ffe0ff */
[----:B------:R-:W-:Y:S01]  /*12110*/  IMAD.MOV.U32 R83, RZ, RZ, RZ ;  /* 0x000000ffff537224 */ /* 0x000fe200078e00ff */
[----:B------:R-:W-:Y:S01]  /*12120*/  IADD3 R98, P2, PT, R101, R98, RZ ;  /* 0x0000006265627210 */ /* 0x000fe20007f5e0ff */
[----:B------:R-:W-:Y:S02]  /*12130*/  IMAD.X R101, RZ, RZ, RZ, P3 ;  /* 0x000000ffff657224 */ /* 0x000fe400018e06ff */
        /* <DEDUP_REMOVED lines=23> */
[----:B------:R-:W-:Y:S02]  /*122b0*/  HFMA2 R103, -RZ, RZ, 0, 0 ;  /* 0x00000000ff677431 */ /* 0x000fe400000001ff */
        /* <DEDUP_REMOVED lines=72> */
[----:B------:R-:W-:Y:S01]  /*12740*/  IMAD.IADD R83, R87, 0x1, R101 ;  /* 0x0000000157537824 */ /* 0x000fe200078e0265 */
[----:B------:R-:W-:Y:S01]  /*12750*/  IADD3 R114, P2, PT, R155, R100, RZ ;  /* 0x000000649b727210 */ /* 0x000fe20007f5e0ff */
[----:B------:R-:W-:Y:S01]  /*12760*/  IMAD.MOV.U32 R100, RZ, RZ, R102 ;  /* 0x000000ffff647224 */ /* 0x000fe200078e0066 */
[----:B------:R-:W-:Y:S01]  /*12770*/  MOV R101, RZ ;  /* 0x000000ff00657202 */ /* 0x000fe20000000f00 */
[----:B------:R-:W-:Y:S01]  /*12780*/  IMAD.X R99, RZ, RZ, RZ, P4 ;  /* 0x000000ffff637224 */ /* 0x000fe200020e06ff */
[----:B------:R-:W-:Y:S01]  /*12790*/  IADD3 R102, P5, PT, R113, R83, RZ ;  /* 0x0000005371667210 */ /* 0x000fe20007fbe0ff */
[----:B------:R-:W-:Y:S02]  /*127a0*/  IMAD R83, R86, R66, RZ ;  /* 0x0000004256537224 */ /* 0x000fe400078e02ff */
[----:B------:R-:W-:-:S04]  /*127b0*/  IMAD.WIDE.U32 R100, R25, R81, R100 ;  /* 0x0000005119647225 */ /* 0x000fc800078e0064 */
[----:B------:R-:W-:Y:S02]  /*127c0*/  IMAD.X R81, RZ, RZ, RZ, P0 ;  /* 0x000000ffff517224 */ /* 0x000fe400000e06ff */
[----:B------:R-:W-:-:S04]  /*127d0*/  IMAD.WIDE.U32 R98, R151, R48, R98 ;  /* 0x0000003097627225 */ /* 0x000fc800078e0062 */
[----:B------:R-:W-:-:S04]  /*127e0*/  IMAD.WIDE.U32 R80, R152, R46, R80 ;  /* 0x0000002e98507225 */ /* 0x000fc800078e0050 */
[----:B------:R-:W-:Y:S01]  /*127f0*/  IMAD.IADD R155, R59, 0x1, R99 ;  /* 0x000000013b9b7824 */ /* 0x000fe200078e0263 */
[----:B------:R-:W-:Y:S01]  /*12800*/  IADD3 R81, PT, PT, R61, R81, RZ ;  /* 0x000000513d517210 */ /* 0x000fe20007ffe0ff */
[----:B------:R-:W-:-:S03]  /*12810*/  IMAD.X R113, RZ, RZ, RZ, P3 ;  /* 0x000000ffff717224 */ /* 0x000fc600018e06ff */
[----:B------:R-:W-:Y:S01]  /*12820*/  IADD3 R98, P0, PT, R81, R98, RZ ;  /* 0x0000006251627210 */ /* 0x000fe20007f1e0ff */
[----:B------:R-:W-:Y:S01]  /*12830*/  IMAD.IADD R81, R115, 0x1, R101 ;  /* 0x0000000173517824 */ /* 0x000fe200078e0265 */
[----:B------:R-:W-:Y:S01]  /*12840*/  IADD3 R154, P1, PT, R155, R100, RZ ;  /* 0x000000649b9a7210 */ /* 0x000fe20007f3e0ff */
[----:B------:R-:W-:Y:S01]  /*12850*/  IMAD.MOV.U32 R101, RZ, RZ, RZ ;  /* 0x000000ffff657224 */ /* 0x000fe200078e00ff */
[----:B------:R-:W-:Y:S01]  /*12860*/  MOV R100, R86 ;  /* 0x0000005600647202 */ /* 0x000fe20000000f00 */
[----:B------:R-:W-:Y:S01]  /*12870*/  IMAD.WIDE.U32 R112, R23, R149, R112 ;  /* 0x0000009517707225 */ /* 0x000fe200078e0070 */
[----:B------:R-:W-:Y:S02]  /*12880*/  IADD3.X R115, PT, PT, RZ, RZ, RZ, P2, !PT ;  /* 0x000000ffff737210 */ /* 0x000fe400017fe4ff */
[----:B------:R-:W-:Y:S01]  /*12890*/  IADD3.X R99, PT, PT, RZ, RZ, RZ, P0, !PT ;  /* 0x000000ffff637210 */ /* 0x000fe200007fe4ff */
[----:B------:R-:W-:Y:S01]  /*128a0*/  IMAD.HI.U32 R100, R83, R42, R100 ;  /* 0x0000002a53647227 */ /* 0x000fe200078e0064 */
[----:B------:R-:W-:-:S03]  /*128b0*/  IADD3.X R155, PT, PT, RZ, RZ, RZ, P1, !PT ;  /* 0x000000ffff9b7210 */ /* 0x000fc60000ffe4ff */
[----:B------:R-:W-:Y:S02]  /*128c0*/  IMAD.IADD R85, R65, 0x1, R100 ;  /* 0x0000000141557824 */ /* 0x000fe400078e0264 */
[----:B------:R-:W-:Y:S02]  /*128d0*/  IMAD.IADD R113, R97, 0x1, R113 ;  /* 0x0000000161717824 */ /* 0x000fe400078e0271 */
[----:B------:R-:W-:Y:S01]  /*128e0*/  IMAD.WIDE.U32 R114, R22, R148, R114 ;  /* 0x0000009416727225 */ /* 0x000fe200078e0072 */
[----:B------:R-:W-:-:S03]  /*128f0*/  IADD3 R84, P4, PT, R85, R84, RZ ;  /* 0x0000005455547210 */ /* 0x000fc60007f9e0ff */
[----:B------:R-:W-:Y:S01]  /*12900*/  IMAD.IADD R115, R104, 0x1, R115 ;  /* 0x0000000168737824 */ /* 0x000fe200078e0273 */
[----:B------:R-:W-:Y:S01]  /*12910*/  IADD3.X R85, PT, PT, RZ, RZ, RZ, P4, !PT ;  /* 0x000000ffff557210 */ /* 0x000fe200027fe4ff */
[----:B------:R-:W-:-:S04]  /*12920*/  IMAD.WIDE.U32 R98, R152, R47, R98 ;  /* 0x0000002f98627225 */ /* 0x000fc800078e0062 */
[----:B------:R-:W-:-:S04]  /*12930*/  IMAD.WIDE.U32 R84, R83, R43, R84 ;  /* 0x0000002b53547225 */ /* 0x000fc800078e0054 */
[----:B------:R-:W-:Y:S02]  /*12940*/  IMAD.IADD R101, R64, 0x1, R85 ;  /* 0x0000000140657824 */ /* 0x000fe400078e0255 */
[----:B------:R-:W-:Y:S02]  /*12950*/  IMAD.MOV.U32 R85, RZ, RZ, RZ ;  /* 0x000000ffff557224 */ /* 0x000fe400078e00ff */
[----:B------:R-:W-:Y:S01]  /*12960*/  IMAD.WIDE.U32 R154, R151, R49, R154 ;  /* 0x00000031979a7225 */ /* 0x000fe200078e009a */
[----:B------:R-:W-:-:S03]  /*12970*/  IADD3 R100, P4, PT, R101, R82, RZ ;  /* 0x0000005265647210 */ /* 0x000fc60007f9e0ff */
[----:B------:R-:W-:Y:S01]  /*12980*/  IMAD R82, R84, R66, RZ ;  /* 0x0000004254527224 */ /* 0x000fe200078e02ff */
[----:B------:R-:W-:Y:S01]  /*12990*/  IADD3 R155, PT, PT, R50, R155, RZ ;  /* 0x0000009b329b7210 */ /* 0x000fe20007ffe0ff */
[----:B------:R-:W-:Y:S02]  /*129a0*/  IMAD.X R101, RZ, RZ, RZ, P4 ;  /* 0x000000ffff657224 */ /* 0x000fe400020e06ff */
[----:B------:R-:W-:-:S04]  /*129b0*/  IMAD.HI.U32 R84, R82, R42, R84 ;  /* 0x0000002a52547227 */ /* 0x000fc800078e0054 */
[----:B------:R-:W-:Y:S01]  /*129c0*/  IMAD.WIDE.U32 R100, R83, R44, R100 ;  /* 0x0000002c53647225 */ /* 0x000fe200078e0064 */
[----:B------:R-:W-:-:S03]  /*129d0*/  IADD3 R85, PT, PT, R65, R84, RZ ;  /* 0x0000005441557210 */ /* 0x000fc60007ffe0ff */
[----:B------:R-:W-:Y:S01]  /*129e0*/  IMAD.IADD R99, R60, 0x1, R99 ;  /* 0x000000013c637824 */ /* 0x000fe200078e0263 */
        /* <DEDUP_REMOVED lines=20> */
[----:B------:R-:W-:Y:S02]  /*12b30*/  IMAD R86, R84, R66, RZ ;  /* 0x0000004254567224 */ /* 0x000fe400078e02ff */
        /* <DEDUP_REMOVED lines=8> */
[----:B------:R-:W-:Y:S01]  /*12bc0*/  IADD3 R113, PT, PT, R142, R113, RZ ;  /* 0x000000718e717210 */ /* 0x000fe20007ffe0ff */
[----:B------:R-:W-:-:S04]  /*12bd0*/  IMAD.WIDE.U32 R80, R82, R44, R80 ;  /* 0x0000002c52507225 */ /* 0x000fc800078e0050 */
        /* <DEDUP_REMOVED lines=43> */
[----:B------:R-:W-:Y:S02]  /*12e90*/  IMAD.X R101, RZ, RZ, RZ, P0 ;  /* 0x000000ffff657224 */ /* 0x000fe400000e06ff */
        /* <DEDUP_REMOVED lines=8> */
[----:B------:R-:W-:-:S04]  /*12f20*/  IMAD.WIDE.U32 R102, R24, R147, R102 ;  /* 0x0000009318667225 */ /* 0x000fc800078e0066 */
[----:B------:R-:W-:Y:S01]  /*12f30*/  IMAD.X R113, RZ, RZ, RZ, P2 ;  /* 0x000000ffff717224 */ /* 0x000fe200010e06ff */
[----:B------:R-:W-:Y:S01]  /*12f40*/  IADD3 R80, P2, PT, R143, R80, RZ ;  /* 0x000000508f507210 */ /* 0x000fe20007f5e0ff */
[----:B------:R-:W-:Y:S01]  /*12f50*/  IMAD.IADD R143, R63, 0x1, R81 ;  /* 0x000000013f8f7824 */ /* 0x000fe200078e0251 */
[----:B------:R-:W-:Y:S01]  /*12f60*/  IADD3 R81, PT, PT, R142, R103, RZ ;  /* 0x000000678e517210 */ /* 0x000fe20007ffe0ff */
[----:B------:R-:W-:Y:S01]  /*12f70*/  IMAD.WIDE.U32 R98, R83, R47, R98 ;  /* 0x0000002f53627225 */ /* 0x000fe200078e0062 */
[----:B------:R-:W-:-:S03]  /*12f80*/  IADD3 R102, P3, PT, R145, R102, RZ ;  /* 0x0000006691667210 */ /* 0x000fc60007f7e0ff */
        /* <DEDUP_REMOVED lines=12> */
[----:B------:R-:W-:Y:S02]  /*13050*/  HFMA2 R81, -RZ, RZ, 0, 0 ;  /* 0x00000000ff517431 */ /* 0x000fe400000001ff */
[----:B------:R-:W-:Y:S01]  /*13060*/  IMAD.WIDE.U32 R98, R82, R46, R98 ;  /* 0x0000002e52627225 */ /* 0x000fe200078e0062 */
[----:B------:R-:W-:-:S03]  /*13070*/  IADD3 R103, PT, PT, R97, R103, RZ ;  /* 0x0000006761677210 */ /* 0x000fc60007ffe0ff */
[----:B------:R-:W-:Y:S01]  /*13080*/  IMAD.IADD R114, R50, 0x1, R113 ;  /* 0x0000000132727824 */ /* 0x000fe200078e0271 */
[----:B------:R-:W-:Y:S01]  /*13090*/  IADD3 R98, P6, PT, R143, R98, RZ ;  /* 0x000000628f627210 */ /* 0x000fe20007fde0ff */
[----:B------:R-:W-:Y:S02]  /*130a0*/  IMAD R143, R80, R66, RZ ;  /* 0x00000042508f7224 */ /* 0x000fe400078e02ff */
[----:B------:R-:W-:Y:S01]  /*130b0*/  IMAD.IADD R85, R87, 0x1, R85 ;  /* 0x0000000157557824 */ /* 0x000fe200078e0255 */
[----:B------:R-:W-:Y:S01]  /*130c0*/  IADD3 R101, P0, PT, R114, R101, RZ ;  /* 0x0000006572657210 */ /* 0x000fe20007f1e0ff */
[----:B------:R-:W-:Y:S02]  /*130d0*/  IMAD.X R113, RZ, RZ, RZ, P4 ;  /* 0x000000ffff717224 */ /* 0x000fe400020e06ff */
[----:B------:R-:W-:Y:S01]  /*130e0*/  IMAD.HI.U32 R145, R143, R42, R80 ;  /* 0x0000002a8f917227 */ /* 0x000fe200078e0050 */
[----:B------:R-:W-:Y:S02]  /*130f0*/  IADD3 R114, P2, PT, R115, R85, RZ ;  /* 0x0000005573727210 */ /* 0x000fe40007f5e0ff */
[----:B------:R-:W-:Y:S01]  /*13100*/  IADD3 R115, PT, PT, R61, R99, RZ ;  /* 0x000000633d737210 */ /* 0x000fe20007ffe0ff */
[----:B------:R-:W-:Y:S01]  /*13110*/  IMAD.X R81, RZ, RZ, RZ, P1 ;  /* 0x000000ffff517224 */ /* 0x000fe200008e06ff */
[----:B------:R-:W-:Y:S01]  /*13120*/  IADD3.X R97, PT, PT, RZ, RZ, RZ, P0, !PT ;  /* 0x000000ffff617210 */ /* 0x000fe200007fe4ff */
[----:B------:R-:W-:Y:S01]  /*13130*/  IMAD.X R85, RZ, RZ, RZ, P5 ;  /* 0x000000ffff557224 */ /* 0x000fe200028e06ff */
[----:B------:R-:W-:Y:S01]  /*13140*/  IADD3 R145, PT, PT, R65, R145, RZ ;  /* 0x0000009141917210 */ /* 0x000fe20007ffe0ff */
[----:B------:R-:W-:Y:S01]  /*13150*/  IMAD.WIDE.U32 R112, R83, R48, R112 ;  /* 0x0000003053707225 */ /* 0x000fe200078e0070 */
[----:B------:R-:W-:-:S03]  /*13160*/  IADD3 R150, P3, PT, R81, R102, RZ ;  /* 0x0000006651967210 */ /* 0x000fc60007f7e0ff */
[----:B------:R-:W-:Y:S01]  /*13170*/  IMAD.WIDE.U32 R84, R24, R148, R84 ;  /* 0x0000009418547225 */ /* 0x000fe200078e0054 */
[----:B------:R-:W-:Y:S02]  /*13180*/  IADD3 R80, P4, PT, R115, R112, RZ ;  /* 0x0000007073507210 */ /* 0x000fe40007f9e0ff */
[----:B------:R-:W-:Y:S01]  /*13190*/  IADD3 R97, P1, PT, R97, R150, RZ ;  /* 0x0000009661617210 */ /* 0x000fe20007f3e0ff */
[----:B------:R-:W-:Y:S01]  /*131a0*/  IMAD.IADD R102, R59, 0x1, R113 ;  /* 0x000000013b667824 */ /* 0x000fe200078e0271 */
[----:B------:R-:W-:Y:S01]  /*131b0*/  IADD3 R84, P0, PT, R103, R84, RZ ;  /* 0x0000005467547210 */ /* 0x000fe20007f1e0ff */
[----:B------:R-:W-:Y:S02]  /*131c0*/  IMAD.X R115, RZ, RZ, RZ, P2 ;  /* 0x000000ffff737224 */ /* 0x000fe400010e06ff */
[----:B------:R-:W-:Y:S01]  /*131d0*/  IMAD.IADD R113, R104, 0x1, R85 ;  /* 0x0000000168717824 */ /* 0x000fe200078e0255 */
[----:B------:R-:W-:Y:S01]  /*131e0*/  IADD3 R102, P5, PT, R102, R101, RZ ;  /* 0x0000006566667210 */ /* 0x000fe20007fbe0ff */
[----:B------:R-:W-:-:S03]  /*131f0*/  IMAD.WIDE.U32 R114, R144, R23, R114 ;  /* 0x0000001790727225 */ /* 0x000fc600078e0072 */
[----:B------:R-:W-:Y:S01]  /*13200*/  IADD3.X R103, PT, PT, RZ, RZ, RZ, P5, !PT ;  /* 0x000000ffff677210 */ /* 0x000fe20002ffe4ff */
[----:B------:R-:W-:Y:S02]  /*13210*/  IMAD.X R81, RZ, RZ, RZ, P4 ;  /* 0x000000ffff517224 */ /* 0x000fe400020e06ff */
[----:B------:R-:W-:Y:S02]  /*13220*/  IMAD.X R99, RZ, RZ, RZ, P6 ;  /* 0x000000ffff637224 */ /* 0x000fe400030e06ff */
        /* <DEDUP_REMOVED lines=38> */
[----:B------:R-:W-:-:S03]  /*13490*/  IADD3.X R115, PT, PT, RZ, RZ, RZ, P2, !PT ;  /* 0x000000ffff737210 */ /* 0x000fc600017fe4ff */
        /* <DEDUP_REMOVED lines=46> */
[----:B------:R-:W-:Y:S01]  /*13780*/  IMAD.X R83, RZ, RZ, RZ, P6 ;  /* 0x000000ffff537224 */ /* 0x000fe200030e06ff */
[----:B------:R-:W-:Y:S01]  /*13790*/  IADD3 R84, P3, PT, R85, R104, RZ ;  /* 0x0000006855547210 */ /* 0x000fe20007f7e0ff */
[----:B------:R-:W-:Y:S01]  /*137a0*/  IMAD.WIDE.U32 R98, R112, R43, R98 ;  /* 0x0000002b70627225 */ /* 0x000fe200078e0062 */
[----:B------:R-:W-:Y:S02]  /*137b0*/  IADD3.X R104, PT, PT, RZ, RZ, RZ, P1, !PT ;  /* 0x000000ffff687210 */ /* 0x000fe40000ffe4ff */
        /* <DEDUP_REMOVED lines=9> */
[----:B------:R-:W-:Y:S01]  /*13850*/  IADD3 R87, PT, PT, R87, R147, RZ ;  /* 0x0000009357577210 */ /* 0x000fe20007ffe0ff */
[----:B------:R-:W-:-:S02]  /*13860*/  IMAD.IADD R81, R60, 0x1, R83 ;  /* 0x000000013c517824 */ /* 0x000fc400078e0253 */
        /* <DEDUP_REMOVED lines=8> */
[----:B------:R-:W-:Y:S02]  /*138f0*/  IADD3.X R99, PT, PT, RZ, RZ, RZ, P3, !PT ;  /* 0x000000ffff637210 */ /* 0x000fe40001ffe4ff */
[----:B------:R-:W-:Y:S01]  /*13900*/  IADD3 R97, P1, PT, R97, R146, RZ ;  /* 0x0000009261617210 */ /* 0x000fe20007f3e0ff */
        /* <DEDUP_REMOVED lines=56> */
[----:B------:R-:W-:Y:S01]  /*13c90*/  IMAD.X R115, RZ, RZ, RZ, P6 ;  /* 0x000000ffff737224 */ /* 0x000fe200030e06ff */
[----:B------:R-:W-:Y:S01]  /*13ca0*/  IADD3.X R97, PT, PT, RZ, RZ, RZ, P4, !PT ;  /* 0x000000ffff617210 */ /* 0x000fe200027fe4ff */
[----:B------:R-:W-:Y:S02]  /*13cb0*/  IMAD.X R99, RZ, RZ, RZ, P1 ;  /* 0x000000ffff637224 */ /* 0x000fe400008e06ff */
[----:B------:R-:W-:Y:S01]  /*13cc0*/  IMAD.WIDE.U32 R114, R112, R48, R114 ;  /* 0x0000003070727225 */ /* 0x000fe200078e0072 */
[----:B------:R-:W-:-:S02]  /*13cd0*/  IADD3 R97, P4, PT, R97, R102, RZ ;  /* 0x0000006661617210 */ /* 0x000fc40007f9e0ff */
[----:B------:R-:W-:Y:S01]  /*13ce0*/  MOV R102, R82 ;  /* 0x0000005200667202 */ /* 0x000fe20000000f00 */
[----:B------:R-:W-:Y:S01]  /*13cf0*/  IMAD.MOV.U32 R103, RZ, RZ, R98 ;  /* 0x000000ffff677224 */ /* 0x000fe200078e0062 */
[----:B------:R-:W-:Y:S01]  /*13d00*/  IADD3 R100, P2, PT, R100, R97, RZ ;  /* 0x0000006164647210 */ /* 0x000fe20007f5e0ff */
[----:B------:R-:W-:Y:S02]  /*13d10*/  IMAD.X R97, RZ, RZ, RZ, P0 ;  /* 0x000000ffff617224 */ /* 0x000fe400000e06ff */
[----:B------:R-:W-:Y:S01]  /*13d20*/  IMAD.MOV.U32 R98, RZ, RZ, R114 ;  /* 0x000000ffff627224 */ /* 0x000fe200078e0072 */
[----:B------:R-:W-:Y:S02]  /*13d30*/  IADD3 R101, P0, PT, R101, R100, RZ ;  /* 0x0000006465657210 */ /* 0x000fe40007f1e0ff */
[----:B------:R-:W-:Y:S02]  /*13d40*/  IADD3 R100, PT, PT, R59, R115, RZ ;  /* 0x000000733b647210 */ /* 0x000fe40007ffe0ff */
[----:B------:R-:W-:Y:S01]  /*13d50*/  IADD3 R144, PT, PT, R144, R145, R97 ;  /* 0x0000009190907210 */ /* 0x000fe20007ffe061 */
[----:B------:R-:W-:Y:S01]  /*13d60*/  IMAD.X R97, RZ, RZ, RZ, P3 ;  /* 0x000000ffff617224 */ /* 0x000fe200018e06ff */
[----:B------:R-:W-:-:S02]  /*13d70*/  IADD3 R100, P5, PT, R100, R101, RZ ;  /* 0x0000006564647210 */ /* 0x000fc40007fbe0ff */
[----:B------:R-:W-:Y:S02]  /*13d80*/  IADD3.X R104, PT, PT, RZ, RZ, RZ, P0, !PT ;  /* 0x000000ffff687210 */ /* 0x000fe400007fe4ff */
[----:B------:R-:W-:Y:S02]  /*13d90*/  IADD3.X R101, PT, PT, RZ, RZ, RZ, P5, !PT ;  /* 0x000000ffff657210 */ /* 0x000fe40002ffe4ff */
[----:B------:R-:W-:Y:S01]  /*13da0*/  IADD3 R144, PT, PT, R97, R144, R99 ;  /* 0x0000009061907210 */ /* 0x000fe20007ffe063 */
[----:B------:R-:W-:Y:S02]  /*13db0*/  IMAD.X R99, RZ, RZ, RZ, P4 ;  /* 0x000000ffff637224 */ /* 0x000fe400020e06ff */
[----:B------:R-:W-:Y:S02]  /*13dc0*/  IMAD.X R97, RZ, RZ, RZ, P2 ;  /* 0x000000ffff617224 */ /* 0x000fe400010e06ff */
[----:B------:R-:W-:-:S03]  /*13dd0*/  IMAD.WIDE.U32 R112, R112, R49, R100 ;  /* 0x0000003170707225 */ /* 0x000fc600078e0064 */
[----:B------:R-:W-:Y:S01]  /*13de0*/  IADD3 R144, PT, PT, R97, R144, R99 ;  /* 0x0000009061907210 */ /* 0x000fe20007ffe063 */
[----:B------:R-:W-:Y:S01]  /*13df0*/  IMAD.IADD R97, R50, 0x1, R113 ;  /* 0x0000000132617824 */ /* 0x000fe200078e0271 */
[----:B------:R-:W-:Y:S01]  /*13e00*/  MOV R99, R86 ;  /* 0x0000005600637202 */ /* 0x000fe20000000f00 */
        /* <DEDUP_REMOVED lines=31> */
.L_x_524:
        /* <DEDUP_REMOVED lines=23> */
.L_x_525:
        /* <DEDUP_REMOVED lines=62> */
[----:B------:R-:W-:-:S03]  /*14550*/  IMAD.WIDE.U32 R112, R38, R78, R112 ;  /* 0x0000004e26707225 */ /* 0x000fc600078e0070 */
[----:B------:R-:W-:Y:S01]  /*14560*/  IADD3.X R83, PT, PT, RZ, RZ, RZ, P0, !PT ;  /* 0x000000ffff537210 */ /* 0x000fe200007fe4ff */
[----:B------:R-:W-:Y:S01]  /*14570*/  IMAD.X R87, RZ, RZ, RZ, P1 ;  /* 0x000000ffff577224 */ /* 0x000fe200008e06ff */
[----:B------:R-:W-:Y:S01]  /*14580*/  IADD3 R81, PT, PT, R117, R113, RZ ;  /* 0x0000007175517210 */ /* 0x000fe20007ffe0ff */
[----:B------:R-:W-:Y:S01]  /*14590*/  IMAD.IADD R145, R64, 0x1, R85 ;  /* 0x0000000140917824 */ /* 0x000fe200078e0255 */
[----:B------:R-:W-:Y:S01]  /*145a0*/  IADD3 R112, P1, PT, R115, R112, RZ ;  /* 0x0000007073707210 */ /* 0x000fe20007f3e0ff */
[----:B------:R-:W-:Y:S02]  /*145b0*/  IMAD R146, R84, R66, RZ ;  /* 0x0000004254927224 */ /* 0x000fe400078e02ff */
[----:B------:R-:W-:-:S04]  /*145c0*/  IMAD.WIDE.U32 R86, R39, R76, R86 ;  /* 0x0000004c27567225 */ /* 0x000fc800078e0056 */
[----:B------:R-:W-:Y:S02]  /*145d0*/  IMAD.MOV.U32 R85, RZ, RZ, RZ ;  /* 0x000000ffff557224 */ /* 0x000fe400078e00ff */
[----:B------:R-:W-:Y:S02]  /*145e0*/  IMAD.IADD R87, R134, 0x1, R87 ;  /* 0x0000000186577824 */ /* 0x000fe400078e0257 */
[----:B------:R-:W-:Y:S01]  /*145f0*/  IMAD.HI.U32 R114, R146, R42, R84 ;  /* 0x0000002a92727227 */ /* 0x000fe200078e0054 */
[----:B------:R-:W-:-:S03]  /*14600*/  IADD3 R84, P0, PT, R81, R86, RZ ;  /* 0x0000005651547210 */ /* 0x000fc60007f1e0ff */
[----:B------:R-:W-:Y:S02]  /*14610*/  HFMA2 R81, -RZ, RZ, 0, 0 ;  /* 0x00000000ff517431 */ /* 0x000fe400000001ff */
[----:B------:R-:W-:Y:S01]  /*14620*/  IMAD.WIDE.U32 R82, R40, R74, R82 ;  /* 0x0000004a28527225 */ /* 0x000fe200078e0052 */
[----:B------:R-:W-:-:S03]  /*14630*/  IADD3 R115, PT, PT, R65, R114, RZ ;  /* 0x0000007241737210 */ /* 0x000fc60007ffe0ff */
        /* <DEDUP_REMOVED lines=10> */
[----:B------:R-:W-:-:S04]  /*146e0*/  IMAD.WIDE.U32 R84, R38, R77, R84 ;  /* 0x0000004d26547225 */ /* 0x000fc800078e0054 */
        /* <DEDUP_REMOVED lines=8> */
[----:B------:R-:W-:Y:S02]  /*14770*/  IMAD.IADD R83, R135, 0x1, R83 ;  /* 0x0000000187537824 */ /* 0x000fe400078e0253 */
[----:B------:R-:W-:Y:S02]  /*14780*/  IMAD.MOV.U32 R85, RZ, RZ, RZ ;  /* 0x000000ffff557224 */ /* 0x000fe400078e00ff */
[----:B------:R-:W-:Y:S01]  /*14790*/  IMAD.MOV.U32 R87, RZ, RZ, RZ ;  /* 0x000000ffff577224 */ /* 0x000fe200078e00ff */
[----:B------:R-:W-:Y:S01]  /*147a0*/  IADD3 R80, P0, PT, R83, R80, RZ ;  /* 0x0000005053507210 */ /* 0x000fe20007f1e0ff */
        /* <DEDUP_REMOVED lines=21> */
[----:B------:R-:W-:Y:S02]  /*14900*/  IMAD.IADD R145, R64, 0x1, R115 ;  /* 0x0000000140917824 */ /* 0x000fe400078e0273 */
[----:B------:R-:W-:Y:S02]  /*14910*/  HFMA2 R115, -RZ, RZ, 0, 0 ;  /* 0x00000000ff737431 */ /* 0x000fe400000001ff */
[----:B------:R-:W-:-:S04]  /*14920*/  IMAD.WIDE.U32 R112, R148, R46, R112 ;  /* 0x0000002e94707225 */ /* 0x000fc800078e0070 */
[----:B------:R-:W-:Y:S01]  /*14930*/  IMAD.X R83, RZ, RZ, RZ, P1 ;  /* 0x000000ffff537224 */ /* 0x000fe200008e06ff */
[----:B------:R-:W-:Y:S01]  /*14940*/  IADD3 R80, P3, PT, R144, R112, RZ ;  /* 0x0000007090507210 */ /* 0x000fe20007f7e0ff */
[----:B------:R-:W-:-:S04]  /*14950*/  IMAD.WIDE.U32 R86, R40, R72, R86 ;  /* 0x0000004828567225 */ /* 0x000fc800078e0056 */
[----:B------:R-:W-:Y:S02]  /*14960*/  IMAD.IADD R81, R136, 0x1, R81 ;  /* 0x0000000188517824 */ /* 0x000fe400078e0251 */
[----:B------:R-:W-:-:S03]  /*14970*/  IMAD.WIDE.U32 R82, R37, R77, R82 ;  /* 0x0000004d25527225 */ /* 0x000fc600078e0052 */
[----:B------:R-:W-:Y:S01]  /*14980*/  IADD3 R86, P1, PT, R81, R86, RZ ;  /* 0x0000005651567210 */ /* 0x000fe20007f3e0ff */
[----:B------:R-:W-:Y:S02]  /*14990*/  IMAD R144, R114, R66, RZ ;  /* 0x0000004272907224 */ /* 0x000fe400078e02ff */
[----:B------:R-:W-:Y:S02]  /*149a0*/  IMAD.IADD R87, R138, 0x1, R87 ;  /* 0x000000018a577824 */ /* 0x000fe400078e0257 */
[----:B------:R-:W-:Y:S02]  /*149b0*/  IMAD.IADD R112, R61, 0x1, R113 ;  /* 0x000000013d707824 */ /* 0x000fe400078e0271 */
[----:B------:R-:W-:-:S04]  /*149c0*/  IMAD.WIDE.U32 R84, R38, R75, R84 ;  /* 0x0000004b26547225 */ /* 0x000fc800078e0054 */
[----:B------:R-:W-:Y:S02]  /*149d0*/  IMAD.IADD R83, R118, 0x1, R83 ;  /* 0x0000000176537824 */ /* 0x000fe400078e0253 */
[----:B------:R-:W-:Y:S01]  /*149e0*/  IMAD.HI.U32 R113, R144, R42, R114 ;  /* 0x0000002a90717227 */ /* 0x000fe200078e0072 */
[----:B------:R-:W-:Y:S02]  /*149f0*/  IADD3 R114, P0, PT, R87, R142, RZ ;  /* 0x0000008e57727210 */ /* 0x000fe40007f1e0ff */
[----:B------:R-:W-:Y:S01]  /*14a00*/  IADD3.X R87, PT, PT, RZ, RZ, RZ, P1, !PT ;  /* 0x000000ffff577210 */ /* 0x000fe20000ffe4ff */
[----:B------:R-:W-:Y:S01]  /*14a10*/  IMAD.X R81, RZ, RZ, RZ, P3 ;  /* 0x000000ffff517224 */ /* 0x000fe200018e06ff */
[----:B------:R-:W-:Y:S01]  /*14a20*/  IADD3 R84, P2, PT, R83, R84, RZ ;  /* 0x0000005453547210 */ /* 0x000fe20007f5e0ff */
[----:B------:R-:W-:Y:S01]  /*14a30*/  IMAD.IADD R85, R135, 0x1, R85 ;  /* 0x0000000187557824 */ /* 0x000fe200078e0255 */
[----:B------:R-:W-:Y:S01]  /*14a40*/  MOV R83, RZ ;  /* 0x000000ff00537202 */ /* 0x000fe20000000f00 */
[----:B------:R-:W-:-:S04]  /*14a50*/  IMAD.WIDE.U32 R80, R147, R45, R80 ;  /* 0x0000002d93507225 */ /* 0x000fc800078e0050 */
        /* <DEDUP_REMOVED lines=112> */
[----:B------:R-:W-:Y:S02]  /*15160*/  IMAD.X R81, RZ, RZ, RZ, P4 ;  /* 0x000000ffff517224 */ /* 0x000fe400020e06ff */
[----:B------:R-:W-:Y:S01]  /*15170*/  IMAD.IADD R149, R63, 0x1, R83 ;  /* 0x000000013f957824 */ /* 0x000fe200078e0253 */
[----:B------:R-:W-:Y:S01]  /*15180*/  IADD3.X R115, PT, PT, RZ, RZ, RZ, P1, !PT ;  /* 0x000000ffff737210 */ /* 0x000fe20000ffe4ff */
[----:B------:R-:W-:-:S02]  /*15190*/  IMAD.X R83, RZ, RZ, RZ, P0 ;  /* 0x000000ffff537224 */ /* 0x000fc400000e06ff */
[----:B------:R-:W-:Y:S02]  /*151a0*/  IMAD.X R85, RZ, RZ, RZ, P3 ;  /* 0x000000ffff557224 */ /* 0x000fe400018e06ff */
        /* <DEDUP_REMOVED lines=8> */
[----:B------:R-:W-:Y:S01]  /*15230*/  IADD3 R85, PT, PT, R134, R85, RZ ;  /* 0x0000005586557210 */ /* 0x000fe20007ffe0ff */
[----:B------:R-:W-:-:S04]  /*15240*/  IMAD.WIDE.U32 R112, R36, R74, R112 ;  /* 0x0000004a24707225 */ /* 0x000fc800078e0070 */
[----:B------:R-:W-:Y:S01]  /*15250*/  IMAD.MOV.U32 R83, RZ, RZ, RZ ;  /* 0x000000ffff537224 */ /* 0x000fe200078e00ff */
[----:B------:R-:W-:Y:S01]  /*15260*/  IADD3 R113, PT, PT, R136, R113, RZ ;  /* 0x0000007188717210 */ /* 0x000fe20007ffe0ff */
[----:B------:R-:W-:-:S04]  /*15270*/  IMAD.WIDE.U32 R86, R148, R49, R86 ;  /* 0x0000003194567225 */ /* 0x000fc800078e0056 */
[----:B------:R-:W-:Y:S01]  /*15280*/  IMAD.IADD R148, R61, 0x1, R81 ;  /* 0x000000013d947824 */ /* 0x000fe200078e0251 */
[----:B------:R-:W-:Y:S01]  /*15290*/  IADD3.X R81, PT, PT, RZ, RZ, RZ, P2, !PT ;  /* 0x000000ffff517210 */ /* 0x000fe200017fe4ff */
[----:B------:R-:W-:Y:S01]  /*152a0*/  IMAD.HI.U32 R152, R142, R42, R82 ;  /* 0x0000002a8e987227 */ /* 0x000fe200078e0052 */
[----:B------:R-:W-:Y:S02]  /*152b0*/  IADD3 R82, P1, PT, R85, R112, RZ ;  /* 0x0000007055527210 */ /* 0x000fe40007f3e0ff */
[----:B------:R-:W-:Y:S01]  /*152c0*/  IADD3 R150, P3, PT, R150, R86, RZ ;  /* 0x0000005696967210 */ /* 0x000fe20007f7e0ff */
[----:B------:R-:W-:-:S04]  /*152d0*/  IMAD.WIDE.U32 R114, R37, R72, R114 ;  /* 0x0000004825727225 */ /* 0x000fc800078e0072 */
        /* <DEDUP_REMOVED lines=21> */
[----:B------:R-:W-:Y:S02]  /*15430*/  IMAD.X R81, RZ, RZ, RZ, P3 ;  /* 0x000000ffff517224 */ /* 0x000fe400018e06ff */
[----:B------:R-:W-:Y:S01]  /*15440*/  IMAD.IADD R85, R59, 0x1, R151 ;  /* 0x000000013b557824 */ /* 0x000fe200078e0297 */
[----:B------:R-:W-:Y:S01]  /*15450*/  IADD3 R112, P3, PT, R83, R114, RZ ;  /* 0x0000007253707210 */ /* 0x000fe20007f7e0ff */
[----:B------:R-:W-:Y:S02]  /*15460*/  IMAD.IADD R115, R137, 0x1, R115 ;  /* 0x0000000189737824 */ /* 0x000fe400078e0273 */
[----:B------:R-:W-:Y:S01]  /*15470*/  IMAD.WIDE.U32 R86, R79, R37, R86 ;  /* 0x000000254f567225 */ /* 0x000fe200078e0056 */
[----:B------:R-:W-:Y:S02]  /*15480*/  IADD3 R84, P5, PT, R85, R84, RZ ;  /* 0x0000005455547210 */ /* 0x000fe40007fbe0ff */
[----:B------:R-:W-:Y:S01]  /*15490*/  IADD3 R85, PT, PT, R65, R152, RZ ;  /* 0x0000009841557210 */ /* 0x000fe20007ffe0ff */
[----:B------:R-:W-:Y:S01]  /*154a0*/  IMAD.WIDE.U32 R80, R145, R44, R80 ;  /* 0x0000002c91507225 */ /* 0x000fe200078e0050 */
[----:B------:R-:W-:-:S03]  /*154b0*/  IADD3.X R113, PT, PT, RZ, RZ, RZ, P3, !PT ;  /* 0x000000ffff717210 */ /* 0x000fc60001ffe4ff */
[----:B------:R-:W-:Y:S01]  /*154c0*/  IMAD.X R83, RZ, RZ, RZ, P4 ;  /* 0x000000ffff537224 */ /* 0x000fe200020e06ff */
[----:B------:R-:W-:Y:S01]  /*154d0*/  IADD3 R86, P4, PT, R115, R86, RZ ;  /* 0x0000005673567210 */ /* 0x000fe20007f9e0ff */
[----:B------:R-:W-:Y:S01]  /*154e0*/  IMAD.X R149, RZ, RZ, RZ, P2 ;  /* 0x000000ffff957224 */ /* 0x000fe200010e06ff */
[----:B------:R-:W-:Y:S01]  /*154f0*/  IADD3 R115, PT, PT, R63, R81, RZ ;  /* 0x000000513f737210 */ /* 0x000fe20007ffe0ff */
[----:B------:R-:W-:Y:S01]  /*15500*/  IMAD.WIDE.U32 R82, R34, R76, R82 ;  /* 0x0000004c22527225 */ /* 0x000fe200078e0052 */
[----:B------:R-:W-:-:S03]  /*15510*/  IADD3 R80, P0, PT, R85, R80, RZ ;  /* 0x0000005055507210 */ /* 0x000fc60007f1e0ff */
[----:B------:R-:W-:Y:S02]  /*15520*/  IMAD.X R81, RZ, RZ, RZ, P1 ;  /* 0x000000ffff517224 */ /* 0x000fe400008e06ff */
        /* <DEDUP_REMOVED lines=8> */
[----:B------:R-:W-:Y:S02]  /*155b0*/  IMAD.IADD R83, R134, 0x1, R83 ;  /* 0x0000000186537824 */ /* 0x000fe400078e0253 */
[----:B------:R-:W-:-:S04]  /*155c0*/  IMAD.WIDE.U32 R112, R35, R74, R112 ;  /* 0x0000004a23707225 */ /* 0x000fc800078e0070 */
[----:B------:R-:W-:Y:S01]  /*155d0*/  IMAD.IADD R149, R60, 0x1, R149 ;  /* 0x000000013c957824 */ /* 0x000fe200078e0295 */
[----:B------:R-:W-:Y:S01]  /*155e0*/  IADD3 R112, P4, PT, R83, R112, RZ ;  /* 0x0000007053707210 */ /* 0x000fe20007f9e0ff */
        /* <DEDUP_REMOVED lines=8> */
[----:B------:R-:W-:Y:S01]  /*15670*/  IADD3 R134, PT, PT, R64, R81, RZ ;  /* 0x0000005140867210 */ /* 0x000fe20007ffe0ff */
[----:B------:R-:W-:Y:S01]  /*15680*/  IMAD R118, R80, R66, RZ ;  /* 0x0000004250767224 */ /* 0x000fe200078e02ff */
[----:B------:R-:W-:Y:S01]  /*15690*/  IADD3 R114, P2, PT, R87, R114, RZ ;  /* 0x0000007257727210 */ /* 0x000fe20007f5e0ff */
[----:B------:R-:W-:Y:S01]  /*156a0*/  IMAD.MOV.U32 R81, RZ, RZ, RZ ;  /* 0x000000ffff517224 */ /* 0x000fe200078e00ff */
[----:B------:R-:W-:Y:S01]  /*156b0*/  IADD3 R86, P6, PT, R113, R86, RZ ;  /* 0x0000005671567210 */ /* 0x000fe20007fde0ff */
[----:B------:R-:W-:Y:S01]  /*156c0*/  IMAD.X R113, RZ, RZ, RZ, P4 ;  /* 0x000000ffff717224 */ /* 0x000fe200020e06ff */
[----:B------:R-:W-:Y:S01]  /*156d0*/  IADD3.X R148, PT, PT, RZ, RZ, RZ, P1, !PT ;  /* 0x000000ffff947210 */ /* 0x000fe20000ffe4ff */
[----:B------:R-:W-:Y:S01]  /*156e0*/  IMAD.WIDE.U32 R82, R144, R46, R82 ;  /* 0x0000002e90527225 */ /* 0x000fe200078e0052 */
[----:B------:R-:W-:-:S03]  /*156f0*/  IADD3.X R87, PT, PT, RZ, RZ, RZ, P6, !PT ;  /* 0x000000ffff577210 */ /* 0x000fc600037fe4ff */
[----:B------:R-:W-:Y:S01]  /*15700*/  IMAD.X R85, RZ, RZ, RZ, P5 ;  /* 0x000000ffff557224 */ /* 0x000fe200028e06ff */
[----:B------:R-:W-:Y:S01]  /*15710*/  IADD3 R82, P0, PT, R115, R82, RZ ;  /* 0x0000005273527210 */ /* 0x000fe20007f1e0ff */
[----:B------:R-:W-:-:S04]  /*15720*/  IMAD.HI.U32 R147, R118, R42, R80 ;  /* 0x0000002a76937227 */ /* 0x000fc800078e0050 */
[----:B------:R-:W-:Y:S01]  /*15730*/  IMAD.WIDE.U32 R112, R34, R75, R112 ;  /* 0x0000004b22707225 */ /* 0x000fe200078e0070 */
[----:B------:R-:W-:-:S03]  /*15740*/  IADD3 R147, PT, PT, R65, R147, RZ ;  /* 0x0000009341937210 */ /* 0x000fc60007ffe0ff */
[----:B------:R-:W-:Y:S02]  /*15750*/  IMAD.X R81, RZ, RZ, RZ, P3 ;  /* 0x000000ffff517224 */ /* 0x000fe400018e06ff */
[----:B------:R-:W-:Y:S02]  /*15760*/  IMAD.IADD R83, R61, 0x1, R83 ;  /* 0x000000013d537824 */ /* 0x000fe400078e0253 */
        /* <DEDUP_REMOVED lines=28> */
[----:B------:R-:W-:Y:S02]  /*15930*/  IMAD.X R113, RZ, RZ, RZ, P5 ;  /* 0x000000ffff717224 */ /* 0x000fe400028e06ff */
        /* <DEDUP_REMOVED lines=37> */
[----:B------:R-:W-:Y:S02]  /*15b90*/  IMAD.IADD R137, R137, 0x1, R85 ;  /* 0x0000000189897824 */ /* 0x000fe400078e0255 */
[----:B------:R-:W-:Y:S02]  /*15ba0*/  IMAD.X R115, RZ, RZ, RZ, P4 ;  /* 0x000000ffff737224 */ /* 0x000fe400020e06ff */
        /* <DEDUP_REMOVED lines=40> */
[----:B------:R-:W-:Y:S01]  /*15e30*/  IMAD.IADD R117, R64, 0x1, R135 ;  /* 0x0000000140757824 */ /* 0x000fe200078e0287 */
        /* <DEDUP_REMOVED lines=13> */
[----:B------:R-:W-:Y:S02]  /*15f10*/  IMAD.IADD R86, R50, 0x1, R85 ;  /* 0x0000000132567824 */ /* 0x000fe400078e0255 */
        /* <DEDUP_REMOVED lines=64> */
[----:B------:R-:W-:Y:S01]  /*16320*/  IMAD.X R115, RZ, RZ, RZ, P2 ;  /* 0x000000ffff737224 */ /* 0x000fe200010e06ff */
[----:B------:R-:W-:Y:S01]  /*16330*/  IADD3.X R113, PT, PT, RZ, RZ, RZ, P6, !PT ;  /* 0x000000ffff717210 */ /* 0x000fe200037fe4ff */
[----:B------:R-:W-:Y:S01]  /*16340*/  IMAD.MOV.U32 R150, RZ, RZ, R86 ;  /* 0x000000ffff967224 */ /* 0x000fe200078e0056 */
[----:B------:R-:W-:Y:S01]  /*16350*/  IADD3.X R135, PT, PT, RZ, RZ, RZ, P4, !PT ;  /* 0x000000ffff877210 */ /* 0x000fe200027fe4ff */
[----:B------:R-:W-:Y:S01]  /*16360*/  IMAD.MOV.U32 R149, RZ, RZ, R84 ;  /* 0x000000ffff957224 */ /* 0x000fe200078e0054 */
[----:B------:R-:W-:Y:S01]  /*16370*/  IADD3 R115, P6, PT, R115, R118, RZ ;  /* 0x0000007673737210 */ /* 0x000fe20007fde0ff */
[----:B------:R-:W-:Y:S01]  /*16380*/  IMAD.WIDE.U32 R112, R114, R48, R112 ;  /* 0x0000003072707225 */ /* 0x000fe200078e0070 */
[----:B------:R-:W-:-:S02]  /*16390*/  IADD3.X R118, PT, PT, RZ, RZ, RZ, P0, !PT ;  /* 0x000000ffff767210 */ /* 0x000fc400007fe4ff */
[----:B------:R-:W-:Y:S01]  /*163a0*/  IADD3 R137, P2, PT, R144, R115, RZ ;  /* 0x0000007390897210 */ /* 0x000fe20007f5e0ff */
[----:B------:R-:W-:Y:S01]  /*163b0*/  IMAD.X R115, RZ, RZ, RZ, P5 ;  /* 0x000000ffff737224 */ /* 0x000fe200028e06ff */
[----:B------:R-:W-:Y:S01]  /*163c0*/  MOV R147, R112 ;  /* 0x0000007000937202 */ /* 0x000fe20000000f00 */
[----:B------:R-:W-:-:S03]  /*163d0*/  IMAD.IADD R136, R59, 0x1, R113 ;  /* 0x000000013b887824 */ /* 0x000fc600078e0271 */
[----:B------:R-:W-:Y:S01]  /*163e0*/  IADD3 R115, PT, PT, R115, R143, R118 ;  /* 0x0000008f73737210 */ /* 0x000fe20007ffe076 */
[----:B------:R-:W-:Y:S01]  /*163f0*/  IMAD.X R118, RZ, RZ, RZ, P3 ;  /* 0x000000ffff767224 */ /* 0x000fe200018e06ff */
[----:B------:R-:W-:-:S04]  /*16400*/  IADD3 R136, P0, PT, R136, R137, RZ ;  /* 0x0000008988887210 */ /* 0x000fc80007f1e0ff */
[----:B------:R-:W-:Y:S01]  /*16410*/  IADD3 R117, PT, PT, R118, R115, R117 ;  /* 0x0000007376757210 */ /* 0x000fe20007ffe075 */
[----:B------:R-:W-:Y:S02]  /*16420*/  IMAD.X R137, RZ, RZ, RZ, P0 ;  /* 0x000000ffff897224 */ /* 0x000fe400000e06ff */
[----:B------:R-:W-:Y:S02]  /*16430*/  IMAD.X R118, RZ, RZ, RZ, P6 ;  /* 0x000000ffff767224 */ /* 0x000fe400030e06ff */
[----:B------:R-:W-:-:S03]  /*16440*/  IMAD.WIDE.U32 R114, R114, R49, R136 ;  /* 0x0000003172727225 */ /* 0x000fc600078e0088 */
[----:B------:R-:W-:Y:S01]  /*16450*/  IADD3 R117, PT, PT, R118, R117, R135 ;  /* 0x0000007576757210 */ /* 0x000fe20007ffe087 */
[----:B------:R-:W-:Y:S01]  /*16460*/  IMAD.X R135, RZ, RZ, RZ, P2 ;  /* 0x000000ffff877224 */ /* 0x000fe200010e06ff */
[----:B------:R-:W-:Y:S01]  /*16470*/  IADD3 R118, PT, PT, R50, R115, RZ ;  /* 0x0000007332767210 */ /* 0x000fe20007ffe0ff */
        /* <DEDUP_REMOVED lines=30> */
.L_x_526:
        /* <DEDUP_REMOVED lines=23> */
.L_x_527:
[----:B------:R-:W-:Y:S01]  /*167d0*/  CS2R R142, SRZ ;  /* 0x00000000008e7805 */ /* 0x000fe2000001ff00 */
[----:B------:R-:W-:-:S04]  /*167e0*/  IMAD.WIDE.U32 R112, R153, R67, RZ ;  /* 0x0000004399707225 */ /* 0x000fc800078e00ff */
[----:B------:R-:W-:Y:S01]  /*167f0*/  HFMA2 R138, -RZ, RZ, 0, 0 ;  /* 0x00000000ff8a7431 */ /* 0x000fe200000001ff */
[----:B------:R-:W-:Y:S01]  /*16800*/  MOV R137, RZ ;  /* 0x000000ff00897202 */ /* 0x000fe20000000f00 */
[----:B------:R-:W-:Y:S02]  /*16810*/  IMAD.MOV.U32 R81, RZ, RZ, RZ ;  /* 0x000000ffff517224 */ /* 0x000fe400078e00ff */
[----:B------:R-:W-:Y:S02]  /*16820*/  IMAD.IADD R80, R113, 0x1, R143 ;  /* 0x0000000171507824 */ /* 0x000fe400078e028f */
[----:B------:R-:W-:Y:S02]  /*16830*/  IMAD.MOV.U32 R148, RZ, RZ, RZ ;  /* 0x000000ffff947224 */ /* 0x000fe400078e00ff */
[----:B------:R-:W-:-:S04]  /*16840*/  IMAD.WIDE.U32 R80, R67, R117, R80 ;  /* 0x0000007543507225 */ /* 0x000fc800078e0050 */
[----:B------:R-:W-:Y:S02]  /*16850*/  IMAD.IADD R136, R81, 0x1, R138 ;  /* 0x0000000151887824 */ /* 0x000fe400078e028a */
[----:B------:R-:W-:Y:S02]  /*16860*/  IMAD.MOV.U32 R81, RZ, RZ, RZ ;  /* 0x000000ffff517224 */ /* 0x000fe400078e00ff */
[----:B------:R-:W-:-:S04]  /*16870*/  IMAD.WIDE.U32 R136, R67, R151, R136 ;  /* 0x0000009743887225 */ /* 0x000fc800078e0088 */
[----:B------:R-:W-:-:S04]  /*16880*/  IMAD.WIDE.U32 R80, R68, R153, R80 ;  /* 0x0000009944507225 */ /* 0x000fc800078e0050 */
[----:B------:R-:W-:Y:S02]  /*16890*/  IMAD.IADD R87, R143, 0x1, R81 ;  /* 0x000000018f577824 */ /* 0x000fe400078e0251 */
[----:B------:R-:W-:Y:S02]  /*168a0*/  IMAD.MOV.U32 R145, RZ, RZ, RZ ;  /* 0x000000ffff917224 */ /* 0x000fe400078e00ff */
[----:B------:R-:W-:Y:S01]  /*168b0*/  IMAD.MOV.U32 R146, RZ, RZ, RZ ;  /* 0x000000ffff927224 */ /* 0x000fe200078e00ff */
[----:B------:R-:W-:Y:S01]  /*168c0*/  IADD3 R86, P0, PT, R87, R136, RZ ;  /* 0x0000008857567210 */ /* 0x000fe20007f1e0ff */
[----:B------:R-:W-:Y:S02]  /*168d0*/  IMAD.IADD R136, R137, 0x1, R148 ;  /* 0x0000000189887824 */ /* 0x000fe400078e0294 */
[----:B------:R-:W-:Y:S01]  /*168e0*/  IMAD.MOV.U32 R137, RZ, RZ, RZ ;  /* 0x000000ffff897224 */ /* 0x000fe200078e00ff */
[----:B------:R-:W-:Y:S01]  /*168f0*/  IADD3.X R87, PT, PT, RZ, RZ, RZ, P0, !PT ;  /* 0x000000ffff577210 */ /* 0x000fe200007fe4ff */
[----:B------:R-:W-:-:S02]  /*16900*/  IMAD R152, R112, R66, RZ ;  /* 0x0000004270987224 */ /* 0x000fc400078e02ff */
[----:B------:R-:W-:-:S04]  /*16910*/  IMAD.WIDE.U32 R136, R67, R150, R136 ;  /* 0x0000009643887225 */ /* 0x000fc800078e0088 */
[----:B------:R-:W-:-:S04]  /*16920*/  IMAD.WIDE.U32 R86, R68, R117, R86 ;  /* 0x0000007544567225 */ /* 0x000fc800078e0056 */
[----:B------:R-:W-:Y:S01]  /*16930*/  IMAD.MOV.U32 R113, RZ, RZ, RZ ;  /* 0x000000ffff717224 */ /* 0x000fe200078e00ff */
[----:B------:R-:W-:Y:S01]  /*16940*/  IADD3 R85, PT, PT, R138, R87, RZ ;  /* 0x000000578a557210 */ /* 0x000fe20007ffe0ff */
[----:B------:R-:W-:Y:S02]  /*16950*/  HFMA2 R87, -RZ, RZ, 0, 0 ;  /* 0x00000000ff577431 */ /* 0x000fe400000001ff */
[----:B------:R-:W-:Y:S01]  /*16960*/  IMAD.HI.U32 R114, R152, R42, R112 ;  /* 0x0000002a98727227 */ /* 0x000fe200078e0070 */
[----:B------:R-:W-:-:S03]  /*16970*/  IADD3 R84, P0, PT, R85, R136, RZ ;  /* 0x0000008855547210 */ /* 0x000fc60007f1e0ff */
[----:B------:R-:W-:Y:S01]  /*16980*/  IMAD.IADD R136, R137, 0x1, R145 ;  /* 0x0000000189887824 */ /* 0x000fe200078e0291 */
[----:B------:R-:W-:Y:S01]  /*16990*/  MOV R137, RZ ;  /* 0x000000ff00897202 */ /* 0x000fe20000000f00 */
[----:B------:R-:W-:Y:S02]  /*169a0*/  IMAD.X R85, RZ, RZ, RZ, P0 ;  /* 0x000000ffff557224 */ /* 0x000fe400000e06ff */
[----:B------:R-:W-:-:S04]  /*169b0*/  IMAD.WIDE.U32 R86, R69, R153, R86 ;  /* 0x0000009945567225 */ /* 0x000fc800078e0056 */
[----:B------:R-:W-:-:S04]  /*169c0*/  IMAD.WIDE.U32 R84, R68, R151, R84 ;  /* 0x0000009744547225 */ /* 0x000fc800078e0054 */
[----:B------:R-:W-:Y:S02]  /*169d0*/  IMAD.IADD R81, R143, 0x1, R87 ;  /* 0x000000018f517824 */ /* 0x000fe400078e0257 */
[----:B------:R-:W-:-:S03]  /*169e0*/  IMAD.WIDE.U32 R136, R67, R149, R136 ;  /* 0x0000009543887225 */ /* 0x000fc600078e0088 */
[----:B------:R-:W-:Y:S01]  /*169f0*/  IADD3 R84, P1, PT, R81, R84, RZ ;  /* 0x0000005451547210 */ /* 0x000fe20007f3e0ff */
[----:B------:R-:W-:-:S04]  /*16a00*/  IMAD.IADD R83, R148, 0x1, R85 ;  /* 0x0000000194537824 */ /* 0x000fc800078e0255 */
[----:B------:R-:W-:Y:S01]  /*16a10*/  IMAD.X R85, RZ, RZ, RZ, P1 ;  /* 0x000000ffff557224 */ /* 0x000fe200008e06ff */
[----:B------:R-:W-:Y:S02]  /*16a20*/  IADD3 R82, P0, PT, R83, R136, RZ ;  /* 0x0000008853527210 */ /* 0x000fe40007f1e0ff */
[----:B------:R-:W-:Y:S01]  /*16a30*/  IADD3 R136, PT, PT, R137, R146, RZ ;  /* 0x0000009289887210 */ /* 0x000fe20007ffe0ff */
[----:B------:R-:W-:Y:S01]  /*16a40*/  IMAD.WIDE.U32 R84, R69, R117, R84 ;  /* 0x0000007545547225 */ /* 0x000fe200078e0054 */
[----:B------:R-:W-:-:S03]  /*16a50*/  IADD3.X R83, PT, PT, RZ, RZ, RZ, P0, !PT ;  /* 0x000000ffff537210 */ /* 0x000fc600007fe4ff */
[----:B------:R-:W-:Y:S02]  /*16a60*/  HFMA2 R137, -RZ, RZ, 0, 0 ;  /* 0x00000000ff897431 */ /* 0x000fe400000001ff */
[----:B------:R-:W-:Y:S02]  /*16a70*/  IMAD.IADD R81, R138, 0x1, R85 ;  /* 0x000000018a517824 */ /* 0x000fe400078e0255 */
        /* <DEDUP_REMOVED lines=12> */
[----:B------:R-:W-:Y:S01]  /*16b40*/  IMAD.IADD R83, R148, 0x1, R83 ;  /* 0x0000000194537824 */ /* 0x000fe200078e0253 */
[----:B------:R-:W-:Y:S01]  /*16b50*/  IADD3 R81, PT, PT, R65, R114, RZ ;  /* 0x0000007241517210 */ /* 0x000fe20007ffe0ff */
[----:B------:R-:W-:-:S03]  /*16b60*/  IMAD.WIDE.U32 R112, R68, R149, R112 ;  /* 0x0000009544707225 */ /* 0x000fc600078e0070 */
[----:B------:R-:W-:Y:S01]  /*16b70*/  IADD3 R80, P0, PT, R81, R80, RZ ;  /* 0x0000005051507210 */ /* 0x000fe20007f1e0ff */
        /* <DEDUP_REMOVED lines=17> */
[----:B------:R-:W-:Y:S01]  /*16c90*/  IMAD.MOV.U32 R83, RZ, RZ, RZ ;  /* 0x000000ffff537224 */ /* 0x000fe200078e00ff */
[----:B------:R-:W-:Y:S01]  /*16ca0*/  IADD3 R135, PT, PT, R142, R113, RZ ;  /* 0x000000718e877210 */ /* 0x000fe20007ffe0ff */
[----:B------:R-:W-:Y:S02]  /*16cb0*/  IMAD.X R115, RZ, RZ, RZ, P3 ;  /* 0x000000ffff737224 */ /* 0x000fe400018e06ff */
[----:B------:R-:W-:-:S04]  /*16cc0*/  IMAD.WIDE.U32 R80, R152, R43, R80 ;  /* 0x0000002b98507225 */ /* 0x000fc800078e0050 */
[----:B------:R-:W-:Y:S02]  /*16cd0*/  IMAD.IADD R136, R137, 0x1, R83 ;  /* 0x0000000189887824 */ /* 0x000fe400078e0253 */
[----:B------:R-:W-:Y:S02]  /*16ce0*/  IMAD.MOV.U32 R137, RZ, RZ, RZ ;  /* 0x000000ffff897224 */ /* 0x000fe400078e00ff */
[----:B------:R-:W-:Y:S02]  /*16cf0*/  IMAD.X R113, RZ, RZ, RZ, P2 ;  /* 0x000000ffff717224 */ /* 0x000fe400010e06ff */
[----:B------:R-:W-:-:S04]  /*16d00*/  IMAD.WIDE.U32 R114, R70, R151, R114 ;  /* 0x0000009746727225 */ /* 0x000fc800078e0072 */
[----:B------:R-:W-:Y:S01]  /*16d10*/  IMAD.IADD R87, R64, 0x1, R81 ;  /* 0x0000000140577824 */ /* 0x000fe200078e0251 */
[----:B------:R-:W-:Y:S01]  /*16d20*/  MOV R81, RZ ;  /* 0x000000ff00517202 */ /* 0x000fe20000000f00 */
[----:B------:R-:W-:-:S03]  /*16d30*/  IMAD.WIDE.U32 R136, R118, R67, R136 ;  /* 0x0000004376887225 */ /* 0x000fc600078e0088 */
        /* <DEDUP_REMOVED lines=8> */
[----:B------:R-:W-:Y:S02]  /*16dc0*/  IMAD R67, R80, R66, RZ ;  /* 0x0000004250437224 */ /* 0x000fe400078e02ff */
[----:B------:R-:W-:-:S04]  /*16dd0*/  IMAD.WIDE.U32 R86, R152, R44, R86 ;  /* 0x0000002c98567225 */ /* 0x000fc800078e0056 */
[----:B------:R-:W-:Y:S01]  /*16de0*/  IMAD.HI.U32 R80, R67, R42, R80 ;  /* 0x0000002a43507227 */ /* 0x000fe200078e0050 */
[----:B------:R-:W-:-:S03]  /*16df0*/  IADD3 R85, PT, PT, R63, R87, RZ ;  /* 0x000000573f557210 */ /* 0x000fc60007ffe0ff */
[----:B------:R-:W-:Y:S02]  /*16e00*/  HFMA2 R87, -RZ, RZ, 0, 0 ;  /* 0x00000000ff577431 */ /* 0x000fe400000001ff */
[----:B------:R-:W-:Y:S01]  /*16e10*/  IMAD.IADD R81, R65, 0x1, R80 ;  /* 0x0000000141517824 */ /* 0x000fe200078e0250 */
[----:B------:R-:W-:Y:S01]  /*16e20*/  IADD3 R84, P0, PT, R85, R84, RZ ;  /* 0x0000005455547210 */ /* 0x000fe20007f1e0ff */
[----:B------:R-:W-:-:S03]  /*16e30*/  IMAD.WIDE.U32 R134, R68, R144, R134 ;  /* 0x0000009044867225 */ /* 0x000fc600078e0086 */
[----:B------:R-:W-:Y:S01]  /*16e40*/  IADD3 R80, P4, PT, R81, R86, RZ ;  /* 0x0000005651507210 */ /* 0x000fe20007f9e0ff */
[----:B------:R-:W-:Y:S01]  /*16e50*/  IMAD.X R85, RZ, RZ, RZ, P0 ;  /* 0x000000ffff557224 */ /* 0x000fe200000e06ff */
[----:B------:R-:W-:Y:S01]  /*16e60*/  IADD3 R136, PT, PT, R83, R135, RZ ;  /* 0x0000008753887210 */ /* 0x000fe20007ffe0ff */
[----:B------:R-:W-:Y:S01]  /*16e70*/  IMAD.MOV.U32 R86, RZ, RZ, R82 ;  /* 0x000000ffff567224 */ /* 0x000fe200078e0052 */
[----:B------:R-:W-:Y:S01]  /*16e80*/  IADD3 R134, P2, PT, R113, R134, RZ ;  /* 0x0000008671867210 */ /* 0x000fe20007f5e0ff */
        /* <DEDUP_REMOVED lines=15> */
[----:B------:R-:W-:Y:S01]  /*16f80*/  IMAD.WIDE.U32 R84, R67, R44, R84 ;  /* 0x0000002c43547225 */ /* 0x000fe200078e0054 */
[----:B------:R-:W-:-:S03]  /*16f90*/  IADD3 R113, PT, PT, R145, R113, RZ ;  /* 0x0000007191717210 */ /* 0x000fc60007ffe0ff */
[----:B------:R-:W-:Y:S02]  /*16fa0*/  IMAD.X R115, RZ, RZ, RZ, P0 ;  /* 0x000000ffff737224 */ /* 0x000fe400000e06ff */
[----:B------:R-:W-:-:S04]  /*16fb0*/  IMAD.WIDE.U32 R86, R152, R46, R86 ;  /* 0x0000002e98567225 */ /* 0x000fc800078e0056 */
[----:B------:R-:W-:Y:S01]  /*16fc0*/  IMAD.IADD R81, R63, 0x1, R85 ;  /* 0x000000013f517824 */ /* 0x000fe200078e0255 */
[----:B------:R-:W-:Y:S01]  /*16fd0*/  IADD3 R82, PT, PT, R61, R87, RZ ;  /* 0x000000573d527210 */ /* 0x000fe20007ffe0ff */
[----:B------:R-:W-:-:S03]  /*16fe0*/  IMAD.WIDE.U32 R114, R71, R117, R114 ;  /* 0x0000007547727225 */ /* 0x000fc600078e0072 */
[----:B------:R-:W-:Y:S01]  /*16ff0*/  IADD3 R86, P0, PT, R81, R86, RZ ;  /* 0x0000005651567210 */ /* 0x000fe20007f1e0ff */
[----:B------:R-:W-:Y:S02]  /*17000*/  IMAD.IADD R81, R138, 0x1, R115 ;  /* 0x000000018a517824 */ /* 0x000fe400078e0273 */
[----:B------:R-:W-:Y:S02]  /*17010*/  IMAD.X R137, RZ, RZ, RZ, P1 ;  /* 0x000000ffff897224 */ /* 0x000fe400008e06ff */
[----:B------:R-:W-:Y:S01]  /*17020*/  IMAD.X R135, RZ, RZ, RZ, P2 ;  /* 0x000000ffff877224 */ /* 0x000fe200010e06ff */
[----:B------:R-:W-:Y:S01]  /*17030*/  IADD3 R112, P3, PT, R81, R112, RZ ;  /* 0x0000007051707210 */ /* 0x000fe20007f7e0ff */
[----:B------:R-:W-:Y:S01]  /*17040*/  IMAD.WIDE.U32 R136, R118, R68, R136 ;  /* 0x0000004476887225 */ /* 0x000fe200078e0088 */
[----:B------:R-:W-:-:S03]  /*17050*/  MOV R81, RZ ;  /* 0x000000ff00517202 */ /* 0x000fc60000000f00 */
[----:B------:R-:W-:-:S04]  /*17060*/  IMAD.WIDE.U32 R134, R69, R147, R134 ;  /* 0x0000009345867225 */ /* 0x000fc800078e0086 */
[----:B------:R-:W-:Y:S02]  /*17070*/  IMAD R68, R80, R66, RZ ;  /* 0x0000004250447224 */ /* 0x000fe400078e02ff */
[----:B------:R-:W-:Y:S02]  /*17080*/  IMAD.IADD R87, R142, 0x1, R135 ;  /* 0x000000018e577824 */ /* 0x000fe400078e0287 */
[----:B------:R-:W-:Y:S01]  /*17090*/  IMAD.HI.U32 R85, R68, R42, R80 ;  /* 0x0000002a44557227 */ /* 0x000fe200078e0050 */
[----:B------:R-:W-:Y:S02]  /*170a0*/  IADD3 R80, P1, PT, R113, R134, RZ ;  /* 0x0000008671507210 */ /* 0x000fe40007f3e0ff */
[----:B------:R-:W-:Y:S01]  /*170b0*/  IADD3.X R113, PT, PT, RZ, RZ, RZ, P3, !PT ;  /* 0x000000ffff717210 */ /* 0x000fe20001ffe4ff */
[----:B------:R-:W-:Y:S02]  /*170c0*/  IMAD.MOV.U32 R115, RZ, RZ, RZ ;  /* 0x000000ffff737224 */ /* 0x000fe400078e00ff */
[----:B------:R-:W-:-:S02]  /*170d0*/  IMAD.X R81, RZ, RZ, RZ, P1 ;  /* 0x000000ffff517224 */ /* 0x000fc400008e06ff */
[----:B------:R-:W-:-:S04]  /*170e0*/  IMAD.WIDE.U32 R114, R94, R153, R114 ;  /* 0x000000995e727225 */ /* 0x000fc800078e0072 */
[----:B------:R-:W-:Y:S01]  /*170f0*/  IMAD.WIDE.U32 R134, R70, R149, R80 ;  /* 0x0000009546867225 */ /* 0x000fe200078e0050 */
[----:B------:R-:W-:Y:S02]  /*17100*/  IADD3 R80, P2, PT, R136, R87, RZ ;  /* 0x0000005788507210 */ /* 0x000fe40007f5e0ff */
[----:B------:R-:W-:Y:S01]  /*17110*/  IADD3.X R87, PT, PT, RZ, RZ, RZ, P0, !PT ;  /* 0x000000ffff577210 */ /* 0x000fe200007fe4ff */
[----:B------:R-:W-:Y:S01]  /*17120*/  IMAD.IADD R85, R65, 0x1, R85 ;  /* 0x0000000141557824 */ /* 0x000fe200078e0255 */
[----:B------:R-:W-:Y:S01]  /*17130*/  IADD3.X R81, PT, PT, RZ, RZ, RZ, P2, !PT ;  /* 0x000000ffff517210 */ /* 0x000fe200017fe4ff */
[----:B------:R-:W-:Y:S01]  /*17140*/  IMAD.IADD R115, R143, 0x1, R115 ;  /* 0x000000018f737824 */ /* 0x000fe200078e0273 */
[----:B------:R-:W-:Y:S01]  /*17150*/  IADD3 R114, P4, PT, R82, R114, RZ ;  /* 0x0000007252727210 */ /* 0x000fe20007f9e0ff */
        /* <DEDUP_REMOVED lines=8> */
[----:B------:R-:W-:Y:S02]  /*171e0*/  IMAD.X R113, RZ, RZ, RZ, P1 ;  /* 0x000000ffff717224 */ /* 0x000fe400008e06ff */
[----:B------:R-:W-:Y:S01]  /*171f0*/  IMAD.IADD R135, R146, 0x1, R135 ;  /* 0x0000000192877824 */ /* 0x000fe200078e0287 */
[----:B------:R-:W-:Y:S01]  /*17200*/  IADD3 R136, P5, PT, R137, R81, RZ ;  /* 0x0000005189887210 */ /* 0x000fe20007fbe0ff */
[----:B------:R-:W-:-:S03]  /*17210*/  IMAD.WIDE.U32 R84, R68, R43, R84 ;  /* 0x0000002b44547225 */ /* 0x000fc600078e0054 */
[----:B------:R-:W-:Y:S01]  /*17220*/  IADD3 R80, P2, PT, R135, R80, RZ ;  /* 0x0000005087507210 */ /* 0x000fe20007f5e0ff */
[----:B------:R-:W-:-:S04]  /*17230*/  IMAD.WIDE.U32 R112, R94, R117, R112 ;  /* 0x000000755e707225 */ /* 0x000fc800078e0070 */
[----:B------:R-:W-:-:S04]  /*17240*/  IMAD.WIDE.U32 R86, R67, R45, R86 ;  /* 0x0000002d43567225 */ /* 0x000fc800078e0056 */
[----:B------:R-:W-:Y:S01]  /*17250*/  IMAD.IADD R81, R64, 0x1, R85 ;  /* 0x0000000140517824 */ /* 0x000fe200078e0255 */
[----:B------:R-:W-:Y:S01]  /*17260*/  IADD3 R87, PT, PT, R62, R87, RZ ;  /* 0x000000573e577210 */ /* 0x000fe20007ffe0ff */
[----:B------:R-:W-:Y:S02]  /*17270*/  IMAD.X R135, RZ, RZ, RZ, P3 ;  /* 0x000000ffff877224 */ /* 0x000fe400018e06ff */
[----:B------:R-:W-:Y:S02]  /*17280*/  IMAD.IADD R85, R138, 0x1, R113 ;  /* 0x000000018a557824 */ /* 0x000fe400078e0271 */
[----:B------:R-:W-:Y:S01]  /*17290*/  HFMA2 R113, -RZ, RZ, 0, 0 ;  /* 0x00000000ff717431 */ /* 0x000fe200000001ff */
[----:B------:R-:W-:Y:S01]  /*172a0*/  IADD3 R86, P0, PT, R81, R86, RZ ;  /* 0x0000005651567210 */ /* 0x000fe20007f1e0ff */
[----:B------:R-:W-:Y:S02]  /*172b0*/  IMAD.X R115, RZ, RZ, RZ, P4 ;  /* 0x000000ffff737224 */ /* 0x000fe400020e06ff */
[----:B------:R-:W-:-:S04]  /*172c0*/  IMAD.WIDE.U32 R134, R71, R150, R134 ;  /* 0x0000009647867225 */ /* 0x000fc800078e0086 */
[----:B------:R-:W-:Y:S01]  /*172d0*/  IMAD.X R81, RZ, RZ, RZ, P2 ;  /* 0x000000ffff517224 */ /* 0x000fe200010e06ff */
[----:B------:R-:W-:Y:S01]  /*172e0*/  IADD3 R134, P2, PT, R85, R134, RZ ;  /* 0x0000008655867210 */ /* 0x000fe20007f5e0ff */
[----:B------:R-:W-:Y:S01]  /*172f0*/  IMAD.WIDE.U32 R114, R152, R47, R114 ;  /* 0x0000002f98727225 */ /* 0x000fe200078e0072 */
[----:B------:R-:W-:Y:S02]  /*17300*/  IADD3 R135, PT, PT, R145, R135, RZ ;  /* 0x0000008791877210 */ /* 0x000fe40007ffe0ff */
[----:B------:R-:W-:Y:S01]  /*17310*/  MOV R85, RZ ;  /* 0x000000ff00557202 */ /* 0x000fe20000000f00 */
[----:B------:R-:W-:Y:S01]  /*17320*/  IMAD.WIDE.U32 R80, R70, R147, R80 ;  /* 0x0000009346507225 */ /* 0x000fe200078e0050 */
[----:B------:R-:W-:Y:S02]  /*17330*/  IADD3 R115, PT, PT, R60, R115, RZ ;  /* 0x000000733c737210 */ /* 0x000fe40007ffe0ff */
        /* <DEDUP_REMOVED lines=8> */
[----:B------:R-:W-:Y:S02]  /*173c0*/  IMAD.IADD R81, R142, 0x1, R81 ;  /* 0x000000018e517824 */ /* 0x000fe400078e0251 */
[----:B------:R-:W-:Y:S02]  /*173d0*/  IMAD.X R135, RZ, RZ, RZ, P2 ;  /* 0x000000ffff877224 */ /* 0x000fe400010e06ff */
        /* <DEDUP_REMOVED lines=8> */
[----:B------:R-:W-:Y:S02]  /*17460*/  HFMA2 R155, -RZ, RZ, 0, 0 ;  /* 0x00000000ff9b7431 */ /* 0x000fe400000001ff */
[----:B------:R-:W-:Y:S01]  /*17470*/  IMAD.WIDE.U32 R156, R70, R144, R134 ;  /* 0x00000090469c7225 */ /* 0x000fe200078e0086 */
[----:B------:R-:W-:-:S03]  /*17480*/  IADD3 R134, P3, PT, R113, R154, RZ ;  /* 0x0000009a71867210 */ /* 0x000fc60007f7e0ff */
[----:B------:R-:W-:Y:S01]  /*17490*/  IMAD.X R87, RZ, RZ, RZ, P0 ;  /* 0x000000ffff577224 */ /* 0x000fe200000e06ff */
[----:B------:R-:W-:Y:S01]  /*174a0*/  IADD3 R136, P2, PT, R69, R156, RZ ;  /* 0x0000009c45887210 */ /* 0x000fe20007f5e0ff */
[----:B------:R-:W-:Y:S02]  /*174b0*/  IMAD R69, R84, R66, RZ ;  /* 0x0000004254457224 */ /* 0x000fe400078e02ff */
[----:B------:R-:W-:-:S04]  /*174c0*/  IMAD.WIDE.U32 R86, R68, R44, R86 ;  /* 0x0000002c44567225 */ /* 0x000fc800078e0056 */
[----:B------:R-:W-:-:S04]  /*174d0*/  IMAD.HI.U32 R82, R69, R42, R84 ;  /* 0x0000002a45527227 */ /* 0x000fc800078e0054 */
[----:B------:R-:W-:Y:S02]  /*174e0*/  IMAD.IADD R81, R65, 0x1, R82 ;  /* 0x0000000141517824 */ /* 0x000fe400078e0252 */
[----:B------:R-:W-:Y:S02]  /*174f0*/  IMAD.X R113, RZ, RZ, RZ, P5 ;  /* 0x000000ffff717224 */ /* 0x000fe400028e06ff */
[----:B------:R-:W-:Y:S01]  /*17500*/  IMAD.IADD R87, R63, 0x1, R87 ;  /* 0x000000013f577824 */ /* 0x000fe200078e0257 */
[----:B------:R-:W-:Y:S01]  /*17510*/  IADD3 R86, P5, PT, R81, R86, RZ ;  /* 0x0000005651567210 */ /* 0x000fe20007fbe0ff */
[----:B------:R-:W-:-:S04]  /*17520*/  IMAD.WIDE.U32 R114, R67, R46, R114 ;  /* 0x0000002e43727225 */ /* 0x000fc800078e0072 */
[----:B------:R-:W-:Y:S01]  /*17530*/  IMAD.WIDE.U32 R112, R95, R117, R112 ;  /* 0x000000755f707225 */ /* 0x000fe200078e0070 */
[----:B------:R-:W-:Y:S02]  /*17540*/  IADD3 R114, P1, PT, R87, R114, RZ ;  /* 0x0000007257727210 */ /* 0x000fe40007f3e0ff */
[----:B------:R-:W-:Y:S01]  /*17550*/  IADD3.X R87, PT, PT, RZ, RZ, RZ, P5, !PT ;  /* 0x000000ffff577210 */ /* 0x000fe20002ffe4ff */
[----:B------:R-:W-:Y:S01]  /*17560*/  IMAD.X R81, RZ, RZ, RZ, P4 ;  /* 0x000000ffff517224 */ /* 0x000fe200020e06ff */
[----:B------:R-:W-:Y:S01]  /*17570*/  IADD3 R113, PT, PT, R138, R113, RZ ;  /* 0x000000718a717210 */ /* 0x000fe20007ffe0ff */
[----:B------:R-:W-:Y:S02]  /*17580*/  IMAD.MOV.U32 R154, RZ, RZ, R112 ;  /* 0x000000ffff9a7224 */ /* 0x000fe400078e0070 */
        /* <DEDUP_REMOVED lines=10> */
[----:B------:R-:W-:Y:S02]  /*17630*/  IMAD.IADD R81, R64, 0x1, R87 ;  /* 0x0000000140517824 */ /* 0x000fe400078e0257 */
[----:B------:R-:W-:Y:S02]  /*17640*/  IMAD R82, R86, R66, RZ ;  /* 0x0000004256527224 */ /* 0x000fe400078e02ff */
[----:B------:R-:W-:Y:S01]  /*17650*/  IMAD.MOV.U32 R87, RZ, RZ, RZ ;  /* 0x000000ffff577224 */ /* 0x000fe200078e00ff */
[----:B------:R-:W-:Y:S01]  /*17660*/  IADD3 R114, P5, PT, R81, R114, RZ ;  /* 0x0000007251727210 */ /* 0x000fe20007fbe0ff */
[----:B------:R-:W-:Y:S01]  /*17670*/  IMAD.IADD R112, R62, 0x1, R115 ;  /* 0x000000013e707824 */ /* 0x000fe200078e0273 */
[----:B------:R-:W-:Y:S01]  /*17680*/  IADD3.X R81, PT, PT, RZ, RZ, RZ, P4, !PT ;  /* 0x000000ffff517210 */ /* 0x000fe200027fe4ff */
[----:B------:R-:W-:Y:S01]  /*17690*/  IMAD.HI.U32 R86, R82, R42, R86 ;  /* 0x0000002a52567227 */ /* 0x000fe200078e0056 */
[----:B------:R-:W-:-:S03]  /*176a0*/  IADD3.X R115, PT, PT, RZ, RZ, RZ, P5, !PT ;  /* 0x000000ffff737210 */ /* 0x000fc60002ffe4ff */
[----:B------:R-:W-:Y:S02]  /*176b0*/  IMAD.X R135, RZ, RZ, RZ, P3 ;  /* 0x000000ffff877224 */ /* 0x000fe400018e06ff */
[----:B------:R-:W-:-:S04]  /*176c0*/  IMAD.WIDE.U32 R114, R69, R44, R114 ;  /* 0x0000002c45727225 */ /* 0x000fc800078e0072 */
[----:B------:R-:W-:Y:S02]  /*176d0*/  IMAD.IADD R87, R65, 0x1, R86 ;  /* 0x0000000141577824 */ /* 0x000fe400078e0256 */
[----:B------:R-:W-:-:S03]  /*176e0*/  IMAD.WIDE.U32 R134, R94, R150, R134 ;  /* 0x000000965e867225 */ /* 0x000fc600078e0086 */
[----:B------:R-:W-:Y:S01]  /*176f0*/  IADD3 R86, P3, PT, R87, R114, RZ ;  /* 0x0000007257567210 */ /* 0x000fe20007f7e0ff */
[----:B------:R-:W-:Y:S01]  /*17700*/  IMAD.IADD R157, R83, 0x1, R157 ;  /* 0x00000001539d7824 */ /* 0x000fe200078e029d */
[----:B------:R-:W-:Y:S01]  /*17710*/  IADD3 R114, P4, PT, R113, R134, RZ ;  /* 0x0000008671727210 */ /* 0x000fe20007f9e0ff */
[----:B------:R-:W-:Y:S02]  /*17720*/  IMAD.IADD R153, R63, 0x1, R115 ;  /* 0x000000013f997824 */ /* 0x000fe400078e0273 */
[----:B------:R-:W-:Y:S01]  /*17730*/  IMAD.X R87, RZ, RZ, RZ, P3 ;  /* 0x000000ffff577224 */ /* 0x000fe200018e06ff */
[----:B------:R-:W-:Y:S01]  /*17740*/  IADD3 R84, P0, PT, R137, R157, RZ ;  /* 0x0000009d89547210 */ /* 0x000fe20007f1e0ff */
        /* <DEDUP_REMOVED lines=17> */
[----:B------:R-:W-:Y:S02]  /*17860*/  IMAD R137, R86, R66, RZ ;  /* 0x0000004256897224 */ /* 0x000fe400078e02ff */
[----:B------:R-:W-:Y:S02]  /*17870*/  IMAD.MOV.U32 R87, RZ, RZ, RZ ;  /* 0x000000ffff577224 */ /* 0x000fe400078e00ff */
        /* <DEDUP_REMOVED lines=23> */
[----:B------:R-:W-:Y:S01]  /*179f0*/  IADD3 R117, PT, PT, R62, R113, RZ ;  /* 0x000000713e757210 */ /* 0x000fe20007ffe0ff */
[----:B------:R-:W-:Y:S02]  /*17a00*/  IMAD.IADD R87, R138, 0x1, R115 ;  /* 0x000000018a577824 */ /* 0x000fe400078e0273 */
[----:B------:R-:W-:-:S04]  /*17a10*/  IMAD.WIDE.U32 R80, R95, R150, R80 ;  /* 0x000000965f507225 */ /* 0x000fc800078e0050 */
[----:B------:R-:W-:Y:S01]  /*17a20*/  IMAD.X R85, RZ, RZ, RZ, P2 ;  /* 0x000000ffff557224 */ /* 0x000fe200010e06ff */
[----:B------:R-:W-:Y:S01]  /*17a30*/  IADD3 R80, P2, PT, R87, R80, RZ ;  /* 0x0000005057507210 */ /* 0x000fe20007f5e0ff */
        /* <DEDUP_REMOVED lines=14> */
[----:B------:R-:W-:-:S03]  /*17b20*/  IMAD.WIDE.U32 R86, R118, R71, R86 ;  /* 0x0000004776567225 */ /* 0x000fc600078e0056 */
[----:B------:R-:W-:Y:S01]  /*17b30*/  IADD3 R114, P1, PT, R115, R114, RZ ;  /* 0x0000007273727210 */ /* 0x000fe20007f3e0ff */
[----:B------:R-:W-:Y:S02]  /*17b40*/  IMAD.X R81, RZ, RZ, RZ, P2 ;  /* 0x000000ffff517224 */ /* 0x000fe400010e06ff */
[----:B------:R-:W-:Y:S01]  /*17b50*/  IMAD.IADD R71, R65, 0x1, R152 ;  /* 0x0000000141477824 */ /* 0x000fe200078e0298 */
[----:B------:R-:W-:Y:S01]  /*17b60*/  IADD3.X R115, PT, PT, RZ, RZ, RZ, P1, !PT ;  /* 0x000000ffff737210 */ /* 0x000fe20000ffe4ff */
[----:B------:R-:W-:-:S03]  /*17b70*/  IMAD.WIDE.U32 R80, R96, R151, R80 ;  /* 0x0000009760507225 */ /* 0x000fc600078e0050 */
[----:B------:R-:W-:Y:S01]  /*17b80*/  IADD3 R112, P2, PT, R71, R112, RZ ;  /* 0x0000007047707210 */ /* 0x000fe20007f5e0ff */
[----:B------:R-:W-:Y:S02]  /*17b90*/  IMAD.X R113, RZ, RZ, RZ, P0 ;  /* 0x000000ffff717224 */ /* 0x000fe400000e06ff */
[----:B------:R-:W-:Y:S02]  /*17ba0*/  IMAD.X R71, RZ, RZ, RZ, P4 ;  /* 0x000000ffff477224 */ /* 0x000fe400020e06ff */
[----:B------:R-:W-:Y:S01]  /*17bb0*/  IMAD.IADD R135, R148, 0x1, R81 ;  /* 0x0000000194877824 */ /* 0x000fe200078e0251 */
[----:B------:R-:W-:Y:S01]  /*17bc0*/  IADD3 R113, P1, PT, R113, R80, RZ ;  /* 0x0000005071717210 */ /* 0x000fe20007f3e0ff */
[----:B------:R-:W-:Y:S01]  /*17bd0*/  IMAD.WIDE.U32 R70, R68, R47, R70 ;  /* 0x0000002f44467225 */ /* 0x000fe200078e0046 */
[----:B------:R-:W-:-:S03]  /*17be0*/  IADD3 R80, P0, PT, R86, R85, RZ ;  /* 0x0000005556507210 */ /* 0x000fc60007f1e0ff */
[----:B------:R-:W-:Y:S01]  /*17bf0*/  IMAD.X R85, RZ, RZ, RZ, P3 ;  /* 0x000000ffff557224 */ /* 0x000fe200018e06ff */
[----:B------:R-:W-:Y:S01]  /*17c00*/  IADD3.X R81, PT, PT, RZ, RZ, RZ, P0, !PT ;  /* 0x000000ffff517210 */ /* 0x000fe200007fe4ff */
[----:B------:R-:W-:Y:S01]  /*17c10*/  IMAD.WIDE.U32 R114, R67, R49, R114 ;  /* 0x0000003143727225 */ /* 0x000fe200078e0072 */
[----:B------:R-:W-:-:S03]  /*17c20*/  IADD3 R70, P0, PT, R117, R70, RZ ;  /* 0x0000004675467210 */ /* 0x000fc60007f1e0ff */
        /* <DEDUP_REMOVED lines=16> */
[----:B------:R-:W-:Y:S01]  /*17d30*/  IADD3.X R87, PT, PT, RZ, RZ, RZ, P3, !PT ;  /* 0x000000ffff577210 */ /* 0x000fe20001ffe4ff */
[----:B------:R-:W-:Y:S01]  /*17d40*/  IMAD.WIDE.U32 R112, R137, R43, R112 ;  /* 0x0000002b89707225 */ /* 0x000fe200078e0070 */
[----:B------:R-:W-:-:S02]  /*17d50*/  IADD3 R134, P2, PT, R134, R70, RZ ;  /* 0x0000004686867210 */ /* 0x000fc40007f5e0ff */
[----:B------:R-:W-:Y:S01]  /*17d60*/  IADD3.X R115, PT, PT, RZ, RZ, RZ, P5, !PT ;  /* 0x000000ffff737210 */ /* 0x000fe20002ffe4ff */
[----:B------:R-:W-:Y:S02]  /*17d70*/  IMAD.IADD R71, R64, 0x1, R113 ;  /* 0x0000000140477824 */ /* 0x000fe400078e0271 */
[----:B------:R-:W-:Y:S02]  /*17d80*/  IMAD R117, R112, R66, RZ ;  /* 0x0000004270757224 */ /* 0x000fe400078e02ff */
[----:B------:R-:W-:Y:S02]  /*17d90*/  IMAD.MOV.U32 R113, RZ, RZ, RZ ;  /* 0x000000ffff717224 */ /* 0x000fe400078e00ff */
[----:B------:R-:W-:-:S04]  /*17da0*/  IMAD.WIDE.U32 R84, R96, R150, R84 ;  /* 0x0000009660547225 */ /* 0x000fc800078e0054 */
[----:B------:R-:W-:-:S04]  /*17db0*/  IMAD.WIDE.U32 R86, R68, R48, R86 ;  /* 0x0000003044567225 */ /* 0x000fc800078e0056 */
[----:B------:R-:W-:Y:S01]  /*17dc0*/  IMAD.X R81, RZ, RZ, RZ, P4 ;  /* 0x000000ffff517224 */ /* 0x000fe200020e06ff */
[----:B------:R-:W-:Y:S01]  /*17dd0*/  IADD3 R70, P4, PT, R135, R86, RZ ;  /* 0x0000005687467210 */ /* 0x000fe20007f9e0ff */
[----:B------:R-:W-:Y:S01]  /*17de0*/  IMAD.HI.U32 R136, R117, R42, R112 ;  /* 0x0000002a75887227 */ /* 0x000fe200078e0070 */
[----:B------:R-:W-:-:S03]  /*17df0*/  IADD3.X R113, PT, PT, RZ, RZ, RZ, P1, !PT ;  /* 0x000000ffff717210 */ /* 0x000fc60000ffe4ff */
[----:B------:R-:W-:Y:S01]  /*17e00*/  IMAD.IADD R145, R145, 0x1, R85 ;  /* 0x0000000191917824 */ /* 0x000fe200078e0255 */
[----:B------:R-:W-:Y:S01]  /*17e10*/  IADD3 R85, P3, PT, R113, R84, RZ ;  /* 0x0000005471557210 */ /* 0x000fe20007f7e0ff */
[----:B------:R-:W-:-:S04]  /*17e20*/  IMAD.WIDE.U32 R80, R95, R147, R80 ;  /* 0x000000935f507225 */ /* 0x000fc800078e0050 */
[----:B------:R-:W-:Y:S02]  /*17e30*/  IMAD.X R135, RZ, RZ, RZ, P2 ;  /* 0x000000ffff877224 */ /* 0x000fe400010e06ff */
[----:B------:R-:W-:Y:S02]  /*17e40*/  IMAD.IADD R84, R59, 0x1, R87 ;  /* 0x000000013b547824 */ /* 0x000fe400078e0257 */
[----:B------:R-:W-:Y:S01]  /*17e50*/  IMAD.WIDE.U32 R114, R118, R94, R114 ;  /* 0x0000005e76727225 */ /* 0x000fe200078e0072 */
[----:B------:R-:W-:Y:S02]  /*17e60*/  IADD3.X R94, PT, PT, RZ, RZ, RZ, P0, !PT ;  /* 0x000000ffff5e7210 */ /* 0x000fe400007fe4ff */
        /* <DEDUP_REMOVED lines=24> */
[----:B------:R-:W-:Y:S01]  /*17ff0*/  IADD3.X R71, PT, PT, RZ, RZ, RZ, P4, !PT ;  /* 0x000000ffff477210 */ /* 0x000fe200027fe4ff */
[----:B------:R-:W-:Y:S01]  /*18000*/  IMAD.IADD R85, R50, 0x1, R85 ;  /* 0x0000000132557824 */ /* 0x000fe200078e0255 */
[----:B------:R-:W-:Y:S01]  /*18010*/  IADD3 R84, P2, PT, R81, R112, RZ ;  /* 0x0000007051547210 */ /* 0x000fe20007f5e0ff */
[----:B------:R-:W-:Y:S01]  /*18020*/  IMAD.WIDE.U32 R86, R137, R44, R86 ;  /* 0x0000002c89567225 */ /* 0x000fe200078e0056 */
[----:B------:R-:W-:-:S03]  /*18030*/  IADD3.X R81, PT, PT, RZ, RZ, RZ, P5, !PT ;  /* 0x000000ffff517210 */ /* 0x000fc60002ffe4ff */
        /* <DEDUP_REMOVED lines=15> */
[----:B------:R-:W-:Y:S02]  /*18130*/  IMAD.X R94, RZ, RZ, RZ, P6 ;  /* 0x000000ffff5e7224 */ /* 0x000fe400030e06ff */
        /* <DEDUP_REMOVED lines=13> */
[----:B------:R-:W-:-:S03]  /*18210*/  IADD3 R68, P1, PT, R67, R112, RZ ;  /* 0x0000007043447210 */ /* 0x000fc60007f3e0ff */
[----:B------:R-:W-:-:S04]  /*18220*/  IMAD.WIDE.U32 R70, R137, R45, R70 ;  /* 0x0000002d89467225 */ /* 0x000fc800078e0046 */
[----:B------:R-:W-:Y:S02]  /*18230*/  IMAD.X R67, RZ, RZ, RZ, P6 ;  /* 0x000000ffff437224 */ /* 0x000fe400030e06ff */
[----:B------:R-:W-:-:S03]  /*18240*/  IMAD.WIDE.U32 R84, R69, R49, R84 ;  /* 0x0000003145547225 */ /* 0x000fc600078e0054 */
[----:B------:R-:W-:Y:S01]  /*18250*/  IADD3 R67, P4, PT, R67, R68, RZ ;  /* 0x0000004443437210 */ /* 0x000fe20007f9e0ff */
[----:B------:R-:W-:Y:S01]  /*18260*/  IMAD.IADD R69, R64, 0x1, R87 ;  /* 0x0000000140457824 */ /* 0x000fe200078e0257 */
[----:B------:R-:W-:Y:S01]  /*18270*/  MOV R87, RZ ;  /* 0x000000ff00577202 */ /* 0x000fe20000000f00 */
[----:B------:R-:W-:-:S03]  /*18280*/  IMAD.WIDE.U32 R80, R82, R47, R80 ;  /* 0x0000002f52507225 */ /* 0x000fc600078e0050 */
[----:B------:R-:W-:Y:S01]  /*18290*/  IADD3 R68, P2, PT, R69, R70, RZ ;  /* 0x0000004645447210 */ /* 0x000fe20007f5e0ff */
[----:B------:R-:W-:Y:S02]  /*182a0*/  IMAD.IADD R71, R62, 0x1, R71 ;  /* 0x000000013e477824 */ /* 0x000fe400078e0247 */
[----:B------:R-:W-:Y:S01]  /*182b0*/  IMAD.IADD R81, R60, 0x1, R81 ;  /* 0x000000013c517824 */ /* 0x000fe200078e0251 */
[----:B------:R-:W-:Y:S01]  /*182c0*/  IADD3.X R69, PT, PT, RZ, RZ, RZ, P2, !PT ;  /* 0x000000ffff457210 */ /* 0x000fe200017fe4ff */
[----:B------:R-:W-:Y:S01]  /*182d0*/  IMAD R95, R86, R66, RZ ;  /* 0x00000042565f7224 */ /* 0x000fe200078e02ff */
[----:B------:R-:W-:Y:S01]  /*182e0*/  IADD3 R70, P5, PT, R71, R80, RZ ;  /* 0x0000005047467210 */ /* 0x000fe20007fbe0ff */
[----:B------:R-:W-:Y:S01]  /*182f0*/  IMAD.X R135, RZ, RZ, RZ, P4 ;  /* 0x000000ffff877224 */ /* 0x000fe200020e06ff */
[----:B------:R-:W-:Y:S01]  /*18300*/  IADD3 R84, P3, PT, R81, R84, RZ ;  /* 0x0000005451547210 */ /* 0x000fe20007f7e0ff */
[----:B------:R-:W-:Y:S01]  /*18310*/  IMAD.HI.U32 R86, R95, R42, R86 ;  /* 0x0000002a5f567227 */ /* 0x000fe200078e0056 */
        /* <DEDUP_REMOVED lines=20> */
[----:B------:R-:W-:-:S02]  /*18460*/  IMAD.X R85, RZ, RZ, RZ, P6 ;  /* 0x000000ffff557224 */ /* 0x000fc400030e06ff */
[----:B------:R-:W-:-:S04]  /*18470*/  IMAD.WIDE.U32 R68, R95, R43, R68 ;  /* 0x0000002b5f447225 */ /* 0x000fc800078e0044 */
[----:B------:R-:W-:Y:S02]  /*18480*/  IMAD.X R87, RZ, RZ, RZ, P3 ;  /* 0x000000ffff577224 */ /* 0x000fe400018e06ff */
[----:B------:R-:W-:-:S04]  /*18490*/  IMAD.WIDE.U32 R70, R117, R45, R70 ;  /* 0x0000002d75467225 */ /* 0x000fc800078e0046 */
[----:B------:R-:W-:-:S04]  /*184a0*/  IMAD.WIDE.U32 R84, R137, R47, R84 ;  /* 0x0000002f89547225 */ /* 0x000fc800078e0054 */
[----:B------:R-:W-:Y:S02]  /*184b0*/  IMAD.IADD R69, R64, 0x1, R69 ;  /* 0x0000000140457824 */ /* 0x000fe400078e0245 */
[----:B------:R-:W-:Y:S01]  /*184c0*/  IMAD.WIDE.U32 R86, R82, R49, R86 ;  /* 0x0000003152567225 */ /* 0x000fe200078e0056 */
[----:B------:R-:W-:Y:S02]  /*184d0*/  IADD3.X R82, PT, PT, RZ, RZ, RZ, P2, !PT ;  /* 0x000000ffff527210 */ /* 0x000fe400017fe4ff */
[----:B------:R-:W-:Y:S01]  /*184e0*/  IADD3 R70, P6, PT, R69, R70, RZ ;  /* 0x0000004645467210 */ /* 0x000fe20007fde0ff */
        /* <DEDUP_REMOVED lines=11> */
[----:B------:R-:W-:-:S02]  /*185a0*/  IADD3 R67, P1, PT, R67, R80, RZ ;  /* 0x0000005043437210 */ /* 0x000fc40007f3e0ff */
[----:B------:R-:W-:Y:S01]  /*185b0*/  IADD3.X R87, PT, PT, RZ, RZ, RZ, P2, !PT ;  /* 0x000000ffff577210 */ /* 0x000fe200017fe4ff */
[----:B------:R-:W-:Y:S01]  /*185c0*/  IMAD.WIDE.U32 R84, R95, R44, R70 ;  /* 0x0000002c5f547225 */ /* 0x000fe200078e0046 */
[----:B------:R-:W-:Y:S02]  /*185d0*/  IADD3 R94, P0, PT, R94, R67, RZ ;  /* 0x000000435e5e7210 */ /* 0x000fe40007f1e0ff */
[----:B------:R-:W-:Y:S01]  /*185e0*/  IADD3 R80, P2, PT, R69, R82, RZ ;  /* 0x0000005245507210 */ /* 0x000fe20007f5e0ff */
[----:B------:R-:W-:-:S03]  /*185f0*/  IMAD.WIDE.U32 R112, R117, R46, R112 ;  /* 0x0000002e75707225 */ /* 0x000fc600078e0070 */
[----:B------:R-:W-:Y:S01]  /*18600*/  IADD3.X R82, PT, PT, RZ, RZ, RZ, P2, !PT ;  /* 0x000000ffff527210 */ /* 0x000fe200017fe4ff */
        /* <DEDUP_REMOVED lines=16> */
[----:B------:R-:W-:-:S04]  /*18710*/  IMAD.WIDE.U32 R86, R117, R47, R86 ;  /* 0x0000002f75567225 */ /* 0x000fc800078e0056 */
[----:B------:R-:W-:Y:S01]  /*18720*/  IMAD.X R80, RZ, RZ, RZ, P3 ;  /* 0x000000ffff507224 */ /* 0x000fe200018e06ff */
[----:B------:R-:W-:Y:S01]  /*18730*/  IADD3 R86, P6, PT, R67, R86, RZ ;  /* 0x0000005643567210 */ /* 0x000fe20007fde0ff */
[----:B------:R-:W-:-:S03]  /*18740*/  IMAD.WIDE.U32 R112, R137, R49, R112 ;  /* 0x0000003189707225 */ /* 0x000fc600078e0070 */
[----:B------:R-:W-:Y:S01]  /*18750*/  IADD3 R83, P3, PT, R80, R135, RZ ;  /* 0x0000008750537210 */ /* 0x000fe20007f7e0ff */
[----:B------:R-:W-:Y:S02]  /*18760*/  IMAD.IADD R69, R60, 0x1, R87 ;  /* 0x000000013c457824 */ /* 0x000fe400078e0257 */
[----:B------:R-:W-:Y:S02]  /*18770*/  IMAD.X R87, RZ, RZ, RZ, P6 ;  /* 0x000000ffff577224 */ /* 0x000fe400030e06ff */
[----:B------:R-:W-:Y:S01]  /*18780*/  IMAD.X R94, RZ, RZ, RZ, P0 ;  /* 0x000000ffff5e7224 */ /* 0x000fe200000e06ff */
        /* <DEDUP_REMOVED lines=9> */
[----:B------:R-:W-:Y:S01]  /*18820*/  IADD3 R82, PT, PT, R59, R81, RZ ;  /* 0x000000513b527210 */ /* 0x000fe20007ffe0ff */
[----:B------:R-:W-:Y:S01]  /*18830*/  IMAD.MOV.U32 R136, RZ, RZ, R86 ;  /* 0x000000ffff887224 */ /* 0x000fe200078e0056 */
[----:B------:R-:W-:Y:S01]  /*18840*/  IADD3 R80, P6, PT, R67, R80, RZ ;  /* 0x0000005043507210 */ /* 0x000fe20007fde0ff */
[----:B------:R-:W-:Y:S01]  /*18850*/  IMAD.X R67, RZ, RZ, RZ, P5 ;  /* 0x000000ffff437224 */ /* 0x000fe200028e06ff */
[----:B------:R-:W-:Y:S02]  /*18860*/  IADD3 R82, P1, PT, R82, R83, RZ ;  /* 0x0000005352527210 */ /* 0x000fe40007f3e0ff */
[----:B------:R-:W-:Y:S02]  /*18870*/  IADD3 R69, P0, PT, R114, R69, RZ ;  /* 0x0000004572457210 */ /* 0x000fe40007f1e0ff */
[----:B------:R-:W-:Y:S01]  /*18880*/  IADD3.X R81, PT, PT, RZ, RZ, RZ, P6, !PT ;  /* 0x000000ffff517210 */ /* 0x000fe200037fe4ff */
[----:B------:R-:W-:Y:S01]  /*18890*/  IMAD.X R83, RZ, RZ, RZ, P1 ;  /* 0x000000ffff537224 */ /* 0x000fe200008e06ff */
[----:B------:R-:W-:Y:S01]  /*188a0*/  IADD3 R94, P5, PT, R94, R69, RZ ;  /* 0x000000455e5e7210 */ /* 0x000fe20007fbe0ff */
[----:B------:R-:W-:-:S03]  /*188b0*/  IMAD.WIDE.U32 R80, R95, R47, R80 ;  /* 0x0000002f5f507225 */ /* 0x000fc600078e0050 */
[----:B------:R-:W-:Y:S02]  /*188c0*/  IADD3 R67, P1, PT, R67, R94, RZ ;  /* 0x0000005e43437210 */ /* 0x000fe40007f3e0ff */
[----:B------:R-:W-:Y:S01]  /*188d0*/  IADD3.X R94, PT, PT, RZ, RZ, RZ, P3, !PT ;  /* 0x000000ffff5e7210 */ /* 0x000fe20001ffe4ff */
[----:B------:R-:W-:Y:S01]  /*188e0*/  IMAD.WIDE.U32 R112, R117, R49, R82 ;  /* 0x0000003175707225 */ /* 0x000fe200078e0052 */
[----:B------:R-:W-:Y:S02]  /*188f0*/  IADD3.X R69, PT, PT, RZ, RZ, RZ, P1, !PT ;  /* 0x000000ffff457210 */ /* 0x000fe40000ffe4ff */
        /* <DEDUP_REMOVED lines=17> */
[----:B------:R-:W-:Y:S01]  /*18a10*/  MOV R94, R70 ;  /* 0x00000046005e7202 */ /* 0x000fe20000000f00 */
        /* <DEDUP_REMOVED lines=41> */
.L_x_528:
        /* <DEDUP_REMOVED lines=23> */
.L_x_529:
[----:B------:R-:W-:Y:S02]  /*18e20*/  IADD3 R113, P0, PT, -R133, R141, RZ ;  /* 0x0000008d85717210 */ /* 0x000fe40007f1e1ff */
[----:B------:R-:W-:Y:S02]  /*18e30*/  IADD3 R67, P1, PT, -R103, R117, RZ ;  /* 0x0000007567437210 */ /* 0x000fe40007f3e1ff */
[----:B------:R-:W-:Y:S01]  /*18e40*/  MOV R68, 0xffffffff ;  /* 0xffffffff00447802 */ /* 0x000fe20000000f00 */
[----:B------:R-:W-:Y:S02]  /*18e50*/  IMAD.X R71, RZ, RZ, -0x1, P0 ;  /* 0xffffffffff477424 */ /* 0x000fe400000e06ff */
[----:B------:R-:W-:-:S03]  /*18e60*/  IMAD.X R69, RZ, RZ, -0x1, P1 ;  /* 0xffffffffff457424 */ /* 0x000fc600008e06ff */
        /* <DEDUP_REMOVED lines=63> */
.L_x_530:
        /* <DEDUP_REMOVED lines=17> */
.L_x_531:
        /* <DEDUP_REMOVED lines=8> */
[----:B--2---:R-:W-:-:S04]  /*193f0*/  ISETP.NE.OR P0, PT, R96, UR15, P0 ;  /* 0x0000000f60007c0c */ /* 0x004fc80008705670 */
[----:B------:R-:W-:-:S13]  /*19400*/  ISETP.NE.OR P0, PT, R113, UR14, P0 ;  /* 0x0000000e71007c0c */ /* 0x000fda0008705670 */
[----:B------:R-:W-:Y:S05]  /*19410*/  @P0 BRA `(.L_x_532) ;  /* 0x0000014400b40947 */ /* 0x000fea0003800000 */
[----:B------:R-:W0:Y:S01]  /*19420*/  LDC R104, c[0x3][0x1a4] ;  /* 0x00c06900ff687b82 */ /* 0x000e220000000800 */
[----:B------:R-:W-:Y:S01]  /*19430*/  ISETP.GT.U32.AND P0, PT, R83, UR6, PT ;  /* 0x0000000653007c0c */ /* 0x000fe2000bf04070 */
[----:B------:R-:W-:Y:S01]  /*19440*/  UMOV UR5, 0x1 ;  /* 0x0000000100057882 */ /* 0x000fe20000000000 */
[----:B------:R-:W-:Y:S02]  /*19450*/  CS2R R2, SRZ ;  /* 0x0000000000027805 */ /* 0x000fe4000001ff00 */
[----:B------:R-:W-:Y:S02]  /*19460*/  CS2R R4, SRZ ;  /* 0x0000000000047805 */ /* 0x000fe4000001ff00 */
[----:B------:R-:W-:Y:S02]  /*19470*/  CS2R R6, SRZ ;  /* 0x0000000000067805 */ /* 0x000fe4000001ff00 */
[----:B------:R-:W-:Y:S01]  /*19480*/  CS2R R8, SRZ ;  /* 0x0000000000087805 */ /* 0x000fe2000001ff00 */
        /* <DEDUP_REMOVED lines=42> */
[----:B------:R-:W-:Y:S02]  /*19730*/  HFMA2 R3, -RZ, RZ, 0, 0 ;  /* 0x00000000ff037431 */ /* 0x000fe400000001ff */
[----:B------:R-:W-:Y:S01]  /*19740*/  IMAD.MOV.U32 R110, RZ, RZ, R102 ;  /* 0x000000ffff6e7224 */ /* 0x000fe200078e0066 */
[----:B------:R-:W-:-:S02]  /*19750*/  CS2R R6, SRZ ;  /* 0x0000000000067805 */ /* 0x000fc4000001ff00 */
[----:B------:R-:W-:Y:S01]  /*19760*/  LOP3.LUT P0, RZ, R4, R25, RZ, 0xfc, !PT ;  /* 0x0000001904ff7212 */ /* 0x000fe2000780fcff */
[----:B------:R-:W-:Y:S01]  /*19770*/  IMAD.MOV.U32 R111, RZ, RZ, R103 ;  /* 0x000000ffff6f7224 */ /* 0x000fe200078e0067 */
[----:B------:R-:W-:Y:S02]  /*19780*/  CS2R R4, SRZ ;  /* 0x0000000000047805 */ /* 0x000fe4000001ff00 */
[----:B------:R-:W-:-:S09]  /*19790*/  CS2R R8, SRZ ;  /* 0x0000000000087805 */ /* 0x000fd2000001ff00 */
[----:B------:R-:W-:Y:S05]  /*197a0*/  @!P0 BRA `(.L_x_513) ;  /* 0x0000029c00fc8947 */ /* 0x000fea0003800000 */
[----:B------:R-:W-:Y:S01]  /*197b0*/  IMAD.WIDE.U32 R2, R18, R18, RZ ;  /* 0x0000001212027225 */ /* 0x000fe200078e00ff */
[----:B------:R-:W-:-:S03]  /*197c0*/  MOV R55, RZ ;  /* 0x000000ff00377202 */ /* 0x000fc60000000f00 */
[----:B------:R-:W-:Y:S02]  /*197d0*/  IMAD.MOV.U32 R5, RZ, RZ, RZ ;  /* 0x000000ffff057224 */ /* 0x000fe400078e00ff */
[----:B------:R-:W-:Y:S02]  /*197e0*/  IMAD.MOV.U32 R51, RZ, RZ, RZ ;  /* 0x000000ffff337224 */ /* 0x000fe400078e00ff */
[----:B------:R-:W-:Y:S01]  /*197f0*/  IMAD.IADD R4, R3, 0x1, R5 ;  /* 0x0000000103047824 */ /* 0x000fe200078e0205 */
[----:B------:R-:W-:Y:S01]  /*19800*/  MOV R5, RZ ;  /* 0x000000ff00057202 */ /* 0x000fe20000000f00 */
[----:B------:R-:W-:Y:S02]  /*19810*/  IMAD.MOV.U32 R53, RZ, RZ, RZ ;  /* 0x000000ffff357224 */ /* 0x000fe400078e00ff */
[----:B------:R-:W-:Y:S02]  /*19820*/  IMAD.MOV.U32 R7, RZ, RZ, RZ ;  /* 0x000000ffff077224 */ /* 0x000fe400078e00ff */
[----:B------:R-:W-:-:S04]  /*19830*/  IMAD.WIDE.U32 R4, R19, R18, R4 ;  /* 0x0000001213047225 */ /* 0x000fc800078e0004 */
[----:B------:R-:W-:Y:S01]  /*19840*/  IMAD.IADD R6, R5, 0x1, R51 ;  /* 0x0000000105067824 */ /* 0x000fe200078e0233 */
[----:B------:R-:W-:Y:S01]  /*19850*/  MOV R52, R4 ;  /* 0x0000000400347202 */ /* 0x000fe20000000f00 */
[----:B------:R-:W-:Y:S02]  /*19860*/  IMAD R9, R2, R66, RZ ;  /* 0x0000004202097224 */ /* 0x000fe400078e02ff */
        /* <DEDUP_REMOVED lines=38> */
[----:B------:R-:W-:-:S03]  /*19ad0*/  MOV R8, RZ ;  /* 0x000000ff00087202 */ /* 0x000fc60000000f00 */
        /* <DEDUP_REMOVED lines=9> */
[----:B------:R-:W-:-:S04]  /*19b70*/  IMAD.WIDE.U32 R54, R23, R18, R2 ;  /* 0x0000001217367225 */ /* 0x000fc800078e0002 */
[----:B------:R-:W-:Y:S01]  /*19b80*/  IMAD.X R5, RZ, RZ, RZ, P1 ;  /* 0x000000ffff057224 */ /* 0x000fe200008e06ff */
[----:B------:R-:W-:Y:S01]  /*19b90*/  IADD3 R2, P1, PT, R57, R52, RZ ;  /* 0x0000003439027210 */ /* 0x000fe20007f3e0ff */
[----:B------:R-:W-:Y:S01]  /*19ba0*/  IMAD.MOV.U32 R57, RZ, RZ, RZ ;  /* 0x000000ffff397224 */ /* 0x000fe200078e00ff */
[----:B------:R-:W-:Y:S01]  /*19bb0*/  IADD3 R52, PT, PT, R55, R8, RZ ;  /* 0x0000000837347210 */ /* 0x000fe20007ffe0ff */
[----:B------:R-:W-:Y:S02]  /*19bc0*/  IMAD.IADD R53, R6, 0x1, R53 ;  /* 0x0000000106357824 */ /* 0x000fe400078e0235 */
[----:B------:R-:W-:-:S03]  /*19bd0*/  IMAD.WIDE.U32 R56, R21, R18, R56 ;  /* 0x0000001215387225 */ /* 0x000fc600078e0038 */
[----:B------:R-:W-:Y:S01]  /*19be0*/  IADD3 R54, P0, PT, R53, R54, RZ ;  /* 0x0000003635367210 */ /* 0x000fe20007f1e0ff */
[----:B------:R-:W-:Y:S01]  /*19bf0*/  IMAD.WIDE.U32 R70, R7, R43, R4 ;  /* 0x0000002b07467225 */ /* 0x000fe200078e0004 */
[----:B------:R-:W-:Y:S02]  /*19c00*/  IADD3 R5, PT, PT, R6, R57, RZ ;  /* 0x0000003906057210 */ /* 0x000fe40007ffe0ff */
[----:B------:R-:W-:Y:S01]  /*19c10*/  IADD3.X R55, PT, PT, RZ, RZ, RZ, P0, !PT ;  /* 0x000000ffff377210 */ /* 0x000fe200007fe4ff */
[----:B------:R-:W-:Y:S01]  /*19c20*/  IMAD.X R3, RZ, RZ, RZ, P1 ;  /* 0x000000ffff037224 */ /* 0x000fe200008e06ff */
[----:B------:R-:W-:Y:S01]  /*19c30*/  IADD3 R56, P1, PT, R67, R56, RZ ;  /* 0x0000003843387210 */ /* 0x000fe20007f3e0ff */
[----:B------:R-:W-:Y:S01]  /*19c40*/  IMAD.IADD R75, R64, 0x1, R71 ;  /* 0x00000001404b7824 */ /* 0x000fe200078e0247 */
[----:B------:R-:W-:Y:S01]  /*19c50*/  MOV R53, RZ ;  /* 0x000000ff00357202 */ /* 0x000fe20000000f00 */
[----:B------:R-:W-:Y:S02]  /*19c60*/  IMAD R4, R70, R66, RZ ;  /* 0x0000004246047224 */ /* 0x000fe400078e02ff */
[----:B------:R-:W-:-:S04]  /*19c70*/  IMAD.WIDE.U32 R2, R20, R20, R2 ;  /* 0x0000001414027225 */ /* 0x000fc800078e0002 */
[----:B------:R-:W-:Y:S02]  /*19c80*/  IMAD.MOV.U32 R71, RZ, RZ, RZ ;  /* 0x000000ffff477224 */ /* 0x000fe400078e00ff */
[----:B------:R-:W-:Y:S02]  /*19c90*/  IMAD.X R57, RZ, RZ, RZ, P1 ;  /* 0x000000ffff397224 */ /* 0x000fe400008e06ff */
[----:B------:R-:W-:Y:S01]  /*19ca0*/  IMAD.HI.U32 R58, R4, R42, R70 ;  /* 0x0000002a043a7227 */ /* 0x000fe200078e0046 */
[----:B------:R-:W-:-:S03]  /*19cb0*/  IADD3 R70, P0, PT, R5, R2, RZ ;  /* 0x0000000205467210 */ /* 0x000fc60007f1e0ff */
[----:B------:R-:W-:Y:S01]  /*19cc0*/  IMAD.IADD R67, R69, 0x1, R3 ;  /* 0x0000000145437824 */ /* 0x000fe200078e0203 */
[----:B------:R-:W-:Y:S01]  /*19cd0*/  CS2R R2, SRZ ;  /* 0x0000000000027805 */ /* 0x000fe2000001ff00 */
[----:B------:R-:W-:Y:S01]  /*19ce0*/  IMAD.WIDE.U32 R54, R22, R19, R54 ;  /* 0x0000001316367225 */ /* 0x000fe200078e0036 */
[----:B------:R-:W-:-:S03]  /*19cf0*/  IADD3 R5, PT, PT, R65, R58, RZ ;  /* 0x0000003a41057210 */ /* 0x000fc60007ffe0ff */
[----:B------:R-:W-:-:S04]  /*19d00*/  IMAD.WIDE.U32 R72, R9, R45, R56 ;  /* 0x0000002d09487225 */ /* 0x000fc800078e0038 */
        /* <DEDUP_REMOVED lines=10> */
[----:B------:R-:W-:-:S03]  /*19db0*/  IADD3 R57, PT, PT, R6, R71, RZ ;  /* 0x0000004706397210 */ /* 0x000fc60007ffe0ff */
[----:B------:R-:W-:Y:S01]  /*19dc0*/  IMAD.IADD R67, R62, 0x1, R73 ;  /* 0x000000013e437824 */ /* 0x000fe200078e0249 */
[----:B------:R-:W-:Y:S01]  /*19dd0*/  IADD3 R56, P1, PT, R57, R52, RZ ;  /* 0x0000003439387210 */ /* 0x000fe20007f3e0ff */
[----:B------:R-:W-:Y:S02]  /*19de0*/  IMAD.X R75, RZ, RZ, RZ, P2 ;  /* 0x000000ffff4b7224 */ /* 0x000fe400010e06ff */
[----:B------:R-:W-:Y:S01]  /*19df0*/  IMAD.X R73, RZ, RZ, RZ, P0 ;  /* 0x000000ffff497224 */ /* 0x000fe200000e06ff */
[----:B------:R-:W-:Y:S01]  /*19e00*/  IADD3.X R57, PT, PT, RZ, RZ, RZ, P1, !PT ;  /* 0x000000ffff397210 */ /* 0x000fe20000ffe4ff */
[----:B------:R-:W-:Y:S02]  /*19e10*/  IMAD.MOV.U32 R71, RZ, RZ, RZ ;  /* 0x000000ffff477224 */ /* 0x000fe400078e00ff */
[----:B------:R-:W-:-:S04]  /*19e20*/  IMAD.WIDE.U32 R74, R7, R44, R74 ;  /* 0x0000002c074a7225 */ /* 0x000fc800078e004a */
[----:B------:R-:W-:Y:S01]  /*19e30*/  IMAD.WIDE.U32 R72, R23, R19, R72 ;  /* 0x0000001317487225 */ /* 0x000fe200078e0048 */
[----:B------:R-:W-:-:S03]  /*19e40*/  IADD3 R52, P2, PT, R5, R74, RZ ;  /* 0x0000004a05347210 */ /* 0x000fc60007f5e0ff */
[----:B------:R-:W-:Y:S02]  /*19e50*/  IMAD.IADD R53, R6, 0x1, R53 ;  /* 0x0000000106357824 */ /* 0x000fe400078e0235 */
[----:B------:R-:W-:Y:S02]  /*19e60*/  IMAD.MOV.U32 R55, RZ, RZ, RZ ;  /* 0x000000ffff377224 */ /* 0x000fe400078e00ff */
[----:B------:R-:W-:Y:S01]  /*19e70*/  IMAD.WIDE.U32 R70, R22, R18, R70 ;  /* 0x0000001216467225 */ /* 0x000fe200078e0046 */
[----:B------:R-:W-:-:S03]  /*19e80*/  IADD3 R72, P0, PT, R53, R72, RZ ;  /* 0x0000004835487210 */ /* 0x000fc60007f1e0ff */
[----:B------:R-:W-:Y:S01]  /*19e90*/  IMAD.IADD R5, R63, 0x1, R75 ;  /* 0x000000013f057824 */ /* 0x000fe200078e024b */
[----:B------:R-:W-:Y:S01]  /*19ea0*/  IADD3 R75, PT, PT, R8, R73, RZ ;  /* 0x00000049084b7210 */ /* 0x000fe20007ffe0ff */
        /* <DEDUP_REMOVED lines=9> */
[----:B------:R-:W-:-:S03]  /*19f40*/  IADD3.X R53, PT, PT, RZ, RZ, RZ, P2, !PT ;  /* 0x000000ffff357210 */ /* 0x000fc600017fe4ff */
        /* <DEDUP_REMOVED lines=33> */
[C---:B------:R-:W-:Y:S01]  /*1a160*/  IMAD.IADD R75, R8.reuse, 0x1, R75 ;  /* 0x00000001084b7824 */ /* 0x040fe200078e024b */
        /* <DEDUP_REMOVED lines=43> */
[----:B------:R-:W-:Y:S01]  /*1a420*/  IMAD.X R57, RZ, RZ, RZ, P0 ;  /* 0x000000ffff397224 */ /* 0x000fe200000e06ff */
[----:B------:R-:W-:Y:S01]  /*1a430*/  IADD3 R70, P1, PT, R55, R70, RZ ;  /* 0x0000004637467210 */ /* 0x000fe20007f3e0ff */
[----:B------:R-:W-:Y:S01]  /*1a440*/  IMAD.IADD R67, R64, 0x1, R75 ;  /* 0x0000000140437824 */ /* 0x000fe200078e024b */
[----:B------:R-:W-:Y:S01]  /*1a450*/  MOV R75, RZ ;  /* 0x000000ff004b7202 */ /* 0x000fe20000000f00 */
        /* <DEDUP_REMOVED lines=19> */
[----:B------:R-:W-:Y:S02]  /*1a590*/  IMAD.IADD R58, R2, 0x1, R57 ;  /* 0x00000001023a7824 */ /* 0x000fe400078e0239 */
        /* <DEDUP_REMOVED lines=12> */
[----:B------:R-:W-:Y:S01]  /*1a660*/  IMAD.IADD R69, R59, 0x1, R73 ;  /* 0x000000013b457824 */ /* 0x000fe200078e0249 */
[----:B------:R-:W-:Y:S01]  /*1a670*/  IADD3 R51, PT, PT, R65, R78, RZ ;  /* 0x0000004e41337210 */ /* 0x000fe20007ffe0ff */
[----:B------:R-:W-:Y:S02]  /*1a680*/  IMAD.IADD R67, R62, 0x1, R53 ;  /* 0x000000013e437824 */ /* 0x000fe400078e0235 */
        /* <DEDUP_REMOVED lines=27> */
[----:B------:R-:W-:Y:S01]  /*1a840*/  IADD3.X R71, PT, PT, RZ, RZ, RZ, P2, !PT ;  /* 0x000000ffff477210 */ /* 0x000fe200017fe4ff */
[----:B------:R-:W-:Y:S02]  /*1a850*/  IMAD.X R53, RZ, RZ, RZ, P0 ;  /* 0x000000ffff357224 */ /* 0x000fe400000e06ff */
[----:B------:R-:W-:Y:S01]  /*1a860*/  IMAD.WIDE.U32 R76, R4, R46, R72 ;  /* 0x0000002e044c7225 */ /* 0x000fe200078e0048 */
[----:B------:R-:W-:-:S03]  /*1a870*/  IADD3 R72, P0, PT, R69, R56, RZ ;  /* 0x0000003845487210 */ /* 0x000fc60007f1e0ff */
[----:B------:R-:W-:Y:S01]  /*1a880*/  IMAD.IADD R79, R2, 0x1, R55 ;  /* 0x00000001024f7824 */ /* 0x000fe200078e0237 */
[----:B------:R-:W-:Y:S01]  /*1a890*/  IADD3.X R73, PT, PT, RZ, RZ, RZ, P0, !PT ;  /* 0x000000ffff497210 */ /* 0x000fe200007fe4ff */
[----:B------:R-:W-:Y:S01]  /*1a8a0*/  IMAD.IADD R57, R3, 0x1, R57 ;  /* 0x0000000103397824 */ /* 0x000fe200078e0239 */
[----:B------:R-:W-:Y:S01]  /*1a8b0*/  IADD3 R56, P2, PT, R51, R76, RZ ;  /* 0x0000004c33387210 */ /* 0x000fe20007f5e0ff */
[----:B------:R-:W-:-:S04]  /*1a8c0*/  IMAD.WIDE.U32 R52, R6, R43, R52 ;  /* 0x0000002b06347225 */ /* 0x000fc800078e0034 */
[----:B------:R-:W-:-:S04]  /*1a8d0*/  IMAD.WIDE.U32 R70, R23, R22, R70 ;  /* 0x0000001617467225 */ /* 0x000fc800078e0046 */
[----:B------:R-:W-:Y:S01]  /*1a8e0*/  IMAD.X R55, RZ, RZ, RZ, P1 ;  /* 0x000000ffff377224 */ /* 0x000fe200008e06ff */
[----:B------:R-:W-:Y:S01]  /*1a8f0*/  IADD3 R70, P1, PT, R57, R70, RZ ;  /* 0x0000004639467210 */ /* 0x000fe20007f3e0ff */
[----:B------:R-:W-:Y:S01]  /*1a900*/  IMAD.WIDE.U32 R74, R9, R49, R74 ;  /* 0x00000031094a7225 */ /* 0x000fe200078e004a */
[----:B------:R-:W-:-:S03]  /*1a910*/  IADD3 R9, PT, PT, R64, R53, RZ ;  /* 0x0000003540097210 */ /* 0x000fc60007ffe0ff */
[----:B------:R-:W-:Y:S01]  /*1a920*/  IMAD.IADD R71, R8, 0x1, R71 ;  /* 0x0000000108477824 */ /* 0x000fe200078e0247 */
[----:B------:R-:W-:Y:S01]  /*1a930*/  IADD3 R74, P3, PT, R67, R74, RZ ;  /* 0x0000004a434a7210 */ /* 0x000fe20007f7e0ff */
[----:B------:R-:W-:-:S04]  /*1a940*/  IMAD.WIDE.U32 R54, R24, R22, R54 ;  /* 0x0000001618367225 */ /* 0x000fc800078e0036 */
        /* <DEDUP_REMOVED lines=41> */
[----:B------:R-:W-:Y:S01]  /*1abe0*/  IMAD.IADD R76, R2, 0x1, R53 ;  /* 0x00000001024c7824 */ /* 0x000fe200078e0235 */
[----:B------:R-:W-:Y:S01]  /*1abf0*/  IADD3 R73, PT, PT, R60, R73, RZ ;  /* 0x000000493c497210 */ /* 0x000fe20007ffe0ff */
        /* <DEDUP_REMOVED lines=24> */
[----:B------:R-:W-:Y:S01]  /*1ad80*/  IMAD.IADD R7, R64, 0x1, R75 ;  /* 0x0000000140077824 */ /* 0x000fe200078e024b */
[----:B------:R-:W-:Y:S01]  /*1ad90*/  MOV R75, RZ ;  /* 0x000000ff004b7202 */ /* 0x000fe20000000f00 */
[----:B------:R-:W-:Y:S01]  /*1ada0*/  IMAD.X R73, RZ, RZ, RZ, P5 ;  /* 0x000000ffff497224 */ /* 0x000fe200028e06ff */
[----:B------:R-:W-:Y:S01]  /*1adb0*/  IADD3.X R55, PT, PT, RZ, RZ, RZ, P2, !PT ;  /* 0x000000ffff377210 */ /* 0x000fe200017fe4ff */
[----:B------:R-:W-:Y:S01]  /*1adc0*/  IMAD R52, R74, R66, RZ ;  /* 0x000000424a347224 */ /* 0x000fe200078e02ff */
[----:B------:R-:W-:Y:S01]  /*1add0*/  IADD3.X R9, PT, PT, RZ, RZ, RZ, P0, !PT ;  /* 0x000000ffff097210 */ /* 0x000fe200007fe4ff */
[----:B------:R-:W-:-:S02]  /*1ade0*/  IMAD.X R57, RZ, RZ, RZ, P4 ;  /* 0x000000ffff397224 */ /* 0x000fc400020e06ff */
[----:B------:R-:W-:-:S04]  /*1adf0*/  IMAD.WIDE.U32 R72, R4, R48, R72 ;  /* 0x0000003004487225 */ /* 0x000fc800078e0048 */
[----:B------:R-:W-:-:S04]  /*1ae00*/  IMAD.HI.U32 R78, R52, R42, R74 ;  /* 0x0000002a344e7227 */ /* 0x000fc800078e004a */
[----:B------:R-:W-:-:S04]  /*1ae10*/  IMAD.WIDE.U32 R74, R25, R21, R56 ;  /* 0x00000015194a7225 */ /* 0x000fc800078e0038 */
[----:B------:R-:W-:Y:S01]  /*1ae20*/  IMAD.WIDE.U32 R56, R24, R23, R70 ;  /* 0x0000001718387225 */ /* 0x000fe200078e0046 */
[----:B------:R-:W-:-:S03]  /*1ae30*/  IADD3 R70, P4, PT, R53, R72, RZ ;  /* 0x0000004835467210 */ /* 0x000fc60007f9e0ff */
[----:B------:R-:W-:Y:S01]  /*1ae40*/  IMAD.X R67, RZ, RZ, RZ, P3 ;  /* 0x000000ffff437224 */ /* 0x000fe200018e06ff */
[----:B------:R-:W-:Y:S01]  /*1ae50*/  IADD3.X R71, PT, PT, RZ, RZ, RZ, P4, !PT ;  /* 0x000000ffff477210 */ /* 0x000fe200027fe4ff */
[----:B------:R-:W-:Y:S02]  /*1ae60*/  IMAD.IADD R75, R2, 0x1, R75 ;  /* 0x00000001024b7824 */ /* 0x000fe400078e024b */
[----:B------:R-:W-:Y:S01]  /*1ae70*/  IMAD.IADD R72, R59, 0x1, R73 ;  /* 0x000000013b487824 */ /* 0x000fe200078e0249 */
[----:B------:R-:W-:Y:S01]  /*1ae80*/  IADD3 R67, P3, PT, R67, R74, RZ ;  /* 0x0000004a43437210 */ /* 0x000fe20007f7e0ff */
[----:B------:R-:W-:Y:S01]  /*1ae90*/  IMAD.IADD R57, R3, 0x1, R57 ;  /* 0x0000000103397824 */ /* 0x000fe200078e0239 */
[----:B------:R-:W-:Y:S01]  /*1aea0*/  IADD3 R56, P2, PT, R75, R56, RZ ;  /* 0x000000384b387210 */ /* 0x000fe20007f5e0ff */
[----:B------:R-:W-:-:S04]  /*1aeb0*/  IMAD.WIDE.U32 R54, R25, R23, R54 ;  /* 0x0000001719367225 */ /* 0x000fc800078e0036 */
[----:B------:R-:W-:Y:S01]  /*1aec0*/  IMAD.X R58, RZ, RZ, RZ, P1 ;  /* 0x000000ffff3a7224 */ /* 0x000fe200008e06ff */
[----:B------:R-:W-:Y:S01]  /*1aed0*/  IADD3 R74, P1, PT, R72, R69, RZ ;  /* 0x00000045484a7210 */ /* 0x000fe20007f3e0ff */
[----:B------:R-:W-:Y:S01]  /*1aee0*/  IMAD.WIDE.U32 R8, R6, R45, R8 ;  /* 0x0000002d06087225 */ /* 0x000fe200078e0008 */
[----:B------:R-:W-:Y:S02]  /*1aef0*/  IADD3 R72, P5, PT, R57, R54, RZ ;  /* 0x0000003639487210 */ /* 0x000fe40007fbe0ff */
        /* <DEDUP_REMOVED lines=8> */
[----:B------:R-:W-:-:S03]  /*1af80*/  IADD3 R57, PT, PT, R2, R57, RZ ;  /* 0x0000003902397210 */ /* 0x000fc60007ffe0ff */
        /* <DEDUP_REMOVED lines=9> */
[----:B------:R-:W-:Y:S02]  /*1b020*/  IMAD.IADD R55, R3, 0x1, R73 ;  /* 0x0000000103377824 */ /* 0x000fe400078e0249 */
[----:B------:R-:W-:Y:S01]  /*1b030*/  IMAD.IADD R71, R60, 0x1, R71 ;  /* 0x000000013c477824 */ /* 0x000fe200078e0247 */
[----:B------:R-:W-:Y:S01]  /*1b040*/  IADD3 R53, P1, PT, R53, R4, RZ ;  /* 0x0000000435357210 */ /* 0x000fe20007f3e0ff */
[----:B------:R-:W-:Y:S01]  /*1b050*/  IMAD.WIDE.U32 R8, R51, R44, R8 ;  /* 0x0000002c33087225 */ /* 0x000fe200078e0008 */
[----:B------:R-:W-:-:S02]  /*1b060*/  IADD3 R4, P0, PT, R55, R76, RZ ;  /* 0x0000004c37047210 */ /* 0x000fc40007f1e0ff */
[----:B------:R-:W-:Y:S01]  /*1b070*/  IADD3 R70, P6, PT, R71, R74, RZ ;  /* 0x0000004a47467210 */ /* 0x000fe20007fde0ff */
[----:B------:R-:W-:Y:S01]  /*1b080*/  IMAD.IADD R3, R65, 0x1, R78 ;  /* 0x0000000141037824 */ /* 0x000fe200078e024e */
[----:B------:R-:W-:Y:S01]  /*1b090*/  IADD3.X R55, PT, PT, RZ, RZ, RZ, P3, !PT ;  /* 0x000000ffff377210 */ /* 0x000fe20001ffe4ff */
[----:B------:R-:W-:Y:S01]  /*1b0a0*/  IMAD.IADD R7, R50, 0x1, R75 ;  /* 0x0000000132077824 */ /* 0x000fe200078e024b */
[----:B------:R-:W-:Y:S01]  /*1b0b0*/  IADD3 R9, PT, PT, R63, R9, RZ ;  /* 0x000000093f097210 */ /* 0x000fe20007ffe0ff */
[----:B------:R-:W-:Y:S01]  /*1b0c0*/  IMAD.X R71, RZ, RZ, RZ, P6 ;  /* 0x000000ffff477224 */ /* 0x000fe200030e06ff */
[----:B------:R-:W-:Y:S01]  /*1b0d0*/  IADD3 R8, P3, PT, R3, R8, RZ ;  /* 0x0000000803087210 */ /* 0x000fe20007f7e0ff */
[----:B------:R-:W-:Y:S01]  /*1b0e0*/  IMAD.WIDE.U32 R72, R6, R46, R54 ;  /* 0x0000002e06487225 */ /* 0x000fe200078e0036 */
[----:B------:R-:W-:Y:S02]  /*1b0f0*/  IADD3.X R3, PT, PT, RZ, RZ, RZ, P2, !PT ;  /* 0x000000ffff037210 */ /* 0x000fe400017fe4ff */
        /* <DEDUP_REMOVED lines=13> */
[----:B------:R-:W-:Y:S01]  /*1b1d0*/  IMAD.X R71, RZ, RZ, RZ, P5 ;  /* 0x000000ffff477224 */ /* 0x000fe200028e06ff */
[----:B------:R-:W-:Y:S01]  /*1b1e0*/  IADD3 R56, P3, PT, R54, R7, RZ ;  /* 0x0000000736387210 */ /* 0x000fe20007f7e0ff */
[----:B------:R-:W-:Y:S01]  /*1b1f0*/  IMAD.WIDE.U32 R54, R52, R43, R8 ;  /* 0x0000002b34367225 */ /* 0x000fe200078e0008 */
[----:B------:R-:W-:Y:S02]  /*1b200*/  IADD3 R58, P4, PT, R58, R53, RZ ;  /* 0x000000353a3a7210 */ /* 0x000fe40007f9e0ff */
[----:B------:R-:W-:Y:S01]  /*1b210*/  IADD3 R74, P5, PT, R74, R3, RZ ;  /* 0x000000034a4a7210 */ /* 0x000fe20007fbe0ff */
[----:B------:R-:W-:-:S04]  /*1b220*/  IMAD.WIDE.U32 R70, R51, R45, R70 ;  /* 0x0000002d33467225 */ /* 0x000fc800078e0046 */
[----:B------:R-:W-:Y:S01]  /*1b230*/  IMAD.IADD R53, R2, 0x1, R57 ;  /* 0x0000000102357824 */ /* 0x000fe200078e0239 */
[----:B------:R-:W-:Y:S01]  /*1b240*/  IADD3.X R57, PT, PT, RZ, RZ, RZ, P3, !PT ;  /* 0x000000ffff397210 */ /* 0x000fe20001ffe4ff */
[----:B------:R-:W-:Y:S01]  /*1b250*/  IMAD.IADD R9, R64, 0x1, R55 ;  /* 0x0000000140097824 */ /* 0x000fe200078e0237 */
[----:B------:R-:W-:Y:S01]  /*1b260*/  MOV R55, RZ ;  /* 0x000000ff00377202 */ /* 0x000fe20000000f00 */
[----:B------:R-:W-:-:S03]  /*1b270*/  IMAD.WIDE.U32 R72, R6, R47, R72 ;  /* 0x0000002f06487225 */ /* 0x000fc600078e0048 */
[----:B------:R-:W-:Y:S01]  /*1b280*/  IADD3 R8, P3, PT, R9, R70, RZ ;  /* 0x0000004609087210 */ /* 0x000fe20007f7e0ff */
[----:B------:R-:W-:Y:S02]  /*1b290*/  IMAD.IADD R3, R62, 0x1, R71 ;  /* 0x000000013e037824 */ /* 0x000fe400078e0247 */
[----:B------:R-:W-:-:S03]  /*1b2a0*/  IMAD.WIDE.U32 R70, R5, R49, R56 ;  /* 0x0000003105467225 */ /* 0x000fc600078e0038 */
[----:B------:R-:W-:Y:S01]  /*1b2b0*/  IADD3 R56, P2, PT, R3, R72, RZ ;  /* 0x0000004803387210 */ /* 0x000fe20007f5e0ff */
[----:B------:R-:W-:Y:S02]  /*1b2c0*/  IMAD.IADD R73, R60, 0x1, R73 ;  /* 0x000000013c497824 */ /* 0x000fe400078e0249 */
[----:B------:R-:W-:Y:S01]  /*1b2d0*/  IMAD R3, R54, R66, RZ ;  /* 0x0000004236037224 */ /* 0x000fe200078e02ff */
[----:B------:R-:W-:Y:S01]  /*1b2e0*/  IADD3.X R57, PT, PT, RZ, RZ, RZ, P2, !PT ;  /* 0x000000ffff397210 */ /* 0x000fe200017fe4ff */
[----:B------:R-:W-:Y:S02]  /*1b2f0*/  IMAD.X R9, RZ, RZ, RZ, P3 ;  /* 0x000000ffff097224 */ /* 0x000fe400018e06ff */
[----:B------:R-:W-:Y:S01]  /*1b300*/  IMAD.HI.U32 R72, R3, R42, R54 ;  /* 0x0000002a03487227 */ /* 0x000fe200078e0036 */
[----:B------:R-:W-:-:S03]  /*1b310*/  IADD3 R54, P3, PT, R73, R70, RZ ;  /* 0x0000004649367210 */ /* 0x000fc60007f7e0ff */
[----:B------:R-:W-:Y:S02]  /*1b320*/  IMAD.IADD R5, R50, 0x1, R71 ;  /* 0x0000000132057824 */ /* 0x000fe400078e0247 */
[----:B------:R-:W-:-:S03]  /*1b330*/  IMAD.WIDE.U32 R8, R52, R44, R8 ;  /* 0x0000002c34087225 */ /* 0x000fc600078e0008 */
[----:B------:R-:W-:Y:S01]  /*1b340*/  IADD3 R70, P2, PT, R5, R58, RZ ;  /* 0x0000003a05467210 */ /* 0x000fe20007f5e0ff */
[----:B------:R-:W-:Y:S01]  /*1b350*/  IMAD.X R55, RZ, RZ, RZ, P3 ;  /* 0x000000ffff377224 */ /* 0x000fe200018e06ff */
[----:B------:R-:W-:Y:S01]  /*1b360*/  IADD3 R9, PT, PT, R63, R9, RZ ;  /* 0x000000093f097210 */ /* 0x000fe20007ffe0ff */
[----:B------:R-:W-:Y:S01]  /*1b370*/  IMAD.IADD R99, R65, 0x1, R72 ;  /* 0x0000000141637824 */ /* 0x000fe200078e0248 */
[----:B------:R-:W-:Y:S01]  /*1b380*/  IADD3.X R5, PT, PT, RZ, RZ, RZ, P0, !PT ;  /* 0x000000ffff057210 */ /* 0x000fe200007fe4ff */
[----:B------:R-:W-:-:S03]  /*1b390*/  IMAD.WIDE.U32 R56, R51, R46, R56 ;  /* 0x0000002e33387225 */ /* 0x000fc600078e0038 */
[----:B------:R-:W-:Y:S01]  /*1b3a0*/  IADD3 R98, P6, PT, R99, R8, RZ ;  /* 0x0000000863627210 */ /* 0x000fe20007fde0ff */
[----:B------:R-:W-:-:S04]  /*1b3b0*/  IMAD.WIDE.U32 R54, R6, R48, R54 ;  /* 0x0000003006367225 */ /* 0x000fc800078e0036 */
        /* <DEDUP_REMOVED lines=14> */
[----:B------:R-:W-:-:S03]  /*1b4a0*/  IADD3 R7, PT, PT, R64, R99, RZ ;  /* 0x0000006340077210 */ /* 0x000fc60007ffe0ff */
        /* <DEDUP_REMOVED lines=20> */
[----:B------:R-:W-:Y:S01]  /*1b5f0*/  IADD3 R55, PT, PT, R2, R55, RZ ;  /* 0x0000003702377210 */ /* 0x000fe20007ffe0ff */
[----:B------:R-:W-:Y:S01]  /*1b600*/  IMAD.X R69, RZ, RZ, RZ, P5 ;  /* 0x000000ffff457224 */ /* 0x000fe200028e06ff */
[----:B------:R-:W-:Y:S01]  /*1b610*/  MOV R74, R6 ;  /* 0x00000006004a7202 */ /* 0x000fe20000000f00 */
[----:B------:R-:W-:-:S03]  /*1b620*/  IMAD.WIDE.U32 R8, R52, R46, R70 ;  /* 0x0000002e34087225 */ /* 0x000fc600078e0046 */
[----:B------:R-:W-:Y:S01]  /*1b630*/  IADD3 R69, P0, PT, R69, R4, RZ ;  /* 0x0000000445457210 */ /* 0x000fe20007f1e0ff */
        /* <DEDUP_REMOVED lines=22> */
[----:B------:R-:W-:Y:S01]  /*1b7a0*/  IADD3 R54, P6, PT, R51, R56, RZ ;  /* 0x0000003833367210 */ /* 0x000fe20007fde0ff */
[----:B------:R-:W-:Y:S01]  /*1b7b0*/  IMAD.MOV.U32 R87, RZ, RZ, R8 ;  /* 0x000000ffff577224 */ /* 0x000fe200078e0008 */
[----:B------:R-:W-:Y:S02]  /*1b7c0*/  IADD3 R56, P4, PT, R57, R4, RZ ;  /* 0x0000000439387210 */ /* 0x000fe40007f9e0ff */
[----:B------:R-:W-:Y:S01]  /*1b7d0*/  IADD3 R4, P2, PT, R55, R70, RZ ;  /* 0x0000004637047210 */ /* 0x000fe20007f5e0ff */
[----:B------:R-:W-:Y:S01]  /*1b7e0*/  IMAD.X R55, RZ, RZ, RZ, P6 ;  /* 0x000000ffff377224 */ /* 0x000fe200030e06ff */
[----:B------:R-:W-:-:S02]  /*1b7f0*/  IADD3.X R57, PT, PT, RZ, RZ, RZ, P4, !PT ;  /* 0x000000ffff397210 */ /* 0x000fc400027fe4ff */
        /* <DEDUP_REMOVED lines=22> */
[----:B------:R-:W-:Y:S01]  /*1b960*/  IMAD.WIDE.U32 R52, R52, R49, R70 ;  /* 0x0000003134347225 */ /* 0x000fe200078e0046 */
[----:B------:R-:W-:Y:S02]  /*1b970*/  MOV R77, R56 ;  /* 0x00000038004d7202 */ /* 0x000fe40000000f00 */
[----:B------:R-:W-:Y:S01]  /*1b980*/  IADD3 R51, P3, PT, R51, R4, RZ ;  /* 0x0000000433337210 */ /* 0x000fe20007f7e0ff */
[----:B------:R-:W-:Y:S01]  /*1b990*/  IMAD.IADD R71, R60, 0x1, R57 ;  /* 0x000000013c477824 */ /* 0x000fe200078e0239 */
[----:B------:R-:W-:Y:S01]  /*1b9a0*/  IADD3.X R4, PT, PT, RZ, RZ, RZ, P4, !PT ;  /* 0x000000ffff047210 */ /* 0x000fe200027fe4ff */
[----:B------:R-:W-:-:S03]  /*1b9b0*/  IMAD.MOV.U32 R82, RZ, RZ, R54 ;  /* 0x000000ffff527224 */ /* 0x000fc600078e0036 */
[----:B------:R-:W-:Y:S02]  /*1b9c0*/  IADD3 R70, P6, PT, R71, R52, RZ ;  /* 0x0000003447467210 */ /* 0x000fe40007fde0ff */
[----:B------:R-:W-:Y:S01]  /*1b9d0*/  IADD3 R4, P4, PT, R4, R51, RZ ;  /* 0x0000003304047210 */ /* 0x000fe20007f9e0ff */
[----:B------:R-:W-:Y:S02]  /*1b9e0*/  IMAD.X R51, RZ, RZ, RZ, P2 ;  /* 0x000000ffff337224 */ /* 0x000fe400010e06ff */
[----:B------:R-:W-:Y:S02]  /*1b9f0*/  IMAD.X R71, RZ, RZ, RZ, P6 ;  /* 0x000000ffff477224 */ /* 0x000fe400030e06ff */
[----:B------:R-:W-:Y:S01]  /*1ba00*/  IMAD.X R67, RZ, RZ, RZ, P4 ;  /* 0x000000ffff437224 */ /* 0x000fe200020e06ff */
[----:B------:R-:W-:Y:S02]  /*1ba10*/  IADD3 R51, P6, PT, R51, R4, RZ ;  /* 0x0000000433337210 */ /* 0x000fe40007fde0ff */
[----:B------:R-:W-:Y:S01]  /*1ba20*/  IADD3 R4, PT, PT, R50, R53, RZ ;  /* 0x0000003532047210 */ /* 0x000fe20007ffe0ff */
        /* <DEDUP_REMOVED lines=12> */
[----:B------:R-:W-:-:S03]  /*1baf0*/  IADD3.X R58, PT, PT, RZ, RZ, RZ, P6, !PT ;  /* 0x000000ffff3a7210 */ /* 0x000fc600037fe4ff */
[----:B------:R-:W-:Y:S01]  /*1bb00*/  IMAD.X R5, RZ, RZ, RZ, P2 ;  /* 0x000000ffff057224 */ /* 0x000fe200010e06ff */
        /* <DEDUP_REMOVED lines=31> */
.L_x_533:
        /* <DEDUP_REMOVED lines=22> */
.L_x_534:
[----:B------:R-:W-:Y:S01]  /*1be60*/  IMAD.WIDE.U32 R6, R98, R10, RZ ;  /* 0x0000000a62067225 */ /* 0x000fe200078e00ff */
[----:B------:R-:W-:-:S03]  /*1be70*/  MOV R3, RZ ;  /* 0x000000ff00037202 */ /* 0x000fc60000000f00 */
        /* <DEDUP_REMOVED lines=8> */
[----:B------:R-:W-:Y:S01]  /*1bf00*/  MOV R8, R2 ;  /* 0x0000000200087202 */ /* 0x000fe20000000f00 */
        /* <DEDUP_REMOVED lines=11> */
[----:B------:R-:W-:Y:S02]  /*1bfc0*/  IMAD.IADD R6, R3, 0x1, R2 ;  /* 0x0000000103067824 */ /* 0x000fe400078e0202 */
[----:B------:R-:W-:Y:S01]  /*1bfd0*/  IMAD.WIDE.U32 R54, R11, R74, R54 ;  /* 0x0000004a0b367225 */ /* 0x000fe200078e0036 */
[----:B------:R-:W-:-:S03]  /*1bfe0*/  IADD3 R8, P0, PT, R9, R8, RZ ;  /* 0x0000000809087210 */ /* 0x000fc60007f1e0ff */
[----:B------:R-:W-:Y:S01]  /*1bff0*/  IMAD.WIDE.U32 R6, R10, R82, R6 ;  /* 0x000000520a067225 */ /* 0x000fe200078e0006 */
[----:B------:R-:W-:-:S03]  /*1c000*/  IADD3.X R9, PT, PT, RZ, RZ, RZ, P0, !PT ;  /* 0x000000ffff097210 */ /* 0x000fc600007fe4ff */
[----:B------:R-:W-:Y:S02]  /*1c010*/  IMAD.IADD R53, R51, 0x1, R55 ;  /* 0x0000000133357824 */ /* 0x000fe400078e0237 */
[----:B------:R-:W-:-:S03]  /*1c020*/  IMAD.WIDE.U32 R8, R80, R43, R8 ;  /* 0x0000002b50087225 */ /* 0x000fc600078e0008 */
[----:B------:R-:W-:Y:S01]  /*1c030*/  IADD3 R52, P0, PT, R53, R6, RZ ;  /* 0x0000000635347210 */ /* 0x000fe20007f1e0ff */
[----:B------:R-:W-:Y:S01]  /*1c040*/  IMAD.MOV.U32 R55, RZ, RZ, RZ ;  /* 0x000000ffff377224 */ /* 0x000fe200078e00ff */
[----:B------:R-:W-:Y:S01]  /*1c050*/  IADD3 R3, PT, PT, R64, R9, RZ ;  /* 0x0000000940037210 */ /* 0x000fe20007ffe0ff */
[----:B------:R-:W-:Y:S02]  /*1c060*/  IMAD.MOV.U32 R78, RZ, RZ, RZ ;  /* 0x000000ffff4e7224 */ /* 0x000fe400078e00ff */
[----:B------:R-:W-:-:S03]  /*1c070*/  IMAD.WIDE.U32 R54, R12, R98, R54 ;  /* 0x000000620c367225 */ /* 0x000fc600078e0036 */
[----:B------:R-:W-:Y:S01]  /*1c080*/  IADD3 R6, PT, PT, R7, R78, RZ ;  /* 0x0000004e07067210 */ /* 0x000fe20007ffe0ff */
[----:B------:R-:W-:Y:S01]  /*1c090*/  IMAD.X R53, RZ, RZ, RZ, P0 ;  /* 0x000000ffff357224 */ /* 0x000fe200000e06ff */
[----:B------:R-:W-:Y:S01]  /*1c0a0*/  IADD3 R54, P0, PT, R3, R54, RZ ;  /* 0x0000003603367210 */ /* 0x000fe20007f1e0ff */
[----:B------:R-:W-:Y:S02]  /*1c0b0*/  IMAD R58, R8, R66, RZ ;  /* 0x00000042083a7224 */ /* 0x000fe400078e02ff */
[----:B------:R-:W-:Y:S02]  /*1c0c0*/  IMAD.MOV.U32 R9, RZ, RZ, RZ ;  /* 0x000000ffff097224 */ /* 0x000fe400078e00ff */
[----:B------:R-:W-:-:S04]  /*1c0d0*/  IMAD.WIDE.U32 R52, R11, R87, R52 ;  /* 0x000000570b347225 */ /* 0x000fc800078e0034 */
[----:B------:R-:W-:Y:S01]  /*1c0e0*/  IMAD.IADD R5, R94, 0x1, R55 ;  /* 0x000000015e057824 */ /* 0x000fe200078e0237 */
[----:B------:R-:W-:Y:S01]  /*1c0f0*/  IADD3 R53, PT, PT, R2, R53, RZ ;  /* 0x0000003502357210 */ /* 0x000fe20007ffe0ff */
[----:B------:R-:W-:Y:S02]  /*1c100*/  IMAD.MOV.U32 R7, RZ, RZ, RZ ;  /* 0x000000ffff077224 */ /* 0x000fe400078e00ff */
[----:B------:R-:W-:Y:S01]  /*1c110*/  IMAD.HI.U32 R8, R58, R42, R8 ;  /* 0x0000002a3a087227 */ /* 0x000fe200078e0008 */
[----:B------:R-:W-:-:S03]  /*1c120*/  IADD3 R52, P1, PT, R5, R52, RZ ;  /* 0x0000003405347210 */ /* 0x000fc60007f3e0ff */
[----:B------:R-:W-:Y:S02]  /*1c130*/  IMAD.X R55, RZ, RZ, RZ, P0 ;  /* 0x000000ffff377224 */ /* 0x000fe400000e06ff */
[----:B------:R-:W-:-:S04]  /*1c140*/  IMAD.WIDE.U32 R6, R10, R77, R6 ;  /* 0x0000004d0a067225 */ /* 0x000fc800078e0006 */
[----:B------:R-:W-:Y:S02]  /*1c150*/  IMAD.IADD R3, R65, 0x1, R8 ;  /* 0x0000000141037824 */ /* 0x000fe400078e0208 */
[----:B------:R-:W-:Y:S01]  /*1c160*/  IMAD.WIDE.U32 R8, R80, R44, R54 ;  /* 0x0000002c50087225 */ /* 0x000fe200078e0036 */
[----:B------:R-:W-:Y:S02]  /*1c170*/  IADD3 R54, P0, PT, R53, R6, RZ ;  /* 0x0000000635367210 */ /* 0x000fe40007f1e0ff */
[----:B------:R-:W-:Y:S01]  /*1c180*/  IADD3 R6, PT, PT, R7, R69, RZ ;  /* 0x0000004507067210 */ /* 0x000fe20007ffe0ff */
[----:B------:R-:W-:Y:S01]  /*1c190*/  IMAD.X R53, RZ, RZ, RZ, P1 ;  /* 0x000000ffff357224 */ /* 0x000fe200008e06ff */
[----:B------:R-:W-:Y:S01]  /*1c1a0*/  IADD3 R8, P1, PT, R3, R8, RZ ;  /* 0x0000000803087210 */ /* 0x000fe20007f3e0ff */
[----:B------:R-:W-:Y:S01]  /*1c1b0*/  IMAD.X R55, RZ, RZ, RZ, P0 ;  /* 0x000000ffff377224 */ /* 0x000fe200000e06ff */
[----:B------:R-:W-:Y:S01]  /*1c1c0*/  MOV R7, RZ ;  /* 0x000000ff00077202 */ /* 0x000fe20000000f00 */
[----:B------:R-:W-:-:S04]  /*1c1d0*/  IMAD.WIDE.U32 R52, R12, R74, R52 ;  /* 0x0000004a0c347225 */ /* 0x000fc800078e0034 */
        /* <DEDUP_REMOVED lines=21> */
[----:B------:R-:W-:Y:S02]  /*1c330*/  IMAD.X R7, RZ, RZ, RZ, P0 ;  /* 0x000000ffff077224 */ /* 0x000fe400000e06ff */
[----:B------:R-:W-:Y:S01]  /*1c340*/  IMAD.HI.U32 R70, R76, R42, R8 ;  /* 0x0000002a4c467227 */ /* 0x000fe200078e0008 */
[----:B------:R-:W-:-:S03]  /*1c350*/  IADD3 R8, P0, PT, R3, R54, RZ ;  /* 0x0000003603087210 */ /* 0x000fc60007f1e0ff */
[----:B------:R-:W-:Y:S02]  /*1c360*/  IMAD.IADD R55, R2, 0x1, R55 ;  /* 0x0000000102377824 */ /* 0x000fe400078e0237 */
[----:B------:R-:W-:-:S04]  /*1c370*/  IMAD.WIDE.U32 R6, R11, R77, R6 ;  /* 0x0000004d0b067225 */ /* 0x000fc800078e0006 */
[----:B------:R-:W-:Y:S01]  /*1c380*/  IMAD.WIDE.U32 R56, R10, R72, R56 ;  /* 0x000000480a387225 */ /* 0x000fe200078e0038 */
[----:B------:R-:W-:-:S03]  /*1c390*/  IADD3 R6, P1, PT, R55, R6, RZ ;  /* 0x0000000637067210 */ /* 0x000fc60007f3e0ff */
[----:B------:R-:W-:Y:S02]  /*1c3a0*/  IMAD.IADD R7, R69, 0x1, R7 ;  /* 0x0000000145077824 */ /* 0x000fe400078e0207 */
[----:B------:R-:W-:Y:S02]  /*1c3b0*/  IMAD.X R9, RZ, RZ, RZ, P0 ;  /* 0x000000ffff097224 */ /* 0x000fe400000e06ff */
[----:B------:R-:W-:Y:S01]  /*1c3c0*/  IMAD.MOV.U32 R3, RZ, RZ, RZ ;  /* 0x000000ffff037224 */ /* 0x000fe200078e00ff */
[----:B------:R-:W-:Y:S01]  /*1c3d0*/  IADD3 R56, P0, PT, R7, R56, RZ ;  /* 0x0000003807387210 */ /* 0x000fe20007f1e0ff */
[----:B------:R-:W-:-:S03]  /*1c3e0*/  IMAD.WIDE.U32 R52, R80, R45, R52 ;  /* 0x0000002d50347225 */ /* 0x000fc600078e0034 */
[----:B------:R-:W-:Y:S01]  /*1c3f0*/  IADD3 R54, PT, PT, R57, R3, RZ ;  /* 0x0000000339367210 */ /* 0x000fe20007ffe0ff */
        /* <DEDUP_REMOVED lines=325> */
[----:B------:R-:W-:Y:S01]  /*1d850*/  IMAD.IADD R56, R3, 0x1, R57 ;  /* 0x0000000103387824 */ /* 0x000fe200078e0239 */
[----:B------:R-:W-:Y:S01]  /*1d860*/  IADD3.X R57, PT, PT, RZ, RZ, RZ, P1, !PT ;  /* 0x000000ffff397210 */ /* 0x000fe20000ffe4ff */
[----:B------:R-:W-:Y:S01]  /*1d870*/  IMAD.WIDE.U32 R8, R58, R43, R8 ;  /* 0x0000002b3a087225 */ /* 0x000fe200078e0008 */
[----:B------:R-:W-:Y:S02]  /*1d880*/  IADD3 R76, P1, PT, R81, R54, RZ ;  /* 0x00000036514c7210 */ /* 0x000fe40007f3e0ff */
[----:B------:R-:W-:Y:S01]  /*1d890*/  IADD3 R54, P3, PT, R53, R70, RZ ;  /* 0x0000004635367210 */ /* 0x000fe20007f7e0ff */
[----:B------:R-:W-:Y:S01]  /*1d8a0*/  IMAD.X R53, RZ, RZ, RZ, P2 ;  /* 0x000000ffff357224 */ /* 0x000fe200010e06ff */
[----:B------:R-:W-:Y:S01]  /*1d8b0*/  IADD3 R9, PT, PT, R64, R9, RZ ;  /* 0x0000000940097210 */ /* 0x000fe20007ffe0ff */
[----:B------:R-:W-:Y:S01]  /*1d8c0*/  IMAD.WIDE.U32 R6, R80, R45, R6 ;  /* 0x0000002d50067225 */ /* 0x000fe200078e0006 */
[----:B------:R-:W-:-:S02]  /*1d8d0*/  IADD3 R70, P5, PT, R57, R76, RZ ;  /* 0x0000004c39467210 */ /* 0x000fc40007fbe0ff */
[----:B------:R-:W-:Y:S01]  /*1d8e0*/  IADD3 R56, P0, PT, R56, R85, RZ ;  /* 0x0000005538387210 */ /* 0x000fe20007f1e0ff */
[----:B------:R-:W-:Y:S01]  /*1d8f0*/  IMAD.IADD R81, R67, 0x1, R55 ;  /* 0x0000000143517824 */ /* 0x000fe200078e0237 */
[----:B------:R-:W-:Y:S01]  /*1d900*/  IADD3.X R83, PT, PT, RZ, RZ, RZ, P5, !PT ;  /* 0x000000ffff537210 */ /* 0x000fe20002ffe4ff */
        /* <DEDUP_REMOVED lines=17> */
[----:B------:R-:W-:-:S04]  /*1da20*/  IMAD.WIDE.U32 R6, R58, R44, R6 ;  /* 0x0000002c3a067225 */ /* 0x000fc800078e0006 */
[----:B------:R-:W-:-:S04]  /*1da30*/  IMAD.HI.U32 R8, R73, R42, R8 ;  /* 0x0000002a49087227 */ /* 0x000fc800078e0008 */
[----:B------:R-:W-:-:S04]  /*1da40*/  IMAD.WIDE.U32 R52, R80, R46, R52 ;  /* 0x0000002e50347225 */ /* 0x000fc800078e0034 */
[----:B------:R-:W-:Y:S01]  /*1da50*/  IMAD.IADD R7, R63, 0x1, R7 ;  /* 0x000000013f077824 */ /* 0x000fe200078e0207 */
[----:B------:R-:W-:Y:S01]  /*1da60*/  IADD3 R53, PT, PT, R61, R53, RZ ;  /* 0x000000353d357210 */ /* 0x000fe20007ffe0ff */
[----:B------:R-:W-:-:S04]  /*1da70*/  IMAD.WIDE.U32 R54, R79, R48, R54 ;  /* 0x000000304f367225 */ /* 0x000fc800078e0036 */
[----:B------:R-:W-:Y:S02]  /*1da80*/  IMAD.IADD R9, R65, 0x1, R8 ;  /* 0x0000000141097824 */ /* 0x000fe400078e0208 */
[----:B------:R-:W-:Y:S01]  /*1da90*/  IMAD.X R76, RZ, RZ, RZ, P2 ;  /* 0x000000ffff4c7224 */ /* 0x000fe200010e06ff */
[----:B------:R-:W-:Y:S01]  /*1daa0*/  IADD3 R8, P2, PT, R7, R52, RZ ;  /* 0x0000003407087210 */ /* 0x000fe20007f5e0ff */
[----:B------:R-:W-:Y:S01]  /*1dab0*/  IMAD.IADD R55, R59, 0x1, R55 ;  /* 0x000000013b377824 */ /* 0x000fe200078e0237 */
        /* <DEDUP_REMOVED lines=9> */
[----:B------:R-:W-:Y:S01]  /*1db50*/  IMAD.X R53, RZ, RZ, RZ, P0 ;  /* 0x000000ffff357224 */ /* 0x000fe200000e06ff */
[----:B------:R-:W-:Y:S01]  /*1db60*/  IADD3 R70, P0, PT, R81, R56, RZ ;  /* 0x0000003851467210 */ /* 0x000fe20007f1e0ff */
[----:B------:R-:W-:-:S04]  /*1db70*/  IMAD.WIDE.U32 R6, R73, R43, R6 ;  /* 0x0000002b49067225 */ /* 0x000fc800078e0006 */
[----:B------:R-:W-:-:S04]  /*1db80*/  IMAD.WIDE.U32 R8, R58, R45, R8 ;  /* 0x0000002d3a087225 */ /* 0x000fc800078e0008 */
        /* <DEDUP_REMOVED lines=12> */
[----:B------:R-:W-:-:S02]  /*1dc50*/  IMAD.X R9, RZ, RZ, RZ, P6 ;  /* 0x000000ffff097224 */ /* 0x000fc400030e06ff */
        /* <DEDUP_REMOVED lines=38> */
[----:B------:R-:W-:Y:S01]  /*1dec0*/  IADD3.X R81, PT, PT, RZ, RZ, RZ, P2, !PT ;  /* 0x000000ffff517210 */ /* 0x000fe200017fe4ff */
[----:B------:R-:W-:Y:S02]  /*1ded0*/  IMAD.IADD R76, R50, 0x1, R57 ;  /* 0x00000001324c7824 */ /* 0x000fe400078e0239 */
[----:B------:R-:W-:-:S03]  /*1dee0*/  IMAD.WIDE.U32 R56, R73, R46, R70 ;  /* 0x0000002e49387225 */ /* 0x000fc600078e0046 */
[----:B------:R-:W-:Y:S01]  /*1def0*/  IADD3 R71, P2, PT, R76, R85, RZ ;  /* 0x000000554c477210 */ /* 0x000fe20007f5e0ff */
[----:B------:R-:W-:Y:S01]  /*1df00*/  IMAD.IADD R100, R61, 0x1, R57 ;  /* 0x000000013d647824 */ /* 0x000fe200078e0239 */
[----:B------:R-:W-:Y:S01]  /*1df10*/  MOV R97, R56 ;  /* 0x0000003800617202 */ /* 0x000fe20000000f00 */
        /* <DEDUP_REMOVED lines=22> */
[----:B------:R-:W-:Y:S02]  /*1e080*/  IADD3 R58, P4, PT, R58, R71, RZ ;  /* 0x000000473a3a7210 */ /* 0x000fe40007f9e0ff */
[----:B------:R-:W-:Y:S02]  /*1e090*/  IADD3.X R71, PT, PT, RZ, RZ, RZ, P6, !PT ;  /* 0x000000ffff477210 */ /* 0x000fe400037fe4ff */
[----:B------:R-:W-:Y:S01]  /*1e0a0*/  IADD3 R95, P6, PT, R95, R58, RZ ;  /* 0x0000003a5f5f7210 */ /* 0x000fe20007fde0ff */
[----:B------:R-:W-:Y:S01]  /*1e0b0*/  IMAD.X R58, RZ, RZ, RZ, P5 ;  /* 0x000000ffff3a7224 */ /* 0x000fe200028e06ff */
[----:B------:R-:W-:Y:S01]  /*1e0c0*/  IADD3.X R85, PT, PT, RZ, RZ, RZ, P0, !PT ;  /* 0x000000ffff557210 */ /* 0x000fe200007fe4ff */
[----:B------:R-:W-:Y:S01]  /*1e0d0*/  IMAD.WIDE.U32 R70, R73, R48, R70 ;  /* 0x0000003049467225 */ /* 0x000fe200078e0046 */
[----:B------:R-:W-:-:S02]  /*1e0e0*/  IADD3 R81, P2, PT, R84, R95, RZ ;  /* 0x0000005f54517210 */ /* 0x000fc40007f5e0ff */
[----:B------:R-:W-:Y:S01]  /*1e0f0*/  IADD3 R58, PT, PT, R58, R80, R85 ;  /* 0x000000503a3a7210 */ /* 0x000fe20007ffe055 */
[----:B------:R-:W-:Y:S02]  /*1e100*/  IMAD.IADD R86, R59, 0x1, R71 ;  /* 0x000000013b567824 */ /* 0x000fe400078e0247 */
[----:B------:R-:W-:Y:S02]  /*1e110*/  IMAD.X R85, RZ, RZ, RZ, P3 ;  /* 0x000000ffff557224 */ /* 0x000fe400018e06ff */
[----:B------:R-:W-:Y:S01]  /*1e120*/  IMAD.MOV.U32 R84, RZ, RZ, R8 ;  /* 0x000000ffff547224 */ /* 0x000fe200078e0008 */
        /* <DEDUP_REMOVED lines=43> */
.L_x_535:
        /* <DEDUP_REMOVED lines=22> */
.L_x_536:
        /* <DEDUP_REMOVED lines=12> */
[----:B------:R-:W-:Y:S02]  /*1e600*/  SHF.L.U64.HI R81, R95, 0x1, R96 ;  /* 0x000000015f517819 */ /* 0x000fe40000010260 */
[----:B------:R-:W-:Y:S01]  /*1e610*/  SHF.L.U64.HI R56, R97, 0x1, R100 ;  /* 0x0000000161387819 */ /* 0x000fe20000010264 */
[----:B------:R-:W-:Y:S01]  /*1e620*/  IMAD.WIDE.U32 R8, R58, 0x2, R6 ;  /* 0x000000023a087825 */ /* 0x000fe200078e0006 */
[----:B------:R-:W-:Y:S02]  /*1e630*/  LOP3.LUT R58, R70, 0x1, RZ, 0xc0, !PT ;  /* 0x00000001463a7812 */ /* 0x000fe400078ec0ff */
        /* <DEDUP_REMOVED lines=47> */
.L_x_537:
        /* <DEDUP_REMOVED lines=23> */
.L_x_538:
[----:B------:R-:W-:Y:S01]  /*1eaa0*/  SHF.L.U64.HI R58, R55, 0x1, R58 ;  /* 0x00000001373a7819 */ /* 0x000fe2000001023a */
[----:B------:R-:W-:Y:S01]  /*1eab0*/  IMAD.SHL.U32 R7, R57, 0x2, RZ ;  /* 0x0000000239077824 */ /* 0x000fe200078e00ff */
[----:B------:R-:W-:Y:S01]  /*1eac0*/  SHF.L.U64.HI R52, R71, 0x1, R52 ;  /* 0x0000000147347819 */ /* 0x000fe20000010234 */
[----:B------:R-:W-:Y:S01]  /*1ead0*/  IMAD.SHL.U32 R55, R55, 0x2, RZ ;  /* 0x0000000237377824 */ /* 0x000fe200078e00ff */
[----:B------:R-:W-:Y:S01]  /*1eae0*/  SHF.L.U64.HI R54, R53, 0x1, R54 ;  /* 0x0000000135367819 */ /* 0x000fe20000010236 */
[----:B------:R-:W-:Y:S01]  /*1eaf0*/  IMAD.SHL.U32 R9, R83, 0x2, RZ ;  /* 0x0000000253097824 */ /* 0x000fe200078e00ff */
[----:B------:R-:W-:Y:S02]  /*1eb00*/  SHF.L.U32 R53, R53, 0x1, RZ ;  /* 0x0000000135357819 */ /* 0x000fe400000006ff */
[----:B------:R-:W-:Y:S02]  /*1eb10*/  LOP3.LUT R58, R58, 0x1, RZ, 0xc0, !PT ;  /* 0x000000013a3a7812 */ /* 0x000fe400078ec0ff */
[----:B------:R-:W-:-:S02]  /*1eb20*/  LOP3.LUT R52, R52, 0x1, RZ, 0xc0, !PT ;  /* 0x0000000134347812 */ /* 0x000fc400078ec0ff */
[----:B------:R-:W-:Y:S02]  /*1eb30*/  SHF.R.U32.HI R6, RZ, 0x1f, R73 ;  /* 0x0000001fff067819 */ /* 0x000fe40000011649 */
[----:B------:R-:W-:Y:S02]  /*1eb40*/  LOP3.LUT R85, R58, 0xfffffffe, R53, 0xf8, !PT ;  /* 0xfffffffe3a557812 */ /* 0x000fe400078ef835 */
[----:B------:R-:W-:Y:S02]  /*1eb50*/  SHF.L.U64.HI R8, R57, 0x1, R70 ;  /* 0x0000000139087819 */ /* 0x000fe40000010246 */
[----:B------:R-:W-:Y:S01]  /*1eb60*/  LOP3.LUT R58, R52, 0xfffffffe, R7, 0xf8, !PT ;  /* 0xfffffffe343a7812 */ /* 0x000fe200078ef807 */
[----:B------:R-:W-:Y:S01]  /*1eb70*/  IMAD.SHL.U32 R7, R71, 0x2, RZ ;  /* 0x0000000247077824 */ /* 0x000fe200078e00ff */
[----:B------:R-:W-:Y:S02]  /*1eb80*/  LOP3.LUT R86, R6, 0xfffffffe, R55, 0xf8, !PT ;  /* 0xfffffffe06567812 */ /* 0x000fe400078ef837 */
[----:B------:R-:W-:-:S02]  /*1eb90*/  LOP3.LUT R6, R8, 0x1, RZ, 0xc0, !PT ;  /* 0x0000000108067812 */ /* 0x000fc400078ec0ff */
[C---:B------:R-:W-:Y:S02]  /*1eba0*/  ISETP.LE.U32.AND P0, PT, R58.reuse, R49, PT ;  /* 0x000000313a00720c */ /* 0x040fe40003f03070 */
[----:B------:R-:W-:Y:S02]  /*1ebb0*/  ISETP.GT.U32.AND P1, PT, R58, -0x1, PT ;  /* 0xffffffff3a00780c */ /* 0x000fe40003f24070 */
[----:B------:R-:W-:Y:S02]  /*1ebc0*/  LOP3.LUT R54, R54, 0x1, RZ, 0xc0, !PT ;  /* 0x0000000136367812 */ /* 0x000fe400078ec0ff */
[----:B------:R-:W-:Y:S02]  /*1ebd0*/  ISETP.GT.U32.OR.EX P0, PT, R6, RZ, !P0, P1 ;  /* 0x000000ff0600720c */ /* 0x000fe40004704510 */
[----:B------:R-:W-:Y:S02]  /*1ebe0*/  SHF.L.U64.HI R56, R83, 0x1, R56 ;  /* 0x0000000153387819 */ /* 0x000fe40000010238 */
[----:B------:R-:W-:Y:S01]  /*1ebf0*/  LOP3.LUT R83, R54, 0xfffffffe, R9, 0xf8, !PT ;  /* 0xfffffffe36537812 */ /* 0x000fe200078ef809 */
[----:B------:R-:W-:Y:S01]  /*1ec00*/  IMAD.SHL.U32 R9, R76, 0x2, RZ ;  /* 0x000000024c097824 */ /* 0x000fe200078e00ff */
[----:B------:R-:W-:-:S02]  /*1ec10*/  SHF.L.U64.HI R54, R80, 0x1, R81 ;  /* 0x0000000150367819 */ /* 0x000fc40000010251 */
[----:B------:R-:W-:Y:S02]  /*1ec20*/  SHF.L.U64.HI R52, R76, 0x1, R79 ;  /* 0x000000014c347819 */ /* 0x000fe4000001024f */
[----:B------:R-:W-:Y:S02]  /*1ec30*/  SHF.L.U32 R53, R80, 0x1, RZ ;  /* 0x0000000150357819 */ /* 0x000fe400000006ff */
[----:B------:R-:W-:Y:S02]  /*1ec40*/  LOP3.LUT R56, R56, 0x1, RZ, 0xc0, !PT ;  /* 0x0000000138387812 */ /* 0x000fe400078ec0ff */
[----:B------:R-:W-:Y:S02]  /*1ec50*/  LOP3.LUT R54, R54, 0x1, RZ, 0xc0, !PT ;  /* 0x0000000136367812 */ /* 0x000fe400078ec0ff */
[----:B------:R-:W-:Y:S02]  /*1ec60*/  LOP3.LUT R52, R52, 0x1, RZ, 0xc0, !PT ;  /* 0x0000000134347812 */ /* 0x000fe400078ec0ff */
        /* <DEDUP_REMOVED lines=30> */
.L_x_539:
        /* <DEDUP_REMOVED lines=22> */
.L_x_540:
[----:B------:R-:W-:Y:S02]  /*1efb0*/  HFMA2 R7, -RZ, RZ, 0, 0 ;  /* 0x00000000ff077431 */ /* 0x000fe400000001ff */
[----:B------:R-:W-:-:S04]  /*1efc0*/  IMAD.WIDE.U32 R8, R98, R98, RZ ;  /* 0x0000006262087225 */ /* 0x000fc800078e00ff */
[----:B------:R-:W-:Y:S01]  /*1efd0*/  IMAD.IADD R6, R94, 0x1, R9 ;  /* 0x000000015e067824 */ /* 0x000fe200078e0209 */
[----:B------:R-:W-:Y:S01]  /*1efe0*/  MOV R9, RZ ;  /* 0x000000ff00097202 */ /* 0x000fe20000000f00 */
[----:B------:R-:W-:Y:S02]  /*1eff0*/  IMAD.MOV.U32 R55, RZ, RZ, RZ ;  /* 0x000000ffff377224 */ /* 0x000fe400078e00ff */
        /* <DEDUP_REMOVED lines=8> */
[----:B------:R-:W-:Y:S02]  /*1f080*/  IADD3 R52, P0, PT, R53, R54, RZ ;  /* 0x0000003635347210 */ /* 0x000fe40007f1e0ff */
[----:B------:R-:W-:Y:S02]  /*1f090*/  IADD3 R7, PT, PT, R65, R8, RZ ;  /* 0x0000000841077210 */ /* 0x000fe40007ffe0ff */
[----:B------:R-:W-:Y:S01]  /*1f0a0*/  IADD3 R54, PT, PT, R2, R55, RZ ;  /* 0x0000003702367210 */ /* 0x000fe20007ffe0ff */
[----:B------:R-:W-:Y:S01]  /*1f0b0*/  IMAD.X R53, RZ, RZ, RZ, P0 ;  /* 0x000000ffff357224 */ /* 0x000fe200000e06ff */
[----:B------:R-:W-:Y:S01]  /*1f0c0*/  IADD3 R6, P1, PT, R7, R6, RZ ;  /* 0x0000000607067210 */ /* 0x000fe20007f3e0ff */
        /* <DEDUP_REMOVED lines=32> */
[----:B------:R-:W-:Y:S01]  /*1f2d0*/  IADD3 R57, PT, PT, R63, R53, RZ ;  /* 0x000000353f397210 */ /* 0x000fe20007ffe0ff */
[----:B------:R-:W-:Y:S02]  /*1f2e0*/  IMAD.IADD R9, R2, 0x1, R9 ;  /* 0x0000000102097824 */ /* 0x000fe400078e0209 */
[----:B------:R-:W-:Y:S02]  /*1f2f0*/  IMAD.MOV.U32 R7, RZ, RZ, RZ ;  /* 0x000000ffff077224 */ /* 0x000fe400078e00ff */
[----:B------:R-:W-:Y:S01]  /*1f300*/  IMAD.IADD R55, R78, 0x1, R55 ;  /* 0x000000014e377824 */ /* 0x000fe200078e0237 */
[----:B------:R-:W-:Y:S01]  /*1f310*/  IADD3 R54, P1, PT, R9, R54, RZ ;  /* 0x0000003609367210 */ /* 0x000fe20007f3e0ff */
[----:B------:R-:W-:-:S04]  /*1f320*/  IMAD.WIDE.U32 R6, R98, R75, R6 ;  /* 0x0000004b62067225 */ /* 0x000fc800078e0006 */
[----:B------:R-:W-:Y:S01]  /*1f330*/  IMAD.MOV.U32 R9, RZ, RZ, RZ ;  /* 0x000000ffff097224 */ /* 0x000fe200078e00ff */
[----:B------:R-:W-:Y:S01]  /*1f340*/  IADD3 R56, PT, PT, R67, R7, RZ ;  /* 0x0000000743387210 */ /* 0x000fe20007ffe0ff */
        /* <DEDUP_REMOVED lines=8> */
[----:B------:R-:W-:-:S04]  /*1f3d0*/  IMAD.WIDE.U32 R54, R87, R87, R54 ;  /* 0x0000005757367225 */ /* 0x000fc800078e0036 */
[----:B------:R-:W-:Y:S01]  /*1f3e0*/  IMAD.X R9, RZ, RZ, RZ, P1 ;  /* 0x000000ffff097224 */ /* 0x000fe200008e06ff */
[----:B------:R-:W-:Y:S01]  /*1f3f0*/  IADD3 R54, P1, PT, R57, R54, RZ ;  /* 0x0000003639367210 */ /* 0x000fe20007f3e0ff */
[----:B------:R-:W-:Y:S02]  /*1f400*/  HFMA2 R57, -RZ, RZ, 0, 0 ;  /* 0x00000000ff397431 */ /* 0x000fe400000001ff */
[----:B------:R-:W-:Y:S02]  /*1f410*/  IMAD.IADD R71, R64, 0x1, R53 ;  /* 0x0000000140477824 */ /* 0x000fe400078e0235 */
[----:B------:R-:W-:Y:S02]  /*1f420*/  IMAD.IADD R55, R2, 0x1, R55 ;  /* 0x0000000102377824 */ /* 0x000fe400078e0237 */
[----:B------:R-:W-:-:S04]  /*1f430*/  IMAD.WIDE.U32 R6, R74, R77, R6 ;  /* 0x0000004d4a067225 */ /* 0x000fc800078e0006 */
[----:B------:R-:W-:Y:S01]  /*1f440*/  IMAD R80, R52, R66, RZ ;  /* 0x0000004234507224 */ /* 0x000fe200078e02ff */
[----:B------:R-:W-:Y:S01]  /*1f450*/  IADD3 R6, P0, PT, R55, R6, RZ ;  /* 0x0000000637067210 */ /* 0x000fe20007f1e0ff */
[----:B------:R-:W-:Y:S02]  /*1f460*/  IMAD.MOV.U32 R53, RZ, RZ, RZ ;  /* 0x000000ffff357224 */ /* 0x000fe400078e00ff */
[----:B------:R-:W-:-:S04]  /*1f470*/  IMAD.WIDE.U32 R8, R96, R45, R8 ;  /* 0x0000002d60087225 */ /* 0x000fc800078e0008 */
[----:B------:R-:W-:Y:S01]  /*1f480*/  IMAD.HI.U32 R70, R80, R42, R52 ;  /* 0x0000002a50467227 */ /* 0x000fe200078e0034 */
[----:B------:R-:W-:Y:S02]  /*1f490*/  IADD3 R8, P2, PT, R71, R8, RZ ;  /* 0x0000000847087210 */ /* 0x000fe40007f5e0ff */
[----:B------:R-:W-:Y:S01]  /*1f4a0*/  IADD3 R73, PT, PT, R62, R9, RZ ;  /* 0x000000093e497210 */ /* 0x000fe20007ffe0ff */
[----:B------:R-:W-:Y:S01]  /*1f4b0*/  IMAD.WIDE.U32 R56, R98, R72, R56 ;  /* 0x0000004862387225 */ /* 0x000fe200078e0038 */
[----:B------:R-:W-:-:S03]  /*1f4c0*/  IADD3.X R9, PT, PT, RZ, RZ, RZ, P2, !PT ;  /* 0x000000ffff097210 */ /* 0x000fc600017fe4ff */
[----:B------:R-:W-:Y:S02]  /*1f4d0*/  IMAD.IADD R53, R69, 0x1, R7 ;  /* 0x0000000145357824 */ /* 0x000fe400078e0207 */
[----:B------:R-:W-:Y:S02]  /*1f4e0*/  IMAD.X R55, RZ, RZ, RZ, P1 ;  /* 0x000000ffff377224 */ /* 0x000fe400008e06ff */
[----:B------:R-:W-:Y:S01]  /*1f4f0*/  IMAD.X R7, RZ, RZ, RZ, P0 ;  /* 0x000000ffff077224 */ /* 0x000fe200000e06ff */
[----:B------:R-:W-:Y:S01]  /*1f500*/  IADD3 R56, P0, PT, R53, R56, RZ ;  /* 0x0000003835387210 */ /* 0x000fe20007f1e0ff */
[----:B------:R-:W-:-:S04]  /*1f510*/  IMAD.WIDE.U32 R54, R74, R82, R54 ;  /* 0x000000524a367225 */ /* 0x000fc800078e0036 */
[----:B------:R-:W-:Y:S01]  /*1f520*/  IMAD.IADD R52, R3, 0x1, R57 ;  /* 0x0000000103347824 */ /* 0x000fe200078e0239 */
[----:B------:R-:W-:Y:S01]  /*1f530*/  IADD3.X R57, PT, PT, RZ, RZ, RZ, P0, !PT ;  /* 0x000000ffff397210 */ /* 0x000fe200007fe4ff */
[----:B------:R-:W-:-:S04]  /*1f540*/  IMAD.WIDE.U32 R8, R84, R44, R8 ;  /* 0x0000002c54087225 */ /* 0x000fc800078e0008 */
[----:B------:R-:W-:Y:S02]  /*1f550*/  IMAD.IADD R53, R65, 0x1, R70 ;  /* 0x0000000141357824 */ /* 0x000fe400078e0246 */
[----:B------:R-:W-:-:S03]  /*1f560*/  IMAD.WIDE.U32 R6, R87, R82, R6 ;  /* 0x0000005257067225 */ /* 0x000fc600078e0006 */
[----:B------:R-:W-:Y:S01]  /*1f570*/  IADD3 R8, P2, PT, R53, R8, RZ ;  /* 0x0000000835087210 */ /* 0x000fe20007f5e0ff */
[C---:B------:R-:W-:Y:S01]  /*1f580*/  IMAD.IADD R55, R78.reuse, 0x1, R55 ;  /* 0x000000014e377824 */ /* 0x040fe200078e0237 */
[----:B------:R-:W-:Y:S01]  /*1f590*/  MOV R53, RZ ;  /* 0x000000ff00357202 */ /* 0x000fe20000000f00 */
[----:B------:R-:W-:Y:S02]  /*1f5a0*/  IMAD.IADD R7, R78, 0x1, R7 ;  /* 0x000000014e077824 */ /* 0x000fe400078e0207 */
[----:B------:R-:W-:Y:S01]  /*1f5b0*/  IMAD.WIDE.U32 R56, R74, R75, R56 ;  /* 0x0000004b4a387225 */ /* 0x000fe200078e0038 */
[----:B------:R-:W-:-:S03]  /*1f5c0*/  IADD3 R6, P1, PT, R55, R6, RZ ;  /* 0x0000000637067210 */ /* 0x000fc60007f3e0ff */
[----:B------:R-:W-:Y:S01]  /*1f5d0*/  IMAD.MOV.U32 R55, RZ, RZ, RZ ;  /* 0x000000ffff377224 */ /* 0x000fe200078e00ff */
[----:B------:R-:W-:Y:S01]  /*1f5e0*/  IADD3 R56, P0, PT, R7, R56, RZ ;  /* 0x0000003807387210 */ /* 0x000fe20007f1e0ff */
[----:B------:R-:W-:Y:S01]  /*1f5f0*/  IMAD.WIDE.U32 R52, R4, R98, R52 ;  /* 0x0000006204347225 */ /* 0x000fe200078e0034 */
[----:B------:R-:W-:-:S03]  /*1f600*/  IADD3.X R7, PT, PT, RZ, RZ, RZ, P1, !PT ;  /* 0x000000ffff077210 */ /* 0x000fc60000ffe4ff */
[----:B------:R-:W-:-:S04]  /*1f610*/  IMAD.WIDE.U32 R54, R98, R77, R54 ;  /* 0x0000004d62367225 */ /* 0x000fc800078e0036 */
[----:B------:R-:W-:Y:S01]  /*1f620*/  IMAD.IADD R97, R67, 0x1, R57 ;  /* 0x0000000143617824 */ /* 0x000fe200078e0239 */
[----:B------:R-:W-:Y:S01]  /*1f630*/  IADD3.X R57, PT, PT, RZ, RZ, RZ, P0, !PT ;  /* 0x000000ffff397210 */ /* 0x000fe200007fe4ff */
[----:B------:R-:W-:Y:S01]  /*1f640*/  IMAD.IADD R71, R63, 0x1, R9 ;  /* 0x000000013f477824 */ /* 0x000fe200078e0209 */
[----:B------:R-:W-:Y:S01]  /*1f650*/  IADD3 R54, P1, PT, R73, R54, RZ ;  /* 0x0000003649367210 */ /* 0x000fe20007f3e0ff */
[----:B------:R-:W-:Y:S01]  /*1f660*/  IMAD.WIDE.U32 R6, R87, R82, R6 ;  /* 0x0000005257067225 */ /* 0x000fe200078e0006 */
[----:B------:R-:W-:-:S03]  /*1f670*/  IADD3 R52, P0, PT, R97, R52, RZ ;  /* 0x0000003461347210 */ /* 0x000fc60007f1e0ff */
[----:B------:R-:W-:Y:S02]  /*1f680*/  IMAD.IADD R9, R69, 0x1, R55 ;  /* 0x0000000145097824 */ /* 0x000fe400078e0237 */
[----:B------:R-:W-:Y:S02]  /*1f690*/  IMAD.IADD R99, R94, 0x1, R53 ;  /* 0x000000015e637824 */ /* 0x000fe400078e0235 */
[----:B------:R-:W-:-:S04]  /*1f6a0*/  IMAD.WIDE.U32 R56, R87, R77, R56 ;  /* 0x0000004d57387225 */ /* 0x000fc800078e0038 */
[----:B------:R-:W-:Y:S02]  /*1f6b0*/  IMAD.IADD R7, R78, 0x1, R7 ;  /* 0x000000014e077824 */ /* 0x000fe400078e0207 */
[----:B------:R-:W-:Y:S01]  /*1f6c0*/  IMAD.X R55, RZ, RZ, RZ, P1 ;  /* 0x000000ffff377224 */ /* 0x000fe200008e06ff */
[----:B------:R-:W-:Y:S01]  /*1f6d0*/  IADD3 R6, P1, PT, R9, R6, RZ ;  /* 0x0000000609067210 */ /* 0x000fe20007f3e0ff */
[----:B------:R-:W-:Y:S01]  /*1f6e0*/  IMAD.X R53, RZ, RZ, RZ, P0 ;  /* 0x000000ffff357224 */ /* 0x000fe200000e06ff */
[----:B------:R-:W-:Y:S01]  /*1f6f0*/  IADD3.X R9, PT, PT, RZ, RZ, RZ, P2, !PT ;  /* 0x000000ffff097210 */ /* 0x000fe200017fe4ff */
[----:B------:R-:W-:Y:S01]  /*1f700*/  IMAD.IADD R57, R69, 0x1, R57 ;  /* 0x0000000145397824 */ /* 0x000fe200078e0239 */
[----:B------:R-:W-:Y:S01]  /*1f710*/  IADD3 R56, P2, PT, R7, R56, RZ ;  /* 0x0000003807387210 */ /* 0x000fe20007f5e0ff */
[----:B------:R-:W-:Y:S01]  /*1f720*/  IMAD.WIDE.U32 R52, R74, R72, R52 ;  /* 0x000000484a347225 */ /* 0x000fe200078e0034 */
[----:B------:R-:W-:-:S03]  /*1f730*/  IADD3.X R7, PT, PT, RZ, RZ, RZ, P1, !PT ;  /* 0x000000ffff077210 */ /* 0x000fc60000ffe4ff */
[----:B------:R-:W-:Y:S01]  /*1f740*/  IMAD.WIDE.U32 R54, R96, R46, R54 ;  /* 0x0000002e60367225 */ /* 0x000fe200078e0036 */
[----:B------:R-:W-:-:S03]  /*1f750*/  IADD3 R52, P1, PT, R57, R52, RZ ;  /* 0x0000003439347210 */ /* 0x000fc60007f3e0ff */
[----:B------:R-:W-:Y:S01]  /*1f760*/  IMAD.WIDE.U32 R8, R80, R43, R8 ;  /* 0x0000002b50087225 */ /* 0x000fe200078e0008 */
[----:B------:R-:W-:Y:S02]  /*1f770*/  IADD3 R54, P3, PT, R71, R54, RZ ;  /* 0x0000003647367210 */ /* 0x000fe40007f7e0ff */
[----:B------:R-:W-:Y:S01]  /*1f780*/  IADD3 R97, PT, PT, R61, R55, RZ ;  /* 0x000000373d617210 */ /* 0x000fe20007ffe0ff */
[----:B------:R-:W-:Y:S01]  /*1f790*/  IMAD.X R57, RZ, RZ, RZ, P2 ;  /* 0x000000ffff397224 */ /* 0x000fe200010e06ff */
[----:B------:R-:W-:Y:S01]  /*1f7a0*/  IADD3.X R55, PT, PT, RZ, RZ, RZ, P3, !PT ;  /* 0x000000ffff377210 */ /* 0x000fe20001ffe4ff */
[----:B------:R-:W-:-:S04]  /*1f7b0*/  IMAD.WIDE.U32 R6, R74, R77, R6 ;  /* 0x0000004d4a067225 */ /* 0x000fc800078e0006 */
[----:B------:R-:W-:Y:S02]  /*1f7c0*/  IMAD.IADD R71, R64, 0x1, R9 ;  /* 0x0000000140477824 */ /* 0x000fe400078e0209 */
[----:B------:R-:W-:Y:S02]  /*1f7d0*/  IMAD R73, R8, R66, RZ ;  /* 0x0000004208497224 */ /* 0x000fe400078e02ff */
[----:B------:R-:W-:Y:S02]  /*1f7e0*/  IMAD.MOV.U32 R9, RZ, RZ, RZ ;  /* 0x000000ffff097224 */ /* 0x000fe400078e00ff */
[----:B------:R-:W-:-:S04]  /*1f7f0*/  IMAD.WIDE.U32 R56, R82, R82, R56 ;  /* 0x0000005252387225 */ /* 0x000fc800078e0038 */
[----:B------:R-:W-:Y:S01]  /*1f800*/  IMAD.IADD R7, R69, 0x1, R7 ;  /* 0x0000000145077824 */ /* 0x000fe200078e0207 */
[----:B------:R-:W-:Y:S01]  /*1f810*/  IADD3 R57, PT, PT, R78, R57, RZ ;  /* 0x000000394e397210 */ /* 0x000fe20007ffe0ff */
[----:B------:R-:W-:-:S03]  /*1f820*/  IMAD.HI.U32 R70, R73, R42, R8 ;  /* 0x0000002a49467227 */ /* 0x000fc600078e0008 */
[----:B------:R-:W-:Y:S01]  /*1f830*/  IADD3 R56, P2, PT, R7, R56, RZ ;  /* 0x0000003807387210 */ /* 0x000fe20007f5e0ff */
[----:B------:R-:W-:Y:S02]  /*1f840*/  IMAD.IADD R8, R3, 0x1, R53 ;  /* 0x0000000103087824 */ /* 0x000fe400078e0235 */
[----:B------:R-:W-:Y:S02]  /*1f850*/  HFMA2 R7, -RZ, RZ, 0, 0 ;  /* 0x00000000ff077431 */ /* 0x000fe400000001ff */
[----:B------:R-:W-:Y:S02]  /*1f860*/  IMAD.X R53, RZ, RZ, RZ, P1 ;  /* 0x000000ffff357224 */ /* 0x000fe400008e06ff */
[----:B------:R-:W-:Y:S01]  /*1f870*/  IMAD.WIDE.U32 R54, R84, R45, R54 ;  /* 0x0000002d54367225 */ /* 0x000fe200078e0036 */
[----:B------:R-:W-:-:S03]  /*1f880*/  IADD3 R8, P0, PT, R8, R99, RZ ;  /* 0x0000006308087210 */ /* 0x000fc60007f1e0ff */
[-C--:B------:R-:W-:Y:S01]  /*1f890*/  IMAD.WIDE.U32 R52, R87, R75.reuse, R52 ;  /* 0x0000004b57347225 */ /* 0x080fe200078e0034 */
        /* <DEDUP_REMOVED lines=33> */
[----:B------:R-:W-:Y:S02]  /*1fab0*/  IMAD.X R57, RZ, RZ, RZ, P2 ;  /* 0x000000ffff397224 */ /* 0x000fe400010e06ff */
[----:B------:R-:W-:Y:S01]  /*1fac0*/  IMAD.IADD R97, R63, 0x1, R55 ;  /* 0x000000013f617824 */ /* 0x000fe200078e0237 */
[----:B------:R-:W-:Y:S01]  /*1fad0*/  IADD3.X R55, PT, PT, RZ, RZ, RZ, P1, !PT ;  /* 0x000000ffff377210 */ /* 0x000fe20000ffe4ff */
[----:B------:R-:W-:-:S04]  /*1fae0*/  IMAD.WIDE.U32 R6, R84, R46, R6 ;  /* 0x0000002e54067225 */ /* 0x000fc800078e0006 */
[----:B------:R-:W-:Y:S01]  /*1faf0*/  IMAD.WIDE.U32 R70, R73, R43, R70 ;  /* 0x0000002b49467225 */ /* 0x000fe200078e0046 */
[----:B------:R-:W-:-:S03]  /*1fb00*/  IADD3 R6, P3, PT, R97, R6, RZ ;  /* 0x0000000661067210 */ /* 0x000fc60007f7e0ff */
[----:B------:R-:W-:Y:S01]  /*1fb10*/  IMAD.X R53, RZ, RZ, RZ, P0 ;  /* 0x000000ffff357224 */ /* 0x000fe200000e06ff */
[----:B------:R-:W-:Y:S01]  /*1fb20*/  IADD3 R8, P0, PT, R8, R103, RZ ;  /* 0x0000006708087210 */ /* 0x000fe20007f1e0ff */
[----:B------:R-:W-:-:S04]  /*1fb30*/  IMAD.WIDE.U32 R56, R74, R75, R56 ;  /* 0x0000004b4a387225 */ /* 0x000fc800078e0038 */
        /* <DEDUP_REMOVED lines=9> */
[----:B------:R-:W-:-:S03]  /*1fbd0*/  IADD3 R57, PT, PT, R67, R55, RZ ;  /* 0x0000003743397210 */ /* 0x000fc60007ffe0ff */
[----:B------:R-:W-:Y:S01]  /*1fbe0*/  IMAD.MOV.U32 R70, RZ, RZ, R56 ;  /* 0x000000ffff467224 */ /* 0x000fe200078e0038 */
[----:B------:R-:W-:Y:S01]  /*1fbf0*/  IADD3 R56, P1, PT, R53, R54, RZ ;  /* 0x0000003635387210 */ /* 0x000fe20007f3e0ff */
[----:B------:R-:W-:Y:S02]  /*1fc00*/  IMAD.X R9, RZ, RZ, RZ, P0 ;  /* 0x000000ffff097224 */ /* 0x000fe400000e06ff */
[----:B------:R-:W-:-:S04]  /*1fc10*/  IMAD.WIDE.U32 R70, R98, R72, R70 ;  /* 0x0000004862467225 */ /* 0x000fc800078e0046 */
[----:B------:R-:W-:Y:S01]  /*1fc20*/  IMAD.IADD R103, R61, 0x1, R7 ;  /* 0x000000013d677824 */ /* 0x000fe200078e0207 */
[----:B------:R-:W-:Y:S01]  /*1fc30*/  IADD3.X R7, PT, PT, RZ, RZ, RZ, P3, !PT ;  /* 0x000000ffff077210 */ /* 0x000fe20001ffe4ff */
[----:B------:R-:W-:-:S04]  /*1fc40*/  IMAD.WIDE.U32 R54, R4, R87, R8 ;  /* 0x0000005704367225 */ /* 0x000fc800078e0008 */
[----:B------:R-:W-:Y:S01]  /*1fc50*/  IMAD.X R53, RZ, RZ, RZ, P2 ;  /* 0x000000ffff357224 */ /* 0x000fe200010e06ff */
[----:B------:R-:W-:Y:S01]  /*1fc60*/  IADD3 R8, P2, PT, R101, R70, RZ ;  /* 0x0000004665087210 */ /* 0x000fe20007f5e0ff */
[----:B------:R-:W-:Y:S01]  /*1fc70*/  IMAD.WIDE.U32 R6, R80, R45, R6 ;  /* 0x0000002d50067225 */ /* 0x000fe200078e0006 */
[----:B------:R-:W-:-:S03]  /*1fc80*/  IADD3 R54, P0, PT, R57, R54, RZ ;  /* 0x0000003639367210 */ /* 0x000fc60007f1e0ff */
[----:B------:R-:W-:Y:S01]  /*1fc90*/  IMAD.X R57, RZ, RZ, RZ, P1 ;  /* 0x000000ffff397224 */ /* 0x000fe200008e06ff */
[----:B------:R-:W-:Y:S01]  /*1fca0*/  IADD3 R101, PT, PT, R62, R7, RZ ;  /* 0x000000073e657210 */ /* 0x000fe20007ffe0ff */
        /* <DEDUP_REMOVED lines=8> */
[----:B------:R-:W-:-:S04]  /*1fd30*/  IMAD.WIDE.U32 R56, R77, R77, R56 ;  /* 0x0000004d4d387225 */ /* 0x000fc800078e0038 */
[----:B------:R-:W-:Y:S01]  /*1fd40*/  IMAD.WIDE.U32 R8, R96, R48, R8 ;  /* 0x0000003060087225 */ /* 0x000fe200078e0008 */
[----:B------:R-:W-:Y:S02]  /*1fd50*/  IADD3 R70, P0, PT, R53, R56, RZ ;  /* 0x0000003835467210 */ /* 0x000fe40007f1e0ff */
[----:B------:R-:W-:Y:S01]  /*1fd60*/  IADD3.X R53, PT, PT, RZ, RZ, RZ, P1, !PT ;  /* 0x000000ffff357210 */ /* 0x000fe20000ffe4ff */
[----:B------:R-:W-:Y:S01]  /*1fd70*/  IMAD.WIDE.U32 R54, R82, R72, R54 ;  /* 0x0000004852367225 */ /* 0x000fe200078e0036 */
[----:B------:R-:W-:Y:S02]  /*1fd80*/  IADD3 R105, PT, PT, R59, R9, RZ ;  /* 0x000000093b697210 */ /* 0x000fe40007ffe0ff */
[----:B------:R-:W-:Y:S01]  /*1fd90*/  IADD3 R8, P3, PT, R103, R8, RZ ;  /* 0x0000000867087210 */ /* 0x000fe20007f7e0ff */
[----:B------:R-:W-:Y:S02]  /*1fda0*/  IMAD.IADD R57, R69, 0x1, R57 ;  /* 0x0000000145397824 */ /* 0x000fe400078e0239 */
[----:B------:R-:W-:-:S02]  /*1fdb0*/  IMAD.X R7, RZ, RZ, RZ, P2 ;  /* 0x000000ffff077224 */ /* 0x000fc400010e06ff */
[----:B------:R-:W-:Y:S01]  /*1fdc0*/  IMAD.IADD R9, R3, 0x1, R55 ;  /* 0x0000000103097824 */ /* 0x000fe200078e0237 */
[----:B------:R-:W-:Y:S01]  /*1fdd0*/  IADD3 R56, P2, PT, R57, R54, RZ ;  /* 0x0000003639387210 */ /* 0x000fe20007f5e0ff */
[----:B------:R-:W-:-:S03]  /*1fde0*/  IMAD.WIDE.U32 R54, R73, R44, R6 ;  /* 0x0000002c49367225 */ /* 0x000fc600078e0006 */
[----:B------:R-:W-:Y:S01]  /*1fdf0*/  IADD3 R6, P1, PT, R9, R100, RZ ;  /* 0x0000006409067210 */ /* 0x000fe20007f3e0ff */
[----:B------:R-:W-:Y:S01]  /*1fe00*/  IMAD.IADD R7, R65, 0x1, R102 ;  /* 0x0000000141077824 */ /* 0x000fe200078e0266 */
[----:B------:R-:W-:Y:S01]  /*1fe10*/  IADD3.X R9, PT, PT, RZ, RZ, RZ, P3, !PT ;  /* 0x000000ffff097210 */ /* 0x000fe20001ffe4ff */
[----:B------:R-:W-:-:S04]  /*1fe20*/  IMAD.WIDE.U32 R52, R74, R72, R52 ;  /* 0x000000484a347225 */ /* 0x000fc800078e0034 */
[----:B------:R-:W-:Y:S01]  /*1fe30*/  IMAD.X R71, RZ, RZ, RZ, P0 ;  /* 0x000000ffff477224 */ /* 0x000fe200000e06ff */
[----:B------:R-:W-:Y:S01]  /*1fe40*/  IADD3 R54, P0, PT, R7, R54, RZ ;  /* 0x0000003607367210 */ /* 0x000fe20007f1e0ff */
[----:B------:R-:W-:Y:S02]  /*1fe50*/  IMAD.IADD R7, R3, 0x1, R53 ;  /* 0x0000000103077824 */ /* 0x000fe400078e0235 */
[----:B------:R-:W-:Y:S02]  /*1fe60*/  HFMA2 R53, -RZ, RZ, 0, 0 ;  /* 0x00000000ff357431 */ /* 0x000fe400000001ff */
[----:B------:R-:W-:Y:S02]  /*1fe70*/  IMAD.X R57, RZ, RZ, RZ, P2 ;  /* 0x000000ffff397224 */ /* 0x000fe400010e06ff */
[----:B------:R-:W-:-:S04]  /*1fe80*/  IMAD.WIDE.U32 R70, R82, R75, R70 ;  /* 0x0000004b52467225 */ /* 0x000fc800078e0046 */
        /* <DEDUP_REMOVED lines=58> */
[----:B------:R-:W-:Y:S01]  /*20230*/  IMAD.WIDE.U32 R52, R84, R48, R52 ;  /* 0x0000003054347225 */ /* 0x000fe200078e0034 */
[----:B------:R-:W-:Y:S02]  /*20240*/  IADD3 R7, PT, PT, R67, R7, RZ ;  /* 0x0000000743077210 */ /* 0x000fe40007ffe0ff */
[----:B------:R-:W-:Y:S01]  /*20250*/  IADD3 R70, P1, PT, R55, R6, RZ ;  /* 0x0000000637467210 */ /* 0x000fe20007f3e0ff */
[----:B------:R-:W-:Y:S01]  /*20260*/  IMAD.WIDE.U32 R56, R4, R77, R56 ;  /* 0x0000004d04387225 */ /* 0x000fe200078e0038 */
[----:B------:R-:W-:-:S03]  /*20270*/  IADD3 R52, P6, PT, R101, R52, RZ ;  /* 0x0000003465347210 */ /* 0x000fc60007fde0ff */
[----:B------:R-:W-:Y:S01]  /*20280*/  IMAD.IADD R99, R62, 0x1, R9 ;  /* 0x000000013e637824 */ /* 0x000fe200078e0209 */
[----:B------:R-:W-:Y:S01]  /*20290*/  IADD3 R56, P5, PT, R7, R56, RZ ;  /* 0x0000003807387210 */ /* 0x000fe20007fbe0ff */
[----:B------:R-:W-:Y:S01]  /*202a0*/  IMAD.IADD R53, R59, 0x1, R53 ;  /* 0x000000013b357824 */ /* 0x000fe200078e0235 */
[----:B------:R-:W-:Y:S01]  /*202b0*/  IADD3 R101, PT, PT, R69, R57, RZ ;  /* 0x0000003945657210 */ /* 0x000fe20007ffe0ff */
        /* <DEDUP_REMOVED lines=9> */
[----:B------:R-:W-:Y:S02]  /*20350*/  IMAD.X R71, RZ, RZ, RZ, P1 ;  /* 0x000000ffff477224 */ /* 0x000fe400008e06ff */
[----:B------:R-:W-:Y:S01]  /*20360*/  IMAD.IADD R51, R63, 0x1, R9 ;  /* 0x000000013f337824 */ /* 0x000fe200078e0209 */
        /* <DEDUP_REMOVED lines=27> */
[----:B------:R-:W-:-:S03]  /*20520*/  IADD3 R51, PT, PT, R64, R9, RZ ;  /* 0x0000000940337210 */ /* 0x000fc60007ffe0ff */
[----:B------:R-:W-:Y:S02]  /*20530*/  IMAD.X R55, RZ, RZ, RZ, P5 ;  /* 0x000000ffff377224 */ /* 0x000fe400028e06ff */
[----:B------:R-:W-:-:S04]  /*20540*/  IMAD.WIDE.U32 R6, R80, R48, R6 ;  /* 0x0000003050067225 */ /* 0x000fc800078e0006 */
[----:B------:R-:W-:Y:S02]  /*20550*/  IMAD.IADD R53, R61, 0x1, R53 ;  /* 0x000000013d357824 */ /* 0x000fe400078e0235 */
[----:B------:R-:W-:Y:S02]  /*20560*/  IMAD R2, R8, R66, RZ ;  /* 0x0000004208027224 */ /* 0x000fe400078e02ff */
[----:B------:R-:W-:Y:S01]  /*20570*/  IMAD.MOV.U32 R9, RZ, RZ, RZ ;  /* 0x000000ffff097224 */ /* 0x000fe200078e00ff */
[----:B------:R-:W-:Y:S01]  /*20580*/  IADD3 R6, P4, PT, R53, R6, RZ ;  /* 0x0000000635067210 */ /* 0x000fe20007f9e0ff */
[----:B------:R-:W-:Y:S01]  /*20590*/  IMAD.IADD R71, R78, 0x1, R71 ;  /* 0x000000014e477824 */ /* 0x000fe200078e0247 */
[----:B------:R-:W-:Y:S01]  /*205a0*/  IADD3.X R53, PT, PT, RZ, RZ, RZ, P3, !PT ;  /* 0x000000ffff357210 */ /* 0x000fe20001ffe4ff */
[----:B------:R-:W-:-:S04]  /*205b0*/  IMAD.WIDE.U32 R54, R75, R72, R54 ;  /* 0x000000484b367225 */ /* 0x000fc800078e0036 */
[----:B------:R-:W-:Y:S02]  /*205c0*/  IMAD.IADD R7, R59, 0x1, R7 ;  /* 0x000000013b077824 */ /* 0x000fe400078e0207 */
[----:B------:R-:W-:Y:S01]  /*205d0*/  IMAD.HI.U32 R82, R2, R42, R8 ;  /* 0x0000002a02527227 */ /* 0x000fe200078e0008 */
[----:B------:R-:W-:Y:S02]  /*205e0*/  IADD3 R8, P1, PT, R71, R54, RZ ;  /* 0x0000003647087210 */ /* 0x000fe40007f3e0ff */
        /* <DEDUP_REMOVED lines=13> */
[----:B------:R-:W-:Y:S01]  /*206c0*/  IMAD.IADD R53, R62, 0x1, R53 ;  /* 0x000000013e357824 */ /* 0x000fe200078e0235 */
[----:B------:R-:W-:Y:S01]  /*206d0*/  IADD3 R71, P0, PT, R71, R70, RZ ;  /* 0x0000004647477210 */ /* 0x000fe20007f1e0ff */
[----:B------:R-:W-:-:S04]  /*206e0*/  IMAD.WIDE.U32 R6, R73, R47, R6 ;  /* 0x0000002f49067225 */ /* 0x000fc800078e0006 */
[----:B------:R-:W-:Y:S01]  /*206f0*/  IMAD.WIDE.U32 R54, R80, R49, R54 ;  /* 0x0000003150367225 */ /* 0x000fe200078e0036 */
[----:B------:R-:W-:Y:S02]  /*20700*/  IADD3 R6, P4, PT, R53, R6, RZ ;  /* 0x0000000635067210 */ /* 0x000fe40007f9e0ff */
[----:B------:R-:W-:Y:S01]  /*20710*/  IADD3.X R53, PT, PT, RZ, RZ, RZ, P3, !PT ;  /* 0x000000ffff357210 */ /* 0x000fe20001ffe4ff */
[----:B------:R-:W-:-:S04]  /*20720*/  IMAD.WIDE.U32 R8, R4, R77, R8 ;  /* 0x0000004d04087225 */ /* 0x000fc800078e0008 */
[----:B------:R-:W-:Y:S01]  /*20730*/  IMAD.IADD R87, R67, 0x1, R57 ;  /* 0x0000000143577824 */ /* 0x000fe200078e0239 */
[----:B------:R-:W-:Y:S01]  /*20740*/  IADD3 R69, PT, PT, R69, R9, RZ ;  /* 0x0000000945457210 */ /* 0x000fe20007ffe0ff */
[----:B------:R-:W-:Y:S01]  /*20750*/  IMAD.X R57, RZ, RZ, RZ, P5 ;  /* 0x000000ffff397224 */ /* 0x000fe200028e06ff */
[----:B------:R-:W-:Y:S01]  /*20760*/  IADD3 R70, P5, PT, R51, R8, RZ ;  /* 0x0000000833467210 */ /* 0x000fe20007fbe0ff */
[----:B------:R-:W-:Y:S02]  /*20770*/  IMAD.IADD R74, R50, 0x1, R55 ;  /* 0x00000001324a7824 */ /* 0x000fe400078e0237 */
[----:B------:R-:W-:Y:S02]  /*20780*/  IMAD.IADD R7, R60, 0x1, R7 ;  /* 0x000000013c077824 */ /* 0x000fe400078e0207 */
[----:B------:R-:W-:-:S03]  /*20790*/  IMAD.WIDE.U32 R56, R72, R72, R56 ;  /* 0x0000004848387225 */ /* 0x000fc600078e0038 */
[----:B------:R-:W-:Y:S01]  /*207a0*/  IADD3 R8, P1, PT, R7, R54, RZ ;  /* 0x0000003607087210 */ /* 0x000fe20007f3e0ff */
[----:B------:R-:W-:Y:S01]  /*207b0*/  IMAD.X R51, RZ, RZ, RZ, P0 ;  /* 0x000000ffff337224 */ /* 0x000fe200000e06ff */
        /* <DEDUP_REMOVED lines=30> */
[----:B------:R-:W-:Y:S01]  /*209a0*/  IMAD.X R9, RZ, RZ, RZ, P5 ;  /* 0x000000ffff097224 */ /* 0x000fe200028e06ff */
[----:B------:R-:W-:Y:S01]  /*209b0*/  IADD3 R69, P4, PT, R69, R74, RZ ;  /* 0x0000004a45457210 */ /* 0x000fe20007f9e0ff */
[----:B------:R-:W-:-:S04]  /*209c0*/  IMAD.WIDE.U32 R6, R94, R45, R6 ;  /* 0x0000002d5e067225 */ /* 0x000fc800078e0006 */
[----:B------:R-:W-:Y:S01]  /*209d0*/  IMAD.IADD R51, R64, 0x1, R53 ;  /* 0x0000000140337824 */ /* 0x000fe200078e0235 */
[----:B------:R-:W-:Y:S01]  /*209e0*/  MOV R53, RZ ;  /* 0x000000ff00357202 */ /* 0x000fe20000000f00 */
[----:B------:R-:W-:-:S03]  /*209f0*/  IMAD.WIDE.U32 R8, R97, R47, R8 ;  /* 0x0000002f61087225 */ /* 0x000fc600078e0008 */
[----:B------:R-:W-:Y:S01]  /*20a00*/  IADD3 R6, P3, PT, R51, R6, RZ ;  /* 0x0000000633067210 */ /* 0x000fe20007f7e0ff */
[----:B------:R-:W-:Y:S02]  /*20a10*/  IMAD.IADD R56, R3, 0x1, R57 ;  /* 0x0000000103387824 */ /* 0x000fe400078e0239 */
[----:B------:R-:W-:Y:S02]  /*20a20*/  IMAD.IADD R7, R62, 0x1, R7 ;  /* 0x000000013e077824 */ /* 0x000fe400078e0207 */
[----:B------:R-:W-:Y:S01]  /*20a30*/  IMAD.WIDE.U32 R54, R73, R49, R54 ;  /* 0x0000003149367225 */ /* 0x000fe200078e0036 */
[----:B------:R-:W-:Y:S02]  /*20a40*/  IADD3 R56, P2, PT, R56, R87, RZ ;  /* 0x0000005738387210 */ /* 0x000fe40007f5e0ff */
[----:B------:R-:W-:Y:S01]  /*20a50*/  IADD3 R8, P5, PT, R7, R8, RZ ;  /* 0x0000000807087210 */ /* 0x000fe20007fbe0ff */
[----:B------:R-:W-:Y:S01]  /*20a60*/  IMAD.IADD R9, R60, 0x1, R9 ;  /* 0x000000013c097824 */ /* 0x000fe200078e0209 */
[----:B------:R-:W-:Y:S01]  /*20a70*/  IADD3.X R7, PT, PT, RZ, RZ, RZ, P3, !PT ;  /* 0x000000ffff077210 */ /* 0x000fe20001ffe4ff */
[----:B------:R-:W-:-:S02]  /*20a80*/  IMAD R51, R52, R66, RZ ;  /* 0x0000004234337224 */ /* 0x000fc400078e02ff */
[----:B------:R-:W-:Y:S01]  /*20a90*/  IMAD.X R57, RZ, RZ, RZ, P2 ;  /* 0x000000ffff397224 */ /* 0x000fe200010e06ff */
[----:B------:R-:W-:Y:S01]  /*20aa0*/  IADD3 R54, P3, PT, R9, R54, RZ ;  /* 0x0000003609367210 */ /* 0x000fe20007f7e0ff */
[----:B------:R-:W-:-:S04]  /*20ab0*/  IMAD.HI.U32 R74, R51, R42, R52 ;  /* 0x0000002a334a7227 */ /* 0x000fc800078e0034 */
[----:B------:R-:W-:Y:S01]  /*20ac0*/  IMAD.X R9, RZ, RZ, RZ, P5 ;  /* 0x000000ffff097224 */ /* 0x000fe200028e06ff */
[----:B------:R-:W-:Y:S01]  /*20ad0*/  IADD3 R53, PT, PT, R65, R74, RZ ;  /* 0x0000004a41357210 */ /* 0x000fe20007ffe0ff */
[----:B------:R-:W-:Y:S02]  /*20ae0*/  IMAD.IADD R71, R50, 0x1, R55 ;  /* 0x0000000132477824 */ /* 0x000fe400078e0237 */
[----:B------:R-:W-:-:S03]  /*20af0*/  IMAD.WIDE.U32 R6, R2, R44, R6 ;  /* 0x0000002c02067225 */ /* 0x000fc600078e0006 */
[----:B------:R-:W-:Y:S01]  /*20b00*/  IADD3 R71, P2, PT, R71, R70, RZ ;  /* 0x0000004647477210 */ /* 0x000fe20007f5e0ff */
[----:B------:R-:W-:Y:S01]  /*20b10*/  IMAD.X R55, RZ, RZ, RZ, P3 ;  /* 0x000000ffff377224 */ /* 0x000fe200018e06ff */
[----:B------:R-:W-:Y:S01]  /*20b20*/  IADD3 R6, P5, PT, R53, R6, RZ ;  /* 0x0000000635067210 */ /* 0x000fe20007fbe0ff */
[----:B------:R-:W-:-:S04]  /*20b30*/  IMAD.WIDE.U32 R56, R4, R72, R56 ;  /* 0x0000004804387225 */ /* 0x000fc800078e0038 */
[----:B------:R-:W-:Y:S01]  /*20b40*/  IMAD.WIDE.U32 R8, R94, R46, R8 ;  /* 0x0000002e5e087225 */ /* 0x000fe200078e0008 */
[----:B------:R-:W-:Y:S02]  /*20b50*/  IADD3 R52, P6, PT, R67, R56, RZ ;  /* 0x0000003843347210 */ /* 0x000fe40007fde0ff */
[----:B------:R-:W-:Y:S01]  /*20b60*/  IADD3.X R56, PT, PT, RZ, RZ, RZ, P2, !PT ;  /* 0x000000ffff387210 */ /* 0x000fe200017fe4ff */
        /* <DEDUP_REMOVED lines=35> */
[----:B------:R-:W-:Y:S02]  /*20da0*/  IADD3 R69, P2, PT, R69, R56, RZ ;  /* 0x0000003845457210 */ /* 0x000fe40007f5e0ff */
[----:B------:R-:W-:Y:S01]  /*20db0*/  MOV R84, R8 ;  /* 0x0000000800547202 */ /* 0x000fe20000000f00 */
        /* <DEDUP_REMOVED lines=15> */
[----:B------:R-:W-:Y:S02]  /*20eb0*/  IMAD.X R57, RZ, RZ, RZ, P4 ;  /* 0x000000ffff397224 */ /* 0x000fe400020e06ff */
[----:B------:R-:W-:Y:S01]  /*20ec0*/  IMAD.WIDE.U32 R70, R2, R47, R70 ;  /* 0x0000002f02467225 */ /* 0x000fe200078e0046 */
[----:B------:R-:W-:-:S03]  /*20ed0*/  IADD3 R3, P3, PT, R52, R73, RZ ;  /* 0x0000004934037210 */ /* 0x000fc60007f7e0ff */
[----:B------:R-:W-:Y:S02]  /*20ee0*/  IMAD.IADD R69, R62, 0x1, R55 ;  /* 0x000000013e457824 */ /* 0x000fe400078e0237 */
[----:B------:R-:W-:-:S03]  /*20ef0*/  IMAD.WIDE.U32 R56, R94, R49, R56 ;  /* 0x000000315e387225 */ /* 0x000fc600078e0038 */
[----:B------:R-:W-:Y:S01]  /*20f00*/  IADD3 R52, P6, PT, R69, R70, RZ ;  /* 0x0000004645347210 */ /* 0x000fe20007fde0ff */
[----:B------:R-:W-:Y:S02]  /*20f10*/  IMAD.IADD R71, R60, 0x1, R71 ;  /* 0x000000013c477824 */ /* 0x000fe400078e0247 */
[----:B------:R-:W-:Y:S02]  /*20f20*/  IMAD.IADD R73, R50, 0x1, R57 ;  /* 0x0000000132497824 */ /* 0x000fe400078e0239 */
[----:B------:R-:W-:Y:S01]  /*20f30*/  IMAD.MOV.U32 R82, RZ, RZ, R54 ;  /* 0x000000ffff527224 */ /* 0x000fe200078e0036 */
[----:B------:R-:W-:Y:S02]  /*20f40*/  IADD3 R70, P4, PT, R71, R56, RZ ;  /* 0x0000003847467210 */ /* 0x000fe40007f9e0ff */
[----:B------:R-:W-:Y:S01]  /*20f50*/  IADD3 R56, P2, PT, R53, R74, RZ ;  /* 0x0000004a35387210 */ /* 0x000fe20007f5e0ff */
[----:B------:R-:W-:Y:S01]  /*20f60*/  IMAD.X R53, RZ, RZ, RZ, P6 ;  /* 0x000000ffff357224 */ /* 0x000fe200030e06ff */
[----:B------:R-:W-:-:S02]  /*20f70*/  IADD3.X R71, PT, PT, RZ, RZ, RZ, P4, !PT ;  /* 0x000000ffff477210 */ /* 0x000fc400027fe4ff */
[----:B------:R-:W-:Y:S01]  /*20f80*/  IADD3 R72, P4, PT, R72, R3, RZ ;  /* 0x0000000348487210 */ /* 0x000fe20007f9e0ff */
        /* <DEDUP_REMOVED lines=18> */
[----:B------:R-:W-:-:S03]  /*210b0*/  IMAD.WIDE.U32 R70, R51, R47, R70 ;  /* 0x0000002f33467225 */ /* 0x000fc600078e0046 */
[----:B------:R-:W-:Y:S01]  /*210c0*/  IADD3 R4, P1, PT, R4, R3, RZ ;  /* 0x0000000304047210 */ /* 0x000fe20007f3e0ff */
[----:B------:R-:W-:Y:S01]  /*210d0*/  IMAD.X R3, RZ, RZ, RZ, P3 ;  /* 0x000000ffff037224 */ /* 0x000fe200018e06ff */
[----:B------:R-:W-:Y:S01]  /*210e0*/  IADD3.X R56, PT, PT, RZ, RZ, RZ, P5, !PT ;  /* 0x000000ffff387210 */ /* 0x000fe20002ffe4ff */
[----:B------:R-:W-:-:S03]  /*210f0*/  IMAD.WIDE.U32 R72, R2, R49, R72 ;  /* 0x0000003102487225 */ /* 0x000fc600078e0048 */
[----:B------:R-:W-:Y:S01]  /*21100*/  IADD3 R3, P3, PT, R3, R4, RZ ;  /* 0x0000000403037210 */ /* 0x000fe20007f7e0ff */
[----:B------:R-:W-:Y:S01]  /*21110*/  IMAD.IADD R78, R60, 0x1, R71 ;  /* 0x000000013c4e7824 */ /* 0x000fe200078e0247 */
[----:B------:R-:W-:-:S04]  /*21120*/  IADD3.X R4, PT, PT, RZ, RZ, RZ, P4, !PT ;  /* 0x000000ffff047210 */ /* 0x000fc800027fe4ff */
[----:B------:R-:W-:Y:S02]  /*21130*/  IADD3 R2, P6, PT, R78, R72, RZ ;  /* 0x000000484e027210 */ /* 0x000fe40007fde0ff */
[----:B------:R-:W-:Y:S02]  /*21140*/  IADD3 R4, P4, PT, R4, R3, RZ ;  /* 0x0000000304047210 */ /* 0x000fe40007f9e0ff */
[----:B------:R-:W-:Y:S01]  /*21150*/  IADD3 R72, PT, PT, R50, R73, RZ ;  /* 0x0000004932487210 */ /* 0x000fe20007ffe0ff */
[----:B------:R-:W-:Y:S01]  /*21160*/  IMAD.X R3, RZ, RZ, RZ, P6 ;  /* 0x000000ffff037224 */ /* 0x000fe200030e06ff */
[----:B------:R-:W-:Y:S01]  /*21170*/  IADD3 R75, P6, PT, R75, R4, RZ ;  /* 0x000000044b4b7210 */ /* 0x000fe20007fde0ff */
[----:B------:R-:W-:Y:S02]  /*21180*/  IMAD.IADD R4, R5, 0x1, R57 ;  /* 0x0000000105047824 */ /* 0x000fe400078e0239 */
[----:B------:R-:W-:Y:S01]  /*21190*/  IMAD.WIDE.U32 R2, R51, R48, R2 ;  /* 0x0000003033027225 */ /* 0x000fe200078e0002 */
[----:B------:R-:W-:-:S02]  /*211a0*/  IADD3 R5, P2, PT, R72, R75, RZ ;  /* 0x0000004b48057210 */ /* 0x000fc40007f5e0ff */
[----:B------:R-:W-:Y:S01]  /*211b0*/  MOV R75, R70 ;  /* 0x00000046004b7202 */ /* 0x000fe20000000f00 */
[----:B------:R-:W-:Y:S02]  /*211c0*/  IMAD.X R57, RZ, RZ, RZ, P0 ;  /* 0x000000ffff397224 */ /* 0x000fe400000e06ff */
[----:B------:R-:W-:Y:S02]  /*211d0*/  IMAD.IADD R74, R59, 0x1, R3 ;  /* 0x000000013b4a7824 */ /* 0x000fe400078e0203 */
[----:B------:R-:W-:Y:S01]  /*211e0*/  IMAD.X R72, RZ, RZ, RZ, P1 ;  /* 0x000000ffff487224 */ /* 0x000fe200008e06ff */
        /* <DEDUP_REMOVED lines=42> */
.L_x_541:
        /* <DEDUP_REMOVED lines=22> */
.L_x_542:
        /* <DEDUP_REMOVED lines=16> */
[----:B------:R-:W-:Y:S02]  /*216f0*/  LOP3.LUT R52, R52, 0x1, RZ, 0xc0, !PT ;  /* 0x0000000134347812 */ /* 0x000fe400078ec0ff */
[C---:B------:R-:W-:Y:S02]  /*21700*/  ISETP.LE.U32.AND P0, PT, R4.reuse, R49, PT ;  /* 0x000000310400720c */ /* 0x040fe40003f03070 */
[----:B------:R-:W-:-:S02]  /*21710*/  ISETP.GT.U32.AND P1, PT, R4, -0x1, PT ;  /* 0xffffffff0400780c */ /* 0x000fc40003f24070 */
[----:B------:R-:W-:Y:S02]  /*21720*/  SHF.L.U32 R8, R75, 0x1, RZ ;  /* 0x000000014b087819 */ /* 0x000fe400000006ff */
[----:B------:R-:W-:Y:S02]  /*21730*/  ISETP.GT.U32.OR.EX P0, PT, R5, RZ, !P0, P1 ;  /* 0x000000ff0500720c */ /* 0x000fe40004704510 */
[----:B------:R-:W-:Y:S02]  /*21740*/  SHF.L.U64.HI R69, R73, 0x1, R74 ;  /* 0x0000000149457819 */ /* 0x000fe4000001024a */
[----:B------:R-:W-:Y:S02]  /*21750*/  LOP3.LUT R71, R71, 0x1, RZ, 0xc0, !PT ;  /* 0x0000000147477812 */ /* 0x000fe400078ec0ff */
[----:B------:R-:W-:Y:S02]  /*21760*/  LOP3.LUT R70, R70, 0x1, RZ, 0xc0, !PT ;  /* 0x0000000146467812 */ /* 0x000fe400078ec0ff */
[----:B------:R-:W-:Y:S01]  /*21770*/  LOP3.LUT R73, R57, 0xfffffffe, R53, 0xf8, !PT ;  /* 0xfffffffe39497812 */ /* 0x000fe200078ef835 */
[----:B------:R-:W-:Y:S01]  /*21780*/  IMAD.MOV.U32 R53, RZ, RZ, R4 ;  /* 0x000000ffff357224 */ /* 0x000fe200078e0004 */
[----:B------:R-:W-:-:S02]  /*21790*/  LOP3.LUT R72, R52, 0xfffffffe, R9, 0xf8, !PT ;  /* 0xfffffffe34487812 */ /* 0x000fc400078ef809 */
[----:B------:R-:W-:Y:S01]  /*217a0*/  LOP3.LUT R69, R69, 0x1, RZ, 0xc0, !PT ;  /* 0x0000000145457812 */ /* 0x000fe200078ec0ff */
[----:B------:R-:W-:Y:S01]  /*217b0*/  IMAD.MOV.U32 R9, RZ, RZ, R73 ;  /* 0x000000ffff097224 */ /* 0x000fe200078e0049 */
[----:B------:R-:W-:Y:S01]  /*217c0*/  LOP3.LUT R75, R71, 0xfffffffe, R8, 0xf8, !PT ;  /* 0xfffffffe474b7812 */ /* 0x000fe200078ef808 */
[----:B------:R-:W-:Y:S01]  /*217d0*/  IMAD.MOV.U32 R8, RZ, RZ, R72 ;  /* 0x000000ffff087224 */ /* 0x000fe200078e0048 */
[----:B------:R-:W-:Y:S02]  /*217e0*/  LOP3.LUT R67, R70, 0xfffffffe, R7, 0xf8, !PT ;  /* 0xfffffffe46437812 */ /* 0x000fe400078ef807 */
[----:B------:R-:W-:Y:S02]  /*217f0*/  SHF.L.U32 R51, R51, 0x1, RZ ;  /* 0x0000000133337819 */ /* 0x000fe400000006ff */
        /* <DEDUP_REMOVED lines=32> */
.L_x_543:
        /* <DEDUP_REMOVED lines=23> */
.L_x_544:
[----:B------:R-:W-:Y:S01]  /*21b70*/  IMAD.SHL.U32 R3, R54, 0x2, RZ ;  /* 0x0000000236037824 */ /* 0x000fe200078e00ff */
[----:B------:R-:W-:Y:S01]  /*21b80*/  SHF.R.U32.HI R2, RZ, 0x1f, R51 ;  /* 0x0000001fff027819 */ /* 0x000fe20000011633 */
[----:B------:R-:W-:Y:S01]  /*21b90*/  IMAD.SHL.U32 R51, R51, 0x2, RZ ;  /* 0x0000000233337824 */ /* 0x000fe200078e00ff */
[----:B------:R-:W-:Y:S02]  /*21ba0*/  SHF.L.U64.HI R6, R55, 0x1, R6 ;  /* 0x0000000137067819 */ /* 0x000fe40000010206 */
[----:B------:R-:W-:Y:S01]  /*21bb0*/  LOP3.LUT R72, R2, 0xfffffffe, R3, 0xf8, !PT ;  /* 0xfffffffe02487812 */ /* 0x000fe200078ef803 */
[----:B------:R-:W-:Y:S01]  /*21bc0*/  IMAD.SHL.U32 R2, R53, 0x2, RZ ;  /* 0x0000000235027824 */ /* 0x000fe200078e00ff */
[----:B------:R-:W-:Y:S02]  /*21bd0*/  LOP3.LUT R6, R6, 0x1, RZ, 0xc0, !PT ;  /* 0x0000000106067812 */ /* 0x000fe400078ec0ff */
[----:B------:R-:W-:Y:S02]  /*21be0*/  SHF.L.U64.HI R54, R54, 0x1, R57 ;  /* 0x0000000136367819 */ /* 0x000fe40000010239 */
[----:B------:R-:W-:-:S02]  /*21bf0*/  SHF.L.U64.HI R57, R67, 0x1, R4 ;  /* 0x0000000143397819 */ /* 0x000fc40000010204 */
[----:B------:R-:W-:Y:S02]  /*21c00*/  SHF.L.U64.HI R4, R53, 0x1, R56 ;  /* 0x0000000135047819 */ /* 0x000fe40000010238 */
[----:B------:R-:W-:Y:S02]  /*21c10*/  LOP3.LUT R53, R6, 0xfffffffe, R2, 0xf8, !PT ;  /* 0xfffffffe06357812 */ /* 0x000fe400078ef802 */
[----:B------:R-:W-:Y:S02]  /*21c20*/  LOP3.LUT R4, R4, 0x1, RZ, 0xc0, !PT ;  /* 0x0000000104047812 */ /* 0x000fe400078ec0ff */
[C---:B------:R-:W-:Y:S02]  /*21c30*/  ISETP.LE.U32.AND P0, PT, R53.reuse, R49, PT ;  /* 0x000000313500720c */ /* 0x040fe40003f03070 */
[----:B------:R-:W-:Y:S02]  /*21c40*/  ISETP.GT.U32.AND P1, PT, R53, -0x1, PT ;  /* 0xffffffff3500780c */ /* 0x000fe40003f24070 */
[C---:B------:R-:W-:Y:S01]  /*21c50*/  SHF.L.U64.HI R69, R9.reuse, 0x1, R52 ;  /* 0x0000000109457819 */ /* 0x040fe20000010234 */
[----:B------:R-:W-:Y:S01]  /*21c60*/  IMAD.SHL.U32 R9, R9, 0x2, RZ ;  /* 0x0000000209097824 */ /* 0x000fe200078e00ff */
[----:B------:R-:W-:-:S02]  /*21c70*/  ISETP.GT.U32.OR.EX P0, PT, R4, RZ, !P0, P1 ;  /* 0x000000ff0400720c */ /* 0x000fc40004704510 */
[C---:B------:R-:W-:Y:S01]  /*21c80*/  SHF.L.U64.HI R52, R8.reuse, 0x1, R5 ;  /* 0x0000000108347819 */ /* 0x040fe20000010205 */
[----:B------:R-:W-:Y:S01]  /*21c90*/  IMAD.SHL.U32 R5, R67, 0x2, RZ ;  /* 0x0000000243057824 */ /* 0x000fe200078e00ff */
[----:B------:R-:W-:Y:S02]  /*21ca0*/  SHF.L.U32 R8, R8, 0x1, RZ ;  /* 0x0000000108087819 */ /* 0x000fe400000006ff */
[C---:B------:R-:W-:Y:S01]  /*21cb0*/  SHF.L.U64.HI R70, R7.reuse, 0x1, R70 ;  /* 0x0000000107467819 */ /* 0x040fe20000010246 */
[----:B------:R-:W-:Y:S01]  /*21cc0*/  IMAD.SHL.U32 R7, R7, 0x2, RZ ;  /* 0x0000000207077824 */ /* 0x000fe200078e00ff */
[----:B------:R-:W-:Y:S02]  /*21cd0*/  LOP3.LUT R54, R54, 0x1, RZ, 0xc0, !PT ;  /* 0x0000000136367812 */ /* 0x000fe400078ec0ff */
[----:B------:R-:W-:Y:S02]  /*21ce0*/  LOP3.LUT R69, R69, 0x1, RZ, 0xc0, !PT ;  /* 0x0000000145457812 */ /* 0x000fe400078ec0ff */
[----:B------:R-:W-:-:S02]  /*21cf0*/  LOP3.LUT R52, R52, 0x1, RZ, 0xc0, !PT ;  /* 0x0000000134347812 */ /* 0x000fc400078ec0ff */
[----:B------:R-:W-:Y:S02]  /*21d00*/  LOP3.LUT R70, R70, 0x1, RZ, 0xc0, !PT ;  /* 0x0000000146467812 */ /* 0x000fe400078ec0ff */
[----:B------:R-:W-:Y:S02]  /*21d10*/  LOP3.LUT R71, R54, 0xfffffffe, R9, 0xf8, !PT ;  /* 0xfffffffe36477812 */ /* 0x000fe400078ef809 */
[----:B------:R-:W-:Y:S02]  /*21d20*/  LOP3.LUT R2, R69, 0xfffffffe, R8, 0xf8, !PT ;  /* 0xfffffffe45027812 */ /* 0x000fe400078ef808 */
[----:B------:R-:W-:Y:S02]  /*21d30*/  SHF.L.U32 R3, R55, 0x1, RZ ;  /* 0x0000000137037819 */ /* 0x000fe400000006ff */
        /* <DEDUP_REMOVED lines=34> */
.L_x_545:
        /* <DEDUP_REMOVED lines=23> */
.L_x_546:
        /* <DEDUP_REMOVED lines=9> */
[----:B------:R-:W-:-:S02]  /*22160*/  SHF.L.U64.HI R8, R7, 0x1, R8 ;  /* 0x0000000107087819 */ /* 0x000fc40000010208 */
[C---:B------:R-:W-:Y:S01]  /*22170*/  SHF.L.U64.HI R52, R5.reuse, 0x1, R52 ;  /* 0x0000000105347819 */ /* 0x040fe20000010234 */
[----:B------:R-:W-:Y:S01]  /*22180*/  IMAD.SHL.U32 R5, R5, 0x2, RZ ;  /* 0x0000000205057824 */ /* 0x000fe200078e00ff */
[----:B------:R-:W-:Y:S02]  /*22190*/  LOP3.LUT R72, R2, 0xfffffffe, R9, 0xf8, !PT ;  /* 0xfffffffe02487812 */ /* 0x000fe400078ef809 */
[----:B------:R-:W-:Y:S02]  /*221a0*/  SHF.L.U32 R7, R7, 0x1, RZ ;  /* 0x0000000107077819 */ /* 0x000fe400000006ff */
[----:B------:R-:W-:Y:S02]  /*221b0*/  LOP3.LUT R54, R54, 0x1, RZ, 0xc0, !PT ;  /* 0x0000000136367812 */ /* 0x000fe400078ec0ff */
[----:B------:R-:W-:Y:S02]  /*221c0*/  LOP3.LUT R2, R4, 0x1, RZ, 0xc0, !PT ;  /* 0x0000000104027812 */ /* 0x000fe400078ec0ff */
[----:B------:R-:W-:-:S02]  /*221d0*/  ISETP.LE.U32.AND P0, PT, R104, R49, PT ;  /* 0x000000316800720c */ /* 0x000fc40003f03070 */
[----:B------:R-:W-:Y:S02]  /*221e0*/  ISETP.GT.U32.AND P1, PT, R104, -0x1, PT ;  /* 0xffffffff6800780c */ /* 0x000fe40003f24070 */
[----:B------:R-:W-:Y:S02]  /*221f0*/  LOP3.LUT R8, R8, 0x1, RZ, 0xc0, !PT ;  /* 0x0000000108087812 */ /* 0x000fe400078ec0ff */
[----:B------:R-:W-:Y:S02]  /*22200*/  LOP3.LUT R9, R54, 0xfffffffe, R7, 0xf8, !PT ;  /* 0xfffffffe36097812 */ /* 0x000fe400078ef807 */
[----:B------:R-:W-:Y:S01]  /*22210*/  ISETP.GT.U32.OR.EX P0, PT, R2, RZ, !P0, P1 ;  /* 0x000000ff0200720c */ /* 0x000fe20004704510 */
[----:B------:R-:W-:Y:S01]  /*22220*/  IMAD.MOV.U32 R2, RZ, RZ, R72 ;  /* 0x000000ffff027224 */ /* 0x000fe200078e0048 */
[----:B------:R-:W-:Y:S01]  /*22230*/  LOP3.LUT R54, R8, 0xfffffffe, R5, 0xf8, !PT ;  /* 0xfffffffe08367812 */ /* 0x000fe200078ef805 */
[----:B------:R-:W-:Y:S01]  /*22240*/  IMAD.SHL.U32 R5, R56, 0x2, RZ ;  /* 0x0000000238057824 */ /* 0x000fe200078e00ff */
[----:B------:R-:W-:-:S02]  /*22250*/  SHF.L.U64.HI R8, R67, 0x1, R70 ;  /* 0x0000000143087819 */ /* 0x000fc40000010246 */
[----:B------:R-:W-:Y:S02]  /*22260*/  SHF.L.U32 R7, R67, 0x1, RZ ;  /* 0x0000000143077819 */ /* 0x000fe400000006ff */
[----:B------:R-:W-:Y:S02]  /*22270*/  SHF.L.U64.HI R6, R56, 0x1, R57 ;  /* 0x0000000138067819 */ /* 0x000fe40000010239 */
[----:B------:R-:W-:Y:S02]  /*22280*/  LOP3.LUT R52, R52, 0x1, RZ, 0xc0, !PT ;  /* 0x0000000134347812 */ /* 0x000fe400078ec0ff */
[----:B------:R-:W-:Y:S02]  /*22290*/  LOP3.LUT R8, R8, 0x1, RZ, 0xc0, !PT ;  /* 0x0000000108087812 */ /* 0x000fe400078ec0ff */
[----:B------:R-:W-:Y:S02]  /*222a0*/  LOP3.LUT R6, R6, 0x1, RZ, 0xc0, !PT ;  /* 0x0000000106067812 */ /* 0x000fe400078ec0ff */
[----:B------:R-:W-:-:S02]  /*222b0*/  LOP3.LUT R53, R52, 0xfffffffe, R7, 0xf8, !PT ;  /* 0xfffffffe34357812 */ /* 0x000fc400078ef807 */
[----:B------:R-:W-:Y:S02]  /*222c0*/  LOP3.LUT R8, R8, 0xfffffffe, R5, 0xf8, !PT ;  /* 0xfffffffe08087812 */ /* 0x000fe400078ef805 */
[----:B------:R-:W-:Y:S01]  /*222d0*/  LOP3.LUT R7, R6, 0xfffffffe, R3, 0xf8, !PT ;  /* 0xfffffffe06077812 */ /* 0x000fe200078ef803 */
[----:B------:R-:W-:Y:S01]  /*222e0*/  IMAD.MOV.U32 R3, RZ, RZ, R9 ;  /* 0x000000ffff037224 */ /* 0x000fe200078e0009 */
[----:B------:R-:W-:Y:S01]  /*222f0*/  SHF.L.U32 R103, R51, 0x1, RZ ;  /* 0x0000000133677819 */ /* 0x000fe200000006ff */
        /* <DEDUP_REMOVED lines=29> */
.L_x_547:
        /* <DEDUP_REMOVED lines=22> */
.L_x_548:
        /* <DEDUP_REMOVED lines=19> */
[----:B------:R-:W-:-:S03]  /*22760*/  IMAD.MOV.U32 R74, RZ, RZ, RZ ;  /* 0x000000ffff4a7224 */ /* 0x000fc600078e00ff */
[----:B------:R-:W-:Y:S01]  /*22770*/  IADD3 R54, P0, PT, R9, R52, RZ ;  /* 0x0000003409367210 */ /* 0x000fe20007f1e0ff */
[----:B------:R-:W-:Y:S02]  /*22780*/  IMAD.IADD R9, R65, 0x1, R56 ;  /* 0x0000000141097824 */ /* 0x000fe400078e0238 */
[----:B------:R-:W-:Y:S01]  /*22790*/  IMAD.IADD R52, R53, 0x1, R69 ;  /* 0x0000000135347824 */ /* 0x000fe200078e0245 */
[----:B------:R-:W-:Y:S02]  /*227a0*/  IADD3.X R55, PT, PT, RZ, RZ, RZ, P0, !PT ;  /* 0x000000ffff377210 */ /* 0x000fe400007fe4ff */
[----:B------:R-:W-:Y:S02]  /*227b0*/  IADD3 R8, P0, PT, R9, R8, RZ ;  /* 0x0000000809087210 */ /* 0x000fe40007f1e0ff */
[----:B------:R-:W-:Y:S01]  /*227c0*/  MOV R53, RZ ;  /* 0x000000ff00357202 */ /* 0x000fe20000000f00 */
        /* <DEDUP_REMOVED lines=15> */
[----:B------:R-:W-:Y:S01]  /*228c0*/  IMAD.MOV.U32 R9, RZ, RZ, RZ ;  /* 0x000000ffff097224 */ /* 0x000fe200078e00ff */
[----:B------:R-:W-:Y:S01]  /*228d0*/  IADD3 R57, PT, PT, R69, R57, RZ ;  /* 0x0000003945397210 */ /* 0x000fe20007ffe0ff */
        /* <DEDUP_REMOVED lines=24> */
[----:B------:R-:W-:Y:S01]  /*22a60*/  IMAD.X R57, RZ, RZ, RZ, P1 ;  /* 0x000000ffff397224 */ /* 0x000fe200008e06ff */
[----:B------:R-:W-:Y:S01]  /*22a70*/  IADD3 R73, PT, PT, R64, R55, RZ ;  /* 0x0000003740497210 */ /* 0x000fe20007ffe0ff */
[----:B------:R-:W-:-:S04]  /*22a80*/  IMAD.WIDE.U32 R8, R13, R10, R8 ;  /* 0x0000000a0d087225 */ /* 0x000fc800078e0008 */
[----:B------:R-:W-:Y:S01]  /*22a90*/  IMAD.IADD R71, R72, 0x1, R9 ;  /* 0x0000000148477824 */ /* 0x000fe200078e0209 */
[----:B------:R-:W-:Y:S01]  /*22aa0*/  IADD3 R8, P1, PT, R51, R8, RZ ;  /* 0x0000000833087210 */ /* 0x000fe20007f3e0ff */
[----:B------:R-:W-:-:S03]  /*22ab0*/  IMAD.WIDE.U32 R56, R12, R12, R56 ;  /* 0x0000000c0c387225 */ /* 0x000fc600078e0038 */
[----:B------:R-:W-:Y:S01]  /*22ac0*/  IADD3.X R9, PT, PT, RZ, RZ, RZ, P1, !PT ;  /* 0x000000ffff097210 */ /* 0x000fe20000ffe4ff */
[----:B------:R-:W-:Y:S02]  /*22ad0*/  IMAD.IADD R70, R53, 0x1, R67 ;  /* 0x0000000135467824 */ /* 0x000fe400078e0243 */
[----:B------:R-:W-:Y:S02]  /*22ae0*/  IMAD R51, R54, R66, RZ ;  /* 0x0000004236337224 */ /* 0x000fe400078e02ff */
        /* <DEDUP_REMOVED lines=29> */
[----:B------:R-:W-:Y:S02]  /*22cc0*/  IADD3 R70, P0, PT, R55, R70, RZ ;  /* 0x0000004637467210 */ /* 0x000fe40007f1e0ff */
[----:B------:R-:W-:Y:S01]  /*22cd0*/  IADD3.X R55, PT, PT, RZ, RZ, RZ, P1, !PT ;  /* 0x000000ffff377210 */ /* 0x000fe20000ffe4ff */
[----:B------:R-:W-:Y:S01]  /*22ce0*/  IMAD.WIDE.U32 R56, R14, R10, R56 ;  /* 0x0000000a0e387225 */ /* 0x000fe200078e0038 */
[----:B------:R-:W-:Y:S02]  /*22cf0*/  IADD3 R8, P2, PT, R53, R8, RZ ;  /* 0x0000000835087210 */ /* 0x000fe40007f5e0ff */
[----:B------:R-:W-:Y:S01]  /*22d00*/  IADD3.X R71, PT, PT, RZ, RZ, RZ, P0, !PT ;  /* 0x000000ffff477210 */ /* 0x000fe200007fe4ff */
[----:B------:R-:W-:Y:S01]  /*22d10*/  IMAD.MOV.U32 R53, RZ, RZ, RZ ;  /* 0x000000ffff357224 */ /* 0x000fe200078e00ff */
[----:B------:R-:W-:Y:S01]  /*22d20*/  IADD3 R56, P1, PT, R75, R56, RZ ;  /* 0x000000384b387210 */ /* 0x000fe20007f3e0ff */
[----:B------:R-:W-:-:S02]  /*22d30*/  IMAD.IADD R73, R63, 0x1, R9 ;  /* 0x000000013f497824 */ /* 0x000fc400078e0209 */
[----:B------:R-:W-:Y:S02]  /*22d40*/  IMAD.IADD R9, R80, 0x1, R57 ;  /* 0x0000000150097824 */ /* 0x000fe400078e0239 */
        /* <DEDUP_REMOVED lines=18> */
[----:B------:R-:W-:Y:S02]  /*22e70*/  IMAD.IADD R73, R64, 0x1, R9 ;  /* 0x0000000140497824 */ /* 0x000fe400078e0209 */
[----:B------:R-:W-:Y:S02]  /*22e80*/  IMAD.IADD R71, R80, 0x1, R71 ;  /* 0x0000000150477824 */ /* 0x000fe400078e0247 */
[----:B------:R-:W-:Y:S02]  /*22e90*/  IMAD R75, R8, R66, RZ ;  /* 0x00000042084b7224 */ /* 0x000fe400078e02ff */
[----:B------:R-:W-:Y:S02]  /*22ea0*/  IMAD.MOV.U32 R9, RZ, RZ, RZ ;  /* 0x000000ffff097224 */ /* 0x000fe400078e00ff */
[----:B------:R-:W-:Y:S02]  /*22eb0*/  IMAD.IADD R53, R74, 0x1, R53 ;  /* 0x000000014a357824 */ /* 0x000fe400078e0235 */
[----:B------:R-:W-:Y:S01]  /*22ec0*/  IMAD.HI.U32 R84, R75, R42, R8 ;  /* 0x0000002a4b547227 */ /* 0x000fe200078e0008 */
[----:B------:R-:W-:-:S02]  /*22ed0*/  IADD3 R8, P1, PT, R71, R52, RZ ;  /* 0x0000003447087210 */ /* 0x000fc40007f3e0ff */
[----:B------:R-:W-:Y:S01]  /*22ee0*/  IADD3 R52, P0, PT, R53, R82, RZ ;  /* 0x0000005235347210 */ /* 0x000fe20007f1e0ff */
[----:B------:R-:W-:-:S04]  /*22ef0*/  IMAD.WIDE.U32 R54, R14, R11, R54 ;  /* 0x0000000b0e367225 */ /* 0x000fc800078e0036 */
[----:B------:R-:W-:Y:S02]  /*22f00*/  IMAD.X R71, RZ, RZ, RZ, P2 ;  /* 0x000000ffff477224 */ /* 0x000fe400010e06ff */
[----:B------:R-:W-:Y:S02]  /*22f10*/  IMAD.IADD R53, R80, 0x1, R55 ;  /* 0x0000000150357824 */ /* 0x000fe400078e0237 */
[----:B------:R-:W-:Y:S02]  /*22f20*/  HFMA2 R55, -RZ, RZ, 0, 0 ;  /* 0x00000000ff377431 */ /* 0x000fe400000001ff */
        /* <DEDUP_REMOVED lines=38> */
[----:B------:R-:W-:Y:S01]  /*23190*/  IADD3 R52, PT, PT, R74, R53, RZ ;  /* 0x000000354a347210 */ /* 0x000fe20007ffe0ff */
[----:B------:R-:W-:Y:S01]  /*231a0*/  IMAD.IADD R87, R63, 0x1, R57 ;  /* 0x000000013f577824 */ /* 0x000fe200078e0239 */
[----:B------:R-:W-:Y:S01]  /*231b0*/  IADD3.X R73, PT, PT, RZ, RZ, RZ, P1, !PT ;  /* 0x000000ffff497210 */ /* 0x000fe20000ffe4ff */
[----:B------:R-:W-:-:S02]  /*231c0*/  IMAD.X R57, RZ, RZ, RZ, P4 ;  /* 0x000000ffff397224 */ /* 0x000fc400020e06ff */
[----:B------:R-:W-:Y:S01]  /*231d0*/  IMAD.X R9, RZ, RZ, RZ, P0 ;  /* 0x000000ffff097224 */ /* 0x000fe200000e06ff */
[----:B------:R-:W-:Y:S01]  /*231e0*/  IADD3 R52, P0, PT, R52, R99, RZ ;  /* 0x0000006334347210 */ /* 0x000fe20007f1e0ff */
[----:B------:R-:W-:-:S04]  /*231f0*/  IMAD.WIDE.U32 R70, R15, R11, R70 ;  /* 0x0000000b0f467225 */ /* 0x000fc800078e0046 */
[----:B------:R-:W-:Y:S01]  /*23200*/  IMAD.WIDE.U32 R54, R77, R46, R54 ;  /* 0x0000002e4d367225 */ /* 0x000fe200078e0036 */
[----:B------:R-:W-:-:S03]  /*23210*/  IADD3 R53, PT, PT, R67, R71, RZ ;  /* 0x0000004743357210 */ /* 0x000fc60007ffe0ff */
        /* <DEDUP_REMOVED lines=43> */
[----:B------:R-:W-:-:S03]  /*234d0*/  IMAD.WIDE.U32 R54, R75, R44, R54 ;  /* 0x0000002c4b367225 */ /* 0x000fc600078e0036 */
[----:B------:R-:W-:Y:S01]  /*234e0*/  IADD3 R72, P1, PT, R71, R72, RZ ;  /* 0x0000004847487210 */ /* 0x000fe20007f3e0ff */
[----:B------:R-:W-:-:S04]  /*234f0*/  IMAD.WIDE.U32 R8, R16, R11, R8 ;  /* 0x0000000b10087225 */ /* 0x000fc800078e0008 */
[----:B------:R-:W-:Y:S02]  /*23500*/  IMAD.X R57, RZ, RZ, RZ, P0 ;  /* 0x000000ffff397224 */ /* 0x000fe400000e06ff */
[----:B------:R-:W-:Y:S02]  /*23510*/  IMAD.IADD R53, R65, 0x1, R84 ;  /* 0x0000000141357824 */ /* 0x000fe400078e0254 */
[----:B------:R-:W-:Y:S02]  /*23520*/  IMAD.IADD R87, R63, 0x1, R55 ;  /* 0x000000013f577824 */ /* 0x000fe400078e0237 */
[----:B------:R-:W-:Y:S01]  /*23530*/  IMAD.X R71, RZ, RZ, RZ, P2 ;  /* 0x000000ffff477224 */ /* 0x000fe200010e06ff */
[----:B------:R-:W-:Y:S01]  /*23540*/  IADD3 R54, P0, PT, R53, R54, RZ ;  /* 0x0000003635367210 */ /* 0x000fe20007f1e0ff */
[----:B------:R-:W-:Y:S02]  /*23550*/  IMAD.IADD R55, R74, 0x1, R9 ;  /* 0x000000014a377824 */ /* 0x000fe400078e0209 */
[----:B------:R-:W-:-:S02]  /*23560*/  HFMA2 R9, -RZ, RZ, 0, 0 ;  /* 0x00000000ff097431 */ /* 0x000fc400000001ff */
[----:B------:R-:W-:Y:S01]  /*23570*/  IMAD.WIDE.U32 R56, R15, R13, R56 ;  /* 0x0000000d0f387225 */ /* 0x000fe200078e0038 */
[----:B------:R-:W-:-:S03]  /*23580*/  IADD3.X R53, PT, PT, RZ, RZ, RZ, P3, !PT ;  /* 0x000000ffff357210 */ /* 0x000fc60001ffe4ff */
[----:B------:R-:W-:Y:S01]  /*23590*/  IMAD.WIDE.U32 R70, R15, R14, R70 ;  /* 0x0000000e0f467225 */ /* 0x000fe200078e0046 */
[----:B------:R-:W-:-:S03]  /*235a0*/  IADD3 R56, P3, PT, R55, R56, RZ ;  /* 0x0000003837387210 */ /* 0x000fc60007f7e0ff */
[----:B------:R-:W-:Y:S02]  /*235b0*/  IMAD.X R73, RZ, RZ, RZ, P1 ;  /* 0x000000ffff497224 */ /* 0x000fe400008e06ff */
[C---:B------:R-:W-:Y:S02]  /*235c0*/  IMAD.IADD R57, R67.reuse, 0x1, R57 ;  /* 0x0000000143397824 */ /* 0x040fe400078e0239 */
[----:B------:R-:W-:Y:S02]  /*235d0*/  IMAD.IADD R71, R67, 0x1, R71 ;  /* 0x0000000143477824 */ /* 0x000fe400078e0247 */
[----:B------:R-:W-:Y:S01]  /*235e0*/  IMAD.WIDE.U32 R72, R17, R13, R72 ;  /* 0x0000000d11487225 */ /* 0x000fe200078e0048 */
[----:B------:R-:W-:-:S03]  /*235f0*/  IADD3 R70, P2, PT, R57, R70, RZ ;  /* 0x0000004639467210 */ /* 0x000fc60007f5e0ff */
        /* <DEDUP_REMOVED lines=8> */
[----:B------:R-:W-:Y:S01]  /*23680*/  IMAD.WIDE.U32 R56, R16, R12, R56 ;  /* 0x0000000c10387225 */ /* 0x000fe200078e0038 */
[----:B------:R-:W-:-:S02]  /*23690*/  IADD3 R52, P4, PT, R97, R52, RZ ;  /* 0x0000003461347210 */ /* 0x000fc40007f9e0ff */
[----:B------:R-:W-:Y:S01]  /*236a0*/  IADD3 R99, PT, PT, R60, R53, RZ ;  /* 0x000000353c637210 */ /* 0x000fe20007ffe0ff */
        /* <DEDUP_REMOVED lines=15> */
[----:B------:R-:W-:-:S04]  /*237a0*/  IMAD.WIDE.U32 R56, R17, R11, R56 ;  /* 0x0000000b11387225 */ /* 0x000fc800078e0038 */
[----:B------:R-:W-:Y:S02]  /*237b0*/  IMAD.X R73, RZ, RZ, RZ, P1 ;  /* 0x000000ffff497224 */ /* 0x000fe400008e06ff */
[----:B------:R-:W-:Y:S01]  /*237c0*/  IMAD.X R11, RZ, RZ, RZ, P0 ;  /* 0x000000ffff0b7224 */ /* 0x000fe200000e06ff */
[----:B------:R-:W-:Y:S01]  /*237d0*/  IADD3 R56, P0, PT, R9, R56, RZ ;  /* 0x0000003809387210 */ /* 0x000fe20007f1e0ff */
[----:B------:R-:W-:Y:S01]  /*237e0*/  IMAD.IADD R71, R67, 0x1, R71 ;  /* 0x0000000143477824 */ /* 0x000fe200078e0247 */
[----:B------:R-:W-:Y:S01]  /*237f0*/  IADD3.X R9, PT, PT, RZ, RZ, RZ, P2, !PT ;  /* 0x000000ffff097210 */ /* 0x000fe200017fe4ff */
[----:B------:R-:W-:-:S04]  /*23800*/  IMAD.WIDE.U32 R72, R16, R14, R72 ;  /* 0x0000000e10487225 */ /* 0x000fc800078e0048 */
[----:B------:R-:W-:Y:S01]  /*23810*/  IMAD R78, R54, R66, RZ ;  /* 0x00000042364e7224 */ /* 0x000fe200078e02ff */
[----:B------:R-:W-:Y:S01]  /*23820*/  IADD3 R72, P3, PT, R71, R72, RZ ;  /* 0x0000004847487210 */ /* 0x000fe20007f7e0ff */
[----:B------:R-:W-:Y:S02]  /*23830*/  IMAD.MOV.U32 R55, RZ, RZ, RZ ;  /* 0x000000ffff377224 */ /* 0x000fe400078e00ff */
[----:B------:R-:W-:Y:S02]  /*23840*/  IMAD.IADD R97, R61, 0x1, R53 ;  /* 0x000000013d617824 */ /* 0x000fe400078e0235 */
[----:B------:R-:W-:Y:S01]  /*23850*/  IMAD.HI.U32 R80, R78, R42, R54 ;  /* 0x0000002a4e507227 */ /* 0x000fe200078e0036 */
[----:B------:R-:W-:-:S03]  /*23860*/  IADD3 R54, PT, PT, R74, R73, RZ ;  /* 0x000000494a367210 */ /* 0x000fc60007ffe0ff */
        /* <DEDUP_REMOVED lines=31> */
[----:B------:R-:W-:Y:S01]  /*23a60*/  IMAD.WIDE.U32 R56, R77, R49, R56 ;  /* 0x000000314d387225 */ /* 0x000fe200078e0038 */
[----:B------:R-:W-:-:S03]  /*23a70*/  IADD3 R11, PT, PT, R69, R11, RZ ;  /* 0x0000000b450b7210 */ /* 0x000fc60007ffe0ff */
        /* <DEDUP_REMOVED lines=19> */
[----:B------:R-:W-:Y:S01]  /*23bb0*/  IMAD R56, R52, R66, RZ ;  /* 0x0000004234387224 */ /* 0x000fe200078e02ff */
[----:B------:R-:W-:Y:S01]  /*23bc0*/  IADD3 R54, PT, PT, R74, R55, RZ ;  /* 0x000000374a367210 */ /* 0x000fe20007ffe0ff */
[----:B------:R-:W-:Y:S02]  /*23bd0*/  IMAD.MOV.U32 R53, RZ, RZ, RZ ;  /* 0x000000ffff357224 */ /* 0x000fe400078e00ff */
[----:B------:R-:W-:Y:S01]  /*23be0*/  IMAD.X R11, RZ, RZ, RZ, P4 ;  /* 0x000000ffff0b7224 */ /* 0x000fe200020e06ff */
[----:B------:R-:W-:Y:S01]  /*23bf0*/  IADD3 R54, P1, PT, R54, R87, RZ ;  /* 0x0000005736367210 */ /* 0x000fe20007f3e0ff */
[----:B------:R-:W-:-:S03]  /*23c00*/  IMAD.WIDE.U32 R8, R75, R46, R8 ;  /* 0x0000002e4b087225 */ /* 0x000fc600078e0008 */
[----:B------:R-:W-:Y:S01]  /*23c10*/  IADD3.X R55, PT, PT, RZ, RZ, RZ, P1, !PT ;  /* 0x000000ffff377210 */ /* 0x000fe20000ffe4ff */
[----:B------:R-:W-:Y:S01]  /*23c20*/  IMAD.WIDE.U32 R72, R17, R13, R72 ;  /* 0x0000000d11487225 */ /* 0x000fe200078e0048 */
[----:B------:R-:W-:-:S03]  /*23c30*/  IADD3 R8, P3, PT, R67, R8, RZ ;  /* 0x0000000843087210 */ /* 0x000fc60007f7e0ff */
[----:B------:R-:W-:Y:S01]  /*23c40*/  IMAD.HI.U32 R80, R56, R42, R52 ;  /* 0x0000002a38507227 */ /* 0x000fe200078e0034 */
[----:B------:R-:W-:-:S03]  /*23c50*/  IADD3.X R53, PT, PT, RZ, RZ, RZ, P2, !PT ;  /* 0x000000ffff357210 */ /* 0x000fc600017fe4ff */
        /* <DEDUP_REMOVED lines=9> */
[----:B------:R-:W-:Y:S01]  /*23cf0*/  IADD3.X R9, PT, PT, RZ, RZ, RZ, P3, !PT ;  /* 0x000000ffff097210 */ /* 0x000fe20001ffe4ff */
[----:B------:R-:W-:-:S02]  /*23d00*/  IMAD.IADD R11, R59, 0x1, R11 ;  /* 0x000000013b0b7824 */ /* 0x000fc400078e020b */
        /* <DEDUP_REMOVED lines=11> */
[----:B------:R-:W-:-:S04]  /*23dc0*/  IMAD.WIDE.U32 R12, R17, R14, R12 ;  /* 0x0000000e110c7225 */ /* 0x000fc800078e000c */
[----:B------:R-:W-:Y:S01]  /*23dd0*/  IMAD.WIDE.U32 R52, R51, R49, R52 ;  /* 0x0000003133347225 */ /* 0x000fe200078e0034 */
[----:B------:R-:W-:Y:S02]  /*23de0*/  IADD3.X R51, PT, PT, RZ, RZ, RZ, P2, !PT ;  /* 0x000000ffff337210 */ /* 0x000fe400017fe4ff */
[C---:B------:R-:W-:Y:S01]  /*23df0*/  IADD3 R13, PT, PT, R69.reuse, R13, RZ ;  /* 0x0000000d450d7210 */ /* 0x040fe20007ffe0ff */
[----:B------:R-:W-:Y:S02]  /*23e00*/  IMAD.IADD R11, R60, 0x1, R11 ;  /* 0x000000013c0b7824 */ /* 0x000fe400078e020b */
        /* <DEDUP_REMOVED lines=11> */
[----:B------:R-:W-:Y:S01]  /*23ec0*/  IMAD.IADD R13, R65, 0x1, R80 ;  /* 0x00000001410d7824 */ /* 0x000fe200078e0250 */
[----:B------:R-:W-:Y:S01]  /*23ed0*/  IADD3.X R11, PT, PT, RZ, RZ, RZ, P4, !PT ;  /* 0x000000ffff0b7210 */ /* 0x000fe200027fe4ff */
[----:B------:R-:W-:Y:S01]  /*23ee0*/  IMAD.WIDE.U32 R8, R78, R44, R8 ;  /* 0x0000002c4e087225 */ /* 0x000fe200078e0008 */
[----:B------:R-:W-:Y:S02]  /*23ef0*/  IADD3 R52, P0, PT, R52, R67, RZ ;  /* 0x0000004334347210 */ /* 0x000fe40007f1e0ff */
[----:B------:R-:W-:Y:S01]  /*23f00*/  IADD3 R51, P3, PT, R51, R14, RZ ;  /* 0x0000000e33337210 */ /* 0x000fe20007f7e0ff */
[----:B------:R-:W-:Y:S02]  /*23f10*/  IMAD.IADD R9, R63, 0x1, R9 ;  /* 0x000000013f097824 */ /* 0x000fe400078e0209 */
[----:B------:R-:W-:Y:S01]  /*23f20*/  IMAD.X R72, RZ, RZ, RZ, P0 ;  /* 0x000000ffff487224 */ /* 0x000fe200000e06ff */
        /* <DEDUP_REMOVED lines=9> */
[----:B------:R-:W-:-:S03]  /*23fc0*/  IADD3 R14, P2, PT, R74, R71, RZ ;  /* 0x000000474a0e7210 */ /* 0x000fc60007f5e0ff */
[----:B------:R-:W-:Y:S02]  /*23fd0*/  IMAD.IADD R11, R61, 0x1, R11 ;  /* 0x000000013d0b7824 */ /* 0x000fe400078e020b */
        /* <DEDUP_REMOVED lines=18> */
[----:B------:R-:W-:Y:S01]  /*24100*/  IMAD R51, R8, R66, RZ ;  /* 0x0000004208337224 */ /* 0x000fe200078e02ff */
[----:B------:R-:W-:Y:S01]  /*24110*/  MOV R9, RZ ;  /* 0x000000ff00097202 */ /* 0x000fe20000000f00 */
[----:B------:R-:W-:Y:S01]  /*24120*/  IMAD.WIDE.U32 R12, R82, R47, R12 ;  /* 0x0000002f520c7225 */ /* 0x000fe200078e000c */
[----:B------:R-:W-:-:S03]  /*24130*/  IADD3 R70, P4, PT, R70, R15, RZ ;  /* 0x0000000f46467210 */ /* 0x000fc60007f9e0ff */
        /* <DEDUP_REMOVED lines=54> */
[----:B------:R-:W-:Y:S01]  /*244a0*/  MOV R74, R8 ;  /* 0x00000008004a7202 */ /* 0x000fe20000000f00 */
[----:B------:R-:W-:Y:S01]  /*244b0*/  IMAD.WIDE.U32 R70, R78, R48, R54 ;  /* 0x000000304e467225 */ /* 0x000fe200078e0036 */
[----:B------:R-:W-:-:S03]  /*244c0*/  IADD3 R55, P2, PT, R14, R73, RZ ;  /* 0x000000490e377210 */ /* 0x000fc60007f5e0ff */
[----:B------:R-:W-:Y:S01]  /*244d0*/  IMAD.IADD R67, R63, 0x1, R9 ;  /* 0x000000013f437824 */ /* 0x000fe200078e0209 */
[----:B------:R-:W-:Y:S01]  /*244e0*/  IADD3 R14, PT, PT, R59, R71, RZ ;  /* 0x000000473b0e7210 */ /* 0x000fe20007ffe0ff */
[----:B------:R-:W-:Y:S02]  /*244f0*/  IMAD.IADD R53, R61, 0x1, R53 ;  /* 0x000000013d357824 */ /* 0x000fe400078e0235 */
[----:B------:R-:W-:Y:S01]  /*24500*/  IMAD.X R57, RZ, RZ, RZ, P4 ;  /* 0x000000ffff397224 */ /* 0x000fe200020e06ff */
[----:B------:R-:W-:Y:S02]  /*24510*/  IADD3 R54, P5, PT, R67, R52, RZ ;  /* 0x0000003443367210 */ /* 0x000fe40007fbe0ff */
[----:B------:R-:W-:Y:S01]  /*24520*/  IADD3 R52, P6, PT, R53, R70, RZ ;  /* 0x0000004635347210 */ /* 0x000fe20007fde0ff */
[----:B------:R-:W-:Y:S01]  /*24530*/  IMAD.IADD R70, R69, 0x1, R15 ;  /* 0x0000000145467824 */ /* 0x000fe200078e020f */
[----:B------:R-:W-:Y:S01]  /*24540*/  IADD3 R14, P4, PT, R14, R55, RZ ;  /* 0x000000370e0e7210 */ /* 0x000fe20007f9e0ff */
[----:B------:R-:W-:Y:S01]  /*24550*/  IMAD.X R55, RZ, RZ, RZ, P5 ;  /* 0x000000ffff377224 */ /* 0x000fe200028e06ff */
        /* <DEDUP_REMOVED lines=10> */
[----:B------:R-:W-:-:S03]  /*24600*/  IMAD.X R57, RZ, RZ, RZ, P2 ;  /* 0x000000ffff397224 */ /* 0x000fc600010e06ff */
        /* <DEDUP_REMOVED lines=9> */
[----:B------:R-:W-:Y:S01]  /*246a0*/  IMAD.WIDE.U32 R52, R56, R48, R52 ;  /* 0x0000003038347225 */ /* 0x000fe200078e0034 */
[----:B------:R-:W-:Y:S02]  /*246b0*/  IADD3 R70, P2, PT, R70, R57, RZ ;  /* 0x0000003946467210 */ /* 0x000fe40007f5e0ff */
[----:B------:R-:W-:Y:S01]  /*246c0*/  IADD3.X R57, PT, PT, RZ, RZ, RZ, P0, !PT ;  /* 0x000000ffff397210 */ /* 0x000fe200007fe4ff */
[----:B------:R-:W-:Y:S02]  /*246d0*/  IMAD.IADD R53, R59, 0x1, R53 ;  /* 0x000000013b357824 */ /* 0x000fe400078e0235 */
[----:B------:R-:W-:Y:S01]  /*246e0*/  IMAD.WIDE.U32 R16, R17, R17, R14 ;  /* 0x0000001111107225 */ /* 0x000fe200078e000e */
[----:B------:R-:W-:-:S03]  /*246f0*/  IADD3 R14, P6, PT, R73, R52, RZ ;  /* 0x00000034490e7210 */ /* 0x000fc60007fde0ff */
[----:B------:R-:W-:Y:S01]  /*24700*/  IMAD.X R15, RZ, RZ, RZ, P1 ;  /* 0x000000ffff0f7224 */ /* 0x000fe200008e06ff */
[----:B------:R-:W-:Y:S01]  /*24710*/  IADD3 R52, P1, PT, R53, R70, RZ ;  /* 0x0000004635347210 */ /* 0x000fe20007f3e0ff */
[----:B------:R-:W-:Y:S02]  /*24720*/  IMAD.X R75, RZ, RZ, RZ, P2 ;  /* 0x000000ffff4b7224 */ /* 0x000fe400010e06ff */
        /* <DEDUP_REMOVED lines=16> */
[----:B------:R-:W-:-:S03]  /*24830*/  IADD3 R16, P4, PT, R16, R57, RZ ;  /* 0x0000003910107210 */ /* 0x000fc60007f9e0ff */
[----:B------:R-:W-:Y:S01]  /*24840*/  IMAD.X R57, RZ, RZ, RZ, P6 ;  /* 0x000000ffff397224 */ /* 0x000fe200030e06ff */
[----:B------:R-:W-:Y:S02]  /*24850*/  IADD3 R75, P6, PT, R75, R16, RZ ;  /* 0x000000104b4b7210 */ /* 0x000fe40007fde0ff */
[----:B------:R-:W-:Y:S01]  /*24860*/  IADD3 R16, PT, PT, R50, R53, RZ ;  /* 0x0000003532107210 */ /* 0x000fe20007ffe0ff */
[----:B------:R-:W-:Y:S01]  /*24870*/  IMAD.WIDE.U32 R52, R51, R48, R56 ;  /* 0x0000003033347225 */ /* 0x000fe200078e0038 */
[----:B------:R-:W-:Y:S02]  /*24880*/  IADD3.X R56, PT, PT, RZ, RZ, RZ, P5, !PT ;  /* 0x000000ffff387210 */ /* 0x000fe40002ffe4ff */
[----:B------:R-:W-:Y:S01]  /*24890*/  IADD3 R16, P2, PT, R16, R75, RZ ;  /* 0x0000004b10107210 */ /* 0x000fe20007f5e0ff */
[----:B------:R-:W-:Y:S01]  /*248a0*/  IMAD.IADD R77, R59, 0x1, R53 ;  /* 0x000000013b4d7824 */ /* 0x000fe200078e0235 */
[----:B------:R-:W-:Y:S01]  /*248b0*/  IADD3 R56, PT, PT, R56, R69, R17 ;  /* 0x0000004538387210 */ /* 0x000fe20007ffe011 */
[----:B------:R-:W-:Y:S01]  /*248c0*/  IMAD.X R69, RZ, RZ, RZ, P1 ;  /* 0x000000ffff457224 */ /* 0x000fe200008e06ff */
[----:B------:R-:W-:Y:S01]  /*248d0*/  IADD3.X R57, PT, PT, RZ, RZ, RZ, P3, !PT ;  /* 0x000000ffff397210 */ /* 0x000fe20001ffe4ff */
[----:B------:R-:W-:Y:S01]  /*248e0*/  IMAD.MOV.U32 R70, RZ, RZ, R52 ;  /* 0x000000ffff467224 */ /* 0x000fe200078e0034 */
        /* <DEDUP_REMOVED lines=9> */
[----:B------:R-:W-:Y:S02]  /*24980*/  IMAD.IADD R78, R50, 0x1, R17 ;  /* 0x00000001324e7824 */ /* 0x000fe400078e0211 */
        /* <DEDUP_REMOVED lines=34> */
.L_x_549:
        /* <DEDUP_REMOVED lines=22> */
.L_x_550:
        /* <DEDUP_REMOVED lines=29> */
[----:B------:R-:W-:Y:S02]  /*24ee0*/  LOP3.LUT R13, R13, 0xfffffffe, R12, 0xf8, !PT ;  /* 0xfffffffe0d0d7812 */ /* 0x000fe400078ef80c */
[----:B------:R-:W-:Y:S01]  /*24ef0*/  LOP3.LUT R12, R11, 0xfffffffe, R10, 0xf8, !PT ;  /* 0xfffffffe0b0c7812 */ /* 0x000fe200078ef80a */
[----:B------:R-:W-:Y:S01]  /*24f00*/  IMAD.MOV.U32 R10, RZ, RZ, R8 ;  /* 0x000000ffff0a7224 */ /* 0x000fe200078e0008 */
        /* <DEDUP_REMOVED lines=27> */
.L_x_551:
        /* <DEDUP_REMOVED lines=22> */
.L_x_552:
        /* <DEDUP_REMOVED lines=47> */
.L_x_553:
        /* <DEDUP_REMOVED lines=22> */
.L_x_554:
[----:B------:R-:W-:-:S04]  /*25670*/  IMAD.WIDE.U32 R52, R98, R98, RZ ;  /* 0x0000006262347225 */ /* 0x000fc800078e00ff */
[----:B------:R-:W-:Y:S01]  /*25680*/  HFMA2 R87, -RZ, RZ, 0, 0 ;  /* 0x00000000ff577431 */ /* 0x000fe200000001ff */
[----:B------:R-:W-:Y:S01]  /*25690*/  MOV R15, RZ ;  /* 0x000000ff000f7202 */ /* 0x000fe20000000f00 */
[----:B------:R-:W-:Y:S02]  /*256a0*/  HFMA2 R51, -RZ, RZ, 0, 0 ;  /* 0x00000000ff337431 */ /* 0x000fe400000001ff */
[----:B------:R-:W-:Y:S01]  /*256b0*/  IMAD.MOV.U32 R10, RZ, RZ, R53 ;  /* 0x000000ffff0a7224 */ /* 0x000fe200078e0035 */
[C---:B------:R-:W-:Y:S01]  /*256c0*/  LOP3.LUT R16, R52.reuse, 0xfffffffd, RZ, 0xc0, !PT ;  /* 0xfffffffd34107812 */ /* 0x040fe200078ec0ff */
        /* <DEDUP_REMOVED lines=13> */
[----:B------:R-:W-:Y:S02]  /*257a0*/  IMAD.IADD R11, R65, 0x1, R16 ;  /* 0x00000001410b7824 */ /* 0x000fe400078e0210 */
[----:B------:R-:W-:Y:S02]  /*257b0*/  IMAD.X R53, RZ, RZ, RZ, P0 ;  /* 0x000000ffff357224 */ /* 0x000fe400000e06ff */
[----:B------:R-:W-:Y:S01]  /*257c0*/  IMAD.MOV.U32 R15, RZ, RZ, RZ ;  /* 0x000000ffff0f7224 */ /* 0x000fe200078e00ff */
[----:B------:R-:W-:Y:S01]  /*257d0*/  IADD3 R10, P0, PT, R11, R10, RZ ;  /* 0x0000000a0b0a7210 */ /* 0x000fe20007f1e0ff */
[----:B------:R-:W-:-:S04]  /*257e0*/  IMAD.WIDE.U32 R52, R9, R9, R52 ;  /* 0x0000000909347225 */ /* 0x000fc800078e0034 */
[----:B------:R-:W-:Y:S01]  /*257f0*/  IMAD.X R11, RZ, RZ, RZ, P0 ;  /* 0x000000ffff0b7224 */ /* 0x000fe200000e06ff */
[----:B------:R-:W-:Y:S01]  /*25800*/  IADD3 R17, PT, PT, R87, R53, RZ ;  /* 0x0000003557117210 */ /* 0x000fe20007ffe0ff */
[----:B------:R-:W-:-:S04]  /*25810*/  IMAD.WIDE.U32 R14, R98, R97, R14 ;  /* 0x00000061620e7225 */ /* 0x000fc800078e000e */
[----:B------:R-:W-:Y:S01]  /*25820*/  IMAD.WIDE.U32 R10, R80, R43, R10 ;  /* 0x0000002b500a7225 */ /* 0x000fe200078e000a */
[----:B------:R-:W-:-:S03]  /*25830*/  IADD3 R16, P0, PT, R17, R14, RZ ;  /* 0x0000000e11107210 */ /* 0x000fc60007f1e0ff */
[----:B------:R-:W-:Y:S01]  /*25840*/  IMAD.MOV.U32 R53, RZ, RZ, RZ ;  /* 0x000000ffff357224 */ /* 0x000fe200078e00ff */
[----:B------:R-:W-:Y:S01]  /*25850*/  IADD3.X R17, PT, PT, RZ, RZ, RZ, P0, !PT ;  /* 0x000000ffff117210 */ /* 0x000fe200007fe4ff */
[----:B------:R-:W-:Y:S02]  /*25860*/  IMAD.IADD R11, R64, 0x1, R11 ;  /* 0x00000001400b7824 */ /* 0x000fe400078e020b */
[----:B------:R-:W-:-:S04]  /*25870*/  IMAD.WIDE.U32 R52, R98, R75, R52 ;  /* 0x0000004b62347225 */ /* 0x000fc800078e0034 */
[----:B------:R-:W-:Y:S01]  /*25880*/  IMAD.IADD R14, R15, 0x1, R8 ;  /* 0x000000010f0e7824 */ /* 0x000fe200078e0208 */
[----:B------:R-:W-:Y:S01]  /*25890*/  IADD3 R52, P0, PT, R11, R52, RZ ;  /* 0x000000340b347210 */ /* 0x000fe20007f1e0ff */
[----:B------:R-:W-:Y:S01]  /*258a0*/  IMAD R77, R10, R66, RZ ;  /* 0x000000420a4d7224 */ /* 0x000fe200078e02ff */
[----:B------:R-:W-:Y:S01]  /*258b0*/  IADD3 R15, PT, PT, R51, R53, RZ ;  /* 0x00000035330f7210 */ /* 0x000fe20007ffe0ff */
[----:B------:R-:W-:Y:S01]  /*258c0*/  IMAD.WIDE.U32 R16, R9, R75, R16 ;  /* 0x0000004b09107225 */ /* 0x000fe200078e0010 */
[----:B------:R-:W-:-:S03]  /*258d0*/  IADD3.X R53, PT, PT, RZ, RZ, RZ, P0, !PT ;  /* 0x000000ffff357210 */ /* 0x000fc600007fe4ff */
[----:B------:R-:W-:Y:S02]  /*258e0*/  IMAD.MOV.U32 R11, RZ, RZ, RZ ;  /* 0x000000ffff0b7224 */ /* 0x000fe400078e00ff */
[----:B------:R-:W-:-:S04]  /*258f0*/  IMAD.WIDE.U32 R52, R80, R44, R52 ;  /* 0x0000002c50347225 */ /* 0x000fc800078e0034 */
[----:B------:R-:W-:Y:S01]  /*25900*/  IMAD.HI.U32 R12, R77, R42, R10 ;  /* 0x0000002a4d0c7227 */ /* 0x000fe200078e000a */
[----:B------:R-:W-:-:S03]  /*25910*/  IADD3 R10, P1, PT, R15, R16, RZ ;  /* 0x000000100f0a7210 */ /* 0x000fc60007f3e0ff */
[----:B------:R-:W-:Y:S02]  /*25920*/  IMAD.MOV.U32 R15, RZ, RZ, RZ ;  /* 0x000000ffff0f7224 */ /* 0x000fe400078e00ff */
[----:B------:R-:W-:Y:S01]  /*25930*/  IMAD.IADD R11, R51, 0x1, R17 ;  /* 0x00000001330b7824 */ /* 0x000fe200078e0211 */
[----:B------:R-:W-:Y:S01]  /*25940*/  IADD3 R17, PT, PT, R65, R12, RZ ;  /* 0x0000000c41117210 */ /* 0x000fe20007ffe0ff */
[----:B------:R-:W-:-:S04]  /*25950*/  IMAD.WIDE.U32 R14, R98, R94, R14 ;  /* 0x0000005e620e7225 */ /* 0x000fc800078e000e */
[----:B------:R-:W-:Y:S01]  /*25960*/  IMAD.MOV.U32 R73, RZ, RZ, RZ ;  /* 0x000000ffff497224 */ /* 0x000fe200078e00ff */
[----:B------:R-:W-:Y:S01]  /*25970*/  IADD3 R16, P0, PT, R11, R14, RZ ;  /* 0x0000000e0b107210 */ /* 0x000fe20007f1e0ff */
        /* <DEDUP_REMOVED lines=10> */
[----:B------:R-:W-:Y:S02]  /*25a20*/  IMAD.MOV.U32 R11, RZ, RZ, RZ ;  /* 0x000000ffff0b7224 */ /* 0x000fe400078e00ff */
        /* <DEDUP_REMOVED lines=122> */
[----:B------:R-:W-:Y:S01]  /*261d0*/  IMAD.X R15, RZ, RZ, RZ, P3 ;  /* 0x000000ffff0f7224 */ /* 0x000fe200018e06ff */
[----:B------:R-:W-:Y:S01]  /*261e0*/  IADD3 R16, PT, PT, R10, R17, RZ ;  /* 0x000000110a107210 */ /* 0x000fe20007ffe0ff */
[----:B------:R-:W-:Y:S02]  /*261f0*/  IMAD.IADD R71, R63, 0x1, R53 ;  /* 0x000000013f477824 */ /* 0x000fe400078e0235 */
        /* <DEDUP_REMOVED lines=163> */
[----:B------:R-:W-:Y:S01]  /*26c30*/  IMAD.IADD R70, R10, 0x1, R71 ;  /* 0x000000010a467824 */ /* 0x000fe200078e0247 */
[----:B------:R-:W-:Y:S01]  /*26c40*/  IADD3.X R57, PT, PT, RZ, RZ, RZ, P6, !PT ;  /* 0x000000ffff397210 */ /* 0x000fe200037fe4ff */
[----:B------:R-:W-:-:S02]  /*26c50*/  IMAD R77, R14, R66, RZ ;  /* 0x000000420e4d7224 */ /* 0x000fc400078e02ff */
        /* <DEDUP_REMOVED lines=9> */
[----:B------:R-:W-:Y:S01]  /*26cf0*/  IMAD.X R101, RZ, RZ, RZ, P1 ;  /* 0x000000ffff657224 */ /* 0x000fe200008e06ff */
[----:B------:R-:W-:Y:S01]  /*26d00*/  IADD3 R14, P4, PT, R53, R16, RZ ;  /* 0x00000010350e7210 */ /* 0x000fe20007f9e0ff */
[----:B------:R-:W-:Y:S01]  /*26d10*/  IMAD.WIDE.U32 R56, R67, R72, R56 ;  /* 0x0000004843387225 */ /* 0x000fe200078e0038 */
[----:B------:R-:W-:Y:S02]  /*26d20*/  IADD3.X R53, PT, PT, RZ, RZ, RZ, P0, !PT ;  /* 0x000000ffff357210 */ /* 0x000fe400007fe4ff */
[----:B------:R-:W-:Y:S01]  /*26d30*/  IADD3 R101, P0, PT, R101, R54, RZ ;  /* 0x0000003665657210 */ /* 0x000fe20007f1e0ff */
        /* <DEDUP_REMOVED lines=31> */
[----:B------:R-:W-:Y:S01]  /*26f30*/  IADD3 R70, P4, PT, R70, R101, RZ ;  /* 0x0000006546467210 */ /* 0x000fe20007f9e0ff */
[----:B------:R-:W-:Y:S01]  /*26f40*/  IMAD.IADD R11, R65, 0x1, R84 ;  /* 0x00000001410b7824 */ /* 0x000fe200078e0254 */
[----:B------:R-:W-:Y:S01]  /*26f50*/  IADD3 R53, PT, PT, R63, R53, RZ ;  /* 0x000000353f357210 */ /* 0x000fe20007ffe0ff */
[----:B------:R-:W-:-:S02]  /*26f60*/  IMAD.X R17, RZ, RZ, RZ, P6 ;  /* 0x000000ffff117224 */ /* 0x000fc400030e06ff */
        /* <DEDUP_REMOVED lines=24> */
[----:B------:R-:W-:Y:S01]  /*270f0*/  IMAD.WIDE.U32 R14, R80, R45, R14 ;  /* 0x0000002d500e7225 */ /* 0x000fe200078e000e */
[----:B------:R-:W-:-:S03]  /*27100*/  IADD3.X R55, PT, PT, RZ, RZ, RZ, P3, !PT ;  /* 0x000000ffff377210 */ /* 0x000fc60001ffe4ff */
        /* <DEDUP_REMOVED lines=10> */
[----:B------:R-:W-:-:S02]  /*271b0*/  IMAD R11, R52, R66, RZ ;  /* 0x00000042340b7224 */ /* 0x000fc400078e02ff */
        /* <DEDUP_REMOVED lines=62> */
[----:B------:R-:W-:Y:S01]  /*275a0*/  IMAD.MOV.U32 R110, RZ, RZ, R16 ;  /* 0x000000ffff6e7224 */ /* 0x000fe200078e0010 */
[----:B------:R-:W-:Y:S01]  /*275b0*/  IADD3.X R55, PT, PT, RZ, RZ, RZ, P6, !PT ;  /* 0x000000ffff377210 */ /* 0x000fe200037fe4ff */
[----:B------:R-:W-:Y:S01]  /*275c0*/  IMAD.WIDE.U32 R52, R11, R45, R52 ;  /* 0x0000002d0b347225 */ /* 0x000fe200078e0034 */
[----:B------:R-:W-:Y:S02]  /*275d0*/  IADD3 R99, P5, PT, R12, R101, RZ ;  /* 0x000000650c637210 */ /* 0x000fe40007fbe0ff */
[----:B------:R-:W-:Y:S01]  /*275e0*/  IADD3.X R12, PT, PT, RZ, RZ, RZ, P3, !PT ;  /* 0x000000ffff0c7210 */ /* 0x000fe20001ffe4ff */
[----:B------:R-:W-:-:S02]  /*275f0*/  IMAD.X R57, RZ, RZ, RZ, P4 ;  /* 0x000000ffff397224 */ /* 0x000fc400020e06ff */
        /* <DEDUP_REMOVED lines=19> */
[----:B------:R-:W-:Y:S01]  /*27730*/  IMAD.IADD R70, R59, 0x1, R55 ;  /* 0x000000013b467824 */ /* 0x000fe200078e0237 */
[----:B------:R-:W-:Y:S01]  /*27740*/  IADD3 R54, P6, PT, R15, R54, RZ ;  /* 0x000000360f367210 */ /* 0x000fe20007fde0ff */
[----:B------:R-:W-:Y:S01]  /*27750*/  IMAD.WIDE.U32 R100, R13, R13, R100 ;  /* 0x0000000d0d647225 */ /* 0x000fe200078e0064 */
[----:B------:R-:W-:-:S03]  /*27760*/  IADD3.X R15, PT, PT, RZ, RZ, RZ, P0, !PT ;  /* 0x000000ffff0f7210 */ /* 0x000fc600007fe4ff */
[----:B------:R-:W-:Y:S01]  /*27770*/  IMAD.X R55, RZ, RZ, RZ, P1 ;  /* 0x000000ffff377224 */ /* 0x000fe200008e06ff */
[----:B------:R-:W-:Y:S01]  /*27780*/  IADD3 R70, P1, PT, R70, R71, RZ ;  /* 0x0000004746467210 */ /* 0x000fe20007f3e0ff */
[----:B------:R-:W-:-:S03]  /*27790*/  IMAD.X R12, RZ, RZ, RZ, P5 ;  /* 0x000000ffff0c7224 */ /* 0x000fc600028e06ff */
[----:B------:R-:W-:Y:S01]  /*277a0*/  IADD3 R78, P0, PT, R55, R100, RZ ;  /* 0x00000064374e7210 */ /* 0x000fe20007f1e0ff */
[----:B------:R-:W-:Y:S01]  /*277b0*/  IMAD.X R55, RZ, RZ, RZ, P6 ;  /* 0x000000ffff377224 */ /* 0x000fe200030e06ff */
[----:B------:R-:W-:Y:S02]  /*277c0*/  IADD3.X R71, PT, PT, RZ, RZ, RZ, P1, !PT ;  /* 0x000000ffff477210 */ /* 0x000fe40000ffe4ff */
[----:B------:R-:W-:Y:S01]  /*277d0*/  IADD3 R15, P5, PT, R15, R78, RZ ;  /* 0x0000004e0f0f7210 */ /* 0x000fe20007fbe0ff */
[----:B------:R-:W-:Y:S01]  /*277e0*/  IMAD.WIDE.U32 R54, R11, R47, R54 ;  /* 0x0000002f0b367225 */ /* 0x000fe200078e0036 */
[----:B------:R-:W-:Y:S02]  /*277f0*/  MOV R78, R56 ;  /* 0x00000038004e7202 */ /* 0x000fe40000000f00 */
[----:B------:R-:W-:Y:S01]  /*27800*/  IADD3 R12, P1, PT, R12, R15, RZ ;  /* 0x0000000f0c0c7210 */ /* 0x000fe20007f3e0ff */
[----:B------:R-:W-:Y:S02]  /*27810*/  IMAD.X R15, RZ, RZ, RZ, P3 ;  /* 0x000000ffff0f7224 */ /* 0x000fe400018e06ff */
[----:B------:R-:W-:-:S03]  /*27820*/  IMAD.WIDE.U32 R106, R77, R49, R70 ;  /* 0x000000314d6a7225 */ /* 0x000fc600078e0046 */
[----:B------:R-:W-:Y:S01]  /*27830*/  IADD3 R15, P3, PT, R15, R12, RZ ;  /* 0x0000000c0f0f7210 */ /* 0x000fe20007f7e0ff */
[----:B------:R-:W-:Y:S01]  /*27840*/  IMAD.IADD R71, R60, 0x1, R55 ;  /* 0x000000013c477824 */ /* 0x000fe200078e0237 */
[----:B------:R-:W-:Y:S01]  /*27850*/  IADD3.X R12, PT, PT, RZ, RZ, RZ, P4, !PT ;  /* 0x000000ffff0c7210 */ /* 0x000fe200027fe4ff */
[----:B------:R-:W-:-:S03]  /*27860*/  IMAD.IADD R77, R69, 0x1, R101 ;  /* 0x00000001454d7824 */ /* 0x000fc600078e0265 */
[----:B------:R-:W-:Y:S02]  /*27870*/  IADD3 R70, P6, PT, R71, R106, RZ ;  /* 0x0000006a47467210 */ /* 0x000fe40007fde0ff */
[----:B------:R-:W-:Y:S01]  /*27880*/  IADD3 R12, P4, PT, R12, R15, RZ ;  /* 0x0000000f0c0c7210 */ /* 0x000fe20007f9e0ff */
[----:B------:R-:W-:Y:S01]  /*27890*/  IMAD.X R15, RZ, RZ, RZ, P2 ;  /* 0x000000ffff0f7224 */ /* 0x000fe200010e06ff */
[----:B------:R-:W-:Y:S01]  /*278a0*/  IADD3 R106, PT, PT, R50, R107, RZ ;  /* 0x0000006b326a7210 */ /* 0x000fe20007ffe0ff */
[----:B------:R-:W-:Y:S02]  /*278b0*/  IMAD.X R71, RZ, RZ, RZ, P6 ;  /* 0x000000ffff477224 */ /* 0x000fe400030e06ff */
[----:B------:R-:W-:Y:S01]  /*278c0*/  IMAD.MOV.U32 R107, RZ, RZ, R54 ;  /* 0x000000ffff6b7224 */ /* 0x000fe200078e0036 */
[----:B------:R-:W-:Y:S01]  /*278d0*/  IADD3 R15, P6, PT, R15, R12, RZ ;  /* 0x0000000c0f0f7210 */ /* 0x000fe20007fde0ff */
[----:B------:R-:W-:Y:S01]  /*278e0*/  IMAD.WIDE.U32 R70, R11, R48, R70 ;  /* 0x000000300b467225 */ /* 0x000fe200078e0046 */
[----:B------:R-:W-:-:S02]  /*278f0*/  IADD3.X R12, PT, PT, RZ, RZ, RZ, P5, !PT ;  /* 0x000000ffff0c7210 */ /* 0x000fc40002ffe4ff */
[----:B------:R-:W-:Y:S01]  /*27900*/  IADD3 R101, P2, PT, R106, R15, RZ ;  /* 0x0000000f6a657210 */ /* 0x000fe20007f5e0ff */
[----:B------:R-:W-:Y:S02]  /*27910*/  IMAD.X R15, RZ, RZ, RZ, P0 ;  /* 0x000000ffff0f7224 */ /* 0x000fe400000e06ff */
        /* <DEDUP_REMOVED lines=43> */
.L_x_555:
        /* <DEDUP_REMOVED lines=22> */
.L_x_556:
        /* <DEDUP_REMOVED lines=42> */
.L_x_557:
        /* <DEDUP_REMOVED lines=42> */
.L_x_558:
        /* <DEDUP_REMOVED lines=42> */
.L_x_559:
        /* <DEDUP_REMOVED lines=143> */
[----:B------:R-:W-:Y:S02]  /*28e00*/  IMAD.IADD R99, R61, 0x1, R55 ;  /* 0x000000013d637824 */ /* 0x000fe400078e0237 */
[----:B------:R-:W-:-:S04]  /*28e10*/  IMAD.WIDE.U32 R52, R97, R83, R52 ;  /* 0x0000005361347225 */ /* 0x000fc800078e0034 */
[----:B------:R-:W-:Y:S01]  /*28e20*/  IMAD.X R55, RZ, RZ, RZ, P0 ;  /* 0x000000ffff377224 */ /* 0x000fe200000e06ff */
[----:B------:R-:W-:Y:S01]  /*28e30*/  IADD3 R56, P0, PT, R56, R113, RZ ;  /* 0x0000007138387210 */ /* 0x000fe20007f1e0ff */
[----:B------:R-:W-:Y:S02]  /*28e40*/  IMAD.IADD R15, R82, 0x1, R15 ;  /* 0x00000001520f7824 */ /* 0x000fe400078e020f */
[----:B------:R-:W-:Y:S02]  /*28e50*/  IMAD.IADD R53, R80, 0x1, R53 ;  /* 0x0000000150357824 */ /* 0x000fe400078e0235 */
[----:B------:R-:W-:Y:S01]  /*28e60*/  IMAD.WIDE.U32 R16, R75, R79, R16 ;  /* 0x0000004f4b107225 */ /* 0x000fe200078e0010 */
[----:B------:R-:W-:-:S03]  /*28e70*/  IADD3 R52, P2, PT, R15, R52, RZ ;  /* 0x000000340f347210 */ /* 0x000fc60007f5e0ff */
[----:B------:R-:W-:Y:S01]  /*28e80*/  IMAD.WIDE.U32 R54, R84, R45, R54 ;  /* 0x0000002d54367225 */ /* 0x000fe200078e0036 */
[----:B------:R-:W-:Y:S02]  /*28e90*/  IADD3 R16, P1, PT, R53, R16, RZ ;  /* 0x0000001035107210 */ /* 0x000fe40007f3e0ff */
[----:B------:R-:W-:Y:S01]  /*28ea0*/  IADD3.X R53, PT, PT, RZ, RZ, RZ, P2, !PT ;  /* 0x000000ffff357210 */ /* 0x000fe200017fe4ff */
[----:B------:R-:W-:Y:S02]  /*28eb0*/  IMAD.MOV.U32 R15, RZ, RZ, RZ ;  /* 0x000000ffff0f7224 */ /* 0x000fe400078e00ff */
        /* <DEDUP_REMOVED lines=12> */
[----:B------:R-:W-:Y:S02]  /*28f80*/  IADD3.X R17, PT, PT, RZ, RZ, RZ, P1, !PT ;  /* 0x000000ffff117210 */ /* 0x000fe40000ffe4ff */
[----:B------:R-:W-:Y:S01]  /*28f90*/  IADD3.X R57, PT, PT, RZ, RZ, RZ, P0, !PT ;  /* 0x000000ffff397210 */ /* 0x000fe200007fe4ff */
[----:B------:R-:W-:-:S02]  /*28fa0*/  IMAD.IADD R9, R65, 0x1, R100 ;  /* 0x0000000141097824 */ /* 0x000fc400078e0264 */
[----:B------:R-:W-:Y:S01]  /*28fb0*/  IMAD.WIDE.U32 R100, R98, R44, R54 ;  /* 0x0000002c62647225 */ /* 0x000fe200078e0036 */
[----:B------:R-:W-:-:S03]  /*28fc0*/  IADD3 R54, P2, PT, R15, R52, RZ ;  /* 0x000000340f367210 */ /* 0x000fc60007f5e0ff */
[----:B------:R-:W-:Y:S01]  /*28fd0*/  IMAD.X R15, RZ, RZ, RZ, P3 ;  /* 0x000000ffff0f7224 */ /* 0x000fe200018e06ff */
[----:B------:R-:W-:Y:S01]  /*28fe0*/  IADD3 R52, P4, PT, R9, R100, RZ ;  /* 0x0000006409347210 */ /* 0x000fe20007f9e0ff */
[----:B------:R-:W-:Y:S02]  /*28ff0*/  IMAD.IADD R53, R77, 0x1, R53 ;  /* 0x000000014d357824 */ /* 0x000fe400078e0235 */
        /* <DEDUP_REMOVED lines=14> */
[----:B------:R-:W-:Y:S02]  /*290e0*/  IMAD.X R53, RZ, RZ, RZ, P4 ;  /* 0x000000ffff357224 */ /* 0x000fe400020e06ff */
[----:B------:R-:W-:Y:S02]  /*290f0*/  IMAD.IADD R101, R63, 0x1, R101 ;  /* 0x000000013f657824 */ /* 0x000fe400078e0265 */
[----:B------:R-:W-:-:S04]  /*29100*/  IMAD.WIDE.U32 R16, R94, R83, R16 ;  /* 0x000000535e107225 */ /* 0x000fc800078e0010 */
[----:B------:R-:W-:Y:S02]  /*29110*/  IMAD.IADD R9, R82, 0x1, R55 ;  /* 0x0000000152097824 */ /* 0x000fe400078e0237 */
[----:B------:R-:W-:Y:S02]  /*29120*/  HFMA2 R55, -RZ, RZ, 0, 0 ;  /* 0x00000000ff377431 */ /* 0x000fe400000001ff */
[----:B------:R-:W-:Y:S01]  /*29130*/  IMAD.WIDE.U32 R14, R84, R46, R14 ;  /* 0x0000002e540e7225 */ /* 0x000fe200078e000e */
[----:B------:R-:W-:Y:S02]  /*29140*/  IADD3 R113, PT, PT, R80, R17, RZ ;  /* 0x0000001150717210 */ /* 0x000fe40007ffe0ff */
[----:B------:R-:W-:Y:S01]  /*29150*/  IADD3 R16, P2, PT, R9, R16, RZ ;  /* 0x0000001009107210 */ /* 0x000fe20007f5e0ff */
        /* <DEDUP_REMOVED lines=23> */
[----:B------:R-:W-:Y:S02]  /*292d0*/  IMAD.X R15, RZ, RZ, RZ, P4 ;  /* 0x000000ffff0f7224 */ /* 0x000fe400020e06ff */
[----:B------:R-:W-:Y:S02]  /*292e0*/  IMAD.IADD R17, R77, 0x1, R17 ;  /* 0x000000014d117824 */ /* 0x000fe400078e0211 */
        /* <DEDUP_REMOVED lines=18> */
[----:B------:R-:W-:Y:S01]  /*29410*/  IMAD.WIDE.U32 R52, R67, R83, R52 ;  /* 0x0000005343347225 */ /* 0x000fe200078e0034 */
[----:B------:R-:W-:-:S03]  /*29420*/  IADD3 R17, PT, PT, R82, R17, RZ ;  /* 0x0000001152117210 */ /* 0x000fc60007ffe0ff */
[----:B------:R-:W-:Y:S02]  /*29430*/  IMAD.IADD R75, R59, 0x1, R55 ;  /* 0x000000013b4b7824 */ /* 0x000fe400078e0237 */
[----:B------:R-:W-:Y:S02]  /*29440*/  IMAD.IADD R51, R65, 0x1, R102 ;  /* 0x0000000141337824 */ /* 0x000fe400078e0266 */
[----:B------:R-:W-:-:S04]  /*29450*/  IMAD.WIDE.U32 R14, R70, R44, R14 ;  /* 0x0000002c460e7225 */ /* 0x000fc800078e000e */
[----:B------:R-:W-:Y:S01]  /*29460*/  IMAD.X R55, RZ, RZ, RZ, P3 ;  /* 0x000000ffff377224 */ /* 0x000fe200018e06ff */
[----:B------:R-:W-:Y:S01]  /*29470*/  IADD3 R52, P3, PT, R17, R52, RZ ;  /* 0x0000003411347210 */ /* 0x000fe20007f7e0ff */
[----:B------:R-:W-:Y:S01]  /*29480*/  IMAD.X R101, RZ, RZ, RZ, P1 ;  /* 0x000000ffff657224 */ /* 0x000fe200008e06ff */
[----:B------:R-:W-:Y:S01]  /*29490*/  IADD3 R14, P0, PT, R51, R14, RZ ;  /* 0x0000000e330e7210 */ /* 0x000fe20007f1e0ff */
[----:B------:R-:W-:Y:S02]  /*294a0*/  IMAD.MOV.U32 R17, RZ, RZ, RZ ;  /* 0x000000ffff117224 */ /* 0x000fe400078e00ff */
[----:B------:R-:W-:Y:S01]  /*294b0*/  IMAD.IADD R51, R63, 0x1, R15 ;  /* 0x000000013f337824 */ /* 0x000fe200078e020f */
        /* <DEDUP_REMOVED lines=34> */
[----:B------:R-:W-:-:S04]  /*296e0*/  IMAD.WIDE.U32 R56, R94, R76, R56 ;  /* 0x0000004c5e387225 */ /* 0x000fc800078e0038 */
[----:B------:R-:W-:Y:S01]  /*296f0*/  IMAD.X R53, RZ, RZ, RZ, P3 ;  /* 0x000000ffff357224 */ /* 0x000fe200018e06ff */
[----:B------:R-:W-:Y:S01]  /*29700*/  IADD3 R56, P3, PT, R101, R56, RZ ;  /* 0x0000003865387210 */ /* 0x000fe20007f7e0ff */
[----:B------:R-:W-:Y:S01]  /*29710*/  IMAD.IADD R75, R61, 0x1, R55 ;  /* 0x000000013d4b7824 */ /* 0x000fe200078e0237 */
[----:B------:R-:W-:Y:S01]  /*29720*/  IADD3.X R55, PT, PT, RZ, RZ, RZ, P2, !PT ;  /* 0x000000ffff377210 */ /* 0x000fe200017fe4ff */
[----:B------:R-:W-:Y:S01]  /*29730*/  IMAD.IADD R87, R58, 0x1, R57 ;  /* 0x000000013a577824 */ /* 0x000fe200078e0239 */
[----:B------:R-:W-:Y:S01]  /*29740*/  IADD3.X R57, PT, PT, RZ, RZ, RZ, P3, !PT ;  /* 0x000000ffff397210 */ /* 0x000fe20001ffe4ff */
[----:B------:R-:W-:-:S03]  /*29750*/  IMAD.WIDE.U32 R52, R13, R86, R52 ;  /* 0x000000560d347225 */ /* 0x000fc600078e0034 */
[----:B------:R-:W-:Y:S01]  /*29760*/  IADD3 R86, P2, PT, R87, R102, RZ ;  /* 0x0000006657567210 */ /* 0x000fe20007f5e0ff */
[----:B------:R-:W-:Y:S01]  /*29770*/  IMAD.X R15, RZ, RZ, RZ, P0 ;  /* 0x000000ffff0f7224 */ /* 0x000fe200000e06ff */
[----:B------:R-:W-:Y:S01]  /*29780*/  IADD3 R53, PT, PT, R82, R53, RZ ;  /* 0x0000003552357210 */ /* 0x000fe20007ffe0ff */
        /* <DEDUP_REMOVED lines=28> */
[----:B------:R-:W-:Y:S01]  /*29950*/  IMAD.IADD R71, R62, 0x1, R55 ;  /* 0x000000013e477824 */ /* 0x000fe200078e0237 */
[----:B------:R-:W-:Y:S01]  /*29960*/  IADD3.X R55, PT, PT, RZ, RZ, RZ, P4, !PT ;  /* 0x000000ffff377210 */ /* 0x000fe200027fe4ff */
[----:B------:R-:W-:Y:S02]  /*29970*/  IMAD.X R57, RZ, RZ, RZ, P3 ;  /* 0x000000ffff397224 */ /* 0x000fe400018e06ff */
[----:B------:R-:W-:Y:S01]  /*29980*/  IMAD.IADD R73, R73, 0x1, R87 ;  /* 0x0000000149497824 */ /* 0x000fe200078e0257 */
        /* <DEDUP_REMOVED lines=25> */
[----:B------:R-:W-:Y:S02]  /*29b20*/  IMAD.X R55, RZ, RZ, RZ, P4 ;  /* 0x000000ffff377224 */ /* 0x000fe400020e06ff */
[----:B------:R-:W-:-:S04]  /*29b30*/  IMAD.WIDE.U32 R16, R98, R48, R16 ;  /* 0x0000003062107225 */ /* 0x000fc800078e0010 */
[----:B------:R-:W-:Y:S02]  /*29b40*/  IMAD.IADD R15, R61, 0x1, R15 ;  /* 0x000000013d0f7824 */ /* 0x000fe400078e020f */
[----:B------:R-:W-:Y:S02]  /*29b50*/  IMAD.IADD R71, R64, 0x1, R53 ;  /* 0x0000000140477824 */ /* 0x000fe400078e0235 */
[----:B------:R-:W-:Y:S01]  /*29b60*/  IMAD.WIDE.U32 R54, R72, R79, R54 ;  /* 0x0000004f48367225 */ /* 0x000fe200078e0036 */
[----:B------:R-:W-:Y:S02]  /*29b70*/  IADD3 R16, P3, PT, R15, R16, RZ ;  /* 0x000000100f107210 */ /* 0x000fe40007f7e0ff */
[----:B------:R-:W-:Y:S01]  /*29b80*/  IADD3.X R15, PT, PT, RZ, RZ, RZ, P2, !PT ;  /* 0x000000ffff0f7210 */ /* 0x000fe200017fe4ff */
[----:B------:R-:W-:Y:S02]  /*29b90*/  IMAD R51, R52, R66, RZ ;  /* 0x0000004234337224 */ /* 0x000fe400078e02ff */
[----:B------:R-:W-:-:S02]  /*29ba0*/  IMAD.MOV.U32 R53, RZ, RZ, RZ ;  /* 0x000000ffff357224 */ /* 0x000fc400078e00ff */
[----:B------:R-:W-:Y:S02]  /*29bb0*/  IMAD.IADD R73, R80, 0x1, R57 ;  /* 0x0000000150497824 */ /* 0x000fe400078e0239 */
[----:B------:R-:W-:Y:S02]  /*29bc0*/  IMAD.IADD R17, R59, 0x1, R17 ;  /* 0x000000013b117824 */ /* 0x000fe400078e0211 */
[----:B------:R-:W-:Y:S01]  /*29bd0*/  IMAD.WIDE.U32 R82, R12, R67, R82 ;  /* 0x000000430c527225 */ /* 0x000fe200078e0052 */
[----:B------:R-:W-:-:S03]  /*29be0*/  IADD3 R54, P2, PT, R73, R54, RZ ;  /* 0x0000003649367210 */ /* 0x000fc60007f5e0ff */
[----:B------:R-:W-:Y:S02]  /*29bf0*/  IMAD.IADD R55, R11, 0x1, R55 ;  /* 0x000000010b377824 */ /* 0x000fe400078e0237 */
[----:B------:R-:W-:Y:S01]  /*29c00*/  IMAD.HI.U32 R86, R51, R42, R52 ;  /* 0x0000002a33567227 */ /* 0x000fe200078e0034 */
[----:B------:R-:W-:Y:S02]  /*29c10*/  IADD3.X R53, PT, PT, RZ, RZ, RZ, P1, !PT ;  /* 0x000000ffff357210 */ /* 0x000fe40000ffe4ff */
[----:B------:R-:W-:Y:S01]  /*29c20*/  IADD3 R52, P5, PT, R17, R84, RZ ;  /* 0x0000005411347210 */ /* 0x000fe20007fbe0ff */
        /* <DEDUP_REMOVED lines=10> */
[----:B------:R-:W-:-:S03]  /*29cd0*/  IADD3 R57, P0, PT, R57, R56, RZ ;  /* 0x0000003839397210 */ /* 0x000fc60007f1e0ff */
[----:B------:R-:W-:-:S04]  /*29ce0*/  IMAD.WIDE.U32 R52, R98, R49, R52 ;  /* 0x0000003162347225 */ /* 0x000fc800078e0034 */
[----:B------:R-:W-:-:S04]  /*29cf0*/  IMAD.WIDE.U32 R16, R70, R47, R16 ;  /* 0x0000002f46107225 */ /* 0x000fc800078e0010 */
[----:B------:R-:W-:Y:S01]  /*29d00*/  IMAD.IADD R71, R78, 0x1, R55 ;  /* 0x000000014e477824 */ /* 0x000fe200078e0237 */
[----:B------:R-:W-:Y:S01]  /*29d10*/  IADD3 R17, PT, PT, R60, R17, RZ ;  /* 0x000000113c117210 */ /* 0x000fe20007ffe0ff */
        /* <DEDUP_REMOVED lines=12> */
[----:B------:R-:W-:Y:S01]  /*29de0*/  IADD3 R55, P0, PT, R55, R56, RZ ;  /* 0x0000003837377210 */ /* 0x000fe20007f1e0ff */
        /* <DEDUP_REMOVED lines=29> */
[----:B------:R-:W-:Y:S01]  /*29fc0*/  IMAD.X R55, RZ, RZ, RZ, P5 ;  /* 0x000000ffff377224 */ /* 0x000fe200028e06ff */
[----:B------:R-:W-:Y:S01]  /*29fd0*/  IADD3 R73, P4, PT, R73, R78, RZ ;  /* 0x0000004e49497210 */ /* 0x000fe20007f9e0ff */
[----:B------:R-:W-:-:S04]  /*29fe0*/  IMAD.WIDE.U32 R14, R51, R43, R14 ;  /* 0x0000002b330e7225 */ /* 0x000fc800078e000e */
[----:B------:R-:W-:-:S04]  /*29ff0*/  IMAD.WIDE.U32 R16, R8, R45, R16 ;  /* 0x0000002d08107225 */ /* 0x000fc800078e0010 */
[----:B------:R-:W-:Y:S01]  /*2a000*/  IMAD.IADD R71, R64, 0x1, R15 ;  /* 0x0000000140477824 */ /* 0x000fe200078e020f */
[----:B------:R-:W-:Y:S01]  /*2a010*/  IADD3 R17, PT, PT, R62, R17, RZ ;  /* 0x000000113e117210 */ /* 0x000fe20007ffe0ff */
[----:B------:R-:W-:Y:S02]  /*2a020*/  IMAD R11, R14, R66, RZ ;  /* 0x000000420e0b7224 */ /* 0x000fe400078e02ff */
[----:B------:R-:W-:Y:S02]  /*2a030*/  IMAD.MOV.U32 R15, RZ, RZ, RZ ;  /* 0x000000ffff0f7224 */ /* 0x000fe400078e00ff */
[----:B------:R-:W-:-:S04]  /*2a040*/  IMAD.WIDE.U32 R52, R9, R47, R52 ;  /* 0x0000002f09347225 */ /* 0x000fc800078e0034 */
[----:B------:R-:W-:-:S04]  /*2a050*/  IMAD.WIDE.U32 R56, R12, R72, R56 ;  /* 0x000000480c387225 */ /* 0x000fc800078e0038 */
[----:B------:R-:W-:Y:S01]  /*2a060*/  IMAD.WIDE.U32 R54, R70, R49, R54 ;  /* 0x0000003146367225 */ /* 0x000fe200078e0036 */
[----:B------:R-:W-:-:S03]  /*2a070*/  IADD3 R70, P2, PT, R71, R16, RZ ;  /* 0x0000001047467210 */ /* 0x000fc60007f5e0ff */
[----:B------:R-:W-:Y:S01]  /*2a080*/  IMAD.HI.U32 R72, R11, R42, R14 ;  /* 0x0000002a0b487227 */ /* 0x000fe200078e000e */
[----:B------:R-:W-:Y:S02]  /*2a090*/  IADD3 R14, P5, PT, R17, R52, RZ ;  /* 0x00000034110e7210 */ /* 0x000fe40007fbe0ff */
        /* <DEDUP_REMOVED lines=27> */
[----:B------:R-:W-:Y:S01]  /*2a250*/  IMAD.WIDE.U32 R52, R9, R49, R52 ;  /* 0x0000003109347225 */ /* 0x000fe200078e0034 */
[----:B------:R-:W-:-:S03]  /*2a260*/  IADD3 R15, PT, PT, R62, R15, RZ ;  /* 0x0000000f3e0f7210 */ /* 0x000fc60007ffe0ff */
        /* <DEDUP_REMOVED lines=54> */
[----:B------:R-:W-:Y:S02]  /*2a5d0*/  IMAD.IADD R9, R59, 0x1, R9 ;  /* 0x000000013b097824 */ /* 0x000fe400078e0209 */
[----:B------:R-:W-:Y:S01]  /*2a5e0*/  IMAD.WIDE.U32 R56, R12, R13, R54 ;  /* 0x0000000d0c387225 */ /* 0x000fe200078e0036 */
[----:B------:R-:W-:-:S02]  /*2a5f0*/  IADD3.X R13, PT, PT, RZ, RZ, RZ, P1, !PT ;  /* 0x000000ffff0d7210 */ /* 0x000fc40000ffe4ff */
[----:B------:R-:W-:Y:S01]  /*2a600*/  IADD3 R54, P6, PT, R67, R8, RZ ;  /* 0x0000000843367210 */ /* 0x000fe20007fde0ff */
[----:B------:R-:W-:Y:S01]  /*2a610*/  IMAD.IADD R69, R69, 0x1, R57 ;  /* 0x0000000145457824 */ /* 0x000fe200078e0239 */
[----:B------:R-:W-:Y:S01]  /*2a620*/  IADD3 R8, P1, PT, R9, R10, RZ ;  /* 0x0000000a09087210 */ /* 0x000fe20007f3e0ff */
[----:B------:R-:W-:Y:S01]  /*2a630*/  IMAD.X R10, RZ, RZ, RZ, P0 ;  /* 0x000000ffff0a7224 */ /* 0x000fe200000e06ff */
[----:B------:R-:W-:Y:S01]  /*2a640*/  IADD3 R9, P0, PT, R13, R56, RZ ;  /* 0x000000380d097210 */ /* 0x000fe20007f1e0ff */
[----:B------:R-:W-:Y:S01]  /*2a650*/  IMAD.X R55, RZ, RZ, RZ, P6 ;  /* 0x000000ffff377224 */ /* 0x000fe200030e06ff */
[----:B------:R-:W-:Y:S02]  /*2a660*/  IADD3.X R67, PT, PT, RZ, RZ, RZ, P5, !PT ;  /* 0x000000ffff437210 */ /* 0x000fe40002ffe4ff */
        /* <DEDUP_REMOVED lines=10> */
[----:B------:R-:W-:-:S03]  /*2a710*/  IMAD.MOV.U32 R67, RZ, RZ, R14 ;  /* 0x000000ffff437224 */ /* 0x000fc600078e000e */
[----:B------:R-:W-:Y:S01]  /*2a720*/  IADD3 R8, P4, PT, R10, R51, RZ ;  /* 0x000000330a087210 */ /* 0x000fe20007f9e0ff */
[----:B------:R-:W-:Y:S01]  /*2a730*/  IMAD.X R51, RZ, RZ, RZ, P2 ;  /* 0x000000ffff337224 */ /* 0x000fe200010e06ff */
[----:B------:R-:W-:Y:S02]  /*2a740*/  IADD3.X R13, PT, PT, RZ, RZ, RZ, P6, !PT ;  /* 0x000000ffff0d7210 */ /* 0x000fe400037fe4ff */
[----:B------:R-:W-:Y:S02]  /*2a750*/  IADD3.X R10, PT, PT, RZ, RZ, RZ, P1, !PT ;  /* 0x000000ffff0a7210 */ /* 0x000fe40000ffe4ff */
[----:B------:R-:W-:Y:S01]  /*2a760*/  IADD3 R51, P6, PT, R51, R8, RZ ;  /* 0x0000000833337210 */ /* 0x000fe20007fde0ff */
[----:B------:R-:W-:Y:S01]  /*2a770*/  IMAD.IADD R8, R50, 0x1, R9 ;  /* 0x0000000132087824 */ /* 0x000fe200078e0209 */
[----:B------:R-:W-:Y:S01]  /*2a780*/  IADD3.X R9, PT, PT, RZ, RZ, RZ, P0, !PT ;  /* 0x000000ffff097210 */ /* 0x000fe200007fe4ff */
[----:B------:R-:W-:-:S03]  /*2a790*/  IMAD.WIDE.U32 R12, R11, R48, R12 ;  /* 0x000000300b0c7225 */ /* 0x000fc600078e000c */
        /* <DEDUP_REMOVED lines=14> */
[----:B------:R-:W-:Y:S02]  /*2a880*/  IADD3 R9, PT, PT, R50, R57, RZ ;  /* 0x0000003932097210 */ /* 0x000fe40007ffe0ff */
        /* <DEDUP_REMOVED lines=31> */
.L_x_560:
        /* <DEDUP_REMOVED lines=22> */
.L_x_561:
[----:B------:R-:W-:Y:S01]  /*2abe0*/  CS2R R12, SRZ ;  /* 0x00000000000c7805 */ /* 0x000fe2000001ff00 */
[----:B------:R-:W-:Y:S01]  /*2abf0*/  IMAD.WIDE.U32 R52, R41, R18, RZ ;  /* 0x0000001229347225 */ /* 0x000fe200078e00ff */
[----:B------:R-:W-:-:S03]  /*2ac00*/  IADD3 R103, P0, PT, -R103, R70, RZ ;  /* 0x0000004667677210 */ /* 0x000fc60007f1e1ff */
[----:B------:R-:W-:Y:S02]  /*2ac10*/  HFMA2 R77, -RZ, RZ, 0, 0 ;  /* 0x00000000ff4d7431 */ /* 0x000fe400000001ff */
[----:B------:R-:W-:Y:S01]  /*2ac20*/  IMAD.MOV.U32 R17, RZ, RZ, RZ ;  /* 0x000000ffff117224 */ /* 0x000fe200078e00ff */
[----:B------:R-:W-:Y:S01]  /*2ac30*/  IADD3 R16, PT, PT, R53, R13, RZ ;  /* 0x0000000d35107210 */ /* 0x000fe20007ffe0ff */
[----:B------:R-:W-:Y:S02]  /*2ac40*/  IMAD.X R15, RZ, RZ, -0x1, P0 ;  /* 0xffffffffff0f7424 */ /* 0x000fe400000e06ff */
[----:B------:R-:W-:Y:S02]  /*2ac50*/  IMAD.MOV.U32 R57, RZ, RZ, RZ ;  /* 0x000000ffff397224 */ /* 0x000fe400078e00ff */
[----:B------:R-:W-:Y:S01]  /*2ac60*/  IMAD.WIDE.U32 R16, R40, R18, R16 ;  /* 0x0000001228107225 */ /* 0x000fe200078e0010 */
[----:B------:R-:W-:-:S03]  /*2ac70*/  SHF.R.U32.HI R15, RZ, 0x1f, R15 ;  /* 0x0000001fff0f7819 */ /* 0x000fc6000001160f */
[----:B------:R-:W-:Y:S01]  /*2ac80*/  IMAD.MOV.U32 R53, RZ, RZ, RZ ;  /* 0x000000ffff357224 */ /* 0x000fe200078e00ff */
[----:B------:R-:W-:Y:S01]  /*2ac90*/  IADD3 R56, PT, PT, R17, R12, RZ ;  /* 0x0000000c11387210 */ /* 0x000fe20007ffe0ff */
[----:B------:R-:W-:Y:S01]  /*2aca0*/  IMAD.MOV.U32 R17, RZ, RZ, RZ ;  /* 0x000000ffff117224 */ /* 0x000fe200078e00ff */
[----:B------:R-:W-:Y:S01]  /*2acb0*/  IADD3 R2, P0, P1, R67, -R15, -R2 ;  /* 0x8000000f43027210 */ /* 0x000fe2000791e802 */
[----:B------:R-:W-:Y:S02]  /*2acc0*/  IMAD R15, R52, R66, RZ ;  /* 0x00000042340f7224 */ /* 0x000fe400078e02ff */
[----:B------:R-:W-:-:S04]  /*2acd0*/  IMAD.WIDE.U32 R16, R41, R19, R16 ;  /* 0x0000001329107225 */ /* 0x000fc800078e0010 */
[----:B------:R-:W-:Y:S01]  /*2ace0*/  IMAD.WIDE.U32 R56, R39, R18, R56 ;  /* 0x0000001227387225 */ /* 0x000fe200078e0038 */
[----:B------:R-:W-:-:S03]  /*2acf0*/  IADD3 R55, PT, PT, R13, R17, RZ ;  /* 0x000000110d377210 */ /* 0x000fc60007ffe0ff */
[----:B------:R-:W-:Y:S01]  /*2ad00*/  IMAD.HI.U32 R14, R15, R42, R52 ;  /* 0x0000002a0f0e7227 */ /* 0x000fe200078e0034 */
[----:B------:R-:W-:Y:S02]  /*2ad10*/  IADD3 R54, P2, PT, R55, R56, RZ ;  /* 0x0000003837367210 */ /* 0x000fe40007f5e0ff */
[----:B------:R-:W-:Y:S01]  /*2ad20*/  IADD3.X R52, PT, PT, RZ, -0x1, R68, P0, P1 ;  /* 0xffffffffff347810 */ /* 0x000fe200007e2444 */
[----:B------:R-:W-:Y:S01]  /*2ad30*/  IMAD.IADD R17, R65, 0x1, R14 ;  /* 0x0000000141117824 */ /* 0x000fe200078e020e */
[----:B------:R-:W-:Y:S01]  /*2ad40*/  IADD3.X R55, PT, PT, RZ, RZ, RZ, P2, !PT ;  /* 0x000000ffff377210 */ /* 0x000fe200017fe4ff */
[----:B------:R-:W-:Y:S01]  /*2ad50*/  IMAD.MOV.U32 R14, RZ, RZ, RZ ;  /* 0x000000ffff0e7224 */ /* 0x000fe200078e00ff */
[----:B------:R-:W-:Y:S01]  /*2ad60*/  SHF.R.U32.HI R52, RZ, 0x1f, R52 ;  /* 0x0000001fff347819 */ /* 0x000fe20000011634 */
[----:B------:R-:W-:Y:S01]  /*2ad70*/  IMAD.MOV.U32 R69, RZ, RZ, RZ ;  /* 0x000000ffff457224 */ /* 0x000fe200078e00ff */
[----:B------:R-:W-:Y:S01]  /*2ad80*/  IADD3 R16, P3, PT, R17, R16, RZ ;  /* 0x0000001011107210 */ /* 0x000fe20007f7e0ff */
[----:B------:R-:W-:Y:S01]  /*2ad90*/  IMAD.IADD R56, R57, 0x1, R14 ;  /* 0x0000000139387824 */ /* 0x000fe200078e020e */
[----:B------:R-:W-:Y:S01]  /*2ada0*/  IADD3 R3, P0, P1, R51, -R52, -R3 ;  /* 0x8000003433037210 */ /* 0x000fe2000791e803 */
[----:B------:R-:W-:Y:S01]  /*2adb0*/  IMAD.WIDE.U32 R54, R40, R19, R54 ;  /* 0x0000001328367225 */ /* 0x000fe200078e0036 */
[----:B------:R-:W-:-:S02]  /*2adc0*/  IADD3.X R17, PT, PT, RZ, RZ, RZ, P3, !PT ;  /* 0x000000ffff117210 */ /* 0x000fc40001ffe4ff */
[----:B------:R-:W-:Y:S01]  /*2add0*/  IADD3.X R67, PT, PT, RZ, -0x1, R68, P0, P1 ;  /* 0xffffffffff437810 */ /* 0x000fe200007e2444 */
[----:B------:R-:W-:Y:S02]  /*2ade0*/  IMAD.MOV.U32 R57, RZ, RZ, RZ ;  /* 0x000000ffff397224 */ /* 0x000fe400078e00ff */
[----:B------:R-:W-:Y:S01]  /*2adf0*/  IMAD.IADD R53, R12, 0x1, R55 ;  /* 0x000000010c357824 */ /* 0x000fe200078e0237 */
[----:B------:R-:W-:Y:S01]  /*2ae00*/  MOV R55, RZ ;  /* 0x000000ff00377202 */ /* 0x000fe20000000f00 */
[----:B------:R-:W-:Y:S01]  /*2ae10*/  IMAD.WIDE.U32 R56, R38, R18, R56 ;  /* 0x0000001226387225 */ /* 0x000fe200078e0038 */
[----:B------:R-:W-:-:S03]  /*2ae20*/  SHF.R.U32.HI R67, RZ, 0x1f, R67 ;  /* 0x0000001fff437819 */ /* 0x000fc60000011643 */
[----:B------:R-:W-:Y:S01]  /*2ae30*/  IMAD.MOV.U32 R51, RZ, RZ, RZ ;  /* 0x000000ffff337224 */ /* 0x000fe200078e00ff */
[----:B------:R-:W-:Y:S01]  /*2ae40*/  IADD3 R56, P0, PT, R53, R56, RZ ;  /* 0x0000003835387210 */ /* 0x000fe20007f1e0ff */
[----:B------:R-:W-:Y:S02]  /*2ae50*/  HFMA2 R53, -RZ, RZ, 0, 0 ;  /* 0x00000000ff357431 */ /* 0x000fe400000001ff */
[----:B------:R-:W-:Y:S01]  /*2ae60*/  IMAD.WIDE.U32 R54, R41, R20, R54 ;  /* 0x0000001429367225 */ /* 0x000fe200078e0036 */
[----:B------:R-:W-:Y:S02]  /*2ae70*/  IADD3 R4, P6, P5, R58, -R67, -R4 ;  /* 0x800000433a047210 */ /* 0x000fe40007dde804 */
[----:B------:R-:W-:Y:S01]  /*2ae80*/  IADD3 R52, PT, PT, R57, R51, RZ ;  /* 0x0000003339347210 */ /* 0x000fe20007ffe0ff */
[----:B------:R-:W-:Y:S01]  /*2ae90*/  IMAD.X R57, RZ, RZ, RZ, P0 ;  /* 0x000000ffff397224 */ /* 0x000fe200000e06ff */
[----:B------:R-:W-:Y:S01]  /*2aea0*/  IADD3.X R99, PT, PT, RZ, -0x1, R68, P6, P5 ;  /* 0xffffffffff637810 */ /* 0x000fe200037ea444 */
[----:B------:R-:W-:-:S03]  /*2aeb0*/  IMAD.WIDE.U32 R16, R15, R43, R16 ;  /* 0x0000002b0f107225 */ /* 0x000fc600078e0010 */
[----:B------:R-:W-:Y:S01]  /*2aec0*/  SHF.R.U32.HI R99, RZ, 0x1f, R99 ;  /* 0x0000001fff637819 */ /* 0x000fe20000011663 */
[----:B------:R-:W-:-:S04]  /*2aed0*/  IMAD.WIDE.U32 R52, R37, R18, R52 ;  /* 0x0000001225347225 */ /* 0x000fc800078e0034 */
[----:B------:R-:W-:-:S04]  /*2aee0*/  IMAD.WIDE.U32 R56, R39, R19, R56 ;  /* 0x0000001327387225 */ /* 0x000fc800078e0038 */
[----:B------:R-:W-:Y:S02]  /*2aef0*/  IMAD.IADD R55, R13, 0x1, R55 ;  /* 0x000000010d377824 */ /* 0x000fe400078e0237 */
[----:B------:R-:W-:Y:S02]  /*2af00*/  IMAD.IADD R76, R53, 0x1, R69 ;  /* 0x00000001354c7824 */ /* 0x000fe400078e0245 */
[----:B------:R-:W-:Y:S01]  /*2af10*/  IMAD.IADD R71, R64, 0x1, R17 ;  /* 0x0000000140477824 */ /* 0x000fe200078e0211 */
[----:B------:R-:W-:Y:S01]  /*2af20*/  IADD3 R56, P1, PT, R55, R56, RZ ;  /* 0x0000003837387210 */ /* 0x000fe20007f3e0ff */
[----:B------:R-:W-:Y:S02]  /*2af30*/  IMAD.IADD R53, R14, 0x1, R57 ;  /* 0x000000010e357824 */ /* 0x000fe400078e0239 */
        /* <DEDUP_REMOVED lines=8> */
[----:B------:R-:W-:Y:S02]  /*2afc0*/  IMAD.MOV.U32 R67, RZ, RZ, RZ ;  /* 0x000000ffff437224 */ /* 0x000fe400078e00ff */
[----:B------:R-:W-:-:S04]  /*2afd0*/  IMAD.HI.U32 R16, R72, R42, R16 ;  /* 0x0000002a48107227 */ /* 0x000fc800078e0010 */
[----:B------:R-:W-:Y:S01]  /*2afe0*/  IMAD.WIDE.U32 R56, R40, R20, R56 ;  /* 0x0000001428387225 */ /* 0x000fe200078e0038 */
[----:B------:R-:W-:-:S03]  /*2aff0*/  IADD3 R17, PT, PT, R65, R16, RZ ;  /* 0x0000001041117210 */ /* 0x000fc60007ffe0ff */
[----:B------:R-:W-:Y:S02]  /*2b000*/  IMAD.IADD R54, R77, 0x1, R67 ;  /* 0x000000014d367824 */ /* 0x000fe400078e0243 */
        /* <DEDUP_REMOVED lines=22> */
[----:B------:R-:W-:Y:S01]  /*2b170*/  IMAD.MOV.U32 R17, RZ, RZ, RZ ;  /* 0x000000ffff117224 */ /* 0x000fe200078e00ff */
[----:B------:R-:W-:Y:S01]  /*2b180*/  IADD3 R55, PT, PT, R64, R71, RZ ;  /* 0x0000004740377210 */ /* 0x000fe20007ffe0ff */
[----:B------:R-:W-:Y:S02]  /*2b190*/  IMAD.IADD R53, R14, 0x1, R53 ;  /* 0x000000010e357824 */ /* 0x000fe400078e0235 */
[----:B------:R-:W-:Y:S02]  /*2b1a0*/  IMAD.X R57, RZ, RZ, RZ, P1 ;  /* 0x000000ffff397224 */ /* 0x000fe400008e06ff */
[----:B------:R-:W-:Y:S02]  /*2b1b0*/  IMAD R75, R70, R66, RZ ;  /* 0x00000042464b7224 */ /* 0x000fe400078e02ff */
[----:B------:R-:W-:-:S04]  /*2b1c0*/  IMAD.WIDE.U32 R76, R37, R19, R76 ;  /* 0x00000013254c7225 */ /* 0x000fc800078e004c */
[----:B------:R-:W-:Y:S01]  /*2b1d0*/  IMAD.MOV.U32 R71, RZ, RZ, RZ ;  /* 0x000000ffff477224 */ /* 0x000fe200078e00ff */
[----:B------:R-:W-:Y:S01]  /*2b1e0*/  IADD3 R77, PT, PT, R69, R77, RZ ;  /* 0x0000004d454d7210 */ /* 0x000fe20007ffe0ff */
        /* <DEDUP_REMOVED lines=13> */
[----:B------:R-:W-:Y:S02]  /*2b2c0*/  IMAD.X R55, RZ, RZ, RZ, P0 ;  /* 0x000000ffff377224 */ /* 0x000fe400000e06ff */
[----:B------:R-:W-:Y:S01]  /*2b2d0*/  IMAD.WIDE.U32 R76, R72, R44, R56 ;  /* 0x0000002c484c7225 */ /* 0x000fe200078e0038 */
[----:B------:R-:W-:-:S03]  /*2b2e0*/  IADD3 R56, P2, PT, R53, R70, RZ ;  /* 0x0000004635387210 */ /* 0x000fc60007f5e0ff */
[----:B------:R-:W-:Y:S01]  /*2b2f0*/  IMAD.IADD R57, R51, 0x1, R71 ;  /* 0x0000000133397824 */ /* 0x000fe200078e0247 */
[----:B------:R-:W-:Y:S01]  /*2b300*/  IADD3 R77, PT, PT, R63, R77, RZ ;  /* 0x0000004d3f4d7210 */ /* 0x000fe20007ffe0ff */
[----:B------:R-:W-:-:S04]  /*2b310*/  IMAD.WIDE.U32 R70, R36, R19, R54 ;  /* 0x0000001324467225 */ /* 0x000fc800078e0036 */
[----:B------:R-:W-:Y:S01]  /*2b320*/  IMAD.MOV.U32 R53, RZ, RZ, RZ ;  /* 0x000000ffff357224 */ /* 0x000fe200078e00ff */
[----:B------:R-:W-:Y:S01]  /*2b330*/  IADD3 R70, P1, PT, R57, R70, RZ ;  /* 0x0000004639467210 */ /* 0x000fe20007f3e0ff */
[----:B------:R-:W-:Y:S02]  /*2b340*/  IMAD.IADD R73, R65, 0x1, R18 ;  /* 0x0000000141497824 */ /* 0x000fe400078e0212 */
[----:B------:R-:W-:-:S03]  /*2b350*/  IMAD.WIDE.U32 R52, R41, R22, R52 ;  /* 0x0000001629347225 */ /* 0x000fc600078e0034 */
[----:B------:R-:W-:Y:S01]  /*2b360*/  IADD3 R54, P0, PT, R73, R76, RZ ;  /* 0x0000004c49367210 */ /* 0x000fe20007f1e0ff */
[----:B------:R-:W-:Y:S01]  /*2b370*/  IMAD.X R57, RZ, RZ, RZ, P2 ;  /* 0x000000ffff397224 */ /* 0x000fe200010e06ff */
[----:B------:R-:W-:Y:S01]  /*2b380*/  IADD3 R52, P2, PT, R79, R52, RZ ;  /* 0x000000344f347210 */ /* 0x000fe20007f5e0ff */
[----:B------:R-:W-:Y:S01]  /*2b390*/  IMAD.IADD R55, R13, 0x1, R53 ;  /* 0x000000010d377824 */ /* 0x000fe200078e0235 */
[----:B------:R-:W-:Y:S01]  /*2b3a0*/  MOV R73, RZ ;  /* 0x000000ff00497202 */ /* 0x000fe20000000f00 */
[----:B------:R-:W-:-:S03]  /*2b3b0*/  IMAD.WIDE.U32 R56, R39, R21, R56 ;  /* 0x0000001527387225 */ /* 0x000fc600078e0038 */
[----:B------:R-:W-:Y:S01]  /*2b3c0*/  IADD3 R83, PT, PT, R17, R73, RZ ;  /* 0x0000004911537210 */ /* 0x000fe20007ffe0ff */
[----:B------:R-:W-:Y:S01]  /*2b3d0*/  IMAD.X R53, RZ, RZ, RZ, P2 ;  /* 0x000000ffff357224 */ /* 0x000fe200010e06ff */
        /* <DEDUP_REMOVED lines=35> */
[----:B------:R-:W-:Y:S02]  /*2b610*/  IMAD.IADD R71, R51, 0x1, R71 ;  /* 0x0000000133477824 */ /* 0x000fe400078e0247 */
[----:B------:R-:W-:Y:S01]  /*2b620*/  IMAD.WIDE.U32 R16, R34, R19, R16 ;  /* 0x0000001322107225 */ /* 0x000fe200078e0010 */
[----:B------:R-:W-:Y:S02]  /*2b630*/  IADD3.X R19, PT, PT, RZ, RZ, RZ, P1, !PT ;  /* 0x000000ffff137210 */ /* 0x000fe40000ffe4ff */
[----:B------:R-:W-:Y:S01]  /*2b640*/  IADD3 R54, P0, PT, R71, R54, RZ ;  /* 0x0000003647367210 */ /* 0x000fe20007f1e0ff */
[----:B------:R-:W-:Y:S01]  /*2b650*/  IMAD.MOV.U32 R57, RZ, RZ, RZ ;  /* 0x000000ffff397224 */ /* 0x000fe200078e00ff */
[----:B------:R-:W-:Y:S01]  /*2b660*/  IADD3 R70, PT, PT, R73, R17, RZ ;  /* 0x0000001149467210 */ /* 0x000fe20007ffe0ff */
[----:B------:R-:W-:Y:S02]  /*2b670*/  IMAD.IADD R55, R67, 0x1, R55 ;  /* 0x0000000143377824 */ /* 0x000fe400078e0237 */
[----:B------:R-:W-:-:S02]  /*2b680*/  IMAD.X R53, RZ, RZ, RZ, P2 ;  /* 0x000000ffff357224 */ /* 0x000fc400010e06ff */
        /* <DEDUP_REMOVED lines=28> */
[----:B------:R-:W-:Y:S01]  /*2b850*/  IMAD.IADD R17, R12, 0x1, R19 ;  /* 0x000000010c117824 */ /* 0x000fe200078e0213 */
[----:B------:R-:W-:Y:S01]  /*2b860*/  IADD3 R55, PT, PT, R51, R55, RZ ;  /* 0x0000003733377210 */ /* 0x000fe20007ffe0ff */
[----:B------:R-:W-:Y:S01]  /*2b870*/  IMAD.IADD R71, R63, 0x1, R53 ;  /* 0x000000013f477824 */ /* 0x000fe200078e0235 */
[----:B------:R-:W-:Y:S01]  /*2b880*/  MOV R19, RZ ;  /* 0x000000ff00137202 */ /* 0x000fe20000000f00 */
        /* <DEDUP_REMOVED lines=13> */
[----:B------:R-:W-:Y:S01]  /*2b960*/  IMAD.WIDE.U32 R70, R34, R20, R70 ;  /* 0x0000001422467225 */ /* 0x000fe200078e0046 */
[----:B------:R-:W-:Y:S02]  /*2b970*/  IADD3 R18, P3, PT, R81, R18, RZ ;  /* 0x0000001251127210 */ /* 0x000fe40007f7e0ff */
[----:B------:R-:W-:Y:S01]  /*2b980*/  IADD3 R19, PT, PT, R13, R19, RZ ;  /* 0x000000130d137210 */ /* 0x000fe20007ffe0ff */
[----:B------:R-:W-:Y:S02]  /*2b990*/  IMAD.X R55, RZ, RZ, RZ, P2 ;  /* 0x000000ffff377224 */ /* 0x000fe400010e06ff */
[----:B------:R-:W-:Y:S02]  /*2b9a0*/  IMAD.IADD R17, R67, 0x1, R17 ;  /* 0x0000000143117824 */ /* 0x000fe400078e0211 */
[----:B------:R-:W-:Y:S02]  /*2b9b0*/  IMAD.IADD R79, R61, 0x1, R57 ;  /* 0x000000013d4f7824 */ /* 0x000fe400078e0239 */
[----:B------:R-:W-:-:S02]  /*2b9c0*/  IMAD.X R57, RZ, RZ, RZ, P0 ;  /* 0x000000ffff397224 */ /* 0x000fc400000e06ff */
        /* <DEDUP_REMOVED lines=12> */
[----:B------:R-:W-:Y:S01]  /*2ba90*/  IADD3 R77, PT, PT, R62, R71, RZ ;  /* 0x000000473e4d7210 */ /* 0x000fe20007ffe0ff */
[----:B------:R-:W-:Y:S01]  /*2baa0*/  IMAD.WIDE.U32 R18, R15, R48, R18 ;  /* 0x000000300f127225 */ /* 0x000fe200078e0012 */
[----:B------:R-:W-:Y:S02]  /*2bab0*/  IADD3 R16, P4, PT, R55, R16, RZ ;  /* 0x0000001037107210 */ /* 0x000fe40007f9e0ff */
[----:B------:R-:W-:Y:S01]  /*2bac0*/  IADD3.X R55, PT, PT, RZ, RZ, RZ, P3, !PT ;  /* 0x000000ffff377210 */ /* 0x000fe20001ffe4ff */
[----:B------:R-:W-:Y:S01]  /*2bad0*/  IMAD.X R53, RZ, RZ, RZ, P2 ;  /* 0x000000ffff357224 */ /* 0x000fe200010e06ff */
[----:B------:R-:W-:Y:S01]  /*2bae0*/  IADD3 R18, P1, PT, R79, R18, RZ ;  /* 0x000000124f127210 */ /* 0x000fe20007f3e0ff */
[----:B------:R-:W-:-:S02]  /*2baf0*/  IMAD.IADD R17, R69, 0x1, R17 ;  /* 0x0000000145117824 */ /* 0x000fc400078e0211 */
[----:B------:R-:W-:-:S04]  /*2bb00*/  IMAD.WIDE.U32 R52, R35, R21, R52 ;  /* 0x0000001523347225 */ /* 0x000fc800078e0034 */
[----:B------:R-:W-:Y:S01]  /*2bb10*/  IMAD.IADD R79, R59, 0x1, R19 ;  /* 0x000000013b4f7824 */ /* 0x000fe200078e0213 */
[----:B------:R-:W-:Y:S01]  /*2bb20*/  IADD3 R52, P2, PT, R17, R52, RZ ;  /* 0x0000003411347210 */ /* 0x000fe20007f5e0ff */
[----:B------:R-:W-:-:S04]  /*2bb30*/  IMAD.WIDE.U32 R54, R74, R44, R54 ;  /* 0x0000002c4a367225 */ /* 0x000fc800078e0036 */
[----:B------:R-:W-:Y:S01]  /*2bb40*/  IMAD.IADD R19, R65, 0x1, R78 ;  /* 0x0000000141137824 */ /* 0x000fe200078e024e */
[----:B------:R-:W-:Y:S01]  /*2bb50*/  IADD3 R55, PT, PT, R63, R55, RZ ;  /* 0x000000373f377210 */ /* 0x000fe20007ffe0ff */
[----:B------:R-:W-:-:S03]  /*2bb60*/  IMAD.WIDE.U32 R56, R40, R24, R56 ;  /* 0x0000001828387225 */ /* 0x000fc600078e0038 */
[----:B------:R-:W-:Y:S01]  /*2bb70*/  IADD3 R20, P0, PT, R19, R54, RZ ;  /* 0x0000003613147210 */ /* 0x000fe20007f1e0ff */
[----:B------:R-:W-:Y:S02]  /*2bb80*/  IMAD.X R17, RZ, RZ, RZ, P4 ;  /* 0x000000ffff117224 */ /* 0x000fe400020e06ff */
[----:B------:R-:W-:Y:S02]  /*2bb90*/  IMAD.IADD R70, R58, 0x1, R53 ;  /* 0x000000013a467824 */ /* 0x000fe400078e0235 */
[----:B------:R-:W-:Y:S02]  /*2bba0*/  IMAD.X R19, RZ, RZ, RZ, P1 ;  /* 0x000000ffff137224 */ /* 0x000fe400008e06ff */
[----:B------:R-:W-:Y:S02]  /*2bbb0*/  IMAD.IADD R71, R12, 0x1, R57 ;  /* 0x000000010c477824 */ /* 0x000fe400078e0239 */
[----:B------:R-:W-:Y:S02]  /*2bbc0*/  HFMA2 R57, -RZ, RZ, 0, 0 ;  /* 0x00000000ff397431 */ /* 0x000fe400000001ff */
        /* <DEDUP_REMOVED lines=13> */
[----:B------:R-:W-:Y:S01]  /*2bca0*/  IMAD.WIDE.U32 R70, R34, R21, R70 ;  /* 0x0000001522467225 */ /* 0x000fe200078e0046 */
[----:B------:R-:W-:Y:S02]  /*2bcb0*/  IADD3.X R21, PT, PT, RZ, RZ, RZ, P0, !PT ;  /* 0x000000ffff157210 */ /* 0x000fe400007fe4ff */
[----:B------:R-:W-:Y:S01]  /*2bcc0*/  IADD3 R53, PT, PT, R67, R53, RZ ;  /* 0x0000003543357210 */ /* 0x000fe20007ffe0ff */
[----:B------:R-:W-:Y:S01]  /*2bcd0*/  IMAD.X R17, RZ, RZ, RZ, P2 ;  /* 0x000000ffff117224 */ /* 0x000fe200010e06ff */
[----:B------:R-:W-:Y:S01]  /*2bce0*/  IADD3 R52, P2, PT, R81, R52, RZ ;  /* 0x0000003451347210 */ /* 0x000fe20007f5e0ff */
[----:B------:R-:W-:Y:S01]  /*2bcf0*/  IMAD.IADD R13, R13, 0x1, R57 ;  /* 0x000000010d0d7824 */ /* 0x000fe200078e0239 */
[----:B------:R-:W-:Y:S01]  /*2bd00*/  IADD3 R54, P3, PT, R53, R70, RZ ;  /* 0x0000004635367210 */ /* 0x000fe20007f7e0ff */
[----:B------:R-:W-:-:S04]  /*2bd10*/  IMAD.WIDE.U32 R16, R39, R24, R16 ;  /* 0x0000001827107225 */ /* 0x000fc800078e0010 */
[----:B------:R-:W-:Y:S01]  /*2bd20*/  IMAD.WIDE.U32 R18, R75, R46, R18 ;  /* 0x0000002e4b127225 */ /* 0x000fe200078e0012 */
[----:B------:R-:W-:-:S03]  /*2bd30*/  IADD3 R16, P1, PT, R13, R16, RZ ;  /* 0x000000100d107210 */ /* 0x000fc60007f3e0ff */
[----:B------:R-:W-:-:S04]  /*2bd40*/  IMAD.WIDE.U32 R20, R76, R43, R20 ;  /* 0x0000002b4c147225 */ /* 0x000fc800078e0014 */
[----:B------:R-:W-:Y:S01]  /*2bd50*/  IMAD.X R53, RZ, RZ, RZ, P2 ;  /* 0x000000ffff357224 */ /* 0x000fe200010e06ff */
[----:B------:R-:W-:Y:S01]  /*2bd60*/  IADD3 R18, P2, PT, R55, R18, RZ ;  /* 0x0000001237127210 */ /* 0x000fe20007f5e0ff */
[----:B------:R-:W-:Y:S01]  /*2bd70*/  IMAD.X R57, RZ, RZ, RZ, P4 ;  /* 0x000000ffff397224 */ /* 0x000fe200020e06ff */
[----:B------:R-:W-:Y:S01]  /*2bd80*/  IADD3.X R55, PT, PT, RZ, RZ, RZ, P3, !PT ;  /* 0x000000ffff377210 */ /* 0x000fe20001ffe4ff */
[----:B------:R-:W-:Y:S02]  /*2bd90*/  IMAD.IADD R70, R73, 0x1, R71 ;  /* 0x0000000149467824 */ /* 0x000fe400078e0247 */
[----:B------:R-:W-:Y:S02]  /*2bda0*/  IMAD.IADD R13, R64, 0x1, R21 ;  /* 0x00000001400d7824 */ /* 0x000fe400078e0215 */
[----:B------:R-:W-:Y:S02]  /*2bdb0*/  IMAD.IADD R17, R14, 0x1, R17 ;  /* 0x000000010e117824 */ /* 0x000fe400078e0211 */
[----:B------:R-:W-:-:S02]  /*2bdc0*/  IMAD R71, R20, R66, RZ ;  /* 0x0000004214477224 */ /* 0x000fc400078e02ff */
        /* <DEDUP_REMOVED lines=28> */
[----:B------:R-:W-:Y:S01]  /*2bf90*/  IMAD.WIDE.U32 R54, R36, R23, R54 ;  /* 0x0000001724367225 */ /* 0x000fe200078e0036 */
[----:B------:R-:W-:Y:S02]  /*2bfa0*/  IADD3.X R17, PT, PT, RZ, RZ, RZ, P4, !PT ;  /* 0x000000ffff117210 */ /* 0x000fe400027fe4ff */
[----:B------:R-:W-:Y:S01]  /*2bfb0*/  IADD3 R20, PT, PT, R59, R53, RZ ;  /* 0x000000353b147210 */ /* 0x000fe20007ffe0ff */
[----:B------:R-:W-:Y:S02]  /*2bfc0*/  IMAD.IADD R21, R51, 0x1, R21 ;  /* 0x0000000133157824 */ /* 0x000fe400078e0215 */
[----:B------:R-:W-:Y:S01]  /*2bfd0*/  IMAD.WIDE.U32 R40, R34, R22, R40 ;  /* 0x0000001622287225 */ /* 0x000fe200078e0028 */
[----:B------:R-:W-:Y:S02]  /*2bfe0*/  IADD3 R20, P4, PT, R20, R77, RZ ;  /* 0x0000004d14147210 */ /* 0x000fe40007f9e0ff */
[----:B------:R-:W-:Y:S01]  /*2bff0*/  IADD3 R52, P3, PT, R21, R54, RZ ;  /* 0x0000003615347210 */ /* 0x000fe20007f7e0ff */
[----:B------:R-:W-:-:S02]  /*2c000*/  IMAD.IADD R55, R67, 0x1, R55 ;  /* 0x0000000143377824 */ /* 0x000fc400078e0237 */
[----:B------:R-:W-:Y:S01]  /*2c010*/  IMAD.IADD R57, R62, 0x1, R19 ;  /* 0x000000013e397824 */ /* 0x000fe200078e0213 */
[----:B------:R-:W-:Y:S01]  /*2c020*/  IADD3.X R53, PT, PT, RZ, RZ, RZ, P3, !PT ;  /* 0x000000ffff357210 */ /* 0x000fe20001ffe4ff */
[----:B------:R-:W-:Y:S02]  /*2c030*/  IMAD.X R19, RZ, RZ, RZ, P2 ;  /* 0x000000ffff137224 */ /* 0x000fe400010e06ff */
[----:B------:R-:W-:Y:S01]  /*2c040*/  IMAD.X R13, RZ, RZ, RZ, P0 ;  /* 0x000000ffff0d7224 */ /* 0x000fe200000e06ff */
[----:B------:R-:W-:Y:S01]  /*2c050*/  IADD3 R40, P0, PT, R55, R40, RZ ;  /* 0x0000002837287210 */ /* 0x000fe20007f1e0ff */
[----:B------:R-:W-:Y:S01]  /*2c060*/  IMAD.IADD R55, R73, 0x1, R41 ;  /* 0x0000000149377824 */ /* 0x000fe200078e0229 */
[----:B------:R-:W-:Y:S01]  /*2c070*/  IADD3.X R41, PT, PT, RZ, RZ, RZ, P1, !PT ;  /* 0x000000ffff297210 */ /* 0x000fe20000ffe4ff */
[----:B------:R-:W-:-:S04]  /*2c080*/  IMAD.WIDE.U32 R16, R39, R25, R16 ;  /* 0x0000001927107225 */ /* 0x000fc800078e0010 */
        /* <DEDUP_REMOVED lines=12> */
[----:B------:R-:W-:Y:S02]  /*2c150*/  IMAD.IADD R19, R60, 0x1, R19 ;  /* 0x000000013c137824 */ /* 0x000fe400078e0213 */
[----:B------:R-:W-:Y:S01]  /*2c160*/  IMAD.IADD R17, R69, 0x1, R53 ;  /* 0x0000000145117824 */ /* 0x000fe200078e0235 */
[----:B------:R-:W-:Y:S01]  /*2c170*/  IADD3 R53, PT, PT, R50, R21, RZ ;  /* 0x0000001532357210 */ /* 0x000fe20007ffe0ff */
        /* <DEDUP_REMOVED lines=14> */
[----:B------:R-:W-:-:S04]  /*2c260*/  IMAD.WIDE.U32 R16, R38, R25, R16 ;  /* 0x0000001926107225 */ /* 0x000fc800078e0010 */
[----:B------:R-:W-:Y:S02]  /*2c270*/  IMAD.X R21, RZ, RZ, RZ, P2 ;  /* 0x000000ffff157224 */ /* 0x000fe400010e06ff */
[----:B------:R-:W-:Y:S01]  /*2c280*/  IMAD.IADD R39, R64, 0x1, R13 ;  /* 0x0000000140277824 */ /* 0x000fe200078e020d */
[----:B------:R-:W-:Y:S01]  /*2c290*/  MOV R13, RZ ;  /* 0x000000ff000d7202 */ /* 0x000fe20000000f00 */
[----:B------:R-:W-:Y:S02]  /*2c2a0*/  IMAD R22, R12, R66, RZ ;  /* 0x000000420c167224 */ /* 0x000fe400078e02ff */
[----:B------:R-:W-:Y:S02]  /*2c2b0*/  IMAD.IADD R15, R61, 0x1, R15 ;  /* 0x000000013d0f7824 */ /* 0x000fe400078e020f */
[----:B------:R-:W-:-:S04]  /*2c2c0*/  IMAD.WIDE.U32 R18, R75, R48, R18 ;  /* 0x000000304b127225 */ /* 0x000fc800078e0012 */
[----:B------:R-:W-:Y:S02]  /*2c2d0*/  IMAD.X R41, RZ, RZ, RZ, P4 ;  /* 0x000000ffff297224 */ /* 0x000fe400020e06ff */
[----:B------:R-:W-:Y:S01]  /*2c2e0*/  IMAD.IADD R51, R51, 0x1, R17 ;  /* 0x0000000133337824 */ /* 0x000fe200078e0211 */
[----:B------:R-:W-:Y:S01]  /*2c2f0*/  IADD3 R17, P2, PT, R21, R16, RZ ;  /* 0x0000001015117210 */ /* 0x000fe20007f5e0ff */
[----:B------:R-:W-:Y:S01]  /*2c300*/  IMAD.HI.U32 R52, R22, R42, R12 ;  /* 0x0000002a16347227 */ /* 0x000fe200078e000c */
[----:B------:R-:W-:Y:S02]  /*2c310*/  IADD3.X R21, PT, PT, RZ, RZ, RZ, P3, !PT ;  /* 0x000000ffff157210 */ /* 0x000fe40001ffe4ff */
[----:B------:R-:W-:Y:S01]  /*2c320*/  IADD3 R12, P3, PT, R15, R18, RZ ;  /* 0x000000120f0c7210 */ /* 0x000fe20007f7e0ff */
[----:B------:R-:W-:Y:S01]  /*2c330*/  IMAD.WIDE.U32 R40, R36, R24, R40 ;  /* 0x0000001824287225 */ /* 0x000fe200078e0028 */
[----:B------:R-:W-:-:S03]  /*2c340*/  IADD3.X R15, PT, PT, RZ, RZ, RZ, P0, !PT ;  /* 0x000000ffff0f7210 */ /* 0x000fc600007fe4ff */
[----:B------:R-:W-:Y:S02]  /*2c350*/  IMAD.IADD R16, R59, 0x1, R19 ;  /* 0x000000013b107824 */ /* 0x000fe400078e0213 */
        /* <DEDUP_REMOVED lines=18> */
[----:B------:R-:W-:-:S03]  /*2c480*/  IADD3.X R15, PT, PT, RZ, RZ, RZ, P2, !PT ;  /* 0x000000ffff0f7210 */ /* 0x000fc600017fe4ff */
[----:B------:R-:W-:Y:S01]  /*2c490*/  IMAD.WIDE.U32 R16, R75, R49, R16 ;  /* 0x000000314b107225 */ /* 0x000fe200078e0010 */
[----:B------:R-:W-:-:S03]  /*2c4a0*/  IADD3 R40, P2, PT, R15, R20, RZ ;  /* 0x000000140f287210 */ /* 0x000fc60007f5e0ff */
[----:B------:R-:W-:Y:S01]  /*2c4b0*/  IMAD.IADD R13, R60, 0x1, R13 ;  /* 0x000000013c0d7824 */ /* 0x000fe200078e020d */
[----:B------:R-:W-:Y:S01]  /*2c4c0*/  IADD3.X R39, PT, PT, RZ, RZ, RZ, P2, !PT ;  /* 0x000000ffff277210 */ /* 0x000fe200017fe4ff */
        /* <DEDUP_REMOVED lines=8> */
[----:B------:R-:W-:Y:S01]  /*2c550*/  IMAD.IADD R18, R58, 0x1, R19 ;  /* 0x000000013a127824 */ /* 0x000fe200078e0213 */
        /* <DEDUP_REMOVED lines=37> */
[----:B------:R-:W-:Y:S02]  /*2c7b0*/  IMAD.MOV.U32 R21, RZ, RZ, RZ ;  /* 0x000000ffff157224 */ /* 0x000fe400078e00ff */
[----:B------:R-:W-:-:S04]  /*2c7c0*/  IMAD.WIDE.U32 R16, R76, R47, R16 ;  /* 0x0000002f4c107225 */ /* 0x000fc800078e0010 */
[----:B------:R-:W-:Y:S01]  /*2c7d0*/  IMAD.X R24, RZ, RZ, RZ, P1 ;  /* 0x000000ffff187224 */ /* 0x000fe200008e06ff */
[----:B------:R-:W-:Y:S01]  /*2c7e0*/  IADD3 R14, P1, PT, R67, R36, RZ ;  /* 0x00000024430e7210 */ /* 0x000fe20007f3e0ff */
[----:B------:R-:W-:Y:S01]  /*2c7f0*/  IMAD.HI.U32 R36, R66, R42, R20 ;  /* 0x0000002a42247227 */ /* 0x000fe200078e0014 */
[----:B------:R-:W-:Y:S02]  /*2c800*/  IADD3 R20, P0, PT, R13, R16, RZ ;  /* 0x000000100d147210 */ /* 0x000fe40007f1e0ff */
[----:B------:R-:W-:Y:S01]  /*2c810*/  IADD3.X R13, PT, PT, RZ, RZ, RZ, P3, !PT ;  /* 0x000000ffff0d7210 */ /* 0x000fe20001ffe4ff */
[----:B------:R-:W-:Y:S01]  /*2c820*/  IMAD.WIDE.U32 R18, R74, R49, R18 ;  /* 0x000000314a127225 */ /* 0x000fe200078e0012 */
[----:B------:R-:W-:Y:S02]  /*2c830*/  IADD3.X R21, PT, PT, RZ, RZ, RZ, P0, !PT ;  /* 0x000000ffff157210 */ /* 0x000fe400007fe4ff */
[----:B------:R-:W-:Y:S01]  /*2c840*/  IADD3 R24, P4, PT, R24, R37, RZ ;  /* 0x0000002518187210 */ /* 0x000fe20007f9e0ff */
[----:B------:R-:W-:-:S02]  /*2c850*/  IMAD.IADD R17, R60, 0x1, R17 ;  /* 0x000000013c117824 */ /* 0x000fc400078e0211 */
[----:B------:R-:W-:-:S03]  /*2c860*/  IMAD.WIDE.U32 R12, R22, R44, R12 ;  /* 0x0000002c160c7225 */ /* 0x000fc600078e000c */
[----:B------:R-:W-:Y:S01]  /*2c870*/  IADD3 R16, P3, PT, R17, R18, RZ ;  /* 0x0000001211107210 */ /* 0x000fe20007f7e0ff */
[----:B------:R-:W-:Y:S02]  /*2c880*/  IMAD.IADD R37, R65, 0x1, R36 ;  /* 0x0000000141257824 */ /* 0x000fe400078e0224 */
[----:B------:R-:W-:Y:S02]  /*2c890*/  IMAD.IADD R39, R50, 0x1, R19 ;  /* 0x0000000132277824 */ /* 0x000fe400078e0213 */
        /* <DEDUP_REMOVED lines=18> */
[----:B------:R-:W-:Y:S01]  /*2c9c0*/  IMAD.WIDE.U32 R20, R22, R45, R20 ;  /* 0x0000002d16147225 */ /* 0x000fe200078e0014 */
[----:B------:R-:W-:-:S03]  /*2c9d0*/  IADD3 R35, PT, PT, R64, R13, RZ ;  /* 0x0000000d40237210 */ /* 0x000fc60007ffe0ff */
[----:B------:R-:W-:Y:S02]  /*2c9e0*/  IMAD.IADD R58, R58, 0x1, R15 ;  /* 0x000000013a3a7824 */ /* 0x000fe400078e020f */
[----:B------:R-:W-:-:S04]  /*2c9f0*/  IMAD.WIDE.U32 R14, R71, R47, R18 ;  /* 0x0000002f470e7225 */ /* 0x000fc800078e0012 */
[----:B------:R-:W-:Y:S01]  /*2ca00*/  IMAD.X R17, RZ, RZ, RZ, P0 ;  /* 0x000000ffff117224 */ /* 0x000fe200000e06ff */
[----:B------:R-:W-:Y:S01]  /*2ca10*/  IADD3 R20, P0, PT, R35, R20, RZ ;  /* 0x0000001423147210 */ /* 0x000fe20007f1e0ff */
[----:B------:R-:W-:Y:S02]  /*2ca20*/  IMAD.IADD R19, R62, 0x1, R21 ;  /* 0x000000013e137824 */ /* 0x000fe400078e0215 */
        /* <DEDUP_REMOVED lines=8> */
[----:B------:R-:W-:-:S02]  /*2cab0*/  IADD3 R76, PT, PT, R50, R77, RZ ;  /* 0x0000004d324c7210 */ /* 0x000fc40007ffe0ff */
[----:B------:R-:W-:Y:S01]  /*2cac0*/  IADD3 R41, P0, PT, R41, R36, RZ ;  /* 0x0000002429297210 */ /* 0x000fe20007f1e0ff */
[----:B------:R-:W-:Y:S02]  /*2cad0*/  IMAD.X R19, RZ, RZ, RZ, P2 ;  /* 0x000000ffff137224 */ /* 0x000fe400010e06ff */
        /* <DEDUP_REMOVED lines=30> */
[----:B------:R-:W-:Y:S01]  /*2ccc0*/  IADD3.X R23, PT, PT, RZ, RZ, RZ, P3, !PT ;  /* 0x000000ffff177210 */ /* 0x000fe20001ffe4ff */
[----:B------:R-:W-:Y:S01]  /*2ccd0*/  IMAD.X R39, RZ, RZ, RZ, P6 ;  /* 0x000000ffff277224 */ /* 0x000fe200030e06ff */
[----:B------:R-:W-:Y:S01]  /*2cce0*/  IADD3 R36, P4, PT, R37, R18, RZ ;  /* 0x0000001225247210 */ /* 0x000fe20007f9e0ff */
[----:B------:R-:W-:Y:S01]  /*2ccf0*/  IMAD.WIDE.U32 R20, R34, R25, R20 ;  /* 0x0000001922147225 */ /* 0x000fe200078e0014 */
[----:B------:R-:W-:-:S03]  /*2cd00*/  IADD3 R98, P2, P6, R9, -R98, -R6 ;  /* 0x8000006209627210 */ /* 0x000fc60007e5e806 */
[----:B------:R-:W-:Y:S01]  /*2cd10*/  IMAD.X R37, RZ, RZ, RZ, P4 ;  /* 0x000000ffff257224 */ /* 0x000fe200020e06ff */
[----:B------:R-:W-:Y:S01]  /*2cd20*/  IADD3 R6, P4, PT, R5, R10, RZ ;  /* 0x0000000a05067210 */ /* 0x000fe20007f9e0ff */
[----:B------:R-:W-:Y:S01]  /*2cd30*/  IMAD.X R9, RZ, RZ, RZ, P0 ;  /* 0x000000ffff097224 */ /* 0x000fe200000e06ff */
[----:B------:R-:W-:Y:S01]  /*2cd40*/  IADD3 R5, PT, PT, R50, R19, RZ ;  /* 0x0000001332057210 */ /* 0x000fe20007ffe0ff */
[----:B------:R-:W-:Y:S01]  /*2cd50*/  IMAD.WIDE.U32 R18, R66, R46, R38 ;  /* 0x0000002e42127225 */ /* 0x000fe200078e0026 */
[----:B------:R-:W-:Y:S02]  /*2cd60*/  IADD3.X R10, PT, PT, RZ, -0x1, R68, P2, P6 ;  /* 0xffffffffff0a7810 */ /* 0x000fe400017ec444 */
[----:B------:R-:W-:Y:S01]  /*2cd70*/  IADD3 R5, P2, PT, R5, R6, RZ ;  /* 0x0000000605057210 */ /* 0x000fe20007f5e0ff */
[----:B------:R-:W-:Y:S01]  /*2cd80*/  IMAD.WIDE.U32 R36, R22, R48, R36 ;  /* 0x0000003016247225 */ /* 0x000fe200078e0024 */
[----:B------:R-:W-:Y:S02]  /*2cd90*/  IADD3 R6, P0, PT, R23, R20, RZ ;  /* 0x0000001417067210 */ /* 0x000fe40007f1e0ff */
[----:B------:R-:W-:Y:S01]  /*2cda0*/  SHF.R.U32.HI R20, RZ, 0x1f, R10 ;  /* 0x0000001fff147819 */ /* 0x000fe2000001160a */
[----:B------:R-:W-:-:S02]  /*2cdb0*/  IMAD.IADD R35, R61, 0x1, R19 ;  /* 0x000000013d237824 */ /* 0x000fc400078e0213 */
[----:B------:R-:W-:Y:S02]  /*2cdc0*/  IMAD.IADD R24, R59, 0x1, R37 ;  /* 0x000000013b187824 */ /* 0x000fe400078e0225 */
[----:B------:R-:W-:Y:S01]  /*2cdd0*/  IMAD.X R10, RZ, RZ, RZ, P5 ;  /* 0x000000ffff0a7224 */ /* 0x000fe200028e06ff */
[----:B------:R-:W-:Y:S01]  /*2cde0*/  IADD3 R36, P6, PT, R35, R36, RZ ;  /* 0x0000002423247210 */ /* 0x000fe20007fde0ff */
[----:B------:R-:W-:Y:S01]  /*2cdf0*/  IMAD.IADD R21, R73, 0x1, R21 ;  /* 0x0000000149157824 */ /* 0x000fe200078e0215 */
[----:B------:R-:W-:Y:S01]  /*2ce00*/  IADD3 R24, P3, PT, R24, R5, RZ ;  /* 0x0000000518187210 */ /* 0x000fe20007f7e0ff */
[----:B------:R-:W-:Y:S01]  /*2ce10*/  IMAD.X R5, RZ, RZ, RZ, P1 ;  /* 0x000000ffff057224 */ /* 0x000fe200008e06ff */
[----:B------:R-:W-:Y:S02]  /*2ce20*/  IADD3.X R37, PT, PT, RZ, RZ, RZ, P6, !PT ;  /* 0x000000ffff257210 */ /* 0x000fe400037fe4ff */
[----:B------:R-:W-:Y:S01]  /*2ce30*/  IADD3 R9, P5, PT, R9, R6, RZ ;  /* 0x0000000609097210 */ /* 0x000fe20007fbe0ff */
[----:B------:R-:W-:Y:S01]  /*2ce40*/  IMAD.X R25, RZ, RZ, RZ, P3 ;  /* 0x000000ffff197224 */ /* 0x000fe200018e06ff */
[----:B------:R-:W-:Y:S01]  /*2ce50*/  IADD3 R97, P1, P6, R11, -R20, -R7 ;  /* 0x800000140b617210 */ /* 0x000fe20007e3e807 */
[----:B------:R-:W-:Y:S01]  /*2ce60*/  IMAD.WIDE.U32 R6, R66, R47, R36 ;  /* 0x0000002f42067225 */ /* 0x000fe200078e0024 */
[----:B------:R-:W-:-:S02]  /*2ce70*/  IADD3 R10, P3, PT, R10, R9, RZ ;  /* 0x000000090a0a7210 */ /* 0x000fc40007f7e0ff */
[----:B------:R-:W-:Y:S01]  /*2ce80*/  IADD3.X R20, PT, PT, RZ, RZ, RZ, P4, !PT ;  /* 0x000000ffff147210 */ /* 0x000fe200027fe4ff */
[----:B------:R-:W-:Y:S01]  /*2ce90*/  IMAD.WIDE.U32 R22, R22, R49, R24 ;  /* 0x0000003116167225 */ /* 0x000fe200078e0018 */
[----:B------:R-:W-:Y:S02]  /*2cea0*/  IADD3 R5, P4, PT, R5, R10, RZ ;  /* 0x0000000a05057210 */ /* 0x000fe40007f9e0ff */
[----:B------:R-:W-:Y:S01]  /*2ceb0*/  IADD3.X R9, PT, PT, RZ, -0x1, R68, P1, P6 ;  /* 0xffffffffff097810 */ /* 0x000fe20000fec444 */
[----:B------:R-:W-:Y:S01]  /*2cec0*/  IMAD.IADD R25, R60, 0x1, R7 ;  /* 0x000000013c197824 */ /* 0x000fe200078e0207 */
[----:B------:R-:W-:Y:S01]  /*2ced0*/  IADD3 R20, P1, PT, R20, R5, RZ ;  /* 0x0000000514147210 */ /* 0x000fe20007f3e0ff */
[----:B------:R-:W-:-:S03]  /*2cee0*/  IMAD.X R5, RZ, RZ, RZ, P2 ;  /* 0x000000ffff057224 */ /* 0x000fc600010e06ff */
[----:B------:R-:W-:Y:S01]  /*2cef0*/  IADD3 R10, P6, PT, R25, R22, RZ ;  /* 0x00000016190a7210 */ /* 0x000fe20007fde0ff */
[----:B------:R-:W-:Y:S01]  /*2cf00*/  IMAD.IADD R22, R50, 0x1, R23 ;  /* 0x0000000132167824 */ /* 0x000fe200078e0217 */
[----:B------:R-:W-:Y:S01]  /*2cf10*/  SHF.R.U32.HI R23, RZ, 0x1f, R9 ;  /* 0x0000001fff177819 */ /* 0x000fe20000011609 */
[----:B------:R-:W-:Y:S01]  /*2cf20*/  IMAD.X R9, RZ, RZ, RZ, P5 ;  /* 0x000000ffff097224 */ /* 0x000fe200028e06ff */
[----:B------:R-:W-:Y:S02]  /*2cf30*/  IADD3.X R11, PT, PT, RZ, RZ, RZ, P6, !PT ;  /* 0x000000ffff0b7210 */ /* 0x000fe400037fe4ff */
[----:B------:R-:W-:Y:S02]  /*2cf40*/  IADD3 R5, P2, PT, R5, R20, RZ ;  /* 0x0000001405057210 */ /* 0x000fe40007f5e0ff */
[----:B------:R-:W-:Y:S01]  /*2cf50*/  IADD3.X R20, PT, PT, RZ, RZ, RZ, P0, !PT ;  /* 0x000000ffff147210 */ /* 0x000fe200007fe4ff */
[----:B------:R-:W-:Y:S01]  /*2cf60*/  IMAD.WIDE.U32 R10, R66, R48, R10 ;  /* 0x00000030420a7225 */ /* 0x000fe200078e000a */
[----:B------:R-:W-:-:S02]  /*2cf70*/  IADD3 R104, P0, P6, R8, -R23, -R104 ;  /* 0x8000001708687210 */ /* 0x000fc40007e1e868 */
[----:B------:R-:W-:Y:S01]  /*2cf80*/  IADD3 R8, P5, PT, R22, R5, RZ ;  /* 0x0000000516087210 */ /* 0x000fe20007fbe0ff */
[----:B------:R-:W-:Y:S01]  /*2cf90*/  IMAD.IADD R23, R59, 0x1, R11 ;  /* 0x000000013b177824 */ /* 0x000fe200078e020b */
[----:B------:R-:W-:Y:S02]  /*2cfa0*/  IADD3.X R22, PT, PT, RZ, -0x1, R68, P0, P6 ;  /* 0xffffffffff167810 */ /* 0x000fe400007ec444 */
[----:B------:R-:W-:Y:S02]  /*2cfb0*/  ISETP.GT.U32.AND P0, PT, R104, -0x1, PT ;  /* 0xffffffff6800780c */ /* 0x000fe40003f04070 */
[----:B------:R-:W-:Y:S02]  /*2cfc0*/  IADD3 R8, P6, PT, R23, R8, RZ ;  /* 0x0000000817087210 */ /* 0x000fe40007fde0ff */
[----:B------:R-:W-:Y:S02]  /*2cfd0*/  ISETP.GT.AND.EX P0, PT, R22, -0x1, PT, P0 ;  /* 0xffffffff1600780c */ /* 0x000fe40003f04300 */
        /* <DEDUP_REMOVED lines=28> */
.L_x_562:
[----:B------:R-:W-:Y:S01]  /*2d1a0*/  IMAD.MOV.U32 R102, RZ, RZ, R2 ;  /* 0x000000ffff667224 */ /* 0x000fe200078e0002 */
        /* <DEDUP_REMOVED lines=8> */
[----:B------:R-:W-:Y:S01]  /*2d230*/  MOV R22, R10 ;  /* 0x0000000a00167202 */ /* 0x000fe20000000f00 */
[----:B------:R-:W-:-:S08]  /*2d240*/  IMAD.MOV.U32 R20, RZ, RZ, R66 ;  /* 0x000000ffff147224 */ /* 0x000fd000078e0042 */
        /* <DEDUP_REMOVED lines=27> */
.L_x_563:
        /* <DEDUP_REMOVED lines=22> */
.L_x_564:
[----:B------:R-:W-:Y:S01]  /*2d560*/  HFMA2 R11, -RZ, RZ, 0, 0 ;  /* 0x00000000ff0b7431 */ /* 0x000fe200000001ff */
[----:B------:R-:W-:Y:S01]  /*2d570*/  SHF.L.U64.HI R10, R20, 0x1, R21 ;  /* 0x00000001140a7819 */ /* 0x000fe20000010215 */
[C---:B------:R-:W-:Y:S01]  /*2d580*/  IMAD.SHL.U32 R6, R36.reuse, 0x2, RZ ;  /* 0x0000000224067824 */ /* 0x040fe200078e00ff */
[----:B------:R-:W-:Y:S01]  /*2d590*/  SHF.L.U64.HI R5, R36, 0x1, R63 ;  /* 0x0000000124057819 */ /* 0x000fe2000001023f */
[----:B------:R-:W-:Y:S01]  /*2d5a0*/  IMAD.SHL.U32 R4, R34, 0x2, RZ ;  /* 0x0000000222047824 */ /* 0x000fe200078e00ff */
[----:B------:R-:W-:Y:S02]  /*2d5b0*/  LOP3.LUT R10, R10, 0x1, RZ, 0xc0, !PT ;  /* 0x000000010a0a7812 */ /* 0x000fe400078ec0ff */
[----:B------:R-:W-:Y:S01]  /*2d5c0*/  SHF.R.U32.HI R3, RZ, 0x1f, R9 ;  /* 0x0000001fff037819 */ /* 0x000fe20000011609 */
[----:B------:R-:W-:Y:S01]  /*2d5d0*/  IMAD.SHL.U32 R9, R9, 0x2, RZ ;  /* 0x0000000209097824 */ /* 0x000fe200078e00ff */
[----:B------:R-:W-:Y:S01]  /*2d5e0*/  LOP3.LUT R5, R5, 0x1, RZ, 0xc0, !PT ;  /* 0x0000000105057812 */ /* 0x000fe200078ec0ff */
[----:B------:R-:W-:Y:S01]  /*2d5f0*/  IMAD.WIDE.U32 R10, R2, 0x2, R10 ;  /* 0x00000002020a7825 */ /* 0x000fe200078e000a */
[----:B------:R-:W-:-:S02]  /*2d600*/  LOP3.LUT R12, R3, 0xfffffffe, R6, 0xf8, !PT ;  /* 0xfffffffe030c7812 */ /* 0x000fc400078ef806 */
[----:B------:R-:W-:Y:S01]  /*2d610*/  LOP3.LUT R14, R5, 0xfffffffe, R4, 0xf8, !PT ;  /* 0xfffffffe050e7812 */ /* 0x000fe200078ef804 */
[----:B------:R-:W-:Y:S01]  /*2d620*/  IMAD.SHL.U32 R6, R24, 0x2, RZ ;  /* 0x0000000218067824 */ /* 0x000fe200078e00ff */
[----:B------:R-:W-:Y:S01]  /*2d630*/  ISETP.LE.U32.AND P0, PT, R10, R49, PT ;  /* 0x000000310a00720c */ /* 0x000fe20003f03070 */
[----:B------:R-:W-:Y:S01]  /*2d640*/  IMAD.SHL.U32 R2, R20, 0x2, RZ ;  /* 0x0000000214027824 */ /* 0x000fe200078e00ff */
[----:B------:R-:W-:Y:S02]  /*2d650*/  ISETP.GT.U32.AND P1, PT, R10, -0x1, PT ;  /* 0xffffffff0a00780c */ /* 0x000fe40003f24070 */
[----:B------:R-:W-:Y:S02]  /*2d660*/  SHF.L.U64.HI R13, R34, 0x1, R62 ;  /* 0x00000001220d7819 */ /* 0x000fe4000001023e */
[----:B------:R-:W-:Y:S02]  /*2d670*/  ISETP.GT.U32.OR.EX P0, PT, R11, RZ, !P0, P1 ;  /* 0x000000ff0b00720c */ /* 0x000fe40004704510 */
[C---:B------:R-:W-:Y:S01]  /*2d680*/  SHF.L.U64.HI R7, R8.reuse, 0x1, R35 ;  /* 0x0000000108077819 */ /* 0x040fe20000010223 */
[----:B------:R-:W-:Y:S01]  /*2d690*/  IMAD.SHL.U32 R8, R8, 0x2, RZ ;  /* 0x0000000208087824 */ /* 0x000fe200078e00ff */
[----:B------:R-:W-:-:S02]  /*2d6a0*/  SHF.L.U64.HI R5, R24, 0x1, R25 ;  /* 0x0000000118057819 */ /* 0x000fc40000010219 */
[C---:B------:R-:W-:Y:S02]  /*2d6b0*/  SHF.L.U64.HI R3, R22.reuse, 0x1, R23 ;  /* 0x0000000116037819 */ /* 0x040fe40000010217 */
        /* <DEDUP_REMOVED lines=43> */
.L_x_565:
        /* <DEDUP_REMOVED lines=24> */
.L_x_532:
[----:B------:R-:W-:Y:S01]  /*2daf0*/  IMAD.SHL.U32 R15, R96, 0x2, RZ ;  /* 0x00000002600f7824 */ /* 0x000fe200078e00ff */
[----:B------:R-:W-:Y:S01]  /*2db00*/  SHF.R.U32.HI R10, RZ, 0x1f, R113 ;  /* 0x0000001fff0a7819 */ /* 0x000fe20000011671 */
[C---:B------:R-:W-:Y:S01]  /*2db10*/  IMAD.SHL.U32 R13, R95.reuse, 0x2, RZ ;  /* 0x000000025f0d7824 */ /* 0x040fe200078e00ff */
[----:B------:R-:W-:Y:S02]  /*2db20*/  SHF.L.U64.HI R12, R95, 0x1, R138 ;  /* 0x000000015f0c7819 */ /* 0x000fe4000001028a */
[----:B------:R-:W-:Y:S02]  /*2db30*/  LOP3.LUT R16, R10, 0xfffffffe, R15, 0xf8, !PT ;  /* 0xfffffffe0a107812 */ /* 0x000fe400078ef80f */
[----:B------:R-:W-:Y:S02]  /*2db40*/  SHF.L.U32 R11, R94, 0x1, RZ ;  /* 0x000000015e0b7819 */ /* 0x000fe400000006ff */
[----:B------:R-:W-:Y:S02]  /*2db50*/  LOP3.LUT R12, R12, 0x1, RZ, 0xc0, !PT ;  /* 0x000000010c0c7812 */ /* 0x000fe400078ec0ff */
[----:B------:R-:W-:Y:S01]  /*2db60*/  SHF.L.U64.HI R10, R85, 0x1, R130 ;  /* 0x00000001550a7819 */ /* 0x000fe20000010282 */
[----:B------:R-:W-:Y:S01]  /*2db70*/  IMAD.MOV.U32 R130, RZ, RZ, R16 ;  /* 0x000000ffff827224 */ /* 0x000fe200078e0010 */
[----:B------:R-:W-:Y:S01]  /*2db80*/  LOP3.LUT R140, R12, 0xfffffffe, R11, 0xf8, !PT ;  /* 0xfffffffe0c8c7812 */ /* 0x000fe200078ef80b */
[----:B------:R-:W-:Y:S01]  /*2db90*/  IMAD.MOV.U32 R11, RZ, RZ, RZ ;  /* 0x000000ffff0b7224 */ /* 0x000fe200078e00ff */
[----:B------:R-:W-:Y:S01]  /*2dba0*/  LOP3.LUT R10, R10, 0x1, RZ, 0xc0, !PT ;  /* 0x000000010a0a7812 */ /* 0x000fe200078ec0ff */
[----:B------:R-:W-:Y:S01]  /*2dbb0*/  IMAD.SHL.U32 R12, R87, 0x2, RZ ;  /* 0x00000002570c7824 */ /* 0x000fe200078e00ff */
[----:B------:R-:W-:-:S02]  /*2dbc0*/  SHF.L.U64.HI R14, R96, 0x1, R141 ;  /* 0x00000001600e7819 */ /* 0x000fc4000001028d */
[----:B------:R-:W-:Y:S01]  /*2dbd0*/  SHF.L.U64.HI R17, R94, 0x1, R137 ;  /* 0x000000015e117819 */ /* 0x000fe20000010289 */
[----:B------:R-:W-:Y:S01]  /*2dbe0*/  IMAD.WIDE.U32 R10, R84, 0x2, R10 ;  /* 0x00000002540a7825 */ /* 0x000fe200078e000a */
[----:B------:R-:W-:Y:S02]  /*2dbf0*/  LOP3.LUT R14, R14, 0x1, RZ, 0xc0, !PT ;  /* 0x000000010e0e7812 */ /* 0x000fe400078ec0ff */
[----:B------:R-:W-:Y:S01]  /*2dc00*/  LOP3.LUT R17, R17, 0x1, RZ, 0xc0, !PT ;  /* 0x0000000111117812 */ /* 0x000fe200078ec0ff */
[----:B------:R-:W-:Y:S01]  /*2dc10*/  IMAD.MOV.U32 R24, RZ, RZ, R10 ;  /* 0x000000ffff187224 */ /* 0x000fe200078e000a */
[C---:B------:R-:W-:Y:S02]  /*2dc20*/  ISETP.LE.U32.AND P0, PT, R10.reuse, R49, PT ;  /* 0x000000310a00720c */ /* 0x040fe40003f03070 */
[----:B------:R-:W-:Y:S02]  /*2dc30*/  ISETP.GT.U32.AND P1, PT, R10, -0x1, PT ;  /* 0xffffffff0a00780c */ /* 0x000fe40003f24070 */
[----:B------:R-:W-:-:S02]  /*2dc40*/  LOP3.LUT R142, R14, 0xfffffffe, R13, 0xf8, !PT ;  /* 0xfffffffe0e8e7812 */ /* 0x000fc400078ef80d */
[----:B------:R-:W-:Y:S02]  /*2dc50*/  ISETP.GT.U32.OR.EX P0, PT, R11, RZ, !P0, P1 ;  /* 0x000000ff0b00720c */ /* 0x000fe40004704510 */
[----:B------:R-:W-:Y:S02]  /*2dc60*/  SHF.L.U64.HI R15, R87, 0x1, R132 ;  /* 0x00000001570f7819 */ /* 0x000fe40000010284 */
[C---:B------:R-:W-:Y:S02]  /*2dc70*/  SHF.L.U64.HI R13, R86.reuse, 0x1, R131 ;  /* 0x00000001560d7819 */ /* 0x040fe40000010283 */
[----:B------:R-:W-:Y:S01]  /*2dc80*/  LOP3.LUT R131, R17, 0xfffffffe, R12, 0xf8, !PT ;  /* 0xfffffffe11837812 */ /* 0x000fe200078ef80c */
[----:B------:R-:W-:Y:S01]  /*2dc90*/  IMAD.SHL.U32 R12, R85, 0x2, RZ ;  /* 0x00000002550c7824 */ /* 0x000fe200078e00ff */
[----:B------:R-:W-:Y:S02]  /*2dca0*/  SHF.L.U32 R14, R86, 0x1, RZ ;  /* 0x00000001560e7819 */ /* 0x000fe400000006ff */
[----:B------:R-:W-:-:S02]  /*2dcb0*/  LOP3.LUT R15, R15, 0x1, RZ, 0xc0, !PT ;  /* 0x000000010f0f7812 */ /* 0x000fc400078ec0ff */
[----:B------:R-:W-:Y:S02]  /*2dcc0*/  LOP3.LUT R13, R13, 0x1, RZ, 0xc0, !PT ;  /* 0x000000010d0d7812 */ /* 0x000fe400078ec0ff */
        /* <DEDUP_REMOVED lines=29> */
.L_x_566:
        /* <DEDUP_REMOVED lines=22> */
.L_x_567:
[----:B------:R-:W-:Y:S01]  /*2e000*/  IMAD.WIDE.U32 R144, R22, R22, RZ ;  /* 0x0000001616907225 */ /* 0x000fe200078e00ff */
[----:B------:R-:W-:-:S03]  /*2e010*/  CS2R R16, SRZ ;  /* 0x0000000000107805 */ /* 0x000fc6000001ff00 */
[----:B------:R-:W-:Y:S01]  /*2e020*/  IMAD.MOV.U32 R10, RZ, RZ, R145 ;  /* 0x000000ffff0a7224 */ /* 0x000fe200078e0091 */
[----:B------:R-:W-:Y:S01]  /*2e030*/  LOP3.LUT R14, R144, 0xfffffffd, RZ, 0xc0, !PT ;  /* 0xfffffffd900e7812 */ /* 0x000fe200078ec0ff */
        /* <DEDUP_REMOVED lines=24> */
[----:B------:R-:W-:Y:S02]  /*2e1c0*/  IMAD.MOV.U32 R19, RZ, RZ, RZ ;  /* 0x000000ffff137224 */ /* 0x000fe400078e00ff */
[----:B------:R-:W-:Y:S01]  /*2e1d0*/  IMAD.IADD R11, R64, 0x1, R11 ;  /* 0x00000001400b7824 */ /* 0x000fe200078e020b */
[----:B------:R-:W-:Y:S01]  /*2e1e0*/  IADD3.X R15, PT, PT, RZ, RZ, RZ, P0, !PT ;  /* 0x000000ffff0f7210 */ /* 0x000fe200007fe4ff */
        /* <DEDUP_REMOVED lines=15> */
[----:B------:R-:W-:Y:S01]  /*2e2e0*/  IMAD.IADD R23, R63, 0x1, R19 ;  /* 0x000000013f177824 */ /* 0x000fe200078e0213 */
        /* <DEDUP_REMOVED lines=17> */
[----:B------:R-:W-:-:S04]  /*2e400*/  IMAD.WIDE.U32 R12, R22, R138, R12 ;  /* 0x0000008a160c7225 */ /* 0x000fc800078e000c */
[----:B------:R-:W-:Y:S02]  /*2e410*/  IMAD.IADD R23, R64, 0x1, R19 ;  /* 0x0000000140177824 */ /* 0x000fe400078e0213 */
[----:B------:R-:W-:Y:S02]  /*2e420*/  HFMA2 R19, -RZ, RZ, 0, 0 ;  /* 0x00000000ff137431 */ /* 0x000fe400000001ff */
[----:B------:R-:W-:Y:S01]  /*2e430*/  IMAD.MOV.U32 R25, RZ, RZ, RZ ;  /* 0x000000ffff197224 */ /* 0x000fe200078e00ff */
[----:B------:R-:W-:Y:S01]  /*2e440*/  IADD3 R12, P0, PT, R15, R12, RZ ;  /* 0x0000000c0f0c7210 */ /* 0x000fe20007f1e0ff */
[----:B------:R-:W-:Y:S02]  /*2e450*/  IMAD.IADD R15, R17, 0x1, R11 ;  /* 0x00000001110f7824 */ /* 0x000fe400078e020b */
[----:B------:R-:W-:Y:S02]  /*2e460*/  IMAD.IADD R14, R13, 0x1, R25 ;  /* 0x000000010d0e7824 */ /* 0x000fe400078e0219 */
[----:B------:R-:W-:-:S04]  /*2e470*/  IMAD.WIDE.U32 R20, R142, R142, R20 ;  /* 0x0000008e8e147225 */ /* 0x000fc800078e0014 */
[----:B------:R-:W-:Y:S02]  /*2e480*/  IMAD R119, R18, R66, RZ ;  /* 0x0000004212777224 */ /* 0x000fe400078e02ff */
[----:B------:R-:W-:Y:S01]  /*2e490*/  IMAD.X R13, RZ, RZ, RZ, P0 ;  /* 0x000000ffff0d7224 */ /* 0x000fe200000e06ff */
[----:B------:R-:W-:Y:S01]  /*2e4a0*/  IADD3 R20, P0, PT, R15, R20, RZ ;  /* 0x000000140f147210 */ /* 0x000fe20007f1e0ff */
[----:B------:R-:W-:Y:S01]  /*2e4b0*/  IMAD.HI.U32 R132, R119, R42, R18 ;  /* 0x0000002a77847227 */ /* 0x000fe200078e0012 */
[----:B------:R-:W-:Y:S02]  /*2e4c0*/  IADD3 R19, PT, PT, R16, R21, RZ ;  /* 0x0000001510137210 */ /* 0x000fe40007ffe0ff */
[----:B------:R-:W-:Y:S01]  /*2e4d0*/  IADD3.X R21, PT, PT, RZ, RZ, RZ, P0, !PT ;  /* 0x000000ffff157210 */ /* 0x000fe200007fe4ff */
[----:B------:R-:W-:Y:S02]  /*2e4e0*/  IMAD.X R11, RZ, RZ, RZ, P1 ;  /* 0x000000ffff0b7224 */ /* 0x000fe400008e06ff */
[----:B------:R-:W-:-:S04]  /*2e4f0*/  IMAD.WIDE.U32 R12, R130, R131, R12 ;  /* 0x00000083820c7225 */ /* 0x000fc800078e000c */
[----:B------:R-:W-:Y:S01]  /*2e500*/  IMAD.MOV.U32 R15, RZ, RZ, RZ ;  /* 0x000000ffff0f7224 */ /* 0x000fe200078e00ff */
[----:B------:R-:W-:Y:S01]  /*2e510*/  IADD3 R18, P1, PT, R19, R12, RZ ;  /* 0x0000000c13127210 */ /* 0x000fe20007f3e0ff */
[----:B------:R-:W-:Y:S01]  /*2e520*/  IMAD.WIDE.U32 R10, R144, R45, R10 ;  /* 0x0000002d900a7225 */ /* 0x000fe200078e000a */
[----:B------:R-:W-:-:S03]  /*2e530*/  IADD3 R13, PT, PT, R143, R13, RZ ;  /* 0x0000000d8f0d7210 */ /* 0x000fc60007ffe0ff */
[----:B------:R-:W-:Y:S01]  /*2e540*/  IMAD.WIDE.U32 R14, R22, R136, R14 ;  /* 0x00000088160e7225 */ /* 0x000fe200078e000e */
[----:B------:R-:W-:-:S03]  /*2e550*/  IADD3 R10, P2, PT, R23, R10, RZ ;  /* 0x0000000a170a7210 */ /* 0x000fc60007f5e0ff */
[----:B------:R-:W-:Y:S01]  /*2e560*/  IMAD.MOV.U32 R134, RZ, RZ, RZ ;  /* 0x000000ffff867224 */ /* 0x000fe200078e00ff */
[----:B------:R-:W-:Y:S01]  /*2e570*/  IADD3 R14, P0, PT, R13, R14, RZ ;  /* 0x0000000e0d0e7210 */ /* 0x000fe20007f1e0ff */
[----:B------:R-:W-:Y:S02]  /*2e580*/  IMAD.X R19, RZ, RZ, RZ, P1 ;  /* 0x000000ffff137224 */ /* 0x000fe400008e06ff */
[----:B------:R-:W-:-:S04]  /*2e590*/  IMAD.WIDE.U32 R20, R130, R140, R20 ;  /* 0x0000008c82147225 */ /* 0x000fc800078e0014 */
[----:B------:R-:W-:Y:S01]  /*2e5a0*/  IMAD.IADD R147, R62, 0x1, R11 ;  /* 0x000000013e937824 */ /* 0x000fe200078e020b */
[----:B------:R-:W-:Y:S01]  /*2e5b0*/  IADD3.X R11, PT, PT, RZ, RZ, RZ, P2, !PT ;  /* 0x000000ffff0b7210 */ /* 0x000fe200017fe4ff */
[----:B------:R-:W-:Y:S02]  /*2e5c0*/  IMAD.IADD R12, R15, 0x1, R134 ;  /* 0x000000010f0c7824 */ /* 0x000fe400078e0286 */
[----:B------:R-:W-:-:S04]  /*2e5d0*/  IMAD.WIDE.U32 R18, R142, R140, R18 ;  /* 0x0000008c8e127225 */ /* 0x000fc800078e0012 */
[C---:B------:R-:W-:Y:S01]  /*2e5e0*/  IMAD.IADD R21, R17.reuse, 0x1, R21 ;  /* 0x0000000111157824 */ /* 0x040fe200078e0215 */
[----:B------:R-:W-:Y:S01]  /*2e5f0*/  IADD3 R19, PT, PT, R17, R19, RZ ;  /* 0x0000001311137210 */ /* 0x000fe20007ffe0ff */
[----:B------:R-:W-:Y:S02]  /*2e600*/  IMAD.X R15, RZ, RZ, RZ, P0 ;  /* 0x000000ffff0f7224 */ /* 0x000fe400000e06ff */
[----:B------:R-:W-:Y:S01]  /*2e610*/  IMAD.IADD R13, R65, 0x1, R132 ;  /* 0x00000001410d7824 */ /* 0x000fe200078e0284 */
[----:B------:R-:W-:Y:S01]  /*2e620*/  IADD3 R18, P1, PT, R21, R18, RZ ;  /* 0x0000001215127210 */ /* 0x000fe20007f3e0ff */
[----:B------:R-:W-:Y:S01]  /*2e630*/  IMAD.WIDE.U32 R10, R141, R44, R10 ;  /* 0x0000002c8d0a7225 */ /* 0x000fe200078e000a */
[----:B------:R-:W-:-:S03]  /*2e640*/  MOV R21, RZ ;  /* 0x000000ff00157202 */ /* 0x000fc60000000f00 */
        /* <DEDUP_REMOVED lines=11> */
[C---:B------:R-:W-:Y:S01]  /*2e700*/  IMAD.WIDE.U32 R18, R142.reuse, R140, R18 ;  /* 0x0000008c8e127225 */ /* 0x040fe200078e0012 */
[----:B------:R-:W-:Y:S02]  /*2e710*/  IADD3 R12, P0, PT, R11, R12, RZ ;  /* 0x0000000c0b0c7210 */ /* 0x000fe40007f1e0ff */
[----:B------:R-:W-:Y:S01]  /*2e720*/  IADD3.X R11, PT, PT, RZ, RZ, RZ, P2, !PT ;  /* 0x000000ffff0b7210 */ /* 0x000fe200017fe4ff */
[----:B------:R-:W-:Y:S02]  /*2e730*/  IMAD.IADD R21, R143, 0x1, R21 ;  /* 0x000000018f157824 */ /* 0x000fe400078e0215 */
[----:B------:R-:W-:Y:S02]  /*2e740*/  IMAD.MOV.U32 R132, RZ, RZ, RZ ;  /* 0x000000ffff847224 */ /* 0x000fe400078e00ff */
        /* <DEDUP_REMOVED lines=50> */
[----:B------:R-:W-:Y:S02]  /*2ea70*/  IMAD.IADD R15, R143, 0x1, R15 ;  /* 0x000000018f0f7824 */ /* 0x000fe400078e020f */
[----:B------:R-:W-:Y:S02]  /*2ea80*/  IMAD.X R19, RZ, RZ, RZ, P0 ;  /* 0x000000ffff137224 */ /* 0x000fe400000e06ff */
[----:B------:R-:W-:-:S04]  /*2ea90*/  IMAD.WIDE.U32 R12, R140, R131, R12 ;  /* 0x000000838c0c7225 */ /* 0x000fc800078e000c */
[----:B------:R-:W-:Y:S01]  /*2eaa0*/  IMAD.IADD R20, R62, 0x1, R21 ;  /* 0x000000013e147824 */ /* 0x000fe200078e0215 */
        /* <DEDUP_REMOVED lines=8> */
[----:B------:R-:W-:Y:S01]  /*2eb30*/  IMAD.X R11, RZ, RZ, RZ, P4 ;  /* 0x000000ffff0b7224 */ /* 0x000fe200020e06ff */
[----:B------:R-:W-:Y:S01]  /*2eb40*/  IADD3 R20, PT, PT, R134, R19, RZ ;  /* 0x0000001386147210 */ /* 0x000fe20007ffe0ff */
[----:B------:R-:W-:Y:S01]  /*2eb50*/  IMAD.X R17, RZ, RZ, RZ, P2 ;  /* 0x000000ffff117224 */ /* 0x000fe200010e06ff */
[----:B------:R-:W-:Y:S01]  /*2eb60*/  IADD3.X R19, PT, PT, RZ, RZ, RZ, P1, !PT ;  /* 0x000000ffff137210 */ /* 0x000fe20000ffe4ff */
[----:B------:R-:W-:-:S04]  /*2eb70*/  IMAD.WIDE.U32 R10, R137, R43, R10 ;  /* 0x0000002b890a7225 */ /* 0x000fc800078e000a */
[----:B------:R-:W-:Y:S01]  /*2eb80*/  IMAD.X R15, RZ, RZ, RZ, P0 ;  /* 0x000000ffff0f7224 */ /* 0x000fe200000e06ff */
[----:B------:R-:W-:Y:S01]  /*2eb90*/  IADD3 R20, P0, PT, R20, R135, RZ ;  /* 0x0000008714147210 */ /* 0x000fe20007f1e0ff */
        /* <DEDUP_REMOVED lines=52> */
[----:B------:R-:W-:Y:S02]  /*2eee0*/  IMAD.IADD R13, R134, 0x1, R15 ;  /* 0x00000001860d7824 */ /* 0x000fe400078e020f */
[----:B------:R-:W-:Y:S02]  /*2eef0*/  HFMA2 R15, -RZ, RZ, 0, 0 ;  /* 0x00000000ff0f7431 */ /* 0x000fe400000001ff */
        /* <DEDUP_REMOVED lines=27> */
[----:B------:R-:W-:Y:S01]  /*2f0b0*/  IADD3 R145, PT, PT, R64, R13, RZ ;  /* 0x0000000d40917210 */ /* 0x000fe20007ffe0ff */
[----:B------:R-:W-:Y:S02]  /*2f0c0*/  IMAD.IADD R17, R134, 0x1, R17 ;  /* 0x0000000186117824 */ /* 0x000fe400078e0211 */
[----:B------:R-:W-:Y:S02]  /*2f0d0*/  IMAD R139, R12, R66, RZ ;  /* 0x000000420c8b7224 */ /* 0x000fe400078e02ff */
[----:B------:R-:W-:-:S04]  /*2f0e0*/  IMAD.WIDE.U32 R18, R131, R138, R18 ;  /* 0x0000008a83127225 */ /* 0x000fc800078e0012 */
[----:B------:R-:W-:Y:S02]  /*2f0f0*/  IMAD.MOV.U32 R13, RZ, RZ, RZ ;  /* 0x000000ffff0d7224 */ /* 0x000fe400078e00ff */
[----:B------:R-:W-:Y:S02]  /*2f100*/  IMAD.X R11, RZ, RZ, RZ, P4 ;  /* 0x000000ffff0b7224 */ /* 0x000fe400020e06ff */
[----:B------:R-:W-:Y:S02]  /*2f110*/  IMAD.X R21, RZ, RZ, RZ, P1 ;  /* 0x000000ffff157224 */ /* 0x000fe400008e06ff */
[----:B------:R-:W-:-:S04]  /*2f120*/  IMAD.WIDE.U32 R14, R144, R49, R14 ;  /* 0x00000031900e7225 */ /* 0x000fc800078e000e */
[----:B------:R-:W-:Y:S01]  /*2f130*/  IMAD.HI.U32 R144, R139, R42, R12 ;  /* 0x0000002a8b907227 */ /* 0x000fe200078e000c */
[----:B------:R-:W-:Y:S02]  /*2f140*/  IADD3 R12, P0, PT, R17, R18, RZ ;  /* 0x00000012110c7210 */ /* 0x000fe40007f1e0ff */
        /* <DEDUP_REMOVED lines=13> */
[----:B------:R-:W-:Y:S01]  /*2f220*/  IADD3.X R23, PT, PT, RZ, RZ, RZ, P2, !PT ;  /* 0x000000ffff177210 */ /* 0x000fe200017fe4ff */
[----:B------:R-:W-:-:S02]  /*2f230*/  IMAD.IADD R17, R132, 0x1, R17 ;  /* 0x0000000184117824 */ /* 0x000fc400078e0211 */
        /* <DEDUP_REMOVED lines=21> */
[----:B------:R-:W-:-:S03]  /*2f390*/  IADD3.X R17, PT, PT, RZ, RZ, RZ, P6, !PT ;  /* 0x000000ffff117210 */ /* 0x000fc600037fe4ff */
        /* <DEDUP_REMOVED lines=10> */
[----:B------:R-:W-:-:S04]  /*2f440*/  IMAD.WIDE.U32 R20, R131, R136, R20 ;  /* 0x0000008883147225 */ /* 0x000fc800078e0014 */
[----:B------:R-:W-:Y:S01]  /*2f450*/  IMAD.IADD R23, R63, 0x1, R11 ;  /* 0x000000013f177824 */ /* 0x000fe200078e020b */
[----:B------:R-:W-:Y:S01]  /*2f460*/  IADD3 R20, P1, PT, R13, R20, RZ ;  /* 0x000000140d147210 */ /* 0x000fe20007f3e0ff */
[----:B------:R-:W-:-:S04]  /*2f470*/  IMAD.WIDE.U32 R14, R138, R136, R14 ;  /* 0x000000888a0e7225 */ /* 0x000fc800078e000e */
[C---:B------:R-:W-:Y:S01]  /*2f480*/  IMAD.IADD R11, R134.reuse, 0x1, R21 ;  /* 0x00000001860b7824 */ /* 0x040fe200078e0215 */
[----:B------:R-:W-:Y:S01]  /*2f490*/  IADD3 R15, PT, PT, R134, R15, RZ ;  /* 0x0000000f860f7210 */ /* 0x000fe20007ffe0ff */
[----:B------:R-:W-:Y:S02]  /*2f4a0*/  IMAD.X R19, RZ, RZ, RZ, P4 ;  /* 0x000000ffff137224 */ /* 0x000fe400020e06ff */
[----:B------:R-:W-:Y:S01]  /*2f4b0*/  IMAD.WIDE.U32 R16, R119, R47, R16 ;  /* 0x0000002f77107225 */ /* 0x000fe200078e0010 */
[----:B------:R-:W-:Y:S02]  /*2f4c0*/  IADD3 R14, P5, PT, R11, R14, RZ ;  /* 0x0000000e0b0e7210 */ /* 0x000fe40007fbe0ff */
[----:B------:R-:W-:Y:S01]  /*2f4d0*/  IADD3.X R11, PT, PT, RZ, RZ, RZ, P3, !PT ;  /* 0x000000ffff0b7210 */ /* 0x000fe20001ffe4ff */
[----:B------:R-:W-:Y:S01]  /*2f4e0*/  IMAD.WIDE.U32 R18, R141, R49, R18 ;  /* 0x000000318d127225 */ /* 0x000fe200078e0012 */
[----:B------:R-:W-:Y:S02]  /*2f4f0*/  IADD3 R12, P0, PT, R130, R16, RZ ;  /* 0x00000010820c7210 */ /* 0x000fe40007f1e0ff */
[----:B------:R-:W-:Y:S01]  /*2f500*/  IADD3 R17, PT, PT, R60, R17, RZ ;  /* 0x000000113c117210 */ /* 0x000fe20007ffe0ff */
        /* <DEDUP_REMOVED lines=11> */
[----:B------:R-:W-:Y:S02]  /*2f5c0*/  IMAD R22, R10, R66, RZ ;  /* 0x000000420a167224 */ /* 0x000fe400078e02ff */
[----:B------:R-:W-:Y:S01]  /*2f5d0*/  IMAD.MOV.U32 R11, RZ, RZ, RZ ;  /* 0x000000ffff0b7224 */ /* 0x000fe200078e00ff */
[----:B------:R-:W-:Y:S01]  /*2f5e0*/  IADD3 R25, P0, PT, R25, R142, RZ ;  /* 0x0000008e19197210 */ /* 0x000fe20007f1e0ff */
[----:B------:R-:W-:Y:S02]  /*2f5f0*/  IMAD.IADD R13, R61, 0x1, R13 ;  /* 0x000000013d0d7824 */ /* 0x000fe400078e020d */
[----:B------:R-:W-:-:S04]  /*2f600*/  IMAD.WIDE.U32 R16, R119, R48, R16 ;  /* 0x0000003077107225 */ /* 0x000fc800078e0010 */
[----:B------:R-:W-:-:S04]  /*2f610*/  IMAD.WIDE.U32 R20, R140, R24, R20 ;  /* 0x000000188c147225 */ /* 0x000fc800078e0014 */
[----:B------:R-:W-:Y:S01]  /*2f620*/  IMAD.HI.U32 R23, R22, R42, R10 ;  /* 0x0000002a16177227 */ /* 0x000fe200078e000a */
[----:B------:R-:W-:Y:S02]  /*2f630*/  IADD3.X R11, PT, PT, RZ, RZ, RZ, P2, !PT ;  /* 0x000000ffff0b7210 */ /* 0x000fe400017fe4ff */
[----:B------:R-:W-:Y:S01]  /*2f640*/  IADD3 R10, P4, PT, R13, R16, RZ ;  /* 0x000000100d0a7210 */ /* 0x000fe20007f9e0ff */
[----:B------:R-:W-:Y:S01]  /*2f650*/  IMAD.X R15, RZ, RZ, RZ, P5 ;  /* 0x000000ffff0f7224 */ /* 0x000fe200028e06ff */
[----:B------:R-:W-:Y:S01]  /*2f660*/  IADD3 R11, P2, PT, R11, R20, RZ ;  /* 0x000000140b0b7210 */ /* 0x000fe20007f5e0ff */
[----:B------:R-:W-:Y:S01]  /*2f670*/  IMAD.IADD R16, R59, 0x1, R17 ;  /* 0x000000013b107824 */ /* 0x000fe200078e0211 */
        /* <DEDUP_REMOVED lines=16> */
[----:B------:R-:W-:Y:S02]  /*2f780*/  IMAD.IADD R13, R62, 0x1, R13 ;  /* 0x000000013e0d7824 */ /* 0x000fe400078e020d */
[----:B------:R-:W-:-:S04]  /*2f790*/  IMAD.WIDE.U32 R10, R137, R47, R10 ;  /* 0x0000002f890a7225 */ /* 0x000fc800078e000a */
[----:B------:R-:W-:Y:S01]  /*2f7a0*/  IMAD.IADD R21, R132, 0x1, R19 ;  /* 0x0000000184157824 */ /* 0x000fe200078e0213 */
[----:B------:R-:W-:Y:S01]  /*2f7b0*/  IADD3 R10, P4, PT, R13, R10, RZ ;  /* 0x0000000a0d0a7210 */ /* 0x000fe20007f9e0ff */
[----:B------:R-:W-:Y:S01]  /*2f7c0*/  IMAD.WIDE.U32 R16, R119, R49, R16 ;  /* 0x0000003177107225 */ /* 0x000fe200078e0010 */
[----:B------:R-:W-:-:S03]  /*2f7d0*/  IADD3.X R13, PT, PT, RZ, RZ, RZ, P3, !PT ;  /* 0x000000ffff0d7210 */ /* 0x000fc60001ffe4ff */
[----:B------:R-:W-:-:S04]  /*2f7e0*/  IMAD.WIDE.U32 R14, R131, R24, R14 ;  /* 0x00000018830e7225 */ /* 0x000fc800078e000e */
[----:B------:R-:W-:Y:S01]  /*2f7f0*/  IMAD.X R19, RZ, RZ, RZ, P5 ;  /* 0x000000ffff137224 */ /* 0x000fe200028e06ff */
[----:B------:R-:W-:Y:S01]  /*2f800*/  IADD3 R15, PT, PT, R132, R15, RZ ;  /* 0x0000000f840f7210 */ /* 0x000fe20007ffe0ff */
        /* <DEDUP_REMOVED lines=81> */
[----:B------:R-:W-:-:S03]  /*2fd20*/  MOV R147, R130 ;  /* 0x0000008200937202 */ /* 0x000fc60000000f00 */
[----:B------:R-:W-:Y:S01]  /*2fd30*/  IMAD.WIDE.U32 R136, R136, R24, R18 ;  /* 0x0000001888887225 */ /* 0x000fe200078e0012 */
[----:B------:R-:W-:-:S03]  /*2fd40*/  IADD3 R13, PT, PT, R60, R13, RZ ;  /* 0x0000000d3c0d7210 */ /* 0x000fc60007ffe0ff */
        /* <DEDUP_REMOVED lines=42> */
[----:B------:R-:W-:Y:S01]  /*2fff0*/  IMAD.X R15, RZ, RZ, RZ, P6 ;  /* 0x000000ffff0f7224 */ /* 0x000fe200030e06ff */
[----:B------:R-:W-:Y:S01]  /*30000*/  IADD3 R16, P2, PT, R136, R25, RZ ;  /* 0x0000001988107210 */ /* 0x000fe20007f5e0ff */
[----:B------:R-:W-:Y:S01]  /*30010*/  IMAD.MOV.U32 R156, RZ, RZ, R10 ;  /* 0x000000ffff9c7224 */ /* 0x000fe200078e000a */
[----:B------:R-:W-:Y:S01]  /*30020*/  IADD3.X R19, PT, PT, RZ, RZ, RZ, P4, !PT ;  /* 0x000000ffff137210 */ /* 0x000fe200027fe4ff */
[----:B------:R-:W-:Y:S01]  /*30030*/  IMAD.WIDE.U32 R14, R20, R46, R14 ;  /* 0x0000002e140e7225 */ /* 0x000fe200078e000e */
[----:B------:R-:W-:-:S03]  /*30040*/  IADD3 R21, P4, PT, R21, R134, RZ ;  /* 0x0000008615157210 */ /* 0x000fc60007f9e0ff */
        /* <DEDUP_REMOVED lines=20> */
[----:B------:R-:W-:Y:S02]  /*30190*/  IMAD.X R24, RZ, RZ, RZ, P3 ;  /* 0x000000ffff187224 */ /* 0x000fe400018e06ff */
[----:B------:R-:W-:-:S03]  /*301a0*/  IMAD.WIDE.U32 R22, R22, R49, R18 ;  /* 0x0000003116167225 */ /* 0x000fc600078e0012 */
[----:B------:R-:W-:Y:S01]  /*301b0*/  IADD3 R24, P3, PT, R24, R21, RZ ;  /* 0x0000001518187210 */ /* 0x000fe20007f7e0ff */
[----:B------:R-:W-:Y:S01]  /*301c0*/  IMAD.IADD R19, R60, 0x1, R17 ;  /* 0x000000013c137824 */ /* 0x000fe200078e0211 */
[----:B------:R-:W-:Y:S01]  /*301d0*/  IADD3.X R21, PT, PT, RZ, RZ, RZ, P4, !PT ;  /* 0x000000ffff157210 */ /* 0x000fe200027fe4ff */
[----:B------:R-:W-:Y:S01]  /*301e0*/  IMAD.MOV.U32 R154, RZ, RZ, R16 ;  /* 0x000000ffff9a7224 */ /* 0x000fe200078e0010 */
        /* <DEDUP_REMOVED lines=10> */
[----:B------:R-:W-:-:S02]  /*30290*/  IADD3 R23, P2, PT, R23, R22, RZ ;  /* 0x0000001617177210 */ /* 0x000fc40007f5e0ff */
[----:B------:R-:W-:Y:S01]  /*302a0*/  IADD3 R21, PT, PT, R21, R25, R24 ;  /* 0x0000001915157210 */ /* 0x000fe20007ffe018 */
[----:B------:R-:W-:Y:S01]  /*302b0*/  IMAD.IADD R22, R59, 0x1, R19 ;  /* 0x000000013b167824 */ /* 0x000fe200078e0213 */
[----:B------:R-:W-:Y:S01]  /*302c0*/  IADD3.X R24, PT, PT, RZ, RZ, RZ, P3, !PT ;  /* 0x000000ffff187210 */ /* 0x000fe20001ffe4ff */
[----:B------:R-:W-:Y:S02]  /*302d0*/  IMAD.X R25, RZ, RZ, RZ, P1 ;  /* 0x000000ffff197224 */ /* 0x000fe400008e06ff */
        /* <DEDUP_REMOVED lines=38> */
.L_x_568:
        /* <DEDUP_REMOVED lines=22> */
.L_x_569:
[----:B------:R-:W-:Y:S01]  /*306a0*/  CS2R R148, SRZ ;  /* 0x0000000000947805 */ /* 0x000fe2000001ff00 */
[----:B------:R-:W-:Y:S02]  /*306b0*/  HFMA2 R11, -RZ, RZ, 0, 0 ;  /* 0x00000000ff0b7431 */ /* 0x000fe400000001ff */
[----:B------:R-:W-:Y:S01]  /*306c0*/  IMAD.WIDE.U32 R16, R147, R113, RZ ;  /* 0x0000007193107225 */ /* 0x000fe200078e00ff */
[----:B------:R-:W-:Y:S02]  /*306d0*/  CS2R R24, SRZ ;  /* 0x0000000000187805 */ /* 0x000fe4000001ff00 */
[----:B------:R-:W-:Y:S02]  /*306e0*/  MOV R19, RZ ;  /* 0x000000ff00137202 */ /* 0x000fe40000000f00 */
[----:B------:R-:W-:Y:S01]  /*306f0*/  CS2R R142, SRZ ;  /* 0x00000000008e7805 */ /* 0x000fe2000001ff00 */
[----:B------:R-:W-:Y:S02]  /*30700*/  IMAD.IADD R10, R17, 0x1, R149 ;  /* 0x00000001110a7824 */ /* 0x000fe400078e0295 */
[----:B------:R-:W-:-:S02]  /*30710*/  HFMA2 R145, -RZ, RZ, 0, 0 ;  /* 0x00000000ff917431 */ /* 0x000fc400000001ff */
[----:B------:R-:W-:Y:S01]  /*30720*/  IMAD R13, R16, R66, RZ ;  /* 0x00000042100d7224 */ /* 0x000fe200078e02ff */
[----:B------:R-:W-:Y:S01]  /*30730*/  CS2R R130, SRZ ;  /* 0x0000000000827805 */ /* 0x000fe2000001ff00 */
        /* <DEDUP_REMOVED lines=10> */
[----:B------:R-:W-:Y:S02]  /*307e0*/  HFMA2 R19, -RZ, RZ, 0, 0 ;  /* 0x00000000ff137431 */ /* 0x000fe400000001ff */
[----:B------:R-:W-:Y:S01]  /*307f0*/  IMAD.IADD R11, R65, 0x1, R16 ;  /* 0x00000001410b7824 */ /* 0x000fe200078e0210 */
[----:B------:R-:W-:Y:S01]  /*30800*/  IADD3.X R15, PT, PT, RZ, RZ, RZ, P0, !PT ;  /* 0x000000ffff0f7210 */ /* 0x000fe200007fe4ff */
[----:B------:R-:W-:Y:S02]  /*30810*/  IMAD.MOV.U32 R153, RZ, RZ, RZ ;  /* 0x000000ffff997224 */ /* 0x000fe400078e00ff */
        /* <DEDUP_REMOVED lines=8> */
[----:B------:R-:W-:-:S03]  /*308a0*/  IMAD.WIDE.U32 R10, R13, R43, R10 ;  /* 0x0000002b0d0a7225 */ /* 0x000fc600078e000a */
[----:B------:R-:W-:Y:S01]  /*308b0*/  IADD3.X R17, PT, PT, RZ, RZ, RZ, P0, !PT ;  /* 0x000000ffff117210 */ /* 0x000fe200007fe4ff */
[----:B------:R-:W-:-:S04]  /*308c0*/  IMAD.WIDE.U32 R14, R95, R147, R14 ;  /* 0x000000935f0e7225 */ /* 0x000fc800078e000e */
[----:B------:R-:W-:Y:S01]  /*308d0*/  IMAD.IADD R18, R19, 0x1, R143 ;  /* 0x0000000113127824 */ /* 0x000fe200078e028f */
[----:B------:R-:W-:Y:S01]  /*308e0*/  MOV R19, RZ ;  /* 0x000000ff00137202 */ /* 0x000fe20000000f00 */
[----:B------:R-:W-:Y:S01]  /*308f0*/  IMAD.IADD R11, R64, 0x1, R11 ;  /* 0x00000001400b7824 */ /* 0x000fe200078e020b */
[----:B------:R-:W-:Y:S01]  /*30900*/  IADD3 R15, PT, PT, R15, R25, RZ ;  /* 0x000000190f0f7210 */ /* 0x000fe20007ffe0ff */
[----:B------:R-:W-:-:S03]  /*30910*/  IMAD.WIDE.U32 R16, R96, R156, R16 ;  /* 0x0000009c60107225 */ /* 0x000fc600078e0010 */
[----:B------:R-:W-:Y:S01]  /*30920*/  IADD3 R14, P0, PT, R11, R14, RZ ;  /* 0x0000000e0b0e7210 */ /* 0x000fe20007f1e0ff */
[----:B------:R-:W-:Y:S01]  /*30930*/  IMAD.IADD R17, R24, 0x1, R17 ;  /* 0x0000000118117824 */ /* 0x000fe200078e0211 */
[----:B------:R-:W-:Y:S01]  /*30940*/  IADD3 R16, P1, PT, R15, R16, RZ ;  /* 0x000000100f107210 */ /* 0x000fe20007f3e0ff */
[----:B------:R-:W-:Y:S01]  /*30950*/  IMAD.WIDE.U32 R18, R113, R154, R18 ;  /* 0x0000009a71127225 */ /* 0x000fe200078e0012 */
[----:B------:R-:W-:-:S03]  /*30960*/  IADD3.X R15, PT, PT, RZ, RZ, RZ, P0, !PT ;  /* 0x000000ffff0f7210 */ /* 0x000fc600007fe4ff */
[----:B------:R-:W-:Y:S01]  /*30970*/  IMAD R135, R10, R66, RZ ;  /* 0x000000420a877224 */ /* 0x000fe200078e02ff */
[----:B------:R-:W-:Y:S01]  /*30980*/  IADD3 R18, P0, PT, R17, R18, RZ ;  /* 0x0000001211127210 */ /* 0x000fe20007f1e0ff */
[----:B------:R-:W-:Y:S02]  /*30990*/  IMAD.MOV.U32 R11, RZ, RZ, RZ ;  /* 0x000000ffff0b7224 */ /* 0x000fe400078e00ff */
[----:B------:R-:W-:Y:S02]  /*309a0*/  IMAD.X R17, RZ, RZ, RZ, P1 ;  /* 0x000000ffff117224 */ /* 0x000fe400008e06ff */
[----:B------:R-:W-:-:S04]  /*309b0*/  IMAD.HI.U32 R12, R135, R42, R10 ;  /* 0x0000002a870c7227 */ /* 0x000fc800078e000a */
[----:B------:R-:W-:Y:S01]  /*309c0*/  IMAD.IADD R10, R19, 0x1, R153 ;  /* 0x00000001130a7824 */ /* 0x000fe200078e0299 */
[----:B------:R-:W-:Y:S01]  /*309d0*/  IADD3 R11, PT, PT, R65, R12, RZ ;  /* 0x0000000c410b7210 */ /* 0x000fe20007ffe0ff */
[----:B------:R-:W-:-:S04]  /*309e0*/  IMAD.WIDE.U32 R14, R13, R44, R14 ;  /* 0x0000002c0d0e7225 */ /* 0x000fc800078e000e */
[----:B------:R-:W-:Y:S01]  /*309f0*/  IMAD.X R19, RZ, RZ, RZ, P0 ;  /* 0x000000ffff137224 */ /* 0x000fe200000e06ff */
[----:B------:R-:W-:Y:S01]  /*30a00*/  IADD3 R14, P0, PT, R11, R14, RZ ;  /* 0x0000000e0b0e7210 */ /* 0x000fe20007f1e0ff */
        /* <DEDUP_REMOVED lines=14> */
[----:B------:R-:W-:-:S03]  /*30af0*/  IADD3.X R11, PT, PT, RZ, RZ, RZ, P0, !PT ;  /* 0x000000ffff0b7210 */ /* 0x000fc600007fe4ff */
[----:B------:R-:W-:Y:S02]  /*30b00*/  IMAD.MOV.U32 R119, RZ, RZ, RZ ;  /* 0x000000ffff777224 */ /* 0x000fe400078e00ff */
        /* <DEDUP_REMOVED lines=9> */
[----:B------:R-:W-:-:S03]  /*30ba0*/  IADD3 R14, P0, PT, R19, R20, RZ ;  /* 0x00000014130e7210 */ /* 0x000fc60007f1e0ff */
[----:B------:R-:W-:Y:S02]  /*30bb0*/  IMAD.MOV.U32 R19, RZ, RZ, RZ ;  /* 0x000000ffff137224 */ /* 0x000fe400078e00ff */
[----:B------:R-:W-:Y:S02]  /*30bc0*/  IMAD.X R17, RZ, RZ, RZ, P1 ;  /* 0x000000ffff117224 */ /* 0x000fe400008e06ff */
        /* <DEDUP_REMOVED lines=12> */
[----:B------:R-:W-:Y:S01]  /*30c90*/  IMAD.IADD R16, R19, 0x1, R145 ;  /* 0x0000000113107824 */ /* 0x000fe200078e0291 */
[----:B------:R-:W-:Y:S01]  /*30ca0*/  IADD3.X R19, PT, PT, RZ, RZ, RZ, P0, !PT ;  /* 0x000000ffff137210 */ /* 0x000fe200007fe4ff */
[----:B------:R-:W-:-:S02]  /*30cb0*/  IMAD.X R21, RZ, RZ, RZ, P2 ;  /* 0x000000ffff157224 */ /* 0x000fc400010e06ff */
[----:B------:R-:W-:-:S04]  /*30cc0*/  IMAD.WIDE.U32 R10, R95, R155, R10 ;  /* 0x0000009b5f0a7225 */ /* 0x000fc800078e000a */
[----:B------:R-:W-:Y:S02]  /*30cd0*/  IMAD.IADD R15, R119, 0x1, R15 ;  /* 0x00000001770f7824 */ /* 0x000fe400078e020f */
[----:B------:R-:W-:-:S03]  /*30ce0*/  IMAD.WIDE.U32 R20, R135, R44, R20 ;  /* 0x0000002c87147225 */ /* 0x000fc600078e0014 */
[----:B------:R-:W-:Y:S01]  /*30cf0*/  IADD3 R10, P1, PT, R15, R10, RZ ;  /* 0x0000000a0f0a7210 */ /* 0x000fe20007f3e0ff */
[----:B------:R-:W-:Y:S01]  /*30d00*/  IMAD.WIDE.U32 R18, R96, R152, R18 ;  /* 0x0000009860127225 */ /* 0x000fe200078e0012 */
[----:B------:R-:W-:Y:S02]  /*30d10*/  IADD3 R136, P0, PT, R137, R20, RZ ;  /* 0x0000001489887210 */ /* 0x000fe40007f1e0ff */
[----:B------:R-:W-:Y:S01]  /*30d20*/  IADD3 R12, PT, PT, R63, R21, RZ ;  /* 0x000000153f0c7210 */ /* 0x000fe20007ffe0ff */
[----:B------:R-:W-:Y:S01]  /*30d30*/  IMAD.IADD R11, R25, 0x1, R11 ;  /* 0x00000001190b7824 */ /* 0x000fe200078e020b */
[----:B------:R-:W-:Y:S01]  /*30d40*/  IADD3.X R137, PT, PT, RZ, RZ, RZ, P0, !PT ;  /* 0x000000ffff897210 */ /* 0x000fe200007fe4ff */
[----:B------:R-:W-:Y:S02]  /*30d50*/  IMAD.MOV.U32 R15, RZ, RZ, RZ ;  /* 0x000000ffff0f7224 */ /* 0x000fe400078e00ff */
[----:B------:R-:W-:Y:S01]  /*30d60*/  IMAD.MOV.U32 R17, RZ, RZ, RZ ;  /* 0x000000ffff117224 */ /* 0x000fe200078e00ff */
[----:B------:R-:W-:Y:S01]  /*30d70*/  IADD3 R20, P2, PT, R11, R18, RZ ;  /* 0x000000120b147210 */ /* 0x000fe20007f5e0ff */
[----:B------:R-:W-:Y:S01]  /*30d80*/  IMAD.WIDE.U32 R14, R87, R147, R14 ;  /* 0x00000093570e7225 */ /* 0x000fe200078e000e */
[----:B------:R-:W-:-:S02]  /*30d90*/  IADD3.X R11, PT, PT, RZ, RZ, RZ, P1, !PT ;  /* 0x000000ffff0b7210 */ /* 0x000fc40000ffe4ff */
[----:B------:R-:W-:Y:S01]  /*30da0*/  IADD3.X R21, PT, PT, RZ, RZ, RZ, P2, !PT ;  /* 0x000000ffff157210 */ /* 0x000fe200017fe4ff */
[----:B------:R-:W-:Y:S01]  /*30db0*/  IMAD.IADD R19, R24, 0x1, R19 ;  /* 0x0000000118137824 */ /* 0x000fe200078e0213 */
[----:B------:R-:W-:Y:S01]  /*30dc0*/  IADD3 R18, P3, PT, R23, R14, RZ ;  /* 0x0000000e17127210 */ /* 0x000fe20007f7e0ff */
[----:B------:R-:W-:-:S04]  /*30dd0*/  IMAD.WIDE.U32 R16, R144, R113, R16 ;  /* 0x0000007190107225 */ /* 0x000fc800078e0010 */
        /* <DEDUP_REMOVED lines=19> */
[----:B------:R-:W-:Y:S01]  /*30f10*/  IMAD.IADD R11, R130, 0x1, R11 ;  /* 0x00000001820b7824 */ /* 0x000fe200078e020b */
[----:B------:R-:W-:Y:S01]  /*30f20*/  IADD3 R21, PT, PT, R119, R21, RZ ;  /* 0x0000001577157210 */ /* 0x000fe20007ffe0ff */
[----:B------:R-:W-:Y:S02]  /*30f30*/  IMAD.IADD R15, R24, 0x1, R15 ;  /* 0x00000001180f7824 */ /* 0x000fe400078e020f */
[----:B------:R-:W-:Y:S01]  /*30f40*/  IMAD.WIDE.U32 R136, R22, R43, R136 ;  /* 0x0000002b16887225 */ /* 0x000fe200078e0088 */
[----:B------:R-:W-:Y:S02]  /*30f50*/  IADD3 R20, P3, PT, R11, R20, RZ ;  /* 0x000000140b147210 */ /* 0x000fe40007f7e0ff */
[----:B------:R-:W-:Y:S01]  /*30f60*/  IADD3 R14, P0, PT, R17, R15, RZ ;  /* 0x0000000f110e7210 */ /* 0x000fe20007f1e0ff */
[----:B------:R-:W-:Y:S02]  /*30f70*/  IMAD.X R19, RZ, RZ, RZ, P4 ;  /* 0x000000ffff137224 */ /* 0x000fe400020e06ff */
[----:B------:R-:W-:Y:S01]  /*30f80*/  IMAD.IADD R11, R64, 0x1, R137 ;  /* 0x00000001400b7824 */ /* 0x000fe200078e0289 */
[----:B------:R-:W-:Y:S01]  /*30f90*/  MOV R137, RZ ;  /* 0x000000ff00897202 */ /* 0x000fe20000000f00 */
[----:B------:R-:W-:Y:S01]  /*30fa0*/  IMAD.X R17, RZ, RZ, RZ, P1 ;  /* 0x000000ffff117224 */ /* 0x000fe200008e06ff */
[----:B------:R-:W-:Y:S01]  /*30fb0*/  IADD3.X R15, PT, PT, RZ, RZ, RZ, P0, !PT ;  /* 0x000000ffff0f7210 */ /* 0x000fe200007fe4ff */
[----:B------:R-:W-:-:S02]  /*30fc0*/  IMAD R134, R136, R66, RZ ;  /* 0x0000004288867224 */ /* 0x000fc400078e02ff */
[----:B------:R-:W-:-:S04]  /*30fd0*/  IMAD.WIDE.U32 R18, R135, R45, R18 ;  /* 0x0000002d87127225 */ /* 0x000fc800078e0012 */
[----:B------:R-:W-:-:S04]  /*30fe0*/  IMAD.WIDE.U32 R16, R95, R152, R16 ;  /* 0x000000985f107225 */ /* 0x000fc800078e0010 */
[----:B------:R-:W-:Y:S01]  /*30ff0*/  IMAD.HI.U32 R12, R134, R42, R136 ;  /* 0x0000002a860c7227 */ /* 0x000fe200078e0088 */
[----:B------:R-:W-:Y:S02]  /*31000*/  IADD3 R136, P1, PT, R11, R18, RZ ;  /* 0x000000120b887210 */ /* 0x000fe40007f3e0ff */
[----:B------:R-:W-:Y:S01]  /*31010*/  IADD3 R16, P2, PT, R21, R16, RZ ;  /* 0x0000001015107210 */ /* 0x000fe20007f5e0ff */
[----:B------:R-:W-:Y:S02]  /*31020*/  IMAD.MOV.U32 R11, RZ, RZ, RZ ;  /* 0x000000ffff0b7224 */ /* 0x000fe400078e00ff */
[----:B------:R-:W-:Y:S02]  /*31030*/  IMAD.X R21, RZ, RZ, RZ, P3 ;  /* 0x000000ffff157224 */ /* 0x000fe400018e06ff */
[----:B------:R-:W-:-:S04]  /*31040*/  IMAD.WIDE.U32 R10, R86, R147, R10 ;  /* 0x00000093560a7225 */ /* 0x000fc800078e000a */
[----:B------:R-:W-:Y:S01]  /*31050*/  IMAD.WIDE.U32 R14, R144, R96, R14 ;  /* 0x00000060900e7225 */ /* 0x000fe200078e000e */
[----:B------:R-:W-:Y:S02]  /*31060*/  IADD3 R11, PT, PT, R11, R131, RZ ;  /* 0x000000830b0b7210 */ /* 0x000fe40007ffe0ff */
[----:B------:R-:W-:Y:S01]  /*31070*/  IADD3 R10, P0, PT, R132, R10, RZ ;  /* 0x0000000a840a7210 */ /* 0x000fe20007f1e0ff */
[----:B------:R-:W-:Y:S02]  /*31080*/  IMAD.IADD R17, R25, 0x1, R17 ;  /* 0x0000000119117824 */ /* 0x000fe400078e0211 */
[----:B------:R-:W-:Y:S02]  /*31090*/  IMAD.X R137, RZ, RZ, RZ, P1 ;  /* 0x000000ffff897224 */ /* 0x000fe400008e06ff */
        /* <DEDUP_REMOVED lines=8> */
[----:B------:R-:W-:Y:S02]  /*31120*/  IMAD.IADD R15, R65, 0x1, R12 ;  /* 0x00000001410f7824 */ /* 0x000fe400078e020c */
[----:B------:R-:W-:Y:S02]  /*31130*/  IMAD.X R17, RZ, RZ, RZ, P2 ;  /* 0x000000ffff117224 */ /* 0x000fe400010e06ff */
        /* <DEDUP_REMOVED lines=17> */
[----:B------:R-:W-:Y:S02]  /*31250*/  IMAD.X R17, RZ, RZ, RZ, P2 ;  /* 0x000000ffff117224 */ /* 0x000fe400010e06ff */
[----:B------:R-:W-:Y:S02]  /*31260*/  IMAD.IADD R15, R131, 0x1, R21 ;  /* 0x00000001830f7824 */ /* 0x000fe400078e0215 */
[----:B------:R-:W-:Y:S02]  /*31270*/  IMAD.IADD R139, R130, 0x1, R139 ;  /* 0x00000001828b7824 */ /* 0x000fe400078e028b */
[----:B------:R-:W-:Y:S01]  /*31280*/  IMAD.WIDE.U32 R16, R94, R152, R16 ;  /* 0x000000985e107225 */ /* 0x000fe200078e0010 */
[----:B------:R-:W-:Y:S02]  /*31290*/  IADD3 R138, P3, PT, R15, R138, RZ ;  /* 0x0000008a0f8a7210 */ /* 0x000fe40007f7e0ff */
[----:B------:R-:W-:Y:S01]  /*312a0*/  IADD3.X R15, PT, PT, RZ, RZ, RZ, P1, !PT ;  /* 0x000000ffff0f7210 */ /* 0x000fe20000ffe4ff */
[----:B------:R-:W-:Y:S01]  /*312b0*/  IMAD.X R19, RZ, RZ, RZ, P0 ;  /* 0x000000ffff137224 */ /* 0x000fe200000e06ff */
[----:B------:R-:W-:Y:S01]  /*312c0*/  IADD3 R16, P2, PT, R139, R16, RZ ;  /* 0x000000108b107210 */ /* 0x000fe20007f5e0ff */
[----:B------:R-:W-:Y:S01]  /*312d0*/  IMAD.WIDE.U32 R136, R135, R46, R136 ;  /* 0x0000002e87887225 */ /* 0x000fe200078e0088 */
[----:B------:R-:W-:-:S03]  /*312e0*/  IADD3.X R139, PT, PT, RZ, RZ, RZ, P3, !PT ;  /* 0x000000ffff8b7210 */ /* 0x000fc60001ffe4ff */
[----:B------:R-:W-:Y:S01]  /*312f0*/  IMAD.MOV.U32 R21, RZ, RZ, RZ ;  /* 0x000000ffff157224 */ /* 0x000fe200078e00ff */
[----:B------:R-:W-:Y:S01]  /*31300*/  IADD3 R10, P4, PT, R12, R136, RZ ;  /* 0x000000880c0a7210 */ /* 0x000fe20007f9e0ff */
[----:B------:R-:W-:Y:S01]  /*31310*/  IMAD.WIDE.U32 R18, R134, R43, R18 ;  /* 0x0000002b86127225 */ /* 0x000fe200078e0012 */
[----:B------:R-:W-:-:S03]  /*31320*/  IADD3 R136, PT, PT, R61, R137, RZ ;  /* 0x000000893d887210 */ /* 0x000fc60007ffe0ff */
[----:B------:R-:W-:Y:S02]  /*31330*/  IMAD.IADD R11, R60, 0x1, R11 ;  /* 0x000000013c0b7824 */ /* 0x000fe400078e020b */
[----:B------:R-:W-:-:S04]  /*31340*/  IMAD.WIDE.U32 R20, R85, R147, R20 ;  /* 0x0000009355147225 */ /* 0x000fc800078e0014 */
[----:B------:R-:W-:Y:S01]  /*31350*/  IMAD.MOV.U32 R132, RZ, RZ, RZ ;  /* 0x000000ffff847224 */ /* 0x000fe200078e00ff */
[----:B------:R-:W-:Y:S01]  /*31360*/  IADD3 R20, P3, PT, R11, R20, RZ ;  /* 0x000000140b147210 */ /* 0x000fe20007f7e0ff */
[----:B------:R-:W-:Y:S02]  /*31370*/  IMAD.IADD R12, R64, 0x1, R19 ;  /* 0x00000001400c7824 */ /* 0x000fe400078e0213 */
[----:B------:R-:W-:Y:S02]  /*31380*/  IMAD.IADD R17, R119, 0x1, R17 ;  /* 0x0000000177117824 */ /* 0x000fe400078e0211 */
[----:B------:R-:W-:-:S04]  /*31390*/  IMAD.WIDE.U32 R14, R144, R95, R14 ;  /* 0x0000005f900e7225 */ /* 0x000fc800078e000e */
[----:B------:R-:W-:Y:S01]  /*313a0*/  IMAD R23, R18, R66, RZ ;  /* 0x0000004212177224 */ /* 0x000fe200078e02ff */
[----:B------:R-:W-:Y:S01]  /*313b0*/  IADD3 R15, PT, PT, R25, R15, RZ ;  /* 0x0000000f190f7210 */ /* 0x000fe20007ffe0ff */
[----:B------:R-:W-:Y:S02]  /*313c0*/  IMAD.MOV.U32 R19, RZ, RZ, RZ ;  /* 0x000000ffff137224 */ /* 0x000fe400078e00ff */
[----:B------:R-:W-:Y:S02]  /*313d0*/  IMAD.IADD R21, R21, 0x1, R132 ;  /* 0x0000000115157824 */ /* 0x000fe400078e0284 */
        /* <DEDUP_REMOVED lines=8> */
[----:B------:R-:W-:Y:S01]  /*31460*/  IMAD.X R11, RZ, RZ, RZ, P4 ;  /* 0x000000ffff0b7224 */ /* 0x000fe200020e06ff */
[----:B------:R-:W-:Y:S01]  /*31470*/  IADD3 R137, PT, PT, R65, R137, RZ ;  /* 0x0000008941897210 */ /* 0x000fe20007ffe0ff */
        /* <DEDUP_REMOVED lines=25> */
[----:B------:R-:W-:-:S03]  /*31610*/  IADD3 R16, P4, PT, R15, R16, RZ ;  /* 0x000000100f107210 */ /* 0x000fc60007f9e0ff */
[----:B------:R-:W-:Y:S01]  /*31620*/  IMAD.MOV.U32 R15, RZ, RZ, RZ ;  /* 0x000000ffff0f7224 */ /* 0x000fe200078e00ff */
[----:B------:R-:W-:Y:S01]  /*31630*/  IADD3 R19, PT, PT, R130, R19, RZ ;  /* 0x0000001382137210 */ /* 0x000fe20007ffe0ff */
[----:B------:R-:W-:-:S04]  /*31640*/  IMAD.WIDE.U32 R136, R135, R47, R136 ;  /* 0x0000002f87887225 */ /* 0x000fc800078e0088 */
        /* <DEDUP_REMOVED lines=10> */
[----:B------:R-:W-:Y:S01]  /*316f0*/  IADD3.X R19, PT, PT, RZ, RZ, RZ, P2, !PT ;  /* 0x000000ffff137210 */ /* 0x000fe200017fe4ff */
[----:B------:R-:W-:Y:S01]  /*31700*/  IMAD.IADD R136, R60, 0x1, R137 ;  /* 0x000000013c887824 */ /* 0x000fe200078e0289 */
[----:B------:R-:W-:Y:S01]  /*31710*/  IADD3 R16, P5, PT, R15, R16, RZ ;  /* 0x000000100f107210 */ /* 0x000fe20007fbe0ff */
[----:B------:R-:W-:Y:S02]  /*31720*/  IMAD.IADD R137, R119, 0x1, R21 ;  /* 0x0000000177897824 */ /* 0x000fe400078e0215 */
[----:B------:R-:W-:Y:S02]  /*31730*/  IMAD.X R15, RZ, RZ, RZ, P3 ;  /* 0x000000ffff0f7224 */ /* 0x000fe400018e06ff */
[----:B------:R-:W-:-:S02]  /*31740*/  IMAD.X R21, RZ, RZ, RZ, P4 ;  /* 0x000000ffff157224 */ /* 0x000fc400020e06ff */
[----:B------:R-:W-:-:S04]  /*31750*/  IMAD.WIDE.U32 R18, R86, R154, R18 ;  /* 0x0000009a56127225 */ /* 0x000fc800078e0012 */
[----:B------:R-:W-:Y:S01]  /*31760*/  IMAD.IADD R17, R132, 0x1, R17 ;  /* 0x0000000184117824 */ /* 0x000fe200078e0211 */
[----:B------:R-:W-:Y:S01]  /*31770*/  IADD3 R19, PT, PT, R131, R19, RZ ;  /* 0x0000001383137210 */ /* 0x000fe20007ffe0ff */
        /* <DEDUP_REMOVED lines=42> */
[----:B------:R-:W-:Y:S01]  /*31a20*/  IADD3 R137, P1, PT, R137, R16, RZ ;  /* 0x0000001089897210 */ /* 0x000fe20007f3e0ff */
[----:B------:R-:W-:Y:S02]  /*31a30*/  IMAD.IADD R21, R131, 0x1, R21 ;  /* 0x0000000183157824 */ /* 0x000fe400078e0215 */
[----:B------:R-:W-:Y:S01]  /*31a40*/  IMAD.WIDE.U32 R14, R144, R87, R14 ;  /* 0x00000057900e7225 */ /* 0x000fe200078e000e */
[----:B------:R-:W-:-:S03]  /*31a50*/  IADD3 R16, P0, PT, R11, R138, RZ ;  /* 0x0000008a0b107210 */ /* 0x000fc60007f1e0ff */
[----:B------:R-:W-:Y:S02]  /*31a60*/  HFMA2 R11, -RZ, RZ, 0, 0 ;  /* 0x00000000ff0b7431 */ /* 0x000fe400000001ff */
[----:B------:R-:W-:Y:S01]  /*31a70*/  IMAD.X R19, RZ, RZ, RZ, P4 ;  /* 0x000000ffff137224 */ /* 0x000fe200020e06ff */
[----:B------:R-:W-:Y:S01]  /*31a80*/  IADD3 R14, P2, PT, R21, R14, RZ ;  /* 0x0000000e150e7210 */ /* 0x000fe20007f5e0ff */
[----:B------:R-:W-:Y:S02]  /*31a90*/  IMAD.X R21, RZ, RZ, RZ, P5 ;  /* 0x000000ffff157224 */ /* 0x000fe400028e06ff */
[----:B------:R-:W-:Y:S02]  /*31aa0*/  IMAD.X R13, RZ, RZ, RZ, P3 ;  /* 0x000000ffff0d7224 */ /* 0x000fe400018e06ff */
[----:B------:R-:W-:-:S04]  /*31ab0*/  IMAD.WIDE.U32 R20, R135, R49, R20 ;  /* 0x0000003187147225 */ /* 0x000fc800078e0014 */
[----:B------:R-:W-:Y:S02]  /*31ac0*/  IMAD R135, R10, R66, RZ ;  /* 0x000000420a877224 */ /* 0x000fe400078e02ff */
[----:B------:R-:W-:Y:S02]  /*31ad0*/  IMAD.IADD R136, R130, 0x1, R15 ;  /* 0x0000000182887824 */ /* 0x000fe400078e020f */
[----:B------:R-:W-:-:S04]  /*31ae0*/  IMAD.HI.U32 R140, R135, R42, R10 ;  /* 0x0000002a878c7227 */ /* 0x000fc800078e000a */
[----:B------:R-:W-:Y:S01]  /*31af0*/  IMAD.IADD R17, R142, 0x1, R17 ;  /* 0x000000018e117824 */ /* 0x000fe200078e0211 */
[----:B------:R-:W-:Y:S01]  /*31b00*/  IADD3 R11, PT, PT, R65, R140, RZ ;  /* 0x0000008c410b7210 */ /* 0x000fe20007ffe0ff */
        /* <DEDUP_REMOVED lines=16> */
[----:B------:R-:W-:Y:S02]  /*31c10*/  IMAD.IADD R13, R63, 0x1, R13 ;  /* 0x000000013f0d7824 */ /* 0x000fe400078e020d */
        /* <DEDUP_REMOVED lines=17> */
[----:B------:R-:W-:Y:S01]  /*31d30*/  IMAD.WIDE.U32 R12, R135, R43, R12 ;  /* 0x0000002b870c7225 */ /* 0x000fe200078e000c */
[----:B------:R-:W-:-:S03]  /*31d40*/  IADD3 R16, P6, PT, R139, R20, RZ ;  /* 0x000000148b107210 */ /* 0x000fc60007fde0ff */
        /* <DEDUP_REMOVED lines=15> */
[----:B------:R-:W-:Y:S01]  /*31e40*/  IMAD.X R19, RZ, RZ, RZ, P5 ;  /* 0x000000ffff137224 */ /* 0x000fe200028e06ff */
[----:B------:R-:W-:Y:S01]  /*31e50*/  IADD3 R14, P4, PT, R11, R14, RZ ;  /* 0x0000000e0b0e7210 */ /* 0x000fe20007f9e0ff */
[----:B------:R-:W-:Y:S01]  /*31e60*/  IMAD.IADD R15, R60, 0x1, R15 ;  /* 0x000000013c0f7824 */ /* 0x000fe200078e020f */
[----:B------:R-:W-:Y:S01]  /*31e70*/  IADD3.X R11, PT, PT, RZ, RZ, RZ, P2, !PT ;  /* 0x000000ffff0b7210 */ /* 0x000fe200017fe4ff */
[----:B------:R-:W-:Y:S01]  /*31e80*/  IMAD.WIDE.U32 R18, R84, R154, R18 ;  /* 0x0000009a54127225 */ /* 0x000fe200078e0012 */
[----:B------:R-:W-:-:S03]  /*31e90*/  MOV R21, RZ ;  /* 0x000000ff00157202 */ /* 0x000fc60000000f00 */
[----:B------:R-:W-:Y:S01]  /*31ea0*/  IMAD.X R20, RZ, RZ, RZ, P0 ;  /* 0x000000ffff147224 */ /* 0x000fe200000e06ff */
[----:B------:R-:W-:Y:S01]  /*31eb0*/  IADD3 R11, P2, PT, R11, R18, RZ ;  /* 0x000000120b0b7210 */ /* 0x000fe20007f5e0ff */
[----:B------:R-:W-:Y:S01]  /*31ec0*/  IMAD R138, R12, R66, RZ ;  /* 0x000000420c8a7224 */ /* 0x000fe200078e02ff */
[----:B------:R-:W-:Y:S01]  /*31ed0*/  IADD3 R18, P6, PT, R15, R16, RZ ;  /* 0x000000100f127210 */ /* 0x000fe20007fde0ff */
[----:B------:R-:W-:Y:S01]  /*31ee0*/  IMAD.IADD R15, R50, 0x1, R17 ;  /* 0x00000001320f7824 */ /* 0x000fe200078e0211 */
[----:B------:R-:W-:Y:S01]  /*31ef0*/  IADD3 R17, P0, PT, R20, R11, RZ ;  /* 0x0000000b14117210 */ /* 0x000fe20007f1e0ff */
[----:B------:R-:W-:Y:S02]  /*31f00*/  IMAD.MOV.U32 R20, RZ, RZ, R12 ;  /* 0x000000ffff147224 */ /* 0x000fe400078e000c */
[----:B------:R-:W-:Y:S01]  /*31f10*/  IMAD.X R11, RZ, RZ, RZ, P3 ;  /* 0x000000ffff0b7224 */ /* 0x000fe200018e06ff */
[----:B------:R-:W-:Y:S01]  /*31f20*/  IADD3 R22, P5, PT, R15, R22, RZ ;  /* 0x000000160f167210 */ /* 0x000fe20007fbe0ff */
[----:B------:R-:W-:-:S04]  /*31f30*/  IMAD.HI.U32 R20, R138, R42, R20 ;  /* 0x0000002a8a147227 */ /* 0x000fc800078e0014 */
[----:B------:R-:W-:Y:S02]  /*31f40*/  IMAD.IADD R19, R153, 0x1, R19 ;  /* 0x0000000199137824 */ /* 0x000fe400078e0213 */
[----:B------:R-:W-:-:S04]  /*31f50*/  IMAD.WIDE.U32 R136, R85, R151, R136 ;  /* 0x0000009755887225 */ /* 0x000fc800078e0088 */
[----:B------:R-:W-:Y:S01]  /*31f60*/  IMAD.WIDE.U32 R10, R135, R44, R10 ;  /* 0x0000002c870a7225 */ /* 0x000fe200078e000a */
[----:B------:R-:W-:Y:S02]  /*31f70*/  IADD3 R16, P1, PT, R19, R136, RZ ;  /* 0x0000008813107210 */ /* 0x000fe40007f3e0ff */
[----:B------:R-:W-:Y:S01]  /*31f80*/  IADD3 R136, PT, PT, R132, R137, RZ ;  /* 0x0000008984887210 */ /* 0x000fe20007ffe0ff */
[----:B------:R-:W-:Y:S01]  /*31f90*/  IMAD.X R15, RZ, RZ, RZ, P4 ;  /* 0x000000ffff0f7224 */ /* 0x000fe200020e06ff */
[----:B------:R-:W-:Y:S01]  /*31fa0*/  IADD3 R11, PT, PT, R63, R11, RZ ;  /* 0x0000000b3f0b7210 */ /* 0x000fe20007ffe0ff */
[----:B------:R-:W-:Y:S02]  /*31fb0*/  IMAD.IADD R21, R65, 0x1, R20 ;  /* 0x0000000141157824 */ /* 0x000fe400078e0214 */
[----:B------:R-:W-:Y:S02]  /*31fc0*/  IMAD.X R19, RZ, RZ, RZ, P6 ;  /* 0x000000ffff137224 */ /* 0x000fe400030e06ff */
[----:B------:R-:W-:Y:S01]  /*31fd0*/  IMAD.WIDE.U32 R14, R23, R46, R14 ;  /* 0x0000002e170e7225 */ /* 0x000fe200078e000e */
[----:B------:R-:W-:-:S02]  /*31fe0*/  IADD3 R20, P4, PT, R21, R10, RZ ;  /* 0x0000000a15147210 */ /* 0x000fc40007f9e0ff */
        /* <DEDUP_REMOVED lines=15> */
[----:B------:R-:W-:Y:S01]  /*320e0*/  IMAD.IADD R15, R64, 0x1, R15 ;  /* 0x00000001400f7824 */ /* 0x000fe200078e020f */
[----:B------:R-:W-:Y:S01]  /*320f0*/  MOV R136, R14 ;  /* 0x0000000e00887202 */ /* 0x000fe20000000f00 */
[----:B------:R-:W-:Y:S02]  /*32100*/  IMAD.IADD R13, R62, 0x1, R13 ;  /* 0x000000013e0d7824 */ /* 0x000fe400078e020d */
[----:B------:R-:W-:Y:S01]  /*32110*/  IMAD.WIDE.U32 R18, R23, R47, R18 ;  /* 0x0000002f17127225 */ /* 0x000fe200078e0012 */
[----:B------:R-:W-:Y:S02]  /*32120*/  IADD3 R12, P6, PT, R15, R12, RZ ;  /* 0x0000000c0f0c7210 */ /* 0x000fe40007fde0ff */
[----:B------:R-:W-:Y:S01]  /*32130*/  IADD3.X R15, PT, PT, RZ, RZ, RZ, P2, !PT ;  /* 0x000000ffff0f7210 */ /* 0x000fe200017fe4ff */
[----:B------:R-:W-:Y:S01]  /*32140*/  IMAD R22, R14, R66, RZ ;  /* 0x000000420e167224 */ /* 0x000fe200078e02ff */
[----:B------:R-:W-:Y:S01]  /*32150*/  IADD3 R18, P5, PT, R13, R18, RZ ;  /* 0x000000120d127210 */ /* 0x000fe20007fbe0ff */
[----:B------:R-:W-:-:S02]  /*32160*/  IMAD.MOV.U32 R137, RZ, RZ, RZ ;  /* 0x000000ffff897224 */ /* 0x000fc400078e00ff */
[----:B------:R-:W-:-:S04]  /*32170*/  IMAD.WIDE.U32 R20, R134, R49, R20 ;  /* 0x0000003186147225 */ /* 0x000fc800078e0014 */
[----:B------:R-:W-:Y:S02]  /*32180*/  IMAD.IADD R17, R60, 0x1, R19 ;  /* 0x000000013c117824 */ /* 0x000fe400078e0213 */
[----:B------:R-:W-:Y:S02]  /*32190*/  IMAD.X R13, RZ, RZ, RZ, P6 ;  /* 0x000000ffff0d7224 */ /* 0x000fe400030e06ff */
[----:B------:R-:W-:Y:S01]  /*321a0*/  IMAD.HI.U32 R136, R22, R42, R136 ;  /* 0x0000002a16887227 */ /* 0x000fe200078e0088 */
[----:B------:R-:W-:Y:S02]  /*321b0*/  IADD3 R20, P2, PT, R17, R20, RZ ;  /* 0x0000001411147210 */ /* 0x000fe40007f5e0ff */
[----:B------:R-:W-:Y:S01]  /*321c0*/  IADD3.X R17, PT, PT, RZ, RZ, RZ, P1, !PT ;  /* 0x000000ffff117210 */ /* 0x000fe20000ffe4ff */
        /* <DEDUP_REMOVED lines=21> */
[----:B------:R-:W-:-:S03]  /*32320*/  IADD3 R21, PT, PT, R64, R137, RZ ;  /* 0x0000008940157210 */ /* 0x000fc60007ffe0ff */
        /* <DEDUP_REMOVED lines=8> */
[----:B------:R-:W-:Y:S02]  /*323b0*/  IADD3 R12, P2, PT, R13, R14, RZ ;  /* 0x0000000e0d0c7210 */ /* 0x000fe40007f5e0ff */
[----:B------:R-:W-:Y:S01]  /*323c0*/  IADD3.X R23, PT, PT, RZ, RZ, RZ, P1, !PT ;  /* 0x000000ffff177210 */ /* 0x000fe20000ffe4ff */
[----:B------:R-:W-:-:S04]  /*323d0*/  IMAD.WIDE.U32 R20, R22, R44, R20 ;  /* 0x0000002c16147225 */ /* 0x000fc800078e0014 */
[----:B------:R-:W-:Y:S02]  /*323e0*/  IMAD.X R13, RZ, RZ, RZ, P2 ;  /* 0x000000ffff0d7224 */ /* 0x000fe400010e06ff */
[----:B------:R-:W-:Y:S02]  /*323f0*/  IMAD.IADD R15, R60, 0x1, R15 ;  /* 0x000000013c0f7824 */ /* 0x000fe400078e020f */
[----:B------:R-:W-:Y:S02]  /*32400*/  IMAD.X R134, RZ, RZ, RZ, P0 ;  /* 0x000000ffff867224 */ /* 0x000fe400000e06ff */
        /* <DEDUP_REMOVED lines=10> */
[----:B------:R-:W-:Y:S01]  /*324b0*/  IADD3 R15, P4, PT, R15, R134, RZ ;  /* 0x000000860f0f7210 */ /* 0x000fe20007f9e0ff */
[----:B------:R-:W-:-:S02]  /*324c0*/  IMAD.MOV.U32 R146, RZ, RZ, RZ ;  /* 0x000000ffff927224 */ /* 0x000fc400078e00ff */
[----:B------:R-:W-:Y:S01]  /*324d0*/  IMAD.WIDE.U32 R10, R144, R85, R10 ;  /* 0x00000055900a7225 */ /* 0x000fe200078e000a */
[----:B------:R-:W-:-:S03]  /*324e0*/  IADD3 R16, P3, PT, R16, R15, RZ ;  /* 0x0000000f10107210 */ /* 0x000fc60007f7e0ff */
[----:B------:R-:W-:Y:S01]  /*324f0*/  IMAD.X R15, RZ, RZ, RZ, P2 ;  /* 0x000000ffff0f7224 */ /* 0x000fe200010e06ff */
[----:B------:R-:W-:Y:S02]  /*32500*/  IADD3 R18, P6, PT, R18, R10, RZ ;  /* 0x0000000a12127210 */ /* 0x000fe40007fde0ff */
[----:B------:R-:W-:Y:S01]  /*32510*/  IADD3 R17, P2, PT, R17, R16, RZ ;  /* 0x0000001011117210 */ /* 0x000fe20007f5e0ff */
[----:B------:R-:W-:Y:S01]  /*32520*/  IMAD.WIDE.U32 R14, R135, R48, R14 ;  /* 0x00000030870e7225 */ /* 0x000fe200078e000e */
[----:B------:R-:W-:-:S03]  /*32530*/  IADD3.X R134, PT, PT, RZ, RZ, RZ, P3, !PT ;  /* 0x000000ffff867210 */ /* 0x000fc60001ffe4ff */
[----:B------:R-:W-:Y:S01]  /*32540*/  IMAD.X R19, RZ, RZ, RZ, P6 ;  /* 0x000000ffff137224 */ /* 0x000fe200030e06ff */
        /* <DEDUP_REMOVED lines=8> */
[----:B------:R-:W-:Y:S01]  /*325d0*/  IMAD.X R15, RZ, RZ, RZ, P6 ;  /* 0x000000ffff0f7224 */ /* 0x000fe200030e06ff */
[----:B------:R-:W-:Y:S01]  /*325e0*/  IADD3 R140, PT, PT, R145, R19, RZ ;  /* 0x00000013918c7210 */ /* 0x000fe20007ffe0ff */
[----:B------:R-:W-:-:S04]  /*325f0*/  IMAD.WIDE.U32 R18, R22, R45, R12 ;  /* 0x0000002d16127225 */ /* 0x000fc800078e000c */
[----:B------:R-:W-:Y:S01]  /*32600*/  IMAD.WIDE.U32 R10, R138, R47, R10 ;  /* 0x0000002f8a0a7225 */ /* 0x000fe200078e000a */
[----:B------:R-:W-:-:S03]  /*32610*/  MOV R137, R18 ;  /* 0x0000001200897202 */ /* 0x000fc60000000f00 */
[----:B------:R-:W-:Y:S01]  /*32620*/  IMAD.IADD R13, R62, 0x1, R19 ;  /* 0x000000013e0d7824 */ /* 0x000fe200078e0213 */
[----:B------:R-:W-:Y:S01]  /*32630*/  IADD3 R11, PT, PT, R60, R11, RZ ;  /* 0x0000000b3c0b7210 */ /* 0x000fe20007ffe0ff */
[----:B------:R-:W-:-:S03]  /*32640*/  IMAD.WIDE.U32 R14, R135, R49, R14 ;  /* 0x00000031870e7225 */ /* 0x000fc600078e000e */
[----:B------:R-:W-:Y:S01]  /*32650*/  IADD3 R16, P1, PT, R13, R10, RZ ;  /* 0x0000000a0d107210 */ /* 0x000fe20007f3e0ff */
[----:B------:R-:W-:Y:S01]  /*32660*/  IMAD.X R10, RZ, RZ, RZ, P0 ;  /* 0x000000ffff0a7224 */ /* 0x000fe200000e06ff */
[----:B------:R-:W-:Y:S01]  /*32670*/  IADD3 R15, PT, PT, R50, R15, RZ ;  /* 0x0000000f320f7210 */ /* 0x000fe20007ffe0ff */
[----:B------:R-:W-:-:S03]  /*32680*/  IMAD.X R13, RZ, RZ, RZ, P4 ;  /* 0x000000ffff0d7224 */ /* 0x000fc600020e06ff */
[----:B------:R-:W-:Y:S01]  /*32690*/  IADD3 R10, P0, PT, R10, R23, RZ ;  /* 0x000000170a0a7210 */ /* 0x000fe20007f1e0ff */
[----:B------:R-:W-:Y:S01]  /*326a0*/  IMAD.X R23, RZ, RZ, RZ, P2 ;  /* 0x000000ffff177224 */ /* 0x000fe200010e06ff */
[----:B------:R-:W-:Y:S02]  /*326b0*/  IADD3 R12, P2, PT, R11, R14, RZ ;  /* 0x0000000e0b0c7210 */ /* 0x000fe40007f5e0ff */
        /* <DEDUP_REMOVED lines=14> */
[----:B------:R-:W-:Y:S02]  /*327a0*/  IMAD.X R13, RZ, RZ, RZ, P5 ;  /* 0x000000ffff0d7224 */ /* 0x000fe400028e06ff */
[----:B------:R-:W-:-:S03]  /*327b0*/  IMAD.IADD R11, R11, 0x1, R146 ;  /* 0x000000010b0b7824 */ /* 0x000fc600078e0292 */
[----:B------:R-:W-:Y:S02]  /*327c0*/  IADD3 R10, P5, PT, R13, R10, RZ ;  /* 0x0000000a0d0a7210 */ /* 0x000fe40007fbe0ff */
[----:B------:R-:W-:-:S04]  /*327d0*/  IADD3.X R13, PT, PT, RZ, RZ, RZ, P0, !PT ;  /* 0x000000ffff0d7210 */ /* 0x000fc800007fe4ff */
[----:B------:R-:W-:Y:S02]  /*327e0*/  IADD3 R13, P0, PT, R13, R10, RZ ;  /* 0x0000000a0d0d7210 */ /* 0x000fe40007f1e0ff */
[----:B------:R-:W-:-:S03]  /*327f0*/  IADD3.X R10, PT, PT, RZ, RZ, RZ, P5, !PT ;  /* 0x000000ffff0a7210 */ /* 0x000fc60002ffe4ff */
[----:B------:R-:W-:-:S05]  /*32800*/  IMAD.X R23, RZ, RZ, RZ, P0 ;  /* 0x000000ffff177224 */ /* 0x000fca00000e06ff */
[----:B------:R-:W-:Y:S02]  /*32810*/  IADD3 R23, PT, PT, R23, R11, R10 ;  /* 0x0000000b17177210 */ /* 0x000fe40007ffe00a */
[----:B------:R-:W-:Y:S01]  /*32820*/  IADD3 R10, P0, PT, R12, R15, RZ ;  /* 0x0000000f0c0a7210 */ /* 0x000fe20007f1e0ff */
[----:B------:R-:W-:-:S03]  /*32830*/  IMAD.X R15, RZ, RZ, RZ, P6 ;  /* 0x000000ffff0f7224 */ /* 0x000fc600030e06ff */
[----:B------:R-:W-:Y:S01]  /*32840*/  IADD3.X R11, PT, PT, RZ, RZ, RZ, P0, !PT ;  /* 0x000000ffff0b7210 */ /* 0x000fe200007fe4ff */
[----:B------:R-:W-:-:S04]  /*32850*/  IMAD.WIDE.U32 R14, R22, R47, R14 ;  /* 0x0000002f160e7225 */ /* 0x000fc800078e000e */
[----:B------:R-:W-:-:S04]  /*32860*/  IMAD.WIDE.U32 R10, R138, R49, R10 ;  /* 0x000000318a0a7225 */ /* 0x000fc800078e000a */
[----:B------:R-:W-:Y:S02]  /*32870*/  IMAD.IADD R135, R60, 0x1, R15 ;  /* 0x000000013c877824 */ /* 0x000fe400078e020f */
[----:B------:R-:W-:Y:S02]  /*32880*/  IMAD.IADD R11, R50, 0x1, R11 ;  /* 0x00000001320b7824 */ /* 0x000fe400078e020b */
[----:B------:R-:W-:Y:S01]  /*32890*/  IMAD.MOV.U32 R138, RZ, RZ, R16 ;  /* 0x000000ffff8a7224 */ /* 0x000fe200078e0010 */
[----:B------:R-:W-:Y:S01]  /*328a0*/  IADD3 R12, P0, PT, R135, R10, RZ ;  /* 0x0000000a870c7210 */ /* 0x000fe20007f1e0ff */
[----:B------:R-:W-:Y:S01]  /*328b0*/  IMAD.X R135, RZ, RZ, RZ, P1 ;  /* 0x000000ffff877224 */ /* 0x000fe200008e06ff */
[----:B------:R-:W-:Y:S01]  /*328c0*/  IADD3.X R10, PT, PT, RZ, RZ, RZ, P4, !PT ;  /* 0x000000ffff0a7210 */ /* 0x000fe200027fe4ff */
[----:B------:R-:W-:-:S03]  /*328d0*/  IMAD.MOV.U32 R139, RZ, RZ, R14 ;  /* 0x000000ffff8b7224 */ /* 0x000fc600078e000e */
[----:B------:R-:W-:Y:S01]  /*328e0*/  IADD3 R13, P4, PT, R10, R13, RZ ;  /* 0x0000000d0a0d7210 */ /* 0x000fe20007f9e0ff */
[----:B------:R-:W-:-:S05]  /*328f0*/  IMAD.X R10, RZ, RZ, RZ, P3 ;  /* 0x000000ffff0a7224 */ /* 0x000fca00018e06ff */
[----:B------:R-:W-:Y:S01]  /*32900*/  IADD3 R10, P3, PT, R10, R13, RZ ;  /* 0x0000000d0a0a7210 */ /* 0x000fe20007f7e0ff */
[----:B------:R-:W-:-:S03]  /*32910*/  IMAD.X R13, RZ, RZ, RZ, P0 ;  /* 0x000000ffff0d7224 */ /* 0x000fc600000e06ff */
[----:B------:R-:W-:Y:S01]  /*32920*/  IADD3 R135, P1, PT, R135, R10, RZ ;  /* 0x0000000a87877210 */ /* 0x000fe20007f3e0ff */
[----:B------:R-:W-:Y:S01]  /*32930*/  IMAD.WIDE.U32 R12, R22, R48, R12 ;  /* 0x00000030160c7225 */ /* 0x000fe200078e000c */
[----:B------:R-:W-:-:S03]  /*32940*/  IADD3.X R10, PT, PT, RZ, RZ, RZ, P2, !PT ;  /* 0x000000ffff0a7210 */ /* 0x000fc600017fe4ff */
[----:B------:R-:W-:Y:S01]  /*32950*/  IMAD.X R134, RZ, RZ, RZ, P3 ;  /* 0x000000ffff867224 */ /* 0x000fe200018e06ff */
[----:B------:R-:W-:Y:S01]  /*32960*/  IADD3 R10, P0, PT, R10, R135, RZ ;  /* 0x000000870a0a7210 */ /* 0x000fe20007f1e0ff */
[----:B------:R-:W-:Y:S01]  /*32970*/  IMAD.MOV.U32 R135, RZ, RZ, R136 ;  /* 0x000000ffff877224 */ /* 0x000fe200078e0088 */
[----:B------:R-:W-:Y:S01]  /*32980*/  MOV R140, R12 ;  /* 0x0000000c008c7202 */ /* 0x000fe20000000f00 */
[----:B------:R-:W-:Y:S01]  /*32990*/  IMAD.MOV.U32 R136, RZ, RZ, R20 ;  /* 0x000000ffff887224 */ /* 0x000fe200078e0014 */
[----:B------:R-:W-:Y:S01]  /*329a0*/  IADD3 R11, P2, PT, R11, R10, RZ ;  /* 0x0000000a0b0b7210 */ /* 0x000fe20007f5e0ff */
[----:B------:R-:W-:-:S05]  /*329b0*/  IMAD.IADD R10, R59, 0x1, R13 ;  /* 0x000000013b0a7824 */ /* 0x000fca00078e020d */
[----:B------:R-:W-:Y:S02]  /*329c0*/  IADD3 R10, P5, PT, R10, R11, RZ ;  /* 0x0000000b0a0a7210 */ /* 0x000fe40007fbe0ff */
[----:B------:R-:W-:-:S04]  /*329d0*/  IADD3.X R11, PT, PT, RZ, RZ, RZ, P4, !PT ;  /* 0x000000ffff0b7210 */ /* 0x000fc800027fe4ff */
[----:B------:R-:W-:Y:S01]  /*329e0*/  IADD3 R23, PT, PT, R134, R23, R11 ;  /* 0x0000001786177210 */ /* 0x000fe20007ffe00b */
[----:B------:R-:W-:Y:S01]  /*329f0*/  IMAD.X R11, RZ, RZ, RZ, P5 ;  /* 0x000000ffff0b7224 */ /* 0x000fe200028e06ff */
[----:B------:R-:W-:Y:S01]  /*32a00*/  IADD3.X R134, PT, PT, RZ, RZ, RZ, P1, !PT ;  /* 0x000000ffff867210 */ /* 0x000fe20000ffe4ff */
[----:B------:R-:W-:-:S04]  /*32a10*/  IMAD.WIDE.U32 R10, R22, R49, R10 ;  /* 0x00000031160a7225 */ /* 0x000fc800078e000a */
[----:B------:R-:W-:Y:S02]  /*32a20*/  IMAD.X R22, RZ, RZ, RZ, P0 ;  /* 0x000000ffff167224 */ /* 0x000fe400000e06ff */
[----:B------:R-:W-:-:S03]  /*32a30*/  IMAD.MOV.U32 R141, RZ, RZ, R10 ;  /* 0x000000ffff8d7224 */ /* 0x000fc600078e000a */
[----:B------:R-:W-:Y:S01]  /*32a40*/  IADD3 R23, PT, PT, R22, R23, R134 ;  /* 0x0000001716177210 */ /* 0x000fe20007ffe086 */
[----:B------:R-:W-:Y:S01]  /*32a50*/  IMAD.X R22, RZ, RZ, RZ, P2 ;  /* 0x000000ffff167224 */ /* 0x000fe200010e06ff */
        /* <DEDUP_REMOVED lines=29> */
.L_x_570:
        /* <DEDUP_REMOVED lines=22> */
.L_x_571:
        /* <DEDUP_REMOVED lines=13> */
[----:B------:R-:W-:Y:S02]  /*32e60*/  IADD3 R11, PT, PT, R149, R15, RZ ;  /* 0x0000000f950b7210 */ /* 0x000fe40007ffe0ff */
[----:B------:R-:W-:Y:S02]  /*32e70*/  IADD3 R15, PT, PT, R65, R16, RZ ;  /* 0x00000010410f7210 */ /* 0x000fe40007ffe0ff */
[----:B------:R-:W-:Y:S01]  /*32e80*/  IADD3 R10, P0, PT, R11, R12, RZ ;  /* 0x0000000c0b0a7210 */ /* 0x000fe20007f1e0ff */
[----:B------:R-:W-:Y:S02]  /*32e90*/  IMAD.IADD R12, R142, 0x1, R13 ;  /* 0x000000018e0c7824 */ /* 0x000fe400078e020d */
[----:B------:R-:W-:Y:S02]  /*32ea0*/  IMAD.MOV.U32 R13, RZ, RZ, RZ ;  /* 0x000000ffff0d7224 */ /* 0x000fe400078e00ff */
[----:B------:R-:W-:Y:S01]  /*32eb0*/  IMAD.X R11, RZ, RZ, RZ, P0 ;  /* 0x000000ffff0b7224 */ /* 0x000fe200000e06ff */
[----:B------:R-:W-:Y:S01]  /*32ec0*/  IADD3 R14, P0, PT, R15, R14, RZ ;  /* 0x0000000e0f0e7210 */ /* 0x000fe20007f1e0ff */
[----:B------:R-:W-:-:S04]  /*32ed0*/  IMAD.WIDE.U32 R12, R133, R155, R12 ;  /* 0x0000009b850c7225 */ /* 0x000fc800078e000c */
[----:B------:R-:W-:Y:S02]  /*32ee0*/  HFMA2 R15, -RZ, RZ, 0, 0 ;  /* 0x00000000ff0f7431 */ /* 0x000fe400000001ff */
[----:B------:R-:W-:-:S04]  /*32ef0*/  IMAD.WIDE.U32 R10, R110, R158, R10 ;  /* 0x0000009e6e0a7225 */ /* 0x000fc800078e000a */
[----:B------:R-:W-:-:S05]  /*32f00*/  IMAD.IADD R21, R148, 0x1, R11 ;  /* 0x0000000194157824 */ /* 0x000fca00078e020b */
[----:B------:R-:W-:Y:S01]  /*32f10*/  IADD3 R20, P1, PT, R21, R12, RZ ;  /* 0x0000000c15147210 */ /* 0x000fe20007f3e0ff */
[----:B------:R-:W-:Y:S02]  /*32f20*/  IMAD.IADD R12, R143, 0x1, R13 ;  /* 0x000000018f0c7824 */ /* 0x000fe400078e020d */
[----:B------:R-:W-:Y:S01]  /*32f30*/  IMAD.MOV.U32 R13, RZ, RZ, RZ ;  /* 0x000000ffff0d7224 */ /* 0x000fe200078e00ff */
[----:B------:R-:W-:Y:S01]  /*32f40*/  IADD3.X R21, PT, PT, RZ, RZ, RZ, P1, !PT ;  /* 0x000000ffff157210 */ /* 0x000fe20000ffe4ff */
        /* <DEDUP_REMOVED lines=9> */
[----:B------:R-:W-:-:S05]  /*32fe0*/  IMAD.IADD R19, R143, 0x1, R23 ;  /* 0x000000018f137824 */ /* 0x000fca00078e0217 */
[----:B------:R-:W-:Y:S01]  /*32ff0*/  IADD3 R18, P1, PT, R19, R12, RZ ;  /* 0x0000000c13127210 */ /* 0x000fe20007f3e0ff */
[----:B------:R-:W-:Y:S02]  /*33000*/  IMAD.IADD R12, R150, 0x1, R13 ;  /* 0x00000001960c7824 */ /* 0x000fe400078e020d */
[----:B------:R-:W-:Y:S01]  /*33010*/  IMAD.MOV.U32 R13, RZ, RZ, RZ ;  /* 0x000000ffff0d7224 */ /* 0x000fe200078e00ff */
[----:B------:R-:W-:Y:S01]  /*33020*/  IADD3.X R19, PT, PT, RZ, RZ, RZ, P1, !PT ;  /* 0x000000ffff137210 */ /* 0x000fe20000ffe4ff */
        /* <DEDUP_REMOVED lines=9> */
[----:B------:R-:W-:-:S05]  /*330c0*/  IMAD.IADD R11, R150, 0x1, R13 ;  /* 0x00000001960b7824 */ /* 0x000fca00078e020d */
[----:B------:R-:W-:Y:S02]  /*330d0*/  IADD3 R16, P1, PT, R11, R16, RZ ;  /* 0x000000100b107210 */ /* 0x000fe40007f3e0ff */
[----:B------:R-:W-:Y:S02]  /*330e0*/  MOV R11, RZ ;  /* 0x000000ff000b7202 */ /* 0x000fe40000000f00 */
[----:B------:R-:W-:Y:S01]  /*330f0*/  IADD3.X R17, PT, PT, RZ, RZ, RZ, P1, !PT ;  /* 0x000000ffff117210 */ /* 0x000fe20000ffe4ff */
[----:B------:R-:W-:-:S04]  /*33100*/  IMAD.WIDE.U32 R10, R109, R147, R10 ;  /* 0x000000936d0a7225 */ /* 0x000fc800078e000a */
[----:B------:R-:W-:Y:S02]  /*33110*/  IMAD.IADD R21, R149, 0x1, R11 ;  /* 0x0000000195157824 */ /* 0x000fe400078e020b */
[----:B------:R-:W-:-:S03]  /*33120*/  IMAD.WIDE.U32 R16, R110, R151, R16 ;  /* 0x000000976e107225 */ /* 0x000fc600078e0010 */
        /* <DEDUP_REMOVED lines=19> */
[----:B------:R-:W-:-:S03]  /*33260*/  HFMA2 R23, -RZ, RZ, 0, 0 ;  /* 0x00000000ff177431 */ /* 0x000fc600000001ff */
[----:B------:R-:W-:Y:S02]  /*33270*/  IADD3 R12, P2, PT, R13, R12, RZ ;  /* 0x0000000c0d0c7210 */ /* 0x000fe40007f5e0ff */
[----:B------:R-:W-:-:S03]  /*33280*/  IADD3 R18, P1, PT, R19, R18, RZ ;  /* 0x0000001213127210 */ /* 0x000fc60007f3e0ff */
[----:B------:R-:W-:Y:S02]  /*33290*/  IMAD.X R13, RZ, RZ, RZ, P2 ;  /* 0x000000ffff0d7224 */ /* 0x000fe400010e06ff */
[----:B------:R-:W-:Y:S02]  /*332a0*/  IMAD.X R19, RZ, RZ, RZ, P1 ;  /* 0x000000ffff137224 */ /* 0x000fe400008e06ff */
        /* <DEDUP_REMOVED lines=21> */
[----:B------:R-:W-:Y:S01]  /*33400*/  IADD3 R162, P1, PT, R17, R160, RZ ;  /* 0x000000a011a27210 */ /* 0x000fe20007f3e0ff */
[----:B------:R-:W-:Y:S01]  /*33410*/  IMAD.X R17, RZ, RZ, RZ, P2 ;  /* 0x000000ffff117224 */ /* 0x000fe200010e06ff */
[----:B------:R-:W-:Y:S01]  /*33420*/  IADD3 R11, PT, PT, R161, R11, RZ ;  /* 0x0000000ba10b7210 */ /* 0x000fe20007ffe0ff */
[----:B------:R-:W-:-:S04]  /*33430*/  IMAD.WIDE.U32 R14, R157, R43, R14 ;  /* 0x0000002b9d0e7225 */ /* 0x000fc800078e000e */
[----:B------:R-:W-:Y:S02]  /*33440*/  IMAD.X R163, RZ, RZ, RZ, P1 ;  /* 0x000000ffffa37224 */ /* 0x000fe400008e06ff */
[----:B------:R-:W-:-:S04]  /*33450*/  IMAD.WIDE.U32 R160, R108, R154, R16 ;  /* 0x0000009a6ca07225 */ /* 0x000fc800078e0010 */
[----:B------:R-:W-:Y:S01]  /*33460*/  IMAD.WIDE.U32 R162, R109, R151, R162 ;  /* 0x000000976da27225 */ /* 0x000fe200078e00a2 */
[----:B------:R-:W-:-:S03]  /*33470*/  IADD3 R17, PT, PT, R153, R161, RZ ;  /* 0x000000a199117210 */ /* 0x000fc60007ffe0ff */
[----:B------:R-:W-:Y:S01]  /*33480*/  IMAD.IADD R110, R145, 0x1, R163 ;  /* 0x00000001916e7824 */ /* 0x000fe200078e02a3 */
[----:B------:R-:W-:-:S04]  /*33490*/  IADD3 R16, P2, PT, R17, R162, RZ ;  /* 0x000000a211107210 */ /* 0x000fc80007f5e0ff */
[----:B------:R-:W-:Y:S01]  /*334a0*/  IADD3 R162, P1, PT, R110, R11, RZ ;  /* 0x0000000b6ea27210 */ /* 0x000fe20007f3e0ff */
[----:B------:R-:W-:Y:S02]  /*334b0*/  IMAD.X R17, RZ, RZ, RZ, P2 ;  /* 0x000000ffff117224 */ /* 0x000fe400010e06ff */
[----:B------:R-:W-:Y:S01]  /*334c0*/  IMAD.MOV.U32 R11, RZ, RZ, RZ ;  /* 0x000000ffff0b7224 */ /* 0x000fe200078e00ff */
[----:B------:R-:W-:Y:S01]  /*334d0*/  IADD3.X R163, PT, PT, RZ, RZ, RZ, P1, !PT ;  /* 0x000000ffffa37210 */ /* 0x000fe20000ffe4ff */
[----:B------:R-:W-:-:S04]  /*334e0*/  IMAD.WIDE.U32 R16, R108, R152, R16 ;  /* 0x000000986c107225 */ /* 0x000fc800078e0010 */
[----:B------:R-:W-:-:S04]  /*334f0*/  IMAD.WIDE.U32 R162, R144, R109, R162 ;  /* 0x0000006d90a27225 */ /* 0x000fc800078e00a2 */
[----:B------:R-:W-:Y:S01]  /*33500*/  IMAD.IADD R165, R150, 0x1, R17 ;  /* 0x0000000196a57824 */ /* 0x000fe200078e0211 */
[----:B------:R-:W-:Y:S02]  /*33510*/  IADD3 R163, PT, PT, R163, R11, RZ ;  /* 0x0000000ba3a37210 */ /* 0x000fe40007ffe0ff */
[----:B------:R-:W-:Y:S01]  /*33520*/  IADD3 R11, PT, PT, R64, R15, RZ ;  /* 0x0000000f400b7210 */ /* 0x000fe20007ffe0ff */
[----:B------:R-:W-:Y:S01]  /*33530*/  IMAD.MOV.U32 R15, RZ, RZ, RZ ;  /* 0x000000ffff0f7224 */ /* 0x000fe200078e00ff */
[----:B------:R-:W-:Y:S02]  /*33540*/  IADD3 R164, P1, PT, R165, R162, RZ ;  /* 0x000000a2a5a47210 */ /* 0x000fe40007f3e0ff */
[----:B------:R-:W-:-:S03]  /*33550*/  IADD3 R10, P0, PT, R11, R10, RZ ;  /* 0x0000000a0b0a7210 */ /* 0x000fc60007f1e0ff */
[----:B------:R-:W-:Y:S02]  /*33560*/  IMAD.X R165, RZ, RZ, RZ, P1 ;  /* 0x000000ffffa57224 */ /* 0x000fe400008e06ff */
[----:B------:R-:W-:Y:S02]  /*33570*/  IMAD.X R11, RZ, RZ, RZ, P0 ;  /* 0x000000ffff0b7224 */ /* 0x000fe400000e06ff */
[----:B------:R-:W-:-:S04]  /*33580*/  IMAD.WIDE.U32 R164, R108, R151, R164 ;  /* 0x000000976ca47225 */ /* 0x000fc800078e00a4 */
[----:B------:R-:W-:Y:S02]  /*33590*/  IMAD.IADD R162, R145, 0x1, R165 ;  /* 0x0000000191a27824 */ /* 0x000fe400078e02a5 */
[----:B------:R-:W-:-:S03]  /*335a0*/  IMAD.WIDE.U32 R10, R157, R44, R10 ;  /* 0x0000002c9d0a7225 */ /* 0x000fc600078e000a */
[----:B------:R-:W-:Y:S01]  /*335b0*/  IADD3 R162, P1, PT, R162, R163, RZ ;  /* 0x000000a3a2a27210 */ /* 0x000fe20007f3e0ff */
[----:B------:R-:W-:-:S04]  /*335c0*/  IMAD.IADD R21, R63, 0x1, R11 ;  /* 0x000000013f157824 */ /* 0x000fc800078e020b */
[----:B------:R-:W-:Y:S01]  /*335d0*/  IMAD.X R163, RZ, RZ, RZ, P1 ;  /* 0x000000ffffa37224 */ /* 0x000fe200008e06ff */
[----:B------:R-:W-:Y:S02]  /*335e0*/  IADD3 R18, P1, PT, R19, R18, RZ ;  /* 0x0000001213127210 */ /* 0x000fe40007f3e0ff */
[----:B------:R-:W-:Y:S01]  /*335f0*/  IADD3 R20, P0, PT, R21, R20, RZ ;  /* 0x0000001415147210 */ /* 0x000fe20007f1e0ff */
[----:B------:R-:W-:Y:S01]  /*33600*/  IMAD.WIDE.U32 R162, R144, R108, R162 ;  /* 0x0000006c90a27225 */ /* 0x000fe200078e00a2 */
[----:B------:R-:W-:Y:S02]  /*33610*/  IADD3.X R19, PT, PT, RZ, RZ, RZ, P1, !PT ;  /* 0x000000ffff137210 */ /* 0x000fe40000ffe4ff */
[----:B------:R-:W-:Y:S01]  /*33620*/  IADD3.X R21, PT, PT, RZ, RZ, RZ, P0, !PT ;  /* 0x000000ffff157210 */ /* 0x000fe200007fe4ff */
[----:B------:R-:W-:-:S04]  /*33630*/  IMAD.WIDE.U32 R18, R107, R158, R18 ;  /* 0x0000009e6b127225 */ /* 0x000fc800078e0012 */
[----:B------:R-:W-:Y:S02]  /*33640*/  IMAD.IADD R13, R148, 0x1, R19 ;  /* 0x00000001940d7824 */ /* 0x000fe400078e0213 */
[----:B------:R-:W-:Y:S02]  /*33650*/  IMAD.MOV.U32 R19, RZ, RZ, RZ ;  /* 0x000000ffff137224 */ /* 0x000fe400078e00ff */
[----:B------:R-:W-:Y:S01]  /*33660*/  IMAD.WIDE.U32 R20, R157, R45, R20 ;  /* 0x0000002d9d147225 */ /* 0x000fe200078e0014 */
[----:B------:R-:W-:-:S03]  /*33670*/  IADD3 R12, P1, PT, R13, R12, RZ ;  /* 0x0000000c0d0c7210 */ /* 0x000fc60007f3e0ff */
[----:B------:R-:W-:-:S04]  /*33680*/  IMAD.WIDE.U32 R18, R106, R147, R18 ;  /* 0x000000936a127225 */ /* 0x000fc800078e0012 */
[----:B------:R-:W-:Y:S02]  /*33690*/  IMAD.X R13, RZ, RZ, RZ, P1 ;  /* 0x000000ffff0d7224 */ /* 0x000fe400008e06ff */
[----:B------:R-:W-:Y:S02]  /*336a0*/  IMAD.IADD R23, R62, 0x1, R21 ;  /* 0x000000013e177824 */ /* 0x000fe400078e0215 */
[----:B------:R-:W-:-:S03]  /*336b0*/  IMAD.WIDE.U32 R12, R107, R156, R12 ;  /* 0x0000009c6b0c7225 */ /* 0x000fc600078e000c */
[----:B------:R-:W-:Y:S02]  /*336c0*/  IADD3 R22, P3, PT, R23, R22, RZ ;  /* 0x0000001617167210 */ /* 0x000fe40007f7e0ff */
[----:B------:R-:W-:Y:S02]  /*336d0*/  IADD3 R109, PT, PT, R142, R13, RZ ;  /* 0x0000000d8e6d7210 */ /* 0x000fe40007ffe0ff */
[----:B------:R-:W-:Y:S01]  /*336e0*/  IADD3 R13, PT, PT, R149, R19, RZ ;  /* 0x00000013950d7210 */ /* 0x000fe20007ffe0ff */
[----:B------:R-:W-:Y:S01]  /*336f0*/  IMAD.X R23, RZ, RZ, RZ, P3 ;  /* 0x000000ffff177224 */ /* 0x000fe200018e06ff */
[----:B------:R-:W-:Y:S02]  /*33700*/  IADD3 R108, P1, PT, R109, R160, RZ ;  /* 0x000000a06d6c7210 */ /* 0x000fe40007f3e0ff */
[----:B------:R-:W-:Y:S01]  /*33710*/  IADD3 R12, P2, PT, R13, R12, RZ ;  /* 0x0000000c0d0c7210 */ /* 0x000fe20007f5e0ff */
[----:B------:R-:W-:-:S04]  /*33720*/  IMAD.WIDE.U32 R22, R157, R46, R22 ;  /* 0x0000002e9d167225 */ /* 0x000fc800078e0016 */
[----:B------:R-:W-:Y:S02]  /*33730*/  IMAD.X R109, RZ, RZ, RZ, P1 ;  /* 0x000000ffff6d7224 */ /* 0x000fe400008e06ff */
[----:B------:R-:W-:Y:S02]  /*33740*/  IMAD.X R13, RZ, RZ, RZ, P2 ;  /* 0x000000ffff0d7224 */ /* 0x000fe400010e06ff */
        /* <DEDUP_REMOVED lines=8> */
[----:B------:R-:W-:Y:S01]  /*337d0*/  IMAD.WIDE.U32 R12, R105, R147, R12 ;  /* 0x00000093690c7225 */ /* 0x000fe200078e000c */
[----:B------:R-:W-:Y:S02]  /*337e0*/  IADD3.X R17, PT, PT, RZ, RZ, RZ, P1, !PT ;  /* 0x000000ffff117210 */ /* 0x000fe40000ffe4ff */
[----:B------:R-:W-:-:S02]  /*337f0*/  IADD3.X R109, PT, PT, RZ, RZ, RZ, P2, !PT ;  /* 0x000000ffff6d7210 */ /* 0x000fc400017fe4ff */
[----:B------:R-:W-:Y:S01]  /*33800*/  IADD3 R18, P3, PT, R19, R18, RZ ;  /* 0x0000001213127210 */ /* 0x000fe20007f7e0ff */
[----:B------:R-:W-:-:S04]  /*33810*/  IMAD.WIDE.U32 R16, R107, R154, R16 ;  /* 0x0000009a6b107225 */ /* 0x000fc800078e0010 */
[----:B------:R-:W-:-:S04]  /*33820*/  IMAD.WIDE.U32 R108, R106, R156, R108 ;  /* 0x0000009c6a6c7225 */ /* 0x000fc800078e006c */
[----:B------:R-:W-:Y:S02]  /*33830*/  IMAD.IADD R165, R153, 0x1, R17 ;  /* 0x0000000199a57824 */ /* 0x000fe400078e0211 */
[----:B------:R-:W-:Y:S01]  /*33840*/  IMAD.IADD R17, R142, 0x1, R109 ;  /* 0x000000018e117824 */ /* 0x000fe200078e026d */
[----:B------:R-:W-:Y:S01]  /*33850*/  IADD3 R109, PT, PT, R149, R13, RZ ;  /* 0x0000000d956d7210 */ /* 0x000fe20007ffe0ff */
[----:B------:R-:W-:Y:S01]  /*33860*/  IMAD.X R19, RZ, RZ, RZ, P3 ;  /* 0x000000ffff137224 */ /* 0x000fe200018e06ff */
[----:B------:R-:W-:Y:S02]  /*33870*/  IADD3 R164, P1, PT, R165, R164, RZ ;  /* 0x000000a4a5a47210 */ /* 0x000fe40007f3e0ff */
[----:B------:R-:W-:Y:S01]  /*33880*/  IADD3 R108, P0, PT, R109, R108, RZ ;  /* 0x0000006c6d6c7210 */ /* 0x000fe20007f1e0ff */
[----:B------:R-:W-:Y:S01]  /*33890*/  IMAD.WIDE.U32 R18, R157, R47, R18 ;  /* 0x0000002f9d127225 */ /* 0x000fe200078e0012 */
[----:B------:R-:W-:Y:S02]  /*338a0*/  IADD3 R16, P2, PT, R17, R16, RZ ;  /* 0x0000001011107210 */ /* 0x000fe40007f5e0ff */
[----:B------:R-:W-:-:S02]  /*338b0*/  IADD3.X R109, PT, PT, RZ, RZ, RZ, P0, !PT ;  /* 0x000000ffff6d7210 */ /* 0x000fc400007fe4ff */
[----:B------:R-:W-:Y:S02]  /*338c0*/  IADD3.X R17, PT, PT, RZ, RZ, RZ, P2, !PT ;  /* 0x000000ffff117210 */ /* 0x000fe400017fe4ff */
[----:B------:R-:W-:Y:S01]  /*338d0*/  IADD3.X R165, PT, PT, RZ, RZ, RZ, P1, !PT ;  /* 0x000000ffffa57210 */ /* 0x000fe20000ffe4ff */
[----:B------:R-:W-:Y:S01]  /*338e0*/  IMAD.WIDE.U32 R108, R105, R158, R108 ;  /* 0x0000009e696c7225 */ /* 0x000fe200078e006c */
[----:B------:R-:W-:-:S03]  /*338f0*/  IADD3 R161, PT, PT, R60, R19, RZ ;  /* 0x000000133ca17210 */ /* 0x000fc60007ffe0ff */
[----:B------:R-:W-:Y:S01]  /*33900*/  IMAD.IADD R11, R148, 0x1, R109 ;  /* 0x00000001940b7824 */ /* 0x000fe200078e026d */
[----:B------:R-:W-:Y:S01]  /*33910*/  IADD3 R160, P1, PT, R161, R12, RZ ;  /* 0x0000000ca1a07210 */ /* 0x000fe20007f3e0ff */
[----:B------:R-:W-:-:S04]  /*33920*/  IMAD.WIDE.U32 R16, R106, R155, R16 ;  /* 0x0000009b6a107225 */ /* 0x000fc800078e0010 */
[----:B------:R-:W-:Y:S01]  /*33930*/  IMAD.MOV.U32 R109, RZ, RZ, RZ ;  /* 0x000000ffff6d7224 */ /* 0x000fe200078e00ff */
[----:B------:R-:W-:Y:S01]  /*33940*/  IADD3 R16, P0, PT, R11, R16, RZ ;  /* 0x000000100b107210 */ /* 0x000fe20007f1e0ff */
[----:B------:R-:W-:Y:S02]  /*33950*/  IMAD.IADD R11, R143, 0x1, R17 ;  /* 0x000000018f0b7824 */ /* 0x000fe400078e0211 */
[----:B------:R-:W-:-:S04]  /*33960*/  IMAD.WIDE.U32 R108, R111, R147, R108 ;  /* 0x000000936f6c7225 */ /* 0x000fc800078e006c */
[----:B------:R-:W-:Y:S01]  /*33970*/  IMAD.X R17, RZ, RZ, RZ, P0 ;  /* 0x000000ffff117224 */ /* 0x000fe200000e06ff */
[----:B------:R-:W-:Y:S01]  /*33980*/  IADD3 R149, PT, PT, R149, R109, RZ ;  /* 0x0000006d95957210 */ /* 0x000fe20007ffe0ff */
[----:B------:R-:W-:-:S04]  /*33990*/  IMAD.WIDE.U32 R164, R107, R152, R164 ;  /* 0x000000986ba47225 */ /* 0x000fc800078e00a4 */
[----:B------:R-:W-:-:S04]  /*339a0*/  IMAD.WIDE.U32 R16, R105, R156, R16 ;  /* 0x0000009c69107225 */ /* 0x000fc800078e0010 */
[----:B------:R-:W-:Y:S01]  /*339b0*/  IMAD.IADD R13, R142, 0x1, R17 ;  /* 0x000000018e0d7824 */ /* 0x000fe200078e0211 */
[----:B------:R-:W-:Y:S01]  /*339c0*/  IADD3 R16, P0, PT, R149, R16, RZ ;  /* 0x0000001095107210 */ /* 0x000fe20007f1e0ff */
[----:B------:R-:W-:Y:S02]  /*339d0*/  IMAD.IADD R165, R150, 0x1, R165 ;  /* 0x0000000196a57824 */ /* 0x000fe400078e02a5 */
[----:B------:R-:W-:Y:S02]  /*339e0*/  IMAD R19, R14, R66, RZ ;  /* 0x000000420e137224 */ /* 0x000fe400078e02ff */
[----:B------:R-:W-:Y:S02]  /*339f0*/  IMAD.X R17, RZ, RZ, RZ, P0 ;  /* 0x000000ffff117224 */ /* 0x000fe400000e06ff */
[----:B------:R-:W-:-:S04]  /*33a00*/  IMAD.HI.U32 R14, R19, R42, R14 ;  /* 0x0000002a130e7227 */ /* 0x000fc800078e000e */
[----:B------:R-:W-:Y:S01]  /*33a10*/  IMAD.WIDE.U32 R16, R111, R158, R16 ;  /* 0x0000009e6f107225 */ /* 0x000fe200078e0010 */
[----:B------:R-:W-:Y:S02]  /*33a20*/  IADD3 R158, P2, PT, R11, R164, RZ ;  /* 0x000000a40b9e7210 */ /* 0x000fe40007f5e0ff */
[----:B------:R-:W-:Y:S01]  /*33a30*/  IADD3 R164, P0, PT, R165, R162, RZ ;  /* 0x000000a2a5a47210 */ /* 0x000fe20007f1e0ff */
[----:B------:R-:W-:Y:S02]  /*33a40*/  IMAD.MOV.U32 R11, RZ, RZ, RZ ;  /* 0x000000ffff0b7224 */ /* 0x000fe400078e00ff */
[----:B------:R-:W-:Y:S01]  /*33a50*/  IMAD.X R161, RZ, RZ, RZ, P1 ;  /* 0x000000ffffa17224 */ /* 0x000fe200008e06ff */
[----:B------:R-:W-:Y:S01]  /*33a60*/  IADD3.X R165, PT, PT, RZ, RZ, RZ, P0, !PT ;  /* 0x000000ffffa57210 */ /* 0x000fe200007fe4ff */
[----:B------:R-:W-:Y:S02]  /*33a70*/  IMAD.IADD R163, R163, 0x1, R11 ;  /* 0x00000001a3a37824 */ /* 0x000fe400078e020b */
[----:B------:R-:W-:-:S02]  /*33a80*/  IMAD.IADD R11, R65, 0x1, R14 ;  /* 0x00000001410b7824 */ /* 0x000fc400078e020e */
[----:B------:R-:W-:-:S04]  /*33a90*/  IMAD.WIDE.U32 R164, R107, R151, R164 ;  /* 0x000000976ba47225 */ /* 0x000fc800078e00a4 */
[----:B------:R-:W-:Y:S02]  /*33aa0*/  IMAD.IADD R162, R145, 0x1, R165 ;  /* 0x0000000191a27824 */ /* 0x000fe400078e02a5 */
        /* <DEDUP_REMOVED lines=15> */
[----:B------:R-:W-:Y:S02]  /*33ba0*/  IMAD.IADD R15, R64, 0x1, R11 ;  /* 0x00000001400f7824 */ /* 0x000fe400078e020b */
[----:B------:R-:W-:Y:S02]  /*33bb0*/  IMAD.MOV.U32 R11, RZ, RZ, RZ ;  /* 0x000000ffff0b7224 */ /* 0x000fe400078e00ff */
[----:B------:R-:W-:Y:S01]  /*33bc0*/  IMAD.WIDE.U32 R108, R157, R49, R108 ;  /* 0x000000319d6c7225 */ /* 0x000fe200078e006c */
[----:B------:R-:W-:-:S03]  /*33bd0*/  IADD3 R14, P1, PT, R15, R20, RZ ;  /* 0x000000140f0e7210 */ /* 0x000fc60007f3e0ff */
[----:B------:R-:W-:Y:S02]  /*33be0*/  IMAD.X R165, RZ, RZ, RZ, P3 ;  /* 0x000000ffffa57224 */ /* 0x000fe400018e06ff */
[----:B------:R-:W-:Y:S02]  /*33bf0*/  IMAD.X R15, RZ, RZ, RZ, P1 ;  /* 0x000000ffff0f7224 */ /* 0x000fe400008e06ff */
[----:B------:R-:W-:Y:S02]  /*33c00*/  IMAD.IADD R109, R50, 0x1, R109 ;  /* 0x00000001326d7824 */ /* 0x000fe400078e026d */
[----:B------:R-:W-:-:S04]  /*33c10*/  IMAD.WIDE.U32 R14, R19, R44, R14 ;  /* 0x0000002c130e7225 */ /* 0x000fc800078e000e */
[----:B------:R-:W-:Y:S01]  /*33c20*/  IMAD.WIDE.U32 R164, R106, R152, R164 ;  /* 0x000000986aa47225 */ /* 0x000fe200078e00a4 */
[----:B------:R-:W-:-:S03]  /*33c30*/  IADD3 R21, PT, PT, R63, R15, RZ ;  /* 0x0000000f3f157210 */ /* 0x000fc60007ffe0ff */
[----:B------:R-:W-:Y:S01]  /*33c40*/  IMAD R15, R10, R66, RZ ;  /* 0x000000420a0f7224 */ /* 0x000fe200078e02ff */
[----:B------:R-:W-:Y:S01]  /*33c50*/  IADD3 R20, P1, PT, R21, R22, RZ ;  /* 0x0000001615147210 */ /* 0x000fe20007f3e0ff */
[----:B------:R-:W-:Y:S02]  /*33c60*/  IMAD.IADD R165, R150, 0x1, R165 ;  /* 0x0000000196a57824 */ /* 0x000fe400078e02a5 */
[----:B------:R-:W-:-:S04]  /*33c70*/  IMAD.HI.U32 R10, R15, R42, R10 ;  /* 0x0000002a0f0a7227 */ /* 0x000fc800078e000a */
[----:B------:R-:W-:Y:S01]  /*33c80*/  IMAD.X R21, RZ, RZ, RZ, P1 ;  /* 0x000000ffff157224 */ /* 0x000fe200008e06ff */
[----:B------:R-:W-:Y:S01]  /*33c90*/  IADD3 R11, PT, PT, R65, R10, RZ ;  /* 0x0000000a410b7210 */ /* 0x000fe20007ffe0ff */
[----:B------:R-:W-:-:S03]  /*33ca0*/  IMAD.WIDE.U32 R20, R19, R45, R20 ;  /* 0x0000002d13147225 */ /* 0x000fc600078e0014 */
[----:B------:R-:W-:Y:S01]  /*33cb0*/  IADD3 R10, P2, PT, R11, R14, RZ ;  /* 0x0000000e0b0a7210 */ /* 0x000fe20007f5e0ff */
[----:B------:R-:W-:-:S04]  /*33cc0*/  IMAD.IADD R23, R62, 0x1, R21 ;  /* 0x000000013e177824 */ /* 0x000fc800078e0215 */
[----:B------:R-:W-:Y:S01]  /*33cd0*/  IMAD.X R11, RZ, RZ, RZ, P2 ;  /* 0x000000ffff0b7224 */ /* 0x000fe200010e06ff */
[----:B------:R-:W-:Y:S01]  /*33ce0*/  IADD3 R22, P1, PT, R23, R18, RZ ;  /* 0x0000001217167210 */ /* 0x000fe20007f3e0ff */
[----:B------:R-:W-:-:S03]  /*33cf0*/  IMAD.WIDE.U32 R10, R15, R43, R10 ;  /* 0x0000002b0f0a7225 */ /* 0x000fc600078e000a */
[----:B------:R-:W-:Y:S01]  /*33d00*/  IADD3.X R23, PT, PT, RZ, RZ, RZ, P1, !PT ;  /* 0x000000ffff177210 */ /* 0x000fe20000ffe4ff */
[----:B------:R-:W-:Y:S01]  /*33d10*/  IMAD.IADD R21, R64, 0x1, R11 ;  /* 0x0000000140157824 */ /* 0x000fe200078e020b */
[----:B------:R-:W-:Y:S01]  /*33d20*/  MOV R11, RZ ;  /* 0x000000ff000b7202 */ /* 0x000fe20000000f00 */
[----:B------:R-:W-:Y:S02]  /*33d30*/  IMAD R14, R10, R66, RZ ;  /* 0x000000420a0e7224 */ /* 0x000fe400078e02ff */
[----:B------:R-:W-:Y:S01]  /*33d40*/  IMAD.WIDE.U32 R22, R19, R46, R22 ;  /* 0x0000002e13167225 */ /* 0x000fe200078e0016 */
[----:B------:R-:W-:-:S03]  /*33d50*/  IADD3 R20, P2, PT, R21, R20, RZ ;  /* 0x0000001415147210 */ /* 0x000fc60007f5e0ff */
[----:B------:R-:W-:Y:S02]  /*33d60*/  IMAD.IADD R161, R61, 0x1, R23 ;  /* 0x000000013da17824 */ /* 0x000fe400078e0217 */
[----:B------:R-:W-:Y:S02]  /*33d70*/  IMAD.X R21, RZ, RZ, RZ, P2 ;  /* 0x000000ffff157224 */ /* 0x000fe400010e06ff */
[----:B------:R-:W-:Y:S01]  /*33d80*/  IMAD.HI.U32 R10, R14, R42, R10 ;  /* 0x0000002a0e0a7227 */ /* 0x000fe200078e000a */
[----:B------:R-:W-:-:S03]  /*33d90*/  IADD3 R160, P1, PT, R161, R160, RZ ;  /* 0x000000a0a1a07210 */ /* 0x000fc60007f3e0ff */
[----:B------:R-:W-:Y:S01]  /*33da0*/  IMAD.WIDE.U32 R20, R15, R44, R20 ;  /* 0x0000002c0f147225 */ /* 0x000fe200078e0014 */
[----:B------:R-:W-:-:S03]  /*33db0*/  IADD3.X R161, PT, PT, RZ, RZ, RZ, P1, !PT ;  /* 0x000000ffffa17210 */ /* 0x000fc60000ffe4ff */
[----:B------:R-:W-:Y:S01]  /*33dc0*/  IMAD.IADD R11, R65, 0x1, R10 ;  /* 0x00000001410b7824 */ /* 0x000fe200078e020a */
[----:B------:R-:W-:Y:S01]  /*33dd0*/  IADD3 R23, PT, PT, R63, R21, RZ ;  /* 0x000000153f177210 */ /* 0x000fe20007ffe0ff */
[----:B------:R-:W-:-:S03]  /*33de0*/  IMAD.WIDE.U32 R160, R19, R47, R160 ;  /* 0x0000002f13a07225 */ /* 0x000fc600078e00a0 */
[----:B------:R-:W-:Y:S01]  /*33df0*/  IADD3 R22, P2, PT, R23, R22, RZ ;  /* 0x0000001617167210 */ /* 0x000fe20007f5e0ff */
[----:B------:R-:W-:Y:S01]  /*33e00*/  IMAD.IADD R13, R60, 0x1, R161 ;  /* 0x000000013c0d7824 */ /* 0x000fe200078e02a1 */
[----:B------:R-:W-:-:S03]  /*33e10*/  IADD3 R10, P5, PT, R11, R20, RZ ;  /* 0x000000140b0a7210 */ /* 0x000fc60007fbe0ff */
[----:B------:R-:W-:Y:S01]  /*33e20*/  IMAD.X R23, RZ, RZ, RZ, P2 ;  /* 0x000000ffff177224 */ /* 0x000fe200010e06ff */
[----:B------:R-:W-:Y:S02]  /*33e30*/  IADD3.X R11, PT, PT, RZ, RZ, RZ, P5, !PT ;  /* 0x000000ffff0b7210 */ /* 0x000fe40002ffe4ff */
        /* <DEDUP_REMOVED lines=8> */
[----:B------:R-:W-:Y:S01]  /*33ec0*/  IMAD.WIDE.U32 R12, R105, R155, R12 ;  /* 0x0000009b690c7225 */ /* 0x000fe200078e000c */
[----:B------:R-:W-:Y:S02]  /*33ed0*/  IADD3 R22, P0, PT, R23, R22, RZ ;  /* 0x0000001617167210 */ /* 0x000fe40007f1e0ff */
[----:B------:R-:W-:Y:S01]  /*33ee0*/  IADD3 R20, P1, PT, R21, R160, RZ ;  /* 0x000000a015147210 */ /* 0x000fe20007f3e0ff */
[----:B------:R-:W-:Y:S01]  /*33ef0*/  IMAD R107, R10, R66, RZ ;  /* 0x000000420a6b7224 */ /* 0x000fe200078e02ff */
[----:B------:R-:W-:Y:S01]  /*33f00*/  IADD3 R12, P3, PT, R11, R12, RZ ;  /* 0x0000000c0b0c7210 */ /* 0x000fe20007f7e0ff */
[----:B------:R-:W-:Y:S01]  /*33f10*/  IMAD.X R109, RZ, RZ, RZ, P2 ;  /* 0x000000ffff6d7224 */ /* 0x000fe200010e06ff */
[----:B------:R-:W-:Y:S01]  /*33f20*/  IADD3 R11, PT, PT, R143, R13, RZ ;  /* 0x0000000d8f0b7210 */ /* 0x000fe20007ffe0ff */
[----:B------:R-:W-:Y:S01]  /*33f30*/  IMAD.X R21, RZ, RZ, RZ, P1 ;  /* 0x000000ffff157224 */ /* 0x000fe200008e06ff */
[----:B------:R-:W-:Y:S01]  /*33f40*/  IADD3.X R23, PT, PT, RZ, RZ, RZ, P0, !PT ;  /* 0x000000ffff177210 */ /* 0x000fe200007fe4ff */
[----:B------:R-:W-:Y:S01]  /*33f50*/  IMAD.X R13, RZ, RZ, RZ, P3 ;  /* 0x000000ffff0d7224 */ /* 0x000fe200018e06ff */
[----:B------:R-:W-:Y:S01]  /*33f60*/  IADD3 R16, P5, PT, R11, R164, RZ ;  /* 0x000000a40b107210 */ /* 0x000fe20007fbe0ff */
[----:B------:R-:W-:-:S02]  /*33f70*/  HFMA2 R11, -RZ, RZ, 0, 0 ;  /* 0x00000000ff0b7431 */ /* 0x000fc400000001ff */
[----:B------:R-:W-:Y:S01]  /*33f80*/  IMAD.WIDE.U32 R20, R15, R46, R20 ;  /* 0x0000002e0f147225 */ /* 0x000fe200078e0014 */
[----:B------:R-:W-:-:S03]  /*33f90*/  IADD3 R162, P3, PT, R165, R162, RZ ;  /* 0x000000a2a5a27210 */ /* 0x000fc60007f7e0ff */
[----:B------:R-:W-:-:S04]  /*33fa0*/  IMAD.WIDE.U32 R12, R111, R156, R12 ;  /* 0x0000009c6f0c7225 */ /* 0x000fc800078e000c */
[----:B------:R-:W-:-:S04]  /*33fb0*/  IMAD.WIDE.U32 R22, R14, R44, R22 ;  /* 0x0000002c0e167225 */ /* 0x000fc800078e0016 */
[----:B------:R-:W-:Y:S02]  /*33fc0*/  IMAD.IADD R18, R163, 0x1, R11 ;  /* 0x00000001a3127824 */ /* 0x000fe400078e020b */
[----:B------:R-:W-:Y:S02]  /*33fd0*/  IMAD.X R11, RZ, RZ, RZ, P4 ;  /* 0x000000ffff0b7224 */ /* 0x000fe400020e06ff */
[----:B------:R-:W-:Y:S02]  /*33fe0*/  IMAD.IADD R142, R142, 0x1, R13 ;  /* 0x000000018e8e7824 */ /* 0x000fe400078e020d */
[----:B------:R-:W-:Y:S01]  /*33ff0*/  IMAD.IADD R13, R61, 0x1, R21 ;  /* 0x000000013d0d7824 */ /* 0x000fe200078e0215 */
[----:B------:R-:W-:Y:S01]  /*34000*/  IADD3 R110, P0, PT, R11, R12, RZ ;  /* 0x0000000c0b6e7210 */ /* 0x000fe20007f1e0ff */
[----:B------:R-:W-:Y:S01]  /*34010*/  IMAD.WIDE.U32 R108, R19, R48, R108 ;  /* 0x00000030136c7225 */ /* 0x000fe200078e006c */
[----:B------:R-:W-:-:S03]  /*34020*/  MOV R11, RZ ;  /* 0x000000ff000b7202 */ /* 0x000fc60000000f00 */
[----:B------:R-:W-:Y:S02]  /*34030*/  IMAD.X R163, RZ, RZ, RZ, P3 ;  /* 0x000000ffffa37224 */ /* 0x000fe400018e06ff */
[----:B------:R-:W-:-:S04]  /*34040*/  IMAD.HI.U32 R12, R107, R42, R10 ;  /* 0x0000002a6b0c7227 */ /* 0x000fc800078e000a */
[----:B------:R-:W-:Y:S01]  /*34050*/  IMAD.IADD R11, R63, 0x1, R23 ;  /* 0x000000013f0b7824 */ /* 0x000fe200078e0217 */
[----:B------:R-:W-:Y:S01]  /*34060*/  IADD3 R23, PT, PT, R65, R12, RZ ;  /* 0x0000000c41177210 */ /* 0x000fe20007ffe0ff */
[----:B------:R-:W-:-:S03]  /*34070*/  IMAD.WIDE.U32 R162, R106, R151, R162 ;  /* 0x000000976aa27225 */ /* 0x000fc600078e00a2 */
[----:B------:R-:W-:Y:S02]  /*34080*/  IADD3 R22, P2, PT, R23, R22, RZ ;  /* 0x0000001617167210 */ /* 0x000fe40007f5e0ff */
        /* <DEDUP_REMOVED lines=10> */
[----:B------:R-:W-:Y:S02]  /*34130*/  IMAD.IADD R13, R64, 0x1, R23 ;  /* 0x00000001400d7824 */ /* 0x000fe400078e0217 */
[----:B------:R-:W-:Y:S02]  /*34140*/  IMAD.IADD R11, R62, 0x1, R11 ;  /* 0x000000013e0b7824 */ /* 0x000fe400078e020b */
[----:B------:R-:W-:Y:S01]  /*34150*/  IMAD.WIDE.U32 R20, R19, R49, R20 ;  /* 0x0000003113147225 */ /* 0x000fe200078e0014 */
[----:B------:R-:W-:-:S03]  /*34160*/  IADD3 R10, P4, PT, R13, R10, RZ ;  /* 0x0000000a0d0a7210 */ /* 0x000fc60007f9e0ff */
[----:B------:R-:W-:Y:S02]  /*34170*/  IMAD.X R13, RZ, RZ, RZ, P2 ;  /* 0x000000ffff0d7224 */ /* 0x000fe400010e06ff */
[----:B------:R-:W-:Y:S02]  /*34180*/  IMAD R19, R22, R66, RZ ;  /* 0x0000004216137224 */ /* 0x000fe400078e02ff */
[----:B------:R-:W-:-:S04]  /*34190*/  IMAD.WIDE.U32 R12, R15, R47, R12 ;  /* 0x0000002f0f0c7225 */ /* 0x000fc800078e000c */
[----:B------:R-:W-:Y:S01]  /*341a0*/  IMAD.MOV.U32 R23, RZ, RZ, RZ ;  /* 0x000000ffff177224 */ /* 0x000fe200078e00ff */
[----:B------:R-:W-:Y:S01]  /*341b0*/  IADD3 R12, P1, PT, R11, R12, RZ ;  /* 0x0000000c0b0c7210 */ /* 0x000fe20007f3e0ff */
[----:B------:R-:W-:Y:S01]  /*341c0*/  IMAD.IADD R109, R60, 0x1, R13 ;  /* 0x000000013c6d7824 */ /* 0x000fe200078e020d */
[----:B------:R-:W-:Y:S01]  /*341d0*/  IADD3.X R11, PT, PT, RZ, RZ, RZ, P4, !PT ;  /* 0x000000ffff0b7210 */ /* 0x000fe200027fe4ff */
[----:B------:R-:W-:-:S03]  /*341e0*/  IMAD.HI.U32 R22, R19, R42, R22 ;  /* 0x0000002a13167227 */ /* 0x000fc600078e0016 */
[----:B------:R-:W-:Y:S01]  /*341f0*/  IADD3 R20, P5, PT, R109, R20, RZ ;  /* 0x000000146d147210 */ /* 0x000fe20007fbe0ff */
[----:B------:R-:W-:Y:S01]  /*34200*/  IMAD.WIDE.U32 R10, R107, R44, R10 ;  /* 0x0000002c6b0a7225 */ /* 0x000fe200078e000a */
[----:B------:R-:W-:Y:S02]  /*34210*/  IADD3 R13, PT, PT, R65, R22, RZ ;  /* 0x00000016410d7210 */ /* 0x000fe40007ffe0ff */
[----:B------:R-:W-:Y:S01]  /*34220*/  IADD3 R109, PT, PT, R145, R163, RZ ;  /* 0x000000a3916d7210 */ /* 0x000fe20007ffe0ff */
[----:B------:R-:W-:Y:S01]  /*34230*/  IMAD.IADD R23, R63, 0x1, R11 ;  /* 0x000000013f177824 */ /* 0x000fe200078e020b */
[----:B------:R-:W-:Y:S01]  /*34240*/  IADD3 R10, P2, PT, R13, R10, RZ ;  /* 0x0000000a0d0a7210 */ /* 0x000fe20007f5e0ff */
        /* <DEDUP_REMOVED lines=13> */
[----:B------:R-:W-:Y:S01]  /*34320*/  IMAD R18, R10, R66, RZ ;  /* 0x000000420a127224 */ /* 0x000fe200078e02ff */
[----:B------:R-:W-:Y:S01]  /*34330*/  IADD3 R12, P3, PT, R23, R12, RZ ;  /* 0x0000000c170c7210 */ /* 0x000fe20007f7e0ff */
[----:B------:R-:W-:Y:S01]  /*34340*/  IMAD.MOV.U32 R11, RZ, RZ, RZ ;  /* 0x000000ffff0b7224 */ /* 0x000fe200078e00ff */
[----:B------:R-:W-:Y:S01]  /*34350*/  IADD3.X R23, PT, PT, RZ, RZ, RZ, P6, !PT ;  /* 0x000000ffff177210 */ /* 0x000fe200037fe4ff */
[----:B------:R-:W-:Y:S02]  /*34360*/  IMAD.X R21, RZ, RZ, RZ, P5 ;  /* 0x000000ffff157224 */ /* 0x000fe400028e06ff */
[----:B------:R-:W-:-:S04]  /*34370*/  IMAD.HI.U32 R142, R18, R42, R10 ;  /* 0x0000002a128e7227 */ /* 0x000fc800078e000a */
[----:B------:R-:W-:-:S04]  /*34380*/  IMAD.WIDE.U32 R16, R111, R155, R16 ;  /* 0x0000009b6f107225 */ /* 0x000fc800078e0010 */
[----:B------:R-:W-:Y:S02]  /*34390*/  IMAD.X R11, RZ, RZ, RZ, P0 ;  /* 0x000000ffff0b7224 */ /* 0x000fe400000e06ff */
[----:B------:R-:W-:Y:S02]  /*343a0*/  IMAD.IADD R13, R61, 0x1, R13 ;  /* 0x000000013d0d7824 */ /* 0x000fe400078e020d */
        /* <DEDUP_REMOVED lines=16> */
[----:B------:R-:W-:Y:S01]  /*344b0*/  IADD3 R108, P3, PT, R17, R108, RZ ;  /* 0x0000006c116c7210 */ /* 0x000fe20007f7e0ff */
[----:B------:R-:W-:Y:S01]  /*344c0*/  IMAD.MOV.U32 R23, RZ, RZ, RZ ;  /* 0x000000ffff177224 */ /* 0x000fe200078e00ff */
[----:B------:R-:W-:Y:S01]  /*344d0*/  IADD3.X R21, PT, PT, RZ, RZ, RZ, P5, !PT ;  /* 0x000000ffff157210 */ /* 0x000fe20002ffe4ff */
[----:B------:R-:W-:Y:S01]  /*344e0*/  IMAD.IADD R13, R62, 0x1, R13 ;  /* 0x000000013e0d7824 */ /* 0x000fe200078e020d */
[----:B------:R-:W-:Y:S01]  /*344f0*/  IADD3 R12, P2, PT, R133, R12, RZ ;  /* 0x0000000c850c7210 */ /* 0x000fe20007f5e0ff */
[----:B------:R-:W-:-:S04]  /*34500*/  IMAD.WIDE.U32 R10, R14, R47, R10 ;  /* 0x0000002f0e0a7225 */ /* 0x000fc800078e000a */
[----:B------:R-:W-:Y:S02]  /*34510*/  IMAD.X R17, RZ, RZ, RZ, P4 ;  /* 0x000000ffff117224 */ /* 0x000fe400020e06ff */
[----:B------:R-:W-:Y:S02]  /*34520*/  IMAD.IADD R23, R109, 0x1, R23 ;  /* 0x000000016d177824 */ /* 0x000fe400078e0217 */
        /* <DEDUP_REMOVED lines=9> */
[----:B------:R-:W-:Y:S02]  /*345c0*/  IADD3 R16, P4, PT, R11, R20, RZ ;  /* 0x000000140b107210 */ /* 0x000fe40007f9e0ff */
[----:B------:R-:W-:Y:S01]  /*345d0*/  IADD3.X R11, PT, PT, RZ, RZ, RZ, P1, !PT ;  /* 0x000000ffff0b7210 */ /* 0x000fe20000ffe4ff */
        /* <DEDUP_REMOVED lines=40> */
[----:B------:R-:W-:Y:S01]  /*34860*/  IMAD.IADD R11, R62, 0x1, R11 ;  /* 0x000000013e0b7824 */ /* 0x000fe200078e020b */
[----:B------:R-:W-:Y:S01]  /*34870*/  IADD3.X R23, PT, PT, RZ, RZ, RZ, P3, !PT ;  /* 0x000000ffff177210 */ /* 0x000fe20001ffe4ff */
        /* <DEDUP_REMOVED lines=50> */
[----:B------:R-:W-:Y:S01]  /*34ba0*/  IMAD.X R17, RZ, RZ, RZ, P2 ;  /* 0x000000ffff117224 */ /* 0x000fe200010e06ff */
[----:B------:R-:W-:Y:S01]  /*34bb0*/  MOV R150, R14 ;  /* 0x0000000e00967202 */ /* 0x000fe20000000f00 */
        /* <DEDUP_REMOVED lines=13> */
[----:B------:R-:W-:Y:S02]  /*34c90*/  IMAD.MOV.U32 R107, RZ, RZ, RZ ;  /* 0x000000ffff6b7224 */ /* 0x000fe400078e00ff */
[----:B------:R-:W-:Y:S01]  /*34ca0*/  IMAD.WIDE.U32 R10, R105, R45, R10 ;  /* 0x0000002d690a7225 */ /* 0x000fe200078e000a */
[----:B------:R-:W-:-:S02]  /*34cb0*/  IADD3 R23, P2, PT, R23, R106, RZ ;  /* 0x0000006a17177210 */ /* 0x000fc40007f5e0ff */
        /* <DEDUP_REMOVED lines=33> */
[----:B------:R-:W-:Y:S01]  /*34ed0*/  IMAD.MOV.U32 R147, RZ, RZ, R16 ;  /* 0x000000ffff937224 */ /* 0x000fe200078e0010 */
[----:B------:R-:W-:Y:S01]  /*34ee0*/  IADD3 R146, PT, PT, R146, R107, RZ ;  /* 0x0000006b92927210 */ /* 0x000fe20007ffe0ff */
        /* <DEDUP_REMOVED lines=9> */
[----:B------:R-:W-:-:S04]  /*34f80*/  IADD3 R18, P6, PT, R19, R12, RZ ;  /* 0x0000000c13127210 */ /* 0x000fc80007fde0ff */
        /* <DEDUP_REMOVED lines=8> */
[----:B------:R-:W-:Y:S01]  /*35010*/  IMAD.MOV.U32 R144, RZ, RZ, R18 ;  /* 0x000000ffff907224 */ /* 0x000fe200078e0012 */
[----:B------:R-:W-:Y:S01]  /*35020*/  IADD3 R107, P5, PT, R12, R23, RZ ;  /* 0x000000170c6b7210 */ /* 0x000fe20007fbe0ff */
[----:B------:R-:W-:Y:S02]  /*35030*/  IMAD.X R12, RZ, RZ, RZ, P2 ;  /* 0x000000ffff0c7224 */ /* 0x000fe400010e06ff */
[----:B------:R-:W-:Y:S01]  /*35040*/  IMAD.X R23, RZ, RZ, RZ, P1 ;  /* 0x000000ffff177224 */ /* 0x000fe200008e06ff */
[----:B------:R-:W-:-:S02]  /*35050*/  IADD3 R106, P0, PT, R106, R107, RZ ;  /* 0x0000006b6a6a7210 */ /* 0x000fc40007f1e0ff */
[----:B------:R-:W-:Y:S01]  /*35060*/  IADD3 R12, PT, PT, R12, R146, R13 ;  /* 0x000000920c0c7210 */ /* 0x000fe20007ffe00d */
[----:B------:R-:W-:Y:S01]  /*35070*/  IMAD.X R13, RZ, RZ, RZ, P3 ;  /* 0x000000ffff0d7224 */ /* 0x000fe200018e06ff */
[----:B------:R-:W-:Y:S02]  /*35080*/  IADD3.X R107, PT, PT, RZ, RZ, RZ, P0, !PT ;  /* 0x000000ffff6b7210 */ /* 0x000fe400007fe4ff */
[----:B------:R-:W-:Y:S02]  /*35090*/  MOV R146, R20 ;  /* 0x0000001400927202 */ /* 0x000fe40000000f00 */
        /* <DEDUP_REMOVED lines=36> */
.L_x_572:
        /* <DEDUP_REMOVED lines=22> */
.L_x_573:
[----:B------:R-:W-:Y:S01]  /*35440*/  IMAD.SHL.U32 R16, R69, 0x2, RZ ;  /* 0x0000000245107824 */ /* 0x000fe200078e00ff */
[C---:B------:R-:W-:Y:S01]  /*35450*/  SHF.L.U64.HI R10, R82.reuse, 0x1, R112 ;  /* 0x00000001520a7819 */ /* 0x040fe20000010270 */
[----:B------:R-:W-:Y:S01]  /*35460*/  IMAD.SHL.U32 R82, R82, 0x2, RZ ;  /* 0x0000000252527824 */ /* 0x000fe200078e00ff */
[----:B------:R-:W-:Y:S02]  /*35470*/  SHF.R.U32.HI R11, RZ, 0x1f, R67 ;  /* 0x0000001fff0b7819 */ /* 0x000fe40000011643 */
        /* <DEDUP_REMOVED lines=17> */
[----:B------:R-:W-:Y:S02]  /*35590*/  LOP3.LUT R13, R13, 0x1, RZ, 0xc0, !PT ;  /* 0x000000010d0d7812 */ /* 0x000fe400078ec0ff */
[----:B------:R-:W-:Y:S02]  /*355a0*/  LOP3.LUT R17, R17, 0x1, RZ, 0xc0, !PT ;  /* 0x0000000111117812 */ /* 0x000fe400078ec0ff */
[----:B------:R-:W-:Y:S02]  /*355b0*/  LOP3.LUT R15, R15, 0x1, RZ, 0xc0, !PT ;  /* 0x000000010f0f7812 */ /* 0x000fe400078ec0ff */
[----:B------:R-:W-:-:S02]  /*355c0*/  SHF.L.U32 R81, R81, 0x1, RZ ;  /* 0x0000000151517819 */ /* 0x000fc400000006ff */
[----:B------:R-:W-:Y:S02]  /*355d0*/  LOP3.LUT R14, R14, 0x1, RZ, 0xc0, !PT ;  /* 0x000000010e0e7812 */ /* 0x000fe400078ec0ff */
[----:B------:R-:W-:Y:S01]  /*355e0*/  LOP3.LUT R118, R13, 0xfffffffe, R82, 0xf8, !PT ;  /* 0xfffffffe0d767812 */ /* 0x000fe200078ef852 */
[----:B------:R-:W-:Y:S01]  /*355f0*/  IMAD.SHL.U32 R13, R67, 0x2, RZ ;  /* 0x00000002430d7824 */ /* 0x000fe200078e00ff */
        /* <DEDUP_REMOVED lines=30> */
.L_x_574:
        /* <DEDUP_REMOVED lines=22> */
.L_x_575:
        /* <DEDUP_REMOVED lines=49> */
[----:B------:R-:W-:Y:S01]  /*35c50*/  IMAD.WIDE.U32 R18, R69, R44, R18 ;  /* 0x0000002c45127225 */ /* 0x000fe200078e0012 */
[----:B------:R-:W-:Y:S02]  /*35c60*/  IADD3 R16, PT, PT, R17, R114, RZ ;  /* 0x0000007211107210 */ /* 0x000fe40007ffe0ff */
[----:B------:R-:W-:Y:S01]  /*35c70*/  MOV R17, RZ ;  /* 0x000000ff00117202 */ /* 0x000fe20000000f00 */
[----:B------:R-:W-:Y:S01]  /*35c80*/  IMAD.X R15, RZ, RZ, RZ, P1 ;  /* 0x000000ffff0f7224 */ /* 0x000fe200008e06ff */
[----:B------:R-:W-:Y:S01]  /*35c90*/  IADD3 R18, P1, PT, R11, R18, RZ ;  /* 0x000000120b127210 */ /* 0x000fe20007f3e0ff */
[----:B------:R-:W-:-:S02]  /*35ca0*/  IMAD.X R11, RZ, RZ, RZ, P0 ;  /* 0x000000ffff0b7224 */ /* 0x000fc400000e06ff */
        /* <DEDUP_REMOVED lines=11> */
[----:B------:R-:W-:Y:S01]  /*35d60*/  IMAD.X R21, RZ, RZ, RZ, P1 ;  /* 0x000000ffff157224 */ /* 0x000fe200008e06ff */
[----:B------:R-:W-:Y:S01]  /*35d70*/  IADD3 R14, P1, PT, R23, R14, RZ ;  /* 0x0000000e170e7210 */ /* 0x000fe20007f3e0ff */
[----:B------:R-:W-:Y:S02]  /*35d80*/  IMAD.MOV.U32 R133, RZ, RZ, RZ ;  /* 0x000000ffff857224 */ /* 0x000fe400078e00ff */
[----:B------:R-:W-:Y:S01]  /*35d90*/  IMAD.IADD R11, R142, 0x1, R15 ;  /* 0x000000018e0b7824 */ /* 0x000fe200078e020f */
[----:B------:R-:W-:Y:S01]  /*35da0*/  IADD3.X R15, PT, PT, RZ, RZ, RZ, P1, !PT ;  /* 0x000000ffff0f7210 */ /* 0x000fe20000ffe4ff */
[----:B------:R-:W-:-:S04]  /*35db0*/  IMAD.WIDE.U32 R20, R153, R153, R20 ;  /* 0x0000009999147225 */ /* 0x000fc800078e0014 */
[----:B------:R-:W-:Y:S02]  /*35dc0*/  IMAD.IADD R10, R17, 0x1, R133 ;  /* 0x00000001110a7824 */ /* 0x000fe400078e0285 */
[----:B------:R-:W-:Y:S01]  /*35dd0*/  IMAD.X R17, RZ, RZ, RZ, P0 ;  /* 0x000000ffff117224 */ /* 0x000fe200000e06ff */
[----:B------:R-:W-:Y:S01]  /*35de0*/  IADD3 R20, P0, PT, R11, R20, RZ ;  /* 0x000000140b147210 */ /* 0x000fe20007f1e0ff */
[----:B------:R-:W-:Y:S01]  /*35df0*/  IMAD.WIDE.U32 R18, R80, R43, R18 ;  /* 0x0000002b50127225 */ /* 0x000fe200078e0012 */
[----:B------:R-:W-:-:S03]  /*35e00*/  MOV R11, RZ ;  /* 0x000000ff000b7202 */ /* 0x000fc60000000f00 */
[----:B------:R-:W-:Y:S01]  /*35e10*/  IMAD.IADD R21, R67, 0x1, R21 ;  /* 0x0000000143157824 */ /* 0x000fe200078e0215 */
[----:B------:R-:W-:Y:S01]  /*35e20*/  IADD3 R23, PT, PT, R64, R19, RZ ;  /* 0x0000001340177210 */ /* 0x000fe20007ffe0ff */
[----:B------:R-:W-:-:S04]  /*35e30*/  IMAD.WIDE.U32 R16, R155, R149, R16 ;  /* 0x000000959b107225 */ /* 0x000fc800078e0010 */
[----:B------:R-:W-:Y:S01]  /*35e40*/  IMAD R70, R18, R66, RZ ;  /* 0x0000004212467224 */ /* 0x000fe200078e02ff */
[----:B------:R-:W-:Y:S01]  /*35e50*/  IADD3 R16, P1, PT, R21, R16, RZ ;  /* 0x0000001015107210 */ /* 0x000fe20007f3e0ff */
[----:B------:R-:W-:Y:S02]  /*35e60*/  IMAD.MOV.U32 R19, RZ, RZ, RZ ;  /* 0x000000ffff137224 */ /* 0x000fe400078e00ff */
[----:B------:R-:W-:-:S04]  /*35e70*/  IMAD.WIDE.U32 R14, R69, R45, R14 ;  /* 0x0000002d450e7225 */ /* 0x000fc800078e000e */
[----:B------:R-:W-:-:S04]  /*35e80*/  IMAD.WIDE.U32 R10, R13, R118, R10 ;  /* 0x000000760d0a7225 */ /* 0x000fc800078e000a */
[----:B------:R-:W-:Y:S02]  /*35e90*/  IMAD.IADD R17, R114, 0x1, R17 ;  /* 0x0000000172117824 */ /* 0x000fe400078e0211 */
[----:B------:R-:W-:Y:S02]  /*35ea0*/  IMAD.X R21, RZ, RZ, RZ, P0 ;  /* 0x000000ffff157224 */ /* 0x000fe400000e06ff */
[----:B------:R-:W-:Y:S01]  /*35eb0*/  IMAD.HI.U32 R22, R70, R42, R18 ;  /* 0x0000002a46167227 */ /* 0x000fe200078e0012 */
[----:B------:R-:W-:Y:S02]  /*35ec0*/  IADD3 R18, P2, PT, R23, R14, RZ ;  /* 0x0000000e17127210 */ /* 0x000fe40007f5e0ff */
[----:B------:R-:W-:Y:S01]  /*35ed0*/  IADD3 R10, P0, PT, R17, R10, RZ ;  /* 0x0000000a110a7210 */ /* 0x000fe20007f1e0ff */
[----:B------:R-:W-:Y:S02]  /*35ee0*/  IMAD.MOV.U32 R82, RZ, RZ, RZ ;  /* 0x000000ffff527224 */ /* 0x000fe400078e00ff */
[----:B------:R-:W-:-:S02]  /*35ef0*/  IMAD.X R17, RZ, RZ, RZ, P1 ;  /* 0x000000ffff117224 */ /* 0x000fc400008e06ff */
[----:B------:R-:W-:Y:S01]  /*35f00*/  IMAD.WIDE.U32 R20, R155, R152, R20 ;  /* 0x000000989b147225 */ /* 0x000fe200078e0014 */
[----:B------:R-:W-:-:S03]  /*35f10*/  IADD3 R14, PT, PT, R11, R82, RZ ;  /* 0x000000520b0e7210 */ /* 0x000fc60007ffe0ff */
[----:B------:R-:W-:Y:S01]  /*35f20*/  IMAD.X R19, RZ, RZ, RZ, P2 ;  /* 0x000000ffff137224 */ /* 0x000fe200010e06ff */
[----:B------:R-:W-:Y:S01]  /*35f30*/  IADD3 R21, PT, PT, R142, R21, RZ ;  /* 0x000000158e157210 */ /* 0x000fe20007ffe0ff */
        /* <DEDUP_REMOVED lines=8> */
[----:B------:R-:W-:Y:S02]  /*35fc0*/  IMAD.IADD R17, R142, 0x1, R17 ;  /* 0x000000018e117824 */ /* 0x000fe400078e0211 */
[----:B------:R-:W-:Y:S02]  /*35fd0*/  IMAD.MOV.U32 R21, RZ, RZ, RZ ;  /* 0x000000ffff157224 */ /* 0x000fe400078e00ff */
[----:B------:R-:W-:Y:S01]  /*35fe0*/  IMAD.MOV.U32 R15, RZ, RZ, RZ ;  /* 0x000000ffff0f7224 */ /* 0x000fe200078e00ff */
[----:B------:R-:W-:Y:S01]  /*35ff0*/  IADD3 R10, P0, PT, R17, R10, RZ ;  /* 0x0000000a110a7210 */ /* 0x000fe20007f1e0ff */
[----:B------:R-:W-:-:S04]  /*36000*/  IMAD.WIDE.U32 R20, R13, R149, R20 ;  /* 0x000000950d147225 */ /* 0x000fc800078e0014 */
[----:B------:R-:W-:Y:S01]  /*36010*/  IMAD.X R17, RZ, RZ, RZ, P1 ;  /* 0x000000ffff117224 */ /* 0x000fe200008e06ff */
[----:B------:R-:W-:Y:S01]  /*36020*/  IADD3 R108, P1, PT, R109, R20, RZ ;  /* 0x000000146d6c7210 */ /* 0x000fe20007f3e0ff */
[----:B------:R-:W-:Y:S01]  /*36030*/  IMAD.IADD R23, R63, 0x1, R19 ;  /* 0x000000013f177824 */ /* 0x000fe200078e0213 */
[----:B------:R-:W-:Y:S01]  /*36040*/  IADD3 R19, PT, PT, R133, R11, RZ ;  /* 0x0000000b85137210 */ /* 0x000fe20007ffe0ff */
[----:B------:R-:W-:-:S04]  /*36050*/  IMAD.WIDE.U32 R14, R13, R110, R14 ;  /* 0x0000006e0d0e7225 */ /* 0x000fc800078e000e */
[----:B------:R-:W-:Y:S01]  /*36060*/  IMAD.IADD R21, R114, 0x1, R21 ;  /* 0x0000000172157824 */ /* 0x000fe200078e0215 */
[----:B------:R-:W-:Y:S01]  /*36070*/  IADD3 R22, PT, PT, R15, R117, RZ ;  /* 0x000000750f167210 */ /* 0x000fe20007ffe0ff */
        /* <DEDUP_REMOVED lines=11> */
[----:B------:R-:W-:Y:S01]  /*36130*/  IMAD.X R21, RZ, RZ, RZ, P1 ;  /* 0x000000ffff157224 */ /* 0x000fe200008e06ff */
[----:B------:R-:W-:Y:S01]  /*36140*/  IADD3.X R17, PT, PT, RZ, RZ, RZ, P2, !PT ;  /* 0x000000ffff117210 */ /* 0x000fe200017fe4ff */
[----:B------:R-:W-:-:S04]  /*36150*/  IMAD.WIDE.U32 R108, R69, R46, R108 ;  /* 0x0000002e456c7225 */ /* 0x000fc800078e006c */
[----:B------:R-:W-:Y:S01]  /*36160*/  IMAD.WIDE.U32 R14, R155, R118, R14 ;  /* 0x000000769b0e7225 */ /* 0x000fe200078e000e */
[----:B------:R-:W-:-:S03]  /*36170*/  IADD3 R10, P3, PT, R23, R108, RZ ;  /* 0x0000006c170a7210 */ /* 0x000fc60007f7e0ff */
[----:B------:R-:W-:Y:S01]  /*36180*/  IMAD.IADD R81, R64, 0x1, R19 ;  /* 0x0000000140517824 */ /* 0x000fe200078e0213 */
[----:B------:R-:W-:Y:S01]  /*36190*/  MOV R19, RZ ;  /* 0x000000ff00137202 */ /* 0x000fe20000000f00 */
[----:B------:R-:W-:Y:S02]  /*361a0*/  IMAD.IADD R11, R114, 0x1, R11 ;  /* 0x00000001720b7824 */ /* 0x000fe400078e020b */
[----:B------:R-:W-:Y:S02]  /*361b0*/  IMAD R71, R18, R66, RZ ;  /* 0x0000004212477224 */ /* 0x000fe400078e02ff */
[----:B------:R-:W-:Y:S01]  /*361c0*/  IMAD.WIDE.U32 R20, R155, R149, R20 ;  /* 0x000000959b147225 */ /* 0x000fe200078e0014 */
[----:B------:R-:W-:-:S03]  /*361d0*/  IADD3 R14, P1, PT, R11, R14, RZ ;  /* 0x0000000e0b0e7210 */ /* 0x000fc60007f3e0ff */
[----:B------:R-:W-:Y:S02]  /*361e0*/  IMAD.IADD R15, R82, 0x1, R15 ;  /* 0x00000001520f7824 */ /* 0x000fe400078e020f */
[----:B------:R-:W-:-:S03]  /*361f0*/  IMAD.HI.U32 R23, R71, R42, R18 ;  /* 0x0000002a47177227 */ /* 0x000fc600078e0012 */
[----:B------:R-:W-:Y:S01]  /*36200*/  IADD3 R18, P0, PT, R15, R22, RZ ;  /* 0x000000160f127210 */ /* 0x000fe20007f1e0ff */
[----:B------:R-:W-:Y:S02]  /*36210*/  IMAD.IADD R19, R114, 0x1, R21 ;  /* 0x0000000172137824 */ /* 0x000fe400078e0215 */
[----:B------:R-:W-:Y:S02]  /*36220*/  HFMA2 R21, -RZ, RZ, 0, 0 ;  /* 0x00000000ff157431 */ /* 0x000fe400000001ff */
[----:B------:R-:W-:Y:S01]  /*36230*/  IMAD.WIDE.U32 R16, R152, R152, R16 ;  /* 0x0000009898107225 */ /* 0x000fe200078e0010 */
[----:B------:R-:W-:Y:S02]  /*36240*/  IADD3.X R15, PT, PT, RZ, RZ, RZ, P1, !PT ;  /* 0x000000ffff0f7210 */ /* 0x000fe40000ffe4ff */
[----:B------:R-:W-:Y:S01]  /*36250*/  IADD3 R23, PT, PT, R65, R23, RZ ;  /* 0x0000001741177210 */ /* 0x000fe20007ffe0ff */
[----:B------:R-:W-:Y:S01]  /*36260*/  IMAD.IADD R17, R142, 0x1, R17 ;  /* 0x000000018e117824 */ /* 0x000fe200078e0211 */
[----:B------:R-:W-:Y:S01]  /*36270*/  IADD3 R16, P2, PT, R19, R16, RZ ;  /* 0x0000001013107210 */ /* 0x000fe20007f5e0ff */
[----:B------:R-:W-:-:S04]  /*36280*/  IMAD.WIDE.U32 R14, R153, R116, R14 ;  /* 0x00000074990e7225 */ /* 0x000fc800078e000e */
        /* <DEDUP_REMOVED lines=18> */
[----:B------:R-:W-:Y:S02]  /*363b0*/  IMAD.IADD R17, R114, 0x1, R17 ;  /* 0x0000000172117824 */ /* 0x000fe400078e0211 */
[----:B------:R-:W-:-:S04]  /*363c0*/  IMAD.WIDE.U32 R14, R152, R149, R14 ;  /* 0x00000095980e7225 */ /* 0x000fc800078e000e */
[----:B------:R-:W-:Y:S02]  /*363d0*/  IMAD.X R109, RZ, RZ, RZ, P3 ;  /* 0x000000ffff6d7224 */ /* 0x000fe400018e06ff */
        /* <DEDUP_REMOVED lines=9> */
[----:B------:R-:W-:-:S03]  /*36470*/  IADD3 R23, PT, PT, R63, R11, RZ ;  /* 0x0000000b3f177210 */ /* 0x000fc60007ffe0ff */
[----:B------:R-:W-:Y:S02]  /*36480*/  IMAD.IADD R15, R114, 0x1, R15 ;  /* 0x00000001720f7824 */ /* 0x000fe400078e020f */
[----:B------:R-:W-:Y:S02]  /*36490*/  IMAD.IADD R22, R117, 0x1, R19 ;  /* 0x0000000175167824 */ /* 0x000fe400078e0213 */
[----:B------:R-:W-:Y:S01]  /*364a0*/  IMAD.X R19, RZ, RZ, RZ, P0 ;  /* 0x000000ffff137224 */ /* 0x000fe200000e06ff */
[----:B------:R-:W-:Y:S01]  /*364b0*/  IADD3 R20, P1, PT, R15, R20, RZ ;  /* 0x000000140f147210 */ /* 0x000fe20007f3e0ff */
[----:B------:R-:W-:Y:S01]  /*364c0*/  IMAD.WIDE.U32 R16, R155, R116, R16 ;  /* 0x000000749b107225 */ /* 0x000fe200078e0010 */
[----:B------:R-:W-:-:S03]  /*364d0*/  IADD3.X R15, PT, PT, RZ, RZ, RZ, P3, !PT ;  /* 0x000000ffff0f7210 */ /* 0x000fc60001ffe4ff */
[----:B------:R-:W-:-:S04]  /*364e0*/  IMAD.WIDE.U32 R18, R152, R149, R18 ;  /* 0x0000009598127225 */ /* 0x000fc800078e0012 */
[----:B------:R-:W-:Y:S01]  /*364f0*/  IMAD.IADD R17, R133, 0x1, R17 ;  /* 0x0000000185117824 */ /* 0x000fe200078e0211 */
[----:B------:R-:W-:Y:S01]  /*36500*/  IADD3 R107, PT, PT, R114, R19, RZ ;  /* 0x00000013726b7210 */ /* 0x000fe20007ffe0ff */
[----:B------:R-:W-:Y:S02]  /*36510*/  IMAD.IADD R21, R82, 0x1, R21 ;  /* 0x0000000152157824 */ /* 0x000fe400078e0215 */
[----:B------:R-:W-:Y:S01]  /*36520*/  IMAD.X R11, RZ, RZ, RZ, P4 ;  /* 0x000000ffff0b7224 */ /* 0x000fe200020e06ff */
[----:B------:R-:W-:Y:S01]  /*36530*/  IADD3 R18, P2, PT, R17, R18, RZ ;  /* 0x0000001211127210 */ /* 0x000fe20007f5e0ff */
[----:B------:R-:W-:Y:S01]  /*36540*/  IMAD.WIDE.U32 R14, R80, R46, R14 ;  /* 0x0000002e500e7225 */ /* 0x000fe200078e000e */
[----:B------:R-:W-:Y:S02]  /*36550*/  MOV R17, RZ ;  /* 0x000000ff00117202 */ /* 0x000fe40000000f00 */
[----:B------:R-:W-:Y:S01]  /*36560*/  IADD3 R22, P0, PT, R21, R22, RZ ;  /* 0x0000001615167210 */ /* 0x000fe20007f1e0ff */
[----:B------:R-:W-:Y:S01]  /*36570*/  IMAD.WIDE.U32 R10, R71, R43, R10 ;  /* 0x0000002b470a7225 */ /* 0x000fe200078e000a */
[----:B------:R-:W-:-:S02]  /*36580*/  IADD3 R14, P4, PT, R23, R14, RZ ;  /* 0x0000000e170e7210 */ /* 0x000fc40007f9e0ff */
[----:B------:R-:W-:Y:S01]  /*36590*/  IADD3.X R23, PT, PT, RZ, RZ, RZ, P0, !PT ;  /* 0x000000ffff177210 */ /* 0x000fe200007fe4ff */
[----:B------:R-:W-:Y:S02]  /*365a0*/  IMAD.X R21, RZ, RZ, RZ, P1 ;  /* 0x000000ffff157224 */ /* 0x000fe400008e06ff */
[----:B------:R-:W-:Y:S02]  /*365b0*/  IMAD.IADD R105, R64, 0x1, R11 ;  /* 0x0000000140697824 */ /* 0x000fe400078e020b */
[----:B------:R-:W-:Y:S02]  /*365c0*/  IMAD R81, R10, R66, RZ ;  /* 0x000000420a517224 */ /* 0x000fe400078e02ff */
[----:B------:R-:W-:Y:S02]  /*365d0*/  IMAD.MOV.U32 R11, RZ, RZ, RZ ;  /* 0x000000ffff0b7224 */ /* 0x000fe400078e00ff */
[----:B------:R-:W-:-:S04]  /*365e0*/  IMAD.WIDE.U32 R16, R13, R118, R16 ;  /* 0x000000760d107225 */ /* 0x000fc800078e0010 */
[----:B------:R-:W-:-:S04]  /*365f0*/  IMAD.WIDE.U32 R20, R152, R116, R20 ;  /* 0x0000007498147225 */ /* 0x000fc800078e0014 */
[----:B------:R-:W-:Y:S01]  /*36600*/  IMAD.X R19, RZ, RZ, RZ, P2 ;  /* 0x000000ffff137224 */ /* 0x000fe200010e06ff */
[----:B------:R-:W-:Y:S01]  /*36610*/  IADD3 R21, PT, PT, R133, R21, RZ ;  /* 0x0000001585157210 */ /* 0x000fe20007ffe0ff */
[----:B------:R-:W-:Y:S01]  /*36620*/  IMAD.HI.U32 R106, R81, R42, R10 ;  /* 0x0000002a516a7227 */ /* 0x000fe200078e000a */
[----:B------:R-:W-:Y:S02]  /*36630*/  IADD3 R10, P3, PT, R108, R16, RZ ;  /* 0x000000106c0a7210 */ /* 0x000fe40007f7e0ff */
[----:B------:R-:W-:Y:S01]  /*36640*/  IADD3 R16, P1, PT, R107, R20, RZ ;  /* 0x000000146b107210 */ /* 0x000fe20007f3e0ff */
[----:B------:R-:W-:Y:S02]  /*36650*/  IMAD.IADD R17, R82, 0x1, R17 ;  /* 0x0000000152117824 */ /* 0x000fe400078e0211 */
        /* <DEDUP_REMOVED lines=39> */
[----:B------:R-:W-:Y:S01]  /*368d0*/  IMAD.MOV.U32 R19, RZ, RZ, RZ ;  /* 0x000000ffff137224 */ /* 0x000fe200078e00ff */
        /* <DEDUP_REMOVED lines=9> */
[----:B------:R-:W-:Y:S01]  /*36970*/  IADD3 R21, PT, PT, R117, R19, RZ ;  /* 0x0000001375157210 */ /* 0x000fe20007ffe0ff */
        /* <DEDUP_REMOVED lines=8> */
[----:B------:R-:W-:Y:S01]  /*36a00*/  IMAD.X R11, RZ, RZ, RZ, P4 ;  /* 0x000000ffff0b7224 */ /* 0x000fe200020e06ff */
[----:B------:R-:W-:Y:S01]  /*36a10*/  IADD3.X R23, PT, PT, RZ, RZ, RZ, P1, !PT ;  /* 0x000000ffff177210 */ /* 0x000fe20000ffe4ff */
        /* <DEDUP_REMOVED lines=9> */
[----:B------:R-:W-:Y:S02]  /*36ab0*/  IMAD R69, R14, R66, RZ ;  /* 0x000000420e457224 */ /* 0x000fe400078e02ff */
[----:B------:R-:W-:Y:S02]  /*36ac0*/  IMAD.MOV.U32 R15, RZ, RZ, RZ ;  /* 0x000000ffff0f7224 */ /* 0x000fe400078e00ff */
[----:B------:R-:W-:Y:S01]  /*36ad0*/  IMAD.IADD R108, R61, 0x1, R11 ;  /* 0x000000013d6c7824 */ /* 0x000fe200078e020b */
[----:B------:R-:W-:Y:S01]  /*36ae0*/  IADD3 R11, PT, PT, R133, R21, RZ ;  /* 0x00000015850b7210 */ /* 0x000fe20007ffe0ff */
[----:B------:R-:W-:Y:S01]  /*36af0*/  IMAD.HI.U32 R111, R69, R42, R14 ;  /* 0x0000002a456f7227 */ /* 0x000fe200078e000e */
[----:B------:R-:W-:-:S03]  /*36b00*/  IADD3 R14, P3, PT, R105, R18, RZ ;  /* 0x00000012690e7210 */ /* 0x000fc60007f7e0ff */
[----:B------:R-:W-:Y:S01]  /*36b10*/  IMAD.WIDE.U32 R22, R149, R118, R22 ;  /* 0x0000007695167225 */ /* 0x000fe200078e0016 */
[----:B------:R-:W-:-:S03]  /*36b20*/  IADD3 R111, PT, PT, R65, R111, RZ ;  /* 0x0000006f416f7210 */ /* 0x000fc60007ffe0ff */
[----:B------:R-:W-:Y:S01]  /*36b30*/  IMAD.X R17, RZ, RZ, RZ, P0 ;  /* 0x000000ffff117224 */ /* 0x000fe200000e06ff */
[----:B------:R-:W-:Y:S01]  /*36b40*/  IADD3 R22, P2, PT, R11, R22, RZ ;  /* 0x000000160b167210 */ /* 0x000fe20007f5e0ff */
[----:B------:R-:W-:Y:S02]  /*36b50*/  IMAD.IADD R21, R50, 0x1, R19 ;  /* 0x0000000132157824 */ /* 0x000fe400078e0213 */
[----:B------:R-:W-:Y:S01]  /*36b60*/  IMAD.IADD R18, R82, 0x1, R23 ;  /* 0x0000000152127824 */ /* 0x000fe200078e0217 */
[----:B------:R-:W-:Y:S01]  /*36b70*/  IADD3.X R23, PT, PT, RZ, RZ, RZ, P2, !PT ;  /* 0x000000ffff177210 */ /* 0x000fe200017fe4ff */
[----:B------:R-:W-:-:S03]  /*36b80*/  IMAD.WIDE.U32 R16, R155, R110, R16 ;  /* 0x0000006e9b107225 */ /* 0x000fc600078e0010 */
        /* <DEDUP_REMOVED lines=16> */
[----:B------:R-:W-:Y:S02]  /*36c90*/  IMAD.IADD R14, R59, 0x1, R15 ;  /* 0x000000013b0e7824 */ /* 0x000fe400078e020f */
[----:B------:R-:W-:Y:S02]  /*36ca0*/  IMAD.IADD R23, R133, 0x1, R23 ;  /* 0x0000000185177824 */ /* 0x000fe400078e0217 */
        /* <DEDUP_REMOVED lines=8> */
[----:B------:R-:W-:Y:S01]  /*36d30*/  IMAD.IADD R106, R62, 0x1, R107 ;  /* 0x000000013e6a7824 */ /* 0x000fe200078e026b */
[----:B------:R-:W-:Y:S01]  /*36d40*/  IADD3 R23, PT, PT, R63, R17, RZ ;  /* 0x000000113f177210 */ /* 0x000fe20007ffe0ff */
[----:B------:R-:W-:-:S04]  /*36d50*/  IMAD.WIDE.U32 R108, R70, R47, R108 ;  /* 0x0000002f466c7225 */ /* 0x000fc800078e006c */
[----:B------:R-:W-:-:S04]  /*36d60*/  IMAD.WIDE.U32 R10, R153, R110, R10 ;  /* 0x0000006e990a7225 */ /* 0x000fc800078e000a */
[----:B------:R-:W-:Y:S01]  /*36d70*/  IMAD.IADD R22, R117, 0x1, R19 ;  /* 0x0000000175167824 */ /* 0x000fe200078e0213 */
[----:B------:R-:W-:Y:S01]  /*36d80*/  IADD3.X R19, PT, PT, RZ, RZ, RZ, P4, !PT ;  /* 0x000000ffff137210 */ /* 0x000fe200027fe4ff */
[----:B------:R-:W-:Y:S02]  /*36d90*/  IMAD.X R15, RZ, RZ, RZ, P5 ;  /* 0x000000ffff0f7224 */ /* 0x000fe400028e06ff */
[----:B------:R-:W-:Y:S01]  /*36da0*/  IMAD.X R83, RZ, RZ, RZ, P1 ;  /* 0x000000ffff537224 */ /* 0x000fe200008e06ff */
[----:B------:R-:W-:Y:S01]  /*36db0*/  IADD3 R106, P1, PT, R106, R108, RZ ;  /* 0x0000006c6a6a7210 */ /* 0x000fe20007f3e0ff */
[----:B------:R-:W-:-:S03]  /*36dc0*/  IMAD.WIDE.U32 R20, R149, R118, R20 ;  /* 0x0000007695147225 */ /* 0x000fc600078e0014 */
[----:B------:R-:W-:Y:S01]  /*36dd0*/  IADD3.X R107, PT, PT, RZ, RZ, RZ, P1, !PT ;  /* 0x000000ffff6b7210 */ /* 0x000fe20000ffe4ff */
[----:B------:R-:W-:Y:S01]  /*36de0*/  IMAD.IADD R11, R117, 0x1, R11 ;  /* 0x00000001750b7824 */ /* 0x000fe200078e020b */
[----:B------:R-:W-:Y:S01]  /*36df0*/  IADD3 R83, P3, PT, R83, R10, RZ ;  /* 0x0000000a53537210 */ /* 0x000fe20007f7e0ff */
[----:B------:R-:W-:Y:S02]  /*36e00*/  IMAD.X R17, RZ, RZ, RZ, P0 ;  /* 0x000000ffff117224 */ /* 0x000fe400000e06ff */
[----:B------:R-:W-:Y:S01]  /*36e10*/  IMAD.WIDE.U32 R14, R80, R49, R14 ;  /* 0x00000031500e7225 */ /* 0x000fe200078e000e */
[----:B------:R-:W-:-:S03]  /*36e20*/  IADD3 R10, P4, PT, R11, R20, RZ ;  /* 0x000000140b0a7210 */ /* 0x000fc60007f9e0ff */
        /* <DEDUP_REMOVED lines=8> */
[----:B------:R-:W-:Y:S01]  /*36eb0*/  IADD3 R105, PT, PT, R64, R17, RZ ;  /* 0x0000001140697210 */ /* 0x000fe20007ffe0ff */
[----:B------:R-:W-:Y:S01]  /*36ec0*/  IMAD.WIDE.U32 R106, R71, R46, R106 ;  /* 0x0000002e476a7225 */ /* 0x000fe200078e006a */
[----:B------:R-:W-:Y:S02]  /*36ed0*/  IADD3 R22, P2, PT, R19, R22, RZ ;  /* 0x0000001613167210 */ /* 0x000fe40007f5e0ff */
[----:B------:R-:W-:Y:S01]  /*36ee0*/  IADD3 R83, P1, PT, R20, R83, RZ ;  /* 0x0000005314537210 */ /* 0x000fe20007f3e0ff */
[----:B------:R-:W-:Y:S01]  /*36ef0*/  IMAD R80, R16, R66, RZ ;  /* 0x0000004210507224 */ /* 0x000fe200078e02ff */
[----:B------:R-:W-:Y:S01]  /*36f00*/  IADD3 R20, P0, PT, R23, R106, RZ ;  /* 0x0000006a17147210 */ /* 0x000fe20007f1e0ff */
[----:B------:R-:W-:-:S02]  /*36f10*/  IMAD.X R11, RZ, RZ, RZ, P4 ;  /* 0x000000ffff0b7224 */ /* 0x000fc400020e06ff */
[----:B------:R-:W-:Y:S02]  /*36f20*/  IMAD.MOV.U32 R17, RZ, RZ, RZ ;  /* 0x000000ffff117224 */ /* 0x000fe400078e00ff */
[----:B------:R-:W-:Y:S02]  /*36f30*/  IMAD.X R15, RZ, RZ, RZ, P5 ;  /* 0x000000ffff0f7224 */ /* 0x000fe400028e06ff */
[----:B------:R-:W-:Y:S02]  /*36f40*/  IMAD.X R19, RZ, RZ, RZ, P6 ;  /* 0x000000ffff137224 */ /* 0x000fe400030e06ff */
[----:B------:R-:W-:Y:S01]  /*36f50*/  IMAD.HI.U32 R106, R80, R42, R16 ;  /* 0x0000002a506a7227 */ /* 0x000fe200078e0010 */
[----:B------:R-:W-:-:S03]  /*36f60*/  IADD3.X R17, PT, PT, RZ, RZ, RZ, P3, !PT ;  /* 0x000000ffff117210 */ /* 0x000fc60001ffe4ff */
[----:B------:R-:W-:-:S04]  /*36f70*/  IMAD.WIDE.U32 R10, R152, R110, R10 ;  /* 0x0000006e980a7225 */ /* 0x000fc800078e000a */
[----:B------:R-:W-:Y:S01]  /*36f80*/  IMAD.IADD R107, R61, 0x1, R107 ;  /* 0x000000013d6b7824 */ /* 0x000fe200078e026b */
[----:B------:R-:W-:Y:S01]  /*36f90*/  IADD3 R108, P3, PT, R17, R10, RZ ;  /* 0x0000000a116c7210 */ /* 0x000fe20007f7e0ff */
        /* <DEDUP_REMOVED lines=8> */
[----:B------:R-:W-:Y:S02]  /*37020*/  IMAD.IADD R19, R82, 0x1, R19 ;  /* 0x0000000152137824 */ /* 0x000fe400078e0213 */
        /* <DEDUP_REMOVED lines=15> */
[----:B------:R-:W-:-:S04]  /*37120*/  IMAD.WIDE.U32 R14, R149, R110, R14 ;  /* 0x0000006e950e7225 */ /* 0x000fc800078e000e */
[----:B------:R-:W-:Y:S02]  /*37130*/  IMAD.X R23, RZ, RZ, RZ, P3 ;  /* 0x000000ffff177224 */ /* 0x000fe400018e06ff */
[----:B------:R-:W-:Y:S02]  /*37140*/  IMAD.IADD R21, R62, 0x1, R21 ;  /* 0x000000013e157824 */ /* 0x000fe400078e0215 */
[----:B------:R-:W-:Y:S01]  /*37150*/  IMAD.WIDE.U32 R16, R70, R49, R16 ;  /* 0x0000003146107225 */ /* 0x000fe200078e0010 */
[----:B------:R-:W-:Y:S02]  /*37160*/  IADD3 R23, P2, PT, R23, R14, RZ ;  /* 0x0000000e17177210 */ /* 0x000fe40007f5e0ff */
        /* <DEDUP_REMOVED lines=91> */
[----:B------:R-:W-:-:S03]  /*37720*/  IADD3.X R81, PT, PT, RZ, RZ, RZ, P5, !PT ;  /* 0x000000ffff517210 */ /* 0x000fc60002ffe4ff */
[----:B------:R-:W-:Y:S01]  /*37730*/  IMAD.X R17, RZ, RZ, RZ, P2 ;  /* 0x000000ffff117224 */ /* 0x000fe200010e06ff */
[----:B------:R-:W-:Y:S01]  /*37740*/  IADD3 R22, P1, PT, R11, R70, RZ ;  /* 0x000000460b167210 */ /* 0x000fe20007f3e0ff */
[----:B------:R-:W-:Y:S02]  /*37750*/  IMAD.IADD R20, R50, 0x1, R19 ;  /* 0x0000000132147824 */ /* 0x000fe400078e0213 */
[----:B------:R-:W-:Y:S01]  /*37760*/  IMAD.X R19, RZ, RZ, RZ, P0 ;  /* 0x000000ffff137224 */ /* 0x000fe200000e06ff */
[----:B------:R-:W-:Y:S01]  /*37770*/  IADD3 R81, P0, PT, R81, R22, RZ ;  /* 0x0000001651517210 */ /* 0x000fe20007f1e0ff */
        /* <DEDUP_REMOVED lines=19> */
[----:B------:R-:W-:Y:S01]  /*378b0*/  IMAD.WIDE.U32 R20, R69, R49, R20 ;  /* 0x0000003145147225 */ /* 0x000fe200078e0014 */
[----:B------:R-:W-:-:S03]  /*378c0*/  MOV R83, R16 ;  /* 0x0000001000537202 */ /* 0x000fc60000000f00 */
[----:B------:R-:W-:Y:S02]  /*378d0*/  IMAD.IADD R11, R62, 0x1, R17 ;  /* 0x000000013e0b7824 */ /* 0x000fe400078e0211 */
[----:B------:R-:W-:Y:S02]  /*378e0*/  IMAD.X R69, RZ, RZ, RZ, P3 ;  /* 0x000000ffff457224 */ /* 0x000fe400018e06ff */
[----:B------:R-:W-:Y:S01]  /*378f0*/  IMAD.IADD R71, R117, 0x1, R71 ;  /* 0x0000000175477824 */ /* 0x000fe200078e0247 */
[----:B------:R-:W-:Y:S01]  /*37900*/  IADD3 R70, P6, PT, R11, R18, RZ ;  /* 0x000000120b467210 */ /* 0x000fe20007fde0ff */
[----:B------:R-:W-:Y:S01]  /*37910*/  IMAD.IADD R11, R50, 0x1, R21 ;  /* 0x00000001320b7824 */ /* 0x000fe200078e0215 */
[----:B------:R-:W-:Y:S01]  /*37920*/  IADD3 R69, P3, PT, R69, R22, RZ ;  /* 0x0000001645457210 */ /* 0x000fe20007f7e0ff */
[----:B------:R-:W-:Y:S01]  /*37930*/  IMAD.X R22, RZ, RZ, RZ, P2 ;  /* 0x000000ffff167224 */ /* 0x000fe200010e06ff */
[----:B------:R-:W-:Y:S01]  /*37940*/  IADD3 R18, P4, PT, R19, R20, RZ ;  /* 0x0000001413127210 */ /* 0x000fe20007f9e0ff */
[----:B------:R-:W-:Y:S01]  /*37950*/  IMAD.MOV.U32 R105, RZ, RZ, R14 ;  /* 0x000000ffff697224 */ /* 0x000fe200078e000e */
[----:B------:R-:W-:-:S02]  /*37960*/  IADD3 R106, P2, PT, R71, R106, RZ ;  /* 0x0000006a476a7210 */ /* 0x000fc40007f5e0ff */
[----:B------:R-:W-:Y:S01]  /*37970*/  IADD3.X R71, PT, PT, RZ, RZ, RZ, P6, !PT ;  /* 0x000000ffff477210 */ /* 0x000fe200037fe4ff */
        /* <DEDUP_REMOVED lines=32> */
[----:B------:R-:W-:-:S04]  /*37b80*/  IADD3.X R71, PT, PT, RZ, RZ, RZ, P6, !PT ;  /* 0x000000ffff477210 */ /* 0x000fc800037fe4ff */
        /* <DEDUP_REMOVED lines=49> */
.L_x_576:
        /* <DEDUP_REMOVED lines=22> */
.L_x_577:
        /* <DEDUP_REMOVED lines=42> */
.L_x_578:
        /* <DEDUP_REMOVED lines=42> */
.L_x_579:
        /* <DEDUP_REMOVED lines=42> */
.L_x_580:
        /* <DEDUP_REMOVED lines=42> */
.L_x_581:
        /* <DEDUP_REMOVED lines=8> */
[----:B------:R-:W-:Y:S01]  /*38b00*/  IMAD.MOV.U32 R145, RZ, RZ, RZ ;  /* 0x000000ffff917224 */ /* 0x000fe200078e00ff */
[----:B------:R-:W-:Y:S01]  /*38b10*/  IADD3 R18, PT, PT, R71, R148, RZ ;  /* 0x0000009447127210 */ /* 0x000fe20007ffe0ff */
[----:B------:R-:W-:Y:S02]  /*38b20*/  IMAD.MOV.U32 R71, RZ, RZ, RZ ;  /* 0x000000ffff477224 */ /* 0x000fe400078e00ff */
[----:B------:R-:W-:-:S04]  /*38b30*/  IMAD.WIDE.U32 R70, R151, R155, R70 ;  /* 0x0000009b97467225 */ /* 0x000fc800078e0046 */
[----:B------:R-:W-:Y:S01]  /*38b40*/  IMAD.WIDE.U32 R18, R13, R69, R18 ;  /* 0x000000450d127225 */ /* 0x000fe200078e0012 */
[----:B------:R-:W-:-:S03]  /*38b50*/  IADD3 R23, PT, PT, R154, R71, RZ ;  /* 0x000000479a177210 */ /* 0x000fc60007ffe0ff */
[----:B------:R-:W-:Y:S01]  /*38b60*/  IMAD.MOV.U32 R71, RZ, RZ, RZ ;  /* 0x000000ffff477224 */ /* 0x000fe200078e00ff */
[----:B------:R-:W-:Y:S02]  /*38b70*/  IADD3 R22, P0, PT, R23, R18, RZ ;  /* 0x0000001217167210 */ /* 0x000fe40007f1e0ff */
[----:B------:R-:W-:Y:S01]  /*38b80*/  IADD3 R18, PT, PT, R19, R81, RZ ;  /* 0x0000005113127210 */ /* 0x000fe20007ffe0ff */
[----:B------:R-:W-:Y:S02]  /*38b90*/  IMAD.MOV.U32 R19, RZ, RZ, RZ ;  /* 0x000000ffff137224 */ /* 0x000fe400078e00ff */
[----:B------:R-:W-:Y:S02]  /*38ba0*/  IMAD.X R23, RZ, RZ, RZ, P0 ;  /* 0x000000ffff177224 */ /* 0x000fe400000e06ff */
[----:B------:R-:W-:-:S04]  /*38bb0*/  IMAD.WIDE.U32 R18, R13, R147, R18 ;  /* 0x000000930d127225 */ /* 0x000fc800078e0012 */
[----:B------:R-:W-:-:S04]  /*38bc0*/  IMAD.WIDE.U32 R22, R155, R150, R22 ;  /* 0x000000969b167225 */ /* 0x000fc800078e0016 */
[----:B------:R-:W-:Y:S02]  /*38bd0*/  IMAD.IADD R11, R148, 0x1, R23 ;  /* 0x00000001940b7824 */ /* 0x000fe400078e0217 */
[----:B------:R-:W-:-:S03]  /*38be0*/  IMAD.MOV.U32 R23, RZ, RZ, RZ ;  /* 0x000000ffff177224 */ /* 0x000fc600078e00ff */
[----:B------:R-:W-:Y:S01]  /*38bf0*/  IADD3 R10, P0, PT, R11, R18, RZ ;  /* 0x000000120b0a7210 */ /* 0x000fe20007f1e0ff */
[----:B------:R-:W-:Y:S02]  /*38c00*/  IMAD.IADD R18, R19, 0x1, R145 ;  /* 0x0000000113127824 */ /* 0x000fe400078e0291 */
[----:B------:R-:W-:Y:S02]  /*38c10*/  HFMA2 R19, -RZ, RZ, 0, 0 ;  /* 0x00000000ff137431 */ /* 0x000fe400000001ff */
[----:B------:R-:W-:Y:S01]  /*38c20*/  IMAD.WIDE.U32 R22, R151, R153, R22 ;  /* 0x0000009997167225 */ /* 0x000fe200078e0016 */
[----:B------:R-:W-:-:S04]  /*38c30*/  IADD3.X R11, PT, PT, RZ, RZ, RZ, P0, !PT ;  /* 0x000000ffff0b7210 */ /* 0x000fc800007fe4ff */
[----:B------:R-:W-:Y:S01]  /*38c40*/  IADD3 R21, PT, PT, R67, R23, RZ ;  /* 0x0000001743157210 */ /* 0x000fe20007ffe0ff */
[----:B------:R-:W-:-:S04]  /*38c50*/  IMAD.WIDE.U32 R10, R155, R69, R10 ;  /* 0x000000459b0a7225 */ /* 0x000fc800078e000a */
        /* <DEDUP_REMOVED lines=8> */
[----:B------:R-:W-:-:S03]  /*38ce0*/  MOV R19, RZ ;  /* 0x000000ff00137202 */ /* 0x000fc60000000f00 */
[----:B------:R-:W-:Y:S01]  /*38cf0*/  IMAD.X R11, RZ, RZ, RZ, P0 ;  /* 0x000000ffff0b7224 */ /* 0x000fe200000e06ff */
[----:B------:R-:W-:Y:S01]  /*38d00*/  IADD3 R15, PT, PT, R148, R21, RZ ;  /* 0x00000015940f7210 */ /* 0x000fe20007ffe0ff */
[----:B------:R-:W-:Y:S02]  /*38d10*/  IMAD.MOV.U32 R21, RZ, RZ, RZ ;  /* 0x000000ffff157224 */ /* 0x000fe400078e00ff */
[----:B------:R-:W-:-:S04]  /*38d20*/  IMAD.WIDE.U32 R10, R155, R147, R10 ;  /* 0x000000939b0a7225 */ /* 0x000fc800078e000a */
[----:B------:R-:W-:Y:S01]  /*38d30*/  IMAD.WIDE.U32 R20, R151, R152, R20 ;  /* 0x0000009897147225 */ /* 0x000fe200078e0014 */
[----:B------:R-:W-:-:S03]  /*38d40*/  IADD3 R14, P0, PT, R15, R10, RZ ;  /* 0x0000000a0f0e7210 */ /* 0x000fc60007f1e0ff */
[----:B------:R-:W-:Y:S02]  /*38d50*/  IMAD.IADD R17, R145, 0x1, R11 ;  /* 0x0000000191117824 */ /* 0x000fe400078e020b */
[----:B------:R-:W-:Y:S02]  /*38d60*/  IMAD.X R15, RZ, RZ, RZ, P0 ;  /* 0x000000ffff0f7224 */ /* 0x000fe400000e06ff */
[----:B------:R-:W-:-:S04]  /*38d70*/  IMAD.WIDE.U32 R18, R13, R144, R18 ;  /* 0x000000900d127225 */ /* 0x000fc800078e0012 */
[----:B------:R-:W-:Y:S01]  /*38d80*/  IMAD.WIDE.U32 R14, R153, R69, R14 ;  /* 0x00000045990e7225 */ /* 0x000fe200078e000e */
[----:B------:R-:W-:-:S03]  /*38d90*/  IADD3 R10, P0, PT, R17, R18, RZ ;  /* 0x00000012110a7210 */ /* 0x000fc60007f1e0ff */
[----:B------:R-:W-:Y:S02]  /*38da0*/  IMAD.IADD R11, R142, 0x1, R21 ;  /* 0x000000018e0b7824 */ /* 0x000fe400078e0215 */
[----:B------:R-:W-:Y:S02]  /*38db0*/  IMAD.MOV.U32 R21, RZ, RZ, RZ ;  /* 0x000000ffff157224 */ /* 0x000fe400078e00ff */
[----:B------:R-:W-:Y:S01]  /*38dc0*/  IMAD.IADD R15, R81, 0x1, R15 ;  /* 0x00000001510f7824 */ /* 0x000fe200078e020f */
[----:B------:R-:W-:Y:S01]  /*38dd0*/  IADD3 R14, P2, PT, R11, R14, RZ ;  /* 0x0000000e0b0e7210 */ /* 0x000fe20007f5e0ff */
[----:B------:R-:W-:Y:S01]  /*38de0*/  IMAD.IADD R18, R19, 0x1, R21 ;  /* 0x0000000113127824 */ /* 0x000fe200078e0215 */
[----:B------:R-:W-:Y:S01]  /*38df0*/  IADD3.X R11, PT, PT, RZ, RZ, RZ, P0, !PT ;  /* 0x000000ffff0b7210 */ /* 0x000fe200007fe4ff */
[----:B------:R-:W-:Y:S02]  /*38e00*/  IMAD.MOV.U32 R19, RZ, RZ, RZ ;  /* 0x000000ffff137224 */ /* 0x000fe400078e00ff */
[----:B------:R-:W-:-:S04]  /*38e10*/  IMAD.WIDE.U32 R10, R155, R146, R10 ;  /* 0x000000929b0a7225 */ /* 0x000fc800078e000a */
[----:B------:R-:W-:Y:S01]  /*38e20*/  IMAD.WIDE.U32 R18, R13, R143, R18 ;  /* 0x0000008f0d127225 */ /* 0x000fe200078e0012 */
[----:B------:R-:W-:Y:S02]  /*38e30*/  IADD3 R11, PT, PT, R71, R11, RZ ;  /* 0x0000000b470b7210 */ /* 0x000fe40007ffe0ff */
[----:B------:R-:W-:Y:S02]  /*38e40*/  IADD3 R12, P1, PT, R15, R10, RZ ;  /* 0x0000000a0f0c7210 */ /* 0x000fe40007f3e0ff */
[----:B------:R-:W-:Y:S02]  /*38e50*/  IADD3 R10, P0, PT, R11, R18, RZ ;  /* 0x000000120b0a7210 */ /* 0x000fe40007f1e0ff */
[----:B------:R-:W-:Y:S01]  /*38e60*/  IADD3 R18, PT, PT, R19, R23, RZ ;  /* 0x0000001713127210 */ /* 0x000fe20007ffe0ff */
[----:B------:R-:W-:Y:S01]  /*38e70*/  IMAD.MOV.U32 R19, RZ, RZ, RZ ;  /* 0x000000ffff137224 */ /* 0x000fe200078e00ff */
[----:B------:R-:W-:Y:S01]  /*38e80*/  IADD3.X R15, PT, PT, RZ, RZ, RZ, P2, !PT ;  /* 0x000000ffff0f7210 */ /* 0x000fe200017fe4ff */
[----:B------:R-:W-:-:S02]  /*38e90*/  IMAD.X R11, RZ, RZ, RZ, P0 ;  /* 0x000000ffff0b7224 */ /* 0x000fc400000e06ff */
[----:B------:R-:W-:-:S04]  /*38ea0*/  IMAD.WIDE.U32 R18, R83, R13, R18 ;  /* 0x0000000d53127225 */ /* 0x000fc800078e0012 */
[----:B------:R-:W-:Y:S02]  /*38eb0*/  HFMA2 R13, -RZ, RZ, 0, 0 ;  /* 0x00000000ff0d7431 */ /* 0x000fe400000001ff */
[----:B------:R-:W-:-:S04]  /*38ec0*/  IMAD.WIDE.U32 R10, R155, R144, R10 ;  /* 0x000000909b0a7225 */ /* 0x000fc800078e000a */
[----:B------:R-:W-:Y:S02]  /*38ed0*/  IMAD.IADD R11, R21, 0x1, R11 ;  /* 0x00000001150b7824 */ /* 0x000fe400078e020b */
[----:B------:R-:W-:-:S03]  /*38ee0*/  IMAD.WIDE.U32 R14, R152, R150, R14 ;  /* 0x00000096980e7225 */ /* 0x000fc600078e000e */
[----:B------:R-:W-:Y:S01]  /*38ef0*/  IADD3 R18, P0, PT, R11, R18, RZ ;  /* 0x000000120b127210 */ /* 0x000fe20007f1e0ff */
[----:B------:R-:W-:Y:S02]  /*38f00*/  IMAD.IADD R16, R19, 0x1, R13 ;  /* 0x0000000113107824 */ /* 0x000fe400078e020d */
[----:B------:R-:W-:Y:S02]  /*38f10*/  IMAD.X R13, RZ, RZ, RZ, P1 ;  /* 0x000000ffff0d7224 */ /* 0x000fe400008e06ff */
[----:B------:R-:W-:Y:S02]  /*38f20*/  IMAD.IADD R11, R148, 0x1, R15 ;  /* 0x00000001940b7824 */ /* 0x000fe400078e020f */
[----:B------:R-:W-:-:S04]  /*38f30*/  IMAD.WIDE.U32 R12, R153, R147, R12 ;  /* 0x00000093990c7225 */ /* 0x000fc800078e000c */
[----:B------:R-:W-:Y:S01]  /*38f40*/  IMAD.X R19, RZ, RZ, RZ, P0 ;  /* 0x000000ffff137224 */ /* 0x000fe200000e06ff */
[----:B------:R-:W-:Y:S01]  /*38f50*/  IADD3 R13, PT, PT, R145, R13, RZ ;  /* 0x0000000d910d7210 */ /* 0x000fe20007ffe0ff */
[----:B------:R-:W-:Y:S01]  /*38f60*/  IMAD.MOV.U32 R15, RZ, RZ, RZ ;  /* 0x000000ffff0f7224 */ /* 0x000fe200078e00ff */
[----:B------:R-:W-:Y:S01]  /*38f70*/  IADD3 R12, P2, PT, R11, R12, RZ ;  /* 0x0000000c0b0c7210 */ /* 0x000fe20007f5e0ff */
[----:B------:R-:W-:Y:S01]  /*38f80*/  IMAD.WIDE.U32 R18, R155, R143, R18 ;  /* 0x0000008f9b127225 */ /* 0x000fe200078e0012 */
[----:B------:R-:W-:-:S03]  /*38f90*/  IADD3 R10, P1, PT, R13, R10, RZ ;  /* 0x0000000a0d0a7210 */ /* 0x000fc60007f3e0ff */
[----:B------:R-:W-:Y:S01]  /*38fa0*/  IMAD.X R13, RZ, RZ, RZ, P2 ;  /* 0x000000ffff0d7224 */ /* 0x000fe200010e06ff */
[----:B------:R-:W-:Y:S01]  /*38fb0*/  IADD3.X R11, PT, PT, RZ, RZ, RZ, P1, !PT ;  /* 0x000000ffff0b7210 */ /* 0x000fe20000ffe4ff */
        /* <DEDUP_REMOVED lines=10> */
[----:B------:R-:W-:Y:S01]  /*39060*/  IMAD.WIDE.U32 R16, R83, R155, R16 ;  /* 0x0000009b53107225 */ /* 0x000fe200078e0010 */
[----:B------:R-:W-:Y:S02]  /*39070*/  IADD3 R13, PT, PT, R114, R15, RZ ;  /* 0x0000000f720d7210 */ /* 0x000fe40007ffe0ff */
[----:B------:R-:W-:Y:S01]  /*39080*/  IADD3.X R19, PT, PT, RZ, RZ, RZ, P1, !PT ;  /* 0x000000ffff137210 */ /* 0x000fe20000ffe4ff */
[----:B------:R-:W-:Y:S01]  /*39090*/  IMAD.X R11, RZ, RZ, RZ, P2 ;  /* 0x000000ffff0b7224 */ /* 0x000fe200010e06ff */
[----:B------:R-:W-:Y:S01]  /*390a0*/  IADD3 R17, PT, PT, R154, R17, RZ ;  /* 0x000000119a117210 */ /* 0x000fe20007ffe0ff */
[----:B------:R-:W-:-:S04]  /*390b0*/  IMAD.WIDE.U32 R10, R152, R147, R10 ;  /* 0x00000093980a7225 */ /* 0x000fc800078e000a */
[----:B------:R-:W-:-:S04]  /*390c0*/  IMAD.WIDE.U32 R18, R153, R144, R18 ;  /* 0x0000009099127225 */ /* 0x000fc800078e0012 */
[----:B------:R-:W-:Y:S02]  /*390d0*/  IMAD.IADD R11, R145, 0x1, R11 ;  /* 0x00000001910b7824 */ /* 0x000fe400078e020b */
[----:B------:R-:W-:-:S03]  /*390e0*/  IMAD.IADD R155, R21, 0x1, R19 ;  /* 0x00000001159b7824 */ /* 0x000fc600078e0213 */
[----:B------:R-:W-:Y:S02]  /*390f0*/  IADD3 R18, P1, PT, R11, R18, RZ ;  /* 0x000000120b127210 */ /* 0x000fe40007f3e0ff */
[----:B------:R-:W-:-:S03]  /*39100*/  IADD3 R154, P0, PT, R155, R16, RZ ;  /* 0x000000109b9a7210 */ /* 0x000fc60007f1e0ff */
[----:B------:R-:W-:Y:S02]  /*39110*/  IMAD.X R19, RZ, RZ, RZ, P1 ;  /* 0x000000ffff137224 */ /* 0x000fe400008e06ff */
[----:B------:R-:W-:Y:S01]  /*39120*/  IMAD.X R155, RZ, RZ, RZ, P0 ;  /* 0x000000ffff9b7224 */ /* 0x000fe200000e06ff */
[----:B------:R-:W-:Y:S01]  /*39130*/  IADD3 R12, P0, PT, R13, R12, RZ ;  /* 0x0000000c0d0c7210 */ /* 0x000fe20007f1e0ff */
[----:B------:R-:W-:-:S04]  /*39140*/  IMAD.WIDE.U32 R18, R152, R146, R18 ;  /* 0x0000009298127225 */ /* 0x000fc800078e0012 */
[----:B------:R-:W-:Y:S01]  /*39150*/  IMAD.X R13, RZ, RZ, RZ, P0 ;  /* 0x000000ffff0d7224 */ /* 0x000fe200000e06ff */
[----:B------:R-:W-:Y:S01]  /*39160*/  IADD3 R11, PT, PT, R71, R19, RZ ;  /* 0x00000013470b7210 */ /* 0x000fe20007ffe0ff */
[----:B------:R-:W-:-:S04]  /*39170*/  IMAD.WIDE.U32 R154, R153, R143, R154 ;  /* 0x0000008f999a7225 */ /* 0x000fc800078e009a */
[----:B------:R-:W-:Y:S01]  /*39180*/  IMAD.WIDE.U32 R12, R149, R150, R12 ;  /* 0x00000096950c7225 */ /* 0x000fe200078e000c */
[----:B------:R-:W-:-:S03]  /*39190*/  IADD3 R16, P1, PT, R11, R154, RZ ;  /* 0x0000009a0b107210 */ /* 0x000fc60007f3e0ff */
[----:B------:R-:W-:Y:S02]  /*391a0*/  IMAD.IADD R11, R148, 0x1, R13 ;  /* 0x00000001940b7824 */ /* 0x000fe400078e020d */
[----:B------:R-:W-:Y:S02]  /*391b0*/  IMAD.IADD R19, R23, 0x1, R155 ;  /* 0x0000000117137824 */ /* 0x000fe400078e029b */
[----:B------:R-:W-:Y:S01]  /*391c0*/  IMAD.MOV.U32 R13, RZ, RZ, RZ ;  /* 0x000000ffff0d7224 */ /* 0x000fe200078e00ff */
[----:B------:R-:W-:Y:S01]  /*391d0*/  IADD3 R10, P0, PT, R11, R10, RZ ;  /* 0x0000000a0b0a7210 */ /* 0x000fe20007f1e0ff */
[----:B------:R-:W-:-:S03]  /*391e0*/  IMAD.WIDE.U32 R12, R151, R116, R12 ;  /* 0x00000074970c7225 */ /* 0x000fc600078e000c */
[----:B------:R-:W-:Y:S02]  /*391f0*/  IADD3.X R11, PT, PT, RZ, RZ, RZ, P0, !PT ;  /* 0x000000ffff0b7210 */ /* 0x000fe400007fe4ff */
[----:B------:R-:W-:Y:S01]  /*39200*/  IADD3 R154, P0, PT, R19, R17, RZ ;  /* 0x00000011139a7210 */ /* 0x000fe20007f1e0ff */
[----:B------:R-:W-:Y:S02]  /*39210*/  IMAD.X R17, RZ, RZ, RZ, P1 ;  /* 0x000000ffff117224 */ /* 0x000fe400008e06ff */
        /* <DEDUP_REMOVED lines=10> */
[----:B------:R-:W-:Y:S01]  /*392c0*/  IMAD.IADD R67, R67, 0x1, R155 ;  /* 0x0000000143437824 */ /* 0x000fe200078e029b */
        /* <DEDUP_REMOVED lines=8> */
[----:B------:R-:W-:Y:S02]  /*39350*/  IADD3 R18, P2, PT, R11, R18, RZ ;  /* 0x000000120b127210 */ /* 0x000fe40007f5e0ff */
[----:B------:R-:W-:Y:S02]  /*39360*/  IADD3 R16, P1, PT, R17, R16, RZ ;  /* 0x0000001011107210 */ /* 0x000fe40007f3e0ff */
[----:B------:R-:W-:Y:S01]  /*39370*/  IADD3 R156, PT, PT, R23, R155, RZ ;  /* 0x0000009b179c7210 */ /* 0x000fe20007ffe0ff */
[----:B------:R-:W-:-:S02]  /*39380*/  IMAD.X R19, RZ, RZ, RZ, P2 ;  /* 0x000000ffff137224 */ /* 0x000fc400010e06ff */
[----:B------:R-:W-:Y:S01]  /*39390*/  IMAD.X R17, RZ, RZ, RZ, P1 ;  /* 0x000000ffff117224 */ /* 0x000fe200008e06ff */
[----:B------:R-:W-:Y:S01]  /*393a0*/  IADD3 R156, P0, PT, R156, R67, RZ ;  /* 0x000000439c9c7210 */ /* 0x000fe20007f1e0ff */
[----:B------:R-:W-:-:S03]  /*393b0*/  IMAD.WIDE.U32 R18, R116, R69, R18 ;  /* 0x0000004574127225 */ /* 0x000fc600078e0012 */
[----:B------:R-:W-:Y:S01]  /*393c0*/  IADD3.X R157, PT, PT, RZ, RZ, RZ, P0, !PT ;  /* 0x000000ffff9d7210 */ /* 0x000fe200007fe4ff */
[----:B------:R-:W-:-:S04]  /*393d0*/  IMAD.WIDE.U32 R16, R149, R146, R16 ;  /* 0x0000009295107225 */ /* 0x000fc800078e0010 */
[----:B------:R-:W-:Y:S02]  /*393e0*/  IMAD.IADD R11, R81, 0x1, R19 ;  /* 0x00000001510b7824 */ /* 0x000fe400078e0213 */
[----:B------:R-:W-:Y:S02]  /*393f0*/  IMAD.IADD R155, R71, 0x1, R17 ;  /* 0x00000001479b7824 */ /* 0x000fe400078e0211 */
[----:B------:R-:W-:Y:S01]  /*39400*/  IMAD.WIDE.U32 R156, R83, R152, R156 ;  /* 0x00000098539c7225 */ /* 0x000fe200078e009c */
[----:B------:R-:W-:Y:S02]  /*39410*/  IADD3 R16, P2, PT, R11, R16, RZ ;  /* 0x000000100b107210 */ /* 0x000fe40007f5e0ff */
[----:B------:R-:W-:Y:S01]  /*39420*/  IADD3 R154, P1, PT, R155, R154, RZ ;  /* 0x0000009a9b9a7210 */ /* 0x000fe20007f3e0ff */
[----:B------:R-:W-:Y:S01]  /*39430*/  IMAD.MOV.U32 R11, RZ, RZ, RZ ;  /* 0x000000ffff0b7224 */ /* 0x000fe200078e00ff */
[----:B------:R-:W-:Y:S01]  /*39440*/  IADD3 R142, PT, PT, R142, R157, RZ ;  /* 0x0000009d8e8e7210 */ /* 0x000fe20007ffe0ff */
[----:B------:R-:W-:-:S02]  /*39450*/  IMAD.X R17, RZ, RZ, RZ, P2 ;  /* 0x000000ffff117224 */ /* 0x000fc400010e06ff */
[----:B------:R-:W-:-:S04]  /*39460*/  IMAD.WIDE.U32 R10, R151, R118, R10 ;  /* 0x00000076970a7225 */ /* 0x000fc800078e000a */
[----:B------:R-:W-:Y:S01]  /*39470*/  IMAD.WIDE.U32 R16, R116, R147, R16 ;  /* 0x0000009374107225 */ /* 0x000fe200078e0010 */
[----:B------:R-:W-:-:S03]  /*39480*/  IADD3 R19, PT, PT, R82, R11, RZ ;  /* 0x0000000b52137210 */ /* 0x000fc60007ffe0ff */
[----:B------:R-:W-:Y:S01]  /*39490*/  IMAD.X R155, RZ, RZ, RZ, P1 ;  /* 0x000000ffff9b7224 */ /* 0x000fe200008e06ff */
[----:B------:R-:W-:Y:S02]  /*394a0*/  IADD3 R18, P0, PT, R19, R18, RZ ;  /* 0x0000001213127210 */ /* 0x000fe40007f1e0ff */
[----:B------:R-:W-:Y:S01]  /*394b0*/  IADD3 R153, PT, PT, R145, R17, RZ ;  /* 0x0000001191997210 */ /* 0x000fe20007ffe0ff */
[----:B------:R-:W-:-:S04]  /*394c0*/  IMAD.WIDE.U32 R154, R149, R144, R154 ;  /* 0x00000090959a7225 */ /* 0x000fc800078e009a */
[----:B------:R-:W-:Y:S01]  /*394d0*/  IMAD.X R19, RZ, RZ, RZ, P0 ;  /* 0x000000ffff137224 */ /* 0x000fe200000e06ff */
[----:B------:R-:W-:Y:S01]  /*394e0*/  IADD3 R152, P1, PT, R153, R154, RZ ;  /* 0x0000009a99987210 */ /* 0x000fe20007f3e0ff */
[----:B------:R-:W-:Y:S02]  /*394f0*/  IMAD.IADD R13, R21, 0x1, R155 ;  /* 0x00000001150d7824 */ /* 0x000fe400078e029b */
[----:B------:R-:W-:-:S03]  /*39500*/  IMAD.WIDE.U32 R18, R118, R150, R18 ;  /* 0x0000009676127225 */ /* 0x000fc600078e0012 */
[----:B------:R-:W-:Y:S01]  /*39510*/  IADD3 R156, P0, PT, R13, R156, RZ ;  /* 0x0000009c0d9c7210 */ /* 0x000fe20007f1e0ff */
[----:B------:R-:W-:Y:S02]  /*39520*/  IMAD.IADD R17, R148, 0x1, R19 ;  /* 0x0000000194117824 */ /* 0x000fe400078e0213 */
[----:B------:R-:W-:Y:S02]  /*39530*/  IMAD.MOV.U32 R19, RZ, RZ, RZ ;  /* 0x000000ffff137224 */ /* 0x000fe400078e00ff */
[----:B------:R-:W-:Y:S01]  /*39540*/  IMAD.X R153, RZ, RZ, RZ, P1 ;  /* 0x000000ffff997224 */ /* 0x000fe200008e06ff */
[----:B------:R-:W-:Y:S01]  /*39550*/  IADD3 R16, P2, PT, R17, R16, RZ ;  /* 0x0000001011107210 */ /* 0x000fe20007f5e0ff */
[----:B------:R-:W-:-:S04]  /*39560*/  IMAD.WIDE.U32 R18, R151, R110, R18 ;  /* 0x0000006e97127225 */ /* 0x000fc800078e0012 */
[----:B------:R-:W-:Y:S01]  /*39570*/  IMAD.X R17, RZ, RZ, RZ, P2 ;  /* 0x000000ffff117224 */ /* 0x000fe200010e06ff */
[----:B------:R-:W-:Y:S01]  /*39580*/  IADD3 R11, PT, PT, R117, R19, RZ ;  /* 0x00000013750b7210 */ /* 0x000fe20007ffe0ff */
        /* <DEDUP_REMOVED lines=8> */
[----:B------:R-:W-:Y:S01]  /*39610*/  IMAD.IADD R151, R23, 0x1, R157 ;  /* 0x0000000117977824 */ /* 0x000fe200078e029d */
[----:B------:R-:W-:Y:S02]  /*39620*/  IADD3.X R17, PT, PT, RZ, RZ, RZ, P3, !PT ;  /* 0x000000ffff117210 */ /* 0x000fe40001ffe4ff */
[----:B------:R-:W-:Y:S01]  /*39630*/  IADD3 R154, P2, PT, R153, R156, RZ ;  /* 0x0000009c999a7210 */ /* 0x000fe20007f5e0ff */
[----:B------:R-:W-:Y:S02]  /*39640*/  IMAD.X R153, RZ, RZ, RZ, P1 ;  /* 0x000000ffff997224 */ /* 0x000fe400008e06ff */
        /* <DEDUP_REMOVED lines=12> */
[----:B------:R-:W-:Y:S01]  /*39710*/  IMAD.MOV.U32 R152, RZ, RZ, R80 ;  /* 0x000000ffff987224 */ /* 0x000fe200078e0050 */
[----:B------:R-:W-:Y:S01]  /*39720*/  IADD3 R150, P0, PT, R11, R150, RZ ;  /* 0x000000960b967210 */ /* 0x000fe20007f1e0ff */
[----:B------:R-:W-:Y:S01]  /*39730*/  IMAD R11, R80, R66, RZ ;  /* 0x00000042500b7224 */ /* 0x000fe200078e02ff */
[----:B------:R-:W-:Y:S01]  /*39740*/  MOV R153, RZ ;  /* 0x000000ff00997202 */ /* 0x000fe20000000f00 */
[----:B------:R-:W-:Y:S02]  /*39750*/  IMAD.IADD R114, R114, 0x1, R151 ;  /* 0x0000000172727824 */ /* 0x000fe400078e0297 */
[----:B------:R-:W-:-:S02]  /*39760*/  IMAD.X R149, RZ, RZ, RZ, P1 ;  /* 0x000000ffff957224 */ /* 0x000fc400008e06ff */
[----:B------:R-:W-:-:S04]  /*39770*/  IMAD.HI.U32 R152, R11, R42, R152 ;  /* 0x0000002a0b987227 */ /* 0x000fc800078e0098 */
[----:B------:R-:W-:Y:S02]  /*39780*/  IMAD.IADD R153, R65, 0x1, R152 ;  /* 0x0000000141997824 */ /* 0x000fe400078e0298 */
[----:B------:R-:W-:-:S03]  /*39790*/  IMAD.WIDE.U32 R148, R110, R69, R148 ;  /* 0x000000456e947225 */ /* 0x000fc600078e0094 */
[----:B------:R-:W-:Y:S01]  /*397a0*/  IADD3 R152, P3, PT, R153, R70, RZ ;  /* 0x0000004699987210 */ /* 0x000fe20007f7e0ff */
[----:B------:R-:W-:Y:S02]  /*397b0*/  IMAD.X R155, RZ, RZ, RZ, P2 ;  /* 0x000000ffff9b7224 */ /* 0x000fe400010e06ff */
[----:B------:R-:W-:Y:S02]  /*397c0*/  IMAD.IADD R81, R81, 0x1, R149 ;  /* 0x0000000151517824 */ /* 0x000fe400078e0295 */
[----:B------:R-:W-:Y:S02]  /*397d0*/  IMAD.X R153, RZ, RZ, RZ, P3 ;  /* 0x000000ffff997224 */ /* 0x000fe400018e06ff */
[----:B------:R-:W-:-:S04]  /*397e0*/  IMAD.WIDE.U32 R154, R118, R146, R154 ;  /* 0x00000092769a7225 */ /* 0x000fc800078e009a */
        /* <DEDUP_REMOVED lines=23> */
[----:B------:R-:W-:Y:S01]  /*39960*/  IMAD.HI.U32 R152, R20, R42, R152 ;  /* 0x0000002a14987227 */ /* 0x000fe200078e0098 */
[----:B------:R-:W-:-:S03]  /*39970*/  IADD3.X R159, PT, PT, RZ, RZ, RZ, P4, !PT ;  /* 0x000000ffff9f7210 */ /* 0x000fc600027fe4ff */
[----:B------:R-:W-:Y:S02]  /*39980*/  IMAD.IADD R157, R65, 0x1, R152 ;  /* 0x00000001419d7824 */ /* 0x000fe400078e0298 */
[----:B------:R-:W-:-:S04]  /*39990*/  IMAD.WIDE.U32 R158, R17, R44, R158 ;  /* 0x0000002c119e7225 */ /* 0x000fc800078e009e */
[----:B------:R-:W-:Y:S01]  /*399a0*/  IMAD.IADD R153, R63, 0x1, R159 ;  /* 0x000000013f997824 */ /* 0x000fe200078e029f */
[----:B------:R-:W-:Y:S01]  /*399b0*/  IADD3 R156, P3, PT, R157, R158, RZ ;  /* 0x0000009e9d9c7210 */ /* 0x000fe20007f7e0ff */
[----:B------:R-:W-:-:S04]  /*399c0*/  IMAD.WIDE.U32 R14, R11, R46, R14 ;  /* 0x0000002e0b0e7225 */ /* 0x000fc800078e000e */
[----:B------:R-:W-:Y:S01]  /*399d0*/  IMAD.X R157, RZ, RZ, RZ, P3 ;  /* 0x000000ffff9d7224 */ /* 0x000fe200018e06ff */
[----:B------:R-:W-:Y:S02]  /*399e0*/  IADD3 R152, P4, PT, R153, R14, RZ ;  /* 0x0000000e99987210 */ /* 0x000fe40007f9e0ff */
[----:B------:R-:W-:Y:S01]  /*399f0*/  IADD3 R13, PT, PT, R61, R15, RZ ;  /* 0x0000000f3d0d7210 */ /* 0x000fe20007ffe0ff */
[----:B------:R-:W-:-:S03]  /*39a00*/  IMAD.WIDE.U32 R14, R20, R43, R156 ;  /* 0x0000002b140e7225 */ /* 0x000fc600078e009c */
[----:B------:R-:W-:Y:S01]  /*39a10*/  IADD3 R12, P3, PT, R13, R12, RZ ;  /* 0x0000000c0d0c7210 */ /* 0x000fe20007f7e0ff */
[----:B------:R-:W-:Y:S02]  /*39a20*/  IMAD.IADD R19, R64, 0x1, R15 ;  /* 0x0000000140137824 */ /* 0x000fe400078e020f */
[----:B------:R-:W-:Y:S02]  /*39a30*/  HFMA2 R15, -RZ, RZ, 0, 0 ;  /* 0x00000000ff0f7431 */ /* 0x000fe400000001ff */
[----:B------:R-:W-:Y:S02]  /*39a40*/  IMAD.X R153, RZ, RZ, RZ, P4 ;  /* 0x000000ffff997224 */ /* 0x000fe400020e06ff */
[----:B------:R-:W-:Y:S02]  /*39a50*/  IMAD R22, R14, R66, RZ ;  /* 0x000000420e167224 */ /* 0x000fe400078e02ff */
[----:B------:R-:W-:-:S04]  /*39a60*/  IMAD.WIDE.U32 R152, R17, R45, R152 ;  /* 0x0000002d11987225 */ /* 0x000fc800078e0098 */
[----:B------:R-:W-:Y:S02]  /*39a70*/  IMAD.X R13, RZ, RZ, RZ, P3 ;  /* 0x000000ffff0d7224 */ /* 0x000fe400018e06ff */
[----:B------:R-:W-:Y:S01]  /*39a80*/  IMAD.HI.U32 R70, R22, R42, R14 ;  /* 0x0000002a16467227 */ /* 0x000fe200078e000e */
[----:B------:R-:W-:-:S03]  /*39a90*/  IADD3 R14, P3, PT, R19, R152, RZ ;  /* 0x00000098130e7210 */ /* 0x000fc60007f7e0ff */
[----:B------:R-:W-:Y:S01]  /*39aa0*/  IMAD.IADD R153, R62, 0x1, R153 ;  /* 0x000000013e997824 */ /* 0x000fe200078e0299 */
[----:B------:R-:W-:Y:S01]  /*39ab0*/  IADD3.X R15, PT, PT, RZ, RZ, RZ, P3, !PT ;  /* 0x000000ffff0f7210 */ /* 0x000fe20001ffe4ff */
[----:B------:R-:W-:-:S04]  /*39ac0*/  IMAD.WIDE.U32 R12, R11, R47, R12 ;  /* 0x0000002f0b0c7225 */ /* 0x000fc800078e000c */
[----:B------:R-:W-:Y:S01]  /*39ad0*/  IMAD.IADD R157, R60, 0x1, R13 ;  /* 0x000000013c9d7824 */ /* 0x000fe200078e020d */
[----:B------:R-:W-:Y:S01]  /*39ae0*/  IADD3 R12, P3, PT, R153, R12, RZ ;  /* 0x0000000c990c7210 */ /* 0x000fe20007f7e0ff */
[----:B------:R-:W-:-:S03]  /*39af0*/  IMAD.WIDE.U32 R14, R20, R44, R14 ;  /* 0x0000002c140e7225 */ /* 0x000fc600078e000e */
[----:B------:R-:W-:Y:S01]  /*39b00*/  IADD3.X R13, PT, PT, RZ, RZ, RZ, P3, !PT ;  /* 0x000000ffff0d7210 */ /* 0x000fe20001ffe4ff */
[----:B------:R-:W-:Y:S01]  /*39b10*/  IMAD.IADD R153, R65, 0x1, R70 ;  /* 0x0000000141997824 */ /* 0x000fe200078e0246 */
[----:B------:R-:W-:Y:S01]  /*39b20*/  IADD3 R156, P3, PT, R157, R10, RZ ;  /* 0x0000000a9d9c7210 */ /* 0x000fe20007f7e0ff */
[----:B------:R-:W-:Y:S02]  /*39b30*/  IMAD.IADD R15, R63, 0x1, R15 ;  /* 0x000000013f0f7824 */ /* 0x000fe400078e020f */
[----:B------:R-:W-:Y:S01]  /*39b40*/  IMAD.WIDE.U32 R12, R17, R46, R12 ;  /* 0x0000002e110c7225 */ /* 0x000fe200078e000c */
[----:B------:R-:W-:-:S03]  /*39b50*/  IADD3 R152, P4, PT, R153, R14, RZ ;  /* 0x0000000e99987210 */ /* 0x000fc60007f9e0ff */
        /* <DEDUP_REMOVED lines=9> */
[----:B------:R-:W-:Y:S01]  /*39bf0*/  IADD3 R156, P3, PT, R157, R18, RZ ;  /* 0x000000129d9c7210 */ /* 0x000fe20007f7e0ff */
[----:B------:R-:W-:-:S03]  /*39c00*/  IMAD.WIDE.U32 R14, R20, R45, R14 ;  /* 0x0000002d140e7225 */ /* 0x000fc600078e000e */
[----:B------:R-:W-:Y:S01]  /*39c10*/  IADD3.X R157, PT, PT, RZ, RZ, RZ, P3, !PT ;  /* 0x000000ffff9d7210 */ /* 0x000fe20001ffe4ff */
[----:B------:R-:W-:Y:S01]  /*39c20*/  IMAD.IADD R19, R64, 0x1, R13 ;  /* 0x0000000140137824 */ /* 0x000fe200078e020d */
[----:B------:R-:W-:Y:S01]  /*39c30*/  MOV R13, RZ ;  /* 0x000000ff000d7202 */ /* 0x000fe20000000f00 */
[----:B------:R-:W-:Y:S02]  /*39c40*/  IMAD R67, R12, R66, RZ ;  /* 0x000000420c437224 */ /* 0x000fe400078e02ff */
[----:B------:R-:W-:Y:S01]  /*39c50*/  IMAD.X R153, RZ, RZ, RZ, P4 ;  /* 0x000000ffff997224 */ /* 0x000fe200020e06ff */
[----:B------:R-:W-:Y:S01]  /*39c60*/  IADD3 R18, P5, PT, R19, R14, RZ ;  /* 0x0000000e13127210 */ /* 0x000fe20007fbe0ff */
[----:B------:R-:W-:-:S04]  /*39c70*/  IMAD.HI.U32 R12, R67, R42, R12 ;  /* 0x0000002a430c7227 */ /* 0x000fc800078e000c */
[----:B------:R-:W-:Y:S01]  /*39c80*/  IMAD.X R19, RZ, RZ, RZ, P5 ;  /* 0x000000ffff137224 */ /* 0x000fe200028e06ff */
[----:B------:R-:W-:Y:S01]  /*39c90*/  IADD3 R13, PT, PT, R65, R12, RZ ;  /* 0x0000000c410d7210 */ /* 0x000fe20007ffe0ff */
[----:B------:R-:W-:-:S04]  /*39ca0*/  IMAD.WIDE.U32 R152, R17, R47, R152 ;  /* 0x0000002f11987225 */ /* 0x000fc800078e0098 */
[----:B------:R-:W-:Y:S02]  /*39cb0*/  IMAD.IADD R15, R62, 0x1, R15 ;  /* 0x000000013e0f7824 */ /* 0x000fe400078e020f */
[----:B------:R-:W-:-:S03]  /*39cc0*/  IMAD.WIDE.U32 R18, R22, R44, R18 ;  /* 0x0000002c16127225 */ /* 0x000fc600078e0012 */
[----:B------:R-:W-:Y:S01]  /*39cd0*/  IADD3 R12, P4, PT, R15, R152, RZ ;  /* 0x000000980f0c7210 */ /* 0x000fe20007f9e0ff */
[----:B------:R-:W-:Y:S01]  /*39ce0*/  IMAD.IADD R19, R63, 0x1, R19 ;  /* 0x000000013f137824 */ /* 0x000fe200078e0213 */
[----:B------:R-:W-:Y:S01]  /*39cf0*/  IADD3 R10, P5, PT, R13, R18, RZ ;  /* 0x000000120d0a7210 */ /* 0x000fe20007fbe0ff */
[----:B------:R-:W-:Y:S02]  /*39d00*/  IMAD.IADD R15, R60, 0x1, R153 ;  /* 0x000000013c0f7824 */ /* 0x000fe400078e0299 */
[----:B------:R-:W-:Y:S02]  /*39d10*/  IMAD.X R13, RZ, RZ, RZ, P4 ;  /* 0x000000ffff0d7224 */ /* 0x000fe400020e06ff */
[----:B------:R-:W-:-:S04]  /*39d20*/  IMAD.WIDE.U32 R156, R11, R49, R156 ;  /* 0x000000310b9c7225 */ /* 0x000fc800078e009c */
[----:B------:R-:W-:Y:S01]  /*39d30*/  IMAD.WIDE.U32 R12, R20, R46, R12 ;  /* 0x0000002e140c7225 */ /* 0x000fe200078e000c */
[----:B------:R-:W-:Y:S02]  /*39d40*/  IADD3 R14, P3, PT, R15, R156, RZ ;  /* 0x0000009c0f0e7210 */ /* 0x000fe40007f7e0ff */
[----:B------:R-:W-:Y:S01]  /*39d50*/  IADD3 R157, PT, PT, R50, R157, RZ ;  /* 0x0000009d329d7210 */ /* 0x000fe20007ffe0ff */
[----:B------:R-:W-:Y:S01]  /*39d60*/  IMAD.X R11, RZ, RZ, RZ, P5 ;  /* 0x000000ffff0b7224 */ /* 0x000fe200028e06ff */
[----:B------:R-:W-:Y:S01]  /*39d70*/  IADD3 R12, P4, PT, R19, R12, RZ ;  /* 0x0000000c130c7210 */ /* 0x000fe20007f9e0ff */
[----:B------:R-:W-:Y:S01]  /*39d80*/  IMAD.X R15, RZ, RZ, RZ, P3 ;  /* 0x000000ffff0f7224 */ /* 0x000fe200018e06ff */
        /* <DEDUP_REMOVED lines=12> */
[----:B------:R-:W-:Y:S01]  /*39e50*/  IADD3 R12, PT, PT, R59, R15, RZ ;  /* 0x0000000f3b0c7210 */ /* 0x000fe20007ffe0ff */
[----:B------:R-:W-:Y:S01]  /*39e60*/  IMAD.IADD R13, R65, 0x1, R70 ;  /* 0x00000001410d7824 */ /* 0x000fe200078e0246 */
[----:B------:R-:W-:Y:S01]  /*39e70*/  IADD3 R14, P4, PT, R151, R14, RZ ;  /* 0x0000000e970e7210 */ /* 0x000fe20007f9e0ff */
[----:B------:R-:W-:Y:S01]  /*39e80*/  IMAD.X R151, RZ, RZ, RZ, P0 ;  /* 0x000000ffff977224 */ /* 0x000fe200000e06ff */
[----:B------:R-:W-:Y:S02]  /*39e90*/  IADD3 R12, P1, PT, R12, R11, RZ ;  /* 0x0000000b0c0c7210 */ /* 0x000fe40007f3e0ff */
[----:B------:R-:W-:Y:S01]  /*39ea0*/  IADD3.X R11, PT, PT, RZ, RZ, RZ, P5, !PT ;  /* 0x000000ffff0b7210 */ /* 0x000fe20002ffe4ff */
[----:B------:R-:W-:Y:S01]  /*39eb0*/  IMAD.WIDE.U32 R150, R116, R143, R150 ;  /* 0x0000008f74967225 */ /* 0x000fe200078e0096 */
[----:B------:R-:W-:-:S02]  /*39ec0*/  IADD3.X R15, PT, PT, RZ, RZ, RZ, P4, !PT ;  /* 0x000000ffff0f7210 */ /* 0x000fc400027fe4ff */
[----:B------:R-:W-:Y:S01]  /*39ed0*/  IADD3 R16, P5, PT, R81, R154, RZ ;  /* 0x0000009a51107210 */ /* 0x000fe20007fbe0ff */
[----:B------:R-:W-:Y:S01]  /*39ee0*/  IMAD.WIDE.U32 R10, R67, R44, R10 ;  /* 0x0000002c430a7225 */ /* 0x000fe200078e000a */
[----:B------:R-:W-:-:S03]  /*39ef0*/  IADD3 R149, PT, PT, R23, R151, RZ ;  /* 0x0000009717957210 */ /* 0x000fc60007ffe0ff */
[----:B------:R-:W-:Y:S01]  /*39f00*/  IMAD.WIDE.U32 R14, R20, R47, R14 ;  /* 0x0000002f140e7225 */ /* 0x000fe200078e000e */
[----:B------:R-:W-:Y:S02]  /*39f10*/  IADD3 R10, P4, PT, R13, R10, RZ ;  /* 0x0000000a0d0a7210 */ /* 0x000fe40007f9e0ff */
[----:B------:R-:W-:Y:S01]  /*39f20*/  IADD3.X R13, PT, PT, RZ, RZ, RZ, P1, !PT ;  /* 0x000000ffff0d7210 */ /* 0x000fe20000ffe4ff */
[----:B------:R-:W-:Y:S01]  /*39f30*/  IMAD.IADD R69, R63, 0x1, R11 ;  /* 0x000000013f457824 */ /* 0x000fe200078e020b */
[----:B------:R-:W-:Y:S01]  /*39f40*/  IADD3 R14, P0, PT, R19, R14, RZ ;  /* 0x0000000e130e7210 */ /* 0x000fe20007f1e0ff */
[----:B------:R-:W-:Y:S02]  /*39f50*/  IMAD.IADD R11, R60, 0x1, R15 ;  /* 0x000000013c0b7824 */ /* 0x000fe400078e020f */
        /* <DEDUP_REMOVED lines=11> */
[----:B------:R-:W-:Y:S01]  /*3a010*/  IMAD.WIDE.U32 R16, R110, R147, R16 ;  /* 0x000000936e107225 */ /* 0x000fe200078e0010 */
[----:B------:R-:W-:Y:S02]  /*3a020*/  IADD3 R147, PT, PT, R64, R11, RZ ;  /* 0x0000000b40937210 */ /* 0x000fe40007ffe0ff */
[----:B------:R-:W-:Y:S01]  /*3a030*/  IADD3 R80, P1, PT, R81, R150, RZ ;  /* 0x0000009651507210 */ /* 0x000fe20007f3e0ff */
[----:B------:R-:W-:Y:S02]  /*3a040*/  IMAD R69, R10, R66, RZ ;  /* 0x000000420a457224 */ /* 0x000fe400078e02ff */
[----:B------:R-:W-:Y:S01]  /*3a050*/  IMAD.MOV.U32 R11, RZ, RZ, RZ ;  /* 0x000000ffff0b7224 */ /* 0x000fe200078e00ff */
[----:B------:R-:W-:Y:S01]  /*3a060*/  IADD3.X R81, PT, PT, RZ, RZ, RZ, P1, !PT ;  /* 0x000000ffff517210 */ /* 0x000fe20000ffe4ff */
[----:B------:R-:W-:-:S02]  /*3a070*/  IMAD.IADD R19, R50, 0x1, R13 ;  /* 0x0000000132137824 */ /* 0x000fc400078e020d */
[----:B------:R-:W-:Y:S02]  /*3a080*/  IMAD.X R13, RZ, RZ, RZ, P3 ;  /* 0x000000ffff0d7224 */ /* 0x000fe400018e06ff */
[----:B------:R-:W-:Y:S01]  /*3a090*/  IMAD.HI.U32 R70, R69, R42, R10 ;  /* 0x0000002a45467227 */ /* 0x000fe200078e000a */
[----:B------:R-:W-:Y:S02]  /*3a0a0*/  IADD3 R19, P0, PT, R19, R148, RZ ;  /* 0x0000009413137210 */ /* 0x000fe40007f1e0ff */
[----:B------:R-:W-:Y:S01]  /*3a0b0*/  IADD3 R148, P4, PT, R149, R114, RZ ;  /* 0x0000007295947210 */ /* 0x000fe20007f9e0ff */
[----:B------:R-:W-:Y:S02]  /*3a0c0*/  IMAD.X R11, RZ, RZ, RZ, P2 ;  /* 0x000000ffff0b7224 */ /* 0x000fe400010e06ff */
[----:B------:R-:W-:Y:S02]  /*3a0d0*/  IMAD.IADD R15, R61, 0x1, R15 ;  /* 0x000000013d0f7824 */ /* 0x000fe400078e020f */
[----:B------:R-:W-:Y:S01]  /*3a0e0*/  IMAD.WIDE.U32 R12, R20, R48, R12 ;  /* 0x00000030140c7225 */ /* 0x000fe200078e000c */
[----:B------:R-:W-:-:S03]  /*3a0f0*/  IADD3 R114, P1, PT, R11, R16, RZ ;  /* 0x000000100b727210 */ /* 0x000fc60007f3e0ff */
        /* <DEDUP_REMOVED lines=25> */
[----:B------:R-:W-:Y:S01]  /*3a290*/  IMAD.X R149, RZ, RZ, RZ, P3 ;  /* 0x000000ffff957224 */ /* 0x000fe200018e06ff */
[----:B------:R-:W-:Y:S01]  /*3a2a0*/  IADD3 R71, PT, PT, R71, R13, RZ ;  /* 0x0000000d47477210 */ /* 0x000fe20007ffe0ff */
[----:B------:R-:W-:Y:S01]  /*3a2b0*/  IMAD.WIDE.U32 R16, R20, R49, R16 ;  /* 0x0000003114107225 */ /* 0x000fe200078e0010 */
[----:B------:R-:W-:-:S03]  /*3a2c0*/  IADD3 R20, P3, PT, R19, R12, RZ ;  /* 0x0000000c13147210 */ /* 0x000fc60007f7e0ff */
[----:B------:R-:W-:Y:S02]  /*3a2d0*/  IMAD.IADD R11, R60, 0x1, R11 ;  /* 0x000000013c0b7824 */ /* 0x000fe400078e020b */
[----:B------:R-:W-:-:S03]  /*3a2e0*/  IMAD.WIDE.U32 R148, R118, R143, R148 ;  /* 0x0000008f76947225 */ /* 0x000fc600078e0094 */
[----:B------:R-:W-:Y:S01]  /*3a2f0*/  IADD3 R12, P5, PT, R11, R16, RZ ;  /* 0x000000100b0c7210 */ /* 0x000fe20007fbe0ff */
[----:B------:R-:W-:Y:S01]  /*3a300*/  IMAD.WIDE.U32 R14, R18, R44, R14 ;  /* 0x0000002c120e7225 */ /* 0x000fe200078e000e */
[----:B------:R-:W-:Y:S02]  /*3a310*/  IADD3.X R11, PT, PT, RZ, RZ, RZ, P4, !PT ;  /* 0x000000ffff0b7210 */ /* 0x000fe400027fe4ff */
[----:B------:R-:W-:Y:S01]  /*3a320*/  IADD3 R16, P2, PT, R71, R148, RZ ;  /* 0x0000009447107210 */ /* 0x000fe20007f5e0ff */
[----:B------:R-:W-:Y:S02]  /*3a330*/  IMAD.IADD R13, R65, 0x1, R70 ;  /* 0x00000001410d7824 */ /* 0x000fe400078e0246 */
[----:B------:R-:W-:Y:S02]  /*3a340*/  IMAD.IADD R17, R50, 0x1, R17 ;  /* 0x0000000132117824 */ /* 0x000fe400078e0211 */
[----:B------:R-:W-:Y:S01]  /*3a350*/  IMAD.X R19, RZ, RZ, RZ, P0 ;  /* 0x000000ffff137224 */ /* 0x000fe200000e06ff */
[----:B------:R-:W-:Y:S01]  /*3a360*/  IADD3 R14, P4, PT, R13, R14, RZ ;  /* 0x0000000e0d0e7210 */ /* 0x000fe20007f9e0ff */
[----:B------:R-:W-:Y:S01]  /*3a370*/  IMAD.IADD R15, R63, 0x1, R15 ;  /* 0x000000013f0f7824 */ /* 0x000fe200078e020f */
[----:B------:R-:W-:Y:S01]  /*3a380*/  IADD3.X R13, PT, PT, RZ, RZ, RZ, P5, !PT ;  /* 0x000000ffff0d7210 */ /* 0x000fe20002ffe4ff */
[----:B------:R-:W-:Y:S01]  /*3a390*/  IMAD.WIDE.U32 R10, R67, R46, R10 ;  /* 0x0000002e430a7225 */ /* 0x000fe200078e000a */
[----:B------:R-:W-:-:S02]  /*3a3a0*/  IADD3 R114, P6, PT, R17, R80, RZ ;  /* 0x0000005011727210 */ /* 0x000fc40007fde0ff */
[----:B------:R-:W-:Y:S01]  /*3a3b0*/  IADD3 R19, P0, PT, R19, R20, RZ ;  /* 0x0000001413137210 */ /* 0x000fe20007f1e0ff */
[----:B------:R-:W-:Y:S01]  /*3a3c0*/  IMAD.X R17, RZ, RZ, RZ, P2 ;  /* 0x000000ffff117224 */ /* 0x000fe200010e06ff */
        /* <DEDUP_REMOVED lines=22> */
[----:B------:R-:W-:-:S03]  /*3a530*/  IMAD.WIDE.U32 R10, R18, R45, R10 ;  /* 0x0000002d120a7225 */ /* 0x000fc600078e000a */
[----:B------:R-:W-:Y:S01]  /*3a540*/  IADD3 R19, P4, PT, R19, R70, RZ ;  /* 0x0000004613137210 */ /* 0x000fe20007f9e0ff */
[----:B------:R-:W-:Y:S02]  /*3a550*/  IMAD.IADD R71, R64, 0x1, R15 ;  /* 0x0000000140477824 */ /* 0x000fe400078e020f */
[----:B------:R-:W-:Y:S02]  /*3a560*/  HFMA2 R15, -RZ, RZ, 0, 0 ;  /* 0x00000000ff0f7431 */ /* 0x000fe400000001ff */
        /* <DEDUP_REMOVED lines=8> */
[----:B------:R-:W-:Y:S02]  /*3a5f0*/  IMAD R22, R14, R66, RZ ;  /* 0x000000420e167224 */ /* 0x000fe400078e02ff */
[----:B------:R-:W-:Y:S01]  /*3a600*/  IMAD.X R11, RZ, RZ, RZ, P5 ;  /* 0x000000ffff0b7224 */ /* 0x000fe200028e06ff */
[----:B------:R-:W-:Y:S01]  /*3a610*/  IADD3 R12, P3, PT, R13, R16, RZ ;  /* 0x000000100d0c7210 */ /* 0x000fe20007f7e0ff */
[----:B------:R-:W-:-:S04]  /*3a620*/  IMAD.WIDE.U32 R70, R69, R44, R70 ;  /* 0x0000002c45467225 */ /* 0x000fc800078e0046 */
[----:B------:R-:W-:-:S04]  /*3a630*/  IMAD.HI.U32 R114, R22, R42, R14 ;  /* 0x0000002a16727227 */ /* 0x000fc800078e000e */
[----:B------:R-:W-:Y:S01]  /*3a640*/  IMAD.X R13, RZ, RZ, RZ, P3 ;  /* 0x000000ffff0d7224 */ /* 0x000fe200018e06ff */
[----:B------:R-:W-:Y:S01]  /*3a650*/  IADD3 R15, PT, PT, R65, R114, RZ ;  /* 0x00000072410f7210 */ /* 0x000fe20007ffe0ff */
[----:B------:R-:W-:-:S03]  /*3a660*/  IMAD.WIDE.U32 R20, R83, R118, R20 ;  /* 0x0000007653147225 */ /* 0x000fc600078e0014 */
[----:B------:R-:W-:Y:S01]  /*3a670*/  IADD3 R70, P5, PT, R15, R70, RZ ;  /* 0x000000460f467210 */ /* 0x000fe20007fbe0ff */
[----:B------:R-:W-:Y:S01]  /*3a680*/  IMAD.IADD R133, R50, 0x1, R17 ;  /* 0x0000000132857824 */ /* 0x000fe200078e0211 */
[----:B------:R-:W-:Y:S01]  /*3a690*/  IADD3 R14, P6, PT, R81, R20, RZ ;  /* 0x00000014510e7210 */ /* 0x000fe20007fde0ff */
[----:B------:R-:W-:-:S03]  /*3a6a0*/  IMAD.WIDE.U32 R10, R18, R46, R10 ;  /* 0x0000002e120a7225 */ /* 0x000fc600078e000a */
[----:B------:R-:W-:Y:S01]  /*3a6b0*/  IADD3 R133, P2, PT, R133, R80, RZ ;  /* 0x0000005085857210 */ /* 0x000fe20007f5e0ff */
[----:B------:R-:W-:Y:S01]  /*3a6c0*/  IMAD.IADD R17, R63, 0x1, R71 ;  /* 0x000000013f117824 */ /* 0x000fe200078e0247 */
[----:B------:R-:W-:Y:S01]  /*3a6d0*/  IADD3.X R15, PT, PT, RZ, RZ, RZ, P6, !PT ;  /* 0x000000ffff0f7210 */ /* 0x000fe200037fe4ff */
[----:B------:R-:W-:Y:S01]  /*3a6e0*/  IMAD.WIDE.U32 R12, R67, R48, R12 ;  /* 0x00000030430c7225 */ /* 0x000fe200078e000c */
[----:B------:R-:W-:Y:S02]  /*3a6f0*/  IADD3.X R20, PT, PT, RZ, RZ, RZ, P2, !PT ;  /* 0x000000ffff147210 */ /* 0x000fe400017fe4ff */
[----:B------:R-:W-:Y:S01]  /*3a700*/  IADD3 R10, P3, PT, R17, R10, RZ ;  /* 0x0000000a110a7210 */ /* 0x000fe20007f7e0ff */
[----:B------:R-:W-:Y:S02]  /*3a710*/  IMAD.IADD R11, R61, 0x1, R11 ;  /* 0x000000013d0b7824 */ /* 0x000fe400078e020b */
[----:B------:R-:W-:Y:S02]  /*3a720*/  IMAD.IADD R16, R59, 0x1, R13 ;  /* 0x000000013b107824 */ /* 0x000fe400078e020d */
[----:B------:R-:W-:Y:S01]  /*3a730*/  IMAD.X R71, RZ, RZ, RZ, P5 ;  /* 0x000000ffff477224 */ /* 0x000fe200028e06ff */
[----:B------:R-:W-:Y:S01]  /*3a740*/  IADD3 R12, P6, PT, R11, R12, RZ ;  /* 0x0000000c0b0c7210 */ /* 0x000fe20007fde0ff */
[----:B------:R-:W-:Y:S01]  /*3a750*/  IMAD.WIDE.U32 R14, R110, R143, R14 ;  /* 0x0000008f6e0e7225 */ /* 0x000fe200078e000e */
[----:B------:R-:W-:-:S02]  /*3a760*/  IADD3.X R11, PT, PT, RZ, RZ, RZ, P3, !PT ;  /* 0x000000ffff0b7210 */ /* 0x000fc40001ffe4ff */
        /* <DEDUP_REMOVED lines=47> */
[----:B------:R-:W-:Y:S01]  /*3aa60*/  IADD3 R14, P6, PT, R19, R16, RZ ;  /* 0x00000010130e7210 */ /* 0x000fe20007fde0ff */
[----:B------:R-:W-:Y:S02]  /*3aa70*/  IMAD.IADD R17, R60, 0x1, R17 ;  /* 0x000000013c117824 */ /* 0x000fe400078e0211 */
[----:B------:R-:W-:Y:S02]  /*3aa80*/  IMAD.X R19, RZ, RZ, RZ, P2 ;  /* 0x000000ffff137224 */ /* 0x000fe400010e06ff */
[----:B------:R-:W-:Y:S01]  /*3aa90*/  IMAD.X R15, RZ, RZ, RZ, P6 ;  /* 0x000000ffff0f7224 */ /* 0x000fe200030e06ff */
[----:B------:R-:W-:Y:S01]  /*3aaa0*/  IADD3 R16, P4, PT, R17, R20, RZ ;  /* 0x0000001411107210 */ /* 0x000fe20007f9e0ff */
[----:B------:R-:W-:-:S03]  /*3aab0*/  IMAD.WIDE.U32 R14, R22, R46, R14 ;  /* 0x0000002e160e7225 */ /* 0x000fc600078e000e */
        /* <DEDUP_REMOVED lines=22> */
[----:B------:R-:W-:Y:S02]  /*3ac20*/  IMAD.X R23, RZ, RZ, RZ, P3 ;  /* 0x000000ffff177224 */ /* 0x000fe400018e06ff */
[----:B------:R-:W-:Y:S02]  /*3ac30*/  IMAD.IADD R19, R60, 0x1, R17 ;  /* 0x000000013c137824 */ /* 0x000fe400078e0211 */
[----:B------:R-:W-:Y:S01]  /*3ac40*/  IMAD.X R67, RZ, RZ, RZ, P1 ;  /* 0x000000ffff437224 */ /* 0x000fe200008e06ff */
[----:B------:R-:W-:Y:S01]  /*3ac50*/  IADD3 R23, P3, PT, R23, R20, RZ ;  /* 0x0000001417177210 */ /* 0x000fe20007f7e0ff */
[----:B------:R-:W-:Y:S01]  /*3ac60*/  IMAD.MOV.U32 R110, RZ, RZ, R115 ;  /* 0x000000ffff6e7224 */ /* 0x000fe200078e0073 */
[----:B------:R-:W-:Y:S01]  /*3ac70*/  IADD3.X R20, PT, PT, RZ, RZ, RZ, P4, !PT ;  /* 0x000000ffff147210 */ /* 0x000fe200027fe4ff */
[----:B------:R-:W-:Y:S01]  /*3ac80*/  IMAD.MOV.U32 R71, RZ, RZ, R16 ;  /* 0x000000ffff477224 */ /* 0x000fe200078e0010 */
[----:B------:R-:W-:-:S02]  /*3ac90*/  IADD3 R18, P6, PT, R19, R80, RZ ;  /* 0x0000005013127210 */ /* 0x000fc40007fde0ff */
        /* <DEDUP_REMOVED lines=9> */
[----:B------:R-:W-:-:S03]  /*3ad30*/  IMAD.X R80, RZ, RZ, RZ, P0 ;  /* 0x000000ffff507224 */ /* 0x000fc600000e06ff */
        /* <DEDUP_REMOVED lines=10> */
[----:B------:R-:W-:Y:S02]  /*3ade0*/  IMAD.X R67, RZ, RZ, RZ, P2 ;  /* 0x000000ffff437224 */ /* 0x000fe400010e06ff */
[----:B------:R-:W-:Y:S02]  /*3adf0*/  IMAD.IADD R80, R50, 0x1, R21 ;  /* 0x0000000132507824 */ /* 0x000fe400078e0215 */
[----:B------:R-:W-:-:S02]  /*3ae00*/  IMAD.MOV.U32 R70, RZ, RZ, R14 ;  /* 0x000000ffff467224 */ /* 0x000fc400078e000e */
        /* <DEDUP_REMOVED lines=31> */
.L_x_582:
        /* <DEDUP_REMOVED lines=22> */
.L_x_583:
[----:B------:R-:W-:Y:S01]  /*3b160*/  CS2R R82, SRZ ;  /* 0x0000000000527805 */ /* 0x000fe2000001ff00 */
[----:B------:R-:W-:Y:S01]  /*3b170*/  IMAD.WIDE.U32 R10, R135, R103, RZ ;  /* 0x00000067870a7225 */ /* 0x000fe200078e00ff */
[----:B------:R-:W-:Y:S02]  /*3b180*/  CS2R R116, SRZ ;  /* 0x0000000000747805 */ /* 0x000fe4000001ff00 */
[----:B------:R-:W-:Y:S01]  /*3b190*/  CS2R R114, SRZ ;  /* 0x0000000000727805 */ /* 0x000fe2000001ff00 */
        /* <DEDUP_REMOVED lines=10> */
[----:B------:R-:W-:-:S04]  /*3b240*/  IMAD.WIDE.U32 R12, R102, R135, R12 ;  /* 0x00000087660c7225 */ /* 0x000fc800078e000c */
[----:B------:R-:W-:Y:S01]  /*3b250*/  IMAD.MOV.U32 R118, RZ, RZ, RZ ;  /* 0x000000ffff767224 */ /* 0x000fe200078e00ff */
[----:B------:R-:W-:Y:S01]  /*3b260*/  IADD3 R15, PT, PT, R83, R13, RZ ;  /* 0x0000000d530f7210 */ /* 0x000fe20007ffe0ff */
[----:B------:R-:W-:Y:S02]  /*3b270*/  IMAD.IADD R13, R65, 0x1, R10 ;  /* 0x00000001410d7824 */ /* 0x000fe400078e020a */
[----:B------:R-:W-:Y:S01]  /*3b280*/  IMAD.MOV.U32 R21, RZ, RZ, RZ ;  /* 0x000000ffff157224 */ /* 0x000fe200078e00ff */
[----:B------:R-:W-:Y:S02]  /*3b290*/  IADD3 R14, P0, PT, R15, R16, RZ ;  /* 0x000000100f0e7210 */ /* 0x000fe40007f1e0ff */
[----:B------:R-:W-:Y:S01]  /*3b2a0*/  IADD3 R16, PT, PT, R17, R116, RZ ;  /* 0x0000007411107210 */ /* 0x000fe20007ffe0ff */
[----:B------:R-:W-:Y:S01]  /*3b2b0*/  IMAD.MOV.U32 R17, RZ, RZ, RZ ;  /* 0x000000ffff117224 */ /* 0x000fe200078e00ff */
[----:B------:R-:W-:Y:S01]  /*3b2c0*/  IADD3 R12, P1, PT, R13, R12, RZ ;  /* 0x0000000c0d0c7210 */ /* 0x000fe20007f3e0ff */
        /* <DEDUP_REMOVED lines=8> */
[----:B------:R-:W-:Y:S02]  /*3b350*/  IMAD.MOV.U32 R11, RZ, RZ, RZ ;  /* 0x000000ffff0b7224 */ /* 0x000fe400078e00ff */
[----:B------:R-:W-:-:S04]  /*3b360*/  IMAD.WIDE.U32 R14, R101, R135, R14 ;  /* 0x00000087650e7225 */ /* 0x000fc800078e000e */
[----:B------:R-:W-:Y:S01]  /*3b370*/  IMAD.X R17, RZ, RZ, RZ, P0 ;  /* 0x000000ffff117224 */ /* 0x000fe200000e06ff */
[----:B------:R-:W-:Y:S01]  /*3b380*/  IADD3 R15, PT, PT, R83, R15, RZ ;  /* 0x0000000f530f7210 */ /* 0x000fe20007ffe0ff */
[----:B------:R-:W-:-:S04]  /*3b390*/  IMAD.WIDE.U32 R10, R103, R139, R10 ;  /* 0x0000008b670a7225 */ /* 0x000fc800078e000a */
[----:B------:R-:W-:-:S04]  /*3b3a0*/  IMAD.WIDE.U32 R16, R102, R137, R16 ;  /* 0x0000008966107225 */ /* 0x000fc800078e0010 */
[----:B------:R-:W-:Y:S01]  /*3b3b0*/  IMAD.WIDE.U32 R12, R142, R43, R12 ;  /* 0x0000002b8e0c7225 */ /* 0x000fe200078e000c */
[----:B------:R-:W-:-:S03]  /*3b3c0*/  IADD3 R16, P1, PT, R15, R16, RZ ;  /* 0x000000100f107210 */ /* 0x000fc60007f3e0ff */
[----:B------:R-:W-:Y:S01]  /*3b3d0*/  IMAD.IADD R20, R11, 0x1, R118 ;  /* 0x000000010b147824 */ /* 0x000fe200078e0276 */
[----:B------:R-:W-:Y:S01]  /*3b3e0*/  IADD3 R19, PT, PT, R64, R13, RZ ;  /* 0x0000000d40137210 */ /* 0x000fe20007ffe0ff */
[----:B------:R-:W-:Y:S01]  /*3b3f0*/  IMAD.IADD R11, R116, 0x1, R17 ;  /* 0x00000001740b7824 */ /* 0x000fe200078e0211 */
[----:B------:R-:W-:Y:S01]  /*3b400*/  IADD3.X R17, PT, PT, RZ, RZ, RZ, P1, !PT ;  /* 0x000000ffff117210 */ /* 0x000fe20000ffe4ff */
[----:B------:R-:W-:Y:S01]  /*3b410*/  IMAD R133, R12, R66, RZ ;  /* 0x000000420c857224 */ /* 0x000fe200078e02ff */
[----:B------:R-:W-:Y:S01]  /*3b420*/  MOV R13, RZ ;  /* 0x000000ff000d7202 */ /* 0x000fe20000000f00 */
[----:B------:R-:W-:Y:S01]  /*3b430*/  IMAD.WIDE.U32 R20, R103, R140, R20 ;  /* 0x0000008c67147225 */ /* 0x000fe200078e0014 */
[----:B------:R-:W-:Y:S02]  /*3b440*/  IADD3 R10, P0, PT, R11, R10, RZ ;  /* 0x0000000a0b0a7210 */ /* 0x000fe40007f1e0ff */
[----:B------:R-:W-:Y:S01]  /*3b450*/  IADD3 R18, P2, PT, R19, R14, RZ ;  /* 0x0000000e13127210 */ /* 0x000fe20007f5e0ff */
[----:B------:R-:W-:-:S03]  /*3b460*/  IMAD.WIDE.U32 R16, R101, R136, R16 ;  /* 0x0000008865107225 */ /* 0x000fc600078e0010 */
[----:B------:R-:W-:Y:S01]  /*3b470*/  IADD3.X R19, PT, PT, RZ, RZ, RZ, P2, !PT ;  /* 0x000000ffff137210 */ /* 0x000fe200017fe4ff */
[----:B------:R-:W-:Y:S02]  /*3b480*/  IMAD.X R11, RZ, RZ, RZ, P0 ;  /* 0x000000ffff0b7224 */ /* 0x000fe400000e06ff */
[----:B------:R-:W-:-:S04]  /*3b490*/  IMAD.HI.U32 R12, R133, R42, R12 ;  /* 0x0000002a850c7227 */ /* 0x000fc800078e000c */
[----:B------:R-:W-:Y:S02]  /*3b4a0*/  IMAD.IADD R14, R21, 0x1, R117 ;  /* 0x00000001150e7824 */ /* 0x000fe400078e0275 */
[----:B------:R-:W-:Y:S02]  /*3b4b0*/  IMAD.MOV.U32 R15, RZ, RZ, RZ ;  /* 0x000000ffff0f7224 */ /* 0x000fe400078e00ff */
[----:B------:R-:W-:-:S04]  /*3b4c0*/  IMAD.WIDE.U32 R10, R102, R138, R10 ;  /* 0x0000008a660a7225 */ /* 0x000fc800078e000a */
[----:B------:R-:W-:Y:S02]  /*3b4d0*/  IMAD.IADD R17, R82, 0x1, R17 ;  /* 0x0000000152117824 */ /* 0x000fe400078e0211 */
[----:B------:R-:W-:Y:S02]  /*3b4e0*/  IMAD.IADD R13, R65, 0x1, R12 ;  /* 0x00000001410d7824 */ /* 0x000fe400078e020c */
[----:B------:R-:W-:Y:S01]  /*3b4f0*/  IMAD.WIDE.U32 R18, R142, R44, R18 ;  /* 0x0000002c8e127225 */ /* 0x000fe200078e0012 */
[----:B------:R-:W-:-:S03]  /*3b500*/  IADD3 R10, P0, PT, R17, R10, RZ ;  /* 0x0000000a110a7210 */ /* 0x000fc60007f1e0ff */
[----:B------:R-:W-:Y:S01]  /*3b510*/  IMAD.WIDE.U32 R14, R103, R141, R14 ;  /* 0x0000008d670e7225 */ /* 0x000fe200078e000e */
[----:B------:R-:W-:-:S03]  /*3b520*/  IADD3 R18, P1, PT, R13, R18, RZ ;  /* 0x000000120d127210 */ /* 0x000fc60007f3e0ff */
[----:B------:R-:W-:Y:S02]  /*3b530*/  HFMA2 R13, -RZ, RZ, 0, 0 ;  /* 0x00000000ff0d7431 */ /* 0x000fe400000001ff */
[----:B------:R-:W-:Y:S01]  /*3b540*/  IMAD.IADD R21, R115, 0x1, R11 ;  /* 0x0000000173157824 */ /* 0x000fe200078e020b */
[----:B------:R-:W-:Y:S01]  /*3b550*/  IADD3 R12, PT, PT, R15, R114, RZ ;  /* 0x000000720f0c7210 */ /* 0x000fe20007ffe0ff */
[----:B------:R-:W-:Y:S01]  /*3b560*/  IMAD.MOV.U32 R17, RZ, RZ, RZ ;  /* 0x000000ffff117224 */ /* 0x000fe200078e00ff */
[----:B------:R-:W-:Y:S01]  /*3b570*/  IADD3.X R11, PT, PT, RZ, RZ, RZ, P0, !PT ;  /* 0x000000ffff0b7210 */ /* 0x000fe200007fe4ff */
        /* <DEDUP_REMOVED lines=26> */
[----:B------:R-:W-:Y:S01]  /*3b720*/  IMAD.WIDE.U32 R12, R134, R103, R12 ;  /* 0x00000067860c7225 */ /* 0x000fe200078e000c */
[----:B------:R-:W-:-:S03]  /*3b730*/  IADD3.X R15, PT, PT, RZ, RZ, RZ, P0, !PT ;  /* 0x000000ffff0f7210 */ /* 0x000fc600007fe4ff */
[----:B------:R-:W-:Y:S02]  /*3b740*/  IMAD.IADD R103, R62, 0x1, R17 ;  /* 0x000000013e677824 */ /* 0x000fe400078e0211 */
[----:B------:R-:W-:Y:S02]  /*3b750*/  IMAD.X R17, RZ, RZ, RZ, P2 ;  /* 0x000000ffff117224 */ /* 0x000fe400010e06ff */
[----:B------:R-:W-:-:S04]  /*3b760*/  IMAD.WIDE.U32 R20, R101, R138, R18 ;  /* 0x0000008a65147225 */ /* 0x000fc800078e0012 */
[----:B------:R-:W-:Y:S02]  /*3b770*/  IMAD.IADD R11, R82, 0x1, R11 ;  /* 0x00000001520b7824 */ /* 0x000fe400078e020b */
[----:B------:R-:W-:-:S03]  /*3b780*/  IMAD.WIDE.U32 R18, R133, R44, R16 ;  /* 0x0000002c85127225 */ /* 0x000fc600078e0010 */
[----:B------:R-:W-:Y:S01]  /*3b790*/  IADD3 R16, P1, PT, R11, R20, RZ ;  /* 0x000000140b107210 */ /* 0x000fe20007f3e0ff */
[----:B------:R-:W-:Y:S02]  /*3b7a0*/  IMAD.IADD R11, R115, 0x1, R21 ;  /* 0x00000001730b7824 */ /* 0x000fe400078e0215 */
[----:B------:R-:W-:Y:S01]  /*3b7b0*/  IMAD.WIDE.U32 R20, R102, R140, R14 ;  /* 0x0000008c66147225 */ /* 0x000fe200078e000e */
[----:B------:R-:W-:Y:S02]  /*3b7c0*/  IADD3 R14, P2, PT, R145, R18, RZ ;  /* 0x00000012910e7210 */ /* 0x000fe40007f5e0ff */
[----:B------:R-:W-:Y:S01]  /*3b7d0*/  MOV R18, R10 ;  /* 0x0000000a00127202 */ /* 0x000fe20000000f00 */
[----:B------:R-:W-:Y:S01]  /*3b7e0*/  IMAD.IADD R145, R63, 0x1, R19 ;  /* 0x000000013f917824 */ /* 0x000fe200078e0213 */
[----:B------:R-:W-:Y:S01]  /*3b7f0*/  IADD3 R10, P0, PT, R11, R20, RZ ;  /* 0x000000140b0a7210 */ /* 0x000fe20007f1e0ff */
[----:B------:R-:W-:Y:S02]  /*3b800*/  HFMA2 R11, -RZ, RZ, 0, 0 ;  /* 0x00000000ff0b7431 */ /* 0x000fe400000001ff */
[----:B------:R-:W-:-:S02]  /*3b810*/  IMAD.MOV.U32 R19, RZ, RZ, RZ ;  /* 0x000000ffff137224 */ /* 0x000fc400078e00ff */
[----:B------:R-:W-:Y:S02]  /*3b820*/  IMAD.IADD R21, R117, 0x1, R21 ;  /* 0x0000000175157824 */ /* 0x000fe400078e0215 */
[----:B------:R-:W-:-:S04]  /*3b830*/  IMAD.WIDE.U32 R18, R99, R135, R18 ;  /* 0x0000008763127225 */ /* 0x000fc800078e0012 */
        /* <DEDUP_REMOVED lines=17> */
[----:B------:R-:W-:-:S04]  /*3b950*/  IMAD.WIDE.U32 R20, R142, R46, R20 ;  /* 0x0000002e8e147225 */ /* 0x000fc800078e0014 */
[----:B------:R-:W-:Y:S01]  /*3b960*/  IMAD.X R19, RZ, RZ, RZ, P1 ;  /* 0x000000ffff137224 */ /* 0x000fe200008e06ff */
[----:B------:R-:W-:Y:S01]  /*3b970*/  IADD3 R12, P1, PT, R11, R12, RZ ;  /* 0x0000000c0b0c7210 */ /* 0x000fe20007f3e0ff */
[----:B------:R-:W-:Y:S01]  /*3b980*/  IMAD.IADD R17, R64, 0x1, R15 ;  /* 0x0000000140117824 */ /* 0x000fe200078e020f */
[----:B------:R-:W-:Y:S01]  /*3b990*/  MOV R15, RZ ;  /* 0x000000ff000f7202 */ /* 0x000fe20000000f00 */
[----:B------:R-:W-:Y:S01]  /*3b9a0*/  IMAD R103, R14, R66, RZ ;  /* 0x000000420e677224 */ /* 0x000fe200078e02ff */
[----:B------:R-:W-:Y:S01]  /*3b9b0*/  IADD3 R144, P0, PT, R145, R20, RZ ;  /* 0x0000001491907210 */ /* 0x000fe20007f1e0ff */
[----:B------:R-:W-:Y:S01]  /*3b9c0*/  IMAD.WIDE.U32 R18, R99, R136, R18 ;  /* 0x0000008863127225 */ /* 0x000fe200078e0012 */
[----:B------:R-:W-:-:S03]  /*3b9d0*/  IADD3.X R11, PT, PT, RZ, RZ, RZ, P2, !PT ;  /* 0x000000ffff0b7210 */ /* 0x000fc600017fe4ff */
[----:B------:R-:W-:Y:S02]  /*3b9e0*/  IMAD.IADD R13, R114, 0x1, R13 ;  /* 0x00000001720d7824 */ /* 0x000fe400078e020d */
[----:B------:R-:W-:Y:S02]  /*3b9f0*/  IMAD.IADD R20, R61, 0x1, R21 ;  /* 0x000000013d147824 */ /* 0x000fe400078e0215 */
[----:B------:R-:W-:-:S04]  /*3ba00*/  IMAD.HI.U32 R21, R103, R42, R14 ;  /* 0x0000002a67157227 */ /* 0x000fc800078e000e */
[----:B------:R-:W-:Y:S01]  /*3ba10*/  IMAD.X R145, RZ, RZ, RZ, P0 ;  /* 0x000000ffff917224 */ /* 0x000fe200000e06ff */
[----:B------:R-:W-:Y:S01]  /*3ba20*/  IADD3 R14, P0, PT, R13, R146, RZ ;  /* 0x000000920d0e7210 */ /* 0x000fe20007f1e0ff */
[----:B------:R-:W-:Y:S01]  /*3ba30*/  IMAD.WIDE.U32 R10, R100, R138, R10 ;  /* 0x0000008a640a7225 */ /* 0x000fe200078e000a */
[----:B------:R-:W-:-:S03]  /*3ba40*/  IADD3.X R13, PT, PT, RZ, RZ, RZ, P1, !PT ;  /* 0x000000ffff0d7210 */ /* 0x000fc60000ffe4ff */
[----:B------:R-:W-:Y:S02]  /*3ba50*/  IMAD.IADD R15, R82, 0x1, R19 ;  /* 0x00000001520f7824 */ /* 0x000fe400078e0213 */
[----:B------:R-:W-:-:S03]  /*3ba60*/  IMAD.WIDE.U32 R144, R133, R45, R144 ;  /* 0x0000002d85907225 */ /* 0x000fc600078e0090 */
[----:B------:R-:W-:Y:S01]  /*3ba70*/  IADD3 R16, P2, PT, R15, R10, RZ ;  /* 0x0000000a0f107210 */ /* 0x000fe20007f5e0ff */
[----:B------:R-:W-:Y:S02]  /*3ba80*/  IMAD.MOV.U32 R19, RZ, RZ, RZ ;  /* 0x000000ffff137224 */ /* 0x000fe400078e00ff */
[----:B------:R-:W-:Y:S02]  /*3ba90*/  IMAD.IADD R11, R115, 0x1, R11 ;  /* 0x00000001730b7824 */ /* 0x000fe400078e020b */
[----:B------:R-:W-:Y:S01]  /*3baa0*/  IMAD.X R15, RZ, RZ, RZ, P0 ;  /* 0x000000ffff0f7224 */ /* 0x000fe200000e06ff */
[----:B------:R-:W-:Y:S01]  /*3bab0*/  IADD3 R10, P0, PT, R17, R144, RZ ;  /* 0x00000090110a7210 */ /* 0x000fe20007f1e0ff */
[----:B------:R-:W-:Y:S01]  /*3bac0*/  IMAD.WIDE.U32 R12, R101, R140, R12 ;  /* 0x0000008c650c7225 */ /* 0x000fe200078e000c */
[----:B------:R-:W-:-:S03]  /*3bad0*/  IADD3 R144, PT, PT, R62, R145, RZ ;  /* 0x000000913e907210 */ /* 0x000fc60007ffe0ff */
[----:B------:R-:W-:Y:S02]  /*3bae0*/  HFMA2 R145, -RZ, RZ, 0, 0 ;  /* 0x00000000ff917431 */ /* 0x000fe400000001ff */
[----:B------:R-:W-:Y:S01]  /*3baf0*/  IMAD.WIDE.U32 R18, R98, R135, R18 ;  /* 0x0000008762127225 */ /* 0x000fe200078e0012 */
[----:B------:R-:W-:Y:S02]  /*3bb00*/  IADD3 R12, P1, PT, R11, R12, RZ ;  /* 0x0000000c0b0c7210 */ /* 0x000fe40007f3e0ff */
[----:B------:R-:W-:Y:S01]  /*3bb10*/  IADD3.X R11, PT, PT, RZ, RZ, RZ, P0, !PT ;  /* 0x000000ffff0b7210 */ /* 0x000fe200007fe4ff */
[----:B------:R-:W-:Y:S01]  /*3bb20*/  IMAD.X R17, RZ, RZ, RZ, P2 ;  /* 0x000000ffff117224 */ /* 0x000fe200010e06ff */
[----:B------:R-:W-:Y:S01]  /*3bb30*/  IADD3 R18, P3, PT, R20, R18, RZ ;  /* 0x0000001214127210 */ /* 0x000fe20007f7e0ff */
[----:B------:R-:W-:-:S04]  /*3bb40*/  IMAD.WIDE.U32 R14, R134, R102, R14 ;  /* 0x00000066860e7225 */ /* 0x000fc800078e000e */
        /* <DEDUP_REMOVED lines=23> */
[----:B------:R-:W-:Y:S01]  /*3bcc0*/  IMAD.WIDE.U32 R16, R98, R136, R16 ;  /* 0x0000008862107225 */ /* 0x000fe200078e0010 */
[----:B------:R-:W-:-:S02]  /*3bcd0*/  IADD3 R21, PT, PT, R63, R11, RZ ;  /* 0x0000000b3f157210 */ /* 0x000fc40007ffe0ff */
[----:B------:R-:W-:Y:S01]  /*3bce0*/  IADD3 R20, P0, PT, R15, R20, RZ ;  /* 0x000000140f147210 */ /* 0x000fe20007f1e0ff */
[----:B------:R-:W-:Y:S01]  /*3bcf0*/  IMAD.X R145, RZ, RZ, RZ, P3 ;  /* 0x000000ffff917224 */ /* 0x000fe200018e06ff */
[----:B------:R-:W-:Y:S01]  /*3bd00*/  IADD3.X R11, PT, PT, RZ, RZ, RZ, P4, !PT ;  /* 0x000000ffff0b7210 */ /* 0x000fe200027fe4ff */
[----:B------:R-:W-:-:S04]  /*3bd10*/  IMAD.WIDE.U32 R12, R99, R138, R12 ;  /* 0x0000008a630c7225 */ /* 0x000fc800078e000c */
        /* <DEDUP_REMOVED lines=9> */
[----:B------:R-:W-:Y:S01]  /*3bdb0*/  IADD3.X R15, PT, PT, RZ, RZ, RZ, P3, !PT ;  /* 0x000000ffff0f7210 */ /* 0x000fe20001ffe4ff */
[----:B------:R-:W-:Y:S02]  /*3bdc0*/  IMAD.IADD R145, R64, 0x1, R11 ;  /* 0x0000000140917824 */ /* 0x000fe400078e020b */
[----:B------:R-:W-:-:S02]  /*3bdd0*/  IMAD.IADD R13, R115, 0x1, R13 ;  /* 0x00000001730d7824 */ /* 0x000fc400078e020d */
[----:B------:R-:W-:Y:S02]  /*3bde0*/  IMAD R102, R10, R66, RZ ;  /* 0x000000420a667224 */ /* 0x000fe400078e02ff */
[----:B------:R-:W-:Y:S02]  /*3bdf0*/  IMAD.MOV.U32 R11, RZ, RZ, RZ ;  /* 0x000000ffff0b7224 */ /* 0x000fe400078e00ff */
[----:B------:R-:W-:-:S04]  /*3be00*/  IMAD.WIDE.U32 R18, R100, R140, R18 ;  /* 0x0000008c64127225 */ /* 0x000fc800078e0012 */
[----:B------:R-:W-:Y:S01]  /*3be10*/  IMAD.HI.U32 R146, R102, R42, R10 ;  /* 0x0000002a66927227 */ /* 0x000fe200078e000a */
[----:B------:R-:W-:Y:S02]  /*3be20*/  IADD3 R10, P2, PT, R13, R18, RZ ;  /* 0x000000120d0a7210 */ /* 0x000fe40007f5e0ff */
[----:B------:R-:W-:Y:S01]  /*3be30*/  IADD3.X R13, PT, PT, RZ, RZ, RZ, P4, !PT ;  /* 0x000000ffff0d7210 */ /* 0x000fe200027fe4ff */
[----:B------:R-:W-:Y:S02]  /*3be40*/  IMAD.MOV.U32 R17, RZ, RZ, RZ ;  /* 0x000000ffff117224 */ /* 0x000fe400078e00ff */
[----:B------:R-:W-:-:S04]  /*3be50*/  IMAD.WIDE.U32 R20, R134, R101, R20 ;  /* 0x0000006586147225 */ /* 0x000fc800078e0014 */
[----:B------:R-:W-:Y:S02]  /*3be60*/  IMAD.IADD R11, R117, 0x1, R19 ;  /* 0x00000001750b7824 */ /* 0x000fe400078e0213 */
[----:B------:R-:W-:-:S03]  /*3be70*/  IMAD.WIDE.U32 R16, R97, R135, R16 ;  /* 0x0000008761107225 */ /* 0x000fc600078e0010 */
[----:B------:R-:W-:Y:S01]  /*3be80*/  IADD3 R20, P1, PT, R11, R20, RZ ;  /* 0x000000140b147210 */ /* 0x000fe20007f3e0ff */
[----:B------:R-:W-:Y:S01]  /*3be90*/  IMAD.MOV.U32 R19, RZ, RZ, RZ ;  /* 0x000000ffff137224 */ /* 0x000fe200078e00ff */
[----:B------:R-:W-:Y:S01]  /*3bea0*/  IADD3.X R11, PT, PT, RZ, RZ, RZ, P2, !PT ;  /* 0x000000ffff0b7210 */ /* 0x000fe200017fe4ff */
[----:B------:R-:W-:Y:S01]  /*3beb0*/  IMAD.WIDE.U32 R12, R143, R45, R12 ;  /* 0x0000002d8f0c7225 */ /* 0x000fe200078e000c */
[----:B------:R-:W-:-:S03]  /*3bec0*/  IADD3 R16, P3, PT, R147, R16, RZ ;  /* 0x0000001093107210 */ /* 0x000fc60007f7e0ff */
        /* <DEDUP_REMOVED lines=18> */
[----:B------:R-:W-:Y:S02]  /*3bff0*/  IADD3 R144, P4, PT, R144, R16, RZ ;  /* 0x0000001090907210 */ /* 0x000fe40007f9e0ff */
[----:B------:R-:W-:Y:S01]  /*3c000*/  IADD3 R16, PT, PT, R114, R21, RZ ;  /* 0x0000001572107210 */ /* 0x000fe20007ffe0ff */
[----:B------:R-:W-:Y:S02]  /*3c010*/  IMAD.X R11, RZ, RZ, RZ, P3 ;  /* 0x000000ffff0b7224 */ /* 0x000fe400018e06ff */
[----:B------:R-:W-:Y:S01]  /*3c020*/  IMAD.WIDE.U32 R14, R97, R136, R14 ;  /* 0x00000088610e7225 */ /* 0x000fe200078e000e */
[----:B------:R-:W-:-:S03]  /*3c030*/  IADD3 R16, P1, PT, R16, R19, RZ ;  /* 0x0000001310107210 */ /* 0x000fc60007f3e0ff */
[----:B------:R-:W-:Y:S01]  /*3c040*/  IMAD.IADD R101, R59, 0x1, R17 ;  /* 0x000000013b657824 */ /* 0x000fe200078e0211 */
[----:B------:R-:W-:Y:S01]  /*3c050*/  IADD3 R17, PT, PT, R65, R146, RZ ;  /* 0x0000009241117210 */ /* 0x000fe20007ffe0ff */
[----:B------:R-:W-:Y:S01]  /*3c060*/  IMAD.WIDE.U32 R10, R98, R138, R10 ;  /* 0x0000008a620a7225 */ /* 0x000fe200078e000a */
[----:B------:R-:W-:Y:S02]  /*3c070*/  IADD3 R146, PT, PT, R63, R13, RZ ;  /* 0x0000000d3f927210 */ /* 0x000fe40007ffe0ff */
[----:B------:R-:W-:Y:S01]  /*3c080*/  IADD3 R12, P0, PT, R17, R12, RZ ;  /* 0x0000000c110c7210 */ /* 0x000fe20007f1e0ff */
[----:B------:R-:W-:Y:S01]  /*3c090*/  IMAD.IADD R13, R82, 0x1, R15 ;  /* 0x00000001520d7824 */ /* 0x000fe200078e020f */
[----:B------:R-:W-:Y:S01]  /*3c0a0*/  IADD3 R19, PT, PT, R115, R11, RZ ;  /* 0x0000000b73137210 */ /* 0x000fe20007ffe0ff */
[----:B------:R-:W-:Y:S01]  /*3c0b0*/  IMAD.X R145, RZ, RZ, RZ, P4 ;  /* 0x000000ffff917224 */ /* 0x000fe200020e06ff */
[----:B------:R-:W-:Y:S01]  /*3c0c0*/  IADD3.X R17, PT, PT, RZ, RZ, RZ, P1, !PT ;  /* 0x000000ffff117210 */ /* 0x000fe20000ffe4ff */
[----:B------:R-:W-:Y:S01]  /*3c0d0*/  IMAD.MOV.U32 R15, RZ, RZ, RZ ;  /* 0x000000ffff0f7224 */ /* 0x000fe200078e00ff */
        /* <DEDUP_REMOVED lines=25> */
[----:B------:R-:W-:-:S04]  /*3c270*/  IMAD.WIDE.U32 R14, R142, R49, R14 ;  /* 0x000000318e0e7225 */ /* 0x000fc800078e000e */
[----:B------:R-:W-:Y:S02]  /*3c280*/  IMAD.IADD R18, R61, 0x1, R19 ;  /* 0x000000013d127824 */ /* 0x000fe400078e0213 */
        /* <DEDUP_REMOVED lines=13> */
[----:B------:R-:W-:Y:S02]  /*3c360*/  IMAD.X R13, RZ, RZ, RZ, P0 ;  /* 0x000000ffff0d7224 */ /* 0x000fe400000e06ff */
[----:B------:R-:W-:Y:S01]  /*3c370*/  IMAD.IADD R15, R50, 0x1, R15 ;  /* 0x00000001320f7824 */ /* 0x000fe200078e020f */
[----:B------:R-:W-:Y:S01]  /*3c380*/  IADD3 R16, P3, PT, R21, R16, RZ ;  /* 0x0000001015107210 */ /* 0x000fe20007f7e0ff */
[----:B------:R-:W-:Y:S01]  /*3c390*/  IMAD.X R147, RZ, RZ, RZ, P2 ;  /* 0x000000ffff937224 */ /* 0x000fe200010e06ff */
[----:B------:R-:W-:Y:S01]  /*3c3a0*/  IADD3 R14, P2, PT, R14, R83, RZ ;  /* 0x000000530e0e7210 */ /* 0x000fe20007f5e0ff */
[----:B------:R-:W-:-:S04]  /*3c3b0*/  IMAD.WIDE.U32 R10, R104, R136, R10 ;  /* 0x00000088680a7225 */ /* 0x000fc800078e000a */
        /* <DEDUP_REMOVED lines=18> */
[----:B------:R-:W-:Y:S01]  /*3c4e0*/  IMAD.MOV.U32 R21, RZ, RZ, RZ ;  /* 0x000000ffff157224 */ /* 0x000fe200078e00ff */
[----:B------:R-:W-:Y:S01]  /*3c4f0*/  IADD3.X R13, PT, PT, RZ, RZ, RZ, P5, !PT ;  /* 0x000000ffff0d7210 */ /* 0x000fe20002ffe4ff */
[----:B------:R-:W-:Y:S01]  /*3c500*/  IMAD.X R11, RZ, RZ, RZ, P1 ;  /* 0x000000ffff0b7224 */ /* 0x000fe200008e06ff */
[----:B------:R-:W-:Y:S01]  /*3c510*/  IADD3 R14, P5, PT, R17, R14, RZ ;  /* 0x0000000e110e7210 */ /* 0x000fe20007fbe0ff */
[----:B------:R-:W-:Y:S01]  /*3c520*/  IMAD.IADD R18, R15, 0x1, R21 ;  /* 0x000000010f127824 */ /* 0x000fe200078e0215 */
[----:B------:R-:W-:Y:S01]  /*3c530*/  IADD3.X R17, PT, PT, RZ, RZ, RZ, P4, !PT ;  /* 0x000000ffff117210 */ /* 0x000fe200027fe4ff */
[----:B------:R-:W-:Y:S02]  /*3c540*/  IMAD.X R21, RZ, RZ, RZ, P2 ;  /* 0x000000ffff157224 */ /* 0x000fe400010e06ff */
[----:B------:R-:W-:Y:S02]  /*3c550*/  IMAD.IADD R146, R62, 0x1, R147 ;  /* 0x000000013e927824 */ /* 0x000fe400078e0293 */
[----:B------:R-:W-:-:S04]  /*3c560*/  IMAD.WIDE.U32 R10, R102, R44, R10 ;  /* 0x0000002c660a7225 */ /* 0x000fc800078e000a */
        /* <DEDUP_REMOVED lines=23> */
[----:B------:R-:W-:Y:S01]  /*3c6e0*/  IMAD.WIDE.U32 R10, R19, R43, R10 ;  /* 0x0000002b130a7225 */ /* 0x000fe200078e000a */
[----:B------:R-:W-:-:S02]  /*3c6f0*/  IADD3 R14, P4, PT, R21, R14, RZ ;  /* 0x0000000e150e7210 */ /* 0x000fc40007f9e0ff */
[----:B------:R-:W-:Y:S01]  /*3c700*/  IADD3 R16, P5, PT, R15, R18, RZ ;  /* 0x000000120f107210 */ /* 0x000fe20007fbe0ff */
[----:B------:R-:W-:-:S03]  /*3c710*/  IMAD.WIDE.U32 R146, R103, R46, R146 ;  /* 0x0000002e67927225 */ /* 0x000fc600078e0092 */
[----:B------:R-:W-:Y:S01]  /*3c720*/  IADD3.X R17, PT, PT, RZ, RZ, RZ, P5, !PT ;  /* 0x000000ffff117210 */ /* 0x000fe20002ffe4ff */
[----:B------:R-:W-:Y:S01]  /*3c730*/  IMAD.X R83, RZ, RZ, RZ, P6 ;  /* 0x000000ffff537224 */ /* 0x000fe200030e06ff */
[----:B------:R-:W-:Y:S01]  /*3c740*/  IADD3 R20, P2, PT, R99, R146, RZ ;  /* 0x0000009263147210 */ /* 0x000fe20007f5e0ff */
[----:B------:R-:W-:Y:S02]  /*3c750*/  IMAD.IADD R101, R64, 0x1, R11 ;  /* 0x0000000140657824 */ /* 0x000fe400078e020b */
[----:B------:R-:W-:Y:S01]  /*3c760*/  IMAD.IADD R147, R61, 0x1, R147 ;  /* 0x000000013d937824 */ /* 0x000fe200078e0293 */
[----:B------:R-:W-:Y:S01]  /*3c770*/  IADD3.X R21, PT, PT, RZ, RZ, RZ, P2, !PT ;  /* 0x000000ffff157210 */ /* 0x000fe200017fe4ff */
[----:B------:R-:W-:Y:S02]  /*3c780*/  IMAD R18, R10, R66, RZ ;  /* 0x000000420a127224 */ /* 0x000fe400078e02ff */
[----:B------:R-:W-:Y:S02]  /*3c790*/  IMAD.MOV.U32 R11, RZ, RZ, RZ ;  /* 0x000000ffff0b7224 */ /* 0x000fe400078e00ff */
[----:B------:R-:W-:-:S04]  /*3c7a0*/  IMAD.WIDE.U32 R12, R143, R48, R12 ;  /* 0x000000308f0c7225 */ /* 0x000fc800078e000c */
[----:B------:R-:W-:-:S04]  /*3c7b0*/  IMAD.WIDE.U32 R82, R104, R138, R82 ;  /* 0x0000008a68527225 */ /* 0x000fc800078e0052 */
[----:B------:R-:W-:Y:S02]  /*3c7c0*/  IMAD.X R15, RZ, RZ, RZ, P4 ;  /* 0x000000ffff0f7224 */ /* 0x000fe400020e06ff */
[----:B------:R-:W-:Y:S01]  /*3c7d0*/  IMAD.HI.U32 R99, R18, R42, R10 ;  /* 0x0000002a12637227 */ /* 0x000fe200078e000a */
[----:B------:R-:W-:Y:S02]  /*3c7e0*/  IADD3.X R11, PT, PT, RZ, RZ, RZ, P1, !PT ;  /* 0x000000ffff0b7210 */ /* 0x000fe40000ffe4ff */
[----:B------:R-:W-:Y:S01]  /*3c7f0*/  IADD3 R10, P3, PT, R147, R12, RZ ;  /* 0x0000000c930a7210 */ /* 0x000fe20007f7e0ff */
[----:B------:R-:W-:Y:S02]  /*3c800*/  IMAD.IADD R13, R59, 0x1, R13 ;  /* 0x000000013b0d7824 */ /* 0x000fe400078e020d */
[----:B------:R-:W-:Y:S01]  /*3c810*/  IMAD.IADD R115, R115, 0x1, R83 ;  /* 0x0000000173737824 */ /* 0x000fe200078e0253 */
[----:B------:R-:W-:Y:S01]  /*3c820*/  IADD3 R83, P1, PT, R11, R82, RZ ;  /* 0x000000520b537210 */ /* 0x000fe20007f3e0ff */
[----:B------:R-:W-:Y:S01]  /*3c830*/  IMAD.WIDE.U32 R14, R97, R140, R14 ;  /* 0x0000008c610e7225 */ /* 0x000fe200078e000e */
[----:B------:R-:W-:-:S03]  /*3c840*/  IADD3 R12, P6, PT, R13, R100, RZ ;  /* 0x000000640d0c7210 */ /* 0x000fc60007fde0ff */
[----:B------:R-:W-:Y:S01]  /*3c850*/  IMAD.WIDE.U32 R16, R134, R98, R16 ;  /* 0x0000006286107225 */ /* 0x000fe200078e0010 */
[----:B------:R-:W-:-:S03]  /*3c860*/  IADD3 R14, P4, PT, R115, R14, RZ ;  /* 0x0000000e730e7210 */ /* 0x000fc60007f9e0ff */
[----:B------:R-:W-:Y:S02]  /*3c870*/  IMAD.IADD R15, R117, 0x1, R15 ;  /* 0x00000001750f7824 */ /* 0x000fe400078e020f */
        /* <DEDUP_REMOVED lines=11> */
[----:B------:R-:W-:Y:S01]  /*3c930*/  IMAD.MOV.U32 R115, RZ, RZ, RZ ;  /* 0x000000ffff737224 */ /* 0x000fe200078e00ff */
[----:B------:R-:W-:Y:S01]  /*3c940*/  IADD3 R11, PT, PT, R60, R11, RZ ;  /* 0x0000000b3c0b7210 */ /* 0x000fe20007ffe0ff */
[----:B------:R-:W-:-:S03]  /*3c950*/  IMAD.WIDE.U32 R12, R143, R49, R12 ;  /* 0x000000318f0c7225 */ /* 0x000fc600078e000c */
[----:B------:R-:W-:Y:S01]  /*3c960*/  IADD3 R115, PT, PT, R17, R115, RZ ;  /* 0x0000007311737210 */ /* 0x000fe20007ffe0ff */
[----:B------:R-:W-:Y:S01]  /*3c970*/  IMAD.WIDE.U32 R14, R104, R139, R14 ;  /* 0x0000008b680e7225 */ /* 0x000fe200078e000e */
[----:B------:R-:W-:Y:S02]  /*3c980*/  IADD3 R13, PT, PT, R50, R13, RZ ;  /* 0x0000000d320d7210 */ /* 0x000fe40007ffe0ff */
        /* <DEDUP_REMOVED lines=8> */
[----:B------:R-:W-:-:S03]  /*3ca10*/  IMAD.WIDE.U32 R16, R97, R141, R16 ;  /* 0x0000008d61107225 */ /* 0x000fc600078e0010 */
        /* <DEDUP_REMOVED lines=45> */
[----:B------:R-:W-:Y:S01]  /*3ccf0*/  MOV R103, RZ ;  /* 0x000000ff00677202 */ /* 0x000fe20000000f00 */
[----:B------:R-:W-:Y:S01]  /*3cd00*/  IMAD.IADD R13, R60, 0x1, R13 ;  /* 0x000000013c0d7824 */ /* 0x000fe200078e020d */
[----:B------:R-:W-:Y:S01]  /*3cd10*/  IADD3 R99, PT, PT, R50, R15, RZ ;  /* 0x0000000f32637210 */ /* 0x000fe20007ffe0ff */
[----:B------:R-:W-:Y:S02]  /*3cd20*/  IMAD R16, R20, R66, RZ ;  /* 0x0000004214107224 */ /* 0x000fe400078e02ff */
[----:B------:R-:W-:Y:S01]  /*3cd30*/  IMAD.MOV.U32 R21, RZ, RZ, RZ ;  /* 0x000000ffff157224 */ /* 0x000fe200078e00ff */
[----:B------:R-:W-:Y:S01]  /*3cd40*/  IADD3 R14, P2, PT, R13, R14, RZ ;  /* 0x0000000e0d0e7210 */ /* 0x000fe20007f5e0ff */
[----:B------:R-:W-:-:S02]  /*3cd50*/  IMAD.X R11, RZ, RZ, RZ, P5 ;  /* 0x000000ffff0b7224 */ /* 0x000fc400028e06ff */
[----:B------:R-:W-:Y:S01]  /*3cd60*/  IMAD.HI.U32 R20, R16, R42, R20 ;  /* 0x0000002a10147227 */ /* 0x000fe200078e0014 */
[----:B------:R-:W-:-:S03]  /*3cd70*/  IADD3.X R15, PT, PT, RZ, RZ, RZ, P2, !PT ;  /* 0x000000ffff0f7210 */ /* 0x000fc600017fe4ff */
[----:B------:R-:W-:Y:S02]  /*3cd80*/  IMAD.X R13, RZ, RZ, RZ, P3 ;  /* 0x000000ffff0d7224 */ /* 0x000fe400018e06ff */
        /* <DEDUP_REMOVED lines=15> */
[----:B------:R-:W-:Y:S01]  /*3ce80*/  IMAD.WIDE.U32 R10, R16, R43, R10 ;  /* 0x0000002b100a7225 */ /* 0x000fe200078e000a */
[----:B------:R-:W-:Y:S02]  /*3ce90*/  IADD3 R20, P3, PT, R20, R21, RZ ;  /* 0x0000001514147210 */ /* 0x000fe40007f7e0ff */
[----:B------:R-:W-:Y:S01]  /*3cea0*/  IADD3 R83, PT, PT, R114, R83, RZ ;  /* 0x0000005372537210 */ /* 0x000fe20007ffe0ff */
        /* <DEDUP_REMOVED lines=15> */
[----:B------:R-:W-:-:S02]  /*3cfa0*/  IMAD.X R97, RZ, RZ, RZ, P0 ;  /* 0x000000ffff617224 */ /* 0x000fc400000e06ff */
[----:B------:R-:W-:Y:S01]  /*3cfb0*/  IMAD.WIDE.U32 R12, R16, R44, R12 ;  /* 0x0000002c100c7225 */ /* 0x000fe200078e000c */
[----:B------:R-:W-:Y:S02]  /*3cfc0*/  IADD3 R99, P6, PT, R99, R98, RZ ;  /* 0x0000006263637210 */ /* 0x000fe40007fde0ff */
[----:B------:R-:W-:Y:S01]  /*3cfd0*/  IADD3 R82, P1, PT, R97, R82, RZ ;  /* 0x0000005261527210 */ /* 0x000fe20007f3e0ff */
        /* <DEDUP_REMOVED lines=26> */
[----:B------:R-:W-:Y:S01]  /*3d180*/  IMAD.X R21, RZ, RZ, RZ, P4 ;  /* 0x000000ffff157224 */ /* 0x000fe200020e06ff */
[----:B------:R-:W-:Y:S01]  /*3d190*/  IADD3 R82, P5, PT, R19, R98, RZ ;  /* 0x0000006213527210 */ /* 0x000fe20007fbe0ff */
[----:B------:R-:W-:Y:S01]  /*3d1a0*/  IMAD.MOV.U32 R116, RZ, RZ, R14 ;  /* 0x000000ffff747224 */ /* 0x000fe200078e000e */
[----:B------:R-:W-:Y:S01]  /*3d1b0*/  IADD3 R98, P6, PT, R83, R102, RZ ;  /* 0x0000006653627210 */ /* 0x000fe20007fde0ff */
[----:B------:R-:W-:Y:S01]  /*3d1c0*/  IMAD.WIDE.U32 R20, R16, R46, R20 ;  /* 0x0000002e10147225 */ /* 0x000fe200078e0014 */
[----:B------:R-:W-:-:S02]  /*3d1d0*/  IADD3.X R83, PT, PT, RZ, RZ, RZ, P5, !PT ;  /* 0x000000ffff537210 */ /* 0x000fc40002ffe4ff */
        /* <DEDUP_REMOVED lines=9> */
[----:B------:R-:W-:-:S04]  /*3d270*/  IMAD.WIDE.U32 R98, R134, R104, R98 ;  /* 0x0000006886627225 */ /* 0x000fc800078e0062 */
[----:B------:R-:W-:Y:S01]  /*3d280*/  IMAD.X R83, RZ, RZ, RZ, P1 ;  /* 0x000000ffff537224 */ /* 0x000fe200008e06ff */
[----:B------:R-:W-:Y:S01]  /*3d290*/  IADD3 R100, P1, PT, R100, R101, RZ ;  /* 0x0000006564647210 */ /* 0x000fe20007f3e0ff */
[----:B------:R-:W-:Y:S02]  /*3d2a0*/  IMAD.X R115, RZ, RZ, RZ, P5 ;  /* 0x000000ffff737224 */ /* 0x000fe400028e06ff */
[----:B------:R-:W-:Y:S01]  /*3d2b0*/  IMAD.MOV.U32 R114, RZ, RZ, R20 ;  /* 0x000000ffff727224 */ /* 0x000fe200078e0014 */
        /* <DEDUP_REMOVED lines=8> */
[----:B------:R-:W-:Y:S01]  /*3d340*/  MOV R104, R82 ;  /* 0x0000005200687202 */ /* 0x000fe20000000f00 */
[----:B------:R-:W-:-:S03]  /*3d350*/  IMAD.WIDE.U32 R100, R18, R49, R100 ;  /* 0x0000003112647225 */ /* 0x000fc600078e0064 */
[----:B------:R-:W-:Y:S01]  /*3d360*/  IADD3 R19, P3, PT, R19, R98, RZ ;  /* 0x0000006213137210 */ /* 0x000fe20007f7e0ff */
[----:B------:R-:W-:Y:S01]  /*3d370*/  IMAD.IADD R135, R60, 0x1, R83 ;  /* 0x000000013c877824 */ /* 0x000fe200078e0253 */
[----:B------:R-:W-:Y:S01]  /*3d380*/  IADD3.X R98, PT, PT, RZ, RZ, RZ, P4, !PT ;  /* 0x000000ffff627210 */ /* 0x000fe200027fe4ff */
[----:B------:R-:W-:-:S03]  /*3d390*/  IMAD.X R102, RZ, RZ, RZ, P1 ;  /* 0x000000ffff667224 */ /* 0x000fc600008e06ff */
        /* <DEDUP_REMOVED lines=8> */
[----:B------:R-:W-:Y:S01]  /*3d420*/  IADD3.X R100, PT, PT, RZ, RZ, RZ, P2, !PT ;  /* 0x000000ffff647210 */ /* 0x000fe200017fe4ff */
[----:B------:R-:W-:Y:S02]  /*3d430*/  IMAD.X R101, RZ, RZ, RZ, P0 ;  /* 0x000000ffff657224 */ /* 0x000fe400000e06ff */
[----:B------:R-:W-:-:S03]  /*3d440*/  IMAD.IADD R134, R59, 0x1, R19 ;  /* 0x000000013b867824 */ /* 0x000fc600078e0213 */
        /* <DEDUP_REMOVED lines=47> */
.L_x_584:
        /* <DEDUP_REMOVED lines=22> */
.L_x_585:
        /* <DEDUP_REMOVED lines=9> */
[----:B------:R-:W-:Y:S02]  /*3d930*/  SHF.L.U64.HI R13, R116, 0x1, R117 ;  /* 0x00000001740d7819 */ /* 0x000fe40000010275 */
[----:B------:R-:W-:Y:S01]  /*3d940*/  SHF.L.U64.HI R19, R118, 0x1, R133 ;  /* 0x0000000176137819 */ /* 0x000fe20000010285 */
        /* <DEDUP_REMOVED lines=8> */
[----:B------:R-:W-:Y:S02]  /*3d9d0*/  SHF.L.U64.HI R12, R16, 0x1, R97 ;  /* 0x00000001100c7819 */ /* 0x000fe40000010261 */
[----:B------:R-:W-:Y:S01]  /*3d9e0*/  SHF.L.U64.HI R15, R114, 0x1, R115 ;  /* 0x00000001720f7819 */ /* 0x000fe20000010273 */
[----:B------:R-:W-:Y:S01]  /*3d9f0*/  IMAD.MOV.U32 R100, RZ, RZ, R20 ;  /* 0x000000ffff647224 */ /* 0x000fe200078e0014 */
[C---:B------:R-:W-:Y:S02]  /*3da00*/  SHF.L.U64.HI R13, R104.reuse, 0x1, R103 ;  /* 0x00000001680d7819 */ /* 0x040fe40000010267 */
[----:B------:R-:W-:Y:S01]  /*3da10*/  LOP3.LUT R19, R19, 0xfffffffe, R14, 0xf8, !PT ;  /* 0xfffffffe13137812 */ /* 0x000fe200078ef80e */
[----:B------:R-:W-:Y:S01]  /*3da20*/  IMAD.SHL.U32 R14, R104, 0x2, RZ ;  /* 0x00000002680e7824 */ /* 0x000fe200078e00ff */
[----:B------:R-:W-:Y:S02]  /*3da30*/  LOP3.LUT R12, R12, 0x1, RZ, 0xc0, !PT ;  /* 0x000000010c0c7812 */ /* 0x000fe400078ec0ff */
[----:B------:R-:W-:-:S02]  /*3da40*/  LOP3.LUT R15, R15, 0x1, RZ, 0xc0, !PT ;  /* 0x000000010f0f7812 */ /* 0x000fc400078ec0ff */
[----:B------:R-:W-:Y:S02]  /*3da50*/  SHF.L.U32 R16, R16, 0x1, RZ ;  /* 0x0000000110107819 */ /* 0x000fe400000006ff */
[----:B------:R-:W-:Y:S02]  /*3da60*/  LOP3.LUT R13, R13, 0x1, RZ, 0xc0, !PT ;  /* 0x000000010d0d7812 */ /* 0x000fe400078ec0ff */
[----:B------:R-:W-:Y:S01]  /*3da70*/  LOP3.LUT R97, R12, 0xfffffffe, R101, 0xf8, !PT ;  /* 0xfffffffe0c617812 */ /* 0x000fe200078ef865 */
[----:B------:R-:W-:Y:S01]  /*3da80*/  IMAD.MOV.U32 R101, RZ, RZ, R19 ;  /* 0x000000ffff657224 */ /* 0x000fe200078e0013 */
[----:B------:R-:W-:Y:S02]  /*3da90*/  LOP3.LUT R99, R15, 0xfffffffe, R14, 0xf8, !PT ;  /* 0xfffffffe0f637812 */ /* 0x000fe400078ef80e */
[----:B------:R-:W-:Y:S02]  /*3daa0*/  LOP3.LUT R98, R13, 0xfffffffe, R16, 0xf8, !PT ;  /* 0xfffffffe0d627812 */ /* 0x000fe400078ef810 */
[----:B------:R-:W-:-:S02]  /*3dab0*/  MOV R12, R18 ;  /* 0x00000012000c7202 */ /* 0x000fc40000000f00 */
        /* <DEDUP_REMOVED lines=27> */
.L_x_586:
        /* <DEDUP_REMOVED lines=22> */
.L_x_587:
[----:B------:R-:W-:Y:S02]  /*3ddd0*/  IADD3 R103, P0, PT, -R17, R22, RZ ;  /* 0x0000001611677210 */ /* 0x000fe40007f1e1ff */
[----:B------:R-:W-:-:S03]  /*3dde0*/  IADD3 R22, PT, PT, R41, R58, RZ ;  /* 0x0000003a29167210 */ /* 0x000fc60007ffe0ff */
[----:B------:R-:W-:-:S05]  /*3ddf0*/  IMAD.X R102, RZ, RZ, -0x1, P0 ;  /* 0xffffffffff667424 */ /* 0x000fca00000e06ff */
[----:B------:R-:W-:-:S04]  /*3de00*/  SHF.R.U32.HI R102, RZ, 0x1f, R102 ;  /* 0x0000001fff667819 */ /* 0x000fc80000011666 */
[----:B------:R-:W-:-:S04]  /*3de10*/  IADD3 R102, P0, P1, R67, -R102, -R12 ;  /* 0x8000006643667210 */ /* 0x000fc8000791e80c */
[----:B------:R-:W-:Y:S02]  /*3de20*/  IADD3.X R10, PT, PT, RZ, -0x1, R68, P0, P1 ;  /* 0xffffffffff0a7810 */ /* 0x000fe400007e2444 */
[----:B------:R-:W-:Y:S02]  /*3de30*/  ISETP.GE.U32.AND P0, PT, R22, R41, PT ;  /* 0x000000291600720c */ /* 0x000fe40003f06070 */
[----:B------:R-:W-:-:S04]  /*3de40*/  SHF.R.U32.HI R10, RZ, 0x1f, R10 ;  /* 0x0000001fff0a7819 */ /* 0x000fc8000001160a */
[----:B------:R-:W-:Y:S02]  /*3de50*/  IADD3 R101, P1, P2, R69, -R10, -R101 ;  /* 0x8000000a45657210 */ /* 0x000fe40007a3e865 */
[----:B------:R-:W-:Y:S02]  /*3de60*/  SEL R10, RZ, 0x1, P0 ;  /* 0x00000001ff0a7807 */ /* 0x000fe40000000000 */
[----:B------:R-:W-:Y:S02]  /*3de70*/  IADD3.X R11, PT, PT, RZ, -0x1, R68, P1, P2 ;  /* 0xffffffffff0b7810 */ /* 0x000fe40000fe4444 */
[----:B------:R-:W-:Y:S02]  /*3de80*/  IADD3 R40, P2, P3, R57, R10, R40 ;  /* 0x0000000a39287210 */ /* 0x000fe40007b5e028 */
[----:B------:R-:W-:Y:S02]  /*3de90*/  SHF.R.U32.HI R11, RZ, 0x1f, R11 ;  /* 0x0000001fff0b7819 */ /* 0x000fe4000001160b */
[----:B------:R-:W-:-:S02]  /*3dea0*/  IADD3.X R10, PT, PT, RZ, RZ, RZ, P2, P3 ;  /* 0x000000ffff0a7210 */ /* 0x000fc400017e64ff */
[----:B------:R-:W-:-:S04]  /*3deb0*/  IADD3 R100, P0, P1, R70, -R11, -R100 ;  /* 0x8000000b46647210 */ /* 0x000fc8000791e864 */
[----:B------:R-:W-:Y:S02]  /*3dec0*/  IADD3.X R12, PT, PT, RZ, -0x1, R68, P0, P1 ;  /* 0xffffffffff0c7810 */ /* 0x000fe400007e2444 */
[----:B------:R-:W-:Y:S02]  /*3ded0*/  IADD3 R39, P0, P1, R56, R10, R39 ;  /* 0x0000000a38277210 */ /* 0x000fe4000791e027 */
[----:B------:R-:W-:Y:S02]  /*3dee0*/  SHF.R.U32.HI R12, RZ, 0x1f, R12 ;  /* 0x0000001fff0c7819 */ /* 0x000fe4000001160c */
[----:B------:R-:W-:Y:S02]  /*3def0*/  IADD3.X R10, PT, PT, RZ, RZ, RZ, P0, P1 ;  /* 0x000000ffff0a7210 */ /* 0x000fe400007e24ff */
[----:B------:R-:W-:Y:S02]  /*3df00*/  IADD3 R99, P0, P1, R71, -R12, -R99 ;  /* 0x8000000c47637210 */ /* 0x000fe4000791e863 */
[----:B------:R-:W-:Y:S01]  /*3df10*/  IADD3 R38, P2, P3, R55, R10, R38 ;  /* 0x0000000a37267210 */ /* 0x000fe20007b5e026 */
[----:B------:R-:W-:Y:S01]  /*3df20*/  IMAD.MOV.U32 R55, RZ, RZ, R39 ;  /* 0x000000ffff377224 */ /* 0x000fe200078e0027 */
[----:B------:R-:W-:-:S02]  /*3df30*/  IADD3.X R11, PT, PT, RZ, -0x1, R68, P0, P1 ;  /* 0xffffffffff0b7810 */ /* 0x000fc400007e2444 */
[----:B------:R-:W-:Y:S02]  /*3df40*/  IADD3.X R10, PT, PT, RZ, RZ, RZ, P2, P3 ;  /* 0x000000ffff0a7210 */ /* 0x000fe400017e64ff */
[----:B------:R-:W-:Y:S02]  /*3df50*/  SHF.R.U32.HI R11, RZ, 0x1f, R11 ;  /* 0x0000001fff0b7819 */ /* 0x000fe4000001160b */
[----:B------:R-:W-:Y:S02]  /*3df60*/  IADD3 R37, P2, P3, R54, R10, R37 ;  /* 0x0000000a36257210 */ /* 0x000fe40007b5e025 */
[----:B------:R-:W-:Y:S02]  /*3df70*/  IADD3 R98, P0, P1, R80, -R11, -R98 ;  /* 0x8000000b50627210 */ /* 0x000fe4000791e862 */
[----:B------:R-:W-:Y:S02]  /*3df80*/  IADD3.X R10, PT, PT, RZ, RZ, RZ, P2, P3 ;  /* 0x000000ffff0a7210 */ /* 0x000fe400017e64ff */
[----:B------:R-:W-:-:S02]  /*3df90*/  IADD3.X R12, PT, PT, RZ, -0x1, R68, P0, P1 ;  /* 0xffffffffff0c7810 */ /* 0x000fc400007e2444 */
[----:B------:R-:W-:Y:S01]  /*3dfa0*/  IADD3 R14, P0, P1, R53, R10, R36 ;  /* 0x0000000a350e7210 */ /* 0x000fe2000791e024 */
[----:B------:R-:W-:Y:S01]  /*3dfb0*/  IMAD.MOV.U32 R36, RZ, RZ, R40 ;  /* 0x000000ffff247224 */ /* 0x000fe200078e0028 */
        /* <DEDUP_REMOVED lines=10> */
[----:B------:R-:W-:Y:S01]  /*3e060*/  ISETP.LE.U32.AND P0, PT, R34, R49, PT ;  /* 0x000000312200720c */ /* 0x000fe20003f03070 */
[----:B------:R-:W-:Y:S01]  /*3e070*/  IMAD.MOV.U32 R23, RZ, RZ, R34 ;  /* 0x000000ffff177224 */ /* 0x000fe200078e0022 */
[----:B------:R-:W-:-:S02]  /*3e080*/  ISETP.GT.U32.AND P1, PT, R104, -0x1, PT ;  /* 0xffffffff6800780c */ /* 0x000fc40003f24070 */
[----:B------:R-:W-:Y:S02]  /*3e090*/  IADD3.X R11, PT, PT, RZ, -0x1, R68, P2, P3 ;  /* 0xffffffffff0b7810 */ /* 0x000fe400017e6444 */
[----:B------:R-:W-:Y:S02]  /*3e0a0*/  ISETP.GT.U32.AND P2, PT, R34, -0x1, PT ;  /* 0xffffffff2200780c */ /* 0x000fe40003f44070 */
[----:B------:R-:W-:Y:S02]  /*3e0b0*/  ISETP.GT.AND.EX P1, PT, R11, -0x1, PT, P1 ;  /* 0xffffffff0b00780c */ /* 0x000fe40003f24310 */
[----:B------:R-:W-:Y:S02]  /*3e0c0*/  IADD3.X R10, PT, PT, RZ, RZ, RZ, P4, P5 ;  /* 0x000000ffff0a7210 */ /* 0x000fe400027ea4ff */
[----:B------:R-:W-:Y:S02]  /*3e0d0*/  MOV R53, R38 ;  /* 0x0000002600357202 */ /* 0x000fe40000000f00 */
[----:B------:R-:W-:-:S07]  /*3e0e0*/  ISETP.GT.U32.OR.EX P0, PT, R10, RZ, !P0, P2 ;  /* 0x000000ff0a00720c */ /* 0x000fce0004704520 */
        /* <DEDUP_REMOVED lines=17> */
.L_x_588:
        /* <DEDUP_REMOVED lines=26> */
.L_x_589:
        /* <DEDUP_REMOVED lines=22> */
.L_x_590:
[----:B------:R-:W-:Y:S02]  /*3e500*/  HFMA2 R13, -RZ, RZ, 0, 0 ;  /* 0x00000000ff0d7431 */ /* 0x000fe400000001ff */
[----:B------:R-:W-:-:S04]  /*3e510*/  IMAD.WIDE.U32 R56, R22, R22, RZ ;  /* 0x0000001616387225 */ /* 0x000fc800078e00ff */
[----:B------:R-:W-:Y:S02]  /*3e520*/  HFMA2 R15, -RZ, RZ, 0, 0 ;  /* 0x00000000ff0f7431 */ /* 0x000fe400000001ff */
[----:B------:R-:W-:Y:S01]  /*3e530*/  IMAD.MOV.U32 R12, RZ, RZ, R57 ;  /* 0x000000ffff0c7224 */ /* 0x000fe200078e0039 */
[----:B------:R-:W-:Y:S01]  /*3e540*/  LOP3.LUT R14, R56, 0xfffffffd, RZ, 0xc0, !PT ;  /* 0xfffffffd380e7812 */ /* 0x000fe200078ec0ff */
[----:B------:R-:W-:Y:S02]  /*3e550*/  IMAD.MOV.U32 R17, RZ, RZ, RZ ;  /* 0x000000ffff117224 */ /* 0x000fe400078e00ff */
[----:B------:R-:W-:Y:S02]  /*3e560*/  HFMA2 R57, -RZ, RZ, 0, 0 ;  /* 0x00000000ff397431 */ /* 0x000fe400000001ff */
        /* <DEDUP_REMOVED lines=31> */
[----:B------:R-:W-:Y:S02]  /*3e760*/  IMAD.IADD R15, R19, 0x1, R15 ;  /* 0x00000001130f7824 */ /* 0x000fe400078e020f */
[----:B------:R-:W-:Y:S02]  /*3e770*/  IMAD.MOV.U32 R13, RZ, RZ, RZ ;  /* 0x000000ffff0d7224 */ /* 0x000fe400078e00ff */
[----:B------:R-:W-:Y:S02]  /*3e780*/  IMAD.MOV.U32 R11, RZ, RZ, RZ ;  /* 0x000000ffff0b7224 */ /* 0x000fe400078e00ff */
[----:B------:R-:W-:Y:S01]  /*3e790*/  IMAD.HI.U32 R18, R54, R42, R12 ;  /* 0x0000002a36127227 */ /* 0x000fe200078e000c */
[----:B------:R-:W-:Y:S02]  /*3e7a0*/  IADD3 R12, P1, PT, R15, R16, RZ ;  /* 0x000000100f0c7210 */ /* 0x000fe40007f3e0ff */
[----:B------:R-:W-:Y:S01]  /*3e7b0*/  IADD3 R13, PT, PT, R19, R17, RZ ;  /* 0x00000011130d7210 */ /* 0x000fe20007ffe0ff */
[----:B------:R-:W-:-:S02]  /*3e7c0*/  IMAD.X R15, RZ, RZ, RZ, P0 ;  /* 0x000000ffff0f7224 */ /* 0x000fc400000e06ff */
[----:B------:R-:W-:-:S04]  /*3e7d0*/  IMAD.WIDE.U32 R10, R22, R37, R10 ;  /* 0x00000025160a7225 */ /* 0x000fc800078e000a */
[----:B------:R-:W-:Y:S01]  /*3e7e0*/  IMAD.IADD R17, R65, 0x1, R18 ;  /* 0x0000000141117824 */ /* 0x000fe200078e0212 */
[----:B------:R-:W-:Y:S01]  /*3e7f0*/  IADD3 R16, P0, PT, R13, R10, RZ ;  /* 0x0000000a0d107210 */ /* 0x000fe20007f1e0ff */
[----:B------:R-:W-:Y:S01]  /*3e800*/  IMAD.WIDE.U32 R14, R56, R44, R14 ;  /* 0x0000002c380e7225 */ /* 0x000fe200078e000e */
[----:B------:R-:W-:Y:S02]  /*3e810*/  IADD3 R10, PT, PT, R11, R57, RZ ;  /* 0x000000390b0a7210 */ /* 0x000fe40007ffe0ff */
[----:B------:R-:W-:Y:S01]  /*3e820*/  MOV R11, RZ ;  /* 0x000000ff000b7202 */ /* 0x000fe20000000f00 */
[----:B------:R-:W-:Y:S01]  /*3e830*/  IMAD.X R13, RZ, RZ, RZ, P1 ;  /* 0x000000ffff0d7224 */ /* 0x000fe200008e06ff */
[----:B------:R-:W-:Y:S01]  /*3e840*/  IADD3 R14, P1, PT, R17, R14, RZ ;  /* 0x0000000e110e7210 */ /* 0x000fe20007f3e0ff */
[----:B------:R-:W-:Y:S02]  /*3e850*/  IMAD.X R17, RZ, RZ, RZ, P0 ;  /* 0x000000ffff117224 */ /* 0x000fe400000e06ff */
        /* <DEDUP_REMOVED lines=11> */
[----:B------:R-:W-:Y:S02]  /*3e910*/  IMAD.X R17, RZ, RZ, RZ, P1 ;  /* 0x000000ffff117224 */ /* 0x000fe400008e06ff */
[----:B------:R-:W-:-:S04]  /*3e920*/  IMAD.WIDE.U32 R12, R22, R53, R12 ;  /* 0x00000035160c7225 */ /* 0x000fc800078e000c */
[----:B------:R-:W-:Y:S01]  /*3e930*/  IMAD.MOV.U32 R34, RZ, RZ, RZ ;  /* 0x000000ffff227224 */ /* 0x000fe200078e00ff */
[----:B------:R-:W-:Y:S01]  /*3e940*/  IADD3 R12, P1, PT, R21, R12, RZ ;  /* 0x0000000c150c7210 */ /* 0x000fe20007f3e0ff */
[----:B------:R-:W-:Y:S01]  /*3e950*/  IMAD R35, R14, R66, RZ ;  /* 0x000000420e237224 */ /* 0x000fe200078e02ff */
[----:B------:R-:W-:Y:S01]  /*3e960*/  IADD3 R21, PT, PT, R64, R15, RZ ;  /* 0x0000000f40157210 */ /* 0x000fe20007ffe0ff */
[----:B------:R-:W-:Y:S02]  /*3e970*/  IMAD.MOV.U32 R15, RZ, RZ, RZ ;  /* 0x000000ffff0f7224 */ /* 0x000fe400078e00ff */
[----:B------:R-:W-:-:S04]  /*3e980*/  IMAD.WIDE.U32 R16, R55, R55, R16 ;  /* 0x0000003737107225 */ /* 0x000fc800078e0010 */
[----:B------:R-:W-:Y:S02]  /*3e990*/  IMAD.IADD R18, R11, 0x1, R34 ;  /* 0x000000010b127824 */ /* 0x000fe400078e0222 */
[----:B------:R-:W-:Y:S01]  /*3e9a0*/  IMAD.IADD R39, R20, 0x1, R13 ;  /* 0x0000000114277824 */ /* 0x000fe200078e020d */
[----:B------:R-:W-:Y:S01]  /*3e9b0*/  IADD3.X R13, PT, PT, RZ, RZ, RZ, P1, !PT ;  /* 0x000000ffff0d7210 */ /* 0x000fe20000ffe4ff */
[----:B------:R-:W-:Y:S02]  /*3e9c0*/  IMAD.X R11, RZ, RZ, RZ, P0 ;  /* 0x000000ffff0b7224 */ /* 0x000fe400000e06ff */
[----:B------:R-:W-:Y:S01]  /*3e9d0*/  IMAD.HI.U32 R38, R35, R42, R14 ;  /* 0x0000002a23267227 */ /* 0x000fe200078e000e */
[----:B------:R-:W-:-:S03]  /*3e9e0*/  IADD3 R16, P0, PT, R39, R16, RZ ;  /* 0x0000001027107210 */ /* 0x000fc60007f1e0ff */
[----:B------:R-:W-:Y:S01]  /*3e9f0*/  IMAD.IADD R15, R19, 0x1, R17 ;  /* 0x00000001130f7824 */ /* 0x000fe200078e0211 */
[----:B------:R-:W-:Y:S01]  /*3ea00*/  MOV R19, RZ ;  /* 0x000000ff00137202 */ /* 0x000fe20000000f00 */
[----:B------:R-:W-:-:S04]  /*3ea10*/  IMAD.WIDE.U32 R10, R36, R37, R10 ;  /* 0x00000025240a7225 */ /* 0x000fc800078e000a */
[----:B------:R-:W-:Y:S01]  /*3ea20*/  IMAD.WIDE.U32 R12, R56, R45, R12 ;  /* 0x0000002d380c7225 */ /* 0x000fe200078e000c */
[----:B------:R-:W-:Y:S02]  /*3ea30*/  IADD3 R10, P1, PT, R15, R10, RZ ;  /* 0x0000000a0f0a7210 */ /* 0x000fe40007f3e0ff */
[----:B------:R-:W-:Y:S01]  /*3ea40*/  IADD3 R15, PT, PT, R65, R38, RZ ;  /* 0x00000026410f7210 */ /* 0x000fe20007ffe0ff */
        /* <DEDUP_REMOVED lines=25> */
[----:B------:R-:W-:Y:S01]  /*3ebe0*/  IMAD.X R11, RZ, RZ, RZ, P1 ;  /* 0x000000ffff0b7224 */ /* 0x000fe200008e06ff */
[----:B------:R-:W-:Y:S01]  /*3ebf0*/  IADD3 R16, P1, PT, R51, R16, RZ ;  /* 0x0000001033107210 */ /* 0x000fe20007f3e0ff */
[----:B------:R-:W-:-:S04]  /*3ec00*/  IMAD.WIDE.U32 R14, R22, R23, R14 ;  /* 0x00000017160e7225 */ /* 0x000fc800078e000e */
[----:B------:R-:W-:Y:S01]  /*3ec10*/  IMAD.IADD R21, R63, 0x1, R13 ;  /* 0x000000013f157824 */ /* 0x000fe200078e020d */
[----:B------:R-:W-:Y:S01]  /*3ec20*/  IADD3 R40, PT, PT, R15, R38, RZ ;  /* 0x000000260f287210 */ /* 0x000fe20007ffe0ff */
[----:B------:R-:W-:Y:S02]  /*3ec30*/  IMAD.IADD R13, R57, 0x1, R17 ;  /* 0x00000001390d7824 */ /* 0x000fe400078e0211 */
        /* <DEDUP_REMOVED lines=17> */
[----:B------:R-:W-:Y:S01]  /*3ed50*/  IMAD.X R11, RZ, RZ, RZ, P1 ;  /* 0x000000ffff0b7224 */ /* 0x000fe200008e06ff */
[----:B------:R-:W-:Y:S01]  /*3ed60*/  IADD3 R14, P1, PT, R19, R14, RZ ;  /* 0x0000000e130e7210 */ /* 0x000fe20007f3e0ff */
[----:B------:R-:W-:Y:S01]  /*3ed70*/  IMAD R51, R12, R66, RZ ;  /* 0x000000420c337224 */ /* 0x000fe200078e02ff */
[----:B------:R-:W-:Y:S01]  /*3ed80*/  IADD3.X R19, PT, PT, RZ, RZ, RZ, P2, !PT ;  /* 0x000000ffff137210 */ /* 0x000fe200017fe4ff */
        /* <DEDUP_REMOVED lines=9> */
[----:B------:R-:W-:Y:S02]  /*3ee20*/  IMAD.IADD R67, R61, 0x1, R17 ;  /* 0x000000013d437824 */ /* 0x000fe400078e0211 */
        /* <DEDUP_REMOVED lines=13> */
[----:B------:R-:W-:Y:S02]  /*3ef00*/  IMAD.IADD R11, R34, 0x1, R11 ;  /* 0x00000001220b7824 */ /* 0x000fe400078e020b */
        /* <DEDUP_REMOVED lines=111> */
[----:B------:R-:W-:Y:S01]  /*3f600*/  IADD3.X R21, PT, PT, RZ, RZ, RZ, P1, !PT ;  /* 0x000000ffff157210 */ /* 0x000fe20000ffe4ff */
[----:B------:R-:W-:-:S04]  /*3f610*/  IMAD.WIDE.U32 R18, R37, R52, R18 ;  /* 0x0000003425127225 */ /* 0x000fc800078e0012 */
[----:B------:R-:W-:Y:S01]  /*3f620*/  IMAD.IADD R57, R64, 0x1, R11 ;  /* 0x0000000140397824 */ /* 0x000fe200078e020b */
[----:B------:R-:W-:Y:S01]  /*3f630*/  IADD3 R19, PT, PT, R34, R19, RZ ;  /* 0x0000001322137210 */ /* 0x000fe20007ffe0ff */
[----:B------:R-:W-:Y:S02]  /*3f640*/  IMAD.IADD R17, R39, 0x1, R17 ;  /* 0x0000000127117824 */ /* 0x000fe400078e0211 */
[----:B------:R-:W-:Y:S02]  /*3f650*/  IMAD R22, R10, R66, RZ ;  /* 0x000000420a167224 */ /* 0x000fe400078e02ff */
[----:B------:R-:W-:Y:S02]  /*3f660*/  IMAD.MOV.U32 R11, RZ, RZ, RZ ;  /* 0x000000ffff0b7224 */ /* 0x000fe400078e00ff */
[----:B------:R-:W-:-:S04]  /*3f670*/  IMAD.WIDE.U32 R14, R56, R49, R14 ;  /* 0x00000031380e7225 */ /* 0x000fc800078e000e */
[----:B------:R-:W-:Y:S01]  /*3f680*/  IMAD.WIDE.U32 R20, R37, R41, R20 ;  /* 0x0000002925147225 */ /* 0x000fe200078e0014 */
[----:B------:R-:W-:-:S03]  /*3f690*/  IADD3 R14, P2, PT, R69, R14, RZ ;  /* 0x0000000e450e7210 */ /* 0x000fc60007f5e0ff */
        /* <DEDUP_REMOVED lines=33> */
[----:B------:R-:W-:-:S02]  /*3f8b0*/  IMAD.IADD R17, R65, 0x1, R56 ;  /* 0x0000000141117824 */ /* 0x000fc400078e0238 */
[----:B------:R-:W-:-:S04]  /*3f8c0*/  IMAD.WIDE.U32 R12, R40, R44, R12 ;  /* 0x0000002c280c7225 */ /* 0x000fc800078e000c */
[----:B------:R-:W-:Y:S01]  /*3f8d0*/  IMAD.IADD R67, R38, 0x1, R19 ;  /* 0x0000000126437824 */ /* 0x000fe200078e0213 */
[----:B------:R-:W-:Y:S01]  /*3f8e0*/  IADD3.X R19, PT, PT, RZ, RZ, RZ, P0, !PT ;  /* 0x000000ffff137210 */ /* 0x000fe200007fe4ff */
[----:B------:R-:W-:Y:S01]  /*3f8f0*/  IMAD.WIDE.U32 R10, R55, R23, R10 ;  /* 0x00000017370a7225 */ /* 0x000fe200078e000a */
[----:B------:R-:W-:Y:S02]  /*3f900*/  IADD3 R12, P3, PT, R17, R12, RZ ;  /* 0x0000000c110c7210 */ /* 0x000fe40007f7e0ff */
[----:B------:R-:W-:Y:S01]  /*3f910*/  IADD3.X R17, PT, PT, RZ, RZ, RZ, P4, !PT ;  /* 0x000000ffff117210 */ /* 0x000fe200027fe4ff */
        /* <DEDUP_REMOVED lines=32> */
[----:B------:R-:W-:Y:S02]  /*3fb20*/  IMAD.IADD R11, R61, 0x1, R11 ;  /* 0x000000013d0b7824 */ /* 0x000fe400078e020b */
[----:B------:R-:W-:Y:S02]  /*3fb30*/  IMAD R34, R12, R66, RZ ;  /* 0x000000420c227224 */ /* 0x000fe400078e02ff */
[----:B------:R-:W-:Y:S02]  /*3fb40*/  IMAD.MOV.U32 R13, RZ, RZ, RZ ;  /* 0x000000ffff0d7224 */ /* 0x000fe400078e00ff */
[----:B------:R-:W-:-:S04]  /*3fb50*/  IMAD.WIDE.U32 R16, R52, R41, R16 ;  /* 0x0000002934107225 */ /* 0x000fc800078e0010 */
[----:B------:R-:W-:Y:S02]  /*3fb60*/  IMAD.IADD R21, R38, 0x1, R21 ;  /* 0x0000000126157824 */ /* 0x000fe400078e0215 */
[----:B------:R-:W-:Y:S02]  /*3fb70*/  IMAD.X R19, RZ, RZ, RZ, P1 ;  /* 0x000000ffff137224 */ /* 0x000fe400008e06ff */
[----:B------:R-:W-:Y:S01]  /*3fb80*/  IMAD.HI.U32 R36, R34, R42, R12 ;  /* 0x0000002a22247227 */ /* 0x000fe200078e000c */
[----:B------:R-:W-:Y:S02]  /*3fb90*/  IADD3 R12, P4, PT, R11, R14, RZ ;  /* 0x0000000e0b0c7210 */ /* 0x000fe40007f9e0ff */
[----:B------:R-:W-:Y:S01]  /*3fba0*/  IADD3 R14, P1, PT, R21, R16, RZ ;  /* 0x00000010150e7210 */ /* 0x000fe20007f3e0ff */
[----:B------:R-:W-:Y:S01]  /*3fbb0*/  IMAD.IADD R17, R39, 0x1, R17 ;  /* 0x0000000127117824 */ /* 0x000fe200078e0211 */
[----:B------:R-:W-:Y:S01]  /*3fbc0*/  IADD3 R16, P6, PT, R15, R54, RZ ;  /* 0x000000360f107210 */ /* 0x000fe20007fde0ff */
[----:B------:R-:W-:Y:S01]  /*3fbd0*/  IMAD.WIDE.U32 R18, R52, R23, R18 ;  /* 0x0000001734127225 */ /* 0x000fe200078e0012 */
[----:B------:R-:W-:-:S02]  /*3fbe0*/  IADD3.X R15, PT, PT, RZ, RZ, RZ, P1, !PT ;  /* 0x000000ffff0f7210 */ /* 0x000fc40000ffe4ff */
[----:B------:R-:W-:Y:S01]  /*3fbf0*/  IADD3.X R21, PT, PT, RZ, RZ, RZ, P0, !PT ;  /* 0x000000ffff157210 */ /* 0x000fe200007fe4ff */
        /* <DEDUP_REMOVED lines=18> */
[----:B------:R-:W-:Y:S01]  /*3fd20*/  IMAD.IADD R54, R50, 0x1, R17 ;  /* 0x0000000132367824 */ /* 0x000fe200078e0211 */
[----:B------:R-:W-:Y:S01]  /*3fd30*/  IADD3.X R17, PT, PT, RZ, RZ, RZ, P0, !PT ;  /* 0x000000ffff117210 */ /* 0x000fe200007fe4ff */
        /* <DEDUP_REMOVED lines=17> */
[----:B------:R-:W-:Y:S01]  /*3fe50*/  IMAD.IADD R16, R39, 0x1, R19 ;  /* 0x0000000127107824 */ /* 0x000fe200078e0213 */
        /* <DEDUP_REMOVED lines=21> */
[----:B------:R-:W-:-:S02]  /*3ffb0*/  IMAD.X R37, RZ, RZ, RZ, P4 ;  /* 0x000000ffff257224 */ /* 0x000fc400020e06ff */
[----:B------:R-:W-:Y:S01]  /*3ffc0*/  IMAD.X R19, RZ, RZ, RZ, P3 ;  /* 0x000000ffff137224 */ /* 0x000fe200018e06ff */
[----:B------:R-:W-:Y:S01]  /*3ffd0*/  IADD3 R12, P3, PT, R11, R12, RZ ;  /* 0x0000000c0b0c7210 */ /* 0x000fe20007f7e0ff */
        /* <DEDUP_REMOVED lines=8> */
[----:B------:R-:W-:Y:S01]  /*40060*/  IADD3 R21, PT, PT, R50, R19, RZ ;  /* 0x0000001332157210 */ /* 0x000fe20007ffe0ff */
        /* <DEDUP_REMOVED lines=118> */
[----:B------:R-:W-:Y:S01]  /*407d0*/  MOV R38, R18 ;  /* 0x0000001200267202 */ /* 0x000fe20000000f00 */
        /* <DEDUP_REMOVED lines=40> */
.L_x_591:
        /* <DEDUP_REMOVED lines=22> */
.L_x_592:
        /* <DEDUP_REMOVED lines=42> */
.L_x_593:
        /* <DEDUP_REMOVED lines=42> */
.L_x_594:
[----:B------:R-:W-:Y:S01]  /*41100*/  CS2R R22, SRZ ;  /* 0x0000000000167805 */ /* 0x000fe2000001ff00 */
[----:B------:R-:W-:-:S04]  /*41110*/  IMAD.WIDE.U32 R6, R113, R35, RZ ;  /* 0x0000002371067225 */ /* 0x000fc800078e00ff */
[----:B------:R-:W-:Y:S01]  /*41120*/  HFMA2 R20, -RZ, RZ, 0, 0 ;  /* 0x00000000ff147431 */ /* 0x000fe200000001ff */
[----:B------:R-:W-:Y:S01]  /*41130*/  MOV R19, RZ ;  /* 0x000000ff00137202 */ /* 0x000fe20000000f00 */
[----:B------:R-:W-:Y:S02]  /*41140*/  HFMA2 R34, -RZ, RZ, 0, 0 ;  /* 0x00000000ff227431 */ /* 0x000fe400000001ff */
        /* <DEDUP_REMOVED lines=20> */
[----:B------:R-:W-:Y:S01]  /*41290*/  IADD3.X R11, PT, PT, RZ, RZ, RZ, P1, !PT ;  /* 0x000000ffff0b7210 */ /* 0x000fe20000ffe4ff */
[----:B------:R-:W-:Y:S02]  /*412a0*/  IMAD.IADD R7, R24, 0x1, R15 ;  /* 0x0000000118077824 */ /* 0x000fe400078e020f */
[----:B------:R-:W-:Y:S02]  /*412b0*/  HFMA2 R15, -RZ, RZ, 0, 0 ;  /* 0x00000000ff0f7431 */ /* 0x000fe400000001ff */
[----:B------:R-:W-:-:S04]  /*412c0*/  IMAD.WIDE.U32 R12, R35, R94, R12 ;  /* 0x0000005e230c7225 */ /* 0x000fc800078e000c */
[----:B------:R-:W-:Y:S01]  /*412d0*/  IMAD.WIDE.U32 R10, R37, R43, R10 ;  /* 0x0000002b250a7225 */ /* 0x000fe200078e000a */
[----:B------:R-:W-:Y:S02]  /*412e0*/  IADD3 R12, P0, PT, R7, R12, RZ ;  /* 0x0000000c070c7210 */ /* 0x000fe40007f1e0ff */
[----:B------:R-:W-:Y:S01]  /*412f0*/  IADD3 R6, PT, PT, R119, R13, RZ ;  /* 0x0000000d77067210 */ /* 0x000fe20007ffe0ff */
[----:B------:R-:W-:Y:S02]  /*41300*/  IMAD.MOV.U32 R7, RZ, RZ, RZ ;  /* 0x000000ffff077224 */ /* 0x000fe400078e00ff */
        /* <DEDUP_REMOVED lines=10> */
[----:B------:R-:W-:Y:S02]  /*413b0*/  IMAD R36, R10, R66, RZ ;  /* 0x000000420a247224 */ /* 0x000fe400078e02ff */
[----:B------:R-:W-:Y:S02]  /*413c0*/  IMAD.MOV.U32 R11, RZ, RZ, RZ ;  /* 0x000000ffff0b7224 */ /* 0x000fe400078e00ff */
[----:B------:R-:W-:Y:S01]  /*413d0*/  IMAD.X R15, RZ, RZ, RZ, P0 ;  /* 0x000000ffff0f7224 */ /* 0x000fe200000e06ff */
[----:B------:R-:W-:Y:S01]  /*413e0*/  IADD3 R6, P0, PT, R7, R6, RZ ;  /* 0x0000000607067210 */ /* 0x000fe20007f1e0ff */
[----:B------:R-:W-:-:S03]  /*413f0*/  IMAD.WIDE.U32 R18, R35, R86, R18 ;  /* 0x0000005623127225 */ /* 0x000fc600078e0012 */
[----:B------:R-:W-:Y:S01]  /*41400*/  IADD3.X R7, PT, PT, RZ, RZ, RZ, P0, !PT ;  /* 0x000000ffff077210 */ /* 0x000fe200007fe4ff */
[----:B------:R-:W-:Y:S02]  /*41410*/  IMAD.X R13, RZ, RZ, RZ, P1 ;  /* 0x000000ffff0d7224 */ /* 0x000fe400008e06ff */
[----:B------:R-:W-:Y:S01]  /*41420*/  IMAD.HI.U32 R8, R36, R42, R10 ;  /* 0x0000002a24087227 */ /* 0x000fe200078e000a */
[----:B------:R-:W-:-:S03]  /*41430*/  IADD3 R10, PT, PT, R131, R19, RZ ;  /* 0x00000013830a7210 */ /* 0x000fc60007ffe0ff */
[----:B------:R-:W-:-:S04]  /*41440*/  IMAD.WIDE.U32 R12, R96, R39, R12 ;  /* 0x00000027600c7225 */ /* 0x000fc800078e000c */
        /* <DEDUP_REMOVED lines=23> */
[----:B------:R-:W-:-:S04]  /*415c0*/  IMAD.WIDE.U32 R16, R35, R84, R16 ;  /* 0x0000005423107225 */ /* 0x000fc800078e0010 */
        /* <DEDUP_REMOVED lines=171> */
[----:B------:R-:W-:Y:S01]  /*42080*/  IMAD.X R21, RZ, RZ, RZ, P1 ;  /* 0x000000ffff157224 */ /* 0x000fe200008e06ff */
[----:B------:R-:W-:Y:S01]  /*42090*/  IADD3.X R13, PT, PT, RZ, RZ, RZ, P3, !PT ;  /* 0x000000ffff0d7210 */ /* 0x000fe20001ffe4ff */
[----:B------:R-:W-:Y:S01]  /*420a0*/  IMAD.WIDE.U32 R14, R86, R4, R14 ;  /* 0x00000004560e7225 */ /* 0x000fe200078e000e */
[----:B------:R-:W-:Y:S02]  /*420b0*/  IADD3 R51, PT, PT, R60, R11, RZ ;  /* 0x0000000b3c337210 */ /* 0x000fe40007ffe0ff */
[----:B------:R-:W-:Y:S01]  /*420c0*/  IADD3.X R11, PT, PT, RZ, RZ, RZ, P5, !PT ;  /* 0x000000ffff0b7210 */ /* 0x000fe20002ffe4ff */
[----:B------:R-:W-:Y:S01]  /*420d0*/  IMAD.MOV.U32 R17, RZ, RZ, RZ ;  /* 0x000000ffff117224 */ /* 0x000fe200078e00ff */
        /* <DEDUP_REMOVED lines=17> */
[----:B------:R-:W-:Y:S01]  /*421f0*/  IMAD.WIDE.U32 R10, R35, R46, R10 ;  /* 0x0000002e230a7225 */ /* 0x000fe200078e000a */
[----:B------:R-:W-:-:S03]  /*42200*/  IADD3 R15, PT, PT, R130, R15, RZ ;  /* 0x0000000f820f7210 */ /* 0x000fc60007ffe0ff */
[----:B------:R-:W-:Y:S01]  /*42210*/  IMAD.WIDE.U32 R18, R40, R43, R18 ;  /* 0x0000002b28127225 */ /* 0x000fe200078e0012 */
[----:B------:R-:W-:-:S03]  /*42220*/  IADD3 R10, P2, PT, R41, R10, RZ ;  /* 0x0000000a290a7210 */ /* 0x000fc60007f5e0ff */
[----:B------:R-:W-:-:S04]  /*42230*/  IMAD.WIDE.U32 R16, R37, R49, R16 ;  /* 0x0000003125107225 */ /* 0x000fc800078e0010 */
[----:B------:R-:W-:Y:S01]  /*42240*/  IMAD.X R13, RZ, RZ, RZ, P3 ;  /* 0x000000ffff0d7224 */ /* 0x000fe200018e06ff */
[----:B------:R-:W-:Y:S01]  /*42250*/  IADD3 R16, P1, PT, R51, R16, RZ ;  /* 0x0000001033107210 */ /* 0x000fe20007f3e0ff */
[----:B------:R-:W-:Y:S02]  /*42260*/  IMAD.IADD R5, R64, 0x1, R19 ;  /* 0x0000000140057824 */ /* 0x000fe400078e0213 */
[----:B------:R-:W-:-:S04]  /*42270*/  IMAD.WIDE.U32 R20, R85, R4, R20 ;  /* 0x0000000455147225 */ /* 0x000fc800078e0014 */
[----:B------:R-:W-:Y:S01]  /*42280*/  IMAD R23, R18, R66, RZ ;  /* 0x0000004212177224 */ /* 0x000fe200078e02ff */
[----:B------:R-:W-:Y:S01]  /*42290*/  IADD3 R20, P3, PT, R15, R20, RZ ;  /* 0x000000140f147210 */ /* 0x000fe20007f7e0ff */
[----:B------:R-:W-:Y:S02]  /*422a0*/  IMAD.MOV.U32 R19, RZ, RZ, RZ ;  /* 0x000000ffff137224 */ /* 0x000fe400078e00ff */
[----:B------:R-:W-:Y:S01]  /*422b0*/  IMAD.IADD R37, R61, 0x1, R11 ;  /* 0x000000013d257824 */ /* 0x000fe200078e020b */
[----:B------:R-:W-:Y:S01]  /*422c0*/  IADD3.X R11, PT, PT, RZ, RZ, RZ, P2, !PT ;  /* 0x000000ffff0b7210 */ /* 0x000fe200017fe4ff */
[----:B------:R-:W-:Y:S02]  /*422d0*/  IMAD.IADD R17, R50, 0x1, R17 ;  /* 0x0000000132117824 */ /* 0x000fe400078e0211 */
[----:B------:R-:W-:-:S04]  /*422e0*/  IMAD.WIDE.U32 R12, R9, R96, R12 ;  /* 0x00000060090c7225 */ /* 0x000fc800078e000c */
[----:B------:R-:W-:Y:S01]  /*422f0*/  IMAD.HI.U32 R38, R23, R42, R18 ;  /* 0x0000002a17267227 */ /* 0x000fe200078e0012 */
[----:B------:R-:W-:-:S03]  /*42300*/  IADD3 R13, PT, PT, R24, R13, RZ ;  /* 0x0000000d180d7210 */ /* 0x000fc60007ffe0ff */
        /* <DEDUP_REMOVED lines=12> */
[----:B------:R-:W-:Y:S01]  /*423d0*/  IADD3 R5, PT, PT, R59, R17, RZ ;  /* 0x000000113b057210 */ /* 0x000fe20007ffe0ff */
[----:B------:R-:W-:Y:S01]  /*423e0*/  IMAD.IADD R41, R62, 0x1, R11 ;  /* 0x000000013e297824 */ /* 0x000fe200078e020b */
[----:B------:R-:W-:Y:S01]  /*423f0*/  IADD3 R14, P2, PT, R37, R16, RZ ;  /* 0x00000010250e7210 */ /* 0x000fe20007f5e0ff */
[----:B------:R-:W-:Y:S01]  /*42400*/  IMAD.X R11, RZ, RZ, RZ, P1 ;  /* 0x000000ffff0b7224 */ /* 0x000fe200008e06ff */
[----:B------:R-:W-:Y:S01]  /*42410*/  IADD3.X R13, PT, PT, RZ, RZ, RZ, P5, !PT ;  /* 0x000000ffff0d7210 */ /* 0x000fe20002ffe4ff */
[----:B------:R-:W-:Y:S01]  /*42420*/  IMAD.IADD R15, R119, 0x1, R15 ;  /* 0x00000001770f7824 */ /* 0x000fe200078e020f */
[----:B------:R-:W-:Y:S01]  /*42430*/  IADD3.X R17, PT, PT, RZ, RZ, RZ, P0, !PT ;  /* 0x000000ffff117210 */ /* 0x000fe200007fe4ff */
[----:B------:R-:W-:-:S04]  /*42440*/  IMAD.WIDE.U32 R20, R86, R3, R20 ;  /* 0x0000000356147225 */ /* 0x000fc800078e0014 */
[----:B------:R-:W-:Y:S01]  /*42450*/  IMAD.WIDE.U32 R18, R84, R4, R18 ;  /* 0x0000000454127225 */ /* 0x000fe200078e0012 */
[----:B------:R-:W-:Y:S02]  /*42460*/  IADD3 R4, P4, PT, R5, R22, RZ ;  /* 0x0000001605047210 */ /* 0x000fe40007f9e0ff */
[----:B------:R-:W-:Y:S01]  /*42470*/  IADD3 R16, P3, PT, R15, R20, RZ ;  /* 0x000000140f107210 */ /* 0x000fe20007f7e0ff */
[----:B------:R-:W-:Y:S02]  /*42480*/  IMAD.IADD R5, R65, 0x1, R38 ;  /* 0x0000000141057824 */ /* 0x000fe400078e0226 */
        /* <DEDUP_REMOVED lines=9> */
[----:B------:R-:W-:Y:S01]  /*42520*/  IADD3 R11, P1, PT, R17, R12, RZ ;  /* 0x0000000c110b7210 */ /* 0x000fe20007f3e0ff */
[----:B------:R-:W-:Y:S01]  /*42530*/  IMAD.WIDE.U32 R4, R36, R49, R4 ;  /* 0x0000003124047225 */ /* 0x000fe200078e0004 */
[----:B------:R-:W-:-:S03]  /*42540*/  IADD3 R20, P0, PT, R41, R14, RZ ;  /* 0x0000000e29147210 */ /* 0x000fc60007f1e0ff */
[----:B------:R-:W-:Y:S01]  /*42550*/  IMAD.X R17, RZ, RZ, RZ, P3 ;  /* 0x000000ffff117224 */ /* 0x000fe200018e06ff */
[----:B------:R-:W-:Y:S01]  /*42560*/  IADD3 R24, PT, PT, R50, R5, RZ ;  /* 0x0000000532187210 */ /* 0x000fe20007ffe0ff */
[----:B------:R-:W-:Y:S01]  /*42570*/  IMAD.IADD R51, R34, 0x1, R19 ;  /* 0x0000000122337824 */ /* 0x000fe200078e0213 */
[----:B------:R-:W-:Y:S01]  /*42580*/  IADD3.X R19, PT, PT, RZ, RZ, RZ, P5, !PT ;  /* 0x000000ffff137210 */ /* 0x000fe20002ffe4ff */
[----:B------:R-:W-:-:S04]  /*42590*/  IMAD.WIDE.U32 R16, R87, R2, R16 ;  /* 0x0000000257107225 */ /* 0x000fc800078e0010 */
[----:B------:R-:W-:Y:S02]  /*425a0*/  IMAD.IADD R25, R25, 0x1, R13 ;  /* 0x0000000119197824 */ /* 0x000fe400078e020d */
[----:B------:R-:W-:Y:S02]  /*425b0*/  IMAD.IADD R13, R60, 0x1, R15 ;  /* 0x000000013c0d7824 */ /* 0x000fe400078e020f */
[----:B------:R-:W-:Y:S01]  /*425c0*/  IMAD.X R21, RZ, RZ, RZ, P0 ;  /* 0x000000ffff157224 */ /* 0x000fe200000e06ff */
[----:B------:R-:W-:Y:S01]  /*425d0*/  IADD3 R24, P0, PT, R24, R11, RZ ;  /* 0x0000000b18187210 */ /* 0x000fe20007f1e0ff */
[----:B------:R-:W-:Y:S01]  /*425e0*/  IMAD.WIDE.U32 R18, R85, R3, R18 ;  /* 0x0000000355127225 */ /* 0x000fe200078e0012 */
[----:B------:R-:W-:Y:S02]  /*425f0*/  IADD3.X R11, PT, PT, RZ, RZ, RZ, P2, !PT ;  /* 0x000000ffff0b7210 */ /* 0x000fe400017fe4ff */
[----:B------:R-:W-:Y:S01]  /*42600*/  IADD3 R16, P3, PT, R25, R16, RZ ;  /* 0x0000001019107210 */ /* 0x000fe20007f7e0ff */
[----:B------:R-:W-:Y:S01]  /*42610*/  IMAD.IADD R15, R130, 0x1, R17 ;  /* 0x00000001820f7824 */ /* 0x000fe200078e0211 */
[----:B------:R-:W-:Y:S01]  /*42620*/  IADD3 R12, P4, PT, R13, R4, RZ ;  /* 0x000000040d0c7210 */ /* 0x000fe20007f9e0ff */
[----:B------:R-:W-:-:S02]  /*42630*/  IMAD.IADD R14, R132, 0x1, R19 ;  /* 0x00000001840e7824 */ /* 0x000fc400078e0213 */
        /* <DEDUP_REMOVED lines=8> */
[----:B------:R-:W-:Y:S01]  /*426c0*/  IADD3.X R15, PT, PT, RZ, RZ, RZ, P6, !PT ;  /* 0x000000ffff0f7210 */ /* 0x000fe200037fe4ff */
[----:B------:R-:W-:Y:S02]  /*426d0*/  IMAD.IADD R21, R64, 0x1, R19 ;  /* 0x0000000140157824 */ /* 0x000fe400078e0213 */
[----:B------:R-:W-:Y:S02]  /*426e0*/  IMAD R20, R18, R66, RZ ;  /* 0x0000004212147224 */ /* 0x000fe400078e02ff */
[----:B------:R-:W-:Y:S02]  /*426f0*/  IMAD.MOV.U32 R19, RZ, RZ, RZ ;  /* 0x000000ffff137224 */ /* 0x000fe400078e00ff */
[----:B------:R-:W-:-:S04]  /*42700*/  IMAD.WIDE.U32 R16, R9, R94, R16 ;  /* 0x0000005e09107225 */ /* 0x000fc800078e0010 */
[----:B------:R-:W-:Y:S01]  /*42710*/  IMAD.HI.U32 R34, R20, R42, R18 ;  /* 0x0000002a14227227 */ /* 0x000fe200078e0012 */
[----:B------:R-:W-:-:S03]  /*42720*/  IADD3.X R19, PT, PT, RZ, RZ, RZ, P1, !PT ;  /* 0x000000ffff137210 */ /* 0x000fc60000ffe4ff */
        /* <DEDUP_REMOVED lines=20> */
[----:B------:R-:W-:-:S02]  /*42870*/  IMAD.IADD R3, R62, 0x1, R19 ;  /* 0x000000013e037824 */ /* 0x000fc400078e0213 */
        /* <DEDUP_REMOVED lines=8> */
[----:B------:R-:W-:Y:S01]  /*42900*/  IMAD.IADD R19, R60, 0x1, R19 ;  /* 0x000000013c137824 */ /* 0x000fe200078e0213 */
[----:B------:R-:W-:Y:S01]  /*42910*/  IADD3.X R15, PT, PT, RZ, RZ, RZ, P1, !PT ;  /* 0x000000ffff0f7210 */ /* 0x000fe20000ffe4ff */
[----:B------:R-:W-:-:S04]  /*42920*/  IMAD.WIDE.U32 R10, R85, R2, R10 ;  /* 0x00000002550a7225 */ /* 0x000fc800078e000a */
[----:B------:R-:W-:Y:S01]  /*42930*/  IMAD.IADD R5, R130, 0x1, R17 ;  /* 0x0000000182057824 */ /* 0x000fe200078e0211 */
[----:B------:R-:W-:Y:S01]  /*42940*/  IADD3 R17, P3, PT, R3, R16, RZ ;  /* 0x0000001003117210 */ /* 0x000fe20007f7e0ff */
[----:B------:R-:W-:Y:S01]  /*42950*/  IMAD.IADD R21, R50, 0x1, R13 ;  /* 0x0000000132157824 */ /* 0x000fe200078e020d */
[----:B------:R-:W-:Y:S01]  /*42960*/  IADD3 R16, P2, PT, R19, R12, RZ ;  /* 0x0000000c13107210 */ /* 0x000fe20007f5e0ff */
[----:B------:R-:W-:Y:S01]  /*42970*/  IMAD.IADD R3, R65, 0x1, R34 ;  /* 0x0000000141037824 */ /* 0x000fe200078e0222 */
[----:B------:R-:W-:Y:S01]  /*42980*/  IADD3 R12, P4, PT, R5, R10, RZ ;  /* 0x0000000a050c7210 */ /* 0x000fe20007f9e0ff */
[----:B------:R-:W-:Y:S01]  /*42990*/  IMAD.X R5, RZ, RZ, RZ, P5 ;  /* 0x000000ffff057224 */ /* 0x000fe200028e06ff */
[----:B------:R-:W-:Y:S01]  /*429a0*/  IADD3 R6, P0, PT, R6, R17, RZ ;  /* 0x0000001106067210 */ /* 0x000fe20007f1e0ff */
[----:B------:R-:W-:Y:S01]  /*429b0*/  IMAD.IADD R10, R132, 0x1, R11 ;  /* 0x00000001840a7824 */ /* 0x000fe200078e020b */
[----:B------:R-:W-:Y:S01]  /*429c0*/  IADD3 R21, P6, PT, R21, R22, RZ ;  /* 0x0000001615157210 */ /* 0x000fe20007fde0ff */
[----:B------:R-:W-:-:S03]  /*429d0*/  IMAD.WIDE.U32 R4, R23, R44, R4 ;  /* 0x0000002c17047225 */ /* 0x000fc600078e0004 */
        /* <DEDUP_REMOVED lines=8> */
[----:B------:R-:W-:-:S04]  /*42a60*/  IMAD.WIDE.U32 R16, R7, R48, R16 ;  /* 0x0000003007107225 */ /* 0x000fc800078e0010 */
[----:B------:R-:W-:Y:S02]  /*42a70*/  IMAD.X R19, RZ, RZ, RZ, P6 ;  /* 0x000000ffff137224 */ /* 0x000fe400030e06ff */
[----:B------:R-:W-:-:S03]  /*42a80*/  IMAD.WIDE.U32 R86, R9, R86, R12 ;  /* 0x0000005609567225 */ /* 0x000fc600078e000c */
[----:B------:R-:W-:Y:S01]  /*42a90*/  IADD3 R19, P2, PT, R19, R6, RZ ;  /* 0x0000000613137210 */ /* 0x000fe20007f5e0ff */
[----:B------:R-:W-:Y:S02]  /*42aa0*/  IMAD.X R3, RZ, RZ, RZ, P3 ;  /* 0x000000ffff037224 */ /* 0x000fe400018e06ff */
        /* <DEDUP_REMOVED lines=24> */
[----:B------:R-:W-:Y:S01]  /*42c30*/  IADD3.X R13, PT, PT, RZ, RZ, RZ, P4, !PT ;  /* 0x000000ffff0d7210 */ /* 0x000fe200027fe4ff */
[----:B------:R-:W-:Y:S01]  /*42c40*/  IMAD R66, R16, R66, RZ ;  /* 0x0000004210427224 */ /* 0x000fe200078e02ff */
[----:B------:R-:W-:Y:S01]  /*42c50*/  IADD3 R18, PT, PT, R50, R11, RZ ;  /* 0x0000000b32127210 */ /* 0x000fe20007ffe0ff */
[----:B------:R-:W-:Y:S01]  /*42c60*/  IMAD.MOV.U32 R17, RZ, RZ, RZ ;  /* 0x000000ffff117224 */ /* 0x000fe200078e00ff */
[----:B------:R-:W-:Y:S01]  /*42c70*/  IADD3 R6, P2, PT, R7, R10, RZ ;  /* 0x0000000a07067210 */ /* 0x000fe20007f5e0ff */
[----:B------:R-:W-:Y:S01]  /*42c80*/  IMAD.X R5, RZ, RZ, RZ, P1 ;  /* 0x000000ffff057224 */ /* 0x000fe200008e06ff */
[----:B------:R-:W-:Y:S01]  /*42c90*/  IADD3 R18, P1, PT, R18, R19, RZ ;  /* 0x0000001312127210 */ /* 0x000fe20007f3e0ff */
[----:B------:R-:W-:-:S04]  /*42ca0*/  IMAD.HI.U32 R16, R66, R42, R16 ;  /* 0x0000002a42107227 */ /* 0x000fc800078e0010 */
[----:B------:R-:W-:-:S04]  /*42cb0*/  IMAD.WIDE.U32 R14, R20, R44, R4 ;  /* 0x0000002c140e7225 */ /* 0x000fc800078e0004 */
[----:B------:R-:W-:Y:S02]  /*42cc0*/  IMAD.IADD R131, R131, 0x1, R87 ;  /* 0x0000000183837824 */ /* 0x000fe400078e0257 */
[----:B------:R-:W-:Y:S02]  /*42cd0*/  IMAD.IADD R17, R65, 0x1, R16 ;  /* 0x0000000141117824 */ /* 0x000fe400078e0210 */
[----:B------:R-:W-:Y:S01]  /*42ce0*/  IMAD.X R7, RZ, RZ, RZ, P2 ;  /* 0x000000ffff077224 */ /* 0x000fe200010e06ff */
[----:B------:R-:W-:Y:S01]  /*42cf0*/  IADD3 R4, P6, PT, R131, R2, RZ ;  /* 0x0000000283047210 */ /* 0x000fe20007fde0ff */
        /* <DEDUP_REMOVED lines=31> */
[----:B------:R-:W-:Y:S02]  /*42ef0*/  IMAD.X R7, RZ, RZ, RZ, P1 ;  /* 0x000000ffff077224 */ /* 0x000fe400008e06ff */
        /* <DEDUP_REMOVED lines=21> */
[----:B------:R-:W-:-:S04]  /*43050*/  IMAD.WIDE.U32 R2, R23, R49, R2 ;  /* 0x0000003117027225 */ /* 0x000fc800078e0002 */
        /* <DEDUP_REMOVED lines=14> */
[----:B------:R-:W-:Y:S01]  /*43140*/  IMAD.WIDE.U32 R16, R66, R46, R16 ;  /* 0x0000002e42107225 */ /* 0x000fe200078e0010 */
[----:B------:R-:W-:-:S03]  /*43150*/  IADD3 R6, P2, PT, R6, R7, RZ ;  /* 0x0000000706067210 */ /* 0x000fc60007f5e0ff */
        /* <DEDUP_REMOVED lines=15> */
[----:B------:R-:W-:Y:S02]  /*43250*/  IMAD.X R5, RZ, RZ, RZ, P4 ;  /* 0x000000ffff057224 */ /* 0x000fe400020e06ff */
[----:B------:R-:W-:Y:S01]  /*43260*/  IMAD.WIDE.U32 R18, R66, R47, R18 ;  /* 0x0000002f42127225 */ /* 0x000fe200078e0012 */
[----:B------:R-:W-:Y:S02]  /*43270*/  IADD3.X R6, PT, PT, RZ, RZ, RZ, P0, !PT ;  /* 0x000000ffff067210 */ /* 0x000fe400007fe4ff */
[----:B------:R-:W-:Y:S01]  /*43280*/  IADD3 R5, P4, PT, R5, R4, RZ ;  /* 0x0000000405057210 */ /* 0x000fe20007f9e0ff */
[----:B------:R-:W-:Y:S01]  /*43290*/  IMAD.X R4, RZ, RZ, RZ, P5 ;  /* 0x000000ffff047224 */ /* 0x000fe200028e06ff */
[----:B------:R-:W-:-:S04]  /*432a0*/  IADD3 R3, PT, PT, R60, R19, RZ ;  /* 0x000000133c037210 */ /* 0x000fc80007ffe0ff */
[----:B------:R-:W-:Y:S02]  /*432b0*/  IADD3 R2, P6, PT, R3, R20, RZ ;  /* 0x0000001403027210 */ /* 0x000fe40007fde0ff */
        /* <DEDUP_REMOVED lines=56> */
.L_x_595:
        /* <DEDUP_REMOVED lines=22> */
.L_x_513:
[----:B------:R-:W4:Y:S01]  /*437a0*/  LDC R80, c[0x3][0x1a4] ;  /* 0x00c06900ff507b82 */ /* 0x000f220000000800 */
[----:B------:R-:W-:Y:S01]  /*437b0*/  UISETP.NE.AND UP0, UPT, UR4, URZ, UPT ;  /* 0x000000ff0400728c */ /* 0x000fe2000bf05270 */
[----:B------:R-:W-:Y:S02]  /*437c0*/  MOV R51, RZ ;  /* 0x000000ff00337202 */ /* 0x000fe40000000f00 */
[----:B------:R-:W-:Y:S02]  /*437d0*/  CS2R R52, SRZ ;  /* 0x0000000000347805 */ /* 0x000fe4000001ff00 */
[----:B------:R-:W-:Y:S02]  /*437e0*/  CS2R R54, SRZ ;  /* 0x0000000000367805 */ /* 0x000fe4000001ff00 */
[----:B------:R-:W-:Y:S01]  /*437f0*/  CS2R R56, SRZ ;  /* 0x0000000000387805 */ /* 0x000fe2000001ff00 */
[----:B------:R-:W-:Y:S01]  /*43800*/  IMAD.MOV.U32 R58, RZ, RZ, RZ ;  /* 0x000000ffff3a7224 */ /* 0x000fe200078e00ff */
[----:B------:R-:W-:Y:S01]  /*43810*/  UMOV UR4, 0x1 ;  /* 0x0000000100047882 */ /* 0x000fe20000000000 */
[----:B------:R-:W5:Y:S08]  /*43820*/  LDC R81, c[0x3][0x1a0] ;  /* 0x00c06800ff517b82 */ /* 0x000f700000000800 */
[----:B------:R-:W0:Y:S08]  /*43830*/  LDC R82, c[0x3][0x19c] ;  /* 0x00c06700ff527b82 */ /* 0x000e300000000800 */
[----:B------:R-:W1:Y:S01]  /*43840*/  LDC R71, c[0x3][0x198] ;  /* 0x00c06600ff477b82 */ /* 0x000e620000000800 */
[----:B----4-:R-:W-:-:S07]  /*43850*/  IMAD.MOV.U32 R96, RZ, RZ, R80 ;  /* 0x000000ffff607224 */ /* 0x010fce00078e0050 */
[----:B------:R-:W4:Y:S01]  /*43860*/  LDC R70, c[0x3][0x194] ;  /* 0x00c06500ff467b82 */ /* 0x000f220000000800 */
[----:B-----5:R-:W-:-:S07]  /*43870*/  MOV R95, R81 ;  /* 0x00000051005f7202 */ /* 0x020fce0000000f00 */
[----:B------:R-:W5:Y:S01]  /*43880*/  LDC R69, c[0x3][0x190] ;  /* 0x00c06400ff457b82 */ /* 0x000f620000000800 */
[----:B0-----:R-:W-:-:S07]  /*43890*/  IMAD.MOV.U32 R94, RZ, RZ, R82 ;  /* 0x000000ffff5e7224 */ /* 0x001fce00078e0052 */
[----:B------:R-:W0:Y:S01]  /*438a0*/  LDC R68, c[0x3][0x18c] ;  /* 0x00c06300ff447b82 */ /* 0x000e220000000800 */
[----:B-1----:R-:W-:-:S07]  /*438b0*/  IMAD.MOV.U32 R83, RZ, RZ, R71 ;  /* 0x000000ffff537224 */ /* 0x002fce00078e0047 */
[----:B------:R-:W1:Y:S01]  /*438c0*/  LDC R67, c[0x3][0x188] ;  /* 0x00c06200ff437b82 */ /* 0x000e620000000800 */
[----:B----4-:R-:W-:Y:S01]  /*438d0*/  MOV R84, R70 ;  /* 0x0000004600547202 */ /* 0x010fe20000000f00 */
[----:B-----5:R-:W-:Y:S02]  /*438e0*/  IMAD.MOV.U32 R85, RZ, RZ, R69 ;  /* 0x000000ffff557224 */ /* 0x020fe400078e0045 */
[----:B0-----:R-:W-:Y:S01]  /*438f0*/  IMAD.MOV.U32 R86, RZ, RZ, R68 ;  /* 0x000000ffff567224 */ /* 0x001fe200078e0044 */
[----:B-1----:R-:W-:Y:S01]  /*43900*/  MOV R87, R67 ;  /* 0x0000004300577202 */ /* 0x002fe20000000f00 */
        /* <DEDUP_REMOVED lines=10> */
[----:B------:R-:W-:Y:S02]  /*439b0*/  IMAD.MOV.U32 R86, RZ, RZ, R68 ;  /* 0x000000ffff567224 */ /* 0x000fe400078e0044 */
[----:B------:R-:W-:Y:S01]  /*439c0*/  IMAD.MOV.U32 R87, RZ, RZ, R67 ;  /* 0x000000ffff577224 */ /* 0x000fe200078e0043 */
[----:B------:R-:W-:-:S13]  /*439d0*/  LOP3.LUT P0, RZ, R11, R26, RZ, 0xfc, !PT ;  /* 0x0000001a0bff7212 */ /* 0x000fda000780fcff */
[----:B------:R-:W-:Y:S05]  /*439e0*/  @!P0 BRA `(.L_x_596) ;  /* 0x0000066000b08947 */ /* 0x000fea0003800000 */
        /* <DEDUP_REMOVED lines=18> */
[----:B------:R-:W-:Y:S02]  /*43b10*/  HFMA2 R13, -RZ, RZ, 0, 0 ;  /* 0x00000000ff0d7431 */ /* 0x000fe400000001ff */
[----:B------:R-:W-:Y:S02]  /*43b20*/  HFMA2 R25, -RZ, RZ, 0, 0 ;  /* 0x00000000ff197431 */ /* 0x000fe400000001ff */
[----:B------:R-:W-:Y:S01]  /*43b30*/  IMAD.MOV.U32 R11, RZ, RZ, RZ ;  /* 0x000000ffff0b7224 */ /* 0x000fe200078e00ff */
[----:B------:R-:W-:Y:S01]  /*43b40*/  MOV R10, R21 ;  /* 0x00000015000a7202 */ /* 0x000fe20000000f00 */
[----:B------:R-:W-:Y:S01]  /*43b50*/  IMAD.MOV.U32 R47, RZ, RZ, RZ ;  /* 0x000000ffff2f7224 */ /* 0x000fe200078e00ff */
[----:B------:R-:W-:-:S03]  /*43b60*/  LOP3.LUT R46, R20, 0xfffffffd, RZ, 0xc0, !PT ;  /* 0xfffffffd142e7812 */ /* 0x000fc600078ec0ff */
[----:B------:R-:W-:-:S04]  /*43b70*/  IMAD.WIDE.U32 R10, R121, R120, R10 ;  /* 0x00000078790a7225 */ /* 0x000fc800078e000a */
[----:B------:R-:W-:Y:S02]  /*43b80*/  IMAD.MOV.U32 R12, RZ, RZ, R11 ;  /* 0x000000ffff0c7224 */ /* 0x000fe400078e000b */
[----:B------:R-:W-:Y:S02]  /*43b90*/  IMAD.MOV.U32 R11, RZ, RZ, RZ ;  /* 0x000000ffff0b7224 */ /* 0x000fe400078e00ff */
[----:B------:R-:W-:-:S04]  /*43ba0*/  IMAD.WIDE.U32 R12, R121, R93, R12 ;  /* 0x0000005d790c7225 */ /* 0x000fc800078e000c */
[----:B------:R-:W-:-:S05]  /*43bb0*/  IMAD.WIDE.U32 R10, R121, R120, R10 ;  /* 0x00000078790a7225 */ /* 0x000fca00078e000a */
[----:B------:R-:W-:Y:S02]  /*43bc0*/  IADD3 R14, P0, PT, R12, R11, RZ ;  /* 0x0000000b0c0e7210 */ /* 0x000fe40007f1e0ff */
[----:B------:R-:W-:Y:S01]  /*43bd0*/  MOV R12, R13 ;  /* 0x0000000d000c7202 */ /* 0x000fe20000000f00 */
[----:B------:R-:W-:Y:S02]  /*43be0*/  IMAD.MOV.U32 R13, RZ, RZ, RZ ;  /* 0x000000ffff0d7224 */ /* 0x000fe400078e00ff */
[----:B------:R-:W-:Y:S02]  /*43bf0*/  IMAD.X R15, RZ, RZ, RZ, P0 ;  /* 0x000000ffff0f7224 */ /* 0x000fe400000e06ff */
[----:B------:R-:W-:-:S04]  /*43c00*/  IMAD.WIDE.U32 R12, R121, R92, R12 ;  /* 0x0000005c790c7225 */ /* 0x000fc800078e000c */
[----:B------:R-:W-:-:S05]  /*43c10*/  IMAD.WIDE.U32 R14, R120, R120, R14 ;  /* 0x00000078780e7225 */ /* 0x000fca00078e000e */
[----:B------:R-:W-:Y:S01]  /*43c20*/  IADD3 R16, P0, PT, R12, R15, RZ ;  /* 0x0000000f0c107210 */ /* 0x000fe20007f1e0ff */
[----:B------:R-:W-:Y:S01]  /*43c30*/  IMAD.MOV.U32 R15, RZ, RZ, RZ ;  /* 0x000000ffff0f7224 */ /* 0x000fe200078e00ff */
        /* <DEDUP_REMOVED lines=24> */
[----:B------:R-:W-:-:S04]  /*43dc0*/  IMAD.WIDE.U32 R22, R93, R93, R16 ;  /* 0x0000005d5d167225 */ /* 0x000fc800078e0010 */
[----:B------:R-:W-:Y:S01]  /*43dd0*/  IMAD.WIDE.U32 R16, R121, R92, R24 ;  /* 0x0000005c79107225 */ /* 0x000fe200078e0018 */
[----:B------:R-:W-:Y:S02]  /*43de0*/  IADD3 R24, P0, PT, R12, R19, RZ ;  /* 0x000000130c187210 */ /* 0x000fe40007f1e0ff */
[----:B------:R-:W-:Y:S01]  /*43df0*/  IADD3 R34, P1, PT, R18, R23, RZ ;  /* 0x0000001712227210 */ /* 0x000fe20007f3e0ff */
[----:B------:R-:W-:Y:S01]  /*43e00*/  IMAD.MOV.U32 R12, RZ, RZ, R13 ;  /* 0x000000ffff0c7224 */ /* 0x000fe200078e000d */
[----:B------:R-:W-:Y:S01]  /*43e10*/  IADD3 R36, P2, PT, R22, R17, RZ ;  /* 0x0000001116247210 */ /* 0x000fe20007f5e0ff */
[----:B------:R-:W-:Y:S02]  /*43e20*/  IMAD.X R25, RZ, RZ, RZ, P0 ;  /* 0x000000ffff197224 */ /* 0x000fe400000e06ff */
[----:B------:R-:W-:Y:S01]  /*43e30*/  IMAD.X R35, RZ, RZ, RZ, P1 ;  /* 0x000000ffff237224 */ /* 0x000fe200008e06ff */
[----:B------:R-:W-:Y:S01]  /*43e40*/  IADD3.X R37, PT, PT, RZ, RZ, RZ, P2, !PT ;  /* 0x000000ffff257210 */ /* 0x000fe200017fe4ff */
[----:B------:R-:W-:-:S02]  /*43e50*/  IMAD.MOV.U32 R13, RZ, RZ, RZ ;  /* 0x000000ffff0d7224 */ /* 0x000fc400078e00ff */
        /* <DEDUP_REMOVED lines=36> */
[-C--:B------:R-:W-:Y:S01]  /*440a0*/  IMAD.WIDE.U32 R36, R92, R91.reuse, R18 ;  /* 0x0000005b5c247225 */ /* 0x080fe200078e0012 */
[----:B------:R-:W0:Y:S02]  /*440b0*/  LDC.64 R12, c[0x3][RZ] ;  /* 0x00c00000ff0c7b82 */ /* 0x000e240000000a00 */
[----:B------:R-:W-:Y:S01]  /*440c0*/  IADD3.X R41, PT, PT, RZ, RZ, RZ, P0, !PT ;  /* 0x000000ffff297210 */ /* 0x000fe200007fe4ff */
[----:B------:R-:W-:Y:S01]  /*440d0*/  IMAD.WIDE.U32 R38, R93, R91, R38 ;  /* 0x0000005b5d267225 */ /* 0x000fe200078e0026 */
[----:B------:R-:W-:-:S03]  /*440e0*/  IADD3 R22, P1, PT, R22, R37, RZ ;  /* 0x0000002516167210 */ /* 0x000fc60007f3e0ff */
[----:B------:R-:W-:Y:S01]  /*440f0*/  IMAD.WIDE.U32 R34, R121, R90, R34 ;  /* 0x0000005a79227225 */ /* 0x000fe200078e0022 */
[----:B------:R-:W1:Y:S01]  /*44100*/  LDC R18, c[0x3][0xe0] ;  /* 0x00c03800ff127b82 */ /* 0x000e620000000800 */
[----:B------:R-:W-:Y:S02]  /*44110*/  IADD3 R36, P2, PT, R36, R39, RZ ;  /* 0x0000002724247210 */ /* 0x000fe40007f5e0ff */
        /* <DEDUP_REMOVED lines=12> */
[----:B-1----:R-:W-:Y:S01]  /*441e0*/  IMAD R23, R20, R18, RZ ;  /* 0x0000001214177224 */ /* 0x002fe200078e02ff */
[----:B------:R-:W-:Y:S01]  /*441f0*/  IADD3.X R45, PT, PT, RZ, RZ, RZ, P1, !PT ;  /* 0x000000ffff2d7210 */ /* 0x000fe20000ffe4ff */
[----:B------:R-:W-:-:S04]  /*44200*/  IMAD.WIDE.U32 R20, R92, R89, R40 ;  /* 0x000000595c147225 */ /* 0x000fc800078e0028 */
[----:B------:R-:W-:Y:S01]  /*44210*/  IMAD.X R37, RZ, RZ, RZ, P2 ;  /* 0x000000ffff257224 */ /* 0x000fe200010e06ff */
[----:B------:R-:W-:Y:S01]  /*44220*/  IADD3 R38, P0, PT, R39, R21, RZ ;  /* 0x0000001527267210 */ /* 0x000fe20007f1e0ff */
[----:B------:R-:W-:-:S03]  /*44230*/  IMAD.WIDE.U32 R40, R91, R91, R44 ;  /* 0x0000005b5b287225 */ /* 0x000fc600078e002c */
[----:B------:R-:W-:Y:S01]  /*44240*/  IADD3.X R39, PT, PT, RZ, RZ, RZ, P0, !PT ;  /* 0x000000ffff277210 */ /* 0x000fe200007fe4ff */
[----:B------:R-:W-:Y:S01]  /*44250*/  IMAD.WIDE.U32 R44, R93, R90, R36 ;  /* 0x0000005a5d2c7225 */ /* 0x000fe200078e0024 */
[----:B------:R-:W-:Y:S02]  /*44260*/  MOV R36, R42 ;  /* 0x0000002a00247202 */ /* 0x000fe40000000f00 */
[----:B------:R-:W-:Y:S01]  /*44270*/  IADD3 R42, P1, PT, R20, R41, RZ ;  /* 0x00000029142a7210 */ /* 0x000fe20007f3e0ff */
[----:B0-----:R-:W-:Y:S01]  /*44280*/  IMAD.HI.U32 R46, R23, R12, R46 ;  /* 0x0000000c172e7227 */ /* 0x001fe200078e002e */
[----:B------:R-:W-:-:S03]  /*44290*/  IADD3 R40, P2, PT, R40, R45, RZ ;  /* 0x0000002d28287210 */ /* 0x000fc60007f5e0ff */
[----:B------:R-:W-:Y:S02]  /*442a0*/  IMAD.MOV.U32 R19, RZ, RZ, RZ ;  /* 0x000000ffff137224 */ /* 0x000fe400078e00ff */
[----:B------:R-:W-:Y:S02]  /*442b0*/  IMAD.MOV.U32 R37, RZ, RZ, RZ ;  /* 0x000000ffff257224 */ /* 0x000fe400078e00ff */
[----:B------:R-:W-:Y:S02]  /*442c0*/  IMAD.IADD R51, R19, 0x1, R46 ;  /* 0x0000000113337824 */ /* 0x000fe400078e022e */
[----:B------:R-:W-:-:S03]  /*442d0*/  IMAD.WIDE.U32 R36, R121, R89, R36 ;  /* 0x0000005979247225 */ /* 0x000fc600078e0024 */
        /* <DEDUP_REMOVED lines=9> */
[----:B------:R-:W-:Y:S02]  /*44370*/  HFMA2 R20, -RZ, RZ, 0, 0 ;  /* 0x00000000ff147431 */ /* 0x000fe400000001ff */
[----:B------:R-:W-:Y:S01]  /*44380*/  IMAD.X R51, RZ, RZ, RZ, P4 ;  /* 0x000000ffff337224 */ /* 0x000fe200020e06ff */
[----:B------:R-:W-:Y:S01]  /*44390*/  IADD3 R46, P1, PT, R10, R39, RZ ;  /* 0x000000270a2e7210 */ /* 0x000fe20007f3e0ff */
[----:B------:R-:W-:Y:S01]  /*443a0*/  IMAD.WIDE.U32 R42, R120, R89, R44 ;  /* 0x00000059782a7225 */ /* 0x000fe200078e002c */
[----:B------:R-:W0:Y:S02]  /*443b0*/  LDC.64 R10, c[0x3][0x8] ;  /* 0x00c00200ff0a7b82 */ /* 0x000e240000000a00 */
[----:B------:R-:W-:Y:S01]  /*443c0*/  IADD3.X R47, PT, PT, RZ, RZ, RZ, P1, !PT ;  /* 0x000000ffff2f7210 */ /* 0x000fe20000ffe4ff */
[----:B------:R-:W-:Y:S01]  /*443d0*/  IMAD.WIDE.U32 R50, R23, R13, R50 ;  /* 0x0000000d17327225 */ /* 0x000fe200078e0032 */
[----:B------:R-:W-:-:S03]  /*443e0*/  IADD3 R48, P2, PT, R38, R43, RZ ;  /* 0x0000002b26307210 */ /* 0x000fc60007f5e0ff */
[----:B------:R-:W-:Y:S02]  /*443f0*/  IMAD.X R41, RZ, RZ, RZ, P0 ;  /* 0x000000ffff297224 */ /* 0x000fe400000e06ff */
[----:B------:R-:W-:Y:S01]  /*44400*/  IMAD.IADD R53, R20, 0x1, R51 ;  /* 0x0000000114357824 */ /* 0x000fe200078e0233 */
[----:B------:R-:W-:Y:S01]  /*44410*/  MOV R51, RZ ;  /* 0x000000ff00337202 */ /* 0x000fe20000000f00 */
[----:B------:R-:W-:Y:S02]  /*44420*/  IMAD.MOV.U32 R38, RZ, RZ, R42 ;  /* 0x000000ffff267224 */ /* 0x000fe400078e002a */
[----:B------:R-:W-:-:S04]  /*44430*/  IMAD.WIDE.U32 R40, R91, R89, R40 ;  /* 0x000000595b287225 */ /* 0x000fc800078e0028 */
[----:B------:R-:W-:Y:S01]  /*44440*/  IMAD.X R49, RZ, RZ, RZ, P2 ;  /* 0x000000ffff317224 */ /* 0x000fe200010e06ff */
[----:B------:R-:W-:Y:S01]  /*44450*/  IADD3 R52, P2, PT, R14, R53, RZ ;  /* 0x000000350e347210 */ /* 0x000fe20007f5e0ff */
[----:B------:R-:W-:Y:S01]  /*44460*/  IMAD.WIDE.U32 R42, R91, R90, R46 ;  /* 0x0000005a5b2a7225 */ /* 0x000fe200078e002e */
[----:B------:R-:W-:-:S03]  /*44470*/  IADD3 R44, P0, PT, R21, R41, RZ ;  /* 0x00000029152c7210 */ /* 0x000fc60007f1e0ff */
[----:B------:R-:W-:Y:S01]  /*44480*/  IMAD.MOV.U32 R39, RZ, RZ, RZ ;  /* 0x000000ffff277224 */ /* 0x000fe200078e00ff */
[----:B------:R-:W-:Y:S01]  /*44490*/  IADD3 R40, P1, PT, R40, R43, RZ ;  /* 0x0000002b28287210 */ /* 0x000fe20007f3e0ff */
[----:B------:R-:W-:-:S03]  /*444a0*/  IMAD.WIDE.U32 R14, R93, R89, R48 ;  /* 0x000000595d0e7225 */ /* 0x000fc600078e0030 */
[----:B------:R-:W-:Y:S01]  /*444b0*/  IADD3.X R41, PT, PT, RZ, RZ, RZ, P1, !PT ;  /* 0x000000ffff297210 */ /* 0x000fe20000ffe4ff */
[----:B------:R-:W-:Y:S02]  /*444c0*/  IMAD R37, R50, R18, RZ ;  /* 0x0000001232257224 */ /* 0x000fe400078e02ff */
[----:B------:R-:W-:Y:S01]  /*444d0*/  IMAD.X R53, RZ, RZ, RZ, P2 ;  /* 0x000000ffff357224 */ /* 0x000fe200010e06ff */
[----:B------:R-:W-:Y:S01]  /*444e0*/  IADD3 R42, P2, PT, R42, R15, RZ ;  /* 0x0000000f2a2a7210 */ /* 0x000fe20007f5e0ff */
[----:B------:R-:W-:-:S04]  /*444f0*/  IMAD.WIDE.U32 R38, R121, R88, R38 ;  /* 0x0000005879267225 */ /* 0x000fc800078e0026 */
[----:B------:R-:W-:Y:S01]  /*44500*/  IMAD.HI.U32 R50, R37, R12, R50 ;  /* 0x0000000c25327227 */ /* 0x000fe200078e0032 */
[----:B------:R-:W-:-:S03]  /*44510*/  IADD3 R46, P3, PT, R14, R39, RZ ;  /* 0x000000270e2e7210 */ /* 0x000fc60007f7e0ff */
[----:B------:R-:W-:Y:S01]  /*44520*/  IMAD.X R45, RZ, RZ, RZ, P0 ;  /* 0x000000ffff2d7224 */ /* 0x000fe200000e06ff */
[----:B------:R-:W-:Y:S01]  /*44530*/  IADD3 R51, PT, PT, R19, R50, RZ ;  /* 0x0000003213337210 */ /* 0x000fe20007ffe0ff */
[----:B------:R-:W-:Y:S02]  /*44540*/  IMAD.MOV.U32 R21, RZ, RZ, RZ ;  /* 0x000000ffff157224 */ /* 0x000fe400078e00ff */
[----:B0-----:R-:W-:-:S04]  /*44550*/  IMAD.WIDE.U32 R48, R23, R10, R52 ;  /* 0x0000000a17307225 */ /* 0x001fc800078e0034 */
[----:B------:R-:W-:Y:S01]  /*44560*/  IMAD.X R43, RZ, RZ, RZ, P2 ;  /* 0x000000ffff2b7224 */ /* 0x000fe200010e06ff */
[----:B------:R-:W-:Y:S01]  /*44570*/  IADD3 R50, P4, PT, R51, R48, RZ ;  /* 0x0000003033327210 */ /* 0x000fe20007f9e0ff */
[----:B------:R-:W-:-:S03]  /*44580*/  IMAD.WIDE.U32 R44, R91, R88, R44 ;  /* 0x000000585b2c7225 */ /* 0x000fc600078e002c */
[----:B------:R-:W-:Y:S01]  /*44590*/  IADD3.X R51, PT, PT, RZ, RZ, RZ, P4, !PT ;  /* 0x000000ffff337210 */ /* 0x000fe200027fe4ff */
[----:B------:R-:W-:-:S04]  /*445a0*/  IMAD.WIDE.U32 R14, R90, R90, R40 ;  /* 0x0000005a5a0e7225 */ /* 0x000fc800078e0028 */
[----:B------:R-:W-:Y:S02]  /*445b0*/  IMAD.IADD R49, R21, 0x1, R49 ;  /* 0x0000000115317824 */ /* 0x000fe400078e0231 */
[----:B------:R-:W-:Y:S01]  /*445c0*/  IMAD.WIDE.U32 R40, R92, R89, R42 ;  /* 0x000000595c287225 */ /* 0x000fe200078e002a */
[----:B------:R-:W-:-:S03]  /*445d0*/  IADD3 R42, P0, PT, R44, R15, RZ ;  /* 0x0000000f2c2a7210 */ /* 0x000fc60007f1e0ff */
[----:B------:R-:W-:Y:S01]  /*445e0*/  IMAD.X R47, RZ, RZ, RZ, P3 ;  /* 0x000000ffff2f7224 */ /* 0x000fe200018e06ff */
[----:B------:R-:W-:Y:S01]  /*445f0*/  IADD3 R48, P3, PT, R16, R49, RZ ;  /* 0x0000003110307210 */ /* 0x000fe20007f7e0ff */
[----:B------:R-:W-:Y:S01]  /*44600*/  IMAD.MOV.U32 R22, RZ, RZ, RZ ;  /* 0x000000ffff167224 */ /* 0x000fe200078e00ff */
[----:B------:R-:W-:Y:S01]  /*44610*/  IADD3.X R43, PT, PT, RZ, RZ, RZ, P0, !PT ;  /* 0x000000ffff2b7210 */ /* 0x000fe200007fe4ff */
[----:B------:R-:W-:Y:S01]  /*44620*/  IMAD.WIDE.U32 R120, R120, R88, R46 ;  /* 0x0000005878787225 */ /* 0x000fe200078e002e */
[----:B------:R-:W-:Y:S02]  /*44630*/  IADD3 R46, P1, PT, R14, R41, RZ ;  /* 0x000000290e2e7210 */ /* 0x000fe40007f3e0ff */
[----:B------:R-:W0:Y:S01]  /*44640*/  LDC.64 R14, c[0x3][0x10] ;  /* 0x00c00400ff0e7b82 */ /* 0x000e220000000a00 */
        /* <DEDUP_REMOVED lines=14> */
[----:B------:R-:W-:-:S02]  /*44730*/  IMAD R39, R50, R18, RZ ;  /* 0x0000001232277224 */ /* 0x000fc400078e02ff */
[----:B------:R-:W-:Y:S02]  /*44740*/  IMAD.MOV.U32 R51, RZ, RZ, RZ ;  /* 0x000000ffff337224 */ /* 0x000fe400078e00ff */
[----:B------:R-:W-:-:S04]  /*44750*/  IMAD.WIDE.U32 R24, R91, R89, R46 ;  /* 0x000000595b187225 */ /* 0x000fc800078e002e */
[----:B------:R-:W-:Y:S01]  /*44760*/  IMAD.HI.U32 R50, R39, R12, R50 ;  /* 0x0000000c27327227 */ /* 0x000fe200078e0032 */
        /* <DEDUP_REMOVED lines=8> */
[----:B0-----:R-:W-:Y:S01]  /*447f0*/  IMAD.WIDE.U32 R16, R23, R14, R48 ;  /* 0x0000000e17107225 */ /* 0x001fe200078e0030 */
[----:B------:R-:W-:-:S03]  /*44800*/  IADD3.X R43, PT, PT, RZ, RZ, RZ, P1, !PT ;  /* 0x000000ffff2b7210 */ /* 0x000fc60000ffe4ff */
[----:B------:R-:W-:-:S04]  /*44810*/  IMAD.WIDE.U32 R92, R92, R88, R24 ;  /* 0x000000585c5c7225 */ /* 0x000fc800078e0018 */
[----:B------:R-:W-:Y:S02]  /*44820*/  IMAD.MOV.U32 R24, RZ, RZ, RZ ;  /* 0x000000ffff187224 */ /* 0x000fe400078e00ff */
[----:B------:R-:W-:Y:S01]  /*44830*/  IMAD.X R45, RZ, RZ, RZ, P0 ;  /* 0x000000ffff2d7224 */ /* 0x000fe200000e06ff */
[----:B------:R-:W-:Y:S01]  /*44840*/  IADD3 R48, P0, PT, R47, R16, RZ ;  /* 0x000000102f307210 */ /* 0x000fe20007f1e0ff */
[----:B------:R-:W-:Y:S02]  /*44850*/  IMAD.X R51, RZ, RZ, RZ, P3 ;  /* 0x000000ffff337224 */ /* 0x000fe400018e06ff */
[----:B------:R-:W-:Y:S01]  /*44860*/  IMAD.IADD R35, R24, 0x1, R17 ;  /* 0x0000000118237824 */ /* 0x000fe200078e0211 */
[----:B------:R-:W-:Y:S01]  /*44870*/  IADD3.X R49, PT, PT, RZ, RZ, RZ, P0, !PT ;  /* 0x000000ffff317210 */ /* 0x000fe200007fe4ff */
[----:B------:R-:W-:-:S03]  /*44880*/  IMAD.WIDE.U32 R50, R39, R13, R50 ;  /* 0x0000000d27327225 */ /* 0x000fc600078e0032 */
[----:B------:R-:W-:Y:S01]  /*44890*/  IADD3 R34, P2, PT, R34, R35, RZ ;  /* 0x0000002322227210 */ /* 0x000fe20007f5e0ff */
[----:B------:R-:W-:-:S04]  /*448a0*/  IMAD.WIDE.U32 R44, R90, R88, R44 ;  /* 0x000000585a2c7225 */ /* 0x000fc800078e002c */
[----:B------:R-:W-:-:S04]  /*448b0*/  IMAD.WIDE.U32 R42, R90, R89, R42 ;  /* 0x000000595a2a7225 */ /* 0x000fc800078e002a */
[----:B------:R-:W-:Y:S01]  /*448c0*/  IMAD.WIDE.U32 R16, R37, R11, R48 ;  /* 0x0000000b25107225 */ /* 0x000fe200078e0030 */
[----:B------:R-:W-:Y:S02]  /*448d0*/  MOV R48, R50 ;  /* 0x0000003200307202 */ /* 0x000fe40000000f00 */
[----:B------:R-:W-:Y:S01]  /*448e0*/  IADD3 R46, P0, PT, R44, R43, RZ ;  /* 0x0000002b2c2e7210 */ /* 0x000fe20007f1e0ff */
[----:B------:R-:W-:Y:S01]  /*448f0*/  IMAD.IADD R51, R20, 0x1, R51 ;  /* 0x0000000114337824 */ /* 0x000fe200078e0233 */
[----:B------:R-:W-:Y:S01]  /*44900*/  IADD3 R42, P1, PT, R42, R93, RZ ;  /* 0x0000005d2a2a7210 */ /* 0x000fe20007f3e0ff */
[----:B------:R-:W-:Y:S01]  /*44910*/  IMAD R41, R50, R18, RZ ;  /* 0x0000001232297224 */ /* 0x000fe200078e02ff */
[----:B------:R-:W-:Y:S01]  /*44920*/  IADD3.X R47, PT, PT, RZ, RZ, RZ, P0, !PT ;  /* 0x000000ffff2f7210 */ /* 0x000fe200007fe4ff */
[----:B------:R-:W-:Y:S01]  /*44930*/  IMAD.MOV.U32 R49, RZ, RZ, RZ ;  /* 0x000000ffff317224 */ /* 0x000fe200078e00ff */
[----:B------:R-:W-:Y:S01]  /*44940*/  IADD3 R50, P3, PT, R51, R16, RZ ;  /* 0x0000001033327210 */ /* 0x000fe20007f7e0ff */
[----:B------:R-:W-:-:S02]  /*44950*/  IMAD.X R35, RZ, RZ, RZ, P2 ;  /* 0x000000ffff237224 */ /* 0x000fc400010e06ff */
[----:B------:R-:W-:Y:S01]  /*44960*/  IMAD.HI.U32 R48, R41, R12, R48 ;  /* 0x0000000c29307227 */ /* 0x000fe200078e0030 */
[----:B------:R-:W-:Y:S02]  /*44970*/  IADD3 R49, PT, PT, R22, R17, RZ ;  /* 0x0000001116317210 */ /* 0x000fe40007ffe0ff */
[----:B------:R-:W0:Y:S01]  /*44980*/  LDC.64 R16, c[0x3][0x18] ;  /* 0x00c00600ff107b82 */ /* 0x000e220000000a00 */
[----:B------:R-:W-:-:S04]  /*44990*/  IMAD.WIDE.U32 R34, R23, R15, R34 ;  /* 0x0000000f17227225 */ /* 0x000fc800078e0022 */
[----:B------:R-:W-:Y:S01]  /*449a0*/  IMAD.IADD R53, R19, 0x1, R48 ;  /* 0x0000000113357824 */ /* 0x000fe200078e0230 */
[----:B------:R-:W-:Y:S01]  /*449b0*/  IADD3 R48, P0, PT, R49, R34, RZ ;  /* 0x0000002231307210 */ /* 0x000fe20007f1e0ff */
[----:B------:R-:W-:-:S03]  /*449c0*/  IMAD.WIDE.U32 R46, R89, R89, R46 ;  /* 0x00000059592e7225 */ /* 0x000fc600078e002e */
[----:B------:R-:W-:Y:S01]  /*449d0*/  IADD3.X R49, PT, PT, RZ, RZ, RZ, P0, !PT ;  /* 0x000000ffff317210 */ /* 0x000fe200007fe4ff */
[----:B------:R-:W-:Y:S01]  /*449e0*/  IMAD.MOV.U32 R25, RZ, RZ, RZ ;  /* 0x000000ffff197224 */ /* 0x000fe200078e00ff */
[----:B------:R-:W-:Y:S01]  /*449f0*/  IADD3 R44, P0, PT, R45, R47, RZ ;  /* 0x0000002f2d2c7210 */ /* 0x000fe20007f1e0ff */
[----:B------:R-:W-:Y:S02]  /*44a00*/  IMAD.X R51, RZ, RZ, RZ, P3 ;  /* 0x000000ffff337224 */ /* 0x000fe400018e06ff */
[----:B------:R-:W-:Y:S02]  /*44a10*/  IMAD.X R43, RZ, RZ, RZ, P1 ;  /* 0x000000ffff2b7224 */ /* 0x000fe400008e06ff */
[----:B------:R-:W-:Y:S02]  /*44a20*/  IMAD.IADD R45, R25, 0x1, R35 ;  /* 0x00000001192d7824 */ /* 0x000fe400078e0223 */
[----:B------:R-:W-:-:S04]  /*44a30*/  IMAD.WIDE.U32 R50, R39, R10, R50 ;  /* 0x0000000a27327225 */ /* 0x000fc800078e0032 */
[----:B------:R-:W-:Y:S01]  /*44a40*/  IMAD.WIDE.U32 R42, R91, R88, R42 ;  /* 0x000000585b2a7225 */ /* 0x000fe200078e002a */
[----:B------:R-:W-:-:S03]  /*44a50*/  IADD3 R52, P3, PT, R53, R50, RZ ;  /* 0x0000003235347210 */ /* 0x000fc60007f7e0ff */
[----:B------:R-:W-:Y:S01]  /*44a60*/  IMAD.WIDE.U32 R34, R37, R14, R48 ;  /* 0x0000000e25227225 */ /* 0x000fe200078e0030 */
[----:B------:R-:W-:Y:S02]  /*44a70*/  IADD3 R48, P2, PT, R36, R45, RZ ;  /* 0x0000002d24307210 */ /* 0x000fe40007f5e0ff */
[----:B------:R-:W-:Y:S01]  /*44a80*/  IADD3 R46, P1, PT, R46, R43, RZ ;  /* 0x0000002b2e2e7210 */ /* 0x000fe20007f3e0ff */
[----:B------:R-:W-:Y:S01]  /*44a90*/  IMAD.IADD R51, R21, 0x1, R51 ;  /* 0x0000000115337824 */ /* 0x000fe200078e0233 */
[----:B------:R-:W-:Y:S01]  /*44aa0*/  IADD3.X R53, PT, PT, RZ, RZ, RZ, P3, !PT ;  /* 0x000000ffff357210 */ /* 0x000fe20001ffe4ff */
[----:B------:R-:W-:Y:S02]  /*44ab0*/  IMAD.X R49, RZ, RZ, RZ, P2 ;  /* 0x000000ffff317224 */ /* 0x000fe400010e06ff */
[----:B------:R-:W-:Y:S01]  /*44ac0*/  IMAD.IADD R35, R24, 0x1, R35 ;  /* 0x0000000118237824 */ /* 0x000fe200078e0223 */
[----:B------:R-:W-:Y:S01]  /*44ad0*/  IADD3 R50, P3, PT, R51, R34, RZ ;  /* 0x0000002233327210 */ /* 0x000fe20007f7e0ff */
[----:B------:R-:W-:-:S02]  /*44ae0*/  HFMA2 R34, -RZ, RZ, 0, 0 ;  /* 0x00000000ff227431 */ /* 0x000fc400000001ff */
[----:B------:R-:W-:Y:S02]  /*44af0*/  IMAD.X R47, RZ, RZ, RZ, P1 ;  /* 0x000000ffff2f7224 */ /* 0x000fe400008e06ff */
[----:B0-----:R-:W-:-:S04]  /*44b00*/  IMAD.WIDE.U32 R48, R23, R16, R48 ;  /* 0x0000001017307225 */ /* 0x001fc800078e0030 */
[----:B------:R-:W-:Y:S01]  /*44b10*/  IMAD.WIDE.U32 R52, R41, R13, R52 ;  /* 0x0000000d29347225 */ /* 0x000fe200078e0034 */
[----:B------:R-:W-:-:S03]  /*44b20*/  IADD3 R49, PT, PT, R34, R49, RZ ;  /* 0x0000003122317210 */ /* 0x000fc60007ffe0ff */
[----:B------:R-:W-:Y:S02]  /*44b30*/  IMAD.X R51, RZ, RZ, RZ, P3 ;  /* 0x000000ffff337224 */ /* 0x000fe400018e06ff */
[----:B------:R-:W-:Y:S01]  /*44b40*/  IMAD.WIDE.U32 R90, R90, R88, R46 ;  /* 0x000000585a5a7225 */ /* 0x000fe200078e002e */
[----:B------:R-:W-:-:S03]  /*44b50*/  IADD3 R46, P1, PT, R35, R48, RZ ;  /* 0x00000030232e7210 */ /* 0x000fc60007f3e0ff */
[----:B------:R-:W-:Y:S01]  /*44b60*/  IMAD.IADD R35, R20, 0x1, R53 ;  /* 0x0000000114237824 */ /* 0x000fe200078e0235 */
[----:B------:R-:W-:Y:S01]  /*44b70*/  IADD3.X R47, PT, PT, RZ, RZ, RZ, P1, !PT ;  /* 0x000000ffff2f7210 */ /* 0x000fe20000ffe4ff */
[----:B------:R-:W-:-:S04]  /*44b80*/  IMAD.WIDE.U32 R50, R39, R11, R50 ;  /* 0x0000000b27327225 */ /* 0x000fc800078e0032 */
[----:B------:R-:W-:Y:S01]  /*44b90*/  IMAD R36, R52, R18, RZ ;  /* 0x0000001234247224 */ /* 0x000fe200078e02ff */
[----:B------:R-:W-:Y:S01]  /*44ba0*/  IADD3 R50, P2, PT, R35, R50, RZ ;  /* 0x0000003223327210 */ /* 0x000fe20007f5e0ff */
[----:B------:R-:W-:Y:S01]  /*44bb0*/  IMAD.MOV.U32 R53, RZ, RZ, RZ ;  /* 0x000000ffff357224 */ /* 0x000fe200078e00ff */
[----:B------:R-:W-:Y:S01]  /*44bc0*/  MOV R35, RZ ;  /* 0x000000ff00237202 */ /* 0x000fe20000000f00 */
[----:B------:R-:W-:Y:S01]  /*44bd0*/  IMAD.X R45, RZ, RZ, RZ, P0 ;  /* 0x000000ffff2d7224 */ /* 0x000fe200000e06ff */
[----:B------:R-:W-:Y:S01]  /*44be0*/  IADD3 R48, P0, PT, R38, R49, RZ ;  /* 0x0000003126307210 */ /* 0x000fe20007f1e0ff */
[----:B------:R-:W-:-:S03]  /*44bf0*/  IMAD.HI.U32 R54, R36, R12, R52 ;  /* 0x0000000c24367227 */ /* 0x000fc600078e0034 */
[----:B------:R-:W-:Y:S01]  /*44c00*/  IADD3.X R49, PT, PT, RZ, RZ, RZ, P0, !PT ;  /* 0x000000ffff317210 */ /* 0x000fe200007fe4ff */
[----:B------:R-:W-:Y:S02]  /*44c10*/  IMAD.IADD R53, R22, 0x1, R51 ;  /* 0x0000000116357824 */ /* 0x000fe400078e0233 */
[----:B------:R-:W-:-:S04]  /*44c20*/  IMAD.WIDE.U32 R46, R37, R15, R46 ;  /* 0x0000000f252e7225 */ /* 0x000fc800078e002e */
        /* <DEDUP_REMOVED lines=26> */
[----:B------:R-:W-:Y:S02]  /*44dd0*/  HFMA2 R55, -RZ, RZ, 0, 0 ;  /* 0x00000000ff377431 */ /* 0x000fe400000001ff */
[----:B------:R-:W-:Y:S01]  /*44de0*/  IMAD.WIDE.U32 R52, R41, R11, R52 ;  /* 0x0000000b29347225 */ /* 0x000fe200078e0034 */
[----:B------:R-:W-:-:S03]  /*44df0*/  IADD3 R48, P1, PT, R48, R121, RZ ;  /* 0x0000007930307210 */ /* 0x000fc60007f3e0ff */
[----:B------:R-:W-:Y:S01]  /*44e00*/  IMAD.X R51, RZ, RZ, RZ, P2 ;  /* 0x000000ffff337224 */ /* 0x000fe200010e06ff */
[----:B------:R-:W-:Y:S01]  /*44e10*/  IADD3 R52, P2, PT, R43, R52, RZ ;  /* 0x000000342b347210 */ /* 0x000fe20007f5e0ff */
[----:B------:R-:W-:Y:S02]  /*44e20*/  IMAD R23, R54, R18, RZ ;  /* 0x0000001236177224 */ /* 0x000fe400078e02ff */
[----:B------:R-:W-:Y:S02]  /*44e30*/  IMAD.IADD R43, R22, 0x1, R53 ;  /* 0x00000001162b7824 */ /* 0x000fe400078e0235 */
[----:B------:R-:W-:Y:S02]  /*44e40*/  IMAD.X R49, RZ, RZ, RZ, P1 ;  /* 0x000000ffff317224 */ /* 0x000fe400008e06ff */
[----:B------:R-:W-:Y:S01]  /*44e50*/  IMAD.HI.U32 R54, R23, R12, R54 ;  /* 0x0000000c17367227 */ /* 0x000fe200078e0036 */
[----:B------:R-:W-:-:S03]  /*44e60*/  IADD3.X R55, PT, PT, RZ, RZ, RZ, P0, !PT ;  /* 0x000000ffff377210 */ /* 0x000fc600007fe4ff */
[----:B------:R-:W-:Y:S01]  /*44e70*/  IMAD.X R53, RZ, RZ, RZ, P2 ;  /* 0x000000ffff357224 */ /* 0x000fe200010e06ff */
[----:B------:R-:W-:Y:S01]  /*44e80*/  IADD3 R55, P0, PT, R40, R55, RZ ;  /* 0x0000003728377210 */ /* 0x000fe20007f1e0ff */
[----:B------:R-:W-:-:S03]  /*44e90*/  IMAD.WIDE.U32 R50, R39, R15, R50 ;  /* 0x0000000f27327225 */ /* 0x000fc600078e0032 */
[----:B------:R-:W-:Y:S01]  /*44ea0*/  IADD3.X R93, PT, PT, RZ, RZ, RZ, P0, !PT ;  /* 0x000000ffff5d7210 */ /* 0x000fe200007fe4ff */
[----:B------:R-:W-:Y:S01]  /*44eb0*/  IMAD.WIDE.U32 R48, R37, R17, R48 ;  /* 0x0000001125307225 */ /* 0x000fe200078e0030 */
[----:B------:R-:W-:Y:S02]  /*44ec0*/  IADD3 R51, PT, PT, R25, R51, RZ ;  /* 0x0000003319337210 */ /* 0x000fe40007ffe0ff */
[----:B------:R-:W-:Y:S01]  /*44ed0*/  IADD3 R50, P2, PT, R43, R50, RZ ;  /* 0x000000322b327210 */ /* 0x000fe20007f5e0ff */
        /* <DEDUP_REMOVED lines=19> */
[----:B------:R-:W-:Y:S02]  /*45010*/  IMAD.IADD R43, R34, 0x1, R49 ;  /* 0x00000001222b7824 */ /* 0x000fe400078e0231 */
[----:B------:R-:W-:Y:S01]  /*45020*/  IMAD R37, R52, R18, RZ ;  /* 0x0000001234257224 */ /* 0x000fe200078e02ff */
[----:B------:R-:W-:Y:S01]  /*45030*/  IADD3 R44, P1, PT, R44, R93, RZ ;  /* 0x0000005d2c2c7210 */ /* 0x000fe20007f3e0ff */
[----:B------:R-:W-:Y:S02]  /*45040*/  IMAD.X R49, RZ, RZ, RZ, P0 ;  /* 0x000000ffff317224 */ /* 0x000fe400000e06ff */
[----:B------:R-:W-:Y:S01]  /*45050*/  IMAD.MOV.U32 R53, RZ, RZ, RZ ;  /* 0x000000ffff357224 */ /* 0x000fe200078e00ff */
[----:B------:R-:W-:Y:S01]  /*45060*/  IADD3.X R40, PT, PT, RZ, RZ, RZ, P1, !PT ;  /* 0x000000ffff287210 */ /* 0x000fe20000ffe4ff */
[----:B------:R-:W-:-:S02]  /*45070*/  IMAD.X R51, RZ, RZ, RZ, P3 ;  /* 0x000000ffff337224 */ /* 0x000fc400018e06ff */
[----:B------:R-:W-:Y:S01]  /*45080*/  IMAD.HI.U32 R52, R37, R12, R52 ;  /* 0x0000000c25347227 */ /* 0x000fe200078e0034 */
[----:B------:R-:W-:Y:S02]  /*45090*/  IADD3 R53, P0, PT, R42, R49, RZ ;  /* 0x000000312a357210 */ /* 0x000fe40007f1e0ff */
[----:B------:R-:W-:Y:S01]  /*450a0*/  IADD3 R42, P1, PT, R43, R38, RZ ;  /* 0x000000262b2a7210 */ /* 0x000fe20007f3e0ff */
[----:B------:R-:W-:Y:S01]  /*450b0*/  IMAD.X R49, RZ, RZ, RZ, P2 ;  /* 0x000000ffff317224 */ /* 0x000fe200010e06ff */
[----:B------:R-:W-:Y:S01]  /*450c0*/  IADD3 R40, P2, PT, R40, R53, RZ ;  /* 0x0000003528287210 */ /* 0x000fe20007f5e0ff */
[----:B------:R-:W-:-:S03]  /*450d0*/  IMAD.WIDE.U32 R50, R36, R11, R50 ;  /* 0x0000000b24327225 */ /* 0x000fc600078e0032 */
[----:B------:R-:W-:Y:S01]  /*450e0*/  IADD3.X R54, PT, PT, RZ, RZ, RZ, P2, !PT ;  /* 0x000000ffff367210 */ /* 0x000fe200017fe4ff */
        /* <DEDUP_REMOVED lines=50> */
[----:B------:R-:W-:Y:S01]  /*45410*/  IMAD.WIDE.U32 R48, R37, R10, R52 ;  /* 0x0000000a25307225 */ /* 0x000fe200078e0034 */
[----:B------:R-:W-:Y:S02]  /*45420*/  IADD3.X R53, PT, PT, RZ, RZ, RZ, P1, !PT ;  /* 0x000000ffff357210 */ /* 0x000fe40000ffe4ff */
        /* <DEDUP_REMOVED lines=59> */
[----:B------:R-:W-:Y:S01]  /*457e0*/  IMAD.MOV.U32 R64, RZ, RZ, R40 ;  /* 0x000000ffff407224 */ /* 0x000fe200078e0028 */
[----:B------:R-:W-:Y:S02]  /*457f0*/  IADD3 R50, P4, PT, R23, R50, RZ ;  /* 0x0000003217327210 */ /* 0x000fe40007f9e0ff */
[----:B------:R-:W-:Y:S01]  /*45800*/  IADD3 R46, P5, PT, R43, R48, RZ ;  /* 0x000000302b2e7210 */ /* 0x000fe20007fbe0ff */
[----:B------:R-:W-:Y:S01]  /*45810*/  IMAD.X R43, RZ, RZ, RZ, P1 ;  /* 0x000000ffff2b7224 */ /* 0x000fe200008e06ff */
[----:B------:R-:W-:Y:S01]  /*45820*/  IADD3.X R23, PT, PT, RZ, RZ, RZ, P6, !PT ;  /* 0x000000ffff177210 */ /* 0x000fe200037fe4ff */
[----:B------:R-:W-:Y:S01]  /*45830*/  IMAD.X R51, RZ, RZ, RZ, P4 ;  /* 0x000000ffff337224 */ /* 0x000fe200020e06ff */
[----:B------:R-:W-:Y:S01]  /*45840*/  IADD3 R44, P6, PT, R45, R47, RZ ;  /* 0x0000002f2d2c7210 */ /* 0x000fe20007fde0ff */
[----:B------:R-:W-:Y:S01]  /*45850*/  IMAD.X R47, RZ, RZ, RZ, P5 ;  /* 0x000000ffff2f7224 */ /* 0x000fe200028e06ff */
[----:B------:R-:W-:-:S02]  /*45860*/  IADD3 R23, P4, PT, R23, R36, RZ ;  /* 0x0000002417177210 */ /* 0x000fc40007f9e0ff */
[----:B------:R-:W-:Y:S01]  /*45870*/  IADD3 R36, PT, PT, R35, R49, RZ ;  /* 0x0000003123247210 */ /* 0x000fe20007ffe0ff */
[----:B------:R-:W-:-:S03]  /*45880*/  IMAD.WIDE.U32 R48, R42, R14, R50 ;  /* 0x0000000e2a307225 */ /* 0x000fc600078e0032 */
[----:B------:R-:W-:Y:S01]  /*45890*/  IADD3 R36, P5, PT, R36, R23, RZ ;  /* 0x0000001724247210 */ /* 0x000fe20007fbe0ff */
        /* <DEDUP_REMOVED lines=31> */
[----:B------:R-:W-:Y:S01]  /*45a90*/  IMAD.WIDE.U32 R52, R42, R16, R52 ;  /* 0x000000102a347225 */ /* 0x000fe200078e0034 */
[----:B------:R-:W-:Y:S02]  /*45aa0*/  IADD3.X R23, PT, PT, RZ, RZ, RZ, P0, !PT ;  /* 0x000000ffff177210 */ /* 0x000fe400007fe4ff */
[----:B------:R-:W-:Y:S01]  /*45ab0*/  IADD3 R37, P0, PT, R37, R36, RZ ;  /* 0x0000002425257210 */ /* 0x000fe20007f1e0ff */
[----:B------:R-:W-:Y:S01]  /*45ac0*/  IMAD.IADD R36, R34, 0x1, R53 ;  /* 0x0000000122247824 */ /* 0x000fe200078e0235 */
[----:B------:R-:W-:Y:S01]  /*45ad0*/  IADD3 R88, PT, PT, R88, R89, R23 ;  /* 0x0000005958587210 */ /* 0x000fe20007ffe017 */
[----:B------:R-:W-:Y:S02]  /*45ae0*/  IMAD.X R23, RZ, RZ, RZ, P3 ;  /* 0x000000ffff177224 */ /* 0x000fe400018e06ff */
[----:B------:R-:W-:Y:S01]  /*45af0*/  IMAD.MOV.U32 R45, RZ, RZ, R52 ;  /* 0x000000ffff2d7224 */ /* 0x000fe200078e0034 */
        /* <DEDUP_REMOVED lines=8> */
[----:B------:R-:W-:Y:S02]  /*45b80*/  IADD3 R37, PT, PT, R35, R55, RZ ;  /* 0x0000003723257210 */ /* 0x000fe40007ffe0ff */
        /* <DEDUP_REMOVED lines=29> */
.L_x_597:
        /* <DEDUP_REMOVED lines=23> */
.L_x_598:
[----:B------:R-:W-:Y:S02]  /*45ed0*/  HFMA2 R65, -RZ, RZ, 0, 0 ;  /* 0x00000000ff417431 */ /* 0x000fe400000001ff */
[----:B------:R-:W-:-:S04]  /*45ee0*/  IMAD.WIDE.U32 R38, R66, R129, RZ ;  /* 0x0000008142267225 */ /* 0x000fc800078e00ff */
[----:B------:R-:W-:Y:S01]  /*45ef0*/  HFMA2 R51, -RZ, RZ, 0, 0 ;  /* 0x00000000ff337431 */ /* 0x000fe200000001ff */
[----:B------:R-:W-:Y:S01]  /*45f00*/  MOV R55, RZ ;  /* 0x000000ff00377202 */ /* 0x000fe20000000f00 */
[----:B------:R-:W-:Y:S01]  /*45f10*/  IMAD.MOV.U32 R41, RZ, RZ, RZ ;  /* 0x000000ffff297224 */ /* 0x000fe200078e00ff */
[----:B------:R-:W-:Y:S01]  /*45f20*/  MOV R69, RZ ;  /* 0x000000ff00457202 */ /* 0x000fe20000000f00 */
[----:B------:R-:W-:Y:S02]  /*45f30*/  IMAD.MOV.U32 R49, RZ, RZ, RZ ;  /* 0x000000ffff317224 */ /* 0x000fe400078e00ff */
[----:B------:R-:W-:Y:S02]  /*45f40*/  IMAD R61, R38, R18, RZ ;  /* 0x00000012263d7224 */ /* 0x000fe400078e02ff */
[----:B------:R-:W-:Y:S01]  /*45f50*/  IMAD.IADD R40, R39, 0x1, R65 ;  /* 0x0000000127287824 */ /* 0x000fe200078e0241 */
[----:B------:R-:W-:-:S03]  /*45f60*/  MOV R39, RZ ;  /* 0x000000ff00277202 */ /* 0x000fc60000000f00 */
[----:B------:R-:W-:-:S04]  /*45f70*/  IMAD.WIDE.U32 R40, R129, R44, R40 ;  /* 0x0000002c81287225 */ /* 0x000fc800078e0028 */
[----:B------:R-:W-:Y:S02]  /*45f80*/  IMAD.MOV.U32 R50, RZ, RZ, R40 ;  /* 0x000000ffff327224 */ /* 0x000fe400078e0028 */
[----:B------:R-:W-:Y:S02]  /*45f90*/  IMAD.IADD R48, R41, 0x1, R39 ;  /* 0x0000000129307824 */ /* 0x000fe400078e0227 */
[----:B------:R-:W-:-:S04]  /*45fa0*/  IMAD.WIDE.U32 R50, R128, R66, R50 ;  /* 0x0000004280327225 */ /* 0x000fc800078e0032 */
[----:B------:R-:W-:Y:S01]  /*45fb0*/  IMAD.WIDE.U32 R40, R129, R64, R48 ;  /* 0x0000004081287225 */ /* 0x000fe200078e0030 */
[----:B------:R-:W-:-:S03]  /*45fc0*/  MOV R48, R38 ;  /* 0x0000002600307202 */ /* 0x000fc60000000f00 */
[----:B------:R-:W-:Y:S02]  /*45fd0*/  IMAD.IADD R23, R65, 0x1, R51 ;  /* 0x0000000141177824 */ /* 0x000fe400078e0233 */
[----:B------:R-:W-:-:S03]  /*45fe0*/  IMAD.HI.U32 R36, R61, R12, R48 ;  /* 0x0000000c3d247227 */ /* 0x000fc600078e0030 */
[----:B------:R-:W-:Y:S01]  /*45ff0*/  IADD3 R48, P0, PT, R23, R40, RZ ;  /* 0x0000002817307210 */ /* 0x000fe20007f1e0ff */
[----:B------:R-:W-:Y:S02]  /*46000*/  IMAD.MOV.U32 R23, RZ, RZ, RZ ;  /* 0x000000ffff177224 */ /* 0x000fe400078e00ff */
[----:B------:R-:W-:Y:S01]  /*46010*/  IMAD.IADD R57, R19, 0x1, R36 ;  /* 0x0000000113397824 */ /* 0x000fe200078e0224 */
[----:B------:R-:W-:Y:S01]  /*46020*/  IADD3.X R49, PT, PT, RZ, RZ, RZ, P0, !PT ;  /* 0x000000ffff317210 */ /* 0x000fe200007fe4ff */
[----:B------:R-:W-:Y:S02]  /*46030*/  IMAD.IADD R40, R41, 0x1, R23 ;  /* 0x0000000129287824 */ /* 0x000fe400078e0217 */
[----:B------:R-:W-:Y:S02]  /*46040*/  HFMA2 R41, -RZ, RZ, 0, 0 ;  /* 0x00000000ff297431 */ /* 0x000fe400000001ff */
[----:B------:R-:W-:Y:S01]  /*46050*/  IMAD.MOV.U32 R36, RZ, RZ, RZ ;  /* 0x000000ffff247224 */ /* 0x000fe200078e00ff */
[----:B------:R-:W-:Y:S01]  /*46060*/  IADD3 R56, P0, PT, R57, R50, RZ ;  /* 0x0000003239387210 */ /* 0x000fe20007f1e0ff */
[----:B------:R-:W-:-:S04]  /*46070*/  IMAD.WIDE.U32 R50, R128, R44, R48 ;  /* 0x0000002c80327225 */ /* 0x000fc800078e0030 */
[----:B------:R-:W-:Y:S02]  /*46080*/  IMAD.X R57, RZ, RZ, RZ, P0 ;  /* 0x000000ffff397224 */ /* 0x000fe400000e06ff */
[----:B------:R-:W-:Y:S02]  /*46090*/  IMAD.IADD R53, R39, 0x1, R51 ;  /* 0x0000000127357824 */ /* 0x000fe400078e0233 */
[----:B------:R-:W-:-:S04]  /*460a0*/  IMAD.WIDE.U32 R40, R129, R62, R40 ;  /* 0x0000003e81287225 */ /* 0x000fc800078e0028 */
[----:B------:R-:W-:Y:S01]  /*460b0*/  IMAD.MOV.U32 R48, RZ, RZ, RZ ;  /* 0x000000ffff307224 */ /* 0x000fe200078e00ff */
[----:B------:R-:W-:Y:S01]  /*460c0*/  IADD3 R52, P0, PT, R53, R40, RZ ;  /* 0x0000002835347210 */ /* 0x000fe20007f1e0ff */
[----:B------:R-:W-:-:S03]  /*460d0*/  IMAD.WIDE.U32 R56, R61, R13, R56 ;  /* 0x0000000d3d387225 */ /* 0x000fc600078e0038 */
[----:B------:R-:W-:Y:S01]  /*460e0*/  IADD3 R40, PT, PT, R41, R48, RZ ;  /* 0x0000003029287210 */ /* 0x000fe20007ffe0ff */
[----:B------:R-:W-:Y:S02]  /*460f0*/  IMAD.MOV.U32 R54, RZ, RZ, R50 ;  /* 0x000000ffff367224 */ /* 0x000fe400078e0032 */
[----:B------:R-:W-:Y:S02]  /*46100*/  IMAD.IADD R41, R20, 0x1, R57 ;  /* 0x0000000114297824 */ /* 0x000fe400078e0239 */
[----:B------:R-:W-:Y:S02]  /*46110*/  HFMA2 R57, -RZ, RZ, 0, 0 ;  /* 0x00000000ff397431 */ /* 0x000fe400000001ff */
[----:B------:R-:W-:Y:S02]  /*46120*/  IMAD.X R53, RZ, RZ, RZ, P0 ;  /* 0x000000ffff357224 */ /* 0x000fe400000e06ff */
[----:B------:R-:W-:-:S04]  /*46130*/  IMAD.WIDE.U32 R54, R127, R66, R54 ;  /* 0x000000427f367225 */ /* 0x000fc800078e0036 */
[----:B------:R-:W-:Y:S01]  /*46140*/  IMAD.WIDE.U32 R50, R128, R64, R52 ;  /* 0x0000004080327225 */ /* 0x000fe200078e0034 */
[----:B------:R-:W-:Y:S02]  /*46150*/  IADD3 R52, P0, PT, R41, R54, RZ ;  /* 0x0000003629347210 */ /* 0x000fe40007f1e0ff */
[----:B------:R-:W-:Y:S01]  /*46160*/  MOV R41, RZ ;  /* 0x000000ff00297202 */ /* 0x000fe20000000f00 */
[----:B------:R-:W-:Y:S02]  /*46170*/  IMAD R46, R56, R18, RZ ;  /* 0x00000012382e7224 */ /* 0x000fe400078e02ff */
[----:B------:R-:W-:Y:S02]  /*46180*/  IMAD.IADD R59, R65, 0x1, R55 ;  /* 0x00000001413b7824 */ /* 0x000fe400078e0237 */
[----:B------:R-:W-:-:S03]  /*46190*/  IMAD.HI.U32 R56, R46, R12, R56 ;  /* 0x0000000c2e387227 */ /* 0x000fc600078e0038 */
[----:B------:R-:W-:Y:S01]  /*461a0*/  IADD3 R58, P1, PT, R59, R50, RZ ;  /* 0x000000323b3a7210 */ /* 0x000fe20007f3e0ff */
[----:B------:R-:W-:Y:S02]  /*461b0*/  IMAD.IADD R57, R23, 0x1, R51 ;  /* 0x0000000117397824 */ /* 0x000fe400078e0233 */
[----:B------:R-:W-:Y:S01]  /*461c0*/  IMAD.WIDE.U32 R50, R129, R47, R40 ;  /* 0x0000002f81327225 */ /* 0x000fe200078e0028 */
[----:B------:R-:W-:-:S03]  /*461d0*/  CS2R R40, SRZ ;  /* 0x0000000000287805 */ /* 0x000fc6000001ff00 */
[----:B------:R-:W-:Y:S02]  /*461e0*/  IMAD.X R53, RZ, RZ, RZ, P0 ;  /* 0x000000ffff357224 */ /* 0x000fe400000e06ff */
[----:B------:R-:W-:Y:S01]  /*461f0*/  IMAD.IADD R43, R19, 0x1, R56 ;  /* 0x00000001132b7824 */ /* 0x000fe200078e0238 */
[----:B------:R-:W-:Y:S01]  /*46200*/  IADD3 R56, P0, PT, R57, R50, RZ ;  /* 0x0000003239387210 */ /* 0x000fe20007f1e0ff */
[----:B------:R-:W-:Y:S01]  /*46210*/  IMAD.X R59, RZ, RZ, RZ, P1 ;  /* 0x000000ffff3b7224 */ /* 0x000fe200008e06ff */
[----:B------:R-:W-:Y:S01]  /*46220*/  IADD3 R50, PT, PT, R51, R41, RZ ;  /* 0x0000002933327210 */ /* 0x000fe20007ffe0ff */
[----:B------:R-:W-:-:S04]  /*46230*/  IMAD.WIDE.U32 R52, R61, R10, R52 ;  /* 0x0000000a3d347225 */ /* 0x000fc800078e0034 */
[----:B------:R-:W-:Y:S02]  /*46240*/  HFMA2 R51, -RZ, RZ, 0, 0 ;  /* 0x00000000ff337431 */ /* 0x000fe400000001ff */
[----:B------:R-:W-:Y:S01]  /*46250*/  IMAD.X R57, RZ, RZ, RZ, P0 ;  /* 0x000000ffff397224 */ /* 0x000fe200000e06ff */
[----:B------:R-:W-:Y:S01]  /*46260*/  IADD3 R52, P1, PT, R43, R52, RZ ;  /* 0x000000342b347210 */ /* 0x000fe20007f3e0ff */
[----:B------:R-:W-:-:S04]  /*46270*/  IMAD.WIDE.U32 R58, R127, R44, R58 ;  /* 0x0000002c7f3a7225 */ /* 0x000fc800078e003a */
[----:B------:R-:W-:-:S04]  /*46280*/  IMAD.WIDE.U32 R56, R128, R62, R56 ;  /* 0x0000003e80387225 */ /* 0x000fc800078e0038 */
[----:B------:R-:W-:Y:S02]  /*46290*/  IMAD.IADD R49, R39, 0x1, R59 ;  /* 0x0000000127317824 */ /* 0x000fe400078e023b */
[----:B------:R-:W-:Y:S02]  /*462a0*/  IMAD.IADD R43, R21, 0x1, R53 ;  /* 0x00000001152b7824 */ /* 0x000fe400078e0235 */
[----:B------:R-:W-:Y:S01]  /*462b0*/  IMAD.WIDE.U32 R54, R129, R45, R50 ;  /* 0x0000002d81367225 */ /* 0x000fe200078e0032 */
[----:B------:R-:W-:Y:S02]  /*462c0*/  IADD3 R56, P0, PT, R49, R56, RZ ;  /* 0x0000003831387210 */ /* 0x000fe40007f1e0ff */
[----:B------:R-:W-:Y:S01]  /*462d0*/  IADD3 R49, PT, PT, R48, R57, RZ ;  /* 0x0000003930317210 */ /* 0x000fe20007ffe0ff */
[----:B------:R-:W-:Y:S02]  /*462e0*/  IMAD.X R53, RZ, RZ, RZ, P1 ;  /* 0x000000ffff357224 */ /* 0x000fe400008e06ff */
[----:B------:R-:W-:-:S02]  /*462f0*/  IMAD.MOV.U32 R68, RZ, RZ, R58 ;  /* 0x000000ffff447224 */ /* 0x000fc400078e003a */
        /* <DEDUP_REMOVED lines=10> */
[----:B------:R-:W-:Y:S01]  /*463a0*/  IMAD R38, R58, R18, RZ ;  /* 0x000000123a267224 */ /* 0x000fe200078e02ff */
[----:B------:R-:W-:Y:S01]  /*463b0*/  IADD3 R57, PT, PT, R23, R57, RZ ;  /* 0x0000003917397210 */ /* 0x000fe20007ffe0ff */
[----:B------:R-:W-:Y:S02]  /*463c0*/  IMAD.MOV.U32 R59, RZ, RZ, RZ ;  /* 0x000000ffff3b7224 */ /* 0x000fe400078e00ff */
[----:B------:R-:W-:Y:S02]  /*463d0*/  IMAD.IADD R50, R55, 0x1, R40 ;  /* 0x0000000137327824 */ /* 0x000fe400078e0228 */
[----:B------:R-:W-:-:S04]  /*463e0*/  IMAD.WIDE.U32 R52, R128, R47, R52 ;  /* 0x0000002f80347225 */ /* 0x000fc800078e0034 */
[----:B------:R-:W-:Y:S01]  /*463f0*/  IMAD.HI.U32 R60, R38, R12, R58 ;  /* 0x0000000c263c7227 */ /* 0x000fe200078e003a */
[----:B------:R-:W-:-:S03]  /*46400*/  IADD3 R53, PT, PT, R41, R53, RZ ;  /* 0x0000003529357210 */ /* 0x000fc60007ffe0ff */
[----:B------:R-:W-:Y:S02]  /*46410*/  IMAD.X R55, RZ, RZ, RZ, P2 ;  /* 0x000000ffff377224 */ /* 0x000fe400010e06ff */
[----:B------:R-:W-:Y:S01]  /*46420*/  IMAD.WIDE.U32 R58, R129, R42, R50 ;  /* 0x0000002a813a7225 */ /* 0x000fe200078e0032 */
[----:B------:R-:W-:-:S03]  /*46430*/  IADD3 R50, P0, PT, R57, R52, RZ ;  /* 0x0000003439327210 */ /* 0x000fc60007f1e0ff */
[----:B------:R-:W-:Y:S01]  /*46440*/  IMAD.X R57, RZ, RZ, RZ, P1 ;  /* 0x000000ffff397224 */ /* 0x000fe200008e06ff */
[----:B------:R-:W-:Y:S01]  /*46450*/  IADD3.X R51, PT, PT, RZ, RZ, RZ, P0, !PT ;  /* 0x000000ffff337210 */ /* 0x000fe200007fe4ff */
[----:B------:R-:W-:-:S04]  /*46460*/  IMAD.WIDE.U32 R68, R61, R11, R54 ;  /* 0x0000000b3d447225 */ /* 0x000fc800078e0036 */
[----:B------:R-:W-:Y:S01]  /*46470*/  IMAD.WIDE.U32 R54, R126, R44, R56 ;  /* 0x0000002c7e367225 */ /* 0x000fe200078e0038 */
[----:B------:R-:W-:-:S03]  /*46480*/  IADD3 R56, P0, PT, R53, R58, RZ ;  /* 0x0000003a35387210 */ /* 0x000fc60007f1e0ff */
[----:B------:R-:W-:Y:S01]  /*46490*/  HFMA2 R53, -RZ, RZ, 0, 0 ;  /* 0x00000000ff357431 */ /* 0x000fe200000001ff */
        /* <DEDUP_REMOVED lines=18> */
[----:B------:R-:W-:Y:S01]  /*465c0*/  IMAD.IADD R49, R65, 0x1, R59 ;  /* 0x0000000141317824 */ /* 0x000fe200078e023b */
[----:B------:R-:W-:Y:S01]  /*465d0*/  IADD3 R70, P2, PT, R71, R58, RZ ;  /* 0x0000003a47467210 */ /* 0x000fe20007f5e0ff */
[----:B------:R-:W-:Y:S01]  /*465e0*/  IMAD.IADD R43, R21, 0x1, R69 ;  /* 0x00000001152b7824 */ /* 0x000fe200078e0245 */
[----:B------:R-:W-:Y:S01]  /*465f0*/  IADD3 R59, PT, PT, R40, R57, RZ ;  /* 0x00000039283b7210 */ /* 0x000fe20007ffe0ff */
[----:B------:R-:W-:-:S04]  /*46600*/  IMAD.WIDE.U32 R56, R37, R129, R52 ;  /* 0x0000008125387225 */ /* 0x000fc800078e0034 */
        /* <DEDUP_REMOVED lines=42> */
[----:B------:R-:W-:Y:S02]  /*468b0*/  IMAD.X R51, RZ, RZ, RZ, P0 ;  /* 0x000000ffff337224 */ /* 0x000fe400000e06ff */
[----:B------:R-:W-:-:S02]  /*468c0*/  IMAD.IADD R71, R24, 0x1, R71 ;  /* 0x0000000118477824 */ /* 0x000fc400078e0247 */
[----:B------:R-:W-:-:S03]  /*468d0*/  IMAD.WIDE.U32 R52, R125, R64, R52 ;  /* 0x000000407d347225 */ /* 0x000fc600078e0034 */
[----:B------:R-:W-:Y:S01]  /*468e0*/  IADD3 R56, P3, PT, R71, R54, RZ ;  /* 0x0000003647387210 */ /* 0x000fe20007f7e0ff */
        /* <DEDUP_REMOVED lines=12> */
[----:B------:R-:W-:Y:S02]  /*469b0*/  IADD3 R73, PT, PT, R25, R57, RZ ;  /* 0x0000003919497210 */ /* 0x000fe40007ffe0ff */
[----:B------:R-:W-:Y:S01]  /*469c0*/  IADD3 R50, P3, PT, R63, R56, RZ ;  /* 0x000000383f327210 */ /* 0x000fe20007f7e0ff */
[----:B------:R-:W-:Y:S02]  /*469d0*/  IMAD.IADD R69, R41, 0x1, R69 ;  /* 0x0000000129457824 */ /* 0x000fe400078e0245 */
[----:B------:R-:W-:Y:S02]  /*469e0*/  IMAD.X R53, RZ, RZ, RZ, P2 ;  /* 0x000000ffff357224 */ /* 0x000fe400010e06ff */
[----:B------:R-:W-:Y:S01]  /*469f0*/  IMAD.IADD R43, R19, 0x1, R60 ;  /* 0x00000001132b7824 */ /* 0x000fe200078e023c */
[----:B------:R-:W-:Y:S01]  /*46a00*/  IADD3 R58, P1, PT, R69, R58, RZ ;  /* 0x0000003a453a7210 */ /* 0x000fe20007f3e0ff */
[----:B------:R-:W-:-:S02]  /*46a10*/  IMAD.IADD R57, R36, 0x1, R59 ;  /* 0x0000000124397824 */ /* 0x000fc400078e023b */
        /* <DEDUP_REMOVED lines=8> */
[----:B------:R-:W-:Y:S02]  /*46aa0*/  IMAD.X R55, RZ, RZ, RZ, P4 ;  /* 0x000000ffff377224 */ /* 0x000fe400020e06ff */
[----:B------:R-:W-:Y:S01]  /*46ab0*/  IMAD.WIDE.U32 R70, R46, R14, R50 ;  /* 0x0000000e2e467225 */ /* 0x000fe200078e0032 */
[----:B------:R-:W-:Y:S02]  /*46ac0*/  IADD3 R50, P3, PT, R53, R68, RZ ;  /* 0x0000004435327210 */ /* 0x000fe40007f7e0ff */
[----:B------:R-:W-:Y:S01]  /*46ad0*/  IADD3 R53, PT, PT, R48, R69, RZ ;  /* 0x0000004530357210 */ /* 0x000fe20007ffe0ff */
[----:B------:R-:W-:Y:S01]  /*46ae0*/  IMAD.WIDE.U32 R68, R49, R13, R54 ;  /* 0x0000000d31447225 */ /* 0x000fe200078e0036 */
[----:B------:R-:W-:-:S03]  /*46af0*/  IADD3.X R51, PT, PT, RZ, RZ, RZ, P3, !PT ;  /* 0x000000ffff337210 */ /* 0x000fc60001ffe4ff */
[----:B------:R-:W-:Y:S01]  /*46b00*/  IMAD.X R59, RZ, RZ, RZ, P1 ;  /* 0x000000ffff3b7224 */ /* 0x000fe200008e06ff */
[----:B------:R-:W-:Y:S01]  /*46b10*/  IADD3 R54, P1, PT, R43, R70, RZ ;  /* 0x000000462b367210 */ /* 0x000fe20007f3e0ff */
[----:B------:R-:W-:Y:S01]  /*46b20*/  IMAD.IADD R67, R24, 0x1, R71 ;  /* 0x0000000118437824 */ /* 0x000fe200078e0247 */
[----:B------:R-:W-:Y:S01]  /*46b30*/  IADD3 R63, PT, PT, R20, R69, RZ ;  /* 0x00000045143f7210 */ /* 0x000fe20007ffe0ff */
[----:B------:R-:W-:Y:S01]  /*46b40*/  IMAD R43, R68, R18, RZ ;  /* 0x00000012442b7224 */ /* 0x000fe200078e02ff */
[----:B------:R-:W-:Y:S01]  /*46b50*/  MOV R71, RZ ;  /* 0x000000ff00477202 */ /* 0x000fe20000000f00 */
        /* <DEDUP_REMOVED lines=145> */
[----:B------:R-:W-:Y:S02]  /*47470*/  IMAD.IADD R67, R20, 0x1, R57 ;  /* 0x0000000114437824 */ /* 0x000fe400078e0239 */
[----:B------:R-:W-:Y:S02]  /*47480*/  HFMA2 R57, -RZ, RZ, 0, 0 ;  /* 0x00000000ff397431 */ /* 0x000fe400000001ff */
[----:B------:R-:W-:Y:S01]  /*47490*/  IMAD.X R61, RZ, RZ, RZ, P3 ;  /* 0x000000ffff3d7224 */ /* 0x000fe200018e06ff */
[----:B------:R-:W-:Y:S01]  /*474a0*/  IADD3.X R55, PT, PT, RZ, RZ, RZ, P6, !PT ;  /* 0x000000ffff377210 */ /* 0x000fe200037fe4ff */
[----:B------:R-:W-:-:S02]  /*474b0*/  IMAD R46, R56, R18, RZ ;  /* 0x00000012382e7224 */ /* 0x000fc400078e02ff */
[----:B------:R-:W-:Y:S02]  /*474c0*/  IMAD.X R51, RZ, RZ, RZ, P4 ;  /* 0x000000ffff337224 */ /* 0x000fe400020e06ff */
        /* <DEDUP_REMOVED lines=146> */
[----:B------:R-:W-:-:S02]  /*47df0*/  IMAD.X R69, RZ, RZ, RZ, P6 ;  /* 0x000000ffff457224 */ /* 0x000fc400030e06ff */
[----:B------:R-:W-:Y:S02]  /*47e00*/  IMAD.IADD R78, R22, 0x1, R55 ;  /* 0x00000001164e7824 */ /* 0x000fe400078e0237 */
[----:B------:R-:W-:-:S04]  /*47e10*/  IMAD.WIDE.U32 R68, R46, R15, R68 ;  /* 0x0000000f2e447225 */ /* 0x000fc800078e0044 */
[----:B------:R-:W-:Y:S01]  /*47e20*/  IMAD.WIDE.U32 R60, R63, R17, R60 ;  /* 0x000000113f3c7225 */ /* 0x000fe200078e003c */
[----:B------:R-:W-:-:S03]  /*47e30*/  IADD3 R49, PT, PT, R25, R69, RZ ;  /* 0x0000004519317210 */ /* 0x000fc60007ffe0ff */
[----:B------:R-:W-:Y:S01]  /*47e40*/  IMAD.X R63, RZ, RZ, RZ, P4 ;  /* 0x000000ffff3f7224 */ /* 0x000fe200020e06ff */
[----:B------:R-:W-:Y:S01]  /*47e50*/  IADD3 R58, P5, PT, R49, R60, RZ ;  /* 0x0000003c313a7210 */ /* 0x000fe20007fbe0ff */
        /* <DEDUP_REMOVED lines=45> */
[----:B------:R-:W-:Y:S02]  /*48130*/  IMAD.X R63, RZ, RZ, RZ, P2 ;  /* 0x000000ffff3f7224 */ /* 0x000fe400010e06ff */
        /* <DEDUP_REMOVED lines=43> */
.L_x_599:
        /* <DEDUP_REMOVED lines=23> */
.L_x_600:
[----:B------:R-:W-:Y:S01]  /*48560*/  SHF.L.U64.HI R50, R70, 0x1, R49 ;  /* 0x0000000146327819 */ /* 0x000fe20000010231 */
[----:B------:R-:W-:Y:S01]  /*48570*/  IMAD.MOV.U32 R51, RZ, RZ, RZ ;  /* 0x000000ffff337224 */ /* 0x000fe200078e00ff */
[----:B------:R-:W-:Y:S01]  /*48580*/  SHF.R.U32.HI R38, RZ, 0x1f, R43 ;  /* 0x0000001fff267819 */ /* 0x000fe2000001162b */
[----:B------:R-:W-:Y:S01]  /*48590*/  IMAD.SHL.U32 R49, R75, 0x2, RZ ;  /* 0x000000024b317824 */ /* 0x000fe200078e00ff */
[----:B------:R-:W-:Y:S01]  /*485a0*/  LOP3.LUT R50, R50, 0x1, RZ, 0xc0, !PT ;  /* 0x0000000132327812 */ /* 0x000fe200078ec0ff */
[----:B------:R-:W-:Y:S01]  /*485b0*/  IMAD.SHL.U32 R54, R67, 0x2, RZ ;  /* 0x0000000243367824 */ /* 0x000fe200078e00ff */
[----:B------:R-:W-:Y:S01]  /*485c0*/  SHF.L.U64.HI R61, R75, 0x1, R80 ;  /* 0x000000014b3d7819 */ /* 0x000fe20000010250 */
[----:B------:R-:W-:Y:S01]  /*485d0*/  IMAD.SHL.U32 R43, R43, 0x2, RZ ;  /* 0x000000022b2b7824 */ /* 0x000fe200078e00ff */
[----:B------:R-:W-:Y:S01]  /*485e0*/  LOP3.LUT R59, R38, 0xfffffffe, R49, 0xf8, !PT ;  /* 0xfffffffe263b7812 */ /* 0x000fe200078ef831 */
[----:B------:R-:W-:Y:S01]  /*485f0*/  IMAD.WIDE.U32 R52, R46, 0x2, R50 ;  /* 0x000000022e347825 */ /* 0x000fe200078e0032 */
[----:B------:R-:W-:-:S02]  /*48600*/  SHF.L.U64.HI R55, R67, 0x1, R76 ;  /* 0x0000000143377819 */ /* 0x000fc4000001024c */
[----:B------:R-:W-:Y:S01]  /*48610*/  SHF.L.U64.HI R57, R73, 0x1, R78 ;  /* 0x0000000149397819 */ /* 0x000fe2000001024e */
[C---:B------:R-:W-:Y:S01]  /*48620*/  IMAD.SHL.U32 R49, R63.reuse, 0x2, RZ ;  /* 0x000000023f317824 */ /* 0x040fe200078e00ff */
[----:B------:R-:W-:Y:S01]  /*48630*/  ISETP.LE.U32.AND P0, PT, R52, R17, PT ;  /* 0x000000113400720c */ /* 0x000fe20003f03070 */
[----:B------:R-:W-:Y:S01]  /*48640*/  IMAD.SHL.U32 R38, R70, 0x2, RZ ;  /* 0x0000000246267824 */ /* 0x000fe200078e00ff */
[----:B------:R-:W-:Y:S02]  /*48650*/  ISETP.GT.U32.AND P1, PT, R52, -0x1, PT ;  /* 0xffffffff3400780c */ /* 0x000fe40003f24070 */
[----:B------:R-:W-:Y:S02]  /*48660*/  SHF.L.U64.HI R67, R63, 0x1, R74 ;  /* 0x000000013f437819 */ /* 0x000fe4000001024a */
[----:B------:R-:W-:Y:S02]  /*48670*/  ISETP.GT.U32.OR.EX P0, PT, R53, RZ, !P0, P1 ;  /* 0x000000ff3500720c */ /* 0x000fe40004704510 */
[----:B------:R-:W-:-:S02]  /*48680*/  SHF.L.U64.HI R63, R71, 0x1, R72 ;  /* 0x00000001473f7819 */ /* 0x000fc40000010248 */
[----:B------:R-:W-:Y:S02]  /*48690*/  SHF.L.U32 R56, R73, 0x1, RZ ;  /* 0x0000000149387819 */ /* 0x000fe400000006ff */
        /* <DEDUP_REMOVED lines=42> */
.L_x_601:
        /* <DEDUP_REMOVED lines=24> */
.L_x_602:
[----:B------:R-:W-:Y:S01]  /*48ac0*/  SHF.L.U64.HI R51, R54, 0x1, R61 ;  /* 0x0000000136337819 */ /* 0x000fe2000001023d */
[----:B------:R-:W-:Y:S01]  /*48ad0*/  IMAD.SHL.U32 R90, R43, 0x2, RZ ;  /* 0x000000022b5a7824 */ /* 0x000fe200078e00ff */
[C---:B------:R-:W-:Y:S01]  /*48ae0*/  SHF.L.U64.HI R49, R46.reuse, 0x1, R49 ;  /* 0x000000012e317819 */ /* 0x040fe20000010231 */
[----:B------:R-:W-:Y:S01]  /*48af0*/  IMAD.SHL.U32 R46, R46, 0x2, RZ ;  /* 0x000000022e2e7824 */ /* 0x000fe200078e00ff */
[----:B------:R-:W-:Y:S02]  /*48b00*/  LOP3.LUT R51, R51, 0x1, RZ, 0xc0, !PT ;  /* 0x0000000133337812 */ /* 0x000fe400078ec0ff */
[C---:B------:R-:W-:Y:S01]  /*48b10*/  SHF.L.U64.HI R57, R59.reuse, 0x1, R52 ;  /* 0x000000013b397819 */ /* 0x040fe20000010234 */
[----:B------:R-:W-:Y:S01]  /*48b20*/  IMAD.SHL.U32 R59, R59, 0x2, RZ ;  /* 0x000000023b3b7824 */ /* 0x000fe200078e00ff */
[----:B------:R-:W-:Y:S01]  /*48b30*/  SHF.L.U64.HI R55, R60, 0x1, R55 ;  /* 0x000000013c377819 */ /* 0x000fe20000010237 */
[----:B------:R-:W-:Y:S01]  /*48b40*/  IMAD.SHL.U32 R52, R68, 0x2, RZ ;  /* 0x0000000244347824 */ /* 0x000fe200078e00ff */
[----:B------:R-:W-:-:S02]  /*48b50*/  SHF.L.U32 R50, R60, 0x1, RZ ;  /* 0x000000013c327819 */ /* 0x000fc400000006ff */
[----:B------:R-:W-:Y:S02]  /*48b60*/  SHF.R.U32.HI R38, RZ, 0x1f, R43 ;  /* 0x0000001fff267819 */ /* 0x000fe4000001162b */
[----:B------:R-:W-:Y:S01]  /*48b70*/  LOP3.LUT R60, R51, 0xfffffffe, R46, 0xf8, !PT ;  /* 0xfffffffe333c7812 */ /* 0x000fe200078ef82e */
[----:B------:R-:W-:Y:S01]  /*48b80*/  IMAD.SHL.U32 R46, R54, 0x2, RZ ;  /* 0x00000002362e7824 */ /* 0x000fe200078e00ff */
[----:B------:R-:W-:Y:S02]  /*48b90*/  LOP3.LUT R79, R38, 0xfffffffe, R59, 0xf8, !PT ;  /* 0xfffffffe264f7812 */ /* 0x000fe400078ef83b */
[----:B------:R-:W-:Y:S02]  /*48ba0*/  LOP3.LUT R38, R49, 0x1, RZ, 0xc0, !PT ;  /* 0x0000000131267812 */ /* 0x000fe400078ec0ff */
[C---:B------:R-:W-:Y:S02]  /*48bb0*/  ISETP.LE.U32.AND P0, PT, R60.reuse, R17, PT ;  /* 0x000000113c00720c */ /* 0x040fe40003f03070 */
[----:B------:R-:W-:-:S02]  /*48bc0*/  ISETP.GT.U32.AND P1, PT, R60, -0x1, PT ;  /* 0xffffffff3c00780c */ /* 0x000fc40003f24070 */
[----:B------:R-:W-:Y:S02]  /*48bd0*/  SHF.L.U64.HI R53, R68, 0x1, R53 ;  /* 0x0000000144357819 */ /* 0x000fe40000010235 */
[----:B------:R-:W-:Y:S02]  /*48be0*/  ISETP.GT.U32.OR.EX P0, PT, R38, RZ, !P0, P1 ;  /* 0x000000ff2600720c */ /* 0x000fe40004704510 */
[----:B------:R-:W-:Y:S02]  /*48bf0*/  LOP3.LUT R53, R53, 0x1, RZ, 0xc0, !PT ;  /* 0x0000000135357812 */ /* 0x000fe400078ec0ff */
[----:B------:R-:W-:Y:S02]  /*48c00*/  LOP3.LUT R57, R57, 0x1, RZ, 0xc0, !PT ;  /* 0x0000000139397812 */ /* 0x000fe400078ec0ff */
[----:B------:R-:W-:Y:S02]  /*48c10*/  LOP3.LUT R76, R53, 0xfffffffe, R50, 0xf8, !PT ;  /* 0xfffffffe354c7812 */ /* 0x000fe400078ef832 */
[----:B------:R-:W-:-:S02]  /*48c20*/  SHF.L.U64.HI R51, R56, 0x1, R63 ;  /* 0x0000000138337819 */ /* 0x000fc4000001023f */
[C---:B------:R-:W-:Y:S02]  /*48c30*/  SHF.L.U64.HI R53, R58.reuse, 0x1, R67 ;  /* 0x000000013a357819 */ /* 0x040fe40000010243 */
[----:B------:R-:W-:Y:S01]  /*48c40*/  LOP3.LUT R78, R57, 0xfffffffe, R52, 0xf8, !PT ;  /* 0xfffffffe394e7812 */ /* 0x000fe200078ef834 */
[----:B------:R-:W-:Y:S01]  /*48c50*/  IMAD.SHL.U32 R52, R58, 0x2, RZ ;  /* 0x000000023a347824 */ /* 0x000fe200078e00ff */
        /* <DEDUP_REMOVED lines=34> */
.L_x_603:
        /* <DEDUP_REMOVED lines=23> */
.L_x_604:
        /* <DEDUP_REMOVED lines=22> */
[----:B------:R-:W-:Y:S01]  /*49150*/  IMAD.MOV.U32 R54, RZ, RZ, R52 ;  /* 0x000000ffff367224 */ /* 0x000fe200078e0034 */
[----:B------:R-:W-:Y:S01]  /*49160*/  IADD3 R53, PT, PT, R39, R53, RZ ;  /* 0x0000003527357210 */ /* 0x000fe20007ffe0ff */
[----:B------:R-:W-:-:S03]  /*49170*/  IMAD.WIDE.U32 R50, R38, R13, R50 ;  /* 0x0000000d26327225 */ /* 0x000fc600078e0032 */
[----:B------:R-:W-:Y:S01]  /*49180*/  IADD3 R52, P0, PT, R53, R56, RZ ;  /* 0x0000003835347210 */ /* 0x000fe20007f1e0ff */
[----:B------:R-:W-:-:S03]  /*49190*/  IMAD.WIDE.U32 R54, R66, R64, R54 ;  /* 0x0000004042367225 */ /* 0x000fc600078e0036 */
[----:B------:R-:W-:Y:S01]  /*491a0*/  IADD3.X R53, PT, PT, RZ, RZ, RZ, P0, !PT ;  /* 0x000000ffff357210 */ /* 0x000fe200007fe4ff */
[----:B------:R-:W-:Y:S01]  /*491b0*/  IMAD.IADD R43, R20, 0x1, R51 ;  /* 0x00000001142b7824 */ /* 0x000fe200078e0233 */
[----:B------:R-:W-:Y:S01]  /*491c0*/  MOV R51, RZ ;  /* 0x000000ff00337202 */ /* 0x000fe20000000f00 */
[----:B------:R-:W-:Y:S02]  /*491d0*/  IMAD.IADD R56, R48, 0x1, R57 ;  /* 0x0000000130387824 */ /* 0x000fe400078e0239 */
[----:B------:R-:W-:Y:S01]  /*491e0*/  IMAD.IADD R55, R23, 0x1, R55 ;  /* 0x0000000117377824 */ /* 0x000fe200078e0237 */
[----:B------:R-:W-:Y:S01]  /*491f0*/  IADD3 R54, P0, PT, R43, R54, RZ ;  /* 0x000000362b367210 */ /* 0x000fe20007f1e0ff */
[----:B------:R-:W-:-:S04]  /*49200*/  IMAD.WIDE.U32 R52, R44, R64, R52 ;  /* 0x000000402c347225 */ /* 0x000fc800078e0034 */
[----:B------:R-:W-:Y:S01]  /*49210*/  IMAD.MOV.U32 R57, RZ, RZ, RZ ;  /* 0x000000ffff397224 */ /* 0x000fe200078e00ff */
[----:B------:R-:W-:Y:S01]  /*49220*/  IADD3 R52, P1, PT, R55, R52, RZ ;  /* 0x0000003437347210 */ /* 0x000fe20007f3e0ff */
[----:B------:R-:W-:Y:S01]  /*49230*/  IMAD.IADD R43, R23, 0x1, R53 ;  /* 0x00000001172b7824 */ /* 0x000fe200078e0235 */
[----:B------:R-:W-:Y:S01]  /*49240*/  IADD3.X R55, PT, PT, RZ, RZ, RZ, P0, !PT ;  /* 0x000000ffff377210 */ /* 0x000fe200007fe4ff */
[----:B------:R-:W-:-:S04]  /*49250*/  IMAD.WIDE.U32 R56, R66, R47, R56 ;  /* 0x0000002f42387225 */ /* 0x000fc800078e0038 */
[----:B------:R-:W-:Y:S01]  /*49260*/  IMAD R63, R50, R18, RZ ;  /* 0x00000012323f7224 */ /* 0x000fe200078e02ff */
[----:B------:R-:W-:Y:S01]  /*49270*/  IADD3 R56, P0, PT, R43, R56, RZ ;  /* 0x000000382b387210 */ /* 0x000fe20007f1e0ff */
[----:B------:R-:W-:Y:S02]  /*49280*/  IMAD.X R53, RZ, RZ, RZ, P1 ;  /* 0x000000ffff357224 */ /* 0x000fe400008e06ff */
        /* <DEDUP_REMOVED lines=34> */
[----:B------:R-:W-:-:S04]  /*494b0*/  IMAD.HI.U32 R60, R49, R12, R54 ;  /* 0x0000000c313c7227 */ /* 0x000fc800078e0036 */
        /* <DEDUP_REMOVED lines=8> */
[----:B------:R-:W-:Y:S01]  /*49540*/  IMAD.IADD R54, R36, 0x1, R59 ;  /* 0x0000000124367824 */ /* 0x000fe200078e023b */
[----:B------:R-:W-:Y:S01]  /*49550*/  IADD3.X R59, PT, PT, RZ, RZ, RZ, P0, !PT ;  /* 0x000000ffff3b7210 */ /* 0x000fe200007fe4ff */
[----:B------:R-:W-:Y:S01]  /*49560*/  IMAD.WIDE.U32 R50, R64, R62, R50 ;  /* 0x0000003e40327225 */ /* 0x000fe200078e0032 */
[----:B------:R-:W-:-:S03]  /*49570*/  IADD3.X R53, PT, PT, RZ, RZ, RZ, P2, !PT ;  /* 0x000000ffff357210 */ /* 0x000fc600017fe4ff */
[C---:B------:R-:W-:Y:S02]  /*49580*/  IMAD.IADD R55, R48.reuse, 0x1, R57 ;  /* 0x0000000130377824 */ /* 0x040fe400078e0239 */
[----:B------:R-:W-:Y:S02]  /*49590*/  IMAD.IADD R51, R48, 0x1, R51 ;  /* 0x0000000130337824 */ /* 0x000fe400078e0233 */
[----:B------:R-:W-:Y:S01]  /*495a0*/  IMAD.WIDE.U32 R58, R44, R45, R58 ;  /* 0x0000002d2c3a7225 */ /* 0x000fe200078e003a */
[----:B------:R-:W-:Y:S02]  /*495b0*/  IADD3 R50, P1, PT, R55, R50, RZ ;  /* 0x0000003237327210 */ /* 0x000fe40007f3e0ff */
[----:B------:R-:W-:Y:S01]  /*495c0*/  MOV R55, RZ ;  /* 0x000000ff00377202 */ /* 0x000fe20000000f00 */
        /* <DEDUP_REMOVED lines=8> */
[----:B------:R-:W-:-:S03]  /*49650*/  IADD3 R56, P1, PT, R61, R56, RZ ;  /* 0x000000383d387210 */ /* 0x000fc60007f3e0ff */
[----:B------:R-:W-:Y:S01]  /*49660*/  IMAD.IADD R67, R40, 0x1, R59 ;  /* 0x0000000128437824 */ /* 0x000fe200078e023b */
[----:B------:R-:W-:Y:S01]  /*49670*/  IADD3.X R59, PT, PT, RZ, RZ, RZ, P0, !PT ;  /* 0x000000ffff3b7210 */ /* 0x000fe200007fe4ff */
[----:B------:R-:W-:Y:S02]  /*49680*/  IMAD.IADD R43, R21, 0x1, R53 ;  /* 0x00000001152b7824 */ /* 0x000fe400078e0235 */
        /* <DEDUP_REMOVED lines=85> */
[----:B------:R-:W-:Y:S02]  /*49be0*/  IMAD.IADD R55, R41, 0x1, R55 ;  /* 0x0000000129377824 */ /* 0x000fe400078e0237 */
[----:B------:R-:W-:-:S04]  /*49bf0*/  IMAD.WIDE.U32 R56, R62, R45, R56 ;  /* 0x0000002d3e387225 */ /* 0x000fc800078e0038 */
[----:B------:R-:W-:Y:S01]  /*49c00*/  IMAD.MOV.U32 R60, RZ, RZ, R58 ;  /* 0x000000ffff3c7224 */ /* 0x000fe200078e003a */
[----:B------:R-:W-:Y:S01]  /*49c10*/  IADD3 R58, P1, PT, R55, R56, RZ ;  /* 0x00000038373a7210 */ /* 0x000fe20007f3e0ff */
[----:B------:R-:W-:Y:S01]  /*49c20*/  IMAD.X R53, RZ, RZ, RZ, P0 ;  /* 0x000000ffff357224 */ /* 0x000fe200000e06ff */
[----:B------:R-:W-:Y:S01]  /*49c30*/  IADD3 R59, PT, PT, R40, R57, RZ ;  /* 0x00000039283b7210 */ /* 0x000fe20007ffe0ff */
[----:B------:R-:W-:-:S04]  /*49c40*/  IMAD.WIDE.U32 R60, R66, R42, R60 ;  /* 0x0000002a423c7225 */ /* 0x000fc800078e003c */
[----:B------:R-:W-:-:S04]  /*49c50*/  IMAD.WIDE.U32 R56, R37, R64, R52 ;  /* 0x0000004025387225 */ /* 0x000fc800078e0034 */
[----:B------:R-:W-:Y:S01]  /*49c60*/  IMAD.IADD R75, R24, 0x1, R51 ;  /* 0x00000001184b7824 */ /* 0x000fe200078e0233 */
[----:B------:R-:W-:Y:S01]  /*49c70*/  IADD3.X R51, PT, PT, RZ, RZ, RZ, P3, !PT ;  /* 0x000000ffff337210 */ /* 0x000fe20001ffe4ff */
        /* <DEDUP_REMOVED lines=74> */
[----:B------:R-:W-:-:S04]  /*4a120*/  IMAD.WIDE.U32 R50, R47, R42, R50 ;  /* 0x0000002a2f327225 */ /* 0x000fc800078e0032 */
[----:B------:R-:W-:Y:S01]  /*4a130*/  IMAD.IADD R73, R24, 0x1, R53 ;  /* 0x0000000118497824 */ /* 0x000fe200078e0235 */
[----:B------:R-:W-:Y:S01]  /*4a140*/  IADD3 R50, P3, PT, R59, R50, RZ ;  /* 0x000000323b327210 */ /* 0x000fe20007f7e0ff */
[----:B------:R-:W-:Y:S01]  /*4a150*/  IMAD.X R53, RZ, RZ, RZ, P4 ;  /* 0x000000ffff357224 */ /* 0x000fe200020e06ff */
[----:B------:R-:W-:Y:S01]  /*4a160*/  IADD3 R54, PT, PT, R36, R51, RZ ;  /* 0x0000003324367210 */ /* 0x000fe20007ffe0ff */
[----:B------:R-:W-:-:S03]  /*4a170*/  IMAD.WIDE.U32 R60, R37, R44, R60 ;  /* 0x0000002c253c7225 */ /* 0x000fc600078e003c */
[----:B------:R-:W-:Y:S01]  /*4a180*/  IADD3 R54, P1, PT, R54, R77, RZ ;  /* 0x0000004d36367210 */ /* 0x000fe20007f3e0ff */
        /* <DEDUP_REMOVED lines=24> */
[----:B------:R-:W-:Y:S01]  /*4a310*/  IADD3 R50, P4, PT, R39, R60, RZ ;  /* 0x0000003c27327210 */ /* 0x000fe20007f9e0ff */
[----:B------:R-:W-:Y:S01]  /*4a320*/  IMAD.WIDE.U32 R52, R67, R10, R52 ;  /* 0x0000000a43347225 */ /* 0x000fe200078e0034 */
[----:B------:R-:W-:-:S03]  /*4a330*/  IADD3.X R39, PT, PT, RZ, RZ, RZ, P6, !PT ;  /* 0x000000ffff277210 */ /* 0x000fc600037fe4ff */
[----:B------:R-:W-:-:S04]  /*4a340*/  IMAD.WIDE.U32 R56, R37, R64, R56 ;  /* 0x0000004025387225 */ /* 0x000fc800078e0038 */
[----:B------:R-:W-:Y:S02]  /*4a350*/  IMAD.IADD R51, R19, 0x1, R66 ;  /* 0x0000000113337824 */ /* 0x000fe400078e0242 */
[----:B------:R-:W-:Y:S02]  /*4a360*/  IMAD.X R55, RZ, RZ, RZ, P0 ;  /* 0x000000ffff377224 */ /* 0x000fe400000e06ff */
[----:B------:R-:W-:Y:S01]  /*4a370*/  IMAD.X R59, RZ, RZ, RZ, P1 ;  /* 0x000000ffff3b7224 */ /* 0x000fe200008e06ff */
[----:B------:R-:W-:Y:S01]  /*4a380*/  IADD3 R52, P3, PT, R51, R52, RZ ;  /* 0x0000003433347210 */ /* 0x000fe20007f7e0ff */
        /* <DEDUP_REMOVED lines=14> */
[C---:B------:R-:W-:Y:S02]  /*4a470*/  IMAD.IADD R57, R36.reuse, 0x1, R59 ;  /* 0x0000000124397824 */ /* 0x040fe400078e023b */
[----:B------:R-:W-:Y:S02]  /*4a480*/  IMAD.X R59, RZ, RZ, RZ, P1 ;  /* 0x000000ffff3b7224 */ /* 0x000fe400008e06ff */
[----:B------:R-:W-:Y:S01]  /*4a490*/  IMAD.IADD R44, R35, 0x1, R51 ;  /* 0x00000001232c7824 */ /* 0x000fe200078e0233 */
        /* <DEDUP_REMOVED lines=8> */
[----:B------:R-:W-:-:S03]  /*4a520*/  IADD3.X R55, PT, PT, RZ, RZ, RZ, P1, !PT ;  /* 0x000000ffff377210 */ /* 0x000fc60000ffe4ff */
[----:B------:R-:W-:Y:S02]  /*4a530*/  IMAD.X R39, RZ, RZ, RZ, P5 ;  /* 0x000000ffff277224 */ /* 0x000fe400028e06ff */
[----:B------:R-:W-:Y:S02]  /*4a540*/  IMAD.IADD R57, R24, 0x1, R57 ;  /* 0x0000000118397824 */ /* 0x000fe400078e0239 */
[----:B------:R-:W-:-:S04]  /*4a550*/  IMAD.WIDE.U32 R50, R49, R16, R50 ;  /* 0x0000001031327225 */ /* 0x000fc800078e0032 */
[----:B------:R-:W-:Y:S01]  /*4a560*/  IMAD.IADD R59, R48, 0x1, R59 ;  /* 0x00000001303b7824 */ /* 0x000fe200078e023b */
[----:B------:R-:W-:Y:S01]  /*4a570*/  IADD3 R50, P4, PT, R57, R50, RZ ;  /* 0x0000003239327210 */ /* 0x000fe20007f9e0ff */
[----:B------:R-:W-:-:S04]  /*4a580*/  IMAD.WIDE.U32 R38, R45, R42, R38 ;  /* 0x0000002a2d267225 */ /* 0x000fc800078e0026 */
        /* <DEDUP_REMOVED lines=24> */
[----:B------:R-:W-:-:S04]  /*4a710*/  IMAD.WIDE.U32 R54, R49, R17, R54 ;  /* 0x0000001131367225 */ /* 0x000fc800078e0036 */
[----:B------:R-:W-:Y:S01]  /*4a720*/  IMAD.X R49, RZ, RZ, RZ, P5 ;  /* 0x000000ffff317224 */ /* 0x000fe200028e06ff */
[----:B------:R-:W-:Y:S01]  /*4a730*/  IADD3 R44, P5, PT, R39, R56, RZ ;  /* 0x00000038272c7210 */ /* 0x000fe20007fbe0ff */
[----:B------:R-:W-:Y:S01]  /*4a740*/  IMAD R23, R60, R18, RZ ;  /* 0x000000123c177224 */ /* 0x000fe200078e02ff */
[----:B------:R-:W-:Y:S01]  /*4a750*/  IADD3.X R39, PT, PT, RZ, RZ, RZ, P3, !PT ;  /* 0x000000ffff277210 */ /* 0x000fe20001ffe4ff */
[----:B------:R-:W-:Y:S02]  /*4a760*/  IMAD.MOV.U32 R61, RZ, RZ, RZ ;  /* 0x000000ffff3d7224 */ /* 0x000fe400078e00ff */
[----:B------:R-:W-:Y:S02]  /*4a770*/  IMAD.IADD R53, R22, 0x1, R53 ;  /* 0x0000000116357824 */ /* 0x000fe400078e0235 */
[----:B------:R-:W-:Y:S02]  /*4a780*/  IMAD.IADD R51, R25, 0x1, R51 ;  /* 0x0000000119337824 */ /* 0x000fe400078e0233 */
[----:B------:R-:W-:Y:S01]  /*4a790*/  IMAD.WIDE.U32 R48, R42, R42, R48 ;  /* 0x0000002a2a307225 */ /* 0x000fe200078e0030 */
[----:B------:R-:W-:-:S02]  /*4a7a0*/  IADD3 R50, P4, PT, R53, R50, RZ ;  /* 0x0000003235327210 */ /* 0x000fc40007f9e0ff */
[----:B------:R-:W-:Y:S01]  /*4a7b0*/  IADD3 R52, P1, PT, R51, R54, RZ ;  /* 0x0000003633347210 */ /* 0x000fe20007f3e0ff */
[----:B------:R-:W-:Y:S01]  /*4a7c0*/  IMAD.IADD R56, R35, 0x1, R55 ;  /* 0x0000000123387824 */ /* 0x000fe200078e0237 */
[----:B------:R-:W-:Y:S01]  /*4a7d0*/  IADD3.X R51, PT, PT, RZ, RZ, RZ, P4, !PT ;  /* 0x000000ffff337210 */ /* 0x000fe200027fe4ff */
[----:B------:R-:W-:Y:S01]  /*4a7e0*/  IMAD.HI.U32 R60, R23, R12, R60 ;  /* 0x0000000c173c7227 */ /* 0x000fe200078e003c */
[----:B------:R-:W-:Y:S02]  /*4a7f0*/  IADD3 R48, P6, PT, R47, R48, RZ ;  /* 0x000000302f307210 */ /* 0x000fe40007fde0ff */
[----:B------:R-:W-:Y:S01]  /*4a800*/  IADD3.X R53, PT, PT, RZ, RZ, RZ, P1, !PT ;  /* 0x000000ffff357210 */ /* 0x000fe20000ffe4ff */
[----:B------:R-:W-:Y:S01]  /*4a810*/  IMAD.X R41, RZ, RZ, RZ, P0 ;  /* 0x000000ffff297224 */ /* 0x000fe200000e06ff */
[----:B------:R-:W-:Y:S01]  /*4a820*/  IADD3 R56, P0, PT, R56, R59, RZ ;  /* 0x0000003b38387210 */ /* 0x000fe20007f1e0ff */
[----:B------:R-:W-:Y:S02]  /*4a830*/  IMAD.IADD R49, R36, 0x1, R49 ;  /* 0x0000000124317824 */ /* 0x000fe400078e0231 */
[----:B------:R-:W-:Y:S01]  /*4a840*/  IMAD.WIDE.U32 R54, R65, R10, R38 ;  /* 0x0000000a41367225 */ /* 0x000fe200078e0026 */
[----:B------:R-:W-:-:S02]  /*4a850*/  IADD3 R41, P3, PT, R41, R44, RZ ;  /* 0x0000002c29297210 */ /* 0x000fc40007f7e0ff */
[----:B------:R-:W-:Y:S01]  /*4a860*/  IADD3 R38, P2, PT, R49, R58, RZ ;  /* 0x0000003a31267210 */ /* 0x000fe20007f5e0ff */
[----:B------:R-:W-:Y:S02]  /*4a870*/  IMAD.IADD R39, R19, 0x1, R60 ;  /* 0x0000000113277824 */ /* 0x000fe400078e023c */
[----:B------:R-:W-:Y:S02]  /*4a880*/  IMAD.X R58, RZ, RZ, RZ, P0 ;  /* 0x000000ffff3a7224 */ /* 0x000fe400000e06ff */
        /* <DEDUP_REMOVED lines=20> */
[----:B------:R-:W-:Y:S02]  /*4a9d0*/  IADD3.X R56, PT, PT, RZ, RZ, RZ, P4, !PT ;  /* 0x000000ffff387210 */ /* 0x000fe400027fe4ff */
[----:B------:R-:W-:Y:S01]  /*4a9e0*/  IADD3.X R41, PT, PT, RZ, RZ, RZ, P3, !PT ;  /* 0x000000ffff297210 */ /* 0x000fe20001ffe4ff */
[----:B------:R-:W-:Y:S01]  /*4a9f0*/  IMAD.IADD R49, R20, 0x1, R45 ;  /* 0x0000000114317824 */ /* 0x000fe200078e022d */
[----:B------:R-:W-:Y:S01]  /*4aa00*/  IADD3 R39, P1, PT, R39, R48, RZ ;  /* 0x0000003027277210 */ /* 0x000fe20007f3e0ff */
[----:B------:R-:W-:Y:S01]  /*4aa10*/  IMAD.X R51, RZ, RZ, RZ, P5 ;  /* 0x000000ffff337224 */ /* 0x000fe200028e06ff */
[----:B------:R-:W-:Y:S01]  /*4aa20*/  MOV R45, RZ ;  /* 0x000000ff002d7202 */ /* 0x000fe20000000f00 */
[----:B------:R-:W-:Y:S01]  /*4aa30*/  IMAD R47, R44, R18, RZ ;  /* 0x000000122c2f7224 */ /* 0x000fe200078e02ff */
[----:B------:R-:W-:Y:S01]  /*4aa40*/  IADD3 R48, P3, PT, R49, R52, RZ ;  /* 0x0000003431307210 */ /* 0x000fe20007f7e0ff */
[----:B------:R-:W-:Y:S01]  /*4aa50*/  IMAD.WIDE.U32 R50, R67, R15, R50 ;  /* 0x0000000f43327225 */ /* 0x000fe200078e0032 */
[----:B------:R-:W-:-:S03]  /*4aa60*/  IADD3 R56, P4, PT, R56, R39, RZ ;  /* 0x0000002738387210 */ /* 0x000fc60007f9e0ff */
[----:B------:R-:W-:Y:S02]  /*4aa70*/  IMAD.IADD R49, R22, 0x1, R53 ;  /* 0x0000000116317824 */ /* 0x000fe400078e0235 */
[----:B------:R-:W-:-:S03]  /*4aa80*/  IMAD.WIDE.U32 R52, R43, R17, R40 ;  /* 0x000000112b347225 */ /* 0x000fc600078e0028 */
[----:B------:R-:W-:Y:S01]  /*4aa90*/  IADD3 R50, P5, PT, R49, R50, RZ ;  /* 0x0000003231327210 */ /* 0x000fe20007fbe0ff */
[----:B------:R-:W-:Y:S01]  /*4aaa0*/  IMAD.IADD R51, R25, 0x1, R51 ;  /* 0x0000000119337824 */ /* 0x000fe200078e0233 */
[----:B------:R-:W-:Y:S01]  /*4aab0*/  IADD3.X R49, PT, PT, RZ, RZ, RZ, P3, !PT ;  /* 0x000000ffff317210 */ /* 0x000fe20001ffe4ff */
[----:B------:R-:W-:Y:S02]  /*4aac0*/  IMAD.X R39, RZ, RZ, RZ, P2 ;  /* 0x000000ffff277224 */ /* 0x000fe400010e06ff */
[----:B------:R-:W-:Y:S01]  /*4aad0*/  IMAD.HI.U32 R54, R47, R12, R44 ;  /* 0x0000000c2f367227 */ /* 0x000fe200078e002c */
[----:B------:R-:W-:-:S03]  /*4aae0*/  IADD3 R52, P3, PT, R51, R52, RZ ;  /* 0x0000003433347210 */ /* 0x000fc60007f7e0ff */
[----:B------:R-:W-:Y:S01]  /*4aaf0*/  IMAD.WIDE.U32 R40, R37, R42, R38 ;  /* 0x0000002a25287225 */ /* 0x000fe200078e0026 */
[----:B------:R-:W-:-:S03]  /*4ab00*/  IADD3 R39, PT, PT, R19, R54, RZ ;  /* 0x0000003613277210 */ /* 0x000fc60007ffe0ff */
[----:B------:R-:W-:Y:S01]  /*4ab10*/  IMAD.IADD R43, R35, 0x1, R53 ;  /* 0x00000001232b7824 */ /* 0x000fe200078e0235 */
[----:B------:R-:W-:Y:S01]  /*4ab20*/  IADD3 R44, P6, PT, R55, R40, RZ ;  /* 0x00000028372c7210 */ /* 0x000fe20007fde0ff */
[----:B------:R-:W-:Y:S02]  /*4ab30*/  IMAD.X R51, RZ, RZ, RZ, P5 ;  /* 0x000000ffff337224 */ /* 0x000fe400028e06ff */
        /* <DEDUP_REMOVED lines=68> */
[----:B------:R-:W-:-:S03]  /*4af80*/  IMAD.WIDE.U32 R44, R47, R14, R44 ;  /* 0x0000000e2f2c7225 */ /* 0x000fc600078e002c */
[----:B------:R-:W-:Y:S02]  /*4af90*/  IADD3.X R55, PT, PT, RZ, RZ, RZ, P4, !PT ;  /* 0x000000ffff377210 */ /* 0x000fe400027fe4ff */
[----:B------:R-:W-:Y:S01]  /*4afa0*/  IADD3 R53, P4, PT, R53, R36, RZ ;  /* 0x0000002435357210 */ /* 0x000fe20007f9e0ff */
[----:B------:R-:W-:Y:S01]  /*4afb0*/  IMAD.IADD R36, R35, 0x1, R49 ;  /* 0x0000000123247824 */ /* 0x000fe200078e0231 */
[----:B------:R-:W-:Y:S01]  /*4afc0*/  IADD3 R60, PT, PT, R24, R45, RZ ;  /* 0x0000002d183c7210 */ /* 0x000fe20007ffe0ff */
[----:B------:R-:W-:Y:S01]  /*4afd0*/  IMAD.WIDE.U32 R48, R23, R16, R54 ;  /* 0x0000001017307225 */ /* 0x000fe200078e0036 */
[----:B------:R-:W-:-:S03]  /*4afe0*/  MOV R59, R44 ;  /* 0x0000002c003b7202 */ /* 0x000fc60000000f00 */
        /* <DEDUP_REMOVED lines=19> */
[----:B------:R-:W-:-:S02]  /*4b120*/  IMAD.IADD R58, R25, 0x1, R37 ;  /* 0x00000001193a7824 */ /* 0x000fc400078e0225 */
[----:B------:R-:W-:Y:S02]  /*4b130*/  HFMA2 R53, -RZ, RZ, 0, 0 ;  /* 0x00000000ff357431 */ /* 0x000fe400000001ff */
[----:B------:R-:W-:Y:S01]  /*4b140*/  IMAD.MOV.U32 R57, RZ, RZ, R36 ;  /* 0x000000ffff397224 */ /* 0x000fe200078e0024 */
[----:B------:R-:W-:Y:S01]  /*4b150*/  IADD3 R23, P4, PT, R23, R50, RZ ;  /* 0x0000003217177210 */ /* 0x000fe20007f9e0ff */
[----:B------:R-:W-:Y:S01]  /*4b160*/  IMAD.X R50, RZ, RZ, RZ, P2 ;  /* 0x000000ffff327224 */ /* 0x000fe200010e06ff */
[----:B------:R-:W-:-:S05]  /*4b170*/  IADD3 R54, P6, PT, R58, R48, RZ ;  /* 0x000000303a367210 */ /* 0x000fca0007fde0ff */
        /* <DEDUP_REMOVED lines=55> */
.L_x_605:
        /* <DEDUP_REMOVED lines=23> */
.L_x_606:
        /* <DEDUP_REMOVED lines=14> */
[----:B------:R-:W-:Y:S02]  /*4b740*/  SHF.L.U64.HI R52, R57, 0x1, R58 ;  /* 0x0000000139347819 */ /* 0x000fe4000001023a */
[C---:B------:R-:W-:Y:S02]  /*4b750*/  ISETP.LE.U32.AND P0, PT, R38.reuse, R17, PT ;  /* 0x000000112600720c */ /* 0x040fe40003f03070 */
[----:B------:R-:W-:Y:S02]  /*4b760*/  ISETP.GT.U32.AND P1, PT, R38, -0x1, PT ;  /* 0xffffffff2600780c */ /* 0x000fe40003f24070 */
[----:B------:R-:W-:-:S02]  /*4b770*/  LOP3.LUT R51, R51, 0x1, RZ, 0xc0, !PT ;  /* 0x0000000133337812 */ /* 0x000fc400078ec0ff */
[----:B------:R-:W-:Y:S02]  /*4b780*/  ISETP.GT.U32.OR.EX P0, PT, R39, RZ, !P0, P1 ;  /* 0x000000ff2700720c */ /* 0x000fe40004704510 */
[----:B------:R-:W-:Y:S02]  /*4b790*/  LOP3.LUT R53, R53, 0x1, RZ, 0xc0, !PT ;  /* 0x0000000135357812 */ /* 0x000fe400078ec0ff */
[----:B------:R-:W-:Y:S02]  /*4b7a0*/  SHF.L.U32 R43, R59, 0x1, RZ ;  /* 0x000000013b2b7819 */ /* 0x000fe400000006ff */
[----:B------:R-:W-:Y:S02]  /*4b7b0*/  SHF.L.U64.HI R50, R55, 0x1, R56 ;  /* 0x0000000137327819 */ /* 0x000fe40000010238 */
[----:B------:R-:W-:Y:S02]  /*4b7c0*/  LOP3.LUT R44, R44, 0x1, RZ, 0xc0, !PT ;  /* 0x000000012c2c7812 */ /* 0x000fe400078ec0ff */
[----:B------:R-:W-:-:S02]  /*4b7d0*/  LOP3.LUT R52, R52, 0x1, RZ, 0xc0, !PT ;  /* 0x0000000134347812 */ /* 0x000fc400078ec0ff */
[----:B------:R-:W-:Y:S01]  /*4b7e0*/  LOP3.LUT R55, R51, 0xfffffffe, R45, 0xf8, !PT ;  /* 0xfffffffe33377812 */ /* 0x000fe200078ef82d */
[----:B------:R-:W-:Y:S01]  /*4b7f0*/  IMAD.MOV.U32 R45, RZ, RZ, R38 ;  /* 0x000000ffff2d7224 */ /* 0x000fe200078e0026 */
        /* <DEDUP_REMOVED lines=39> */
.L_x_607:
        /* <DEDUP_REMOVED lines=24> */
.L_x_608:
        /* <DEDUP_REMOVED lines=8> */
[C---:B------:R-:W-:Y:S01]  /*4bc70*/  SHF.L.U64.HI R53, R43.reuse, 0x1, R38 ;  /* 0x000000012b357819 */ /* 0x040fe20000010226 */
[----:B------:R-:W-:Y:S01]  /*4bc80*/  IMAD.SHL.U32 R43, R43, 0x2, RZ ;  /* 0x000000022b2b7824 */ /* 0x000fe200078e00ff */
[----:B------:R-:W-:Y:S02]  /*4bc90*/  SHF.L.U64.HI R38, R45, 0x1, R54 ;  /* 0x000000012d267819 */ /* 0x000fe40000010236 */
[----:B------:R-:W-:Y:S02]  /*4bca0*/  LOP3.LUT R45, R40, 0xfffffffe, R36, 0xf8, !PT ;  /* 0xfffffffe282d7812 */ /* 0x000fe400078ef824 */
[----:B------:R-:W-:Y:S02]  /*4bcb0*/  LOP3.LUT R38, R38, 0x1, RZ, 0xc0, !PT ;  /* 0x0000000126267812 */ /* 0x000fe400078ec0ff */
[C---:B------:R-:W-:Y:S02]  /*4bcc0*/  ISETP.LE.U32.AND P0, PT, R45.reuse, R17, PT ;  /* 0x000000112d00720c */ /* 0x040fe40003f03070 */
[----:B------:R-:W-:-:S02]  /*4bcd0*/  ISETP.GT.U32.AND P1, PT, R45, -0x1, PT ;  /* 0xffffffff2d00780c */ /* 0x000fc40003f24070 */
[----:B------:R-:W-:Y:S02]  /*4bce0*/  SHF.L.U64.HI R48, R48, 0x1, R51 ;  /* 0x0000000130307819 */ /* 0x000fe40000010233 */
[----:B------:R-:W-:Y:S02]  /*4bcf0*/  ISETP.GT.U32.OR.EX P0, PT, R38, RZ, !P0, P1 ;  /* 0x000000ff2600720c */ /* 0x000fe40004704510 */
[C---:B------:R-:W-:Y:S01]  /*4bd00*/  SHF.L.U64.HI R44, R42.reuse, 0x1, R39 ;  /* 0x000000012a2c7819 */ /* 0x040fe20000010227 */
[----:B------:R-:W-:Y:S01]  /*4bd10*/  IMAD.SHL.U32 R42, R42, 0x2, RZ ;  /* 0x000000022a2a7824 */ /* 0x000fe200078e00ff */
[----:B------:R-:W-:Y:S01]  /*4bd20*/  SHF.L.U64.HI R52, R41, 0x1, R52 ;  /* 0x0000000129347819 */ /* 0x000fe20000010234 */
[----:B------:R-:W-:Y:S01]  /*4bd30*/  IMAD.SHL.U32 R39, R49, 0x2, RZ ;  /* 0x0000000231277824 */ /* 0x000fe200078e00ff */
[----:B------:R-:W-:Y:S02]  /*4bd40*/  LOP3.LUT R53, R53, 0x1, RZ, 0xc0, !PT ;  /* 0x0000000135357812 */ /* 0x000fe400078ec0ff */
        /* <DEDUP_REMOVED lines=41> */
.L_x_609:
        /* <DEDUP_REMOVED lines=24> */
.L_x_610:
        /* <DEDUP_REMOVED lines=64> */
.L_x_611:
        /* <DEDUP_REMOVED lines=23> */
.L_x_612:
        /* <DEDUP_REMOVED lines=26> */
[----:B------:R-:W-:Y:S01]  /*4c870*/  IMAD.IADD R51, R47, 0x1, R49 ;  /* 0x000000012f337824 */ /* 0x000fe200078e0231 */
[----:B------:R-:W-:Y:S01]  /*4c880*/  MOV R52, R48 ;  /* 0x0000003000347202 */ /* 0x000fe20000000f00 */
[----:B------:R-:W-:Y:S02]  /*4c890*/  IMAD.X R45, RZ, RZ, RZ, P0 ;  /* 0x000000ffff2d7224 */ /* 0x000fe400000e06ff */
[----:B------:R-:W-:Y:S01]  /*4c8a0*/  IMAD.MOV.U32 R62, RZ, RZ, RZ ;  /* 0x000000ffff3e7224 */ /* 0x000fe200078e00ff */
[----:B------:R-:W-:Y:S01]  /*4c8b0*/  IADD3 R50, P0, PT, R51, R42, RZ ;  /* 0x0000002a33327210 */ /* 0x000fe20007f1e0ff */
[----:B------:R-:W-:-:S04]  /*4c8c0*/  IMAD.WIDE.U32 R44, R60, R13, R44 ;  /* 0x0000000d3c2c7225 */ /* 0x000fc800078e002c */
[----:B------:R-:W-:Y:S02]  /*4c8d0*/  IMAD.X R51, RZ, RZ, RZ, P0 ;  /* 0x000000ffff337224 */ /* 0x000fe400000e06ff */
[----:B------:R-:W-:-:S04]  /*4c8e0*/  IMAD.WIDE.U32 R52, R129, R127, R52 ;  /* 0x0000007f81347225 */ /* 0x000fc800078e0034 */
[----:B------:R-:W-:Y:S01]  /*4c8f0*/  IMAD.IADD R42, R43, 0x1, R59 ;  /* 0x000000012b2a7824 */ /* 0x000fe200078e023b */
[----:B------:R-:W-:Y:S01]  /*4c900*/  IADD3 R43, PT, PT, R61, R53, RZ ;  /* 0x000000353d2b7210 */ /* 0x000fe20007ffe0ff */
[----:B------:R-:W-:Y:S02]  /*4c910*/  IMAD.IADD R23, R20, 0x1, R45 ;  /* 0x0000000114177824 */ /* 0x000fe400078e022d */
        /* <DEDUP_REMOVED lines=18> */
[----:B------:R-:W-:Y:S01]  /*4ca40*/  IMAD.MOV.U32 R53, RZ, RZ, RZ ;  /* 0x000000ffff357224 */ /* 0x000fe200078e00ff */
        /* <DEDUP_REMOVED lines=10> */
[----:B------:R-:W-:Y:S02]  /*4caf0*/  HFMA2 R55, -RZ, RZ, 0, 0 ;  /* 0x00000000ff377431 */ /* 0x000fe400000001ff */
[----:B------:R-:W-:Y:S02]  /*4cb00*/  IMAD.MOV.U32 R49, RZ, RZ, RZ ;  /* 0x000000ffff317224 */ /* 0x000fe400078e00ff */
[----:B------:R-:W-:-:S02]  /*4cb10*/  IMAD.MOV.U32 R42, RZ, RZ, RZ ;  /* 0x000000ffff2a7224 */ /* 0x000fc400078e00ff */
[----:B------:R-:W-:Y:S02]  /*4cb20*/  IMAD.IADD R51, R21, 0x1, R51 ;  /* 0x0000000115337824 */ /* 0x000fe400078e0233 */
[----:B------:R-:W-:-:S04]  /*4cb30*/  IMAD.WIDE.U32 R48, R129, R126, R48 ;  /* 0x0000007e81307225 */ /* 0x000fc800078e0030 */
[----:B------:R-:W-:Y:S01]  /*4cb40*/  IMAD.IADD R50, R53, 0x1, R42 ;  /* 0x0000000135327824 */ /* 0x000fe200078e022a */
[----:B------:R-:W-:Y:S01]  /*4cb50*/  IADD3 R48, P1, PT, R51, R48, RZ ;  /* 0x0000003033307210 */ /* 0x000fe20007f3e0ff */
[----:B------:R-:W-:Y:S02]  /*4cb60*/  IMAD R23, R54, R18, RZ ;  /* 0x0000001236177224 */ /* 0x000fe400078e02ff */
[----:B------:R-:W-:-:S04]  /*4cb70*/  IMAD.WIDE.U32 R44, R127, R127, R44 ;  /* 0x0000007f7f2c7225 */ /* 0x000fc800078e002c */
[----:B------:R-:W-:Y:S02]  /*4cb80*/  IMAD.X R53, RZ, RZ, RZ, P0 ;  /* 0x000000ffff357224 */ /* 0x000fe400000e06ff */
[----:B------:R-:W-:Y:S02]  /*4cb90*/  IMAD.IADD R57, R59, 0x1, R49 ;  /* 0x000000013b397824 */ /* 0x000fe400078e0231 */
        /* <DEDUP_REMOVED lines=197> */
[----:B------:R-:W-:Y:S02]  /*4d7f0*/  IMAD.X R59, RZ, RZ, RZ, P1 ;  /* 0x000000ffff3b7224 */ /* 0x000fe400008e06ff */
[----:B------:R-:W-:Y:S02]  /*4d800*/  IMAD.IADD R55, R44, 0x1, R55 ;  /* 0x000000012c377824 */ /* 0x000fe400078e0237 */
[----:B------:R-:W-:Y:S02]  /*4d810*/  IMAD R63, R50, R18, RZ ;  /* 0x00000012323f7224 */ /* 0x000fe400078e02ff */
[----:B------:R-:W-:-:S04]  /*4d820*/  IMAD.WIDE.U32 R52, R125, R124, R52 ;  /* 0x0000007c7d347225 */ /* 0x000fc800078e0034 */
[----:B------:R-:W-:Y:S02]  /*4d830*/  IMAD.MOV.U32 R51, RZ, RZ, RZ ;  /* 0x000000ffff337224 */ /* 0x000fe400078e00ff */
[----:B------:R-:W-:-:S04]  /*4d840*/  IMAD.WIDE.U32 R56, R60, R17, R56 ;  /* 0x000000113c387225 */ /* 0x000fc800078e0038 */
        /* <DEDUP_REMOVED lines=37> */
[----:B------:R-:W-:Y:S01]  /*4daa0*/  IADD3 R75, PT, PT, R43, R55, RZ ;  /* 0x000000372b4b7210 */ /* 0x000fe20007ffe0ff */
[----:B------:R-:W-:-:S04]  /*4dab0*/  IMAD.WIDE.U32 R48, R61, R10, R48 ;  /* 0x0000000a3d307225 */ /* 0x000fc800078e0030 */
[----:B------:R-:W-:-:S04]  /*4dac0*/  IMAD.WIDE.U32 R50, R127, R122, R50 ;  /* 0x0000007a7f327225 */ /* 0x000fc800078e0032 */
[----:B------:R-:W-:Y:S01]  /*4dad0*/  IMAD.X R57, RZ, RZ, RZ, P0 ;  /* 0x000000ffff397224 */ /* 0x000fe200000e06ff */
[----:B------:R-:W-:Y:S01]  /*4dae0*/  IADD3 R51, PT, PT, R43, R51, RZ ;  /* 0x000000332b337210 */ /* 0x000fe20007ffe0ff */
[----:B------:R-:W-:Y:S02]  /*4daf0*/  IMAD.IADD R71, R21, 0x1, R49 ;  /* 0x0000000115477824 */ /* 0x000fe400078e0231 */
        /* <DEDUP_REMOVED lines=10> */
[----:B------:R-:W-:Y:S01]  /*4dba0*/  IADD3 R52, P4, PT, R53, R58, RZ ;  /* 0x0000003a35347210 */ /* 0x000fe20007f9e0ff */
[----:B------:R-:W-:Y:S01]  /*4dbb0*/  IMAD.IADD R60, R35, 0x1, R59 ;  /* 0x00000001233c7824 */ /* 0x000fe200078e023b */
[----:B------:R-:W-:Y:S01]  /*4dbc0*/  IADD3 R64, P1, PT, R51, R64, RZ ;  /* 0x0000004033407210 */ /* 0x000fe20007f3e0ff */
[----:B------:R-:W-:Y:S02]  /*4dbd0*/  IMAD.X R55, RZ, RZ, RZ, P5 ;  /* 0x000000ffff377224 */ /* 0x000fe400028e06ff */
[----:B------:R-:W-:Y:S01]  /*4dbe0*/  IMAD.X R57, RZ, RZ, RZ, P0 ;  /* 0x000000ffff397224 */ /* 0x000fe200000e06ff */
[----:B------:R-:W-:Y:S01]  /*4dbf0*/  IADD3 R60, P0, PT, R60, R49, RZ ;  /* 0x000000313c3c7210 */ /* 0x000fe20007f1e0ff */
[----:B------:R-:W-:Y:S01]  /*4dc00*/  IMAD.WIDE.U32 R54, R124, R123, R54 ;  /* 0x0000007b7c367225 */ /* 0x000fe200078e0036 */
[----:B------:R-:W-:-:S03]  /*4dc10*/  IADD3.X R49, PT, PT, RZ, RZ, RZ, P3, !PT ;  /* 0x000000ffff317210 */ /* 0x000fc60001ffe4ff */
[C---:B------:R-:W-:Y:S01]  /*4dc20*/  IMAD.IADD R47, R44.reuse, 0x1, R65 ;  /* 0x000000012c2f7824 */ /* 0x040fe200078e0241 */
        /* <DEDUP_REMOVED lines=11> */
[----:B------:R-:W-:Y:S01]  /*4dce0*/  IADD3.X R49, PT, PT, RZ, RZ, RZ, P3, !PT ;  /* 0x000000ffff317210 */ /* 0x000fe20001ffe4ff */
[----:B------:R-:W-:Y:S02]  /*4dcf0*/  IMAD.X R55, RZ, RZ, RZ, P5 ;  /* 0x000000ffff377224 */ /* 0x000fe400028e06ff */
[----:B------:R-:W-:-:S02]  /*4dd00*/  IMAD R42, R56, R18, RZ ;  /* 0x00000012382a7224 */ /* 0x000fc400078e02ff */
[----:B------:R-:W-:Y:S02]  /*4dd10*/  IMAD.MOV.U32 R57, RZ, RZ, RZ ;  /* 0x000000ffff397224 */ /* 0x000fe400078e00ff */
[----:B------:R-:W-:-:S04]  /*4dd20*/  IMAD.WIDE.U32 R52, R23, R16, R52 ;  /* 0x0000001017347225 */ /* 0x000fc800078e0034 */
[----:B------:R-:W-:Y:S02]  /*4dd30*/  IMAD.IADD R59, R24, 0x1, R59 ;  /* 0x00000001183b7824 */ /* 0x000fe400078e023b */
[----:B------:R-:W-:-:S03]  /*4dd40*/  IMAD.WIDE.U32 R54, R124, R123, R54 ;  /* 0x0000007b7c367225 */ /* 0x000fc600078e0036 */
[----:B------:R-:W-:Y:S01]  /*4dd50*/  IADD3 R52, P4, PT, R59, R52, RZ ;  /* 0x000000343b347210 */ /* 0x000fe20007f9e0ff */
[----:B------:R-:W-:Y:S02]  /*4dd60*/  IMAD.IADD R127, R43, 0x1, R127 ;  /* 0x000000012b7f7824 */ /* 0x000fe400078e027f */
[----:B------:R-:W-:Y:S01]  /*4dd70*/  IMAD.HI.U32 R62, R42, R12, R56 ;  /* 0x0000000c2a3e7227 */ /* 0x000fe200078e0038 */
[----:B------:R-:W-:Y:S02]  /*4dd80*/  IADD3.X R57, PT, PT, RZ, RZ, RZ, P2, !PT ;  /* 0x000000ffff397210 */ /* 0x000fe400017fe4ff */
[----:B------:R-:W-:Y:S01]  /*4dd90*/  IADD3 R56, P1, PT, R127, R54, RZ ;  /* 0x000000367f387210 */ /* 0x000fe20007f3e0ff */
[----:B------:R-:W-:Y:S01]  /*4dda0*/  IMAD.IADD R53, R34, 0x1, R53 ;  /* 0x0000000122357824 */ /* 0x000fe200078e0235 */
[----:B------:R-:W-:Y:S01]  /*4ddb0*/  IADD3 R57, P2, PT, R57, R126, RZ ;  /* 0x0000007e39397210 */ /* 0x000fe20007f5e0ff */
[----:B------:R-:W-:Y:S02]  /*4ddc0*/  IMAD.IADD R55, R44, 0x1, R55 ;  /* 0x000000012c377824 */ /* 0x000fe400078e0237 */
[----:B------:R-:W-:Y:S01]  /*4ddd0*/  IMAD.X R58, RZ, RZ, RZ, P0 ;  /* 0x000000ffff3a7224 */ /* 0x000fe200000e06ff */
[----:B------:R-:W-:Y:S01]  /*4dde0*/  IADD3 R54, P6, PT, R53, R60, RZ ;  /* 0x0000003c35367210 */ /* 0x000fe20007fde0ff */
[----:B------:R-:W-:Y:S01]  /*4ddf0*/  IMAD.WIDE.U32 R50, R124, R122, R50 ;  /* 0x0000007a7c327225 */ /* 0x000fe200078e0032 */
[----:B------:R-:W-:-:S02]  /*4de00*/  IADD3.X R53, PT, PT, RZ, RZ, RZ, P4, !PT ;  /* 0x000000ffff357210 */ /* 0x000fc400027fe4ff */
[----:B------:R-:W-:Y:S01]  /*4de10*/  IADD3 R58, P0, PT, R58, R57, RZ ;  /* 0x000000393a3a7210 */ /* 0x000fe20007f1e0ff */
[----:B------:R-:W-:Y:S01]  /*4de20*/  IMAD.WIDE.U32 R48, R61, R11, R48 ;  /* 0x0000000b3d307225 */ /* 0x000fe200078e0030 */
[----:B------:R-:W-:-:S03]  /*4de30*/  IADD3 R50, P5, PT, R55, R50, RZ ;  /* 0x0000003237327210 */ /* 0x000fc60007fbe0ff */
[----:B------:R-:W-:Y:S01]  /*4de40*/  IMAD.X R57, RZ, RZ, RZ, P1 ;  /* 0x000000ffff397224 */ /* 0x000fe200008e06ff */
[----:B------:R-:W-:Y:S01]  /*4de50*/  IADD3 R48, P3, PT, R47, R48, RZ ;  /* 0x000000302f307210 */ /* 0x000fe20007f7e0ff */
[----:B------:R-:W-:Y:S02]  /*4de60*/  IMAD.X R55, RZ, RZ, RZ, P6 ;  /* 0x000000ffff377224 */ /* 0x000fe400030e06ff */
[----:B------:R-:W-:Y:S02]  /*4de70*/  IMAD.IADD R59, R43, 0x1, R51 ;  /* 0x000000012b3b7824 */ /* 0x000fe400078e0233 */
[----:B------:R-:W-:-:S04]  /*4de80*/  IMAD.WIDE.U32 R52, R45, R15, R52 ;  /* 0x0000000f2d347225 */ /* 0x000fc800078e0034 */
[----:B------:R-:W-:Y:S02]  /*4de90*/  IMAD.IADD R49, R22, 0x1, R49 ;  /* 0x0000000116317824 */ /* 0x000fe400078e0231 */
[----:B------:R-:W-:-:S03]  /*4dea0*/  IMAD.WIDE.U32 R56, R125, R122, R56 ;  /* 0x0000007a7d387225 */ /* 0x000fc600078e0038 */
[----:B------:R-:W-:Y:S01]  /*4deb0*/  IADD3 R52, P4, PT, R49, R52, RZ ;  /* 0x0000003431347210 */ /* 0x000fe20007f9e0ff */
[----:B------:R-:W-:Y:S01]  /*4dec0*/  IMAD.WIDE.U32 R54, R23, R17, R54 ;  /* 0x0000001117367225 */ /* 0x000fe200078e0036 */
[----:B------:R-:W-:Y:S02]  /*4ded0*/  IADD3.X R23, PT, PT, RZ, RZ, RZ, P2, !PT ;  /* 0x000000ffff177210 */ /* 0x000fe400017fe4ff */
[----:B------:R-:W-:Y:S01]  /*4dee0*/  IADD3 R57, PT, PT, R43, R57, RZ ;  /* 0x000000392b397210 */ /* 0x000fe20007ffe0ff */
[----:B------:R-:W-:Y:S01]  /*4def0*/  IMAD.X R51, RZ, RZ, RZ, P5 ;  /* 0x000000ffff337224 */ /* 0x000fe200028e06ff */
        /* <DEDUP_REMOVED lines=47> */
[----:B------:R-:W-:Y:S01]  /*4e1f0*/  IMAD R23, R54, R18, RZ ;  /* 0x0000001236177224 */ /* 0x000fe200078e02ff */
[----:B------:R-:W-:Y:S01]  /*4e200*/  IADD3.X R49, PT, PT, RZ, RZ, RZ, P3, !PT ;  /* 0x000000ffff317210 */ /* 0x000fe20001ffe4ff */
[----:B------:R-:W-:-:S04]  /*4e210*/  IMAD.WIDE.U32 R52, R45, R17, R52 ;  /* 0x000000112d347225 */ /* 0x000fc800078e0034 */
[----:B------:R-:W-:Y:S02]  /*4e220*/  IMAD.X R45, RZ, RZ, RZ, P2 ;  /* 0x000000ffff2d7224 */ /* 0x000fe400010e06ff */
[----:B------:R-:W-:Y:S02]  /*4e230*/  IMAD.IADD R47, R25, 0x1, R51 ;  /* 0x00000001192f7824 */ /* 0x000fe400078e0233 */
[----:B------:R-:W-:Y:S01]  /*4e240*/  IMAD.HI.U32 R62, R23, R12, R54 ;  /* 0x0000000c173e7227 */ /* 0x000fe200078e0036 */
[----:B------:R-:W-:-:S03]  /*4e250*/  IADD3 R54, P5, PT, R57, R50, RZ ;  /* 0x0000003239367210 */ /* 0x000fc60007fbe0ff */
[----:B------:R-:W-:Y:S01]  /*4e260*/  IMAD.WIDE.U32 R50, R123, R122, R44 ;  /* 0x0000007a7b327225 */ /* 0x000fe200078e002c */
[----:B------:R-:W-:Y:S02]  /*4e270*/  IADD3 R44, P3, PT, R47, R52, RZ ;  /* 0x000000342f2c7210 */ /* 0x000fe40007f7e0ff */
[----:B------:R-:W-:Y:S01]  /*4e280*/  IADD3 R47, PT, PT, R19, R62, RZ ;  /* 0x0000003e132f7210 */ /* 0x000fe20007ffe0ff */
[----:B------:R-:W-:Y:S01]  /*4e290*/  IMAD.X R55, RZ, RZ, RZ, P5 ;  /* 0x000000ffff377224 */ /* 0x000fe200028e06ff */
[----:B------:R-:W-:Y:S01]  /*4e2a0*/  IADD3 R52, P6, PT, R125, R50, RZ ;  /* 0x000000327d347210 */ /* 0x000fe20007fde0ff */
[----:B------:R-:W-:-:S04]  /*4e2b0*/  IMAD.WIDE.U32 R56, R42, R10, R48 ;  /* 0x0000000a2a387225 */ /* 0x000fc800078e0030 */
[----:B------:R-:W-:Y:S02]  /*4e2c0*/  IMAD.X R45, RZ, RZ, RZ, P3 ;  /* 0x000000ffff2d7224 */ /* 0x000fe400018e06ff */
        /* <DEDUP_REMOVED lines=16> */
[----:B------:R-:W-:-:S03]  /*4e3d0*/  IADD3 R53, PT, PT, R43, R53, RZ ;  /* 0x000000352b357210 */ /* 0x000fc60007ffe0ff */
[----:B------:R-:W-:Y:S02]  /*4e3e0*/  IMAD.X R55, RZ, RZ, RZ, P6 ;  /* 0x000000ffff377224 */ /* 0x000fe400030e06ff */
[----:B------:R-:W-:Y:S02]  /*4e3f0*/  IMAD.X R49, RZ, RZ, RZ, P3 ;  /* 0x000000ffff317224 */ /* 0x000fe400018e06ff */
[----:B------:R-:W-:-:S04]  /*4e400*/  IMAD.WIDE.U32 R56, R42, R11, R56 ;  /* 0x0000000b2a387225 */ /* 0x000fc800078e0038 */
[----:B------:R-:W-:Y:S02]  /*4e410*/  IMAD.IADD R59, R20, 0x1, R45 ;  /* 0x00000001143b7824 */ /* 0x000fe400078e022d */
[----:B------:R-:W-:-:S03]  /*4e420*/  IMAD.WIDE.U32 R54, R63, R15, R54 ;  /* 0x0000000f3f367225 */ /* 0x000fc600078e0036 */
[----:B------:R-:W-:Y:S01]  /*4e430*/  IADD3 R58, P6, PT, R59, R56, RZ ;  /* 0x000000383b3a7210 */ /* 0x000fe20007fde0ff */
[----:B------:R-:W-:Y:S01]  /*4e440*/  IMAD.WIDE.U32 R48, R61, R17, R48 ;  /* 0x000000113d307225 */ /* 0x000fe200078e0030 */
[----:B------:R-:W-:Y:S02]  /*4e450*/  IADD3.X R61, PT, PT, RZ, RZ, RZ, P2, !PT ;  /* 0x000000ffff3d7210 */ /* 0x000fe400017fe4ff */
[----:B------:R-:W-:Y:S01]  /*4e460*/  IADD3.X R59, PT, PT, RZ, RZ, RZ, P6, !PT ;  /* 0x000000ffff3b7210 */ /* 0x000fe200037fe4ff */
        /* <DEDUP_REMOVED lines=16> */
[----:B------:R-:W-:Y:S02]  /*4e570*/  IADD3.X R60, PT, PT, RZ, RZ, RZ, P3, !PT ;  /* 0x000000ffff3c7210 */ /* 0x000fe40001ffe4ff */
[----:B------:R-:W-:Y:S01]  /*4e580*/  MOV R70, R48 ;  /* 0x0000003000467202 */ /* 0x000fe20000000f00 */
[----:B------:R-:W-:Y:S02]  /*4e590*/  IMAD.IADD R47, R21, 0x1, R49 ;  /* 0x00000001152f7824 */ /* 0x000fe400078e0231 */
[----:B------:R-:W-:-:S03]  /*4e5a0*/  IMAD.WIDE.U32 R56, R63, R16, R56 ;  /* 0x000000103f387225 */ /* 0x000fc600078e0038 */
[----:B------:R-:W-:Y:S01]  /*4e5b0*/  IADD3 R54, P5, PT, R47, R54, RZ ;  /* 0x000000362f367210 */ /* 0x000fe20007fbe0ff */
[----:B------:R-:W-:Y:S01]  /*4e5c0*/  IMAD.IADD R59, R24, 0x1, R55 ;  /* 0x00000001183b7824 */ /* 0x000fe200078e0237 */
[----:B------:R-:W-:Y:S01]  /*4e5d0*/  IADD3 R57, PT, PT, R34, R57, RZ ;  /* 0x0000003922397210 */ /* 0x000fe20007ffe0ff */
[----:B------:R-:W-:Y:S02]  /*4e5e0*/  IMAD.X R61, RZ, RZ, RZ, P4 ;  /* 0x000000ffff3d7224 */ /* 0x000fe400020e06ff */
[----:B------:R-:W-:Y:S01]  /*4e5f0*/  IMAD.X R55, RZ, RZ, RZ, P5 ;  /* 0x000000ffff377224 */ /* 0x000fe200028e06ff */
[----:B------:R-:W-:Y:S02]  /*4e600*/  IADD3 R58, P6, PT, R59, R56, RZ ;  /* 0x000000383b3a7210 */ /* 0x000fe40007fde0ff */
        /* <DEDUP_REMOVED lines=40> */
[----:B------:R-:W-:Y:S02]  /*4e890*/  IADD3.X R42, PT, PT, RZ, RZ, RZ, P4, !PT ;  /* 0x000000ffff2a7210 */ /* 0x000fe400027fe4ff */
[----:B------:R-:W-:Y:S01]  /*4e8a0*/  IADD3 R59, P3, PT, R59, R58, RZ ;  /* 0x0000003a3b3b7210 */ /* 0x000fe20007f7e0ff */
[----:B------:R-:W-:Y:S02]  /*4e8b0*/  IMAD.IADD R66, R25, 0x1, R55 ;  /* 0x0000000119427824 */ /* 0x000fe400078e0237 */
[----:B------:R-:W-:Y:S01]  /*4e8c0*/  IMAD.IADD R122, R43, 0x1, R123 ;  /* 0x000000012b7a7824 */ /* 0x000fe200078e027b */
[----:B------:R-:W-:Y:S01]  /*4e8d0*/  IADD3 R42, P4, PT, R42, R59, RZ ;  /* 0x0000003b2a2a7210 */ /* 0x000fe20007f9e0ff */
[----:B------:R-:W-:Y:S01]  /*4e8e0*/  IMAD.X R43, RZ, RZ, RZ, P0 ;  /* 0x000000ffff2b7224 */ /* 0x000fe200000e06ff */
[----:B------:R-:W-:Y:S01]  /*4e8f0*/  IADD3 R58, P6, PT, R66, R56, RZ ;  /* 0x00000038423a7210 */ /* 0x000fe20007fde0ff */
[----:B------:R-:W-:-:S02]  /*4e900*/  IMAD.X R60, RZ, RZ, RZ, P1 ;  /* 0x000000ffff3c7224 */ /* 0x000fc400008e06ff */
[----:B------:R-:W-:Y:S02]  /*4e910*/  IMAD.MOV.U32 R62, RZ, RZ, R52 ;  /* 0x000000ffff3e7224 */ /* 0x000fe400078e0034 */
[----:B------:R-:W-:Y:S01]  /*4e920*/  IMAD.X R59, RZ, RZ, RZ, P6 ;  /* 0x000000ffff3b7224 */ /* 0x000fe200030e06ff */
[----:B------:R-:W-:Y:S02]  /*4e930*/  IADD3 R61, P6, PT, R61, R42, RZ ;  /* 0x0000002a3d3d7210 */ /* 0x000fe40007fde0ff */
[----:B------:R-:W-:Y:S01]  /*4e940*/  IADD3 R42, PT, PT, R35, R57, RZ ;  /* 0x00000039232a7210 */ /* 0x000fe20007ffe0ff */
[----:B------:R-:W-:Y:S01]  /*4e950*/  IMAD.WIDE.U32 R56, R23, R16, R58 ;  /* 0x0000001017387225 */ /* 0x000fe200078e003a */
[----:B------:R-:W-:Y:S02]  /*4e960*/  IADD3.X R58, PT, PT, RZ, RZ, RZ, P5, !PT ;  /* 0x000000ffff3a7210 */ /* 0x000fe40002ffe4ff */
[----:B------:R-:W-:Y:S01]  /*4e970*/  IADD3 R42, P2, PT, R42, R61, RZ ;  /* 0x0000003d2a2a7210 */ /* 0x000fe20007f5e0ff */
[----:B------:R-:W-:Y:S01]  /*4e980*/  IMAD.IADD R61, R34, 0x1, R57 ;  /* 0x00000001223d7824 */ /* 0x000fe200078e0239 */
[----:B------:R-:W-:-:S02]  /*4e990*/  IADD3 R58, PT, PT, R58, R122, R43 ;  /* 0x0000007a3a3a7210 */ /* 0x000fc40007ffe02b */
        /* <DEDUP_REMOVED lines=42> */
.L_x_613:
        /* <DEDUP_REMOVED lines=23> */
.L_x_614:
[C---:B------:R-:W-:Y:S01]  /*4edb0*/  SHF.L.U64.HI R48, R70.reuse, 0x1, R47 ;  /* 0x0000000146307819 */ /* 0x040fe2000001022f */
[----:B------:R-:W-:Y:S01]  /*4edc0*/  IMAD.SHL.U32 R47, R70, 0x2, RZ ;  /* 0x00000002462f7824 */ /* 0x000fe200078e00ff */
[----:B------:R-:W-:Y:S01]  /*4edd0*/  SHF.R.U32.HI R42, RZ, 0x1f, R93 ;  /* 0x0000001fff2a7819 */ /* 0x000fe2000001165d */
[----:B------:R-:W-:Y:S01]  /*4ede0*/  IMAD.SHL.U32 R43, R62, 0x2, RZ ;  /* 0x000000023e2b7824 */ /* 0x000fe200078e00ff */
[----:B------:R-:W-:Y:S02]  /*4edf0*/  SHF.L.U64.HI R44, R65, 0x1, R68 ;  /* 0x00000001412c7819 */ /* 0x000fe40000010244 */
[----:B------:R-:W-:Y:S01]  /*4ee00*/  LOP3.LUT R53, R42, 0xfffffffe, R47, 0xf8, !PT ;  /* 0xfffffffe2a357812 */ /* 0x000fe200078ef82f */
[----:B------:R-:W-:Y:S01]  /*4ee10*/  IMAD.SHL.U32 R47, R60, 0x2, RZ ;  /* 0x000000023c2f7824 */ /* 0x000fe200078e00ff */
[----:B------:R-:W-:Y:S02]  /*4ee20*/  LOP3.LUT R44, R44, 0x1, RZ, 0xc0, !PT ;  /* 0x000000012c2c7812 */ /* 0x000fe400078ec0ff */
[----:B------:R-:W-:-:S02]  /*4ee30*/  SHF.L.U64.HI R42, R23, 0x1, R64 ;  /* 0x00000001172a7819 */ /* 0x000fc40000010240 */
[----:B------:R-:W-:Y:S01]  /*4ee40*/  LOP3.LUT R50, R44, 0xfffffffe, R43, 0xf8, !PT ;  /* 0xfffffffe2c327812 */ /* 0x000fe200078ef82b */
[----:B------:R-:W-:Y:S01]  /*4ee50*/  IMAD.MOV.U32 R43, RZ, RZ, RZ ;  /* 0x000000ffff2b7224 */ /* 0x000fe200078e00ff */
[----:B------:R-:W-:Y:S02]  /*4ee60*/  LOP3.LUT R42, R42, 0x1, RZ, 0xc0, !PT ;  /* 0x000000012a2a7812 */ /* 0x000fe400078ec0ff */
[----:B------:R-:W-:Y:S02]  /*4ee70*/  SHF.L.U32 R45, R65, 0x1, RZ ;  /* 0x00000001412d7819 */ /* 0x000fe400000006ff */
[----:B------:R-:W-:Y:S01]  /*4ee80*/  LOP3.LUT R48, R48, 0x1, RZ, 0xc0, !PT ;  /* 0x0000000130307812 */ /* 0x000fe200078ec0ff */
[----:B------:R-:W-:Y:S01]  /*4ee90*/  IMAD.WIDE.U32 R42, R58, 0x2, R42 ;  /* 0x000000023a2a7825 */ /* 0x000fe200078e002a */
[----:B------:R-:W-:Y:S02]  /*4eea0*/  SHF.L.U64.HI R49, R62, 0x1, R63 ;  /* 0x000000013e317819 */ /* 0x000fe4000001023f */
[----:B------:R-:W-:-:S02]  /*4eeb0*/  LOP3.LUT R51, R48, 0xfffffffe, R45, 0xf8, !PT ;  /* 0xfffffffe30337812 */ /* 0x000fc400078ef82d */
[C---:B------:R-:W-:Y:S02]  /*4eec0*/  ISETP.LE.U32.AND P0, PT, R42.reuse, R17, PT ;  /* 0x000000112a00720c */ /* 0x040fe40003f03070 */
[----:B------:R-:W-:Y:S02]  /*4eed0*/  ISETP.GT.U32.AND P1, PT, R42, -0x1, PT ;  /* 0xffffffff2a00780c */ /* 0x000fe40003f24070 */
[----:B------:R-:W-:Y:S02]  /*4eee0*/  SHF.L.U64.HI R48, R59, 0x1, R66 ;  /* 0x000000013b307819 */ /* 0x000fe40000010242 */
[----:B------:R-:W-:Y:S02]  /*4eef0*/  ISETP.GT.U32.OR.EX P0, PT, R43, RZ, !P0, P1 ;  /* 0x000000ff2b00720c */ /* 0x000fe40004704510 */
[----:B------:R-:W-:Y:S02]  /*4ef00*/  SHF.L.U32 R44, R59, 0x1, RZ ;  /* 0x000000013b2c7819 */ /* 0x000fe400000006ff */
[----:B------:R-:W-:-:S02]  /*4ef10*/  LOP3.LUT R49, R49, 0x1, RZ, 0xc0, !PT ;  /* 0x0000000131317812 */ /* 0x000fc400078ec0ff */
[----:B------:R-:W-:Y:S02]  /*4ef20*/  SHF.L.U64.HI R45, R60, 0x1, R61 ;  /* 0x000000013c2d7819 */ /* 0x000fe4000001023d */
[----:B------:R-:W-:Y:S02]  /*4ef30*/  LOP3.LUT R48, R48, 0x1, RZ, 0xc0, !PT ;  /* 0x0000000130307812 */ /* 0x000fe400078ec0ff */
[----:B------:R-:W-:Y:S02]  /*4ef40*/  LOP3.LUT R49, R49, 0xfffffffe, R44, 0xf8, !PT ;  /* 0xfffffffe31317812 */ /* 0x000fe400078ef82c */
[----:B------:R-:W-:Y:S02]  /*4ef50*/  SHF.L.U32 R44, R23, 0x1, RZ ;  /* 0x00000001172c7819 */ /* 0x000fe400000006ff */
[----:B------:R-:W-:Y:S02]  /*4ef60*/  LOP3.LUT R45, R45, 0x1, RZ, 0xc0, !PT ;  /* 0x000000012d2d7812 */ /* 0x000fe400078ec0ff */
[----:B------:R-:W-:-:S02]  /*4ef70*/  LOP3.LUT R48, R48, 0xfffffffe, R47, 0xf8, !PT ;  /* 0xfffffffe30307812 */ /* 0x000fc400078ef82f */
[----:B------:R-:W-:Y:S01]  /*4ef80*/  LOP3.LUT R47, R45, 0xfffffffe, R44, 0xf8, !PT ;  /* 0xfffffffe2d2f7812 */ /* 0x000fe200078ef82c */
[----:B------:R-:W-:Y:S02]  /*4ef90*/  IMAD.SHL.U32 R44, R93, 0x2, RZ ;  /* 0x000000025d2c7824 */ /* 0x000fe400078e00ff */
        /* <DEDUP_REMOVED lines=27> */
.L_x_615:
        /* <DEDUP_REMOVED lines=23> */
.L_x_616:
        /* <DEDUP_REMOVED lines=47> */
.L_x_617:
        /* <DEDUP_REMOVED lines=23> */
.L_x_618:
        /* <DEDUP_REMOVED lines=8> */
[----:B------:R-:W-:Y:S01]  /*4f7a0*/  IMAD.MOV.U32 R56, RZ, RZ, R48 ;  /* 0x000000ffff387224 */ /* 0x000fe200078e0030 */
[----:B------:R-:W-:Y:S01]  /*4f7b0*/  IADD3 R54, PT, PT, R49, R88, RZ ;  /* 0x0000005831367210 */ /* 0x000fe20007ffe0ff */
[----:B------:R-:W-:Y:S02]  /*4f7c0*/  IMAD R71, R44, R18, RZ ;  /* 0x000000122c477224 */ /* 0x000fe400078e02ff */
[----:B------:R-:W-:-:S04]  /*4f7d0*/  IMAD.WIDE.U32 R56, R93, R43, R56 ;  /* 0x0000002b5d387225 */ /* 0x000fc800078e0038 */
[----:B------:R-:W-:Y:S02]  /*4f7e0*/  IMAD.MOV.U32 R59, RZ, RZ, RZ ;  /* 0x000000ffff3b7224 */ /* 0x000fe400078e00ff */
[----:B------:R-:W-:-:S04]  /*4f7f0*/  IMAD.WIDE.U32 R48, R93, R68, R54 ;  /* 0x000000445d307225 */ /* 0x000fc800078e0036 */
[----:B------:R-:W-:Y:S02]  /*4f800*/  IMAD.IADD R23, R88, 0x1, R57 ;  /* 0x0000000158177824 */ /* 0x000fe400078e0239 */
[----:B------:R-:W-:-:S03]  /*4f810*/  IMAD.HI.U32 R42, R71, R12, R58 ;  /* 0x0000000c472a7227 */ /* 0x000fc600078e003a */
[----:B------:R-:W-:Y:S01]  /*4f820*/  IADD3 R58, P0, PT, R23, R48, RZ ;  /* 0x00000030173a7210 */ /* 0x000fe20007f1e0ff */
[----:B------:R-:W-:Y:S01]  /*4f830*/  IMAD.IADD R45, R19, 0x1, R42 ;  /* 0x00000001132d7824 */ /* 0x000fe200078e022a */
[----:B------:R-:W-:Y:S01]  /*4f840*/  MOV R48, RZ ;  /* 0x000000ff00307202 */ /* 0x000fe20000000f00 */
[----:B------:R-:W-:Y:S02]  /*4f850*/  IMAD.MOV.U32 R57, RZ, RZ, RZ ;  /* 0x000000ffff397224 */ /* 0x000fe400078e00ff */
        /* <DEDUP_REMOVED lines=13> */
[----:B------:R-:W-:Y:S01]  /*4f930*/  IMAD.IADD R23, R20, 0x1, R45 ;  /* 0x0000000114177824 */ /* 0x000fe200078e022d */
[----:B------:R-:W-:Y:S01]  /*4f940*/  IADD3 R49, PT, PT, R48, R59, RZ ;  /* 0x0000003b30317210 */ /* 0x000fe20007ffe0ff */
[----:B------:R-:W-:Y:S02]  /*4f950*/  IMAD.IADD R56, R57, 0x1, R42 ;  /* 0x0000000139387824 */ /* 0x000fe400078e022a */
[----:B------:R-:W-:Y:S01]  /*4f960*/  IMAD.WIDE.U32 R54, R43, R68, R54 ;  /* 0x000000442b367225 */ /* 0x000fe200078e0036 */
[----:B------:R-:W-:-:S03]  /*4f970*/  IADD3 R58, P0, PT, R23, R58, RZ ;  /* 0x0000003a173a7210 */ /* 0x000fc60007f1e0ff */
[----:B------:R-:W-:Y:S01]  /*4f980*/  IMAD.MOV.U32 R57, RZ, RZ, RZ ;  /* 0x000000ffff397224 */ /* 0x000fe200078e00ff */
[----:B------:R-:W-:Y:S01]  /*4f990*/  IADD3 R54, P1, PT, R49, R54, RZ ;  /* 0x0000003631367210 */ /* 0x000fe20007f3e0ff */
[----:B------:R-:W-:Y:S01]  /*4f9a0*/  IMAD R70, R44, R18, RZ ;  /* 0x000000122c467224 */ /* 0x000fe200078e02ff */
[----:B------:R-:W-:Y:S01]  /*4f9b0*/  IADD3.X R59, PT, PT, RZ, RZ, RZ, P0, !PT ;  /* 0x000000ffff3b7210 */ /* 0x000fe200007fe4ff */
[----:B------:R-:W-:Y:S02]  /*4f9c0*/  IMAD.MOV.U32 R45, RZ, RZ, RZ ;  /* 0x000000ffff2d7224 */ /* 0x000fe400078e00ff */
[----:B------:R-:W-:Y:S02]  /*4f9d0*/  IMAD.IADD R55, R48, 0x1, R55 ;  /* 0x0000000130377824 */ /* 0x000fe400078e0237 */
[----:B------:R-:W-:-:S04]  /*4f9e0*/  IMAD.WIDE.U32 R56, R93, R89, R56 ;  /* 0x000000595d387225 */ /* 0x000fc800078e0038 */
[----:B------:R-:W-:Y:S01]  /*4f9f0*/  IMAD.HI.U32 R44, R70, R12, R44 ;  /* 0x0000000c462c7227 */ /* 0x000fe200078e002c */
[----:B------:R-:W-:-:S03]  /*4fa00*/  IADD3 R60, P0, PT, R55, R56, RZ ;  /* 0x00000038373c7210 */ /* 0x000fc60007f1e0ff */
[----:B------:R-:W-:Y:S01]  /*4fa10*/  IMAD.X R55, RZ, RZ, RZ, P1 ;  /* 0x000000ffff377224 */ /* 0x000fe200008e06ff */
[----:B------:R-:W-:Y:S01]  /*4fa20*/  IADD3 R45, PT, PT, R19, R44, RZ ;  /* 0x0000002c132d7210 */ /* 0x000fe20007ffe0ff */
[----:B------:R-:W-:Y:S01]  /*4fa30*/  IMAD.WIDE.U32 R58, R71, R10, R58 ;  /* 0x0000000a473a7225 */ /* 0x000fe200078e003a */
[----:B------:R-:W-:-:S03]  /*4fa40*/  IADD3.X R61, PT, PT, RZ, RZ, RZ, P0, !PT ;  /* 0x000000ffff3d7210 */ /* 0x000fc600007fe4ff */
[----:B------:R-:W-:Y:S01]  /*4fa50*/  IMAD.MOV.U32 R53, RZ, RZ, RZ ;  /* 0x000000ffff357224 */ /* 0x000fe200078e00ff */
[----:B------:R-:W-:Y:S01]  /*4fa60*/  IADD3 R44, P1, PT, R45, R58, RZ ;  /* 0x0000003a2d2c7210 */ /* 0x000fe20007f3e0ff */
[----:B------:R-:W-:-:S04]  /*4fa70*/  IMAD.WIDE.U32 R54, R43, R68, R54 ;  /* 0x000000442b367225 */ /* 0x000fc800078e0036 */
[----:B------:R-:W-:Y:S02]  /*4fa80*/  IMAD.IADD R56, R57, 0x1, R53 ;  /* 0x0000000139387824 */ /* 0x000fe400078e0235 */
[----:B------:R-:W-:Y:S01]  /*4fa90*/  IMAD.IADD R23, R21, 0x1, R59 ;  /* 0x0000000115177824 */ /* 0x000fe200078e023b */
[----:B------:R-:W-:Y:S01]  /*4faa0*/  IADD3 R59, PT, PT, R48, R55, RZ ;  /* 0x00000037303b7210 */ /* 0x000fe20007ffe0ff */
[----:B------:R-:W-:Y:S02]  /*4fab0*/  IMAD.MOV.U32 R57, RZ, RZ, RZ ;  /* 0x000000ffff397224 */ /* 0x000fe400078e00ff */
[----:B------:R-:W-:-:S04]  /*4fac0*/  IMAD.WIDE.U32 R60, R43, R92, R60 ;  /* 0x0000005c2b3c7225 */ /* 0x000fc800078e003c */
[----:B------:R-:W-:Y:S01]  /*4fad0*/  IMAD.MOV.U32 R55, RZ, RZ, RZ ;  /* 0x000000ffff377224 */ /* 0x000fe200078e00ff */
[----:B------:R-:W-:Y:S01]  /*4fae0*/  IADD3 R61, PT, PT, R42, R61, RZ ;  /* 0x0000003d2a3d7210 */ /* 0x000fe20007ffe0ff */
        /* <DEDUP_REMOVED lines=9> */
[----:B------:R-:W-:Y:S02]  /*4fb80*/  IMAD.IADD R62, R57, 0x1, R66 ;  /* 0x00000001393e7824 */ /* 0x000fe400078e0242 */
[----:B------:R-:W-:-:S04]  /*4fb90*/  IMAD.WIDE.U32 R58, R68, R68, R58 ;  /* 0x00000044443a7225 */ /* 0x000fc800078e003a */
[----:B------:R-:W-:Y:S01]  /*4fba0*/  IMAD.X R57, RZ, RZ, RZ, P0 ;  /* 0x000000ffff397224 */ /* 0x000fe200000e06ff */
[----:B------:R-:W-:Y:S01]  /*4fbb0*/  IADD3 R59, PT, PT, R48, R59, RZ ;  /* 0x0000003b303b7210 */ /* 0x000fe20007ffe0ff */
[----:B------:R-:W-:Y:S02]  /*4fbc0*/  IMAD.IADD R51, R42, 0x1, R55 ;  /* 0x000000012a337824 */ /* 0x000fe400078e0237 */
[----:B------:R-:W-:Y:S02]  /*4fbd0*/  IMAD.IADD R23, R20, 0x1, R45 ;  /* 0x0000000114177824 */ /* 0x000fe400078e022d */
[----:B------:R-:W-:Y:S02]  /*4fbe0*/  HFMA2 R45, -RZ, RZ, 0, 0 ;  /* 0x00000000ff2d7431 */ /* 0x000fe400000001ff */
[----:B------:R-:W-:Y:S01]  /*4fbf0*/  IMAD.X R55, RZ, RZ, RZ, P1 ;  /* 0x000000ffff377224 */ /* 0x000fe200008e06ff */
[----:B------:R-:W-:Y:S01]  /*4fc00*/  IADD3 R58, P0, PT, R51, R58, RZ ;  /* 0x0000003a333a7210 */ /* 0x000fe20007f1e0ff */
[----:B------:R-:W-:-:S04]  /*4fc10*/  IMAD.WIDE.U32 R56, R43, R89, R56 ;  /* 0x000000592b387225 */ /* 0x000fc800078e0038 */
[----:B------:R-:W-:Y:S01]  /*4fc20*/  IMAD.MOV.U32 R63, RZ, RZ, RZ ;  /* 0x000000ffff3f7224 */ /* 0x000fe200078e00ff */
[----:B------:R-:W-:Y:S01]  /*4fc30*/  IADD3 R56, P1, PT, R59, R56, RZ ;  /* 0x000000383b387210 */ /* 0x000fe20007f3e0ff */
[----:B------:R-:W-:Y:S01]  /*4fc40*/  IMAD.WIDE.U32 R54, R71, R11, R54 ;  /* 0x0000000b47367225 */ /* 0x000fe200078e0036 */
[----:B------:R-:W-:Y:S02]  /*4fc50*/  IADD3 R57, PT, PT, R53, R57, RZ ;  /* 0x0000003935397210 */ /* 0x000fe40007ffe0ff */
[----:B------:R-:W-:Y:S01]  /*4fc60*/  IADD3.X R59, PT, PT, RZ, RZ, RZ, P0, !PT ;  /* 0x000000ffff3b7210 */ /* 0x000fe200007fe4ff */
[----:B------:R-:W-:Y:S01]  /*4fc70*/  IMAD R49, R44, R18, RZ ;  /* 0x000000122c317224 */ /* 0x000fe200078e02ff */
[----:B------:R-:W-:Y:S01]  /*4fc80*/  IADD3 R54, P2, PT, R23, R54, RZ ;  /* 0x0000003617367210 */ /* 0x000fe20007f5e0ff */
[----:B------:R-:W-:-:S04]  /*4fc90*/  IMAD.WIDE.U32 R62, R93, R52, R62 ;  /* 0x000000345d3e7225 */ /* 0x000fc800078e003e */
[----:B------:R-:W-:Y:S01]  /*4fca0*/  IMAD.HI.U32 R64, R49, R12, R44 ;  /* 0x0000000c31407227 */ /* 0x000fe200078e002c */
[----:B------:R-:W-:-:S03]  /*4fcb0*/  IADD3 R62, P0, PT, R57, R62, RZ ;  /* 0x0000003e393e7210 */ /* 0x000fc60007f1e0ff */
[----:B------:R-:W-:Y:S02]  /*4fcc0*/  IMAD.MOV.U32 R44, RZ, RZ, RZ ;  /* 0x000000ffff2c7224 */ /* 0x000fe400078e00ff */
[----:B------:R-:W-:Y:S02]  /*4fcd0*/  IMAD.X R57, RZ, RZ, RZ, P1 ;  /* 0x000000ffff397224 */ /* 0x000fe400008e06ff */
[----:B------:R-:W-:Y:S01]  /*4fce0*/  IMAD.IADD R45, R22, 0x1, R55 ;  /* 0x00000001162d7824 */ /* 0x000fe200078e0237 */
[----:B------:R-:W-:Y:S01]  /*4fcf0*/  IADD3.X R55, PT, PT, RZ, RZ, RZ, P2, !PT ;  /* 0x000000ffff377210 */ /* 0x000fe200017fe4ff */
[----:B------:R-:W-:-:S04]  /*4fd00*/  IMAD.WIDE.U32 R58, R43, R92, R58 ;  /* 0x0000005c2b3a7225 */ /* 0x000fc800078e003a */
[----:B------:R-:W-:Y:S02]  /*4fd10*/  IMAD.IADD R60, R63, 0x1, R44 ;  /* 0x000000013f3c7824 */ /* 0x000fe400078e022c */
[----:B------:R-:W-:Y:S02]  /*4fd20*/  IMAD.X R63, RZ, RZ, RZ, P0 ;  /* 0x000000ffff3f7224 */ /* 0x000fe400000e06ff */
[----:B------:R-:W-:-:S04]  /*4fd30*/  IMAD.WIDE.U32 R56, R68, R92, R56 ;  /* 0x0000005c44387225 */ /* 0x000fc800078e0038 */
[C---:B------:R-:W-:Y:S01]  /*4fd40*/  IMAD.IADD R51, R42.reuse, 0x1, R59 ;  /* 0x000000012a337824 */ /* 0x040fe200078e023b */
[----:B------:R-:W-:Y:S01]  /*4fd50*/  MOV R59, RZ ;  /* 0x000000ff003b7202 */ /* 0x000fe20000000f00 */
[----:B------:R-:W-:Y:S01]  /*4fd60*/  IMAD.IADD R23, R19, 0x1, R64 ;  /* 0x0000000113177824 */ /* 0x000fe200078e0240 */
[----:B------:R-:W-:Y:S01]  /*4fd70*/  IADD3 R57, PT, PT, R42, R57, RZ ;  /* 0x000000392a397210 */ /* 0x000fe20007ffe0ff */
[----:B------:R-:W-:Y:S01]  /*4fd80*/  IMAD.WIDE.U32 R54, R70, R10, R54 ;  /* 0x0000000a46367225 */ /* 0x000fe200078e0036 */
[----:B------:R-:W-:-:S03]  /*4fd90*/  IADD3 R56, P1, PT, R51, R56, RZ ;  /* 0x0000003833387210 */ /* 0x000fc60007f3e0ff */
        /* <DEDUP_REMOVED lines=236> */
[----:B------:R-:W-:Y:S02]  /*50c60*/  IMAD.IADD R73, R20, 0x1, R57 ;  /* 0x0000000114497824 */ /* 0x000fe400078e0239 */
[----:B------:R-:W-:Y:S02]  /*50c70*/  HFMA2 R57, -RZ, RZ, 0, 0 ;  /* 0x00000000ff397431 */ /* 0x000fe400000001ff */
[----:B------:R-:W-:-:S04]  /*50c80*/  IMAD.WIDE.U32 R60, R70, R17, R60 ;  /* 0x00000011463c7225 */ /* 0x000fc800078e003c */
[----:B------:R-:W-:Y:S01]  /*50c90*/  IMAD.IADD R75, R44, 0x1, R65 ;  /* 0x000000012c4b7824 */ /* 0x000fe200078e0241 */
[----:B------:R-:W-:Y:S01]  /*50ca0*/  IADD3 R80, PT, PT, R35, R61, RZ ;  /* 0x0000003d23507210 */ /* 0x000fe20007ffe0ff */
[----:B------:R-:W-:Y:S01]  /*50cb0*/  IMAD.WIDE.U32 R64, R50, R52, R54 ;  /* 0x0000003432407225 */ /* 0x000fe200078e0036 */
[----:B------:R-:W-:Y:S02]  /*50cc0*/  IADD3 R54, P5, PT, R63, R60, RZ ;  /* 0x0000003c3f367210 */ /* 0x000fe40007fbe0ff */
[----:B------:R-:W-:Y:S01]  /*50cd0*/  IADD3 R80, P1, PT, R80, R77, RZ ;  /* 0x0000004d50507210 */ /* 0x000fe20007f3e0ff */
[----:B------:R-:W-:Y:S01]  /*50ce0*/  IMAD R70, R56, R18, RZ ;  /* 0x0000001238467224 */ /* 0x000fe200078e02ff */
[----:B------:R-:W-:Y:S01]  /*50cf0*/  IADD3 R60, P6, PT, R75, R64, RZ ;  /* 0x000000404b3c7210 */ /* 0x000fe20007fde0ff */
[----:B------:R-:W-:Y:S02]  /*50d00*/  IMAD.X R63, RZ, RZ, RZ, P4 ;  /* 0x000000ffff3f7224 */ /* 0x000fe400020e06ff */
[----:B------:R-:W-:Y:S01]  /*50d10*/  IMAD.IADD R64, R44, 0x1, R65 ;  /* 0x000000012c407824 */ /* 0x000fe200078e0241 */
[----:B------:R-:W-:Y:S01]  /*50d20*/  IADD3.X R61, PT, PT, RZ, RZ, RZ, P6, !PT ;  /* 0x000000ffff3d7210 */ /* 0x000fe200037fe4ff */
[----:B------:R-:W-:-:S03]  /*50d30*/  IMAD.HI.U32 R82, R70, R12, R56 ;  /* 0x0000000c46527227 */ /* 0x000fc600078e0038 */
        /* <DEDUP_REMOVED lines=46> */
[----:B------:R-:W-:-:S02]  /*51020*/  IMAD.IADD R65, R51, 0x1, R65 ;  /* 0x0000000133417824 */ /* 0x000fc400078e0241 */
        /* <DEDUP_REMOVED lines=31> */
[----:B------:R-:W-:Y:S02]  /*51220*/  IMAD.X R63, RZ, RZ, RZ, P4 ;  /* 0x000000ffff3f7224 */ /* 0x000fe400020e06ff */
        /* <DEDUP_REMOVED lines=20> */
[----:B------:R-:W-:Y:S02]  /*51370*/  IMAD.IADD R59, R24, 0x1, R59 ;  /* 0x00000001183b7824 */ /* 0x000fe400078e023b */
[----:B------:R-:W-:Y:S01]  /*51380*/  IMAD.IADD R61, R34, 0x1, R61 ;  /* 0x00000001223d7824 */ /* 0x000fe200078e023d */
[----:B------:R-:W-:Y:S01]  /*51390*/  IADD3 R80, P3, PT, R80, R63, RZ ;  /* 0x0000003f50507210 */ /* 0x000fe20007f7e0ff */
[----:B------:R-:W-:Y:S01]  /*513a0*/  IMAD.X R57, RZ, RZ, RZ, P6 ;  /* 0x000000ffff397224 */ /* 0x000fe200030e06ff */
[----:B------:R-:W-:Y:S02]  /*513b0*/  IADD3.X R63, PT, PT, RZ, RZ, RZ, P0, !PT ;  /* 0x000000ffff3f7210 */ /* 0x000fe400007fe4ff */
[----:B------:R-:W-:Y:S01]  /*513c0*/  IADD3 R58, P0, PT, R59, R60, RZ ;  /* 0x0000003c3b3a7210 */ /* 0x000fe20007f1e0ff */
[----:B------:R-:W-:Y:S01]  /*513d0*/  IMAD.WIDE.U32 R56, R23, R13, R56 ;  /* 0x0000000d17387225 */ /* 0x000fe200078e0038 */
[----:B------:R-:W-:-:S02]  /*513e0*/  IADD3.X R55, PT, PT, RZ, RZ, RZ, P2, !PT ;  /* 0x000000ffff377210 */ /* 0x000fc400017fe4ff */
[----:B------:R-:W-:Y:S01]  /*513f0*/  IADD3 R60, P2, PT, R61, R64, RZ ;  /* 0x000000403d3c7210 */ /* 0x000fe20007f5e0ff */
[----:B------:R-:W-:Y:S02]  /*51400*/  IMAD.X R59, RZ, RZ, RZ, P0 ;  /* 0x000000ffff3b7224 */ /* 0x000fe400000e06ff */
[----:B------:R-:W-:-:S04]  /*51410*/  IMAD.WIDE.U32 R62, R52, R47, R62 ;  /* 0x0000002f343e7225 */ /* 0x000fc800078e003e */
        /* <DEDUP_REMOVED lines=16> */
[----:B------:R-:W-:Y:S01]  /*51520*/  IADD3 R65, PT, PT, R51, R65, RZ ;  /* 0x0000004133417210 */ /* 0x000fe20007ffe0ff */
[----:B------:R-:W-:Y:S01]  /*51530*/  IMAD.IADD R57, R35, 0x1, R61 ;  /* 0x0000000123397824 */ /* 0x000fe200078e023d */
[----:B------:R-:W-:Y:S01]  /*51540*/  IADD3.X R61, PT, PT, RZ, RZ, RZ, P0, !PT ;  /* 0x000000ffff3d7210 */ /* 0x000fe200007fe4ff */
[----:B------:R-:W-:Y:S01]  /*51550*/  IMAD.WIDE.U32 R54, R23, R10, R54 ;  /* 0x0000000a17367225 */ /* 0x000fe200078e0036 */
[----:B------:R-:W-:-:S02]  /*51560*/  IADD3 R62, P1, PT, R45, R64, RZ ;  /* 0x000000402d3e7210 */ /* 0x000fc40007f3e0ff */
        /* <DEDUP_REMOVED lines=34> */
[----:B------:R-:W-:Y:S01]  /*51790*/  IADD3.X R49, PT, PT, RZ, RZ, RZ, P0, !PT ;  /* 0x000000ffff317210 */ /* 0x000fe200007fe4ff */
[----:B------:R-:W-:Y:S01]  /*517a0*/  IMAD.WIDE.U32 R60, R70, R16, R60 ;  /* 0x00000010463c7225 */ /* 0x000fe200078e003c */
[----:B------:R-:W-:Y:S02]  /*517b0*/  IADD3 R65, P2, PT, R45, R82, RZ ;  /* 0x000000522d417210 */ /* 0x000fe40007f5e0ff */
[----:B------:R-:W-:Y:S01]  /*517c0*/  IADD3 R45, PT, PT, R24, R63, RZ ;  /* 0x0000003f182d7210 */ /* 0x000fe20007ffe0ff */
        /* <DEDUP_REMOVED lines=11> */
[----:B------:R-:W-:Y:S01]  /*51880*/  IMAD.IADD R81, R51, 0x1, R81 ;  /* 0x0000000133517824 */ /* 0x000fe200078e0251 */
[----:B------:R-:W-:Y:S01]  /*51890*/  MOV R57, R60 ;  /* 0x0000003c00397202 */ /* 0x000fe20000000f00 */
[----:B------:R-:W-:Y:S01]  /*518a0*/  IMAD.WIDE.U32 R70, R70, R17, R64 ;  /* 0x0000001146467225 */ /* 0x000fe200078e0040 */
[----:B------:R-:W-:-:S03]  /*518b0*/  IADD3 R45, P1, PT, R45, R80, RZ ;  /* 0x000000502d2d7210 */ /* 0x000fc60007f3e0ff */
[----:B------:R-:W-:Y:S01]  /*518c0*/  IMAD.X R80, RZ, RZ, RZ, P3 ;  /* 0x000000ffff507224 */ /* 0x000fe200018e06ff */
[----:B------:R-:W-:Y:S01]  /*518d0*/  IADD3 R71, PT, PT, R35, R71, RZ ;  /* 0x0000004723477210 */ /* 0x000fe20007ffe0ff */
[----:B------:R-:W-:Y:S02]  /*518e0*/  IMAD.IADD R65, R25, 0x1, R61 ;  /* 0x0000000119417824 */ /* 0x000fe400078e023d */
[----:B------:R-:W-:Y:S01]  /*518f0*/  IMAD.X R49, RZ, RZ, RZ, P1 ;  /* 0x000000ffff317224 */ /* 0x000fe200008e06ff */
[----:B------:R-:W-:Y:S01]  /*51900*/  IADD3 R80, P3, PT, R80, R45, RZ ;  /* 0x0000002d50507210 */ /* 0x000fe20007f7e0ff */
[----:B------:R-:W-:Y:S01]  /*51910*/  IMAD.MOV.U32 R84, RZ, RZ, R62 ;  /* 0x000000ffff547224 */ /* 0x000fe200078e003e */
[----:B------:R-:W-:Y:S02]  /*51920*/  IADD3.X R45, PT, PT, RZ, RZ, RZ, P4, !PT ;  /* 0x000000ffff2d7210 */ /* 0x000fe400027fe4ff */
[----:B------:R-:W-:Y:S01]  /*51930*/  IADD3 R64, P6, PT, R65, R70, RZ ;  /* 0x0000004641407210 */ /* 0x000fe20007fde0ff */
[----:B------:R-:W-:Y:S01]  /*51940*/  IMAD.X R70, RZ, RZ, RZ, P2 ;  /* 0x000000ffff467224 */ /* 0x000fe200010e06ff */
[----:B------:R-:W-:Y:S01]  /*51950*/  IADD3 R45, P4, PT, R45, R80, RZ ;  /* 0x000000502d2d7210 */ /* 0x000fe20007f9e0ff */
[----:B------:R-:W-:-:S02]  /*51960*/  IMAD.X R80, RZ, RZ, RZ, P0 ;  /* 0x000000ffff507224 */ /* 0x000fc400000e06ff */
        /* <DEDUP_REMOVED lines=49> */
.L_x_619:
        /* <DEDUP_REMOVED lines=23> */
.L_x_620:
        /* <DEDUP_REMOVED lines=43> */
.L_x_621:
        /* <DEDUP_REMOVED lines=42> */
.L_x_622:
        /* <DEDUP_REMOVED lines=42> */
.L_x_623:
[----:B------:R-:W-:Y:S02]  /*525e0*/  HFMA2 R55, -RZ, RZ, 0, 0 ;  /* 0x00000000ff377431 */ /* 0x000fe400000001ff */
[----:B------:R-:W-:Y:S01]  /*525f0*/  IMAD.WIDE.U32 R56, R90, R93, RZ ;  /* 0x0000005d5a387225 */ /* 0x000fe200078e00ff */
[----:B------:R-:W-:Y:S02]  /*52600*/  MOV R75, RZ ;  /* 0x000000ff004b7202 */ /* 0x000fe40000000f00 */
[----:B------:R-:W-:Y:S02]  /*52610*/  CS2R R70, SRZ ;  /* 0x0000000000467805 */ /* 0x000fe4000001ff00 */
[----:B------:R-:W-:Y:S01]  /*52620*/  MOV R65, RZ ;  /* 0x000000ff00417202 */ /* 0x000fe20000000f00 */
[----:B------:R-:W-:Y:S01]  /*52630*/  IMAD R91, R56, R18, RZ ;  /* 0x00000012385b7224 */ /* 0x000fe200078e02ff */
        /* <DEDUP_REMOVED lines=15> */
[----:B------:R-:W-:-:S03]  /*52730*/  IMAD.MOV.U32 R63, RZ, RZ, RZ ;  /* 0x000000ffff3f7224 */ /* 0x000fc600078e00ff */
        /* <DEDUP_REMOVED lines=9> */
[----:B------:R-:W-:Y:S02]  /*527d0*/  IADD3 R45, PT, PT, R75, R57, RZ ;  /* 0x000000394b2d7210 */ /* 0x000fe40007ffe0ff */
[----:B------:R-:W-:Y:S01]  /*527e0*/  MOV R58, R56 ;  /* 0x00000038003a7202 */ /* 0x000fe20000000f00 */
[----:B------:R-:W-:Y:S01]  /*527f0*/  IMAD.IADD R64, R61, 0x1, R73 ;  /* 0x000000013d407824 */ /* 0x000fe200078e0249 */
[----:B------:R-:W-:Y:S01]  /*52800*/  IADD3 R60, P0, PT, R45, R60, RZ ;  /* 0x0000003c2d3c7210 */ /* 0x000fe20007f1e0ff */
[----:B------:R-:W-:Y:S02]  /*52810*/  IMAD.IADD R45, R20, 0x1, R55 ;  /* 0x00000001142d7824 */ /* 0x000fe400078e0237 */
[----:B------:R-:W-:Y:S02]  /*52820*/  IMAD R77, R54, R18, RZ ;  /* 0x00000012364d7224 */ /* 0x000fe400078e02ff */
[----:B------:R-:W-:-:S02]  /*52830*/  IMAD.X R61, RZ, RZ, RZ, P0 ;  /* 0x000000ffff3d7224 */ /* 0x000fc400000e06ff */
[----:B------:R-:W-:Y:S02]  /*52840*/  IMAD.MOV.U32 R55, RZ, RZ, RZ ;  /* 0x000000ffff377224 */ /* 0x000fe400078e00ff */
[----:B------:R-:W-:-:S04]  /*52850*/  IMAD.WIDE.U32 R58, R90, R68, R58 ;  /* 0x000000445a3a7225 */ /* 0x000fc800078e003a */
[----:B------:R-:W-:Y:S01]  /*52860*/  IMAD.WIDE.U32 R64, R93, R74, R64 ;  /* 0x0000004a5d407225 */ /* 0x000fe200078e0040 */
[----:B------:R-:W-:-:S03]  /*52870*/  IADD3 R59, PT, PT, R48, R59, RZ ;  /* 0x0000003b303b7210 */ /* 0x000fc60007ffe0ff */
[----:B------:R-:W-:-:S04]  /*52880*/  IMAD.WIDE.U32 R60, R43, R78, R60 ;  /* 0x0000004e2b3c7225 */ /* 0x000fc800078e003c */
        /* <DEDUP_REMOVED lines=119> */
[----:B------:R-:W-:Y:S01]  /*53000*/  IMAD.WIDE.U32 R62, R46, R43, R62 ;  /* 0x0000002b2e3e7225 */ /* 0x000fe200078e003e */
[----:B------:R-:W-:-:S03]  /*53010*/  IADD3 R43, PT, PT, R19, R64, RZ ;  /* 0x00000040132b7210 */ /* 0x000fc60007ffe0ff */
        /* <DEDUP_REMOVED lines=33> */
[----:B------:R-:W-:Y:S02]  /*53230*/  IMAD.X R63, RZ, RZ, RZ, P1 ;  /* 0x000000ffff3f7224 */ /* 0x000fe400008e06ff */
[----:B------:R-:W-:Y:S01]  /*53240*/  IMAD.IADD R95, R20, 0x1, R59 ;  /* 0x00000001145f7824 */ /* 0x000fe200078e023b */
[----:B------:R-:W-:Y:S01]  /*53250*/  MOV R59, RZ ;  /* 0x000000ff003b7202 */ /* 0x000fe20000000f00 */
[----:B------:R-:W-:Y:S01]  /*53260*/  IMAD.IADD R117, R73, 0x1, R57 ;  /* 0x0000000149757824 */ /* 0x000fe200078e0239 */
[----:B------:R-:W-:Y:S01]  /*53270*/  IADD3.X R57, PT, PT, RZ, RZ, RZ, P2, !PT ;  /* 0x000000ffff397210 */ /* 0x000fe200017fe4ff */
[----:B------:R-:W-:-:S02]  /*53280*/  IMAD R43, R58, R18, RZ ;  /* 0x000000123a2b7224 */ /* 0x000fc400078e02ff */
        /* <DEDUP_REMOVED lines=40> */
[----:B------:R-:W-:Y:S01]  /*53510*/  IMAD.WIDE.U32 R54, R94, R10, R54 ;  /* 0x0000000a5e367225 */ /* 0x000fe200078e0036 */
[----:B------:R-:W-:Y:S02]  /*53520*/  IADD3.X R65, PT, PT, RZ, RZ, RZ, P1, !PT ;  /* 0x000000ffff417210 */ /* 0x000fe40000ffe4ff */
[----:B------:R-:W-:Y:S01]  /*53530*/  IADD3 R62, P2, PT, R62, R117, RZ ;  /* 0x000000753e3e7210 */ /* 0x000fe20007f5e0ff */
        /* <DEDUP_REMOVED lines=27> */
[----:B------:R-:W-:Y:S02]  /*536f0*/  IMAD.IADD R59, R70, 0x1, R59 ;  /* 0x00000001463b7824 */ /* 0x000fe400078e023b */
[----:B------:R-:W-:Y:S02]  /*53700*/  IMAD R42, R54, R18, RZ ;  /* 0x00000012362a7224 */ /* 0x000fe400078e02ff */
[----:B------:R-:W-:-:S04]  /*53710*/  IMAD.WIDE.U32 R64, R50, R74, R64 ;  /* 0x0000004a32407225 */ /* 0x000fc800078e0040 */
        /* <DEDUP_REMOVED lines=8> */
[----:B------:R-:W-:-:S03]  /*537a0*/  IADD3 R56, P1, PT, R113, R56, RZ ;  /* 0x0000003871387210 */ /* 0x000fc60007f3e0ff */
        /* <DEDUP_REMOVED lines=37> */
[----:B------:R-:W-:Y:S01]  /*53a00*/  IADD3 R55, PT, PT, R70, R55, RZ ;  /* 0x0000003746377210 */ /* 0x000fe20007ffe0ff */
[----:B------:R-:W-:Y:S02]  /*53a10*/  IMAD.IADD R75, R22, 0x1, R61 ;  /* 0x00000001164b7824 */ /* 0x000fe400078e023d */
[----:B------:R-:W-:Y:S01]  /*53a20*/  IMAD.IADD R53, R21, 0x1, R59 ;  /* 0x0000000115357824 */ /* 0x000fe200078e023b */
[----:B------:R-:W-:Y:S01]  /*53a30*/  IADD3 R59, P1, PT, R63, R54, RZ ;  /* 0x000000363f3b7210 */ /* 0x000fe20007f3e0ff */
[----:B------:R-:W-:Y:S02]  /*53a40*/  IMAD.X R61, RZ, RZ, RZ, P4 ;  /* 0x000000ffff3d7224 */ /* 0x000fe400020e06ff */
[----:B------:R-:W-:Y:S02]  /*53a50*/  IMAD.X R63, RZ, RZ, RZ, P3 ;  /* 0x000000ffff3f7224 */ /* 0x000fe400018e06ff */
        /* <DEDUP_REMOVED lines=21> */
[----:B------:R-:W-:-:S02]  /*53bb0*/  IADD3.X R61, PT, PT, RZ, RZ, RZ, P4, !PT ;  /* 0x000000ffff3d7210 */ /* 0x000fc400027fe4ff */
[----:B------:R-:W-:Y:S01]  /*53bc0*/  IADD3 R54, P2, PT, R53, R54, RZ ;  /* 0x0000003635367210 */ /* 0x000fe20007f5e0ff */
[----:B------:R-:W-:Y:S01]  /*53bd0*/  IMAD.WIDE.U32 R56, R93, R16, R56 ;  /* 0x000000105d387225 */ /* 0x000fe200078e0038 */
[----:B------:R-:W-:-:S03]  /*53be0*/  IADD3 R53, PT, PT, R20, R59, RZ ;  /* 0x0000003b14357210 */ /* 0x000fc60007ffe0ff */
[----:B------:R-:W-:Y:S01]  /*53bf0*/  IMAD.WIDE.U32 R62, R47, R76, R62 ;  /* 0x0000004c2f3e7225 */ /* 0x000fe200078e003e */
[----:B------:R-:W-:-:S03]  /*53c00*/  IADD3 R57, PT, PT, R34, R57, RZ ;  /* 0x0000003922397210 */ /* 0x000fc60007ffe0ff */
[----:B------:R-:W-:Y:S02]  /*53c10*/  IMAD.IADD R55, R24, 0x1, R55 ;  /* 0x0000000118377824 */ /* 0x000fe400078e0237 */
[----:B------:R-:W-:Y:S02]  /*53c20*/  IMAD R75, R58, R18, RZ ;  /* 0x000000123a4b7224 */ /* 0x000fe400078e02ff */
[----:B------:R-:W-:Y:S01]  /*53c30*/  IMAD.MOV.U32 R59, RZ, RZ, RZ ;  /* 0x000000ffff3b7224 */ /* 0x000fe200078e00ff */
[----:B------:R-:W-:Y:S01]  /*53c40*/  IADD3 R56, P3, PT, R55, R56, RZ ;  /* 0x0000003837387210 */ /* 0x000fe20007f7e0ff */
[----:B------:R-:W-:Y:S02]  /*53c50*/  IMAD.IADD R73, R73, 0x1, R63 ;  /* 0x0000000149497824 */ /* 0x000fe400078e023f */
[----:B------:R-:W-:Y:S02]  /*53c60*/  IMAD.X R65, RZ, RZ, RZ, P5 ;  /* 0x000000ffff417224 */ /* 0x000fe400028e06ff */
        /* <DEDUP_REMOVED lines=18> */
[----:B------:R-:W-:Y:S02]  /*53d90*/  IMAD.X R50, RZ, RZ, RZ, P0 ;  /* 0x000000ffff327224 */ /* 0x000fe400000e06ff */
[----:B------:R-:W-:Y:S02]  /*53da0*/  IMAD.IADD R73, R66, 0x1, R65 ;  /* 0x0000000142497824 */ /* 0x000fe400078e0241 */
        /* <DEDUP_REMOVED lines=47> */
[----:B------:R-:W-:Y:S02]  /*540a0*/  HFMA2 R55, -RZ, RZ, 0, 0 ;  /* 0x00000000ff377431 */ /* 0x000fe400000001ff */
[----:B------:R-:W-:Y:S02]  /*540b0*/  IMAD.X R63, RZ, RZ, RZ, P5 ;  /* 0x000000ffff3f7224 */ /* 0x000fe400028e06ff */
[----:B------:R-:W-:-:S04]  /*540c0*/  IMAD.WIDE.U32 R58, R43, R15, R58 ;  /* 0x0000000f2b3a7225 */ /* 0x000fc800078e003a */
[----:B------:R-:W-:Y:S02]  /*540d0*/  IMAD.X R71, RZ, RZ, RZ, P6 ;  /* 0x000000ffff477224 */ /* 0x000fe400030e06ff */
[----:B------:R-:W-:Y:S01]  /*540e0*/  IMAD.WIDE.U32 R60, R46, R52, R60 ;  /* 0x000000342e3c7225 */ /* 0x000fe200078e003c */
[----:B------:R-:W-:Y:S02]  /*540f0*/  IADD3 R52, P2, PT, R53, R56, RZ ;  /* 0x0000003835347210 */ /* 0x000fe40007f5e0ff */
        /* <DEDUP_REMOVED lines=9> */
[----:B------:R-:W-:Y:S01]  /*54190*/  IMAD.IADD R50, R35, 0x1, R95 ;  /* 0x0000000123327824 */ /* 0x000fe200078e025f */
[----:B------:R-:W-:Y:S01]  /*541a0*/  IADD3 R94, P3, PT, R45, R94, RZ ;  /* 0x0000005e2d5e7210 */ /* 0x000fe20007f7e0ff */
        /* <DEDUP_REMOVED lines=37> */
[----:B------:R-:W-:-:S03]  /*54400*/  IMAD.WIDE.U32 R52, R48, R10, R62 ;  /* 0x0000000a30347225 */ /* 0x000fc600078e003e */
[----:B------:R-:W-:Y:S01]  /*54410*/  IADD3 R56, P1, PT, R45, R56, RZ ;  /* 0x000000382d387210 */ /* 0x000fe20007f3e0ff */
[----:B------:R-:W-:Y:S01]  /*54420*/  IMAD.X R59, RZ, RZ, RZ, P5 ;  /* 0x000000ffff3b7224 */ /* 0x000fe200028e06ff */
[----:B------:R-:W-:Y:S02]  /*54430*/  IADD3.X R65, PT, PT, RZ, RZ, RZ, P2, !PT ;  /* 0x000000ffff417210 */ /* 0x000fe400017fe4ff */
[----:B------:R-:W-:Y:S01]  /*54440*/  IADD3 R56, P0, PT, R43, R56, RZ ;  /* 0x000000382b387210 */ /* 0x000fe20007f1e0ff */
[----:B------:R-:W-:Y:S01]  /*54450*/  IMAD.WIDE.U32 R58, R75, R14, R58 ;  /* 0x0000000e4b3a7225 */ /* 0x000fe200078e003a */
[----:B------:R-:W-:Y:S02]  /*54460*/  IADD3 R55, P2, PT, R55, R50, RZ ;  /* 0x0000003237377210 */ /* 0x000fe40007f5e0ff */
[----:B------:R-:W-:Y:S01]  /*54470*/  IADD3.X R50, PT, PT, RZ, RZ, RZ, P3, !PT ;  /* 0x000000ffff327210 */ /* 0x000fe20001ffe4ff */
[----:B------:R-:W-:Y:S01]  /*54480*/  IMAD.IADD R43, R21, 0x1, R53 ;  /* 0x00000001152b7824 */ /* 0x000fe200078e0235 */
[----:B------:R-:W-:Y:S01]  /*54490*/  MOV R68, R52 ;  /* 0x0000003400447202 */ /* 0x000fe20000000f00 */
        /* <DEDUP_REMOVED lines=25> */
[----:B------:R-:W-:Y:S01]  /*54630*/  IADD3.X R57, PT, PT, RZ, RZ, RZ, P4, !PT ;  /* 0x000000ffff397210 */ /* 0x000fe200027fe4ff */
[----:B------:R-:W-:Y:S01]  /*54640*/  IMAD.MOV.U32 R69, RZ, RZ, R44 ;  /* 0x000000ffff457224 */ /* 0x000fe200078e002c */
[----:B------:R-:W-:Y:S01]  /*54650*/  IADD3 R49, P4, PT, R49, R50, RZ ;  /* 0x0000003231317210 */ /* 0x000fe20007f9e0ff */
[----:B------:R-:W-:-:S02]  /*54660*/  IMAD.IADD R50, R35, 0x1, R43 ;  /* 0x0000000123327824 */ /* 0x000fc400078e022b */
[----:B------:R-:W-:-:S03]  /*54670*/  IMAD.WIDE.U32 R42, R48, R14, R62 ;  /* 0x0000000e302a7225 */ /* 0x000fc600078e003e */
[----:B------:R-:W-:Y:S01]  /*54680*/  IADD3 R50, P2, PT, R50, R49, RZ ;  /* 0x0000003132327210 */ /* 0x000fe20007f5e0ff */
        /* <DEDUP_REMOVED lines=21> */
[----:B------:R-:W-:Y:S01]  /*547e0*/  IMAD.X R55, RZ, RZ, RZ, P1 ;  /* 0x000000ffff377224 */ /* 0x000fe200008e06ff */
[----:B------:R-:W-:Y:S01]  /*547f0*/  IADD3.X R49, PT, PT, RZ, RZ, RZ, P4, !PT ;  /* 0x000000ffff317210 */ /* 0x000fe200027fe4ff */
[----:B------:R-:W-:Y:S01]  /*54800*/  IMAD.MOV.U32 R70, RZ, RZ, R42 ;  /* 0x000000ffff467224 */ /* 0x000fe200078e002a */
[----:B------:R-:W-:-:S02]  /*54810*/  IADD3 R60, P6, PT, R61, R56, RZ ;  /* 0x000000383d3c7210 */ /* 0x000fc40007fde0ff */
        /* <DEDUP_REMOVED lines=50> */
.L_x_624:
        /* <DEDUP_REMOVED lines=22> */
.L_x_625:
        /* <DEDUP_REMOVED lines=42> */
.L_x_626:
        /* <DEDUP_REMOVED lines=263> */
[----:B------:R-:W-:Y:S02]  /*55fb0*/  IMAD.X R51, RZ, RZ, RZ, P4 ;  /* 0x000000ffff337224 */ /* 0x000fe400020e06ff */
[----:B------:R-:W-:Y:S01]  /*55fc0*/  IMAD.X R59, RZ, RZ, RZ, P3 ;  /* 0x000000ffff3b7224 */ /* 0x000fe200018e06ff */
[----:B------:R-:W-:Y:S01]  /*55fd0*/  IADD3 R48, P3, PT, R57, R48, RZ ;  /* 0x0000003039307210 */ /* 0x000fe20007f7e0ff */
[----:B------:R-:W-:-:S04]  /*55fe0*/  IMAD.WIDE.U32 R54, R45, R13, R36 ;  /* 0x0000000d2d367225 */ /* 0x000fc800078e0024 */
[----:B------:R-:W-:Y:S02]  /*55ff0*/  IMAD.IADD R53, R43, 0x1, R53 ;  /* 0x000000012b357824 */ /* 0x000fe400078e0235 */
[----:B------:R-:W-:-:S03]  /*56000*/  IMAD.WIDE.U32 R56, R41, R14, R50 ;  /* 0x0000000e29387225 */ /* 0x000fc600078e0032 */
[----:B------:R-:W-:Y:S01]  /*56010*/  IADD3 R52, P1, PT, R53, R60, RZ ;  /* 0x0000003c35347210 */ /* 0x000fe20007f3e0ff */
[----:B------:R-:W-:Y:S01]  /*56020*/  IMAD.WIDE.U32 R50, R47, R17, R58 ;  /* 0x000000112f327225 */ /* 0x000fe200078e003a */
[----:B------:R-:W-:-:S03]  /*56030*/  IADD3 R57, PT, PT, R24, R57, RZ ;  /* 0x0000003918397210 */ /* 0x000fc60007ffe0ff */
[----:B------:R-:W-:Y:S02]  /*56040*/  IMAD.IADD R47, R20, 0x1, R55 ;  /* 0x00000001142f7824 */ /* 0x000fe400078e0237 */
[----:B------:R-:W-:Y:S02]  /*56050*/  HFMA2 R55, -RZ, RZ, 0, 0 ;  /* 0x00000000ff377431 */ /* 0x000fe400000001ff */
[----:B------:R-:W-:Y:S01]  /*56060*/  IMAD.X R39, RZ, RZ, RZ, P2 ;  /* 0x000000ffff277224 */ /* 0x000fe200010e06ff */
[----:B------:R-:W-:Y:S01]  /*56070*/  IADD3 R36, P2, PT, R63, R56, RZ ;  /* 0x000000383f247210 */ /* 0x000fe20007f5e0ff */
        /* <DEDUP_REMOVED lines=24> */
[----:B------:R-:W-:Y:S01]  /*56200*/  IMAD.WIDE.U32 R38, R42, R16, R38 ;  /* 0x000000102a267225 */ /* 0x000fe200078e0026 */
[----:B------:R-:W-:-:S03]  /*56210*/  IADD3.X R49, PT, PT, RZ, RZ, RZ, P1, !PT ;  /* 0x000000ffff317210 */ /* 0x000fc60000ffe4ff */
[----:B------:R-:W-:Y:S01]  /*56220*/  IMAD.IADD R37, R46, 0x1, R55 ;  /* 0x000000012e257824 */ /* 0x000fe200078e0237 */
[----:B------:R-:W-:Y:S01]  /*56230*/  IADD3 R39, PT, PT, R34, R39, RZ ;  /* 0x0000002722277210 */ /* 0x000fe20007ffe0ff */
[----:B------:R-:W-:Y:S01]  /*56240*/  IMAD.X R53, RZ, RZ, RZ, P3 ;  /* 0x000000ffff357224 */ /* 0x000fe200018e06ff */
[----:B------:R-:W-:Y:S01]  /*56250*/  IADD3 R38, P5, PT, R57, R38, RZ ;  /* 0x0000002639267210 */ /* 0x000fe20007fbe0ff */
[----:B------:R-:W-:-:S04]  /*56260*/  IMAD.WIDE.U32 R54, R28, R94, R50 ;  /* 0x0000005e1c367225 */ /* 0x000fc800078e0032 */
        /* <DEDUP_REMOVED lines=9> */
[----:B------:R-:W-:Y:S01]  /*56300*/  IADD3.X R55, PT, PT, RZ, RZ, RZ, P4, !PT ;  /* 0x000000ffff377210 */ /* 0x000fe200027fe4ff */
[----:B------:R-:W-:-:S02]  /*56310*/  IMAD.IADD R43, R19, 0x1, R56 ;  /* 0x00000001132b7824 */ /* 0x000fc400078e0238 */
[----:B------:R-:W-:-:S04]  /*56320*/  IMAD.WIDE.U32 R36, R45, R10, R36 ;  /* 0x0000000a2d247225 */ /* 0x000fc800078e0024 */
[----:B------:R-:W-:Y:S01]  /*56330*/  IMAD.WIDE.U32 R38, R41, R15, R38 ;  /* 0x0000000f29267225 */ /* 0x000fe200078e0026 */
[----:B------:R-:W-:-:S03]  /*56340*/  IADD3 R36, P1, PT, R43, R36, RZ ;  /* 0x000000242b247210 */ /* 0x000fc60007f3e0ff */
[----:B------:R-:W-:-:S04]  /*56350*/  IMAD.WIDE.U32 R42, R42, R17, R54 ;  /* 0x000000112a2a7225 */ /* 0x000fc800078e0036 */
[----:B------:R-:W-:Y:S02]  /*56360*/  IMAD.X R51, RZ, RZ, RZ, P2 ;  /* 0x000000ffff337224 */ /* 0x000fe400010e06ff */
[----:B------:R-:W-:Y:S01]  /*56370*/  IMAD.WIDE.U32 R54, R29, R95, R52 ;  /* 0x0000005f1d367225 */ /* 0x000fe200078e0034 */
[----:B------:R-:W-:-:S03]  /*56380*/  IADD3 R52, P2, PT, R47, R38, RZ ;  /* 0x000000262f347210 */ /* 0x000fc60007f5e0ff */
[----:B------:R-:W-:-:S04]  /*56390*/  IMAD.WIDE.U32 R48, R96, R31, R48 ;  /* 0x0000001f60307225 */ /* 0x000fc800078e0030 */
[----:B------:R-:W-:Y:S02]  /*563a0*/  IMAD.X R57, RZ, RZ, RZ, P0 ;  /* 0x000000ffff397224 */ /* 0x000fe400000e06ff */
        /* <DEDUP_REMOVED lines=12> */
[----:B------:R-:W-:-:S02]  /*56470*/  IADD3 R38, PT, PT, R44, R39, RZ ;  /* 0x000000272c267210 */ /* 0x000fc40007ffe0ff */
[----:B------:R-:W-:Y:S01]  /*56480*/  IADD3.X R47, PT, PT, RZ, RZ, RZ, P3, !PT ;  /* 0x000000ffff2f7210 */ /* 0x000fe20001ffe4ff */
        /* <DEDUP_REMOVED lines=23> */
[----:B------:R-:W-:-:S02]  /*56600*/  IMAD.IADD R31, R20, 0x1, R55 ;  /* 0x00000001141f7824 */ /* 0x000fc400078e0237 */
        /* <DEDUP_REMOVED lines=18> */
[----:B------:R-:W-:Y:S01]  /*56730*/  IMAD R30, R54, R18, RZ ;  /* 0x00000012361e7224 */ /* 0x000fe200078e02ff */
[----:B------:R-:W-:Y:S01]  /*56740*/  IADD3 R50, P5, PT, R51, R38, RZ ;  /* 0x0000002633327210 */ /* 0x000fe20007fbe0ff */
[----:B------:R-:W-:Y:S01]  /*56750*/  IMAD.MOV.U32 R55, RZ, RZ, RZ ;  /* 0x000000ffff377224 */ /* 0x000fe200078e00ff */
[----:B------:R-:W-:Y:S01]  /*56760*/  IADD3 R31, P0, PT, R31, R44, RZ ;  /* 0x0000002c1f1f7210 */ /* 0x000fe20007f1e0ff */
[----:B------:R-:W-:-:S02]  /*56770*/  IMAD.X R37, RZ, RZ, RZ, P3 ;  /* 0x000000ffff257224 */ /* 0x000fc400018e06ff */
[----:B------:R-:W-:Y:S02]  /*56780*/  IMAD.IADD R32, R35, 0x1, R49 ;  /* 0x0000000123207824 */ /* 0x000fe400078e0231 */
[----:B------:R-:W-:Y:S02]  /*56790*/  IMAD.IADD R41, R46, 0x1, R39 ;  /* 0x000000012e297824 */ /* 0x000fe400078e0227 */
[----:B------:R-:W-:Y:S01]  /*567a0*/  IMAD.HI.U32 R54, R30, R12, R54 ;  /* 0x0000000c1e367227 */ /* 0x000fe200078e0036 */
[----:B------:R-:W-:-:S03]  /*567b0*/  IADD3 R32, P6, PT, R32, R47, RZ ;  /* 0x0000002f20207210 */ /* 0x000fc60007fde0ff */
        /* <DEDUP_REMOVED lines=32> */
[----:B------:R-:W-:Y:S01]  /*569c0*/  IMAD R28, R38, R18, RZ ;  /* 0x00000012261c7224 */ /* 0x000fe200078e02ff */
[----:B------:R-:W-:Y:S01]  /*569d0*/  IADD3.X R37, PT, PT, RZ, RZ, RZ, P5, !PT ;  /* 0x000000ffff257210 */ /* 0x000fe20002ffe4ff */
[----:B------:R-:W-:-:S04]  /*569e0*/  IMAD.WIDE.U32 R48, R33, R11, R48 ;  /* 0x0000000b21307225 */ /* 0x000fc800078e0030 */
[----:B------:R-:W-:Y:S01]  /*569f0*/  IMAD.MOV.U32 R39, RZ, RZ, RZ ;  /* 0x000000ffff277224 */ /* 0x000fe200078e00ff */
[----:B------:R-:W-:Y:S01]  /*56a00*/  IADD3 R48, P2, PT, R31, R48, RZ ;  /* 0x000000301f307210 */ /* 0x000fe20007f5e0ff */
[----:B------:R-:W-:Y:S02]  /*56a10*/  IMAD.X R43, RZ, RZ, RZ, P3 ;  /* 0x000000ffff2b7224 */ /* 0x000fe400018e06ff */
[----:B------:R-:W-:Y:S01]  /*56a20*/  IMAD.HI.U32 R18, R28, R12, R38 ;  /* 0x0000000c1c127227 */ /* 0x000fe200078e0026 */
[----:B------:R-:W-:-:S03]  /*56a30*/  IADD3 R39, PT, PT, R22, R49, RZ ;  /* 0x0000003116277210 */ /* 0x000fc60007ffe0ff */
        /* <DEDUP_REMOVED lines=12> */
[----:B------:R-:W-:Y:S02]  /*56b00*/  IMAD.IADD R49, R21, 0x1, R41 ;  /* 0x0000000115317824 */ /* 0x000fe400078e0229 */
        /* <DEDUP_REMOVED lines=10> */
[----:B------:R-:W-:-:S03]  /*56bb0*/  IADD3 R40, P3, PT, R40, R31, RZ ;  /* 0x0000001f28287210 */ /* 0x000fc60007f7e0ff */
[----:B------:R-:W-:Y:S02]  /*56bc0*/  IMAD.X R43, RZ, RZ, RZ, P5 ;  /* 0x000000ffff2b7224 */ /* 0x000fe400028e06ff */
[----:B------:R-:W-:-:S04]  /*56bd0*/  IMAD.WIDE.U32 R18, R28, R13, R50 ;  /* 0x0000000d1c127225 */ /* 0x000fc800078e0032 */
[----:B------:R-:W-:-:S04]  /*56be0*/  IMAD.WIDE.U32 R38, R96, R27, R36 ;  /* 0x0000001b60267225 */ /* 0x000fc800078e0024 */
[----:B------:R-:W-:Y:S02]  /*56bf0*/  IMAD.X R41, RZ, RZ, RZ, P3 ;  /* 0x000000ffff297224 */ /* 0x000fe400018e06ff */
        /* <DEDUP_REMOVED lines=8> */
[----:B------:R-:W-:Y:S01]  /*56c80*/  IMAD.X R31, RZ, RZ, RZ, P0 ;  /* 0x000000ffff1f7224 */ /* 0x000fe200000e06ff */
[----:B------:R-:W-:Y:S01]  /*56c90*/  IADD3.X R45, PT, PT, RZ, RZ, RZ, P2, !PT ;  /* 0x000000ffff2d7210 */ /* 0x000fe200017fe4ff */
[----:B------:R-:W-:Y:S01]  /*56ca0*/  IMAD.IADD R29, R46, 0x1, R29 ;  /* 0x000000012e1d7824 */ /* 0x000fe200078e021d */
[----:B------:R-:W-:Y:S01]  /*56cb0*/  IADD3 R40, P2, PT, R41, R36, RZ ;  /* 0x0000002429287210 */ /* 0x000fe20007f5e0ff */
[----:B------:R-:W-:Y:S01]  /*56cc0*/  IMAD.X R43, RZ, RZ, RZ, P5 ;  /* 0x000000ffff2b7224 */ /* 0x000fe200028e06ff */
[----:B------:R-:W-:-:S02]  /*56cd0*/  IADD3.X R49, PT, PT, RZ, RZ, RZ, P6, !PT ;  /* 0x000000ffff317210 */ /* 0x000fc400037fe4ff */
[----:B------:R-:W-:Y:S01]  /*56ce0*/  IADD3 R45, P3, PT, R45, R32, RZ ;  /* 0x000000202d2d7210 */ /* 0x000fe20007f7e0ff */
[----:B------:R-:W-:Y:S01]  /*56cf0*/  IMAD.IADD R32, R35, 0x1, R37 ;  /* 0x0000000123207824 */ /* 0x000fe200078e0225 */
[----:B------:R-:W-:Y:S01]  /*56d00*/  IADD3.X R41, PT, PT, RZ, RZ, RZ, P2, !PT ;  /* 0x000000ffff297210 */ /* 0x000fe200017fe4ff */
[----:B------:R-:W-:Y:S01]  /*56d10*/  IMAD.WIDE.U32 R36, R28, R10, R48 ;  /* 0x0000000a1c247225 */ /* 0x000fe200078e0030 */
[----:B------:R-:W-:Y:S02]  /*56d20*/  IADD3 R20, P1, PT, R38, R31, RZ ;  /* 0x0000001f26147210 */ /* 0x000fe40007f3e0ff */
[----:B------:R-:W-:Y:S01]  /*56d30*/  IADD3 R32, P2, PT, R32, R45, RZ ;  /* 0x0000002d20207210 */ /* 0x000fe20007f5e0ff */
        /* <DEDUP_REMOVED lines=41> */
[----:B------:R-:W-:Y:S02]  /*56fd0*/  IMAD.X R22, RZ, RZ, RZ, P0 ;  /* 0x000000ffff167224 */ /* 0x000fe400000e06ff */
        /* <DEDUP_REMOVED lines=9> */
[----:B------:R-:W-:Y:S02]  /*57070*/  IADD3.X R30, PT, PT, RZ, RZ, RZ, P1, !PT ;  /* 0x000000ffff1e7210 */ /* 0x000fe40000ffe4ff */
[----:B------:R-:W-:Y:S01]  /*57080*/  IADD3 R22, P3, PT, R22, R29, RZ ;  /* 0x0000001d16167210 */ /* 0x000fe20007f7e0ff */
[----:B------:R-:W-:Y:S02]  /*57090*/  IMAD.IADD R49, R25, 0x1, R27 ;  /* 0x0000000119317824 */ /* 0x000fe400078e021b */
[----:B------:R-:W-:-:S02]  /*570a0*/  IMAD.X R29, RZ, RZ, RZ, P4 ;  /* 0x000000ffff1d7224 */ /* 0x000fc400020e06ff */
[----:B------:R-:W-:Y:S01]  /*570b0*/  IMAD.X R38, RZ, RZ, RZ, P5 ;  /* 0x000000ffff267224 */ /* 0x000fe200028e06ff */
[----:B------:R-:W-:Y:S02]  /*570c0*/  IADD3 R24, P6, PT, R49, R40, RZ ;  /* 0x0000002831187210 */ /* 0x000fe40007fde0ff */
[----:B------:R-:W-:Y:S02]  /*570d0*/  IADD3 R29, P4, PT, R29, R22, RZ ;  /* 0x000000161d1d7210 */ /* 0x000fe40007f9e0ff */
[----:B------:R-:W-:Y:S01]  /*570e0*/  IADD3.X R22, PT, PT, RZ, RZ, RZ, P2, !PT ;  /* 0x000000ffff167210 */ /* 0x000fe200017fe4ff */
[----:B------:R-:W-:Y:S01]  /*570f0*/  IMAD.X R25, RZ, RZ, RZ, P6 ;  /* 0x000000ffff197224 */ /* 0x000fe200030e06ff */
[----:B------:R-:W-:Y:S02]  /*57100*/  MOV R40, R32 ;  /* 0x0000002000287202 */ /* 0x000fe40000000f00 */
[----:B------:R-:W-:Y:S01]  /*57110*/  IADD3 R22, P2, PT, R22, R29, RZ ;  /* 0x0000001d16167210 */ /* 0x000fe20007f5e0ff */
[----:B------:R-:W-:Y:S01]  /*57120*/  IMAD.IADD R29, R35, 0x1, R41 ;  /* 0x00000001231d7824 */ /* 0x000fe200078e0229 */
[----:B------:R-:W-:Y:S01]  /*57130*/  IADD3.X R41, PT, PT, RZ, RZ, RZ, P0, !PT ;  /* 0x000000ffff297210 */ /* 0x000fe200007fe4ff */
[----:B------:R-:W-:-:S03]  /*57140*/  IMAD.WIDE.U32 R24, R28, R16, R24 ;  /* 0x000000101c187225 */ /* 0x000fc600078e0018 */
[----:B------:R-:W-:Y:S01]  /*57150*/  IADD3 R29, P0, PT, R29, R22, RZ ;  /* 0x000000161d1d7210 */ /* 0x000fe20007f1e0ff */
[----:B------:R-:W-:Y:S01]  /*57160*/  IMAD.IADD R46, R34, 0x1, R25 ;  /* 0x00000001222e7824 */ /* 0x000fe200078e0219 */
[----:B------:R-:W-:Y:S01]  /*57170*/  IADD3 R22, PT, PT, R38, R39, R41 ;  /* 0x0000002726167210 */ /* 0x000fe20007ffe029 */
[----:B------:R-:W-:Y:S02]  /*57180*/  IMAD.X R41, RZ, RZ, RZ, P2 ;  /* 0x000000ffff297224 */ /* 0x000fe400010e06ff */
[----:B------:R-:W-:Y:S01]  /*57190*/  IMAD.MOV.U32 R34, RZ, RZ, R24 ;  /* 0x000000ffff227224 */ /* 0x000fe200078e0018 */
[----:B------:R-:W-:Y:S01]  /*571a0*/  IADD3 R38, P5, PT, R46, R29, RZ ;  /* 0x0000001d2e267210 */ /* 0x000fe20007fbe0ff */
[----:B------:R-:W-:-:S04]  /*571b0*/  IMAD.X R29, RZ, RZ, RZ, P3 ;  /* 0x000000ffff1d7224 */ /* 0x000fc800018e06ff */
[----:B------:R-:W-:Y:S01]  /*571c0*/  IMAD.X R39, RZ, RZ, RZ, P5 ;  /* 0x000000ffff277224 */ /* 0x000fe200028e06ff */
[----:B------:R-:W-:Y:S02]  /*571d0*/  IADD3 R22, PT, PT, R29, R22, R30 ;  /* 0x000000161d167210 */ /* 0x000fe40007ffe01e */
[----:B------:R-:W-:Y:S01]  /*571e0*/  IADD3.X R30, PT, PT, RZ, RZ, RZ, P4, !PT ;  /* 0x000000ffff1e7210 */ /* 0x000fe200027fe4ff */
        /* <DEDUP_REMOVED lines=38> */
.L_x_627:
        /* <DEDUP_REMOVED lines=22> */
.L_x_628:
[----:B------:R-:W-:Y:S01]  /*575b0*/  SHF.L.U32 R24, R44, 0x1, RZ ;  /* 0x000000012c187819 */ /* 0x000fe200000006ff */
[----:B------:R-:W-:Y:S01]  /*575c0*/  IMAD.SHL.U32 R20, R42, 0x2, RZ ;  /* 0x000000022a147824 */ /* 0x000fe200078e00ff */
[----:B------:R-:W-:Y:S01]  /*575d0*/  SHF.L.U64.HI R18, R30, 0x1, R35 ;  /* 0x000000011e127819 */ /* 0x000fe20000010223 */
[----:B------:R-:W-:Y:S01]  /*575e0*/  IMAD.SHL.U32 R58, R31, 0x2, RZ ;  /* 0x000000021f3a7824 */ /* 0x000fe200078e00ff */
[----:B------:R-:W-:Y:S02]  /*575f0*/  SHF.R.U32.HI R19, RZ, 0x1f, R31 ;  /* 0x0000001fff137819 */ /* 0x000fe4000001161f */
[----:B------:R-:W-:Y:S02]  /*57600*/  LOP3.LUT R18, R18, 0x1, RZ, 0xc0, !PT ;  /* 0x0000000112127812 */ /* 0x000fe400078ec0ff */
[----:B------:R-:W-:Y:S01]  /*57610*/  LOP3.LUT R57, R19, 0xfffffffe, R24, 0xf8, !PT ;  /* 0xfffffffe13397812 */ /* 0x000fe200078ef818 */
[----:B------:R-:W-:Y:S01]  /*57620*/  IMAD.MOV.U32 R19, RZ, RZ, RZ ;  /* 0x000000ffff137224 */ /* 0x000fe200078e00ff */
[----:B------:R-:W-:Y:S01]  /*57630*/  SHF.L.U64.HI R21, R44, 0x1, R47 ;  /* 0x000000012c157819 */ /* 0x000fe2000001022f */
[----:B------:R-:W-:Y:S01]  /*57640*/  IMAD.SHL.U32 R24, R38, 0x2, RZ ;  /* 0x0000000226187824 */ /* 0x000fe200078e00ff */
[----:B------:R-:W-:Y:S01]  /*57650*/  SHF.L.U64.HI R29, R42, 0x1, R45 ;  /* 0x000000012a1d7819 */ /* 0x000fe2000001022d */
[----:B------:R-:W-:Y:S01]  /*57660*/  IMAD.WIDE.U32 R18, R22, 0x2, R18 ;  /* 0x0000000216127825 */ /* 0x000fe200078e0012 */
[----:B------:R-:W-:-:S02]  /*57670*/  LOP3.LUT R21, R21, 0x1, RZ, 0xc0, !PT ;  /* 0x0000000115157812 */ /* 0x000fc400078ec0ff */
[----:B------:R-:W-:Y:S01]  /*57680*/  SHF.L.U64.HI R27, R40, 0x1, R43 ;  /* 0x00000001281b7819 */ /* 0x000fe2000001022b */
[----:B------:R-:W-:Y:S01]  /*57690*/  IMAD.SHL.U32 R22, R34, 0x2, RZ ;  /* 0x0000000222167824 */ /* 0x000fe200078e00ff */
[C---:B------:R-:W-:Y:S02]  /*576a0*/  ISETP.LE.U32.AND P0, PT, R18.reuse, R17, PT ;  /* 0x000000111200720c */ /* 0x040fe40003f03070 */
[----:B------:R-:W-:Y:S02]  /*576b0*/  ISETP.GT.U32.AND P1, PT, R18, -0x1, PT ;  /* 0xffffffff1200780c */ /* 0x000fe40003f24070 */
[----:B------:R-:W-:Y:S02]  /*576c0*/  LOP3.LUT R56, R21, 0xfffffffe, R20, 0xf8, !PT ;  /* 0xfffffffe15387812 */ /* 0x000fe400078ef814 */
[----:B------:R-:W-:Y:S02]  /*576d0*/  ISETP.GT.U32.OR.EX P0, PT, R19, RZ, !P0, P1 ;  /* 0x000000ff1300720c */ /* 0x000fe40004704510 */
[----:B------:R-:W-:-:S02]  /*576e0*/  SHF.L.U64.HI R25, R38, 0x1, R41 ;  /* 0x0000000126197819 */ /* 0x000fc40000010229 */
[----:B------:R-:W-:Y:S02]  /*576f0*/  SHF.L.U64.HI R21, R34, 0x1, R39 ;  /* 0x0000000122157819 */ /* 0x000fe40000010227 */
[----:B------:R-:W-:Y:S02]  /*57700*/  SHF.L.U32 R26, R40, 0x1, RZ ;  /* 0x00000001281a7819 */ /* 0x000fe400000006ff */
        /* <DEDUP_REMOVED lines=10> */
[----:B------:R-:W-:Y:S01]  /*577b0*/  IMAD.MOV.U32 R51, RZ, RZ, R18 ;  /* 0x000000ffff337224 */ /* 0x000fe200078e0012 */
[----:B------:R-:W-:-:S04]  /*577c0*/  UMOV UR4, URZ ;  /* 0x000000ff00047c82 */ /* 0x000fc80008000000 */
        /* <DEDUP_REMOVED lines=25> */
.L_x_629:
        /* <DEDUP_REMOVED lines=24> */
.L_x_512:
        /* <DEDUP_REMOVED lines=115> */
[----:B------:R-:W4:Y:S01]  /*58210*/  LDC.64 R72, c[0x3][RZ] ;  /* 0x00c00000ff487b82 */ /* 0x000f220000000a00 */
[----:B------:R-:W-:Y:S02]  /*58220*/  IMAD.MOV.U32 R42, RZ, RZ, R81 ;  /* 0x000000ffff2a7224 */ /* 0x000fe400078e0051 */
[----:B------:R-:W-:Y:S02]  /*58230*/  IMAD.MOV.U32 R43, RZ, RZ, RZ ;  /* 0x000000ffff2b7224 */ /* 0x000fe400078e00ff */
[----:B------:R-:W-:Y:S02]  /*58240*/  IMAD.MOV.U32 R45, RZ, RZ, RZ ;  /* 0x000000ffff2d7224 */ /* 0x000fe400078e00ff */
[----:B------:R-:W-:Y:S01]  /*58250*/  IMAD.WIDE.U32 R42, R33, R32, R42 ;  /* 0x00000020212a7225 */ /* 0x000fe200078e002a */
[----:B------:R-:W5:Y:S03]  /*58260*/  LDC.64 R74, c[0x3][0x8] ;  /* 0x00c00200ff4a7b82 */ /* 0x000f660000000a00 */
[----:B------:R-:W-:Y:S01]  /*58270*/  IMAD.MOV.U32 R46, RZ, RZ, R42 ;  /* 0x000000ffff2e7224 */ /* 0x000fe200078e002a */
[----:B------:R-:W-:Y:S01]  /*58280*/  MOV R44, R43 ;  /* 0x0000002b002c7202 */ /* 0x000fe20000000f00 */
[----:B------:R-:W-:-:S02]  /*58290*/  IMAD.MOV.U32 R61, RZ, RZ, RZ ;  /* 0x000000ffff3d7224 */ /* 0x000fc400078e00ff */
[C---:B------:R-:W-:Y:S01]  /*582a0*/  IMAD.WIDE.U32 R46, R33.reuse, R32, R46 ;  /* 0x00000020212e7225 */ /* 0x040fe200078e002e */
[----:B------:R-:W0:Y:S03]  /*582b0*/  LDC.64 R76, c[0x3][0x10] ;  /* 0x00c00400ff4c7b82 */ /* 0x000e260000000a00 */
[----:B------:R-:W-:-:S04]  /*582c0*/  IMAD.WIDE.U32 R44, R33, R31, R44 ;  /* 0x0000001f212c7225 */ /* 0x000fc800078e002c */
[----:B------:R-:W-:Y:S01]  /*582d0*/  IMAD.MOV.U32 R55, RZ, RZ, RZ ;  /* 0x000000ffff377224 */ /* 0x000fe200078e00ff */
[----:B------:R-:W-:Y:S01]  /*582e0*/  IADD3 R42, P0, PT, R44, R47, RZ ;  /* 0x0000002f2c2a7210 */ /* 0x000fe20007f1e0ff */
[----:B------:R-:W-:Y:S01]  /*582f0*/  IMAD.MOV.U32 R44, RZ, RZ, R45 ;  /* 0x000000ffff2c7224 */ /* 0x000fe200078e002d */
[----:B------:R-:W-:Y:S01]  /*58300*/  MOV R45, RZ ;  /* 0x000000ff002d7202 */ /* 0x000fe20000000f00 */
[----:B------:R-:W1:Y:S02]  /*58310*/  LDC.64 R78, c[0x3][0x18] ;  /* 0x00c00600ff4e7b82 */ /* 0x000e640000000a00 */
[----:B------:R-:W-:Y:S02]  /*58320*/  IMAD.X R43, RZ, RZ, RZ, P0 ;  /* 0x000000ffff2b7224 */ /* 0x000fe400000e06ff */
[----:B------:R-:W-:-:S04]  /*58330*/  IMAD.WIDE.U32 R44, R33, R30, R44 ;  /* 0x0000001e212c7225 */ /* 0x000fc800078e002c */
[----:B------:R-:W-:-:S04]  /*58340*/  IMAD.WIDE.U32 R48, R32, R32, R42 ;  /* 0x0000002020307225 */ /* 0x000fc800078e002a */
[----:B------:R-:W-:Y:S02]  /*58350*/  HFMA2 R43, -RZ, RZ, 0, 0 ;  /* 0x00000000ff2b7431 */ /* 0x000fe400000001ff */
[----:B------:R-:W-:Y:S01]  /*58360*/  IMAD.MOV.U32 R42, RZ, RZ, R45 ;  /* 0x000000ffff2a7224 */ /* 0x000fe200078e002d */
[----:B------:R-:W-:Y:S01]  /*58370*/  IADD3 R50, P0, PT, R44, R49, RZ ;  /* 0x000000312c327210 */ /* 0x000fe20007f1e0ff */
[----:B------:R-:W-:-:S04]  /*58380*/  IMAD.MOV.U32 R49, RZ, RZ, RZ ;  /* 0x000000ffff317224 */ /* 0x000fc800078e00ff */
        /* <DEDUP_REMOVED lines=22> */
[----:B------:R-:W-:Y:S01]  /*584f0*/  IMAD.WIDE.U32 R44, R31, R31, R44 ;  /* 0x0000001f1f2c7225 */ /* 0x000fe200078e002c */
[----:B------:R-:W-:Y:S02]  /*58500*/  IADD3 R52, P0, PT, R42, R59, RZ ;  /* 0x0000003b2a347210 */ /* 0x000fe40007f1e0ff */
[----:B------:R-:W-:Y:S01]  /*58510*/  MOV R54, R43 ;  /* 0x0000002b00367202 */ /* 0x000fe20000000f00 */
[C---:B------:R-:W-:Y:S01]  /*58520*/  IMAD.WIDE.U32 R60, R33.reuse, R30, R60 ;  /* 0x0000001e213c7225 */ /* 0x040fe200078e003c */
[----:B------:R-:W-:Y:S01]  /*58530*/  IADD3 R58, P1, PT, R58, R45, RZ ;  /* 0x0000002d3a3a7210 */ /* 0x000fe20007f3e0ff */
[----:B------:R-:W2:Y:S01]  /*58540*/  LDC R42, c[0x3][0xe0] ;  /* 0x00c03800ff2a7b82 */ /* 0x000ea20000000800 */
[----:B------:R-:W-:Y:S01]  /*58550*/  IADD3.X R53, PT, PT, RZ, RZ, RZ, P0, !PT ;  /* 0x000000ffff357210 */ /* 0x000fe200007fe4ff */
[----:B------:R-:W-:Y:S01]  /*58560*/  IMAD.WIDE.U32 R54, R33, R26, R54 ;  /* 0x0000001a21367225 */ /* 0x000fe200078e0036 */
[----:B------:R-:W-:-:S03]  /*58570*/  IADD3 R50, P2, PT, R44, R61, RZ ;  /* 0x0000003d2c327210 */ /* 0x000fc60007f5e0ff */
[----:B------:R-:W-:Y:S01]  /*58580*/  HFMA2 R45, -RZ, RZ, 0, 0 ;  /* 0x00000000ff2d7431 */ /* 0x000fe200000001ff */
[----:B------:R-:W-:Y:S01]  /*58590*/  LOP3.LUT R44, R80, 0xfffffffd, RZ, 0xc0, !PT ;  /* 0xfffffffd502c7812 */ /* 0x000fe200078ec0ff */
        /* <DEDUP_REMOVED lines=50> */
[----:B--2---:R-:W-:Y:S01]  /*588c0*/  IMAD R80, R80, R42, RZ ;  /* 0x0000002a50507224 */ /* 0x004fe200078e02ff */
[----:B------:R-:W-:Y:S01]  /*588d0*/  IADD3 R66, P1, PT, R66, R57, RZ ;  /* 0x0000003942427210 */ /* 0x000fe20007f3e0ff */
[----:B------:R-:W-:Y:S02]  /*588e0*/  IMAD.X R53, RZ, RZ, RZ, P3 ;  /* 0x000000ffff357224 */ /* 0x000fe400018e06ff */
[----:B------:R-:W-:Y:S01]  /*588f0*/  IMAD.X R65, RZ, RZ, RZ, P0 ;  /* 0x000000ffff417224 */ /* 0x000fe200000e06ff */
[----:B------:R-:W-:Y:S01]  /*58900*/  IADD3.X R67, PT, PT, RZ, RZ, RZ, P1, !PT ;  /* 0x000000ffff437210 */ /* 0x000fe20000ffe4ff */
[----:B----4-:R-:W-:-:S04]  /*58910*/  IMAD.HI.U32 R44, R80, R72, R44 ;  /* 0x00000048502c7227 */ /* 0x010fc800078e002c */
[----:B------:R-:W-:Y:S02]  /*58920*/  IMAD.MOV.U32 R43, RZ, RZ, RZ ;  /* 0x000000ffff2b7224 */ /* 0x000fe400078e00ff */
        /* <DEDUP_REMOVED lines=8> */
[----:B------:R-:W-:Y:S01]  /*589b0*/  IMAD.X R57, RZ, RZ, RZ, P2 ;  /* 0x000000ffff397224 */ /* 0x000fe200010e06ff */
[----:B------:R-:W-:Y:S01]  /*589c0*/  IADD3.X R55, PT, PT, RZ, RZ, RZ, P0, !PT ;  /* 0x000000ffff377210 */ /* 0x000fe200007fe4ff */
[----:B------:R-:W-:Y:S01]  /*589d0*/  IMAD.MOV.U32 R44, RZ, RZ, RZ ;  /* 0x000000ffff2c7224 */ /* 0x000fe200078e00ff */
[----:B------:R-:W-:Y:S01]  /*589e0*/  IADD3 R46, P4, PT, R46, R47, RZ ;  /* 0x0000002f2e2e7210 */ /* 0x000fe20007f9e0ff */
[----:B------:R-:W-:Y:S02]  /*589f0*/  IMAD.X R65, RZ, RZ, RZ, P1 ;  /* 0x000000ffff417224 */ /* 0x000fe400008e06ff */
[----:B------:R-:W-:-:S04]  /*58a00*/  IMAD.WIDE.U32 R56, R31, R28, R56 ;  /* 0x0000001c1f387225 */ /* 0x000fc800078e0038 */
        /* <DEDUP_REMOVED lines=15> */
[----:B------:R-:W-:-:S04]  /*58b00*/  IMAD.WIDE.U32 R66, R30, R28, R66 ;  /* 0x0000001c1e427225 */ /* 0x000fc800078e0042 */
[----:B------:R-:W-:Y:S01]  /*58b10*/  IMAD.X R57, RZ, RZ, RZ, P3 ;  /* 0x000000ffff397224 */ /* 0x000fe200018e06ff */
[----:B------:R-:W-:Y:S01]  /*58b20*/  IADD3 R64, P1, PT, R64, R67, RZ ;  /* 0x0000004340407210 */ /* 0x000fe20007f3e0ff */
[----:B------:R-:W-:-:S03]  /*58b30*/  IMAD.WIDE.U32 R62, R29, R27, R62 ;  /* 0x0000001b1d3e7225 */ /* 0x000fc600078e003e */
[----:B------:R-:W-:Y:S01]  /*58b40*/  IADD3.X R65, PT, PT, RZ, RZ, RZ, P1, !PT ;  /* 0x000000ffff417210 */ /* 0x000fe20000ffe4ff */
[----:B------:R-:W-:Y:S01]  /*58b50*/  IMAD.HI.U32 R54, R71, R72, R46 ;  /* 0x0000004847367227 */ /* 0x000fe200078e002e */
[----:B------:R-:W-:-:S03]  /*58b60*/  IADD3 R46, P0, PT, R55, R63, RZ ;  /* 0x0000003f372e7210 */ /* 0x000fc60007f1e0ff */
[----:B------:R-:W-:Y:S01]  /*58b70*/  IMAD.WIDE.U32 R56, R32, R27, R56 ;  /* 0x0000001b20387225 */ /* 0x000fe200078e0038 */
[----:B------:R-:W-:-:S03]  /*58b80*/  IADD3.X R47, PT, PT, RZ, RZ, RZ, P0, !PT ;  /* 0x000000ffff2f7210 */ /* 0x000fc600007fe4ff */
[----:B-----5:R-:W-:Y:S01]  /*58b90*/  IMAD.WIDE.U32 R48, R80, R74, R48 ;  /* 0x0000004a50307225 */ /* 0x020fe200078e0030 */
[----:B------:R-:W-:-:S03]  /*58ba0*/  IADD3 R66, P2, PT, R66, R57, RZ ;  /* 0x0000003942427210 */ /* 0x000fc60007f5e0ff */
[----:B------:R-:W-:Y:S02]  /*58bb0*/  HFMA2 R57, -RZ, RZ, 0, 0 ;  /* 0x00000000ff397431 */ /* 0x000fe400000001ff */
[----:B------:R-:W-:Y:S02]  /*58bc0*/  IMAD.IADD R55, R43, 0x1, R54 ;  /* 0x000000012b377824 */ /* 0x000fe400078e0236 */
[----:B------:R-:W-:Y:S02]  /*58bd0*/  IMAD.MOV.U32 R45, RZ, RZ, RZ ;  /* 0x000000ffff2d7224 */ /* 0x000fe400078e00ff */
[----:B------:R-:W-:Y:S01]  /*58be0*/  IMAD.X R67, RZ, RZ, RZ, P2 ;  /* 0x000000ffff437224 */ /* 0x000fe200010e06ff */
[----:B------:R-:W-:Y:S01]  /*58bf0*/  IADD3 R54, P1, PT, R55, R48, RZ ;  /* 0x0000003037367210 */ /* 0x000fe20007f3e0ff */
[----:B------:R-:W-:Y:S02]  /*58c00*/  IMAD.IADD R49, R45, 0x1, R49 ;  /* 0x000000012d317824 */ /* 0x000fe400078e0231 */
[----:B------:R-:W-:-:S03]  /*58c10*/  IMAD.WIDE.U32 R64, R29, R28, R64 ;  /* 0x0000001c1d407225 */ /* 0x000fc600078e0040 */
        /* <DEDUP_REMOVED lines=9> */
[----:B------:R-:W-:Y:S01]  /*58cb0*/  IMAD.IADD R49, R44, 0x1, R55 ;  /* 0x000000012c317824 */ /* 0x000fe200078e0237 */
[----:B------:R-:W-:Y:S01]  /*58cc0*/  MOV R55, RZ ;  /* 0x000000ff00377202 */ /* 0x000fe20000000f00 */
[----:B------:R-:W-:Y:S02]  /*58cd0*/  IMAD.X R65, RZ, RZ, RZ, P3 ;  /* 0x000000ffff417224 */ /* 0x000fe400018e06ff */
[----:B------:R-:W-:Y:S01]  /*58ce0*/  IMAD.WIDE.U32 R46, R29, R26, R46 ;  /* 0x0000001a1d2e7225 */ /* 0x000fe200078e002e */
[----:B------:R-:W-:-:S03]  /*58cf0*/  IADD3 R48, P3, PT, R49, R60, RZ ;  /* 0x0000003c31307210 */ /* 0x000fc60007f7e0ff */
[----:B------:R-:W-:-:S04]  /*58d00*/  IMAD.WIDE.U32 R62, R28, R28, R62 ;  /* 0x0000001c1c3e7225 */ /* 0x000fc800078e003e */
        /* <DEDUP_REMOVED lines=22> */
[----:B0-----:R-:W-:-:S04]  /*58e70*/  IMAD.WIDE.U32 R60, R80, R76, R60 ;  /* 0x0000004c503c7225 */ /* 0x001fc800078e003c */
[----:B------:R-:W-:Y:S01]  /*58e80*/  IMAD.WIDE.U32 R48, R70, R73, R48 ;  /* 0x0000004946307225 */ /* 0x000fe200078e0030 */
[----:B------:R-:W-:-:S03]  /*58e90*/  IADD3 R54, P3, PT, R55, R60, RZ ;  /* 0x0000003c37367210 */ /* 0x000fc60007f7e0ff */
[----:B------:R-:W-:Y:S01]  /*58ea0*/  IMAD.WIDE.U32 R68, R28, R27, R68 ;  /* 0x0000001b1c447225 */ /* 0x000fe200078e0044 */
[----:B------:R-:W-:-:S03]  /*58eb0*/  IADD3.X R55, PT, PT, RZ, RZ, RZ, P3, !PT ;  /* 0x000000ffff377210 */ /* 0x000fc60001ffe4ff */
[----:B------:R-:W-:Y:S01]  /*58ec0*/  IMAD.X R65, RZ, RZ, RZ, P1 ;  /* 0x000000ffff417224 */ /* 0x000fe200008e06ff */
[----:B------:R-:W-:Y:S01]  /*58ed0*/  IADD3 R50, P0, PT, R47, R69, RZ ;  /* 0x000000452f327210 */ /* 0x000fe20007f1e0ff */
[----:B------:R-:W-:Y:S02]  /*58ee0*/  IMAD.IADD R53, R44, 0x1, R49 ;  /* 0x000000012c357824 */ /* 0x000fe400078e0231 */
[----:B------:R-:W-:Y:S02]  /*58ef0*/  HFMA2 R49, -RZ, RZ, 0, 0 ;  /* 0x00000000ff317431 */ /* 0x000fe400000001ff */
[----:B------:R-:W-:-:S04]  /*58f00*/  IMAD.WIDE.U32 R62, R29, R27, R62 ;  /* 0x0000001b1d3e7225 */ /* 0x000fc800078e003e */
[----:B------:R-:W-:Y:S01]  /*58f10*/  IMAD.WIDE.U32 R64, R31, R26, R64 ;  /* 0x0000001a1f407225 */ /* 0x000fe200078e0040 */
[----:B------:R-:W-:-:S03]  /*58f20*/  IADD3 R68, P1, PT, R68, R63, RZ ;  /* 0x0000003f44447210 */ /* 0x000fc60007f3e0ff */
[----:B------:R-:W-:Y:S01]  /*58f30*/  IMAD.MOV.U32 R47, RZ, RZ, RZ ;  /* 0x000000ffff2f7224 */ /* 0x000fe200078e00ff */
[----:B------:R-:W-:Y:S01]  /*58f40*/  IADD3 R62, P2, PT, R62, R65, RZ ;  /* 0x000000413e3e7210 */ /* 0x000fe20007f5e0ff */
[----:B------:R-:W-:Y:S02]  /*58f50*/  IMAD R65, R48, R42, RZ ;  /* 0x0000002a30417224 */ /* 0x000fe400078e02ff */
[----:B------:R-:W-:Y:S02]  /*58f60*/  IMAD.IADD R61, R47, 0x1, R61 ;  /* 0x000000012f3d7824 */ /* 0x000fe400078e023d */
[----:B------:R-:W-:-:S04]  /*58f70*/  IMAD.WIDE.U32 R54, R71, R75, R54 ;  /* 0x0000004b47367225 */ /* 0x000fc800078e0036 */
[----:B------:R-:W-:Y:S01]  /*58f80*/  IMAD.HI.U32 R82, R65, R72, R48 ;  /* 0x0000004841527227 */ /* 0x000fe200078e0030 */
        /* <DEDUP_REMOVED lines=9> */
[----:B------:R-:W-:Y:S01]  /*59020*/  IADD3 R58, P0, PT, R50, R69, RZ ;  /* 0x00000045323a7210 */ /* 0x000fe20007f1e0ff */
[----:B------:R-:W-:Y:S02]  /*59030*/  IMAD.X R63, RZ, RZ, RZ, P2 ;  /* 0x000000ffff3f7224 */ /* 0x000fe400010e06ff */
[----:B------:R-:W-:-:S04]  /*59040*/  IMAD.WIDE.U32 R48, R80, R77, R48 ;  /* 0x0000004d50307225 */ /* 0x000fc800078e0030 */
        /* <DEDUP_REMOVED lines=20> */
[----:B------:R-:W-:Y:S01]  /*59190*/  IADD3 R59, PT, PT, R44, R51, RZ ;  /* 0x000000332c3b7210 */ /* 0x000fe20007ffe0ff */
[----:B------:R-:W-:Y:S02]  /*591a0*/  IMAD R63, R50, R42, RZ ;  /* 0x0000002a323f7224 */ /* 0x000fe400078e02ff */
[----:B------:R-:W-:Y:S02]  /*591b0*/  IMAD.X R55, RZ, RZ, RZ, P3 ;  /* 0x000000ffff377224 */ /* 0x000fe400018e06ff */
[----:B-1----:R-:W-:-:S04]  /*591c0*/  IMAD.WIDE.U32 R52, R80, R78, R52 ;  /* 0x0000004e50347225 */ /* 0x002fc800078e0034 */
[----:B------:R-:W-:Y:S01]  /*591d0*/  IMAD.WIDE.U32 R54, R70, R75, R54 ;  /* 0x0000004b46367225 */ /* 0x000fe200078e0036 */
[----:B------:R-:W-:-:S03]  /*591e0*/  IADD3 R52, P2, PT, R57, R52, RZ ;  /* 0x0000003439347210 */ /* 0x000fc60007f5e0ff */
[----:B------:R-:W-:Y:S02]  /*591f0*/  IMAD.MOV.U32 R51, RZ, RZ, RZ ;  /* 0x000000ffff337224 */ /* 0x000fe400078e00ff */
[----:B------:R-:W-:Y:S02]  /*59200*/  IMAD.MOV.U32 R49, RZ, RZ, RZ ;  /* 0x000000ffff317224 */ /* 0x000fe400078e00ff */
[----:B------:R-:W-:Y:S01]  /*59210*/  IMAD.HI.U32 R82, R63, R72, R50 ;  /* 0x000000483f527227 */ /* 0x000fe200078e0032 */
[----:B------:R-:W-:-:S03]  /*59220*/  IADD3 R50, P3, PT, R59, R54, RZ ;  /* 0x000000363b327210 */ /* 0x000fc60007f7e0ff */
[----:B------:R-:W-:Y:S01]  /*59230*/  IMAD.IADD R57, R49, 0x1, R53 ;  /* 0x0000000131397824 */ /* 0x000fe200078e0235 */
[----:B------:R-:W-:Y:S01]  /*59240*/  IADD3.X R53, PT, PT, RZ, RZ, RZ, P2, !PT ;  /* 0x000000ffff357210 */ /* 0x000fe200017fe4ff */
[----:B------:R-:W-:Y:S01]  /*59250*/  IMAD.IADD R55, R46, 0x1, R55 ;  /* 0x000000012e377824 */ /* 0x000fe200078e0237 */
        /* <DEDUP_REMOVED lines=8> */
[----:B------:R-:W-:Y:S01]  /*592e0*/  HFMA2 R50, -RZ, RZ, 0, 0 ;  /* 0x00000000ff327431 */ /* 0x000fe200000001ff */
[----:B------:R-:W-:Y:S01]  /*592f0*/  IADD3 R59, PT, PT, R45, R51, RZ ;  /* 0x000000332d3b7210 */ /* 0x000fe20007ffe0ff */
[----:B------:R-:W-:Y:S02]  /*59300*/  IMAD.IADD R51, R48, 0x1, R53 ;  /* 0x0000000130337824 */ /* 0x000fe400078e0235 */
[----:B------:R-:W-:-:S04]  /*59310*/  IMAD.WIDE.U32 R56, R80, R79, R56 ;  /* 0x0000004f50387225 */ /* 0x000fc800078e0038 */
[----:B------:R-:W-:Y:S02]  /*59320*/  IMAD.X R61, RZ, RZ, RZ, P1 ;  /* 0x000000ffff3d7224 */ /* 0x000fe400008e06ff */
[----:B------:R-:W-:Y:S02]  /*59330*/  IMAD.X R55, RZ, RZ, RZ, P3 ;  /* 0x000000ffff377224 */ /* 0x000fe400018e06ff */
        /* <DEDUP_REMOVED lines=12> */
[----:B------:R-:W-:Y:S02]  /*59400*/  IMAD.IADD R61, R44, 0x1, R53 ;  /* 0x000000012c3d7824 */ /* 0x000fe400078e0235 */
[----:B------:R-:W-:-:S02]  /*59410*/  IMAD R51, R52, R42, RZ ;  /* 0x0000002a34337224 */ /* 0x000fc400078e02ff */
        /* <DEDUP_REMOVED lines=17> */
[----:B------:R-:W-:Y:S01]  /*59530*/  IADD3 R59, PT, PT, R48, R53, RZ ;  /* 0x00000035303b7210 */ /* 0x000fe20007ffe0ff */
[----:B------:R-:W-:-:S04]  /*59540*/  IMAD.WIDE.U32 R56, R71, R79, R56 ;  /* 0x0000004f47387225 */ /* 0x000fc800078e0038 */
[----:B------:R-:W-:-:S04]  /*59550*/  IMAD.WIDE.U32 R54, R63, R74, R54 ;  /* 0x0000004a3f367225 */ /* 0x000fc800078e0036 */
[----:B------:R-:W-:Y:S01]  /*59560*/  IMAD.X R53, RZ, RZ, RZ, P4 ;  /* 0x000000ffff357224 */ /* 0x000fe200020e06ff */
[----:B------:R-:W-:Y:S01]  /*59570*/  IADD3 R56, P4, PT, R59, R56, RZ ;  /* 0x000000383b387210 */ /* 0x000fe20007f9e0ff */
[----:B------:R-:W-:Y:S01]  /*59580*/  IMAD.IADD R59, R50, 0x1, R57 ;  /* 0x00000001323b7824 */ /* 0x000fe200078e0239 */
[----:B------:R-:W-:Y:S01]  /*59590*/  IADD3 R54, P2, PT, R67, R54, RZ ;  /* 0x0000003643367210 */ /* 0x000fe20007f5e0ff */
[----:B------:R-:W-:Y:S01]  /*595a0*/  IMAD.IADD R61, R45, 0x1, R55 ;  /* 0x000000012d3d7824 */ /* 0x000fe200078e0237 */
[----:B------:R-:W-:Y:S01]  /*595b0*/  IADD3.X R55, PT, PT, RZ, RZ, RZ, P3, !PT ;  /* 0x000000ffff377210 */ /* 0x000fe20001ffe4ff */
        /* <DEDUP_REMOVED lines=12> */
[----:B------:R-:W-:-:S02]  /*59680*/  IADD3 R60, P3, PT, R60, R53, RZ ;  /* 0x000000353c3c7210 */ /* 0x000fc40007f7e0ff */
[----:B------:R-:W-:Y:S01]  /*59690*/  IADD3 R61, P5, PT, R61, R62, RZ ;  /* 0x0000003e3d3d7210 */ /* 0x000fe20007fbe0ff */
[----:B------:R-:W-:Y:S02]  /*596a0*/  IMAD.IADD R67, R44, 0x1, R55 ;  /* 0x000000012c437824 */ /* 0x000fe400078e0237 */
[----:B------:R-:W-:Y:S01]  /*596b0*/  IMAD.IADD R64, R49, 0x1, R57 ;  /* 0x0000000131407824 */ /* 0x000fe200078e0239 */
[----:B------:R-:W-:Y:S01]  /*596c0*/  IADD3.X R57, PT, PT, RZ, RZ, RZ, P5, !PT ;  /* 0x000000ffff397210 */ /* 0x000fe20002ffe4ff */
[----:B------:R-:W-:Y:S02]  /*596d0*/  IMAD R62, R54, R42, RZ ;  /* 0x0000002a363e7224 */ /* 0x000fe400078e02ff */
[----:B------:R-:W-:Y:S02]  /*596e0*/  IMAD.MOV.U32 R55, RZ, RZ, RZ ;  /* 0x000000ffff377224 */ /* 0x000fe400078e00ff */
[----:B------:R-:W-:Y:S02]  /*596f0*/  IMAD.X R53, RZ, RZ, RZ, P2 ;  /* 0x000000ffff357224 */ /* 0x000fe400010e06ff */
[----:B------:R-:W-:Y:S01]  /*59700*/  IMAD.HI.U32 R66, R62, R72, R54 ;  /* 0x000000483e427227 */ /* 0x000fe200078e0036 */
[----:B------:R-:W-:-:S02]  /*59710*/  IADD3 R54, P5, PT, R64, R59, RZ ;  /* 0x0000003b40367210 */ /* 0x000fc40007fbe0ff */
[----:B------:R-:W-:Y:S01]  /*59720*/  IADD3 R64, P2, PT, R57, R60, RZ ;  /* 0x0000003c39407210 */ /* 0x000fe20007f5e0ff */
[----:B------:R-:W-:Y:S01]  /*59730*/  IMAD.WIDE.U32 R52, R63, R75, R52 ;  /* 0x0000004b3f347225 */ /* 0x000fe200078e0034 */
[----:B------:R-:W-:Y:S02]  /*59740*/  IADD3.X R57, PT, PT, RZ, RZ, RZ, P4, !PT ;  /* 0x000000ffff397210 */ /* 0x000fe400027fe4ff */
[----:B------:R-:W-:Y:S01]  /*59750*/  IADD3.X R55, PT, PT, RZ, RZ, RZ, P5, !PT ;  /* 0x000000ffff377210 */ /* 0x000fe20002ffe4ff */
[----:B------:R-:W-:Y:S01]  /*59760*/  IMAD.X R69, RZ, RZ, RZ, P0 ;  /* 0x000000ffff457224 */ /* 0x000fe200000e06ff */
[----:B------:R-:W-:Y:S01]  /*59770*/  IADD3 R52, P5, PT, R67, R52, RZ ;  /* 0x0000003443347210 */ /* 0x000fe20007fbe0ff */
[----:B------:R-:W-:Y:S02]  /*59780*/  IMAD.X R59, RZ, RZ, RZ, P1 ;  /* 0x000000ffff3b7224 */ /* 0x000fe400008e06ff */
        /* <DEDUP_REMOVED lines=22> */
[----:B------:R-:W-:Y:S02]  /*598f0*/  IADD3 R56, P5, PT, R71, R52, RZ ;  /* 0x0000003447387210 */ /* 0x000fe40007fbe0ff */
[----:B------:R-:W-:Y:S01]  /*59900*/  IADD3 R64, P4, PT, R67, R64, RZ ;  /* 0x0000004043407210 */ /* 0x000fe20007f9e0ff */
[----:B------:R-:W-:Y:S02]  /*59910*/  IMAD.IADD R53, R45, 0x1, R53 ;  /* 0x000000012d357824 */ /* 0x000fe400078e0235 */
[----:B------:R-:W-:-:S03]  /*59920*/  IMAD.WIDE.U32 R58, R65, R78, R58 ;  /* 0x0000004e413a7225 */ /* 0x000fc600078e003a */
[----:B------:R-:W-:Y:S01]  /*59930*/  IADD3 R52, P3, PT, R53, R60, RZ ;  /* 0x0000003c35347210 */ /* 0x000fe20007f7e0ff */
[----:B------:R-:W-:Y:S01]  /*59940*/  IMAD.X R60, RZ, RZ, RZ, P4 ;  /* 0x000000ffff3c7224 */ /* 0x000fe200020e06ff */
[----:B------:R-:W-:Y:S01]  /*59950*/  IADD3 R53, PT, PT, R47, R61, RZ ;  /* 0x0000003d2f357210 */ /* 0x000fe20007ffe0ff */
[----:B------:R-:W-:Y:S01]  /*59960*/  IMAD.X R57, RZ, RZ, RZ, P5 ;  /* 0x000000ffff397224 */ /* 0x000fe200028e06ff */
[----:B------:R-:W-:Y:S02]  /*59970*/  IADD3 R61, PT, PT, R49, R59, RZ ;  /* 0x0000003b313d7210 */ /* 0x000fe40007ffe0ff */
[----:B------:R-:W-:Y:S01]  /*59980*/  IADD3 R58, P5, PT, R53, R58, RZ ;  /* 0x0000003a353a7210 */ /* 0x000fe20007fbe0ff */
[----:B------:R-:W-:Y:S01]  /*59990*/  IMAD.X R53, RZ, RZ, RZ, P3 ;  /* 0x000000ffff357224 */ /* 0x000fe200018e06ff */
[----:B------:R-:W-:Y:S01]  /*599a0*/  IADD3 R55, P4, PT, R60, R55, RZ ;  /* 0x000000373c377210 */ /* 0x000fe20007f9e0ff */
        /* <DEDUP_REMOVED lines=21> */
[----:B------:R-:W-:Y:S01]  /*59b00*/  IMAD.X R61, RZ, RZ, RZ, P3 ;  /* 0x000000ffff3d7224 */ /* 0x000fe200018e06ff */
[----:B------:R-:W-:Y:S01]  /*59b10*/  IADD3.X R66, PT, PT, RZ, RZ, RZ, P6, !PT ;  /* 0x000000ffff427210 */ /* 0x000fe200037fe4ff */
[----:B------:R-:W-:-:S04]  /*59b20*/  IMAD.WIDE.U32 R52, R62, R74, R52 ;  /* 0x0000004a3e347225 */ /* 0x000fc800078e0034 */
[----:B------:R-:W-:Y:S01]  /*59b30*/  IMAD.WIDE.U32 R56, R51, R76, R58 ;  /* 0x0000004c33387225 */ /* 0x000fe200078e003a */
[----:B------:R-:W-:-:S03]  /*59b40*/  IADD3 R52, P5, PT, R67, R52, RZ ;  /* 0x0000003443347210 */ /* 0x000fc60007fbe0ff */
[----:B------:R-:W-:-:S04]  /*59b50*/  IMAD.WIDE.U32 R58, R63, R78, R60 ;  /* 0x0000004e3f3a7225 */ /* 0x000fc800078e003c */
[----:B------:R-:W-:Y:S02]  /*59b60*/  IMAD.IADD R65, R45, 0x1, R53 ;  /* 0x000000012d417824 */ /* 0x000fe400078e0235 */
[----:B------:R-:W-:Y:S02]  /*59b70*/  IMAD.IADD R53, R47, 0x1, R57 ;  /* 0x000000012f357824 */ /* 0x000fe400078e0239 */
[----:B------:R-:W-:Y:S01]  /*59b80*/  IMAD.IADD R61, R49, 0x1, R59 ;  /* 0x00000001313d7824 */ /* 0x000fe200078e023b */
[----:B------:R-:W-:Y:S02]  /*59b90*/  IADD3 R56, P3, PT, R65, R56, RZ ;  /* 0x0000003841387210 */ /* 0x000fe40007f7e0ff */
        /* <DEDUP_REMOVED lines=8> */
[----:B------:R-:W-:Y:S02]  /*59c20*/  IMAD.X R59, RZ, RZ, RZ, P6 ;  /* 0x000000ffff3b7224 */ /* 0x000fe400030e06ff */
[----:B------:R-:W-:-:S04]  /*59c30*/  IMAD.WIDE.U32 R56, R62, R75, R56 ;  /* 0x0000004b3e387225 */ /* 0x000fc800078e0038 */
[----:B------:R-:W-:Y:S01]  /*59c40*/  IMAD.WIDE.U32 R60, R63, R79, R60 ;  /* 0x0000004f3f3c7225 */ /* 0x000fe200078e003c */
[----:B------:R-:W-:-:S03]  /*59c50*/  IADD3 R63, PT, PT, R44, R53, RZ ;  /* 0x000000352c3f7210 */ /* 0x000fc60007ffe0ff */
        /* <DEDUP_REMOVED lines=8> */
[----:B------:R-:W-:Y:S02]  /*59ce0*/  IADD3 R64, P0, PT, R65, R60, RZ ;  /* 0x0000003c41407210 */ /* 0x000fe40007f1e0ff */
[----:B------:R-:W-:Y:S01]  /*59cf0*/  IADD3 R67, P6, PT, R68, R67, RZ ;  /* 0x0000004344437210 */ /* 0x000fe20007fde0ff */
[----:B------:R-:W-:Y:S01]  /*59d00*/  IMAD.X R59, RZ, RZ, RZ, P5 ;  /* 0x000000ffff3b7224 */ /* 0x000fe200028e06ff */
[----:B------:R-:W-:Y:S01]  /*59d10*/  IADD3.X R65, PT, PT, RZ, RZ, RZ, P0, !PT ;  /* 0x000000ffff417210 */ /* 0x000fe200007fe4ff */
[----:B------:R-:W-:-:S02]  /*59d20*/  IMAD.X R53, RZ, RZ, RZ, P1 ;  /* 0x000000ffff357224 */ /* 0x000fc400008e06ff */
[----:B------:R-:W-:-:S03]  /*59d30*/  IMAD.WIDE.U32 R60, R80, R74, R56 ;  /* 0x0000004a503c7225 */ /* 0x000fc600078e0038 */
[----:B------:R-:W-:Y:S01]  /*59d40*/  IADD3 R53, P1, PT, R54, R53, RZ ;  /* 0x0000003536357210 */ /* 0x000fe20007f3e0ff */
[----:B------:R-:W-:-:S04]  /*59d50*/  IMAD.WIDE.U32 R58, R62, R76, R58 ;  /* 0x0000004c3e3a7225 */ /* 0x000fc800078e003a */
[----:B------:R-:W-:Y:S02]  /*59d60*/  IMAD.X R66, RZ, RZ, RZ, P2 ;  /* 0x000000ffff427224 */ /* 0x000fe400010e06ff */
[----:B------:R-:W-:-:S03]  /*59d70*/  IMAD.WIDE.U32 R64, R51, R78, R64 ;  /* 0x0000004e33407225 */ /* 0x000fc600078e0040 */
[----:B------:R-:W-:Y:S01]  /*59d80*/  IADD3 R53, P0, PT, R66, R53, RZ ;  /* 0x0000003542357210 */ /* 0x000fe20007f1e0ff */
[----:B------:R-:W-:Y:S01]  /*59d90*/  IMAD.IADD R71, R45, 0x1, R61 ;  /* 0x000000012d477824 */ /* 0x000fe200078e023d */
[----:B------:R-:W-:Y:S01]  /*59da0*/  IADD3 R66, PT, PT, R49, R65, RZ ;  /* 0x0000004131427210 */ /* 0x000fe20007ffe0ff */
[----:B------:R-:W-:Y:S02]  /*59db0*/  IMAD.IADD R57, R47, 0x1, R59 ;  /* 0x000000012f397824 */ /* 0x000fe400078e023b */
[----:B------:R-:W-:Y:S01]  /*59dc0*/  IMAD.X R54, RZ, RZ, RZ, P4 ;  /* 0x000000ffff367224 */ /* 0x000fe200020e06ff */
[----:B------:R-:W-:Y:S02]  /*59dd0*/  IADD3 R70, P2, PT, R71, R58, RZ ;  /* 0x0000003a47467210 */ /* 0x000fe40007f5e0ff */
        /* <DEDUP_REMOVED lines=9> */
[----:B------:R-:W-:-:S03]  /*59e70*/  IADD3 R51, PT, PT, R46, R71, RZ ;  /* 0x000000472e337210 */ /* 0x000fc60007ffe0ff */
[----:B------:R-:W-:Y:S01]  /*59e80*/  IMAD.IADD R57, R48, 0x1, R57 ;  /* 0x0000000130397824 */ /* 0x000fe200078e0239 */
[----:B------:R-:W-:Y:S01]  /*59e90*/  IADD3 R68, P4, PT, R51, R56, RZ ;  /* 0x0000003833447210 */ /* 0x000fe20007f9e0ff */
[----:B------:R-:W-:Y:S01]  /*59ea0*/  IMAD.X R54, RZ, RZ, RZ, P3 ;  /* 0x000000ffff367224 */ /* 0x000fe200018e06ff */
[----:B------:R-:W-:Y:S02]  /*59eb0*/  IADD3.X R51, PT, PT, RZ, RZ, RZ, P1, !PT ;  /* 0x000000ffff337210 */ /* 0x000fe40000ffe4ff */
[----:B------:R-:W-:Y:S01]  /*59ec0*/  IADD3 R56, P5, PT, R57, R58, RZ ;  /* 0x0000003a39387210 */ /* 0x000fe20007fbe0ff */
[----:B------:R-:W-:Y:S01]  /*59ed0*/  IMAD.X R58, RZ, RZ, RZ, P6 ;  /* 0x000000ffff3a7224 */ /* 0x000fe200030e06ff */
[----:B------:R-:W-:Y:S02]  /*59ee0*/  IADD3 R53, P3, PT, R54, R53, RZ ;  /* 0x0000003536357210 */ /* 0x000fe40007f7e0ff */
[----:B------:R-:W-:Y:S01]  /*59ef0*/  IADD3 R54, P6, PT, R69, R55, RZ ;  /* 0x0000003745367210 */ /* 0x000fe20007fde0ff */
[----:B------:R-:W-:Y:S01]  /*59f00*/  IMAD.X R57, RZ, RZ, RZ, P5 ;  /* 0x000000ffff397224 */ /* 0x000fe200028e06ff */
[----:B------:R-:W-:-:S02]  /*59f10*/  IADD3.X R69, PT, PT, RZ, RZ, RZ, P4, !PT ;  /* 0x000000ffff457210 */ /* 0x000fc400027fe4ff */
[----:B------:R-:W-:Y:S01]  /*59f20*/  IADD3 R53, P4, PT, R58, R53, RZ ;  /* 0x000000353a357210 */ /* 0x000fe20007f9e0ff */
[----:B------:R-:W-:Y:S01]  /*59f30*/  IMAD.IADD R58, R50, 0x1, R59 ;  /* 0x00000001323a7824 */ /* 0x000fe200078e023b */
[----:B------:R-:W-:Y:S01]  /*59f40*/  IADD3.X R55, PT, PT, RZ, RZ, RZ, P6, !PT ;  /* 0x000000ffff377210 */ /* 0x000fe200037fe4ff */
[----:B------:R-:W-:-:S03]  /*59f50*/  IMAD.WIDE.U32 R68, R80, R76, R68 ;  /* 0x0000004c50447225 */ /* 0x000fc600078e0044 */
[----:B------:R-:W-:Y:S01]  /*59f60*/  IADD3 R53, P5, PT, R58, R53, RZ ;  /* 0x000000353a357210 */ /* 0x000fe20007fbe0ff */
[----:B------:R-:W-:-:S04]  /*59f70*/  IMAD.WIDE.U32 R56, R62, R78, R56 ;  /* 0x0000004e3e387225 */ /* 0x000fc800078e0038 */
        /* <DEDUP_REMOVED lines=23> */
[----:B------:R-:W-:Y:S02]  /*5a0f0*/  IADD3.X R65, PT, PT, RZ, RZ, RZ, P6, !PT ;  /* 0x000000ffff417210 */ /* 0x000fe400037fe4ff */
[----:B------:R-:W-:-:S02]  /*5a100*/  MOV R56, R66 ;  /* 0x0000004200387202 */ /* 0x000fc40000000f00 */
[----:B------:R-:W-:Y:S01]  /*5a110*/  IADD3 R54, P5, PT, R54, R51, RZ ;  /* 0x0000003336367210 */ /* 0x000fe20007fbe0ff */
[----:B------:R-:W-:-:S03]  /*5a120*/  IMAD.WIDE.U32 R64, R80, R78, R64 ;  /* 0x0000004e50407225 */ /* 0x000fc600078e0040 */
[----:B------:R-:W-:Y:S01]  /*5a130*/  IADD3 R57, P6, PT, R57, R54, RZ ;  /* 0x0000003639397210 */ /* 0x000fe20007fde0ff */
[----:B------:R-:W-:Y:S01]  /*5a140*/  IMAD.X R51, RZ, RZ, RZ, P0 ;  /* 0x000000ffff337224 */ /* 0x000fe200000e06ff */
[----:B------:R-:W-:Y:S01]  /*5a150*/  IADD3.X R54, PT, PT, RZ, RZ, RZ, P2, !PT ;  /* 0x000000ffff367210 */ /* 0x000fe200017fe4ff */
[----:B------:R-:W-:-:S03]  /*5a160*/  IMAD.IADD R62, R49, 0x1, R65 ;  /* 0x00000001313e7824 */ /* 0x000fc600078e0241 */
[----:B------:R-:W-:Y:S01]  /*5a170*/  IADD3 R54, PT, PT, R54, R55, R51 ;  /* 0x0000003736367210 */ /* 0x000fe20007ffe033 */
[----:B------:R-:W-:Y:S01]  /*5a180*/  IMAD.X R51, RZ, RZ, RZ, P1 ;  /* 0x000000ffff337224 */ /* 0x000fe200008e06ff */
[----:B------:R-:W-:Y:S01]  /*5a190*/  IADD3 R62, P0, PT, R62, R57, RZ ;  /* 0x000000393e3e7210 */ /* 0x000fe20007f1e0ff */
[----:B------:R-:W-:Y:S02]  /*5a1a0*/  IMAD.MOV.U32 R55, RZ, RZ, R68 ;  /* 0x000000ffff377224 */ /* 0x000fe400078e0044 */
[----:B------:R-:W-:Y:S01]  /*5a1b0*/  IMAD.MOV.U32 R57, RZ, RZ, R64 ;  /* 0x000000ffff397224 */ /* 0x000fe200078e0040 */
[----:B------:R-:W-:Y:S01]  /*5a1c0*/  IADD3 R51, PT, PT, R53, R54, R51 ;  /* 0x0000003635337210 */ /* 0x000fe20007ffe033 */
[----:B------:R-:W-:Y:S01]  /*5a1d0*/  IMAD.X R63, RZ, RZ, RZ, P0 ;  /* 0x000000ffff3f7224 */ /* 0x000fe200000e06ff */
[----:B------:R-:W-:Y:S01]  /*5a1e0*/  IADD3.X R53, PT, PT, RZ, RZ, RZ, P5, !PT ;  /* 0x000000ffff357210 */ /* 0x000fe20002ffe4ff */
[----:B------:R-:W-:Y:S02]  /*5a1f0*/  IMAD.X R54, RZ, RZ, RZ, P4 ;  /* 0x000000ffff367224 */ /* 0x000fe400020e06ff */
        /* <DEDUP_REMOVED lines=35> */
.L_x_631:
        /* <DEDUP_REMOVED lines=23> */
.L_x_632:
[----:B------:R-:W-:Y:S01]  /*5a5a0*/  IMAD.WIDE.U32 R60, R9, R9, RZ ;  /* 0x00000009093c7225 */ /* 0x000fe200078e00ff */
[----:B------:R-:W-:-:S03]  /*5a5b0*/  MOV R67, RZ ;  /* 0x000000ff00437202 */ /* 0x000fc60000000f00 */
[C---:B------:R-:W-:Y:S01]  /*5a5c0*/  IMAD R59, R60.reuse, R42, RZ ;  /* 0x0000002a3c3b7224 */ /* 0x040fe200078e02ff */
[----:B------:R-:W-:Y:S01]  /*5a5d0*/  LOP3.LUT R62, R60, 0xfffffffd, RZ, 0xc0, !PT ;  /* 0xfffffffd3c3e7812 */ /* 0x000fe200078ec0ff */
[----:B------:R-:W-:Y:S02]  /*5a5e0*/  IMAD.MOV.U32 R60, RZ, RZ, R61 ;  /* 0x000000ffff3c7224 */ /* 0x000fe400078e003d */
[----:B------:R-:W-:Y:S02]  /*5a5f0*/  HFMA2 R61, -RZ, RZ, 0, 0 ;  /* 0x00000000ff3d7431 */ /* 0x000fe400000001ff */
[----:B------:R-:W-:Y:S02]  /*5a600*/  IMAD.MOV.U32 R63, RZ, RZ, RZ ;  /* 0x000000ffff3f7224 */ /* 0x000fe400078e00ff */
[----:B------:R-:W-:Y:S02]  /*5a610*/  IMAD.MOV.U32 R71, RZ, RZ, RZ ;  /* 0x000000ffff477224 */ /* 0x000fe400078e00ff */
[----:B------:R-:W-:-:S04]  /*5a620*/  IMAD.HI.U32 R62, R59, R72, R62 ;  /* 0x000000483b3e7227 */ /* 0x000fc800078e003e */
[----:B------:R-:W-:Y:S02]  /*5a630*/  IMAD.IADD R63, R43, 0x1, R62 ;  /* 0x000000012b3f7824 */ /* 0x000fe400078e023e */
[----:B------:R-:W-:-:S04]  /*5a640*/  IMAD.WIDE.U32 R60, R9, R8, R60 ;  /* 0x00000008093c7225 */ /* 0x000fc800078e003c */
[----:B------:R-:W-:Y:S02]  /*5a650*/  IMAD.MOV.U32 R66, RZ, RZ, R61 ;  /* 0x000000ffff427224 */ /* 0x000fe400078e003d */
[----:B------:R-:W-:Y:S02]  /*5a660*/  IMAD.MOV.U32 R61, RZ, RZ, RZ ;  /* 0x000000ffff3d7224 */ /* 0x000fe400078e00ff */
[----:B------:R-:W-:-:S04]  /*5a670*/  IMAD.WIDE.U32 R66, R9, R7, R66 ;  /* 0x0000000709427225 */ /* 0x000fc800078e0042 */
[----:B------:R-:W-:-:S05]  /*5a680*/  IMAD.WIDE.U32 R60, R9, R8, R60 ;  /* 0x00000008093c7225 */ /* 0x000fca00078e003c */
[----:B------:R-:W-:Y:S01]  /*5a690*/  IADD3 R64, P0, PT, R66, R61, RZ ;  /* 0x0000003d42407210 */ /* 0x000fe20007f1e0ff */
[----:B------:R-:W-:Y:S01]  /*5a6a0*/  IMAD.MOV.U32 R66, RZ, RZ, R67 ;  /* 0x000000ffff427224 */ /* 0x000fe200078e0043 */
[----:B------:R-:W-:Y:S01]  /*5a6b0*/  IADD3 R60, P1, PT, R60, R63, RZ ;  /* 0x0000003f3c3c7210 */ /* 0x000fe20007f3e0ff */
[----:B------:R-:W-:Y:S01]  /*5a6c0*/  IMAD.MOV.U32 R67, RZ, RZ, RZ ;  /* 0x000000ffff437224 */ /* 0x000fe200078e00ff */
[----:B------:R-:W-:Y:S02]  /*5a6d0*/  IADD3.X R65, PT, PT, RZ, RZ, RZ, P0, !PT ;  /* 0x000000ffff417210 */ /* 0x000fe400007fe4ff */
[----:B------:R-:W-:Y:S01]  /*5a6e0*/  IADD3.X R61, PT, PT, RZ, RZ, RZ, P1, !PT ;  /* 0x000000ffff3d7210 */ /* 0x000fe20000ffe4ff */
[----:B------:R-:W-:-:S04]  /*5a6f0*/  IMAD.WIDE.U32 R66, R9, R6, R66 ;  /* 0x0000000609427225 */ /* 0x000fc800078e0042 */
[----:B------:R-:W-:-:S04]  /*5a700*/  IMAD.WIDE.U32 R64, R8, R8, R64 ;  /* 0x0000000808407225 */ /* 0x000fc800078e0040 */
[----:B------:R-:W-:Y:S01]  /*5a710*/  IMAD.WIDE.U32 R60, R59, R73, R60 ;  /* 0x000000493b3c7225 */ /* 0x000fe200078e003c */
[----:B------:R-:W-:-:S03]  /*5a720*/  IADD3 R68, P0, PT, R66, R65, RZ ;  /* 0x0000004142447210 */ /* 0x000fc60007f1e0ff */
[----:B------:R-:W-:Y:S02]  /*5a730*/  HFMA2 R65, -RZ, RZ, 0, 0 ;  /* 0x00000000ff417431 */ /* 0x000fe400000001ff */
[----:B------:R-:W-:Y:S01]  /*5a740*/  IMAD.IADD R63, R44, 0x1, R61 ;  /* 0x000000012c3f7824 */ /* 0x000fe200078e023d */
[----:B------:R-:W-:Y:S01]  /*5a750*/  MOV R61, RZ ;  /* 0x000000ff003d7202 */ /* 0x000fe20000000f00 */
[----:B------:R-:W-:Y:S02]  /*5a760*/  IMAD.MOV.U32 R66, RZ, RZ, R67 ;  /* 0x000000ffff427224 */ /* 0x000fe400078e0043 */
[----:B------:R-:W-:Y:S02]  /*5a770*/  IMAD.X R69, RZ, RZ, RZ, P0 ;  /* 0x000000ffff457224 */ /* 0x000fe400000e06ff */
[----:B------:R-:W-:Y:S02]  /*5a780*/  IMAD.MOV.U32 R67, RZ, RZ, RZ ;  /* 0x000000ffff437224 */ /* 0x000fe400078e00ff */
[----:B------:R-:W-:-:S04]  /*5a790*/  IMAD.WIDE.U32 R64, R9, R7, R64 ;  /* 0x0000000709407225 */ /* 0x000fc800078e0040 */
[----:B------:R-:W-:Y:S01]  /*5a7a0*/  IMAD R82, R60, R42, RZ ;  /* 0x0000002a3c527224 */ /* 0x000fe200078e02ff */
[----:B------:R-:W-:Y:S01]  /*5a7b0*/  IADD3 R62, P0, PT, R64, R63, RZ ;  /* 0x0000003f403e7210 */ /* 0x000fe20007f1e0ff */
[----:B------:R-:W-:-:S04]  /*5a7c0*/  IMAD.WIDE.U32 R66, R9, R5, R66 ;  /* 0x0000000509427225 */ /* 0x000fc800078e0042 */
[----:B------:R-:W-:-:S04]  /*5a7d0*/  IMAD.WIDE.U32 R68, R8, R7, R68 ;  /* 0x0000000708447225 */ /* 0x000fc800078e0044 */
[----:B------:R-:W-:Y:S01]  /*5a7e0*/  IMAD.X R63, RZ, RZ, RZ, P0 ;  /* 0x000000ffff3f7224 */ /* 0x000fe200000e06ff */
[----:B------:R-:W-:Y:S01]  /*5a7f0*/  IADD3 R64, P0, PT, R66, R69, RZ ;  /* 0x0000004542407210 */ /* 0x000fe20007f1e0ff */
[----:B------:R-:W-:Y:S01]  /*5a800*/  IMAD.HI.U32 R70, R82, R72, R60 ;  /* 0x0000004852467227 */ /* 0x000fe200078e003c */
[----:B------:R-:W-:Y:S02]  /*5a810*/  IADD3 R68, P1, PT, R68, R65, RZ ;  /* 0x0000004144447210 */ /* 0x000fe40007f3e0ff */
[----:B------:R-:W-:Y:S01]  /*5a820*/  IADD3.X R65, PT, PT, RZ, RZ, RZ, P0, !PT ;  /* 0x000000ffff417210 */ /* 0x000fe200007fe4ff */
[----:B------:R-:W-:Y:S02]  /*5a830*/  IMAD.MOV.U32 R60, RZ, RZ, R67 ;  /* 0x000000ffff3c7224 */ /* 0x000fe400078e0043 */
[----:B------:R-:W-:-:S04]  /*5a840*/  IMAD.WIDE.U32 R62, R59, R74, R62 ;  /* 0x0000004a3b3e7225 */ /* 0x000fc800078e003e */
        /* <DEDUP_REMOVED lines=8> */
[----:B------:R-:W-:Y:S01]  /*5a8d0*/  IMAD.WIDE.U32 R60, R9, R4, R60 ;  /* 0x00000004093c7225 */ /* 0x000fe200078e003c */
[----:B------:R-:W-:-:S03]  /*5a8e0*/  MOV R70, R68 ;  /* 0x0000004400467202 */ /* 0x000fc60000000f00 */
[----:B------:R-:W-:Y:S01]  /*5a8f0*/  IMAD.WIDE.U32 R66, R82, R73, R66 ;  /* 0x0000004952427225 */ /* 0x000fe200078e0042 */
[----:B------:R-:W-:-:S03]  /*5a900*/  IADD3 R62, P0, PT, R60, R65, RZ ;  /* 0x000000413c3e7210 */ /* 0x000fc60007f1e0ff */
[----:B------:R-:W-:Y:S02]  /*5a910*/  IMAD.IADD R69, R44, 0x1, R67 ;  /* 0x000000012c457824 */ /* 0x000fe400078e0243 */
[----:B------:R-:W-:Y:S02]  /*5a920*/  HFMA2 R67, -RZ, RZ, 0, 0 ;  /* 0x00000000ff437431 */ /* 0x000fe400000001ff */
[----:B------:R-:W-:Y:S02]  /*5a930*/  IMAD.MOV.U32 R60, RZ, RZ, R61 ;  /* 0x000000ffff3c7224 */ /* 0x000fe400078e003d */
[----:B------:R-:W-:Y:S02]  /*5a940*/  HFMA2 R61, -RZ, RZ, 0, 0 ;  /* 0x00000000ff3d7431 */ /* 0x000fe400000001ff */
[----:B------:R-:W-:-:S04]  /*5a950*/  IMAD.WIDE.U32 R70, R9, R6, R70 ;  /* 0x0000000609467225 */ /* 0x000fc800078e0046 */
[----:B------:R-:W-:Y:S02]  /*5a960*/  IMAD R84, R66, R42, RZ ;  /* 0x0000002a42547224 */ /* 0x000fe400078e02ff */
[----:B------:R-:W-:Y:S02]  /*5a970*/  IMAD.X R63, RZ, RZ, RZ, P0 ;  /* 0x000000ffff3f7224 */ /* 0x000fe400000e06ff */
[----:B------:R-:W-:Y:S01]  /*5a980*/  IMAD.HI.U32 R80, R84, R72, R66 ;  /* 0x0000004854507227 */ /* 0x000fe200078e0042 */
[----:B------:R-:W-:-:S03]  /*5a990*/  IADD3 R66, P3, PT, R70, R81, RZ ;  /* 0x0000005146427210 */ /* 0x000fc60007f7e0ff */
[----:B------:R-:W-:Y:S01]  /*5a9a0*/  IMAD.X R65, RZ, RZ, RZ, P1 ;  /* 0x000000ffff417224 */ /* 0x000fe200008e06ff */
[----:B------:R-:W-:Y:S01]  /*5a9b0*/  IADD3.X R67, PT, PT, RZ, RZ, RZ, P3, !PT ;  /* 0x000000ffff437210 */ /* 0x000fe20001ffe4ff */
[----:B------:R-:W-:-:S04]  /*5a9c0*/  IMAD.WIDE.U32 R60, R9, R3, R60 ;  /* 0x00000003093c7225 */ /* 0x000fc800078e003c */
        /* <DEDUP_REMOVED lines=21> */
[----:B------:R-:W-:Y:S01]  /*5ab20*/  IMAD.MOV.U32 R71, RZ, RZ, RZ ;  /* 0x000000ffff477224 */ /* 0x000fe200078e00ff */
[----:B------:R-:W-:Y:S01]  /*5ab30*/  IADD3.X R61, PT, PT, RZ, RZ, RZ, P1, !PT ;  /* 0x000000ffff3d7210 */ /* 0x000fe20000ffe4ff */
[----:B------:R-:W-:-:S04]  /*5ab40*/  IMAD.WIDE.U32 R68, R82, R74, R68 ;  /* 0x0000004a52447225 */ /* 0x000fc800078e0044 */
[----:B------:R-:W-:Y:S01]  /*5ab50*/  IMAD.IADD R81, R46, 0x1, R67 ;  /* 0x000000012e517824 */ /* 0x000fe200078e0243 */
        /* <DEDUP_REMOVED lines=43> */
[----:B------:R-:W-:Y:S01]  /*5ae10*/  IADD3 R81, PT, PT, R43, R80, RZ ;  /* 0x000000502b517210 */ /* 0x000fe20007ffe0ff */
        /* <DEDUP_REMOVED lines=59> */
[----:B------:R-:W-:Y:S01]  /*5b1d0*/  IMAD R85, R80, R42, RZ ;  /* 0x0000002a50557224 */ /* 0x000fe200078e02ff */
[----:B------:R-:W-:Y:S01]  /*5b1e0*/  IADD3 R64, P0, PT, R95, R64, RZ ;  /* 0x000000405f407210 */ /* 0x000fe20007f1e0ff */
[----:B------:R-:W-:Y:S02]  /*5b1f0*/  IMAD.MOV.U32 R81, RZ, RZ, RZ ;  /* 0x000000ffff517224 */ /* 0x000fe400078e00ff */
[----:B------:R-:W-:Y:S02]  /*5b200*/  IMAD.X R71, RZ, RZ, RZ, P1 ;  /* 0x000000ffff477224 */ /* 0x000fe400008e06ff */
[----:B------:R-:W-:Y:S02]  /*5b210*/  IMAD.IADD R87, R49, 0x1, R63 ;  /* 0x0000000131577824 */ /* 0x000fe400078e023f */
[----:B------:R-:W-:-:S02]  /*5b220*/  IMAD.X R63, RZ, RZ, RZ, P4 ;  /* 0x000000ffff3f7224 */ /* 0x000fc400020e06ff */
[----:B------:R-:W-:-:S04]  /*5b230*/  IMAD.HI.U32 R86, R85, R72, R80 ;  /* 0x0000004855567227 */ /* 0x000fc800078e0050 */
[----:B------:R-:W-:-:S04]  /*5b240*/  IMAD.WIDE.U32 R60, R6, R2, R60 ;  /* 0x00000002063c7225 */ /* 0x000fc800078e003c */
[----:B------:R-:W-:-:S04]  /*5b250*/  IMAD.WIDE.U32 R70, R5, R4, R70 ;  /* 0x0000000405467225 */ /* 0x000fc800078e0046 */
[----:B------:R-:W-:Y:S01]  /*5b260*/  IMAD.IADD R81, R46, 0x1, R65 ;  /* 0x000000012e517824 */ /* 0x000fe200078e0241 */
[----:B------:R-:W-:Y:S01]  /*5b270*/  IADD3.X R65, PT, PT, RZ, RZ, RZ, P0, !PT ;  /* 0x000000ffff417210 */ /* 0x000fe200007fe4ff */
[----:B------:R-:W-:Y:S01]  /*5b280*/  IMAD.WIDE.U32 R62, R82, R77, R62 ;  /* 0x0000004d523e7225 */ /* 0x000fe200078e003e */
[----:B------:R-:W-:Y:S02]  /*5b290*/  IADD3 R80, P1, PT, R60, R71, RZ ;  /* 0x000000473c507210 */ /* 0x000fe40007f3e0ff */
[----:B------:R-:W-:Y:S01]  /*5b2a0*/  IADD3 R70, P2, PT, R70, R69, RZ ;  /* 0x0000004546467210 */ /* 0x000fe20007f5e0ff */
[----:B------:R-:W-:Y:S01]  /*5b2b0*/  IMAD.IADD R95, R48, 0x1, R63 ;  /* 0x00000001305f7824 */ /* 0x000fe200078e023f */
        /* <DEDUP_REMOVED lines=26> */
[----:B------:R-:W-:-:S02]  /*5b460*/  IMAD.X R69, RZ, RZ, RZ, P5 ;  /* 0x000000ffff457224 */ /* 0x000fc400028e06ff */
        /* <DEDUP_REMOVED lines=31> */
[----:B------:R-:W-:Y:S02]  /*5b660*/  IMAD.X R63, RZ, RZ, RZ, P1 ;  /* 0x000000ffff3f7224 */ /* 0x000fe400008e06ff */
        /* <DEDUP_REMOVED lines=16> */
[----:B------:R-:W-:Y:S01]  /*5b770*/  IMAD.IADD R87, R45, 0x1, R63 ;  /* 0x000000012d577824 */ /* 0x000fe200078e023f */
[----:B------:R-:W-:Y:S01]  /*5b780*/  IADD3 R68, P1, PT, R61, R68, RZ ;  /* 0x000000443d447210 */ /* 0x000fe20007f3e0ff */
[----:B------:R-:W-:Y:S01]  /*5b790*/  IMAD.X R63, RZ, RZ, RZ, P3 ;  /* 0x000000ffff3f7224 */ /* 0x000fe200018e06ff */
[----:B------:R-:W-:Y:S01]  /*5b7a0*/  IADD3.X R67, PT, PT, RZ, RZ, RZ, P0, !PT ;  /* 0x000000ffff437210 */ /* 0x000fe200007fe4ff */
        /* <DEDUP_REMOVED lines=20> */
[----:B------:R-:W-:Y:S02]  /*5b8f0*/  IMAD.X R65, RZ, RZ, RZ, P0 ;  /* 0x000000ffff417224 */ /* 0x000fe400000e06ff */
[----:B------:R-:W-:-:S04]  /*5b900*/  IMAD.WIDE.U32 R70, R5, R2, R70 ;  /* 0x0000000205467225 */ /* 0x000fc800078e0046 */
[----:B------:R-:W-:Y:S01]  /*5b910*/  IMAD.IADD R95, R44, 0x1, R63 ;  /* 0x000000012c5f7824 */ /* 0x000fe200078e023f */
[----:B------:R-:W-:Y:S01]  /*5b920*/  MOV R63, RZ ;  /* 0x000000ff003f7202 */ /* 0x000fe20000000f00 */
        /* <DEDUP_REMOVED lines=8> */
[----:B------:R-:W-:-:S04]  /*5b9b0*/  IMAD.WIDE.U32 R80, R3, R3, R80 ;  /* 0x0000000303507225 */ /* 0x000fc800078e0050 */
[----:B------:R-:W-:Y:S01]  /*5b9c0*/  IMAD.HI.U32 R86, R94, R72, R62 ;  /* 0x000000485e567227 */ /* 0x000fe200078e003e */
[----:B------:R-:W-:Y:S02]  /*5b9d0*/  IADD3 R62, P6, PT, R87, R68, RZ ;  /* 0x00000044573e7210 */ /* 0x000fe40007fde0ff */
[----:B------:R-:W-:Y:S01]  /*5b9e0*/  IADD3 R66, P0, PT, R67, R81, RZ ;  /* 0x0000005143427210 */ /* 0x000fe20007f1e0ff */
[----:B------:R-:W-:Y:S01]  /*5b9f0*/  IMAD.WIDE.U32 R60, R85, R75, R60 ;  /* 0x0000004b553c7225 */ /* 0x000fe200078e003c */
[----:B------:R-:W-:-:S03]  /*5ba00*/  IADD3 R70, P4, PT, R80, R71, RZ ;  /* 0x0000004750467210 */ /* 0x000fc60007f9e0ff */
[----:B------:R-:W-:Y:S01]  /*5ba10*/  IMAD.IADD R81, R46, 0x1, R61 ;  /* 0x000000012e517824 */ /* 0x000fe200078e023d */
[----:B------:R-:W-:Y:S01]  /*5ba20*/  IADD3.X R71, PT, PT, RZ, RZ, RZ, P4, !PT ;  /* 0x000000ffff477210 */ /* 0x000fe200027fe4ff */
[----:B------:R-:W-:Y:S01]  /*5ba30*/  IMAD.WIDE.U32 R64, R83, R77, R64 ;  /* 0x0000004d53407225 */ /* 0x000fe200078e0040 */
[----:B------:R-:W-:-:S03]  /*5ba40*/  IADD3 R60, P3, PT, R95, R60, RZ ;  /* 0x0000003c5f3c7210 */ /* 0x000fc60007f7e0ff */
[----:B------:R-:W-:Y:S02]  /*5ba50*/  IMAD.X R63, RZ, RZ, RZ, P6 ;  /* 0x000000ffff3f7224 */ /* 0x000fe400030e06ff */
        /* <DEDUP_REMOVED lines=13> */
[----:B------:R-:W-:Y:S01]  /*5bb30*/  IMAD.WIDE.U32 R60, R59, R74, R60 ;  /* 0x0000004a3b3c7225 */ /* 0x000fe200078e003c */
[----:B------:R-:W-:Y:S02]  /*5bb40*/  IADD3 R71, P3, PT, R62, R69, RZ ;  /* 0x000000453e477210 */ /* 0x000fe40007f7e0ff */
[----:B------:R-:W-:Y:S01]  /*5bb50*/  IADD3 R66, P2, PT, R66, R65, RZ ;  /* 0x0000004142427210 */ /* 0x000fe20007f5e0ff */
[----:B------:R-:W-:Y:S01]  /*5bb60*/  IMAD.X R65, RZ, RZ, RZ, P5 ;  /* 0x000000ffff417224 */ /* 0x000fe200028e06ff */
[----:B------:R-:W-:Y:S01]  /*5bb70*/  IADD3.X R69, PT, PT, RZ, RZ, RZ, P4, !PT ;  /* 0x000000ffff457210 */ /* 0x000fe200027fe4ff */
[----:B------:R-:W-:-:S02]  /*5bb80*/  IMAD.X R63, RZ, RZ, RZ, P3 ;  /* 0x000000ffff3f7224 */ /* 0x000fc400018e06ff */
        /* <DEDUP_REMOVED lines=11> */
[----:B------:R-:W-:Y:S02]  /*5bc40*/  IADD3 R64, P5, PT, R65, R68, RZ ;  /* 0x0000004441407210 */ /* 0x000fe40007fbe0ff */
[----:B------:R-:W-:Y:S01]  /*5bc50*/  IADD3 R80, P4, PT, R61, R66, RZ ;  /* 0x000000423d507210 */ /* 0x000fe20007f9e0ff */
[----:B------:R-:W-:Y:S01]  /*5bc60*/  IMAD.X R61, RZ, RZ, RZ, P3 ;  /* 0x000000ffff3d7224 */ /* 0x000fe200018e06ff */
[----:B------:R-:W-:Y:S01]  /*5bc70*/  IADD3 R68, P3, PT, R84, R71, RZ ;  /* 0x0000004754447210 */ /* 0x000fe20007f7e0ff */
[----:B------:R-:W-:-:S03]  /*5bc80*/  IMAD.WIDE.U32 R62, R94, R73, R62 ;  /* 0x000000495e3e7225 */ /* 0x000fc600078e003e */
[----:B------:R-:W-:Y:S01]  /*5bc90*/  IADD3.X R69, PT, PT, RZ, RZ, RZ, P3, !PT ;  /* 0x000000ffff457210 */ /* 0x000fe20001ffe4ff */
        /* <DEDUP_REMOVED lines=24> */
[----:B------:R-:W-:Y:S02]  /*5be20*/  IMAD.IADD R71, R45, 0x1, R61 ;  /* 0x000000012d477824 */ /* 0x000fe400078e023d */
[----:B------:R-:W-:Y:S02]  /*5be30*/  IMAD.IADD R61, R47, 0x1, R63 ;  /* 0x000000012f3d7824 */ /* 0x000fe400078e023f */
[----:B------:R-:W-:Y:S01]  /*5be40*/  IMAD.IADD R65, R49, 0x1, R65 ;  /* 0x0000000131417824 */ /* 0x000fe200078e0241 */
        /* <DEDUP_REMOVED lines=26> */
[----:B------:R-:W-:-:S04]  /*5bff0*/  IMAD.WIDE.U32 R68, R66, R74, R62 ;  /* 0x0000004a42447225 */ /* 0x000fc800078e003e */
[----:B------:R-:W-:Y:S02]  /*5c000*/  IMAD.X R61, RZ, RZ, RZ, P0 ;  /* 0x000000ffff3d7224 */ /* 0x000fe400000e06ff */
[----:B------:R-:W-:-:S03]  /*5c010*/  IMAD.WIDE.U32 R64, R94, R76, R64 ;  /* 0x0000004c5e407225 */ /* 0x000fc600078e0040 */
[----:B------:R-:W-:Y:S01]  /*5c020*/  IADD3 R61, P1, PT, R70, R61, RZ ;  /* 0x0000003d463d7210 */ /* 0x000fe20007f3e0ff */
[----:B------:R-:W-:Y:S02]  /*5c030*/  IMAD.IADD R87, R45, 0x1, R69 ;  /* 0x000000012d577824 */ /* 0x000fe400078e0245 */
[----:B------:R-:W-:Y:S01]  /*5c040*/  IMAD.WIDE.U32 R80, R59, R78, R80 ;  /* 0x0000004e3b507225 */ /* 0x000fe200078e0050 */
[----:B------:R-:W-:Y:S02]  /*5c050*/  IADD3 R61, P0, PT, R82, R61, RZ ;  /* 0x0000003d523d7210 */ /* 0x000fe40007f1e0ff */
[----:B------:R-:W-:Y:S01]  /*5c060*/  IADD3 R86, P2, PT, R87, R64, RZ ;  /* 0x0000004057567210 */ /* 0x000fe20007f5e0ff */
[----:B------:R-:W-:Y:S01]  /*5c070*/  IMAD.IADD R63, R47, 0x1, R65 ;  /* 0x000000012f3f7824 */ /* 0x000fe200078e0241 */
[----:B------:R-:W-:Y:S01]  /*5c080*/  IADD3 R82, PT, PT, R49, R81, RZ ;  /* 0x0000005131527210 */ /* 0x000fe20007ffe0ff */
[----:B------:R-:W-:Y:S02]  /*5c090*/  IMAD.X R70, RZ, RZ, RZ, P4 ;  /* 0x000000ffff467224 */ /* 0x000fe400020e06ff */
[----:B------:R-:W-:Y:S01]  /*5c0a0*/  IMAD.X R87, RZ, RZ, RZ, P2 ;  /* 0x000000ffff577224 */ /* 0x000fe200010e06ff */
[----:B------:R-:W-:-:S02]  /*5c0b0*/  IADD3 R62, P5, PT, R63, R80, RZ ;  /* 0x000000503f3e7210 */ /* 0x000fc40007fbe0ff */
        /* <DEDUP_REMOVED lines=99> */
.L_x_633:
        /* <DEDUP_REMOVED lines=23> */
.L_x_634:
[----:B------:R-:W-:Y:S01]  /*5c860*/  IMAD.WIDE.U32 R80, R60, R129, RZ ;  /* 0x000000813c507225 */ /* 0x000fe200078e00ff */
[----:B------:R-:W-:-:S03]  /*5c870*/  CS2R R140, SRZ ;  /* 0x00000000008c7805 */ /* 0x000fc6000001ff00 */
[----:B------:R-:W-:Y:S02]  /*5c880*/  IMAD.MOV.U32 R113, RZ, RZ, RZ ;  /* 0x000000ffff717224 */ /* 0x000fe400078e00ff */
[----:B------:R-:W-:Y:S02]  /*5c890*/  IMAD.MOV.U32 R71, RZ, RZ, RZ ;  /* 0x000000ffff477224 */ /* 0x000fe400078e00ff */
[----:B------:R-:W-:Y:S01]  /*5c8a0*/  IMAD.MOV.U32 R69, RZ, RZ, RZ ;  /* 0x000000ffff457224 */ /* 0x000fe200078e00ff */
[----:B------:R-:W-:Y:S01]  /*5c8b0*/  IADD3 R70, PT, PT, R81, R113, RZ ;  /* 0x0000007151467210 */ /* 0x000fe20007ffe0ff */
[----:B------:R-:W-:Y:S01]  /*5c8c0*/  IMAD R86, R80, R42, RZ ;  /* 0x0000002a50567224 */ /* 0x000fe200078e02ff */
[----:B------:R-:W-:Y:S01]  /*5c8d0*/  MOV R81, RZ ;  /* 0x000000ff00517202 */ /* 0x000fe20000000f00 */
        /* <DEDUP_REMOVED lines=8> */
[----:B------:R-:W-:Y:S02]  /*5c960*/  IMAD.IADD R67, R113, 0x1, R71 ;  /* 0x0000000171437824 */ /* 0x000fe400078e0247 */
[----:B------:R-:W-:Y:S02]  /*5c970*/  IMAD.IADD R71, R43, 0x1, R82 ;  /* 0x000000012b477824 */ /* 0x000fe400078e0252 */
[----:B------:R-:W-:Y:S01]  /*5c980*/  IMAD.MOV.U32 R136, RZ, RZ, RZ ;  /* 0x000000ffff887224 */ /* 0x000fe200078e00ff */
[----:B------:R-:W-:Y:S01]  /*5c990*/  IADD3 R80, P0, PT, R67, R68, RZ ;  /* 0x0000004443507210 */ /* 0x000fe20007f1e0ff */
[----:B------:R-:W-:Y:S02]  /*5c9a0*/  IMAD.IADD R68, R69, 0x1, R96 ;  /* 0x0000000145447824 */ /* 0x000fe400078e0260 */
[----:B------:R-:W-:Y:S01]  /*5c9b0*/  HFMA2 R69, -RZ, RZ, 0, 0 ;  /* 0x00000000ff457431 */ /* 0x000fe200000001ff */
        /* <DEDUP_REMOVED lines=44> */
[----:B------:R-:W-:-:S04]  /*5cc80*/  IMAD.WIDE.U32 R70, R126, R60, R70 ;  /* 0x0000003c7e467225 */ /* 0x000fc800078e0046 */
[----:B------:R-:W-:Y:S01]  /*5cc90*/  IMAD.IADD R82, R69, 0x1, R136 ;  /* 0x0000000145527824 */ /* 0x000fe200078e0288 */
[----:B------:R-:W-:Y:S01]  /*5cca0*/  IADD3.X R69, PT, PT, RZ, RZ, RZ, P0, !PT ;  /* 0x000000ffff457210 */ /* 0x000fe200007fe4ff */
[----:B------:R-:W-:Y:S01]  /*5ccb0*/  IMAD.IADD R87, R44, 0x1, R81 ;  /* 0x000000012c577824 */ /* 0x000fe200078e0251 */
[----:B------:R-:W-:Y:S01]  /*5ccc0*/  IADD3 R70, P2, PT, R67, R70, RZ ;  /* 0x0000004643467210 */ /* 0x000fe20007f5e0ff */
[----:B------:R-:W-:Y:S01]  /*5ccd0*/  IMAD.IADD R71, R113, 0x1, R71 ;  /* 0x0000000171477824 */ /* 0x000fe200078e0247 */
[----:B------:R-:W-:Y:S01]  /*5cce0*/  MOV R67, RZ ;  /* 0x000000ff00437202 */ /* 0x000fe20000000f00 */
[----:B------:R-:W-:Y:S02]  /*5ccf0*/  IMAD R114, R80, R42, RZ ;  /* 0x0000002a50727224 */ /* 0x000fe400078e02ff */
[----:B------:R-:W-:-:S04]  /*5cd00*/  IMAD.WIDE.U32 R84, R127, R62, R84 ;  /* 0x0000003e7f547225 */ /* 0x000fc800078e0054 */
[----:B------:R-:W-:Y:S02]  /*5cd10*/  IMAD.MOV.U32 R81, RZ, RZ, RZ ;  /* 0x000000ffff517224 */ /* 0x000fe400078e00ff */
[----:B------:R-:W-:Y:S02]  /*5cd20*/  IMAD.IADD R85, R96, 0x1, R85 ;  /* 0x0000000160557824 */ /* 0x000fe400078e0255 */
[----:B------:R-:W-:Y:S01]  /*5cd30*/  IMAD.HI.U32 R116, R114, R72, R80 ;  /* 0x0000004872747227 */ /* 0x000fe200078e0050 */
[----:B------:R-:W-:-:S03]  /*5cd40*/  IADD3 R80, P1, PT, R71, R84, RZ ;  /* 0x0000005447507210 */ /* 0x000fc60007f3e0ff */
[----:B------:R-:W-:-:S04]  /*5cd50*/  IMAD.WIDE.U32 R68, R128, R64, R68 ;  /* 0x0000004080447225 */ /* 0x000fc800078e0044 */
[----:B------:R-:W-:Y:S01]  /*5cd60*/  IMAD.MOV.U32 R83, RZ, RZ, RZ ;  /* 0x000000ffff537224 */ /* 0x000fe200078e00ff */
[----:B------:R-:W-:Y:S01]  /*5cd70*/  IADD3 R68, P0, PT, R85, R68, RZ ;  /* 0x0000004455447210 */ /* 0x000fe20007f1e0ff */
[----:B------:R-:W-:Y:S01]  /*5cd80*/  IMAD.X R71, RZ, RZ, RZ, P2 ;  /* 0x000000ffff477224 */ /* 0x000fe200010e06ff */
        /* <DEDUP_REMOVED lines=11> */
[----:B------:R-:W-:Y:S02]  /*5ce40*/  IMAD.IADD R94, R83, 0x1, R67 ;  /* 0x00000001535e7824 */ /* 0x000fe400078e0243 */
[----:B------:R-:W-:Y:S01]  /*5ce50*/  IMAD.IADD R95, R46, 0x1, R71 ;  /* 0x000000012e5f7824 */ /* 0x000fe200078e0247 */
[----:B------:R-:W-:Y:S01]  /*5ce60*/  IADD3.X R71, PT, PT, RZ, RZ, RZ, P1, !PT ;  /* 0x000000ffff477210 */ /* 0x000fe20000ffe4ff */
[----:B------:R-:W-:Y:S01]  /*5ce70*/  IMAD.X R83, RZ, RZ, RZ, P0 ;  /* 0x000000ffff537224 */ /* 0x000fe200000e06ff */
[----:B------:R-:W-:Y:S01]  /*5ce80*/  IADD3 R68, P0, PT, R81, R68, RZ ;  /* 0x0000004451447210 */ /* 0x000fe20007f1e0ff */
[----:B------:R-:W-:Y:S02]  /*5ce90*/  IMAD.MOV.U32 R81, RZ, RZ, RZ ;  /* 0x000000ffff517224 */ /* 0x000fe400078e00ff */
[----:B------:R-:W-:-:S04]  /*5cea0*/  IMAD.WIDE.U32 R70, R118, R74, R70 ;  /* 0x0000004a76467225 */ /* 0x000fc800078e0046 */
[----:B------:R-:W-:Y:S01]  /*5ceb0*/  IMAD.WIDE.U32 R80, R125, R60, R80 ;  /* 0x0000003c7d507225 */ /* 0x000fe200078e0050 */
[----:B------:R-:W-:Y:S02]  /*5cec0*/  IADD3 R87, PT, PT, R45, R71, RZ ;  /* 0x000000472d577210 */ /* 0x000fe40007ffe0ff */
[----:B------:R-:W-:Y:S01]  /*5ced0*/  IADD3 R70, P3, PT, R85, R70, RZ ;  /* 0x0000004655467210 */ /* 0x000fe20007f7e0ff */
[----:B------:R-:W-:Y:S01]  /*5cee0*/  IMAD.IADD R115, R138, 0x1, R69 ;  /* 0x000000018a737824 */ /* 0x000fe200078e0245 */
[----:B------:R-:W-:Y:S01]  /*5cef0*/  IADD3 R80, P2, PT, R95, R80, RZ ;  /* 0x000000505f507210 */ /* 0x000fe20007f5e0ff */
[----:B------:R-:W-:Y:S02]  /*5cf00*/  IMAD.X R69, RZ, RZ, RZ, P0 ;  /* 0x000000ffff457224 */ /* 0x000fe400000e06ff */
[----:B------:R-:W-:Y:S01]  /*5cf10*/  IMAD.IADD R71, R113, 0x1, R81 ;  /* 0x0000000171477824 */ /* 0x000fe200078e0251 */
[----:B------:R-:W-:Y:S01]  /*5cf20*/  IADD3.X R81, PT, PT, RZ, RZ, RZ, P2, !PT ;  /* 0x000000ffff517210 */ /* 0x000fe200017fe4ff */
[----:B------:R-:W-:-:S04]  /*5cf30*/  IMAD.WIDE.U32 R68, R126, R62, R68 ;  /* 0x0000003e7e447225 */ /* 0x000fc800078e0044 */
        /* <DEDUP_REMOVED lines=14> */
[----:B------:R-:W-:Y:S02]  /*5d020*/  HFMA2 R71, -RZ, RZ, 0, 0 ;  /* 0x00000000ff477431 */ /* 0x000fe400000001ff */
[----:B------:R-:W-:-:S04]  /*5d030*/  IMAD.WIDE.U32 R82, R127, R64, R82 ;  /* 0x000000407f527225 */ /* 0x000fc800078e0052 */
[----:B------:R-:W-:Y:S02]  /*5d040*/  IMAD.IADD R69, R96, 0x1, R69 ;  /* 0x0000000160457824 */ /* 0x000fe400078e0245 */
[----:B------:R-:W-:Y:S02]  /*5d050*/  IMAD.IADD R83, R140, 0x1, R83 ;  /* 0x000000018c537824 */ /* 0x000fe400078e0253 */
[----:B------:R-:W-:Y:S01]  /*5d060*/  IMAD R115, R70, R42, RZ ;  /* 0x0000002a46737224 */ /* 0x000fe200078e02ff */
[----:B------:R-:W-:Y:S01]  /*5d070*/  IADD3 R82, P2, PT, R69, R82, RZ ;  /* 0x0000005245527210 */ /* 0x000fe20007f5e0ff */
        /* <DEDUP_REMOVED lines=9> */
[----:B------:R-:W-:Y:S01]  /*5d110*/  IMAD.WIDE.U32 R82, R126, R63, R82 ;  /* 0x0000003f7e527225 */ /* 0x000fe200078e0052 */
[----:B------:R-:W-:-:S03]  /*5d120*/  IADD3 R94, P0, PT, R95, R85, RZ ;  /* 0x000000555f5e7210 */ /* 0x000fc60007f1e0ff */
        /* <DEDUP_REMOVED lines=44> */
[----:B------:R-:W-:-:S04]  /*5d3f0*/  IMAD.WIDE.U32 R70, R115, R73, R70 ;  /* 0x0000004973467225 */ /* 0x000fc800078e0046 */
[----:B------:R-:W-:Y:S02]  /*5d400*/  IMAD.X R69, RZ, RZ, RZ, P3 ;  /* 0x000000ffff457224 */ /* 0x000fe400018e06ff */
[----:B------:R-:W-:-:S04]  /*5d410*/  IMAD.WIDE.U32 R80, R125, R63, R80 ;  /* 0x0000003f7d507225 */ /* 0x000fc800078e0050 */
[----:B------:R-:W-:Y:S02]  /*5d420*/  IMAD.IADD R131, R44, 0x1, R71 ;  /* 0x000000012c837824 */ /* 0x000fe400078e0247 */
[----:B------:R-:W-:Y:S02]  /*5d430*/  HFMA2 R71, -RZ, RZ, 0, 0 ;  /* 0x00000000ff477431 */ /* 0x000fe400000001ff */
[----:B------:R-:W-:Y:S01]  /*5d440*/  IMAD.WIDE.U32 R68, R118, R76, R68 ;  /* 0x0000004c76447225 */ /* 0x000fe200078e0044 */
[----:B------:R-:W-:Y:S02]  /*5d450*/  IADD3 R80, P3, PT, R83, R80, RZ ;  /* 0x0000005053507210 */ /* 0x000fe40007f7e0ff */
[----:B------:R-:W-:Y:S01]  /*5d460*/  IADD3.X R83, PT, PT, RZ, RZ, RZ, P1, !PT ;  /* 0x000000ffff537210 */ /* 0x000fe20000ffe4ff */
[----:B------:R-:W-:Y:S01]  /*5d470*/  IMAD.IADD R81, R138, 0x1, R81 ;  /* 0x000000018a517824 */ /* 0x000fe200078e0251 */
[----:B------:R-:W-:Y:S01]  /*5d480*/  IADD3 R68, P1, PT, R117, R68, RZ ;  /* 0x0000004475447210 */ /* 0x000fe20007f3e0ff */
[----:B------:R-:W-:-:S02]  /*5d490*/  IMAD R117, R70, R42, RZ ;  /* 0x0000002a46757224 */ /* 0x000fc400078e02ff */
[----:B------:R-:W-:-:S04]  /*5d4a0*/  IMAD.WIDE.U32 R82, R126, R65, R82 ;  /* 0x000000417e527225 */ /* 0x000fc800078e0052 */
[----:B------:R-:W-:Y:S01]  /*5d4b0*/  IMAD.X R95, RZ, RZ, RZ, P0 ;  /* 0x000000ffff5f7224 */ /* 0x000fe200000e06ff */
[----:B------:R-:W-:Y:S01]  /*5d4c0*/  IADD3 R82, P2, PT, R81, R82, RZ ;  /* 0x0000005251527210 */ /* 0x000fe20007f5e0ff */
[----:B------:R-:W-:Y:S01]  /*5d4d0*/  IMAD.HI.U32 R116, R117, R72, R70 ;  /* 0x0000004875747227 */ /* 0x000fe200078e0046 */
[----:B------:R-:W-:-:S03]  /*5d4e0*/  IADD3 R83, PT, PT, R136, R83, RZ ;  /* 0x0000005388537210 */ /* 0x000fc60007ffe0ff */
[----:B------:R-:W-:Y:S02]  /*5d4f0*/  IMAD.MOV.U32 R70, RZ, RZ, R84 ;  /* 0x000000ffff467224 */ /* 0x000fe400078e0054 */
[----:B------:R-:W-:-:S04]  /*5d500*/  IMAD.WIDE.U32 R94, R59, R127, R94 ;  /* 0x0000007f3b5e7225 */ /* 0x000fc800078e005e */
[----:B------:R-:W-:Y:S01]  /*5d510*/  IMAD.IADD R119, R47, 0x1, R69 ;  /* 0x000000012f777824 */ /* 0x000fe200078e0245 */
[----:B------:R-:W-:Y:S01]  /*5d520*/  IADD3 R84, P0, PT, R94, R83, RZ ;  /* 0x000000535e547210 */ /* 0x000fe20007f1e0ff */
[----:B------:R-:W-:Y:S02]  /*5d530*/  IMAD.X R69, RZ, RZ, RZ, P1 ;  /* 0x000000ffff457224 */ /* 0x000fe400008e06ff */
[----:B------:R-:W-:-:S04]  /*5d540*/  IMAD.WIDE.U32 R70, R123, R60, R70 ;  /* 0x0000003c7b467225 */ /* 0x000fc800078e0046 */
[----:B------:R-:W-:Y:S01]  /*5d550*/  IMAD.X R81, RZ, RZ, RZ, P3 ;  /* 0x000000ffff517224 */ /* 0x000fe200018e06ff */
[----:B------:R-:W-:Y:S01]  /*5d560*/  IADD3 R71, PT, PT, R113, R71, RZ ;  /* 0x0000004771477210 */ /* 0x000fe20007ffe0ff */
[----:B------:R-:W-:Y:S01]  /*5d570*/  IMAD.WIDE.U32 R68, R114, R75, R68 ;  /* 0x0000004b72447225 */ /* 0x000fe200078e0044 */
[----:B------:R-:W-:-:S03]  /*5d580*/  IADD3 R70, P3, PT, R87, R70, RZ ;  /* 0x0000004657467210 */ /* 0x000fc60007f7e0ff */
[----:B------:R-:W-:Y:S02]  /*5d590*/  IMAD.X R83, RZ, RZ, RZ, P2 ;  /* 0x000000ffff537224 */ /* 0x000fe400010e06ff */
[----:B------:R-:W-:-:S04]  /*5d5a0*/  IMAD.WIDE.U32 R80, R124, R62, R80 ;  /* 0x0000003e7c507225 */ /* 0x000fc800078e0050 */
[----:B------:R-:W-:Y:S01]  /*5d5b0*/  IMAD.X R85, RZ, RZ, RZ, P0 ;  /* 0x000000ffff557224 */ /* 0x000fe200000e06ff */
        /* <DEDUP_REMOVED lines=12> */
[----:B------:R-:W-:Y:S02]  /*5d680*/  IMAD.X R81, RZ, RZ, RZ, P1 ;  /* 0x000000ffff517224 */ /* 0x000fe400008e06ff */
        /* <DEDUP_REMOVED lines=8> */
[----:B------:R-:W-:Y:S01]  /*5d710*/  IADD3 R94, P0, PT, R95, R94, RZ ;  /* 0x0000005e5f5e7210 */ /* 0x000fe20007f1e0ff */
[----:B------:R-:W-:Y:S01]  /*5d720*/  IMAD.WIDE.U32 R82, R124, R63, R82 ;  /* 0x0000003f7c527225 */ /* 0x000fe200078e0052 */
[----:B------:R-:W-:Y:S02]  /*5d730*/  IADD3 R68, P1, PT, R85, R68, RZ ;  /* 0x0000004455447210 */ /* 0x000fe40007f3e0ff */
[----:B------:R-:W-:Y:S01]  /*5d740*/  IADD3.X R85, PT, PT, RZ, RZ, RZ, P2, !PT ;  /* 0x000000ffff557210 */ /* 0x000fe200017fe4ff */
[----:B------:R-:W-:Y:S01]  /*5d750*/  IMAD.IADD R69, R141, 0x1, R81 ;  /* 0x000000018d457824 */ /* 0x000fe200078e0251 */
[----:B------:R-:W-:Y:S01]  /*5d760*/  IADD3 R95, PT, PT, R138, R83, RZ ;  /* 0x000000538a5f7210 */ /* 0x000fe20007ffe0ff */
[----:B------:R-:W-:-:S02]  /*5d770*/  IMAD.X R71, RZ, RZ, RZ, P4 ;  /* 0x000000ffff477224 */ /* 0x000fc400020e06ff */
[----:B------:R-:W-:Y:S01]  /*5d780*/  IMAD.MOV.U32 R81, RZ, RZ, RZ ;  /* 0x000000ffff517224 */ /* 0x000fe200078e00ff */
[----:B------:R-:W-:Y:S01]  /*5d790*/  IADD3 R82, P2, PT, R69, R82, RZ ;  /* 0x0000005245527210 */ /* 0x000fe20007f5e0ff */
[----:B------:R-:W-:-:S04]  /*5d7a0*/  IMAD.WIDE.U32 R70, R118, R77, R70 ;  /* 0x0000004d76467225 */ /* 0x000fc800078e0046 */
[----:B------:R-:W-:Y:S01]  /*5d7b0*/  IMAD.WIDE.U32 R84, R125, R65, R84 ;  /* 0x000000417d547225 */ /* 0x000fe200078e0054 */
[----:B------:R-:W-:-:S03]  /*5d7c0*/  IADD3 R70, P4, PT, R87, R70, RZ ;  /* 0x0000004657467210 */ /* 0x000fc60007f9e0ff */
        /* <DEDUP_REMOVED lines=17> */
[----:B------:R-:W-:-:S03]  /*5d8e0*/  IADD3.X R87, PT, PT, RZ, RZ, RZ, P0, !PT ;  /* 0x000000ffff577210 */ /* 0x000fc600007fe4ff */
[----:B------:R-:W-:Y:S02]  /*5d8f0*/  IMAD.X R85, RZ, RZ, RZ, P2 ;  /* 0x000000ffff557224 */ /* 0x000fe400010e06ff */
[----:B------:R-:W-:-:S04]  /*5d900*/  IMAD.WIDE.U32 R70, R114, R76, R70 ;  /* 0x0000004c72467225 */ /* 0x000fc800078e0046 */
[----:B------:R-:W-:Y:S01]  /*5d910*/  IMAD.IADD R133, R44, 0x1, R69 ;  /* 0x000000012c857824 */ /* 0x000fe200078e0245 */
[----:B------:R-:W-:Y:S01]  /*5d920*/  IADD3 R70, P1, PT, R119, R70, RZ ;  /* 0x0000004677467210 */ /* 0x000fe20007f3e0ff */
        /* <DEDUP_REMOVED lines=39> */
[----:B------:R-:W-:-:S02]  /*5dba0*/  IMAD.IADD R119, R136, 0x1, R87 ;  /* 0x0000000188777824 */ /* 0x000fc400078e0257 */
[----:B------:R-:W-:Y:S01]  /*5dbb0*/  IMAD.IADD R87, R45, 0x1, R71 ;  /* 0x000000012d577824 */ /* 0x000fe200078e0247 */
[----:B------:R-:W-:Y:S01]  /*5dbc0*/  IADD3.X R71, PT, PT, RZ, RZ, RZ, P0, !PT ;  /* 0x000000ffff477210 */ /* 0x000fe200007fe4ff */
[----:B------:R-:W-:Y:S01]  /*5dbd0*/  IMAD.WIDE.U32 R68, R122, R62, R68 ;  /* 0x0000003e7a447225 */ /* 0x000fe200078e0044 */
[----:B------:R-:W-:-:S03]  /*5dbe0*/  IADD3 R70, P1, PT, R81, R70, RZ ;  /* 0x0000004651467210 */ /* 0x000fc60007f3e0ff */
        /* <DEDUP_REMOVED lines=30> */
[----:B------:R-:W-:Y:S01]  /*5ddd0*/  MOV R71, RZ ;  /* 0x000000ff00477202 */ /* 0x000fe20000000f00 */
[----:B------:R-:W-:Y:S01]  /*5dde0*/  IMAD R86, R70, R42, RZ ;  /* 0x0000002a46567224 */ /* 0x000fe200078e02ff */
[----:B------:R-:W-:Y:S01]  /*5ddf0*/  IADD3.X R69, PT, PT, RZ, RZ, RZ, P6, !PT ;  /* 0x000000ffff457210 */ /* 0x000fe200037fe4ff */
[----:B------:R-:W-:Y:S01]  /*5de00*/  IMAD.WIDE.U32 R84, R114, R78, R84 ;  /* 0x0000004e72547225 */ /* 0x000fe200078e0054 */
[----:B------:R-:W-:-:S03]  /*5de10*/  IADD3 R95, PT, PT, R47, R81, RZ ;  /* 0x000000512f5f7210 */ /* 0x000fc60007ffe0ff */
[----:B------:R-:W-:-:S04]  /*5de20*/  IMAD.WIDE.U32 R82, R122, R63, R82 ;  /* 0x0000003f7a527225 */ /* 0x000fc800078e0052 */
[----:B------:R-:W-:Y:S01]  /*5de30*/  IMAD.HI.U32 R118, R86, R72, R70 ;  /* 0x0000004856767227 */ /* 0x000fe200078e0046 */
[----:B------:R-:W-:Y:S02]  /*5de40*/  IADD3 R70, P3, PT, R95, R84, RZ ;  /* 0x000000545f467210 */ /* 0x000fe40007f7e0ff */
[----:B------:R-:W-:Y:S01]  /*5de50*/  IADD3.X R95, PT, PT, RZ, RZ, RZ, P0, !PT ;  /* 0x000000ffff5f7210 */ /* 0x000fe200007fe4ff */
[----:B------:R-:W-:Y:S02]  /*5de60*/  IMAD.X R71, RZ, RZ, RZ, P2 ;  /* 0x000000ffff477224 */ /* 0x000fe400010e06ff */
[----:B------:R-:W-:Y:S02]  /*5de70*/  IMAD.IADD R83, R138, 0x1, R83 ;  /* 0x000000018a537824 */ /* 0x000fe400078e0253 */
[----:B------:R-:W-:Y:S01]  /*5de80*/  IMAD.WIDE.U32 R68, R123, R65, R68 ;  /* 0x000000417b447225 */ /* 0x000fe200078e0044 */
[----:B------:R-:W-:Y:S02]  /*5de90*/  IADD3 R71, P2, PT, R71, R82, RZ ;  /* 0x0000005247477210 */ /* 0x000fe40007f5e0ff */
[----:B------:R-:W-:Y:S01]  /*5dea0*/  IADD3 R82, PT, PT, R49, R85, RZ ;  /* 0x0000005531527210 */ /* 0x000fe20007ffe0ff */
        /* <DEDUP_REMOVED lines=8> */
[----:B------:R-:W-:Y:S01]  /*5df30*/  IMAD.X R69, RZ, RZ, RZ, P4 ;  /* 0x000000ffff457224 */ /* 0x000fe200020e06ff */
[----:B------:R-:W-:Y:S01]  /*5df40*/  IADD3 R84, P3, PT, R94, R85, RZ ;  /* 0x000000555e547210 */ /* 0x000fe20007f7e0ff */
[----:B------:R-:W-:-:S03]  /*5df50*/  IMAD.WIDE.U32 R80, R117, R75, R80 ;  /* 0x0000004b75507225 */ /* 0x000fc600078e0050 */
[----:B------:R-:W-:Y:S01]  /*5df60*/  IADD3.X R85, PT, PT, RZ, RZ, RZ, P3, !PT ;  /* 0x000000ffff557210 */ /* 0x000fe20001ffe4ff */
[----:B------:R-:W-:Y:S01]  /*5df70*/  IMAD.WIDE.U32 R68, R122, R64, R68 ;  /* 0x000000407a447225 */ /* 0x000fe200078e0044 */
[----:B------:R-:W-:-:S03]  /*5df80*/  IADD3 R80, P0, PT, R87, R80, RZ ;  /* 0x0000005057507210 */ /* 0x000fc60007f1e0ff */
[----:B------:R-:W-:Y:S02]  /*5df90*/  IMAD.X R119, RZ, RZ, RZ, P2 ;  /* 0x000000ffff777224 */ /* 0x000fe400010e06ff */
        /* <DEDUP_REMOVED lines=26> */
[----:B------:R-:W-:-:S03]  /*5e140*/  IMAD.WIDE.U32 R70, R117, R76, R70 ;  /* 0x0000004c75467225 */ /* 0x000fc600078e0046 */
[----:B------:R-:W-:Y:S01]  /*5e150*/  IADD3 R69, P1, PT, R69, R94, RZ ;  /* 0x0000005e45457210 */ /* 0x000fe20007f3e0ff */
[----:B------:R-:W-:Y:S01]  /*5e160*/  IMAD.WIDE.U32 R84, R115, R78, R84 ;  /* 0x0000004e73547225 */ /* 0x000fe200078e0054 */
[----:B------:R-:W-:Y:S02]  /*5e170*/  IADD3 R70, P2, PT, R81, R70, RZ ;  /* 0x0000004651467210 */ /* 0x000fe40007f5e0ff */
[----:B------:R-:W-:Y:S01]  /*5e180*/  IADD3.X R130, PT, PT, RZ, RZ, RZ, P1, !PT ;  /* 0x000000ffff827210 */ /* 0x000fe20000ffe4ff */
[----:B------:R-:W-:Y:S02]  /*5e190*/  IMAD.IADD R71, R47, 0x1, R71 ;  /* 0x000000012f477824 */ /* 0x000fe400078e0247 */
[----:B------:R-:W-:Y:S02]  /*5e1a0*/  IMAD.X R119, RZ, RZ, RZ, P5 ;  /* 0x000000ffff777224 */ /* 0x000fe400028e06ff */
[----:B------:R-:W-:Y:S01]  /*5e1b0*/  IMAD.WIDE.U32 R94, R122, R65, R82 ;  /* 0x000000417a5e7225 */ /* 0x000fe200078e0052 */
[----:B------:R-:W-:-:S02]  /*5e1c0*/  IADD3 R82, P5, PT, R71, R84, RZ ;  /* 0x0000005447527210 */ /* 0x000fc40007fbe0ff */
[----:B------:R-:W-:Y:S01]  /*5e1d0*/  IADD3 R84, PT, PT, R49, R85, RZ ;  /* 0x0000005531547210 */ /* 0x000fe20007ffe0ff */
[----:B------:R-:W-:Y:S02]  /*5e1e0*/  IMAD.X R81, RZ, RZ, RZ, P4 ;  /* 0x000000ffff517224 */ /* 0x000fe400020e06ff */
[----:B------:R-:W-:Y:S01]  /*5e1f0*/  IMAD.X R83, RZ, RZ, RZ, P3 ;  /* 0x000000ffff537224 */ /* 0x000fe200018e06ff */
[----:B------:R-:W-:Y:S01]  /*5e200*/  IADD3 R114, P3, PT, R119, R94, RZ ;  /* 0x0000005e77727210 */ /* 0x000fe20007f7e0ff */
        /* <DEDUP_REMOVED lines=19> */
[----:B------:R-:W-:Y:S02]  /*5e340*/  IMAD.IADD R118, R50, 0x1, R85 ;  /* 0x0000000132767824 */ /* 0x000fe400078e0255 */
[----:B------:R-:W-:Y:S01]  /*5e350*/  IMAD.HI.U32 R114, R87, R72, R80 ;  /* 0x0000004857727227 */ /* 0x000fe200078e0050 */
[----:B------:R-:W-:-:S03]  /*5e360*/  IADD3 R80, P4, PT, R83, R84, RZ ;  /* 0x0000005453507210 */ /* 0x000fc60007f9e0ff */
        /* <DEDUP_REMOVED lines=76> */
[----:B------:R-:W-:Y:S01]  /*5e830*/  IMAD.WIDE.U32 R82, R87, R76, R82 ;  /* 0x0000004c57527225 */ /* 0x000fe200078e0052 */
[----:B------:R-:W-:Y:S02]  /*5e840*/  IADD3.X R117, PT, PT, RZ, RZ, RZ, P2, !PT ;  /* 0x000000ffff757210 */ /* 0x000fe400017fe4ff */
[----:B------:R-:W-:Y:S01]  /*5e850*/  IADD3 R116, P3, PT, R116, R85, RZ ;  /* 0x0000005574747210 */ /* 0x000fe20007f7e0ff */
[----:B------:R-:W-:Y:S01]  /*5e860*/  IMAD.WIDE.U32 R80, R86, R78, R68 ;  /* 0x0000004e56507225 */ /* 0x000fe200078e0044 */
[----:B------:R-:W-:-:S03]  /*5e870*/  MOV R152, R82 ;  /* 0x0000005200987202 */ /* 0x000fc60000000f00 */
[----:B------:R-:W-:Y:S02]  /*5e880*/  IMAD.IADD R85, R47, 0x1, R83 ;  /* 0x000000012f557824 */ /* 0x000fe400078e0253 */
[----:B------:R-:W-:-:S03]  /*5e890*/  IMAD.WIDE.U32 R68, R59, R122, R70 ;  /* 0x0000007a3b447225 */ /* 0x000fc600078e0046 */
[----:B------:R-:W-:Y:S01]  /*5e8a0*/  IADD3 R80, P6, PT, R85, R80, RZ ;  /* 0x0000005055507210 */ /* 0x000fe20007fde0ff */
[----:B------:R-:W-:Y:S01]  /*5e8b0*/  IMAD.IADD R81, R49, 0x1, R81 ;  /* 0x0000000131517824 */ /* 0x000fe200078e0251 */
[----:B------:R-:W-:Y:S01]  /*5e8c0*/  IADD3.X R85, PT, PT, RZ, RZ, RZ, P1, !PT ;  /* 0x000000ffff557210 */ /* 0x000fe20000ffe4ff */
[----:B------:R-:W-:Y:S01]  /*5e8d0*/  IMAD.X R71, RZ, RZ, RZ, P0 ;  /* 0x000000ffff477224 */ /* 0x000fe200000e06ff */
[----:B------:R-:W-:Y:S02]  /*5e8e0*/  IADD3 R68, P0, PT, R68, R117, RZ ;  /* 0x0000007544447210 */ /* 0x000fe40007f1e0ff */
[----:B------:R-:W-:Y:S01]  /*5e8f0*/  IADD3 R70, P2, PT, R81, R116, RZ ;  /* 0x0000007451467210 */ /* 0x000fe20007f5e0ff */
[----:B------:R-:W-:Y:S01]  /*5e900*/  IMAD.X R81, RZ, RZ, RZ, P6 ;  /* 0x000000ffff517224 */ /* 0x000fe200030e06ff */
[----:B------:R-:W-:-:S03]  /*5e910*/  IADD3 R68, P1, PT, R71, R68, RZ ;  /* 0x0000004447447210 */ /* 0x000fc60007f3e0ff */
[----:B------:R-:W-:Y:S01]  /*5e920*/  IMAD.X R71, RZ, RZ, RZ, P2 ;  /* 0x000000ffff477224 */ /* 0x000fe200010e06ff */
[----:B------:R-:W-:Y:S01]  /*5e930*/  IADD3 R85, P2, PT, R85, R68, RZ ;  /* 0x0000004455557210 */ /* 0x000fe20007f5e0ff */
[----:B------:R-:W-:-:S04]  /*5e940*/  IMAD.WIDE.U32 R80, R87, R77, R80 ;  /* 0x0000004d57507225 */ /* 0x000fc800078e0050 */
[----:B------:R-:W-:Y:S02]  /*5e950*/  IMAD.X R68, RZ, RZ, RZ, P4 ;  /* 0x000000ffff447224 */ /* 0x000fe400020e06ff */
        /* <DEDUP_REMOVED lines=18> */
[----:B------:R-:W-:Y:S01]  /*5ea80*/  IMAD.MOV.U32 R139, RZ, RZ, R70 ;  /* 0x000000ffff8b7224 */ /* 0x000fe200078e0046 */
        /* <DEDUP_REMOVED lines=8> */
[----:B------:R-:W-:-:S04]  /*5eb10*/  IMAD.WIDE.U32 R68, R87, R79, R68 ;  /* 0x0000004f57447225 */ /* 0x000fc800078e0044 */
[----:B------:R-:W-:Y:S01]  /*5eb20*/  IMAD.IADD R86, R50, 0x1, R69 ;  /* 0x0000000132567824 */ /* 0x000fe200078e0245 */
[----:B------:R-:W-:Y:S01]  /*5eb30*/  MOV R146, R68 ;  /* 0x0000004400927202 */ /* 0x000fe20000000f00 */
        /* <DEDUP_REMOVED lines=30> */
.L_x_635:
        /* <DEDUP_REMOVED lines=23> */
.L_x_636:
[----:B------:R-:W-:Y:S01]  /*5ee90*/  CS2R R116, SRZ ;  /* 0x0000000000747805 */ /* 0x000fe2000001ff00 */
[----:B------:R-:W-:Y:S01]  /*5eea0*/  IMAD.WIDE.U32 R68, R52, R111, RZ ;  /* 0x0000006f34447225 */ /* 0x000fe200078e00ff */
[----:B------:R-:W-:Y:S02]  /*5eeb0*/  CS2R R130, SRZ ;  /* 0x0000000000827805 */ /* 0x000fe4000001ff00 */
[----:B------:R-:W-:Y:S01]  /*5eec0*/  CS2R R132, SRZ ;  /* 0x0000000000847805 */ /* 0x000fe2000001ff00 */
[----:B------:R-:W-:Y:S02]  /*5eed0*/  HFMA2 R143, -RZ, RZ, 0, 0 ;  /* 0x00000000ff8f7431 */ /* 0x000fe400000001ff */
[----:B------:R-:W-:Y:S01]  /*5eee0*/  IMAD.MOV.U32 R71, RZ, RZ, RZ ;  /* 0x000000ffff477224 */ /* 0x000fe200078e00ff */
[----:B------:R-:W-:Y:S01]  /*5eef0*/  IADD3 R70, PT, PT, R69, R116, RZ ;  /* 0x0000007445467210 */ /* 0x000fe20007ffe0ff */
[----:B------:R-:W-:Y:S02]  /*5ef00*/  IMAD R86, R68, R42, RZ ;  /* 0x0000002a44567224 */ /* 0x000fe400078e02ff */
[----:B------:R-:W-:-:S02]  /*5ef10*/  IMAD.MOV.U32 R69, RZ, RZ, RZ ;  /* 0x000000ffff457224 */ /* 0x000fc400078e00ff */
        /* <DEDUP_REMOVED lines=23> */
[----:B------:R-:W-:Y:S01]  /*5f090*/  IMAD.IADD R80, R69, 0x1, R130 ;  /* 0x0000000145507824 */ /* 0x000fe200078e0282 */
[----:B------:R-:W-:Y:S01]  /*5f0a0*/  IADD3 R95, PT, PT, R44, R71, RZ ;  /* 0x000000472c5f7210 */ /* 0x000fe20007ffe0ff */
[----:B------:R-:W-:Y:S02]  /*5f0b0*/  IMAD.MOV.U32 R81, RZ, RZ, RZ ;  /* 0x000000ffff517224 */ /* 0x000fe400078e00ff */
[----:B------:R-:W-:Y:S02]  /*5f0c0*/  HFMA2 R71, -RZ, RZ, 0, 0 ;  /* 0x00000000ff477431 */ /* 0x000fe400000001ff */
[----:B------:R-:W-:Y:S02]  /*5f0d0*/  IMAD.X R69, RZ, RZ, RZ, P0 ;  /* 0x000000ffff457224 */ /* 0x000fe400000e06ff */
[----:B------:R-:W-:-:S04]  /*5f0e0*/  IMAD.WIDE.U32 R82, R109, R52, R82 ;  /* 0x000000346d527225 */ /* 0x000fc800078e0052 */
[----:B------:R-:W-:Y:S01]  /*5f0f0*/  IMAD.WIDE.U32 R80, R111, R56, R80 ;  /* 0x000000386f507225 */ /* 0x000fe200078e0050 */
[----:B------:R-:W-:-:S03]  /*5f100*/  IADD3 R83, PT, PT, R116, R83, RZ ;  /* 0x0000005374537210 */ /* 0x000fc60007ffe0ff */
[----:B------:R-:W-:-:S04]  /*5f110*/  IMAD.WIDE.U32 R68, R110, R54, R68 ;  /* 0x000000366e447225 */ /* 0x000fc800078e0044 */
[----:B------:R-:W-:Y:S01]  /*5f120*/  IMAD R84, R70, R42, RZ ;  /* 0x0000002a46547224 */ /* 0x000fe200078e02ff */
[----:B------:R-:W-:Y:S01]  /*5f130*/  IADD3 R68, P1, PT, R83, R68, RZ ;  /* 0x0000004453447210 */ /* 0x000fe20007f3e0ff */
[----:B------:R-:W-:Y:S02]  /*5f140*/  IMAD.IADD R134, R81, 0x1, R131 ;  /* 0x0000000151867824 */ /* 0x000fe400078e0283 */
[----:B------:R-:W-:Y:S02]  /*5f150*/  IMAD.IADD R81, R119, 0x1, R69 ;  /* 0x0000000177517824 */ /* 0x000fe400078e0245 */
[----:B------:R-:W-:Y:S01]  /*5f160*/  IMAD.HI.U32 R114, R84, R72, R70 ;  /* 0x0000004854727227 */ /* 0x000fe200078e0046 */
[----:B------:R-:W-:Y:S02]  /*5f170*/  IADD3 R70, P2, PT, R95, R82, RZ ;  /* 0x000000525f467210 */ /* 0x000fe40007f5e0ff */
[----:B------:R-:W-:Y:S01]  /*5f180*/  IADD3 R80, P0, PT, R81, R80, RZ ;  /* 0x0000005051507210 */ /* 0x000fe20007f1e0ff */
[----:B------:R-:W-:Y:S01]  /*5f190*/  IMAD.X R69, RZ, RZ, RZ, P1 ;  /* 0x000000ffff457224 */ /* 0x000fe200008e06ff */
[----:B------:R-:W-:Y:S01]  /*5f1a0*/  IADD3.X R71, PT, PT, RZ, RZ, RZ, P2, !PT ;  /* 0x000000ffff477210 */ /* 0x000fe200017fe4ff */
[----:B------:R-:W-:Y:S01]  /*5f1b0*/  IMAD.WIDE.U32 R134, R111, R57, R134 ;  /* 0x000000396f867225 */ /* 0x000fe200078e0086 */
[----:B------:R-:W-:-:S03]  /*5f1c0*/  IADD3 R83, PT, PT, R43, R114, RZ ;  /* 0x000000722b537210 */ /* 0x000fc60007ffe0ff */
[----:B------:R-:W-:Y:S02]  /*5f1d0*/  IMAD.X R81, RZ, RZ, RZ, P0 ;  /* 0x000000ffff517224 */ /* 0x000fe400000e06ff */
[----:B------:R-:W-:-:S04]  /*5f1e0*/  IMAD.WIDE.U32 R68, R109, R53, R68 ;  /* 0x000000356d447225 */ /* 0x000fc800078e0044 */
[----:B------:R-:W-:Y:S01]  /*5f1f0*/  IMAD.IADD R94, R135, 0x1, R132 ;  /* 0x00000001875e7824 */ /* 0x000fe200078e0284 */
[----:B------:R-:W-:Y:S01]  /*5f200*/  IADD3 R69, PT, PT, R117, R69, RZ ;  /* 0x0000004575457210 */ /* 0x000fe20007ffe0ff */
[----:B------:R-:W-:Y:S02]  /*5f210*/  IMAD.MOV.U32 R95, RZ, RZ, RZ ;  /* 0x000000ffff5f7224 */ /* 0x000fe400078e00ff */
        /* <DEDUP_REMOVED lines=8> */
[----:B------:R-:W-:Y:S01]  /*5f2a0*/  IMAD.MOV.U32 R69, RZ, RZ, RZ ;  /* 0x000000ffff457224 */ /* 0x000fe200078e00ff */
[----:B------:R-:W-:Y:S01]  /*5f2b0*/  IADD3 R134, P0, PT, R135, R134, RZ ;  /* 0x0000008687867210 */ /* 0x000fe20007f1e0ff */
[----:B------:R-:W-:Y:S02]  /*5f2c0*/  IMAD.IADD R95, R45, 0x1, R71 ;  /* 0x000000012d5f7824 */ /* 0x000fe400078e0247 */
[----:B------:R-:W-:Y:S01]  /*5f2d0*/  IMAD.X R71, RZ, RZ, RZ, P1 ;  /* 0x000000ffff477224 */ /* 0x000fe200008e06ff */
[----:B------:R-:W-:Y:S01]  /*5f2e0*/  IADD3.X R135, PT, PT, RZ, RZ, RZ, P0, !PT ;  /* 0x000000ffff877210 */ /* 0x000fe200007fe4ff */
[----:B------:R-:W-:-:S04]  /*5f2f0*/  IMAD.WIDE.U32 R68, R108, R52, R68 ;  /* 0x000000346c447225 */ /* 0x000fc800078e0044 */
        /* <DEDUP_REMOVED lines=10> */
[----:B------:R-:W-:Y:S01]  /*5f3a0*/  IMAD.X R69, RZ, RZ, RZ, P0 ;  /* 0x000000ffff457224 */ /* 0x000fe200000e06ff */
[----:B------:R-:W-:Y:S01]  /*5f3b0*/  IADD3 R135, PT, PT, R131, R135, RZ ;  /* 0x0000008783877210 */ /* 0x000fe20007ffe0ff */
[----:B------:R-:W-:Y:S01]  /*5f3c0*/  IMAD.HI.U32 R114, R115, R72, R70 ;  /* 0x0000004873727227 */ /* 0x000fe200078e0046 */
[----:B------:R-:W-:-:S03]  /*5f3d0*/  IADD3 R70, P0, PT, R81, R134, RZ ;  /* 0x0000008651467210 */ /* 0x000fc60007f1e0ff */
[----:B------:R-:W-:Y:S02]  /*5f3e0*/  IMAD.X R81, RZ, RZ, RZ, P1 ;  /* 0x000000ffff517224 */ /* 0x000fe400008e06ff */
[----:B------:R-:W-:-:S04]  /*5f3f0*/  IMAD.WIDE.U32 R68, R86, R75, R68 ;  /* 0x0000004b56447225 */ /* 0x000fc800078e0044 */
[----:B------:R-:W-:Y:S01]  /*5f400*/  IMAD.MOV.U32 R83, RZ, RZ, RZ ;  /* 0x000000ffff537224 */ /* 0x000fe200078e00ff */
[----:B------:R-:W-:Y:S01]  /*5f410*/  IADD3 R68, P1, PT, R95, R68, RZ ;  /* 0x000000445f447210 */ /* 0x000fe20007f3e0ff */
[----:B------:R-:W-:Y:S01]  /*5f420*/  IMAD.X R71, RZ, RZ, RZ, P0 ;  /* 0x000000ffff477224 */ /* 0x000fe200000e06ff */
[----:B------:R-:W-:Y:S01]  /*5f430*/  IADD3 R94, P0, PT, R135, R94, RZ ;  /* 0x0000005e875e7210 */ /* 0x000fe20007f1e0ff */
[----:B------:R-:W-:-:S04]  /*5f440*/  IMAD.WIDE.U32 R80, R108, R53, R80 ;  /* 0x000000356c507225 */ /* 0x000fc800078e0050 */
[----:B------:R-:W-:Y:S01]  /*5f450*/  IMAD.WIDE.U32 R82, R51, R111, R82 ;  /* 0x0000006f33527225 */ /* 0x000fe200078e0052 */
[----:B------:R-:W-:-:S03]  /*5f460*/  IADD3 R111, PT, PT, R46, R69, RZ ;  /* 0x000000452e6f7210 */ /* 0x000fc60007ffe0ff */
[----:B------:R-:W-:-:S04]  /*5f470*/  IMAD.WIDE.U32 R70, R109, R55, R70 ;  /* 0x000000376d467225 */ /* 0x000fc800078e0046 */
[----:B------:R-:W-:Y:S01]  /*5f480*/  IMAD.IADD R81, R117, 0x1, R81 ;  /* 0x0000000175517824 */ /* 0x000fe200078e0251 */
[----:B------:R-:W-:Y:S01]  /*5f490*/  IADD3 R145, PT, PT, R130, R71, RZ ;  /* 0x0000004782917210 */ /* 0x000fe20007ffe0ff */
[----:B------:R-:W-:Y:S02]  /*5f4a0*/  IMAD.X R69, RZ, RZ, RZ, P1 ;  /* 0x000000ffff457224 */ /* 0x000fe400008e06ff */
[----:B------:R-:W-:Y:S01]  /*5f4b0*/  IMAD.X R95, RZ, RZ, RZ, P0 ;  /* 0x000000ffff5f7224 */ /* 0x000fe200000e06ff */
[----:B------:R-:W-:Y:S01]  /*5f4c0*/  IADD3 R70, P0, PT, R81, R70, RZ ;  /* 0x0000004651467210 */ /* 0x000fe20007f1e0ff */
[----:B------:R-:W-:Y:S02]  /*5f4d0*/  IMAD.MOV.U32 R142, RZ, RZ, R80 ;  /* 0x000000ffff8e7224 */ /* 0x000fe400078e0050 */
[----:B------:R-:W-:Y:S02]  /*5f4e0*/  IMAD.IADD R81, R43, 0x1, R114 ;  /* 0x000000012b517824 */ /* 0x000fe400078e0272 */
        /* <DEDUP_REMOVED lines=26> */
[----:B------:R-:W-:Y:S01]  /*5f690*/  IADD3 R143, PT, PT, R44, R81, RZ ;  /* 0x000000512c8f7210 */ /* 0x000fe20007ffe0ff */
[----:B------:R-:W-:-:S04]  /*5f6a0*/  IMAD.WIDE.U32 R94, R110, R58, R94 ;  /* 0x0000003a6e5e7225 */ /* 0x000fc800078e005e */
[----:B------:R-:W-:Y:S01]  /*5f6b0*/  IMAD R114, R80, R42, RZ ;  /* 0x0000002a50727224 */ /* 0x000fe200078e02ff */
[----:B------:R-:W-:Y:S01]  /*5f6c0*/  IADD3 R82, PT, PT, R133, R95, RZ ;  /* 0x0000005f85527210 */ /* 0x000fe20007ffe0ff */
[----:B------:R-:W-:Y:S02]  /*5f6d0*/  IMAD.MOV.U32 R81, RZ, RZ, RZ ;  /* 0x000000ffff517224 */ /* 0x000fe400078e00ff */
[----:B------:R-:W-:Y:S01]  /*5f6e0*/  IMAD.X R69, RZ, RZ, RZ, P1 ;  /* 0x000000ffff457224 */ /* 0x000fe200008e06ff */
[----:B------:R-:W-:Y:S01]  /*5f6f0*/  IADD3 R94, P1, PT, R111, R94, RZ ;  /* 0x0000005e6f5e7210 */ /* 0x000fe20007f3e0ff */
        /* <DEDUP_REMOVED lines=15> */
[----:B------:R-:W-:Y:S01]  /*5f7f0*/  IMAD.MOV.U32 R71, RZ, RZ, RZ ;  /* 0x000000ffff477224 */ /* 0x000fe200078e00ff */
[----:B------:R-:W-:Y:S01]  /*5f800*/  IADD3 R95, PT, PT, R132, R95, RZ ;  /* 0x0000005f845f7210 */ /* 0x000fe20007ffe0ff */
[----:B------:R-:W-:-:S04]  /*5f810*/  IMAD.WIDE.U32 R110, R51, R110, R82 ;  /* 0x0000006e336e7225 */ /* 0x000fc800078e0052 */
[----:B------:R-:W-:Y:S01]  /*5f820*/  IMAD.WIDE.U32 R82, R107, R54, R80 ;  /* 0x000000366b527225 */ /* 0x000fe200078e0050 */
[----:B------:R-:W-:-:S03]  /*5f830*/  IADD3 R80, P1, PT, R145, R94, RZ ;  /* 0x0000005e91507210 */ /* 0x000fc60007f3e0ff */
[----:B------:R-:W-:Y:S01]  /*5f840*/  IMAD.WIDE.U32 R70, R106, R52, R70 ;  /* 0x000000346a467225 */ /* 0x000fe200078e0046 */
[----:B------:R-:W-:-:S03]  /*5f850*/  IADD3.X R81, PT, PT, RZ, RZ, RZ, P1, !PT ;  /* 0x000000ffff517210 */ /* 0x000fc60000ffe4ff */
[----:B------:R-:W-:Y:S01]  /*5f860*/  IMAD.X R69, RZ, RZ, RZ, P0 ;  /* 0x000000ffff457224 */ /* 0x000fe200000e06ff */
[----:B------:R-:W-:Y:S01]  /*5f870*/  IADD3 R94, P0, PT, R110, R95, RZ ;  /* 0x0000005f6e5e7210 */ /* 0x000fe20007f1e0ff */
[----:B------:R-:W-:Y:S01]  /*5f880*/  IMAD.IADD R71, R116, 0x1, R71 ;  /* 0x0000000174477824 */ /* 0x000fe200078e0247 */
        /* <DEDUP_REMOVED lines=14> */
[----:B------:R-:W-:Y:S02]  /*5f970*/  IMAD.X R71, RZ, RZ, RZ, P3 ;  /* 0x000000ffff477224 */ /* 0x000fe400018e06ff */
        /* <DEDUP_REMOVED lines=41> */
[----:B------:R-:W-:Y:S02]  /*5fc10*/  IMAD.IADD R69, R131, 0x1, R69 ;  /* 0x0000000183457824 */ /* 0x000fe400078e0245 */
[----:B------:R-:W-:Y:S02]  /*5fc20*/  IMAD.X R81, RZ, RZ, RZ, P2 ;  /* 0x000000ffff517224 */ /* 0x000fe400010e06ff */
        /* <DEDUP_REMOVED lines=15> */
[----:B------:R-:W-:Y:S02]  /*5fd20*/  HFMA2 R81, -RZ, RZ, 0, 0 ;  /* 0x00000000ff517431 */ /* 0x000fe400000001ff */
[----:B------:R-:W-:Y:S02]  /*5fd30*/  IMAD.X R71, RZ, RZ, RZ, P4 ;  /* 0x000000ffff477224 */ /* 0x000fe400020e06ff */
        /* <DEDUP_REMOVED lines=11> */
[----:B------:R-:W-:Y:S02]  /*5fdf0*/  IMAD.X R69, RZ, RZ, RZ, P3 ;  /* 0x000000ffff457224 */ /* 0x000fe400018e06ff */
[----:B------:R-:W-:Y:S02]  /*5fe00*/  IMAD.X R95, RZ, RZ, RZ, P1 ;  /* 0x000000ffff5f7224 */ /* 0x000fe400008e06ff */
[----:B------:R-:W-:Y:S02]  /*5fe10*/  IMAD.IADD R135, R45, 0x1, R71 ;  /* 0x000000012d877824 */ /* 0x000fe400078e0247 */
[----:B------:R-:W-:Y:S02]  /*5fe20*/  IMAD.IADD R71, R116, 0x1, R81 ;  /* 0x0000000174477824 */ /* 0x000fe400078e0251 */
        /* <DEDUP_REMOVED lines=19> */
[----:B------:R-:W-:-:S04]  /*5ff60*/  IMAD.WIDE.U32 R80, R86, R79, R80 ;  /* 0x0000004f56507225 */ /* 0x000fc800078e0050 */
        /* <DEDUP_REMOVED lines=48> */
[----:B------:R-:W-:Y:S02]  /*60270*/  IMAD.IADD R107, R45, 0x1, R69 ;  /* 0x000000012d6b7824 */ /* 0x000fe400078e0245 */
[----:B------:R-:W-:-:S04]  /*60280*/  IMAD.WIDE.U32 R108, R115, R77, R108 ;  /* 0x0000004d736c7225 */ /* 0x000fc800078e006c */
        /* <DEDUP_REMOVED lines=21> */
[----:B------:R-:W-:Y:S01]  /*603e0*/  IADD3 R94, P3, PT, R107, R94, RZ ;  /* 0x0000005e6b5e7210 */ /* 0x000fe20007f7e0ff */
[----:B------:R-:W-:Y:S01]  /*603f0*/  IMAD R84, R68, R42, RZ ;  /* 0x0000002a44547224 */ /* 0x000fe200078e02ff */
[----:B------:R-:W-:Y:S01]  /*60400*/  IADD3.X R71, PT, PT, RZ, RZ, RZ, P0, !PT ;  /* 0x000000ffff477210 */ /* 0x000fe200007fe4ff */
[----:B------:R-:W-:Y:S02]  /*60410*/  IMAD.MOV.U32 R69, RZ, RZ, RZ ;  /* 0x000000ffff457224 */ /* 0x000fe400078e00ff */
[----:B------:R-:W-:Y:S02]  /*60420*/  IMAD.IADD R95, R47, 0x1, R95 ;  /* 0x000000012f5f7824 */ /* 0x000fe400078e025f */
[----:B------:R-:W-:-:S04]  /*60430*/  IMAD.WIDE.U32 R80, R115, R78, R80 ;  /* 0x0000004e73507225 */ /* 0x000fc800078e0050 */
[----:B------:R-:W-:Y:S02]  /*60440*/  IMAD.X R83, RZ, RZ, RZ, P4 ;  /* 0x000000ffff537224 */ /* 0x000fe400020e06ff */
[----:B------:R-:W-:Y:S01]  /*60450*/  IMAD.HI.U32 R107, R84, R72, R68 ;  /* 0x00000048546b7227 */ /* 0x000fe200078e0044 */
[----:B------:R-:W-:-:S03]  /*60460*/  IADD3 R68, P0, PT, R95, R80, RZ ;  /* 0x000000505f447210 */ /* 0x000fc60007f1e0ff */
[----:B------:R-:W-:Y:S01]  /*60470*/  IMAD.IADD R69, R49, 0x1, R81 ;  /* 0x0000000131457824 */ /* 0x000fe200078e0251 */
[----:B------:R-:W-:Y:S01]  /*60480*/  IADD3 R107, PT, PT, R43, R107, RZ ;  /* 0x0000006b2b6b7210 */ /* 0x000fe20007ffe0ff */
[----:B------:R-:W-:Y:S02]  /*60490*/  IMAD.X R95, RZ, RZ, RZ, P3 ;  /* 0x000000ffff5f7224 */ /* 0x000fe400018e06ff */
[----:B------:R-:W-:-:S04]  /*604a0*/  IMAD.WIDE.U32 R82, R112, R55, R82 ;  /* 0x0000003770527225 */ /* 0x000fc800078e0052 */
[----:B------:R-:W-:Y:S01]  /*604b0*/  IMAD.X R111, RZ, RZ, RZ, P6 ;  /* 0x000000ffff6f7224 */ /* 0x000fe200030e06ff */
[----:B------:R-:W-:Y:S01]  /*604c0*/  IADD3 R135, P4, PT, R135, R82, RZ ;  /* 0x0000005287877210 */ /* 0x000fe20007f9e0ff */
[----:B------:R-:W-:Y:S01]  /*604d0*/  IMAD.WIDE.U32 R80, R105, R57, R70 ;  /* 0x0000003969507225 */ /* 0x000fe200078e0046 */
[----:B------:R-:W-:-:S03]  /*604e0*/  IADD3 R70, P1, PT, R69, R108, RZ ;  /* 0x0000006c45467210 */ /* 0x000fc60007f3e0ff */
[----:B------:R-:W-:-:S04]  /*604f0*/  IMAD.WIDE.U32 R94, R134, R75, R94 ;  /* 0x0000004b865e7225 */ /* 0x000fc800078e005e */
[----:B------:R-:W-:Y:S02]  /*60500*/  IMAD.IADD R83, R130, 0x1, R83 ;  /* 0x0000000182537824 */ /* 0x000fe400078e0253 */
[----:B------:R-:W-:Y:S01]  /*60510*/  IMAD.WIDE.U32 R110, R51, R106, R110 ;  /* 0x0000006a336e7225 */ /* 0x000fe200078e006e */
[----:B------:R-:W-:Y:S02]  /*60520*/  IADD3.X R106, PT, PT, RZ, RZ, RZ, P2, !PT ;  /* 0x000000ffff6a7210 */ /* 0x000fe400017fe4ff */
[----:B------:R-:W-:Y:S01]  /*60530*/  IADD3 R80, P3, PT, R83, R80, RZ ;  /* 0x0000005053507210 */ /* 0x000fe20007f7e0ff */
        /* <DEDUP_REMOVED lines=21> */
[----:B------:R-:W-:Y:S01]  /*60690*/  IMAD.IADD R71, R50, 0x1, R71 ;  /* 0x0000000132477824 */ /* 0x000fe200078e0247 */
[----:B------:R-:W-:Y:S01]  /*606a0*/  IADD3 R80, P5, PT, R81, R94, RZ ;  /* 0x0000005e51507210 */ /* 0x000fe20007fbe0ff */
[----:B------:R-:W-:Y:S01]  /*606b0*/  IMAD.X R69, RZ, RZ, RZ, P4 ;  /* 0x000000ffff457224 */ /* 0x000fe200020e06ff */
[----:B------:R-:W-:Y:S01]  /*606c0*/  IADD3 R110, P4, PT, R111, R95, RZ ;  /* 0x0000005f6f6e7210 */ /* 0x000fe20007f9e0ff */
[----:B------:R-:W-:Y:S01]  /*606d0*/  IMAD.WIDE.U32 R82, R86, R74, R82 ;  /* 0x0000004a56527225 */ /* 0x000fe200078e0052 */
[----:B------:R-:W-:-:S02]  /*606e0*/  IADD3 R106, P1, PT, R71, R106, RZ ;  /* 0x0000006a476a7210 */ /* 0x000fc40007f3e0ff */
[----:B------:R-:W-:Y:S01]  /*606f0*/  IADD3.X R111, PT, PT, RZ, RZ, RZ, P4, !PT ;  /* 0x000000ffff6f7210 */ /* 0x000fe200027fe4ff */
[----:B------:R-:W-:-:S04]  /*60700*/  IMAD.WIDE.U32 R94, R134, R76, R68 ;  /* 0x0000004c865e7225 */ /* 0x000fc800078e0044 */
        /* <DEDUP_REMOVED lines=57> */
[----:B------:R-:W-:Y:S02]  /*60aa0*/  IADD3 R68, P1, PT, R81, R68, RZ ;  /* 0x0000004451447210 */ /* 0x000fe40007f3e0ff */
        /* <DEDUP_REMOVED lines=52> */
[----:B------:R-:W-:Y:S01]  /*60df0*/  IMAD.MOV.U32 R134, RZ, RZ, R70 ;  /* 0x000000ffff867224 */ /* 0x000fe200078e0046 */
        /* <DEDUP_REMOVED lines=22> */
[----:B------:R-:W-:-:S03]  /*60f60*/  IMAD.X R83, RZ, RZ, RZ, P0 ;  /* 0x000000ffff537224 */ /* 0x000fc600000e06ff */
        /* <DEDUP_REMOVED lines=13> */
[----:B------:R-:W-:Y:S01]  /*61040*/  IMAD.MOV.U32 R86, RZ, RZ, R106 ;  /* 0x000000ffff567224 */ /* 0x000fe200078e006a */
[----:B------:R-:W-:Y:S01]  /*61050*/  IADD3 R82, P2, PT, R82, R109, RZ ;  /* 0x0000006d52527210 */ /* 0x000fe20007f5e0ff */
[----:B------:R-:W-:Y:S01]  /*61060*/  IMAD.WIDE.U32 R94, R105, R78, R94 ;  /* 0x0000004e695e7225 */ /* 0x000fe200078e005e */
[----:B------:R-:W-:-:S02]  /*61070*/  IADD3.X R109, PT, PT, RZ, RZ, RZ, P1, !PT ;  /* 0x000000ffff6d7210 */ /* 0x000fc40000ffe4ff */
[----:B------:R-:W-:Y:S01]  /*61080*/  IADD3 R83, P1, PT, R83, R82, RZ ;  /* 0x0000005253537210 */ /* 0x000fe20007f3e0ff */
[----:B------:R-:W-:Y:S01]  /*61090*/  IMAD.IADD R82, R49, 0x1, R95 ;  /* 0x0000000131527824 */ /* 0x000fe200078e025f */
[----:B------:R-:W-:Y:S01]  /*610a0*/  IADD3 R110, PT, PT, R110, R111, R109 ;  /* 0x0000006f6e6e7210 */ /* 0x000fe20007ffe06d */
        /* <DEDUP_REMOVED lines=11> */
[----:B------:R-:W-:-:S04]  /*61160*/  IADD3 R105, PT, PT, R50, R83, RZ ;  /* 0x0000005332697210 */ /* 0x000fc80007ffe0ff */
        /* <DEDUP_REMOVED lines=29> */
.L_x_637:
        /* <DEDUP_REMOVED lines=23> */
.L_x_638:
        /* <DEDUP_REMOVED lines=65> */
[----:B------:R-:W-:Y:S02]  /*618c0*/  IMAD.IADD R69, R113, 0x1, R95 ;  /* 0x0000000171457824 */ /* 0x000fe400078e025f */
        /* <DEDUP_REMOVED lines=15> */
[----:B------:R-:W-:-:S04]  /*619c0*/  IMAD.WIDE.U32 R68, R9, R66, R68 ;  /* 0x0000004209447225 */ /* 0x000fc800078e0044 */
[----:B------:R-:W-:Y:S01]  /*619d0*/  IMAD.IADD R81, R141, 0x1, R81 ;  /* 0x000000018d517824 */ /* 0x000fe200078e0251 */
[----:B------:R-:W-:Y:S01]  /*619e0*/  IADD3 R68, P0, PT, R71, R68, RZ ;  /* 0x0000004447447210 */ /* 0x000fe20007f1e0ff */
[----:B------:R-:W-:Y:S02]  /*619f0*/  IMAD.X R71, RZ, RZ, RZ, P1 ;  /* 0x000000ffff477224 */ /* 0x000fe400008e06ff */
[----:B------:R-:W-:-:S04]  /*61a00*/  IMAD.WIDE.U32 R94, R143, R75, R94 ;  /* 0x0000004b8f5e7225 */ /* 0x000fc800078e005e */
[----:B------:R-:W-:Y:S01]  /*61a10*/  IMAD.WIDE.U32 R70, R7, R63, R70 ;  /* 0x0000003f07467225 */ /* 0x000fe200078e0046 */
[----:B------:R-:W-:-:S03]  /*61a20*/  IADD3 R110, P2, PT, R111, R94, RZ ;  /* 0x0000005e6f6e7210 */ /* 0x000fc60007f5e0ff */
[----:B------:R-:W-:Y:S01]  /*61a30*/  IMAD.IADD R82, R67, 0x1, R69 ;  /* 0x0000000143527824 */ /* 0x000fe200078e0245 */
[----:B------:R-:W-:Y:S01]  /*61a40*/  IADD3 R70, P1, PT, R81, R70, RZ ;  /* 0x0000004651467210 */ /* 0x000fe20007f3e0ff */
[----:B------:R-:W-:Y:S02]  /*61a50*/  HFMA2 R81, -RZ, RZ, 0, 0 ;  /* 0x00000000ff517431 */ /* 0x000fe400000001ff */
[----:B------:R-:W-:Y:S01]  /*61a60*/  IMAD.X R69, RZ, RZ, RZ, P0 ;  /* 0x000000ffff457224 */ /* 0x000fe200000e06ff */
[----:B------:R-:W-:Y:S01]  /*61a70*/  IADD3.X R111, PT, PT, RZ, RZ, RZ, P2, !PT ;  /* 0x000000ffff6f7210 */ /* 0x000fe200017fe4ff */
[----:B------:R-:W-:Y:S01]  /*61a80*/  IMAD.MOV.U32 R83, RZ, RZ, RZ ;  /* 0x000000ffff537224 */ /* 0x000fe200078e00ff */
[----:B------:R-:W-:Y:S01]  /*61a90*/  IADD3 R71, PT, PT, R138, R71, RZ ;  /* 0x000000478a477210 */ /* 0x000fe20007ffe0ff */
        /* <DEDUP_REMOVED lines=17> */
[----:B------:R-:W-:Y:S01]  /*61bb0*/  IMAD.IADD R108, R83, 0x1, R109 ;  /* 0x00000001536c7824 */ /* 0x000fe200078e026d */
[----:B------:R-:W-:Y:S01]  /*61bc0*/  IADD3 R70, P1, PT, R81, R70, RZ ;  /* 0x0000004651467210 */ /* 0x000fe20007f3e0ff */
[----:B------:R-:W-:-:S04]  /*61bd0*/  IMAD.WIDE.U32 R68, R7, R64, R68 ;  /* 0x0000004007447225 */ /* 0x000fc800078e0044 */
        /* <DEDUP_REMOVED lines=9> */
[----:B------:R-:W-:Y:S02]  /*61c70*/  IMAD.IADD R69, R140, 0x1, R69 ;  /* 0x000000018c457824 */ /* 0x000fe400078e0245 */
[----:B------:R-:W-:-:S04]  /*61c80*/  IMAD.WIDE.U32 R82, R8, R66, R82 ;  /* 0x0000004208527225 */ /* 0x000fc800078e0052 */
[----:B------:R-:W-:Y:S01]  /*61c90*/  IMAD.IADD R111, R44, 0x1, R107 ;  /* 0x000000012c6f7824 */ /* 0x000fe200078e026b */
[----:B------:R-:W-:Y:S01]  /*61ca0*/  IADD3 R82, P1, PT, R69, R82, RZ ;  /* 0x0000005245527210 */ /* 0x000fe20007f3e0ff */
[----:B------:R-:W-:Y:S01]  /*61cb0*/  IMAD R110, R106, R42, RZ ;  /* 0x0000002a6a6e7224 */ /* 0x000fe200078e02ff */
[----:B------:R-:W-:Y:S01]  /*61cc0*/  IADD3.X R69, PT, PT, RZ, RZ, RZ, P3, !PT ;  /* 0x000000ffff457210 */ /* 0x000fe20001ffe4ff */
[----:B------:R-:W-:Y:S02]  /*61cd0*/  IMAD.MOV.U32 R107, RZ, RZ, RZ ;  /* 0x000000ffff6b7224 */ /* 0x000fe400078e00ff */
        /* <DEDUP_REMOVED lines=73> */
[----:B------:R-:W-:Y:S01]  /*62170*/  IMAD.WIDE.U32 R82, R4, R62, R82 ;  /* 0x0000003e04527225 */ /* 0x000fe200078e0052 */
[----:B------:R-:W-:-:S03]  /*62180*/  IADD3 R147, PT, PT, R43, R147, RZ ;  /* 0x000000932b937210 */ /* 0x000fc60007ffe0ff */
        /* <DEDUP_REMOVED lines=29> */
[----:B------:R-:W-:Y:S01]  /*62360*/  IMAD.X R69, RZ, RZ, RZ, P3 ;  /* 0x000000ffff457224 */ /* 0x000fe200018e06ff */
[----:B------:R-:W-:Y:S01]  /*62370*/  IADD3 R70, P3, PT, R83, R70, RZ ;  /* 0x0000004653467210 */ /* 0x000fe20007f7e0ff */
[----:B------:R-:W-:Y:S02]  /*62380*/  IMAD.MOV.U32 R83, RZ, RZ, RZ ;  /* 0x000000ffff537224 */ /* 0x000fe400078e00ff */
[----:B------:R-:W-:-:S04]  /*62390*/  IMAD.WIDE.U32 R68, R142, R77, R68 ;  /* 0x0000004d8e447225 */ /* 0x000fc800078e0044 */
[----:B------:R-:W-:Y:S01]  /*623a0*/  IMAD.WIDE.U32 R82, R2, R60, R82 ;  /* 0x0000003c02527225 */ /* 0x000fe200078e0052 */
[----:B------:R-:W-:Y:S02]  /*623b0*/  IADD3 R68, P4, PT, R107, R68, RZ ;  /* 0x000000446b447210 */ /* 0x000fe40007f9e0ff */
        /* <DEDUP_REMOVED lines=26> */
[----:B------:R-:W-:-:S04]  /*62560*/  IMAD.WIDE.U32 R82, R143, R79, R82 ;  /* 0x0000004f8f527225 */ /* 0x000fc800078e0052 */
[----:B------:R-:W-:Y:S02]  /*62570*/  IMAD R143, R80, R42, RZ ;  /* 0x0000002a508f7224 */ /* 0x000fe400078e02ff */
[----:B------:R-:W-:Y:S02]  /*62580*/  IMAD.MOV.U32 R81, RZ, RZ, RZ ;  /* 0x000000ffff517224 */ /* 0x000fe400078e00ff */
[----:B------:R-:W-:Y:S02]  /*62590*/  IMAD.IADD R113, R109, 0x1, R107 ;  /* 0x000000016d717824 */ /* 0x000fe400078e026b */
[----:B------:R-:W-:Y:S01]  /*625a0*/  IMAD.X R107, RZ, RZ, RZ, P1 ;  /* 0x000000ffff6b7224 */ /* 0x000fe200008e06ff */
[----:B------:R-:W-:Y:S01]  /*625b0*/  IADD3 R68, P1, PT, R71, R94, RZ ;  /* 0x0000005e47447210 */ /* 0x000fe20007f3e0ff */
[----:B------:R-:W-:Y:S01]  /*625c0*/  IMAD.HI.U32 R150, R143, R72, R80 ;  /* 0x000000488f967227 */ /* 0x000fe200078e0050 */
[----:B------:R-:W-:Y:S02]  /*625d0*/  IADD3.X R71, PT, PT, RZ, RZ, RZ, P0, !PT ;  /* 0x000000ffff477210 */ /* 0x000fe400007fe4ff */
[----:B------:R-:W-:Y:S01]  /*625e0*/  IADD3 R80, P3, PT, R108, R82, RZ ;  /* 0x000000526c507210 */ /* 0x000fe20007f7e0ff */
[----:B------:R-:W-:-:S02]  /*625f0*/  IMAD.X R145, RZ, RZ, RZ, P2 ;  /* 0x000000ffff917224 */ /* 0x000fc400010e06ff */
[----:B------:R-:W-:Y:S01]  /*62600*/  IMAD.IADD R95, R140, 0x1, R95 ;  /* 0x000000018c5f7824 */ /* 0x000fe200078e025f */
[----:B------:R-:W-:Y:S01]  /*62610*/  IADD3.X R81, PT, PT, RZ, RZ, RZ, P3, !PT ;  /* 0x000000ffff517210 */ /* 0x000fe20001ffe4ff */
[----:B------:R-:W-:-:S04]  /*62620*/  IMAD.WIDE.U32 R106, R5, R66, R106 ;  /* 0x00000042056a7225 */ /* 0x000fc800078e006a */
[----:B------:R-:W-:Y:S01]  /*62630*/  IMAD.IADD R83, R50, 0x1, R83 ;  /* 0x0000000132537824 */ /* 0x000fe200078e0253 */
[----:B------:R-:W-:Y:S01]  /*62640*/  IADD3 R82, PT, PT, R67, R107, RZ ;  /* 0x0000006b43527210 */ /* 0x000fe20007ffe0ff */
[----:B------:R-:W-:Y:S01]  /*62650*/  IMAD.WIDE.U32 R70, R2, R61, R70 ;  /* 0x0000003d02467225 */ /* 0x000fe200078e0046 */
[----:B------:R-:W-:Y:S02]  /*62660*/  IADD3 R106, P2, PT, R95, R106, RZ ;  /* 0x0000006a5f6a7210 */ /* 0x000fe40007f5e0ff */
        /* <DEDUP_REMOVED lines=8> */
[----:B------:R-:W-:Y:S01]  /*626f0*/  IADD3.X R71, PT, PT, RZ, RZ, RZ, P3, !PT ;  /* 0x000000ffff477210 */ /* 0x000fe20001ffe4ff */
[----:B------:R-:W-:Y:S01]  /*62700*/  IMAD.X R107, RZ, RZ, RZ, P2 ;  /* 0x000000ffff6b7224 */ /* 0x000fe200010e06ff */
[----:B------:R-:W-:Y:S01]  /*62710*/  IADD3 R80, P2, PT, R147, R80, RZ ;  /* 0x0000005093507210 */ /* 0x000fe20007f5e0ff */
[----:B------:R-:W-:Y:S02]  /*62720*/  IMAD.IADD R81, R49, 0x1, R81 ;  /* 0x0000000131517824 */ /* 0x000fe400078e0251 */
[----:B------:R-:W-:-:S03]  /*62730*/  IMAD.WIDE.U32 R68, R3, R63, R68 ;  /* 0x0000003f03447225 */ /* 0x000fc600078e0044 */
[----:B------:R-:W-:Y:S01]  /*62740*/  IADD3 R94, P5, PT, R81, R94, RZ ;  /* 0x0000005e515e7210 */ /* 0x000fe20007fbe0ff */
[----:B------:R-:W-:Y:S01]  /*62750*/  IMAD.WIDE.U32 R106, R4, R65, R106 ;  /* 0x00000041046a7225 */ /* 0x000fe200078e006a */
[----:B------:R-:W-:Y:S02]  /*62760*/  IADD3 R69, PT, PT, R138, R69, RZ ;  /* 0x000000458a457210 */ /* 0x000fe40007ffe0ff */
[----:B------:R-:W-:Y:S01]  /*62770*/  IADD3 R68, P4, PT, R141, R68, RZ ;  /* 0x000000448d447210 */ /* 0x000fe20007f9e0ff */
[----:B------:R-:W-:Y:S01]  /*62780*/  IMAD.X R83, RZ, RZ, RZ, P0 ;  /* 0x000000ffff537224 */ /* 0x000fe200000e06ff */
[----:B------:R-:W-:Y:S01]  /*62790*/  IADD3 R106, P3, PT, R69, R106, RZ ;  /* 0x0000006a456a7210 */ /* 0x000fe20007f7e0ff */
[----:B------:R-:W-:Y:S01]  /*627a0*/  IMAD.WIDE.U32 R70, R111, R74, R70 ;  /* 0x0000004a6f467225 */ /* 0x000fe200078e0046 */
[----:B------:R-:W-:Y:S02]  /*627b0*/  IADD3.X R69, PT, PT, RZ, RZ, RZ, P4, !PT ;  /* 0x000000ffff457210 */ /* 0x000fe400027fe4ff */
[----:B------:R-:W-:Y:S01]  /*627c0*/  IADD3.X R95, PT, PT, RZ, RZ, RZ, P5, !PT ;  /* 0x000000ffff5f7210 */ /* 0x000fe20002ffe4ff */
[----:B------:R-:W-:Y:S01]  /*627d0*/  IMAD.IADD R81, R43, 0x1, R150 ;  /* 0x000000012b517824 */ /* 0x000fe200078e0296 */
[----:B------:R-:W-:Y:S01]  /*627e0*/  IADD3.X R141, PT, PT, RZ, RZ, RZ, P1, !PT ;  /* 0x000000ffff8d7210 */ /* 0x000fe20000ffe4ff */
[----:B------:R-:W-:-:S02]  /*627f0*/  IMAD.IADD R107, R136, 0x1, R107 ;  /* 0x00000001886b7824 */ /* 0x000fc400078e026b */
[----:B------:R-:W-:Y:S01]  /*62800*/  IMAD.WIDE.U32 R82, R59, R5, R82 ;  /* 0x000000053b527225 */ /* 0x000fe200078e0052 */
[----:B------:R-:W-:-:S03]  /*62810*/  IADD3 R70, P0, PT, R81, R70, RZ ;  /* 0x0000004651467210 */ /* 0x000fc60007f1e0ff */
        /* <DEDUP_REMOVED lines=15> */
[----:B------:R-:W-:Y:S01]  /*62910*/  IMAD.WIDE.U32 R82, R4, R66, R82 ;  /* 0x0000004204527225 */ /* 0x000fe200078e0052 */
[----:B------:R-:W-:Y:S02]  /*62920*/  IADD3 R80, P5, PT, R81, R94, RZ ;  /* 0x0000005e51507210 */ /* 0x000fe40007fbe0ff */
[----:B------:R-:W-:Y:S01]  /*62930*/  IADD3 R94, PT, PT, R50, R95, RZ ;  /* 0x0000005f325e7210 */ /* 0x000fe20007ffe0ff */
[----:B------:R-:W-:Y:S02]  /*62940*/  IMAD.IADD R113, R45, 0x1, R71 ;  /* 0x000000012d717824 */ /* 0x000fe400078e0247 */
[----:B------:R-:W-:Y:S02]  /*62950*/  IMAD.IADD R107, R140, 0x1, R107 ;  /* 0x000000018c6b7824 */ /* 0x000fe400078e026b */
        /* <DEDUP_REMOVED lines=10> */
[----:B------:R-:W-:Y:S01]  /*62a00*/  IMAD.IADD R108, R44, 0x1, R71 ;  /* 0x000000012c6c7824 */ /* 0x000fe200078e0247 */
[----:B------:R-:W-:Y:S01]  /*62a10*/  MOV R71, RZ ;  /* 0x000000ff00477202 */ /* 0x000fe20000000f00 */
[----:B------:R-:W-:Y:S01]  /*62a20*/  IMAD R96, R70, R42, RZ ;  /* 0x0000002a46607224 */ /* 0x000fe200078e02ff */
[----:B------:R-:W-:Y:S01]  /*62a30*/  IADD3 R106, P0, PT, R113, R144, RZ ;  /* 0x00000090716a7210 */ /* 0x000fe20007f1e0ff */
[----:B------:R-:W-:Y:S01]  /*62a40*/  IMAD.X R83, RZ, RZ, RZ, P6 ;  /* 0x000000ffff537224 */ /* 0x000fe200030e06ff */
[----:B------:R-:W-:Y:S01]  /*62a50*/  IADD3 R145, PT, PT, R47, R145, RZ ;  /* 0x000000912f917210 */ /* 0x000fe20007ffe0ff */
[----:B------:R-:W-:-:S04]  /*62a60*/  IMAD.WIDE.U32 R68, R2, R63, R68 ;  /* 0x0000003f02447225 */ /* 0x000fc800078e0044 */
[----:B------:R-:W-:Y:S02]  /*62a70*/  IMAD.X R81, RZ, RZ, RZ, P5 ;  /* 0x000000ffff517224 */ /* 0x000fe400028e06ff */
[----:B------:R-:W-:Y:S01]  /*62a80*/  IMAD.HI.U32 R113, R96, R72, R70 ;  /* 0x0000004860717227 */ /* 0x000fe200078e0046 */
[----:B------:R-:W-:-:S03]  /*62a90*/  IADD3.X R71, PT, PT, RZ, RZ, RZ, P3, !PT ;  /* 0x000000ffff477210 */ /* 0x000fc60001ffe4ff */
[----:B------:R-:W-:Y:S01]  /*62aa0*/  IMAD.IADD R107, R138, 0x1, R69 ;  /* 0x000000018a6b7824 */ /* 0x000fe200078e0245 */
[----:B------:R-:W-:Y:S01]  /*62ab0*/  IADD3 R69, P3, PT, R71, R68, RZ ;  /* 0x0000004447457210 */ /* 0x000fe20007f7e0ff */
[----:B------:R-:W-:-:S04]  /*62ac0*/  IMAD.WIDE.U32 R82, R3, R65, R82 ;  /* 0x0000004103527225 */ /* 0x000fc800078e0052 */
[----:B------:R-:W-:Y:S01]  /*62ad0*/  IMAD.WIDE.U32 R80, R112, R78, R80 ;  /* 0x0000004e70507225 */ /* 0x000fe200078e0050 */
[----:B------:R-:W-:Y:S02]  /*62ae0*/  IADD3 R70, P2, PT, R107, R82, RZ ;  /* 0x000000526b467210 */ /* 0x000fe40007f5e0ff */
[----:B------:R-:W-:Y:S01]  /*62af0*/  IADD3.X R107, PT, PT, RZ, RZ, RZ, P0, !PT ;  /* 0x000000ffff6b7210 */ /* 0x000fe200007fe4ff */
[----:B------:R-:W-:Y:S01]  /*62b00*/  IMAD.X R138, RZ, RZ, RZ, P1 ;  /* 0x000000ffff8a7224 */ /* 0x000fe200008e06ff */
[----:B------:R-:W-:Y:S01]  /*62b10*/  IADD3 R68, P4, PT, R145, R80, RZ ;  /* 0x0000005091447210 */ /* 0x000fe20007f9e0ff */
[----:B------:R-:W-:Y:S02]  /*62b20*/  IMAD.IADD R80, R49, 0x1, R81 ;  /* 0x0000000131507824 */ /* 0x000fe400078e0251 */
        /* <DEDUP_REMOVED lines=21> */
[----:B------:R-:W-:Y:S01]  /*62c80*/  IADD3.X R95, PT, PT, RZ, RZ, RZ, P1, !PT ;  /* 0x000000ffff5f7210 */ /* 0x000fe20000ffe4ff */
[----:B------:R-:W-:Y:S01]  /*62c90*/  IMAD.X R106, RZ, RZ, RZ, P0 ;  /* 0x000000ffff6a7224 */ /* 0x000fe200000e06ff */
[----:B------:R-:W-:Y:S01]  /*62ca0*/  IADD3 R70, P6, PT, R69, R80, RZ ;  /* 0x0000005045467210 */ /* 0x000fe20007fde0ff */
[----:B------:R-:W-:Y:S01]  /*62cb0*/  IMAD.WIDE.U32 R82, R3, R66, R82 ;  /* 0x0000004203527225 */ /* 0x000fe200078e0052 */
[----:B------:R-:W-:-:S02]  /*62cc0*/  IADD3.X R69, PT, PT, RZ, RZ, RZ, P3, !PT ;  /* 0x000000ffff457210 */ /* 0x000fc40001ffe4ff */
[----:B------:R-:W-:Y:S01]  /*62cd0*/  IADD3 R106, P1, PT, R106, R71, RZ ;  /* 0x000000476a6a7210 */ /* 0x000fe20007f3e0ff */
[----:B------:R-:W-:Y:S01]  /*62ce0*/  IMAD.WIDE.U32 R94, R143, R74, R94 ;  /* 0x0000004a8f5e7225 */ /* 0x000fe200078e005e */
[----:B------:R-:W-:-:S03]  /*62cf0*/  IADD3 R80, P5, PT, R107, R82, RZ ;  /* 0x000000526b507210 */ /* 0x000fc60007fbe0ff */
[----:B------:R-:W-:Y:S01]  /*62d00*/  IMAD.IADD R113, R43, 0x1, R113 ;  /* 0x000000012b717824 */ /* 0x000fe200078e0271 */
[----:B------:R-:W-:Y:S01]  /*62d10*/  IADD3 R95, PT, PT, R45, R95, RZ ;  /* 0x0000005f2d5f7210 */ /* 0x000fe20007ffe0ff */
        /* <DEDUP_REMOVED lines=35> */
[----:B------:R-:W-:Y:S02]  /*62f50*/  IMAD.IADD R71, R48, 0x1, R71 ;  /* 0x0000000130477824 */ /* 0x000fe400078e0247 */
[----:B------:R-:W-:Y:S02]  /*62f60*/  IMAD R108, R94, R42, RZ ;  /* 0x0000002a5e6c7224 */ /* 0x000fe400078e02ff */
[----:B------:R-:W-:Y:S02]  /*62f70*/  IMAD.IADD R106, R50, 0x1, R81 ;  /* 0x00000001326a7824 */ /* 0x000fe400078e0251 */
[----:B------:R-:W-:Y:S01]  /*62f80*/  IMAD.X R69, RZ, RZ, RZ, P3 ;  /* 0x000000ffff457224 */ /* 0x000fe200018e06ff */
[----:B------:R-:W-:Y:S01]  /*62f90*/  IADD3 R80, P3, PT, R71, R80, RZ ;  /* 0x0000005047507210 */ /* 0x000fe20007f7e0ff */
[----:B------:R-:W-:Y:S01]  /*62fa0*/  IMAD.HI.U32 R94, R108, R72, R94 ;  /* 0x000000486c5e7227 */ /* 0x000fe200078e005e */
[----:B------:R-:W-:-:S02]  /*62fb0*/  IADD3.X R71, PT, PT, RZ, RZ, RZ, P2, !PT ;  /* 0x000000ffff477210 */ /* 0x000fc400017fe4ff */
        /* <DEDUP_REMOVED lines=41> */
[----:B------:R-:W-:Y:S01]  /*63250*/  IADD3 R106, P1, PT, R81, R106, RZ ;  /* 0x0000006a516a7210 */ /* 0x000fe20007f3e0ff */
[----:B------:R-:W-:Y:S01]  /*63260*/  IMAD.X R69, RZ, RZ, RZ, P5 ;  /* 0x000000ffff457224 */ /* 0x000fe200028e06ff */
[----:B------:R-:W-:Y:S01]  /*63270*/  IADD3.X R95, PT, PT, RZ, RZ, RZ, P0, !PT ;  /* 0x000000ffff5f7210 */ /* 0x000fe200007fe4ff */
[----:B------:R-:W-:-:S03]  /*63280*/  IMAD.WIDE.U32 R80, R108, R74, R70 ;  /* 0x0000004a6c507225 */ /* 0x000fc600078e0046 */
[----:B------:R-:W-:Y:S01]  /*63290*/  IADD3 R106, P0, PT, R69, R106, RZ ;  /* 0x0000006a456a7210 */ /* 0x000fe20007f1e0ff */
[----:B------:R-:W-:-:S04]  /*632a0*/  IMAD.WIDE.U32 R110, R96, R76, R110 ;  /* 0x0000004c606e7225 */ /* 0x000fc800078e006e */
[----:B------:R-:W-:Y:S02]  /*632b0*/  IMAD.IADD R71, R45, 0x1, R81 ;  /* 0x000000012d477824 */ /* 0x000fe400078e0251 */
[----:B------:R-:W-:-:S03]  /*632c0*/  IMAD.WIDE.U32 R94, R143, R78, R94 ;  /* 0x0000004e8f5e7225 */ /* 0x000fc600078e005e */
[----:B------:R-:W-:Y:S01]  /*632d0*/  IADD3 R70, P5, PT, R71, R110, RZ ;  /* 0x0000006e47467210 */ /* 0x000fe20007fbe0ff */
        /* <DEDUP_REMOVED lines=48> */
[----:B------:R-:W-:Y:S02]  /*635e0*/  IMAD.X R67, RZ, RZ, RZ, P3 ;  /* 0x000000ffff437224 */ /* 0x000fe400018e06ff */
        /* <DEDUP_REMOVED lines=59> */
.L_x_639:
        /* <DEDUP_REMOVED lines=23> */
.L_x_640:
        /* <DEDUP_REMOVED lines=223> */
[----:B------:R-:W-:Y:S02]  /*64900*/  IMAD.IADD R113, R96, 0x1, R113 ;  /* 0x0000000160717824 */ /* 0x000fe400078e0271 */
[----:B------:R-:W-:Y:S01]  /*64910*/  IMAD.WIDE.U32 R94, R150, R77, R94 ;  /* 0x0000004d965e7225 */ /* 0x000fe200078e005e */
[----:B------:R-:W-:-:S03]  /*64920*/  IADD3.X R81, PT, PT, RZ, RZ, RZ, P4, !PT ;  /* 0x000000ffff517210 */ /* 0x000fc600027fe4ff */
[----:B------:R-:W-:-:S04]  /*64930*/  IMAD.WIDE.U32 R156, R148, R79, R156 ;  /* 0x0000004f949c7225 */ /* 0x000fc800078e009c */
[----:B------:R-:W-:Y:S01]  /*64940*/  IMAD.WIDE.U32 R80, R71, R73, R80 ;  /* 0x0000004947507225 */ /* 0x000fe200078e0050 */
[----:B------:R-:W-:-:S03]  /*64950*/  IADD3 R157, PT, PT, R50, R157, RZ ;  /* 0x0000009d329d7210 */ /* 0x000fc60007ffe0ff */
[----:B------:R-:W-:Y:S02]  /*64960*/  IMAD.IADD R107, R44, 0x1, R81 ;  /* 0x000000012c6b7824 */ /* 0x000fe400078e0251 */
[----:B------:R-:W-:Y:S02]  /*64970*/  IMAD.MOV.U32 R81, RZ, RZ, RZ ;  /* 0x000000ffff517224 */ /* 0x000fe400078e00ff */
[----:B------:R-:W-:Y:S01]  /*64980*/  IMAD.IADD R95, R48, 0x1, R95 ;  /* 0x00000001305f7824 */ /* 0x000fe200078e025f */
[----:B------:R-:W-:Y:S01]  /*64990*/  IADD3 R106, P4, PT, R107, R70, RZ ;  /* 0x000000466b6a7210 */ /* 0x000fe20007f9e0ff */
[----:B------:R-:W-:-:S04]  /*649a0*/  IMAD R70, R80, R42, RZ ;  /* 0x0000002a50467224 */ /* 0x000fc800078e02ff */
[----:B------:R-:W-:-:S04]  /*649b0*/  IMAD.HI.U32 R80, R70, R72, R80 ;  /* 0x0000004846507227 */ /* 0x000fc800078e0050 */
        /* <DEDUP_REMOVED lines=187> */
[----:B------:R-:W-:Y:S02]  /*65570*/  IMAD.X R109, RZ, RZ, RZ, P3 ;  /* 0x000000ffff6d7224 */ /* 0x000fe400018e06ff */
[----:B------:R-:W-:Y:S01]  /*65580*/  IMAD.X R67, RZ, RZ, RZ, P4 ;  /* 0x000000ffff437224 */ /* 0x000fe200020e06ff */
[----:B------:R-:W-:Y:S01]  /*65590*/  IADD3 R68, P3, PT, R95, R68, RZ ;  /* 0x000000445f447210 */ /* 0x000fe20007f7e0ff */
[----:B------:R-:W-:-:S03]  /*655a0*/  IMAD.WIDE.U32 R80, R82, R77, R80 ;  /* 0x0000004d52507225 */ /* 0x000fc600078e0050 */
[----:B------:R-:W-:Y:S01]  /*655b0*/  IADD3 R67, P4, PT, R67, R96, RZ ;  /* 0x0000006043437210 */ /* 0x000fe20007f9e0ff */
[----:B------:R-:W-:Y:S02]  /*655c0*/  IMAD.IADD R69, R46, 0x1, R69 ;  /* 0x000000012e457824 */ /* 0x000fe400078e0245 */
[----:B------:R-:W-:Y:S02]  /*655d0*/  IMAD R110, R94, R42, RZ ;  /* 0x0000002a5e6e7224 */ /* 0x000fe400078e02ff */
[----:B------:R-:W-:Y:S01]  /*655e0*/  IMAD.WIDE.U32 R108, R70, R79, R108 ;  /* 0x0000004f466c7225 */ /* 0x000fe200078e006c */
[----:B------:R-:W-:-:S03]  /*655f0*/  IADD3 R70, P5, PT, R69, R80, RZ ;  /* 0x0000005045467210 */ /* 0x000fc60007fbe0ff */
[----:B------:R-:W-:Y:S02]  /*65600*/  IMAD.MOV.U32 R95, RZ, RZ, RZ ;  /* 0x000000ffff5f7224 */ /* 0x000fe400078e00ff */
[----:B------:R-:W-:Y:S02]  /*65610*/  IMAD.IADD R81, R48, 0x1, R81 ;  /* 0x0000000130517824 */ /* 0x000fe400078e0251 */
[----:B------:R-:W-:Y:S01]  /*65620*/  IMAD.HI.U32 R96, R110, R72, R94 ;  /* 0x000000486e607227 */ /* 0x000fe200078e005e */
[----:B------:R-:W-:-:S03]  /*65630*/  IADD3 R94, PT, PT, R50, R109, RZ ;  /* 0x0000006d325e7210 */ /* 0x000fc60007ffe0ff */
        /* <DEDUP_REMOVED lines=27> */
[----:B------:R-:W-:Y:S01]  /*657f0*/  IMAD.IADD R109, R44, 0x1, R69 ;  /* 0x000000012c6d7824 */ /* 0x000fe200078e0245 */
[----:B------:R-:W-:Y:S01]  /*65800*/  IADD3 R69, PT, PT, R46, R71, RZ ;  /* 0x000000472e457210 */ /* 0x000fe20007ffe0ff */
        /* <DEDUP_REMOVED lines=9> */
[----:B------:R-:W-:Y:S01]  /*658a0*/  IMAD.X R81, RZ, RZ, RZ, P5 ;  /* 0x000000ffff517224 */ /* 0x000fe200028e06ff */
[----:B------:R-:W-:Y:S01]  /*658b0*/  IADD3.X R67, PT, PT, RZ, RZ, RZ, P0, !PT ;  /* 0x000000ffff437210 */ /* 0x000fe200007fe4ff */
[----:B------:R-:W-:Y:S01]  /*658c0*/  IMAD.WIDE.U32 R108, R110, R74, R108 ;  /* 0x0000004a6e6c7225 */ /* 0x000fe200078e006c */
[----:B------:R-:W-:Y:S02]  /*658d0*/  IADD3 R70, P2, PT, R71, R94, RZ ;  /* 0x0000005e47467210 */ /* 0x000fe40007f5e0ff */
[----:B------:R-:W-:Y:S01]  /*658e0*/  IADD3 R67, P1, PT, R67, R142, RZ ;  /* 0x0000008e43437210 */ /* 0x000fe20007f3e0ff */
[----:B------:R-:W-:-:S03]  /*658f0*/  IMAD.WIDE.U32 R80, R138, R76, R80 ;  /* 0x0000004c8a507225 */ /* 0x000fc600078e0050 */
[----:B------:R-:W-:Y:S01]  /*65900*/  IADD3 R96, P0, PT, R96, R67, RZ ;  /* 0x0000004360607210 */ /* 0x000fe20007f1e0ff */
[----:B------:R-:W-:Y:S01]  /*65910*/  IMAD.X R71, RZ, RZ, RZ, P2 ;  /* 0x000000ffff477224 */ /* 0x000fe200010e06ff */
[----:B------:R-:W-:Y:S01]  /*65920*/  IADD3 R69, PT, PT, R47, R81, RZ ;  /* 0x000000512f457210 */ /* 0x000fe20007ffe0ff */
[----:B------:R-:W-:Y:S02]  /*65930*/  IMAD.IADD R67, R45, 0x1, R109 ;  /* 0x000000012d437824 */ /* 0x000fe400078e026d */
[----:B------:R-:W-:Y:S02]  /*65940*/  IMAD.IADD R95, R50, 0x1, R95 ;  /* 0x00000001325f7824 */ /* 0x000fe400078e025f */
[----:B------:R-:W-:Y:S01]  /*65950*/  IMAD.WIDE.U32 R70, R106, R78, R70 ;  /* 0x0000004e6a467225 */ /* 0x000fe200078e0046 */
[----:B------:R-:W-:Y:S02]  /*65960*/  IADD3 R80, P5, PT, R67, R80, RZ ;  /* 0x0000005043507210 */ /* 0x000fe40007fbe0ff */
[----:B------:R-:W-:Y:S01]  /*65970*/  IADD3 R95, P2, PT, R95, R82, RZ ;  /* 0x000000525f5f7210 */ /* 0x000fe20007f5e0ff */
[----:B------:R-:W-:Y:S01]  /*65980*/  IMAD.IADD R94, R49, 0x1, R71 ;  /* 0x00000001315e7824 */ /* 0x000fe200078e0247 */
[----:B------:R-:W-:Y:S01]  /*65990*/  IADD3 R70, P6, PT, R69, R70, RZ ;  /* 0x0000004645467210 */ /* 0x000fe20007fde0ff */
[----:B------:R-:W-:Y:S01]  /*659a0*/  IMAD.X R69, RZ, RZ, RZ, P4 ;  /* 0x000000ffff457224 */ /* 0x000fe200020e06ff */
[----:B------:R-:W-:-:S02]  /*659b0*/  IADD3.X R81, PT, PT, RZ, RZ, RZ, P5, !PT ;  /* 0x000000ffff517210 */ /* 0x000fc40002ffe4ff */
        /* <DEDUP_REMOVED lines=49> */
[----:B------:R-:W-:-:S03]  /*65cd0*/  IADD3 R67, P4, PT, R67, R94, RZ ;  /* 0x0000005e43437210 */ /* 0x000fc60007f9e0ff */
[----:B------:R-:W-:Y:S01]  /*65ce0*/  IMAD.MOV.U32 R94, RZ, RZ, R106 ;  /* 0x000000ffff5e7224 */ /* 0x000fe200078e006a */
[----:B------:R-:W-:Y:S01]  /*65cf0*/  IADD3 R70, P2, PT, R70, R67, RZ ;  /* 0x0000004346467210 */ /* 0x000fe20007f5e0ff */
[----:B------:R-:W-:Y:S01]  /*65d00*/  IMAD.X R67, RZ, RZ, RZ, P0 ;  /* 0x000000ffff437224 */ /* 0x000fe200000e06ff */
[----:B------:R-:W-:Y:S02]  /*65d10*/  MOV R95, R112 ;  /* 0x00000070005f7202 */ /* 0x000fe40000000f00 */
[----:B------:R-:W-:Y:S02]  /*65d20*/  IADD3 R71, P0, PT, R71, R70, RZ ;  /* 0x0000004647477210 */ /* 0x000fe40007f1e0ff */
[----:B------:R-:W-:Y:S02]  /*65d30*/  IADD3 R70, PT, PT, R49, R113, RZ ;  /* 0x0000007131467210 */ /* 0x000fe40007ffe0ff */
        /* <DEDUP_REMOVED lines=8> */
[----:B------:R-:W-:Y:S02]  /*65dc0*/  MOV R70, R80 ;  /* 0x0000005000467202 */ /* 0x000fe40000000f00 */
[----:B------:R-:W-:Y:S01]  /*65dd0*/  IADD3 R140, PT, PT, R67, R140, R69 ;  /* 0x0000008c438c7210 */ /* 0x000fe20007ffe045 */
[----:B------:R-:W-:Y:S01]  /*65de0*/  IMAD.IADD R67, R50, 0x1, R111 ;  /* 0x0000000132437824 */ /* 0x000fe200078e026f */
[----:B------:R-:W-:Y:S01]  /*65df0*/  IADD3.X R69, PT, PT, RZ, RZ, RZ, P0, !PT ;  /* 0x000000ffff457210 */ /* 0x000fe200007fe4ff */
[----:B------:R-:W-:-:S02]  /*65e00*/  IMAD.MOV.U32 R71, RZ, RZ, R82 ;  /* 0x000000ffff477224 */ /* 0x000fc400078e0052 */
        /* <DEDUP_REMOVED lines=30> */
.L_x_641:
        /* <DEDUP_REMOVED lines=23> */
.L_x_642:
        /* <DEDUP_REMOVED lines=165> */
[----:B------:R-:W-:Y:S01]  /*66bb0*/  IMAD.X R111, RZ, RZ, RZ, P0 ;  /* 0x000000ffff6f7224 */ /* 0x000fe200000e06ff */
[----:B------:R-:W-:Y:S01]  /*66bc0*/  IADD3 R150, P0, PT, R151, R108, RZ ;  /* 0x0000006c97967210 */ /* 0x000fe20007f1e0ff */
[----:B------:R-:W-:Y:S02]  /*66bd0*/  IMAD.X R107, RZ, RZ, RZ, P2 ;  /* 0x000000ffff6b7224 */ /* 0x000fe400010e06ff */
[----:B------:R-:W-:Y:S02]  /*66be0*/  IMAD.IADD R112, R138, 0x1, R113 ;  /* 0x000000018a707824 */ /* 0x000fe400078e0271 */
[----:B------:R-:W-:Y:S01]  /*66bf0*/  IMAD.IADD R113, R45, 0x1, R81 ;  /* 0x000000012d717824 */ /* 0x000fe200078e0251 */
[----:B------:R-:W-:Y:S01]  /*66c00*/  IADD3 R81, PT, PT, R131, R109, RZ ;  /* 0x0000006d83517210 */ /* 0x000fe20007ffe0ff */
        /* <DEDUP_REMOVED lines=10> */
[----:B------:R-:W-:Y:S01]  /*66cb0*/  IMAD.X R81, RZ, RZ, RZ, P4 ;  /* 0x000000ffff517224 */ /* 0x000fe200020e06ff */
[----:B------:R-:W-:Y:S01]  /*66cc0*/  IADD3 R108, P2, PT, R107, R150, RZ ;  /* 0x000000966b6c7210 */ /* 0x000fe20007f5e0ff */
[----:B------:R-:W-:Y:S02]  /*66cd0*/  IMAD.IADD R109, R48, 0x1, R83 ;  /* 0x00000001306d7824 */ /* 0x000fe400078e0253 */
[----:B------:R-:W-:-:S04]  /*66ce0*/  IMAD.WIDE.U32 R80, R140, R73, R80 ;  /* 0x000000498c507225 */ /* 0x000fc800078e0050 */
[----:B------:R-:W-:Y:S01]  /*66cf0*/  IMAD.MOV.U32 R107, RZ, RZ, RZ ;  /* 0x000000ffff6b7224 */ /* 0x000fe200078e00ff */
[----:B------:R-:W-:Y:S01]  /*66d00*/  IADD3 R145, PT, PT, R44, R81, RZ ;  /* 0x000000512c917210 */ /* 0x000fe20007ffe0ff */
[----:B------:R-:W-:Y:S02]  /*66d10*/  IMAD.X R83, RZ, RZ, RZ, P3 ;  /* 0x000000ffff537224 */ /* 0x000fe400018e06ff */
[----:B------:R-:W-:Y:S02]  /*66d20*/  IMAD R141, R80, R42, RZ ;  /* 0x0000002a508d7224 */ /* 0x000fe400078e02ff */
[----:B------:R-:W-:Y:S02]  /*66d30*/  IMAD.MOV.U32 R81, RZ, RZ, RZ ;  /* 0x000000ffff517224 */ /* 0x000fe400078e00ff */
[----:B------:R-:W-:-:S04]  /*66d40*/  IMAD.WIDE.U32 R106, R27, R52, R106 ;  /* 0x000000341b6a7225 */ /* 0x000fc800078e006a */
[----:B------:R-:W-:Y:S01]  /*66d50*/  IMAD.WIDE.U32 R82, R143, R76, R82 ;  /* 0x0000004c8f527225 */ /* 0x000fe200078e0052 */
[----:B------:R-:W-:-:S03]  /*66d60*/  IADD3 R107, PT, PT, R116, R107, RZ ;  /* 0x0000006b746b7210 */ /* 0x000fc60007ffe0ff */
[----:B------:R-:W-:Y:S01]  /*66d70*/  IMAD.X R111, RZ, RZ, RZ, P1 ;  /* 0x000000ffff6f7224 */ /* 0x000fe200008e06ff */
[----:B------:R-:W-:Y:S01]  /*66d80*/  IADD3 R82, P4, PT, R113, R82, RZ ;  /* 0x0000005271527210 */ /* 0x000fe20007f9e0ff */
[----:B------:R-:W-:Y:S01]  /*66d90*/  IMAD.HI.U32 R147, R141, R72, R80 ;  /* 0x000000488d937227 */ /* 0x000fe200078e0050 */
[----:B------:R-:W-:Y:S02]  /*66da0*/  IADD3 R80, P3, PT, R109, R106, RZ ;  /* 0x0000006a6d507210 */ /* 0x000fe40007f7e0ff */
[----:B------:R-:W-:Y:S01]  /*66db0*/  IADD3 R136, PT, PT, R47, R83, RZ ;  /* 0x000000532f887210 */ /* 0x000fe20007ffe0ff */
[----:B------:R-:W-:Y:S01]  /*66dc0*/  IMAD.X R109, RZ, RZ, RZ, P2 ;  /* 0x000000ffff6d7224 */ /* 0x000fe200010e06ff */
[----:B------:R-:W-:Y:S01]  /*66dd0*/  IADD3.X R83, PT, PT, RZ, RZ, RZ, P4, !PT ;  /* 0x000000ffff537210 */ /* 0x000fe200027fe4ff */
[----:B------:R-:W-:Y:S01]  /*66de0*/  IMAD.IADD R148, R130, 0x1, R151 ;  /* 0x0000000182947824 */ /* 0x000fe200078e0297 */
[----:B------:R-:W-:Y:S01]  /*66df0*/  IADD3 R147, PT, PT, R43, R147, RZ ;  /* 0x000000932b937210 */ /* 0x000fe20007ffe0ff */
[----:B------:R-:W-:-:S02]  /*66e00*/  IMAD.X R113, RZ, RZ, RZ, P0 ;  /* 0x000000ffff717224 */ /* 0x000fc400000e06ff */
        /* <DEDUP_REMOVED lines=26> */
[----:B------:R-:W-:-:S04]  /*66fb0*/  IMAD.WIDE.U32 R108, R27, R53, R108 ;  /* 0x000000351b6c7225 */ /* 0x000fc800078e006c */
[----:B------:R-:W-:Y:S01]  /*66fc0*/  IMAD.IADD R113, R46, 0x1, R83 ;  /* 0x000000012e717824 */ /* 0x000fe200078e0253 */
[----:B------:R-:W-:Y:S01]  /*66fd0*/  IADD3 R109, PT, PT, R117, R109, RZ ;  /* 0x0000006d756d7210 */ /* 0x000fe20007ffe0ff */
[----:B------:R-:W-:Y:S01]  /*66fe0*/  IMAD.X R83, RZ, RZ, RZ, P1 ;  /* 0x000000ffff537224 */ /* 0x000fe200008e06ff */
[----:B------:R-:W-:Y:S01]  /*66ff0*/  IADD3 R112, P1, PT, R81, R112, RZ ;  /* 0x0000007051707210 */ /* 0x000fe20007f3e0ff */
[----:B------:R-:W-:-:S04]  /*67000*/  IMAD.WIDE.U32 R106, R28, R55, R106 ;  /* 0x000000371c6a7225 */ /* 0x000fc800078e006a */
        /* <DEDUP_REMOVED lines=12> */
[----:B------:R-:W-:-:S04]  /*670d0*/  IMAD.WIDE.U32 R112, R51, R30, R112 ;  /* 0x0000001e33707225 */ /* 0x000fc800078e0070 */
[----:B------:R-:W-:Y:S02]  /*670e0*/  IMAD.IADD R81, R132, 0x1, R111 ;  /* 0x0000000184517824 */ /* 0x000fe400078e026f */
[----:B------:R-:W-:Y:S02]  /*670f0*/  IMAD.IADD R107, R130, 0x1, R107 ;  /* 0x00000001826b7824 */ /* 0x000fe400078e026b */
[----:B------:R-:W-:Y:S02]  /*67100*/  IMAD.IADD R151, R116, 0x1, R109 ;  /* 0x0000000174977824 */ /* 0x000fe400078e026d */
[----:B------:R-:W-:Y:S01]  /*67110*/  IMAD.X R109, RZ, RZ, RZ, P1 ;  /* 0x000000ffff6d7224 */ /* 0x000fe200008e06ff */
[----:B------:R-:W-:Y:S01]  /*67120*/  IADD3 R112, P1, PT, R81, R112, RZ ;  /* 0x0000007051707210 */ /* 0x000fe20007f3e0ff */
[----:B------:R-:W-:Y:S01]  /*67130*/  IMAD.IADD R145, R45, 0x1, R83 ;  /* 0x000000012d917824 */ /* 0x000fe200078e0253 */
        /* <DEDUP_REMOVED lines=58> */
[----:B------:R-:W-:Y:S01]  /*674e0*/  IMAD.IADD R112, R45, 0x1, R81 ;  /* 0x000000012d707824 */ /* 0x000fe200078e0251 */
        /* <DEDUP_REMOVED lines=21> */
[----:B------:R-:W-:Y:S01]  /*67640*/  IMAD.WIDE.U32 R110, R28, R58, R110 ;  /* 0x0000003a1c6e7225 */ /* 0x000fe200078e006e */
[----:B------:R-:W-:-:S03]  /*67650*/  IADD3 R112, P0, PT, R112, R82, RZ ;  /* 0x0000005270707210 */ /* 0x000fc60007f1e0ff */
[----:B------:R-:W-:Y:S01]  /*67660*/  IMAD.WIDE.U32 R80, R136, R73, R80 ;  /* 0x0000004988507225 */ /* 0x000fe200078e0050 */
[----:B------:R-:W-:-:S03]  /*67670*/  IADD3 R110, P6, PT, R109, R110, RZ ;  /* 0x0000006e6d6e7210 */ /* 0x000fc60007fde0ff */
[----:B------:R-:W-:Y:S02]  /*67680*/  IMAD.X R107, RZ, RZ, RZ, P5 ;  /* 0x000000ffff6b7224 */ /* 0x000fe400028e06ff */
[----:B------:R-:W-:Y:S02]  /*67690*/  IMAD.IADD R116, R138, 0x1, R117 ;  /* 0x000000018a747824 */ /* 0x000fe400078e0275 */
[----:B------:R-:W-:Y:S02]  /*676a0*/  IMAD.IADD R111, R133, 0x1, R111 ;  /* 0x00000001856f7824 */ /* 0x000fe400078e026f */
[----:B------:R-:W-:Y:S01]  /*676b0*/  IMAD.IADD R83, R44, 0x1, R81 ;  /* 0x000000012c537824 */ /* 0x000fe200078e0251 */
[----:B------:R-:W-:Y:S01]  /*676c0*/  MOV R81, RZ ;  /* 0x000000ff00517202 */ /* 0x000fe20000000f00 */
[----:B------:R-:W-:Y:S01]  /*676d0*/  IMAD R143, R80, R42, RZ ;  /* 0x0000002a508f7224 */ /* 0x000fe200078e02ff */
[----:B------:R-:W-:Y:S01]  /*676e0*/  IADD3 R116, P2, PT, R111, R116, RZ ;  /* 0x000000746f747210 */ /* 0x000fe20007f5e0ff */
[----:B------:R-:W-:-:S02]  /*676f0*/  IMAD.X R109, RZ, RZ, RZ, P4 ;  /* 0x000000ffff6d7224 */ /* 0x000fc400020e06ff */
[----:B------:R-:W-:Y:S01]  /*67700*/  IMAD.WIDE.U32 R106, R142, R78, R106 ;  /* 0x0000004e8e6a7225 */ /* 0x000fe200078e006a */
[----:B------:R-:W-:-:S03]  /*67710*/  IADD3.X R117, PT, PT, RZ, RZ, RZ, P2, !PT ;  /* 0x000000ffff757210 */ /* 0x000fc600017fe4ff */
[----:B------:R-:W-:Y:S01]  /*67720*/  IMAD.HI.U32 R144, R143, R72, R80 ;  /* 0x000000488f907227 */ /* 0x000fe200078e0050 */
[----:B------:R-:W-:Y:S02]  /*67730*/  IADD3 R80, P4, PT, R113, R106, RZ ;  /* 0x0000006a71507210 */ /* 0x000fe40007f9e0ff */
[----:B------:R-:W-:Y:S01]  /*67740*/  IADD3.X R113, PT, PT, RZ, RZ, RZ, P0, !PT ;  /* 0x000000ffff717210 */ /* 0x000fe200007fe4ff */
[----:B------:R-:W-:Y:S01]  /*67750*/  IMAD.X R111, RZ, RZ, RZ, P6 ;  /* 0x000000ffff6f7224 */ /* 0x000fe200030e06ff */
[----:B------:R-:W-:Y:S01]  /*67760*/  IADD3.X R81, PT, PT, RZ, RZ, RZ, P3, !PT ;  /* 0x000000ffff517210 */ /* 0x000fe20001ffe4ff */
[----:B------:R-:W-:-:S04]  /*67770*/  IMAD.WIDE.U32 R108, R26, R55, R108 ;  /* 0x000000371a6c7225 */ /* 0x000fc800078e006c */
[----:B------:R-:W-:Y:S02]  /*67780*/  IMAD.IADD R106, R49, 0x1, R107 ;  /* 0x00000001316a7824 */ /* 0x000fe400078e026b */
        /* <DEDUP_REMOVED lines=10> */
[----:B------:R-:W-:Y:S01]  /*67830*/  IADD3 R110, P1, PT, R83, R112, RZ ;  /* 0x00000070536e7210 */ /* 0x000fe20007f3e0ff */
[----:B------:R-:W-:Y:S02]  /*67840*/  IMAD.IADD R111, R132, 0x1, R111 ;  /* 0x00000001846f7824 */ /* 0x000fe400078e026f */
[----:B------:R-:W-:-:S04]  /*67850*/  IMAD.WIDE.U32 R116, R51, R28, R116 ;  /* 0x0000001c33747225 */ /* 0x000fc800078e0074 */
[----:B------:R-:W-:Y:S01]  /*67860*/  IMAD.X R83, RZ, RZ, RZ, P2 ;  /* 0x000000ffff537224 */ /* 0x000fe200010e06ff */
[----:B------:R-:W-:Y:S01]  /*67870*/  IADD3 R108, P5, PT, R111, R116, RZ ;  /* 0x000000746f6c7210 */ /* 0x000fe20007fbe0ff */
[----:B------:R-:W-:Y:S01]  /*67880*/  IMAD.WIDE.U32 R80, R140, R77, R80 ;  /* 0x0000004d8c507225 */ /* 0x000fe200078e0050 */
[----:B------:R-:W-:-:S03]  /*67890*/  IADD3.X R111, PT, PT, RZ, RZ, RZ, P3, !PT ;  /* 0x000000ffff6f7210 */ /* 0x000fc60001ffe4ff */
[----:B------:R-:W-:-:S04]  /*678a0*/  IMAD.WIDE.U32 R82, R26, R56, R82 ;  /* 0x000000381a527225 */ /* 0x000fc800078e0052 */
[----:B------:R-:W-:Y:S01]  /*678b0*/  IMAD.IADD R113, R46, 0x1, R113 ;  /* 0x000000012e717824 */ /* 0x000fe200078e0271 */
[----:B------:R-:W-:Y:S01]  /*678c0*/  IADD3 R131, PT, PT, R131, R83, RZ ;  /* 0x0000005383837210 */ /* 0x000fe20007ffe0ff */
[----:B------:R-:W-:Y:S01]  /*678d0*/  IMAD.WIDE.U32 R106, R142, R79, R106 ;  /* 0x0000004f8e6a7225 */ /* 0x000fe200078e006a */
[----:B------:R-:W-:Y:S02]  /*678e0*/  IADD3 R83, P2, PT, R111, R82, RZ ;  /* 0x000000526f537210 */ /* 0x000fe40007f5e0ff */
[----:B------:R-:W-:Y:S01]  /*678f0*/  IADD3 R80, P3, PT, R113, R80, RZ ;  /* 0x0000005071507210 */ /* 0x000fe20007f7e0ff */
[----:B------:R-:W-:Y:S01]  /*67900*/  IMAD.X R109, RZ, RZ, RZ, P5 ;  /* 0x000000ffff6d7224 */ /* 0x000fe200028e06ff */
[----:B------:R-:W-:Y:S01]  /*67910*/  IADD3.X R111, PT, PT, RZ, RZ, RZ, P1, !PT ;  /* 0x000000ffff6f7210 */ /* 0x000fe20000ffe4ff */
[----:B------:R-:W-:Y:S01]  /*67920*/  IMAD.IADD R81, R48, 0x1, R81 ;  /* 0x0000000130517824 */ /* 0x000fe200078e0251 */
[----:B------:R-:W-:Y:S01]  /*67930*/  IADD3.X R113, PT, PT, RZ, RZ, RZ, P2, !PT ;  /* 0x000000ffff717210 */ /* 0x000fe200017fe4ff */
[----:B------:R-:W-:-:S02]  /*67940*/  IMAD.IADD R107, R50, 0x1, R107 ;  /* 0x00000001326b7824 */ /* 0x000fc400078e026b */
[----:B------:R-:W-:Y:S01]  /*67950*/  IMAD.WIDE.U32 R108, R27, R58, R108 ;  /* 0x0000003a1b6c7225 */ /* 0x000fe200078e006c */
[----:B------:R-:W-:Y:S02]  /*67960*/  IADD3 R82, P6, PT, R81, R106, RZ ;  /* 0x0000006a51527210 */ /* 0x000fe40007fde0ff */
[----:B------:R-:W-:Y:S01]  /*67970*/  IADD3.X R81, PT, PT, RZ, RZ, RZ, P3, !PT ;  /* 0x000000ffff517210 */ /* 0x000fe20001ffe4ff */
[----:B------:R-:W-:Y:S01]  /*67980*/  IMAD.X R112, RZ, RZ, RZ, P0 ;  /* 0x000000ffff707224 */ /* 0x000fe200000e06ff */
        /* <DEDUP_REMOVED lines=9> */
[----:B------:R-:W-:Y:S02]  /*67a20*/  IMAD.X R83, RZ, RZ, RZ, P6 ;  /* 0x000000ffff537224 */ /* 0x000fe400030e06ff */
[----:B------:R-:W-:Y:S01]  /*67a30*/  IMAD.WIDE.U32 R80, R141, R76, R80 ;  /* 0x0000004c8d507225 */ /* 0x000fe200078e0050 */
[----:B------:R-:W-:-:S03]  /*67a40*/  IADD3 R108, P0, PT, R109, R116, RZ ;  /* 0x000000746d6c7210 */ /* 0x000fc60007f1e0ff */
        /* <DEDUP_REMOVED lines=29> */
[----:B------:R-:W-:-:S02]  /*67c20*/  IMAD.IADD R83, R48, 0x1, R83 ;  /* 0x0000000130537824 */ /* 0x000fc400078e0253 */
[----:B------:R-:W-:Y:S02]  /*67c30*/  IMAD R112, R110, R42, RZ ;  /* 0x0000002a6e707224 */ /* 0x000fe400078e02ff */
        /* <DEDUP_REMOVED lines=8> */
[----:B------:R-:W-:Y:S01]  /*67cc0*/  IMAD.X R107, RZ, RZ, RZ, P3 ;  /* 0x000000ffff6b7224 */ /* 0x000fe200018e06ff */
[----:B------:R-:W-:Y:S01]  /*67cd0*/  IADD3 R81, PT, PT, R45, R81, RZ ;  /* 0x000000512d517210 */ /* 0x000fe20007ffe0ff */
        /* <DEDUP_REMOVED lines=16> */
[----:B------:R-:W-:-:S03]  /*67de0*/  IMAD.WIDE.U32 R116, R112, R73, R116 ;  /* 0x0000004970747225 */ /* 0x000fc600078e0074 */
[----:B------:R-:W-:Y:S01]  /*67df0*/  IADD3.X R111, PT, PT, RZ, RZ, RZ, P0, !PT ;  /* 0x000000ffff6f7210 */ /* 0x000fe200007fe4ff */
[----:B------:R-:W-:Y:S01]  /*67e00*/  IMAD.WIDE.U32 R80, R143, R75, R80 ;  /* 0x0000004b8f507225 */ /* 0x000fe200078e0050 */
[----:B------:R-:W-:Y:S02]  /*67e10*/  IADD3 R117, PT, PT, R44, R117, RZ ;  /* 0x000000752c757210 */ /* 0x000fe40007ffe0ff */
[----:B------:R-:W-:Y:S01]  /*67e20*/  MOV R151, R116 ;  /* 0x0000007400977202 */ /* 0x000fe20000000f00 */
        /* <DEDUP_REMOVED lines=18> */
[----:B------:R-:W-:-:S04]  /*67f50*/  IMAD.WIDE.U32 R130, R143, R76, R130 ;  /* 0x0000004c8f827225 */ /* 0x000fc800078e0082 */
[----:B------:R-:W-:Y:S02]  /*67f60*/  IMAD.IADD R81, R45, 0x1, R83 ;  /* 0x000000012d517824 */ /* 0x000fe400078e0253 */
        /* <DEDUP_REMOVED lines=24> */
[----:B------:R-:W-:Y:S02]  /*680f0*/  IMAD.IADD R113, R50, 0x1, R109 ;  /* 0x0000000132717824 */ /* 0x000fe400078e026d */
[----:B------:R-:W-:Y:S01]  /*68100*/  IMAD.X R111, RZ, RZ, RZ, P6 ;  /* 0x000000ffff6f7224 */ /* 0x000fe200030e06ff */
[----:B------:R-:W-:Y:S01]  /*68110*/  IADD3 R106, P4, PT, R107, R108, RZ ;  /* 0x0000006c6b6a7210 */ /* 0x000fe20007f9e0ff */
[----:B------:R-:W-:Y:S02]  /*68120*/  IMAD.X R131, RZ, RZ, RZ, P2 ;  /* 0x000000ffff837224 */ /* 0x000fe400010e06ff */
[----:B------:R-:W-:Y:S01]  /*68130*/  IMAD.WIDE.U32 R108, R112, R76, R110 ;  /* 0x0000004c706c7225 */ /* 0x000fe200078e006e */
[----:B------:R-:W-:-:S02]  /*68140*/  IADD3.X R107, PT, PT, RZ, RZ, RZ, P4, !PT ;  /* 0x000000ffff6b7210 */ /* 0x000fc400027fe4ff */
[----:B------:R-:W-:Y:S01]  /*68150*/  IADD3 R132, P4, PT, R132, R117, RZ ;  /* 0x0000007584847210 */ /* 0x000fe20007f9e0ff */
[----:B------:R-:W-:Y:S01]  /*68160*/  IMAD.WIDE.U32 R130, R51, R26, R130 ;  /* 0x0000001a33827225 */ /* 0x000fe200078e0082 */
[----:B------:R-:W-:Y:S02]  /*68170*/  IADD3 R111, PT, PT, R47, R109, RZ ;  /* 0x0000006d2f6f7210 */ /* 0x000fe40007ffe0ff */
[----:B------:R-:W-:Y:S01]  /*68180*/  IADD3 R113, P2, PT, R113, R132, RZ ;  /* 0x0000008471717210 */ /* 0x000fe20007f5e0ff */
[----:B------:R-:W-:Y:S01]  /*68190*/  IMAD.WIDE.U32 R106, R143, R78, R106 ;  /* 0x0000004e8f6a7225 */ /* 0x000fe200078e006a */
[----:B------:R-:W-:-:S03]  /*681a0*/  MOV R147, R108 ;  /* 0x0000006c00937202 */ /* 0x000fc60000000f00 */
[----:B------:R-:W-:Y:S01]  /*681b0*/  IMAD.IADD R110, R49, 0x1, R107 ;  /* 0x00000001316e7824 */ /* 0x000fe200078e026b */
[----:B------:R-:W-:Y:S01]  /*681c0*/  IADD3 R106, P6, PT, R111, R106, RZ ;  /* 0x0000006a6f6a7210 */ /* 0x000fe20007fde0ff */
[----:B------:R-:W-:Y:S02]  /*681d0*/  IMAD.X R107, RZ, RZ, RZ, P1 ;  /* 0x000000ffff6b7224 */ /* 0x000fe400008e06ff */
[----:B------:R-:W-:Y:S01]  /*681e0*/  IMAD.IADD R138, R138, 0x1, R131 ;  /* 0x000000018a8a7824 */ /* 0x000fe200078e0283 */
        /* <DEDUP_REMOVED lines=35> */
[----:B------:R-:W-:Y:S01]  /*68420*/  IMAD.WIDE.U32 R112, R112, R79, R130 ;  /* 0x0000004f70707225 */ /* 0x000fe200078e0082 */
[----:B------:R-:W-:-:S04]  /*68430*/  IADD3.X R132, PT, PT, RZ, RZ, RZ, P6, !PT ;  /* 0x000000ffff847210 */ /* 0x000fc800037fe4ff */
        /* <DEDUP_REMOVED lines=33> */
.L_x_643:
        /* <DEDUP_REMOVED lines=23> */
.L_x_644:
[----:B------:R-:W-:Y:S02]  /*687c0*/  HFMA2 R138, -RZ, RZ, 0, 0 ;  /* 0x00000000ff8a7431 */ /* 0x000fe400000001ff */
[----:B------:R-:W-:Y:S01]  /*687d0*/  IMAD.WIDE.U32 R110, R151, R103, RZ ;  /* 0x00000067976e7225 */ /* 0x000fe200078e00ff */
[----:B------:R-:W-:-:S03]  /*687e0*/  MOV R133, RZ ;  /* 0x000000ff00857202 */ /* 0x000fc60000000f00 */
[----:B------:R-:W-:Y:S02]  /*687f0*/  HFMA2 R131, -RZ, RZ, 0, 0 ;  /* 0x00000000ff837431 */ /* 0x000fe400000001ff */
[----:B------:R-:W-:Y:S02]  /*68800*/  IMAD.MOV.U32 R81, RZ, RZ, RZ ;  /* 0x000000ffff517224 */ /* 0x000fe400078e00ff */
[----:B------:R-:W-:Y:S02]  /*68810*/  IMAD.MOV.U32 R144, RZ, RZ, RZ ;  /* 0x000000ffff907224 */ /* 0x000fe400078e00ff */
[----:B------:R-:W-:Y:S02]  /*68820*/  IMAD.MOV.U32 R141, RZ, RZ, RZ ;  /* 0x000000ffff8d7224 */ /* 0x000fe400078e00ff */
        /* <DEDUP_REMOVED lines=12> */
[----:B------:R-:W-:Y:S01]  /*688f0*/  IMAD.MOV.U32 R131, RZ, RZ, RZ ;  /* 0x000000ffff837224 */ /* 0x000fe200078e00ff */
[----:B------:R-:W-:Y:S01]  /*68900*/  IADD3.X R109, PT, PT, RZ, RZ, RZ, P0, !PT ;  /* 0x000000ffff6d7210 */ /* 0x000fe200007fe4ff */
[----:B------:R-:W-:-:S04]  /*68910*/  IMAD.HI.U32 R112, R150, R72, R110 ;  /* 0x0000004896707227 */ /* 0x000fc800078e006e */
[----:B------:R-:W-:-:S04]  /*68920*/  IMAD.WIDE.U32 R108, R102, R119, R108 ;  /* 0x00000077666c7225 */ /* 0x000fc800078e006c */
[----:B------:R-:W-:Y:S01]  /*68930*/  IMAD.WIDE.U32 R130, R103, R147, R130 ;  /* 0x0000009367827225 */ /* 0x000fe200078e0082 */
[----:B------:R-:W-:Y:S02]  /*68940*/  IADD3 R107, PT, PT, R133, R109, RZ ;  /* 0x0000006d856b7210 */ /* 0x000fe40007ffe0ff */
[----:B------:R-:W-:Y:S01]  /*68950*/  MOV R109, RZ ;  /* 0x000000ff006d7202 */ /* 0x000fe20000000f00 */
[----:B------:R-:W-:Y:S01]  /*68960*/  IMAD.MOV.U32 R136, RZ, RZ, RZ ;  /* 0x000000ffff887224 */ /* 0x000fe200078e00ff */
        /* <DEDUP_REMOVED lines=9> */
[----:B------:R-:W-:Y:S02]  /*68a00*/  IMAD.IADD R83, R144, 0x1, R107 ;  /* 0x0000000190537824 */ /* 0x000fe400078e026b */
[----:B------:R-:W-:-:S03]  /*68a10*/  IMAD.X R107, RZ, RZ, RZ, P1 ;  /* 0x000000ffff6b7224 */ /* 0x000fc600008e06ff */
[----:B------:R-:W-:Y:S01]  /*68a20*/  IADD3 R82, P0, PT, R83, R130, RZ ;  /* 0x0000008253527210 */ /* 0x000fe20007f1e0ff */
[----:B------:R-:W-:Y:S01]  /*68a30*/  IMAD.WIDE.U32 R106, R101, R119, R106 ;  /* 0x00000077656a7225 */ /* 0x000fe200078e006a */
[----:B------:R-:W-:Y:S02]  /*68a40*/  IADD3 R130, PT, PT, R131, R142, RZ ;  /* 0x0000008e83827210 */ /* 0x000fe40007ffe0ff */
[----:B------:R-:W-:Y:S01]  /*68a50*/  IADD3.X R83, PT, PT, RZ, RZ, RZ, P0, !PT ;  /* 0x000000ffff537210 */ /* 0x000fe200007fe4ff */
[----:B------:R-:W-:Y:S01]  /*68a60*/  IMAD.IADD R81, R133, 0x1, R107 ;  /* 0x0000000185517824 */ /* 0x000fe200078e026b */
[----:B------:R-:W-:Y:S01]  /*68a70*/  MOV R131, RZ ;  /* 0x000000ff00837202 */ /* 0x000fe20000000f00 */
        /* <DEDUP_REMOVED lines=9> */
[----:B------:R-:W-:-:S04]  /*68b10*/  IMAD.WIDE.U32 R82, R101, R148, R82 ;  /* 0x0000009465527225 */ /* 0x000fc800078e0052 */
[----:B------:R-:W-:Y:S01]  /*68b20*/  HFMA2 R131, -RZ, RZ, 0, 0 ;  /* 0x00000000ff837431 */ /* 0x000fe200000001ff */
[----:B------:R-:W-:Y:S01]  /*68b30*/  IADD3 R81, PT, PT, R138, R107, RZ ;  /* 0x0000006b8a517210 */ /* 0x000fe20007ffe0ff */
[----:B------:R-:W-:Y:S02]  /*68b40*/  IMAD.X R111, RZ, RZ, RZ, P0 ;  /* 0x000000ffff6f7224 */ /* 0x000fe400000e06ff */
[----:B------:R-:W-:Y:S01]  /*68b50*/  IMAD.IADD R83, R144, 0x1, R83 ;  /* 0x0000000190537824 */ /* 0x000fe200078e0253 */
[----:B------:R-:W-:Y:S01]  /*68b60*/  IADD3 R82, P2, PT, R81, R82, RZ ;  /* 0x0000005251527210 */ /* 0x000fe20007f5e0ff */
[----:B------:R-:W-:Y:S01]  /*68b70*/  IMAD.WIDE.U32 R110, R102, R145, R110 ;  /* 0x00000091666e7225 */ /* 0x000fe200078e006e */
[----:B------:R-:W-:-:S03]  /*68b80*/  IADD3 R81, PT, PT, R43, R112, RZ ;  /* 0x000000702b517210 */ /* 0x000fc60007ffe0ff */
[----:B------:R-:W-:Y:S01]  /*68b90*/  IMAD.IADD R111, R142, 0x1, R111 ;  /* 0x000000018e6f7824 */ /* 0x000fe200078e026f */
[----:B------:R-:W-:Y:S01]  /*68ba0*/  IADD3 R112, P1, PT, R83, R110, RZ ;  /* 0x0000006e53707210 */ /* 0x000fe20007f3e0ff */
[----:B------:R-:W-:Y:S01]  /*68bb0*/  IMAD.WIDE.U32 R130, R103, R140, R130 ;  /* 0x0000008c67827225 */ /* 0x000fe200078e0082 */
[----:B------:R-:W-:-:S03]  /*68bc0*/  IADD3 R80, P0, PT, R81, R80, RZ ;  /* 0x0000005051507210 */ /* 0x000fc60007f1e0ff */
[----:B------:R-:W-:Y:S02]  /*68bd0*/  IMAD.X R83, RZ, RZ, RZ, P2 ;  /* 0x000000ffff537224 */ /* 0x000fe400010e06ff */
[----:B------:R-:W-:Y:S01]  /*68be0*/  IMAD.X R113, RZ, RZ, RZ, P1 ;  /* 0x000000ffff717224 */ /* 0x000fe200008e06ff */
[----:B------:R-:W-:Y:S01]  /*68bf0*/  IADD3 R110, P1, PT, R111, R130, RZ ;  /* 0x000000826f6e7210 */ /* 0x000fe20007f3e0ff */
[----:B------:R-:W-:-:S04]  /*68c00*/  IMAD.WIDE.U32 R82, R100, R119, R82 ;  /* 0x0000007764527225 */ /* 0x000fc800078e0052 */
[----:B------:R-:W-:-:S04]  /*68c10*/  IMAD.WIDE.U32 R112, R101, R147, R112 ;  /* 0x0000009365707225 */ /* 0x000fc800078e0070 */
[----:B------:R-:W-:Y:S01]  /*68c20*/  IMAD.IADD R81, R133, 0x1, R83 ;  /* 0x0000000185517824 */ /* 0x000fe200078e0253 */
[----:B------:R-:W-:Y:S01]  /*68c30*/  MOV R83, RZ ;  /* 0x000000ff00537202 */ /* 0x000fe20000000f00 */
[----:B------:R-:W-:Y:S02]  /*68c40*/  IMAD.X R111, RZ, RZ, RZ, P1 ;  /* 0x000000ffff6f7224 */ /* 0x000fe400008e06ff */
[----:B------:R-:W-:Y:S01]  /*68c50*/  IMAD.IADD R113, R141, 0x1, R113 ;  /* 0x000000018d717824 */ /* 0x000fe200078e0271 */
[----:B------:R-:W-:Y:S01]  /*68c60*/  IADD3 R112, P3, PT, R81, R112, RZ ;  /* 0x0000007051707210 */ /* 0x000fe20007f7e0ff */
[----:B------:R-:W-:-:S04]  /*68c70*/  IMAD.WIDE.U32 R110, R102, R143, R110 ;  /* 0x0000008f666e7225 */ /* 0x000fc800078e006e */
[----:B------:R-:W-:Y:S01]  /*68c80*/  IMAD.IADD R117, R136, 0x1, R111 ;  /* 0x0000000188757824 */ /* 0x000fe200078e026f */
[----:B------:R-:W-:Y:S01]  /*68c90*/  IADD3 R110, P2, PT, R113, R110, RZ ;  /* 0x0000006e716e7210 */ /* 0x000fe20007f5e0ff */
[----:B------:R-:W-:Y:S02]  /*68ca0*/  IMAD.X R113, RZ, RZ, RZ, P3 ;  /* 0x000000ffff717224 */ /* 0x000fe400018e06ff */
[----:B------:R-:W-:Y:S01]  /*68cb0*/  IMAD.IADD R130, R131, 0x1, R83 ;  /* 0x0000000183827824 */ /* 0x000fe200078e0253 */
[----:B------:R-:W-:Y:S01]  /*68cc0*/  IADD3.X R111, PT, PT, RZ, RZ, RZ, P2, !PT ;  /* 0x000000ffff6f7210 */ /* 0x000fe200017fe4ff */
[----:B------:R-:W-:-:S04]  /*68cd0*/  IMAD.WIDE.U32 R112, R100, R148, R112 ;  /* 0x0000009464707225 */ /* 0x000fc800078e0070 */
[----:B------:R-:W-:Y:S02]  /*68ce0*/  HFMA2 R131, -RZ, RZ, 0, 0 ;  /* 0x00000000ff837431 */ /* 0x000fe400000001ff */
        /* <DEDUP_REMOVED lines=8> */
[----:B------:R-:W-:Y:S01]  /*68d70*/  IMAD R103, R80, R42, RZ ;  /* 0x0000002a50677224 */ /* 0x000fe200078e02ff */
[----:B------:R-:W-:Y:S01]  /*68d80*/  IADD3 R109, PT, PT, R44, R81, RZ ;  /* 0x000000512c6d7210 */ /* 0x000fe20007ffe0ff */
[----:B------:R-:W-:Y:S02]  /*68d90*/  IMAD.MOV.U32 R81, RZ, RZ, RZ ;  /* 0x000000ffff517224 */ /* 0x000fe400078e00ff */
[----:B------:R-:W-:Y:S01]  /*68da0*/  IMAD.X R117, RZ, RZ, RZ, P1 ;  /* 0x000000ffff757224 */ /* 0x000fe200008e06ff */
[----:B------:R-:W-:Y:S01]  /*68db0*/  IADD3 R108, P0, PT, R109, R108, RZ ;  /* 0x0000006c6d6c7210 */ /* 0x000fe20007f1e0ff */
[----:B------:R-:W-:-:S04]  /*68dc0*/  IMAD.HI.U32 R80, R103, R72, R80 ;  /* 0x0000004867507227 */ /* 0x000fc800078e0050 */
[----:B------:R-:W-:Y:S01]  /*68dd0*/  IMAD.X R109, RZ, RZ, RZ, P0 ;  /* 0x000000ffff6d7224 */ /* 0x000fe200000e06ff */
[----:B------:R-:W-:Y:S01]  /*68de0*/  IADD3 R81, PT, PT, R43, R80, RZ ;  /* 0x000000502b517210 */ /* 0x000fe20007ffe0ff */
[----:B------:R-:W-:-:S04]  /*68df0*/  IMAD.WIDE.U32 R116, R102, R140, R116 ;  /* 0x0000008c66747225 */ /* 0x000fc800078e0074 */
[----:B------:R-:W-:Y:S01]  /*68e00*/  IMAD.WIDE.U32 R108, R150, R74, R108 ;  /* 0x0000004a966c7225 */ /* 0x000fe200078e006c */
[----:B------:R-:W-:-:S03]  /*68e10*/  IADD3 R116, P2, PT, R111, R116, RZ ;  /* 0x000000746f747210 */ /* 0x000fc60007f5e0ff */
[----:B------:R-:W-:Y:S01]  /*68e20*/  IMAD.IADD R107, R45, 0x1, R109 ;  /* 0x000000012d6b7824 */ /* 0x000fe200078e026d */
[----:B------:R-:W-:Y:S01]  /*68e30*/  IADD3 R80, P4, PT, R81, R108, RZ ;  /* 0x0000006c51507210 */ /* 0x000fe20007f9e0ff */
[----:B------:R-:W-:Y:S01]  /*68e40*/  IMAD.MOV.U32 R109, RZ, RZ, RZ ;  /* 0x000000ffff6d7224 */ /* 0x000fe200078e00ff */
[----:B------:R-:W-:Y:S01]  /*68e50*/  MOV R108, R82 ;  /* 0x00000052006c7202 */ /* 0x000fe20000000f00 */
        /* <DEDUP_REMOVED lines=26> */
[----:B------:R-:W-:Y:S01]  /*69000*/  IMAD.WIDE.U32 R130, R132, R102, R130 ;  /* 0x0000006684827225 */ /* 0x000fe200078e0082 */
[----:B------:R-:W-:-:S03]  /*69010*/  IADD3 R81, PT, PT, R133, R113, RZ ;  /* 0x0000007185517210 */ /* 0x000fc60007ffe0ff */
[----:B------:R-:W-:Y:S02]  /*69020*/  HFMA2 R113, -RZ, RZ, 0, 0 ;  /* 0x00000000ff717431 */ /* 0x000fe400000001ff */
[----:B------:R-:W-:Y:S01]  /*69030*/  IMAD.IADD R111, R141, 0x1, R111 ;  /* 0x000000018d6f7824 */ /* 0x000fe200078e026f */
[----:B------:R-:W-:Y:S01]  /*69040*/  IADD3 R110, P3, PT, R81, R110, RZ ;  /* 0x0000006e516e7210 */ /* 0x000fe20007f7e0ff */
[----:B------:R-:W-:-:S04]  /*69050*/  IMAD.WIDE.U32 R116, R101, R143, R116 ;  /* 0x0000008f65747225 */ /* 0x000fc800078e0074 */
[----:B------:R-:W-:Y:S02]  /*69060*/  IMAD R102, R80, R42, RZ ;  /* 0x0000002a50667224 */ /* 0x000fe400078e02ff */
[----:B------:R-:W-:Y:S02]  /*69070*/  IMAD.MOV.U32 R81, RZ, RZ, RZ ;  /* 0x000000ffff517224 */ /* 0x000fe400078e00ff */
[----:B------:R-:W-:Y:S02]  /*69080*/  IMAD.IADD R82, R47, 0x1, R109 ;  /* 0x000000012f527824 */ /* 0x000fe400078e026d */
[----:B------:R-:W-:Y:S01]  /*69090*/  IMAD.HI.U32 R107, R102, R72, R80 ;  /* 0x00000048666b7227 */ /* 0x000fe200078e0050 */
[----:B------:R-:W-:-:S03]  /*690a0*/  IADD3 R80, P1, PT, R111, R116, RZ ;  /* 0x000000746f507210 */ /* 0x000fc60007f3e0ff */
[----:B------:R-:W-:Y:S01]  /*690b0*/  IMAD.IADD R109, R136, 0x1, R117 ;  /* 0x00000001886d7824 */ /* 0x000fe200078e0275 */
[----:B------:R-:W-:Y:S01]  /*690c0*/  IADD3.X R81, PT, PT, RZ, RZ, RZ, P1, !PT ;  /* 0x000000ffff517210 */ /* 0x000fe20000ffe4ff */
[----:B------:R-:W-:Y:S01]  /*690d0*/  IMAD.WIDE.U32 R112, R98, R151, R112 ;  /* 0x0000009762707225 */ /* 0x000fe200078e0070 */
[----:B------:R-:W-:-:S03]  /*690e0*/  IADD3 R107, PT, PT, R43, R107, RZ ;  /* 0x0000006b2b6b7210 */ /* 0x000fc60007ffe0ff */
[----:B------:R-:W-:Y:S01]  /*690f0*/  IMAD.WIDE.U32 R116, R100, R145, R80 ;  /* 0x0000009164747225 */ /* 0x000fe200078e0050 */
[----:B------:R-:W-:Y:S02]  /*69100*/  IADD3 R80, P2, PT, R130, R109, RZ ;  /* 0x0000006d82507210 */ /* 0x000fe40007f5e0ff */
[----:B------:R-:W-:Y:S01]  /*69110*/  IADD3 R112, P4, PT, R82, R112, RZ ;  /* 0x0000007052707210 */ /* 0x000fe20007f9e0ff */
[----:B------:R-:W-:Y:S02]  /*69120*/  IMAD.X R111, RZ, RZ, RZ, P3 ;  /* 0x000000ffff6f7224 */ /* 0x000fe400018e06ff */
        /* <DEDUP_REMOVED lines=8> */
[----:B------:R-:W-:Y:S01]  /*691b0*/  IADD3 R81, PT, PT, R83, R81, RZ ;  /* 0x0000005153517210 */ /* 0x000fe20007ffe0ff */
[----:B------:R-:W-:Y:S02]  /*691c0*/  IMAD.IADD R111, R144, 0x1, R111 ;  /* 0x00000001906f7824 */ /* 0x000fe400078e026f */
[----:B------:R-:W-:Y:S01]  /*691d0*/  IMAD.IADD R117, R142, 0x1, R117 ;  /* 0x000000018e757824 */ /* 0x000fe200078e0275 */
[----:B------:R-:W-:Y:S01]  /*691e0*/  IADD3 R130, P5, PT, R131, R81, RZ ;  /* 0x0000005183827210 */ /* 0x000fe20007fbe0ff */
[----:B------:R-:W-:Y:S01]  /*691f0*/  IMAD.X R109, RZ, RZ, RZ, P0 ;  /* 0x000000ffff6d7224 */ /* 0x000fe200000e06ff */
[----:B------:R-:W-:Y:S01]  /*69200*/  IADD3 R116, P3, PT, R111, R116, RZ ;  /* 0x000000746f747210 */ /* 0x000fe20007f7e0ff */
[----:B------:R-:W-:Y:S01]  /*69210*/  IMAD.WIDE.U32 R106, R102, R73, R106 ;  /* 0x00000049666a7225 */ /* 0x000fe200078e006a */
[----:B------:R-:W-:-:S02]  /*69220*/  IADD3 R80, P2, PT, R117, R80, RZ ;  /* 0x0000005075507210 */ /* 0x000fc40007f5e0ff */
[----:B------:R-:W-:Y:S01]  /*69230*/  IADD3.X R117, PT, PT, RZ, RZ, RZ, P3, !PT ;  /* 0x000000ffff757210 */ /* 0x000fe20001ffe4ff */
[----:B------:R-:W-:Y:S02]  /*69240*/  IMAD.X R111, RZ, RZ, RZ, P1 ;  /* 0x000000ffff6f7224 */ /* 0x000fe400008e06ff */
[----:B------:R-:W-:-:S04]  /*69250*/  IMAD.WIDE.U32 R108, R103, R75, R108 ;  /* 0x0000004b676c7225 */ /* 0x000fc800078e006c */
[----:B------:R-:W-:Y:S02]  /*69260*/  IMAD.IADD R81, R44, 0x1, R107 ;  /* 0x000000012c517824 */ /* 0x000fe400078e026b */
[----:B------:R-:W-:-:S03]  /*69270*/  IMAD.WIDE.U32 R110, R98, R119, R110 ;  /* 0x00000077626e7225 */ /* 0x000fc600078e006e */
[----:B------:R-:W-:Y:S01]  /*69280*/  IADD3 R108, P0, PT, R81, R108, RZ ;  /* 0x0000006c516c7210 */ /* 0x000fe20007f1e0ff */
[----:B------:R-:W-:Y:S01]  /*69290*/  IMAD.WIDE.U32 R116, R99, R147, R116 ;  /* 0x0000009363747225 */ /* 0x000fe200078e0074 */
[----:B------:R-:W-:-:S03]  /*692a0*/  IADD3.X R81, PT, PT, RZ, RZ, RZ, P2, !PT ;  /* 0x000000ffff517210 */ /* 0x000fc600017fe4ff */
[----:B------:R-:W-:Y:S02]  /*692b0*/  IMAD.IADD R107, R133, 0x1, R111 ;  /* 0x00000001856b7824 */ /* 0x000fe400078e026f */
[----:B------:R-:W-:-:S03]  /*692c0*/  IMAD.WIDE.U32 R112, R150, R77, R112 ;  /* 0x0000004d96707225 */ /* 0x000fc600078e0070 */
[----:B------:R-:W-:Y:S01]  /*692d0*/  IADD3 R116, P2, PT, R107, R116, RZ ;  /* 0x000000746b747210 */ /* 0x000fe20007f5e0ff */
[----:B------:R-:W-:Y:S02]  /*692e0*/  IMAD.IADD R117, R141, 0x1, R117 ;  /* 0x000000018d757824 */ /* 0x000fe400078e0275 */
[----:B------:R-:W-:-:S04]  /*692f0*/  IMAD.WIDE.U32 R80, R100, R143, R80 ;  /* 0x0000008f64507225 */ /* 0x000fc800078e0050 */
[----:B------:R-:W-:Y:S01]  /*69300*/  IMAD.MOV.U32 R111, RZ, RZ, RZ ;  /* 0x000000ffff6f7224 */ /* 0x000fe200078e00ff */
[----:B------:R-:W-:Y:S01]  /*69310*/  IADD3 R156, P3, PT, R117, R80, RZ ;  /* 0x00000050759c7210 */ /* 0x000fe20007f7e0ff */
[----:B------:R-:W-:Y:S02]  /*69320*/  IMAD.X R131, RZ, RZ, RZ, P5 ;  /* 0x000000ffff837224 */ /* 0x000fe400028e06ff */
[----:B------:R-:W-:Y:S02]  /*69330*/  IMAD.IADD R113, R48, 0x1, R113 ;  /* 0x0000000130717824 */ /* 0x000fe400078e0271 */
[----:B------:R-:W-:-:S04]  /*69340*/  IMAD.WIDE.U32 R110, R97, R151, R110 ;  /* 0x00000097616e7225 */ /* 0x000fc800078e006e */
[----:B------:R-:W-:Y:S01]  /*69350*/  IMAD.WIDE.U32 R130, R132, R101, R130 ;  /* 0x0000006584827225 */ /* 0x000fe200078e0082 */
[----:B------:R-:W-:Y:S02]  /*69360*/  IADD3 R101, PT, PT, R136, R81, RZ ;  /* 0x0000005188657210 */ /* 0x000fe40007ffe0ff */
[----:B------:R-:W-:Y:S01]  /*69370*/  IADD3 R80, P4, PT, R113, R110, RZ ;  /* 0x0000006e71507210 */ /* 0x000fe20007f9e0ff */
[----:B------:R-:W-:Y:S01]  /*69380*/  IMAD.X R117, RZ, RZ, RZ, P2 ;  /* 0x000000ffff757224 */ /* 0x000fe200010e06ff */
        /* <DEDUP_REMOVED lines=9> */
[----:B------:R-:W-:Y:S01]  /*69420*/  IMAD R82, R106, R42, RZ ;  /* 0x0000002a6a527224 */ /* 0x000fe200078e02ff */
[----:B------:R-:W-:Y:S01]  /*69430*/  IADD3.X R109, PT, PT, RZ, RZ, RZ, P0, !PT ;  /* 0x000000ffff6d7210 */ /* 0x000fe200007fe4ff */
[----:B------:R-:W-:Y:S02]  /*69440*/  IMAD.MOV.U32 R107, RZ, RZ, RZ ;  /* 0x000000ffff6b7224 */ /* 0x000fe400078e00ff */
[----:B------:R-:W-:-:S02]  /*69450*/  IMAD.IADD R111, R144, 0x1, R111 ;  /* 0x00000001906f7824 */ /* 0x000fc400078e026f */
[----:B------:R-:W-:-:S03]  /*69460*/  IMAD.WIDE.U32 R158, R100, R140, R116 ;  /* 0x0000008c649e7225 */ /* 0x000fc600078e0074 */
[----:B------:R-:W-:Y:S01]  /*69470*/  IADD3 R116, P3, PT, R111, R156, RZ ;  /* 0x0000009c6f747210 */ /* 0x000fe20007f7e0ff */
        /* <DEDUP_REMOVED lines=10> */
[----:B------:R-:W-:Y:S01]  /*69520*/  MOV R156, R110 ;  /* 0x0000006e009c7202 */ /* 0x000fe20000000f00 */
        /* <DEDUP_REMOVED lines=13> */
[----:B------:R-:W-:-:S04]  /*69600*/  IMAD.WIDE.U32 R112, R102, R75, R112 ;  /* 0x0000004b66707225 */ /* 0x000fc800078e0070 */
[----:B------:R-:W-:Y:S01]  /*69610*/  IMAD.IADD R81, R44, 0x1, R109 ;  /* 0x000000012c517824 */ /* 0x000fe200078e026d */
[----:B------:R-:W-:Y:S01]  /*69620*/  IADD3 R110, PT, PT, R46, R113, RZ ;  /* 0x000000712e6e7210 */ /* 0x000fe20007ffe0ff */
[----:B------:R-:W-:Y:S02]  /*69630*/  IMAD R101, R108, R42, RZ ;  /* 0x0000002a6c657224 */ /* 0x000fe400078e02ff */
[----:B------:R-:W-:Y:S01]  /*69640*/  IMAD.MOV.U32 R109, RZ, RZ, RZ ;  /* 0x000000ffff6d7224 */ /* 0x000fe200078e00ff */
[----:B------:R-:W-:Y:S01]  /*69650*/  IADD3 R112, P5, PT, R81, R112, RZ ;  /* 0x0000007051707210 */ /* 0x000fe20007fbe0ff */
[----:B------:R-:W-:Y:S02]  /*69660*/  IMAD.X R117, RZ, RZ, RZ, P3 ;  /* 0x000000ffff757224 */ /* 0x000fe400018e06ff */
[----:B------:R-:W-:-:S04]  /*69670*/  IMAD.HI.U32 R108, R101, R72, R108 ;  /* 0x00000048656c7227 */ /* 0x000fc800078e006c */
[----:B------:R-:W-:Y:S01]  /*69680*/  IMAD.X R113, RZ, RZ, RZ, P5 ;  /* 0x000000ffff717224 */ /* 0x000fe200028e06ff */
[----:B------:R-:W-:Y:S01]  /*69690*/  IADD3 R109, PT, PT, R43, R108, RZ ;  /* 0x0000006c2b6d7210 */ /* 0x000fe20007ffe0ff */
[----:B------:R-:W-:Y:S02]  /*696a0*/  IMAD.IADD R111, R133, 0x1, R111 ;  /* 0x00000001856f7824 */ /* 0x000fe400078e026f */
        /* <DEDUP_REMOVED lines=13> */
[----:B------:R-:W-:Y:S01]  /*69780*/  IMAD.IADD R138, R138, 0x1, R157 ;  /* 0x000000018a8a7824 */ /* 0x000fe200078e029d */
        /* <DEDUP_REMOVED lines=10> */
[----:B------:R-:W-:Y:S02]  /*69830*/  IMAD.IADD R138, R44, 0x1, R109 ;  /* 0x000000012c8a7824 */ /* 0x000fe400078e026d */
[----:B------:R-:W-:-:S04]  /*69840*/  IMAD.WIDE.U32 R106, R132, R100, R106 ;  /* 0x00000064846a7225 */ /* 0x000fc800078e006a */
[----:B------:R-:W-:Y:S02]  /*69850*/  IMAD R131, R108, R42, RZ ;  /* 0x0000002a6c837224 */ /* 0x000fe400078e02ff */
[----:B------:R-:W-:Y:S02]  /*69860*/  IMAD.MOV.U32 R109, RZ, RZ, RZ ;  /* 0x000000ffff6d7224 */ /* 0x000fe400078e00ff */
[----:B------:R-:W-:-:S04]  /*69870*/  IMAD.WIDE.U32 R156, R150, R79, R156 ;  /* 0x0000004f969c7225 */ /* 0x000fc800078e009c */
[----:B------:R-:W-:Y:S01]  /*69880*/  IMAD.IADD R116, R48, 0x1, R81 ;  /* 0x0000000130747824 */ /* 0x000fe200078e0251 */
[----:B------:R-:W-:Y:S01]  /*69890*/  IADD3.X R81, PT, PT, RZ, RZ, RZ, P2, !PT ;  /* 0x000000ffff517210 */ /* 0x000fe200017fe4ff */
[----:B------:R-:W-:Y:S01]  /*698a0*/  IMAD.HI.U32 R150, R131, R72, R108 ;  /* 0x0000004883967227 */ /* 0x000fe200078e006c */
[----:B------:R-:W-:Y:S02]  /*698b0*/  IADD3 R108, P1, PT, R106, R130, RZ ;  /* 0x000000826a6c7210 */ /* 0x000fe40007f3e0ff */
[----:B------:R-:W-:Y:S01]  /*698c0*/  IADD3 R116, P4, PT, R116, R156, RZ ;  /* 0x0000009c74747210 */ /* 0x000fe20007f9e0ff */
[----:B------:R-:W-:Y:S01]  /*698d0*/  IMAD.X R111, RZ, RZ, RZ, P5 ;  /* 0x000000ffff6f7224 */ /* 0x000fe200028e06ff */
[----:B------:R-:W-:Y:S01]  /*698e0*/  IADD3 R157, PT, PT, R50, R157, RZ ;  /* 0x0000009d329d7210 */ /* 0x000fe20007ffe0ff */
[----:B------:R-:W-:Y:S01]  /*698f0*/  IMAD.WIDE.U32 R80, R98, R145, R80 ;  /* 0x0000009162507225 */ /* 0x000fe200078e0050 */
[----:B------:R-:W-:-:S03]  /*69900*/  IADD3.X R117, PT, PT, RZ, RZ, RZ, P4, !PT ;  /* 0x000000ffff757210 */ /* 0x000fc600027fe4ff */
        /* <DEDUP_REMOVED lines=27> */
[----:B------:R-:W-:Y:S01]  /*69ac0*/  IMAD.IADD R116, R49, 0x1, R117 ;  /* 0x0000000131747824 */ /* 0x000fe200078e0275 */
[----:B------:R-:W-:Y:S01]  /*69ad0*/  IADD3 R106, P3, PT, R81, R106, RZ ;  /* 0x0000006a516a7210 */ /* 0x000fe20007f7e0ff */
        /* <DEDUP_REMOVED lines=8> */
[----:B------:R-:W-:-:S03]  /*69b60*/  IADD3 R99, PT, PT, R43, R150, RZ ;  /* 0x000000962b637210 */ /* 0x000fc60007ffe0ff */
[----:B------:R-:W-:-:S04]  /*69b70*/  IMAD.WIDE.U32 R110, R101, R74, R110 ;  /* 0x0000004a656e7225 */ /* 0x000fc800078e006e */
[----:B------:R-:W-:Y:S01]  /*69b80*/  IMAD.X R117, RZ, RZ, RZ, P1 ;  /* 0x000000ffff757224 */ /* 0x000fe200008e06ff */
[----:B------:R-:W-:Y:S01]  /*69b90*/  IADD3 R100, P1, PT, R107, R80, RZ ;  /* 0x000000506b647210 */ /* 0x000fe20007f3e0ff */
[----:B------:R-:W-:Y:S01]  /*69ba0*/  IMAD.WIDE.U32 R112, R102, R77, R112 ;  /* 0x0000004d66707225 */ /* 0x000fe200078e0070 */
[----:B------:R-:W-:Y:S02]  /*69bb0*/  IADD3 R80, P0, PT, R108, R133, RZ ;  /* 0x000000856c507210 */ /* 0x000fe40007f1e0ff */
[----:B------:R-:W-:Y:S01]  /*69bc0*/  IADD3 R110, P2, PT, R99, R110, RZ ;  /* 0x0000006e636e7210 */ /* 0x000fe20007f5e0ff */
[----:B------:R-:W-:Y:S01]  /*69bd0*/  IMAD.IADD R99, R45, 0x1, R111 ;  /* 0x000000012d637824 */ /* 0x000fe200078e026f */
[----:B------:R-:W-:Y:S01]  /*69be0*/  IADD3.X R107, PT, PT, RZ, RZ, RZ, P3, !PT ;  /* 0x000000ffff6b7210 */ /* 0x000fe20001ffe4ff */
[----:B------:R-:W-:Y:S02]  /*69bf0*/  IMAD.IADD R111, R144, 0x1, R81 ;  /* 0x00000001906f7824 */ /* 0x000fe400078e0251 */
        /* <DEDUP_REMOVED lines=10> */
[----:B------:R-:W-:-:S02]  /*69ca0*/  IMAD.X R111, RZ, RZ, RZ, P2 ;  /* 0x000000ffff6f7224 */ /* 0x000fc400010e06ff */
[----:B------:R-:W-:Y:S01]  /*69cb0*/  IMAD.WIDE.U32 R112, R82, R76, R112 ;  /* 0x0000004c52707225 */ /* 0x000fe200078e0070 */
[----:B------:R-:W-:-:S03]  /*69cc0*/  IADD3 R80, P4, PT, R103, R80, RZ ;  /* 0x0000005067507210 */ /* 0x000fc60007f9e0ff */
[----:B------:R-:W-:Y:S01]  /*69cd0*/  IMAD.WIDE.U32 R110, R131, R73, R110 ;  /* 0x00000049836e7225 */ /* 0x000fe200078e006e */
[----:B------:R-:W-:Y:S02]  /*69ce0*/  IADD3 R112, P2, PT, R99, R112, RZ ;  /* 0x0000007063707210 */ /* 0x000fe40007f5e0ff */
[----:B------:R-:W-:Y:S01]  /*69cf0*/  IADD3 R113, PT, PT, R47, R113, RZ ;  /* 0x000000712f717210 */ /* 0x000fe20007ffe0ff */
[----:B------:R-:W-:Y:S02]  /*69d00*/  IMAD.IADD R99, R44, 0x1, R111 ;  /* 0x000000012c637824 */ /* 0x000fe400078e026f */
[----:B------:R-:W-:Y:S02]  /*69d10*/  HFMA2 R111, -RZ, RZ, 0, 0 ;  /* 0x00000000ff6f7431 */ /* 0x000fe400000001ff */
[----:B------:R-:W-:Y:S02]  /*69d20*/  IMAD.IADD R81, R83, 0x1, R81 ;  /* 0x0000000153517824 */ /* 0x000fe400078e0251 */
[----:B------:R-:W-:-:S02]  /*69d30*/  IMAD.X R107, RZ, RZ, RZ, P6 ;  /* 0x000000ffff6b7224 */ /* 0x000fc400030e06ff */
[----:B------:R-:W-:Y:S01]  /*69d40*/  IMAD R103, R110, R42, RZ ;  /* 0x0000002a6e677224 */ /* 0x000fe200078e02ff */
[----:B------:R-:W-:Y:S01]  /*69d50*/  IADD3 R116, P5, PT, R109, R81, RZ ;  /* 0x000000516d747210 */ /* 0x000fe20007fbe0ff */
[----:B------:R-:W-:Y:S02]  /*69d60*/  IMAD.X R109, RZ, RZ, RZ, P3 ;  /* 0x000000ffff6d7224 */ /* 0x000fe400018e06ff */
[----:B------:R-:W-:-:S04]  /*69d70*/  IMAD.WIDE.U32 R106, R104, R147, R106 ;  /* 0x00000093686a7225 */ /* 0x000fc800078e006a */
[----:B------:R-:W-:Y:S01]  /*69d80*/  IMAD.HI.U32 R119, R103, R72, R110 ;  /* 0x0000004867777227 */ /* 0x000fe200078e006e */
[----:B------:R-:W-:-:S03]  /*69d90*/  IADD3 R141, PT, PT, R141, R107, RZ ;  /* 0x0000006b8d8d7210 */ /* 0x000fc60007ffe0ff */
        /* <DEDUP_REMOVED lines=15> */
[----:B------:R-:W-:Y:S01]  /*69e90*/  IADD3 R130, P1, PT, R130, R107, RZ ;  /* 0x0000006b82827210 */ /* 0x000fe20007f3e0ff */
        /* <DEDUP_REMOVED lines=53> */
[----:B------:R-:W-:Y:S02]  /*6a1f0*/  IADD3.X R107, PT, PT, RZ, RZ, RZ, P2, !PT ;  /* 0x000000ffff6b7210 */ /* 0x000fe400017fe4ff */
[----:B------:R-:W-:Y:S01]  /*6a200*/  IADD3 R97, P4, PT, R81, R102, RZ ;  /* 0x0000006651617210 */ /* 0x000fe20007f9e0ff */
[----:B------:R-:W-:Y:S02]  /*6a210*/  IMAD.IADD R113, R136, 0x1, R99 ;  /* 0x0000000188717824 */ /* 0x000fe400078e0263 */
        /* <DEDUP_REMOVED lines=9> */
[----:B------:R-:W-:Y:S02]  /*6a2b0*/  IMAD R82, R108, R42, RZ ;  /* 0x0000002a6c527224 */ /* 0x000fe400078e02ff */
[----:B------:R-:W-:Y:S02]  /*6a2c0*/  IMAD.MOV.U32 R109, RZ, RZ, RZ ;  /* 0x000000ffff6d7224 */ /* 0x000fe400078e00ff */
[----:B------:R-:W-:Y:S02]  /*6a2d0*/  IMAD.X R81, RZ, RZ, RZ, P2 ;  /* 0x000000ffff517224 */ /* 0x000fe400010e06ff */
[----:B------:R-:W-:Y:S01]  /*6a2e0*/  IMAD.HI.U32 R102, R82, R72, R108 ;  /* 0x0000004852667227 */ /* 0x000fe200078e006c */
        /* <DEDUP_REMOVED lines=26> */
[----:B------:R-:W-:Y:S01]  /*6a490*/  IADD3.X R97, PT, PT, RZ, RZ, RZ, P0, !PT ;  /* 0x000000ffff617210 */ /* 0x000fe200007fe4ff */
        /* <DEDUP_REMOVED lines=83> */
[----:B------:R-:W-:Y:S02]  /*6a9d0*/  IADD3 R111, P0, PT, R111, R104, RZ ;  /* 0x000000686f6f7210 */ /* 0x000fe40007f1e0ff */
[----:B------:R-:W-:Y:S02]  /*6a9e0*/  IADD3 R110, PT, PT, R49, R103, RZ ;  /* 0x00000067316e7210 */ /* 0x000fe40007ffe0ff */
[----:B------:R-:W-:Y:S01]  /*6a9f0*/  IADD3 R116, PT, PT, R116, R117, R81 ;  /* 0x0000007574747210 */ /* 0x000fe20007ffe051 */
[----:B------:R-:W-:Y:S01]  /*6aa00*/  IMAD.X R81, RZ, RZ, RZ, P3 ;  /* 0x000000ffff517224 */ /* 0x000fe200018e06ff */
[----:B------:R-:W-:Y:S01]  /*6aa10*/  IADD3 R110, P5, PT, R110, R111, RZ ;  /* 0x0000006f6e6e7210 */ /* 0x000fe20007fbe0ff */
[----:B------:R-:W-:Y:S01]  /*6aa20*/  IMAD.MOV.U32 R117, RZ, RZ, R80 ;  /* 0x000000ffff757224 */ /* 0x000fe200078e0050 */
[----:B------:R-:W-:Y:S01]  /*6aa30*/  MOV R104, R100 ;  /* 0x0000006400687202 */ /* 0x000fe20000000f00 */
[----:B------:R-:W-:Y:S01]  /*6aa40*/  IMAD.MOV.U32 R80, RZ, RZ, R102 ;  /* 0x000000ffff507224 */ /* 0x000fe200078e0066 */
[----:B------:R-:W-:-:S02]  /*6aa50*/  IADD3.X R111, PT, PT, RZ, RZ, RZ, P5, !PT ;  /* 0x000000ffff6f7210 */ /* 0x000fc40002ffe4ff */
[----:B------:R-:W-:Y:S01]  /*6aa60*/  IADD3 R116, PT, PT, R81, R116, R83 ;  /* 0x0000007451747210 */ /* 0x000fe20007ffe053 */
[----:B------:R-:W-:Y:S02]  /*6aa70*/  IMAD.X R83, RZ, RZ, RZ, P4 ;  /* 0x000000ffff537224 */ /* 0x000fe400020e06ff */
[----:B------:R-:W-:Y:S02]  /*6aa80*/  IMAD.X R81, RZ, RZ, RZ, P2 ;  /* 0x000000ffff517224 */ /* 0x000fe400010e06ff */
[----:B------:R-:W-:Y:S01]  /*6aa90*/  IMAD.WIDE.U32 R110, R82, R79, R110 ;  /* 0x0000004f526e7225 */ /* 0x000fe200078e006e */
[----:B------:R-:W-:Y:S02]  /*6aaa0*/  IADD3.X R82, PT, PT, RZ, RZ, RZ, P0, !PT ;  /* 0x000000ffff527210 */ /* 0x000fe400007fe4ff */
[----:B------:R-:W-:Y:S01]  /*6aab0*/  IADD3 R116, PT, PT, R81, R116, R83 ;  /* 0x0000007451747210 */ /* 0x000fe20007ffe053 */
[----:B------:R-:W-:Y:S01]  /*6aac0*/  IMAD.IADD R81, R50, 0x1, R111 ;  /* 0x0000000132517824 */ /* 0x000fe200078e026f */
[----:B------:R-:W-:-:S04]  /*6aad0*/  MOV R83, R108 ;  /* 0x0000006c00537202 */ /* 0x000fc80000000f00 */
        /* <DEDUP_REMOVED lines=29> */
.L_x_645:
        /* <DEDUP_REMOVED lines=23> */
.L_x_646:
        /* <DEDUP_REMOVED lines=68> */
.L_x_647:
        /* <DEDUP_REMOVED lines=17> */
.L_x_648:
        /* <DEDUP_REMOVED lines=14> */
[----:B------:R-:W-:Y:S01]  /*6b450*/  IMAD.MOV.U32 R51, RZ, RZ, RZ ;  /* 0x000000ffff337224 */ /* 0x000fe200078e00ff */
[----:B------:R-:W-:Y:S02]  /*6b460*/  CS2R R52, SRZ ;  /* 0x0000000000347805 */ /* 0x000fe4000001ff00 */
        /* <DEDUP_REMOVED lines=49> */
[----:B------:R-:W-:-:S02]  /*6b780*/  LOP3.LUT P0, RZ, R3, R88, RZ, 0xfc, !PT ;  /* 0x0000005803ff7212 */ /* 0x000fc4000780fcff */
[----:B------:R-:W-:Y:S02]  /*6b790*/  CS2R R54, SRZ ;  /* 0x0000000000367805 */ /* 0x000fe4000001ff00 */
[----:B------:R-:W-:-:S09]  /*6b7a0*/  CS2R R56, SRZ ;  /* 0x0000000000387805 */ /* 0x000fd2000001ff00 */
[----:B------:R-:W-:Y:S05]  /*6b7b0*/  @!P0 BRA `(.L_x_630) ;  /* 0x000002a0001c8947 */ /* 0x000fea0003800000 */
[----:B------:R-:W-:-:S04]  /*6b7c0*/  IMAD.WIDE.U32 R8, R121, R121, RZ ;  /* 0x0000007979087225 */ /* 0x000fc800078e00ff */
        /* <DEDUP_REMOVED lines=10> */
[----:B------:R-:W-:-:S04]  /*6b870*/  IMAD.WIDE.U32 R2, R121, R93, R4 ;  /* 0x0000005d79027225 */ /* 0x000fc800078e0004 */
[----:B------:R-:W-:-:S04]  /*6b880*/  IMAD.WIDE.U32 R6, R121, R120, R6 ;  /* 0x0000007879067225 */ /* 0x000fc800078e0006 */
[----:B------:R-:W-:Y:S01]  /*6b890*/  IMAD.MOV.U32 R4, RZ, RZ, R8 ;  /* 0x000000ffff047224 */ /* 0x000fe200078e0008 */
[----:B------:R-:W-:Y:S01]  /*6b8a0*/  IADD3 R7, PT, PT, R53, R7, RZ ;  /* 0x0000000735077210 */ /* 0x000fe20007ffe0ff */
[----:B------:R-:W-:Y:S02]  /*6b8b0*/  IMAD.MOV.U32 R65, RZ, RZ, RZ ;  /* 0x000000ffff417224 */ /* 0x000fe400078e00ff */
[----:B------:R-:W-:Y:S01]  /*6b8c0*/  IMAD.HI.U32 R8, R9, R72, R4 ;  /* 0x0000004809087227 */ /* 0x000fe200078e0004 */
[----:B------:R-:W-:-:S03]  /*6b8d0*/  IADD3 R4, P0, PT, R7, R2, RZ ;  /* 0x0000000207047210 */ /* 0x000fc60007f1e0ff */
[----:B------:R-:W-:Y:S01]  /*6b8e0*/  IMAD.IADD R2, R3, 0x1, R65 ;  /* 0x0000000103027824 */ /* 0x000fe200078e0241 */
[----:B------:R-:W-:Y:S01]  /*6b8f0*/  IADD3 R57, PT, PT, R43, R8, RZ ;  /* 0x000000082b397210 */ /* 0x000fe20007ffe0ff */
[----:B------:R-:W-:Y:S02]  /*6b900*/  IMAD.X R5, RZ, RZ, RZ, P0 ;  /* 0x000000ffff057224 */ /* 0x000fe400000e06ff */
[----:B------:R-:W-:Y:S01]  /*6b910*/  IMAD.MOV.U32 R3, RZ, RZ, RZ ;  /* 0x000000ffff037224 */ /* 0x000fe200078e00ff */
[----:B------:R-:W-:Y:S01]  /*6b920*/  IADD3 R56, P0, PT, R57, R6, RZ ;  /* 0x0000000639387210 */ /* 0x000fe20007f1e0ff */
[----:B------:R-:W-:Y:S01]  /*6b930*/  IMAD.WIDE.U32 R4, R120, R120, R4 ;  /* 0x0000007878047225 */ /* 0x000fe200078e0004 */
[----:B------:R-:W-:Y:S02]  /*6b940*/  MOV R6, RZ ;  /* 0x000000ff00067202 */ /* 0x000fe40000000f00 */
[----:B------:R-:W-:Y:S01]  /*6b950*/  IADD3.X R57, PT, PT, RZ, RZ, RZ, P0, !PT ;  /* 0x000000ffff397210 */ /* 0x000fe200007fe4ff */
[----:B------:R-:W-:Y:S01]  /*6b960*/  IMAD.WIDE.U32 R2, R121, R92, R2 ;  /* 0x0000005c79027225 */ /* 0x000fe200078e0002 */
[----:B------:R-:W-:-:S03]  /*6b970*/  MOV R54, R4 ;  /* 0x0000000400367202 */ /* 0x000fc60000000f00 */
[----:B------:R-:W-:Y:S02]  /*6b980*/  IMAD.IADD R53, R53, 0x1, R5 ;  /* 0x0000000135357824 */ /* 0x000fe400078e0205 */
[----:B------:R-:W-:-:S03]  /*6b990*/  IMAD.WIDE.U32 R56, R9, R73, R56 ;  /* 0x0000004909387225 */ /* 0x000fc600078e0038 */
[----:B------:R-:W-:Y:S01]  /*6b9a0*/  IADD3 R52, P0, PT, R53, R2, RZ ;  /* 0x0000000235347210 */ /* 0x000fe20007f1e0ff */
[----:B------:R-:W-:Y:S02]  /*6b9b0*/  IMAD.MOV.U32 R55, RZ, RZ, RZ ;  /* 0x000000ffff377224 */ /* 0x000fe400078e00ff */
[----:B------:R-:W-:Y:S02]  /*6b9c0*/  IMAD.IADD R2, R3, 0x1, R6 ;  /* 0x0000000103027824 */ /* 0x000fe400078e0206 */
[----:B------:R-:W-:-:S04]  /*6b9d0*/  IMAD.WIDE.U32 R54, R121, R93, R54 ;  /* 0x0000005d79367225 */ /* 0x000fc800078e0036 */
[----:B------:R-:W-:Y:S01]  /*6b9e0*/  IMAD.IADD R3, R44, 0x1, R57 ;  /* 0x000000012c037824 */ /* 0x000fe200078e0239 */
[----:B------:R-:W-:Y:S01]  /*6b9f0*/  IADD3 R51, PT, PT, R65, R55, RZ ;  /* 0x0000003741337210 */ /* 0x000fe20007ffe0ff */
[----:B------:R-:W-:Y:S02]  /*6ba00*/  IMAD.X R53, RZ, RZ, RZ, P0 ;  /* 0x000000ffff357224 */ /* 0x000fe400000e06ff */
[----:B------:R-:W-:Y:S01]  /*6ba10*/  IMAD R7, R56, R42, RZ ;  /* 0x0000002a38077224 */ /* 0x000fe200078e02ff */
[----:B------:R-:W-:Y:S01]  /*6ba20*/  IADD3 R54, P0, PT, R3, R54, RZ ;  /* 0x0000003603367210 */ /* 0x000fe20007f1e0ff */
[----:B------:R-:W-:Y:S02]  /*6ba30*/  IMAD.MOV.U32 R57, RZ, RZ, RZ ;  /* 0x000000ffff397224 */ /* 0x000fe400078e00ff */
[----:B------:R-:W-:Y:S01]  /*6ba40*/  IMAD.WIDE.U32 R4, R120, R93, R52 ;  /* 0x0000005d78047225 */ /* 0x000fe200078e0034 */
[----:B------:R-:W-:-:S03]  /*6ba50*/  IADD3.X R55, PT, PT, RZ, RZ, RZ, P0, !PT ;  /* 0x000000ffff377210 */ /* 0x000fc600007fe4ff */
[----:B------:R-:W-:Y:S02]  /*6ba60*/  IMAD.MOV.U32 R3, RZ, RZ, RZ ;  /* 0x000000ffff037224 */ /* 0x000fe400078e00ff */
[----:B------:R-:W-:Y:S01]  /*6ba70*/  IMAD.HI.U32 R8, R7, R72, R56 ;  /* 0x0000004807087227 */ /* 0x000fe200078e0038 */
[----:B------:R-:W-:-:S03]  /*6ba80*/  IADD3 R56, P1, PT, R51, R4, RZ ;  /* 0x0000000433387210 */ /* 0x000fc60007f3e0ff */
        /* <DEDUP_REMOVED lines=12> */
[----:B------:R-:W-:Y:S02]  /*6bb50*/  IMAD.MOV.U32 R3, RZ, RZ, RZ ;  /* 0x000000ffff037224 */ /* 0x000fe400078e00ff */
[----:B------:R-:W-:-:S04]  /*6bb60*/  IMAD.WIDE.U32 R52, R120, R92, R52 ;  /* 0x0000005c78347225 */ /* 0x000fc800078e0034 */
        /* <DEDUP_REMOVED lines=18> */
[----:B------:R-:W-:Y:S02]  /*6bc90*/  IMAD.X R55, RZ, RZ, RZ, P0 ;  /* 0x000000ffff377224 */ /* 0x000fe400000e06ff */
[----:B------:R-:W-:Y:S02]  /*6bca0*/  IMAD.X R57, RZ, RZ, RZ, P1 ;  /* 0x000000ffff397224 */ /* 0x000fe400008e06ff */
[----:B------:R-:W-:Y:S01]  /*6bcb0*/  IMAD.HI.U32 R64, R4, R72, R58 ;  /* 0x0000004804407227 */ /* 0x000fe200078e003a */
[----:B------:R-:W-:Y:S02]  /*6bcc0*/  IADD3 R59, PT, PT, R65, R3, RZ ;  /* 0x00000003413b7210 */ /* 0x000fe40007ffe0ff */
[----:B------:R-:W-:Y:S01]  /*6bcd0*/  IADD3 R58, P0, PT, R5, R2, RZ ;  /* 0x00000002053a7210 */ /* 0x000fe20007f1e0ff */
[----:B------:R-:W-:Y:S01]  /*6bce0*/  IMAD.WIDE.U32 R54, R120, R91, R54 ;  /* 0x0000005b78367225 */ /* 0x000fe200078e0036 */
[----:B------:R-:W-:-:S03]  /*6bcf0*/  CS2R R2, SRZ ;  /* 0x0000000000027805 */ /* 0x000fc6000001ff00 */
[----:B------:R-:W-:Y:S02]  /*6bd00*/  IMAD.MOV.U32 R53, RZ, RZ, RZ ;  /* 0x000000ffff357224 */ /* 0x000fe400078e00ff */
[----:B------:R-:W-:-:S04]  /*6bd10*/  IMAD.WIDE.U32 R60, R9, R75, R56 ;  /* 0x0000004b093c7225 */ /* 0x000fc800078e0038 */
        /* <DEDUP_REMOVED lines=9> */
[----:B------:R-:W-:Y:S01]  /*6bdb0*/  IMAD.WIDE.U32 R58, R120, R92, R58 ;  /* 0x0000005c783a7225 */ /* 0x000fe200078e003a */
[----:B------:R-:W-:-:S02]  /*6bdc0*/  MOV R55, RZ ;  /* 0x000000ff00377202 */ /* 0x000fc40000000f00 */
[----:B------:R-:W-:Y:S01]  /*6bdd0*/  IADD3.X R61, PT, PT, RZ, RZ, RZ, P0, !PT ;  /* 0x000000ffff3d7210 */ /* 0x000fe200007fe4ff */
[----:B------:R-:W-:-:S04]  /*6bde0*/  IMAD.WIDE.U32 R52, R93, R92, R52 ;  /* 0x0000005c5d347225 */ /* 0x000fc800078e0034 */
[----:B------:R-:W-:Y:S02]  /*6bdf0*/  IMAD.IADD R57, R6, 0x1, R59 ;  /* 0x0000000106397824 */ /* 0x000fe400078e023b */
[----:B------:R-:W-:Y:S02]  /*6be00*/  IMAD.X R63, RZ, RZ, RZ, P2 ;  /* 0x000000ffff3f7224 */ /* 0x000fe400010e06ff */
[----:B------:R-:W-:Y:S01]  /*6be10*/  IMAD.MOV.U32 R59, RZ, RZ, RZ ;  /* 0x000000ffff3b7224 */ /* 0x000fe200078e00ff */
[----:B------:R-:W-:Y:S01]  /*6be20*/  IADD3 R56, P1, PT, R57, R52, RZ ;  /* 0x0000003439387210 */ /* 0x000fe20007f3e0ff */
[----:B------:R-:W-:Y:S02]  /*6be30*/  IMAD.IADD R5, R43, 0x1, R64 ;  /* 0x000000012b057824 */ /* 0x000fe400078e0240 */
[----:B------:R-:W-:-:S04]  /*6be40*/  IMAD.WIDE.U32 R62, R7, R74, R62 ;  /* 0x0000004a073e7225 */ /* 0x000fc800078e003e */
[----:B------:R-:W-:Y:S01]  /*6be50*/  IMAD.WIDE.U32 R60, R120, R90, R60 ;  /* 0x0000005a783c7225 */ /* 0x000fe200078e003c */
[----:B------:R-:W-:Y:S02]  /*6be60*/  IADD3 R52, P2, PT, R5, R62, RZ ;  /* 0x0000003e05347210 */ /* 0x000fe40007f5e0ff */
[----:B------:R-:W-:Y:S01]  /*6be70*/  IADD3 R5, PT, PT, R45, R63, RZ ;  /* 0x0000003f2d057210 */ /* 0x000fe20007ffe0ff */
        /* <DEDUP_REMOVED lines=23> */
[----:B------:R-:W-:-:S04]  /*6bff0*/  IMAD.WIDE.U32 R62, R120, R89, R62 ;  /* 0x00000059783e7225 */ /* 0x000fc800078e003e */
[----:B------:R-:W-:Y:S02]  /*6c000*/  IMAD.IADD R61, R51, 0x1, R61 ;  /* 0x00000001333d7824 */ /* 0x000fe400078e023d */
[----:B------:R-:W-:Y:S01]  /*6c010*/  IMAD.IADD R65, R44, 0x1, R53 ;  /* 0x000000012c417824 */ /* 0x000fe200078e0235 */
[----:B------:R-:W-:Y:S01]  /*6c020*/  MOV R53, RZ ;  /* 0x000000ff00357202 */ /* 0x000fe20000000f00 */
[----:B------:R-:W-:Y:S02]  /*6c030*/  IMAD.IADD R69, R47, 0x1, R59 ;  /* 0x000000012f457824 */ /* 0x000fe400078e023b */
[----:B------:R-:W-:Y:S01]  /*6c040*/  IMAD.X R55, RZ, RZ, RZ, P1 ;  /* 0x000000ffff377224 */ /* 0x000fe200008e06ff */
[----:B------:R-:W-:Y:S01]  /*6c050*/  IADD3 R62, P1, PT, R61, R62, RZ ;  /* 0x0000003e3d3e7210 */ /* 0x000fe20007f3e0ff */
[----:B------:R-:W-:Y:S02]  /*6c060*/  IMAD R5, R52, R42, RZ ;  /* 0x0000002a34057224 */ /* 0x000fe400078e02ff */
[----:B------:R-:W-:-:S02]  /*6c070*/  IMAD.IADD R59, R3, 0x1, R63 ;  /* 0x00000001033b7824 */ /* 0x000fc400078e023f */
[----:B------:R-:W-:-:S04]  /*6c080*/  IMAD.WIDE.U32 R60, R120, R91, R54 ;  /* 0x0000005b783c7225 */ /* 0x000fc800078e0036 */
[----:B------:R-:W-:Y:S01]  /*6c090*/  IMAD.HI.U32 R66, R5, R72, R52 ;  /* 0x0000004805427227 */ /* 0x000fe200078e0034 */
[----:B------:R-:W-:Y:S02]  /*6c0a0*/  IADD3 R52, P0, PT, R59, R64, RZ ;  /* 0x000000403b347210 */ /* 0x000fe40007f1e0ff */
[----:B------:R-:W-:Y:S01]  /*6c0b0*/  IADD3 R55, PT, PT, R51, R61, RZ ;  /* 0x0000003d33377210 */ /* 0x000fe20007ffe0ff */
[----:B------:R-:W-:Y:S01]  /*6c0c0*/  IMAD.X R59, RZ, RZ, RZ, P3 ;  /* 0x000000ffff3b7224 */ /* 0x000fe200018e06ff */
[----:B------:R-:W-:Y:S01]  /*6c0d0*/  IADD3.X R53, PT, PT, RZ, RZ, RZ, P0, !PT ;  /* 0x000000ffff357210 */ /* 0x000fe200007fe4ff */
[----:B------:R-:W-:-:S04]  /*6c0e0*/  IMAD.WIDE.U32 R56, R92, R92, R56 ;  /* 0x0000005c5c387225 */ /* 0x000fc800078e0038 */
[----:B------:R-:W-:Y:S01]  /*6c0f0*/  IMAD.X R63, RZ, RZ, RZ, P1 ;  /* 0x000000ffff3f7224 */ /* 0x000fe200008e06ff */
[----:B------:R-:W-:Y:S01]  /*6c100*/  IADD3 R54, P2, PT, R55, R56, RZ ;  /* 0x0000003837367210 */ /* 0x000fe20007f5e0ff */
[----:B------:R-:W-:-:S03]  /*6c110*/  IMAD.WIDE.U32 R58, R7, R75, R58 ;  /* 0x0000004b073a7225 */ /* 0x000fc600078e003a */
[----:B------:R-:W-:Y:S01]  /*6c120*/  IADD3.X R55, PT, PT, RZ, RZ, RZ, P2, !PT ;  /* 0x000000ffff377210 */ /* 0x000fe200017fe4ff */
[----:B------:R-:W-:Y:S01]  /*6c130*/  IMAD.IADD R57, R6, 0x1, R57 ;  /* 0x0000000106397824 */ /* 0x000fe200078e0239 */
[----:B------:R-:W-:Y:S01]  /*6c140*/  IADD3 R56, P4, PT, R65, R58, RZ ;  /* 0x0000003a41387210 */ /* 0x000fe20007f9e0ff */
[----:B------:R-:W-:-:S04]  /*6c150*/  IMAD.WIDE.U32 R62, R93, R90, R62 ;  /* 0x0000005a5d3e7225 */ /* 0x000fc800078e003e */
[----:B------:R-:W-:Y:S01]  /*6c160*/  IMAD.MOV.U32 R61, RZ, RZ, RZ ;  /* 0x000000ffff3d7224 */ /* 0x000fe200078e00ff */
[----:B------:R-:W-:Y:S01]  /*6c170*/  IADD3 R58, P1, PT, R57, R62, RZ ;  /* 0x0000003e393a7210 */ /* 0x000fe20007f3e0ff */
[----:B------:R-:W-:Y:S02]  /*6c180*/  IMAD.IADD R67, R46, 0x1, R59 ;  /* 0x000000012e437824 */ /* 0x000fe400078e023b */
        /* <DEDUP_REMOVED lines=32> */
[----:B------:R-:W-:Y:S01]  /*6c390*/  IMAD.IADD R56, R3, 0x1, R65 ;  /* 0x0000000103387824 */ /* 0x000fe200078e0241 */
[----:B------:R-:W-:Y:S01]  /*6c3a0*/  MOV R61, RZ ;  /* 0x000000ff003d7202 */ /* 0x000fe20000000f00 */
[----:B------:R-:W-:Y:S01]  /*6c3b0*/  IMAD.X R53, RZ, RZ, RZ, P4 ;  /* 0x000000ffff357224 */ /* 0x000fe200020e06ff */
[----:B------:R-:W-:Y:S01]  /*6c3c0*/  IADD3 R54, P2, PT, R59, R54, RZ ;  /* 0x000000363b367210 */ /* 0x000fe20007f5e0ff */
[----:B------:R-:W-:Y:S01]  /*6c3d0*/  IMAD.IADD R57, R45, 0x1, R57 ;  /* 0x000000012d397824 */ /* 0x000fe200078e0239 */
[----:B------:R-:W-:Y:S01]  /*6c3e0*/  IADD3 R56, P0, PT, R56, R69, RZ ;  /* 0x0000004538387210 */ /* 0x000fe20007f1e0ff */
[----:B------:R-:W-:-:S04]  /*6c3f0*/  IMAD.WIDE.U32 R64, R7, R76, R62 ;  /* 0x0000004c07407225 */ /* 0x000fc800078e003e */
[----:B------:R-:W-:Y:S02]  /*6c400*/  IMAD.X R59, RZ, RZ, RZ, P1 ;  /* 0x000000ffff3b7224 */ /* 0x000fe400008e06ff */
[----:B------:R-:W-:Y:S01]  /*6c410*/  IMAD.WIDE.U32 R62, R5, R73, R52 ;  /* 0x00000049053e7225 */ /* 0x000fe200078e0034 */
[----:B------:R-:W-:-:S03]  /*6c420*/  IADD3 R52, P4, PT, R57, R64, RZ ;  /* 0x0000004039347210 */ /* 0x000fc60007f9e0ff */
[----:B------:R-:W-:-:S04]  /*6c430*/  IMAD.WIDE.U32 R58, R92, R90, R58 ;  /* 0x0000005a5c3a7225 */ /* 0x000fc800078e003a */
[----:B------:R-:W-:Y:S01]  /*6c440*/  IMAD.X R57, RZ, RZ, RZ, P0 ;  /* 0x000000ffff397224 */ /* 0x000fe200000e06ff */
[----:B------:R-:W-:Y:S01]  /*6c450*/  IADD3 R58, P1, PT, R55, R58, RZ ;  /* 0x0000003a373a7210 */ /* 0x000fe20007f3e0ff */
[----:B------:R-:W-:Y:S01]  /*6c460*/  IMAD.IADD R69, R47, 0x1, R65 ;  /* 0x000000012f457824 */ /* 0x000fe200078e0241 */
[----:B------:R-:W-:Y:S01]  /*6c470*/  IADD3 R65, PT, PT, R44, R63, RZ ;  /* 0x0000003f2c417210 */ /* 0x000fe20007ffe0ff */
[----:B------:R-:W-:Y:S02]  /*6c480*/  IMAD R6, R62, R42, RZ ;  /* 0x0000002a3e067224 */ /* 0x000fe400078e02ff */
[----:B------:R-:W-:Y:S02]  /*6c490*/  IMAD.MOV.U32 R63, RZ, RZ, RZ ;  /* 0x000000ffff3f7224 */ /* 0x000fe400078e00ff */
[----:B------:R-:W-:-:S04]  /*6c4a0*/  IMAD.WIDE.U32 R60, R121, R89, R60 ;  /* 0x00000059793c7225 */ /* 0x000fc800078e003c */
[----:B------:R-:W-:Y:S01]  /*6c4b0*/  IMAD.IADD R59, R8, 0x1, R59 ;  /* 0x00000001083b7824 */ /* 0x000fe200078e023b */
[----:B------:R-:W-:Y:S01]  /*6c4c0*/  IADD3 R60, P3, PT, R67, R60, RZ ;  /* 0x0000003c433c7210 */ /* 0x000fe20007f7e0ff */
[----:B------:R-:W-:Y:S01]  /*6c4d0*/  IMAD.X R55, RZ, RZ, RZ, P2 ;  /* 0x000000ffff377224 */ /* 0x000fe200010e06ff */
[----:B------:R-:W-:Y:S01]  /*6c4e0*/  IADD3 R61, PT, PT, R3, R61, RZ ;  /* 0x0000003d033d7210 */ /* 0x000fe20007ffe0ff */
[----:B------:R-:W-:-:S04]  /*6c4f0*/  IMAD.WIDE.U32 R56, R93, R88, R56 ;  /* 0x000000585d387225 */ /* 0x000fc800078e0038 */
[----:B------:R-:W-:-:S04]  /*6c500*/  IMAD.HI.U32 R68, R6, R72, R62 ;  /* 0x0000004806447227 */ /* 0x000fc800078e003e */
        /* <DEDUP_REMOVED lines=8> */
[----:B------:R-:W-:-:S04]  /*6c590*/  IMAD.WIDE.U32 R52, R4, R75, R52 ;  /* 0x0000004b04347225 */ /* 0x000fc800078e0034 */
[----:B------:R-:W-:Y:S01]  /*6c5a0*/  IMAD.X R55, RZ, RZ, RZ, P0 ;  /* 0x000000ffff377224 */ /* 0x000fe200000e06ff */
[----:B------:R-:W-:Y:S01]  /*6c5b0*/  IADD3 R64, P0, PT, R63, R58, RZ ;  /* 0x0000003a3f407210 */ /* 0x000fe20007f1e0ff */
[----:B------:R-:W-:Y:S01]  /*6c5c0*/  IMAD.WIDE.U32 R60, R9, R78, R60 ;  /* 0x0000004e093c7225 */ /* 0x000fe200078e003c */
[----:B------:R-:W-:Y:S02]  /*6c5d0*/  IADD3 R52, P1, PT, R65, R52, RZ ;  /* 0x0000003441347210 */ /* 0x000fe40007f3e0ff */
[----:B------:R-:W-:Y:S01]  /*6c5e0*/  IADD3 R67, PT, PT, R46, R53, RZ ;  /* 0x000000352e437210 */ /* 0x000fe20007ffe0ff */
[----:B------:R-:W-:Y:S01]  /*6c5f0*/  IMAD.IADD R66, R2, 0x1, R57 ;  /* 0x0000000102427824 */ /* 0x000fe200078e0239 */
[----:B------:R-:W-:Y:S01]  /*6c600*/  IADD3 R60, P3, PT, R69, R60, RZ ;  /* 0x0000003c453c7210 */ /* 0x000fe20007f7e0ff */
[----:B------:R-:W-:Y:S01]  /*6c610*/  IMAD.X R57, RZ, RZ, RZ, P2 ;  /* 0x000000ffff397224 */ /* 0x000fe200010e06ff */
[----:B------:R-:W-:Y:S01]  /*6c620*/  IADD3 R69, PT, PT, R49, R61, RZ ;  /* 0x0000003d31457210 */ /* 0x000fe20007ffe0ff */
[----:B------:R-:W-:Y:S01]  /*6c630*/  IMAD.WIDE.U32 R54, R92, R89, R54 ;  /* 0x000000595c367225 */ /* 0x000fe200078e0036 */
[----:B------:R-:W-:-:S02]  /*6c640*/  IADD3.X R61, PT, PT, RZ, RZ, RZ, P3, !PT ;  /* 0x000000ffff3d7210 */ /* 0x000fc40001ffe4ff */
        /* <DEDUP_REMOVED lines=10> */
[----:B------:R-:W-:Y:S01]  /*6c6f0*/  IMAD.MOV.U32 R63, RZ, RZ, RZ ;  /* 0x000000ffff3f7224 */ /* 0x000fe200078e00ff */
[----:B------:R-:W-:Y:S01]  /*6c700*/  IADD3.X R55, PT, PT, RZ, RZ, RZ, P1, !PT ;  /* 0x000000ffff377210 */ /* 0x000fe20000ffe4ff */
[----:B------:R-:W-:Y:S01]  /*6c710*/  IMAD.WIDE.U32 R60, R7, R77, R60 ;  /* 0x0000004d073c7225 */ /* 0x000fe200078e003c */
[----:B------:R-:W-:-:S03]  /*6c720*/  IADD3 R56, P3, PT, R57, R64, RZ ;  /* 0x0000004039387210 */ /* 0x000fc60007f7e0ff */
[----:B------:R-:W-:Y:S01]  /*6c730*/  IMAD.IADD R51, R43, 0x1, R68 ;  /* 0x000000012b337824 */ /* 0x000fe200078e0244 */
[----:B------:R-:W-:Y:S01]  /*6c740*/  IADD3 R60, P4, PT, R67, R60, RZ ;  /* 0x0000003c433c7210 */ /* 0x000fe20007f9e0ff */
[----:B------:R-:W-:-:S04]  /*6c750*/  IMAD.WIDE.U32 R52, R5, R74, R52 ;  /* 0x0000004a05347225 */ /* 0x000fc800078e0034 */
        /* <DEDUP_REMOVED lines=8> */
[----:B------:R-:W-:-:S04]  /*6c7e0*/  IMAD.WIDE.U32 R54, R92, R88, R54 ;  /* 0x000000585c367225 */ /* 0x000fc800078e0036 */
[----:B------:R-:W-:Y:S01]  /*6c7f0*/  IMAD.IADD R53, R8, 0x1, R59 ;  /* 0x0000000108357824 */ /* 0x000fe200078e023b */
[----:B------:R-:W-:Y:S01]  /*6c800*/  IADD3 R59, PT, PT, R2, R63, RZ ;  /* 0x0000003f023b7210 */ /* 0x000fe20007ffe0ff */
[----:B------:R-:W-:Y:S01]  /*6c810*/  IMAD.IADD R67, R48, 0x1, R61 ;  /* 0x0000000130437824 */ /* 0x000fe200078e023d */
[----:B------:R-:W-:Y:S01]  /*6c820*/  IADD3 R69, PT, PT, R2, R55, RZ ;  /* 0x0000003702457210 */ /* 0x000fe20007ffe0ff */
        /* <DEDUP_REMOVED lines=24> */
[----:B------:R-:W-:Y:S02]  /*6c9b0*/  IMAD.IADD R63, R50, 0x1, R63 ;  /* 0x00000001323f7824 */ /* 0x000fe400078e023f */
[----:B------:R-:W-:-:S04]  /*6c9c0*/  IMAD.WIDE.U32 R60, R120, R88, R60 ;  /* 0x00000058783c7225 */ /* 0x000fc800078e003c */
[----:B------:R-:W-:Y:S01]  /*6c9d0*/  IMAD.HI.U32 R66, R51, R72, R52 ;  /* 0x0000004833427227 */ /* 0x000fe200078e0034 */
[----:B------:R-:W-:-:S03]  /*6c9e0*/  IADD3 R53, PT, PT, R2, R61, RZ ;  /* 0x0000003d02357210 */ /* 0x000fc60007ffe0ff */
[----:B------:R-:W-:Y:S01]  /*6c9f0*/  IMAD.X R59, RZ, RZ, RZ, P1 ;  /* 0x000000ffff3b7224 */ /* 0x000fe200008e06ff */
[----:B------:R-:W-:Y:S01]  /*6ca00*/  IADD3 R64, P1, PT, R63, R60, RZ ;  /* 0x0000003c3f407210 */ /* 0x000fe20007f3e0ff */
[----:B------:R-:W-:Y:S01]  /*6ca10*/  IMAD.IADD R52, R3, 0x1, R55 ;  /* 0x0000000103347824 */ /* 0x000fe200078e0237 */
[----:B------:R-:W-:Y:S01]  /*6ca20*/  IADD3.X R55, PT, PT, RZ, RZ, RZ, P2, !PT ;  /* 0x000000ffff377210 */ /* 0x000fe200017fe4ff */
[----:B------:R-:W-:-:S03]  /*6ca30*/  IMAD.WIDE.U32 R56, R5, R75, R56 ;  /* 0x0000004b05387225 */ /* 0x000fc600078e0038 */
        /* <DEDUP_REMOVED lines=19> */
[----:B------:R-:W-:Y:S02]  /*6cb70*/  IMAD.X R61, RZ, RZ, RZ, P2 ;  /* 0x000000ffff3d7224 */ /* 0x000fe400010e06ff */
        /* <DEDUP_REMOVED lines=9> */
[----:B------:R-:W-:Y:S01]  /*6cc10*/  IADD3.X R53, PT, PT, RZ, RZ, RZ, P4, !PT ;  /* 0x000000ffff357210 */ /* 0x000fe200027fe4ff */
[----:B------:R-:W-:-:S04]  /*6cc20*/  IMAD.WIDE.U32 R56, R93, R88, R56 ;  /* 0x000000585d387225 */ /* 0x000fc800078e0038 */
[----:B------:R-:W-:Y:S02]  /*6cc30*/  IMAD.X R9, RZ, RZ, RZ, P1 ;  /* 0x000000ffff097224 */ /* 0x000fe400008e06ff */
[----:B------:R-:W-:-:S03]  /*6cc40*/  IMAD.WIDE.U32 R62, R91, R89, R62 ;  /* 0x000000595b3e7225 */ /* 0x000fc600078e003e */
[----:B------:R-:W-:Y:S01]  /*6cc50*/  IADD3 R64, P3, PT, R9, R56, RZ ;  /* 0x0000003809407210 */ /* 0x000fe20007f7e0ff */
        /* <DEDUP_REMOVED lines=18> */
[----:B------:R-:W-:Y:S01]  /*6cd80*/  IMAD R52, R62, R42, RZ ;  /* 0x0000002a3e347224 */ /* 0x000fe200078e02ff */
[----:B------:R-:W-:Y:S01]  /*6cd90*/  IADD3 R7, PT, PT, R44, R63, RZ ;  /* 0x0000003f2c077210 */ /* 0x000fe20007ffe0ff */
[----:B------:R-:W-:Y:S02]  /*6cda0*/  IMAD.MOV.U32 R63, RZ, RZ, RZ ;  /* 0x000000ffff3f7224 */ /* 0x000fe400078e00ff */
[----:B------:R-:W-:Y:S02]  /*6cdb0*/  IMAD.IADD R67, R50, 0x1, R59 ;  /* 0x0000000132437824 */ /* 0x000fe400078e023b */
[----:B------:R-:W-:-:S02]  /*6cdc0*/  IMAD.X R57, RZ, RZ, RZ, P4 ;  /* 0x000000ffff397224 */ /* 0x000fc400020e06ff */
[----:B------:R-:W-:Y:S01]  /*6cdd0*/  IMAD.X R59, RZ, RZ, RZ, P6 ;  /* 0x000000ffff3b7224 */ /* 0x000fe200030e06ff */
[----:B------:R-:W-:Y:S01]  /*6cde0*/  IADD3 R67, P1, PT, R67, R64, RZ ;  /* 0x0000004043437210 */ /* 0x000fe20007f3e0ff */
[----:B------:R-:W-:Y:S02]  /*6cdf0*/  IMAD.IADD R53, R47, 0x1, R53 ;  /* 0x000000012f357824 */ /* 0x000fe400078e0235 */
[----:B------:R-:W-:Y:S01]  /*6ce00*/  IMAD.HI.U32 R68, R52, R72, R62 ;  /* 0x0000004834447227 */ /* 0x000fe200078e003e */
[----:B------:R-:W-:-:S03]  /*6ce10*/  IADD3.X R64, PT, PT, RZ, RZ, RZ, P1, !PT ;  /* 0x000000ffff407210 */ /* 0x000fc60000ffe4ff */
        /* <DEDUP_REMOVED lines=25> */
[----:B------:R-:W-:Y:S02]  /*6cfb0*/  IMAD.IADD R9, R46, 0x1, R9 ;  /* 0x000000012e097824 */ /* 0x000fe400078e0209 */
        /* <DEDUP_REMOVED lines=13> */
[----:B------:R-:W-:Y:S01]  /*6d090*/  IADD3 R3, PT, PT, R43, R68, RZ ;  /* 0x000000442b037210 */ /* 0x000fe20007ffe0ff */
[----:B------:R-:W-:Y:S01]  /*6d0a0*/  IMAD.X R55, RZ, RZ, RZ, P3 ;  /* 0x000000ffff377224 */ /* 0x000fe200018e06ff */
[----:B------:R-:W-:Y:S01]  /*6d0b0*/  IADD3 R56, P5, PT, R57, R60, RZ ;  /* 0x0000003c39387210 */ /* 0x000fe20007fbe0ff */
        /* <DEDUP_REMOVED lines=19> */
[----:B------:R-:W-:Y:S02]  /*6d1f0*/  IMAD.X R9, RZ, RZ, RZ, P3 ;  /* 0x000000ffff097224 */ /* 0x000fe400018e06ff */
[----:B------:R-:W-:Y:S01]  /*6d200*/  IMAD.X R61, RZ, RZ, RZ, P2 ;  /* 0x000000ffff3d7224 */ /* 0x000fe200010e06ff */
[----:B------:R-:W-:Y:S01]  /*6d210*/  IADD3 R56, P3, PT, R54, R7, RZ ;  /* 0x0000000736387210 */ /* 0x000fe20007f7e0ff */
[----:B------:R-:W-:Y:S01]  /*6d220*/  IMAD.WIDE.U32 R54, R52, R73, R8 ;  /* 0x0000004934367225 */ /* 0x000fe200078e0008 */
[----:B------:R-:W-:-:S03]  /*6d230*/  IADD3 R7, P5, PT, R3, R62, RZ ;  /* 0x0000003e03077210 */ /* 0x000fc60007fbe0ff */
[----:B------:R-:W-:Y:S01]  /*6d240*/  IMAD.WIDE.U32 R58, R51, R75, R58 ;  /* 0x0000004b333a7225 */ /* 0x000fe200078e003a */
[----:B------:R-:W-:Y:S02]  /*6d250*/  IADD3 R9, PT, PT, R44, R55, RZ ;  /* 0x000000372c097210 */ /* 0x000fe40007ffe0ff */
[----:B------:R-:W-:Y:S01]  /*6d260*/  IADD3.X R63, PT, PT, RZ, RZ, RZ, P5, !PT ;  /* 0x000000ffff3f7210 */ /* 0x000fe20002ffe4ff */
        /* <DEDUP_REMOVED lines=11> */
[----:B------:R-:W-:Y:S02]  /*6d320*/  IMAD.X R9, RZ, RZ, RZ, P3 ;  /* 0x000000ffff097224 */ /* 0x000fe400018e06ff */
[----:B------:R-:W-:Y:S01]  /*6d330*/  IMAD.HI.U32 R60, R3, R72, R54 ;  /* 0x00000048033c7227 */ /* 0x000fe200078e0036 */
[----:B------:R-:W-:-:S03]  /*6d340*/  IADD3 R54, P3, PT, R61, R58, RZ ;  /* 0x0000003a3d367210 */ /* 0x000fc60007f7e0ff */
        /* <DEDUP_REMOVED lines=24> */
[----:B------:R-:W-:-:S03]  /*6d4d0*/  IADD3 R61, P3, PT, R61, R62, RZ ;  /* 0x0000003e3d3d7210 */ /* 0x000fc60007f7e0ff */
[----:B------:R-:W-:-:S04]  /*6d4e0*/  IMAD.WIDE.U32 R58, R52, R75, R8 ;  /* 0x0000004b343a7225 */ /* 0x000fc800078e0008 */
[----:B------:R-:W-:-:S04]  /*6d4f0*/  IMAD.WIDE.U32 R56, R51, R77, R56 ;  /* 0x0000004d33387225 */ /* 0x000fc800078e0038 */
[----:B------:R-:W-:Y:S01]  /*6d500*/  IMAD.WIDE.U32 R8, R6, R79, R54 ;  /* 0x0000004f06087225 */ /* 0x000fe200078e0036 */
[----:B------:R-:W-:Y:S02]  /*6d510*/  IADD3 R54, P0, PT, R53, R4, RZ ;  /* 0x0000000435367210 */ /* 0x000fe40007f1e0ff */
[----:B------:R-:W-:Y:S01]  /*6d520*/  IADD3 R57, PT, PT, R48, R57, RZ ;  /* 0x0000003930397210 */ /* 0x000fe20007ffe0ff */
[----:B------:R-:W-:Y:S02]  /*6d530*/  IMAD.IADD R7, R44, 0x1, R85 ;  /* 0x000000012c077824 */ /* 0x000fe400078e0255 */
        /* <DEDUP_REMOVED lines=11> */
[----:B------:R-:W-:Y:S02]  /*6d5f0*/  IMAD.X R57, RZ, RZ, RZ, P0 ;  /* 0x000000ffff397224 */ /* 0x000fe400000e06ff */
[----:B------:R-:W-:Y:S01]  /*6d600*/  IMAD.WIDE.U32 R6, R3, R74, R6 ;  /* 0x0000004a03067225 */ /* 0x000fe200078e0006 */
[----:B------:R-:W-:-:S03]  /*6d610*/  IADD3 R63, P0, PT, R63, R54, RZ ;  /* 0x000000363f3f7210 */ /* 0x000fc60007f1e0ff */
[----:B------:R-:W-:Y:S01]  /*6d620*/  IMAD.WIDE.U32 R8, R52, R76, R58 ;  /* 0x0000004c34087225 */ /* 0x000fe200078e003a */
[----:B------:R-:W-:-:S03]  /*6d630*/  IADD3 R59, P2, PT, R4, R61, RZ ;  /* 0x0000003d043b7210 */ /* 0x000fc60007f5e0ff */
[----:B------:R-:W-:Y:S01]  /*6d640*/  IMAD.WIDE.U32 R56, R51, R78, R56 ;  /* 0x0000004e33387225 */ /* 0x000fe200078e0038 */
[----:B------:R-:W-:-:S03]  /*6d650*/  IADD3 R9, PT, PT, R47, R9, RZ ;  /* 0x000000092f097210 */ /* 0x000fc60007ffe0ff */
[----:B------:R-:W-:Y:S01]  /*6d660*/  IMAD.IADD R53, R45, 0x1, R7 ;  /* 0x000000012d357824 */ /* 0x000fe200078e0207 */
        /* <DEDUP_REMOVED lines=22> */
[----:B------:R-:W-:Y:S01]  /*6d7d0*/  IMAD.MOV.U32 R65, RZ, RZ, R6 ;  /* 0x000000ffff417224 */ /* 0x000fe200078e0006 */
[----:B------:R-:W-:Y:S01]  /*6d7e0*/  IADD3 R4, P2, PT, R55, R60, RZ ;  /* 0x0000003c37047210 */ /* 0x000fe20007f5e0ff */
[----:B------:R-:W-:Y:S01]  /*6d7f0*/  IMAD.MOV.U32 R80, RZ, RZ, R8 ;  /* 0x000000ffff507224 */ /* 0x000fe200078e0008 */
[----:B------:R-:W-:Y:S01]  /*6d800*/  IADD3.X R55, PT, PT, RZ, RZ, RZ, P6, !PT ;  /* 0x000000ffff377210 */ /* 0x000fe200037fe4ff */
[----:B------:R-:W-:Y:S01]  /*6d810*/  IMAD.X R57, RZ, RZ, RZ, P4 ;  /* 0x000000ffff397224 */ /* 0x000fe200020e06ff */
[----:B------:R-:W-:-:S02]  /*6d820*/  IADD3.X R5, PT, PT, RZ, RZ, RZ, P2, !PT ;  /* 0x000000ffff057210 */ /* 0x000fc400017fe4ff */
[----:B------:R-:W-:Y:S01]  /*6d830*/  IADD3 R58, P4, PT, R58, R53, RZ ;  /* 0x000000353a3a7210 */ /* 0x000fe20007f9e0ff */
        /* <DEDUP_REMOVED lines=24> */
[----:B------:R-:W-:-:S03]  /*6d9c0*/  IMAD.MOV.U32 R67, RZ, RZ, R56 ;  /* 0x000000ffff437224 */ /* 0x000fc600078e0038 */
[----:B------:R-:W-:Y:S01]  /*6d9d0*/  IADD3 R4, P4, PT, R4, R51, RZ ;  /* 0x0000003304047210 */ /* 0x000fe20007f9e0ff */
[----:B------:R-:W-:Y:S01]  /*6d9e0*/  IMAD.X R51, RZ, RZ, RZ, P2 ;  /* 0x000000ffff337224 */ /* 0x000fe200010e06ff */
[----:B------:R-:W-:-:S04]  /*6d9f0*/  IADD3.X R59, PT, PT, RZ, RZ, RZ, P6, !PT ;  /* 0x000000ffff3b7210 */ /* 0x000fc800037fe4ff */
[----:B------:R-:W-:Y:S01]  /*6da00*/  IADD3 R51, P6, PT, R51, R4, RZ ;  /* 0x0000000433337210 */ /* 0x000fe20007fde0ff */
[----:B------:R-:W-:Y:S02]  /*6da10*/  IMAD.IADD R4, R50, 0x1, R53 ;  /* 0x0000000132047824 */ /* 0x000fe400078e0235 */
[----:B------:R-:W-:Y:S01]  /*6da20*/  IMAD.WIDE.U32 R52, R3, R78, R58 ;  /* 0x0000004e03347225 */ /* 0x000fe200078e003a */
[----:B------:R-:W-:-:S03]  /*6da30*/  IADD3.X R59, PT, PT, RZ, RZ, RZ, P4, !PT ;  /* 0x000000ffff3b7210 */ /* 0x000fc600027fe4ff */
[----:B------:R-:W-:Y:S01]  /*6da40*/  IMAD.IADD R58, R2, 0x1, R5 ;  /* 0x00000001023a7824 */ /* 0x000fe200078e0205 */
[----:B------:R-:W-:Y:S01]  /*6da50*/  IADD3 R5, P2, PT, R4, R51, RZ ;  /* 0x0000003304057210 */ /* 0x000fe20007f5e0ff */
[----:B------:R-:W-:Y:S01]  /*6da60*/  IMAD.IADD R4, R49, 0x1, R53 ;  /* 0x0000000131047824 */ /* 0x000fe200078e0235 */
[----:B------:R-:W-:Y:S01]  /*6da70*/  IADD3.X R51, PT, PT, RZ, RZ, RZ, P0, !PT ;  /* 0x000000ffff337210 */ /* 0x000fe200007fe4ff */
        /* <DEDUP_REMOVED lines=42> */
.L_x_650:
        /* <DEDUP_REMOVED lines=22> */
.L_x_651:
[----:B------:R-:W-:Y:S01]  /*6de80*/  IMAD.WIDE.U32 R6, R84, R129, RZ ;  /* 0x0000008154067225 */ /* 0x000fe200078e00ff */
[----:B------:R-:W-:Y:S02]  /*6de90*/  MOV R53, RZ ;  /* 0x000000ff00357202 */ /* 0x000fe40000000f00 */
[----:B------:R-:W-:Y:S02]  /*6dea0*/  CS2R R60, SRZ ;  /* 0x00000000003c7805 */ /* 0x000fe4000001ff00 */
[----:B------:R-:W-:Y:S01]  /*6deb0*/  MOV R68, RZ ;  /* 0x000000ff00447202 */ /* 0x000fe20000000f00 */
        /* <DEDUP_REMOVED lines=20> */
[----:B------:R-:W-:Y:S01]  /*6e000*/  IMAD.WIDE.U32 R54, R128, R65, R54 ;  /* 0x0000004180367225 */ /* 0x000fe200078e0036 */
[----:B------:R-:W-:-:S03]  /*6e010*/  IADD3 R6, PT, PT, R3, R2, RZ ;  /* 0x0000000203067210 */ /* 0x000fc60007ffe0ff */
[----:B------:R-:W-:Y:S02]  /*6e020*/  IMAD.IADD R53, R51, 0x1, R55 ;  /* 0x0000000133357824 */ /* 0x000fe400078e0237 */
[----:B------:R-:W-:Y:S02]  /*6e030*/  HFMA2 R55, -RZ, RZ, 0, 0 ;  /* 0x00000000ff377431 */ /* 0x000fe400000001ff */
[----:B------:R-:W-:Y:S02]  /*6e040*/  IMAD.X R9, RZ, RZ, RZ, P0 ;  /* 0x000000ffff097224 */ /* 0x000fe400000e06ff */
[----:B------:R-:W-:-:S04]  /*6e050*/  IMAD.WIDE.U32 R6, R129, R70, R6 ;  /* 0x0000004681067225 */ /* 0x000fc800078e0006 */
[----:B------:R-:W-:Y:S01]  /*6e060*/  IMAD.WIDE.U32 R8, R82, R73, R8 ;  /* 0x0000004952087225 */ /* 0x000fe200078e0008 */
[----:B------:R-:W-:-:S03]  /*6e070*/  IADD3 R52, P0, PT, R53, R6, RZ ;  /* 0x0000000635347210 */ /* 0x000fc60007f1e0ff */
[----:B------:R-:W-:Y:S02]  /*6e080*/  IMAD.IADD R6, R7, 0x1, R68 ;  /* 0x0000000107067824 */ /* 0x000fe400078e0244 */
[----:B------:R-:W-:Y:S02]  /*6e090*/  HFMA2 R7, -RZ, RZ, 0, 0 ;  /* 0x00000000ff077431 */ /* 0x000fe400000001ff */
[----:B------:R-:W-:-:S04]  /*6e0a0*/  IMAD.WIDE.U32 R54, R127, R84, R54 ;  /* 0x000000547f367225 */ /* 0x000fc800078e0036 */
[----:B------:R-:W-:Y:S01]  /*6e0b0*/  IMAD.IADD R3, R44, 0x1, R9 ;  /* 0x000000012c037824 */ /* 0x000fe200078e0209 */
[----:B------:R-:W-:Y:S01]  /*6e0c0*/  MOV R9, RZ ;  /* 0x000000ff00097202 */ /* 0x000fe20000000f00 */
[----:B------:R-:W-:Y:S02]  /*6e0d0*/  IMAD.X R53, RZ, RZ, RZ, P0 ;  /* 0x000000ffff357224 */ /* 0x000fe400000e06ff */
[----:B------:R-:W-:Y:S01]  /*6e0e0*/  IMAD R63, R8, R42, RZ ;  /* 0x0000002a083f7224 */ /* 0x000fe200078e02ff */
[----:B------:R-:W-:Y:S01]  /*6e0f0*/  IADD3 R54, P0, PT, R3, R54, RZ ;  /* 0x0000003603367210 */ /* 0x000fe20007f1e0ff */
[----:B------:R-:W-:-:S04]  /*6e100*/  IMAD.WIDE.U32 R52, R128, R80, R52 ;  /* 0x0000005080347225 */ /* 0x000fc800078e0034 */
[----:B------:R-:W-:Y:S02]  /*6e110*/  IMAD.IADD R5, R81, 0x1, R55 ;  /* 0x0000000151057824 */ /* 0x000fe400078e0237 */
[----:B------:R-:W-:-:S03]  /*6e120*/  IMAD.HI.U32 R8, R63, R72, R8 ;  /* 0x000000483f087227 */ /* 0x000fc600078e0008 */
[----:B------:R-:W-:Y:S01]  /*6e130*/  IADD3 R52, P1, PT, R5, R52, RZ ;  /* 0x0000003405347210 */ /* 0x000fe20007f3e0ff */
[----:B------:R-:W-:Y:S02]  /*6e140*/  IMAD.IADD R53, R2, 0x1, R53 ;  /* 0x0000000102357824 */ /* 0x000fe400078e0235 */
        /* <DEDUP_REMOVED lines=18> */
[----:B------:R-:W-:Y:S01]  /*6e270*/  IMAD.WIDE.U32 R8, R63, R73, R8 ;  /* 0x000000493f087225 */ /* 0x000fe200078e0008 */
[----:B------:R-:W-:Y:S02]  /*6e280*/  IADD3 R6, P0, PT, R55, R6, RZ ;  /* 0x0000000637067210 */ /* 0x000fe40007f1e0ff */
[----:B------:R-:W-:Y:S01]  /*6e290*/  IADD3.X R55, PT, PT, RZ, RZ, RZ, P1, !PT ;  /* 0x000000ffff377210 */ /* 0x000fe20000ffe4ff */
[----:B------:R-:W-:Y:S02]  /*6e2a0*/  IMAD.MOV.U32 R53, RZ, RZ, RZ ;  /* 0x000000ffff357224 */ /* 0x000fe400078e00ff */
[----:B------:R-:W-:Y:S02]  /*6e2b0*/  IMAD.IADD R5, R44, 0x1, R9 ;  /* 0x000000012c057824 */ /* 0x000fe400078e0209 */
[----:B------:R-:W-:Y:S02]  /*6e2c0*/  HFMA2 R9, -RZ, RZ, 0, 0 ;  /* 0x00000000ff097431 */ /* 0x000fe400000001ff */
        /* <DEDUP_REMOVED lines=12> */
[----:B------:R-:W-:Y:S01]  /*6e390*/  IMAD.X R53, RZ, RZ, RZ, P1 ;  /* 0x000000ffff357224 */ /* 0x000fe200008e06ff */
[----:B------:R-:W-:Y:S01]  /*6e3a0*/  IADD3 R6, P1, PT, R55, R6, RZ ;  /* 0x0000000637067210 */ /* 0x000fe20007f3e0ff */
[----:B------:R-:W-:Y:S01]  /*6e3b0*/  IMAD.WIDE.U32 R56, R129, R62, R56 ;  /* 0x0000003e81387225 */ /* 0x000fe200078e0038 */
[----:B------:R-:W-:-:S03]  /*6e3c0*/  IADD3 R7, PT, PT, R61, R7, RZ ;  /* 0x000000073d077210 */ /* 0x000fc60007ffe0ff */
[----:B------:R-:W-:Y:S01]  /*6e3d0*/  IMAD.WIDE.U32 R8, R126, R65, R8 ;  /* 0x000000417e087225 */ /* 0x000fe200078e0008 */
[----:B------:R-:W-:-:S03]  /*6e3e0*/  IADD3 R56, P0, PT, R7, R56, RZ ;  /* 0x0000003807387210 */ /* 0x000fc60007f1e0ff */
[----:B------:R-:W-:Y:S02]  /*6e3f0*/  IMAD.X R7, RZ, RZ, RZ, P1 ;  /* 0x000000ffff077224 */ /* 0x000fe400008e06ff */
[----:B------:R-:W-:Y:S02]  /*6e400*/  IMAD.MOV.U32 R3, RZ, RZ, RZ ;  /* 0x000000ffff037224 */ /* 0x000fe400078e00ff */
        /* <DEDUP_REMOVED lines=8> */
[----:B------:R-:W-:Y:S01]  /*6e490*/  IMAD.IADD R71, R46, 0x1, R53 ;  /* 0x000000012e477824 */ /* 0x000fe200078e0235 */
[----:B------:R-:W-:Y:S01]  /*6e4a0*/  MOV R9, RZ ;  /* 0x000000ff00097202 */ /* 0x000fe20000000f00 */
        /* <DEDUP_REMOVED lines=8> */
[----:B------:R-:W-:Y:S02]  /*6e530*/  IMAD.MOV.U32 R55, RZ, RZ, RZ ;  /* 0x000000ffff377224 */ /* 0x000fe400078e00ff */
[----:B------:R-:W-:Y:S01]  /*6e540*/  IMAD.IADD R59, R45, 0x1, R53 ;  /* 0x000000012d3b7824 */ /* 0x000fe200078e0235 */
        /* <DEDUP_REMOVED lines=8> */
[----:B------:R-:W-:Y:S01]  /*6e5d0*/  IMAD.MOV.U32 R5, RZ, RZ, RZ ;  /* 0x000000ffff057224 */ /* 0x000fe200078e00ff */
[----:B------:R-:W-:Y:S01]  /*6e5e0*/  IADD3.X R53, PT, PT, RZ, RZ, RZ, P2, !PT ;  /* 0x000000ffff357210 */ /* 0x000fe200017fe4ff */
[----:B------:R-:W-:Y:S01]  /*6e5f0*/  IMAD.WIDE.U32 R8, R82, R76, R8 ;  /* 0x0000004c52087225 */ /* 0x000fe200078e0008 */
[----:B------:R-:W-:-:S03]  /*6e600*/  IADD3 R54, P0, PT, R83, R54, RZ ;  /* 0x0000003653367210 */ /* 0x000fc60007f1e0ff */
[----:B------:R-:W-:Y:S01]  /*6e610*/  IMAD.IADD R71, R55, 0x1, R5 ;  /* 0x0000000137477824 */ /* 0x000fe200078e0205 */
        /* <DEDUP_REMOVED lines=8> */
[----:B------:R-:W-:Y:S01]  /*6e6a0*/  IADD3.X R7, PT, PT, RZ, RZ, RZ, P1, !PT ;  /* 0x000000ffff077210 */ /* 0x000fe20000ffe4ff */
[----:B------:R-:W-:Y:S02]  /*6e6b0*/  IMAD.IADD R59, R44, 0x1, R53 ;  /* 0x000000012c3b7824 */ /* 0x000fe400078e0235 */
[----:B------:R-:W-:Y:S02]  /*6e6c0*/  IMAD.IADD R57, R61, 0x1, R57 ;  /* 0x000000013d397824 */ /* 0x000fe400078e0239 */
        /* <DEDUP_REMOVED lines=15> */
[----:B------:R-:W-:Y:S01]  /*6e7c0*/  IMAD.MOV.U32 R7, RZ, RZ, RZ ;  /* 0x000000ffff077224 */ /* 0x000fe200078e00ff */
[----:B------:R-:W-:Y:S01]  /*6e7d0*/  IADD3 R52, P1, PT, R57, R52, RZ ;  /* 0x0000003439347210 */ /* 0x000fe20007f3e0ff */
[----:B------:R-:W-:Y:S01]  /*6e7e0*/  IMAD.X R57, RZ, RZ, RZ, P2 ;  /* 0x000000ffff397224 */ /* 0x000fe200010e06ff */
[----:B------:R-:W-:Y:S01]  /*6e7f0*/  IADD3.X R55, PT, PT, RZ, RZ, RZ, P0, !PT ;  /* 0x000000ffff377210 */ /* 0x000fe200007fe4ff */
        /* <DEDUP_REMOVED lines=152> */
[----:B------:R-:W-:-:S03]  /*6f180*/  IADD3 R52, P2, PT, R87, R52, RZ ;  /* 0x0000003457347210 */ /* 0x000fc60007f5e0ff */
        /* <DEDUP_REMOVED lines=28> */
[----:B------:R-:W-:Y:S02]  /*6f350*/  IMAD.X R7, RZ, RZ, RZ, P0 ;  /* 0x000000ffff077224 */ /* 0x000fe400000e06ff */
[----:B------:R-:W-:-:S04]  /*6f360*/  IMAD.WIDE.U32 R56, R63, R79, R56 ;  /* 0x0000004f3f387225 */ /* 0x000fc800078e0038 */
[----:B------:R-:W-:Y:S01]  /*6f370*/  IMAD.WIDE.U32 R8, R64, R76, R8 ;  /* 0x0000004c40087225 */ /* 0x000fe200078e0008 */
[----:B------:R-:W-:-:S03]  /*6f380*/  IADD3 R87, PT, PT, R50, R57, RZ ;  /* 0x0000003932577210 */ /* 0x000fc60007ffe0ff */
[----:B------:R-:W-:Y:S01]  /*6f390*/  IMAD.IADD R63, R61, 0x1, R59 ;  /* 0x000000013d3f7824 */ /* 0x000fe200078e023b */
[----:B------:R-:W-:Y:S01]  /*6f3a0*/  IADD3 R8, P0, PT, R83, R8, RZ ;  /* 0x0000000853087210 */ /* 0x000fe20007f1e0ff */
[----:B------:R-:W-:Y:S01]  /*6f3b0*/  IMAD.WIDE.U32 R6, R82, R73, R6 ;  /* 0x0000004952067225 */ /* 0x000fe200078e0006 */
[----:B------:R-:W-:Y:S02]  /*6f3c0*/  IADD3 R9, PT, PT, R47, R9, RZ ;  /* 0x000000092f097210 */ /* 0x000fe40007ffe0ff */
[----:B------:R-:W-:Y:S01]  /*6f3d0*/  IADD3 R87, P1, PT, R87, R86, RZ ;  /* 0x0000005657577210 */ /* 0x000fe20007f3e0ff */
[----:B------:R-:W-:Y:S01]  /*6f3e0*/  IMAD.WIDE.U32 R58, R124, R62, R54 ;  /* 0x0000003e7c3a7225 */ /* 0x000fe200078e0036 */
[----:B------:R-:W-:-:S03]  /*6f3f0*/  IADD3 R54, P5, PT, R53, R56, RZ ;  /* 0x0000003835367210 */ /* 0x000fc60007fbe0ff */
[----:B------:R-:W-:Y:S02]  /*6f400*/  IMAD.IADD R83, R44, 0x1, R7 ;  /* 0x000000012c537824 */ /* 0x000fe400078e0207 */
[----:B------:R-:W-:Y:S01]  /*6f410*/  HFMA2 R7, -RZ, RZ, 0, 0 ;  /* 0x00000000ff077431 */ /* 0x000fe200000001ff */
[----:B------:R-:W-:Y:S01]  /*6f420*/  IADD3 R56, P6, PT, R63, R58, RZ ;  /* 0x0000003a3f387210 */ /* 0x000fe20007fde0ff */
[----:B------:R-:W-:Y:S02]  /*6f430*/  IMAD.IADD R58, R3, 0x1, R59 ;  /* 0x00000001033a7824 */ /* 0x000fe400078e023b */
[----:B------:R-:W-:Y:S01]  /*6f440*/  IMAD.X R55, RZ, RZ, RZ, P5 ;  /* 0x000000ffff377224 */ /* 0x000fe200028e06ff */
[----:B------:R-:W-:Y:S01]  /*6f450*/  IADD3.X R57, PT, PT, RZ, RZ, RZ, P6, !PT ;  /* 0x000000ffff397210 */ /* 0x000fe200037fe4ff */
[----:B------:R-:W-:Y:S01]  /*6f460*/  IMAD.X R53, RZ, RZ, RZ, P4 ;  /* 0x000000ffff357224 */ /* 0x000fe200020e06ff */
[----:B------:R-:W-:Y:S01]  /*6f470*/  IADD3 R58, P2, PT, R58, R95, RZ ;  /* 0x0000005f3a3a7210 */ /* 0x000fe20007f5e0ff */
[----:B------:R-:W-:-:S02]  /*6f480*/  IMAD R63, R6, R42, RZ ;  /* 0x0000002a063f7224 */ /* 0x000fc400078e02ff */
[----:B------:R-:W-:Y:S01]  /*6f490*/  IMAD.WIDE.U32 R54, R69, R78, R54 ;  /* 0x0000004e45367225 */ /* 0x000fe200078e0036 */
[----:B------:R-:W-:-:S03]  /*6f4a0*/  IADD3.X R59, PT, PT, RZ, RZ, RZ, P2, !PT ;  /* 0x000000ffff3b7210 */ /* 0x000fc600017fe4ff */
        /* <DEDUP_REMOVED lines=70> */
[----:B------:R-:W-:Y:S02]  /*6f910*/  IMAD.IADD R9, R44, 0x1, R9 ;  /* 0x000000012c097824 */ /* 0x000fe400078e0209 */
[----:B------:R-:W-:Y:S02]  /*6f920*/  IMAD.X R57, RZ, RZ, RZ, P4 ;  /* 0x000000ffff397224 */ /* 0x000fe400020e06ff */
[----:B------:R-:W-:Y:S01]  /*6f930*/  IMAD.WIDE.U32 R52, R71, R77, R52 ;  /* 0x0000004d47347225 */ /* 0x000fe200078e0034 */
[----:B------:R-:W-:Y:S02]  /*6f940*/  IADD3 R6, P3, PT, R9, R6, RZ ;  /* 0x0000000609067210 */ /* 0x000fe40007f7e0ff */
[----:B------:R-:W-:Y:S01]  /*6f950*/  IADD3 R57, P4, PT, R57, R58, RZ ;  /* 0x0000003a39397210 */ /* 0x000fe20007f9e0ff */
[----:B------:R-:W-:Y:S01]  /*6f960*/  IMAD.IADD R7, R46, 0x1, R7 ;  /* 0x000000012e077824 */ /* 0x000fe200078e0207 */
[----:B------:R-:W-:Y:S01]  /*6f970*/  MOV R9, RZ ;  /* 0x000000ff00097202 */ /* 0x000fe20000000f00 */
[----:B------:R-:W-:-:S03]  /*6f980*/  IMAD.WIDE.U32 R54, R64, R79, R54 ;  /* 0x0000004f40367225 */ /* 0x000fc600078e0036 */
[----:B------:R-:W-:Y:S01]  /*6f990*/  IADD3 R52, P2, PT, R7, R52, RZ ;  /* 0x0000003407347210 */ /* 0x000fe20007f5e0ff */
[----:B------:R-:W-:Y:S02]  /*6f9a0*/  IMAD.IADD R53, R48, 0x1, R53 ;  /* 0x0000000130357824 */ /* 0x000fe400078e0235 */
[----:B------:R-:W-:Y:S02]  /*6f9b0*/  IMAD.IADD R58, R50, 0x1, R55 ;  /* 0x00000001323a7824 */ /* 0x000fe400078e0237 */
[----:B------:R-:W-:Y:S02]  /*6f9c0*/  IMAD R64, R8, R42, RZ ;  /* 0x0000002a08407224 */ /* 0x000fe400078e02ff */
[----:B------:R-:W-:Y:S01]  /*6f9d0*/  IMAD.X R7, RZ, RZ, RZ, P3 ;  /* 0x000000ffff077224 */ /* 0x000fe200018e06ff */
[----:B------:R-:W-:Y:S01]  /*6f9e0*/  IADD3 R54, P3, PT, R53, R54, RZ ;  /* 0x0000003635367210 */ /* 0x000fe20007f7e0ff */
[----:B------:R-:W-:Y:S01]  /*6f9f0*/  IMAD.HI.U32 R8, R64, R72, R8 ;  /* 0x0000004840087227 */ /* 0x000fe200078e0008 */
[----:B------:R-:W-:-:S02]  /*6fa00*/  IADD3.X R53, PT, PT, RZ, RZ, RZ, P2, !PT ;  /* 0x000000ffff357210 */ /* 0x000fc400017fe4ff */
        /* <DEDUP_REMOVED lines=42> */
[----:B------:R-:W-:Y:S01]  /*6fcb0*/  IADD3.X R55, PT, PT, RZ, RZ, RZ, P0, !PT ;  /* 0x000000ffff377210 */ /* 0x000fe200007fe4ff */
        /* <DEDUP_REMOVED lines=22> */
[----:B------:R-:W-:Y:S01]  /*6fe20*/  IMAD.WIDE.U32 R56, R82, R79, R56 ;  /* 0x0000004f52387225 */ /* 0x000fe200078e0038 */
[----:B------:R-:W-:Y:S02]  /*6fe30*/  IADD3 R82, P2, PT, R59, R94, RZ ;  /* 0x0000005e3b527210 */ /* 0x000fe40007f5e0ff */
[----:B------:R-:W-:Y:S01]  /*6fe40*/  IADD3 R58, P6, PT, R71, R54, RZ ;  /* 0x00000036473a7210 */ /* 0x000fe20007fde0ff */
[----:B------:R-:W-:Y:S01]  /*6fe50*/  IMAD.IADD R55, R48, 0x1, R55 ;  /* 0x0000000130377824 */ /* 0x000fe200078e0237 */
[----:B------:R-:W-:Y:S01]  /*6fe60*/  MOV R94, R8 ;  /* 0x00000008005e7202 */ /* 0x000fe20000000f00 */
[----:B------:R-:W-:Y:S02]  /*6fe70*/  IMAD.IADD R85, R50, 0x1, R57 ;  /* 0x0000000132557824 */ /* 0x000fe400078e0239 */
[----:B------:R-:W-:Y:S01]  /*6fe80*/  IMAD.X R59, RZ, RZ, RZ, P6 ;  /* 0x000000ffff3b7224 */ /* 0x000fe200030e06ff */
[----:B------:R-:W-:Y:S01]  /*6fe90*/  IADD3 R54, P4, PT, R55, R56, RZ ;  /* 0x0000003837367210 */ /* 0x000fe20007f9e0ff */
[----:B------:R-:W-:-:S02]  /*6fea0*/  IMAD.MOV.U32 R101, RZ, RZ, R52 ;  /* 0x000000ffff657224 */ /* 0x000fc400078e0034 */
[----:B------:R-:W-:Y:S01]  /*6feb0*/  IMAD.WIDE.U32 R56, R64, R76, R58 ;  /* 0x0000004c40387225 */ /* 0x000fe200078e003a */
[----:B------:R-:W-:Y:S02]  /*6fec0*/  IADD3.X R55, PT, PT, RZ, RZ, RZ, P4, !PT ;  /* 0x000000ffff377210 */ /* 0x000fe400027fe4ff */
        /* <DEDUP_REMOVED lines=12> */
[----:B------:R-:W-:Y:S01]  /*6ff90*/  IMAD.MOV.U32 R97, RZ, RZ, R56 ;  /* 0x000000ffff617224 */ /* 0x000fe200078e0038 */
[----:B------:R-:W-:Y:S01]  /*6ffa0*/  IADD3 R82, P0, PT, R55, R82, RZ ;  /* 0x0000005237527210 */ /* 0x000fe20007f1e0ff */
[----:B------:R-:W-:-:S03]  /*6ffb0*/  IMAD.X R55, RZ, RZ, RZ, P6 ;  /* 0x000000ffff377224 */ /* 0x000fc600030e06ff */
[----:B------:R-:W-:Y:S01]  /*6ffc0*/  IADD3 R82, P5, PT, R59, R82, RZ ;  /* 0x000000523b527210 */ /* 0x000fe20007fbe0ff */
[----:B------:R-:W-:Y:S01]  /*6ffd0*/  IMAD.WIDE.U32 R54, R64, R77, R54 ;  /* 0x0000004d40367225 */ /* 0x000fe200078e0036 */
[----:B------:R-:W-:Y:S02]  /*6ffe0*/  IADD3.X R59, PT, PT, RZ, RZ, RZ, P1, !PT ;  /* 0x000000ffff3b7210 */ /* 0x000fe40000ffe4ff */
[----:B------:R-:W-:Y:S01]  /*6fff0*/  IADD3 R85, P1, PT, R85, R82, RZ ;  /* 0x0000005255557210 */ /* 0x000fe20007f3e0ff */
[----:B------:R-:W-:Y:S01]  /*70000*/  IMAD.X R82, RZ, RZ, RZ, P3 ;  /* 0x000000ffff527224 */ /* 0x000fe200018e06ff */
[----:B------:R-:W-:Y:S01]  /*70010*/  MOV R95, R54 ;  /* 0x00000036005f7202 */ /* 0x000fe20000000f00 */
[----:B------:R-:W-:-:S03]  /*70020*/  IMAD.WIDE.U32 R86, R63, R79, R58 ;  /* 0x0000004f3f567225 */ /* 0x000fc600078e003a */
[----:B------:R-:W-:Y:S01]  /*70030*/  IADD3 R59, P3, PT, R82, R85, RZ ;  /* 0x00000055523b7210 */ /* 0x000fe20007f7e0ff */
[----:B------:R-:W-:Y:S01]  /*70040*/  IMAD.IADD R98, R48, 0x1, R55 ;  /* 0x0000000130627824 */ /* 0x000fe200078e0237 */
[----:B------:R-:W-:Y:S01]  /*70050*/  IADD3.X R82, PT, PT, RZ, RZ, RZ, P4, !PT ;  /* 0x000000ffff527210 */ /* 0x000fe200027fe4ff */
[----:B------:R-:W-:Y:S02]  /*70060*/  IMAD.X R63, RZ, RZ, RZ, P2 ;  /* 0x000000ffff3f7224 */ /* 0x000fe400010e06ff */
[----:B------:R-:W-:Y:S01]  /*70070*/  IMAD.IADD R85, R5, 0x1, R83 ;  /* 0x0000000105557824 */ /* 0x000fe200078e0253 */
[----:B------:R-:W-:Y:S02]  /*70080*/  IADD3 R58, P6, PT, R98, R86, RZ ;  /* 0x00000056623a7210 */ /* 0x000fe40007fde0ff */
[----:B------:R-:W-:Y:S02]  /*70090*/  IADD3 R82, P4, PT, R82, R59, RZ ;  /* 0x0000003b52527210 */ /* 0x000fe40007f9e0ff */
[----:B------:R-:W-:Y:S01]  /*700a0*/  IADD3 R86, PT, PT, R50, R87, RZ ;  /* 0x0000005732567210 */ /* 0x000fe20007ffe0ff */
[----:B------:R-:W-:Y:S01]  /*700b0*/  IMAD.X R59, RZ, RZ, RZ, P6 ;  /* 0x000000ffff3b7224 */ /* 0x000fe200030e06ff */
[----:B------:R-:W-:Y:S01]  /*700c0*/  IADD3 R63, P6, PT, R63, R82, RZ ;  /* 0x000000523f3f7210 */ /* 0x000fe20007fde0ff */
[----:B------:R-:W-:-:S02]  /*700d0*/  IMAD.X R82, RZ, RZ, RZ, P0 ;  /* 0x000000ffff527224 */ /* 0x000fc400000e06ff */
[----:B------:R-:W-:Y:S01]  /*700e0*/  IMAD.WIDE.U32 R58, R64, R78, R58 ;  /* 0x0000004e403a7225 */ /* 0x000fe200078e003a */
[----:B------:R-:W-:Y:S02]  /*700f0*/  IADD3 R83, P2, PT, R86, R63, RZ ;  /* 0x0000003f56537210 */ /* 0x000fe40007f5e0ff */
[----:B------:R-:W-:Y:S01]  /*70100*/  IADD3.X R63, PT, PT, RZ, RZ, RZ, P5, !PT ;  /* 0x000000ffff3f7210 */ /* 0x000fe20002ffe4ff */
[----:B------:R-:W-:Y:S01]  /*70110*/  IMAD.IADD R96, R49, 0x1, R59 ;  /* 0x0000000131607824 */ /* 0x000fe200078e023b */
[----:B------:R-:W-:Y:S01]  /*70120*/  IADD3.X R86, PT, PT, RZ, RZ, RZ, P3, !PT ;  /* 0x000000ffff567210 */ /* 0x000fe20001ffe4ff */
        /* <DEDUP_REMOVED lines=42> */
.L_x_652:
        /* <DEDUP_REMOVED lines=22> */
.L_x_653:
        /* <DEDUP_REMOVED lines=63> */
.L_x_654:
        /* <DEDUP_REMOVED lines=23> */
.L_x_655:
[----:B------:R-:W-:Y:S01]  /*70a90*/  SHF.L.U64.HI R52, R59, 0x1, R52 ;  /* 0x000000013b347819 */ /* 0x000fe20000010234 */
[----:B------:R-:W-:Y:S01]  /*70aa0*/  IMAD.SHL.U32 R7, R57, 0x2, RZ ;  /* 0x0000000239077824 */ /* 0x000fe200078e00ff */
[C---:B------:R-:W-:Y:S01]  /*70ab0*/  SHF.L.U64.HI R58, R55.reuse, 0x1, R58 ;  /* 0x00000001373a7819 */ /* 0x040fe2000001023a */
[----:B------:R-:W-:Y:S01]  /*70ac0*/  IMAD.SHL.U32 R55, R55, 0x2, RZ ;  /* 0x0000000237377824 */ /* 0x000fe200078e00ff */
[----:B------:R-:W-:Y:S01]  /*70ad0*/  LOP3.LUT R52, R52, 0x1, RZ, 0xc0, !PT ;  /* 0x0000000134347812 */ /* 0x000fe200078ec0ff */
[----:B------:R-:W-:Y:S01]  /*70ae0*/  IMAD.SHL.U32 R9, R83, 0x2, RZ ;  /* 0x0000000253097824 */ /* 0x000fe200078e00ff */
[----:B------:R-:W-:Y:S02]  /*70af0*/  SHF.L.U64.HI R8, R57, 0x1, R64 ;  /* 0x0000000139087819 */ /* 0x000fe40000010240 */
[----:B------:R-:W-:Y:S02]  /*70b00*/  SHF.R.U32.HI R6, RZ, 0x1f, R63 ;  /* 0x0000001fff067819 */ /* 0x000fe4000001163f */
        /* <DEDUP_REMOVED lines=8> */
[----:B------:R-:W-:-:S02]  /*70b90*/  LOP3.LUT R54, R54, 0x1, RZ, 0xc0, !PT ;  /* 0x0000000136367812 */ /* 0x000fc400078ec0ff */
[----:B------:R-:W-:Y:S02]  /*70ba0*/  SHF.L.U32 R53, R53, 0x1, RZ ;  /* 0x0000000135357819 */ /* 0x000fe400000006ff */
[----:B------:R-:W-:Y:S02]  /*70bb0*/  LOP3.LUT R58, R58, 0x1, RZ, 0xc0, !PT ;  /* 0x000000013a3a7812 */ /* 0x000fe400078ec0ff */
[----:B------:R-:W-:Y:S01]  /*70bc0*/  LOP3.LUT R107, R54, 0xfffffffe, R9, 0xf8, !PT ;  /* 0xfffffffe366b7812 */ /* 0x000fe200078ef809 */
[----:B------:R-:W-:Y:S01]  /*70bd0*/  IMAD.SHL.U32 R9, R69, 0x2, RZ ;  /* 0x0000000245097824 */ /* 0x000fe200078e00ff */
[----:B------:R-:W-:Y:S02]  /*70be0*/  SHF.L.U64.HI R56, R83, 0x1, R56 ;  /* 0x0000000153387819 */ /* 0x000fe40000010238 */
[----:B------:R-:W-:Y:S02]  /*70bf0*/  SHF.L.U64.HI R54, R71, 0x1, R86 ;  /* 0x0000000147367819 */ /* 0x000fe40000010256 */
[----:B------:R-:W-:-:S02]  /*70c00*/  SHF.L.U64.HI R52, R69, 0x1, R82 ;  /* 0x0000000145347819 */ /* 0x000fc40000010252 */
[----:B------:R-:W-:Y:S02]  /*70c10*/  LOP3.LUT R109, R58, 0xfffffffe, R53, 0xf8, !PT ;  /* 0xfffffffe3a6d7812 */ /* 0x000fe400078ef835 */
        /* <DEDUP_REMOVED lines=34> */
.L_x_656:
        /* <DEDUP_REMOVED lines=22> */
.L_x_657:
        /* <DEDUP_REMOVED lines=414> */
[----:B------:R-:W-:Y:S02]  /*72980*/  IMAD.X R9, RZ, RZ, RZ, P5 ;  /* 0x000000ffff097224 */ /* 0x000fe400028e06ff */
[----:B------:R-:W-:-:S04]  /*72990*/  IMAD.WIDE.U32 R6, R81, R75, R6 ;  /* 0x0000004b51067225 */ /* 0x000fc800078e0006 */
[----:B------:R-:W-:Y:S01]  /*729a0*/  IMAD.IADD R51, R44, 0x1, R53 ;  /* 0x000000012c337824 */ /* 0x000fe200078e0235 */
[----:B------:R-:W-:Y:S01]  /*729b0*/  MOV R53, RZ ;  /* 0x000000ff00357202 */ /* 0x000fe20000000f00 */
        /* <DEDUP_REMOVED lines=9> */
[----:B------:R-:W-:Y:S01]  /*72a50*/  IADD3.X R7, PT, PT, RZ, RZ, RZ, P3, !PT ;  /* 0x000000ffff077210 */ /* 0x000fe20001ffe4ff */
[----:B------:R-:W-:Y:S01]  /*72a60*/  IMAD R51, R52, R42, RZ ;  /* 0x0000002a34337224 */ /* 0x000fe200078e02ff */
[----:B------:R-:W-:Y:S01]  /*72a70*/  IADD3 R65, P4, PT, R65, R60, RZ ;  /* 0x0000003c41417210 */ /* 0x000fe20007f9e0ff */
[----:B------:R-:W-:Y:S01]  /*72a80*/  IMAD.X R57, RZ, RZ, RZ, P2 ;  /* 0x000000ffff397224 */ /* 0x000fe200010e06ff */
[----:B------:R-:W-:Y:S01]  /*72a90*/  IADD3 R54, P3, PT, R9, R54, RZ ;  /* 0x0000003609367210 */ /* 0x000fe20007f7e0ff */
[----:B------:R-:W-:-:S04]  /*72aa0*/  IMAD.HI.U32 R60, R51, R72, R52 ;  /* 0x00000048333c7227 */ /* 0x000fc800078e0034 */
[----:B------:R-:W-:Y:S01]  /*72ab0*/  IMAD.X R9, RZ, RZ, RZ, P5 ;  /* 0x000000ffff097224 */ /* 0x000fe200028e06ff */
[----:B------:R-:W-:Y:S01]  /*72ac0*/  IADD3 R53, PT, PT, R43, R60, RZ ;  /* 0x0000003c2b357210 */ /* 0x000fe20007ffe0ff */
[----:B------:R-:W-:-:S04]  /*72ad0*/  IMAD.WIDE.U32 R6, R2, R74, R6 ;  /* 0x0000004a02067225 */ /* 0x000fc800078e0006 */
        /* <DEDUP_REMOVED lines=158> */
.L_x_658:
        /* <DEDUP_REMOVED lines=22> */
.L_x_659:
        /* <DEDUP_REMOVED lines=23> */
[----:B------:R-:W-:-:S02]  /*73790*/  SHF.L.U32 R6, R62, 0x1, RZ ;  /* 0x000000013e067819 */ /* 0x000fc400000006ff */
[----:B------:R-:W-:Y:S02]  /*737a0*/  LOP3.LUT R60, R60, 0x1, RZ, 0xc0, !PT ;  /* 0x000000013c3c7812 */ /* 0x000fe400078ec0ff */
[----:B------:R-:W-:Y:S01]  /*737b0*/  LOP3.LUT R63, R59, 0xfffffffe, R53, 0xf8, !PT ;  /* 0xfffffffe3b3f7812 */ /* 0x000fe200078ef835 */
[----:B------:R-:W-:Y:S01]  /*737c0*/  IMAD.MOV.U32 R53, RZ, RZ, R4 ;  /* 0x000000ffff357224 */ /* 0x000fe200078e0004 */
        /* <DEDUP_REMOVED lines=38> */
.L_x_660:
        /* <DEDUP_REMOVED lines=23> */
.L_x_661:
[----:B------:R-:W-:Y:S01]  /*73ba0*/  IMAD.SHL.U32 R3, R54, 0x2, RZ ;  /* 0x0000000236037824 */ /* 0x000fe200078e00ff */
[----:B------:R-:W-:Y:S02]  /*73bb0*/  SHF.R.U32.HI R2, RZ, 0x1f, R51 ;  /* 0x0000001fff027819 */ /* 0x000fe40000011633 */
[----:B------:R-:W-:Y:S02]  /*73bc0*/  SHF.L.U64.HI R6, R55, 0x1, R6 ;  /* 0x0000000137067819 */ /* 0x000fe40000010206 */
[----:B------:R-:W-:Y:S01]  /*73bd0*/  LOP3.LUT R60, R2, 0xfffffffe, R3, 0xf8, !PT ;  /* 0xfffffffe023c7812 */ /* 0x000fe200078ef803 */
[----:B------:R-:W-:Y:S01]  /*73be0*/  IMAD.SHL.U32 R2, R53, 0x2, RZ ;  /* 0x0000000235027824 */ /* 0x000fe200078e00ff */
[----:B------:R-:W-:Y:S01]  /*73bf0*/  LOP3.LUT R6, R6, 0x1, RZ, 0xc0, !PT ;  /* 0x0000000106067812 */ /* 0x000fe200078ec0ff */
[----:B------:R-:W-:Y:S01]  /*73c00*/  IMAD.SHL.U32 R3, R55, 0x2, RZ ;  /* 0x0000000237037824 */ /* 0x000fe200078e00ff */
[----:B------:R-:W-:Y:S02]  /*73c10*/  SHF.L.U64.HI R54, R54, 0x1, R59 ;  /* 0x0000000136367819 */ /* 0x000fe4000001023b */
[C---:B------:R-:W-:Y:S01]  /*73c20*/  SHF.L.U64.HI R59, R7.reuse, 0x1, R4 ;  /* 0x00000001073b7819 */ /* 0x040fe20000010204 */
[----:B------:R-:W-:Y:S01]  /*73c30*/  IMAD.SHL.U32 R7, R7, 0x2, RZ ;  /* 0x0000000207077824 */ /* 0x000fe200078e00ff */
        /* <DEDUP_REMOVED lines=10> */
[----:B------:R-:W-:Y:S02]  /*73ce0*/  LOP3.LUT R54, R54, 0x1, RZ, 0xc0, !PT ;  /* 0x0000000136367812 */ /* 0x000fe400078ec0ff */
[C---:B------:R-:W-:Y:S02]  /*73cf0*/  SHF.L.U64.HI R57, R58.reuse, 0x1, R57 ;  /* 0x000000013a397819 */ /* 0x040fe40000010239 */
[----:B------:R-:W-:Y:S02]  /*73d00*/  LOP3.LUT R61, R61, 0x1, RZ, 0xc0, !PT ;  /* 0x000000013d3d7812 */ /* 0x000fe400078ec0ff */
[----:B------:R-:W-:-:S02]  /*73d10*/  SHF.L.U32 R5, R58, 0x1, RZ ;  /* 0x000000013a057819 */ /* 0x000fc400000006ff */
[----:B------:R-:W-:Y:S02]  /*73d20*/  LOP3.LUT R52, R52, 0x1, RZ, 0xc0, !PT ;  /* 0x0000000134347812 */ /* 0x000fe400078ec0ff */
[----:B------:R-:W-:Y:S02]  /*73d30*/  LOP3.LUT R59, R59, 0x1, RZ, 0xc0, !PT ;  /* 0x000000013b3b7812 */ /* 0x000fe400078ec0ff */
[----:B------:R-:W-:Y:S01]  /*73d40*/  LOP3.LUT R63, R54, 0xfffffffe, R9, 0xf8, !PT ;  /* 0xfffffffe363f7812 */ /* 0x000fe200078ef809 */
[----:B------:R-:W-:Y:S01]  /*73d50*/  IMAD.MOV.U32 R9, RZ, RZ, R60 ;  /* 0x000000ffff097224 */ /* 0x000fe200078e003c */
[----:B------:R-:W-:Y:S02]  /*73d60*/  LOP3.LUT R57, R57, 0x1, RZ, 0xc0, !PT ;  /* 0x0000000139397812 */ /* 0x000fe400078ec0ff */
[----:B------:R-:W-:Y:S02]  /*73d70*/  LOP3.LUT R2, R61, 0xfffffffe, R8, 0xf8, !PT ;  /* 0xfffffffe3d027812 */ /* 0x000fe400078ef808 */
[----:B------:R-:W-:Y:S01]  /*73d80*/  LOP3.LUT R58, R52, 0xfffffffe, R7, 0xf8, !PT ;  /* 0xfffffffe343a7812 */ /* 0x000fe200078ef807 */
[----:B------:R-:W-:Y:S01]  /*73d90*/  IMAD.MOV.U32 R7, RZ, RZ, R63 ;  /* 0x000000ffff077224 */ /* 0x000fe200078e003f */
[----:B------:R-:W-:-:S02]  /*73da0*/  LOP3.LUT R56, R59, 0xfffffffe, R5, 0xf8, !PT ;  /* 0xfffffffe3b387812 */ /* 0x000fc400078ef805 */
[----:B------:R-:W-:Y:S02]  /*73db0*/  SHF.L.U32 R51, R51, 0x1, RZ ;  /* 0x0000000133337819 */ /* 0x000fe400000006ff */
        /* <DEDUP_REMOVED lines=29> */
.L_x_662:
        /* <DEDUP_REMOVED lines=23> */
.L_x_663:
        /* <DEDUP_REMOVED lines=64> */
.L_x_664:
        /* <DEDUP_REMOVED lines=22> */
.L_x_665:
        /* <DEDUP_REMOVED lines=96> */
[----:B------:R-:W-:-:S04]  /*74c60*/  IMAD.WIDE.U32 R58, R128, R124, R58 ;  /* 0x0000007c803a7225 */ /* 0x000fc800078e003a */
[C---:B------:R-:W-:Y:S02]  /*74c70*/  IMAD.IADD R53, R60.reuse, 0x1, R55 ;  /* 0x000000013c357824 */ /* 0x040fe400078e0237 */
[----:B------:R-:W-:Y:S02]  /*74c80*/  IMAD.IADD R57, R60, 0x1, R57 ;  /* 0x000000013c397824 */ /* 0x000fe400078e0239 */
[----:B------:R-:W-:Y:S01]  /*74c90*/  IMAD.X R9, RZ, RZ, RZ, P2 ;  /* 0x000000ffff097224 */ /* 0x000fe200010e06ff */
[----:B------:R-:W-:Y:S01]  /*74ca0*/  IADD3 R58, P0, PT, R53, R58, RZ ;  /* 0x0000003a353a7210 */ /* 0x000fe20007f1e0ff */
[----:B------:R-:W-:Y:S01]  /*74cb0*/  HFMA2 R53, -RZ, RZ, 0, 0 ;  /* 0x00000000ff357431 */ /* 0x000fe200000001ff */
[----:B------:R-:W-:Y:S01]  /*74cc0*/  IADD3 R54, P1, PT, R57, R54, RZ ;  /* 0x0000003639367210 */ /* 0x000fe20007f3e0ff */
[----:B------:R-:W-:Y:S02]  /*74cd0*/  IMAD.MOV.U32 R57, RZ, RZ, RZ ;  /* 0x000000ffff397224 */ /* 0x000fe400078e00ff */
        /* <DEDUP_REMOVED lines=31> */
[----:B------:R-:W-:Y:S02]  /*74ed0*/  IMAD.X R55, RZ, RZ, RZ, P1 ;  /* 0x000000ffff377224 */ /* 0x000fe400008e06ff */
[----:B------:R-:W-:Y:S01]  /*74ee0*/  IMAD.HI.U32 R82, R66, R72, R8 ;  /* 0x0000004842527227 */ /* 0x000fe200078e0008 */
[----:B------:R-:W-:Y:S02]  /*74ef0*/  IADD3 R8, P1, PT, R59, R52, RZ ;  /* 0x000000343b087210 */ /* 0x000fe40007f3e0ff */
[----:B------:R-:W-:Y:S01]  /*74f00*/  IADD3 R52, P0, PT, R80, R61, RZ ;  /* 0x0000003d50347210 */ /* 0x000fe20007f1e0ff */
[----:B------:R-:W-:Y:S01]  /*74f10*/  IMAD.X R59, RZ, RZ, RZ, P2 ;  /* 0x000000ffff3b7224 */ /* 0x000fe200010e06ff */
[----:B------:R-:W-:Y:S01]  /*74f20*/  IADD3.X R9, PT, PT, RZ, RZ, RZ, P1, !PT ;  /* 0x000000ffff097210 */ /* 0x000fe20000ffe4ff */
        /* <DEDUP_REMOVED lines=10> */
[----:B------:R-:W-:Y:S02]  /*74fd0*/  IADD3 R81, PT, PT, R46, R57, RZ ;  /* 0x000000392e517210 */ /* 0x000fe40007ffe0ff */
[----:B------:R-:W-:Y:S01]  /*74fe0*/  IADD3.X R57, PT, PT, RZ, RZ, RZ, P4, !PT ;  /* 0x000000ffff397210 */ /* 0x000fe200027fe4ff */
        /* <DEDUP_REMOVED lines=58> */
[----:B------:R-:W-:Y:S01]  /*75390*/  IMAD.IADD R59, R65, 0x1, R59 ;  /* 0x00000001413b7824 */ /* 0x000fe200078e023b */
[----:B------:R-:W-:Y:S01]  /*753a0*/  IADD3 R58, P0, PT, R57, R60, RZ ;  /* 0x0000003c393a7210 */ /* 0x000fe20007f1e0ff */
[----:B------:R-:W-:Y:S01]  /*753b0*/  IMAD.WIDE.U32 R8, R127, R124, R8 ;  /* 0x0000007c7f087225 */ /* 0x000fe200078e0008 */
[----:B------:R-:W-:Y:S02]  /*753c0*/  IADD3.X R53, PT, PT, RZ, RZ, RZ, P2, !PT ;  /* 0x000000ffff357210 */ /* 0x000fe400017fe4ff */
[----:B------:R-:W-:Y:S01]  /*753d0*/  IADD3 R60, PT, PT, R63, R61, RZ ;  /* 0x0000003d3f3c7210 */ /* 0x000fe20007ffe0ff */
        /* <DEDUP_REMOVED lines=49> */
[----:B------:R-:W-:-:S04]  /*756f0*/  IMAD.WIDE.U32 R60, R126, R122, R60 ;  /* 0x0000007a7e3c7225 */ /* 0x000fc800078e003c */
[----:B------:R-:W-:Y:S02]  /*75700*/  IMAD.IADD R85, R44, 0x1, R55 ;  /* 0x000000012c557824 */ /* 0x000fe400078e0237 */
[----:B------:R-:W-:Y:S01]  /*75710*/  HFMA2 R55, -RZ, RZ, 0, 0 ;  /* 0x00000000ff377431 */ /* 0x000fe200000001ff */
[----:B------:R-:W-:Y:S01]  /*75720*/  IADD3 R60, P1, PT, R59, R60, RZ ;  /* 0x0000003c3b3c7210 */ /* 0x000fe20007f3e0ff */
[----:B------:R-:W-:Y:S01]  /*75730*/  IMAD.IADD R83, R48, 0x1, R53 ;  /* 0x0000000130537824 */ /* 0x000fe200078e0235 */
[----:B------:R-:W-:Y:S01]  /*75740*/  IADD3 R70, PT, PT, R63, R61, RZ ;  /* 0x0000003d3f467210 */ /* 0x000fe20007ffe0ff */
[----:B------:R-:W-:Y:S02]  /*75750*/  IMAD.X R59, RZ, RZ, RZ, P2 ;  /* 0x000000ffff3b7224 */ /* 0x000fe400010e06ff */
[----:B------:R-:W-:Y:S02]  /*75760*/  IMAD.X R53, RZ, RZ, RZ, P4 ;  /* 0x000000ffff357224 */ /* 0x000fe400020e06ff */
[----:B------:R-:W-:-:S04]  /*75770*/  IMAD.WIDE.U32 R8, R69, R79, R8 ;  /* 0x0000004f45087225 */ /* 0x000fc800078e0008 */
[----:B------:R-:W-:Y:S01]  /*75780*/  IMAD R69, R54, R42, RZ ;  /* 0x0000002a36457224 */ /* 0x000fe200078e02ff */
[----:B------:R-:W-:Y:S01]  /*75790*/  IADD3 R8, P2, PT, R83, R8, RZ ;  /* 0x0000000853087210 */ /* 0x000fe20007f5e0ff */
[----:B------:R-:W-:Y:S01]  /*757a0*/  IMAD.WIDE.U32 R58, R125, R124, R58 ;  /* 0x0000007c7d3a7225 */ /* 0x000fe200078e003a */
[----:B------:R-:W-:-:S03]  /*757b0*/  IADD3 R9, PT, PT, R50, R9, RZ ;  /* 0x0000000932097210 */ /* 0x000fc60007ffe0ff */
[----:B------:R-:W-:-:S04]  /*757c0*/  IMAD.WIDE.U32 R52, R51, R76, R52 ;  /* 0x0000004c33347225 */ /* 0x000fc800078e0034 */
[----:B------:R-:W-:Y:S01]  /*757d0*/  IMAD.X R61, RZ, RZ, RZ, P1 ;  /* 0x000000ffff3d7224 */ /* 0x000fe200008e06ff */
[----:B------:R-:W-:Y:S01]  /*757e0*/  IADD3 R52, P4, PT, R87, R52, RZ ;  /* 0x0000003457347210 */ /* 0x000fe20007f9e0ff */
[----:B------:R-:W-:Y:S01]  /*757f0*/  IMAD.HI.U32 R80, R69, R72, R54 ;  /* 0x0000004845507227 */ /* 0x000fe200078e0036 */
        /* <DEDUP_REMOVED lines=70> */
[----:B------:R-:W-:Y:S01]  /*75c60*/  MOV R53, RZ ;  /* 0x000000ff00357202 */ /* 0x000fe20000000f00 */
[----:B------:R-:W-:Y:S01]  /*75c70*/  IMAD.X R57, RZ, RZ, RZ, P5 ;  /* 0x000000ffff397224 */ /* 0x000fe200028e06ff */
[----:B------:R-:W-:Y:S01]  /*75c80*/  IADD3 R61, PT, PT, R63, R61, RZ ;  /* 0x0000003d3f3d7210 */ /* 0x000fe20007ffe0ff */
[----:B------:R-:W-:Y:S02]  /*75c90*/  IMAD R62, R52, R42, RZ ;  /* 0x0000002a343e7224 */ /* 0x000fe400078e02ff */
[----:B------:R-:W-:-:S04]  /*75ca0*/  IMAD.WIDE.U32 R54, R51, R78, R54 ;  /* 0x0000004e33367225 */ /* 0x000fc800078e0036 */
[----:B------:R-:W-:-:S04]  /*75cb0*/  IMAD.WIDE.U32 R56, R124, R123, R56 ;  /* 0x0000007b7c387225 */ /* 0x000fc800078e0038 */
[----:B------:R-:W-:Y:S01]  /*75cc0*/  IMAD.HI.U32 R70, R62, R72, R52 ;  /* 0x000000483e467227 */ /* 0x000fe200078e0034 */
[----:B------:R-:W-:Y:S02]  /*75cd0*/  IADD3 R52, P4, PT, R59, R54, RZ ;  /* 0x000000363b347210 */ /* 0x000fe40007f9e0ff */
[----:B------:R-:W-:Y:S01]  /*75ce0*/  IADD3 R57, PT, PT, R65, R57, RZ ;  /* 0x0000003941397210 */ /* 0x000fe20007ffe0ff */
[----:B------:R-:W-:Y:S02]  /*75cf0*/  IMAD.X R9, RZ, RZ, RZ, P2 ;  /* 0x000000ffff097224 */ /* 0x000fe400010e06ff */
[----:B------:R-:W-:Y:S01]  /*75d00*/  IMAD.X R59, RZ, RZ, RZ, P1 ;  /* 0x000000ffff3b7224 */ /* 0x000fe200008e06ff */
[----:B------:R-:W-:Y:S01]  /*75d10*/  IADD3 R54, P1, PT, R61, R56, RZ ;  /* 0x000000383d367210 */ /* 0x000fe20007f3e0ff */
[----:B------:R-:W-:Y:S01]  /*75d20*/  IMAD.X R56, RZ, RZ, RZ, P0 ;  /* 0x000000ffff387224 */ /* 0x000fe200000e06ff */
[----:B------:R-:W-:Y:S01]  /*75d30*/  IADD3 R53, P2, PT, R9, R60, RZ ;  /* 0x0000003c09357210 */ /* 0x000fe20007f5e0ff */
[----:B------:R-:W-:-:S02]  /*75d40*/  IMAD.IADD R55, R49, 0x1, R55 ;  /* 0x0000000131377824 */ /* 0x000fc400078e0237 */
        /* <DEDUP_REMOVED lines=15> */
[----:B------:R-:W-:-:S03]  /*75e40*/  IADD3 R52, P4, PT, R81, R52, RZ ;  /* 0x0000003451347210 */ /* 0x000fc60007f9e0ff */
        /* <DEDUP_REMOVED lines=105> */
[----:B------:R-:W-:-:S03]  /*764e0*/  IADD3 R81, PT, PT, R45, R9, RZ ;  /* 0x000000092d517210 */ /* 0x000fc60007ffe0ff */
        /* <DEDUP_REMOVED lines=13> */
[----:B------:R-:W-:-:S02]  /*765c0*/  IMAD.X R57, RZ, RZ, RZ, P4 ;  /* 0x000000ffff397224 */ /* 0x000fc400020e06ff */
[----:B------:R-:W-:-:S04]  /*765d0*/  IMAD.WIDE.U32 R60, R51, R75, R60 ;  /* 0x0000004b333c7225 */ /* 0x000fc800078e003c */
[----:B------:R-:W-:Y:S01]  /*765e0*/  IMAD.WIDE.U32 R58, R62, R77, R58 ;  /* 0x0000004d3e3a7225 */ /* 0x000fe200078e003a */
[----:B------:R-:W-:-:S03]  /*765f0*/  IADD3 R71, PT, PT, R46, R61, RZ ;  /* 0x0000003d2e477210 */ /* 0x000fc60007ffe0ff */
[----:B------:R-:W-:-:S04]  /*76600*/  IMAD.WIDE.U32 R56, R69, R79, R56 ;  /* 0x0000004f45387225 */ /* 0x000fc800078e0038 */
[----:B------:R-:W-:Y:S02]  /*76610*/  IMAD.X R69, RZ, RZ, RZ, P3 ;  /* 0x000000ffff457224 */ /* 0x000fe400018e06ff */
[----:B------:R-:W-:-:S03]  /*76620*/  IMAD.IADD R59, R48, 0x1, R59 ;  /* 0x00000001303b7824 */ /* 0x000fc600078e023b */
[----:B------:R-:W-:Y:S02]  /*76630*/  IADD3 R69, P3, PT, R69, R54, RZ ;  /* 0x0000003645457210 */ /* 0x000fe40007f7e0ff */
[----:B------:R-:W-:Y:S02]  /*76640*/  IADD3 R54, P6, PT, R71, R58, RZ ;  /* 0x0000003a47367210 */ /* 0x000fe40007fde0ff */
[----:B------:R-:W-:Y:S02]  /*76650*/  IADD3 R58, P4, PT, R59, R56, RZ ;  /* 0x000000383b3a7210 */ /* 0x000fe40007f9e0ff */
[----:B------:R-:W-:Y:S01]  /*76660*/  IADD3 R56, P2, PT, R66, R65, RZ ;  /* 0x0000004142387210 */ /* 0x000fe20007f5e0ff */
        /* <DEDUP_REMOVED lines=36> */
[----:B------:R-:W-:Y:S02]  /*768b0*/  MOV R69, R60 ;  /* 0x0000003c00457202 */ /* 0x000fe40000000f00 */
[----:B------:R-:W-:Y:S01]  /*768c0*/  IADD3 R66, P2, PT, R65, R62, RZ ;  /* 0x0000003e41427210 */ /* 0x000fe20007f5e0ff */
[----:B------:R-:W-:Y:S01]  /*768d0*/  IMAD.X R62, RZ, RZ, RZ, P0 ;  /* 0x000000ffff3e7224 */ /* 0x000fe200000e06ff */
[----:B------:R-:W-:Y:S01]  /*768e0*/  IADD3 R87, PT, PT, R49, R59, RZ ;  /* 0x0000003b31577210 */ /* 0x000fe20007ffe0ff */
[----:B------:R-:W-:Y:S02]  /*768f0*/  IMAD.X R65, RZ, RZ, RZ, P5 ;  /* 0x000000ffff417224 */ /* 0x000fe400028e06ff */
        /* <DEDUP_REMOVED lines=47> */
.L_x_666:
        /* <DEDUP_REMOVED lines=22> */
.L_x_667:
        /* <DEDUP_REMOVED lines=59> */
.L_x_668:
        /* <DEDUP_REMOVED lines=22> */
.L_x_669:
        /* <DEDUP_REMOVED lines=47> */
.L_x_670:
        /* <DEDUP_REMOVED lines=22> */
.L_x_671:
        /* <DEDUP_REMOVED lines=334> */
[----:B------:R-:W-:Y:S02]  /*78b90*/  IMAD.X R57, RZ, RZ, RZ, P1 ;  /* 0x000000ffff397224 */ /* 0x000fe400008e06ff */
[----:B------:R-:W-:-:S04]  /*78ba0*/  IMAD.WIDE.U32 R60, R80, R79, R60 ;  /* 0x0000004f503c7225 */ /* 0x000fc800078e003c */
[----:B------:R-:W-:Y:S02]  /*78bb0*/  IMAD.IADD R59, R48, 0x1, R59 ;  /* 0x00000001303b7824 */ /* 0x000fe400078e023b */
        /* <DEDUP_REMOVED lines=8> */
[----:B------:R-:W-:Y:S02]  /*78c40*/  IMAD.IADD R84, R50, 0x1, R61 ;  /* 0x0000000132547824 */ /* 0x000fe400078e023d */
[----:B------:R-:W-:-:S02]  /*78c50*/  IMAD.IADD R62, R51, 0x1, R63 ;  /* 0x00000001333e7824 */ /* 0x000fc400078e023f */
[----:B------:R-:W-:Y:S01]  /*78c60*/  IMAD.IADD R83, R44, 0x1, R53 ;  /* 0x000000012c537824 */ /* 0x000fe200078e0235 */
[----:B------:R-:W-:Y:S01]  /*78c70*/  IADD3 R84, P1, PT, R84, R87, RZ ;  /* 0x0000005754547210 */ /* 0x000fe20007f3e0ff */
[----:B------:R-:W-:Y:S01]  /*78c80*/  IMAD R80, R52, R42, RZ ;  /* 0x0000002a34507224 */ /* 0x000fe200078e02ff */
[----:B------:R-:W-:Y:S01]  /*78c90*/  IADD3 R62, P2, PT, R62, R101, RZ ;  /* 0x000000653e3e7210 */ /* 0x000fe20007f5e0ff */
[----:B------:R-:W-:Y:S02]  /*78ca0*/  IMAD.MOV.U32 R53, RZ, RZ, RZ ;  /* 0x000000ffff357224 */ /* 0x000fe400078e00ff */
[----:B------:R-:W-:Y:S02]  /*78cb0*/  IMAD.X R61, RZ, RZ, RZ, P6 ;  /* 0x000000ffff3d7224 */ /* 0x000fe400030e06ff */
[----:B------:R-:W-:-:S04]  /*78cc0*/  IMAD.HI.U32 R86, R80, R72, R52 ;  /* 0x0000004850567227 */ /* 0x000fc800078e0034 */
        /* <DEDUP_REMOVED lines=155> */
[----:B------:R-:W-:Y:S01]  /*79680*/  IADD3 R82, P2, PT, R63, R86, RZ ;  /* 0x000000563f527210 */ /* 0x000fe20007f5e0ff */
[----:B------:R-:W-:Y:S01]  /*79690*/  IMAD.IADD R59, R48, 0x1, R59 ;  /* 0x00000001303b7824 */ /* 0x000fe200078e023b */
[----:B------:R-:W-:Y:S01]  /*796a0*/  IADD3 R53, PT, PT, R50, R61, RZ ;  /* 0x0000003d32357210 */ /* 0x000fe20007ffe0ff */
[----:B------:R-:W-:Y:S01]  /*796b0*/  IMAD.X R63, RZ, RZ, RZ, P6 ;  /* 0x000000ffff3f7224 */ /* 0x000fe200030e06ff */
[----:B------:R-:W-:Y:S01]  /*796c0*/  MOV R86, R54 ;  /* 0x0000003600567202 */ /* 0x000fe20000000f00 */
        /* <DEDUP_REMOVED lines=12> */
[----:B------:R-:W-:Y:S01]  /*79790*/  IMAD.MOV.U32 R87, RZ, RZ, R52 ;  /* 0x000000ffff577224 */ /* 0x000fe200078e0034 */
[----:B------:R-:W-:Y:S01]  /*797a0*/  IADD3 R58, P6, PT, R53, R58, RZ ;  /* 0x0000003a353a7210 */ /* 0x000fe20007fde0ff */
[----:B------:R-:W-:Y:S01]  /*797b0*/  IMAD.X R53, RZ, RZ, RZ, P5 ;  /* 0x000000ffff357224 */ /* 0x000fe200028e06ff */
        /* <DEDUP_REMOVED lines=26> */
[----:B------:R-:W-:-:S04]  /*79960*/  IADD3 R80, PT, PT, R49, R63, RZ ;  /* 0x0000003f31507210 */ /* 0x000fc80007ffe0ff */
[----:B------:R-:W-:Y:S01]  /*79970*/  IADD3 R53, PT, PT, R53, R83, R82 ;  /* 0x0000005335357210 */ /* 0x000fe20007ffe052 */
[----:B------:R-:W-:Y:S01]  /*79980*/  IMAD.X R82, RZ, RZ, RZ, P3 ;  /* 0x000000ffff527224 */ /* 0x000fe200018e06ff */
[----:B------:R-:W-:Y:S02]  /*79990*/  IADD3 R80, P0, PT, R80, R81, RZ ;  /* 0x0000005150507210 */ /* 0x000fe40007f1e0ff */
[----:B------:R-:W-:Y:S02]  /*799a0*/  MOV R83, R58 ;  /* 0x0000003a00537202 */ /* 0x000fe40000000f00 */
[----:B------:R-:W-:Y:S02]  /*799b0*/  IADD3.X R81, PT, PT, RZ, RZ, RZ, P0, !PT ;  /* 0x000000ffff517210 */ /* 0x000fe400007fe4ff */
[----:B------:R-:W-:Y:S01]  /*799c0*/  IADD3 R53, PT, PT, R82, R53, R69 ;  /* 0x0000003552357210 */ /* 0x000fe20007ffe045 */
[----:B------:R-:W-:Y:S02]  /*799d0*/  IMAD.X R69, RZ, RZ, RZ, P4 ;  /* 0x000000ffff457224 */ /* 0x000fe400020e06ff */
[----:B------:R-:W-:-:S02]  /*799e0*/  IMAD.X R82, RZ, RZ, RZ, P6 ;  /* 0x000000ffff527224 */ /* 0x000fc400030e06ff */
[----:B------:R-:W-:Y:S01]  /*799f0*/  IMAD.WIDE.U32 R80, R65, R79, R80 ;  /* 0x0000004f41507225 */ /* 0x000fe200078e0050 */
[----:B------:R-:W-:Y:S02]  /*79a00*/  IADD3.X R65, PT, PT, RZ, RZ, RZ, P2, !PT ;  /* 0x000000ffff417210 */ /* 0x000fe400017fe4ff */
[----:B------:R-:W-:Y:S01]  /*79a10*/  IADD3 R53, PT, PT, R82, R53, R69 ;  /* 0x0000003552357210 */ /* 0x000fe20007ffe045 */
        /* <DEDUP_REMOVED lines=31> */
.L_x_672:
        /* <DEDUP_REMOVED lines=22> */
.L_x_673:
        /* <DEDUP_REMOVED lines=42> */
.L_x_674:
        /* <DEDUP_REMOVED lines=42> */
.L_x_675:
        /* <DEDUP_REMOVED lines=42> */
.L_x_676:
[----:B------:R-:W-:-:S04]  /*7a550*/  IMAD.WIDE.U32 R56, R113, R116, RZ ;  /* 0x0000007471387225 */ /* 0x000fc800078e00ff */
[----:B------:R-:W-:Y:S01]  /*7a560*/  HFMA2 R104, -RZ, RZ, 0, 0 ;  /* 0x00000000ff687431 */ /* 0x000fe200000001ff */
[----:B------:R-:W-:Y:S01]  /*7a570*/  MOV R65, RZ ;  /* 0x000000ff00417202 */ /* 0x000fe20000000f00 */
[----:B------:R-:W-:Y:S02]  /*7a580*/  HFMA2 R52, -RZ, RZ, 0, 0 ;  /* 0x00000000ff347431 */ /* 0x000fe400000001ff */
[----:B------:R-:W-:Y:S01]  /*7a590*/  IMAD.MOV.U32 R55, RZ, RZ, RZ ;  /* 0x000000ffff377224 */ /* 0x000fe200078e00ff */
[----:B------:R-:W-:Y:S01]  /*7a5a0*/  MOV R69, RZ ;  /* 0x000000ff00457202 */ /* 0x000fe20000000f00 */
[----:B------:R-:W-:Y:S02]  /*7a5b0*/  IMAD.MOV.U32 R106, RZ, RZ, RZ ;  /* 0x000000ffff6a7224 */ /* 0x000fe400078e00ff */
[----:B------:R-:W-:Y:S02]  /*7a5c0*/  IMAD.IADD R54, R57, 0x1, R55 ;  /* 0x0000000139367824 */ /* 0x000fe400078e0237 */
[----:B------:R-:W-:-:S02]  /*7a5d0*/  HFMA2 R55, -RZ, RZ, 0, 0 ;  /* 0x00000000ff377431 */ /* 0x000fc400000001ff */
[----:B------:R-:W-:Y:S02]  /*7a5e0*/  IMAD R114, R56, R42, RZ ;  /* 0x0000002a38727224 */ /* 0x000fe400078e02ff */
        /* <DEDUP_REMOVED lines=28> */
[----:B------:R-:W-:Y:S02]  /*7a7b0*/  IMAD.X R61, RZ, RZ, RZ, P0 ;  /* 0x000000ffff3d7224 */ /* 0x000fe400000e06ff */
[----:B------:R-:W-:-:S04]  /*7a7c0*/  IMAD.WIDE.U32 R58, R113, R98, R58 ;  /* 0x00000062713a7225 */ /* 0x000fc800078e003a */
[----:B------:R-:W-:Y:S01]  /*7a7d0*/  IMAD.IADD R57, R44, 0x1, R55 ;  /* 0x000000012c397824 */ /* 0x000fe200078e0237 */
[----:B------:R-:W-:Y:S01]  /*7a7e0*/  IADD3 R59, PT, PT, R68, R59, RZ ;  /* 0x0000003b443b7210 */ /* 0x000fe20007ffe0ff */
[----:B------:R-:W-:Y:S02]  /*7a7f0*/  IMAD R108, R54, R42, RZ ;  /* 0x0000002a366c7224 */ /* 0x000fe400078e02ff */
[----:B------:R-:W-:Y:S02]  /*7a800*/  IMAD.MOV.U32 R55, RZ, RZ, RZ ;  /* 0x000000ffff377224 */ /* 0x000fe400078e00ff */
[----:B------:R-:W-:-:S04]  /*7a810*/  IMAD.WIDE.U32 R60, R9, R109, R60 ;  /* 0x0000006d093c7225 */ /* 0x000fc800078e003c */
[----:B------:R-:W-:Y:S01]  /*7a820*/  IMAD.HI.U32 R62, R108, R72, R54 ;  /* 0x000000486c3e7227 */ /* 0x000fe200078e0036 */
[----:B------:R-:W-:Y:S02]  /*7a830*/  IADD3 R54, P2, PT, R57, R58, RZ ;  /* 0x0000003a39367210 */ /* 0x000fe40007f5e0ff */
[----:B------:R-:W-:Y:S01]  /*7a840*/  IADD3 R60, P1, PT, R59, R60, RZ ;  /* 0x0000003c3b3c7210 */ /* 0x000fe20007f3e0ff */
[----:B------:R-:W-:Y:S02]  /*7a850*/  IMAD.IADD R56, R65, 0x1, R102 ;  /* 0x0000000141387824 */ /* 0x000fe400078e0266 */
[----:B------:R-:W-:Y:S02]  /*7a860*/  HFMA2 R59, -RZ, RZ, 0, 0 ;  /* 0x00000000ff3b7431 */ /* 0x000fe400000001ff */
[----:B------:R-:W-:Y:S02]  /*7a870*/  IMAD.MOV.U32 R57, RZ, RZ, RZ ;  /* 0x000000ffff397224 */ /* 0x000fe400078e00ff */
[----:B------:R-:W-:-:S02]  /*7a880*/  IMAD.IADD R65, R101, 0x1, R61 ;  /* 0x0000000165417824 */ /* 0x000fc400078e023d */
        /* <DEDUP_REMOVED lines=228> */
[----:B------:R-:W-:-:S04]  /*7b6d0*/  IMAD.WIDE.U32 R56, R114, R79, R56 ;  /* 0x0000004f72387225 */ /* 0x000fc800078e0038 */
        /* <DEDUP_REMOVED lines=76> */
[----:B------:R-:W-:-:S04]  /*7bba0*/  IMAD.WIDE.U32 R62, R66, R107, R62 ;  /* 0x0000006b423e7225 */ /* 0x000fc800078e003e */
[----:B------:R-:W-:Y:S02]  /*7bbb0*/  IMAD.IADD R55, R47, 0x1, R55 ;  /* 0x000000012f377824 */ /* 0x000fe400078e0237 */
[----:B------:R-:W-:-:S03]  /*7bbc0*/  IMAD.HI.U32 R98, R65, R72, R58 ;  /* 0x0000004841627227 */ /* 0x000fc600078e003a */
[----:B------:R-:W-:Y:S01]  /*7bbd0*/  IADD3 R56, P3, PT, R55, R56, RZ ;  /* 0x0000003837387210 */ /* 0x000fe20007f7e0ff */
[----:B------:R-:W-:Y:S02]  /*7bbe0*/  IMAD.X R59, RZ, RZ, RZ, P1 ;  /* 0x000000ffff3b7224 */ /* 0x000fe400008e06ff */
        /* <DEDUP_REMOVED lines=16> */
[----:B------:R-:W-:-:S04]  /*7bcf0*/  IMAD.WIDE.U32 R54, R9, R75, R54 ;  /* 0x0000004b09367225 */ /* 0x000fc800078e0036 */
[----:B------:R-:W-:Y:S01]  /*7bd00*/  IMAD.WIDE.U32 R60, R66, R105, R60 ;  /* 0x00000069423c7225 */ /* 0x000fe200078e003c */
[----:B------:R-:W-:Y:S02]  /*7bd10*/  IADD3 R54, P2, PT, R95, R54, RZ ;  /* 0x000000365f367210 */ /* 0x000fe40007f5e0ff */
[----:B------:R-:W-:Y:S01]  /*7bd20*/  IADD3.X R95, PT, PT, RZ, RZ, RZ, P1, !PT ;  /* 0x000000ffff5f7210 */ /* 0x000fe20000ffe4ff */
[----:B------:R-:W-:Y:S02]  /*7bd30*/  IMAD.IADD R70, R50, 0x1, R59 ;  /* 0x0000000132467824 */ /* 0x000fe400078e023b */
        /* <DEDUP_REMOVED lines=16> */
[----:B------:R-:W-:Y:S01]  /*7be40*/  IMAD.WIDE.U32 R54, R8, R74, R54 ;  /* 0x0000004a08367225 */ /* 0x000fe200078e0036 */
[----:B------:R-:W-:-:S02]  /*7be50*/  IADD3 R58, P5, PT, R57, R58, RZ ;  /* 0x0000003a393a7210 */ /* 0x000fc40007fbe0ff */
[----:B------:R-:W-:Y:S01]  /*7be60*/  IADD3.X R57, PT, PT, RZ, RZ, RZ, P4, !PT ;  /* 0x000000ffff397210 */ /* 0x000fe200027fe4ff */
[----:B------:R-:W-:Y:S01]  /*7be70*/  IMAD.IADD R59, R43, 0x1, R98 ;  /* 0x000000012b3b7824 */ /* 0x000fe200078e0262 */
[----:B------:R-:W-:Y:S01]  /*7be80*/  IADD3 R68, P6, PT, R68, R61, RZ ;  /* 0x0000003d44447210 */ /* 0x000fe20007fde0ff */
        /* <DEDUP_REMOVED lines=17> */
[----:B------:R-:W-:Y:S02]  /*7bfa0*/  IMAD.IADD R57, R47, 0x1, R57 ;  /* 0x000000012f397824 */ /* 0x000fe400078e0239 */
        /* <DEDUP_REMOVED lines=8> */
[----:B------:R-:W-:Y:S01]  /*7c030*/  IADD3.X R59, PT, PT, RZ, RZ, RZ, P3, !PT ;  /* 0x000000ffff3b7210 */ /* 0x000fe20001ffe4ff */
[----:B------:R-:W-:Y:S02]  /*7c040*/  IMAD.X R57, RZ, RZ, RZ, P2 ;  /* 0x000000ffff397224 */ /* 0x000fe400010e06ff */
[----:B------:R-:W-:-:S04]  /*7c050*/  IMAD.WIDE.U32 R60, R64, R79, R60 ;  /* 0x0000004f403c7225 */ /* 0x000fc800078e003c */
[----:B------:R-:W-:-:S04]  /*7c060*/  IMAD.WIDE.U32 R56, R8, R75, R56 ;  /* 0x0000004b08387225 */ /* 0x000fc800078e0038 */
[----:B------:R-:W-:Y:S02]  /*7c070*/  IMAD R64, R54, R42, RZ ;  /* 0x0000002a36407224 */ /* 0x000fe400078e02ff */
[----:B------:R-:W-:-:S04]  /*7c080*/  IMAD.WIDE.U32 R58, R9, R77, R58 ;  /* 0x0000004d093a7225 */ /* 0x000fc800078e003a */
[----:B------:R-:W-:Y:S02]  /*7c090*/  IMAD.IADD R57, R46, 0x1, R57 ;  /* 0x000000012e397824 */ /* 0x000fe400078e0239 */
[----:B------:R-:W-:Y:S01]  /*7c0a0*/  IMAD.WIDE.U32 R62, R53, R94, R62 ;  /* 0x0000005e353e7225 */ /* 0x000fe200078e003e */
[----:B------:R-:W-:-:S03]  /*7c0b0*/  IADD3 R94, P2, PT, R95, R56, RZ ;  /* 0x000000385f5e7210 */ /* 0x000fc60007f5e0ff */
[----:B------:R-:W-:Y:S01]  /*7c0c0*/  IMAD.HI.U32 R52, R64, R72, R54 ;  /* 0x0000004840347227 */ /* 0x000fe200078e0036 */
        /* <DEDUP_REMOVED lines=52> */
[----:B------:R-:W-:Y:S02]  /*7c410*/  IMAD.IADD R9, R45, 0x1, R55 ;  /* 0x000000012d097824 */ /* 0x000fe400078e0237 */
[----:B------:R-:W-:-:S03]  /*7c420*/  IMAD.WIDE.U32 R58, R8, R78, R58 ;  /* 0x0000004e083a7225 */ /* 0x000fc600078e003a */
[----:B------:R-:W-:Y:S01]  /*7c430*/  IADD3 R56, P5, PT, R9, R56, RZ ;  /* 0x0000003809387210 */ /* 0x000fe20007fbe0ff */
[----:B------:R-:W-:Y:S01]  /*7c440*/  IMAD.IADD R57, R47, 0x1, R57 ;  /* 0x000000012f397824 */ /* 0x000fe200078e0239 */
[----:B------:R-:W-:Y:S01]  /*7c450*/  IADD3 R60, PT, PT, R49, R59, RZ ;  /* 0x0000003b313c7210 */ /* 0x000fe20007ffe0ff */
[----:B------:R-:W-:-:S03]  /*7c460*/  IMAD.X R9, RZ, RZ, RZ, P4 ;  /* 0x000000ffff097224 */ /* 0x000fc600020e06ff */
        /* <DEDUP_REMOVED lines=12> */
[----:B------:R-:W-:-:S04]  /*7c530*/  IMAD.IADD R51, R48, 0x1, R59 ;  /* 0x0000000130337824 */ /* 0x000fc800078e023b */
        /* <DEDUP_REMOVED lines=15> */
[----:B------:R-:W-:-:S03]  /*7c630*/  MOV R66, R54 ;  /* 0x0000003600427202 */ /* 0x000fc60000000f00 */
[----:B------:R-:W-:Y:S01]  /*7c640*/  IMAD.X R51, RZ, RZ, RZ, P1 ;  /* 0x000000ffff337224 */ /* 0x000fe200008e06ff */
[----:B------:R-:W-:Y:S01]  /*7c650*/  IADD3 R8, P1, PT, R9, R68, RZ ;  /* 0x0000004409087210 */ /* 0x000fe20007f3e0ff */
[----:B------:R-:W-:Y:S01]  /*7c660*/  IMAD.X R63, RZ, RZ, RZ, P6 ;  /* 0x000000ffff3f7224 */ /* 0x000fe200030e06ff */
[----:B------:R-:W-:Y:S01]  /*7c670*/  IADD3.X R9, PT, PT, RZ, RZ, RZ, P0, !PT ;  /* 0x000000ffff097210 */ /* 0x000fe200007fe4ff */
[----:B------:R-:W-:Y:S01]  /*7c680*/  IMAD.IADD R53, R71, 0x1, R53 ;  /* 0x0000000147357824 */ /* 0x000fe200078e0235 */
        /* <DEDUP_REMOVED lines=10> */
[----:B------:R-:W-:Y:S01]  /*7c730*/  IMAD.MOV.U32 R69, RZ, RZ, R56 ;  /* 0x000000ffff457224 */ /* 0x000fe200078e0038 */
[----:B------:R-:W-:Y:S01]  /*7c740*/  IADD3.X R51, PT, PT, RZ, RZ, RZ, P4, !PT ;  /* 0x000000ffff337210 */ /* 0x000fe200027fe4ff */
[----:B------:R-:W-:Y:S01]  /*7c750*/  IMAD.MOV.U32 R68, RZ, RZ, R58 ;  /* 0x000000ffff447224 */ /* 0x000fe200078e003a */
[----:B------:R-:W-:Y:S01]  /*7c760*/  IADD3 R60, P6, PT, R61, R8, RZ ;  /* 0x000000083d3c7210 */ /* 0x000fe20007fde0ff */
[----:B------:R-:W-:Y:S01]  /*7c770*/  IMAD.X R8, RZ, RZ, RZ, P2 ;  /* 0x000000ffff087224 */ /* 0x000fe200010e06ff */
[----:B------:R-:W-:Y:S01]  /*7c780*/  IADD3 R51, P4, PT, R51, R52, RZ ;  /* 0x0000003433337210 */ /* 0x000fe20007f9e0ff */
[----:B------:R-:W-:Y:S01]  /*7c790*/  IMAD.X R52, RZ, RZ, RZ, P0 ;  /* 0x000000ffff347224 */ /* 0x000fe200000e06ff */
[----:B------:R-:W-:Y:S01]  /*7c7a0*/  IADD3 R9, PT, PT, R50, R9, RZ ;  /* 0x0000000932097210 */ /* 0x000fe20007ffe0ff */
[----:B------:R-:W-:Y:S01]  /*7c7b0*/  IMAD.X R61, RZ, RZ, RZ, P6 ;  /* 0x000000ffff3d7224 */ /* 0x000fe200030e06ff */
[----:B------:R-:W-:-:S02]  /*7c7c0*/  IADD3 R8, P6, PT, R8, R51, RZ ;  /* 0x0000003308087210 */ /* 0x000fc40007fde0ff */
[----:B------:R-:W-:Y:S01]  /*7c7d0*/  IADD3.X R51, PT, PT, RZ, RZ, RZ, P5, !PT ;  /* 0x000000ffff337210 */ /* 0x000fe20002ffe4ff */
[----:B------:R-:W-:Y:S01]  /*7c7e0*/  IMAD.WIDE.U32 R60, R64, R78, R60 ;  /* 0x0000004e403c7225 */ /* 0x000fe200078e003c */
[----:B------:R-:W-:Y:S02]  /*7c7f0*/  IADD3 R9, P2, PT, R9, R8, RZ ;  /* 0x0000000809097210 */ /* 0x000fe40007f5e0ff */
[----:B------:R-:W-:Y:S01]  /*7c800*/  IADD3 R51, PT, PT, R51, R53, R52 ;  /* 0x0000003533337210 */ /* 0x000fe20007ffe034 */
        /* <DEDUP_REMOVED lines=43> */
.L_x_677:
        /* <DEDUP_REMOVED lines=22> */
.L_x_678:
[----:B------:R-:W-:Y:S01]  /*7cc20*/  IMAD.WIDE.U32 R58, R33, R121, RZ ;  /* 0x00000079213a7225 */ /* 0x000fe200078e00ff */
[----:B------:R-:W-:Y:S02]  /*7cc30*/  IADD3 R67, P0, PT, -R67, R94, RZ ;  /* 0x0000005e43437210 */ /* 0x000fe40007f1e1ff */
[----:B------:R-:W-:Y:S02]  /*7cc40*/  CS2R R70, SRZ ;  /* 0x0000000000467805 */ /* 0x000fe4000001ff00 */
[----:B------:R-:W-:Y:S01]  /*7cc50*/  MOV R63, RZ ;  /* 0x000000ff003f7202 */ /* 0x000fe20000000f00 */
[----:B------:R-:W-:Y:S01]  /*7cc60*/  IMAD.MOV.U32 R54, RZ, RZ, RZ ;  /* 0x000000ffff367224 */ /* 0x000fe200078e00ff */
[----:B------:R-:W-:Y:S01]  /*7cc70*/  CS2R R94, SRZ ;  /* 0x00000000005e7805 */ /* 0x000fe2000001ff00 */
[----:B------:R-:W-:Y:S02]  /*7cc80*/  IMAD.MOV.U32 R57, RZ, RZ, RZ ;  /* 0x000000ffff397224 */ /* 0x000fe400078e00ff */
[----:B------:R-:W-:Y:S01]  /*7cc90*/  IMAD.X R55, RZ, RZ, -0x1, P0 ;  /* 0xffffffffff377424 */ /* 0x000fe200000e06ff */
[----:B------:R-:W-:Y:S01]  /*7cca0*/  IADD3 R56, PT, PT, R59, R54, RZ ;  /* 0x000000363b387210 */ /* 0x000fe20007ffe0ff */
[----:B------:R-:W-:-:S02]  /*7ccb0*/  IMAD.MOV.U32 R53, RZ, RZ, RZ ;  /* 0x000000ffff357224 */ /* 0x000fc400078e00ff */
[----:B------:R-:W-:Y:S01]  /*7ccc0*/  HFMA2 R59, -RZ, RZ, 0, 0 ;  /* 0x00000000ff3b7431 */ /* 0x000fe200000001ff */
[----:B------:R-:W-:Y:S01]  /*7ccd0*/  SHF.R.U32.HI R55, RZ, 0x1f, R55 ;  /* 0x0000001fff377819 */ /* 0x000fe20000011637 */
[----:B------:R-:W-:-:S03]  /*7cce0*/  IMAD.WIDE.U32 R56, R121, R32, R56 ;  /* 0x0000002079387225 */ /* 0x000fc600078e0038 */
[----:B------:R-:W-:Y:S01]  /*7ccf0*/  IADD3 R2, P0, P1, R66, -R55, -R2 ;  /* 0x8000003742027210 */ /* 0x000fe2000791e802 */
[----:B------:R-:W-:Y:S02]  /*7cd00*/  IMAD.IADD R62, R57, 0x1, R53 ;  /* 0x00000001393e7824 */ /* 0x000fe400078e0235 */
[----:B------:R-:W-:Y:S02]  /*7cd10*/  HFMA2 R55, -RZ, RZ, 0, 0 ;  /* 0x00000000ff377431 */ /* 0x000fe400000001ff */
[----:B------:R-:W-:Y:S02]  /*7cd20*/  IMAD.MOV.U32 R57, RZ, RZ, RZ ;  /* 0x000000ffff397224 */ /* 0x000fe400078e00ff */
[----:B------:R-:W-:Y:S02]  /*7cd30*/  IMAD R66, R58, R42, RZ ;  /* 0x0000002a3a427224 */ /* 0x000fe400078e02ff */
[----:B------:R-:W-:-:S04]  /*7cd40*/  IMAD.WIDE.U32 R56, R120, R33, R56 ;  /* 0x0000002178387225 */ /* 0x000fc800078e0038 */
[----:B------:R-:W-:Y:S01]  /*7cd50*/  IMAD.HI.U32 R60, R66, R72, R58 ;  /* 0x00000048423c7227 */ /* 0x000fe200078e003a */
[----:B------:R-:W-:-:S03]  /*7cd60*/  IADD3.X R58, PT, PT, RZ, -0x1, R99, P0, P1 ;  /* 0xffffffffff3a7810 */ /* 0x000fc600007e2463 */
[----:B------:R-:W-:Y:S01]  /*7cd70*/  IMAD.WIDE.U32 R62, R121, R31, R62 ;  /* 0x0000001f793e7225 */ /* 0x000fe200078e003e */
[----:B------:R-:W-:-:S03]  /*7cd80*/  SHF.R.U32.HI R58, RZ, 0x1f, R58 ;  /* 0x0000001fff3a7819 */ /* 0x000fc6000001163a */
[----:B------:R-:W-:Y:S01]  /*7cd90*/  IMAD.IADD R61, R54, 0x1, R57 ;  /* 0x00000001363d7824 */ /* 0x000fe200078e0239 */
[----:B------:R-:W-:Y:S01]  /*7cda0*/  IADD3 R3, P0, P1, R69, -R58, -R3 ;  /* 0x8000003a45037210 */ /* 0x000fe2000791e803 */
[----:B------:R-:W-:Y:S02]  /*7cdb0*/  IMAD.IADD R57, R43, 0x1, R60 ;  /* 0x000000012b397824 */ /* 0x000fe400078e023c */
[----:B------:R-:W-:Y:S01]  /*7cdc0*/  IMAD.MOV.U32 R69, RZ, RZ, RZ ;  /* 0x000000ffff457224 */ /* 0x000fe200078e00ff */
[----:B------:R-:W-:Y:S01]  /*7cdd0*/  IADD3 R60, P2, PT, R61, R62, RZ ;  /* 0x0000003e3d3c7210 */ /* 0x000fe20007f5e0ff */
[----:B------:R-:W-:Y:S01]  /*7cde0*/  IMAD.IADD R62, R63, 0x1, R55 ;  /* 0x000000013f3e7824 */ /* 0x000fe200078e0237 */
[----:B------:R-:W-:Y:S01]  /*7cdf0*/  IADD3.X R65, PT, PT, RZ, -0x1, R99, P0, P1 ;  /* 0xffffffffff417810 */ /* 0x000fe200007e2463 */
[----:B------:R-:W-:Y:S01]  /*7ce00*/  IMAD.MOV.U32 R63, RZ, RZ, RZ ;  /* 0x000000ffff3f7224 */ /* 0x000fe200078e00ff */
[----:B------:R-:W-:Y:S01]  /*7ce10*/  IADD3 R56, P3, PT, R57, R56, RZ ;  /* 0x0000003839387210 */ /* 0x000fe20007f7e0ff */
[----:B------:R-:W-:Y:S01]  /*7ce20*/  IMAD.X R61, RZ, RZ, RZ, P2 ;  /* 0x000000ffff3d7224 */ /* 0x000fe200010e06ff */
[----:B------:R-:W-:Y:S01]  /*7ce30*/  SHF.R.U32.HI R65, RZ, 0x1f, R65 ;  /* 0x0000001fff417819 */ /* 0x000fe20000011641 */
[----:B------:R-:W-:Y:S01]  /*7ce40*/  IMAD.WIDE.U32 R62, R121, R30, R62 ;  /* 0x0000001e793e7225 */ /* 0x000fe200078e003e */
[----:B------:R-:W-:-:S02]  /*7ce50*/  IADD3.X R57, PT, PT, RZ, RZ, RZ, P3, !PT ;  /* 0x000000ffff397210 */ /* 0x000fc40001ffe4ff */
[----:B------:R-:W-:Y:S01]  /*7ce60*/  IADD3 R4, P6, P5, R68, -R65, -R4 ;  /* 0x8000004144047210 */ /* 0x000fe20007dde804 */
[----:B------:R-:W-:Y:S01]  /*7ce70*/  IMAD.WIDE.U32 R60, R120, R32, R60 ;  /* 0x00000020783c7225 */ /* 0x000fe200078e003c */
[----:B------:R-:W-:-:S03]  /*7ce80*/  IADD3 R58, PT, PT, R63, R70, RZ ;  /* 0x000000463f3a7210 */ /* 0x000fc60007ffe0ff */
[----:B------:R-:W-:Y:S02]  /*7ce90*/  IMAD.IADD R59, R53, 0x1, R61 ;  /* 0x00000001353b7824 */ /* 0x000fe400078e023d */
[----:B------:R-:W-:Y:S02]  /*7cea0*/  IMAD.MOV.U32 R61, RZ, RZ, RZ ;  /* 0x000000ffff3d7224 */ /* 0x000fe400078e00ff */
[----:B------:R-:W-:Y:S01]  /*7ceb0*/  IMAD.WIDE.U32 R56, R66, R73, R56 ;  /* 0x0000004942387225 */ /* 0x000fe200078e0038 */
[----:B------:R-:W-:-:S03]  /*7cec0*/  IADD3 R62, P0, PT, R59, R62, RZ ;  /* 0x0000003e3b3e7210 */ /* 0x000fc60007f1e0ff */
[----:B------:R-:W-:Y:S01]  /*7ced0*/  IMAD.MOV.U32 R59, RZ, RZ, RZ ;  /* 0x000000ffff3b7224 */ /* 0x000fe200078e00ff */
[----:B------:R-:W-:Y:S01]  /*7cee0*/  IADD3.X R63, PT, PT, RZ, RZ, RZ, P0, !PT ;  /* 0x000000ffff3f7210 */ /* 0x000fe200007fe4ff */
[----:B------:R-:W-:-:S04]  /*7cef0*/  IMAD.WIDE.U32 R60, R93, R33, R60 ;  /* 0x000000215d3c7225 */ /* 0x000fc800078e003c */
[----:B------:R-:W-:-:S04]  /*7cf00*/  IMAD.WIDE.U32 R58, R121, R29, R58 ;  /* 0x0000001d793a7225 */ /* 0x000fc800078e003a */
[----:B------:R-:W-:Y:S01]  /*7cf10*/  IMAD.WIDE.U32 R62, R120, R31, R62 ;  /* 0x0000001f783e7225 */ /* 0x000fe200078e003e */
[----:B------:R-:W-:-:S03]  /*7cf20*/  IADD3 R68, PT, PT, R59, R95, RZ ;  /* 0x0000005f3b447210 */ /* 0x000fc60007ffe0ff */
[----:B------:R-:W-:Y:S01]  /*7cf30*/  IMAD.IADD R61, R54, 0x1, R61 ;  /* 0x00000001363d7824 */ /* 0x000fe200078e023d */
[----:B------:R-:W-:Y:S01]  /*7cf40*/  IADD3 R59, PT, PT, R55, R63, RZ ;  /* 0x0000003f373b7210 */ /* 0x000fe20007ffe0ff */
[----:B------:R-:W-:Y:S02]  /*7cf50*/  IMAD.IADD R65, R44, 0x1, R57 ;  /* 0x000000012c417824 */ /* 0x000fe400078e0239 */
[----:B------:R-:W-:Y:S01]  /*7cf60*/  IMAD R97, R56, R42, RZ ;  /* 0x0000002a38617224 */ /* 0x000fe200078e02ff */
[----:B------:R-:W-:Y:S01]  /*7cf70*/  IADD3 R62, P1, PT, R61, R62, RZ ;  /* 0x0000003e3d3e7210 */ /* 0x000fe20007f3e0ff */
[----:B------:R-:W-:Y:S01]  /*7cf80*/  IMAD.MOV.U32 R57, RZ, RZ, RZ ;  /* 0x000000ffff397224 */ /* 0x000fe200078e00ff */
[----:B------:R-:W-:Y:S01]  /*7cf90*/  IADD3 R64, P2, PT, R65, R60, RZ ;  /* 0x0000003c41407210 */ /* 0x000fe20007f5e0ff */
[----:B------:R-:W-:Y:S01]  /*7cfa0*/  IMAD.WIDE.U32 R68, R121, R28, R68 ;  /* 0x0000001c79447225 */ /* 0x000fe200078e0044 */
[----:B------:R-:W-:-:S03]  /*7cfb0*/  IADD3 R58, P0, PT, R59, R58, RZ ;  /* 0x0000003a3b3a7210 */ /* 0x000fc60007f1e0ff */
[----:B------:R-:W-:Y:S01]  /*7cfc0*/  IMAD.X R63, RZ, RZ, RZ, P1 ;  /* 0x000000ffff3f7224 */ /* 0x000fe200008e06ff */
[----:B------:R-:W-:Y:S01]  /*7cfd0*/  IADD3.X R59, PT, PT, RZ, RZ, RZ, P0, !PT ;  /* 0x000000ffff3b7210 */ /* 0x000fe200007fe4ff */
[----:B------:R-:W-:-:S04]  /*7cfe0*/  IMAD.HI.U32 R56, R97, R72, R56 ;  /* 0x0000004861387227 */ /* 0x000fc800078e0038 */
[----:B------:R-:W-:Y:S01]  /*7cff0*/  IMAD.X R65, RZ, RZ, RZ, P2 ;  /* 0x000000ffff417224 */ /* 0x000fe200010e06ff */
[----:B------:R-:W-:Y:S01]  /*7d000*/  IADD3 R57, PT, PT, R43, R56, RZ ;  /* 0x000000382b397210 */ /* 0x000fe20007ffe0ff */
[----:B------:R-:W-:-:S04]  /*7d010*/  IMAD.WIDE.U32 R62, R93, R32, R62 ;  /* 0x000000205d3e7225 */ /* 0x000fc800078e003e */
[----:B------:R-:W-:Y:S02]  /*7d020*/  IMAD.IADD R60, R69, 0x1, R94 ;  /* 0x00000001453c7824 */ /* 0x000fe400078e025e */
[----:B------:R-:W-:Y:S02]  /*7d030*/  IMAD.MOV.U32 R61, RZ, RZ, RZ ;  /* 0x000000ffff3d7224 */ /* 0x000fe400078e00ff */
        /* <DEDUP_REMOVED lines=17> */
[----:B------:R-:W-:Y:S01]  /*7d150*/  IMAD.WIDE.U32 R58, R93, R31, R58 ;  /* 0x0000001f5d3a7225 */ /* 0x000fe200078e003a */
[----:B------:R-:W-:-:S03]  /*7d160*/  IADD3 R61, PT, PT, R44, R65, RZ ;  /* 0x000000412c3d7210 */ /* 0x000fc60007ffe0ff */
[----:B------:R-:W-:Y:S01]  /*7d170*/  IMAD.X R69, RZ, RZ, RZ, P0 ;  /* 0x000000ffff457224 */ /* 0x000fe200000e06ff */
[----:B------:R-:W-:Y:S01]  /*7d180*/  IADD3 R58, P0, PT, R63, R58, RZ ;  /* 0x0000003a3f3a7210 */ /* 0x000fe20007f1e0ff */
        /* <DEDUP_REMOVED lines=16> */
[----:B------:R-:W-:Y:S02]  /*7d290*/  IMAD.X R61, RZ, RZ, RZ, P0 ;  /* 0x000000ffff3d7224 */ /* 0x000fe400000e06ff */
[----:B------:R-:W-:Y:S02]  /*7d2a0*/  IMAD.IADD R105, R46, 0x1, R63 ;  /* 0x000000012e697824 */ /* 0x000fe400078e023f */
[----:B------:R-:W-:Y:S01]  /*7d2b0*/  IMAD.X R63, RZ, RZ, RZ, P2 ;  /* 0x000000ffff3f7224 */ /* 0x000fe200010e06ff */
[----:B------:R-:W-:Y:S01]  /*7d2c0*/  IADD3 R64, P2, PT, R59, R64, RZ ;  /* 0x000000403b407210 */ /* 0x000fe20007f5e0ff */
[----:B------:R-:W-:-:S04]  /*7d2d0*/  IMAD.WIDE.U32 R68, R120, R28, R60 ;  /* 0x0000001c78447225 */ /* 0x000fc800078e003c */
[----:B------:R-:W-:Y:S01]  /*7d2e0*/  IMAD.MOV.U32 R60, RZ, RZ, R58 ;  /* 0x000000ffff3c7224 */ /* 0x000fe200078e003a */
[----:B------:R-:W-:Y:S01]  /*7d2f0*/  IADD3 R69, PT, PT, R94, R69, RZ ;  /* 0x000000455e457210 */ /* 0x000fe20007ffe0ff */
[----:B------:R-:W-:Y:S02]  /*7d300*/  IMAD.MOV.U32 R61, RZ, RZ, RZ ;  /* 0x000000ffff3d7224 */ /* 0x000fe400078e00ff */
[----:B------:R-:W-:Y:S02]  /*7d310*/  IMAD.IADD R103, R43, 0x1, R98 ;  /* 0x000000012b677824 */ /* 0x000fe400078e0262 */
        /* <DEDUP_REMOVED lines=8> */
[----:B------:R-:W-:Y:S01]  /*7d3a0*/  IMAD.MOV.U32 R57, RZ, RZ, RZ ;  /* 0x000000ffff397224 */ /* 0x000fe200078e00ff */
[----:B------:R-:W-:Y:S01]  /*7d3b0*/  IADD3 R63, PT, PT, R54, R61, RZ ;  /* 0x0000003d363f7210 */ /* 0x000fe20007ffe0ff */
        /* <DEDUP_REMOVED lines=28> */
[----:B------:R-:W-:Y:S01]  /*7d580*/  IMAD.IADD R105, R47, 0x1, R61 ;  /* 0x000000012f697824 */ /* 0x000fe200078e023d */
[----:B------:R-:W-:Y:S01]  /*7d590*/  IADD3 R57, PT, PT, R53, R65, RZ ;  /* 0x0000004135397210 */ /* 0x000fe20007ffe0ff */
[----:B------:R-:W-:Y:S02]  /*7d5a0*/  IMAD.X R61, RZ, RZ, RZ, P3 ;  /* 0x000000ffff3d7224 */ /* 0x000fe400018e06ff */
[----:B------:R-:W-:-:S04]  /*7d5b0*/  IMAD.WIDE.U32 R58, R92, R30, R58 ;  /* 0x0000001e5c3a7225 */ /* 0x000fc800078e003a */
[----:B------:R-:W-:-:S04]  /*7d5c0*/  IMAD.WIDE.U32 R60, R97, R75, R60 ;  /* 0x0000004b613c7225 */ /* 0x000fc800078e003c */
        /* <DEDUP_REMOVED lines=8> */
[----:B------:R-:W-:Y:S01]  /*7d650*/  IMAD.MOV.U32 R65, RZ, RZ, RZ ;  /* 0x000000ffff417224 */ /* 0x000fe200078e00ff */
        /* <DEDUP_REMOVED lines=43> */
[----:B------:R-:W-:Y:S01]  /*7d910*/  IMAD.WIDE.U32 R60, R100, R73, R60 ;  /* 0x00000049643c7225 */ /* 0x000fe200078e003c */
[----:B------:R-:W-:Y:S02]  /*7d920*/  IADD3 R56, P1, PT, R63, R56, RZ ;  /* 0x000000383f387210 */ /* 0x000fe40007f3e0ff */
[----:B------:R-:W-:Y:S01]  /*7d930*/  IADD3 R57, PT, PT, R94, R57, RZ ;  /* 0x000000395e397210 */ /* 0x000fe20007ffe0ff */
[----:B------:R-:W-:Y:S02]  /*7d940*/  IMAD.MOV.U32 R59, RZ, RZ, RZ ;  /* 0x000000ffff3b7224 */ /* 0x000fe400078e00ff */
[----:B------:R-:W-:-:S02]  /*7d950*/  IMAD.IADD R103, R44, 0x1, R61 ;  /* 0x000000012c677824 */ /* 0x000fc400078e023d */
[----:B------:R-:W-:-:S04]  /*7d960*/  IMAD.WIDE.U32 R58, R89, R33, R58 ;  /* 0x00000021593a7225 */ /* 0x000fc800078e003a */
[----:B------:R-:W-:Y:S01]  /*7d970*/  IMAD.X R63, RZ, RZ, RZ, P2 ;  /* 0x000000ffff3f7224 */ /* 0x000fe200010e06ff */
[----:B------:R-:W-:Y:S01]  /*7d980*/  IADD3 R58, P3, PT, R107, R58, RZ ;  /* 0x0000003a6b3a7210 */ /* 0x000fe20007f7e0ff */
[----:B------:R-:W-:Y:S02]  /*7d990*/  IMAD R102, R60, R42, RZ ;  /* 0x0000002a3c667224 */ /* 0x000fe400078e02ff */
[----:B------:R-:W-:Y:S02]  /*7d9a0*/  IMAD.MOV.U32 R61, RZ, RZ, RZ ;  /* 0x000000ffff3d7224 */ /* 0x000fe400078e00ff */
[----:B------:R-:W-:-:S04]  /*7d9b0*/  IMAD.WIDE.U32 R68, R93, R26, R68 ;  /* 0x0000001a5d447225 */ /* 0x000fc800078e0044 */
[----:B------:R-:W-:Y:S01]  /*7d9c0*/  IMAD.IADD R105, R47, 0x1, R65 ;  /* 0x000000012f697824 */ /* 0x000fe200078e0241 */
[----:B------:R-:W-:Y:S01]  /*7d9d0*/  IADD3 R93, PT, PT, R98, R69, RZ ;  /* 0x00000045625d7210 */ /* 0x000fe20007ffe0ff */
[----:B------:R-:W-:Y:S02]  /*7d9e0*/  IMAD.X R65, RZ, RZ, RZ, P0 ;  /* 0x000000ffff417224 */ /* 0x000fe400000e06ff */
[----:B------:R-:W-:Y:S02]  /*7d9f0*/  IMAD.IADD R59, R54, 0x1, R59 ;  /* 0x00000001363b7824 */ /* 0x000fe400078e023b */
[----:B------:R-:W-:-:S04]  /*7da00*/  IMAD.WIDE.U32 R62, R90, R31, R62 ;  /* 0x0000001f5a3e7225 */ /* 0x000fc800078e003e */
[----:B------:R-:W-:Y:S01]  /*7da10*/  IMAD.HI.U32 R104, R102, R72, R60 ;  /* 0x0000004866687227 */ /* 0x000fe200078e003c */
        /* <DEDUP_REMOVED lines=25> */
[----:B------:R-:W-:Y:S02]  /*7dbb0*/  IMAD.X R59, RZ, RZ, RZ, P1 ;  /* 0x000000ffff3b7224 */ /* 0x000fe400008e06ff */
[----:B------:R-:W-:Y:S01]  /*7dbc0*/  IMAD.IADD R93, R45, 0x1, R63 ;  /* 0x000000012d5d7824 */ /* 0x000fe200078e023f */
[----:B------:R-:W-:Y:S01]  /*7dbd0*/  IADD3 R63, PT, PT, R53, R65, RZ ;  /* 0x00000041353f7210 */ /* 0x000fe20007ffe0ff */
[----:B------:R-:W-:-:S04]  /*7dbe0*/  IMAD.WIDE.U32 R56, R90, R30, R56 ;  /* 0x0000001e5a387225 */ /* 0x000fc800078e0038 */
[----:B------:R-:W-:Y:S02]  /*7dbf0*/  IMAD.IADD R103, R46, 0x1, R69 ;  /* 0x000000012e677824 */ /* 0x000fe400078e0245 */
[----:B------:R-:W-:Y:S02]  /*7dc00*/  IMAD.MOV.U32 R65, RZ, RZ, RZ ;  /* 0x000000ffff417224 */ /* 0x000fe400078e00ff */
[----:B------:R-:W-:Y:S01]  /*7dc10*/  IMAD.X R61, RZ, RZ, RZ, P2 ;  /* 0x000000ffff3d7224 */ /* 0x000fe200010e06ff */
[----:B------:R-:W-:Y:S01]  /*7dc20*/  IADD3 R56, P2, PT, R63, R56, RZ ;  /* 0x000000383f387210 */ /* 0x000fe20007f5e0ff */
[----:B------:R-:W-:-:S04]  /*7dc30*/  IMAD.WIDE.U32 R58, R97, R77, R58 ;  /* 0x0000004d613a7225 */ /* 0x000fc800078e003a */
        /* <DEDUP_REMOVED lines=14> */
[----:B------:R-:W-:Y:S02]  /*7dd20*/  IMAD.X R63, RZ, RZ, RZ, P0 ;  /* 0x000000ffff3f7224 */ /* 0x000fe400000e06ff */
        /* <DEDUP_REMOVED lines=9> */
[----:B------:R-:W-:Y:S02]  /*7ddc0*/  IMAD.X R65, RZ, RZ, RZ, P4 ;  /* 0x000000ffff417224 */ /* 0x000fe400020e06ff */
[----:B------:R-:W-:-:S04]  /*7ddd0*/  IMAD.WIDE.U32 R60, R90, R29, R60 ;  /* 0x0000001d5a3c7225 */ /* 0x000fc800078e003c */
[----:B------:R-:W-:Y:S01]  /*7dde0*/  IMAD.X R69, RZ, RZ, RZ, P3 ;  /* 0x000000ffff457224 */ /* 0x000fe200018e06ff */
[----:B------:R-:W-:Y:S01]  /*7ddf0*/  IADD3 R60, P4, PT, R57, R60, RZ ;  /* 0x0000003c393c7210 */ /* 0x000fe20007f9e0ff */
[----:B------:R-:W-:Y:S01]  /*7de00*/  IMAD.IADD R33, R44, 0x1, R63 ;  /* 0x000000012c217824 */ /* 0x000fe200078e023f */
[----:B------:R-:W-:Y:S01]  /*7de10*/  MOV R63, RZ ;  /* 0x000000ff003f7202 */ /* 0x000fe20000000f00 */
[----:B------:R-:W-:-:S04]  /*7de20*/  IMAD.WIDE.U32 R64, R66, R79, R64 ;  /* 0x0000004f42407225 */ /* 0x000fc800078e0040 */
[----:B------:R-:W-:Y:S01]  /*7de30*/  IMAD R93, R62, R42, RZ ;  /* 0x0000002a3e5d7224 */ /* 0x000fe200078e02ff */
[----:B------:R-:W-:Y:S01]  /*7de40*/  IADD3 R65, PT, PT, R50, R65, RZ ;  /* 0x0000004132417210 */ /* 0x000fe20007ffe0ff */
        /* <DEDUP_REMOVED lines=8> */
[----:B------:R-:W-:Y:S02]  /*7ded0*/  IMAD.IADD R54, R71, 0x1, R69 ;  /* 0x0000000147367824 */ /* 0x000fe400078e0245 */
[----:B------:R-:W-:-:S03]  /*7dee0*/  IMAD.WIDE.U32 R56, R88, R32, R56 ;  /* 0x0000002058387225 */ /* 0x000fc600078e0038 */
[----:B------:R-:W-:Y:S01]  /*7def0*/  IADD3 R32, P2, PT, R54, R107, RZ ;  /* 0x0000006b36207210 */ /* 0x000fe20007f5e0ff */
        /* <DEDUP_REMOVED lines=8> */
[----:B------:R-:W-:Y:S01]  /*7df80*/  IMAD.X R69, RZ, RZ, RZ, P3 ;  /* 0x000000ffff457224 */ /* 0x000fe200018e06ff */
        /* <DEDUP_REMOVED lines=13> */
[----:B------:R-:W-:Y:S01]  /*7e060*/  IMAD.IADD R66, R98, 0x1, R33 ;  /* 0x0000000162427824 */ /* 0x000fe200078e0221 */
[----:B------:R-:W-:Y:S01]  /*7e070*/  IADD3 R33, PT, PT, R43, R92, RZ ;  /* 0x0000005c2b217210 */ /* 0x000fe20007ffe0ff */
[----:B------:R-:W-:Y:S01]  /*7e080*/  IMAD.WIDE.U32 R56, R102, R74, R56 ;  /* 0x0000004a66387225 */ /* 0x000fe200078e0038 */
[----:B------:R-:W-:-:S03]  /*7e090*/  IADD3 R32, P0, PT, R69, R32, RZ ;  /* 0x0000002045207210 */ /* 0x000fc60007f1e0ff */
[----:B------:R-:W-:-:S04]  /*7e0a0*/  IMAD.WIDE.U32 R58, R88, R31, R58 ;  /* 0x0000001f583a7225 */ /* 0x000fc800078e003a */
[----:B------:R-:W-:Y:S01]  /*7e0b0*/  IMAD.X R65, RZ, RZ, RZ, P3 ;  /* 0x000000ffff417224 */ /* 0x000fe200018e06ff */
[----:B------:R-:W-:Y:S01]  /*7e0c0*/  IADD3 R55, PT, PT, R55, R59, RZ ;  /* 0x0000003b37377210 */ /* 0x000fe20007ffe0ff */
[----:B------:R-:W-:-:S04]  /*7e0d0*/  IMAD.WIDE.U32 R60, R101, R77, R60 ;  /* 0x0000004d653c7225 */ /* 0x000fc800078e003c */
[----:B------:R-:W-:Y:S01]  /*7e0e0*/  IMAD.X R69, RZ, RZ, RZ, P1 ;  /* 0x000000ffff457224 */ /* 0x000fe200008e06ff */
[----:B------:R-:W-:Y:S01]  /*7e0f0*/  IADD3 R54, P1, PT, R33, R56, RZ ;  /* 0x0000003821367210 */ /* 0x000fe20007f3e0ff */
[----:B------:R-:W-:Y:S01]  /*7e100*/  IMAD.X R63, RZ, RZ, RZ, P4 ;  /* 0x000000ffff3f7224 */ /* 0x000fe200020e06ff */
        /* <DEDUP_REMOVED lines=9> */
[----:B------:R-:W-:Y:S02]  /*7e1a0*/  IMAD.IADD R53, R48, 0x1, R61 ;  /* 0x0000000130357824 */ /* 0x000fe400078e023d */
[----:B------:R-:W-:-:S03]  /*7e1b0*/  IMAD.WIDE.U32 R60, R90, R27, R32 ;  /* 0x0000001b5a3c7225 */ /* 0x000fc600078e0020 */
[----:B------:R-:W-:Y:S01]  /*7e1c0*/  IADD3 R32, P0, PT, R53, R62, RZ ;  /* 0x0000003e35207210 */ /* 0x000fe20007f1e0ff */
        /* <DEDUP_REMOVED lines=8> */
[----:B------:R-:W-:Y:S02]  /*7e250*/  IMAD.IADD R61, R71, 0x1, R61 ;  /* 0x00000001473d7824 */ /* 0x000fe400078e023d */
[----:B------:R-:W-:Y:S02]  /*7e260*/  IMAD.IADD R64, R50, 0x1, R63 ;  /* 0x0000000132407824 */ /* 0x000fe400078e023f */
        /* <DEDUP_REMOVED lines=8> */
[----:B------:R-:W-:-:S04]  /*7e2f0*/  IMAD.WIDE.U32 R32, R101, R78, R32 ;  /* 0x0000004e65207225 */ /* 0x000fc800078e0020 */
[----:B------:R-:W-:Y:S01]  /*7e300*/  IMAD.HI.U32 R66, R53, R72, R54 ;  /* 0x0000004835427227 */ /* 0x000fe200078e0036 */
[----:B------:R-:W-:Y:S02]  /*7e310*/  IADD3 R55, PT, PT, R70, R59, RZ ;  /* 0x0000003b46377210 */ /* 0x000fe40007ffe0ff */
[----:B------:R-:W-:Y:S01]  /*7e320*/  IADD3 R59, P2, PT, R61, R58, RZ ;  /* 0x0000003a3d3b7210 */ /* 0x000fe20007f5e0ff */
[----:B------:R-:W-:Y:S01]  /*7e330*/  IMAD.WIDE.U32 R62, R89, R28, R62 ;  /* 0x0000001c593e7225 */ /* 0x000fe200078e003e */
[----:B------:R-:W-:-:S03]  /*7e340*/  IADD3.X R54, PT, PT, RZ, RZ, RZ, P1, !PT ;  /* 0x000000ffff367210 */ /* 0x000fc60000ffe4ff */
        /* <DEDUP_REMOVED lines=11> */
[----:B------:R-:W-:-:S02]  /*7e400*/  IMAD.IADD R63, R94, 0x1, R63 ;  /* 0x000000015e3f7824 */ /* 0x000fc400078e023f */
[----:B------:R-:W-:-:S03]  /*7e410*/  IMAD.WIDE.U32 R58, R88, R29, R58 ;  /* 0x0000001d583a7225 */ /* 0x000fc600078e003a */
        /* <DEDUP_REMOVED lines=43> */
[----:B------:R-:W-:Y:S01]  /*7e6d0*/  IMAD.X R29, RZ, RZ, RZ, P0 ;  /* 0x000000ffff1d7224 */ /* 0x000fe200000e06ff */
[----:B------:R-:W-:Y:S01]  /*7e6e0*/  IADD3 R64, P0, PT, R65, R58, RZ ;  /* 0x0000003a41407210 */ /* 0x000fe20007f1e0ff */
[----:B------:R-:W-:Y:S02]  /*7e6f0*/  IMAD.IADD R33, R94, 0x1, R59 ;  /* 0x000000015e217824 */ /* 0x000fe400078e023b */
        /* <DEDUP_REMOVED lines=8> */
[----:B------:R-:W-:Y:S02]  /*7e780*/  HFMA2 R55, -RZ, RZ, 0, 0 ;  /* 0x00000000ff377431 */ /* 0x000fe400000001ff */
[----:B------:R-:W-:-:S04]  /*7e790*/  IMAD.WIDE.U32 R30, R93, R75, R30 ;  /* 0x0000004b5d1e7225 */ /* 0x000fc800078e001e */
[----:B------:R-:W-:Y:S01]  /*7e7a0*/  IMAD.X R57, RZ, RZ, RZ, P4 ;  /* 0x000000ffff397224 */ /* 0x000fe200020e06ff */
[----:B------:R-:W-:Y:S01]  /*7e7b0*/  IADD3 R30, P3, PT, R33, R30, RZ ;  /* 0x0000001e211e7210 */ /* 0x000fe20007f7e0ff */
[----:B------:R-:W-:Y:S01]  /*7e7c0*/  IMAD.IADD R31, R46, 0x1, R31 ;  /* 0x000000012e1f7824 */ /* 0x000fe200078e021f */
[----:B------:R-:W-:Y:S01]  /*7e7d0*/  IADD3 R63, P4, PT, R63, R60, RZ ;  /* 0x0000003c3f3f7210 */ /* 0x000fe20007f9e0ff */
[----:B------:R-:W-:Y:S02]  /*7e7e0*/  IMAD R42, R54, R42, RZ ;  /* 0x0000002a362a7224 */ /* 0x000fe400078e02ff */
[----:B------:R-:W-:-:S04]  /*7e7f0*/  IMAD.WIDE.U32 R28, R102, R77, R28 ;  /* 0x0000004d661c7225 */ /* 0x000fc800078e001c */
[----:B------:R-:W-:-:S04]  /*7e800*/  IMAD.HI.U32 R60, R42, R72, R54 ;  /* 0x000000482a3c7227 */ /* 0x000fc800078e0036 */
[----:B------:R-:W-:Y:S01]  /*7e810*/  IMAD.WIDE.U32 R56, R100, R79, R56 ;  /* 0x0000004f64387225 */ /* 0x000fe200078e0038 */
[----:B------:R-:W-:-:S03]  /*7e820*/  IADD3 R43, PT, PT, R43, R60, RZ ;  /* 0x0000003c2b2b7210 */ /* 0x000fc60007ffe0ff */
[----:B------:R-:W-:Y:S01]  /*7e830*/  IMAD.X R65, RZ, RZ, RZ, P0 ;  /* 0x000000ffff417224 */ /* 0x000fe200000e06ff */
[----:B------:R-:W-:Y:S01]  /*7e840*/  IADD3 R54, P0, PT, R31, R28, RZ ;  /* 0x0000001c1f367210 */ /* 0x000fe20007f1e0ff */
[----:B------:R-:W-:Y:S02]  /*7e850*/  IMAD.IADD R29, R48, 0x1, R29 ;  /* 0x00000001301d7824 */ /* 0x000fe400078e021d */
[----:B------:R-:W-:Y:S02]  /*7e860*/  IMAD.X R31, RZ, RZ, RZ, P3 ;  /* 0x000000ffff1f7224 */ /* 0x000fe400018e06ff */
[----:B------:R-:W-:Y:S01]  /*7e870*/  IMAD.IADD R58, R98, 0x1, R59 ;  /* 0x00000001623a7824 */ /* 0x000fe200078e023b */
        /* <DEDUP_REMOVED lines=23> */
[----:B------:R-:W-:Y:S02]  /*7e9f0*/  IMAD.IADD R59, R71, 0x1, R33 ;  /* 0x00000001473b7824 */ /* 0x000fe400078e0221 */
[----:B------:R-:W-:Y:S01]  /*7ea00*/  IMAD.IADD R27, R44, 0x1, R29 ;  /* 0x000000012c1b7824 */ /* 0x000fe200078e021d */
[----:B------:R-:W-:Y:S01]  /*7ea10*/  IADD3.X R44, PT, PT, RZ, RZ, RZ, P1, !PT ;  /* 0x000000ffff2c7210 */ /* 0x000fe20000ffe4ff */
[----:B------:R-:W-:Y:S02]  /*7ea20*/  IMAD.X R31, RZ, RZ, RZ, P0 ;  /* 0x000000ffff1f7224 */ /* 0x000fe400000e06ff */
[----:B------:R-:W-:Y:S01]  /*7ea30*/  IMAD.WIDE.U32 R32, R93, R77, R54 ;  /* 0x0000004d5d207225 */ /* 0x000fe200078e0036 */
[----:B------:R-:W-:Y:S02]  /*7ea40*/  IADD3 R55, PT, PT, R46, R57, RZ ;  /* 0x000000392e377210 */ /* 0x000fe40007ffe0ff */
[----:B------:R-:W-:Y:S01]  /*7ea50*/  IADD3 R56, P0, PT, R27, R56, RZ ;  /* 0x000000381b387210 */ /* 0x000fe20007f1e0ff */
[----:B------:R-:W-:-:S04]  /*7ea60*/  IMAD.WIDE.U32 R102, R102, R79, R30 ;  /* 0x0000004f66667225 */ /* 0x000fc800078e001e */
        /* <DEDUP_REMOVED lines=15> */
[----:B------:R-:W-:Y:S01]  /*7eb60*/  IMAD.IADD R56, R45, 0x1, R31 ;  /* 0x000000012d387824 */ /* 0x000fe200078e021f */
[----:B------:R-:W-:Y:S01]  /*7eb70*/  IADD3.X R45, PT, PT, RZ, -0x1, R99, P6, P5 ;  /* 0xffffffffff2d7810 */ /* 0x000fe200037ea463 */
[----:B------:R-:W-:Y:S01]  /*7eb80*/  IMAD.IADD R44, R49, 0x1, R33 ;  /* 0x00000001312c7824 */ /* 0x000fe200078e0221 */
[----:B------:R-:W-:Y:S01]  /*7eb90*/  IADD3 R60, P6, PT, R61, R32, RZ ;  /* 0x000000203d3c7210 */ /* 0x000fe20007fde0ff */
[----:B------:R-:W-:Y:S01]  /*7eba0*/  IMAD.X R64, RZ, RZ, RZ, P4 ;  /* 0x000000ffff407224 */ /* 0x000fe200020e06ff */
[----:B------:R-:W-:Y:S02]  /*7ebb0*/  IADD3 R62, P5, PT, R56, R54, RZ ;  /* 0x00000036383e7210 */ /* 0x000fe40007fbe0ff */
[----:B------:R-:W-:Y:S01]  /*7ebc0*/  IADD3 R44, P4, PT, R44, R27, RZ ;  /* 0x0000001b2c2c7210 */ /* 0x000fe20007f9e0ff */
[----:B------:R-:W-:Y:S01]  /*7ebd0*/  IMAD.X R61, RZ, RZ, RZ, P6 ;  /* 0x000000ffff3d7224 */ /* 0x000fe200030e06ff */
[----:B------:R-:W-:Y:S01]  /*7ebe0*/  SHF.R.U32.HI R32, RZ, 0x1f, R45 ;  /* 0x0000001fff207819 */ /* 0x000fe2000001162d */
[----:B------:R-:W-:Y:S01]  /*7ebf0*/  IMAD.X R63, RZ, RZ, RZ, P5 ;  /* 0x000000ffff3f7224 */ /* 0x000fe200028e06ff */
[----:B------:R-:W-:-:S02]  /*7ec00*/  IADD3.X R27, PT, PT, RZ, RZ, RZ, P1, !PT ;  /* 0x000000ffff1b7210 */ /* 0x000fc40000ffe4ff */
[----:B------:R-:W-:Y:S01]  /*7ec10*/  IADD3 R71, P1, P6, R51, -R32, -R5 ;  /* 0x8000002033477210 */ /* 0x000fe20007e3e805 */
[----:B------:R-:W-:Y:S01]  /*7ec20*/  IMAD.WIDE.U32 R32, R42, R75, R62 ;  /* 0x0000004b2a207225 */ /* 0x000fe200078e003e */
[----:B------:R-:W-:Y:S02]  /*7ec30*/  IADD3.X R45, PT, PT, RZ, RZ, RZ, P4, !PT ;  /* 0x000000ffff2d7210 */ /* 0x000fe400027fe4ff */
[----:B------:R-:W-:Y:S01]  /*7ec40*/  IADD3 R54, P4, PT, R59, R58, RZ ;  /* 0x0000003a3b367210 */ /* 0x000fe20007f9e0ff */
[----:B------:R-:W-:Y:S01]  /*7ec50*/  IMAD.WIDE.U32 R58, R53, R77, R60 ;  /* 0x0000004d353a7225 */ /* 0x000fe200078e003c */
[----:B------:R-:W-:Y:S02]  /*7ec60*/  IADD3.X R94, PT, PT, RZ, -0x1, R99, P1, P6 ;  /* 0xffffffffff5e7810 */ /* 0x000fe40000fec463 */
[----:B------:R-:W-:Y:S01]  /*7ec70*/  IADD3.X R55, PT, PT, RZ, RZ, RZ, P4, !PT ;  /* 0x000000ffff377210 */ /* 0x000fe200027fe4ff */
[----:B------:R-:W-:Y:S01]  /*7ec80*/  IMAD.IADD R46, R46, 0x1, R33 ;  /* 0x000000012e2e7824 */ /* 0x000fe200078e0221 */
[----:B------:R-:W-:Y:S01]  /*7ec90*/  IADD3 R64, P5, PT, R64, R43, RZ ;  /* 0x0000002b40407210 */ /* 0x000fe20007fbe0ff */
[----:B------:R-:W-:Y:S01]  /*7eca0*/  IMAD.WIDE.U32 R44, R93, R79, R44 ;  /* 0x0000004f5d2c7225 */ /* 0x000fe200078e002c */
[----:B------:R-:W-:-:S02]  /*7ecb0*/  SHF.R.U32.HI R94, RZ, 0x1f, R94 ;  /* 0x0000001fff5e7819 */ /* 0x000fc4000001165e */
[----:B------:R-:W-:Y:S01]  /*7ecc0*/  IADD3 R60, P6, PT, R46, R58, RZ ;  /* 0x0000003a2e3c7210 */ /* 0x000fe20007fde0ff */
[----:B------:R-:W-:Y:S01]  /*7ecd0*/  IMAD.IADD R59, R48, 0x1, R59 ;  /* 0x00000001303b7824 */ /* 0x000fe200078e023b */
[----:B------:R-:W-:Y:S01]  /*7ece0*/  IADD3 R62, P1, PT, R27, R64, RZ ;  /* 0x000000401b3e7210 */ /* 0x000fe20007f3e0ff */
[----:B------:R-:W-:Y:S02]  /*7ecf0*/  IMAD.X R5, RZ, RZ, RZ, P2 ;  /* 0x000000ffff057224 */ /* 0x000fe400010e06ff */
[----:B------:R-:W-:Y:S01]  /*7ed00*/  IMAD.X R61, RZ, RZ, RZ, P6 ;  /* 0x000000ffff3d7224 */ /* 0x000fe200030e06ff */
[----:B------:R-:W-:Y:S01]  /*7ed10*/  IADD3 R58, P4, PT, R59, R44, RZ ;  /* 0x0000002c3b3a7210 */ /* 0x000fe20007f9e0ff */
[----:B------:R-:W-:Y:S01]  /*7ed20*/  IMAD.WIDE.U32 R54, R88, R26, R54 ;  /* 0x0000001a58367225 */ /* 0x000fe200078e0036 */
[----:B------:R-:W-:Y:S02]  /*7ed30*/  IADD3 R94, P2, P6, R9, -R94, -R6 ;  /* 0x8000005e095e7210 */ /* 0x000fe40007e5e806 */
[----:B------:R-:W-:Y:S01]  /*7ed40*/  IADD3.X R59, PT, PT, RZ, RZ, RZ, P4, !PT ;  /* 0x000000ffff3b7210 */ /* 0x000fe200027fe4ff */
[----:B------:R-:W-:Y:S01]  /*7ed50*/  IMAD.IADD R6, R50, 0x1, R45 ;  /* 0x0000000132067824 */ /* 0x000fe200078e022d */
[----:B------:R-:W-:Y:S01]  /*7ed60*/  IADD3 R5, P4, PT, R5, R62, RZ ;  /* 0x0000003e05057210 */ /* 0x000fe20007f9e0ff */
[----:B------:R-:W-:Y:S01]  /*7ed70*/  IMAD.WIDE.U32 R44, R42, R76, R60 ;  /* 0x0000004c2a2c7225 */ /* 0x000fe200078e003c */
[----:B------:R-:W-:-:S02]  /*7ed80*/  IADD3.X R95, PT, PT, RZ, -0x1, R99, P2, P6 ;  /* 0xffffffffff5f7810 */ /* 0x000fc400017ec463 */
[----:B------:R-:W-:Y:S01]  /*7ed90*/  IADD3 R6, P2, PT, R6, R5, RZ ;  /* 0x0000000506067210 */ /* 0x000fe20007f5e0ff */
[----:B------:R-:W-:Y:S01]  /*7eda0*/  IMAD.WIDE.U32 R58, R53, R78, R58 ;  /* 0x0000004e353a7225 */ /* 0x000fe200078e003a */
[----:B------:R-:W-:Y:S02]  /*7edb0*/  SHF.R.U32.HI R95, RZ, 0x1f, R95 ;  /* 0x0000001fff5f7819 */ /* 0x000fe4000001165f */
[----:B------:R-:W-:Y:S01]  /*7edc0*/  IADD3.X R5, PT, PT, RZ, RZ, RZ, P5, !PT ;  /* 0x000000ffff057210 */ /* 0x000fe20002ffe4ff */
[----:B------:R-:W-:Y:S01]  /*7edd0*/  IMAD.IADD R61, R47, 0x1, R45 ;  /* 0x000000012f3d7824 */ /* 0x000fe200078e022d */
[----:B------:R-:W-:Y:S01]  /*7ede0*/  IADD3 R27, PT, PT, R49, R59, RZ ;  /* 0x0000003b311b7210 */ /* 0x000fe20007ffe0ff */
[----:B------:R-:W-:-:S03]  /*7edf0*/  IMAD.X R9, RZ, RZ, RZ, P3 ;  /* 0x000000ffff097224 */ /* 0x000fc600018e06ff */
        /* <DEDUP_REMOVED lines=11> */
[----:B------:R-:W-:Y:S01]  /*7eeb0*/  IADD3.X R43, PT, PT, RZ, -0x1, R99, P1, P6 ;  /* 0xffffffffff2b7810 */ /* 0x000fe20000fec463 */
[----:B------:R-:W-:-:S03]  /*7eec0*/  IMAD.WIDE.U32 R26, R53, R79, R26 ;  /* 0x0000004f351a7225 */ /* 0x000fc600078e001a */
[----:B------:R-:W-:Y:S01]  /*7eed0*/  SHF.R.U32.HI R43, RZ, 0x1f, R43 ;  /* 0x0000001fff2b7819 */ /* 0x000fe2000001162b */
[----:B------:R-:W-:Y:S02]  /*7eee0*/  IMAD.IADD R57, R48, 0x1, R7 ;  /* 0x0000000130397824 */ /* 0x000fe400078e0207 */
[----:B------:R-:W-:Y:S01]  /*7eef0*/  IMAD.X R5, RZ, RZ, RZ, P4 ;  /* 0x000000ffff057224 */ /* 0x000fe200020e06ff */
[----:B------:R-:W-:Y:S01]  /*7ef00*/  IADD3 R48, P4, PT, R9, R52, RZ ;  /* 0x0000003409307210 */ /* 0x000fe20007f9e0ff */
[----:B------:R-:W-:Y:S01]  /*7ef10*/  IMAD.X R9, RZ, RZ, RZ, P5 ;  /* 0x000000ffff097224 */ /* 0x000fe200028e06ff */
[----:B------:R-:W-:Y:S01]  /*7ef20*/  IADD3 R52, P6, PT, R57, R26, RZ ;  /* 0x0000001a39347210 */ /* 0x000fe20007fde0ff */
[----:B------:R-:W-:Y:S01]  /*7ef30*/  IMAD.IADD R54, R98, 0x1, R55 ;  /* 0x0000000162367824 */ /* 0x000fe200078e0237 */
[----:B------:R-:W-:Y:S02]  /*7ef40*/  IADD3 R5, P1, PT, R5, R48, RZ ;  /* 0x0000003005057210 */ /* 0x000fe40007f3e0ff */
[----:B------:R-:W-:Y:S01]  /*7ef50*/  IADD3.X R48, PT, PT, RZ, RZ, RZ, P2, !PT ;  /* 0x000000ffff307210 */ /* 0x000fe200017fe4ff */
[----:B------:R-:W-:-:S03]  /*7ef60*/  IMAD.X R53, RZ, RZ, RZ, P6 ;  /* 0x000000ffff357224 */ /* 0x000fc600030e06ff */
[----:B------:R-:W-:Y:S02]  /*7ef70*/  IADD3 R48, P2, PT, R48, R5, RZ ;  /* 0x0000000530307210 */ /* 0x000fe40007f5e0ff */
[----:B------:R-:W-:Y:S01]  /*7ef80*/  IADD3 R5, PT, PT, R50, R27, RZ ;  /* 0x0000001b32057210 */ /* 0x000fe20007ffe0ff */
[----:B------:R-:W-:-:S04]  /*7ef90*/  IMAD.WIDE.U32 R26, R42, R78, R52 ;  /* 0x0000004e2a1a7225 */ /* 0x000fc800078e0034 */
[----:B------:R-:W-:Y:S01]  /*7efa0*/  IMAD.X R52, RZ, RZ, RZ, P0 ;  /* 0x000000ffff347224 */ /* 0x000fe200000e06ff */
[----:B------:R-:W-:Y:S01]  /*7efb0*/  IADD3 R96, P0, P6, R8, -R43, -R96 ;  /* 0x8000002b08607210 */ /* 0x000fe20007e1e860 */
[----:B------:R-:W-:Y:S01]  /*7efc0*/  IMAD.X R43, RZ, RZ, RZ, P3 ;  /* 0x000000ffff2b7224 */ /* 0x000fe200018e06ff */
[----:B------:R-:W-:Y:S01]  /*7efd0*/  IADD3 R8, P5, PT, R5, R48, RZ ;  /* 0x0000003005087210 */ /* 0x000fe20007fbe0ff */
[----:B------:R-:W-:Y:S01]  /*7efe0*/  IMAD.X R48, RZ, RZ, RZ, P4 ;  /* 0x000000ffff307224 */ /* 0x000fe200020e06ff */
[----:B------:R-:W-:Y:S02]  /*7eff0*/  IADD3.X R47, PT, PT, RZ, -0x1, R99, P0, P6 ;  /* 0xffffffffff2f7810 */ /* 0x000fe400007ec463 */
[----:B------:R-:W-:Y:S02]  /*7f000*/  ISETP.GT.U32.AND P0, PT, R96, -0x1, PT ;  /* 0xffffffff6000780c */ /* 0x000fe40003f04070 */
[----:B------:R-:W-:Y:S02]  /*7f010*/  IADD3 R49, PT, PT, R49, R27, RZ ;  /* 0x0000001b31317210 */ /* 0x000fe40007ffe0ff */
[----:B------:R-:W-:Y:S01]  /*7f020*/  ISETP.GT.AND.EX P0, PT, R47, -0x1, PT, P0 ;  /* 0xffffffff2f00780c */ /* 0x000fe20003f04300 */
[----:B------:R-:W-:Y:S01]  /*7f030*/  IMAD.X R47, RZ, RZ, RZ, P1 ;  /* 0x000000ffff2f7224 */ /* 0x000fe200008e06ff */
[----:B------:R-:W-:-:S02]  /*7f040*/  IADD3 R8, P6, PT, R49, R8, RZ ;  /* 0x0000000831087210 */ /* 0x000fc40007fde0ff */
[----:B------:R-:W-:Y:S02]  /*7f050*/  IADD3 R5, PT, PT, R9, R54, R52 ;  /* 0x0000003609057210 */ /* 0x000fe40007ffe034 */
[----:B------:R-:W-:Y:S02]  /*7f060*/  IADD3.X R9, PT, PT, RZ, RZ, RZ, P6, !PT ;  /* 0x000000ffff097210 */ /* 0x000fe400037fe4ff */
[----:B------:R-:W-:Y:S01]  /*7f070*/  IADD3 R5, PT, PT, R48, R5, R43 ;  /* 0x0000000530057210 */ /* 0x000fe20007ffe02b */
[----:B------:R-:W-:Y:S02]  /*7f080*/  IMAD.X R48, RZ, RZ, RZ, P2 ;  /* 0x000000ffff307224 */ /* 0x000fe400010e06ff */
[----:B------:R-:W-:Y:S01]  /*7f090*/  IMAD.WIDE.U32 R42, R42, R79, R8 ;  /* 0x0000004f2a2a7225 */ /* 0x000fe200078e0008 */
[----:B------:R-:W-:Y:S02]  /*7f0a0*/  IADD3.X R8, PT, PT, RZ, RZ, RZ, P5, !PT ;  /* 0x000000ffff087210 */ /* 0x000fe40002ffe4ff */
[----:B------:R-:W-:Y:S01]  /*7f0b0*/  IADD3 R5, PT, PT, R48, R5, R47 ;  /* 0x0000000530057210 */ /* 0x000fe20007ffe02f */
[----:B------:R-:W-:Y:S01]  /*7f0c0*/  IMAD.IADD R58, R50, 0x1, R43 ;  /* 0x00000001323a7824 */ /* 0x000fe200078e022b */
        /* <DEDUP_REMOVED lines=17> */
.L_x_679:
        /* <DEDUP_REMOVED lines=9> */
[----:B------:R-:W-:Y:S02]  /*7f270*/  IMAD.MOV.U32 R48, RZ, RZ, R26 ;  /* 0x000000ffff307224 */ /* 0x000fe400078e001a */
[----:B------:R-:W-:-:S06]  /*7f280*/  IMAD.MOV.U32 R47, RZ, RZ, R42 ;  /* 0x000000ffff2f7224 */ /* 0x000fcc00078e002a */
        /* <DEDUP_REMOVED lines=31> */
.L_x_680:
        /* <DEDUP_REMOVED lines=22> */
.L_x_681:
        /* <DEDUP_REMOVED lines=59> */
.L_x_682:
        /* <DEDUP_REMOVED lines=24> */
.L_x_649:
        /* <DEDUP_REMOVED lines=28> */
[----:B------:R-:W-:Y:S01]  /*7fcd0*/  LOP3.LUT R132, R89, 0xfffffffe, R84, 0xf8, !PT ;  /* 0xfffffffe59847812 */ /* 0x000fe200078ef854 */
[----:B------:R-:W-:Y:S01]  /*7fce0*/  IMAD.SHL.U32 R84, R97, 0x2, RZ ;  /* 0x0000000261547824 */ /* 0x000fe200078e00ff */
        /* <DEDUP_REMOVED lines=28> */
.L_x_683:
        /* <DEDUP_REMOVED lines=22> */
.L_x_684:
        /* <DEDUP_REMOVED lines=72> */
[----:B------:R-:W-:-:S02]  /*80490*/  IMAD R124, R92, R42, RZ ;  /* 0x0000002a5c7c7224 */ /* 0x000fc400078e02ff */
[----:B------:R-:W-:-:S04]  /*804a0*/  IMAD.WIDE.U32 R120, R136, R136, R120 ;  /* 0x0000008888787225 */ /* 0x000fc800078e0078 */
[----:B------:R-:W-:Y:S01]  /*804b0*/  IMAD.X R83, RZ, RZ, RZ, P0 ;  /* 0x000000ffff537224 */ /* 0x000fe200000e06ff */
[----:B------:R-:W-:Y:S01]  /*804c0*/  IADD3 R120, P0, PT, R89, R120, RZ ;  /* 0x0000007859787210 */ /* 0x000fe20007f1e0ff */
[----:B------:R-:W-:Y:S01]  /*804d0*/  IMAD.HI.U32 R90, R124, R72, R92 ;  /* 0x000000487c5a7227 */ /* 0x000fe200078e005c */
[----:B------:R-:W-:Y:S02]  /*804e0*/  IADD3 R93, PT, PT, R86, R121, RZ ;  /* 0x00000079565d7210 */ /* 0x000fe40007ffe0ff */
[----:B------:R-:W-:Y:S01]  /*804f0*/  IADD3.X R121, PT, PT, RZ, RZ, RZ, P0, !PT ;  /* 0x000000ffff797210 */ /* 0x000fe200007fe4ff */
[----:B------:R-:W-:-:S04]  /*80500*/  IMAD.WIDE.U32 R82, R125, R126, R82 ;  /* 0x0000007e7d527225 */ /* 0x000fc800078e0052 */
[----:B------:R-:W-:Y:S01]  /*80510*/  IMAD.X R81, RZ, RZ, RZ, P1 ;  /* 0x000000ffff517224 */ /* 0x000fe200008e06ff */
[----:B------:R-:W-:Y:S01]  /*80520*/  IADD3 R92, P1, PT, R93, R82, RZ ;  /* 0x000000525d5c7210 */ /* 0x000fe20007f3e0ff */
[----:B------:R-:W-:Y:S01]  /*80530*/  IMAD.MOV.U32 R89, RZ, RZ, RZ ;  /* 0x000000ffff597224 */ /* 0x000fe200078e00ff */
[----:B------:R-:W-:Y:S01]  /*80540*/  IADD3 R83, PT, PT, R138, R83, RZ ;  /* 0x000000538a537210 */ /* 0x000fe20007ffe0ff */
[----:B------:R-:W-:-:S04]  /*80550*/  IMAD.WIDE.U32 R80, R140, R75, R80 ;  /* 0x0000004b8c507225 */ /* 0x000fc800078e0050 */
[----:B------:R-:W-:Y:S01]  /*80560*/  IMAD.WIDE.U32 R88, R84, R130, R88 ;  /* 0x0000008254587225 */ /* 0x000fe200078e0058 */
[----:B------:R-:W-:-:S03]  /*80570*/  IADD3 R80, P2, PT, R127, R80, RZ ;  /* 0x000000507f507210 */ /* 0x000fc60007f5e0ff */
[----:B------:R-:W-:Y:S01]  /*80580*/  IMAD.X R93, RZ, RZ, RZ, P1 ;  /* 0x000000ffff5d7224 */ /* 0x000fe200008e06ff */
[----:B------:R-:W-:Y:S01]  /*80590*/  IADD3 R88, P0, PT, R83, R88, RZ ;  /* 0x0000005853587210 */ /* 0x000fe20007f1e0ff */
[----:B------:R-:W-:-:S04]  /*805a0*/  IMAD.WIDE.U32 R120, R125, R134, R120 ;  /* 0x000000867d787225 */ /* 0x000fc800078e0078 */
[----:B------:R-:W-:Y:S02]  /*805b0*/  IMAD.MOV.U32 R128, RZ, RZ, RZ ;  /* 0x000000ffff807224 */ /* 0x000fe400078e00ff */
[----:B------:R-:W-:Y:S01]  /*805c0*/  IMAD.IADD R143, R46, 0x1, R81 ;  /* 0x000000012e8f7824 */ /* 0x000fe200078e0251 */
[----:B------:R-:W-:Y:S01]  /*805d0*/  IADD3.X R81, PT, PT, RZ, RZ, RZ, P2, !PT ;  /* 0x000000ffff517210 */ /* 0x000fe200017fe4ff */
[----:B------:R-:W-:-:S04]  /*805e0*/  IMAD.WIDE.U32 R92, R136, R134, R92 ;  /* 0x00000086885c7225 */ /* 0x000fc800078e005c */
[C---:B------:R-:W-:Y:S01]  /*805f0*/  IMAD.IADD R121, R91.reuse, 0x1, R121 ;  /* 0x000000015b797824 */ /* 0x040fe200078e0279 */
[----:B------:R-:W-:Y:S01]  /*80600*/  IADD3 R93, PT, PT, R91, R93, RZ ;  /* 0x0000005d5b5d7210 */ /* 0x000fe20007ffe0ff */
        /* <DEDUP_REMOVED lines=8> */
[C---:B------:R-:W-:Y:S01]  /*80690*/  IMAD.WIDE.U32 R120, R84.reuse, R126, R120 ;  /* 0x0000007e54787225 */ /* 0x040fe200078e0078 */
[----:B------:R-:W-:Y:S02]  /*806a0*/  IADD3 R88, P0, PT, R93, R88, RZ ;  /* 0x000000585d587210 */ /* 0x000fe40007f1e0ff */
[----:B------:R-:W-:Y:S01]  /*806b0*/  IADD3.X R93, PT, PT, RZ, RZ, RZ, P1, !PT ;  /* 0x000000ffff5d7210 */ /* 0x000fe20000ffe4ff */
[----:B------:R-:W-:Y:S01]  /*806c0*/  IMAD.MOV.U32 R83, RZ, RZ, RZ ;  /* 0x000000ffff537224 */ /* 0x000fe200078e00ff */
[----:B------:R-:W-:Y:S01]  /*806d0*/  IADD3 R142, P1, PT, R143, R120, RZ ;  /* 0x000000788f8e7210 */ /* 0x000fe20007f3e0ff */
[----:B------:R-:W-:Y:S02]  /*806e0*/  IMAD.IADD R129, R45, 0x1, R81 ;  /* 0x000000012d817824 */ /* 0x000fe400078e0251 */
[----:B------:R-:W-:Y:S01]  /*806f0*/  IMAD.IADD R81, R123, 0x1, R89 ;  /* 0x000000017b517824 */ /* 0x000fe200078e0259 */
[----:B------:R-:W-:Y:S01]  /*80700*/  IADD3.X R89, PT, PT, RZ, RZ, RZ, P0, !PT ;  /* 0x000000ffff597210 */ /* 0x000fe200007fe4ff */
[----:B------:R-:W-:-:S04]  /*80710*/  IMAD.WIDE.U32 R82, R84, R122, R82 ;  /* 0x0000007a54527225 */ /* 0x000fc800078e0052 */
[----:B------:R-:W-:Y:S01]  /*80720*/  IMAD.WIDE.U32 R92, R136, R134, R92 ;  /* 0x00000086885c7225 */ /* 0x000fe200078e005c */
[----:B------:R-:W-:Y:S02]  /*80730*/  IADD3 R82, P0, PT, R81, R82, RZ ;  /* 0x0000005251527210 */ /* 0x000fe40007f1e0ff */
[----:B------:R-:W-:Y:S01]  /*80740*/  IADD3.X R81, PT, PT, RZ, RZ, RZ, P2, !PT ;  /* 0x000000ffff517210 */ /* 0x000fe200017fe4ff */
[----:B------:R-:W-:Y:S02]  /*80750*/  IMAD.IADD R121, R138, 0x1, R121 ;  /* 0x000000018a797824 */ /* 0x000fe400078e0279 */
[----:B------:R-:W-:Y:S02]  /*80760*/  IMAD.MOV.U32 R127, RZ, RZ, RZ ;  /* 0x000000ffff7f7224 */ /* 0x000fe400078e00ff */
[----:B------:R-:W-:Y:S01]  /*80770*/  IMAD.X R143, RZ, RZ, RZ, P1 ;  /* 0x000000ffff8f7224 */ /* 0x000fe200008e06ff */
[----:B------:R-:W-:Y:S01]  /*80780*/  IADD3 R92, P1, PT, R121, R92, RZ ;  /* 0x0000005c795c7210 */ /* 0x000fe20007f3e0ff */
[----:B------:R-:W-:-:S04]  /*80790*/  IMAD.WIDE.U32 R88, R136, R126, R88 ;  /* 0x0000007e88587225 */ /* 0x000fc800078e0058 */
        /* <DEDUP_REMOVED lines=8> */
[----:B------:R-:W-:-:S02]  /*80820*/  IADD3 R142, PT, PT, R47, R143, RZ ;  /* 0x0000008f2f8e7210 */ /* 0x000fc40007ffe0ff */
[----:B------:R-:W-:Y:S01]  /*80830*/  IADD3.X R121, PT, PT, RZ, RZ, RZ, P3, !PT ;  /* 0x000000ffff797210 */ /* 0x000fe20001ffe4ff */
[----:B------:R-:W-:Y:S02]  /*80840*/  IMAD.IADD R89, R138, 0x1, R89 ;  /* 0x000000018a597824 */ /* 0x000fe400078e0259 */
        /* <DEDUP_REMOVED lines=30> */
[----:B------:R-:W-:-:S02]  /*80a30*/  IMAD.IADD R120, R46, 0x1, R121 ;  /* 0x000000012e787824 */ /* 0x000fc400078e0279 */
[----:B------:R-:W-:-:S04]  /*80a40*/  IMAD.WIDE.U32 R88, R136, R126, R88 ;  /* 0x0000007e88587225 */ /* 0x000fc800078e0058 */
[----:B------:R-:W-:Y:S01]  /*80a50*/  IMAD.IADD R121, R127, 0x1, R91 ;  /* 0x000000017f797824 */ /* 0x000fe200078e025b */
[----:B------:R-:W-:Y:S01]  /*80a60*/  IADD3 R91, PT, PT, R43, R86, RZ ;  /* 0x000000562b5b7210 */ /* 0x000fe20007ffe0ff */
[----:B------:R-:W-:Y:S01]  /*80a70*/  IMAD.WIDE.U32 R80, R124, R74, R80 ;  /* 0x0000004a7c507225 */ /* 0x000fe200078e0050 */
[----:B------:R-:W-:-:S03]  /*80a80*/  IADD3 R90, P2, PT, R93, R88, RZ ;  /* 0x000000585d5a7210 */ /* 0x000fc60007f5e0ff */
        /* <DEDUP_REMOVED lines=101> */
[----:B------:R-:W-:Y:S01]  /*810e0*/  IADD3 R141, PT, PT, R44, R83, RZ ;  /* 0x000000532c8d7210 */ /* 0x000fe20007ffe0ff */
[----:B------:R-:W-:Y:S02]  /*810f0*/  IMAD.IADD R91, R128, 0x1, R91 ;  /* 0x00000001805b7824 */ /* 0x000fe400078e025b */
[----:B------:R-:W-:Y:S02]  /*81100*/  IMAD R133, R82, R42, RZ ;  /* 0x0000002a52857224 */ /* 0x000fe400078e02ff */
[----:B------:R-:W-:-:S04]  /*81110*/  IMAD.WIDE.U32 R92, R126, R132, R92 ;  /* 0x000000847e5c7225 */ /* 0x000fc800078e005c */
[----:B------:R-:W-:Y:S02]  /*81120*/  IMAD.X R121, RZ, RZ, RZ, P1 ;  /* 0x000000ffff797224 */ /* 0x000fe400008e06ff */
[----:B------:R-:W-:Y:S02]  /*81130*/  IMAD.MOV.U32 R83, RZ, RZ, RZ ;  /* 0x000000ffff537224 */ /* 0x000fe400078e00ff */
[----:B------:R-:W-:-:S04]  /*81140*/  IMAD.WIDE.U32 R80, R124, R76, R80 ;  /* 0x0000004c7c507225 */ /* 0x000fc800078e0050 */
[----:B------:R-:W-:Y:S01]  /*81150*/  IMAD.WIDE.U32 R88, R140, R79, R88 ;  /* 0x0000004f8c587225 */ /* 0x000fe200078e0058 */
[----:B------:R-:W-:-:S03]  /*81160*/  IADD3 R80, P4, PT, R138, R80, RZ ;  /* 0x000000508a507210 */ /* 0x000fc60007f9e0ff */
        /* <DEDUP_REMOVED lines=11> */
[----:B------:R-:W-:Y:S02]  /*81220*/  IMAD.IADD R138, R47, 0x1, R81 ;  /* 0x000000012f8a7824 */ /* 0x000fe400078e0251 */
[----:B------:R-:W-:-:S02]  /*81230*/  IMAD.X R81, RZ, RZ, RZ, P4 ;  /* 0x000000ffff517224 */ /* 0x000fc400020e06ff */
        /* <DEDUP_REMOVED lines=39> */
[----:B------:R-:W-:Y:S01]  /*814b0*/  IMAD.IADD R123, R45, 0x1, R81 ;  /* 0x000000012d7b7824 */ /* 0x000fe200078e0251 */
[----:B------:R-:W-:Y:S01]  /*814c0*/  IADD3 R120, P1, PT, R83, R120, RZ ;  /* 0x0000007853787210 */ /* 0x000fe20007f3e0ff */
[----:B------:R-:W-:-:S04]  /*814d0*/  IMAD.WIDE.U32 R90, R135, R79, R90 ;  /* 0x0000004f875a7225 */ /* 0x000fc800078e005a */
[----:B------:R-:W-:Y:S01]  /*814e0*/  IMAD.WIDE.U32 R92, R132, R130, R92 ;  /* 0x00000082845c7225 */ /* 0x000fe200078e005c */
[----:B------:R-:W-:-:S03]  /*814f0*/  IADD3 R88, P4, PT, R89, R90, RZ ;  /* 0x0000005a59587210 */ /* 0x000fc60007f9e0ff */
[C---:B------:R-:W-:Y:S01]  /*81500*/  IMAD.IADD R81, R128.reuse, 0x1, R121 ;  /* 0x0000000180517824 */ /* 0x040fe200078e0279 */
[----:B------:R-:W-:Y:S01]  /*81510*/  IADD3 R93, PT, PT, R128, R93, RZ ;  /* 0x0000005d805d7210 */ /* 0x000fe20007ffe0ff */
[----:B------:R-:W-:Y:S02]  /*81520*/  IMAD.X R83, RZ, RZ, RZ, P0 ;  /* 0x000000ffff537224 */ /* 0x000fe400000e06ff */
        /* <DEDUP_REMOVED lines=8> */
[----:B------:R-:W-:-:S03]  /*815b0*/  IADD3 R92, P1, PT, R93, R86, RZ ;  /* 0x000000565d5c7210 */ /* 0x000fc60007f3e0ff */
[----:B------:R-:W-:Y:S01]  /*815c0*/  IMAD R84, R80, R42, RZ ;  /* 0x0000002a50547224 */ /* 0x000fe200078e02ff */
[----:B------:R-:W-:Y:S01]  /*815d0*/  IADD3 R123, PT, PT, R44, R81, RZ ;  /* 0x000000512c7b7210 */ /* 0x000fe20007ffe0ff */
[----:B------:R-:W-:Y:S01]  /*815e0*/  IMAD.MOV.U32 R81, RZ, RZ, RZ ;  /* 0x000000ffff517224 */ /* 0x000fe200078e00ff */
[----:B------:R-:W-:Y:S01]  /*815f0*/  IADD3.X R93, PT, PT, RZ, RZ, RZ, P1, !PT ;  /* 0x000000ffff5d7210 */ /* 0x000fe20000ffe4ff */
[----:B------:R-:W-:Y:S02]  /*81600*/  IMAD.X R89, RZ, RZ, RZ, P4 ;  /* 0x000000ffff597224 */ /* 0x000fe400020e06ff */
[----:B------:R-:W-:-:S04]  /*81610*/  IMAD.WIDE.U32 R120, R134, R122, R120 ;  /* 0x0000007a86787225 */ /* 0x000fc800078e0078 */
[----:B------:R-:W-:Y:S02]  /*81620*/  IMAD.X R91, RZ, RZ, RZ, P5 ;  /* 0x000000ffff5b7224 */ /* 0x000fe400028e06ff */
[----:B------:R-:W-:Y:S01]  /*81630*/  IMAD.HI.U32 R86, R84, R72, R80 ;  /* 0x0000004854567227 */ /* 0x000fe200078e0050 */
        /* <DEDUP_REMOVED lines=133> */
[----:B------:R-:W-:-:S03]  /*81e90*/  IADD3 R130, PT, PT, R127, R131, RZ ;  /* 0x000000837f827210 */ /* 0x000fc60007ffe0ff */
        /* <DEDUP_REMOVED lines=29> */
[----:B------:R-:W-:Y:S01]  /*82070*/  IMAD.IADD R86, R50, 0x1, R91 ;  /* 0x0000000132567824 */ /* 0x000fe200078e025b */
[----:B------:R-:W-:Y:S01]  /*82080*/  MOV R151, R88 ;  /* 0x0000005800977202 */ /* 0x000fe20000000f00 */
        /* <DEDUP_REMOVED lines=18> */
[----:B------:R-:W-:Y:S01]  /*821b0*/  IMAD.WIDE.U32 R128, R84, R79, R92 ;  /* 0x0000004f54807225 */ /* 0x000fe200078e005c */
[----:B------:R-:W-:-:S03]  /*821c0*/  IADD3.X R84, PT, PT, RZ, RZ, RZ, P4, !PT ;  /* 0x000000ffff547210 */ /* 0x000fc600027fe4ff */
[----:B------:R-:W-:Y:S02]  /*821d0*/  IMAD.X R121, RZ, RZ, RZ, P3 ;  /* 0x000000ffff797224 */ /* 0x000fe400018e06ff */
[----:B------:R-:W-:Y:S02]  /*821e0*/  IMAD.IADD R93, R48, 0x1, R91 ;  /* 0x00000001305d7824 */ /* 0x000fe400078e025b */
[----:B------:R-:W-:Y:S01]  /*821f0*/  IMAD.MOV.U32 R150, RZ, RZ, R90 ;  /* 0x000000ffff967224 */ /* 0x000fe200078e005a */
[----:B------:R-:W-:Y:S01]  /*82200*/  IADD3 R121, P3, PT, R121, R86, RZ ;  /* 0x0000005679797210 */ /* 0x000fe20007f7e0ff */
[----:B------:R-:W-:Y:S01]  /*82210*/  IMAD.X R86, RZ, RZ, RZ, P1 ;  /* 0x000000ffff567224 */ /* 0x000fe200008e06ff */
        /* <DEDUP_REMOVED lines=9> */
[----:B------:R-:W-:Y:S01]  /*822b0*/  IMAD.IADD R122, R49, 0x1, R93 ;  /* 0x00000001317a7824 */ /* 0x000fe200078e025d */
[----:B------:R-:W-:Y:S01]  /*822c0*/  IADD3.X R125, PT, PT, RZ, RZ, RZ, P6, !PT ;  /* 0x000000ffff7d7210 */ /* 0x000fe200037fe4ff */
[----:B------:R-:W-:Y:S02]  /*822d0*/  IMAD.X R121, RZ, RZ, RZ, P0 ;  /* 0x000000ffff797224 */ /* 0x000fe400000e06ff */
[----:B------:R-:W-:Y:S01]  /*822e0*/  IMAD.X R136, RZ, RZ, RZ, P2 ;  /* 0x000000ffff887224 */ /* 0x000fe200010e06ff */
[----:B------:R-:W-:Y:S01]  /*822f0*/  IADD3 R122, P0, PT, R122, R123, RZ ;  /* 0x0000007b7a7a7210 */ /* 0x000fe20007f1e0ff */
[----:B------:R-:W-:Y:S01]  /*82300*/  IMAD.MOV.U32 R147, RZ, RZ, R92 ;  /* 0x000000ffff937224 */ /* 0x000fe200078e005c */
[----:B------:R-:W-:-:S02]  /*82310*/  IADD3 R84, PT, PT, R84, R127, R121 ;  /* 0x0000007f54547210 */ /* 0x000fc40007ffe079 */
[----:B------:R-:W-:Y:S01]  /*82320*/  IADD3.X R121, PT, PT, RZ, RZ, RZ, P3, !PT ;  /* 0x000000ffff797210 */ /* 0x000fe20001ffe4ff */
[----:B------:R-:W-:-:S03]  /*82330*/  IMAD.X R123, RZ, RZ, RZ, P0 ;  /* 0x000000ffff7b7224 */ /* 0x000fc600000e06ff */
[----:B------:R-:W-:Y:S01]  /*82340*/  IADD3 R84, PT, PT, R121, R84, R86 ;  /* 0x0000005479547210 */ /* 0x000fe20007ffe056 */
[----:B------:R-:W-:Y:S02]  /*82350*/  IMAD.X R86, RZ, RZ, RZ, P4 ;  /* 0x000000ffff567224 */ /* 0x000fe400020e06ff */
[----:B------:R-:W-:-:S03]  /*82360*/  IMAD.WIDE.U32 R120, R120, R79, R122 ;  /* 0x0000004f78787225 */ /* 0x000fc600078e007a */
[----:B------:R-:W-:Y:S01]  /*82370*/  IADD3 R84, PT, PT, R125, R84, R86 ;  /* 0x000000547d547210 */ /* 0x000fe20007ffe056 */
        /* <DEDUP_REMOVED lines=30> */
.L_x_685:
        /* <DEDUP_REMOVED lines=22> */
.L_x_686:
[----:B------:R-:W-:Y:S01]  /*826c0*/  CS2R R142, SRZ ;  /* 0x00000000008e7805 */ /* 0x000fe2000001ff00 */
[----:B------:R-:W-:Y:S02]  /*826d0*/  HFMA2 R81, -RZ, RZ, 0, 0 ;  /* 0x00000000ff517431 */ /* 0x000fe400000001ff */
[----:B------:R-:W-:Y:S01]  /*826e0*/  IMAD.WIDE.U32 R92, R141, R97, RZ ;  /* 0x000000618d5c7225 */ /* 0x000fe200078e00ff */
[----:B------:R-:W-:Y:S02]  /*826f0*/  CS2R R120, SRZ ;  /* 0x0000000000787805 */ /* 0x000fe4000001ff00 */
[----:B------:R-:W-:Y:S02]  /*82700*/  MOV R91, RZ ;  /* 0x000000ff005b7202 */ /* 0x000fe40000000f00 */
[----:B------:R-:W-:Y:S01]  /*82710*/  CS2R R134, SRZ ;  /* 0x0000000000867805 */ /* 0x000fe2000001ff00 */
[----:B------:R-:W-:Y:S01]  /*82720*/  IMAD.IADD R80, R93, 0x1, R143 ;  /* 0x000000015d507824 */ /* 0x000fe200078e028f */
[----:B------:R-:W-:Y:S01]  /*82730*/  CS2R R122, SRZ ;  /* 0x00000000007a7805 */ /* 0x000fe2000001ff00 */
[----:B------:R-:W-:Y:S01]  /*82740*/  IMAD R83, R92, R42, RZ ;  /* 0x0000002a5c537224 */ /* 0x000fe200078e02ff */
        /* <DEDUP_REMOVED lines=50> */
[----:B------:R-:W-:Y:S02]  /*82a70*/  HFMA2 R93, -RZ, RZ, 0, 0 ;  /* 0x00000000ff5d7431 */ /* 0x000fe400000001ff */
[----:B------:R-:W-:Y:S01]  /*82a80*/  IMAD.MOV.U32 R81, RZ, RZ, RZ ;  /* 0x000000ffff517224 */ /* 0x000fe200078e00ff */
[----:B------:R-:W-:Y:S01]  /*82a90*/  IADD3 R90, P1, PT, R89, R90, RZ ;  /* 0x0000005a595a7210 */ /* 0x000fe20007f3e0ff */
[----:B------:R-:W-:Y:S01]  /*82aa0*/  IMAD.X R89, RZ, RZ, RZ, P0 ;  /* 0x000000ffff597224 */ /* 0x000fe200000e06ff */
[----:B------:R-:W-:Y:S01]  /*82ab0*/  IADD3 R91, PT, PT, R120, R91, RZ ;  /* 0x0000005b785b7210 */ /* 0x000fe20007ffe0ff */
        /* <DEDUP_REMOVED lines=29> */
[----:B------:R-:W-:Y:S01]  /*82c90*/  IMAD.WIDE.U32 R80, R103, R151, R80 ;  /* 0x0000009767507225 */ /* 0x000fe200078e0050 */
[----:B------:R-:W-:-:S03]  /*82ca0*/  IADD3 R89, PT, PT, R122, R89, RZ ;  /* 0x000000597a597210 */ /* 0x000fc60007ffe0ff */
[----:B------:R-:W-:Y:S01]  /*82cb0*/  IMAD.WIDE.U32 R126, R83, R75, R126 ;  /* 0x0000004b537e7225 */ /* 0x000fe200078e007e */
[----:B------:R-:W-:-:S03]  /*82cc0*/  IADD3 R80, P1, PT, R89, R80, RZ ;  /* 0x0000005059507210 */ /* 0x000fc60007f3e0ff */
[----:B------:R-:W-:Y:S01]  /*82cd0*/  IMAD.X R125, RZ, RZ, RZ, P0 ;  /* 0x000000ffff7d7224 */ /* 0x000fe200000e06ff */
[----:B------:R-:W-:Y:S01]  /*82ce0*/  IADD3 R130, P2, PT, R131, R126, RZ ;  /* 0x0000007e83827210 */ /* 0x000fe20007f5e0ff */
[----:B------:R-:W-:Y:S02]  /*82cf0*/  IMAD.MOV.U32 R89, RZ, RZ, RZ ;  /* 0x000000ffff597224 */ /* 0x000fe400078e00ff */
[----:B------:R-:W-:-:S04]  /*82d00*/  IMAD.WIDE.U32 R124, R100, R147, R124 ;  /* 0x00000093647c7225 */ /* 0x000fc800078e007c */
[----:B------:R-:W-:Y:S01]  /*82d10*/  IMAD.IADD R81, R121, 0x1, R81 ;  /* 0x0000000179517824 */ /* 0x000fe200078e0251 */
[----:B------:R-:W-:Y:S01]  /*82d20*/  IADD3 R125, PT, PT, R120, R125, RZ ;  /* 0x0000007d787d7210 */ /* 0x000fe20007ffe0ff */
[----:B------:R-:W-:Y:S02]  /*82d30*/  IMAD.IADD R126, R46, 0x1, R127 ;  /* 0x000000012e7e7824 */ /* 0x000fe400078e027f */
[----:B------:R-:W-:-:S04]  /*82d40*/  IMAD.WIDE.U32 R88, R109, R141, R88 ;  /* 0x0000008d6d587225 */ /* 0x000fc800078e0058 */
[----:B------:R-:W-:Y:S01]  /*82d50*/  IMAD.X R131, RZ, RZ, RZ, P2 ;  /* 0x000000ffff837224 */ /* 0x000fe200010e06ff */
[----:B------:R-:W-:Y:S01]  /*82d60*/  IADD3 R124, P2, PT, R81, R124, RZ ;  /* 0x0000007c517c7210 */ /* 0x000fe20007f5e0ff */
[----:B------:R-:W-:Y:S01]  /*82d70*/  IMAD.WIDE.U32 R90, R136, R97, R90 ;  /* 0x00000061885a7225 */ /* 0x000fe200078e005a */
        /* <DEDUP_REMOVED lines=27> */
[----:B------:R-:W-:Y:S01]  /*82f30*/  IADD3.X R91, PT, PT, RZ, RZ, RZ, P1, !PT ;  /* 0x000000ffff5b7210 */ /* 0x000fe20000ffe4ff */
        /* <DEDUP_REMOVED lines=10> */
[----:B------:R-:W-:Y:S01]  /*82fe0*/  MOV R81, RZ ;  /* 0x000000ff00517202 */ /* 0x000fe20000000f00 */
        /* <DEDUP_REMOVED lines=9> */
[----:B------:R-:W-:Y:S02]  /*83080*/  IMAD.MOV.U32 R124, RZ, RZ, RZ ;  /* 0x000000ffff7c7224 */ /* 0x000fe400078e00ff */
[----:B------:R-:W-:-:S03]  /*83090*/  IMAD.WIDE.U32 R88, R136, R100, R88 ;  /* 0x0000006488587225 */ /* 0x000fc600078e0058 */
[----:B------:R-:W-:Y:S01]  /*830a0*/  IADD3 R81, PT, PT, R81, R124, RZ ;  /* 0x0000007c51517210 */ /* 0x000fe20007ffe0ff */
[----:B------:R-:W-:Y:S02]  /*830b0*/  IMAD.IADD R91, R121, 0x1, R91 ;  /* 0x00000001795b7824 */ /* 0x000fe400078e025b */
        /* <DEDUP_REMOVED lines=23> */
[----:B------:R-:W-:-:S03]  /*83230*/  IMAD.WIDE.U32 R126, R112, R156, R126 ;  /* 0x0000009c707e7225 */ /* 0x000fc600078e007e */
[----:B------:R-:W-:Y:S01]  /*83240*/  IADD3 R88, P1, PT, R91, R86, RZ ;  /* 0x000000565b587210 */ /* 0x000fe20007f3e0ff */
[----:B------:R-:W-:Y:S01]  /*83250*/  IMAD.WIDE.U32 R132, R109, R151, R132 ;  /* 0x000000976d847225 */ /* 0x000fe200078e0084 */
[----:B------:R-:W-:-:S03]  /*83260*/  IADD3.X R131, PT, PT, RZ, RZ, RZ, P3, !PT ;  /* 0x000000ffff837210 */ /* 0x000fc60001ffe4ff */
        /* <DEDUP_REMOVED lines=125> */
[----:B------:R-:W-:Y:S01]  /*83a40*/  IMAD.IADD R127, R124, 0x1, R127 ;  /* 0x000000017c7f7824 */ /* 0x000fe200078e027f */
[----:B------:R-:W-:Y:S01]  /*83a50*/  IADD3 R140, P1, PT, R83, R90, RZ ;  /* 0x0000005a538c7210 */ /* 0x000fe20007f3e0ff */
[----:B------:R-:W-:Y:S01]  /*83a60*/  IMAD.WIDE.U32 R88, R136, R109, R88 ;  /* 0x0000006d88587225 */ /* 0x000fe200078e0058 */
[----:B------:R-:W-:-:S03]  /*83a70*/  IADD3 R90, P0, PT, R81, R132, RZ ;  /* 0x00000084515a7210 */ /* 0x000fc60007f1e0ff */
[----:B------:R-:W-:Y:S02]  /*83a80*/  HFMA2 R81, -RZ, RZ, 0, 0 ;  /* 0x00000000ff517431 */ /* 0x000fe400000001ff */
[----:B------:R-:W-:Y:S01]  /*83a90*/  IMAD R130, R80, R42, RZ ;  /* 0x0000002a50827224 */ /* 0x000fe200078e02ff */
[----:B------:R-:W-:Y:S01]  /*83aa0*/  IADD3 R88, P2, PT, R127, R88, RZ ;  /* 0x000000587f587210 */ /* 0x000fe20007f5e0ff */
[----:B------:R-:W-:Y:S02]  /*83ab0*/  IMAD.X R93, RZ, RZ, RZ, P4 ;  /* 0x000000ffff5d7224 */ /* 0x000fe400020e06ff */
[----:B------:R-:W-:Y:S02]  /*83ac0*/  IMAD.X R127, RZ, RZ, RZ, P5 ;  /* 0x000000ffff7f7224 */ /* 0x000fe400028e06ff */
[----:B------:R-:W-:Y:S02]  /*83ad0*/  IMAD.IADD R131, R123, 0x1, R89 ;  /* 0x000000017b837824 */ /* 0x000fe400078e0259 */
[----:B------:R-:W-:-:S04]  /*83ae0*/  IMAD.HI.U32 R154, R130, R72, R80 ;  /* 0x00000048829a7227 */ /* 0x000fc800078e0050 */
[----:B------:R-:W-:Y:S01]  /*83af0*/  IMAD.X R83, RZ, RZ, RZ, P3 ;  /* 0x000000ffff537224 */ /* 0x000fe200018e06ff */
[----:B------:R-:W-:Y:S01]  /*83b00*/  IADD3 R81, PT, PT, R43, R154, RZ ;  /* 0x0000009a2b517210 */ /* 0x000fe20007ffe0ff */
        /* <DEDUP_REMOVED lines=16> */
[----:B------:R-:W-:Y:S01]  /*83c10*/  IMAD.IADD R126, R124, 0x1, R89 ;  /* 0x000000017c7e7824 */ /* 0x000fe200078e0259 */
[----:B------:R-:W-:Y:S01]  /*83c20*/  IADD3 R88, P4, PT, R93, R88, RZ ;  /* 0x000000585d587210 */ /* 0x000fe20007f9e0ff */
[----:B------:R-:W-:-:S02]  /*83c30*/  IMAD.IADD R83, R45, 0x1, R83 ;  /* 0x000000012d537824 */ /* 0x000fc400078e0253 */
        /* <DEDUP_REMOVED lines=12> */
[----:B------:R-:W-:Y:S01]  /*83d00*/  IMAD.WIDE.U32 R92, R115, R147, R88 ;  /* 0x00000093735c7225 */ /* 0x000fe200078e0058 */
[----:B------:R-:W-:-:S03]  /*83d10*/  IADD3 R88, P4, PT, R81, R132, RZ ;  /* 0x0000008451587210 */ /* 0x000fc60007f9e0ff */
[----:B------:R-:W-:Y:S02]  /*83d20*/  IMAD.X R81, RZ, RZ, RZ, P1 ;  /* 0x000000ffff517224 */ /* 0x000fe400008e06ff */
[----:B------:R-:W-:-:S04]  /*83d30*/  IMAD.WIDE.U32 R82, R130, R73, R82 ;  /* 0x0000004982527225 */ /* 0x000fc800078e0052 */
        /* <DEDUP_REMOVED lines=8> */
[----:B------:R-:W-:Y:S01]  /*83dc0*/  IMAD.IADD R81, R46, 0x1, R81 ;  /* 0x000000012e517824 */ /* 0x000fe200078e0251 */
[----:B------:R-:W-:Y:S01]  /*83dd0*/  IADD3 R92, P6, PT, R133, R140, RZ ;  /* 0x0000008c855c7210 */ /* 0x000fe20007fde0ff */
[----:B------:R-:W-:Y:S01]  /*83de0*/  IMAD.WIDE.U32 R88, R128, R77, R88 ;  /* 0x0000004d80587225 */ /* 0x000fe200078e0058 */
[----:B------:R-:W-:-:S02]  /*83df0*/  IADD3 R90, P1, PT, R93, R90, RZ ;  /* 0x0000005a5d5a7210 */ /* 0x000fc40007f3e0ff */
[----:B------:R-:W-:Y:S01]  /*83e00*/  IADD3 R83, PT, PT, R124, R91, RZ ;  /* 0x0000005b7c537210 */ /* 0x000fe20007ffe0ff */
        /* <DEDUP_REMOVED lines=8> */
[----:B------:R-:W-:Y:S02]  /*83e90*/  IMAD.X R126, RZ, RZ, RZ, P0 ;  /* 0x000000ffff7e7224 */ /* 0x000fe400000e06ff */
[----:B------:R-:W-:Y:S02]  /*83ea0*/  IMAD.IADD R127, R148, 0x1, R127 ;  /* 0x00000001947f7824 */ /* 0x000fe400078e027f */
[----:B------:R-:W-:Y:S01]  /*83eb0*/  IMAD.WIDE.U32 R90, R115, R145, R90 ;  /* 0x00000091735a7225 */ /* 0x000fe200078e005a */
[----:B------:R-:W-:-:S03]  /*83ec0*/  IADD3 R129, P0, PT, R126, R129, RZ ;  /* 0x000000817e817210 */ /* 0x000fc60007f1e0ff */
[----:B------:R-:W-:Y:S01]  /*83ed0*/  IMAD.IADD R89, R48, 0x1, R89 ;  /* 0x0000000130597824 */ /* 0x000fe200078e0259 */
[----:B------:R-:W-:Y:S01]  /*83ee0*/  IADD3 R90, P1, PT, R127, R90, RZ ;  /* 0x0000005a7f5a7210 */ /* 0x000fe20007f3e0ff */
[----:B------:R-:W-:Y:S01]  /*83ef0*/  IMAD.X R81, RZ, RZ, RZ, P0 ;  /* 0x000000ffff517224 */ /* 0x000fe200000e06ff */
[----:B------:R-:W-:Y:S01]  /*83f00*/  MOV R127, RZ ;  /* 0x000000ff007f7202 */ /* 0x000fe20000000f00 */
[----:B------:R-:W-:Y:S01]  /*83f10*/  IMAD R131, R82, R42, RZ ;  /* 0x0000002a52837224 */ /* 0x000fe200078e02ff */
[----:B------:R-:W-:Y:S01]  /*83f20*/  IADD3 R92, P6, PT, R89, R92, RZ ;  /* 0x0000005c595c7210 */ /* 0x000fe20007fde0ff */
[----:B------:R-:W-:Y:S01]  /*83f30*/  IMAD.MOV.U32 R126, RZ, RZ, R82 ;  /* 0x000000ffff7e7224 */ /* 0x000fe200078e0052 */
[----:B------:R-:W-:Y:S01]  /*83f40*/  IADD3 R84, P0, PT, R81, R84, RZ ;  /* 0x0000005451547210 */ /* 0x000fe20007f1e0ff */
[----:B------:R-:W-:Y:S01]  /*83f50*/  IMAD.X R81, RZ, RZ, RZ, P3 ;  /* 0x000000ffff517224 */ /* 0x000fe200018e06ff */
[----:B------:R-:W-:Y:S01]  /*83f60*/  IADD3 R132, PT, PT, R125, R91, RZ ;  /* 0x0000005b7d847210 */ /* 0x000fe20007ffe0ff */
[----:B------:R-:W-:-:S04]  /*83f70*/  IMAD.HI.U32 R126, R131, R72, R126 ;  /* 0x00000048837e7227 */ /* 0x000fc800078e007e */
        /* <DEDUP_REMOVED lines=14> */
[----:B------:R-:W-:Y:S02]  /*84060*/  IMAD.IADD R89, R47, 0x1, R89 ;  /* 0x000000012f597824 */ /* 0x000fe400078e0259 */
        /* <DEDUP_REMOVED lines=9> */
[----:B------:R-:W-:Y:S02]  /*84100*/  IMAD.IADD R89, R44, 0x1, R89 ;  /* 0x000000012c597824 */ /* 0x000fe400078e0259 */
[----:B------:R-:W-:Y:S02]  /*84110*/  IMAD.IADD R83, R46, 0x1, R83 ;  /* 0x000000012e537824 */ /* 0x000fe400078e0253 */
[----:B------:R-:W-:Y:S01]  /*84120*/  IMAD.WIDE.U32 R92, R86, R77, R92 ;  /* 0x0000004d565c7225 */ /* 0x000fe200078e005c */
[----:B------:R-:W-:Y:S02]  /*84130*/  IADD3 R82, P6, PT, R89, R82, RZ ;  /* 0x0000005259527210 */ /* 0x000fe40007fde0ff */
[----:B------:R-:W-:Y:S01]  /*84140*/  IADD3.X R89, PT, PT, RZ, RZ, RZ, P2, !PT ;  /* 0x000000ffff597210 */ /* 0x000fe200017fe4ff */
[----:B------:R-:W-:Y:S01]  /*84150*/  IMAD.WIDE.U32 R126, R128, R79, R126 ;  /* 0x0000004f807e7225 */ /* 0x000fe200078e007e */
[----:B------:R-:W-:-:S02]  /*84160*/  MOV R128, R88 ;  /* 0x0000005800807202 */ /* 0x000fc40000000f00 */
[----:B------:R-:W-:Y:S01]  /*84170*/  IADD3 R92, P5, PT, R83, R92, RZ ;  /* 0x0000005c535c7210 */ /* 0x000fe20007fbe0ff */
[----:B------:R-:W-:Y:S02]  /*84180*/  IMAD R84, R88, R42, RZ ;  /* 0x0000002a58547224 */ /* 0x000fe400078e02ff */
[----:B------:R-:W-:Y:S02]  /*84190*/  IMAD.MOV.U32 R129, RZ, RZ, RZ ;  /* 0x000000ffff817224 */ /* 0x000fe400078e00ff */
[----:B------:R-:W-:Y:S02]  /*841a0*/  IMAD.IADD R91, R48, 0x1, R93 ;  /* 0x00000001305b7824 */ /* 0x000fe400078e025d */
[----:B------:R-:W-:Y:S02]  /*841b0*/  IMAD.X R83, RZ, RZ, RZ, P6 ;  /* 0x000000ffff537224 */ /* 0x000fe400030e06ff */
[----:B------:R-:W-:Y:S01]  /*841c0*/  IMAD.HI.U32 R128, R84, R72, R128 ;  /* 0x0000004854807227 */ /* 0x000fe200078e0080 */
[----:B------:R-:W-:-:S02]  /*841d0*/  IADD3 R126, P2, PT, R91, R126, RZ ;  /* 0x0000007e5b7e7210 */ /* 0x000fc40007f5e0ff */
        /* <DEDUP_REMOVED lines=20> */
[----:B------:R-:W-:-:S02]  /*84320*/  IADD3 R90, P6, PT, R126, R81, RZ ;  /* 0x000000517e5a7210 */ /* 0x000fc40007fde0ff */
[----:B------:R-:W-:Y:S01]  /*84330*/  IADD3.X R127, PT, PT, RZ, RZ, RZ, P1, !PT ;  /* 0x000000ffff7f7210 */ /* 0x000fe20000ffe4ff */
        /* <DEDUP_REMOVED lines=33> */
[----:B------:R-:W-:Y:S01]  /*84550*/  IMAD.MOV.U32 R140, RZ, RZ, RZ ;  /* 0x000000ffff8c7224 */ /* 0x000fe200078e00ff */
[----:B------:R-:W-:Y:S01]  /*84560*/  IADD3 R80, P1, PT, R83, R88, RZ ;  /* 0x0000005853507210 */ /* 0x000fe20007f3e0ff */
[----:B------:R-:W-:Y:S02]  /*84570*/  IMAD.X R93, RZ, RZ, RZ, P6 ;  /* 0x000000ffff5d7224 */ /* 0x000fe400030e06ff */
        /* <DEDUP_REMOVED lines=10> */
[----:B------:R-:W-:Y:S02]  /*84620*/  IMAD.X R82, RZ, RZ, RZ, P4 ;  /* 0x000000ffff527224 */ /* 0x000fe400020e06ff */
[----:B------:R-:W-:Y:S01]  /*84630*/  IMAD.X R89, RZ, RZ, RZ, P6 ;  /* 0x000000ffff597224 */ /* 0x000fe200030e06ff */
[----:B------:R-:W-:Y:S01]  /*84640*/  IADD3 R83, P0, PT, R83, R126, RZ ;  /* 0x0000007e53537210 */ /* 0x000fe20007f1e0ff */
[----:B------:R-:W-:-:S03]  /*84650*/  IMAD.WIDE.U32 R80, R131, R77, R80 ;  /* 0x0000004d83507225 */ /* 0x000fc600078e0050 */
[----:B------:R-:W-:Y:S01]  /*84660*/  IADD3 R82, P4, PT, R82, R83, RZ ;  /* 0x0000005352527210 */ /* 0x000fe20007f9e0ff */
[----:B------:R-:W-:Y:S01]  /*84670*/  IMAD.IADD R91, R46, 0x1, R93 ;  /* 0x000000012e5b7824 */ /* 0x000fe200078e025d */
[----:B------:R-:W-:Y:S01]  /*84680*/  IADD3 R81, PT, PT, R48, R81, RZ ;  /* 0x0000005130517210 */ /* 0x000fe20007ffe0ff */
[----:B------:R-:W-:Y:S01]  /*84690*/  IMAD.WIDE.U32 R88, R130, R79, R88 ;  /* 0x0000004f82587225 */ /* 0x000fe200078e0058 */
[----:B------:R-:W-:Y:S02]  /*846a0*/  IADD3 R127, P3, PT, R127, R82, RZ ;  /* 0x000000527f7f7210 */ /* 0x000fe40007f7e0ff */
        /* <DEDUP_REMOVED lines=8> */
[----:B------:R-:W-:Y:S01]  /*84730*/  IADD3 R89, PT, PT, R50, R89, RZ ;  /* 0x0000005932597210 */ /* 0x000fe20007ffe0ff */
[----:B------:R-:W-:Y:S01]  /*84740*/  IMAD.WIDE.U32 R90, R84, R76, R90 ;  /* 0x0000004c545a7225 */ /* 0x000fe200078e005a */
[----:B------:R-:W-:Y:S02]  /*84750*/  MOV R129, R92 ;  /* 0x0000005c00817202 */ /* 0x000fe40000000f00 */
[----:B------:R-:W-:Y:S01]  /*84760*/  IADD3 R89, P2, PT, R89, R86, RZ ;  /* 0x0000005659597210 */ /* 0x000fe20007f5e0ff */
[----:B------:R-:W-:-:S04]  /*84770*/  IMAD.WIDE.U32 R82, R131, R78, R82 ;  /* 0x0000004e83527225 */ /* 0x000fc800078e0052 */
[----:B------:R-:W-:Y:S02]  /*84780*/  IMAD.IADD R127, R47, 0x1, R91 ;  /* 0x000000012f7f7824 */ /* 0x000fe400078e025b */
[----:B------:R-:W-:-:S03]  /*84790*/  IMAD.WIDE.U32 R80, R136, R118, R80 ;  /* 0x0000007688507225 */ /* 0x000fc600078e0050 */
[----:B------:R-:W-:Y:S01]  /*847a0*/  IADD3 R88, P6, PT, R127, R82, RZ ;  /* 0x000000527f587210 */ /* 0x000fe20007fde0ff */
[----:B------:R-:W-:Y:S02]  /*847b0*/  IMAD.IADD R82, R49, 0x1, R83 ;  /* 0x0000000131527824 */ /* 0x000fe400078e0253 */
[----:B------:R-:W-:Y:S02]  /*847c0*/  IMAD.X R83, RZ, RZ, RZ, P5 ;  /* 0x000000ffff537224 */ /* 0x000fe400028e06ff */
[----:B------:R-:W-:-:S03]  /*847d0*/  IMAD.MOV.U32 R130, RZ, RZ, R90 ;  /* 0x000000ffff827224 */ /* 0x000fc600078e005a */
[----:B------:R-:W-:Y:S02]  /*847e0*/  IADD3 R80, P5, PT, R83, R80, RZ ;  /* 0x0000005053507210 */ /* 0x000fe40007fbe0ff */
[----:B------:R-:W-:-:S04]  /*847f0*/  IADD3.X R83, PT, PT, RZ, RZ, RZ, P0, !PT ;  /* 0x000000ffff537210 */ /* 0x000fc800007fe4ff */
[----:B------:R-:W-:Y:S01]  /*84800*/  IADD3 R83, P0, PT, R83, R80, RZ ;  /* 0x0000005053537210 */ /* 0x000fe20007f1e0ff */
[----:B------:R-:W-:Y:S01]  /*84810*/  IMAD.IADD R80, R81, 0x1, R140 ;  /* 0x0000000151507824 */ /* 0x000fe200078e028c */
        /* <DEDUP_REMOVED lines=13> */
[----:B------:R-:W-:-:S04]  /*848f0*/  IADD3.X R80, PT, PT, RZ, RZ, RZ, P4, !PT ;  /* 0x000000ffff507210 */ /* 0x000fc800027fe4ff */
[----:B------:R-:W-:Y:S01]  /*84900*/  IADD3 R83, P4, PT, R80, R83, RZ ;  /* 0x0000005350537210 */ /* 0x000fe20007f9e0ff */
[----:B------:R-:W-:-:S03]  /*84910*/  IMAD.X R80, RZ, RZ, RZ, P3 ;  /* 0x000000ffff507224 */ /* 0x000fc600018e06ff */
[----:B------:R-:W-:Y:S02]  /*84920*/  IADD3.X R126, PT, PT, RZ, RZ, RZ, P4, !PT ;  /* 0x000000ffff7e7210 */ /* 0x000fe400027fe4ff */
[----:B------:R-:W-:Y:S01]  /*84930*/  IADD3 R80, P3, PT, R80, R83, RZ ;  /* 0x0000005350507210 */ /* 0x000fe20007f7e0ff */
[----:B------:R-:W-:-:S03]  /*84940*/  IMAD.X R83, RZ, RZ, RZ, P0 ;  /* 0x000000ffff537224 */ /* 0x000fc600000e06ff */
[----:B------:R-:W-:Y:S01]  /*84950*/  IADD3 R127, P1, PT, R127, R80, RZ ;  /* 0x000000507f7f7210 */ /* 0x000fe20007f3e0ff */
[----:B------:R-:W-:Y:S01]  /*84960*/  IMAD.WIDE.U32 R82, R84, R78, R82 ;  /* 0x0000004e54527225 */ /* 0x000fe200078e0052 */
[----:B------:R-:W-:-:S04]  /*84970*/  IADD3.X R80, PT, PT, RZ, RZ, RZ, P2, !PT ;  /* 0x000000ffff507210 */ /* 0x000fc800017fe4ff */
[----:B------:R-:W-:Y:S02]  /*84980*/  IADD3 R80, P0, PT, R80, R127, RZ ;  /* 0x0000007f50507210 */ /* 0x000fe40007f1e0ff */
[----:B------:R-:W-:Y:S02]  /*84990*/  MOV R132, R82 ;  /* 0x0000005200847202 */ /* 0x000fe40000000f00 */
[----:B------:R-:W-:Y:S01]  /*849a0*/  IADD3 R81, P2, PT, R81, R80, RZ ;  /* 0x0000005051517210 */ /* 0x000fe20007f5e0ff */
[----:B------:R-:W-:Y:S02]  /*849b0*/  IMAD.IADD R80, R49, 0x1, R83 ;  /* 0x0000000131507824 */ /* 0x000fe400078e0253 */
[----:B------:R-:W-:-:S03]  /*849c0*/  IMAD.X R127, RZ, RZ, RZ, P0 ;  /* 0x000000ffff7f7224 */ /* 0x000fc600000e06ff */
[----:B------:R-:W-:Y:S01]  /*849d0*/  IADD3 R80, P5, PT, R80, R81, RZ ;  /* 0x0000005150507210 */ /* 0x000fe20007fbe0ff */
[----:B------:R-:W-:-:S05]  /*849e0*/  IMAD.X R81, RZ, RZ, RZ, P3 ;  /* 0x000000ffff517224 */ /* 0x000fca00018e06ff */
[----:B------:R-:W-:Y:S01]  /*849f0*/  IADD3 R86, PT, PT, R81, R86, R126 ;  /* 0x0000005651567210 */ /* 0x000fe20007ffe07e */
[----:B------:R-:W-:Y:S02]  /*84a00*/  IMAD.X R81, RZ, RZ, RZ, P5 ;  /* 0x000000ffff517224 */ /* 0x000fe400028e06ff */
[----:B------:R-:W-:Y:S02]  /*84a10*/  IMAD.X R126, RZ, RZ, RZ, P2 ;  /* 0x000000ffff7e7224 */ /* 0x000fe400010e06ff */
[----:B------:R-:W-:Y:S01]  /*84a20*/  IMAD.WIDE.U32 R80, R84, R79, R80 ;  /* 0x0000004f54507225 */ /* 0x000fe200078e0050 */
[----:B------:R-:W-:-:S03]  /*84a30*/  IADD3.X R84, PT, PT, RZ, RZ, RZ, P1, !PT ;  /* 0x000000ffff547210 */ /* 0x000fc60000ffe4ff */
[----:B------:R-:W-:Y:S01]  /*84a40*/  IMAD.MOV.U32 R133, RZ, RZ, R80 ;  /* 0x000000ffff857224 */ /* 0x000fe200078e0050 */
[----:B------:R-:W-:Y:S02]  /*84a50*/  IADD3 R86, PT, PT, R127, R86, R84 ;  /* 0x000000567f567210 */ /* 0x000fe40007ffe054 */
        /* <DEDUP_REMOVED lines=31> */
.L_x_687:
        /* <DEDUP_REMOVED lines=22> */
.L_x_688:
        /* <DEDUP_REMOVED lines=13> */
[----:B------:R-:W-:-:S04]  /*84e80*/  IADD3 R81, PT, PT, R143, R89, RZ ;  /* 0x000000598f517210 */ /* 0x000fc80007ffe0ff */
[----:B------:R-:W-:Y:S01]  /*84e90*/  IADD3 R80, P0, PT, R81, R82, RZ ;  /* 0x0000005251507210 */ /* 0x000fe20007f1e0ff */
[----:B------:R-:W-:Y:S01]  /*84ea0*/  IMAD.IADD R82, R134, 0x1, R83 ;  /* 0x0000000186527824 */ /* 0x000fe200078e0253 */
[----:B------:R-:W-:-:S03]  /*84eb0*/  IADD3 R83, PT, PT, R43, R84, RZ ;  /* 0x000000542b537210 */ /* 0x000fc60007ffe0ff */
[----:B------:R-:W-:Y:S01]  /*84ec0*/  IMAD.X R81, RZ, RZ, RZ, P0 ;  /* 0x000000ffff517224 */ /* 0x000fe200000e06ff */
[----:B------:R-:W-:Y:S01]  /*84ed0*/  IADD3 R84, P0, PT, R83, R88, RZ ;  /* 0x0000005853547210 */ /* 0x000fe20007f1e0ff */
[----:B------:R-:W-:Y:S02]  /*84ee0*/  IMAD.MOV.U32 R83, RZ, RZ, RZ ;  /* 0x000000ffff537224 */ /* 0x000fe400078e00ff */
        /* <DEDUP_REMOVED lines=25> */
[----:B------:R-:W-:-:S04]  /*85080*/  IMAD.WIDE.U32 R158, R136, R85, R158 ;  /* 0x00000055889e7225 */ /* 0x000fc800078e009e */
[----:B------:R-:W-:Y:S01]  /*85090*/  HFMA2 R85, -RZ, RZ, 0, 0 ;  /* 0x00000000ff557431 */ /* 0x000fe200000001ff */
[----:B------:R-:W-:-:S05]  /*850a0*/  IADD3 R82, P1, PT, R81, R82, RZ ;  /* 0x0000005251527210 */ /* 0x000fca0007f3e0ff */
[----:B------:R-:W-:Y:S02]  /*850b0*/  IMAD.X R83, RZ, RZ, RZ, P1 ;  /* 0x000000ffff537224 */ /* 0x000fe400008e06ff */
[----:B------:R-:W-:Y:S02]  /*850c0*/  IMAD.IADD R85, R159, 0x1, R85 ;  /* 0x000000019f557824 */ /* 0x000fe400078e0255 */
        /* <DEDUP_REMOVED lines=24> */
[----:B------:R-:W-:Y:S02]  /*85250*/  IMAD.IADD R83, R135, 0x1, R89 ;  /* 0x0000000187537824 */ /* 0x000fe400078e0259 */
[----:B------:R-:W-:-:S03]  /*85260*/  IMAD.WIDE.U32 R92, R152, R156, R92 ;  /* 0x0000009c985c7225 */ /* 0x000fc600078e005c */
[----:B------:R-:W-:Y:S02]  /*85270*/  IADD3 R82, P2, PT, R83, R82, RZ ;  /* 0x0000005253527210 */ /* 0x000fe40007f5e0ff */
[----:B------:R-:W-:Y:S01]  /*85280*/  IADD3 R89, PT, PT, R142, R93, RZ ;  /* 0x0000005d8e597210 */ /* 0x000fe20007ffe0ff */
[----:B------:R-:W-:Y:S02]  /*85290*/  HFMA2 R93, -RZ, RZ, 0, 0 ;  /* 0x00000000ff5d7431 */ /* 0x000fe400000001ff */
        /* <DEDUP_REMOVED lines=14> */
[----:B------:R-:W-:-:S03]  /*85380*/  IADD3.X R159, PT, PT, RZ, RZ, RZ, P1, !PT ;  /* 0x000000ffff9f7210 */ /* 0x000fc60000ffe4ff */
[----:B------:R-:W-:Y:S02]  /*85390*/  IMAD.X R83, RZ, RZ, RZ, P3 ;  /* 0x000000ffff537224 */ /* 0x000fe400018e06ff */
[----:B------:R-:W-:-:S04]  /*853a0*/  IMAD.WIDE.U32 R158, R136, R87, R158 ;  /* 0x00000057889e7225 */ /* 0x000fc800078e009e */
[----:B------:R-:W-:Y:S02]  /*853b0*/  IMAD.X R87, RZ, RZ, RZ, P2 ;  /* 0x000000ffff577224 */ /* 0x000fe400010e06ff */
[----:B------:R-:W-:-:S04]  /*853c0*/  IMAD.WIDE.U32 R82, R152, R151, R82 ;  /* 0x0000009798527225 */ /* 0x000fc800078e0052 */
[----:B------:R-:W-:Y:S01]  /*853d0*/  IMAD.WIDE.U32 R86, R149, R147, R86 ;  /* 0x0000009395567225 */ /* 0x000fe200078e0056 */
[----:B------:R-:W-:-:S03]  /*853e0*/  IADD3 R81, PT, PT, R135, R83, RZ ;  /* 0x0000005387517210 */ /* 0x000fc60007ffe0ff */
[----:B------:R-:W-:Y:S01]  /*853f0*/  IMAD.IADD R87, R144, 0x1, R87 ;  /* 0x0000000190577824 */ /* 0x000fe200078e0257 */
[----:B------:R-:W-:Y:S01]  /*85400*/  IADD3 R86, P2, PT, R81, R86, RZ ;  /* 0x0000005651567210 */ /* 0x000fe20007f5e0ff */
[----:B------:R-:W-:Y:S02]  /*85410*/  IMAD.MOV.U32 R81, RZ, RZ, RZ ;  /* 0x000000ffff517224 */ /* 0x000fe400078e00ff */
[----:B------:R-:W-:Y:S01]  /*85420*/  IMAD.WIDE.U32 R84, R154, R73, R84 ;  /* 0x000000499a547225 */ /* 0x000fe200078e0054 */
[----:B------:R-:W-:Y:S02]  /*85430*/  IADD3 R160, P1, PT, R87, R158, RZ ;  /* 0x0000009e57a07210 */ /* 0x000fe40007f3e0ff */
[----:B------:R-:W-:Y:S01]  /*85440*/  IADD3 R81, PT, PT, R159, R81, RZ ;  /* 0x000000519f517210 */ /* 0x000fe20007ffe0ff */
[----:B------:R-:W-:Y:S02]  /*85450*/  IMAD.X R87, RZ, RZ, RZ, P2 ;  /* 0x000000ffff577224 */ /* 0x000fe400010e06ff */
[----:B------:R-:W-:-:S02]  /*85460*/  IMAD.X R161, RZ, RZ, RZ, P1 ;  /* 0x000000ffffa17224 */ /* 0x000fc400008e06ff */
        /* <DEDUP_REMOVED lines=73> */
[----:B------:R-:W-:-:S04]  /*85900*/  IMAD.WIDE.U32 R158, R146, R156, R158 ;  /* 0x0000009c929e7225 */ /* 0x000fc800078e009e */
[----:B------:R-:W-:Y:S02]  /*85910*/  IMAD.IADD R81, R142, 0x1, R159 ;  /* 0x000000018e517824 */ /* 0x000fe400078e029f */
        /* <DEDUP_REMOVED lines=12> */
[----:B------:R-:W-:Y:S01]  /*859e0*/  IADD3 R163, PT, PT, R48, R89, RZ ;  /* 0x0000005930a37210 */ /* 0x000fe20007ffe0ff */
[----:B------:R-:W-:Y:S02]  /*859f0*/  IMAD R89, R84, R42, RZ ;  /* 0x0000002a54597224 */ /* 0x000fe400078e02ff */
[----:B------:R-:W-:Y:S01]  /*85a00*/  IMAD.X R87, RZ, RZ, RZ, P0 ;  /* 0x000000ffff577224 */ /* 0x000fe200000e06ff */
[----:B------:R-:W-:Y:S01]  /*85a10*/  IADD3 R164, P0, PT, R165, R160, RZ ;  /* 0x000000a0a5a47210 */ /* 0x000fe20007f1e0ff */
[----:B------:R-:W-:-:S03]  /*85a20*/  IMAD.HI.U32 R84, R89, R72, R84 ;  /* 0x0000004859547227 */ /* 0x000fc600078e0054 */
[----:B------:R-:W-:Y:S01]  /*85a30*/  IADD3.X R165, PT, PT, RZ, RZ, RZ, P0, !PT ;  /* 0x000000ffffa57210 */ /* 0x000fe200007fe4ff */
[----:B------:R-:W-:Y:S01]  /*85a40*/  IMAD.WIDE.U32 R86, R137, R156, R86 ;  /* 0x0000009c89567225 */ /* 0x000fe200078e0056 */
[----:B------:R-:W-:Y:S02]  /*85a50*/  IADD3 R156, P2, PT, R81, R162, RZ ;  /* 0x000000a2519c7210 */ /* 0x000fe40007f5e0ff */
[----:B------:R-:W-:Y:S01]  /*85a60*/  IADD3 R162, P1, PT, R163, R82, RZ ;  /* 0x00000052a3a27210 */ /* 0x000fe20007f3e0ff */
[----:B------:R-:W-:Y:S02]  /*85a70*/  IMAD.MOV.U32 R81, RZ, RZ, RZ ;  /* 0x000000ffff517224 */ /* 0x000fe400078e00ff */
[----:B------:R-:W-:-:S04]  /*85a80*/  IMAD.WIDE.U32 R164, R155, R145, R164 ;  /* 0x000000919ba47225 */ /* 0x000fc800078e00a4 */
[----:B------:R-:W-:Y:S02]  /*85a90*/  IMAD.X R163, RZ, RZ, RZ, P1 ;  /* 0x000000ffffa37224 */ /* 0x000fe400008e06ff */
[----:B------:R-:W-:Y:S02]  /*85aa0*/  IMAD.IADD R81, R161, 0x1, R81 ;  /* 0x00000001a1517824 */ /* 0x000fe400078e0251 */
[----:B------:R-:W-:-:S04]  /*85ab0*/  IMAD.WIDE.U32 R160, R154, R78, R162 ;  /* 0x0000004e9aa07225 */ /* 0x000fc800078e00a2 */
[----:B------:R-:W-:Y:S01]  /*85ac0*/  IMAD.IADD R162, R138, 0x1, R165 ;  /* 0x000000018aa27824 */ /* 0x000fe200078e02a5 */
[----:B------:R-:W-:Y:S01]  /*85ad0*/  IADD3 R159, PT, PT, R49, R161, RZ ;  /* 0x000000a1319f7210 */ /* 0x000fe20007ffe0ff */
[----:B------:R-:W-:-:S03]  /*85ae0*/  IMAD.X R157, RZ, RZ, RZ, P2 ;  /* 0x000000ffff9d7224 */ /* 0x000fc600010e06ff */
[----:B------:R-:W-:Y:S01]  /*85af0*/  IADD3 R162, P1, PT, R162, R81, RZ ;  /* 0x00000051a2a27210 */ /* 0x000fe20007f3e0ff */
        /* <DEDUP_REMOVED lines=17> */
[----:B------:R-:W-:Y:S02]  /*85c10*/  IMAD.IADD R159, R50, 0x1, R159 ;  /* 0x00000001329f7824 */ /* 0x000fe400078e029f */
[----:B------:R-:W-:-:S04]  /*85c20*/  IMAD.WIDE.U32 R164, R139, R147, R164 ;  /* 0x000000938ba47225 */ /* 0x000fc800078e00a4 */
[----:B------:R-:W-:Y:S02]  /*85c30*/  IMAD.X R85, RZ, RZ, RZ, P1 ;  /* 0x000000ffff557224 */ /* 0x000fe400008e06ff */
[----:B------:R-:W-:Y:S02]  /*85c40*/  IMAD.IADD R165, R144, 0x1, R165 ;  /* 0x0000000190a57824 */ /* 0x000fe400078e02a5 */
[----:B------:R-:W-:-:S05]  /*85c50*/  IMAD.WIDE.U32 R84, R89, R74, R84 ;  /* 0x0000004a59547225 */ /* 0x000fca00078e0054 */
[----:B------:R-:W-:Y:S01]  /*85c60*/  IADD3 R91, PT, PT, R45, R85, RZ ;  /* 0x000000552d5b7210 */ /* 0x000fe20007ffe0ff */
[----:B------:R-:W-:-:S03]  /*85c70*/  IMAD R85, R80, R42, RZ ;  /* 0x0000002a50557224 */ /* 0x000fc600078e02ff */
[----:B------:R-:W-:Y:S01]  /*85c80*/  IADD3 R90, P1, PT, R91, R92, RZ ;  /* 0x0000005c5b5a7210 */ /* 0x000fe20007f3e0ff */
        /* <DEDUP_REMOVED lines=41> */
[----:B------:R-:W-:-:S02]  /*85f20*/  IADD3 R82, P3, PT, R81, R82, RZ ;  /* 0x0000005251527210 */ /* 0x000fc40007f7e0ff */
[----:B------:R-:W-:Y:S01]  /*85f30*/  IADD3 R81, PT, PT, R135, R83, RZ ;  /* 0x0000005387517210 */ /* 0x000fe20007ffe0ff */
[----:B------:R-:W-:Y:S01]  /*85f40*/  IMAD.X R91, RZ, RZ, RZ, P1 ;  /* 0x000000ffff5b7224 */ /* 0x000fe200008e06ff */
[----:B------:R-:W-:Y:S01]  /*85f50*/  IADD3.X R93, PT, PT, RZ, RZ, RZ, P0, !PT ;  /* 0x000000ffff5d7210 */ /* 0x000fe200007fe4ff */
[----:B------:R-:W-:Y:S01]  /*85f60*/  IMAD.X R83, RZ, RZ, RZ, P3 ;  /* 0x000000ffff537224 */ /* 0x000fe200018e06ff */
[----:B------:R-:W-:Y:S01]  /*85f70*/  IADD3 R86, P5, PT, R81, R164, RZ ;  /* 0x000000a451567210 */ /* 0x000fe20007fbe0ff */
[----:B------:R-:W-:Y:S02]  /*85f80*/  HFMA2 R81, -RZ, RZ, 0, 0 ;  /* 0x00000000ff517431 */ /* 0x000fe400000001ff */
[----:B------:R-:W-:Y:S01]  /*85f90*/  IMAD.WIDE.U32 R90, R85, R76, R90 ;  /* 0x0000004c555a7225 */ /* 0x000fe200078e005a */
[----:B------:R-:W-:-:S03]  /*85fa0*/  IADD3 R162, P3, PT, R165, R162, RZ ;  /* 0x000000a2a5a27210 */ /* 0x000fc60007f7e0ff */
[----:B------:R-:W-:-:S04]  /*85fb0*/  IMAD.WIDE.U32 R82, R137, R153, R82 ;  /* 0x0000009989527225 */ /* 0x000fc800078e0052 */
[----:B------:R-:W-:-:S04]  /*85fc0*/  IMAD.WIDE.U32 R92, R84, R74, R92 ;  /* 0x0000004a545c7225 */ /* 0x000fc800078e005c */
[----:B------:R-:W-:Y:S02]  /*85fd0*/  IMAD.IADD R88, R163, 0x1, R81 ;  /* 0x00000001a3587824 */ /* 0x000fe400078e0251 */
[----:B------:R-:W-:Y:S02]  /*85fe0*/  IMAD.X R81, RZ, RZ, RZ, P4 ;  /* 0x000000ffff517224 */ /* 0x000fe400020e06ff */
[----:B------:R-:W-:Y:S02]  /*85ff0*/  IMAD.X R153, RZ, RZ, RZ, P2 ;  /* 0x000000ffff997224 */ /* 0x000fe400010e06ff */
[----:B------:R-:W-:Y:S01]  /*86000*/  IMAD.IADD R134, R134, 0x1, R83 ;  /* 0x0000000186867824 */ /* 0x000fe200078e0253 */
[----:B------:R-:W-:Y:S01]  /*86010*/  IADD3 R142, P0, PT, R81, R82, RZ ;  /* 0x00000052518e7210 */ /* 0x000fe20007f1e0ff */
[----:B------:R-:W-:Y:S01]  /*86020*/  IMAD.IADD R83, R47, 0x1, R91 ;  /* 0x000000012f537824 */ /* 0x000fe200078e025b */
[----:B------:R-:W-:Y:S01]  /*86030*/  MOV R81, RZ ;  /* 0x000000ff00517202 */ /* 0x000fe20000000f00 */
[----:B------:R-:W-:-:S04]  /*86040*/  IMAD.WIDE.U32 R152, R89, R78, R152 ;  /* 0x0000004e59987225 */ /* 0x000fc800078e0098 */
[----:B------:R-:W-:-:S04]  /*86050*/  IMAD.HI.U32 R82, R141, R72, R80 ;  /* 0x000000488d527227 */ /* 0x000fc800078e0050 */
[----:B------:R-:W-:Y:S01]  /*86060*/  IMAD.IADD R81, R45, 0x1, R93 ;  /* 0x000000012d517824 */ /* 0x000fe200078e025d */
[----:B------:R-:W-:Y:S01]  /*86070*/  IADD3 R93, PT, PT, R43, R82, RZ ;  /* 0x000000522b5d7210 */ /* 0x000fe20007ffe0ff */
[----:B------:R-:W-:-:S03]  /*86080*/  IMAD.X R163, RZ, RZ, RZ, P3 ;  /* 0x000000ffffa37224 */ /* 0x000fc600018e06ff */
        /* <DEDUP_REMOVED lines=12> */
[----:B------:R-:W-:-:S03]  /*86150*/  IADD3 R163, PT, PT, R138, R163, RZ ;  /* 0x000000a38aa37210 */ /* 0x000fc60007ffe0ff */
        /* <DEDUP_REMOVED lines=14> */
[----:B------:R-:W-:-:S03]  /*86240*/  IADD3 R83, PT, PT, R43, R92, RZ ;  /* 0x0000005c2b537210 */ /* 0x000fc60007ffe0ff */
[----:B------:R-:W-:Y:S01]  /*86250*/  IMAD.WIDE.U32 R86, R146, R150, R86 ;  /* 0x0000009692567225 */ /* 0x000fe200078e0056 */
[----:B------:R-:W-:-:S03]  /*86260*/  IADD3 R80, P2, PT, R83, R80, RZ ;  /* 0x0000005053507210 */ /* 0x000fc60007f5e0ff */
[----:B------:R-:W-:Y:S01]  /*86270*/  IMAD.IADD R93, R45, 0x1, R81 ;  /* 0x000000012d5d7824 */ /* 0x000fe200078e0251 */
        /* <DEDUP_REMOVED lines=8> */
[----:B------:R-:W-:Y:S01]  /*86300*/  IMAD.X R83, RZ, RZ, RZ, P1 ;  /* 0x000000ffff537224 */ /* 0x000fe200008e06ff */
[----:B------:R-:W-:Y:S01]  /*86310*/  IADD3 R143, PT, PT, R44, R81, RZ ;  /* 0x000000512c8f7210 */ /* 0x000fe20007ffe0ff */
[----:B------:R-:W-:Y:S01]  /*86320*/  IMAD R88, R80, R42, RZ ;  /* 0x0000002a50587224 */ /* 0x000fe200078e02ff */
[----:B------:R-:W-:Y:S01]  /*86330*/  IADD3 R142, P1, PT, R91, R142, RZ ;  /* 0x0000008e5b8e7210 */ /* 0x000fe20007f3e0ff */
[----:B------:R-:W-:-:S04]  /*86340*/  IMAD.WIDE.U32 R82, R84, R76, R82 ;  /* 0x0000004c54527225 */ /* 0x000fc800078e0052 */
[----:B------:R-:W-:Y:S01]  /*86350*/  IMAD.MOV.U32 R81, RZ, RZ, RZ ;  /* 0x000000ffff517224 */ /* 0x000fe200078e00ff */
[----:B------:R-:W-:Y:S01]  /*86360*/  IADD3 R82, P3, PT, R93, R82, RZ ;  /* 0x000000525d527210 */ /* 0x000fe20007f7e0ff */
[----:B------:R-:W-:Y:S01]  /*86370*/  IMAD.X R91, RZ, RZ, RZ, P5 ;  /* 0x000000ffff5b7224 */ /* 0x000fe200028e06ff */
[----:B------:R-:W-:Y:S01]  /*86380*/  IADD3.X R93, PT, PT, RZ, RZ, RZ, P6, !PT ;  /* 0x000000ffff5d7210 */ /* 0x000fe200037fe4ff */
[----:B------:R-:W-:-:S04]  /*86390*/  IMAD.WIDE.U32 R86, R137, R151, R86 ;  /* 0x0000009789567225 */ /* 0x000fc800078e0056 */
[----:B------:R-:W-:-:S04]  /*863a0*/  IMAD.HI.U32 R149, R88, R72, R80 ;  /* 0x0000004858957227 */ /* 0x000fc800078e0050 */
[----:B------:R-:W-:Y:S02]  /*863b0*/  IMAD.X R81, RZ, RZ, RZ, P0 ;  /* 0x000000ffff517224 */ /* 0x000fe400000e06ff */
[----:B------:R-:W-:-:S04]  /*863c0*/  IMAD.WIDE.U32 R90, R85, R78, R90 ;  /* 0x0000004e555a7225 */ /* 0x000fc800078e005a */
[----:B------:R-:W-:Y:S01]  /*863d0*/  IMAD.IADD R151, R135, 0x1, R87 ;  /* 0x0000000187977824 */ /* 0x000fe200078e0257 */
        /* <DEDUP_REMOVED lines=8> */
[----:B------:R-:W-:-:S02]  /*86460*/  IADD3 R93, PT, PT, R144, R93, RZ ;  /* 0x0000005d905d7210 */ /* 0x000fc40007ffe0ff */
[----:B------:R-:W-:Y:S01]  /*86470*/  IADD3 R86, P4, PT, R151, R92, RZ ;  /* 0x0000005c97567210 */ /* 0x000fe20007f9e0ff */
[----:B------:R-:W-:Y:S02]  /*86480*/  IMAD.MOV.U32 R81, RZ, RZ, RZ ;  /* 0x000000ffff517224 */ /* 0x000fe400078e00ff */
[----:B------:R-:W-:Y:S01]  /*86490*/  IMAD.X R83, RZ, RZ, RZ, P3 ;  /* 0x000000ffff537224 */ /* 0x000fe200018e06ff */
[----:B------:R-:W-:Y:S01]  /*864a0*/  IADD3 R134, P3, PT, R93, R134, RZ ;  /* 0x000000865d867210 */ /* 0x000fe20007f7e0ff */
[----:B------:R-:W-:Y:S01]  /*864b0*/  IMAD.IADD R91, R135, 0x1, R81 ;  /* 0x00000001875b7824 */ /* 0x000fe200078e0251 */
[----:B------:R-:W-:Y:S01]  /*864c0*/  IADD3.X R81, PT, PT, RZ, RZ, RZ, P2, !PT ;  /* 0x000000ffff517210 */ /* 0x000fe200017fe4ff */
[----:B------:R-:W-:Y:S02]  /*864d0*/  IMAD.X R90, RZ, RZ, RZ, P1 ;  /* 0x000000ffff5a7224 */ /* 0x000fe400008e06ff */
[----:B------:R-:W-:-:S03]  /*864e0*/  IMAD.WIDE.U32 R82, R141, R75, R82 ;  /* 0x0000004b8d527225 */ /* 0x000fc600078e0052 */
[----:B------:R-:W-:Y:S01]  /*864f0*/  IADD3 R90, P1, PT, R90, R87, RZ ;  /* 0x000000575a5a7210 */ /* 0x000fe20007f3e0ff */
[----:B------:R-:W-:Y:S01]  /*86500*/  IMAD.IADD R83, R46, 0x1, R83 ;  /* 0x000000012e537824 */ /* 0x000fe200078e0253 */
[----:B------:R-:W-:Y:S01]  /*86510*/  IADD3 R82, P2, PT, R143, R82, RZ ;  /* 0x000000528f527210 */ /* 0x000fe20007f5e0ff */
[----:B------:R-:W-:Y:S01]  /*86520*/  IMAD.WIDE.U32 R80, R84, R77, R80 ;  /* 0x0000004d54507225 */ /* 0x000fe200078e0050 */
[----:B------:R-:W-:-:S03]  /*86530*/  IADD3.X R143, PT, PT, RZ, RZ, RZ, P5, !PT ;  /* 0x000000ffff8f7210 */ /* 0x000fc60002ffe4ff */
[----:B------:R-:W-:Y:S02]  /*86540*/  IMAD.X R87, RZ, RZ, RZ, P4 ;  /* 0x000000ffff577224 */ /* 0x000fe400020e06ff */
[----:B------:R-:W-:Y:S01]  /*86550*/  IMAD.X R135, RZ, RZ, RZ, P3 ;  /* 0x000000ffff877224 */ /* 0x000fe200018e06ff */
[----:B------:R-:W-:Y:S01]  /*86560*/  IADD3 R80, P3, PT, R83, R80, RZ ;  /* 0x0000005053507210 */ /* 0x000fe20007f7e0ff */
[----:B------:R-:W-:Y:S01]  /*86570*/  IMAD.WIDE.U32 R86, R137, R150, R86 ;  /* 0x0000009689567225 */ /* 0x000fe200078e0056 */
[----:B------:R-:W-:-:S03]  /*86580*/  IADD3.X R83, PT, PT, RZ, RZ, RZ, P0, !PT ;  /* 0x000000ffff537210 */ /* 0x000fc600007fe4ff */
[----:B------:R-:W-:-:S04]  /*86590*/  IMAD.WIDE.U32 R142, R85, R79, R142 ;  /* 0x0000004f558e7225 */ /* 0x000fc800078e008e */
[----:B------:R-:W-:Y:S02]  /*865a0*/  IMAD.IADD R81, R48, 0x1, R81 ;  /* 0x0000000130517824 */ /* 0x000fe400078e0251 */
        /* <DEDUP_REMOVED lines=10> */
[----:B------:R-:W-:-:S02]  /*86650*/  IADD3 R142, P2, PT, R142, R87, RZ ;  /* 0x000000578e8e7210 */ /* 0x000fc40007f5e0ff */
[----:B------:R-:W-:Y:S01]  /*86660*/  IADD3 R134, P6, PT, R143, R90, RZ ;  /* 0x0000005a8f867210 */ /* 0x000fe20007fde0ff */
        /* <DEDUP_REMOVED lines=8> */
[----:B------:R-:W-:Y:S02]  /*866f0*/  IMAD.X R87, RZ, RZ, RZ, P4 ;  /* 0x000000ffff577224 */ /* 0x000fe400020e06ff */
        /* <DEDUP_REMOVED lines=8> */
[----:B------:R-:W-:Y:S01]  /*86780*/  IADD3 R87, PT, PT, R49, R87, RZ ;  /* 0x0000005731577210 */ /* 0x000fe20007ffe0ff */
[----:B------:R-:W-:Y:S01]  /*86790*/  IMAD.X R91, RZ, RZ, RZ, P5 ;  /* 0x000000ffff5b7224 */ /* 0x000fe200028e06ff */
[----:B------:R-:W-:Y:S01]  /*867a0*/  IADD3 R86, P5, PT, R81, R86, RZ ;  /* 0x0000005651567210 */ /* 0x000fe20007fbe0ff */
[----:B------:R-:W-:Y:S01]  /*867b0*/  IMAD.IADD R135, R144, 0x1, R93 ;  /* 0x0000000190877824 */ /* 0x000fe200078e025d */
[----:B------:R-:W-:Y:S01]  /*867c0*/  IADD3.X R93, PT, PT, RZ, RZ, RZ, P2, !PT ;  /* 0x000000ffff5d7210 */ /* 0x000fe200017fe4ff */
[----:B------:R-:W-:-:S02]  /*867d0*/  IMAD.X R81, RZ, RZ, RZ, P1 ;  /* 0x000000ffff517224 */ /* 0x000fc400008e06ff */
        /* <DEDUP_REMOVED lines=72> */
[----:B------:R-:W-:Y:S02]  /*86c60*/  IMAD.IADD R86, R49, 0x1, R85 ;  /* 0x0000000131567824 */ /* 0x000fe400078e0255 */
[----:B------:R-:W-:Y:S01]  /*86c70*/  IMAD.IADD R134, R138, 0x1, R135 ;  /* 0x000000018a867824 */ /* 0x000fe200078e0287 */
[----:B------:R-:W-:Y:S01]  /*86c80*/  IADD3 R80, P2, PT, R87, R80, RZ ;  /* 0x0000005057507210 */ /* 0x000fe20007f5e0ff */
[----:B------:R-:W-:Y:S01]  /*86c90*/  IMAD.MOV.U32 R87, RZ, RZ, RZ ;  /* 0x000000ffff577224 */ /* 0x000fe200078e00ff */
[----:B------:R-:W-:Y:S01]  /*86ca0*/  IADD3 R86, P4, PT, R86, R93, RZ ;  /* 0x0000005d56567210 */ /* 0x000fe20007f9e0ff */
[----:B------:R-:W-:Y:S02]  /*86cb0*/  IMAD.X R85, RZ, RZ, RZ, P5 ;  /* 0x000000ffff557224 */ /* 0x000fe400028e06ff */
[----:B------:R-:W-:Y:S01]  /*86cc0*/  IMAD.X R81, RZ, RZ, RZ, P2 ;  /* 0x000000ffff517224 */ /* 0x000fe200010e06ff */
[----:B------:R-:W-:Y:S01]  /*86cd0*/  IADD3 R93, PT, PT, R91, R87, RZ ;  /* 0x000000575b5d7210 */ /* 0x000fe20007ffe0ff */
[----:B------:R-:W-:Y:S01]  /*86ce0*/  IMAD.X R87, RZ, RZ, RZ, P4 ;  /* 0x000000ffff577224 */ /* 0x000fe200020e06ff */
[----:B------:R-:W-:Y:S01]  /*86cf0*/  IADD3 R90, P2, PT, R90, R141, RZ ;  /* 0x0000008d5a5a7210 */ /* 0x000fe20007f5e0ff */
[----:B------:R-:W-:-:S04]  /*86d00*/  IMAD.WIDE.U32 R80, R139, R75, R80 ;  /* 0x0000004b8b507225 */ /* 0x000fc800078e0050 */
[----:B------:R-:W-:Y:S01]  /*86d10*/  IMAD.WIDE.U32 R84, R88, R77, R84 ;  /* 0x0000004d58547225 */ /* 0x000fe200078e0054 */
[----:B------:R-:W-:-:S03]  /*86d20*/  IADD3 R91, PT, PT, R46, R81, RZ ;  /* 0x000000512e5b7210 */ /* 0x000fc60007ffe0ff */
[----:B------:R-:W-:-:S04]  /*86d30*/  IMAD.WIDE.U32 R86, R89, R79, R86 ;  /* 0x0000004f59567225 */ /* 0x000fc800078e0056 */
[----:B------:R-:W-:Y:S02]  /*86d40*/  IMAD.X R89, RZ, RZ, RZ, P3 ;  /* 0x000000ffff597224 */ /* 0x000fe400018e06ff */
[----:B------:R-:W-:Y:S02]  /*86d50*/  IMAD.IADD R85, R48, 0x1, R85 ;  /* 0x0000000130557824 */ /* 0x000fe400078e0255 */
[----:B------:R-:W-:Y:S01]  /*86d60*/  IMAD.MOV.U32 R151, RZ, RZ, R92 ;  /* 0x000000ffff977224 */ /* 0x000fe200078e005c */
[----:B------:R-:W-:Y:S02]  /*86d70*/  IADD3 R138, P3, PT, R89, R90, RZ ;  /* 0x0000005a598a7210 */ /* 0x000fe40007f7e0ff */
[----:B------:R-:W-:Y:S02]  /*86d80*/  IADD3 R90, P4, PT, R91, R84, RZ ;  /* 0x000000545b5a7210 */ /* 0x000fe40007f9e0ff */
        /* <DEDUP_REMOVED lines=28> */
[----:B------:R-:W-:Y:S01]  /*86f50*/  IMAD.WIDE.U32 R84, R88, R79, R84 ;  /* 0x0000004f58547225 */ /* 0x000fe200078e0054 */
[----:B------:R-:W-:Y:S02]  /*86f60*/  MOV R146, R90 ;  /* 0x0000005a00927202 */ /* 0x000fe40000000f00 */
        /* <DEDUP_REMOVED lines=8> */
[----:B------:R-:W-:-:S02]  /*86ff0*/  IADD3 R134, PT, PT, R140, R135, RZ ;  /* 0x000000878c867210 */ /* 0x000fc40007ffe0ff */
[----:B------:R-:W-:Y:S01]  /*87000*/  IADD3 R84, P6, PT, R84, R93, RZ ;  /* 0x0000005d54547210 */ /* 0x000fe20007fde0ff */
[----:B------:R-:W-:-:S03]  /*87010*/  IMAD.WIDE.U32 R88, R139, R78, R88 ;  /* 0x0000004e8b587225 */ /* 0x000fc600078e0058 */
[----:B------:R-:W-:Y:S01]  /*87020*/  IADD3 R137, P5, PT, R137, R84, RZ ;  /* 0x0000005489897210 */ /* 0x000fe20007fbe0ff */
[----:B------:R-:W-:Y:S01]  /*87030*/  IMAD.X R84, RZ, RZ, RZ, P2 ;  /* 0x000000ffff547224 */ /* 0x000fe200010e06ff */
[----:B------:R-:W-:Y:S01]  /*87040*/  IADD3 R136, PT, PT, R49, R89, RZ ;  /* 0x0000005931887210 */ /* 0x000fe20007ffe0ff */
[----:B------:R-:W-:Y:S02]  /*87050*/  IMAD.X R93, RZ, RZ, RZ, P1 ;  /* 0x000000ffff5d7224 */ /* 0x000fe400008e06ff */
[----:B------:R-:W-:Y:S01]  /*87060*/  IMAD.MOV.U32 R144, RZ, RZ, R88 ;  /* 0x000000ffff907224 */ /* 0x000fe200078e0058 */
        /* <DEDUP_REMOVED lines=41> */
.L_x_689:
        /* <DEDUP_REMOVED lines=22> */
.L_x_690:
        /* <DEDUP_REMOVED lines=18> */
[C---:B------:R-:W-:Y:S01]  /*87580*/  SHF.L.U64.HI R82, R110.reuse, 0x1, R111 ;  /* 0x000000016e527819 */ /* 0x040fe2000001026f */
[----:B------:R-:W-:Y:S01]  /*87590*/  IMAD.SHL.U32 R110, R110, 0x2, RZ ;  /* 0x000000026e6e7824 */ /* 0x000fe200078e00ff */
[----:B------:R-:W-:Y:S02]  /*875a0*/  SHF.L.U64.HI R83, R113, 0x1, R114 ;  /* 0x0000000171537819 */ /* 0x000fe40000010272 */
[----:B------:R-:W-:Y:S02]  /*875b0*/  LOP3.LUT R85, R85, 0x1, RZ, 0xc0, !PT ;  /* 0x0000000155557812 */ /* 0x000fe400078ec0ff */
[----:B------:R-:W-:Y:S02]  /*875c0*/  LOP3.LUT R87, R87, 0x1, RZ, 0xc0, !PT ;  /* 0x0000000157577812 */ /* 0x000fe400078ec0ff */
[----:B------:R-:W-:Y:S02]  /*875d0*/  SHF.L.U32 R113, R113, 0x1, RZ ;  /* 0x0000000171717819 */ /* 0x000fe400000006ff */
[----:B------:R-:W-:-:S02]  /*875e0*/  LOP3.LUT R82, R82, 0x1, RZ, 0xc0, !PT ;  /* 0x0000000152527812 */ /* 0x000fc400078ec0ff */
        /* <DEDUP_REMOVED lines=33> */
.L_x_691:
        /* <DEDUP_REMOVED lines=22> */
.L_x_692:
        /* <DEDUP_REMOVED lines=90> */
[----:B------:R-:W-:Y:S02]  /*87f00*/  IMAD.X R89, RZ, RZ, RZ, P1 ;  /* 0x000000ffff597224 */ /* 0x000fe400008e06ff */
[----:B------:R-:W-:-:S04]  /*87f10*/  IMAD.WIDE.U32 R92, R155, R152, R92 ;  /* 0x000000989b5c7225 */ /* 0x000fc800078e005c */
[----:B------:R-:W-:Y:S01]  /*87f20*/  IMAD.MOV.U32 R113, RZ, RZ, RZ ;  /* 0x000000ffff717224 */ /* 0x000fe200078e00ff */
[----:B------:R-:W-:Y:S01]  /*87f30*/  IADD3 R93, PT, PT, R142, R93, RZ ;  /* 0x0000005d8e5d7210 */ /* 0x000fe20007ffe0ff */
[----:B------:R-:W-:Y:S02]  /*87f40*/  IMAD.X R91, RZ, RZ, RZ, P2 ;  /* 0x000000ffff5b7224 */ /* 0x000fe400010e06ff */
[----:B------:R-:W-:Y:S01]  /*87f50*/  IMAD.WIDE.U32 R88, R153, R152, R88 ;  /* 0x0000009899587225 */ /* 0x000fe200078e0058 */
[----:B------:R-:W-:-:S03]  /*87f60*/  IADD3 R82, PT, PT, R81, R113, RZ ;  /* 0x0000007151527210 */ /* 0x000fc60007ffe0ff */
[----:B------:R-:W-:Y:S01]  /*87f70*/  IMAD.X R81, RZ, RZ, RZ, P0 ;  /* 0x000000ffff517224 */ /* 0x000fe200000e06ff */
[----:B------:R-:W-:Y:S01]  /*87f80*/  IADD3 R88, P1, PT, R93, R88, RZ ;  /* 0x000000585d587210 */ /* 0x000fe20007f3e0ff */
[----:B------:R-:W-:Y:S01]  /*87f90*/  IMAD.IADD R117, R46, 0x1, R83 ;  /* 0x000000012e757824 */ /* 0x000fe200078e0253 */
[----:B------:R-:W-:Y:S01]  /*87fa0*/  IADD3 R83, PT, PT, R43, R104, RZ ;  /* 0x000000682b537210 */ /* 0x000fe20007ffe0ff */
[----:B------:R-:W-:-:S04]  /*87fb0*/  IMAD.WIDE.U32 R90, R102, R74, R90 ;  /* 0x0000004a665a7225 */ /* 0x000fc800078e005a */
[----:B------:R-:W-:Y:S01]  /*87fc0*/  IMAD.MOV.U32 R93, RZ, RZ, RZ ;  /* 0x000000ffff5d7224 */ /* 0x000fe200078e00ff */
[----:B------:R-:W-:Y:S01]  /*87fd0*/  IADD3 R90, P2, PT, R83, R90, RZ ;  /* 0x0000005a535a7210 */ /* 0x000fe20007f5e0ff */
[----:B------:R-:W-:-:S04]  /*87fe0*/  IMAD.WIDE.U32 R80, R155, R138, R80 ;  /* 0x0000008a9b507225 */ /* 0x000fc800078e0050 */
[----:B------:R-:W-:Y:S02]  /*87ff0*/  IMAD.IADD R89, R142, 0x1, R89 ;  /* 0x000000018e597824 */ /* 0x000fe400078e0259 */
[----:B------:R-:W-:-:S03]  /*88000*/  IMAD.WIDE.U32 R92, R85, R149, R92 ;  /* 0x00000095555c7225 */ /* 0x000fc600078e005c */
[----:B------:R-:W-:Y:S01]  /*88010*/  IADD3 R80, P0, PT, R89, R80, RZ ;  /* 0x0000005059507210 */ /* 0x000fe20007f1e0ff */
[----:B------:R-:W-:Y:S02]  /*88020*/  IMAD.MOV.U32 R83, RZ, RZ, RZ ;  /* 0x000000ffff537224 */ /* 0x000fe400078e00ff */
        /* <DEDUP_REMOVED lines=22> */
[----:B------:R-:W-:-:S04]  /*88190*/  IMAD.WIDE.U32 R82, R155, R140, R82 ;  /* 0x0000008c9b527225 */ /* 0x000fc800078e0052 */
        /* <DEDUP_REMOVED lines=49> */
[----:B------:R-:W-:-:S03]  /*884b0*/  IADD3 R116, PT, PT, R48, R117, RZ ;  /* 0x0000007530747210 */ /* 0x000fc60007ffe0ff */
        /* <DEDUP_REMOVED lines=46> */
[----:B------:R-:W-:Y:S01]  /*887a0*/  IMAD.IADD R104, R139, 0x1, R105 ;  /* 0x000000018b687824 */ /* 0x000fe200078e0269 */
[----:B------:R-:W-:Y:S01]  /*887b0*/  IADD3 R105, PT, PT, R46, R83, RZ ;  /* 0x000000532e697210 */ /* 0x000fe20007ffe0ff */
[----:B------:R-:W-:Y:S01]  /*887c0*/  IMAD.WIDE.U32 R92, R152, R140, R92 ;  /* 0x0000008c985c7225 */ /* 0x000fe200078e005c */
[----:B------:R-:W-:-:S03]  /*887d0*/  IADD3 R108, PT, PT, R49, R81, RZ ;  /* 0x00000051316c7210 */ /* 0x000fc60007ffe0ff */
        /* <DEDUP_REMOVED lines=12> */
[----:B------:R-:W-:-:S03]  /*888a0*/  IADD3 R82, P3, PT, R91, R82, RZ ;  /* 0x000000525b527210 */ /* 0x000fc60007f7e0ff */
[----:B------:R-:W-:Y:S01]  /*888b0*/  IMAD.MOV.U32 R91, RZ, RZ, RZ ;  /* 0x000000ffff5b7224 */ /* 0x000fe200078e00ff */
        /* <DEDUP_REMOVED lines=10> */
[----:B------:R-:W-:Y:S02]  /*88960*/  IMAD.IADD R111, R48, 0x1, R81 ;  /* 0x00000001306f7824 */ /* 0x000fe400078e0251 */
[----:B------:R-:W-:-:S04]  /*88970*/  IMAD.WIDE.U32 R88, R152, R119, R88 ;  /* 0x0000007798587225 */ /* 0x000fc800078e0058 */
[----:B------:R-:W-:Y:S01]  /*88980*/  IMAD.IADD R81, R141, 0x1, R93 ;  /* 0x000000018d517824 */ /* 0x000fe200078e025d */
[C---:B------:R-:W-:Y:S01]  /*88990*/  IADD3 R93, PT, PT, R139.reuse, R91, RZ ;  /* 0x0000005b8b5d7210 */ /* 0x040fe20007ffe0ff */
[----:B------:R-:W-:Y:S01]  /*889a0*/  IMAD.X R83, RZ, RZ, RZ, P3 ;  /* 0x000000ffff537224 */ /* 0x000fe200018e06ff */
        /* <DEDUP_REMOVED lines=24> */
[----:B------:R-:W-:Y:S01]  /*88b30*/  IADD3.X R89, PT, PT, RZ, RZ, RZ, P2, !PT ;  /* 0x000000ffff597210 */ /* 0x000fe200017fe4ff */
[----:B------:R-:W-:Y:S01]  /*88b40*/  IMAD.X R83, RZ, RZ, RZ, P0 ;  /* 0x000000ffff537224 */ /* 0x000fe200000e06ff */
[----:B------:R-:W-:Y:S01]  /*88b50*/  IADD3 R92, P0, PT, R81, R108, RZ ;  /* 0x0000006c515c7210 */ /* 0x000fe20007f1e0ff */
[----:B------:R-:W-:-:S02]  /*88b60*/  IMAD R87, R104, R42, RZ ;  /* 0x0000002a68577224 */ /* 0x000fc400078e02ff */
[----:B------:R-:W-:Y:S01]  /*88b70*/  IMAD.MOV.U32 R105, RZ, RZ, RZ ;  /* 0x000000ffff697224 */ /* 0x000fe200078e00ff */
[----:B------:R-:W-:Y:S01]  /*88b80*/  IADD3.X R93, PT, PT, RZ, RZ, RZ, P0, !PT ;  /* 0x000000ffff5d7210 */ /* 0x000fe200007fe4ff */
[----:B------:R-:W-:-:S04]  /*88b90*/  IMAD.WIDE.U32 R82, R155, R119, R82 ;  /* 0x000000779b527225 */ /* 0x000fc800078e0052 */
[----:B------:R-:W-:Y:S01]  /*88ba0*/  IMAD.X R81, RZ, RZ, RZ, P1 ;  /* 0x000000ffff517224 */ /* 0x000fe200008e06ff */
[----:B------:R-:W-:Y:S01]  /*88bb0*/  IADD3 R83, PT, PT, R139, R83, RZ ;  /* 0x000000538b537210 */ /* 0x000fe20007ffe0ff */
[----:B------:R-:W-:-:S04]  /*88bc0*/  IMAD.HI.U32 R104, R87, R72, R104 ;  /* 0x0000004857687227 */ /* 0x000fc800078e0068 */
[----:B------:R-:W-:Y:S02]  /*88bd0*/  IMAD.IADD R105, R50, 0x1, R91 ;  /* 0x0000000132697824 */ /* 0x000fe400078e025b */
        /* <DEDUP_REMOVED lines=13> */
[----:B------:R-:W-:Y:S01]  /*88cb0*/  IMAD.WIDE.U32 R92, R149, R119, R92 ;  /* 0x00000077955c7225 */ /* 0x000fe200078e005c */
[----:B------:R-:W-:Y:S02]  /*88cc0*/  IADD3 R88, P5, PT, R108, R105, RZ ;  /* 0x000000696c587210 */ /* 0x000fe40007fbe0ff */
[----:B------:R-:W-:Y:S01]  /*88cd0*/  IADD3 R105, PT, PT, R43, R104, RZ ;  /* 0x000000682b697210 */ /* 0x000fe20007ffe0ff */
[----:B------:R-:W-:Y:S01]  /*88ce0*/  IMAD.X R81, RZ, RZ, RZ, P4 ;  /* 0x000000ffff517224 */ /* 0x000fe200020e06ff */
[----:B------:R-:W-:Y:S01]  /*88cf0*/  IADD3.X R91, PT, PT, RZ, RZ, RZ, P3, !PT ;  /* 0x000000ffff5b7210 */ /* 0x000fe20001ffe4ff */
[----:B------:R-:W-:-:S02]  /*88d00*/  IMAD.IADD R89, R141, 0x1, R89 ;  /* 0x000000018d597824 */ /* 0x000fc400078e0259 */
[----:B------:R-:W-:-:S03]  /*88d10*/  IMAD.WIDE.U32 R116, R107, R74, R116 ;  /* 0x0000004a6b747225 */ /* 0x000fc600078e0074 */
[----:B------:R-:W-:Y:S01]  /*88d20*/  IADD3 R92, P4, PT, R89, R92, RZ ;  /* 0x0000005c595c7210 */ /* 0x000fe20007f9e0ff */
        /* <DEDUP_REMOVED lines=27> */
[----:B------:R-:W-:Y:S01]  /*88ee0*/  IMAD.X R81, RZ, RZ, RZ, P4 ;  /* 0x000000ffff517224 */ /* 0x000fe200020e06ff */
[----:B------:R-:W-:Y:S01]  /*88ef0*/  IADD3 R90, P2, PT, R91, R108, RZ ;  /* 0x0000006c5b5a7210 */ /* 0x000fe20007f5e0ff */
[----:B------:R-:W-:Y:S01]  /*88f00*/  IMAD R92, R104, R42, RZ ;  /* 0x0000002a685c7224 */ /* 0x000fe200078e02ff */
[----:B------:R-:W-:Y:S01]  /*88f10*/  IADD3 R114, P1, PT, R89, R114, RZ ;  /* 0x0000007259727210 */ /* 0x000fe20007f3e0ff */
[----:B------:R-:W-:-:S02]  /*88f20*/  IMAD.MOV.U32 R105, RZ, RZ, RZ ;  /* 0x000000ffff697224 */ /* 0x000fc400078e00ff */
[----:B------:R-:W-:Y:S01]  /*88f30*/  IMAD.WIDE.U32 R110, R101, R76, R110 ;  /* 0x0000004c656e7225 */ /* 0x000fe200078e006e */
[----:B------:R-:W-:-:S03]  /*88f40*/  IADD3.X R102, PT, PT, RZ, RZ, RZ, P1, !PT ;  /* 0x000000ffff667210 */ /* 0x000fc60000ffe4ff */
[----:B------:R-:W-:Y:S01]  /*88f50*/  IMAD.X R83, RZ, RZ, RZ, P5 ;  /* 0x000000ffff537224 */ /* 0x000fe200028e06ff */
[----:B------:R-:W-:Y:S01]  /*88f60*/  IADD3 R116, P0, PT, R116, R110, RZ ;  /* 0x0000006e74747210 */ /* 0x000fe20007f1e0ff */
[----:B------:R-:W-:Y:S02]  /*88f70*/  IMAD.X R89, RZ, RZ, RZ, P6 ;  /* 0x000000ffff597224 */ /* 0x000fe400030e06ff */
[----:B------:R-:W-:-:S04]  /*88f80*/  IMAD.WIDE.U32 R80, R152, R119, R80 ;  /* 0x0000007798507225 */ /* 0x000fc800078e0050 */
[----:B------:R-:W-:Y:S01]  /*88f90*/  IMAD.HI.U32 R104, R92, R72, R104 ;  /* 0x000000485c687227 */ /* 0x000fe200078e0068 */
[----:B------:R-:W-:-:S03]  /*88fa0*/  IADD3.X R105, PT, PT, RZ, RZ, RZ, P3, !PT ;  /* 0x000000ffff697210 */ /* 0x000fc60001ffe4ff */
[----:B------:R-:W-:Y:S01]  /*88fb0*/  IMAD.IADD R111, R47, 0x1, R111 ;  /* 0x000000012f6f7824 */ /* 0x000fe200078e026f */
[----:B------:R-:W-:Y:S01]  /*88fc0*/  IADD3 R105, P3, PT, R105, R80, RZ ;  /* 0x0000005069697210 */ /* 0x000fe20007f7e0ff */
[----:B------:R-:W-:-:S04]  /*88fd0*/  IMAD.WIDE.U32 R82, R98, R78, R82 ;  /* 0x0000004e62527225 */ /* 0x000fc800078e0052 */
[C---:B------:R-:W-:Y:S01]  /*88fe0*/  IMAD.WIDE.U32 R88, R138.reuse, R140, R88 ;  /* 0x0000008c8a587225 */ /* 0x040fe200078e0058 */
[----:B------:R-:W-:Y:S02]  /*88ff0*/  IADD3 R80, P4, PT, R111, R82, RZ ;  /* 0x000000526f507210 */ /* 0x000fe40007f9e0ff */
[----:B------:R-:W-:Y:S01]  /*89000*/  IADD3 R83, PT, PT, R49, R83, RZ ;  /* 0x0000005331537210 */ /* 0x000fe20007ffe0ff */
[----:B------:R-:W-:Y:S02]  /*89010*/  IMAD.IADD R81, R139, 0x1, R81 ;  /* 0x000000018b517824 */ /* 0x000fe400078e0251 */
[----:B------:R-:W-:Y:S02]  /*89020*/  IMAD.X R91, RZ, RZ, RZ, P2 ;  /* 0x000000ffff5b7224 */ /* 0x000fe400010e06ff */
        /* <DEDUP_REMOVED lines=17> */
[----:B------:R-:W-:Y:S02]  /*89140*/  IMAD.X R91, RZ, RZ, RZ, P5 ;  /* 0x000000ffff5b7224 */ /* 0x000fe400028e06ff */
        /* <DEDUP_REMOVED lines=12> */
[----:B------:R-:W-:-:S04]  /*89210*/  IMAD.WIDE.U32 R110, R87, R74, R110 ;  /* 0x0000004a576e7225 */ /* 0x000fc800078e006e */
[----:B------:R-:W-:Y:S02]  /*89220*/  IMAD.IADD R89, R50, 0x1, R89 ;  /* 0x0000000132597824 */ /* 0x000fe400078e0259 */
[----:B------:R-:W-:Y:S01]  /*89230*/  IMAD.IADD R90, R113, 0x1, R91 ;  /* 0x00000001715a7824 */ /* 0x000fe200078e025b */
[----:B------:R-:W-:Y:S01]  /*89240*/  IADD3 R91, PT, PT, R43, R104, RZ ;  /* 0x000000682b5b7210 */ /* 0x000fe20007ffe0ff */
        /* <DEDUP_REMOVED lines=149> */
[----:B------:R-:W-:-:S04]  /*89ba0*/  IADD3.X R93, PT, PT, RZ, RZ, RZ, P6, !PT ;  /* 0x000000ffff5d7210 */ /* 0x000fc800037fe4ff */
        /* <DEDUP_REMOVED lines=49> */
.L_x_693:
        /* <DEDUP_REMOVED lines=22> */
.L_x_694:
        /* <DEDUP_REMOVED lines=42> */
.L_x_695:
        /* <DEDUP_REMOVED lines=42> */
.L_x_696:
        /* <DEDUP_REMOVED lines=42> */
.L_x_697:
        /* <DEDUP_REMOVED lines=42> */
.L_x_698:
        /* <DEDUP_REMOVED lines=205> */
[----:B------:R-:W-:Y:S02]  /*8b770*/  IMAD.X R155, RZ, RZ, RZ, P2 ;  /* 0x000000ffff9b7224 */ /* 0x000fe400010e06ff */
[----:B------:R-:W-:-:S02]  /*8b780*/  IMAD.IADD R136, R136, 0x1, R151 ;  /* 0x0000000188887824 */ /* 0x000fc400078e0297 */
        /* <DEDUP_REMOVED lines=8> */
[----:B------:R-:W-:Y:S01]  /*8b810*/  IMAD.WIDE.U32 R152, R83, R73, R152 ;  /* 0x0000004953987225 */ /* 0x000fe200078e0098 */
[----:B------:R-:W-:-:S03]  /*8b820*/  IADD3 R151, PT, PT, R111, R151, RZ ;  /* 0x000000976f977210 */ /* 0x000fc60007ffe0ff */
        /* <DEDUP_REMOVED lines=100> */
[----:B------:R-:W-:Y:S01]  /*8be70*/  IMAD.X R149, RZ, RZ, RZ, P1 ;  /* 0x000000ffff957224 */ /* 0x000fe200008e06ff */
[----:B------:R-:W-:Y:S01]  /*8be80*/  IADD3 R84, PT, PT, R49, R89, RZ ;  /* 0x0000005931547210 */ /* 0x000fe20007ffe0ff */
[----:B------:R-:W-:Y:S01]  /*8be90*/  IMAD.IADD R90, R46, 0x1, R85 ;  /* 0x000000012e5a7824 */ /* 0x000fe200078e0255 */
[----:B------:R-:W-:Y:S01]  /*8bea0*/  IADD3 R88, P4, PT, R93, R88, RZ ;  /* 0x000000585d587210 */ /* 0x000fe20007f9e0ff */
[----:B------:R-:W-:Y:S01]  /*8beb0*/  IMAD.IADD R85, R43, 0x1, R116 ;  /* 0x000000012b557824 */ /* 0x000fe200078e0274 */
[----:B------:R-:W-:Y:S01]  /*8bec0*/  IADD3 R84, P1, PT, R84, R83, RZ ;  /* 0x0000005354547210 */ /* 0x000fe20007f3e0ff */
[----:B------:R-:W-:Y:S01]  /*8bed0*/  IMAD.WIDE.U32 R148, R119, R108, R148 ;  /* 0x0000006c77947225 */ /* 0x000fe200078e0094 */
[----:B------:R-:W-:-:S02]  /*8bee0*/  IADD3.X R83, PT, PT, RZ, RZ, RZ, P5, !PT ;  /* 0x000000ffff537210 */ /* 0x000fc40002ffe4ff */
[----:B------:R-:W-:Y:S01]  /*8bef0*/  IADD3.X R89, PT, PT, RZ, RZ, RZ, P4, !PT ;  /* 0x000000ffff597210 */ /* 0x000fe200027fe4ff */
[----:B------:R-:W-:Y:S01]  /*8bf00*/  IMAD.IADD R135, R135, 0x1, R149 ;  /* 0x0000000187877824 */ /* 0x000fe200078e0295 */
[----:B------:R-:W-:Y:S01]  /*8bf10*/  IADD3.X R149, PT, PT, RZ, RZ, RZ, P3, !PT ;  /* 0x000000ffff957210 */ /* 0x000fe20001ffe4ff */
        /* <DEDUP_REMOVED lines=20> */
[----:B------:R-:W-:Y:S01]  /*8c060*/  IMAD.WIDE.U32 R134, R119, R147, R134 ;  /* 0x0000009377867225 */ /* 0x000fe200078e0086 */
[----:B------:R-:W-:Y:S02]  /*8c070*/  IADD3 R147, PT, PT, R44, R83, RZ ;  /* 0x000000532c937210 */ /* 0x000fe40007ffe0ff */
[----:B------:R-:W-:Y:S01]  /*8c080*/  IADD3 R86, P0, PT, R86, R149, RZ ;  /* 0x0000009556567210 */ /* 0x000fe20007f1e0ff */
[----:B------:R-:W-:Y:S01]  /*8c090*/  IMAD.X R85, RZ, RZ, RZ, P3 ;  /* 0x000000ffff557224 */ /* 0x000fe200018e06ff */
[----:B------:R-:W-:Y:S01]  /*8c0a0*/  IADD3.X R149, PT, PT, RZ, RZ, RZ, P1, !PT ;  /* 0x000000ffff957210 */ /* 0x000fe20000ffe4ff */
[----:B------:R-:W-:Y:S02]  /*8c0b0*/  IMAD R93, R82, R42, RZ ;  /* 0x0000002a525d7224 */ /* 0x000fe400078e02ff */
[----:B------:R-:W-:-:S02]  /*8c0c0*/  IMAD.MOV.U32 R83, RZ, RZ, RZ ;  /* 0x000000ffff537224 */ /* 0x000fc400078e00ff */
[----:B------:R-:W-:Y:S02]  /*8c0d0*/  IMAD.IADD R89, R47, 0x1, R89 ;  /* 0x000000012f597824 */ /* 0x000fe400078e0259 */
[----:B------:R-:W-:-:S04]  /*8c0e0*/  IMAD.WIDE.U32 R84, R91, R78, R84 ;  /* 0x0000004e5b547225 */ /* 0x000fc800078e0054 */
[----:B------:R-:W-:Y:S01]  /*8c0f0*/  IMAD.HI.U32 R90, R93, R72, R82 ;  /* 0x000000485d5a7227 */ /* 0x000fe200078e0052 */
[----:B------:R-:W-:-:S03]  /*8c100*/  IADD3 R85, PT, PT, R49, R85, RZ ;  /* 0x0000005531557210 */ /* 0x000fc60007ffe0ff */
        /* <DEDUP_REMOVED lines=26> */
[----:B------:R-:W-:Y:S02]  /*8c2b0*/  IADD3.X R91, PT, PT, RZ, RZ, RZ, P1, !PT ;  /* 0x000000ffff5b7210 */ /* 0x000fe40000ffe4ff */
[----:B------:R-:W-:Y:S01]  /*8c2c0*/  IADD3 R117, PT, PT, R117, R85, RZ ;  /* 0x0000005575757210 */ /* 0x000fe20007ffe0ff */
[----:B------:R-:W-:Y:S01]  /*8c2d0*/  IMAD.X R151, RZ, RZ, RZ, P3 ;  /* 0x000000ffff977224 */ /* 0x000fe200018e06ff */
[----:B------:R-:W-:Y:S01]  /*8c2e0*/  IADD3 R86, P3, PT, R91, R84, RZ ;  /* 0x000000545b567210 */ /* 0x000fe20007f7e0ff */
[----:B------:R-:W-:Y:S02]  /*8c2f0*/  IMAD.IADD R83, R48, 0x1, R83 ;  /* 0x0000000130537824 */ /* 0x000fe400078e0253 */
[----:B------:R-:W-:-:S03]  /*8c300*/  IMAD.WIDE.U32 R150, R140, R143, R150 ;  /* 0x0000008f8c967225 */ /* 0x000fc600078e0096 */
[----:B------:R-:W-:Y:S01]  /*8c310*/  IADD3 R84, P5, PT, R83, R134, RZ ;  /* 0x0000008653547210 */ /* 0x000fe20007fbe0ff */
[----:B------:R-:W-:Y:S01]  /*8c320*/  IMAD.X R91, RZ, RZ, RZ, P0 ;  /* 0x000000ffff5b7224 */ /* 0x000fe200000e06ff */
[----:B------:R-:W-:Y:S01]  /*8c330*/  IADD3.X R83, PT, PT, RZ, RZ, RZ, P4, !PT ;  /* 0x000000ffff537210 */ /* 0x000fe200027fe4ff */
[----:B------:R-:W-:Y:S01]  /*8c340*/  IMAD.WIDE.U32 R88, R92, R74, R88 ;  /* 0x0000004a5c587225 */ /* 0x000fe200078e0058 */
[----:B------:R-:W-:Y:S02]  /*8c350*/  IADD3 R116, P2, PT, R117, R150, RZ ;  /* 0x0000009675747210 */ /* 0x000fe40007f5e0ff */
[----:B------:R-:W-:Y:S01]  /*8c360*/  IADD3 R91, P0, PT, R91, R86, RZ ;  /* 0x000000565b5b7210 */ /* 0x000fe20007f1e0ff */
[----:B------:R-:W-:Y:S02]  /*8c370*/  IMAD.IADD R85, R43, 0x1, R90 ;  /* 0x000000012b557824 */ /* 0x000fe400078e025a */
[----:B------:R-:W-:Y:S02]  /*8c380*/  IMAD.IADD R135, R50, 0x1, R135 ;  /* 0x0000000132877824 */ /* 0x000fe400078e0287 */
        /* <DEDUP_REMOVED lines=10> */
[----:B------:R-:W-:Y:S01]  /*8c430*/  IMAD.WIDE.U32 R84, R104, R78, R84 ;  /* 0x0000004e68547225 */ /* 0x000fe200078e0054 */
[----:B------:R-:W-:-:S02]  /*8c440*/  IADD3 R90, P1, PT, R150, R141, RZ ;  /* 0x0000008d965a7210 */ /* 0x000fc40007f3e0ff */
        /* <DEDUP_REMOVED lines=23> */
[----:B------:R-:W-:Y:S02]  /*8c5c0*/  HFMA2 R89, -RZ, RZ, 0, 0 ;  /* 0x00000000ff597431 */ /* 0x000fe400000001ff */
[----:B------:R-:W-:-:S04]  /*8c5d0*/  IMAD.WIDE.U32 R84, R110, R77, R84 ;  /* 0x0000004d6e547225 */ /* 0x000fc800078e0054 */
[----:B------:R-:W-:Y:S02]  /*8c5e0*/  IMAD.IADD R83, R46, 0x1, R83 ;  /* 0x000000012e537824 */ /* 0x000fe400078e0253 */
[----:B------:R-:W-:-:S04]  /*8c5f0*/  IMAD.WIDE.U32 R104, R104, R79, R116 ;  /* 0x0000004f68687225 */ /* 0x000fc800078e0074 */
[----:B------:R-:W-:Y:S01]  /*8c600*/  IMAD.HI.U32 R116, R134, R72, R88 ;  /* 0x0000004886747227 */ /* 0x000fe200078e0058 */
[----:B------:R-:W-:Y:S02]  /*8c610*/  IADD3 R88, P5, PT, R83, R84, RZ ;  /* 0x0000005453587210 */ /* 0x000fe40007fbe0ff */
[----:B------:R-:W-:Y:S01]  /*8c620*/  IADD3.X R83, PT, PT, RZ, RZ, RZ, P2, !PT ;  /* 0x000000ffff537210 */ /* 0x000fe200017fe4ff */
[----:B------:R-:W-:Y:S01]  /*8c630*/  IMAD.IADD R85, R48, 0x1, R85 ;  /* 0x0000000130557824 */ /* 0x000fe200078e0255 */
[----:B------:R-:W-:Y:S01]  /*8c640*/  IADD3 R84, P6, PT, R135, R90, RZ ;  /* 0x0000005a87547210 */ /* 0x000fe20007fde0ff */
[----:B------:R-:W-:Y:S02]  /*8c650*/  IMAD.X R89, RZ, RZ, RZ, P5 ;  /* 0x000000ffff597224 */ /* 0x000fe400028e06ff */
[----:B------:R-:W-:Y:S01]  /*8c660*/  IMAD.WIDE.U32 R82, R93, R74, R82 ;  /* 0x0000004a5d527225 */ /* 0x000fe200078e0052 */
[----:B------:R-:W-:Y:S02]  /*8c670*/  IADD3 R104, P3, PT, R85, R104, RZ ;  /* 0x0000006855687210 */ /* 0x000fe40007f7e0ff */
[----:B------:R-:W-:Y:S01]  /*8c680*/  IADD3 R85, PT, PT, R43, R116, RZ ;  /* 0x000000742b557210 */ /* 0x000fe20007ffe0ff */
[----:B------:R-:W-:-:S02]  /*8c690*/  IMAD.IADD R117, R50, 0x1, R105 ;  /* 0x0000000132757824 */ /* 0x000fc400078e0269 */
[----:B------:R-:W-:Y:S01]  /*8c6a0*/  IMAD.X R105, RZ, RZ, RZ, P3 ;  /* 0x000000ffff697224 */ /* 0x000fe200018e06ff */
[----:B------:R-:W-:Y:S01]  /*8c6b0*/  IADD3 R82, P5, PT, R85, R82, RZ ;  /* 0x0000005255527210 */ /* 0x000fe20007fbe0ff */
[----:B------:R-:W-:Y:S01]  /*8c6c0*/  IMAD.WIDE.U32 R88, R92, R76, R88 ;  /* 0x0000004c5c587225 */ /* 0x000fe200078e0058 */
[----:B------:R-:W-:Y:S02]  /*8c6d0*/  IADD3.X R85, PT, PT, RZ, RZ, RZ, P6, !PT ;  /* 0x000000ffff557210 */ /* 0x000fe400037fe4ff */
[----:B------:R-:W-:Y:S01]  /*8c6e0*/  IADD3 R117, P2, PT, R117, R108, RZ ;  /* 0x0000006c75757210 */ /* 0x000fe20007f5e0ff */
[----:B------:R-:W-:Y:S02]  /*8c6f0*/  IMAD.IADD R83, R45, 0x1, R83 ;  /* 0x000000012d537824 */ /* 0x000fe400078e0253 */
[----:B------:R-:W-:Y:S01]  /*8c700*/  IMAD.WIDE.U32 R104, R110, R78, R104 ;  /* 0x0000004e6e687225 */ /* 0x000fe200078e0068 */
[----:B------:R-:W-:Y:S02]  /*8c710*/  IADD3.X R135, PT, PT, RZ, RZ, RZ, P2, !PT ;  /* 0x000000ffff877210 */ /* 0x000fe400017fe4ff */
[----:B------:R-:W-:Y:S01]  /*8c720*/  IADD3 R88, P3, PT, R83, R88, RZ ;  /* 0x0000005853587210 */ /* 0x000fe20007f7e0ff */
[----:B------:R-:W-:-:S02]  /*8c730*/  IMAD.IADD R89, R47, 0x1, R89 ;  /* 0x000000012f597824 */ /* 0x000fc400078e0259 */
        /* <DEDUP_REMOVED lines=53> */
[----:B------:R-:W-:Y:S02]  /*8ca90*/  IADD3 R110, P2, PT, R111, R110, RZ ;  /* 0x0000006e6f6e7210 */ /* 0x000fe40007f5e0ff */
[----:B------:R-:W-:Y:S01]  /*8caa0*/  IADD3 R84, P4, PT, R105, R140, RZ ;  /* 0x0000008c69547210 */ /* 0x000fe20007f9e0ff */
[----:B------:R-:W-:Y:S02]  /*8cab0*/  IMAD.X R105, RZ, RZ, RZ, P6 ;  /* 0x000000ffff697224 */ /* 0x000fe400030e06ff */
        /* <DEDUP_REMOVED lines=16> */
[----:B------:R-:W-:Y:S02]  /*8cbc0*/  IMAD.X R111, RZ, RZ, RZ, P6 ;  /* 0x000000ffff6f7224 */ /* 0x000fe400030e06ff */
        /* <DEDUP_REMOVED lines=10> */
[----:B------:R-:W-:Y:S01]  /*8cc70*/  IMAD.X R108, RZ, RZ, RZ, P1 ;  /* 0x000000ffff6c7224 */ /* 0x000fe200008e06ff */
[----:B------:R-:W-:Y:S02]  /*8cc80*/  IADD3 R85, PT, PT, R50, R85, RZ ;  /* 0x0000005532557210 */ /* 0x000fe40007ffe0ff */
[----:B------:R-:W-:Y:S01]  /*8cc90*/  IADD3 R92, P6, PT, R93, R84, RZ ;  /* 0x000000545d5c7210 */ /* 0x000fe20007fde0ff */
[----:B------:R-:W-:Y:S01]  /*8cca0*/  IMAD.X R84, RZ, RZ, RZ, P2 ;  /* 0x000000ffff547224 */ /* 0x000fe200010e06ff */
[----:B------:R-:W-:Y:S01]  /*8ccb0*/  IADD3 R83, P4, PT, R83, R86, RZ ;  /* 0x0000005653537210 */ /* 0x000fe20007f9e0ff */
[----:B------:R-:W-:Y:S02]  /*8ccc0*/  IMAD.X R86, RZ, RZ, RZ, P0 ;  /* 0x000000ffff567224 */ /* 0x000fe400000e06ff */
        /* <DEDUP_REMOVED lines=18> */
[----:B------:R-:W-:Y:S02]  /*8cdf0*/  IMAD.IADD R84, R50, 0x1, R135 ;  /* 0x0000000132547824 */ /* 0x000fe400078e0287 */
        /* <DEDUP_REMOVED lines=10> */
[----:B------:R-:W-:-:S02]  /*8cea0*/  IMAD.MOV.U32 R102, RZ, RZ, R104 ;  /* 0x000000ffff667224 */ /* 0x000fc400078e0068 */
[----:B------:R-:W-:-:S08]  /*8ceb0*/  IMAD.MOV.U32 R116, RZ, RZ, R134 ;  /* 0x000000ffff747224 */ /* 0x000fd000078e0086 */
        /* <DEDUP_REMOVED lines=26> */
.L_x_699:
        /* <DEDUP_REMOVED lines=22> */
.L_x_700:
[----:B------:R-:W-:Y:S02]  /*8d1c0*/  HFMA2 R89, -RZ, RZ, 0, 0 ;  /* 0x00000000ff597431 */ /* 0x000fe400000001ff */
[----:B------:R-:W-:Y:S01]  /*8d1d0*/  IMAD.WIDE.U32 R90, R127, R68, RZ ;  /* 0x000000447f5a7225 */ /* 0x000fe200078e00ff */
[----:B------:R-:W-:Y:S02]  /*8d1e0*/  CS2R R136, SRZ ;  /* 0x0000000000887805 */ /* 0x000fe4000001ff00 */
[----:B------:R-:W-:Y:S01]  /*8d1f0*/  CS2R R134, SRZ ;  /* 0x0000000000867805 */ /* 0x000fe2000001ff00 */
[----:B------:R-:W-:Y:S02]  /*8d200*/  IMAD.MOV.U32 R119, RZ, RZ, RZ ;  /* 0x000000ffff777224 */ /* 0x000fe400078e00ff */
[----:B------:R-:W-:Y:S02]  /*8d210*/  IMAD.MOV.U32 R117, RZ, RZ, RZ ;  /* 0x000000ffff757224 */ /* 0x000fe400078e00ff */
[----:B------:R-:W-:-:S02]  /*8d220*/  IMAD.IADD R88, R91, 0x1, R119 ;  /* 0x000000015b587824 */ /* 0x000fc400078e0277 */
        /* <DEDUP_REMOVED lines=19> */
[----:B------:R-:W-:Y:S01]  /*8d360*/  IMAD.X R89, RZ, RZ, RZ, P1 ;  /* 0x000000ffff597224 */ /* 0x000fe200008e06ff */
[----:B------:R-:W-:Y:S01]  /*8d370*/  IADD3 R91, PT, PT, R117, R91, RZ ;  /* 0x0000005b755b7210 */ /* 0x000fe20007ffe0ff */
[----:B------:R-:W-:Y:S02]  /*8d380*/  IMAD.IADD R92, R105, 0x1, R135 ;  /* 0x00000001695c7824 */ /* 0x000fe400078e0287 */
[----:B------:R-:W-:Y:S01]  /*8d390*/  IMAD.WIDE.U32 R88, R140, R73, R88 ;  /* 0x000000498c587225 */ /* 0x000fe200078e0058 */
[----:B------:R-:W-:-:S03]  /*8d3a0*/  IADD3 R104, P0, PT, R91, R104, RZ ;  /* 0x000000685b687210 */ /* 0x000fc60007f1e0ff */
[----:B------:R-:W-:Y:S01]  /*8d3b0*/  IMAD.MOV.U32 R91, RZ, RZ, RZ ;  /* 0x000000ffff5b7224 */ /* 0x000fe200078e00ff */
[----:B------:R-:W-:Y:S01]  /*8d3c0*/  IADD3 R111, PT, PT, R44, R89, RZ ;  /* 0x000000592c6f7210 */ /* 0x000fe20007ffe0ff */
[----:B------:R-:W-:Y:S02]  /*8d3d0*/  IMAD.X R105, RZ, RZ, RZ, P0 ;  /* 0x000000ffff697224 */ /* 0x000fe400000e06ff */
[----:B------:R-:W-:Y:S02]  /*8d3e0*/  HFMA2 R89, -RZ, RZ, 0, 0 ;  /* 0x00000000ff597431 */ /* 0x000fe400000001ff */
[----:B------:R-:W-:-:S04]  /*8d3f0*/  IMAD.WIDE.U32 R90, R70, R127, R90 ;  /* 0x0000007f465a7225 */ /* 0x000fc800078e005a */
[----:B------:R-:W-:Y:S01]  /*8d400*/  IMAD.MOV.U32 R138, RZ, RZ, RZ ;  /* 0x000000ffff8a7224 */ /* 0x000fe200078e00ff */
[----:B------:R-:W-:Y:S01]  /*8d410*/  IADD3 R91, PT, PT, R119, R91, RZ ;  /* 0x0000005b775b7210 */ /* 0x000fe20007ffe0ff */
[----:B------:R-:W-:Y:S01]  /*8d420*/  IMAD.WIDE.U32 R92, R68, R131, R92 ;  /* 0x00000083445c7225 */ /* 0x000fe200078e005c */
[----:B------:R-:W-:-:S03]  /*8d430*/  IADD3 R110, P2, PT, R111, R90, RZ ;  /* 0x0000005a6f6e7210 */ /* 0x000fc60007f5e0ff */
[----:B------:R-:W-:Y:S01]  /*8d440*/  IMAD.WIDE.U32 R104, R69, R129, R104 ;  /* 0x0000008145687225 */ /* 0x000fe200078e0068 */
[----:B------:R-:W-:-:S03]  /*8d450*/  IADD3.X R111, PT, PT, RZ, RZ, RZ, P2, !PT ;  /* 0x000000ffff6f7210 */ /* 0x000fc600017fe4ff */
[----:B------:R-:W-:Y:S01]  /*8d460*/  IMAD.IADD R144, R93, 0x1, R138 ;  /* 0x000000015d907824 */ /* 0x000fe200078e028a */
[----:B------:R-:W-:Y:S01]  /*8d470*/  IADD3 R104, P1, PT, R91, R104, RZ ;  /* 0x000000685b687210 */ /* 0x000fe20007f3e0ff */
[----:B------:R-:W-:Y:S02]  /*8d480*/  IMAD.IADD R93, R136, 0x1, R105 ;  /* 0x00000001885d7824 */ /* 0x000fe400078e0269 */
[----:B------:R-:W-:Y:S01]  /*8d490*/  IMAD.MOV.U32 R145, RZ, RZ, RZ ;  /* 0x000000ffff917224 */ /* 0x000fe200078e00ff */
[----:B------:R-:W-:Y:S01]  /*8d4a0*/  IADD3.X R105, PT, PT, RZ, RZ, RZ, P1, !PT ;  /* 0x000000ffff697210 */ /* 0x000fe20000ffe4ff */
[----:B------:R-:W-:Y:S01]  /*8d4b0*/  IMAD R139, R88, R42, RZ ;  /* 0x0000002a588b7224 */ /* 0x000fe200078e02ff */
[----:B------:R-:W-:Y:S01]  /*8d4c0*/  IADD3 R92, P0, PT, R93, R92, RZ ;  /* 0x0000005c5d5c7210 */ /* 0x000fe20007f1e0ff */
[----:B------:R-:W-:-:S04]  /*8d4d0*/  IMAD.WIDE.U32 R144, R68, R132, R144 ;  /* 0x0000008444907225 */ /* 0x000fc800078e0090 */
[----:B------:R-:W-:Y:S02]  /*8d4e0*/  IMAD.X R93, RZ, RZ, RZ, P0 ;  /* 0x000000ffff5d7224 */ /* 0x000fe400000e06ff */
[----:B------:R-:W-:-:S04]  /*8d4f0*/  IMAD.WIDE.U32 R104, R70, R128, R104 ;  /* 0x0000008046687225 */ /* 0x000fc800078e0068 */
        /* <DEDUP_REMOVED lines=10> */
[----:B------:R-:W-:Y:S01]  /*8d5a0*/  MOV R89, RZ ;  /* 0x000000ff00597202 */ /* 0x000fe20000000f00 */
        /* <DEDUP_REMOVED lines=24> */
[----:B------:R-:W-:Y:S01]  /*8d730*/  IMAD.WIDE.U32 R104, R140, R75, R104 ;  /* 0x0000004b8c687225 */ /* 0x000fe200078e0068 */
[----:B------:R-:W-:-:S03]  /*8d740*/  IADD3 R141, PT, PT, R43, R68, RZ ;  /* 0x000000442b8d7210 */ /* 0x000fc60007ffe0ff */
        /* <DEDUP_REMOVED lines=18> */
[----:B------:R-:W-:Y:S02]  /*8d870*/  IMAD.MOV.U32 R111, RZ, RZ, RZ ;  /* 0x000000ffff6f7224 */ /* 0x000fe400078e00ff */
[----:B------:R-:W-:-:S02]  /*8d880*/  HFMA2 R93, -RZ, RZ, 0, 0 ;  /* 0x00000000ff5d7431 */ /* 0x000fc400000001ff */
        /* <DEDUP_REMOVED lines=28> */
[----:B------:R-:W-:Y:S02]  /*8da50*/  IMAD.IADD R110, R47, 0x1, R111 ;  /* 0x000000012f6e7824 */ /* 0x000fe400078e026f */
[----:B------:R-:W-:-:S04]  /*8da60*/  IMAD.WIDE.U32 R104, R94, R128, R104 ;  /* 0x000000805e687225 */ /* 0x000fc800078e0068 */
[----:B------:R-:W-:-:S04]  /*8da70*/  IMAD.HI.U32 R111, R141, R72, R90 ;  /* 0x000000488d6f7227 */ /* 0x000fc800078e005a */
[----:B------:R-:W-:Y:S01]  /*8da80*/  IMAD.X R145, RZ, RZ, RZ, P0 ;  /* 0x000000ffff917224 */ /* 0x000fe200000e06ff */
[----:B------:R-:W-:Y:S01]  /*8da90*/  IADD3 R90, P0, PT, R89, R68, RZ ;  /* 0x00000044595a7210 */ /* 0x000fe20007f1e0ff */
[----:B------:R-:W-:Y:S01]  /*8daa0*/  IMAD.WIDE.U32 R92, R71, R130, R92 ;  /* 0x00000082475c7225 */ /* 0x000fe200078e005c */
[----:B------:R-:W-:-:S03]  /*8dab0*/  IADD3.X R89, PT, PT, RZ, RZ, RZ, P1, !PT ;  /* 0x000000ffff597210 */ /* 0x000fc60000ffe4ff */
[----:B------:R-:W-:Y:S02]  /*8dac0*/  IMAD.IADD R91, R117, 0x1, R105 ;  /* 0x00000001755b7824 */ /* 0x000fe400078e0269 */
[----:B------:R-:W-:Y:S02]  /*8dad0*/  IMAD.IADD R93, R135, 0x1, R93 ;  /* 0x00000001875d7824 */ /* 0x000fe400078e025d */
[----:B------:R-:W-:Y:S01]  /*8dae0*/  IMAD.WIDE.U32 R88, R70, R132, R88 ;  /* 0x0000008446587225 */ /* 0x000fe200078e0058 */
[----:B------:R-:W-:-:S03]  /*8daf0*/  IADD3 R92, P2, PT, R91, R92, RZ ;  /* 0x0000005c5b5c7210 */ /* 0x000fc60007f5e0ff */
[----:B------:R-:W-:Y:S01]  /*8db00*/  IMAD.WIDE.U32 R144, R139, R75, R144 ;  /* 0x0000004b8b907225 */ /* 0x000fe200078e0090 */
[----:B------:R-:W-:-:S03]  /*8db10*/  IADD3 R88, P1, PT, R93, R88, RZ ;  /* 0x000000585d587210 */ /* 0x000fc60007f3e0ff */
[----:B------:R-:W-:Y:S02]  /*8db20*/  IMAD.MOV.U32 R105, RZ, RZ, RZ ;  /* 0x000000ffff697224 */ /* 0x000fe400078e00ff */
[----:B------:R-:W-:Y:S01]  /*8db30*/  IMAD.X R91, RZ, RZ, RZ, P0 ;  /* 0x000000ffff5b7224 */ /* 0x000fe200000e06ff */
[----:B------:R-:W-:Y:S01]  /*8db40*/  IADD3 R68, P0, PT, R143, R144, RZ ;  /* 0x000000908f447210 */ /* 0x000fe20007f1e0ff */
[----:B------:R-:W-:-:S04]  /*8db50*/  IMAD.WIDE.U32 R104, R95, R127, R104 ;  /* 0x0000007f5f687225 */ /* 0x000fc800078e0068 */
[----:B------:R-:W-:Y:S01]  /*8db60*/  HFMA2 R143, -RZ, RZ, 0, 0 ;  /* 0x00000000ff8f7431 */ /* 0x000fe200000001ff */
[----:B------:R-:W-:Y:S01]  /*8db70*/  IADD3 R144, PT, PT, R46, R145, RZ ;  /* 0x000000912e907210 */ /* 0x000fe20007ffe0ff */
        /* <DEDUP_REMOVED lines=44> */
[----:B------:R-:W-:-:S04]  /*8de40*/  IMAD.WIDE.U32 R104, R71, R132, R104 ;  /* 0x0000008447687225 */ /* 0x000fc800078e0068 */
[----:B------:R-:W-:Y:S02]  /*8de50*/  IMAD.MOV.U32 R93, RZ, RZ, RZ ;  /* 0x000000ffff5d7224 */ /* 0x000fe400078e00ff */
[----:B------:R-:W-:Y:S02]  /*8de60*/  IMAD.IADD R89, R135, 0x1, R89 ;  /* 0x0000000187597824 */ /* 0x000fe400078e0259 */
[----:B------:R-:W-:Y:S02]  /*8de70*/  IMAD R143, R68, R42, RZ ;  /* 0x0000002a448f7224 */ /* 0x000fe400078e02ff */
[----:B------:R-:W-:Y:S02]  /*8de80*/  IMAD.MOV.U32 R69, RZ, RZ, RZ ;  /* 0x000000ffff457224 */ /* 0x000fe400078e00ff */
[----:B------:R-:W-:-:S04]  /*8de90*/  IMAD.WIDE.U32 R92, R96, R127, R92 ;  /* 0x0000007f605c7225 */ /* 0x000fc800078e005c */
[----:B------:R-:W-:Y:S01]  /*8dea0*/  IMAD.WIDE.U32 R110, R126, R70, R110 ;  /* 0x000000467e6e7225 */ /* 0x000fe200078e006e */
[----:B------:R-:W-:-:S03]  /*8deb0*/  IADD3 R92, P3, PT, R147, R92, RZ ;  /* 0x0000005c935c7210 */ /* 0x000fc60007f7e0ff */
[----:B------:R-:W-:Y:S02]  /*8dec0*/  IMAD.IADD R105, R137, 0x1, R105 ;  /* 0x0000000189697824 */ /* 0x000fe400078e0269 */
[----:B------:R-:W-:Y:S01]  /*8ded0*/  IMAD.HI.U32 R146, R143, R72, R68 ;  /* 0x000000488f927227 */ /* 0x000fe200078e0044 */
[----:B------:R-:W-:Y:S02]  /*8dee0*/  IADD3 R68, P2, PT, R89, R104, RZ ;  /* 0x0000006859447210 */ /* 0x000fe40007f5e0ff */
[----:B------:R-:W-:Y:S01]  /*8def0*/  IADD3.X R89, PT, PT, RZ, RZ, RZ, P4, !PT ;  /* 0x000000ffff597210 */ /* 0x000fe200027fe4ff */
[----:B------:R-:W-:Y:S01]  /*8df00*/  IMAD.IADD R93, R119, 0x1, R93 ;  /* 0x00000001775d7824 */ /* 0x000fe200078e025d */
[----:B------:R-:W-:Y:S01]  /*8df10*/  IADD3 R110, P1, PT, R105, R110, RZ ;  /* 0x0000006e696e7210 */ /* 0x000fe20007f3e0ff */
[----:B------:R-:W-:Y:S02]  /*8df20*/  IMAD.MOV.U32 R69, RZ, RZ, RZ ;  /* 0x000000ffff457224 */ /* 0x000fe400078e00ff */
[----:B------:R-:W-:-:S04]  /*8df30*/  IMAD.WIDE.U32 R90, R95, R129, R90 ;  /* 0x000000815f5a7225 */ /* 0x000fc800078e005a */
[----:B------:R-:W-:Y:S01]  /*8df40*/  IMAD.IADD R70, R111, 0x1, R69 ;  /* 0x000000016f467824 */ /* 0x000fe200078e0245 */
[----:B------:R-:W-:Y:S01]  /*8df50*/  IADD3 R90, P0, PT, R93, R90, RZ ;  /* 0x0000005a5d5a7210 */ /* 0x000fe20007f1e0ff */
[----:B------:R-:W-:Y:S01]  /*8df60*/  IMAD.WIDE.U32 R88, R142, R75, R88 ;  /* 0x0000004b8e587225 */ /* 0x000fe200078e0058 */
[----:B------:R-:W-:Y:S02]  /*8df70*/  IADD3.X R69, PT, PT, RZ, RZ, RZ, P2, !PT ;  /* 0x000000ffff457210 */ /* 0x000fe400017fe4ff */
[----:B------:R-:W-:Y:S01]  /*8df80*/  IADD3.X R111, PT, PT, RZ, RZ, RZ, P1, !PT ;  /* 0x000000ffff6f7210 */ /* 0x000fe20000ffe4ff */
[----:B------:R-:W-:Y:S01]  /*8df90*/  IMAD.X R93, RZ, RZ, RZ, P3 ;  /* 0x000000ffff5d7224 */ /* 0x000fe200018e06ff */
[----:B------:R-:W-:Y:S01]  /*8dfa0*/  IADD3 R88, P2, PT, R145, R88, RZ ;  /* 0x0000005891587210 */ /* 0x000fe20007f5e0ff */
[----:B------:R-:W-:Y:S02]  /*8dfb0*/  IMAD.IADD R91, R136, 0x1, R91 ;  /* 0x00000001885b7824 */ /* 0x000fe400078e025b */
[----:B------:R-:W-:-:S04]  /*8dfc0*/  IMAD.WIDE.U32 R68, R94, R131, R68 ;  /* 0x000000835e447225 */ /* 0x000fc800078e0044 */
[----:B------:R-:W-:Y:S01]  /*8dfd0*/  IMAD.WIDE.U32 R92, R140, R78, R92 ;  /* 0x0000004e8c5c7225 */ /* 0x000fe200078e005c */
[----:B------:R-:W-:-:S03]  /*8dfe0*/  IADD3 R68, P3, PT, R91, R68, RZ ;  /* 0x000000445b447210 */ /* 0x000fc60007f7e0ff */
[----:B------:R-:W-:Y:S01]  /*8dff0*/  IMAD.WIDE.U32 R110, R71, R133, R110 ;  /* 0x00000085476e7225 */ /* 0x000fe200078e006e */
[----:B------:R-:W-:-:S03]  /*8e000*/  IADD3 R144, P4, PT, R144, R92, RZ ;  /* 0x0000005c90907210 */ /* 0x000fc60007f9e0ff */
[----:B------:R-:W-:Y:S02]  /*8e010*/  IMAD.IADD R104, R46, 0x1, R89 ;  /* 0x000000012e687824 */ /* 0x000fe400078e0259 */
[----:B------:R-:W-:Y:S01]  /*8e020*/  IMAD.IADD R105, R49, 0x1, R93 ;  /* 0x0000000131697824 */ /* 0x000fe200078e025d */
[----:B------:R-:W-:Y:S01]  /*8e030*/  IADD3 R93, PT, PT, R134, R111, RZ ;  /* 0x0000006f865d7210 */ /* 0x000fe20007ffe0ff */
[----:B------:R-:W-:Y:S02]  /*8e040*/  IMAD.X R89, RZ, RZ, RZ, P2 ;  /* 0x000000ffff597224 */ /* 0x000fe400010e06ff */
[----:B------:R-:W-:Y:S01]  /*8e050*/  IMAD.IADD R69, R138, 0x1, R69 ;  /* 0x000000018a457824 */ /* 0x000fe200078e0245 */
[----:B------:R-:W-:Y:S01]  /*8e060*/  IADD3 R92, P1, PT, R93, R70, RZ ;  /* 0x000000465d5c7210 */ /* 0x000fe20007f3e0ff */
[----:B------:R-:W-:Y:S01]  /*8e070*/  IMAD.X R91, RZ, RZ, RZ, P0 ;  /* 0x000000ffff5b7224 */ /* 0x000fe200000e06ff */
[----:B------:R-:W-:Y:S01]  /*8e080*/  IADD3 R93, PT, PT, R43, R146, RZ ;  /* 0x000000922b5d7210 */ /* 0x000fe20007ffe0ff */
[----:B------:R-:W-:Y:S01]  /*8e090*/  IMAD.WIDE.U32 R88, R141, R74, R88 ;  /* 0x0000004a8d587225 */ /* 0x000fe200078e0058 */
[----:B------:R-:W-:-:S03]  /*8e0a0*/  IADD3 R110, P2, PT, R69, R110, RZ ;  /* 0x0000006e456e7210 */ /* 0x000fc60007f5e0ff */
[----:B------:R-:W-:Y:S01]  /*8e0b0*/  IMAD.WIDE.U32 R90, R96, R128, R90 ;  /* 0x00000080605a7225 */ /* 0x000fe200078e005a */
[----:B------:R-:W-:Y:S02]  /*8e0c0*/  IADD3 R146, PT, PT, R45, R89, RZ ;  /* 0x000000592d927210 */ /* 0x000fe40007ffe0ff */
[----:B------:R-:W-:Y:S01]  /*8e0d0*/  IADD3 R70, P0, PT, R93, R88, RZ ;  /* 0x000000585d467210 */ /* 0x000fe20007f1e0ff */
[----:B------:R-:W-:Y:S01]  /*8e0e0*/  IMAD.X R69, RZ, RZ, RZ, P3 ;  /* 0x000000ffff457224 */ /* 0x000fe200018e06ff */
[----:B------:R-:W-:Y:S01]  /*8e0f0*/  IADD3.X R93, PT, PT, RZ, RZ, RZ, P1, !PT ;  /* 0x000000ffff5d7210 */ /* 0x000fe20000ffe4ff */
[----:B------:R-:W-:Y:S02]  /*8e100*/  IMAD.X R145, RZ, RZ, RZ, P4 ;  /* 0x000000ffff917224 */ /* 0x000fe400020e06ff */
[----:B------:R-:W-:Y:S02]  /*8e110*/  IMAD.IADD R89, R117, 0x1, R91 ;  /* 0x0000000175597824 */ /* 0x000fe400078e025b */
[----:B------:R-:W-:-:S04]  /*8e120*/  IMAD.WIDE.U32 R68, R95, R130, R68 ;  /* 0x000000825f447225 */ /* 0x000fc800078e0044 */
[----:B------:R-:W-:Y:S01]  /*8e130*/  IMAD.MOV.U32 R91, RZ, RZ, RZ ;  /* 0x000000ffff5b7224 */ /* 0x000fe200078e00ff */
        /* <DEDUP_REMOVED lines=9> */
[----:B------:R-:W-:Y:S01]  /*8e1d0*/  IMAD.WIDE.U32 R92, R126, R71, R92 ;  /* 0x000000477e5c7225 */ /* 0x000fe200078e005c */
[----:B------:R-:W-:Y:S02]  /*8e1e0*/  MOV R71, RZ ;  /* 0x000000ff00477202 */ /* 0x000fe40000000f00 */
[----:B------:R-:W-:Y:S01]  /*8e1f0*/  IADD3 R88, P2, PT, R89, R110, RZ ;  /* 0x0000006e59587210 */ /* 0x000fe20007f5e0ff */
[----:B------:R-:W-:Y:S02]  /*8e200*/  IMAD.IADD R111, R137, 0x1, R111 ;  /* 0x00000001896f7824 */ /* 0x000fe400078e026f */
[----:B------:R-:W-:Y:S01]  /*8e210*/  IMAD.IADD R110, R93, 0x1, R71 ;  /* 0x000000015d6e7824 */ /* 0x000fe200078e0247 */
[----:B------:R-:W-:Y:S01]  /*8e220*/  IADD3.X R71, PT, PT, RZ, RZ, RZ, P0, !PT ;  /* 0x000000ffff477210 */ /* 0x000fe200007fe4ff */
[----:B------:R-:W-:Y:S01]  /*8e230*/  IMAD.X R69, RZ, RZ, RZ, P3 ;  /* 0x000000ffff457224 */ /* 0x000fe200018e06ff */
[----:B------:R-:W-:Y:S01]  /*8e240*/  IADD3 R92, P1, PT, R111, R92, RZ ;  /* 0x0000005c6f5c7210 */ /* 0x000fe20007f3e0ff */
[----:B------:R-:W-:-:S03]  /*8e250*/  IMAD.WIDE.U32 R104, R142, R76, R104 ;  /* 0x0000004c8e687225 */ /* 0x000fc600078e0068 */
[----:B------:R-:W-:Y:S01]  /*8e260*/  IADD3.X R93, PT, PT, RZ, RZ, RZ, P1, !PT ;  /* 0x000000ffff5d7210 */ /* 0x000fe20000ffe4ff */
[----:B------:R-:W-:Y:S02]  /*8e270*/  IMAD.IADD R119, R119, 0x1, R91 ;  /* 0x0000000177777824 */ /* 0x000fe400078e025b */
[----:B------:R-:W-:Y:S02]  /*8e280*/  IMAD.X R91, RZ, RZ, RZ, P4 ;  /* 0x000000ffff5b7224 */ /* 0x000fe400020e06ff */
        /* <DEDUP_REMOVED lines=45> */
[----:B------:R-:W-:Y:S02]  /*8e560*/  IMAD.MOV.U32 R89, RZ, RZ, RZ ;  /* 0x000000ffff597224 */ /* 0x000fe400078e00ff */
[----:B------:R-:W-:Y:S02]  /*8e570*/  IMAD.X R71, RZ, RZ, RZ, P5 ;  /* 0x000000ffff477224 */ /* 0x000fe400028e06ff */
[----:B------:R-:W-:Y:S02]  /*8e580*/  IMAD.IADD R94, R111, 0x1, R89 ;  /* 0x000000016f5e7824 */ /* 0x000fe400078e0259 */
[----:B------:R-:W-:Y:S02]  /*8e590*/  IMAD.IADD R93, R137, 0x1, R93 ;  /* 0x00000001895d7824 */ /* 0x000fe400078e025d */
        /* <DEDUP_REMOVED lines=8> */
[----:B------:R-:W-:Y:S02]  /*8e620*/  IMAD.X R93, RZ, RZ, RZ, P0 ;  /* 0x000000ffff5d7224 */ /* 0x000fe400000e06ff */
[----:B------:R-:W-:Y:S02]  /*8e630*/  IMAD.IADD R119, R136, 0x1, R71 ;  /* 0x0000000188777824 */ /* 0x000fe400078e0247 */
        /* <DEDUP_REMOVED lines=16> */
[----:B------:R-:W-:Y:S01]  /*8e740*/  IMAD.WIDE.U32 R68, R105, R73, R68 ;  /* 0x0000004969447225 */ /* 0x000fe200078e0044 */
[----:B------:R-:W-:Y:S02]  /*8e750*/  IADD3 R92, P6, PT, R119, R92, RZ ;  /* 0x0000005c775c7210 */ /* 0x000fe40007fde0ff */
[----:B------:R-:W-:Y:S01]  /*8e760*/  IADD3 R89, PT, PT, R138, R93, RZ ;  /* 0x0000005d8a597210 */ /* 0x000fe20007ffe0ff */
[----:B------:R-:W-:Y:S02]  /*8e770*/  IMAD.IADD R119, R44, 0x1, R69 ;  /* 0x000000012c777824 */ /* 0x000fe400078e0245 */
[----:B------:R-:W-:Y:S02]  /*8e780*/  HFMA2 R69, -RZ, RZ, 0, 0 ;  /* 0x00000000ff457431 */ /* 0x000fe400000001ff */
[----:B------:R-:W-:Y:S01]  /*8e790*/  IMAD.WIDE.U32 R146, R141, R76, R146 ;  /* 0x0000004c8d927225 */ /* 0x000fe200078e0092 */
[----:B------:R-:W-:-:S03]  /*8e7a0*/  IADD3 R88, P4, PT, R89, R110, RZ ;  /* 0x0000006e59587210 */ /* 0x000fc60007f9e0ff */
[----:B------:R-:W-:Y:S01]  /*8e7b0*/  IMAD.X R71, RZ, RZ, RZ, P3 ;  /* 0x000000ffff477224 */ /* 0x000fe200018e06ff */
[----:B------:R-:W-:Y:S01]  /*8e7c0*/  IADD3 R147, PT, PT, R47, R147, RZ ;  /* 0x000000932f937210 */ /* 0x000fe20007ffe0ff */
[----:B------:R-:W-:Y:S01]  /*8e7d0*/  IMAD.X R93, RZ, RZ, RZ, P6 ;  /* 0x000000ffff5d7224 */ /* 0x000fe200030e06ff */
[----:B------:R-:W-:Y:S01]  /*8e7e0*/  IADD3 R94, P2, PT, R117, R146, RZ ;  /* 0x00000092755e7210 */ /* 0x000fe20007f5e0ff */
[----:B------:R-:W-:Y:S01]  /*8e7f0*/  IMAD R104, R68, R42, RZ ;  /* 0x0000002a44687224 */ /* 0x000fe200078e02ff */
[----:B------:R-:W-:Y:S01]  /*8e800*/  IADD3.X R117, PT, PT, RZ, RZ, RZ, P0, !PT ;  /* 0x000000ffff757210 */ /* 0x000fe200007fe4ff */
[----:B------:R-:W-:-:S04]  /*8e810*/  IMAD.WIDE.U32 R70, R142, R78, R70 ;  /* 0x0000004e8e467225 */ /* 0x000fc800078e0046 */
[----:B------:R-:W-:Y:S02]  /*8e820*/  IMAD.X R89, RZ, RZ, RZ, P4 ;  /* 0x000000ffff597224 */ /* 0x000fe400020e06ff */
[----:B------:R-:W-:-:S04]  /*8e830*/  IMAD.WIDE.U32 R92, R67, R130, R92 ;  /* 0x00000082435c7225 */ /* 0x000fc800078e005c */
[----:B------:R-:W-:Y:S01]  /*8e840*/  IMAD.HI.U32 R110, R104, R72, R68 ;  /* 0x00000048686e7227 */ /* 0x000fe200078e0044 */
[----:B------:R-:W-:Y:S02]  /*8e850*/  IADD3 R68, P3, PT, R147, R70, RZ ;  /* 0x0000004693447210 */ /* 0x000fe40007f7e0ff */
[----:B------:R-:W-:Y:S01]  /*8e860*/  IADD3 R135, PT, PT, R135, R93, RZ ;  /* 0x0000005d87877210 */ /* 0x000fe20007ffe0ff */
[----:B------:R-:W-:Y:S02]  /*8e870*/  IMAD.IADD R70, R49, 0x1, R71 ;  /* 0x0000000131467824 */ /* 0x000fe400078e0247 */
[----:B------:R-:W-:Y:S02]  /*8e880*/  IMAD.X R69, RZ, RZ, RZ, P1 ;  /* 0x000000ffff457224 */ /* 0x000fe400008e06ff */
[----:B------:R-:W-:Y:S01]  /*8e890*/  IMAD.X R91, RZ, RZ, RZ, P5 ;  /* 0x000000ffff5b7224 */ /* 0x000fe200028e06ff */
[----:B------:R-:W-:Y:S01]  /*8e8a0*/  IADD3 R70, P6, PT, R70, R111, RZ ;  /* 0x0000006f46467210 */ /* 0x000fe20007fde0ff */
[----:B------:R-:W-:Y:S01]  /*8e8b0*/  IMAD.WIDE.U32 R88, R96, R132, R88 ;  /* 0x0000008460587225 */ /* 0x000fe200078e0058 */
[----:B------:R-:W-:-:S02]  /*8e8c0*/  IADD3 R92, P1, PT, R69, R92, RZ ;  /* 0x0000005c455c7210 */ /* 0x000fc40007f3e0ff */
[----:B------:R-:W-:Y:S01]  /*8e8d0*/  MOV R69, RZ ;  /* 0x000000ff00457202 */ /* 0x000fe20000000f00 */
        /* <DEDUP_REMOVED lines=11> */
[----:B------:R-:W-:Y:S01]  /*8e990*/  IMAD.X R69, RZ, RZ, RZ, P3 ;  /* 0x000000ffff457224 */ /* 0x000fe200018e06ff */
[----:B------:R-:W-:Y:S01]  /*8e9a0*/  IADD3.X R91, PT, PT, RZ, RZ, RZ, P0, !PT ;  /* 0x000000ffff5b7210 */ /* 0x000fe200007fe4ff */
[----:B------:R-:W-:-:S04]  /*8e9b0*/  IMAD.WIDE.U32 R70, R142, R79, R70 ;  /* 0x0000004f8e467225 */ /* 0x000fc800078e0046 */
[----:B------:R-:W-:-:S04]  /*8e9c0*/  IMAD.WIDE.U32 R88, R67, R131, R88 ;  /* 0x0000008343587225 */ /* 0x000fc800078e0058 */
[----:B------:R-:W-:Y:S02]  /*8e9d0*/  IMAD.X R93, RZ, RZ, RZ, P1 ;  /* 0x000000ffff5d7224 */ /* 0x000fe400008e06ff */
[----:B------:R-:W-:Y:S02]  /*8e9e0*/  IMAD.IADD R95, R46, 0x1, R95 ;  /* 0x000000012e5f7824 */ /* 0x000fe400078e025f */
[----:B------:R-:W-:Y:S01]  /*8e9f0*/  IMAD.WIDE.U32 R68, R141, R77, R68 ;  /* 0x0000004d8d447225 */ /* 0x000fe200078e0044 */
[----:B------:R-:W-:-:S03]  /*8ea00*/  IADD3 R128, P0, PT, R93, R88, RZ ;  /* 0x000000585d807210 */ /* 0x000fc60007f1e0ff */
[----:B------:R-:W-:Y:S01]  /*8ea10*/  IMAD.IADD R94, R50, 0x1, R71 ;  /* 0x00000001325e7824 */ /* 0x000fe200078e0247 */
[----:B------:R-:W-:Y:S01]  /*8ea20*/  IADD3 R68, P3, PT, R95, R68, RZ ;  /* 0x000000445f447210 */ /* 0x000fe20007f7e0ff */
[----:B------:R-:W-:Y:S01]  /*8ea30*/  IMAD.X R93, RZ, RZ, RZ, P5 ;  /* 0x000000ffff5d7224 */ /* 0x000fe200028e06ff */
[----:B------:R-:W-:Y:S01]  /*8ea40*/  IADD3 R95, PT, PT, R138, R89, RZ ;  /* 0x000000598a5f7210 */ /* 0x000fe20007ffe0ff */
[----:B------:R-:W-:Y:S01]  /*8ea50*/  IMAD.IADD R69, R48, 0x1, R69 ;  /* 0x0000000130457824 */ /* 0x000fe200078e0245 */
[----:B------:R-:W-:Y:S01]  /*8ea60*/  IADD3 R94, P6, PT, R94, R117, RZ ;  /* 0x000000755e5e7210 */ /* 0x000fe20007fde0ff */
[----:B------:R-:W-:Y:S01]  /*8ea70*/  IMAD.WIDE.U32 R90, R96, R133, R90 ;  /* 0x00000085605a7225 */ /* 0x000fe200078e005a */
[----:B------:R-:W-:Y:S02]  /*8ea80*/  IADD3 R71, PT, PT, R43, R110, RZ ;  /* 0x0000006e2b477210 */ /* 0x000fe40007ffe0ff */
[----:B------:R-:W-:Y:S01]  /*8ea90*/  IADD3 R70, P4, PT, R69, R70, RZ ;  /* 0x0000004645467210 */ /* 0x000fe20007f9e0ff */
[----:B------:R-:W-:Y:S01]  /*8eaa0*/  IMAD.X R89, RZ, RZ, RZ, P2 ;  /* 0x000000ffff597224 */ /* 0x000fe200010e06ff */
[----:B------:R-:W-:Y:S01]  /*8eab0*/  IADD3 R88, P1, PT, R95, R90, RZ ;  /* 0x0000005a5f587210 */ /* 0x000fe20007f3e0ff */
[----:B------:R-:W-:Y:S01]  /*8eac0*/  IMAD.WIDE.U32 R92, R105, R74, R92 ;  /* 0x0000004a695c7225 */ /* 0x000fe200078e005c */
[----:B------:R-:W-:-:S02]  /*8ead0*/  IADD3 R90, PT, PT, R134, R91, RZ ;  /* 0x0000005b865a7210 */ /* 0x000fc40007ffe0ff */
        /* <DEDUP_REMOVED lines=17> */
[----:B------:R-:W-:Y:S01]  /*8ebf0*/  IMAD.X R93, RZ, RZ, RZ, P3 ;  /* 0x000000ffff5d7224 */ /* 0x000fe200018e06ff */
[----:B------:R-:W-:Y:S01]  /*8ec00*/  IADD3.X R119, PT, PT, RZ, RZ, RZ, P0, !PT ;  /* 0x000000ffff777210 */ /* 0x000fe200007fe4ff */
[----:B------:R-:W-:Y:S01]  /*8ec10*/  IMAD.X R91, RZ, RZ, RZ, P5 ;  /* 0x000000ffff5b7224 */ /* 0x000fe200028e06ff */
[----:B------:R-:W-:Y:S01]  /*8ec20*/  IADD3 R70, P5, PT, R69, R70, RZ ;  /* 0x0000004645467210 */ /* 0x000fe20007fbe0ff */
[----:B------:R-:W-:Y:S01]  /*8ec30*/  IMAD.X R95, RZ, RZ, RZ, P2 ;  /* 0x000000ffff5f7224 */ /* 0x000fe200010e06ff */
[----:B------:R-:W-:Y:S01]  /*8ec40*/  IADD3.X R69, PT, PT, RZ, RZ, RZ, P1, !PT ;  /* 0x000000ffff457210 */ /* 0x000fe20000ffe4ff */
[----:B------:R-:W-:-:S02]  /*8ec50*/  IMAD.IADD R71, R49, 0x1, R71 ;  /* 0x0000000131477824 */ /* 0x000fc400078e0247 */
[----:B------:R-:W-:Y:S01]  /*8ec60*/  IMAD.WIDE.U32 R92, R104, R73, R92 ;  /* 0x00000049685c7225 */ /* 0x000fe200078e005c */
[----:B------:R-:W-:Y:S02]  /*8ec70*/  IADD3 R95, P1, PT, R95, R88, RZ ;  /* 0x000000585f5f7210 */ /* 0x000fe40007f3e0ff */
[----:B------:R-:W-:Y:S01]  /*8ec80*/  IADD3 R88, P3, PT, R71, R94, RZ ;  /* 0x0000005e47587210 */ /* 0x000fe20007f7e0ff */
[----:B------:R-:W-:Y:S01]  /*8ec90*/  IMAD.WIDE.U32 R68, R105, R75, R68 ;  /* 0x0000004b69447225 */ /* 0x000fe200078e0044 */
[----:B------:R-:W-:-:S03]  /*8eca0*/  IADD3.X R71, PT, PT, RZ, RZ, RZ, P5, !PT ;  /* 0x000000ffff477210 */ /* 0x000fc60002ffe4ff */
[----:B------:R-:W-:Y:S02]  /*8ecb0*/  IMAD.IADD R89, R44, 0x1, R93 ;  /* 0x000000012c597824 */ /* 0x000fe400078e025d */
[----:B------:R-:W-:Y:S02]  /*8ecc0*/  HFMA2 R93, -RZ, RZ, 0, 0 ;  /* 0x00000000ff5d7431 */ /* 0x000fe400000001ff */
[----:B------:R-:W-:Y:S01]  /*8ecd0*/  IMAD.WIDE.U32 R90, R126, R96, R90 ;  /* 0x000000607e5a7225 */ /* 0x000fe200078e005a */
[----:B------:R-:W-:-:S03]  /*8ece0*/  IADD3 R68, P5, PT, R89, R68, RZ ;  /* 0x0000004459447210 */ /* 0x000fc60007fbe0ff */
[----:B------:R-:W-:Y:S01]  /*8ecf0*/  IMAD.IADD R69, R46, 0x1, R69 ;  /* 0x000000012e457824 */ /* 0x000fe200078e0245 */
[----:B------:R-:W-:Y:S01]  /*8ed00*/  IADD3 R94, P2, PT, R137, R90, RZ ;  /* 0x0000005a895e7210 */ /* 0x000fe20007f5e0ff */
[----:B------:R-:W-:Y:S02]  /*8ed10*/  IMAD.X R89, RZ, RZ, RZ, P3 ;  /* 0x000000ffff597224 */ /* 0x000fe400018e06ff */
        /* <DEDUP_REMOVED lines=45> */
[----:B------:R-:W-:Y:S01]  /*8eff0*/  IADD3.X R93, PT, PT, RZ, RZ, RZ, P2, !PT ;  /* 0x000000ffff5d7210 */ /* 0x000fe200017fe4ff */
[----:B------:R-:W-:-:S03]  /*8f000*/  IMAD.WIDE.U32 R88, R104, R76, R88 ;  /* 0x0000004c68587225 */ /* 0x000fc600078e0058 */
        /* <DEDUP_REMOVED lines=10> */
[----:B------:R-:W-:Y:S01]  /*8f0b0*/  IMAD.MOV.U32 R119, RZ, RZ, RZ ;  /* 0x000000ffff777224 */ /* 0x000fe200078e00ff */
        /* <DEDUP_REMOVED lines=24> */
[----:B------:R-:W-:Y:S01]  /*8f240*/  IMAD.MOV.U32 R129, RZ, RZ, R88 ;  /* 0x000000ffff817224 */ /* 0x000fe200078e0058 */
        /* <DEDUP_REMOVED lines=30> */
[----:B------:R-:W-:Y:S02]  /*8f430*/  IADD3.X R105, PT, PT, RZ, RZ, RZ, P6, !PT ;  /* 0x000000ffff697210 */ /* 0x000fe400037fe4ff */
[----:B------:R-:W-:Y:S02]  /*8f440*/  IADD3.X R126, PT, PT, RZ, RZ, RZ, P0, !PT ;  /* 0x000000ffff7e7210 */ /* 0x000fe400007fe4ff */
[----:B------:R-:W-:Y:S01]  /*8f450*/  IADD3 R67, P6, PT, R67, R110, RZ ;  /* 0x0000006e43437210 */ /* 0x000fe20007fde0ff */
[----:B------:R-:W-:Y:S01]  /*8f460*/  IMAD.IADD R110, R50, 0x1, R127 ;  /* 0x00000001326e7824 */ /* 0x000fe200078e027f */
[----:B------:R-:W-:Y:S01]  /*8f470*/  MOV R127, R92 ;  /* 0x0000005c007f7202 */ /* 0x000fe20000000f00 */
[----:B------:R-:W-:-:S03]  /*8f480*/  IMAD.WIDE.U32 R104, R90, R78, R104 ;  /* 0x0000004e5a687225 */ /* 0x000fc600078e0068 */
[----:B------:R-:W-:Y:S01]  /*8f490*/  IADD3 R110, P5, PT, R110, R67, RZ ;  /* 0x000000436e6e7210 */ /* 0x000fe20007fbe0ff */
[----:B------:R-:W-:Y:S02]  /*8f4a0*/  IMAD.X R67, RZ, RZ, RZ, P2 ;  /* 0x000000ffff437224 */ /* 0x000fe400010e06ff */
        /* <DEDUP_REMOVED lines=49> */
.L_x_701:
        /* <DEDUP_REMOVED lines=22> */
.L_x_702:
        /* <DEDUP_REMOVED lines=11> */
[----:B------:R-:W-:-:S02]  /*8f9d0*/  LOP3.LUT R71, R71, 0x1, RZ, 0xc0, !PT ;  /* 0x0000000147477812 */ /* 0x000fc400078ec0ff */
[----:B------:R-:W-:Y:S01]  /*8f9e0*/  SHF.L.U32 R88, R129, 0x1, RZ ;  /* 0x0000000181587819 */ /* 0x000fe200000006ff */
[----:B------:R-:W-:Y:S01]  /*8f9f0*/  IMAD.MOV.U32 R96, RZ, RZ, R68 ;  /* 0x000000ffff607224 */ /* 0x000fe200078e0044 */
[C---:B------:R-:W-:Y:S02]  /*8fa00*/  ISETP.LE.U32.AND P0, PT, R68.reuse, R79, PT ;  /* 0x0000004f4400720c */ /* 0x040fe40003f03070 */
[----:B------:R-:W-:Y:S02]  /*8fa10*/  ISETP.GT.U32.AND P1, PT, R68, -0x1, PT ;  /* 0xffffffff4400780c */ /* 0x000fe40003f24070 */
[----:B------:R-:W-:Y:S02]  /*8fa20*/  LOP3.LUT R93, R93, 0x1, RZ, 0xc0, !PT ;  /* 0x000000015d5d7812 */ /* 0x000fe400078ec0ff */
[----:B------:R-:W-:Y:S02]  /*8fa30*/  ISETP.GT.U32.OR.EX P0, PT, R69, RZ, !P0, P1 ;  /* 0x000000ff4500720c */ /* 0x000fe40004704510 */
[----:B------:R-:W-:-:S02]  /*8fa40*/  SHF.L.U64.HI R89, R127, 0x1, R130 ;  /* 0x000000017f597819 */ /* 0x000fc40000010282 */
[----:B------:R-:W-:Y:S02]  /*8fa50*/  LOP3.LUT R104, R71, 0xfffffffe, R70, 0xf8, !PT ;  /* 0xfffffffe47687812 */ /* 0x000fe400078ef846 */
[----:B------:R-:W-:Y:S02]  /*8fa60*/  LOP3.LUT R93, R93, 0xfffffffe, R88, 0xf8, !PT ;  /* 0xfffffffe5d5d7812 */ /* 0x000fe400078ef858 */
[C---:B------:R-:W-:Y:S01]  /*8fa70*/  SHF.L.U64.HI R70, R90.reuse, 0x1, R117 ;  /* 0x000000015a467819 */ /* 0x040fe20000010275 */
[----:B------:R-:W-:Y:S01]  /*8fa80*/  IMAD.SHL.U32 R90, R90, 0x2, RZ ;  /* 0x000000025a5a7824 */ /* 0x000fe200078e00ff */
[C---:B------:R-:W-:Y:S02]  /*8fa90*/  SHF.L.U64.HI R71, R119.reuse, 0x1, R128 ;  /* 0x0000000177477819 */ /* 0x040fe40000010280 */
[----:B------:R-:W-:Y:S02]  /*8faa0*/  SHF.L.U32 R88, R119, 0x1, RZ ;  /* 0x0000000177587819 */ /* 0x000fe400000006ff */
[----:B------:R-:W-:-:S02]  /*8fab0*/  LOP3.LUT R89, R89, 0x1, RZ, 0xc0, !PT ;  /* 0x0000000159597812 */ /* 0x000fc400078ec0ff */
[----:B------:R-:W-:Y:S02]  /*8fac0*/  LOP3.LUT R70, R70, 0x1, RZ, 0xc0, !PT ;  /* 0x0000000146467812 */ /* 0x000fe400078ec0ff */
[----:B------:R-:W-:Y:S02]  /*8fad0*/  LOP3.LUT R71, R71, 0x1, RZ, 0xc0, !PT ;  /* 0x0000000147477812 */ /* 0x000fe400078ec0ff */
[----:B------:R-:W-:Y:S02]  /*8fae0*/  LOP3.LUT R95, R89, 0xfffffffe, R88, 0xf8, !PT ;  /* 0xfffffffe595f7812 */ /* 0x000fe400078ef858 */
[----:B------:R-:W-:Y:S01]  /*8faf0*/  LOP3.LUT R89, R70, 0xfffffffe, R67, 0xf8, !PT ;  /* 0xfffffffe46597812 */ /* 0x000fe200078ef843 */
[----:B------:R-:W-:Y:S01]  /*8fb00*/  IMAD.MOV.U32 R70, RZ, RZ, R92 ;  /* 0x000000ffff467224 */ /* 0x000fe200078e005c */
[----:B------:R-:W-:Y:S01]  /*8fb10*/  LOP3.LUT R94, R71, 0xfffffffe, R90, 0xf8, !PT ;  /* 0xfffffffe475e7812 */ /* 0x000fe200078ef85a */
[----:B------:R-:W-:Y:S01]  /*8fb20*/  IMAD.MOV.U32 R71, RZ, RZ, R95 ;  /* 0x000000ffff477224 */ /* 0x000fe200078e005f */
[----:B------:R-:W-:Y:S01]  /*8fb30*/  SHF.L.U32 R67, R91, 0x1, RZ ;  /* 0x000000015b437819 */ /* 0x000fe200000006ff */
        /* <DEDUP_REMOVED lines=28> */
.L_x_703:
        /* <DEDUP_REMOVED lines=22> */
.L_x_704:
        /* <DEDUP_REMOVED lines=14> */
[----:B------:R-:W-:Y:S02]  /*8ff40*/  IADD3 R70, P0, P1, R102, -R33, -R90 ;  /* 0x8000002166467210 */ /* 0x000fe4000791e85a */
[----:B------:R-:W-:-:S02]  /*8ff50*/  MOV R33, R32 ;  /* 0x0000002000217202 */ /* 0x000fc40000000f00 */
        /* <DEDUP_REMOVED lines=29> */
[----:B------:R-:W-:-:S04]  /*90130*/  IADD3.X R2, PT, PT, RZ, RZ, RZ, P4, P5 ;  /* 0x000000ffff027210 */ /* 0x000fc800027ea4ff */
        /* <DEDUP_REMOVED lines=18> */
.L_x_705:
        /* <DEDUP_REMOVED lines=26> */
.L_x_706:
        /* <DEDUP_REMOVED lines=22> */
.L_x_707:
        /* <DEDUP_REMOVED lines=53> */
[----:B------:R-:W-:Y:S01]  /*908b0*/  IMAD.WIDE.U32 R8, R33, R102, R8 ;  /* 0x0000006621087225 */ /* 0x000fe200078e0008 */
[----:B------:R-:W-:-:S03]  /*908c0*/  IADD3 R5, PT, PT, R27, R5, RZ ;  /* 0x000000051b057210 */ /* 0x000fc60007ffe0ff */
[----:B------:R-:W-:Y:S01]  /*908d0*/  IMAD.IADD R2, R3, 0x1, R108 ;  /* 0x0000000103027824 */ /* 0x000fe200078e026c */
[----:B------:R-:W-:Y:S01]  /*908e0*/  IADD3 R9, PT, PT, R28, R9, RZ ;  /* 0x000000091c097210 */ /* 0x000fe20007ffe0ff */
[----:B------:R-:W-:Y:S02]  /*908f0*/  IMAD.IADD R29, R45, 0x1, R7 ;  /* 0x000000012d1d7824 */ /* 0x000fe400078e0207 */
[----:B------:R-:W-:Y:S02]  /*90900*/  IMAD.MOV.U32 R3, RZ, RZ, RZ ;  /* 0x000000ffff037224 */ /* 0x000fe400078e00ff */
        /* <DEDUP_REMOVED lines=9> */
[----:B------:R-:W-:Y:S02]  /*909a0*/  IMAD.MOV.U32 R31, RZ, RZ, RZ ;  /* 0x000000ffff1f7224 */ /* 0x000fe400078e00ff */
        /* <DEDUP_REMOVED lines=361> */
[----:B------:R-:W-:Y:S01]  /*92040*/  HFMA2 R3, -RZ, RZ, 0, 0 ;  /* 0x00000000ff037431 */ /* 0x000fe200000001ff */
[----:B------:R-:W-:Y:S01]  /*92050*/  IADD3 R33, P4, PT, R33, R32, RZ ;  /* 0x0000002021217210 */ /* 0x000fe20007f9e0ff */
[----:B------:R-:W-:Y:S02]  /*92060*/  IMAD R32, R2, R42, RZ ;  /* 0x0000002a02207224 */ /* 0x000fe400078e02ff */
        /* <DEDUP_REMOVED lines=33> */
[----:B------:R-:W-:Y:S01]  /*92280*/  MOV R91, R4 ;  /* 0x00000004005b7202 */ /* 0x000fe20000000f00 */
        /* <DEDUP_REMOVED lines=31> */
[----:B------:R-:W-:Y:S02]  /*92480*/  IADD3 R8, P4, PT, R8, R33, RZ ;  /* 0x0000002108087210 */ /* 0x000fe40007f9e0ff */
        /* <DEDUP_REMOVED lines=14> */
[----:B------:R-:W-:Y:S01]  /*92570*/  IMAD.X R29, RZ, RZ, RZ, P6 ;  /* 0x000000ffff1d7224 */ /* 0x000fe200030e06ff */
[----:B------:R-:W-:Y:S02]  /*92580*/  IADD3 R8, P2, PT, R7, R92, RZ ;  /* 0x0000005c07087210 */ /* 0x000fe40007f5e0ff */
        /* <DEDUP_REMOVED lines=13> */
[----:B------:R-:W-:-:S03]  /*92660*/  IMAD.IADD R90, R90, 0x1, R9 ;  /* 0x000000015a5a7824 */ /* 0x000fc600078e0209 */
        /* <DEDUP_REMOVED lines=17> */
[----:B------:R-:W-:Y:S02]  /*92780*/  IMAD.X R31, RZ, RZ, RZ, P6 ;  /* 0x000000ffff1f7224 */ /* 0x000fe400030e06ff */
[----:B------:R-:W-:Y:S01]  /*92790*/  IMAD.MOV.U32 R89, RZ, RZ, R26 ;  /* 0x000000ffff597224 */ /* 0x000fe200078e001a */
        /* <DEDUP_REMOVED lines=18> */
[----:B------:R-:W-:Y:S01]  /*928c0*/  IMAD.IADD R32, R50, 0x1, R9 ;  /* 0x0000000132207824 */ /* 0x000fe200078e0209 */
[----:B------:R-:W-:-:S04]  /*928d0*/  MOV R4, R8 ;  /* 0x0000000800047202 */ /* 0x000fc80000000f00 */
        /* <DEDUP_REMOVED lines=30> */
.L_x_708:
        /* <DEDUP_REMOVED lines=22> */
.L_x_709:
        /* <DEDUP_REMOVED lines=42> */
.L_x_710:
        /* <DEDUP_REMOVED lines=42> */
.L_x_711:
        /* <DEDUP_REMOVED lines=8> */
[----:B------:R-:W-:-:S02]  /*931e0*/  IMAD.IADD R4, R3, 0x1, R51 ;  /* 0x0000000103047824 */ /* 0x000fc400078e0233 */
[----:B------:R-:W-:Y:S02]  /*931f0*/  HFMA2 R3, -RZ, RZ, 0, 0 ;  /* 0x00000000ff037431 */ /* 0x000fe400000001ff */
        /* <DEDUP_REMOVED lines=18> */
[----:B------:R-:W-:Y:S01]  /*93320*/  IMAD.IADD R3, R120, 0x1, R9 ;  /* 0x0000000178037824 */ /* 0x000fe200078e0209 */
[----:B------:R-:W-:Y:S01]  /*93330*/  MOV R9, RZ ;  /* 0x000000ff00097202 */ /* 0x000fe20000000f00 */
[----:B------:R-:W-:-:S03]  /*93340*/  IMAD.WIDE.U32 R4, R55, R73, R4 ;  /* 0x0000004937047225 */ /* 0x000fc600078e0004 */
[----:B------:R-:W-:Y:S01]  /*93350*/  IADD3 R6, P0, PT, R3, R6, RZ ;  /* 0x0000000603067210 */ /* 0x000fe20007f1e0ff */
[----:B------:R-:W-:Y:S02]  /*93360*/  IMAD.IADD R5, R44, 0x1, R5 ;  /* 0x000000012c057824 */ /* 0x000fe400078e0205 */
[----:B------:R-:W-:-:S04]  /*93370*/  IMAD.WIDE.U32 R8, R97, R62, R8 ;  /* 0x0000003e61087225 */ /* 0x000fc800078e0008 */
[----:B------:R-:W-:Y:S01]  /*93380*/  IMAD.MOV.U32 R3, RZ, RZ, RZ ;  /* 0x000000ffff037224 */ /* 0x000fe200078e00ff */
[----:B------:R-:W-:Y:S01]  /*93390*/  IADD3 R9, PT, PT, R9, R56, RZ ;  /* 0x0000003809097210 */ /* 0x000fe20007ffe0ff */
[----:B------:R-:W-:Y:S01]  /*933a0*/  IMAD.X R7, RZ, RZ, RZ, P0 ;  /* 0x000000ffff077224 */ /* 0x000fe200000e06ff */
[----:B------:R-:W-:Y:S01]  /*933b0*/  IADD3 R8, P0, PT, R5, R8, RZ ;  /* 0x0000000805087210 */ /* 0x000fe20007f1e0ff */
[----:B------:R-:W-:-:S04]  /*933c0*/  IMAD.WIDE.U32 R2, R27, R109, R2 ;  /* 0x0000006d1b027225 */ /* 0x000fc800078e0002 */
[----:B------:R-:W-:Y:S02]  /*933d0*/  IMAD R54, R4, R42, RZ ;  /* 0x0000002a04367224 */ /* 0x000fe400078e02ff */
[----:B------:R-:W-:-:S04]  /*933e0*/  IMAD.WIDE.U32 R6, R103, R61, R6 ;  /* 0x0000003d67067225 */ /* 0x000fc800078e0006 */
[----:B------:R-:W-:Y:S02]  /*933f0*/  IMAD.MOV.U32 R5, RZ, RZ, RZ ;  /* 0x000000ffff057224 */ /* 0x000fe400078e00ff */
[----:B------:R-:W-:Y:S02]  /*93400*/  IMAD.IADD R30, R123, 0x1, R3 ;  /* 0x000000017b1e7824 */ /* 0x000fe400078e0203 */
[----:B------:R-:W-:Y:S01]  /*93410*/  IMAD.HI.U32 R26, R54, R72, R4 ;  /* 0x00000048361a7227 */ /* 0x000fe200078e0004 */
[----:B------:R-:W-:-:S03]  /*93420*/  IADD3 R4, P1, PT, R9, R6, RZ ;  /* 0x0000000609047210 */ /* 0x000fc60007f3e0ff */
[----:B------:R-:W-:Y:S01]  /*93430*/  IMAD.IADD R3, R121, 0x1, R7 ;  /* 0x0000000179037824 */ /* 0x000fe200078e0207 */
[----:B------:R-:W-:Y:S01]  /*93440*/  MOV R7, RZ ;  /* 0x000000ff00077202 */ /* 0x000fe20000000f00 */
        /* <DEDUP_REMOVED lines=9> */
[----:B------:R-:W-:Y:S02]  /*934e0*/  HFMA2 R29, -RZ, RZ, 0, 0 ;  /* 0x00000000ff1d7431 */ /* 0x000fe400000001ff */
[----:B------:R-:W-:-:S04]  /*934f0*/  IMAD.WIDE.U32 R4, R100, R62, R4 ;  /* 0x0000003e64047225 */ /* 0x000fc800078e0004 */
[----:B------:R-:W-:Y:S01]  /*93500*/  IMAD.WIDE.U32 R6, R27, R115, R6 ;  /* 0x000000731b067225 */ /* 0x000fe200078e0006 */
[----:B------:R-:W-:Y:S02]  /*93510*/  IADD3 R5, PT, PT, R120, R5, RZ ;  /* 0x0000000578057210 */ /* 0x000fe40007ffe0ff */
[----:B------:R-:W-:Y:S01]  /*93520*/  MOV R8, R4 ;  /* 0x0000000400087202 */ /* 0x000fe20000000f00 */
[----:B------:R-:W-:-:S04]  /*93530*/  IMAD.WIDE.U32 R2, R106, R61, R2 ;  /* 0x0000003d6a027225 */ /* 0x000fc800078e0002 */
[----:B------:R-:W-:Y:S01]  /*93540*/  IMAD.IADD R28, R125, 0x1, R7 ;  /* 0x000000017d1c7824 */ /* 0x000fe200078e0207 */
[----:B------:R-:W-:Y:S01]  /*93550*/  IADD3 R2, P1, PT, R5, R2, RZ ;  /* 0x0000000205027210 */ /* 0x000fe20007f3e0ff */
[----:B------:R-:W-:Y:S02]  /*93560*/  IMAD.IADD R31, R122, 0x1, R3 ;  /* 0x000000017a1f7824 */ /* 0x000fe400078e0203 */
[----:B------:R-:W-:Y:S02]  /*93570*/  IMAD.IADD R7, R45, 0x1, R9 ;  /* 0x000000012d077824 */ /* 0x000fe400078e0209 */
[----:B------:R-:W-:Y:S01]  /*93580*/  IMAD.MOV.U32 R9, RZ, RZ, RZ ;  /* 0x000000ffff097224 */ /* 0x000fe200078e00ff */
[----:B------:R-:W-:Y:S01]  /*93590*/  IADD3 R30, P0, PT, R31, R30, RZ ;  /* 0x0000001e1f1e7210 */ /* 0x000fe20007f1e0ff */
[----:B------:R-:W-:-:S04]  /*935a0*/  IMAD.WIDE.U32 R28, R27, R118, R28 ;  /* 0x000000761b1c7225 */ /* 0x000fc800078e001c */
[----:B------:R-:W-:Y:S02]  /*935b0*/  IMAD.X R27, RZ, RZ, RZ, P2 ;  /* 0x000000ffff1b7224 */ /* 0x000fe400010e06ff */
[----:B------:R-:W-:Y:S02]  /*935c0*/  IMAD.X R3, RZ, RZ, RZ, P1 ;  /* 0x000000ffff037224 */ /* 0x000fe400008e06ff */
[----:B------:R-:W-:-:S04]  /*935d0*/  IMAD.WIDE.U32 R8, R97, R63, R8 ;  /* 0x0000003f61087225 */ /* 0x000fc800078e0008 */
[----:B------:R-:W-:Y:S01]  /*935e0*/  IMAD.MOV.U32 R5, RZ, RZ, RZ ;  /* 0x000000ffff057224 */ /* 0x000fe200078e00ff */
[----:B------:R-:W-:Y:S01]  /*935f0*/  IADD3 R8, P1, PT, R7, R8, RZ ;  /* 0x0000000807087210 */ /* 0x000fe20007f3e0ff */
[----:B------:R-:W-:-:S03]  /*93600*/  IMAD.WIDE.U32 R26, R54, R73, R26 ;  /* 0x00000049361a7225 */ /* 0x000fc600078e001a */
[----:B------:R-:W-:Y:S01]  /*93610*/  IADD3 R9, PT, PT, R9, R5, RZ ;  /* 0x0000000509097210 */ /* 0x000fe20007ffe0ff */
        /* <DEDUP_REMOVED lines=112> */
[----:B------:R-:W-:Y:S02]  /*93d20*/  HFMA2 R58, -RZ, RZ, 0, 0 ;  /* 0x00000000ff3a7431 */ /* 0x000fe400000001ff */
        /* <DEDUP_REMOVED lines=15> */
[----:B------:R-:W-:-:S03]  /*93e20*/  IADD3 R61, PT, PT, R44, R31, RZ ;  /* 0x0000001f2c3d7210 */ /* 0x000fc60007ffe0ff */
        /* <DEDUP_REMOVED lines=77> */
[----:B------:R-:W-:-:S04]  /*94300*/  IMAD.WIDE.U32 R32, R115, R64, R32 ;  /* 0x0000004073207225 */ /* 0x000fc800078e0020 */
[----:B------:R-:W-:Y:S01]  /*94310*/  IMAD.IADD R61, R47, 0x1, R7 ;  /* 0x000000012f3d7824 */ /* 0x000fe200078e0207 */
[----:B------:R-:W-:Y:S01]  /*94320*/  IADD3.X R7, PT, PT, RZ, RZ, RZ, P2, !PT ;  /* 0x000000ffff077210 */ /* 0x000fe200017fe4ff */
[----:B------:R-:W-:Y:S01]  /*94330*/  IMAD R5, R30, R42, RZ ;  /* 0x0000002a1e057224 */ /* 0x000fe200078e02ff */
[----:B------:R-:W-:Y:S01]  /*94340*/  IADD3 R32, P3, PT, R27, R32, RZ ;  /* 0x000000201b207210 */ /* 0x000fe20007f7e0ff */
[----:B------:R-:W-:Y:S02]  /*94350*/  IMAD.MOV.U32 R31, RZ, RZ, RZ ;  /* 0x000000ffff1f7224 */ /* 0x000fe400078e00ff */
[----:B------:R-:W-:-:S04]  /*94360*/  IMAD.WIDE.U32 R8, R59, R100, R8 ;  /* 0x000000643b087225 */ /* 0x000fc800078e0008 */
[----:B------:R-:W-:Y:S02]  /*94370*/  IMAD.IADD R29, R50, 0x1, R29 ;  /* 0x00000001321d7824 */ /* 0x000fe400078e021d */
        /* <DEDUP_REMOVED lines=24> */
[----:B------:R-:W-:-:S04]  /*94500*/  IMAD.WIDE.U32 R6, R57, R74, R6 ;  /* 0x0000004a39067225 */ /* 0x000fc800078e0006 */
[----:B------:R-:W-:-:S04]  /*94510*/  IMAD.WIDE.U32 R30, R118, R64, R30 ;  /* 0x00000040761e7225 */ /* 0x000fc800078e001e */
[----:B------:R-:W-:Y:S02]  /*94520*/  IMAD.IADD R33, R124, 0x1, R33 ;  /* 0x000000017c217824 */ /* 0x000fe400078e0221 */
[----:B------:R-:W-:Y:S01]  /*94530*/  IMAD.X R27, RZ, RZ, RZ, P2 ;  /* 0x000000ffff1b7224 */ /* 0x000fe200010e06ff */
[----:B------:R-:W-:Y:S01]  /*94540*/  IADD3 R6, P2, PT, R29, R6, RZ ;  /* 0x000000061d067210 */ /* 0x000fe20007f5e0ff */
[----:B------:R-:W-:Y:S01]  /*94550*/  IMAD.IADD R61, R52, 0x1, R31 ;  /* 0x00000001343d7824 */ /* 0x000fe200078e021f */
[----:B------:R-:W-:Y:S01]  /*94560*/  IADD3.X R29, PT, PT, RZ, RZ, RZ, P4, !PT ;  /* 0x000000ffff1d7210 */ /* 0x000fe200027fe4ff */
[----:B------:R-:W-:Y:S01]  /*94570*/  IMAD.WIDE.U32 R8, R59, R103, R8 ;  /* 0x000000673b087225 */ /* 0x000fe200078e0008 */
[----:B------:R-:W-:Y:S02]  /*94580*/  IADD3 R30, P5, PT, R33, R30, RZ ;  /* 0x0000001e211e7210 */ /* 0x000fe40007fbe0ff */
[----:B------:R-:W-:Y:S01]  /*94590*/  IADD3.X R31, PT, PT, RZ, RZ, RZ, P0, !PT ;  /* 0x000000ffff1f7210 */ /* 0x000fe200007fe4ff */
[----:B------:R-:W-:-:S02]  /*945a0*/  IMAD.X R33, RZ, RZ, RZ, P3 ;  /* 0x000000ffff217224 */ /* 0x000fc400018e06ff */
[----:B------:R-:W-:-:S04]  /*945b0*/  IMAD.WIDE.U32 R26, R53, R77, R26 ;  /* 0x0000004d351a7225 */ /* 0x000fc800078e001a */
[----:B------:R-:W-:Y:S01]  /*945c0*/  IMAD.IADD R51, R45, 0x1, R7 ;  /* 0x000000012d337824 */ /* 0x000fe200078e0207 */
[----:B------:R-:W-:Y:S01]  /*945d0*/  IADD3 R7, P1, PT, R31, R8, RZ ;  /* 0x000000081f077210 */ /* 0x000fe20007f3e0ff */
[----:B------:R-:W-:Y:S01]  /*945e0*/  IMAD.WIDE.U32 R28, R54, R79, R28 ;  /* 0x0000004f361c7225 */ /* 0x000fe200078e001c */
[----:B------:R-:W-:-:S03]  /*945f0*/  IADD3.X R31, PT, PT, RZ, RZ, RZ, P5, !PT ;  /* 0x000000ffff1f7210 */ /* 0x000fc60002ffe4ff */
[----:B------:R-:W-:Y:S01]  /*94600*/  IMAD.IADD R121, R121, 0x1, R9 ;  /* 0x0000000179797824 */ /* 0x000fe200078e0209 */
[----:B------:R-:W-:Y:S01]  /*94610*/  IADD3 R56, PT, PT, R50, R29, RZ ;  /* 0x0000001d32387210 */ /* 0x000fe20007ffe0ff */
[----:B------:R-:W-:Y:S01]  /*94620*/  IMAD.WIDE.U32 R8, R109, R66, R32 ;  /* 0x000000426d087225 */ /* 0x000fe200078e0020 */
[----:B------:R-:W-:Y:S02]  /*94630*/  IADD3 R32, P0, PT, R55, R26, RZ ;  /* 0x0000001a37207210 */ /* 0x000fe40007f1e0ff */
[----:B------:R-:W-:Y:S01]  /*94640*/  IADD3.X R29, PT, PT, RZ, RZ, RZ, P1, !PT ;  /* 0x000000ffff1d7210 */ /* 0x000fe20000ffe4ff */
[----:B------:R-:W-:Y:S02]  /*94650*/  IMAD.IADD R27, R48, 0x1, R27 ;  /* 0x00000001301b7824 */ /* 0x000fe400078e021b */
[----:B------:R-:W-:Y:S01]  /*94660*/  IMAD.WIDE.U32 R54, R115, R65, R30 ;  /* 0x0000004173367225 */ /* 0x000fe200078e001e */
[----:B------:R-:W-:Y:S02]  /*94670*/  IADD3 R30, P3, PT, R121, R8, RZ ;  /* 0x00000008791e7210 */ /* 0x000fe40007f7e0ff */
[----:B------:R-:W-:Y:S01]  /*94680*/  IADD3 R26, P4, PT, R27, R28, RZ ;  /* 0x0000001c1b1a7210 */ /* 0x000fe20007f9e0ff */
[----:B------:R-:W-:-:S02]  /*94690*/  IMAD.IADD R9, R123, 0x1, R9 ;  /* 0x000000017b097824 */ /* 0x000fc400078e0209 */
[----:B------:R-:W-:Y:S01]  /*946a0*/  IMAD.X R33, RZ, RZ, RZ, P0 ;  /* 0x000000ffff217224 */ /* 0x000fe200000e06ff */
        /* <DEDUP_REMOVED lines=12> */
[----:B------:R-:W-:Y:S02]  /*94770*/  IMAD R51, R32, R42, RZ ;  /* 0x0000002a20337224 */ /* 0x000fe400078e02ff */
[----:B------:R-:W-:Y:S02]  /*94780*/  IMAD.MOV.U32 R33, RZ, RZ, RZ ;  /* 0x000000ffff217224 */ /* 0x000fe400078e00ff */
[----:B------:R-:W-:-:S04]  /*94790*/  IMAD.WIDE.U32 R30, R59, R106, R30 ;  /* 0x0000006a3b1e7225 */ /* 0x000fc800078e001e */
[----:B------:R-:W-:-:S04]  /*947a0*/  IMAD.HI.U32 R54, R51, R72, R32 ;  /* 0x0000004833367227 */ /* 0x000fc800078e0020 */
[----:B------:R-:W-:Y:S02]  /*947b0*/  IMAD.X R9, RZ, RZ, RZ, P5 ;  /* 0x000000ffff097224 */ /* 0x000fe400028e06ff */
[----:B------:R-:W-:-:S04]  /*947c0*/  IMAD.WIDE.U32 R26, R53, R78, R26 ;  /* 0x0000004e351a7225 */ /* 0x000fc800078e001a */
        /* <DEDUP_REMOVED lines=48> */
[----:B------:R-:W-:Y:S01]  /*94ad0*/  IADD3 R26, P1, PT, R9, R30, RZ ;  /* 0x0000001e091a7210 */ /* 0x000fe20007f3e0ff */
[----:B------:R-:W-:Y:S01]  /*94ae0*/  IMAD.X R29, RZ, RZ, RZ, P4 ;  /* 0x000000ffff1d7224 */ /* 0x000fe200020e06ff */
[----:B------:R-:W-:Y:S01]  /*94af0*/  IADD3 R7, PT, PT, R47, R7, RZ ;  /* 0x000000072f077210 */ /* 0x000fe20007ffe0ff */
        /* <DEDUP_REMOVED lines=34> */
[----:B------:R-:W-:-:S04]  /*94d20*/  IMAD.HI.U32 R26, R42, R72, R26 ;  /* 0x000000482a1a7227 */ /* 0x000fc800078e001a */
[----:B------:R-:W-:Y:S02]  /*94d30*/  IMAD.IADD R55, R124, 0x1, R113 ;  /* 0x000000017c377824 */ /* 0x000fe400078e0271 */
        /* <DEDUP_REMOVED lines=24> */
[----:B------:R-:W-:Y:S01]  /*94ec0*/  IADD3.X R44, PT, PT, RZ, RZ, RZ, P0, !PT ;  /* 0x000000ffff2c7210 */ /* 0x000fe200007fe4ff */
        /* <DEDUP_REMOVED lines=9> */
[----:B------:R-:W-:Y:S02]  /*94f60*/  IMAD.IADD R6, R50, 0x1, R9 ;  /* 0x0000000132067824 */ /* 0x000fe400078e0209 */
[----:B------:R-:W-:-:S02]  /*94f70*/  IMAD.X R29, RZ, RZ, RZ, P1 ;  /* 0x000000ffff1d7224 */ /* 0x000fc400008e06ff */
        /* <DEDUP_REMOVED lines=18> */
[----:B------:R-:W-:-:S03]  /*950a0*/  IMAD.WIDE.U32 R6, R42, R75, R32 ;  /* 0x0000004b2a067225 */ /* 0x000fc600078e0020 */
[----:B------:R-:W-:Y:S01]  /*950b0*/  IADD3 R26, P1, PT, R44, R53, RZ ;  /* 0x000000352c1a7210 */ /* 0x000fe20007f3e0ff */
[----:B------:R-:W-:-:S03]  /*950c0*/  IMAD.WIDE.U32 R30, R51, R77, R30 ;  /* 0x0000004d331e7225 */ /* 0x000fc600078e001e */
[----:B------:R-:W-:Y:S01]  /*950d0*/  IADD3 R43, P3, PT, R43, R26, RZ ;  /* 0x0000001a2b2b7210 */ /* 0x000fe20007f7e0ff */
[----:B------:R-:W-:Y:S01]  /*950e0*/  IMAD.WIDE.U32 R28, R5, R79, R28 ;  /* 0x0000004f051c7225 */ /* 0x000fe200078e001c */
[----:B------:R-:W-:-:S03]  /*950f0*/  IADD3 R31, PT, PT, R48, R31, RZ ;  /* 0x0000001f301f7210 */ /* 0x000fc60007ffe0ff */
[----:B------:R-:W-:Y:S02]  /*95100*/  IMAD.IADD R5, R46, 0x1, R7 ;  /* 0x000000012e057824 */ /* 0x000fe400078e0207 */
[----:B------:R-:W-:-:S03]  /*95110*/  IMAD.X R32, RZ, RZ, RZ, P4 ;  /* 0x000000ffff207224 */ /* 0x000fc600020e06ff */
        /* <DEDUP_REMOVED lines=34> */
[----:B------:R-:W-:Y:S02]  /*95340*/  IADD3 R32, P6, PT, R33, R30, RZ ;  /* 0x0000001e21207210 */ /* 0x000fe40007fde0ff */
[----:B------:R-:W-:Y:S01]  /*95350*/  IADD3 R5, P5, PT, R5, R44, RZ ;  /* 0x0000002c05057210 */ /* 0x000fe20007fbe0ff */
[----:B------:R-:W-:Y:S01]  /*95360*/  IMAD.X R44, RZ, RZ, RZ, P2 ;  /* 0x000000ffff2c7224 */ /* 0x000fe200010e06ff */
[----:B------:R-:W-:-:S04]  /*95370*/  IADD3.X R33, PT, PT, RZ, RZ, RZ, P6, !PT ;  /* 0x000000ffff217210 */ /* 0x000fc800037fe4ff */
[----:B------:R-:W-:Y:S01]  /*95380*/  IADD3 R44, P6, PT, R44, R5, RZ ;  /* 0x000000052c2c7210 */ /* 0x000fe20007fde0ff */
[----:B------:R-:W-:Y:S02]  /*95390*/  IMAD.IADD R5, R50, 0x1, R31 ;  /* 0x0000000132057824 */ /* 0x000fe400078e021f */
[----:B------:R-:W-:Y:S01]  /*953a0*/  IMAD.WIDE.U32 R30, R42, R78, R32 ;  /* 0x0000004e2a1e7225 */ /* 0x000fe200078e0020 */
[----:B------:R-:W-:Y:S02]  /*953b0*/  IADD3.X R33, PT, PT, RZ, RZ, RZ, P1, !PT ;  /* 0x000000ffff217210 */ /* 0x000fe40000ffe4ff */
        /* <DEDUP_REMOVED lines=49> */
.L_x_712:
        /* <DEDUP_REMOVED lines=22> */
.L_x_630:
[----:B------:R-:W4:Y:S01]  /*95830*/  LDC R104, c[0x3][0x1a4] ;  /* 0x00c06900ff687b82 */ /* 0x000f220000000800 */
[----:B------:R-:W-:Y:S01]  /*95840*/  UISETP.NE.AND UP0, UPT, UR5, URZ, UPT ;  /* 0x000000ff0500728c */ /* 0x000fe2000bf05270 */
[----:B------:R-:W-:Y:S02]  /*95850*/  CS2R R2, SRZ ;  /* 0x0000000000027805 */ /* 0x000fe4000001ff00 */
[----:B------:R-:W-:Y:S02]  /*95860*/  CS2R R4, SRZ ;  /* 0x0000000000047805 */ /* 0x000fe4000001ff00 */
[----:B------:R-:W-:Y:S02]  /*95870*/  CS2R R6, SRZ ;  /* 0x0000000000067805 */ /* 0x000fe4000001ff00 */
[----:B------:R-:W-:Y:S01]  /*95880*/  CS2R R8, SRZ ;  /* 0x0000000000087805 */ /* 0x000fe2000001ff00 */
[----:B------:R-:W-:Y:S01]  /*95890*/  UMOV UR5, 0x1 ;  /* 0x0000000100057882 */ /* 0x000fe20000000000 */
[----:B------:R-:W5:Y:S08]  /*958a0*/  LDC R97, c[0x3][0x1a0] ;  /* 0x00c06800ff617b82 */ /* 0x000f700000000800 */
[----:B------:R-:W0:Y:S08]  /*958b0*/  LDC R98, c[0x3][0x19c] ;  /* 0x00c06700ff627b82 */ /* 0x000e300000000800 */
[----:B------:R-:W1:Y:S01]  /*958c0*/  LDC R99, c[0x3][0x198] ;  /* 0x00c06600ff637b82 */ /* 0x000e620000000800 */
[----:B----4-:R-:W-:-:S07]  /*958d0*/  MOV R112, R104 ;  /* 0x0000006800707202 */ /* 0x010fce0000000f00 */
[----:B------:R-:W4:Y:S01]  /*958e0*/  LDC R100, c[0x3][0x194] ;  /* 0x00c06500ff647b82 */ /* 0x000f220000000800 */
[----:B-----5:R-:W-:-:S07]  /*958f0*/  IMAD.MOV.U32 R105, RZ, RZ, R97 ;  /* 0x000000ffff697224 */ /* 0x020fce00078e0061 */
[----:B------:R-:W5:Y:S01]  /*95900*/  LDC R101, c[0x3][0x190] ;  /* 0x00c06400ff657b82 */ /* 0x000f620000000800 */
[----:B0-----:R-:W-:-:S07]  /*95910*/  IMAD.MOV.U32 R106, RZ, RZ, R98 ;  /* 0x000000ffff6a7224 */ /* 0x001fce00078e0062 */
[----:B------:R-:W0:Y:S01]  /*95920*/  LDC R102, c[0x3][0x18c] ;  /* 0x00c06300ff667b82 */ /* 0x000e220000000800 */
[----:B-1----:R-:W-:-:S07]  /*95930*/  MOV R107, R99 ;  /* 0x00000063006b7202 */ /* 0x002fce0000000f00 */
[----:B------:R-:W1:Y:S01]  /*95940*/  LDC R103, c[0x3][0x188] ;  /* 0x00c06200ff677b82 */ /* 0x000e620000000800 */
[----:B----4-:R-:W-:Y:S02]  /*95950*/  IMAD.MOV.U32 R108, RZ, RZ, R100 ;  /* 0x000000ffff6c7224 */ /* 0x010fe400078e0064 */
[----:B-----5:R-:W-:Y:S01]  /*95960*/  IMAD.MOV.U32 R109, RZ, RZ, R101 ;  /* 0x000000ffff6d7224 */ /* 0x020fe200078e0065 */
[----:B0-----:R-:W-:Y:S01]  /*95970*/  MOV R110, R102 ;  /* 0x00000066006e7202 */ /* 0x001fe20000000f00 */
[----:B-1----:R-:W-:Y:S01]  /*95980*/  IMAD.MOV.U32 R111, RZ, RZ, R103 ;  /* 0x000000ffff6f7224 */ /* 0x002fe200078e0067 */
        /* <DEDUP_REMOVED lines=31> */
[-C--:B------:R-:W-:Y:S01]  /*95b80*/  IMAD.WIDE.U32 R26, R18, R18.reuse, RZ ;  /* 0x00000012121a7225 */ /* 0x080fe200078e00ff */
[----:B------:R-:W-:Y:S02]  /*95b90*/  MOV R7, RZ ;  /* 0x000000ff00077202 */ /* 0x000fe40000000f00 */
[----:B------:R-:W-:Y:S01]  /*95ba0*/  MOV R47, RZ ;  /* 0x000000ff002f7202 */ /* 0x000fe20000000f00 */
[----:B------:R-:W-:Y:S01]  /*95bb0*/  IMAD.MOV.U32 R2, RZ, RZ, R27 ;  /* 0x000000ffff027224 */ /* 0x000fe200078e001b */
[----:B------:R-:W-:Y:S01]  /*95bc0*/  MOV R49, RZ ;  /* 0x000000ff00317202 */ /* 0x000fe20000000f00 */
[----:B------:R-:W-:Y:S01]  /*95bd0*/  IMAD.MOV.U32 R3, RZ, RZ, RZ ;  /* 0x000000ffff037224 */ /* 0x000fe200078e00ff */
[----:B------:R-:W-:Y:S01]  /*95be0*/  LOP3.LUT R64, R26, 0xfffffffd, RZ, 0xc0, !PT ;  /* 0xfffffffd1a407812 */ /* 0x000fe200078ec0ff */
[----:B------:R-:W-:Y:S02]  /*95bf0*/  IMAD.MOV.U32 R5, RZ, RZ, RZ ;  /* 0x000000ffff057224 */ /* 0x000fe400078e00ff */
[----:B------:R-:W-:-:S04]  /*95c00*/  IMAD.WIDE.U32 R2, R19, R18, R2 ;  /* 0x0000001213027225 */ /* 0x000fc800078e0002 */
[----:B------:R-:W-:Y:S01]  /*95c10*/  IMAD.MOV.U32 R6, RZ, RZ, R2 ;  /* 0x000000ffff067224 */ /* 0x000fe200078e0002 */
[----:B------:R-:W-:Y:S01]  /*95c20*/  MOV R4, R3 ;  /* 0x0000000300047202 */ /* 0x000fe20000000f00 */
[----:B------:R-:W-:Y:S02]  /*95c30*/  IMAD.MOV.U32 R33, RZ, RZ, RZ ;  /* 0x000000ffff217224 */ /* 0x000fe400078e00ff */
        /* <DEDUP_REMOVED lines=71> */
[----:B------:R-:W-:Y:S02]  /*960b0*/  IADD3 R44, P0, PT, R2, R29, RZ ;  /* 0x0000001d022c7210 */ /* 0x000fe40007f1e0ff */
[----:B------:R-:W0:Y:S01]  /*960c0*/  LDC R2, c[0x3][0xe0] ;  /* 0x00c03800ff027b82 */ /* 0x000e220000000800 */
        /* <DEDUP_REMOVED lines=8> */
[C---:B------:R-:W-:Y:S01]  /*96150*/  IMAD.WIDE.U32 R42, R22.reuse, R21, R46 ;  /* 0x00000015162a7225 */ /* 0x040fe200078e002e */
[----:B------:R-:W-:Y:S02]  /*96160*/  IADD3 R46, P0, PT, R3, R29, RZ ;  /* 0x0000001d032e7210 */ /* 0x000fe40007f1e0ff */
[----:B------:R-:W-:Y:S01]  /*96170*/  MOV R3, RZ ;  /* 0x000000ff00037202 */ /* 0x000fe20000000f00 */
[----:B------:R-:W-:-:S04]  /*96180*/  IMAD.WIDE.U32 R44, R22, R20, R32 ;  /* 0x00000014162c7225 */ /* 0x000fc800078e0020 */
[----:B------:R-:W-:Y:S01]  /*96190*/  IMAD.WIDE.U32 R32, R23, R18, R48 ;  /* 0x0000001217207225 */ /* 0x000fe200078e0030 */
[----:B------:R-:W-:Y:S02]  /*961a0*/  IADD3 R48, P1, PT, R28, R43, RZ ;  /* 0x0000002b1c307210 */ /* 0x000fe40007f3e0ff */
[----:B------:R-:W-:Y:S01]  /*961b0*/  IADD3 R60, P2, PT, R42, R45, RZ ;  /* 0x0000002d2a3c7210 */ /* 0x000fe20007f5e0ff */
[----:B------:R-:W1:Y:S01]  /*961c0*/  LDC.64 R28, c[0x3][RZ] ;  /* 0x00c00000ff1c7b82 */ /* 0x000e620000000a00 */
[----:B------:R-:W-:Y:S01]  /*961d0*/  IADD3 R62, P3, PT, R44, R33, RZ ;  /* 0x000000212c3e7210 */ /* 0x000fe20007f7e0ff */
[----:B------:R-:W-:Y:S01]  /*961e0*/  IMAD.X R47, RZ, RZ, RZ, P0 ;  /* 0x000000ffff2f7224 */ /* 0x000fe200000e06ff */
[----:B------:R-:W-:Y:S01]  /*961f0*/  IADD3.X R61, PT, PT, RZ, RZ, RZ, P2, !PT ;  /* 0x000000ffff3d7210 */ /* 0x000fe200017fe4ff */
        /* <DEDUP_REMOVED lines=8> */
[----:B------:R-:W-:Y:S01]  /*96280*/  IADD3.X R61, PT, PT, RZ, RZ, RZ, P0, !PT ;  /* 0x000000ffff3d7210 */ /* 0x000fe200007fe4ff */
[----:B0-----:R-:W-:Y:S01]  /*96290*/  IMAD R31, R26, R2, RZ ;  /* 0x000000021a1f7224 */ /* 0x001fe200078e02ff */
[----:B------:R-:W-:Y:S01]  /*962a0*/  IADD3 R62, P2, PT, R46, R49, RZ ;  /* 0x000000312e3e7210 */ /* 0x000fe20007f5e0ff */
[----:B------:R-:W-:Y:S02]  /*962b0*/  IMAD.X R43, RZ, RZ, RZ, P1 ;  /* 0x000000ffff2b7224 */ /* 0x000fe400008e06ff */
[----:B------:R-:W-:-:S04]  /*962c0*/  IMAD.WIDE.U32 R26, R24, R21, R60 ;  /* 0x00000015181a7225 */ /* 0x000fc800078e003c */
[----:B------:R-:W-:Y:S01]  /*962d0*/  IMAD.X R63, RZ, RZ, RZ, P2 ;  /* 0x000000ffff3f7224 */ /* 0x000fe200010e06ff */
[----:B------:R-:W-:Y:S01]  /*962e0*/  IADD3 R44, P0, PT, R45, R27, RZ ;  /* 0x0000001b2d2c7210 */ /* 0x000fe20007f1e0ff */
[----:B------:R-:W-:-:S04]  /*962f0*/  IMAD.WIDE.U32 R46, R22, R22, R42 ;  /* 0x00000016162e7225 */ /* 0x000fc800078e002a */
[----:B------:R-:W-:Y:S01]  /*96300*/  IMAD.WIDE.U32 R60, R23, R20, R62 ;  /* 0x00000014173c7225 */ /* 0x000fe200078e003e */
[----:B------:R-:W-:-:S03]  /*96310*/  IADD3 R26, P1, PT, R26, R47, RZ ;  /* 0x0000002f1a1a7210 */ /* 0x000fc60007f3e0ff */
[----:B------:R-:W-:Y:S01]  /*96320*/  IMAD.MOV.U32 R42, RZ, RZ, R48 ;  /* 0x000000ffff2a7224 */ /* 0x000fe200078e0030 */
[----:B------:R-:W-:Y:S01]  /*96330*/  IADD3 R46, P2, PT, R46, R61, RZ ;  /* 0x0000003d2e2e7210 */ /* 0x000fe20007f5e0ff */
[----:B------:R-:W-:Y:S02]  /*96340*/  IMAD.MOV.U32 R43, RZ, RZ, RZ ;  /* 0x000000ffff2b7224 */ /* 0x000fe400078e00ff */
[----:B-1----:R-:W-:Y:S01]  /*96350*/  IMAD.HI.U32 R64, R31, R28, R64 ;  /* 0x0000001c1f407227 */ /* 0x002fe200078e0040 */
[----:B------:R-:W-:-:S03]  /*96360*/  IADD3.X R47, PT, PT, RZ, RZ, RZ, P2, !PT ;  /* 0x000000ffff2f7210 */ /* 0x000fc600017fe4ff */
        /* <DEDUP_REMOVED lines=13> */
[----:B------:R-:W0:Y:S01]  /*96440*/  LDC.64 R26, c[0x3][0x8] ;  /* 0x00c00200ff1a7b82 */ /* 0x000e220000000a00 */
[----:B------:R-:W-:Y:S01]  /*96450*/  IMAD.WIDE.U32 R48, R24, R19, R48 ;  /* 0x0000001318307225 */ /* 0x000fe200078e0030 */
[----:B------:R-:W-:Y:S02]  /*96460*/  IADD3.X R47, PT, PT, RZ, RZ, RZ, P0, !PT ;  /* 0x000000ffff2f7210 */ /* 0x000fe400007fe4ff */
[----:B------:R-:W-:Y:S01]  /*96470*/  MOV R45, RZ ;  /* 0x000000ff002d7202 */ /* 0x000fe20000000f00 */
[----:B------:R-:W-:Y:S01]  /*96480*/  IMAD.MOV.U32 R4, RZ, RZ, RZ ;  /* 0x000000ffff047224 */ /* 0x000fe200078e00ff */
[----:B------:R-:W-:Y:S01]  /*96490*/  IADD3 R64, P2, PT, R44, R49, RZ ;  /* 0x000000312c407210 */ /* 0x000fe20007f5e0ff */
[----:B------:R-:W-:-:S03]  /*964a0*/  IMAD.WIDE.U32 R72, R31, R29, R72 ;  /* 0x0000001d1f487225 */ /* 0x000fc600078e0048 */
[----:B------:R-:W-:Y:S01]  /*964b0*/  IADD3.X R65, PT, PT, RZ, RZ, RZ, P2, !PT ;  /* 0x000000ffff417210 */ /* 0x000fe200017fe4ff */
[----:B------:R-:W-:Y:S02]  /*964c0*/  IMAD.IADD R75, R4, 0x1, R73 ;  /* 0x00000001044b7824 */ /* 0x000fe400078e0249 */
[----:B------:R-:W-:Y:S02]  /*964d0*/  IMAD.X R63, RZ, RZ, RZ, P1 ;  /* 0x000000ffff3f7224 */ /* 0x000fe400008e06ff */
[----:B------:R-:W-:Y:S01]  /*964e0*/  IMAD.MOV.U32 R44, RZ, RZ, R48 ;  /* 0x000000ffff2c7224 */ /* 0x000fe200078e0030 */
[----:B------:R-:W-:Y:S01]  /*964f0*/  IADD3 R74, P2, PT, R6, R75, RZ ;  /* 0x0000004b064a7210 */ /* 0x000fe20007f5e0ff */
[----:B------:R-:W-:-:S04]  /*96500*/  IMAD.WIDE.U32 R46, R24, R22, R46 ;  /* 0x00000016182e7225 */ /* 0x000fc800078e002e */
[----:B------:R-:W-:Y:S01]  /*96510*/  IMAD.WIDE.U32 R48, R23, R22, R62 ;  /* 0x0000001617307225 */ /* 0x000fe200078e003e */
[----:B------:R-:W-:Y:S02]  /*96520*/  IADD3 R60, P0, PT, R5, R47, RZ ;  /* 0x0000002f053c7210 */ /* 0x000fe40007f1e0ff */
[----:B------:R-:W-:Y:S01]  /*96530*/  MOV R5, RZ ;  /* 0x000000ff00057202 */ /* 0x000fe20000000f00 */
[----:B------:R-:W-:Y:S01]  /*96540*/  IMAD.WIDE.U32 R44, R25, R18, R44 ;  /* 0x00000012192c7225 */ /* 0x000fe200078e002c */
[----:B------:R-:W-:Y:S02]  /*96550*/  IADD3 R46, P1, PT, R46, R49, RZ ;  /* 0x000000312e2e7210 */ /* 0x000fe40007f3e0ff */
[----:B------:R-:W-:Y:S01]  /*96560*/  IADD3.X R61, PT, PT, RZ, RZ, RZ, P0, !PT ;  /* 0x000000ffff3d7210 */ /* 0x000fe200007fe4ff */
[----:B------:R-:W-:-:S04]  /*96570*/  IMAD.WIDE.U32 R6, R24, R20, R64 ;  /* 0x0000001418067225 */ /* 0x000fc800078e0040 */
[----:B------:R-:W-:Y:S01]  /*96580*/  IMAD R33, R72, R2, RZ ;  /* 0x0000000248217224 */ /* 0x000fe200078e02ff */
[----:B------:R-:W-:Y:S01]  /*96590*/  IADD3 R64, P3, PT, R6, R45, RZ ;  /* 0x0000002d06407210 */ /* 0x000fe20007f7e0ff */
[----:B------:R-:W-:Y:S02]  /*965a0*/  IMAD.MOV.U32 R73, RZ, RZ, RZ ;  /* 0x000000ffff497224 */ /* 0x000fe400078e00ff */
[----:B------:R-:W-:Y:S01]  /*965b0*/  IMAD.X R75, RZ, RZ, RZ, P2 ;  /* 0x000000ffff4b7224 */ /* 0x000fe200010e06ff */
[----:B------:R-:W-:Y:S01]  /*965c0*/  IADD3 R62, P2, PT, R48, R7, RZ ;  /* 0x00000007303e7210 */ /* 0x000fe20007f5e0ff */
[----:B------:R-:W-:-:S04]  /*965d0*/  IMAD.HI.U32 R72, R33, R28, R72 ;  /* 0x0000001c21487227 */ /* 0x000fc800078e0048 */
[----:B------:R-:W-:Y:S02]  /*965e0*/  IMAD.IADD R9, R3, 0x1, R72 ;  /* 0x0000000103097824 */ /* 0x000fe400078e0248 */
[----:B------:R-:W-:Y:S02]  /*965f0*/  IMAD.X R47, RZ, RZ, RZ, P1 ;  /* 0x000000ffff2f7224 */ /* 0x000fe400008e06ff */
[----:B------:R-:W-:Y:S02]  /*96600*/  IMAD.X R65, RZ, RZ, RZ, P3 ;  /* 0x000000ffff417224 */ /* 0x000fe400018e06ff */
[----:B0-----:R-:W-:-:S04]  /*96610*/  IMAD.WIDE.U32 R72, R31, R26, R74 ;  /* 0x0000001a1f487225 */ /* 0x001fc800078e004a */
[----:B------:R-:W-:Y:S01]  /*96620*/  IMAD.X R63, RZ, RZ, RZ, P2 ;  /* 0x000000ffff3f7224 */ /* 0x000fe200010e06ff */
[----:B------:R-:W-:Y:S01]  /*96630*/  IADD3 R72, P4, PT, R9, R72, RZ ;  /* 0x0000004809487210 */ /* 0x000fe20007f9e0ff */
[----:B------:R-:W-:-:S04]  /*96640*/  IMAD.WIDE.U32 R6, R25, R22, R60 ;  /* 0x0000001619067225 */ /* 0x000fc800078e003c */
[----:B------:R-:W-:-:S04]  /*96650*/  IMAD.WIDE.U32 R48, R23, R23, R46 ;  /* 0x0000001717307225 */ /* 0x000fc800078e002e */
[----:B------:R-:W-:Y:S01]  /*96660*/  IMAD.WIDE.U32 R46, R25, R19, R64 ;  /* 0x00000013192e7225 */ /* 0x000fe200078e0040 */
[----:B------:R-:W-:-:S03]  /*96670*/  IADD3 R19, PT, PT, R5, R73, RZ ;  /* 0x0000004905137210 */ /* 0x000fc60007ffe0ff */
[----:B------:R-:W-:Y:S01]  /*96680*/  IMAD.WIDE.U32 R60, R24, R21, R62 ;  /* 0x00000015183c7225 */ /* 0x000fe200078e003e */
[----:B------:R-:W-:Y:S02]  /*96690*/  IADD3 R62, P0, PT, R6, R49, RZ ;  /* 0x00000031063e7210 */ /* 0x000fe40007f1e0ff */
[----:B------:R-:W-:Y:S01]  /*966a0*/  IADD3 R8, P3, PT, R8, R19, RZ ;  /* 0x0000001308087210 */ /* 0x000fe20007f7e0ff */
[----:B------:R-:W-:Y:S01]  /*966b0*/  IMAD.X R73, RZ, RZ, RZ, P4 ;  /* 0x000000ffff497224 */ /* 0x000fe200020e06ff */
[----:B------:R-:W0:Y:S01]  /*966c0*/  LDC.64 R18, c[0x3][0x10] ;  /* 0x00c00400ff127b82 */ /* 0x000e220000000a00 */
[----:B------:R-:W-:Y:S01]  /*966d0*/  IMAD.X R63, RZ, RZ, RZ, P0 ;  /* 0x000000ffff3f7224 */ /* 0x000fe200000e06ff */
[----:B------:R-:W-:Y:S01]  /*966e0*/  IADD3.X R9, PT, PT, RZ, RZ, RZ, P3, !PT ;  /* 0x000000ffff097210 */ /* 0x000fe20001ffe4ff */
[----:B------:R-:W-:Y:S01]  /*966f0*/  IMAD.WIDE.U32 R72, R33, R29, R72 ;  /* 0x0000001d21487225 */ /* 0x000fe200078e0048 */
[----:B------:R-:W-:Y:S02]  /*96700*/  IADD3 R64, P1, PT, R48, R61, RZ ;  /* 0x0000003d30407210 */ /* 0x000fe40007f3e0ff */
[----:B------:R-:W-:Y:S01]  /*96710*/  IADD3 R48, P2, PT, R60, R47, RZ ;  /* 0x0000002f3c307210 */ /* 0x000fe20007f5e0ff */
[----:B------:R-:W-:Y:S01]  /*96720*/  IMAD.WIDE.U32 R60, R24, R23, R62 ;  /* 0x00000017183c7225 */ /* 0x000fe200078e003e */
[----:B------:R-:W-:-:S02]  /*96730*/  IADD3 R75, PT, PT, R4, R73, RZ ;  /* 0x00000049044b7210 */ /* 0x000fc40007ffe0ff */
[----:B------:R-:W-:Y:S01]  /*96740*/  MOV R73, RZ ;  /* 0x000000ff00497202 */ /* 0x000fe20000000f00 */
[----:B------:R-:W-:Y:S01]  /*96750*/  IMAD.WIDE.U32 R62, R31, R27, R8 ;  /* 0x0000001b1f3e7225 */ /* 0x000fe200078e0008 */
[----:B------:R-:W-:-:S03]  /*96760*/  IADD3 R8, P0, PT, R7, R61, RZ ;  /* 0x0000003d07087210 */ /* 0x000fc60007f1e0ff */
[----:B------:R-:W-:Y:S01]  /*96770*/  IMAD.MOV.U32 R6, RZ, RZ, RZ ;  /* 0x000000ffff067224 */ /* 0x000fe200078e00ff */
[----:B------:R-:W-:Y:S01]  /*96780*/  IADD3.X R9, PT, PT, RZ, RZ, RZ, P0, !PT ;  /* 0x000000ffff097210 */ /* 0x000fe200007fe4ff */
[----:B------:R-:W-:Y:S01]  /*96790*/  IMAD.X R49, RZ, RZ, RZ, P2 ;  /* 0x000000ffff317224 */ /* 0x000fe200010e06ff */
[----:B------:R-:W-:Y:S01]  /*967a0*/  IADD3 R74, P2, PT, R75, R62, RZ ;  /* 0x0000003e4b4a7210 */ /* 0x000fe20007f5e0ff */
[----:B------:R-:W-:Y:S02]  /*967b0*/  IMAD.IADD R63, R6, 0x1, R63 ;  /* 0x00000001063f7824 */ /* 0x000fe400078e023f */
[----:B------:R-:W-:Y:S02]  /*967c0*/  IMAD R43, R72, R2, RZ ;  /* 0x00000002482b7224 */ /* 0x000fe400078e02ff */
[----:B------:R-:W-:-:S04]  /*967d0*/  IMAD.WIDE.U32 R48, R25, R20, R48 ;  /* 0x0000001419307225 */ /* 0x000fc800078e0030 */
[----:B------:R-:W-:Y:S02]  /*967e0*/  IMAD.X R65, RZ, RZ, RZ, P1 ;  /* 0x000000ffff417224 */ /* 0x000fe400008e06ff */
[----:B------:R-:W-:Y:S02]  /*967f0*/  IMAD.X R75, RZ, RZ, RZ, P2 ;  /* 0x000000ffff4b7224 */ /* 0x000fe400010e06ff */
[----:B------:R-:W-:Y:S01]  /*96800*/  IMAD.HI.U32 R20, R43, R28, R72 ;  /* 0x0000001c2b147227 */ /* 0x000fe200078e0048 */
[----:B------:R-:W-:-:S03]  /*96810*/  IADD3 R72, P1, PT, R30, R63, RZ ;  /* 0x0000003f1e487210 */ /* 0x000fc60007f3e0ff */
[----:B------:R-:W-:Y:S01]  /*96820*/  IMAD.WIDE.U32 R74, R33, R26, R74 ;  /* 0x0000001a214a7225 */ /* 0x000fe200078e004a */
[----:B------:R-:W-:-:S03]  /*96830*/  IADD3.X R73, PT, PT, RZ, RZ, RZ, P1, !PT ;  /* 0x000000ffff497210 */ /* 0x000fc60000ffe4ff */
[----:B------:R-:W-:Y:S02]  /*96840*/  IMAD.IADD R7, R3, 0x1, R20 ;  /* 0x0000000103077824 */ /* 0x000fe400078e0214 */
[----:B------:R-:W-:-:S03]  /*96850*/  IMAD.WIDE.U32 R62, R24, R22, R64 ;  /* 0x00000016183e7225 */ /* 0x000fc600078e0040 */
[----:B------:R-:W-:Y:S01]  /*96860*/  IADD3 R74, P3, PT, R7, R74, RZ ;  /* 0x0000004a074a7210 */ /* 0x000fe20007f7e0ff */
[----:B------:R-:W-:Y:S01]  /*96870*/  IMAD.IADD R7, R5, 0x1, R75 ;  /* 0x0000000105077824 */ /* 0x000fe200078e024b */
[----:B------:R-:W-:Y:S01]  /*96880*/  IADD3 R64, P2, PT, R62, R49, RZ ;  /* 0x000000313e407210 */ /* 0x000fe20007f5e0ff */
[----:B0-----:R-:W-:Y:S01]  /*96890*/  IMAD.WIDE.U32 R72, R31, R18, R72 ;  /* 0x000000121f487225 */ /* 0x001fe200078e0048 */
[----:B------:R-:W-:-:S03]  /*968a0*/  IADD3 R62, P1, PT, R60, R63, RZ ;  /* 0x0000003f3c3e7210 */ /* 0x000fc60007f3e0ff */
[----:B------:R-:W-:Y:S01]  /*968b0*/  IMAD.X R75, RZ, RZ, RZ, P3 ;  /* 0x000000ffff4b7224 */ /* 0x000fe200018e06ff */
[----:B------:R-:W-:Y:S01]  /*968c0*/  IADD3 R20, P0, PT, R7, R72, RZ ;  /* 0x0000004807147210 */ /* 0x000fe20007f1e0ff */
[----:B------:R-:W-:Y:S01]  /*968d0*/  IMAD.X R65, RZ, RZ, RZ, P2 ;  /* 0x000000ffff417224 */ /* 0x000fe200010e06ff */
[----:B------:R-:W-:Y:S01]  /*968e0*/  MOV R7, RZ ;  /* 0x000000ff00077202 */ /* 0x000fe20000000f00 */
[----:B------:R-:W-:-:S04]  /*968f0*/  IMAD.WIDE.U32 R74, R43, R29, R74 ;  /* 0x0000001d2b4a7225 */ /* 0x000fc800078e004a */
[----:B------:R-:W-:Y:S01]  /*96900*/  IMAD.IADD R73, R7, 0x1, R73 ;  /* 0x0000000107497824 */ /* 0x000fe200078e0249 */
[----:B------:R-:W-:Y:S01]  /*96910*/  IADD3 R77, PT, PT, R4, R75, RZ ;  /* 0x0000004b044d7210 */ /* 0x000fe20007ffe0ff */
[----:B------:R-:W-:-:S03]  /*96920*/  IMAD.WIDE.U32 R60, R25, R21, R64 ;  /* 0x00000015193c7225 */ /* 0x000fc600078e0040 */
[----:B------:R-:W-:Y:S01]  /*96930*/  IADD3 R72, P2, PT, R32, R73, RZ ;  /* 0x0000004920487210 */ /* 0x000fe20007f5e0ff */
[----:B------:R-:W-:Y:S02]  /*96940*/  IMAD.X R21, RZ, RZ, RZ, P0 ;  /* 0x000000ffff157224 */ /* 0x000fe400000e06ff */
[----:B------:R-:W-:Y:S02]  /*96950*/  IMAD.X R63, RZ, RZ, RZ, P1 ;  /* 0x000000ffff3f7224 */ /* 0x000fe400008e06ff */
[----:B------:R-:W-:-:S04]  /*96960*/  IMAD.WIDE.U32 R20, R33, R27, R20 ;  /* 0x0000001b21147225 */ /* 0x000fc800078e0014 */
[----:B------:R-:W-:Y:S01]  /*96970*/  IMAD R32, R74, R2, RZ ;  /* 0x000000024a207224 */ /* 0x000fe200078e02ff */
[----:B------:R-:W-:Y:S01]  /*96980*/  IADD3 R76, P3, PT, R77, R20, RZ ;  /* 0x000000144d4c7210 */ /* 0x000fe20007f7e0ff */
[----:B------:R-:W-:Y:S02]  /*96990*/  IMAD.MOV.U32 R75, RZ, RZ, RZ ;  /* 0x000000ffff4b7224 */ /* 0x000fe400078e00ff */
[----:B------:R-:W-:-:S04]  /*969a0*/  IMAD.WIDE.U32 R8, R25, R23, R8 ;  /* 0x0000001719087225 */ /* 0x000fc800078e0008 */
[----:B------:R-:W-:-:S04]  /*969b0*/  IMAD.WIDE.U32 R62, R24, R23, R62 ;  /* 0x00000017183e7225 */ /* 0x000fc800078e003e */
[----:B------:R-:W-:Y:S01]  /*969c0*/  IMAD.HI.U32 R74, R32, R28, R74 ;  /* 0x0000001c204a7227 */ /* 0x000fe200078e004a */
[----:B------:R-:W-:Y:S02]  /*969d0*/  IADD3 R75, PT, PT, R6, R21, RZ ;  /* 0x00000015064b7210 */ /* 0x000fe40007ffe0ff */
[----:B------:R-:W0:Y:S01]  /*969e0*/  LDC.64 R20, c[0x3][0x18] ;  /* 0x00c00600ff147b82 */ /* 0x000e220000000a00 */
[----:B------:R-:W-:Y:S01]  /*969f0*/  IMAD.X R73, RZ, RZ, RZ, P2 ;  /* 0x000000ffff497224 */ /* 0x000fe200010e06ff */
[----:B------:R-:W-:Y:S01]  /*96a00*/  IADD3 R64, P0, PT, R8, R63, RZ ;  /* 0x0000003f08407210 */ /* 0x000fe20007f1e0ff */
[----:B------:R-:W-:Y:S01]  /*96a10*/  IMAD.MOV.U32 R8, RZ, RZ, RZ ;  /* 0x000000ffff087224 */ /* 0x000fe200078e00ff */
[----:B------:R-:W-:Y:S01]  /*96a20*/  IADD3 R62, P1, PT, R62, R61, RZ ;  /* 0x0000003d3e3e7210 */ /* 0x000fe20007f3e0ff */
[----:B------:R-:W-:Y:S01]  /*96a30*/  IMAD.WIDE.U32 R72, R31, R19, R72 ;  /* 0x000000131f487225 */ /* 0x000fe200078e0048 */
[----:B------:R-:W-:-:S03]  /*96a40*/  IADD3.X R65, PT, PT, RZ, RZ, RZ, P0, !PT ;  /* 0x000000ffff417210 */ /* 0x000fc600007fe4ff */
[----:B------:R-:W-:Y:S01]  /*96a50*/  IMAD.IADD R45, R3, 0x1, R74 ;  /* 0x00000001032d7824 */ /* 0x000fe200078e024a */
[----:B------:R-:W-:Y:S01]  /*96a60*/  IADD3 R74, P0, PT, R75, R72, RZ ;  /* 0x000000484b4a7210 */ /* 0x000fe20007f1e0ff */
[----:B------:R-:W-:Y:S02]  /*96a70*/  IMAD.X R77, RZ, RZ, RZ, P3 ;  /* 0x000000ffff4d7224 */ /* 0x000fe400018e06ff */
[----:B------:R-:W-:Y:S01]  /*96a80*/  IMAD.IADD R73, R8, 0x1, R73 ;  /* 0x0000000108497824 */ /* 0x000fe200078e0249 */
[----:B------:R-:W-:Y:S01]  /*96a90*/  IADD3.X R75, PT, PT, RZ, RZ, RZ, P0, !PT ;  /* 0x000000ffff4b7210 */ /* 0x000fe200007fe4ff */
[----:B------:R-:W-:Y:S02]  /*96aa0*/  IMAD.X R63, RZ, RZ, RZ, P1 ;  /* 0x000000ffff3f7224 */ /* 0x000fe400008e06ff */
[----:B------:R-:W-:Y:S01]  /*96ab0*/  IMAD.WIDE.U32 R64, R24, R24, R64 ;  /* 0x0000001818407225 */ /* 0x000fe200078e0040 */
[----:B------:R-:W-:-:S03]  /*96ac0*/  IADD3 R72, P2, PT, R42, R73, RZ ;  /* 0x000000492a487210 */ /* 0x000fc60007f5e0ff */
[----:B------:R-:W-:-:S04]  /*96ad0*/  IMAD.WIDE.U32 R76, R43, R26, R76 ;  /* 0x0000001a2b4c7225 */ /* 0x000fc800078e004c */
[----:B------:R-:W-:Y:S01]  /*96ae0*/  IMAD.WIDE.U32 R62, R25, R22, R62 ;  /* 0x00000016193e7225 */ /* 0x000fe200078e003e */
[----:B------:R-:W-:Y:S02]  /*96af0*/  IADD3 R22, P0, PT, R9, R65, RZ ;  /* 0x0000004109167210 */ /* 0x000fe40007f1e0ff */
        /* <DEDUP_REMOVED lines=8> */
[----:B0-----:R-:W-:Y:S01]  /*96b80*/  IMAD.WIDE.U32 R72, R31, R20, R72 ;  /* 0x000000141f487225 */ /* 0x001fe200078e0048 */
[----:B------:R-:W-:-:S03]  /*96b90*/  MOV R9, RZ ;  /* 0x000000ff00097202 */ /* 0x000fc60000000f00 */
[----:B------:R-:W-:Y:S01]  /*96ba0*/  IMAD.WIDE.U32 R76, R32, R29, R76 ;  /* 0x0000001d204c7225 */ /* 0x000fe200078e004c */
[----:B------:R-:W-:-:S03]  /*96bb0*/  IADD3 R47, PT, PT, R9, R73, RZ ;  /* 0x00000049092f7210 */ /* 0x000fc60007ffe0ff */
[----:B------:R-:W-:Y:S02]  /*96bc0*/  IMAD.X R75, RZ, RZ, RZ, P3 ;  /* 0x000000ffff4b7224 */ /* 0x000fe400018e06ff */
[----:B------:R-:W-:Y:S01]  /*96bd0*/  IMAD.X R65, RZ, RZ, RZ, P1 ;  /* 0x000000ffff417224 */ /* 0x000fe200008e06ff */
[----:B------:R-:W-:Y:S01]  /*96be0*/  IADD3 R72, P1, PT, R45, R72, RZ ;  /* 0x000000482d487210 */ /* 0x000fe20007f3e0ff */
[----:B------:R-:W-:Y:S02]  /*96bf0*/  IMAD.IADD R45, R4, 0x1, R77 ;  /* 0x00000001042d7824 */ /* 0x000fe400078e024d */
[----:B------:R-:W-:Y:S01]  /*96c00*/  IMAD R42, R76, R2, RZ ;  /* 0x000000024c2a7224 */ /* 0x000fe200078e02ff */
[----:B------:R-:W-:Y:S01]  /*96c10*/  IADD3.X R73, PT, PT, RZ, RZ, RZ, P1, !PT ;  /* 0x000000ffff497210 */ /* 0x000fe20000ffe4ff */
[----:B------:R-:W-:Y:S02]  /*96c20*/  IMAD.MOV.U32 R77, RZ, RZ, RZ ;  /* 0x000000ffff4d7224 */ /* 0x000fe400078e00ff */
[----:B------:R-:W-:-:S04]  /*96c30*/  IMAD.WIDE.U32 R74, R43, R27, R74 ;  /* 0x0000001b2b4a7225 */ /* 0x000fc800078e004a */
[----:B------:R-:W-:-:S04]  /*96c40*/  IMAD.WIDE.U32 R64, R25, R23, R64 ;  /* 0x0000001719407225 */ /* 0x000fc800078e0040 */
[----:B------:R-:W-:Y:S01]  /*96c50*/  IMAD.HI.U32 R50, R42, R28, R76 ;  /* 0x0000001c2a327227 */ /* 0x000fe200078e004c */
[----:B------:R-:W-:-:S03]  /*96c60*/  IADD3 R76, P2, PT, R45, R74, RZ ;  /* 0x0000004a2d4c7210 */ /* 0x000fc60007f5e0ff */
        /* <DEDUP_REMOVED lines=9> */
[----:B------:R-:W-:Y:S01]  /*96d00*/  IMAD.IADD R49, R8, 0x1, R73 ;  /* 0x0000000108317824 */ /* 0x000fe200078e0249 */
[----:B------:R-:W-:Y:S01]  /*96d10*/  MOV R22, RZ ;  /* 0x000000ff00167202 */ /* 0x000fe20000000f00 */
[----:B------:R-:W-:Y:S02]  /*96d20*/  IMAD.IADD R47, R3, 0x1, R50 ;  /* 0x00000001032f7824 */ /* 0x000fe400078e0232 */
[----:B------:R-:W-:-:S04]  /*96d30*/  IMAD.WIDE.U32 R72, R32, R26, R76 ;  /* 0x0000001a20487225 */ /* 0x000fc800078e004c */
[----:B------:R-:W-:Y:S01]  /*96d40*/  IMAD.WIDE.U32 R44, R31, R21, R44 ;  /* 0x000000151f2c7225 */ /* 0x000fe200078e002c */
[----:B------:R-:W-:-:S03]  /*96d50*/  IADD3.X R31, PT, PT, RZ, RZ, RZ, P0, !PT ;  /* 0x000000ffff1f7210 */ /* 0x000fc600007fe4ff */
        /* <DEDUP_REMOVED lines=28> */
[----:B------:R-:W-:-:S03]  /*96f20*/  IADD3 R47, PT, PT, R8, R47, RZ ;  /* 0x0000002f082f7210 */ /* 0x000fc60007ffe0ff */
[----:B------:R-:W-:Y:S02]  /*96f30*/  IMAD R24, R76, R2, RZ ;  /* 0x000000024c187224 */ /* 0x000fe400078e02ff */
        /* <DEDUP_REMOVED lines=11> */
[----:B------:R-:W-:Y:S02]  /*96ff0*/  IMAD.X R47, RZ, RZ, RZ, P2 ;  /* 0x000000ffff2f7224 */ /* 0x000fe400010e06ff */
[----:B------:R-:W-:Y:S02]  /*97000*/  IMAD.IADD R73, R3, 0x1, R76 ;  /* 0x0000000103497824 */ /* 0x000fe400078e024c */
[----:B------:R-:W-:-:S03]  /*97010*/  IMAD.WIDE.U32 R46, R32, R18, R46 ;  /* 0x00000012202e7225 */ /* 0x000fc600078e002e */
[----:B------:R-:W-:Y:S01]  /*97020*/  IADD3 R72, P3, PT, R73, R48, RZ ;  /* 0x0000003049487210 */ /* 0x000fe20007f7e0ff */
[----:B------:R-:W-:Y:S01]  /*97030*/  IMAD.IADD R49, R5, 0x1, R49 ;  /* 0x0000000105317824 */ /* 0x000fe200078e0231 */
[----:B------:R-:W-:Y:S01]  /*97040*/  IADD3 R47, PT, PT, R7, R47, RZ ;  /* 0x0000002f072f7210 */ /* 0x000fe20007ffe0ff */
[----:B------:R-:W-:-:S04]  /*97050*/  IMAD.WIDE.U32 R44, R43, R20, R44 ;  /* 0x000000142b2c7225 */ /* 0x000fc800078e002c */
[----:B------:R-:W-:Y:S02]  /*97060*/  IMAD.X R50, RZ, RZ, RZ, P1 ;  /* 0x000000ffff327224 */ /* 0x000fe400008e06ff */
[----:B------:R-:W-:Y:S01]  /*97070*/  IMAD.X R73, RZ, RZ, RZ, P3 ;  /* 0x000000ffff497224 */ /* 0x000fe200018e06ff */
[----:B------:R-:W-:Y:S02]  /*97080*/  IADD3 R48, P3, PT, R49, R46, RZ ;  /* 0x0000002e31307210 */ /* 0x000fe40007f7e0ff */
[----:B------:R-:W-:Y:S01]  /*97090*/  IADD3 R46, P2, PT, R47, R44, RZ ;  /* 0x0000002c2f2e7210 */ /* 0x000fe20007f5e0ff */
[----:B------:R-:W-:Y:S01]  /*970a0*/  IMAD.IADD R44, R9, 0x1, R45 ;  /* 0x00000001092c7824 */ /* 0x000fe200078e022d */
[----:B------:R-:W-:Y:S01]  /*970b0*/  IADD3 R50, P1, PT, R50, R33, RZ ;  /* 0x0000002132327210 */ /* 0x000fe20007f3e0ff */
[----:B------:R-:W-:Y:S02]  /*970c0*/  IMAD.X R49, RZ, RZ, RZ, P3 ;  /* 0x000000ffff317224 */ /* 0x000fe400018e06ff */
[----:B------:R-:W-:Y:S01]  /*970d0*/  IMAD.WIDE.U32 R60, R24, R29, R72 ;  /* 0x0000001d183c7225 */ /* 0x000fe200078e0048 */
[----:B------:R-:W-:-:S02]  /*970e0*/  IADD3.X R63, PT, PT, RZ, RZ, RZ, P1, !PT ;  /* 0x000000ffff3f7210 */ /* 0x000fc40000ffe4ff */
[----:B------:R-:W-:Y:S01]  /*970f0*/  IADD3 R44, P1, PT, R44, R65, RZ ;  /* 0x000000412c2c7210 */ /* 0x000fe20007f3e0ff */
[----:B------:R-:W-:Y:S01]  /*97100*/  IMAD.X R45, RZ, RZ, RZ, P0 ;  /* 0x000000ffff2d7224 */ /* 0x000fe200000e06ff */
[----:B------:R-:W-:Y:S01]  /*97110*/  IADD3 R59, PT, PT, R4, R61, RZ ;  /* 0x0000003d043b7210 */ /* 0x000fe20007ffe0ff */
[----:B------:R-:W-:Y:S02]  /*97120*/  IMAD.X R47, RZ, RZ, RZ, P2 ;  /* 0x000000ffff2f7224 */ /* 0x000fe400010e06ff */
[----:B------:R-:W-:Y:S01]  /*97130*/  IMAD.WIDE.U32 R48, R42, R27, R48 ;  /* 0x0000001b2a307225 */ /* 0x000fe200078e0030 */
[----:B------:R-:W-:-:S03]  /*97140*/  IADD3 R62, P0, PT, R62, R45, RZ ;  /* 0x0000002d3e3e7210 */ /* 0x000fc60007f1e0ff */
        /* <DEDUP_REMOVED lines=8> */
[----:B------:R-:W-:Y:S02]  /*971d0*/  IMAD R33, R60, R2, RZ ;  /* 0x000000023c217224 */ /* 0x000fe400078e02ff */
[----:B------:R-:W-:Y:S02]  /*971e0*/  IMAD.MOV.U32 R61, RZ, RZ, RZ ;  /* 0x000000ffff3d7224 */ /* 0x000fe400078e00ff */
[----:B------:R-:W-:Y:S01]  /*971f0*/  IMAD.X R49, RZ, RZ, RZ, P3 ;  /* 0x000000ffff317224 */ /* 0x000fe200018e06ff */
[----:B------:R-:W-:Y:S01]  /*97200*/  IADD3 R44, P3, PT, R47, R44, RZ ;  /* 0x0000002c2f2c7210 */ /* 0x000fe20007f7e0ff */
[----:B------:R-:W-:Y:S01]  /*97210*/  IMAD.HI.U32 R60, R33, R28, R60 ;  /* 0x0000001c213c7227 */ /* 0x000fe200078e003c */
[----:B------:R-:W-:-:S03]  /*97220*/  IADD3.X R47, PT, PT, RZ, RZ, RZ, P4, !PT ;  /* 0x000000ffff2f7210 */ /* 0x000fc600027fe4ff */
[----:B------:R-:W-:Y:S02]  /*97230*/  IMAD.IADD R43, R22, 0x1, R45 ;  /* 0x00000001162b7824 */ /* 0x000fe400078e022d */
        /* <DEDUP_REMOVED lines=35> */
[----:B------:R-:W-:-:S03]  /*97470*/  IMAD.HI.U32 R60, R32, R28, R60 ;  /* 0x0000001c203c7227 */ /* 0x000fc600078e003c */
[----:B------:R-:W-:Y:S01]  /*97480*/  IADD3 R50, P2, PT, R50, R63, RZ ;  /* 0x0000003f32327210 */ /* 0x000fe20007f5e0ff */
        /* <DEDUP_REMOVED lines=57> */
[----:B------:R-:W-:-:S03]  /*97820*/  IMAD.WIDE.U32 R60, R32, R27, R60 ;  /* 0x0000001b203c7225 */ /* 0x000fc600078e003c */
[----:B------:R-:W-:Y:S01]  /*97830*/  IADD3 R59, P3, PT, R59, R30, RZ ;  /* 0x0000001e3b3b7210 */ /* 0x000fe20007f7e0ff */
[----:B------:R-:W-:Y:S01]  /*97840*/  IMAD.X R43, RZ, RZ, RZ, P4 ;  /* 0x000000ffff2b7224 */ /* 0x000fe200020e06ff */
[----:B------:R-:W-:Y:S01]  /*97850*/  MOV R77, R60 ;  /* 0x0000003c004d7202 */ /* 0x000fe20000000f00 */
[----:B------:R-:W-:-:S04]  /*97860*/  IMAD.WIDE.U32 R46, R33, R19, R46 ;  /* 0x00000013212e7225 */ /* 0x000fc800078e002e */
[----:B------:R-:W-:Y:S02]  /*97870*/  IMAD.IADD R45, R6, 0x1, R61 ;  /* 0x00000001062d7824 */ /* 0x000fe400078e023d */
[----:B------:R-:W-:Y:S01]  /*97880*/  IMAD.WIDE.U32 R42, R24, R21, R42 ;  /* 0x00000015182a7225 */ /* 0x000fe200078e002a */
[----:B------:R-:W-:Y:S02]  /*97890*/  IADD3.X R24, PT, PT, RZ, RZ, RZ, P6, !PT ;  /* 0x000000ffff187210 */ /* 0x000fe400037fe4ff */
[----:B------:R-:W-:Y:S01]  /*978a0*/  IADD3 R30, P4, PT, R45, R46, RZ ;  /* 0x0000002e2d1e7210 */ /* 0x000fe20007f9e0ff */
[----:B------:R-:W-:Y:S01]  /*978b0*/  IMAD.IADD R47, R8, 0x1, R47 ;  /* 0x00000001082f7824 */ /* 0x000fe200078e022f */
[----:B------:R-:W-:Y:S01]  /*978c0*/  IADD3 R50, PT, PT, R22, R43, RZ ;  /* 0x0000002b16327210 */ /* 0x000fe20007ffe0ff */
[----:B------:R-:W-:-:S03]  /*978d0*/  IMAD.X R45, RZ, RZ, RZ, P1 ;  /* 0x000000ffff2d7224 */ /* 0x000fc600008e06ff */
[----:B------:R-:W-:Y:S02]  /*978e0*/  IADD3 R46, P5, PT, R47, R42, RZ ;  /* 0x0000002a2f2e7210 */ /* 0x000fe40007fbe0ff */
[----:B------:R-:W-:Y:S01]  /*978f0*/  IADD3 R42, P6, PT, R23, R31, RZ ;  /* 0x0000001f172a7210 */ /* 0x000fe20007fde0ff */
[----:B------:R-:W-:Y:S01]  /*97900*/  IMAD.X R31, RZ, RZ, RZ, P4 ;  /* 0x000000ffff1f7224 */ /* 0x000fe200020e06ff */
        /* <DEDUP_REMOVED lines=18> */
[----:B------:R-:W-:Y:S02]  /*97a30*/  IMAD.X R43, RZ, RZ, RZ, P1 ;  /* 0x000000ffff2b7224 */ /* 0x000fe400008e06ff */
        /* <DEDUP_REMOVED lines=13> */
[----:B------:R-:W-:-:S02]  /*97b10*/  IADD3.X R42, PT, PT, RZ, RZ, RZ, P0, !PT ;  /* 0x000000ffff2a7210 */ /* 0x000fc400007fe4ff */
[----:B------:R-:W-:Y:S01]  /*97b20*/  IADD3 R24, P5, PT, R24, R23, RZ ;  /* 0x0000001718187210 */ /* 0x000fe20007fbe0ff */
[----:B------:R-:W-:Y:S01]  /*97b30*/  IMAD.WIDE.U32 R64, R32, R20, R64 ;  /* 0x0000001420407225 */ /* 0x000fe200078e0040 */
[----:B------:R-:W-:Y:S02]  /*97b40*/  IADD3.X R43, PT, PT, RZ, RZ, RZ, P4, !PT ;  /* 0x000000ffff2b7210 */ /* 0x000fe400027fe4ff */
[----:B------:R-:W-:Y:S01]  /*97b50*/  IADD3 R33, P0, PT, R33, R24, RZ ;  /* 0x0000001821217210 */ /* 0x000fe20007f1e0ff */
[----:B------:R-:W-:Y:S01]  /*97b60*/  IMAD.IADD R24, R9, 0x1, R65 ;  /* 0x0000000109187824 */ /* 0x000fe200078e0241 */
        /* <DEDUP_REMOVED lines=42> */
.L_x_713:
        /* <DEDUP_REMOVED lines=23> */
.L_x_714:
[----:B------:R-:W-:Y:S02]  /*97f80*/  HFMA2 R33, -RZ, RZ, 0, 0 ;  /* 0x00000000ff217431 */ /* 0x000fe400000001ff */
[----:B------:R-:W-:-:S04]  /*97f90*/  IMAD.WIDE.U32 R30, R89, R10, RZ ;  /* 0x0000000a591e7225 */ /* 0x000fc800078e00ff */
[----:B------:R-:W-:Y:S02]  /*97fa0*/  HFMA2 R91, -RZ, RZ, 0, 0 ;  /* 0x00000000ff5b7431 */ /* 0x000fe400000001ff */
        /* <DEDUP_REMOVED lines=12> */
[----:B------:R-:W-:Y:S02]  /*98070*/  IMAD.MOV.U32 R48, RZ, RZ, R30 ;  /* 0x000000ffff307224 */ /* 0x000fe400078e001e */
[----:B------:R-:W-:Y:S02]  /*98080*/  IMAD.MOV.U32 R65, RZ, RZ, RZ ;  /* 0x000000ffff417224 */ /* 0x000fe400078e00ff */
[----:B------:R-:W-:Y:S01]  /*98090*/  IMAD.HI.U32 R24, R59, R28, R48 ;  /* 0x0000001c3b187227 */ /* 0x000fe200078e0030 */
[----:B------:R-:W-:-:S03]  /*980a0*/  IADD3 R48, P0, PT, R23, R32, RZ ;  /* 0x0000002017307210 */ /* 0x000fc60007f1e0ff */
[----:B------:R-:W-:Y:S01]  /*980b0*/  IMAD.MOV.U32 R23, RZ, RZ, RZ ;  /* 0x000000ffff177224 */ /* 0x000fe200078e00ff */
[----:B------:R-:W-:Y:S01]  /*980c0*/  IADD3 R73, PT, PT, R3, R24, RZ ;  /* 0x0000001803497210 */ /* 0x000fe20007ffe0ff */
[----:B------:R-:W-:Y:S02]  /*980d0*/  IMAD.X R49, RZ, RZ, RZ, P0 ;  /* 0x000000ffff317224 */ /* 0x000fe400000e06ff */
[----:B------:R-:W-:Y:S01]  /*980e0*/  IMAD.IADD R32, R33, 0x1, R23 ;  /* 0x0000000121207824 */ /* 0x000fe200078e0217 */
[----:B------:R-:W-:Y:S01]  /*980f0*/  IADD3 R72, P0, PT, R73, R60, RZ ;  /* 0x0000003c49487210 */ /* 0x000fe20007f1e0ff */
[----:B------:R-:W-:-:S04]  /*98100*/  IMAD.WIDE.U32 R60, R11, R45, R48 ;  /* 0x0000002d0b3c7225 */ /* 0x000fc800078e0030 */
[----:B------:R-:W-:Y:S01]  /*98110*/  HFMA2 R48, -RZ, RZ, 0, 0 ;  /* 0x00000000ff307431 */ /* 0x000fe200000001ff */
[----:B------:R-:W-:Y:S01]  /*98120*/  IADD3.X R73, PT, PT, RZ, RZ, RZ, P0, !PT ;  /* 0x000000ffff497210 */ /* 0x000fe200007fe4ff */
[----:B------:R-:W-:Y:S01]  /*98130*/  IMAD.MOV.U32 R33, RZ, RZ, RZ ;  /* 0x000000ffff217224 */ /* 0x000fe200078e00ff */
[----:B------:R-:W-:Y:S01]  /*98140*/  MOV R64, R60 ;  /* 0x0000003c00407202 */ /* 0x000fe20000000f00 */
[----:B------:R-:W-:Y:S02]  /*98150*/  IMAD.IADD R63, R31, 0x1, R61 ;  /* 0x000000011f3f7824 */ /* 0x000fe400078e023d */
[----:B------:R-:W-:-:S04]  /*98160*/  IMAD.WIDE.U32 R32, R10, R50, R32 ;  /* 0x000000320a207225 */ /* 0x000fc800078e0020 */
        /* <DEDUP_REMOVED lines=9> */
[----:B------:R-:W-:Y:S01]  /*98200*/  IMAD.MOV.U32 R33, RZ, RZ, RZ ;  /* 0x000000ffff217224 */ /* 0x000fe200078e00ff */
[----:B------:R-:W-:Y:S01]  /*98210*/  IADD3 R74, P1, PT, R75, R60, RZ ;  /* 0x0000003c4b4a7210 */ /* 0x000fe20007f3e0ff */
[----:B------:R-:W-:Y:S01]  /*98220*/  IMAD.IADD R61, R23, 0x1, R61 ;  /* 0x00000001173d7824 */ /* 0x000fe200078e023d */
[----:B------:R-:W-:Y:S01]  /*98230*/  IADD3.X R63, PT, PT, RZ, RZ, RZ, P0, !PT ;  /* 0x000000ffff3f7210 */ /* 0x000fe200007fe4ff */
[----:B------:R-:W-:-:S04]  /*98240*/  IMAD.WIDE.U32 R32, R10, R47, R32 ;  /* 0x0000002f0a207225 */ /* 0x000fc800078e0020 */
[----:B------:R-:W-:Y:S01]  /*98250*/  IMAD R44, R72, R2, RZ ;  /* 0x00000002482c7224 */ /* 0x000fe200078e02ff */
[----:B------:R-:W-:Y:S01]  /*98260*/  IADD3 R60, P0, PT, R61, R32, RZ ;  /* 0x000000203d3c7210 */ /* 0x000fe20007f1e0ff */
[----:B------:R-:W-:Y:S02]  /*98270*/  IMAD.MOV.U32 R73, RZ, RZ, RZ ;  /* 0x000000ffff497224 */ /* 0x000fe400078e00ff */
[----:B------:R-:W-:Y:S01]  /*98280*/  IMAD.X R75, RZ, RZ, RZ, P1 ;  /* 0x000000ffff4b7224 */ /* 0x000fe200008e06ff */
[----:B------:R-:W-:Y:S01]  /*98290*/  IADD3.X R61, PT, PT, RZ, RZ, RZ, P0, !PT ;  /* 0x000000ffff3d7210 */ /* 0x000fe200007fe4ff */
[----:B------:R-:W-:-:S04]  /*982a0*/  IMAD.HI.U32 R72, R44, R28, R72 ;  /* 0x0000001c2c487227 */ /* 0x000fc800078e0048 */
[----:B------:R-:W-:Y:S01]  /*982b0*/  IMAD.WIDE.U32 R62, R59, R26, R62 ;  /* 0x0000001a3b3e7225 */ /* 0x000fe200078e003e */
[----:B------:R-:W-:-:S03]  /*982c0*/  IADD3 R49, PT, PT, R3, R72, RZ ;  /* 0x0000004803317210 */ /* 0x000fc60007ffe0ff */
[----:B------:R-:W-:Y:S01]  /*982d0*/  IMAD.WIDE.U32 R74, R12, R45, R74 ;  /* 0x0000002d0c4a7225 */ /* 0x000fe200078e004a */
[----:B------:R-:W-:-:S03]  /*982e0*/  IADD3 R62, P1, PT, R49, R62, RZ ;  /* 0x0000003e313e7210 */ /* 0x000fc60007f3e0ff */
[----:B------:R-:W-:Y:S01]  /*982f0*/  IMAD.MOV.U32 R42, RZ, RZ, RZ ;  /* 0x000000ffff2a7224 */ /* 0x000fe200078e00ff */
[----:B------:R-:W-:Y:S01]  /*98300*/  IADD3 R73, PT, PT, R31, R75, RZ ;  /* 0x0000004b1f497210 */ /* 0x000fe20007ffe0ff */
[----:B------:R-:W-:-:S04]  /*98310*/  IMAD.WIDE.U32 R60, R11, R50, R60 ;  /* 0x000000320b3c7225 */ /* 0x000fc800078e003c */
[----:B------:R-:W-:Y:S01]  /*98320*/  IMAD.IADD R32, R33, 0x1, R42 ;  /* 0x0000000121207824 */ /* 0x000fe200078e022a */
[----:B------:R-:W-:Y:S01]  /*98330*/  IADD3 R72, P0, PT, R73, R60, RZ ;  /* 0x0000003c49487210 */ /* 0x000fe20007f1e0ff */
[----:B------:R-:W-:Y:S01]  /*98340*/  IMAD.MOV.U32 R33, RZ, RZ, RZ ;  /* 0x000000ffff217224 */ /* 0x000fe200078e00ff */
[----:B------:R-:W-:Y:S01]  /*98350*/  IADD3 R61, PT, PT, R48, R61, RZ ;  /* 0x0000003d303d7210 */ /* 0x000fe20007ffe0ff */
[----:B------:R-:W-:Y:S02]  /*98360*/  IMAD.IADD R49, R5, 0x1, R63 ;  /* 0x0000000105317824 */ /* 0x000fe400078e023f */
[----:B------:R-:W-:-:S04]  /*98370*/  IMAD.WIDE.U32 R64, R10, R46, R32 ;  /* 0x0000002e0a407225 */ /* 0x000fc800078e0020 */
[----:B------:R-:W-:Y:S02]  /*98380*/  IMAD.X R63, RZ, RZ, RZ, P1 ;  /* 0x000000ffff3f7224 */ /* 0x000fe400008e06ff */
[----:B------:R-:W-:Y:S02]  /*98390*/  IMAD.MOV.U32 R90, RZ, RZ, R74 ;  /* 0x000000ffff5a7224 */ /* 0x000fe400078e004a */
[----:B------:R-:W-:-:S04]  /*983a0*/  IMAD.WIDE.U32 R74, R44, R29, R62 ;  /* 0x0000001d2c4a7225 */ /* 0x000fc800078e003e */
[----:B------:R-:W-:Y:S01]  /*983b0*/  IMAD.X R73, RZ, RZ, RZ, P0 ;  /* 0x000000ffff497224 */ /* 0x000fe200000e06ff */
        /* <DEDUP_REMOVED lines=9> */
[----:B------:R-:W-:Y:S01]  /*98450*/  IMAD R30, R74, R2, RZ ;  /* 0x000000024a1e7224 */ /* 0x000fe200078e02ff */
[----:B------:R-:W-:Y:S01]  /*98460*/  IADD3 R73, PT, PT, R23, R73, RZ ;  /* 0x0000004917497210 */ /* 0x000fe20007ffe0ff */
[----:B------:R-:W-:Y:S02]  /*98470*/  IMAD.MOV.U32 R75, RZ, RZ, RZ ;  /* 0x000000ffff4b7224 */ /* 0x000fe400078e00ff */
[----:B------:R-:W-:Y:S01]  /*98480*/  IMAD.IADD R60, R65, 0x1, R32 ;  /* 0x00000001413c7824 */ /* 0x000fe200078e0220 */
[----:B------:R-:W-:Y:S01]  /*98490*/  IADD3.X R65, PT, PT, RZ, RZ, RZ, P2, !PT ;  /* 0x000000ffff417210 */ /* 0x000fe200017fe4ff */
[----:B------:R-:W-:-:S04]  /*984a0*/  IMAD.WIDE.U32 R62, R11, R47, R62 ;  /* 0x0000002f0b3e7225 */ /* 0x000fc800078e003e */
[----:B------:R-:W-:Y:S02]  /*984b0*/  IMAD.MOV.U32 R61, RZ, RZ, RZ ;  /* 0x000000ffff3d7224 */ /* 0x000fe400078e00ff */
[----:B------:R-:W-:-:S04]  /*984c0*/  IMAD.HI.U32 R66, R30, R28, R74 ;  /* 0x0000001c1e427227 */ /* 0x000fc800078e004a */
[----:B------:R-:W-:Y:S01]  /*984d0*/  IMAD.WIDE.U32 R74, R10, R43, R60 ;  /* 0x0000002b0a4a7225 */ /* 0x000fe200078e003c */
[----:B------:R-:W-:-:S03]  /*984e0*/  IADD3 R60, P0, PT, R73, R62, RZ ;  /* 0x0000003e493c7210 */ /* 0x000fc60007f1e0ff */
[----:B------:R-:W-:Y:S02]  /*984f0*/  IMAD.IADD R63, R42, 0x1, R63 ;  /* 0x000000012a3f7824 */ /* 0x000fe400078e023f */
[----:B------:R-:W-:Y:S02]  /*98500*/  IMAD.X R73, RZ, RZ, RZ, P1 ;  /* 0x000000ffff497224 */ /* 0x000fe400008e06ff */
[----:B------:R-:W-:-:S04]  /*98510*/  IMAD.WIDE.U32 R90, R59, R27, R64 ;  /* 0x0000001b3b5a7225 */ /* 0x000fc800078e0040 */
[----:B------:R-:W-:Y:S01]  /*98520*/  IMAD.X R61, RZ, RZ, RZ, P0 ;  /* 0x000000ffff3d7224 */ /* 0x000fe200000e06ff */
[----:B------:R-:W-:Y:S01]  /*98530*/  IADD3 R93, PT, PT, R6, R91, RZ ;  /* 0x0000005b065d7210 */ /* 0x000fe20007ffe0ff */
[----:B------:R-:W-:Y:S01]  /*98540*/  IMAD.WIDE.U32 R64, R13, R45, R72 ;  /* 0x0000002d0d407225 */ /* 0x000fe200078e0048 */
[----:B------:R-:W-:Y:S02]  /*98550*/  IADD3 R72, P0, PT, R63, R74, RZ ;  /* 0x0000004a3f487210 */ /* 0x000fe40007f1e0ff */
[----:B------:R-:W-:Y:S01]  /*98560*/  IADD3 R74, P1, PT, R33, R90, RZ ;  /* 0x0000005a214a7210 */ /* 0x000fe20007f3e0ff */
[----:B------:R-:W-:Y:S02]  /*98570*/  IMAD.MOV.U32 R24, RZ, RZ, RZ ;  /* 0x000000ffff187224 */ /* 0x000fe400078e00ff */
[----:B------:R-:W-:-:S03]  /*98580*/  IMAD.WIDE.U32 R60, R12, R50, R60 ;  /* 0x000000320c3c7225 */ /* 0x000fc600078e003c */
[----:B------:R-:W-:Y:S01]  /*98590*/  IADD3 R62, PT, PT, R75, R24, RZ ;  /* 0x000000184b3e7210 */ /* 0x000fe20007ffe0ff */
[----:B------:R-:W-:Y:S01]  /*985a0*/  IMAD.X R75, RZ, RZ, RZ, P1 ;  /* 0x000000ffff4b7224 */ /* 0x000fe200008e06ff */
[----:B------:R-:W-:Y:S01]  /*985b0*/  IADD3 R49, PT, PT, R48, R61, RZ ;  /* 0x0000003d30317210 */ /* 0x000fe20007ffe0ff */
[----:B------:R-:W-:Y:S02]  /*985c0*/  IMAD.IADD R33, R31, 0x1, R65 ;  /* 0x000000011f217824 */ /* 0x000fe400078e0241 */
[----:B------:R-:W-:Y:S01]  /*985d0*/  IMAD.WIDE.U32 R90, R44, R26, R74 ;  /* 0x0000001a2c5a7225 */ /* 0x000fe200078e004a */
[----:B------:R-:W-:-:S03]  /*985e0*/  MOV R75, RZ ;  /* 0x000000ff004b7202 */ /* 0x000fc60000000f00 */
[----:B------:R-:W-:Y:S01]  /*985f0*/  IMAD.X R73, RZ, RZ, RZ, P0 ;  /* 0x000000ffff497224 */ /* 0x000fe200000e06ff */
[----:B------:R-:W-:Y:S01]  /*98600*/  IADD3 R60, P0, PT, R33, R60, RZ ;  /* 0x0000003c213c7210 */ /* 0x000fe20007f1e0ff */
[----:B------:R-:W-:Y:S02]  /*98610*/  IMAD.MOV.U32 R74, RZ, RZ, R64 ;  /* 0x000000ffff4a7224 */ /* 0x000fe400078e0040 */
[----:B------:R-:W-:Y:S02]  /*98620*/  IMAD.IADD R65, R3, 0x1, R66 ;  /* 0x0000000103417824 */ /* 0x000fe400078e0242 */
[----:B------:R-:W-:-:S03]  /*98630*/  IMAD.WIDE.U32 R72, R11, R46, R72 ;  /* 0x0000002e0b487225 */ /* 0x000fc600078e0048 */
[----:B------:R-:W-:Y:S01]  /*98640*/  IADD3 R64, P3, PT, R65, R90, RZ ;  /* 0x0000005a41407210 */ /* 0x000fe20007f7e0ff */
[----:B------:R-:W-:-:S03]  /*98650*/  IMAD.WIDE.U32 R74, R14, R89, R74 ;  /* 0x000000590e4a7225 */ /* 0x000fc600078e004a */
[----:B------:R-:W-:Y:S01]  /*98660*/  IADD3.X R65, PT, PT, RZ, RZ, RZ, P3, !PT ;  /* 0x000000ffff417210 */ /* 0x000fe20001ffe4ff */
[----:B------:R-:W-:Y:S01]  /*98670*/  IMAD.X R61, RZ, RZ, RZ, P0 ;  /* 0x000000ffff3d7224 */ /* 0x000fe200000e06ff */
[----:B------:R-:W-:Y:S01]  /*98680*/  IADD3 R90, P0, PT, R49, R72, RZ ;  /* 0x00000048315a7210 */ /* 0x000fe20007f1e0ff */
[----:B------:R-:W-:Y:S01]  /*98690*/  IMAD.MOV.U32 R63, RZ, RZ, RZ ;  /* 0x000000ffff3f7224 */ /* 0x000fe200078e00ff */
[----:B------:R-:W-:Y:S01]  /*986a0*/  IADD3 R49, PT, PT, R79, R75, RZ ;  /* 0x0000004b4f317210 */ /* 0x000fe20007ffe0ff */
[----:B------:R-:W-:Y:S01]  /*986b0*/  IMAD.IADD R75, R32, 0x1, R73 ;  /* 0x00000001204b7824 */ /* 0x000fe200078e0249 */
[----:B------:R-:W-:Y:S01]  /*986c0*/  IADD3 R92, P2, PT, R93, R74, RZ ;  /* 0x0000004a5d5c7210 */ /* 0x000fe20007f5e0ff */
[----:B------:R-:W-:-:S04]  /*986d0*/  IMAD.WIDE.U32 R72, R25, R10, R62 ;  /* 0x0000000a19487225 */ /* 0x000fc800078e003e */
[----:B------:R-:W-:Y:S02]  /*986e0*/  IMAD.IADD R33, R5, 0x1, R91 ;  /* 0x0000000105217824 */ /* 0x000fe400078e025b */
[----:B------:R-:W-:Y:S01]  /*986f0*/  IMAD.X R91, RZ, RZ, RZ, P0 ;  /* 0x000000ffff5b7224 */ /* 0x000fe200000e06ff */
[----:B------:R-:W-:Y:S01]  /*98700*/  IADD3 R74, P0, PT, R72, R75, RZ ;  /* 0x0000004b484a7210 */ /* 0x000fe20007f1e0ff */
[----:B------:R-:W-:Y:S02]  /*98710*/  IMAD.X R93, RZ, RZ, RZ, P2 ;  /* 0x000000ffff5d7224 */ /* 0x000fe400010e06ff */
[----:B------:R-:W-:-:S04]  /*98720*/  IMAD.WIDE.U32 R60, R13, R77, R60 ;  /* 0x0000004d0d3c7225 */ /* 0x000fc800078e003c */
[----:B------:R-:W-:Y:S01]  /*98730*/  IMAD.WIDE.U32 R92, R59, R18, R92 ;  /* 0x000000123b5c7225 */ /* 0x000fe200078e005c */
[----:B------:R-:W-:Y:S02]  /*98740*/  IADD3 R61, PT, PT, R23, R61, RZ ;  /* 0x0000003d173d7210 */ /* 0x000fe40007ffe0ff */
        /* <DEDUP_REMOVED lines=13> */
[----:B------:R-:W-:Y:S02]  /*98820*/  IMAD.IADD R75, R24, 0x1, R75 ;  /* 0x00000001184b7824 */ /* 0x000fe400078e024b */
[----:B------:R-:W-:Y:S01]  /*98830*/  IMAD.HI.U32 R66, R49, R28, R64 ;  /* 0x0000001c31427227 */ /* 0x000fe200078e0040 */
[----:B------:R-:W-:-:S03]  /*98840*/  IADD3 R74, P1, PT, R91, R74, RZ ;  /* 0x0000004a5b4a7210 */ /* 0x000fc60007f3e0ff */
[----:B------:R-:W-:Y:S02]  /*98850*/  IMAD.X R63, RZ, RZ, RZ, P2 ;  /* 0x000000ffff3f7224 */ /* 0x000fe400010e06ff */
[----:B------:R-:W-:Y:S01]  /*98860*/  IMAD.WIDE.U32 R64, R14, R45, R60 ;  /* 0x0000002d0e407225 */ /* 0x000fe200078e003c */
[----:B------:R-:W-:Y:S02]  /*98870*/  IADD3 R60, P0, PT, R73, R75, RZ ;  /* 0x0000004b493c7210 */ /* 0x000fe40007f1e0ff */
[----:B------:R-:W-:Y:S01]  /*98880*/  IADD3.X R73, PT, PT, RZ, RZ, RZ, P3, !PT ;  /* 0x000000ffff497210 */ /* 0x000fe20001ffe4ff */
[----:B------:R-:W-:-:S04]  /*98890*/  IMAD.WIDE.U32 R62, R13, R50, R62 ;  /* 0x000000320d3e7225 */ /* 0x000fc800078e003e */
[----:B------:R-:W-:Y:S02]  /*988a0*/  IMAD.IADD R61, R31, 0x1, R65 ;  /* 0x000000011f3d7824 */ /* 0x000fe400078e0241 */
[----:B------:R-:W-:Y:S02]  /*988b0*/  IMAD.X R75, RZ, RZ, RZ, P1 ;  /* 0x000000ffff4b7224 */ /* 0x000fe400008e06ff */
[----:B------:R-:W-:Y:S01]  /*988c0*/  IMAD.WIDE.U32 R90, R44, R27, R72 ;  /* 0x0000001b2c5a7225 */ /* 0x000fe200078e0048 */
[----:B------:R-:W-:Y:S02]  /*988d0*/  IADD3 R62, P1, PT, R61, R62, RZ ;  /* 0x0000003e3d3e7210 */ /* 0x000fe40007f3e0ff */
[----:B------:R-:W-:Y:S01]  /*988e0*/  IADD3 R61, PT, PT, R48, R63, RZ ;  /* 0x0000003f303d7210 */ /* 0x000fe20007ffe0ff */
[----:B------:R-:W-:Y:S01]  /*988f0*/  IMAD.WIDE.U32 R72, R12, R46, R74 ;  /* 0x0000002e0c487225 */ /* 0x000fe200078e004a */
[----:B------:R-:W-:Y:S02]  /*98900*/  IADD3.X R63, PT, PT, RZ, RZ, RZ, P1, !PT ;  /* 0x000000ffff3f7210 */ /* 0x000fe40000ffe4ff */
[----:B------:R-:W-:Y:S01]  /*98910*/  IADD3 R74, P2, PT, R33, R90, RZ ;  /* 0x0000005a214a7210 */ /* 0x000fe20007f5e0ff */
[----:B------:R-:W-:Y:S01]  /*98920*/  IMAD.MOV.U32 R65, RZ, RZ, RZ ;  /* 0x000000ffff417224 */ /* 0x000fe200078e00ff */
[----:B------:R-:W-:Y:S01]  /*98930*/  IADD3 R90, P1, PT, R61, R72, RZ ;  /* 0x000000483d5a7210 */ /* 0x000fe20007f3e0ff */
[----:B------:R-:W-:Y:S01]  /*98940*/  IMAD.X R61, RZ, RZ, RZ, P0 ;  /* 0x000000ffff3d7224 */ /* 0x000fe200000e06ff */
[----:B------:R-:W-:Y:S01]  /*98950*/  IADD3 R33, PT, PT, R3, R66, RZ ;  /* 0x0000004203217210 */ /* 0x000fe20007ffe0ff */
[----:B------:R-:W-:-:S04]  /*98960*/  IMAD.WIDE.U32 R64, R15, R89, R64 ;  /* 0x000000590f407225 */ /* 0x000fc800078e0040 */
[----:B------:R-:W-:Y:S01]  /*98970*/  IMAD.WIDE.U32 R62, R14, R77, R62 ;  /* 0x0000004d0e3e7225 */ /* 0x000fe200078e003e */
[----:B------:R-:W-:Y:S02]  /*98980*/  IADD3 R65, PT, PT, R79, R65, RZ ;  /* 0x000000414f417210 */ /* 0x000fe40007ffe0ff */
[----:B------:R-:W-:Y:S01]  /*98990*/  IADD3 R72, P3, PT, R97, R64, RZ ;  /* 0x0000004061487210 */ /* 0x000fe20007f7e0ff */
[----:B------:R-:W-:Y:S02]  /*989a0*/  IMAD.IADD R73, R32, 0x1, R73 ;  /* 0x0000000120497824 */ /* 0x000fe400078e0249 */
[----:B------:R-:W-:Y:S01]  /*989b0*/  IMAD.X R75, RZ, RZ, RZ, P2 ;  /* 0x000000ffff4b7224 */ /* 0x000fe200010e06ff */
[----:B------:R-:W-:Y:S01]  /*989c0*/  IADD3 R62, P2, PT, R65, R62, RZ ;  /* 0x0000003e413e7210 */ /* 0x000fe20007f5e0ff */
[----:B------:R-:W-:-:S04]  /*989d0*/  IMAD.WIDE.U32 R60, R25, R11, R60 ;  /* 0x0000000b193c7225 */ /* 0x000fc800078e003c */
[----:B------:R-:W-:Y:S01]  /*989e0*/  IMAD.WIDE.U32 R64, R30, R26, R74 ;  /* 0x0000001a1e407225 */ /* 0x000fe200078e004a */
[----:B------:R-:W-:-:S03]  /*989f0*/  IADD3 R74, P0, PT, R60, R73, RZ ;  /* 0x000000493c4a7210 */ /* 0x000fc60007f1e0ff */
[----:B------:R-:W-:Y:S01]  /*98a00*/  IMAD.IADD R93, R6, 0x1, R91 ;  /* 0x00000001065d7824 */ /* 0x000fe200078e025b */
[----:B------:R-:W-:Y:S01]  /*98a10*/  IADD3 R64, P4, PT, R33, R64, RZ ;  /* 0x0000004021407210 */ /* 0x000fe20007f9e0ff */
[----:B------:R-:W-:Y:S01]  /*98a20*/  IMAD.X R91, RZ, RZ, RZ, P1 ;  /* 0x000000ffff5b7224 */ /* 0x000fe200008e06ff */
[----:B------:R-:W-:Y:S01]  /*98a30*/  IADD3 R33, PT, PT, R5, R65, RZ ;  /* 0x0000004105217210 */ /* 0x000fe20007ffe0ff */
[----:B------:R-:W-:Y:S01]  /*98a40*/  IMAD.IADD R63, R23, 0x1, R63 ;  /* 0x00000001173f7824 */ /* 0x000fe200078e023f */
[----:B------:R-:W-:Y:S01]  /*98a50*/  IADD3.X R65, PT, PT, RZ, RZ, RZ, P4, !PT ;  /* 0x000000ffff417210 */ /* 0x000fe200027fe4ff */
[----:B------:R-:W-:Y:S02]  /*98a60*/  IMAD.X R73, RZ, RZ, RZ, P3 ;  /* 0x000000ffff497224 */ /* 0x000fe400018e06ff */
        /* <DEDUP_REMOVED lines=11> */
[----:B------:R-:W-:Y:S01]  /*98b20*/  IMAD.WIDE.U32 R62, R15, R45, R62 ;  /* 0x0000002d0f3e7225 */ /* 0x000fe200078e003e */
[----:B------:R-:W-:Y:S02]  /*98b30*/  IADD3.X R91, PT, PT, RZ, RZ, RZ, P0, !PT ;  /* 0x000000ffff5b7210 */ /* 0x000fe400007fe4ff */
        /* <DEDUP_REMOVED lines=12> */
[----:B------:R-:W-:Y:S01]  /*98c00*/  MOV R92, R62 ;  /* 0x0000003e005c7202 */ /* 0x000fe20000000f00 */
[----:B------:R-:W-:Y:S02]  /*98c10*/  IMAD R33, R90, R2, RZ ;  /* 0x000000025a217224 */ /* 0x000fe400078e02ff */
[----:B------:R-:W-:Y:S02]  /*98c20*/  IMAD.MOV.U32 R91, RZ, RZ, RZ ;  /* 0x000000ffff5b7224 */ /* 0x000fe400078e00ff */
[----:B------:R-:W-:Y:S02]  /*98c30*/  IMAD.MOV.U32 R93, RZ, RZ, RZ ;  /* 0x000000ffff5d7224 */ /* 0x000fe400078e00ff */
[----:B------:R-:W-:-:S04]  /*98c40*/  IMAD.WIDE.U32 R74, R13, R46, R74 ;  /* 0x0000002e0d4a7225 */ /* 0x000fc800078e004a */
[----:B------:R-:W-:Y:S01]  /*98c50*/  IMAD.X R73, RZ, RZ, RZ, P0 ;  /* 0x000000ffff497224 */ /* 0x000fe200000e06ff */
[----:B------:R-:W-:Y:S01]  /*98c60*/  IADD3 R75, PT, PT, R32, R75, RZ ;  /* 0x0000004b204b7210 */ /* 0x000fe20007ffe0ff */
[----:B------:R-:W-:Y:S01]  /*98c70*/  IMAD.HI.U32 R66, R33, R28, R90 ;  /* 0x0000001c21427227 */ /* 0x000fe200078e005a */
[----:B------:R-:W-:-:S03]  /*98c80*/  IADD3 R62, P2, PT, R63, R74, RZ ;  /* 0x0000004a3f3e7210 */ /* 0x000fc60007f5e0ff */
        /* <DEDUP_REMOVED lines=19> */
[----:B------:R-:W-:-:S03]  /*98dc0*/  IMAD.WIDE.U32 R74, R59, R20, R74 ;  /* 0x000000143b4a7225 */ /* 0x000fc600078e004a */
[----:B------:R-:W-:Y:S01]  /*98dd0*/  IADD3 R62, P2, PT, R63, R92, RZ ;  /* 0x0000005c3f3e7210 */ /* 0x000fe20007f5e0ff */
[----:B------:R-:W-:Y:S01]  /*98de0*/  IMAD.IADD R61, R24, 0x1, R93 ;  /* 0x00000001183d7824 */ /* 0x000fe200078e025d */
[----:B------:R-:W-:Y:S01]  /*98df0*/  IADD3 R74, P4, PT, R99, R74, RZ ;  /* 0x0000004a634a7210 */ /* 0x000fe20007f9e0ff */
[----:B------:R-:W-:Y:S01]  /*98e00*/  IMAD.X R73, RZ, RZ, RZ, P0 ;  /* 0x000000ffff497224 */ /* 0x000fe200000e06ff */
[----:B------:R-:W-:Y:S01]  /*98e10*/  IADD3 R99, PT, PT, R9, R75, RZ ;  /* 0x0000004b09637210 */ /* 0x000fe20007ffe0ff */
[----:B------:R-:W-:Y:S01]  /*98e20*/  IMAD.IADD R63, R3, 0x1, R66 ;  /* 0x00000001033f7824 */ /* 0x000fe200078e0242 */
[----:B------:R-:W-:Y:S01]  /*98e30*/  IADD3 R64, P0, PT, R91, R61, RZ ;  /* 0x0000003d5b407210 */ /* 0x000fe20007f1e0ff */
[----:B------:R-:W-:Y:S01]  /*98e40*/  IMAD.X R61, RZ, RZ, RZ, P1 ;  /* 0x000000ffff3d7224 */ /* 0x000fe200008e06ff */
[----:B------:R-:W-:Y:S01]  /*98e50*/  IADD3.X R91, PT, PT, RZ, RZ, RZ, P3, !PT ;  /* 0x000000ffff5b7210 */ /* 0x000fe20001ffe4ff */
[----:B------:R-:W-:Y:S02]  /*98e60*/  IMAD.X R75, RZ, RZ, RZ, P4 ;  /* 0x000000ffff4b7224 */ /* 0x000fe400020e06ff */
[----:B------:R-:W-:-:S04]  /*98e70*/  IMAD.WIDE.U32 R92, R16, R45, R60 ;  /* 0x0000002d105c7225 */ /* 0x000fc800078e003c */
[----:B------:R-:W-:-:S04]  /*98e80*/  IMAD.WIDE.U32 R60, R15, R50, R90 ;  /* 0x000000320f3c7225 */ /* 0x000fc800078e005a */
[----:B------:R-:W-:-:S04]  /*98e90*/  IMAD.WIDE.U32 R90, R44, R19, R74 ;  /* 0x000000132c5a7225 */ /* 0x000fc800078e004a */
[----:B------:R-:W-:Y:S02]  /*98ea0*/  HFMA2 R75, -RZ, RZ, 0, 0 ;  /* 0x00000000ff4b7431 */ /* 0x000fe400000001ff */
[----:B------:R-:W-:-:S04]  /*98eb0*/  IMAD.WIDE.U32 R72, R49, R26, R72 ;  /* 0x0000001a31487225 */ /* 0x000fc800078e0048 */
[----:B------:R-:W-:Y:S01]  /*98ec0*/  IMAD.MOV.U32 R74, RZ, RZ, R92 ;  /* 0x000000ffff4a7224 */ /* 0x000fe200078e005c */
[----:B------:R-:W-:Y:S01]  /*98ed0*/  IADD3 R72, P1, PT, R63, R72, RZ ;  /* 0x000000483f487210 */ /* 0x000fe20007f3e0ff */
[----:B------:R-:W-:Y:S01]  /*98ee0*/  IMAD.IADD R97, R5, 0x1, R73 ;  /* 0x0000000105617824 */ /* 0x000fe200078e0249 */
[----:B------:R-:W-:Y:S01]  /*98ef0*/  IADD3.X R63, PT, PT, RZ, RZ, RZ, P2, !PT ;  /* 0x000000ffff3f7210 */ /* 0x000fe200017fe4ff */
[----:B------:R-:W-:Y:S02]  /*98f00*/  IMAD.IADD R73, R31, 0x1, R93 ;  /* 0x000000011f497824 */ /* 0x000fe400078e025d */
[----:B------:R-:W-:-:S03]  /*98f10*/  IMAD.WIDE.U32 R74, R17, R89, R74 ;  /* 0x00000059114a7225 */ /* 0x000fc600078e004a */
        /* <DEDUP_REMOVED lines=13> */
[----:B------:R-:W-:-:S04]  /*98ff0*/  IMAD.WIDE.U32 R62, R16, R77, R60 ;  /* 0x0000004d103e7225 */ /* 0x000fc800078e003c */
[----:B------:R-:W-:Y:S01]  /*99000*/  IMAD.WIDE.U32 R60, R59, R21, R92 ;  /* 0x000000153b3c7225 */ /* 0x000fe200078e005c */
[----:B------:R-:W-:-:S03]  /*99010*/  IADD3 R63, PT, PT, R23, R63, RZ ;  /* 0x0000003f173f7210 */ /* 0x000fc60007ffe0ff */
[----:B------:R-:W-:Y:S01]  /*99020*/  IMAD.WIDE.U32 R92, R30, R18, R90 ;  /* 0x000000121e5c7225 */ /* 0x000fe200078e005a */
[----:B------:R-:W-:-:S03]  /*99030*/  IADD3 R61, PT, PT, R22, R61, RZ ;  /* 0x0000003d163d7210 */ /* 0x000fc60007ffe0ff */
[----:B------:R-:W-:Y:S01]  /*99040*/  IMAD.WIDE.U32 R90, R25, R13, R64 ;  /* 0x0000000d195a7225 */ /* 0x000fe200078e0040 */
[----:B------:R-:W-:-:S03]  /*99050*/  IADD3 R101, PT, PT, R7, R93, RZ ;  /* 0x0000005d07657210 */ /* 0x000fc60007ffe0ff */
[----:B------:R-:W-:Y:S02]  /*99060*/  IMAD.IADD R75, R79, 0x1, R75 ;  /* 0x000000014f4b7824 */ /* 0x000fe400078e024b */
[----:B------:R-:W-:Y:S01]  /*99070*/  IMAD.X R73, RZ, RZ, RZ, P1 ;  /* 0x000000ffff497224 */ /* 0x000fe200008e06ff */
[----:B------:R-:W-:Y:S02]  /*99080*/  IADD3 R64, P1, PT, R97, R92, RZ ;  /* 0x0000005c61407210 */ /* 0x000fe40007f3e0ff */
[----:B------:R-:W-:Y:S01]  /*99090*/  IADD3 R92, P0, PT, R90, R99, RZ ;  /* 0x000000635a5c7210 */ /* 0x000fe20007f1e0ff */
[----:B------:R-:W-:Y:S01]  /*990a0*/  IMAD.WIDE.U32 R72, R33, R29, R72 ;  /* 0x0000001d21487225 */ /* 0x000fe200078e0048 */
[----:B------:R-:W-:-:S03]  /*990b0*/  IADD3 R62, P4, PT, R75, R62, RZ ;  /* 0x0000003e4b3e7210 */ /* 0x000fc60007f9e0ff */
[----:B------:R-:W-:Y:S02]  /*990c0*/  IMAD.X R75, RZ, RZ, RZ, P2 ;  /* 0x000000ffff4b7224 */ /* 0x000fe400010e06ff */
[----:B------:R-:W-:Y:S02]  /*990d0*/  IMAD.X R93, RZ, RZ, RZ, P0 ;  /* 0x000000ffff5d7224 */ /* 0x000fe400000e06ff */
[----:B------:R-:W-:Y:S01]  /*990e0*/  IMAD.IADD R97, R4, 0x1, R73 ;  /* 0x0000000104617824 */ /* 0x000fe200078e0249 */
[----:B------:R-:W-:Y:S01]  /*990f0*/  MOV R73, RZ ;  /* 0x000000ff00497202 */ /* 0x000fe20000000f00 */
[----:B------:R-:W-:Y:S02]  /*99100*/  IMAD R59, R72, R2, RZ ;  /* 0x00000002483b7224 */ /* 0x000fe400078e02ff */
[----:B------:R-:W-:-:S04]  /*99110*/  IMAD.WIDE.U32 R74, R15, R47, R74 ;  /* 0x0000002f0f4a7225 */ /* 0x000fc800078e004a */
[----:B------:R-:W-:-:S04]  /*99120*/  IMAD.WIDE.U32 R98, R14, R43, R92 ;  /* 0x0000002b0e627225 */ /* 0x000fc800078e005c */
[----:B------:R-:W-:Y:S01]  /*99130*/  IMAD.HI.U32 R76, R59, R28, R72 ;  /* 0x0000001c3b4c7227 */ /* 0x000fe200078e0048 */
[----:B------:R-:W-:-:S03]  /*99140*/  IADD3 R72, P3, PT, R63, R74, RZ ;  /* 0x0000004a3f487210 */ /* 0x000fc60007f7e0ff */
[----:B------:R-:W-:Y:S02]  /*99150*/  IMAD.IADD R75, R42, 0x1, R75 ;  /* 0x000000012a4b7824 */ /* 0x000fe400078e024b */
[----:B------:R-:W-:Y:S01]  /*99160*/  IMAD.X R63, RZ, RZ, RZ, P4 ;  /* 0x000000ffff3f7224 */ /* 0x000fe200020e06ff */
[----:B------:R-:W-:Y:S01]  /*99170*/  IADD3 R74, P4, PT, R103, R60, RZ ;  /* 0x0000003c674a7210 */ /* 0x000fe20007f9e0ff */
[----:B------:R-:W-:Y:S02]  /*99180*/  IMAD.IADD R73, R24, 0x1, R99 ;  /* 0x0000000118497824 */ /* 0x000fe400078e0263 */
[----:B------:R-:W-:Y:S02]  /*99190*/  IMAD.X R65, RZ, RZ, RZ, P1 ;  /* 0x000000ffff417224 */ /* 0x000fe400008e06ff */
        /* <DEDUP_REMOVED lines=29> */
[----:B------:R-:W-:-:S03]  /*99370*/  IADD3.X R65, PT, PT, RZ, RZ, RZ, P2, !PT ;  /* 0x000000ffff417210 */ /* 0x000fc600017fe4ff */
        /* <DEDUP_REMOVED lines=28> */
[----:B------:R-:W-:Y:S01]  /*99540*/  IADD3 R93, PT, PT, R4, R73, RZ ;  /* 0x00000049045d7210 */ /* 0x000fe20007ffe0ff */
[----:B------:R-:W-:Y:S02]  /*99550*/  IMAD.X R61, RZ, RZ, RZ, P4 ;  /* 0x000000ffff3d7224 */ /* 0x000fe400020e06ff */
[----:B------:R-:W-:Y:S01]  /*99560*/  IMAD.IADD R63, R7, 0x1, R75 ;  /* 0x00000001073f7824 */ /* 0x000fe200078e024b */
[----:B------:R-:W-:Y:S01]  /*99570*/  IADD3.X R75, PT, PT, RZ, RZ, RZ, P5, !PT ;  /* 0x000000ffff4b7210 */ /* 0x000fe20002ffe4ff */
[----:B------:R-:W-:-:S02]  /*99580*/  IMAD R44, R72, R2, RZ ;  /* 0x00000002482c7224 */ /* 0x000fc400078e02ff */
[----:B------:R-:W-:Y:S02]  /*99590*/  IMAD.MOV.U32 R73, RZ, RZ, RZ ;  /* 0x000000ffff497224 */ /* 0x000fe400078e00ff */
[----:B------:R-:W-:-:S04]  /*995a0*/  IMAD.WIDE.U32 R90, R30, R20, R90 ;  /* 0x000000141e5a7225 */ /* 0x000fc800078e005a */
[----:B------:R-:W-:Y:S02]  /*995b0*/  IMAD.X R65, RZ, RZ, RZ, P6 ;  /* 0x000000ffff417224 */ /* 0x000fe400030e06ff */
[----:B------:R-:W-:-:S04]  /*995c0*/  IMAD.WIDE.U32 R60, R17, R50, R60 ;  /* 0x00000032113c7225 */ /* 0x000fc800078e003c */
[----:B------:R-:W-:Y:S01]  /*995d0*/  IMAD.HI.U32 R76, R44, R28, R72 ;  /* 0x0000001c2c4c7227 */ /* 0x000fe200078e0048 */
[----:B------:R-:W-:Y:S02]  /*995e0*/  IADD3.X R73, PT, PT, RZ, RZ, RZ, P2, !PT ;  /* 0x000000ffff497210 */ /* 0x000fe400017fe4ff */
[----:B------:R-:W-:Y:S01]  /*995f0*/  IADD3 R72, P3, PT, R63, R90, RZ ;  /* 0x0000005a3f487210 */ /* 0x000fe20007f7e0ff */
[----:B------:R-:W-:Y:S01]  /*99600*/  IMAD.WIDE.U32 R64, R16, R46, R64 ;  /* 0x0000002e10407225 */ /* 0x000fe200078e0040 */
[----:B------:R-:W-:-:S03]  /*99610*/  IADD3 R73, P2, PT, R73, R60, RZ ;  /* 0x0000003c49497210 */ /* 0x000fc60007f5e0ff */
[----:B------:R-:W-:Y:S02]  /*99620*/  IMAD.X R63, RZ, RZ, RZ, P0 ;  /* 0x000000ffff3f7224 */ /* 0x000fe400000e06ff */
[----:B------:R-:W-:Y:S02]  /*99630*/  IMAD.IADD R61, R48, 0x1, R61 ;  /* 0x00000001303d7824 */ /* 0x000fe400078e023d */
[----:B------:R-:W-:Y:S02]  /*99640*/  IMAD.X R66, RZ, RZ, RZ, P1 ;  /* 0x000000ffff427224 */ /* 0x000fe400008e06ff */
        /* <DEDUP_REMOVED lines=13> */
[----:B------:R-:W-:-:S04]  /*99720*/  IMAD.WIDE.U32 R92, R49, R19, R72 ;  /* 0x00000013315c7225 */ /* 0x000fc800078e0048 */
[----:B------:R-:W-:Y:S02]  /*99730*/  IMAD.X R91, RZ, RZ, RZ, P3 ;  /* 0x000000ffff5b7224 */ /* 0x000fe400018e06ff */
[----:B------:R-:W-:Y:S01]  /*99740*/  IMAD.WIDE.U32 R72, R17, R47, R64 ;  /* 0x0000002f11487225 */ /* 0x000fe200078e0040 */
[----:B------:R-:W-:Y:S02]  /*99750*/  IADD3.X R65, PT, PT, RZ, RZ, RZ, P2, !PT ;  /* 0x000000ffff417210 */ /* 0x000fe400017fe4ff */
[----:B------:R-:W-:Y:S01]  /*99760*/  IADD3 R64, P4, PT, R61, R92, RZ ;  /* 0x0000005c3d407210 */ /* 0x000fe20007f9e0ff */
[----:B------:R-:W-:Y:S01]  /*99770*/  IMAD.WIDE.U32 R74, R30, R21, R74 ;  /* 0x000000151e4a7225 */ /* 0x000fe200078e004a */
[----:B------:R-:W-:Y:S02]  /*99780*/  IADD3.X R61, PT, PT, RZ, RZ, RZ, P0, !PT ;  /* 0x000000ffff3d7210 */ /* 0x000fe400007fe4ff */
        /* <DEDUP_REMOVED lines=13> */
[----:B------:R-:W-:-:S04]  /*99860*/  IMAD.WIDE.U32 R90, R33, R18, R64 ;  /* 0x00000012215a7225 */ /* 0x000fc800078e0040 */
[----:B------:R-:W-:Y:S02]  /*99870*/  IMAD.IADD R73, R3, 0x1, R76 ;  /* 0x0000000103497824 */ /* 0x000fe400078e024c */
        /* <DEDUP_REMOVED lines=25> */
[----:B------:R-:W-:Y:S02]  /*99a10*/  IMAD.IADD R99, R32, 0x1, R91 ;  /* 0x0000000120637824 */ /* 0x000fe400078e025b */
[----:B------:R-:W-:Y:S01]  /*99a20*/  IMAD.WIDE.U32 R90, R33, R19, R62 ;  /* 0x00000013215a7225 */ /* 0x000fe200078e003e */
[----:B------:R-:W-:-:S03]  /*99a30*/  IADD3 R62, P4, PT, R61, R74, RZ ;  /* 0x0000004a3d3e7210 */ /* 0x000fc60007f9e0ff */
[----:B------:R-:W-:Y:S02]  /*99a40*/  IMAD.IADD R61, R6, 0x1, R75 ;  /* 0x00000001063d7824 */ /* 0x000fe400078e024b */
[----:B------:R-:W-:Y:S02]  /*99a50*/  IMAD.X R66, RZ, RZ, RZ, P1 ;  /* 0x000000ffff427224 */ /* 0x000fe400008e06ff */
[----:B------:R-:W-:Y:S01]  /*99a60*/  IMAD.WIDE.U32 R74, R49, R21, R64 ;  /* 0x00000015314a7225 */ /* 0x000fe200078e0040 */
[----:B------:R-:W-:-:S03]  /*99a70*/  IADD3 R64, P1, PT, R61, R90, RZ ;  /* 0x0000005a3d407210 */ /* 0x000fc60007f3e0ff */
[----:B------:R-:W-:Y:S01]  /*99a80*/  HFMA2 R61, -RZ, RZ, 0, 0 ;  /* 0x00000000ff3d7431 */ /* 0x000fe200000001ff */
[----:B------:R-:W-:Y:S01]  /*99a90*/  IADD3 R66, P5, PT, R66, R73, RZ ;  /* 0x0000004942427210 */ /* 0x000fe20007fbe0ff */
[----:B------:R-:W-:Y:S01]  /*99aa0*/  IMAD.IADD R91, R8, 0x1, R91 ;  /* 0x00000001085b7824 */ /* 0x000fe200078e025b */
[----:B------:R-:W-:Y:S01]  /*99ab0*/  IADD3.X R65, PT, PT, RZ, RZ, RZ, P1, !PT ;  /* 0x000000ffff417210 */ /* 0x000fe20000ffe4ff */
[----:B------:R-:W-:Y:S01]  /*99ac0*/  IMAD R30, R60, R2, RZ ;  /* 0x000000023c1e7224 */ /* 0x000fe200078e02ff */
[----:B------:R-:W-:Y:S01]  /*99ad0*/  IADD3.X R73, PT, PT, RZ, RZ, RZ, P0, !PT ;  /* 0x000000ffff497210 */ /* 0x000fe200007fe4ff */
[----:B------:R-:W-:Y:S01]  /*99ae0*/  IMAD.X R63, RZ, RZ, RZ, P4 ;  /* 0x000000ffff3f7224 */ /* 0x000fe200020e06ff */
[----:B------:R-:W-:Y:S01]  /*99af0*/  IADD3 R74, P4, PT, R91, R74, RZ ;  /* 0x0000004a5b4a7210 */ /* 0x000fe20007f9e0ff */
[----:B------:R-:W-:Y:S02]  /*99b00*/  IMAD.IADD R49, R22, 0x1, R75 ;  /* 0x0000000116317824 */ /* 0x000fe400078e024b */
        /* <DEDUP_REMOVED lines=19> */
[----:B------:R-:W-:Y:S01]  /*99c40*/  IMAD.X R65, RZ, RZ, RZ, P0 ;  /* 0x000000ffff417224 */ /* 0x000fe200000e06ff */
[----:B------:R-:W-:Y:S01]  /*99c50*/  IADD3 R74, P0, PT, R72, R99, RZ ;  /* 0x00000063484a7210 */ /* 0x000fe20007f1e0ff */
[----:B------:R-:W-:-:S02]  /*99c60*/  IMAD.X R91, RZ, RZ, RZ, P1 ;  /* 0x000000ffff5b7224 */ /* 0x000fc400008e06ff */
[----:B------:R-:W-:Y:S01]  /*99c70*/  IMAD.WIDE.U32 R60, R30, R29, R60 ;  /* 0x0000001d1e3c7225 */ /* 0x000fe200078e003c */
[----:B------:R-:W-:-:S03]  /*99c80*/  IADD3.X R75, PT, PT, RZ, RZ, RZ, P0, !PT ;  /* 0x000000ffff4b7210 */ /* 0x000fc600007fe4ff */
[----:B------:R-:W-:-:S04]  /*99c90*/  IMAD.WIDE.U32 R62, R44, R27, R62 ;  /* 0x0000001b2c3e7225 */ /* 0x000fc800078e003e */
        /* <DEDUP_REMOVED lines=41> */
[----:B------:R-:W-:Y:S01]  /*99f30*/  IMAD.MOV.U32 R88, RZ, RZ, R62 ;  /* 0x000000ffff587224 */ /* 0x000fe200078e003e */
[----:B------:R-:W-:Y:S01]  /*99f40*/  IADD3 R59, P4, PT, R59, R66, RZ ;  /* 0x000000423b3b7210 */ /* 0x000fe20007f9e0ff */
[----:B------:R-:W-:Y:S01]  /*99f50*/  IMAD.MOV.U32 R100, RZ, RZ, R64 ;  /* 0x000000ffff647224 */ /* 0x000fe200078e0040 */
[----:B------:R-:W-:Y:S01]  /*99f60*/  IADD3 R74, P5, PT, R49, R90, RZ ;  /* 0x0000005a314a7210 */ /* 0x000fe20007fbe0ff */
[----:B------:R-:W-:Y:S01]  /*99f70*/  IMAD.X R49, RZ, RZ, RZ, P0 ;  /* 0x000000ffff317224 */ /* 0x000fe200000e06ff */
[----:B------:R-:W-:Y:S02]  /*99f80*/  IADD3.X R66, PT, PT, RZ, RZ, RZ, P3, !PT ;  /* 0x000000ffff427210 */ /* 0x000fe40001ffe4ff */
        /* <DEDUP_REMOVED lines=29> */
[----:B------:R-:W-:Y:S01]  /*9a160*/  IMAD.MOV.U32 R98, RZ, RZ, R74 ;  /* 0x000000ffff627224 */ /* 0x000fe200078e004a */
[----:B------:R-:W-:-:S02]  /*9a170*/  IADD3 R44, P5, PT, R44, R49, RZ ;  /* 0x000000312c2c7210 */ /* 0x000fc40007fbe0ff */
[----:B------:R-:W-:Y:S01]  /*9a180*/  IADD3.X R49, PT, PT, RZ, RZ, RZ, P3, !PT ;  /* 0x000000ffff317210 */ /* 0x000fe20001ffe4ff */
[----:B------:R-:W-:-:S03]  /*9a190*/  IMAD.X R93, RZ, RZ, RZ, P6 ;  /* 0x000000ffff5d7224 */ /* 0x000fc600030e06ff */
[----:B------:R-:W-:Y:S01]  /*9a1a0*/  IADD3 R49, P3, PT, R49, R44, RZ ;  /* 0x0000002c31317210 */ /* 0x000fe20007f7e0ff */
[----:B------:R-:W-:Y:S01]  /*9a1b0*/  IMAD.WIDE.U32 R92, R30, R20, R92 ;  /* 0x000000141e5c7225 */ /* 0x000fe200078e005c */
[----:B------:R-:W-:Y:S02]  /*9a1c0*/  IADD3.X R44, PT, PT, RZ, RZ, RZ, P0, !PT ;  /* 0x000000ffff2c7210 */ /* 0x000fe400007fe4ff */
[----:B------:R-:W-:Y:S01]  /*9a1d0*/  IADD3 R90, P0, PT, R90, R49, RZ ;  /* 0x000000315a5a7210 */ /* 0x000fe20007f1e0ff */
[----:B------:R-:W-:Y:S02]  /*9a1e0*/  IMAD.IADD R97, R9, 0x1, R93 ;  /* 0x0000000109617824 */ /* 0x000fe400078e025d */
[----:B------:R-:W-:Y:S02]  /*9a1f0*/  IMAD.X R49, RZ, RZ, RZ, P1 ;  /* 0x000000ffff317224 */ /* 0x000fe400008e06ff */
[----:B------:R-:W-:Y:S01]  /*9a200*/  IMAD.MOV.U32 R76, RZ, RZ, R92 ;  /* 0x000000ffff4c7224 */ /* 0x000fe200078e005c */
[----:B------:R-:W-:-:S02]  /*9a210*/  IADD3 R90, P1, PT, R97, R90, RZ ;  /* 0x0000005a615a7210 */ /* 0x000fc40007f3e0ff */
        /* <DEDUP_REMOVED lines=43> */
.L_x_715:
        /* <DEDUP_REMOVED lines=23> */
.L_x_716:
[----:B------:R-:W-:Y:S01]  /*9a640*/  SHF.L.U64.HI R60, R66, 0x1, R49 ;  /* 0x00000001423c7819 */ /* 0x000fe20000010231 */
[----:B------:R-:W-:Y:S01]  /*9a650*/  IMAD.MOV.U32 R61, RZ, RZ, RZ ;  /* 0x000000ffff3d7224 */ /* 0x000fe200078e00ff */
[----:B------:R-:W-:Y:S01]  /*9a660*/  SHF.L.U32 R49, R88, 0x1, RZ ;  /* 0x0000000158317819 */ /* 0x000fe200000006ff */
[----:B------:R-:W-:Y:S01]  /*9a670*/  IMAD.SHL.U32 R64, R100, 0x2, RZ ;  /* 0x0000000264407824 */ /* 0x000fe200078e00ff */
[----:B------:R-:W-:Y:S02]  /*9a680*/  LOP3.LUT R60, R60, 0x1, RZ, 0xc0, !PT ;  /* 0x000000013c3c7812 */ /* 0x000fe400078ec0ff */
[----:B------:R-:W-:Y:S01]  /*9a690*/  SHF.R.U32.HI R30, RZ, 0x1f, R33 ;  /* 0x0000001fff1e7819 */ /* 0x000fe20000011621 */
[----:B------:R-:W-:Y:S01]  /*9a6a0*/  IMAD.SHL.U32 R33, R33, 0x2, RZ ;  /* 0x0000000221217824 */ /* 0x000fe200078e00ff */
[----:B------:R-:W-:Y:S01]  /*9a6b0*/  SHF.L.U64.HI R65, R88, 0x1, R103 ;  /* 0x0000000158417819 */ /* 0x000fe20000010267 */
[----:B------:R-:W-:Y:S01]  /*9a6c0*/  IMAD.WIDE.U32 R62, R44, 0x2, R60 ;  /* 0x000000022c3e7825 */ /* 0x000fe200078e003c */
[----:B------:R-:W-:-:S02]  /*9a6d0*/  SHF.L.U64.HI R91, R98, 0x1, R99 ;  /* 0x00000001625b7819 */ /* 0x000fc40000010263 */
[----:B------:R-:W-:Y:S01]  /*9a6e0*/  SHF.L.U64.HI R88, R100, 0x1, R101 ;  /* 0x0000000164587819 */ /* 0x000fe20000010265 */
        /* <DEDUP_REMOVED lines=8> */
[----:B------:R-:W-:Y:S02]  /*9a770*/  LOP3.LUT R65, R65, 0x1, RZ, 0xc0, !PT ;  /* 0x0000000141417812 */ /* 0x000fe400078ec0ff */
[----:B------:R-:W-:Y:S02]  /*9a780*/  LOP3.LUT R91, R91, 0x1, RZ, 0xc0, !PT ;  /* 0x000000015b5b7812 */ /* 0x000fe400078ec0ff */
[----:B------:R-:W-:Y:S02]  /*9a790*/  SHF.L.U32 R59, R59, 0x1, RZ ;  /* 0x000000013b3b7819 */ /* 0x000fe400000006ff */
[----:B------:R-:W-:Y:S02]  /*9a7a0*/  SHF.L.U32 R30, R66, 0x1, RZ ;  /* 0x00000001421e7819 */ /* 0x000fe400000006ff */
[----:B------:R-:W-:-:S02]  /*9a7b0*/  LOP3.LUT R88, R88, 0x1, RZ, 0xc0, !PT ;  /* 0x0000000158587812 */ /* 0x000fc400078ec0ff */
[----:B------:R-:W-:Y:S02]  /*9a7c0*/  LOP3.LUT R78, R78, 0x1, RZ, 0xc0, !PT ;  /* 0x000000014e4e7812 */ /* 0x000fe400078ec0ff */
[----:B------:R-:W-:Y:S02]  /*9a7d0*/  LOP3.LUT R75, R75, 0x1, RZ, 0xc0, !PT ;  /* 0x000000014b4b7812 */ /* 0x000fe400078ec0ff */
[----:B------:R-:W-:Y:S02]  /*9a7e0*/  LOP3.LUT R76, R65, 0xfffffffe, R64, 0xf8, !PT ;  /* 0xfffffffe414c7812 */ /* 0x000fe400078ef840 */
[----:B------:R-:W-:Y:S01]  /*9a7f0*/  LOP3.LUT R66, R91, 0xfffffffe, R44, 0xf8, !PT ;  /* 0xfffffffe5b427812 */ /* 0x000fe200078ef82c */
[----:B------:R-:W-:Y:S01]  /*9a800*/  IMAD.MOV.U32 R44, RZ, RZ, R62 ;  /* 0x000000ffff2c7224 */ /* 0x000fe200078e003e */
[----:B------:R-:W-:Y:S02]  /*9a810*/  LOP3.LUT R74, R88, 0xfffffffe, R59, 0xf8, !PT ;  /* 0xfffffffe584a7812 */ /* 0x000fe400078ef83b */
[----:B------:R-:W-:-:S02]  /*9a820*/  LOP3.LUT R72, R78, 0xfffffffe, R49, 0xf8, !PT ;  /* 0xfffffffe4e487812 */ /* 0x000fc400078ef831 */
[----:B------:R-:W-:Y:S01]  /*9a830*/  LOP3.LUT R64, R75, 0xfffffffe, R30, 0xf8, !PT ;  /* 0xfffffffe4b407812 */ /* 0x000fe200078ef81e */
        /* <DEDUP_REMOVED lines=31> */
.L_x_717:
        /* <DEDUP_REMOVED lines=24> */
.L_x_718:
[----:B------:R-:W-:Y:S01]  /*9abb0*/  SHF.L.U64.HI R59, R64, 0x1, R59 ;  /* 0x00000001403b7819 */ /* 0x000fe2000001023b */
[----:B------:R-:W-:Y:S01]  /*9abc0*/  IMAD.SHL.U32 R97, R33, 0x2, RZ ;  /* 0x0000000221617824 */ /* 0x000fe200078e00ff */
[C---:B------:R-:W-:Y:S01]  /*9abd0*/  SHF.L.U64.HI R49, R44.reuse, 0x1, R49 ;  /* 0x000000012c317819 */ /* 0x040fe20000010231 */
[----:B------:R-:W-:Y:S01]  /*9abe0*/  IMAD.SHL.U32 R44, R44, 0x2, RZ ;  /* 0x000000022c2c7824 */ /* 0x000fe200078e00ff */
[----:B------:R-:W-:Y:S02]  /*9abf0*/  LOP3.LUT R59, R59, 0x1, RZ, 0xc0, !PT ;  /* 0x000000013b3b7812 */ /* 0x000fe400078ec0ff */
[C---:B------:R-:W-:Y:S01]  /*9ac00*/  SHF.L.U64.HI R65, R73.reuse, 0x1, R62 ;  /* 0x0000000149417819 */ /* 0x040fe2000001023e */
[----:B------:R-:W-:Y:S01]  /*9ac10*/  IMAD.SHL.U32 R73, R73, 0x2, RZ ;  /* 0x0000000249497824 */ /* 0x000fe200078e00ff */
[----:B------:R-:W-:Y:S01]  /*9ac20*/  SHF.R.U32.HI R30, RZ, 0x1f, R33 ;  /* 0x0000001fff1e7819 */ /* 0x000fe20000011621 */
[----:B------:R-:W-:Y:S01]  /*9ac30*/  IMAD.SHL.U32 R62, R76, 0x2, RZ ;  /* 0x000000024c3e7824 */ /* 0x000fe200078e00ff */
[----:B------:R-:W-:Y:S01]  /*9ac40*/  LOP3.LUT R92, R59, 0xfffffffe, R44, 0xf8, !PT ;  /* 0xfffffffe3b5c7812 */ /* 0x000fe200078ef82c */
[----:B------:R-:W-:Y:S01]  /*9ac50*/  IMAD.SHL.U32 R44, R64, 0x2, RZ ;  /* 0x00000002402c7824 */ /* 0x000fe200078e00ff */
[----:B------:R-:W-:-:S02]  /*9ac60*/  SHF.L.U64.HI R63, R74, 0x1, R63 ;  /* 0x000000014a3f7819 */ /* 0x000fc4000001023f */
[----:B------:R-:W-:Y:S01]  /*9ac70*/  SHF.L.U32 R60, R74, 0x1, RZ ;  /* 0x000000014a3c7819 */ /* 0x000fe200000006ff */
[----:B------:R-:W-:Y:S01]  /*9ac80*/  IMAD.MOV.U32 R33, RZ, RZ, R92 ;  /* 0x000000ffff217224 */ /* 0x000fe200078e005c */
[----:B------:R-:W-:Y:S02]  /*9ac90*/  LOP3.LUT R74, R30, 0xfffffffe, R73, 0xf8, !PT ;  /* 0xfffffffe1e4a7812 */ /* 0x000fe400078ef849 */
[----:B------:R-:W-:Y:S02]  /*9aca0*/  LOP3.LUT R30, R49, 0x1, RZ, 0xc0, !PT ;  /* 0x00000001311e7812 */ /* 0x000fe400078ec0ff */
[C---:B------:R-:W-:Y:S02]  /*9acb0*/  ISETP.LE.U32.AND P0, PT, R92.reuse, R21, PT ;  /* 0x000000155c00720c */ /* 0x040fe40003f03070 */
[----:B------:R-:W-:Y:S02]  /*9acc0*/  ISETP.GT.U32.AND P1, PT, R92, -0x1, PT ;  /* 0xffffffff5c00780c */ /* 0x000fe40003f24070 */
[----:B------:R-:W-:-:S02]  /*9acd0*/  SHF.L.U64.HI R61, R76, 0x1, R61 ;  /* 0x000000014c3d7819 */ /* 0x000fc4000001023d */
[----:B------:R-:W-:Y:S02]  /*9ace0*/  ISETP.GT.U32.OR.EX P0, PT, R30, RZ, !P0, P1 ;  /* 0x000000ff1e00720c */ /* 0x000fe40004704510 */
[----:B------:R-:W-:Y:S02]  /*9acf0*/  LOP3.LUT R61, R61, 0x1, RZ, 0xc0, !PT ;  /* 0x000000013d3d7812 */ /* 0x000fe400078ec0ff */
[----:B------:R-:W-:Y:S02]  /*9ad00*/  LOP3.LUT R65, R65, 0x1, RZ, 0xc0, !PT ;  /* 0x0000000141417812 */ /* 0x000fe400078ec0ff */
[----:B------:R-:W-:Y:S02]  /*9ad10*/  LOP3.LUT R88, R61, 0xfffffffe, R60, 0xf8, !PT ;  /* 0xfffffffe3d587812 */ /* 0x000fe400078ef83c */
[----:B------:R-:W-:Y:S02]  /*9ad20*/  SHF.L.U64.HI R61, R72, 0x1, R91 ;  /* 0x00000001483d7819 */ /* 0x000fe4000001025b */
[----:B------:R-:W-:-:S02]  /*9ad30*/  SHF.L.U64.HI R59, R66, 0x1, R75 ;  /* 0x00000001423b7819 */ /* 0x000fc4000001024b */
[----:B------:R-:W-:Y:S01]  /*9ad40*/  LOP3.LUT R90, R65, 0xfffffffe, R62, 0xf8, !PT ;  /* 0xfffffffe415a7812 */ /* 0x000fe200078ef83e */
[----:B------:R-:W-:Y:S01]  /*9ad50*/  IMAD.SHL.U32 R62, R72, 0x2, RZ ;  /* 0x00000002483e7824 */ /* 0x000fe200078e00ff */
[----:B------:R-:W-:Y:S02]  /*9ad60*/  SHF.L.U32 R60, R66, 0x1, RZ ;  /* 0x00000001423c7819 */ /* 0x000fe400000006ff */
[----:B------:R-:W-:Y:S02]  /*9ad70*/  LOP3.LUT R63, R63, 0x1, RZ, 0xc0, !PT ;  /* 0x000000013f3f7812 */ /* 0x000fe400078ec0ff */
[----:B------:R-:W-:Y:S02]  /*9ad80*/  LOP3.LUT R61, R61, 0x1, RZ, 0xc0, !PT ;  /* 0x000000013d3d7812 */ /* 0x000fe400078ec0ff */
[----:B------:R-:W-:Y:S02]  /*9ad90*/  LOP3.LUT R59, R59, 0x1, RZ, 0xc0, !PT ;  /* 0x000000013b3b7812 */ /* 0x000fe400078ec0ff */
[----:B------:R-:W-:-:S02]  /*9ada0*/  LOP3.LUT R78, R63, 0xfffffffe, R62, 0xf8, !PT ;  /* 0xfffffffe3f4e7812 */ /* 0x000fc400078ef83e */
        /* <DEDUP_REMOVED lines=29> */
.L_x_719:
        /* <DEDUP_REMOVED lines=23> */
.L_x_720:
        /* <DEDUP_REMOVED lines=23> */
[----:B------:R-:W-:Y:S01]  /*9b260*/  IMAD.MOV.U32 R64, RZ, RZ, R62 ;  /* 0x000000ffff407224 */ /* 0x000fe200078e003e */
        /* <DEDUP_REMOVED lines=10> */
[----:B------:R-:W-:Y:S01]  /*9b310*/  IADD3 R49, PT, PT, R23, R63, RZ ;  /* 0x0000003f17317210 */ /* 0x000fe20007ffe0ff */
[----:B------:R-:W-:Y:S01]  /*9b320*/  IMAD R59, R60, R2, RZ ;  /* 0x000000023c3b7224 */ /* 0x000fe200078e02ff */
[----:B------:R-:W-:Y:S01]  /*9b330*/  IADD3 R62, P1, PT, R65, R62, RZ ;  /* 0x0000003e413e7210 */ /* 0x000fe20007f3e0ff */
[----:B------:R-:W-:-:S03]  /*9b340*/  IMAD.WIDE.U32 R72, R89, R47, R72 ;  /* 0x0000002f59487225 */ /* 0x000fc600078e0048 */
[----:B------:R-:W-:Y:S01]  /*9b350*/  IADD3.X R63, PT, PT, RZ, RZ, RZ, P1, !PT ;  /* 0x000000ffff3f7210 */ /* 0x000fe20000ffe4ff */
[----:B------:R-:W-:Y:S02]  /*9b360*/  IMAD.MOV.U32 R61, RZ, RZ, RZ ;  /* 0x000000ffff3d7224 */ /* 0x000fe400078e00ff */
[----:B------:R-:W-:Y:S01]  /*9b370*/  IMAD.X R65, RZ, RZ, RZ, P0 ;  /* 0x000000ffff417224 */ /* 0x000fe200000e06ff */
[----:B------:R-:W-:Y:S01]  /*9b380*/  IADD3 R72, P0, PT, R49, R72, RZ ;  /* 0x0000004831487210 */ /* 0x000fe20007f1e0ff */
[----:B------:R-:W-:-:S04]  /*9b390*/  IMAD.HI.U32 R44, R59, R28, R60 ;  /* 0x0000001c3b2c7227 */ /* 0x000fc800078e003c */
[----:B------:R-:W-:Y:S02]  /*9b3a0*/  IMAD.IADD R60, R42, 0x1, R73 ;  /* 0x000000012a3c7824 */ /* 0x000fe400078e0249 */
[----:B------:R-:W-:Y:S02]  /*9b3b0*/  IMAD.IADD R49, R3, 0x1, R44 ;  /* 0x0000000103317824 */ /* 0x000fe400078e022c */
        /* <DEDUP_REMOVED lines=96> */
[----:B------:R-:W-:Y:S01]  /*9b9c0*/  IMAD.MOV.U32 R61, RZ, RZ, RZ ;  /* 0x000000ffff3d7224 */ /* 0x000fe200078e00ff */
        /* <DEDUP_REMOVED lines=17> */
[----:B------:R-:W-:Y:S01]  /*9bae0*/  IMAD.WIDE.U32 R60, R30, R19, R60 ;  /* 0x000000131e3c7225 */ /* 0x000fe200078e003c */
[----:B------:R-:W-:-:S03]  /*9baf0*/  IADD3.X R63, PT, PT, RZ, RZ, RZ, P0, !PT ;  /* 0x000000ffff3f7210 */ /* 0x000fc600007fe4ff */
        /* <DEDUP_REMOVED lines=78> */
[----:B------:R-:W-:Y:S01]  /*9bfe0*/  IMAD.WIDE.U32 R74, R47, R46, R74 ;  /* 0x0000002e2f4a7225 */ /* 0x000fe200078e004a */
[----:B------:R-:W-:-:S03]  /*9bff0*/  IADD3.X R61, PT, PT, RZ, RZ, RZ, P1, !PT ;  /* 0x000000ffff3d7210 */ /* 0x000fc60000ffe4ff */
[----:B------:R-:W-:Y:S02]  /*9c000*/  IMAD.IADD R93, R32, 0x1, R93 ;  /* 0x00000001205d7824 */ /* 0x000fe400078e025d */
[----:B------:R-:W-:Y:S02]  /*9c010*/  IMAD.MOV.U32 R65, RZ, RZ, RZ ;  /* 0x000000ffff417224 */ /* 0x000fe400078e00ff */
        /* <DEDUP_REMOVED lines=13> */
[----:B------:R-:W-:-:S04]  /*9c0f0*/  IMAD.WIDE.U32 R72, R98, R29, R72 ;  /* 0x0000001d62487225 */ /* 0x000fc800078e0048 */
[----:B------:R-:W-:Y:S02]  /*9c100*/  IMAD.X R75, RZ, RZ, RZ, P2 ;  /* 0x000000ffff4b7224 */ /* 0x000fe400010e06ff */
[----:B------:R-:W-:Y:S01]  /*9c110*/  IMAD.IADD R103, R48, 0x1, R61 ;  /* 0x0000000130677824 */ /* 0x000fe200078e023d */
[----:B------:R-:W-:Y:S01]  /*9c120*/  IADD3.X R61, PT, PT, RZ, RZ, RZ, P1, !PT ;  /* 0x000000ffff3d7210 */ /* 0x000fe20000ffe4ff */
[----:B------:R-:W-:Y:S01]  /*9c130*/  IMAD.X R65, RZ, RZ, RZ, P3 ;  /* 0x000000ffff417224 */ /* 0x000fe200018e06ff */
[----:B------:R-:W-:Y:S01]  /*9c140*/  IADD3 R92, P3, PT, R79, R92, RZ ;  /* 0x0000005c4f5c7210 */ /* 0x000fe20007f7e0ff */
        /* <DEDUP_REMOVED lines=11> */
[----:B------:R-:W-:-:S04]  /*9c200*/  IMAD.WIDE.U32 R64, R30, R21, R64 ;  /* 0x000000151e407225 */ /* 0x000fc800078e0040 */
[----:B------:R-:W-:Y:S01]  /*9c210*/  IMAD.IADD R99, R7, 0x1, R63 ;  /* 0x0000000107637824 */ /* 0x000fe200078e023f */
[----:B------:R-:W-:Y:S01]  /*9c220*/  IADD3.X R63, PT, PT, RZ, RZ, RZ, P4, !PT ;  /* 0x000000ffff3f7210 */ /* 0x000fe200027fe4ff */
[----:B------:R-:W-:Y:S01]  /*9c230*/  IMAD.X R93, RZ, RZ, RZ, P3 ;  /* 0x000000ffff5d7224 */ /* 0x000fe200018e06ff */
[----:B------:R-:W-:Y:S01]  /*9c240*/  IADD3 R60, P3, PT, R75, R60, RZ ;  /* 0x0000003c4b3c7210 */ /* 0x000fe20007f7e0ff */
[----:B------:R-:W-:Y:S01]  /*9c250*/  IMAD.X R73, RZ, RZ, RZ, P0 ;  /* 0x000000ffff497224 */ /* 0x000fe200000e06ff */
[----:B------:R-:W-:Y:S01]  /*9c260*/  IADD3 R30, P2, PT, R101, R64, RZ ;  /* 0x00000040651e7210 */ /* 0x000fe20007f5e0ff */
[----:B------:R-:W-:-:S04]  /*9c270*/  IMAD.WIDE.U32 R92, R25, R45, R92 ;  /* 0x0000002d195c7225 */ /* 0x000fc800078e005c */
[----:B------:R-:W-:Y:S01]  /*9c280*/  IMAD.IADD R64, R24, 0x1, R61 ;  /* 0x0000000118407824 */ /* 0x000fe200078e023d */
[----:B------:R-:W-:Y:S01]  /*9c290*/  IADD3.X R61, PT, PT, RZ, RZ, RZ, P3, !PT ;  /* 0x000000ffff3d7210 */ /* 0x000fe20001ffe4ff */
[----:B------:R-:W-:Y:S01]  /*9c2a0*/  IMAD.WIDE.U32 R62, R44, R27, R62 ;  /* 0x0000001b2c3e7225 */ /* 0x000fe200078e003e */
[----:B------:R-:W-:Y:S02]  /*9c2b0*/  IADD3 R45, PT, PT, R31, R93, RZ ;  /* 0x0000005d1f2d7210 */ /* 0x000fe40007ffe0ff */
[----:B------:R-:W-:Y:S01]  /*9c2c0*/  IADD3 R64, P1, PT, R64, R103, RZ ;  /* 0x0000006740407210 */ /* 0x000fe20007f3e0ff */
        /* <DEDUP_REMOVED lines=8> */
[----:B------:R-:W-:-:S04]  /*9c350*/  IMAD.WIDE.U32 R30, R59, R20, R30 ;  /* 0x000000143b1e7225 */ /* 0x000fc800078e001e */
[----:B------:R-:W-:Y:S01]  /*9c360*/  IMAD.IADD R89, R6, 0x1, R63 ;  /* 0x0000000106597824 */ /* 0x000fe200078e023f */
[----:B------:R-:W-:Y:S01]  /*9c370*/  IADD3 R30, P6, PT, R99, R30, RZ ;  /* 0x0000001e631e7210 */ /* 0x000fe20007fde0ff */
        /* <DEDUP_REMOVED lines=31> */
[C---:B------:R-:W-:Y:S01]  /*9c570*/  IMAD.IADD R59, R24.reuse, 0x1, R75 ;  /* 0x00000001183b7824 */ /* 0x040fe200078e024b */
[----:B------:R-:W-:Y:S01]  /*9c580*/  IADD3.X R75, PT, PT, RZ, RZ, RZ, P1, !PT ;  /* 0x000000ffff4b7210 */ /* 0x000fe20000ffe4ff */
[----:B------:R-:W-:Y:S01]  /*9c590*/  IMAD.X R73, RZ, RZ, RZ, P0 ;  /* 0x000000ffff497224 */ /* 0x000fe200000e06ff */
[----:B------:R-:W-:Y:S01]  /*9c5a0*/  IADD3.X R61, PT, PT, RZ, RZ, RZ, P4, !PT ;  /* 0x000000ffff3d7210 */ /* 0x000fe200027fe4ff */
        /* <DEDUP_REMOVED lines=29> */
[----:B------:R-:W-:Y:S01]  /*9c780*/  IMAD.WIDE.U32 R62, R98, R27, R62 ;  /* 0x0000001b623e7225 */ /* 0x000fe200078e003e */
[----:B------:R-:W-:-:S03]  /*9c790*/  IADD3 R48, P5, PT, R59, R30, RZ ;  /* 0x0000001e3b307210 */ /* 0x000fc60007fbe0ff */
[----:B------:R-:W-:Y:S01]  /*9c7a0*/  IMAD.X R61, RZ, RZ, RZ, P4 ;  /* 0x000000ffff3d7224 */ /* 0x000fe200020e06ff */
[----:B------:R-:W-:Y:S01]  /*9c7b0*/  IADD3 R30, P3, PT, R45, R62, RZ ;  /* 0x0000003e2d1e7210 */ /* 0x000fe20007f7e0ff */
[----:B------:R-:W-:-:S04]  /*9c7c0*/  IMAD.WIDE.U32 R64, R49, R21, R64 ;  /* 0x0000001531407225 */ /* 0x000fc800078e0040 */
        /* <DEDUP_REMOVED lines=10> */
[----:B------:R-:W-:Y:S01]  /*9c870*/  IMAD.X R49, RZ, RZ, RZ, P5 ;  /* 0x000000ffff317224 */ /* 0x000fe200028e06ff */
[----:B------:R-:W-:Y:S01]  /*9c880*/  IADD3 R72, P5, PT, R31, R72, RZ ;  /* 0x000000481f487210 */ /* 0x000fe20007fbe0ff */
[----:B------:R-:W-:Y:S01]  /*9c890*/  IMAD R23, R92, R2, RZ ;  /* 0x000000025c177224 */ /* 0x000fe200078e02ff */
[----:B------:R-:W-:Y:S01]  /*9c8a0*/  IADD3 R45, P0, PT, R45, R50, RZ ;  /* 0x000000322d2d7210 */ /* 0x000fe20007f1e0ff */
[----:B------:R-:W-:-:S02]  /*9c8b0*/  IMAD.MOV.U32 R93, RZ, RZ, RZ ;  /* 0x000000ffff5d7224 */ /* 0x000fc400078e00ff */
[----:B------:R-:W-:Y:S02]  /*9c8c0*/  IMAD.IADD R59, R42, 0x1, R73 ;  /* 0x000000012a3b7824 */ /* 0x000fe400078e0249 */
[----:B------:R-:W-:-:S04]  /*9c8d0*/  IMAD.WIDE.U32 R48, R43, R43, R48 ;  /* 0x0000002b2b307225 */ /* 0x000fc800078e0030 */
[----:B------:R-:W-:Y:S01]  /*9c8e0*/  IMAD.X R31, RZ, RZ, RZ, P3 ;  /* 0x000000ffff1f7224 */ /* 0x000fe200018e06ff */
[----:B------:R-:W-:Y:S01]  /*9c8f0*/  IADD3 R48, P6, PT, R59, R48, RZ ;  /* 0x000000303b307210 */ /* 0x000fe20007fde0ff */
[----:B------:R-:W-:Y:S01]  /*9c900*/  IMAD.HI.U32 R92, R23, R28, R92 ;  /* 0x0000001c175c7227 */ /* 0x000fe200078e005c */
[----:B------:R-:W-:-:S03]  /*9c910*/  IADD3 R47, P3, PT, R47, R72, RZ ;  /* 0x000000482f2f7210 */ /* 0x000fc60007f7e0ff */
[----:B------:R-:W-:Y:S02]  /*9c920*/  IMAD.X R61, RZ, RZ, RZ, P4 ;  /* 0x000000ffff3d7224 */ /* 0x000fe400020e06ff */
[----:B------:R-:W-:Y:S02]  /*9c930*/  IMAD.IADD R49, R24, 0x1, R49 ;  /* 0x0000000118317824 */ /* 0x000fe400078e0231 */
        /* <DEDUP_REMOVED lines=24> */
[----:B------:R-:W-:-:S02]  /*9cac0*/  IMAD.IADD R73, R32, 0x1, R49 ;  /* 0x0000000120497824 */ /* 0x000fc400078e0231 */
[----:B------:R-:W-:Y:S01]  /*9cad0*/  IMAD.WIDE.U32 R60, R79, R27, R60 ;  /* 0x0000001b4f3c7225 */ /* 0x000fe200078e003c */
[----:B------:R-:W-:-:S03]  /*9cae0*/  IADD3 R31, P1, PT, R31, R48, RZ ;  /* 0x000000301f1f7210 */ /* 0x000fc60007f3e0ff */
        /* <DEDUP_REMOVED lines=12> */
[----:B------:R-:W-:Y:S01]  /*9cbb0*/  IMAD R32, R62, R2, RZ ;  /* 0x000000023e207224 */ /* 0x000fe200078e02ff */
[----:B------:R-:W-:Y:S01]  /*9cbc0*/  IADD3 R50, P4, PT, R50, R31, RZ ;  /* 0x0000001f32327210 */ /* 0x000fe20007f9e0ff */
[----:B------:R-:W-:Y:S01]  /*9cbd0*/  IMAD.MOV.U32 R63, RZ, RZ, RZ ;  /* 0x000000ffff3f7224 */ /* 0x000fe200078e00ff */
[----:B------:R-:W-:Y:S01]  /*9cbe0*/  IADD3.X R31, PT, PT, RZ, RZ, RZ, P2, !PT ;  /* 0x000000ffff1f7210 */ /* 0x000fe200017fe4ff */
[----:B------:R-:W-:Y:S01]  /*9cbf0*/  IMAD.X R61, RZ, RZ, RZ, P5 ;  /* 0x000000ffff3d7224 */ /* 0x000fe200028e06ff */
[----:B------:R-:W-:Y:S01]  /*9cc00*/  IADD3.X R65, PT, PT, RZ, RZ, RZ, P3, !PT ;  /* 0x000000ffff417210 */ /* 0x000fe20001ffe4ff */
[----:B------:R-:W-:Y:S01]  /*9cc10*/  IMAD.WIDE.U32 R48, R23, R26, R48 ;  /* 0x0000001a17307225 */ /* 0x000fe200078e0030 */
[----:B------:R-:W-:-:S03]  /*9cc20*/  IADD3 R59, P2, PT, R59, R42, RZ ;  /* 0x0000002a3b3b7210 */ /* 0x000fc60007f5e0ff */
[----:B------:R-:W-:-:S04]  /*9cc30*/  IMAD.HI.U32 R62, R32, R28, R62 ;  /* 0x0000001c203e7227 */ /* 0x000fc800078e003e */
[----:B------:R-:W-:-:S04]  /*9cc40*/  IMAD.WIDE.U32 R44, R25, R43, R30 ;  /* 0x0000002b192c7225 */ /* 0x000fc800078e001e */
[----:B------:R-:W-:Y:S01]  /*9cc50*/  IMAD.WIDE.U32 R60, R79, R18, R60 ;  /* 0x000000124f3c7225 */ /* 0x000fe200078e003c */
[----:B------:R-:W-:-:S03]  /*9cc60*/  IADD3 R46, P6, PT, R73, R44, RZ ;  /* 0x0000002c492e7210 */ /* 0x000fc60007fde0ff */
[----:B------:R-:W-:Y:S01]  /*9cc70*/  IMAD.IADD R47, R5, 0x1, R49 ;  /* 0x00000001052f7824 */ /* 0x000fe200078e0231 */
[----:B------:R-:W-:Y:S01]  /*9cc80*/  IADD3 R49, PT, PT, R7, R61, RZ ;  /* 0x0000003d07317210 */ /* 0x000fe20007ffe0ff */
        /* <DEDUP_REMOVED lines=56> */
[----:B------:R-:W-:Y:S01]  /*9d010*/  IMAD.IADD R47, R24, 0x1, R47 ;  /* 0x00000001182f7824 */ /* 0x000fe200078e022f */
[----:B------:R-:W-:Y:S01]  /*9d020*/  IADD3 R24, P3, PT, R46, R59, RZ ;  /* 0x0000003b2e187210 */ /* 0x000fe20007f7e0ff */
[----:B------:R-:W-:Y:S01]  /*9d030*/  IMAD.X R59, RZ, RZ, RZ, P2 ;  /* 0x000000ffff3b7224 */ /* 0x000fe200010e06ff */
[----:B------:R-:W-:Y:S01]  /*9d040*/  IADD3 R46, P6, PT, R89, R62, RZ ;  /* 0x0000003e592e7210 */ /* 0x000fe20007fde0ff */
[----:B------:R-:W-:Y:S01]  /*9d050*/  IMAD.MOV.U32 R77, RZ, RZ, R42 ;  /* 0x000000ffff4d7224 */ /* 0x000fe200078e002a */
[----:B------:R-:W-:Y:S02]  /*9d060*/  IADD3 R62, P4, PT, R63, R48, RZ ;  /* 0x000000303f3e7210 */ /* 0x000fe40007f9e0ff */
[----:B------:R-:W-:Y:S02]  /*9d070*/  IADD3 R60, P2, PT, R47, R64, RZ ;  /* 0x000000402f3c7210 */ /* 0x000fe40007f5e0ff */
[----:B------:R-:W-:Y:S01]  /*9d080*/  IADD3.X R47, PT, PT, RZ, RZ, RZ, P6, !PT ;  /* 0x000000ffff2f7210 */ /* 0x000fe200037fe4ff */
        /* <DEDUP_REMOVED lines=9> */
[----:B------:R-:W-:Y:S02]  /*9d120*/  IMAD.IADD R49, R9, 0x1, R49 ;  /* 0x0000000109317824 */ /* 0x000fe400078e0231 */
[----:B------:R-:W-:Y:S01]  /*9d130*/  IMAD.WIDE.U32 R60, R25, R25, R60 ;  /* 0x00000019193c7225 */ /* 0x000fe200078e003c */
[----:B------:R-:W-:Y:S02]  /*9d140*/  IADD3.X R25, PT, PT, RZ, RZ, RZ, P1, !PT ;  /* 0x000000ffff197210 */ /* 0x000fe40000ffe4ff */
[----:B------:R-:W-:Y:S01]  /*9d150*/  IADD3 R24, P6, PT, R74, R48, RZ ;  /* 0x000000304a187210 */ /* 0x000fe20007fde0ff */
[----:B------:R-:W-:Y:S01]  /*9d160*/  IMAD.MOV.U32 R73, RZ, RZ, R46 ;  /* 0x000000ffff497224 */ /* 0x000fe200078e002e */
        /* <DEDUP_REMOVED lines=14> */
[----:B------:R-:W-:-:S03]  /*9d250*/  IMAD.MOV.U32 R59, RZ, RZ, RZ ;  /* 0x000000ffff3b7224 */ /* 0x000fc600078e00ff */
[----:B------:R-:W-:Y:S01]  /*9d260*/  IADD3 R48, P4, PT, R23, R60, RZ ;  /* 0x0000003c17307210 */ /* 0x000fe20007f9e0ff */
[----:B------:R-:W-:Y:S01]  /*9d270*/  IMAD.X R23, RZ, RZ, RZ, P2 ;  /* 0x000000ffff177224 */ /* 0x000fe200010e06ff */
        /* <DEDUP_REMOVED lines=8> */
[----:B------:R-:W-:Y:S01]  /*9d300*/  IADD3 R79, PT, PT, R9, R49, RZ ;  /* 0x00000031094f7210 */ /* 0x000fe20007ffe0ff */
[----:B------:R-:W-:Y:S01]  /*9d310*/  IMAD.X R23, RZ, RZ, RZ, P5 ;  /* 0x000000ffff177224 */ /* 0x000fe200028e06ff */
[----:B------:R-:W-:Y:S01]  /*9d320*/  MOV R65, R48 ;  /* 0x0000003000417202 */ /* 0x000fe20000000f00 */
        /* <DEDUP_REMOVED lines=45> */
.L_x_721:
        /* <DEDUP_REMOVED lines=23> */
.L_x_722:
        /* <DEDUP_REMOVED lines=14> */
[----:B------:R-:W-:Y:S02]  /*9d850*/  SHF.L.U32 R43, R63, 0x1, RZ ;  /* 0x000000013f2b7819 */ /* 0x000fe400000006ff */
[----:B------:R-:W-:Y:S01]  /*9d860*/  SHF.L.U64.HI R63, R65, 0x1, R50 ;  /* 0x00000001413f7819 */ /* 0x000fe20000010232 */
[----:B------:R-:W-:Y:S01]  /*9d870*/  IMAD.SHL.U32 R32, R64, 0x2, RZ ;  /* 0x0000000240207824 */ /* 0x000fe200078e00ff */
[C---:B------:R-:W-:Y:S02]  /*9d880*/  ISETP.LE.U32.AND P0, PT, R30.reuse, R21, PT ;  /* 0x000000151e00720c */ /* 0x040fe40003f03070 */
[----:B------:R-:W-:-:S02]  /*9d890*/  ISETP.GT.U32.AND P1, PT, R30, -0x1, PT ;  /* 0xffffffff1e00780c */ /* 0x000fc40003f24070 */
[----:B------:R-:W-:Y:S02]  /*9d8a0*/  LOP3.LUT R61, R61, 0x1, RZ, 0xc0, !PT ;  /* 0x000000013d3d7812 */ /* 0x000fe400078ec0ff */
[----:B------:R-:W-:Y:S02]  /*9d8b0*/  ISETP.GT.U32.OR.EX P0, PT, R31, RZ, !P0, P1 ;  /* 0x000000ff1f00720c */ /* 0x000fe40004704510 */
[----:B------:R-:W-:Y:S02]  /*9d8c0*/  LOP3.LUT R44, R44, 0x1, RZ, 0xc0, !PT ;  /* 0x000000012c2c7812 */ /* 0x000fe400078ec0ff */
[----:B------:R-:W-:Y:S02]  /*9d8d0*/  LOP3.LUT R59, R59, 0x1, RZ, 0xc0, !PT ;  /* 0x000000013b3b7812 */ /* 0x000fe400078ec0ff */
[----:B------:R-:W-:Y:S02]  /*9d8e0*/  LOP3.LUT R62, R62, 0x1, RZ, 0xc0, !PT ;  /* 0x000000013e3e7812 */ /* 0x000fe400078ec0ff */
[----:B------:R-:W-:-:S02]  /*9d8f0*/  LOP3.LUT R63, R63, 0x1, RZ, 0xc0, !PT ;  /* 0x000000013f3f7812 */ /* 0x000fc400078ec0ff */
[----:B------:R-:W-:Y:S01]  /*9d900*/  LOP3.LUT R65, R61, 0xfffffffe, R46, 0xf8, !PT ;  /* 0xfffffffe3d417812 */ /* 0x000fe200078ef82e */
[----:B------:R-:W-:Y:S01]  /*9d910*/  IMAD.MOV.U32 R46, RZ, RZ, R60 ;  /* 0x000000ffff2e7224 */ /* 0x000fe200078e003c */
[----:B------:R-:W-:Y:S02]  /*9d920*/  LOP3.LUT R73, R44, 0xfffffffe, R43, 0xf8, !PT ;  /* 0xfffffffe2c497812 */ /* 0x000fe400078ef82b */
[----:B------:R-:W-:Y:S02]  /*9d930*/  LOP3.LUT R64, R59, 0xfffffffe, R42, 0xf8, !PT ;  /* 0xfffffffe3b407812 */ /* 0x000fe400078ef82a */
[----:B------:R-:W-:Y:S01]  /*9d940*/  LOP3.LUT R50, R62, 0xfffffffe, R45, 0xf8, !PT ;  /* 0xfffffffe3e327812 */ /* 0x000fe200078ef82d */
[----:B------:R-:W-:Y:S01]  /*9d950*/  IMAD.MOV.U32 R45, RZ, RZ, R65 ;  /* 0x000000ffff2d7224 */ /* 0x000fe200078e0041 */
[----:B------:R-:W-:Y:S01]  /*9d960*/  LOP3.LUT R49, R63, 0xfffffffe, R32, 0xf8, !PT ;  /* 0xfffffffe3f317812 */ /* 0x000fe200078ef820 */
[----:B------:R-:W-:Y:S01]  /*9d970*/  IMAD.MOV.U32 R42, RZ, RZ, R73 ;  /* 0x000000ffff2a7224 */ /* 0x000fe200078e0049 */
[----:B------:R-:W-:Y:S01]  /*9d980*/  SHF.L.U32 R23, R23, 0x1, RZ ;  /* 0x0000000117177819 */ /* 0x000fe200000006ff */
        /* <DEDUP_REMOVED lines=32> */
.L_x_723:
        /* <DEDUP_REMOVED lines=24> */
.L_x_724:
[----:B------:R-:W-:Y:S02]  /*9dd10*/  SHF.L.U32 R25, R46, 0x1, RZ ;  /* 0x000000012e197819 */ /* 0x000fe400000006ff */
[----:B------:R-:W-:Y:S01]  /*9dd20*/  SHF.R.U32.HI R24, RZ, 0x1f, R23 ;  /* 0x0000001fff187819 */ /* 0x000fe20000011617 */
[----:B------:R-:W-:Y:S01]  /*9dd30*/  IMAD.SHL.U32 R23, R23, 0x2, RZ ;  /* 0x0000000217177824 */ /* 0x000fe200078e00ff */
[C---:B------:R-:W-:Y:S01]  /*9dd40*/  SHF.L.U64.HI R62, R45.reuse, 0x1, R62 ;  /* 0x000000012d3e7819 */ /* 0x040fe2000001023e */
[----:B------:R-:W-:Y:S01]  /*9dd50*/  IMAD.SHL.U32 R45, R45, 0x2, RZ ;  /* 0x000000022d2d7824 */ /* 0x000fe200078e00ff */
[----:B------:R-:W-:Y:S02]  /*9dd60*/  LOP3.LUT R64, R24, 0xfffffffe, R25, 0xf8, !PT ;  /* 0xfffffffe18407812 */ /* 0x000fe400078ef819 */
[----:B------:R-:W-:Y:S02]  /*9dd70*/  SHF.L.U64.HI R25, R49, 0x1, R30 ;  /* 0x0000000131197819 */ /* 0x000fe4000001021e */
[----:B------:R-:W-:-:S02]  /*9dd80*/  SHF.L.U32 R24, R47, 0x1, RZ ;  /* 0x000000012f187819 */ /* 0x000fc400000006ff */
[----:B------:R-:W-:Y:S02]  /*9dd90*/  LOP3.LUT R25, R25, 0x1, RZ, 0xc0, !PT ;  /* 0x0000000119197812 */ /* 0x000fe400078ec0ff */
        /* <DEDUP_REMOVED lines=11> */
[----:B------:R-:W-:Y:S01]  /*9de50*/  LOP3.LUT R62, R62, 0x1, RZ, 0xc0, !PT ;  /* 0x000000013e3e7812 */ /* 0x000fe200078ec0ff */
[----:B------:R-:W-:Y:S01]  /*9de60*/  IMAD.SHL.U32 R32, R32, 0x2, RZ ;  /* 0x0000000220207824 */ /* 0x000fe200078e00ff */
[----:B------:R-:W-:-:S02]  /*9de70*/  SHF.L.U64.HI R60, R42, 0x1, R59 ;  /* 0x000000012a3c7819 */ /* 0x000fc4000001023b */
[----:B------:R-:W-:Y:S02]  /*9de80*/  LOP3.LUT R46, R46, 0x1, RZ, 0xc0, !PT ;  /* 0x000000012e2e7812 */ /* 0x000fe400078ec0ff */
[----:B------:R-:W-:Y:S02]  /*9de90*/  LOP3.LUT R50, R50, 0x1, RZ, 0xc0, !PT ;  /* 0x0000000132327812 */ /* 0x000fe400078ec0ff */
[----:B------:R-:W-:Y:S02]  /*9dea0*/  LOP3.LUT R24, R62, 0xfffffffe, R43, 0xf8, !PT ;  /* 0xfffffffe3e187812 */ /* 0x000fe400078ef82b */
[----:B------:R-:W-:Y:S02]  /*9deb0*/  SHF.L.U32 R42, R42, 0x1, RZ ;  /* 0x000000012a2a7819 */ /* 0x000fe400000006ff */
[----:B------:R-:W-:Y:S02]  /*9dec0*/  LOP3.LUT R44, R44, 0x1, RZ, 0xc0, !PT ;  /* 0x000000012c2c7812 */ /* 0x000fe400078ec0ff */
[----:B------:R-:W-:-:S02]  /*9ded0*/  LOP3.LUT R60, R60, 0x1, RZ, 0xc0, !PT ;  /* 0x000000013c3c7812 */ /* 0x000fc400078ec0ff */
[----:B------:R-:W-:Y:S01]  /*9dee0*/  LOP3.LUT R61, R46, 0xfffffffe, R45, 0xf8, !PT ;  /* 0xfffffffe2e3d7812 */ /* 0x000fe200078ef82d */
[----:B------:R-:W-:Y:S01]  /*9def0*/  IMAD.MOV.U32 R45, RZ, RZ, R64 ;  /* 0x000000ffff2d7224 */ /* 0x000fe200078e0040 */
[----:B------:R-:W-:Y:S01]  /*9df00*/  LOP3.LUT R48, R50, 0xfffffffe, R31, 0xf8, !PT ;  /* 0xfffffffe32307812 */ /* 0x000fe200078ef81f */
[----:B------:R-:W-:Y:S01]  /*9df10*/  IMAD.MOV.U32 R31, RZ, RZ, R24 ;  /* 0x000000ffff1f7224 */ /* 0x000fe200078e0018 */
        /* <DEDUP_REMOVED lines=30> */
.L_x_725:
        /* <DEDUP_REMOVED lines=24> */
.L_x_726:
        /* <DEDUP_REMOVED lines=14> */
[C---:B------:R-:W-:Y:S01]  /*9e360*/  SHF.L.U64.HI R44, R31.reuse, 0x1, R44 ;  /* 0x000000011f2c7819 */ /* 0x040fe2000001022c */
[----:B------:R-:W-:Y:S01]  /*9e370*/  IMAD.SHL.U32 R31, R31, 0x2, RZ ;  /* 0x000000021f1f7824 */ /* 0x000fe200078e00ff */
[----:B------:R-:W-:-:S02]  /*9e380*/  ISETP.GT.U32.OR.EX P0, PT, R24, RZ, !P0, P1 ;  /* 0x000000ff1800720c */ /* 0x000fc40004704510 */
[----:B------:R-:W-:Y:S02]  /*9e390*/  SHF.L.U32 R43, R43, 0x1, RZ ;  /* 0x000000012b2b7819 */ /* 0x000fe400000006ff */
[----:B------:R-:W-:Y:S02]  /*9e3a0*/  LOP3.LUT R46, R46, 0x1, RZ, 0xc0, !PT ;  /* 0x000000012e2e7812 */ /* 0x000fe400078ec0ff */
[----:B------:R-:W-:Y:S02]  /*9e3b0*/  LOP3.LUT R42, R42, 0x1, RZ, 0xc0, !PT ;  /* 0x000000012a2a7812 */ /* 0x000fe400078ec0ff */
[----:B------:R-:W-:Y:S02]  /*9e3c0*/  LOP3.LUT R45, R46, 0xfffffffe, R43, 0xf8, !PT ;  /* 0xfffffffe2e2d7812 */ /* 0x000fe400078ef82b */
[----:B------:R-:W-:Y:S01]  /*9e3d0*/  LOP3.LUT R46, R42, 0xfffffffe, R31, 0xf8, !PT ;  /* 0xfffffffe2a2e7812 */ /* 0x000fe200078ef81f */
[C---:B------:R-:W-:Y:S01]  /*9e3e0*/  IMAD.SHL.U32 R31, R49.reuse, 0x2, RZ ;  /* 0x00000002311f7824 */ /* 0x040fe200078e00ff */
[----:B------:R-:W-:Y:S01]  /*9e3f0*/  SHF.L.U64.HI R32, R49, 0x1, R50 ;  /* 0x0000000131207819 */ /* 0x000fe20000010232 */
[----:B------:R-:W-:Y:S01]  /*9e400*/  IMAD.MOV.U32 R24, RZ, RZ, R45 ;  /* 0x000000ffff187224 */ /* 0x000fe200078e002d */
[----:B------:R-:W-:-:S02]  /*9e410*/  SHF.L.U64.HI R42, R59, 0x1, R60 ;  /* 0x000000013b2a7819 */ /* 0x000fc4000001023c */
[----:B------:R-:W-:Y:S02]  /*9e420*/  LOP3.LUT R32, R32, 0x1, RZ, 0xc0, !PT ;  /* 0x0000000120207812 */ /* 0x000fe400078ec0ff */
[----:B------:R-:W-:Y:S02]  /*9e430*/  SHF.L.U32 R43, R59, 0x1, RZ ;  /* 0x000000013b2b7819 */ /* 0x000fe400000006ff */
[----:B------:R-:W-:Y:S02]  /*9e440*/  LOP3.LUT R44, R44, 0x1, RZ, 0xc0, !PT ;  /* 0x000000012c2c7812 */ /* 0x000fe400078ec0ff */
[----:B------:R-:W-:Y:S02]  /*9e450*/  LOP3.LUT R42, R42, 0x1, RZ, 0xc0, !PT ;  /* 0x000000012a2a7812 */ /* 0x000fe400078ec0ff */
[----:B------:R-:W-:Y:S02]  /*9e460*/  LOP3.LUT R32, R32, 0xfffffffe, R25, 0xf8, !PT ;  /* 0xfffffffe20207812 */ /* 0x000fe400078ef819 */
[----:B------:R-:W-:Y:S01]  /*9e470*/  SHF.L.U32 R103, R23, 0x1, RZ ;  /* 0x0000000117677819 */ /* 0x000fe200000006ff */
[----:B------:R-:W-:Y:S01]  /*9e480*/  IMAD.MOV.U32 R23, RZ, RZ, R62 ;  /* 0x000000ffff177224 */ /* 0x000fe200078e003e */
        /* <DEDUP_REMOVED lines=29> */
.L_x_727:
        /* <DEDUP_REMOVED lines=23> */
.L_x_728:
        /* <DEDUP_REMOVED lines=9> */
[----:B------:R-:W-:-:S02]  /*9e860*/  IMAD.MOV.U32 R45, RZ, RZ, RZ ;  /* 0x000000ffff2d7224 */ /* 0x000fc400078e00ff */
        /* <DEDUP_REMOVED lines=17> */
[----:B------:R-:W-:Y:S02]  /*9e980*/  HFMA2 R49, -RZ, RZ, 0, 0 ;  /* 0x00000000ff317431 */ /* 0x000fe400000001ff */
        /* <DEDUP_REMOVED lines=8> */
[----:B------:R-:W-:Y:S01]  /*9ea10*/  MOV R45, RZ ;  /* 0x000000ff002d7202 */ /* 0x000fe20000000f00 */
[----:B------:R-:W-:Y:S02]  /*9ea20*/  IMAD R47, R44, R2, RZ ;  /* 0x000000022c2f7224 */ /* 0x000fe400078e02ff */
[----:B------:R-:W-:-:S04]  /*9ea30*/  IMAD.WIDE.U32 R60, R12, R11, R60 ;  /* 0x0000000b0c3c7225 */ /* 0x000fc800078e003c */
[----:B------:R-:W-:Y:S02]  /*9ea40*/  IMAD.IADD R43, R73, 0x1, R49 ;  /* 0x00000001492b7824 */ /* 0x000fe400078e0231 */
[----:B------:R-:W-:-:S03]  /*9ea50*/  IMAD.HI.U32 R46, R47, R28, R44 ;  /* 0x0000001c2f2e7227 */ /* 0x000fc600078e002c */
[----:B------:R-:W-:Y:S01]  /*9ea60*/  IADD3 R44, P1, PT, R43, R60, RZ ;  /* 0x0000003c2b2c7210 */ /* 0x000fe20007f3e0ff */
[----:B------:R-:W-:Y:S02]  /*9ea70*/  HFMA2 R43, -RZ, RZ, 0, 0 ;  /* 0x00000000ff2b7431 */ /* 0x000fe400000001ff */
[----:B------:R-:W-:Y:S02]  /*9ea80*/  IMAD.IADD R61, R73, 0x1, R61 ;  /* 0x00000001493d7824 */ /* 0x000fe400078e023d */
[----:B------:R-:W-:Y:S01]  /*9ea90*/  IMAD.X R49, RZ, RZ, RZ, P0 ;  /* 0x000000ffff317224 */ /* 0x000fe200000e06ff */
[----:B------:R-:W-:Y:S01]  /*9eaa0*/  IADD3.X R45, PT, PT, RZ, RZ, RZ, P1, !PT ;  /* 0x000000ffff2d7210 */ /* 0x000fe20000ffe4ff */
[----:B------:R-:W-:Y:S02]  /*9eab0*/  IMAD.IADD R65, R3, 0x1, R46 ;  /* 0x0000000103417824 */ /* 0x000fe400078e022e */
[----:B------:R-:W-:-:S04]  /*9eac0*/  IMAD.WIDE.U32 R48, R50, R26, R48 ;  /* 0x0000001a32307225 */ /* 0x000fc800078e0030 */
[----:B------:R-:W-:Y:S01]  /*9ead0*/  IMAD.WIDE.U32 R42, R14, R10, R42 ;  /* 0x0000000a0e2a7225 */ /* 0x000fe200078e002a */
[----:B------:R-:W-:Y:S02]  /*9eae0*/  IADD3 R64, P1, PT, R65, R48, RZ ;  /* 0x0000003041407210 */ /* 0x000fe40007f3e0ff */
[----:B------:R-:W-:Y:S01]  /*9eaf0*/  IADD3 R75, PT, PT, R5, R49, RZ ;  /* 0x00000031054b7210 */ /* 0x000fe20007ffe0ff */
[----:B------:R-:W-:Y:S01]  /*9eb00*/  IMAD.IADD R62, R43, 0x1, R77 ;  /* 0x000000012b3e7824 */ /* 0x000fe200078e024d */
[----:B------:R-:W-:Y:S01]  /*9eb10*/  IADD3 R60, P0, PT, R61, R42, RZ ;  /* 0x0000002a3d3c7210 */ /* 0x000fe20007f1e0ff */
[----:B------:R-:W-:-:S04]  /*9eb20*/  IMAD.WIDE.U32 R42, R12, R11, R44 ;  /* 0x0000000b0c2a7225 */ /* 0x000fc800078e002c */
[----:B------:R-:W-:Y:S02]  /*9eb30*/  IMAD.X R61, RZ, RZ, RZ, P0 ;  /* 0x000000ffff3d7224 */ /* 0x000fe400000e06ff */
[----:B------:R-:W-:Y:S01]  /*9eb40*/  IMAD.IADD R49, R73, 0x1, R43 ;  /* 0x0000000149317824 */ /* 0x000fe200078e022b */
[----:B------:R-:W-:Y:S01]  /*9eb50*/  MOV R43, RZ ;  /* 0x000000ff002b7202 */ /* 0x000fe20000000f00 */
[----:B------:R-:W-:-:S04]  /*9eb60*/  IMAD.WIDE.U32 R44, R13, R11, R60 ;  /* 0x0000000b0d2c7225 */ /* 0x000fc800078e003c */
[----:B------:R-:W-:Y:S01]  /*9eb70*/  IMAD.X R65, RZ, RZ, RZ, P1 ;  /* 0x000000ffff417224 */ /* 0x000fe200008e06ff */
[----:B------:R-:W-:Y:S01]  /*9eb80*/  IADD3 R44, P1, PT, R49, R44, RZ ;  /* 0x0000002c312c7210 */ /* 0x000fe20007f3e0ff */
[----:B------:R-:W-:Y:S02]  /*9eb90*/  IMAD.MOV.U32 R48, RZ, RZ, R42 ;  /* 0x000000ffff307224 */ /* 0x000fe400078e002a */
[----:B------:R-:W-:Y:S02]  /*9eba0*/  IMAD.MOV.U32 R49, RZ, RZ, RZ ;  /* 0x000000ffff317224 */ /* 0x000fe400078e00ff */
[----:B------:R-:W-:-:S04]  /*9ebb0*/  IMAD.WIDE.U32 R62, R15, R10, R62 ;  /* 0x0000000a0f3e7225 */ /* 0x000fc800078e003e */
[----:B------:R-:W-:Y:S01]  /*9ebc0*/  IMAD.IADD R45, R59, 0x1, R45 ;  /* 0x000000013b2d7824 */ /* 0x000fe200078e022d */
[----:B------:R-:W-:Y:S01]  /*9ebd0*/  IADD3 R60, PT, PT, R63, R43, RZ ;  /* 0x0000002b3f3c7210 */ /* 0x000fe20007ffe0ff */
[----:B------:R-:W-:-:S03]  /*9ebe0*/  IMAD.WIDE.U32 R48, R13, R10, R48 ;  /* 0x0000000a0d307225 */ /* 0x000fc600078e0030 */
[----:B------:R-:W-:Y:S01]  /*9ebf0*/  IADD3 R62, P0, PT, R45, R62, RZ ;  /* 0x0000003e2d3e7210 */ /* 0x000fe20007f1e0ff */
[----:B------:R-:W-:Y:S01]  /*9ec00*/  IMAD.WIDE.U32 R64, R47, R29, R64 ;  /* 0x0000001d2f407225 */ /* 0x000fe200078e0040 */
[----:B------:R-:W-:Y:S02]  /*9ec10*/  IADD3.X R45, PT, PT, RZ, RZ, RZ, P1, !PT ;  /* 0x000000ffff2d7210 */ /* 0x000fe40000ffe4ff */
[----:B------:R-:W-:Y:S01]  /*9ec20*/  IADD3 R48, P1, PT, R75, R48, RZ ;  /* 0x000000304b307210 */ /* 0x000fe20007f3e0ff */
[----:B------:R-:W-:Y:S02]  /*9ec30*/  IMAD.IADD R75, R4, 0x1, R65 ;  /* 0x00000001044b7824 */ /* 0x000fe400078e0241 */
[----:B------:R-:W-:Y:S02]  /*9ec40*/  HFMA2 R65, -RZ, RZ, 0, 0 ;  /* 0x00000000ff417431 */ /* 0x000fe400000001ff */
[----:B------:R-:W-:Y:S02]  /*9ec50*/  IMAD.IADD R61, R59, 0x1, R49 ;  /* 0x000000013b3d7824 */ /* 0x000fe400078e0231 */
[----:B------:R-:W-:-:S04]  /*9ec60*/  IMAD.WIDE.U32 R44, R12, R12, R44 ;  /* 0x0000000c0c2c7225 */ /* 0x000fc800078e002c */
[----:B------:R-:W-:Y:S02]  /*9ec70*/  IMAD R42, R64, R2, RZ ;  /* 0x00000002402a7224 */ /* 0x000fe400078e02ff */
[----:B------:R-:W-:Y:S01]  /*9ec80*/  IMAD.X R63, RZ, RZ, RZ, P0 ;  /* 0x000000ffff3f7224 */ /* 0x000fe200000e06ff */
[----:B------:R-:W-:Y:S01]  /*9ec90*/  IADD3 R72, P0, PT, R61, R44, RZ ;  /* 0x0000002c3d487210 */ /* 0x000fe20007f1e0ff */
[----:B------:R-:W-:Y:S01]  /*9eca0*/  IMAD.HI.U32 R46, R42, R28, R64 ;  /* 0x0000001c2a2e7227 */ /* 0x000fe200078e0040 */
[----:B------:R-:W-:Y:S02]  /*9ecb0*/  IADD3 R65, PT, PT, R73, R45, RZ ;  /* 0x0000002d49417210 */ /* 0x000fe40007ffe0ff */
[----:B------:R-:W-:Y:S01]  /*9ecc0*/  CS2R R44, SRZ ;  /* 0x00000000002c7805 */ /* 0x000fe2000001ff00 */
        /* <DEDUP_REMOVED lines=9> */
[----:B------:R-:W-:-:S03]  /*9ed60*/  IADD3 R60, P0, PT, R63, R60, RZ ;  /* 0x0000003c3f3c7210 */ /* 0x000fc60007f1e0ff */
[----:B------:R-:W-:Y:S01]  /*9ed70*/  IMAD.WIDE.U32 R72, R13, R11, R72 ;  /* 0x0000000b0d487225 */ /* 0x000fe200078e0048 */
[----:B------:R-:W-:Y:S02]  /*9ed80*/  IADD3 R48, P2, PT, R75, R48, RZ ;  /* 0x000000304b307210 */ /* 0x000fe40007f5e0ff */
        /* <DEDUP_REMOVED lines=12> */
[----:B------:R-:W-:Y:S01]  /*9ee50*/  IMAD.WIDE.U32 R48, R47, R26, R48 ;  /* 0x0000001a2f307225 */ /* 0x000fe200078e0030 */
[----:B------:R-:W-:-:S03]  /*9ee60*/  MOV R63, RZ ;  /* 0x000000ff003f7202 */ /* 0x000fc60000000f00 */
[----:B------:R-:W-:Y:S01]  /*9ee70*/  IMAD.WIDE.U32 R72, R14, R10, R72 ;  /* 0x0000000a0e487225 */ /* 0x000fe200078e0048 */
[----:B------:R-:W-:Y:S02]  /*9ee80*/  IADD3 R48, P2, PT, R79, R48, RZ ;  /* 0x000000304f307210 */ /* 0x000fe40007f5e0ff */
[----:B------:R-:W-:Y:S01]  /*9ee90*/  IADD3 R79, PT, PT, R5, R49, RZ ;  /* 0x00000031054f7210 */ /* 0x000fe20007ffe0ff */
[----:B------:R-:W-:Y:S01]  /*9eea0*/  IMAD.X R65, RZ, RZ, RZ, P1 ;  /* 0x000000ffff417224 */ /* 0x000fe200008e06ff */
[----:B------:R-:W-:Y:S01]  /*9eeb0*/  IADD3 R72, P1, PT, R75, R72, RZ ;  /* 0x000000484b487210 */ /* 0x000fe20007f3e0ff */
[----:B------:R-:W-:Y:S02]  /*9eec0*/  IMAD.IADD R49, R43, 0x1, R61 ;  /* 0x000000012b317824 */ /* 0x000fe400078e023d */
[----:B------:R-:W-:-:S04]  /*9eed0*/  IMAD.WIDE.U32 R62, R17, R10, R62 ;  /* 0x0000000a113e7225 */ /* 0x000fc800078e003e */
[----:B------:R-:W-:Y:S01]  /*9eee0*/  IMAD.IADD R75, R77, 0x1, R73 ;  /* 0x000000014d4b7824 */ /* 0x000fe200078e0249 */
[----:B------:R-:W-:Y:S01]  /*9eef0*/  IADD3 R74, PT, PT, R63, R44, RZ ;  /* 0x0000002c3f4a7210 */ /* 0x000fe20007ffe0ff */
[----:B------:R-:W-:Y:S01]  /*9ef00*/  IMAD.X R61, RZ, RZ, RZ, P0 ;  /* 0x000000ffff3d7224 */ /* 0x000fe200000e06ff */
[----:B------:R-:W-:Y:S01]  /*9ef10*/  IADD3 R62, P0, PT, R49, R62, RZ ;  /* 0x0000003e313e7210 */ /* 0x000fe20007f1e0ff */
[----:B------:R-:W-:Y:S02]  /*9ef20*/  IMAD.X R73, RZ, RZ, RZ, P1 ;  /* 0x000000ffff497224 */ /* 0x000fe400008e06ff */
        /* <DEDUP_REMOVED lines=8> */
[----:B------:R-:W-:Y:S01]  /*9efb0*/  IMAD.WIDE.U32 R48, R42, R29, R48 ;  /* 0x0000001d2a307225 */ /* 0x000fe200078e0030 */
[----:B------:R-:W-:-:S03]  /*9efc0*/  IADD3 R60, P2, PT, R65, R60, RZ ;  /* 0x0000003c413c7210 */ /* 0x000fc60007f5e0ff */
[----:B------:R-:W-:Y:S02]  /*9efd0*/  IMAD.IADD R61, R77, 0x1, R61 ;  /* 0x000000014d3d7824 */ /* 0x000fe400078e023d */
[----:B------:R-:W-:-:S04]  /*9efe0*/  IMAD.WIDE.U32 R62, R16, R11, R62 ;  /* 0x0000000b103e7225 */ /* 0x000fc800078e003e */
[----:B------:R-:W-:Y:S02]  /*9eff0*/  IMAD.IADD R79, R4, 0x1, R49 ;  /* 0x00000001044f7824 */ /* 0x000fe400078e0231 */
[----:B------:R-:W-:Y:S02]  /*9f000*/  HFMA2 R49, -RZ, RZ, 0, 0 ;  /* 0x00000000ff317431 */ /* 0x000fe400000001ff */
[----:B------:R-:W-:Y:S01]  /*9f010*/  IMAD.X R65, RZ, RZ, RZ, P1 ;  /* 0x000000ffff417224 */ /* 0x000fe200008e06ff */
[----:B------:R-:W-:Y:S01]  /*9f020*/  IADD3 R62, P1, PT, R61, R62, RZ ;  /* 0x0000003e3d3e7210 */ /* 0x000fe20007f3e0ff */
[----:B------:R-:W-:Y:S01]  /*9f030*/  IMAD R46, R48, R2, RZ ;  /* 0x00000002302e7224 */ /* 0x000fe200078e02ff */
[----:B------:R-:W-:Y:S01]  /*9f040*/  IADD3.X R61, PT, PT, RZ, RZ, RZ, P2, !PT ;  /* 0x000000ffff3d7210 */ /* 0x000fe200017fe4ff */
[----:B------:R-:W-:-:S04]  /*9f050*/  IMAD.WIDE.U32 R64, R14, R11, R64 ;  /* 0x0000000b0e407225 */ /* 0x000fc800078e0040 */
[----:B------:R-:W-:Y:S02]  /*9f060*/  IMAD.IADD R63, R45, 0x1, R63 ;  /* 0x000000012d3f7824 */ /* 0x000fe400078e023f */
[----:B------:R-:W-:Y:S02]  /*9f070*/  IMAD.IADD R75, R7, 0x1, R73 ;  /* 0x00000001074b7824 */ /* 0x000fe400078e0249 */
[----:B------:R-:W-:Y:S01]  /*9f080*/  IMAD.HI.U32 R92, R46, R28, R48 ;  /* 0x0000001c2e5c7227 */ /* 0x000fe200078e0030 */
[----:B------:R-:W-:Y:S02]  /*9f090*/  IADD3 R49, PT, PT, R77, R65, RZ ;  /* 0x000000414d317210 */ /* 0x000fe40007ffe0ff */
[----:B------:R-:W-:Y:S01]  /*9f0a0*/  IADD3 R48, P0, PT, R63, R74, RZ ;  /* 0x0000004a3f307210 */ /* 0x000fe20007f1e0ff */
        /* <DEDUP_REMOVED lines=10> */
[----:B------:R-:W-:Y:S02]  /*9f150*/  IMAD.MOV.U32 R65, RZ, RZ, RZ ;  /* 0x000000ffff417224 */ /* 0x000fe400078e00ff */
        /* <DEDUP_REMOVED lines=10> */
[----:B------:R-:W-:Y:S01]  /*9f200*/  IMAD.IADD R75, R3, 0x1, R92 ;  /* 0x00000001034b7824 */ /* 0x000fe200078e025c */
[----:B------:R-:W-:Y:S01]  /*9f210*/  IADD3.X R49, PT, PT, RZ, RZ, RZ, P0, !PT ;  /* 0x000000ffff317210 */ /* 0x000fe200007fe4ff */
[----:B------:R-:W-:-:S04]  /*9f220*/  IMAD.WIDE.U32 R72, R42, R26, R72 ;  /* 0x0000001a2a487225 */ /* 0x000fc800078e0048 */
[----:B------:R-:W-:Y:S01]  /*9f230*/  IMAD.IADD R65, R43, 0x1, R65 ;  /* 0x000000012b417824 */ /* 0x000fe200078e0241 */
[----:B------:R-:W-:Y:S01]  /*9f240*/  IADD3 R74, P4, PT, R75, R72, RZ ;  /* 0x000000484b4a7210 */ /* 0x000fe20007f9e0ff */
[----:B------:R-:W-:-:S04]  /*9f250*/  IMAD.WIDE.U32 R60, R14, R12, R60 ;  /* 0x0000000c0e3c7225 */ /* 0x000fc800078e003c */
        /* <DEDUP_REMOVED lines=19> */
[----:B------:R-:W-:-:S03]  /*9f390*/  IADD3 R93, PT, PT, R4, R75, RZ ;  /* 0x0000004b045d7210 */ /* 0x000fc60007ffe0ff */
[----:B------:R-:W-:Y:S02]  /*9f3a0*/  IMAD R59, R74, R2, RZ ;  /* 0x000000024a3b7224 */ /* 0x000fe400078e02ff */
[----:B------:R-:W-:Y:S02]  /*9f3b0*/  IMAD.MOV.U32 R75, RZ, RZ, RZ ;  /* 0x000000ffff4b7224 */ /* 0x000fe400078e00ff */
[----:B------:R-:W-:Y:S02]  /*9f3c0*/  IMAD.IADD R89, R5, 0x1, R73 ;  /* 0x0000000105597824 */ /* 0x000fe400078e0249 */
[----:B------:R-:W-:-:S04]  /*9f3d0*/  IMAD.WIDE.U32 R62, R14, R13, R62 ;  /* 0x0000000d0e3e7225 */ /* 0x000fc800078e003e */
[----:B------:R-:W-:Y:S01]  /*9f3e0*/  IMAD.IADD R49, R43, 0x1, R61 ;  /* 0x000000012b317824 */ /* 0x000fe200078e023d */
[----:B------:R-:W-:Y:S01]  /*9f3f0*/  IADD3 R61, PT, PT, R77, R63, RZ ;  /* 0x0000003f4d3d7210 */ /* 0x000fe20007ffe0ff */
[----:B------:R-:W-:Y:S02]  /*9f400*/  IMAD.X R73, RZ, RZ, RZ, P1 ;  /* 0x000000ffff497224 */ /* 0x000fe400008e06ff */
[----:B------:R-:W-:Y:S01]  /*9f410*/  IMAD.HI.U32 R92, R59, R28, R74 ;  /* 0x0000001c3b5c7227 */ /* 0x000fe200078e004a */
[----:B------:R-:W-:Y:S02]  /*9f420*/  IADD3 R62, P2, PT, R49, R62, RZ ;  /* 0x0000003e313e7210 */ /* 0x000fe40007f5e0ff */
[----:B------:R-:W-:Y:S01]  /*9f430*/  IADD3.X R49, PT, PT, RZ, RZ, RZ, P0, !PT ;  /* 0x000000ffff317210 */ /* 0x000fe200007fe4ff */
[----:B------:R-:W-:Y:S02]  /*9f440*/  IMAD.MOV.U32 R74, RZ, RZ, R60 ;  /* 0x000000ffff4a7224 */ /* 0x000fe400078e003c */
[----:B------:R-:W-:-:S04]  /*9f450*/  IMAD.WIDE.U32 R72, R15, R13, R72 ;  /* 0x0000000d0f487225 */ /* 0x000fc800078e0048 */
[----:B------:R-:W-:Y:S01]  /*9f460*/  IMAD.WIDE.U32 R64, R47, R18, R64 ;  /* 0x000000122f407225 */ /* 0x000fe200078e0040 */
[----:B------:R-:W-:-:S03]  /*9f470*/  IADD3 R60, P1, PT, R61, R72, RZ ;  /* 0x000000483d3c7210 */ /* 0x000fc60007f3e0ff */
[----:B------:R-:W-:Y:S01]  /*9f480*/  IMAD.WIDE.U32 R74, R16, R10, R74 ;  /* 0x0000000a104a7225 */ /* 0x000fe200078e004a */
[----:B------:R-:W-:-:S03]  /*9f490*/  IADD3 R64, P3, PT, R89, R64, RZ ;  /* 0x0000004059407210 */ /* 0x000fc60007f7e0ff */
[----:B------:R-:W-:Y:S02]  /*9f4a0*/  IMAD.X R63, RZ, RZ, RZ, P2 ;  /* 0x000000ffff3f7224 */ /* 0x000fe400010e06ff */
[----:B------:R-:W-:Y:S02]  /*9f4b0*/  IMAD.IADD R61, R43, 0x1, R73 ;  /* 0x000000012b3d7824 */ /* 0x000fe400078e0249 */
[----:B------:R-:W-:Y:S01]  /*9f4c0*/  IMAD.WIDE.U32 R72, R17, R12, R48 ;  /* 0x0000000c11487225 */ /* 0x000fe200078e0030 */
[----:B------:R-:W-:Y:S02]  /*9f4d0*/  IADD3 R48, P2, PT, R79, R74, RZ ;  /* 0x0000004a4f307210 */ /* 0x000fe40007f5e0ff */
[----:B------:R-:W-:Y:S01]  /*9f4e0*/  IADD3 R49, PT, PT, R45, R75, RZ ;  /* 0x0000004b2d317210 */ /* 0x000fe20007ffe0ff */
[----:B------:R-:W-:Y:S01]  /*9f4f0*/  IMAD.WIDE.U32 R74, R15, R12, R62 ;  /* 0x0000000c0f4a7225 */ /* 0x000fe200078e003e */
[----:B------:R-:W-:Y:S02]  /*9f500*/  IADD3 R62, P0, PT, R61, R72, RZ ;  /* 0x000000483d3e7210 */ /* 0x000fe40007f1e0ff */
[----:B------:R-:W-:Y:S01]  /*9f510*/  IADD3.X R61, PT, PT, RZ, RZ, RZ, P1, !PT ;  /* 0x000000ffff3d7210 */ /* 0x000fe20000ffe4ff */
[----:B------:R-:W-:Y:S01]  /*9f520*/  IMAD.IADD R89, R7, 0x1, R65 ;  /* 0x0000000107597824 */ /* 0x000fe200078e0241 */
[----:B------:R-:W-:Y:S01]  /*9f530*/  IADD3 R72, P1, PT, R49, R74, RZ ;  /* 0x0000004a31487210 */ /* 0x000fe20007f3e0ff */
[----:B------:R-:W-:Y:S01]  /*9f540*/  IMAD.X R65, RZ, RZ, RZ, P3 ;  /* 0x000000ffff417224 */ /* 0x000fe200018e06ff */
[----:B------:R-:W-:Y:S01]  /*9f550*/  IADD3.X R63, PT, PT, RZ, RZ, RZ, P0, !PT ;  /* 0x000000ffff3f7210 */ /* 0x000fe200007fe4ff */
[----:B------:R-:W-:-:S02]  /*9f560*/  IMAD.IADD R79, R44, 0x1, R73 ;  /* 0x000000012c4f7824 */ /* 0x000fc400078e0249 */
[----:B------:R-:W-:Y:S02]  /*9f570*/  IMAD.IADD R73, R43, 0x1, R75 ;  /* 0x000000012b497824 */ /* 0x000fe400078e024b */
[----:B------:R-:W-:-:S04]  /*9f580*/  IMAD.WIDE.U32 R74, R42, R27, R64 ;  /* 0x0000001b2a4a7225 */ /* 0x000fc800078e0040 */
[----:B------:R-:W-:Y:S02]  /*9f590*/  IMAD.X R49, RZ, RZ, RZ, P2 ;  /* 0x000000ffff317224 */ /* 0x000fe400010e06ff */
        /* <DEDUP_REMOVED lines=10> */
[----:B------:R-:W-:-:S04]  /*9f640*/  IMAD.WIDE.U32 R60, R46, R26, R60 ;  /* 0x0000001a2e3c7225 */ /* 0x000fc800078e003c */
[----:B------:R-:W-:Y:S01]  /*9f650*/  IMAD.X R65, RZ, RZ, RZ, P0 ;  /* 0x000000ffff417224 */ /* 0x000fe200000e06ff */
[----:B------:R-:W-:Y:S01]  /*9f660*/  IADD3 R77, PT, PT, R5, R61, RZ ;  /* 0x0000003d054d7210 */ /* 0x000fe20007ffe0ff */
[----:B------:R-:W-:-:S04]  /*9f670*/  IMAD.WIDE.U32 R72, R16, R11, R72 ;  /* 0x0000000b10487225 */ /* 0x000fc800078e0048 */
[----:B------:R-:W-:Y:S01]  /*9f680*/  IMAD.IADD R89, R9, 0x1, R49 ;  /* 0x0000000109597824 */ /* 0x000fe200078e0231 */
[----:B------:R-:W-:Y:S01]  /*9f690*/  IADD3 R49, PT, PT, R3, R92, RZ ;  /* 0x0000005c03317210 */ /* 0x000fe20007ffe0ff */
[C---:B------:R-:W-:Y:S01]  /*9f6a0*/  IMAD.IADD R74, R45.reuse, 0x1, R63 ;  /* 0x000000012d4a7824 */ /* 0x040fe200078e023f */
[----:B------:R-:W-:Y:S01]  /*9f6b0*/  IADD3 R61, PT, PT, R45, R73, RZ ;  /* 0x000000492d3d7210 */ /* 0x000fe20007ffe0ff */
[----:B------:R-:W-:Y:S01]  /*9f6c0*/  IMAD.X R63, RZ, RZ, RZ, P2 ;  /* 0x000000ffff3f7224 */ /* 0x000fe200010e06ff */
[----:B------:R-:W-:Y:S01]  /*9f6d0*/  IADD3 R60, P0, PT, R49, R60, RZ ;  /* 0x0000003c313c7210 */ /* 0x000fe20007f1e0ff */
        /* <DEDUP_REMOVED lines=17> */
[----:B------:R-:W-:Y:S02]  /*9f7f0*/  IMAD.IADD R63, R43, 0x1, R63 ;  /* 0x000000012b3f7824 */ /* 0x000fe400078e023f */
        /* <DEDUP_REMOVED lines=11> */
[----:B------:R-:W-:Y:S01]  /*9f8b0*/  IMAD.WIDE.U32 R60, R59, R29, R60 ;  /* 0x0000001d3b3c7225 */ /* 0x000fe200078e003c */
[----:B------:R-:W-:-:S03]  /*9f8c0*/  IADD3 R48, P4, PT, R77, R48, RZ ;  /* 0x000000304d307210 */ /* 0x000fc60007f9e0ff */
[----:B------:R-:W-:Y:S02]  /*9f8d0*/  IMAD.IADD R65, R45, 0x1, R65 ;  /* 0x000000012d417824 */ /* 0x000fe400078e0241 */
[----:B------:R-:W-:-:S04]  /*9f8e0*/  IMAD.WIDE.U32 R62, R15, R14, R62 ;  /* 0x0000000e0f3e7225 */ /* 0x000fc800078e003e */
[----:B------:R-:W-:Y:S01]  /*9f8f0*/  IMAD.IADD R99, R4, 0x1, R61 ;  /* 0x0000000104637824 */ /* 0x000fe200078e023d */
[----:B------:R-:W-:Y:S01]  /*9f900*/  IADD3 R10, P0, PT, R65, R62, RZ ;  /* 0x0000003e410a7210 */ /* 0x000fe20007f1e0ff */
[----:B------:R-:W-:Y:S01]  /*9f910*/  IMAD.WIDE.U32 R72, R50, R21, R72 ;  /* 0x0000001532487225 */ /* 0x000fe200078e0048 */
[----:B------:R-:W-:-:S03]  /*9f920*/  IADD3 R63, PT, PT, R43, R63, RZ ;  /* 0x0000003f2b3f7210 */ /* 0x000fc60007ffe0ff */
[----:B------:R-:W-:Y:S02]  /*9f930*/  IMAD R77, R60, R2, RZ ;  /* 0x000000023c4d7224 */ /* 0x000fe400078e02ff */
[----:B------:R-:W-:Y:S02]  /*9f940*/  IMAD.MOV.U32 R61, RZ, RZ, RZ ;  /* 0x000000ffff3d7224 */ /* 0x000fe400078e00ff */
[----:B------:R-:W-:-:S04]  /*9f950*/  IMAD.WIDE.U32 R74, R16, R14, R74 ;  /* 0x0000000e104a7225 */ /* 0x000fc800078e004a */
[----:B------:R-:W-:Y:S01]  /*9f960*/  IMAD.X R65, RZ, RZ, RZ, P3 ;  /* 0x000000ffff417224 */ /* 0x000fe200018e06ff */
[----:B------:R-:W-:Y:S01]  /*9f970*/  IADD3 R62, P3, PT, R63, R74, RZ ;  /* 0x0000004a3f3e7210 */ /* 0x000fe20007f7e0ff */
[----:B------:R-:W-:Y:S01]  /*9f980*/  IMAD.HI.U32 R92, R77, R28, R60 ;  /* 0x0000001c4d5c7227 */ /* 0x000fe200078e003c */
[----:B------:R-:W-:Y:S02]  /*9f990*/  IADD3 R60, P2, PT, R93, R72, RZ ;  /* 0x000000485d3c7210 */ /* 0x000fe40007f5e0ff */
[----:B------:R-:W-:Y:S01]  /*9f9a0*/  IADD3.X R63, PT, PT, RZ, RZ, RZ, P3, !PT ;  /* 0x000000ffff3f7210 */ /* 0x000fe20001ffe4ff */
[----:B------:R-:W-:Y:S01]  /*9f9b0*/  IMAD.IADD R89, R7, 0x1, R49 ;  /* 0x0000000107597824 */ /* 0x000fe200078e0231 */
[----:B------:R-:W-:Y:S01]  /*9f9c0*/  IADD3.X R49, PT, PT, RZ, RZ, RZ, P4, !PT ;  /* 0x000000ffff317210 */ /* 0x000fe200027fe4ff */
[----:B------:R-:W-:Y:S02]  /*9f9d0*/  IMAD.IADD R61, R22, 0x1, R73 ;  /* 0x00000001163d7824 */ /* 0x000fe400078e0249 */
[----:B------:R-:W-:-:S02]  /*9f9e0*/  IMAD.IADD R50, R45, 0x1, R75 ;  /* 0x000000012d327824 */ /* 0x000fc400078e024b */
[----:B------:R-:W-:-:S03]  /*9f9f0*/  IMAD.WIDE.U32 R72, R17, R11, R64 ;  /* 0x0000000b11487225 */ /* 0x000fc600078e0040 */
        /* <DEDUP_REMOVED lines=26> */
[----:B------:R-:W-:-:S04]  /*9fba0*/  IMAD.WIDE.U32 R10, R59, R26, R10 ;  /* 0x0000001a3b0a7225 */ /* 0x000fc800078e000a */
[----:B------:R-:W-:Y:S02]  /*9fbb0*/  IMAD.IADD R43, R44, 0x1, R65 ;  /* 0x000000012c2b7824 */ /* 0x000fe400078e0241 */
[----:B------:R-:W-:Y:S02]  /*9fbc0*/  IMAD.X R61, RZ, RZ, RZ, P6 ;  /* 0x000000ffff3d7224 */ /* 0x000fe400030e06ff */
[----:B------:R-:W-:Y:S02]  /*9fbd0*/  IMAD.IADD R65, R3, 0x1, R92 ;  /* 0x0000000103417824 */ /* 0x000fe400078e025c */
        /* <DEDUP_REMOVED lines=9> */
[----:B------:R-:W-:-:S04]  /*9fc70*/  IMAD.WIDE.U32 R62, R16, R14, R62 ;  /* 0x0000000e103e7225 */ /* 0x000fc800078e003e */
[----:B------:R-:W-:Y:S02]  /*9fc80*/  IMAD.IADD R61, R8, 0x1, R61 ;  /* 0x00000001083d7824 */ /* 0x000fe400078e023d */
[----:B------:R-:W-:Y:S01]  /*9fc90*/  IMAD.WIDE.U32 R74, R16, R15, R64 ;  /* 0x0000000f104a7225 */ /* 0x000fe200078e0040 */
[----:B------:R-:W-:Y:S02]  /*9fca0*/  IADD3 R64, P1, PT, R49, R62, RZ ;  /* 0x0000003e31407210 */ /* 0x000fe40007f3e0ff */
[----:B------:R-:W-:Y:S01]  /*9fcb0*/  IADD3 R60, P4, PT, R61, R72, RZ ;  /* 0x000000483d3c7210 */ /* 0x000fe20007f9e0ff */
[C---:B------:R-:W-:Y:S01]  /*9fcc0*/  IMAD.IADD R63, R45.reuse, 0x1, R63 ;  /* 0x000000012d3f7824 */ /* 0x040fe200078e023f */
[----:B------:R-:W-:Y:S01]  /*9fcd0*/  IADD3 R72, PT, PT, R22, R73, RZ ;  /* 0x0000004916487210 */ /* 0x000fe20007ffe0ff */
        /* <DEDUP_REMOVED lines=23> */
[----:B------:R-:W-:Y:S02]  /*9fe50*/  IMAD.IADD R49, R44, 0x1, R49 ;  /* 0x000000012c317824 */ /* 0x000fe400078e0231 */
[----:B------:R-:W-:-:S02]  /*9fe60*/  IMAD R43, R64, R2, RZ ;  /* 0x00000002402b7224 */ /* 0x000fc400078e02ff */
[----:B------:R-:W-:Y:S01]  /*9fe70*/  IMAD.MOV.U32 R65, RZ, RZ, RZ ;  /* 0x000000ffff417224 */ /* 0x000fe200078e00ff */
[----:B------:R-:W-:Y:S01]  /*9fe80*/  IADD3 R62, P1, PT, R49, R62, RZ ;  /* 0x0000003e313e7210 */ /* 0x000fe20007f3e0ff */
[----:B------:R-:W-:Y:S02]  /*9fe90*/  IMAD.IADD R63, R45, 0x1, R63 ;  /* 0x000000012d3f7824 */ /* 0x000fe400078e023f */
[----:B------:R-:W-:-:S04]  /*9fea0*/  IMAD.WIDE.U32 R12, R17, R15, R12 ;  /* 0x0000000f110c7225 */ /* 0x000fc800078e000c */
        /* <DEDUP_REMOVED lines=43> */
[----:B------:R-:W-:-:S03]  /*a0160*/  IADD3 R12, P1, PT, R47, R62, RZ ;  /* 0x0000003e2f0c7210 */ /* 0x000fc60007f3e0ff */
[----:B------:R-:W-:Y:S01]  /*a0170*/  IMAD.WIDE.U32 R60, R17, R15, R60 ;  /* 0x0000000f113c7225 */ /* 0x000fe200078e003c */
[----:B------:R-:W-:Y:S02]  /*a0180*/  IADD3.X R15, PT, PT, RZ, RZ, RZ, P0, !PT ;  /* 0x000000ffff0f7210 */ /* 0x000fe400007fe4ff */
        /* <DEDUP_REMOVED lines=12> */
[----:B------:R-:W-:Y:S02]  /*a0250*/  IMAD.IADD R47, R44, 0x1, R61 ;  /* 0x000000012c2f7824 */ /* 0x000fe400078e023d */
[----:B------:R-:W-:Y:S01]  /*a0260*/  IMAD.X R61, RZ, RZ, RZ, P3 ;  /* 0x000000ffff3d7224 */ /* 0x000fe200018e06ff */
        /* <DEDUP_REMOVED lines=8> */
[----:B------:R-:W-:Y:S01]  /*a02f0*/  IADD3.X R11, PT, PT, RZ, RZ, RZ, P2, !PT ;  /* 0x000000ffff0b7210 */ /* 0x000fe200017fe4ff */
[----:B------:R-:W-:Y:S01]  /*a0300*/  IMAD R42, R14, R2, RZ ;  /* 0x000000020e2a7224 */ /* 0x000fe200078e02ff */
[----:B------:R-:W-:Y:S01]  /*a0310*/  IADD3 R46, PT, PT, R22, R61, RZ ;  /* 0x0000003d162e7210 */ /* 0x000fe20007ffe0ff */
[----:B------:R-:W-:-:S02]  /*a0320*/  IMAD.MOV.U32 R15, RZ, RZ, RZ ;  /* 0x000000ffff0f7224 */ /* 0x000fc400078e00ff */
[----:B------:R-:W-:Y:S01]  /*a0330*/  IMAD.X R13, RZ, RZ, RZ, P3 ;  /* 0x000000ffff0d7224 */ /* 0x000fe200018e06ff */
[----:B------:R-:W-:Y:S01]  /*a0340*/  IADD3 R60, P3, PT, R49, R60, RZ ;  /* 0x0000003c313c7210 */ /* 0x000fe20007f7e0ff */
[----:B------:R-:W-:Y:S01]  /*a0350*/  IMAD.HI.U32 R62, R42, R28, R14 ;  /* 0x0000001c2a3e7227 */ /* 0x000fe200078e000e */
[----:B------:R-:W-:Y:S02]  /*a0360*/  IADD3 R45, P2, PT, R46, R45, RZ ;  /* 0x0000002d2e2d7210 */ /* 0x000fe40007f5e0ff */
[----:B------:R-:W-:Y:S01]  /*a0370*/  IADD3.X R61, PT, PT, RZ, RZ, RZ, P3, !PT ;  /* 0x000000ffff3d7210 */ /* 0x000fe20001ffe4ff */
[----:B------:R-:W-:Y:S02]  /*a0380*/  IMAD.X R49, RZ, RZ, RZ, P5 ;  /* 0x000000ffff317224 */ /* 0x000fe400028e06ff */
[----:B------:R-:W-:-:S04]  /*a0390*/  IMAD.WIDE.U32 R12, R43, R26, R12 ;  /* 0x0000001a2b0c7225 */ /* 0x000fc800078e000c */
        /* <DEDUP_REMOVED lines=22> */
[----:B------:R-:W-:Y:S01]  /*a0500*/  IMAD.WIDE.U32 R10, R42, R29, R10 ;  /* 0x0000001d2a0a7225 */ /* 0x000fe200078e000a */
[----:B------:R-:W-:-:S03]  /*a0510*/  IADD3 R63, PT, PT, R6, R63, RZ ;  /* 0x0000003f063f7210 */ /* 0x000fc60007ffe0ff */
        /* <DEDUP_REMOVED lines=44> */
[----:B------:R-:W-:Y:S01]  /*a07e0*/  IADD3.X R47, PT, PT, RZ, RZ, RZ, P6, !PT ;  /* 0x000000ffff2f7210 */ /* 0x000fe200037fe4ff */
[----:B------:R-:W-:Y:S01]  /*a07f0*/  IMAD.MOV.U32 R74, RZ, RZ, R12 ;  /* 0x000000ffff4a7224 */ /* 0x000fe200078e000c */
[----:B------:R-:W-:Y:S01]  /*a0800*/  IADD3.X R61, PT, PT, RZ, RZ, RZ, P2, !PT ;  /* 0x000000ffff3d7210 */ /* 0x000fe200017fe4ff */
[----:B------:R-:W-:Y:S01]  /*a0810*/  IMAD.WIDE.U32 R64, R43, R20, R64 ;  /* 0x000000142b407225 */ /* 0x000fe200078e0040 */
[----:B------:R-:W-:-:S03]  /*a0820*/  IADD3 R45, P4, PT, R48, R45, RZ ;  /* 0x0000002d302d7210 */ /* 0x000fc60007f9e0ff */
[----:B------:R-:W-:-:S04]  /*a0830*/  IMAD.WIDE.U32 R46, R42, R18, R46 ;  /* 0x000000122a2e7225 */ /* 0x000fc800078e002e */
[----:B------:R-:W-:Y:S02]  /*a0840*/  IMAD.IADD R48, R22, 0x1, R49 ;  /* 0x0000000116307824 */ /* 0x000fe400078e0231 */
[----:B------:R-:W-:Y:S02]  /*a0850*/  IMAD.IADD R79, R7, 0x1, R47 ;  /* 0x00000001074f7824 */ /* 0x000fe400078e022f */
[----:B------:R-:W-:Y:S01]  /*a0860*/  IMAD.WIDE.U32 R60, R17, R17, R60 ;  /* 0x00000011113c7225 */ /* 0x000fe200078e003c */
[----:B------:R-:W-:Y:S02]  /*a0870*/  IADD3.X R17, PT, PT, RZ, RZ, RZ, P1, !PT ;  /* 0x000000ffff117210 */ /* 0x000fe40000ffe4ff */
[----:B------:R-:W-:Y:S01]  /*a0880*/  IADD3 R48, P2, PT, R48, R45, RZ ;  /* 0x0000002d30307210 */ /* 0x000fe20007f5e0ff */
[----:B------:R-:W-:Y:S01]  /*a0890*/  IMAD.IADD R49, R9, 0x1, R65 ;  /* 0x0000000109317824 */ /* 0x000fe200078e0241 */
[----:B------:R-:W-:Y:S01]  /*a08a0*/  IADD3 R16, P6, PT, R79, R64, RZ ;  /* 0x000000404f107210 */ /* 0x000fe20007fde0ff */
[----:B------:R-:W-:Y:S01]  /*a08b0*/  IMAD.IADD R44, R44, 0x1, R61 ;  /* 0x000000012c2c7824 */ /* 0x000fe200078e023d */
[----:B------:R-:W-:Y:S01]  /*a08c0*/  IADD3 R45, P0, PT, R17, R60, RZ ;  /* 0x0000003c112d7210 */ /* 0x000fe20007f1e0ff */
[----:B------:R-:W-:Y:S01]  /*a08d0*/  IMAD.MOV.U32 R72, RZ, RZ, R14 ;  /* 0x000000ffff487224 */ /* 0x000fe200078e000e */
[----:B------:R-:W-:Y:S01]  /*a08e0*/  IADD3 R48, P1, PT, R49, R48, RZ ;  /* 0x0000003031307210 */ /* 0x000fe20007f3e0ff */
[----:B------:R-:W-:Y:S01]  /*a08f0*/  IMAD.X R17, RZ, RZ, RZ, P6 ;  /* 0x000000ffff117224 */ /* 0x000fe200030e06ff */
[----:B------:R-:W-:-:S02]  /*a0900*/  IADD3.X R60, PT, PT, RZ, RZ, RZ, P5, !PT ;  /* 0x000000ffff3c7210 */ /* 0x000fc40002ffe4ff */
        /* <DEDUP_REMOVED lines=14> */
[----:B------:R-:W-:Y:S01]  /*a09f0*/  IMAD.IADD R50, R22, 0x1, R49 ;  /* 0x0000000116327824 */ /* 0x000fe200078e0231 */
[----:B------:R-:W-:-:S02]  /*a0a00*/  IADD3.X R65, PT, PT, RZ, RZ, RZ, P6, !PT ;  /* 0x000000ffff417210 */ /* 0x000fc400037fe4ff */
[----:B------:R-:W-:Y:S01]  /*a0a10*/  IADD3 R45, P6, PT, R48, R45, RZ ;  /* 0x0000002d302d7210 */ /* 0x000fe20007fde0ff */
[----:B------:R-:W-:-:S03]  /*a0a20*/  IMAD.WIDE.U32 R48, R42, R20, R64 ;  /* 0x000000142a307225 */ /* 0x000fc600078e0040 */
[----:B------:R-:W-:Y:S01]  /*a0a30*/  IADD3 R50, P2, PT, R50, R45, RZ ;  /* 0x0000002d32327210 */ /* 0x000fe20007f5e0ff */
[----:B------:R-:W-:Y:S02]  /*a0a40*/  IMAD.X R45, RZ, RZ, RZ, P5 ;  /* 0x000000ffff2d7224 */ /* 0x000fe400028e06ff */
[----:B------:R-:W-:Y:S02]  /*a0a50*/  IMAD.IADD R63, R9, 0x1, R49 ;  /* 0x00000001093f7824 */ /* 0x000fe400078e0231 */
[----:B------:R-:W-:Y:S01]  /*a0a60*/  IMAD.X R60, RZ, RZ, RZ, P6 ;  /* 0x000000ffff3c7224 */ /* 0x000fe200030e06ff */
[----:B------:R-:W-:Y:S02]  /*a0a70*/  IADD3 R43, PT, PT, R45, R44, R43 ;  /* 0x0000002c2d2b7210 */ /* 0x000fe40007ffe02b */
[----:B------:R-:W-:Y:S02]  /*a0a80*/  IADD3 R44, P0, PT, R63, R50, RZ ;  /* 0x000000323f2c7210 */ /* 0x000fe40007f1e0ff */
[----:B------:R-:W-:-:S03]  /*a0a90*/  IADD3.X R50, PT, PT, RZ, RZ, RZ, P1, !PT ;  /* 0x000000ffff327210 */ /* 0x000fc60000ffe4ff */
[----:B------:R-:W-:Y:S01]  /*a0aa0*/  IMAD.X R45, RZ, RZ, RZ, P0 ;  /* 0x000000ffff2d7224 */ /* 0x000fe200000e06ff */
[----:B------:R-:W-:Y:S02]  /*a0ab0*/  IADD3 R50, PT, PT, R59, R43, R50 ;  /* 0x0000002b3b327210 */ /* 0x000fe40007ffe032 */
[----:B------:R-:W-:Y:S01]  /*a0ac0*/  IADD3.X R59, PT, PT, RZ, RZ, RZ, P4, !PT ;  /* 0x000000ffff3b7210 */ /* 0x000fe200027fe4ff */
[----:B------:R-:W-:-:S03]  /*a0ad0*/  IMAD.WIDE.U32 R42, R42, R21, R44 ;  /* 0x000000152a2a7225 */ /* 0x000fc600078e002c */
[----:B------:R-:W-:Y:S01]  /*a0ae0*/  IADD3 R50, PT, PT, R60, R50, R59 ;  /* 0x000000323c327210 */ /* 0x000fe20007ffe03b */
[----:B------:R-:W-:Y:S01]  /*a0af0*/  IMAD.X R44, RZ, RZ, RZ, P2 ;  /* 0x000000ffff2c7224 */ /* 0x000fe200010e06ff */
        /* <DEDUP_REMOVED lines=38> */
.L_x_729:
        /* <DEDUP_REMOVED lines=23> */
.L_x_730:
        /* <DEDUP_REMOVED lines=59> */
.L_x_731:
        /* <DEDUP_REMOVED lines=23> */
.L_x_732:
        /* <DEDUP_REMOVED lines=17> */
[----:B------:R-:W-:Y:S01]  /*a1500*/  IMAD.MOV.U32 R44, RZ, RZ, R45 ;  /* 0x000000ffff2c7224 */ /* 0x000fe200078e002d */
[----:B------:R-:W-:Y:S02]  /*a1510*/  MOV R12, R74 ;  /* 0x0000004a000c7202 */ /* 0x000fe40000000f00 */
        /* <DEDUP_REMOVED lines=30> */
.L_x_733:
        /* <DEDUP_REMOVED lines=23> */
.L_x_734:
        /* <DEDUP_REMOVED lines=39> */
[----:B------:R-:W-:Y:S02]  /*a1ae0*/  IMAD R74, R14, R2, RZ ;  /* 0x000000020e4a7224 */ /* 0x000fe400078e02ff */
[----:B------:R-:W-:Y:S01]  /*a1af0*/  IMAD.WIDE.U32 R60, R12, R59, R48 ;  /* 0x0000003b0c3c7225 */ /* 0x000fe200078e0030 */
[----:B------:R-:W-:-:S03]  /*a1b00*/  IADD3 R48, P0, PT, R13, R62, RZ ;  /* 0x0000003e0d307210 */ /* 0x000fc60007f1e0ff */
        /* <DEDUP_REMOVED lines=289> */
[----:B------:R-:W-:Y:S01]  /*a2d20*/  IMAD.IADD R77, R5, 0x1, R47 ;  /* 0x00000001054d7824 */ /* 0x000fe200078e022f */
[----:B------:R-:W-:Y:S01]  /*a2d30*/  IADD3.X R47, PT, PT, RZ, RZ, RZ, P0, !PT ;  /* 0x000000ffff2f7210 */ /* 0x000fe200007fe4ff */
[----:B------:R-:W-:Y:S01]  /*a2d40*/  IMAD.X R61, RZ, RZ, RZ, P5 ;  /* 0x000000ffff3d7224 */ /* 0x000fe200028e06ff */
[----:B------:R-:W-:Y:S01]  /*a2d50*/  IADD3 R79, PT, PT, R13, R65, RZ ;  /* 0x000000410d4f7210 */ /* 0x000fe20007ffe0ff */
[----:B------:R-:W-:Y:S02]  /*a2d60*/  IMAD.X R49, RZ, RZ, RZ, P1 ;  /* 0x000000ffff317224 */ /* 0x000fe400008e06ff */
[----:B------:R-:W-:-:S04]  /*a2d70*/  IMAD.WIDE.U32 R60, R74, R21, R60 ;  /* 0x000000154a3c7225 */ /* 0x000fc800078e003c */
        /* <DEDUP_REMOVED lines=208> */
[----:B------:R-:W-:Y:S02]  /*a3a80*/  IADD3 R72, P4, PT, R72, R47, RZ ;  /* 0x0000002f48487210 */ /* 0x000fe40007f9e0ff */
[----:B------:R-:W-:Y:S01]  /*a3a90*/  IADD3.X R47, PT, PT, RZ, RZ, RZ, P2, !PT ;  /* 0x000000ffff2f7210 */ /* 0x000fe200017fe4ff */
[----:B------:R-:W-:Y:S01]  /*a3aa0*/  IMAD.X R65, RZ, RZ, RZ, P6 ;  /* 0x000000ffff417224 */ /* 0x000fe200030e06ff */
[----:B------:R-:W-:Y:S02]  /*a3ab0*/  IADD3 R75, PT, PT, R43, R73, RZ ;  /* 0x000000492b4b7210 */ /* 0x000fe40007ffe0ff */
        /* <DEDUP_REMOVED lines=15> */
[----:B------:R-:W-:Y:S02]  /*a3bb0*/  IMAD.X R75, RZ, RZ, RZ, P4 ;  /* 0x000000ffff4b7224 */ /* 0x000fe400020e06ff */
[----:B------:R-:W-:Y:S02]  /*a3bc0*/  IMAD.X R74, RZ, RZ, RZ, P6 ;  /* 0x000000ffff4a7224 */ /* 0x000fe400030e06ff */
[----:B------:R-:W-:-:S03]  /*a3bd0*/  IMAD.MOV.U32 R46, RZ, RZ, R72 ;  /* 0x000000ffff2e7224 */ /* 0x000fc600078e0048 */
        /* <DEDUP_REMOVED lines=32> */
.L_x_735:
        /* <DEDUP_REMOVED lines=23> */
.L_x_736:
        /* <DEDUP_REMOVED lines=43> */
.L_x_737:
        /* <DEDUP_REMOVED lines=42> */
.L_x_738:
        /* <DEDUP_REMOVED lines=42> */
.L_x_739:
[----:B------:R-:W-:Y:S02]  /*a4740*/  HFMA2 R47, -RZ, RZ, 0, 0 ;  /* 0x00000000ff2f7431 */ /* 0x000fe400000001ff */
[----:B------:R-:W-:Y:S01]  /*a4750*/  IMAD.WIDE.U32 R48, R97, R100, RZ ;  /* 0x0000006461307225 */ /* 0x000fe200078e00ff */
[----:B------:R-:W-:Y:S02]  /*a4760*/  MOV R79, RZ ;  /* 0x000000ff004f7202 */ /* 0x000fe40000000f00 */
[----:B------:R-:W-:Y:S02]  /*a4770*/  CS2R R74, SRZ ;  /* 0x00000000004a7805 */ /* 0x000fe4000001ff00 */
[----:B------:R-:W-:Y:S01]  /*a4780*/  MOV R73, RZ ;  /* 0x000000ff00497202 */ /* 0x000fe20000000f00 */
[----:B------:R-:W-:Y:S02]  /*a4790*/  IMAD R98, R48, R2, RZ ;  /* 0x0000000230627224 */ /* 0x000fe400078e02ff */
[----:B------:R-:W-:-:S02]  /*a47a0*/  HFMA2 R14, -RZ, RZ, 0, 0 ;  /* 0x00000000ff0e7431 */ /* 0x000fc400000001ff */
[----:B------:R-:W-:Y:S02]  /*a47b0*/  IMAD.MOV.U32 R63, RZ, RZ, RZ ;  /* 0x000000ffff3f7224 */ /* 0x000fe400078e00ff */
[----:B------:R-:W-:Y:S02]  /*a47c0*/  IMAD.MOV.U32 R77, RZ, RZ, RZ ;  /* 0x000000ffff4d7224 */ /* 0x000fe400078e00ff */
[----:B------:R-:W-:Y:S02]  /*a47d0*/  IMAD.IADD R46, R49, 0x1, R47 ;  /* 0x00000001312e7824 */ /* 0x000fe400078e022f */
[----:B------:R-:W-:Y:S02]  /*a47e0*/  HFMA2 R49, -RZ, RZ, 0, 0 ;  /* 0x00000000ff317431 */ /* 0x000fe400000001ff */
[----:B------:R-:W-:Y:S02]  /*a47f0*/  IMAD.MOV.U32 R47, RZ, RZ, RZ ;  /* 0x000000ffff2f7224 */ /* 0x000fe400078e00ff */
[----:B------:R-:W-:-:S02]  /*a4800*/  IMAD.MOV.U32 R61, RZ, RZ, RZ ;  /* 0x000000ffff3d7224 */ /* 0x000fc400078e00ff */
        /* <DEDUP_REMOVED lines=20> */
[----:B------:R-:W-:Y:S01]  /*a4950*/  IMAD.WIDE.U32 R46, R98, R29, R46 ;  /* 0x0000001d622e7225 */ /* 0x000fe200078e002e */
[----:B------:R-:W-:Y:S02]  /*a4960*/  MOV R60, R48 ;  /* 0x00000030003c7202 */ /* 0x000fe40000000f00 */
[----:B------:R-:W-:Y:S01]  /*a4970*/  IADD3 R62, P0, PT, R33, R62, RZ ;  /* 0x0000003e213e7210 */ /* 0x000fe20007f1e0ff */
        /* <DEDUP_REMOVED lines=8> */
[----:B------:R-:W-:Y:S02]  /*a4a00*/  HFMA2 R61, -RZ, RZ, 0, 0 ;  /* 0x00000000ff3d7431 */ /* 0x000fe400000001ff */
[----:B------:R-:W-:Y:S02]  /*a4a10*/  IMAD.IADD R33, R4, 0x1, R47 ;  /* 0x0000000104217824 */ /* 0x000fe400078e022f */
[----:B------:R-:W-:Y:S02]  /*a4a20*/  IMAD R89, R46, R2, RZ ;  /* 0x000000022e597224 */ /* 0x000fe400078e02ff */
[----:B------:R-:W-:-:S02]  /*a4a30*/  IMAD.MOV.U32 R47, RZ, RZ, RZ ;  /* 0x000000ffff2f7224 */ /* 0x000fc400078e00ff */
[----:B------:R-:W-:Y:S02]  /*a4a40*/  IMAD.IADD R73, R74, 0x1, R63 ;  /* 0x000000014a497824 */ /* 0x000fe400078e023f */
[----:B------:R-:W-:-:S03]  /*a4a50*/  IMAD.WIDE.U32 R48, R100, R76, R48 ;  /* 0x0000004c64307225 */ /* 0x000fc600078e0030 */
[----:B------:R-:W-:Y:S01]  /*a4a60*/  IADD3 R72, P0, PT, R73, R72, RZ ;  /* 0x0000004849487210 */ /* 0x000fe20007f1e0ff */
[----:B------:R-:W-:Y:S01]  /*a4a70*/  IMAD.HI.U32 R64, R89, R28, R46 ;  /* 0x0000001c59407227 */ /* 0x000fe200078e002e */
[----:B------:R-:W-:Y:S02]  /*a4a80*/  IADD3 R46, P2, PT, R33, R60, RZ ;  /* 0x0000003c212e7210 */ /* 0x000fe40007f5e0ff */
[----:B------:R-:W-:Y:S01]  /*a4a90*/  MOV R33, RZ ;  /* 0x000000ff00217202 */ /* 0x000fe20000000f00 */
        /* <DEDUP_REMOVED lines=106> */
[----:B------:R-:W-:Y:S02]  /*a5140*/  IMAD.IADD R113, R6, 0x1, R63 ;  /* 0x0000000106717824 */ /* 0x000fe400078e023f */
[----:B------:R-:W-:Y:S02]  /*a5150*/  IMAD.X R63, RZ, RZ, RZ, P0 ;  /* 0x000000ffff3f7224 */ /* 0x000fe400000e06ff */
[----:B------:R-:W-:-:S04]  /*a5160*/  IMAD.WIDE.U32 R60, R93, R90, R60 ;  /* 0x0000005a5d3c7225 */ /* 0x000fc800078e003c */
[----:B------:R-:W-:Y:S01]  /*a5170*/  IMAD.IADD R92, R92, 0x1, R65 ;  /* 0x000000015c5c7824 */ /* 0x000fe200078e0241 */
[----:B------:R-:W-:Y:S01]  /*a5180*/  IADD3 R65, PT, PT, R3, R72, RZ ;  /* 0x0000004803417210 */ /* 0x000fe20007ffe0ff */
        /* <DEDUP_REMOVED lines=149> */
[----:B------:R-:W-:Y:S01]  /*a5ae0*/  IADD3 R79, PT, PT, R45, R73, RZ ;  /* 0x000000492d4f7210 */ /* 0x000fe20007ffe0ff */
[----:B------:R-:W-:Y:S01]  /*a5af0*/  IMAD.X R61, RZ, RZ, RZ, P1 ;  /* 0x000000ffff3d7224 */ /* 0x000fe200008e06ff */
[----:B------:R-:W-:Y:S01]  /*a5b00*/  IADD3 R72, P5, PT, R65, R72, RZ ;  /* 0x0000004841487210 */ /* 0x000fe20007fbe0ff */
[----:B------:R-:W-:-:S02]  /*a5b10*/  IMAD.IADD R59, R6, 0x1, R63 ;  /* 0x00000001063b7824 */ /* 0x000fc400078e023f */
[----:B------:R-:W-:-:S04]  /*a5b20*/  IMAD.WIDE.U32 R46, R16, R90, R46 ;  /* 0x0000005a102e7225 */ /* 0x000fc800078e002e */
[----:B------:R-:W-:Y:S01]  /*a5b30*/  IMAD.X R45, RZ, RZ, RZ, P0 ;  /* 0x000000ffff2d7224 */ /* 0x000fe200000e06ff */
[----:B------:R-:W-:Y:S01]  /*a5b40*/  IADD3 R47, PT, PT, R74, R47, RZ ;  /* 0x0000002f4a2f7210 */ /* 0x000fe20007ffe0ff */
[----:B------:R-:W-:Y:S02]  /*a5b50*/  IMAD.X R63, RZ, RZ, RZ, P4 ;  /* 0x000000ffff3f7224 */ /* 0x000fe400020e06ff */
[----:B------:R-:W-:Y:S01]  /*a5b60*/  IMAD.WIDE.U32 R48, R100, R19, R48 ;  /* 0x0000001364307225 */ /* 0x000fe200078e0030 */
[----:B------:R-:W-:-:S03]  /*a5b70*/  IADD3 R45, P1, PT, R45, R46, RZ ;  /* 0x0000002e2d2d7210 */ /* 0x000fc60007f3e0ff */
[----:B------:R-:W-:Y:S01]  /*a5b80*/  IMAD.X R65, RZ, RZ, RZ, P3 ;  /* 0x000000ffff417224 */ /* 0x000fe200018e06ff */
[----:B------:R-:W-:Y:S01]  /*a5b90*/  IADD3 R49, PT, PT, R8, R49, RZ ;  /* 0x0000003108317210 */ /* 0x000fe20007ffe0ff */
[----:B------:R-:W-:Y:S01]  /*a5ba0*/  IMAD.IADD R17, R3, 0x1, R98 ;  /* 0x0000000103117824 */ /* 0x000fe200078e0262 */
        /* <DEDUP_REMOVED lines=15> */
[----:B------:R-:W-:Y:S01]  /*a5ca0*/  IADD3 R72, PT, PT, R33, R73, RZ ;  /* 0x0000004921487210 */ /* 0x000fe20007ffe0ff */
[----:B------:R-:W-:Y:S02]  /*a5cb0*/  IMAD.X R49, RZ, RZ, RZ, P3 ;  /* 0x000000ffff317224 */ /* 0x000fe400018e06ff */
[----:B------:R-:W-:Y:S01]  /*a5cc0*/  IMAD.IADD R90, R22, 0x1, R63 ;  /* 0x00000001165a7824 */ /* 0x000fe200078e023f */
[----:B------:R-:W-:Y:S01]  /*a5cd0*/  IADD3 R72, P5, PT, R72, R79, RZ ;  /* 0x0000004f48487210 */ /* 0x000fe20007fbe0ff */
[----:B------:R-:W-:Y:S01]  /*a5ce0*/  IMAD.WIDE.U32 R46, R101, R18, R46 ;  /* 0x00000012652e7225 */ /* 0x000fe200078e002e */
[----:B------:R-:W-:-:S02]  /*a5cf0*/  IADD3.X R63, PT, PT, RZ, RZ, RZ, P4, !PT ;  /* 0x000000ffff3f7210 */ /* 0x000fc400027fe4ff */
[----:B------:R-:W-:Y:S01]  /*a5d00*/  IADD3 R90, P0, PT, R90, R45, RZ ;  /* 0x0000002d5a5a7210 */ /* 0x000fe20007f1e0ff */
[----:B------:R-:W-:Y:S01]  /*a5d10*/  IMAD.WIDE.U32 R60, R11, R29, R60 ;  /* 0x0000001d0b3c7225 */ /* 0x000fe200078e003c */
[----:B------:R-:W-:-:S03]  /*a5d20*/  IADD3 R46, P2, PT, R17, R46, RZ ;  /* 0x0000002e112e7210 */ /* 0x000fc60007f5e0ff */
[----:B------:R-:W-:Y:S01]  /*a5d30*/  IMAD.WIDE.U32 R48, R100, R20, R48 ;  /* 0x0000001464307225 */ /* 0x000fe200078e0030 */
[----:B------:R-:W-:-:S03]  /*a5d40*/  IADD3 R45, PT, PT, R4, R61, RZ ;  /* 0x0000003d042d7210 */ /* 0x000fc60007ffe0ff */
        /* <DEDUP_REMOVED lines=8> */
[----:B------:R-:W-:-:S04]  /*a5dd0*/  IMAD.WIDE.U32 R62, R44, R76, R62 ;  /* 0x0000004c2c3e7225 */ /* 0x000fc800078e003e */
[----:B------:R-:W-:Y:S01]  /*a5de0*/  IMAD.HI.U32 R88, R17, R28, R60 ;  /* 0x0000001c11587227 */ /* 0x000fe200078e003c */
[----:B------:R-:W-:Y:S02]  /*a5df0*/  IADD3 R60, P5, PT, R49, R90, RZ ;  /* 0x0000005a313c7210 */ /* 0x000fe40007fbe0ff */
        /* <DEDUP_REMOVED lines=8> */
[----:B------:R-:W-:Y:S02]  /*a5e80*/  IMAD.X R61, RZ, RZ, RZ, P5 ;  /* 0x000000ffff3d7224 */ /* 0x000fe400028e06ff */
        /* <DEDUP_REMOVED lines=20> */
[----:B------:R-:W-:Y:S01]  /*a5fd0*/  IMAD.WIDE.U32 R46, R11, R26, R46 ;  /* 0x0000001a0b2e7225 */ /* 0x000fe200078e002e */
[----:B------:R-:W-:-:S02]  /*a5fe0*/  IADD3 R60, P2, PT, R75, R72, RZ ;  /* 0x000000484b3c7210 */ /* 0x000fc40007f5e0ff */
[----:B------:R-:W-:Y:S01]  /*a5ff0*/  IADD3.X R65, PT, PT, RZ, RZ, RZ, P5, !PT ;  /* 0x000000ffff417210 */ /* 0x000fe20002ffe4ff */
[----:B------:R-:W-:Y:S01]  /*a6000*/  IMAD.WIDE.U32 R48, R12, R18, R48 ;  /* 0x000000120c307225 */ /* 0x000fe200078e0030 */
[----:B------:R-:W-:-:S03]  /*a6010*/  IADD3 R63, P3, PT, R45, R62, RZ ;  /* 0x0000003e2d3f7210 */ /* 0x000fc60007f7e0ff */
[----:B------:R-:W-:Y:S01]  /*a6020*/  IMAD.IADD R62, R33, 0x1, R73 ;  /* 0x00000001213e7824 */ /* 0x000fe200078e0249 */
        /* <DEDUP_REMOVED lines=10> */
[----:B------:R-:W-:Y:S02]  /*a60d0*/  IMAD.IADD R45, R3, 0x1, R88 ;  /* 0x00000001032d7824 */ /* 0x000fe400078e0258 */
[----:B------:R-:W-:Y:S02]  /*a60e0*/  IMAD.X R59, RZ, RZ, RZ, P6 ;  /* 0x000000ffff3b7224 */ /* 0x000fe400030e06ff */
[----:B------:R-:W-:Y:S01]  /*a60f0*/  IMAD.WIDE.U32 R76, R16, R76, R60 ;  /* 0x0000004c104c7225 */ /* 0x000fe200078e003c */
[----:B------:R-:W-:Y:S02]  /*a6100*/  IADD3 R60, P3, PT, R49, R64, RZ ;  /* 0x00000040313c7210 */ /* 0x000fe40007f7e0ff */
        /* <DEDUP_REMOVED lines=14> */
[----:B------:R-:W-:-:S02]  /*a61f0*/  IADD3 R50, P4, PT, R50, R45, RZ ;  /* 0x0000002d32327210 */ /* 0x000fc40007f9e0ff */
[----:B------:R-:W-:Y:S01]  /*a6200*/  IADD3 R77, PT, PT, R14, R77, RZ ;  /* 0x0000004d0e4d7210 */ /* 0x000fe20007ffe0ff */
[----:B------:R-:W-:-:S04]  /*a6210*/  IMAD.WIDE.U32 R62, R15, R44, R62 ;  /* 0x0000002c0f3e7225 */ /* 0x000fc800078e003e */
[----:B------:R-:W-:-:S04]  /*a6220*/  IMAD.WIDE.U32 R44, R101, R21, R64 ;  /* 0x00000015652c7225 */ /* 0x000fc800078e0040 */
[----:B------:R-:W-:-:S04]  /*a6230*/  IMAD.WIDE.U32 R64, R11, R27, R48 ;  /* 0x0000001b0b407225 */ /* 0x000fc800078e0030 */
[----:B------:R-:W-:Y:S02]  /*a6240*/  IMAD.IADD R47, R4, 0x1, R47 ;  /* 0x00000001042f7824 */ /* 0x000fe400078e022f */
[----:B------:R-:W-:-:S03]  /*a6250*/  IMAD.WIDE.U32 R48, R12, R19, R60 ;  /* 0x000000130c307225 */ /* 0x000fc600078e003c */
[----:B------:R-:W-:Y:S01]  /*a6260*/  IADD3 R60, P2, PT, R47, R64, RZ ;  /* 0x000000402f3c7210 */ /* 0x000fe20007f5e0ff */
[----:B------:R-:W-:Y:S02]  /*a6270*/  HFMA2 R47, -RZ, RZ, 0, 0 ;  /* 0x00000000ff2f7431 */ /* 0x000fe400000001ff */
[----:B------:R-:W-:Y:S02]  /*a6280*/  IMAD R14, R46, R2, RZ ;  /* 0x000000022e0e7224 */ /* 0x000fe400078e02ff */
[----:B------:R-:W-:Y:S01]  /*a6290*/  IMAD.IADD R65, R6, 0x1, R65 ;  /* 0x0000000106417824 */ /* 0x000fe200078e0241 */
[----:B------:R-:W-:Y:S01]  /*a62a0*/  IADD3.X R61, PT, PT, RZ, RZ, RZ, P2, !PT ;  /* 0x000000ffff3d7210 */ /* 0x000fe200017fe4ff */
[----:B------:R-:W-:Y:S02]  /*a62b0*/  IMAD.IADD R42, R22, 0x1, R45 ;  /* 0x00000001162a7824 */ /* 0x000fe400078e022d */
[----:B------:R-:W-:Y:S01]  /*a62c0*/  IMAD.HI.U32 R72, R14, R28, R46 ;  /* 0x0000001c0e487227 */ /* 0x000fe200078e002e */
[----:B------:R-:W-:-:S02]  /*a62d0*/  IADD3 R46, P5, PT, R65, R48, RZ ;  /* 0x00000030412e7210 */ /* 0x000fc40007fbe0ff */
[----:B------:R-:W-:Y:S01]  /*a62e0*/  IADD3 R48, P6, PT, R77, R62, RZ ;  /* 0x0000003e4d307210 */ /* 0x000fe20007fde0ff */
[----:B------:R-:W-:Y:S01]  /*a62f0*/  IMAD.IADD R47, R8, 0x1, R49 ;  /* 0x00000001082f7824 */ /* 0x000fe200078e0231 */
[----:B------:R-:W-:Y:S01]  /*a6300*/  IADD3 R49, PT, PT, R3, R72, RZ ;  /* 0x0000004803317210 */ /* 0x000fe20007ffe0ff */
[----:B------:R-:W-:Y:S01]  /*a6310*/  IMAD.WIDE.U32 R64, R17, R26, R60 ;  /* 0x0000001a11407225 */ /* 0x000fe200078e003c */
[----:B------:R-:W-:Y:S02]  /*a6320*/  IADD3 R42, P2, PT, R42, R59, RZ ;  /* 0x0000003b2a2a7210 */ /* 0x000fe40007f5e0ff */
[----:B------:R-:W-:Y:S01]  /*a6330*/  IADD3 R44, P3, PT, R47, R44, RZ ;  /* 0x0000002c2f2c7210 */ /* 0x000fe20007f7e0ff */
[----:B------:R-:W-:Y:S01]  /*a6340*/  IMAD.X R47, RZ, RZ, RZ, P5 ;  /* 0x000000ffff2f7224 */ /* 0x000fe200028e06ff */
[----:B------:R-:W-:Y:S01]  /*a6350*/  IADD3.X R75, PT, PT, RZ, RZ, RZ, P2, !PT ;  /* 0x000000ffff4b7210 */ /* 0x000fe200017fe4ff */
[----:B------:R-:W-:Y:S02]  /*a6360*/  IMAD.IADD R65, R5, 0x1, R65 ;  /* 0x0000000105417824 */ /* 0x000fe400078e0241 */
[----:B------:R-:W-:-:S02]  /*a6370*/  IMAD.X R45, RZ, RZ, RZ, P3 ;  /* 0x000000ffff2d7224 */ /* 0x000fc400018e06ff */
[----:B------:R-:W-:Y:S01]  /*a6380*/  IMAD.WIDE.U32 R60, R11, R18, R46 ;  /* 0x000000120b3c7225 */ /* 0x000fe200078e002e */
[----:B------:R-:W-:Y:S02]  /*a6390*/  IADD3 R46, P5, PT, R49, R64, RZ ;  /* 0x00000040312e7210 */ /* 0x000fe40007fbe0ff */
[----:B------:R-:W-:Y:S01]  /*a63a0*/  IADD3.X R49, PT, PT, RZ, RZ, RZ, P6, !PT ;  /* 0x000000ffff317210 */ /* 0x000fe200037fe4ff */
        /* <DEDUP_REMOVED lines=25> */
[----:B------:R-:W-:Y:S01]  /*a6540*/  IMAD.X R42, RZ, RZ, RZ, P1 ;  /* 0x000000ffff2a7224 */ /* 0x000fe200008e06ff */
[----:B------:R-:W-:Y:S01]  /*a6550*/  IADD3 R49, PT, PT, R33, R49, RZ ;  /* 0x0000003121317210 */ /* 0x000fe20007ffe0ff */
[----:B------:R-:W-:Y:S01]  /*a6560*/  IMAD.IADD R12, R22, 0x1, R45 ;  /* 0x00000001160c7824 */ /* 0x000fe200078e022d */
[----:B------:R-:W-:Y:S01]  /*a6570*/  IADD3 R47, P1, PT, R47, R48, RZ ;  /* 0x000000302f2f7210 */ /* 0x000fe20007f3e0ff */
[----:B------:R-:W-:-:S02]  /*a6580*/  IMAD.X R61, RZ, RZ, RZ, P5 ;  /* 0x000000ffff3d7224 */ /* 0x000fc400028e06ff */
[----:B------:R-:W-:Y:S01]  /*a6590*/  IMAD.WIDE.U32 R44, R14, R26, R64 ;  /* 0x0000001a0e2c7225 */ /* 0x000fe200078e0040 */
[----:B------:R-:W-:-:S03]  /*a65a0*/  IADD3 R42, P0, PT, R42, R47, RZ ;  /* 0x0000002f2a2a7210 */ /* 0x000fc60007f1e0ff */
        /* <DEDUP_REMOVED lines=31> */
[----:B------:R-:W-:-:S04]  /*a67a0*/  IMAD.WIDE.U32 R48, R14, R18, R48 ;  /* 0x000000120e307225 */ /* 0x000fc800078e0030 */
[----:B------:R-:W-:Y:S01]  /*a67b0*/  IMAD.X R63, RZ, RZ, RZ, P2 ;  /* 0x000000ffff3f7224 */ /* 0x000fe200010e06ff */
[----:B------:R-:W-:Y:S01]  /*a67c0*/  MOV R47, R48 ;  /* 0x00000030002f7202 */ /* 0x000fe20000000f00 */
[----:B------:R-:W-:Y:S01]  /*a67d0*/  IMAD.WIDE.U32 R60, R17, R20, R64 ;  /* 0x00000014113c7225 */ /* 0x000fe200078e0040 */
[----:B------:R-:W-:Y:S02]  /*a67e0*/  IADD3 R65, P2, PT, R11, R42, RZ ;  /* 0x0000002a0b417210 */ /* 0x000fe40007f5e0ff */
[----:B------:R-:W-:Y:S01]  /*a67f0*/  IADD3 R11, PT, PT, R7, R49, RZ ;  /* 0x00000031070b7210 */ /* 0x000fe20007ffe0ff */
[----:B------:R-:W-:Y:S01]  /*a6800*/  IMAD.WIDE.U32 R62, R15, R16, R62 ;  /* 0x000000100f3e7225 */ /* 0x000fe200078e003e */
[----:B------:R-:W-:Y:S02]  /*a6810*/  IADD3.X R16, PT, PT, RZ, RZ, RZ, P0, !PT ;  /* 0x000000ffff107210 */ /* 0x000fe400007fe4ff */
[----:B------:R-:W-:Y:S01]  /*a6820*/  IADD3 R60, P6, PT, R11, R60, RZ ;  /* 0x0000003c0b3c7210 */ /* 0x000fe20007fde0ff */
[----:B------:R-:W-:-:S02]  /*a6830*/  IMAD.X R15, RZ, RZ, RZ, P1 ;  /* 0x000000ffff0f7224 */ /* 0x000fc400008e06ff */
        /* <DEDUP_REMOVED lines=10> */
[----:B------:R-:W-:Y:S01]  /*a68e0*/  IMAD.IADD R62, R43, 0x1, R63 ;  /* 0x000000012b3e7824 */ /* 0x000fe200078e023f */
[----:B------:R-:W-:Y:S01]  /*a68f0*/  MOV R63, R46 ;  /* 0x0000002e003f7202 */ /* 0x000fe20000000f00 */
[----:B------:R-:W-:Y:S01]  /*a6900*/  IMAD.WIDE.U32 R16, R17, R21, R64 ;  /* 0x0000001511107225 */ /* 0x000fe200078e0040 */
[----:B------:R-:W-:-:S02]  /*a6910*/  IADD3 R42, P3, PT, R42, R11, RZ ;  /* 0x0000000b2a2a7210 */ /* 0x000fc40007f7e0ff */
[----:B------:R-:W-:Y:S01]  /*a6920*/  IADD3.X R11, PT, PT, RZ, RZ, RZ, P4, !PT ;  /* 0x000000ffff0b7210 */ /* 0x000fe200027fe4ff */
[----:B------:R-:W-:Y:S02]  /*a6930*/  IMAD.IADD R65, R8, 0x1, R61 ;  /* 0x0000000108417824 */ /* 0x000fe400078e023d */
[----:B------:R-:W-:Y:S01]  /*a6940*/  IMAD.X R50, RZ, RZ, RZ, P0 ;  /* 0x000000ffff327224 */ /* 0x000fe200000e06ff */
[----:B------:R-:W-:Y:S01]  /*a6950*/  IADD3 R11, P4, PT, R11, R42, RZ ;  /* 0x0000002a0b0b7210 */ /* 0x000fe20007f9e0ff */
[----:B------:R-:W-:Y:S01]  /*a6960*/  IMAD.X R42, RZ, RZ, RZ, P2 ;  /* 0x000000ffff2a7224 */ /* 0x000fe200010e06ff */
[----:B------:R-:W-:Y:S01]  /*a6970*/  IADD3 R64, P6, PT, R65, R16, RZ ;  /* 0x0000001041407210 */ /* 0x000fe20007fde0ff */
[----:B------:R-:W-:Y:S02]  /*a6980*/  IMAD.X R15, RZ, RZ, RZ, P1 ;  /* 0x000000ffff0f7224 */ /* 0x000fe400008e06ff */
[----:B------:R-:W-:Y:S02]  /*a6990*/  IMAD.X R33, RZ, RZ, RZ, P4 ;  /* 0x000000ffff217224 */ /* 0x000fe400020e06ff */
[----:B------:R-:W-:Y:S01]  /*a69a0*/  IMAD.X R65, RZ, RZ, RZ, P6 ;  /* 0x000000ffff417224 */ /* 0x000fe200030e06ff */
[----:B------:R-:W-:Y:S01]  /*a69b0*/  IADD3 R42, P6, PT, R42, R11, RZ ;  /* 0x0000000b2a2a7210 */ /* 0x000fe20007fde0ff */
[----:B------:R-:W-:Y:S01]  /*a69c0*/  IMAD.MOV.U32 R46, RZ, RZ, R60 ;  /* 0x000000ffff2e7224 */ /* 0x000fe200078e003c */
[----:B------:R-:W-:Y:S01]  /*a69d0*/  IADD3 R11, PT, PT, R22, R17, RZ ;  /* 0x00000011160b7210 */ /* 0x000fe20007ffe0ff */
[----:B------:R-:W-:-:S03]  /*a69e0*/  IMAD.WIDE.U32 R16, R14, R20, R64 ;  /* 0x000000140e107225 */ /* 0x000fc600078e0040 */
[----:B------:R-:W-:Y:S01]  /*a69f0*/  IADD3 R43, P2, PT, R11, R42, RZ ;  /* 0x0000002a0b2b7210 */ /* 0x000fe20007f5e0ff */
[----:B------:R-:W-:Y:S01]  /*a6a00*/  IMAD.IADD R42, R9, 0x1, R17 ;  /* 0x00000001092a7824 */ /* 0x000fe200078e0211 */
[----:B------:R-:W-:-:S04]  /*a6a10*/  IADD3.X R11, PT, PT, RZ, RZ, RZ, P5, !PT ;  /* 0x000000ffff0b7210 */ /* 0x000fc80002ffe4ff */
[----:B------:R-:W-:Y:S02]  /*a6a20*/  IADD3 R42, P0, PT, R42, R43, RZ ;  /* 0x0000002b2a2a7210 */ /* 0x000fe40007f1e0ff */
[----:B------:R-:W-:Y:S02]  /*a6a30*/  IADD3 R11, PT, PT, R11, R62, R50 ;  /* 0x0000003e0b0b7210 */ /* 0x000fe40007ffe032 */
[----:B------:R-:W-:Y:S01]  /*a6a40*/  IADD3.X R50, PT, PT, RZ, RZ, RZ, P3, !PT ;  /* 0x000000ffff327210 */ /* 0x000fe20001ffe4ff */
[----:B------:R-:W-:-:S03]  /*a6a50*/  IMAD.X R43, RZ, RZ, RZ, P0 ;  /* 0x000000ffff2b7224 */ /* 0x000fc600000e06ff */
[----:B------:R-:W-:Y:S01]  /*a6a60*/  IADD3 R11, PT, PT, R50, R11, R15 ;  /* 0x0000000b320b7210 */ /* 0x000fe20007ffe00f */
[----:B------:R-:W-:Y:S01]  /*a6a70*/  IMAD.WIDE.U32 R14, R14, R21, R42 ;  /* 0x000000150e0e7225 */ /* 0x000fe200078e002a */
[----:B------:R-:W-:-:S03]  /*a6a80*/  IADD3.X R50, PT, PT, RZ, RZ, RZ, P6, !PT ;  /* 0x000000ffff327210 */ /* 0x000fc600037fe4ff */
[----:B------:R-:W-:Y:S01]  /*a6a90*/  IMAD.IADD R42, R22, 0x1, R15 ;  /* 0x00000001162a7824 */ /* 0x000fe200078e020f */
[----:B------:R-:W-:Y:S01]  /*a6aa0*/  IADD3 R11, PT, PT, R50, R11, R33 ;  /* 0x0000000b320b7210 */ /* 0x000fe20007ffe021 */
        /* <DEDUP_REMOVED lines=32> */
.L_x_740:
        /* <DEDUP_REMOVED lines=22> */
.L_x_741:
        /* <DEDUP_REMOVED lines=42> */
.L_x_742:
        /* <DEDUP_REMOVED lines=11> */
[----:B------:R-:W-:Y:S02]  /*a7160*/  HFMA2 R15, -RZ, RZ, 0, 0 ;  /* 0x00000000ff0f7431 */ /* 0x000fe400000001ff */
[----:B------:R-:W-:-:S04]  /*a7170*/  IMAD.WIDE.U32 R24, R41, R102, R24 ;  /* 0x0000006629187225 */ /* 0x000fc800078e0018 */
[----:B------:R-:W-:-:S04]  /*a7180*/  IMAD.WIDE.U32 R16, R103, R39, R16 ;  /* 0x0000002767107225 */ /* 0x000fc800078e0010 */
[----:B------:R-:W-:Y:S02]  /*a7190*/  IMAD.IADD R33, R25, 0x1, R14 ;  /* 0x0000000119217824 */ /* 0x000fe400078e020e */
[----:B------:R-:W-:-:S03]  /*a71a0*/  IMAD.HI.U32 R12, R31, R28, R12 ;  /* 0x0000001c1f0c7227 */ /* 0x000fc600078e000c */
[----:B------:R-:W-:Y:S01]  /*a71b0*/  IADD3 R32, P0, PT, R16, R33, RZ ;  /* 0x0000002110207210 */ /* 0x000fe20007f1e0ff */
[----:B------:R-:W-:Y:S01]  /*a71c0*/  IMAD.IADD R43, R3, 0x1, R12 ;  /* 0x00000001032b7824 */ /* 0x000fe200078e020c */
[----:B------:R-:W-:Y:S01]  /*a71d0*/  MOV R12, R17 ;  /* 0x00000011000c7202 */ /* 0x000fe20000000f00 */
[----:B------:R-:W-:Y:S01]  /*a71e0*/  IMAD.MOV.U32 R46, RZ, RZ, RZ ;  /* 0x000000ffff2e7224 */ /* 0x000fe200078e00ff */
[----:B------:R-:W-:Y:S01]  /*a71f0*/  MOV R17, RZ ;  /* 0x000000ff00117202 */ /* 0x000fe20000000f00 */
[----:B------:R-:W-:Y:S01]  /*a7200*/  IMAD.X R33, RZ, RZ, RZ, P0 ;  /* 0x000000ffff217224 */ /* 0x000fe200000e06ff */
[----:B------:R-:W-:Y:S01]  /*a7210*/  IADD3 R42, P0, PT, R43, R24, RZ ;  /* 0x000000182b2a7210 */ /* 0x000fe20007f1e0ff */
[----:B------:R-:W-:-:S04]  /*a7220*/  IMAD.WIDE.U32 R12, R103, R38, R12 ;  /* 0x00000026670c7225 */ /* 0x000fc800078e000c */
[----:B------:R-:W-:-:S04]  /*a7230*/  IMAD.WIDE.U32 R32, R40, R102, R32 ;  /* 0x0000006628207225 */ /* 0x000fc800078e0020 */
[----:B------:R-:W-:Y:S02]  /*a7240*/  IMAD.X R43, RZ, RZ, RZ, P0 ;  /* 0x000000ffff2b7224 */ /* 0x000fe400000e06ff */
[----:B------:R-:W-:Y:S02]  /*a7250*/  IMAD.IADD R25, R14, 0x1, R33 ;  /* 0x000000010e197824 */ /* 0x000fe400078e0221 */
[----:B------:R-:W-:-:S03]  /*a7260*/  IMAD.WIDE.U32 R42, R31, R29, R42 ;  /* 0x0000001d1f2a7225 */ /* 0x000fc600078e002a */
[----:B------:R-:W-:Y:S01]  /*a7270*/  IADD3 R24, P0, PT, R12, R25, RZ ;  /* 0x000000190c187210 */ /* 0x000fe20007f1e0ff */
[----:B------:R-:W-:Y:S02]  /*a7280*/  IMAD.MOV.U32 R16, RZ, RZ, R32 ;  /* 0x000000ffff107224 */ /* 0x000fe400078e0020 */
[----:B------:R-:W-:Y:S02]  /*a7290*/  IMAD.IADD R11, R4, 0x1, R43 ;  /* 0x00000001040b7824 */ /* 0x000fe400078e022b */
[----:B------:R-:W-:Y:S02]  /*a72a0*/  HFMA2 R43, -RZ, RZ, 0, 0 ;  /* 0x00000000ff2b7431 */ /* 0x000fe400000001ff */
[----:B------:R-:W-:-:S04]  /*a72b0*/  IMAD.WIDE.U32 R16, R41, R101, R16 ;  /* 0x0000006529107225 */ /* 0x000fc800078e0010 */
[----:B------:R-:W-:Y:S01]  /*a72c0*/  IMAD.X R25, RZ, RZ, RZ, P0 ;  /* 0x000000ffff197224 */ /* 0x000fe200000e06ff */
[----:B------:R-:W-:Y:S01]  /*a72d0*/  IADD3 R33, PT, PT, R17, R15, RZ ;  /* 0x0000000f11217210 */ /* 0x000fe20007ffe0ff */
[----:B------:R-:W-:Y:S02]  /*a72e0*/  IMAD R17, R42, R2, RZ ;  /* 0x000000022a117224 */ /* 0x000fe400078e02ff */
[----:B------:R-:W-:-:S04]  /*a72f0*/  IMAD.WIDE.U32 R24, R39, R102, R24 ;  /* 0x0000006627187225 */ /* 0x000fc800078e0018 */
[----:B------:R-:W-:Y:S01]  /*a7300*/  IMAD.MOV.U32 R12, RZ, RZ, R13 ;  /* 0x000000ffff0c7224 */ /* 0x000fe200078e000d */
[----:B------:R-:W-:Y:S01]  /*a7310*/  IADD3 R32, P1, PT, R33, R24, RZ ;  /* 0x0000001821207210 */ /* 0x000fe20007f3e0ff */
[----:B------:R-:W-:Y:S02]  /*a7320*/  IMAD.MOV.U32 R13, RZ, RZ, RZ ;  /* 0x000000ffff0d7224 */ /* 0x000fe400078e00ff */
[----:B------:R-:W-:Y:S01]  /*a7330*/  IMAD.HI.U32 R30, R17, R28, R42 ;  /* 0x0000001c111e7227 */ /* 0x000fe200078e002a */
[----:B------:R-:W-:-:S03]  /*a7340*/  IADD3 R42, P2, PT, R11, R16, RZ ;  /* 0x000000100b2a7210 */ /* 0x000fc60007f5e0ff */
[----:B------:R-:W-:Y:S01]  /*a7350*/  IMAD.WIDE.U32 R12, R103, R37, R12 ;  /* 0x00000025670c7225 */ /* 0x000fe200078e000c */
[----:B------:R-:W-:-:S03]  /*a7360*/  IADD3 R49, PT, PT, R3, R30, RZ ;  /* 0x0000001e03317210 */ /* 0x000fc60007ffe0ff */
[----:B------:R-:W-:Y:S02]  /*a7370*/  IMAD.IADD R25, R14, 0x1, R25 ;  /* 0x000000010e197824 */ /* 0x000fe400078e0219 */
        /* <DEDUP_REMOVED lines=9> */
[----:B------:R-:W-:Y:S01]  /*a7410*/  IMAD.MOV.U32 R12, RZ, RZ, R13 ;  /* 0x000000ffff0c7224 */ /* 0x000fe200078e000d */
[----:B------:R-:W-:Y:S01]  /*a7420*/  MOV R13, RZ ;  /* 0x000000ff000d7202 */ /* 0x000fe20000000f00 */
[----:B------:R-:W-:Y:S01]  /*a7430*/  IMAD.MOV.U32 R33, RZ, RZ, RZ ;  /* 0x000000ffff217224 */ /* 0x000fe200078e00ff */
[----:B------:R-:W-:Y:S01]  /*a7440*/  IADD3.X R49, PT, PT, RZ, RZ, RZ, P0, !PT ;  /* 0x000000ffff317210 */ /* 0x000fe200007fe4ff */
[----:B------:R-:W-:-:S04]  /*a7450*/  IMAD.WIDE.U32 R24, R38, R102, R24 ;  /* 0x0000006626187225 */ /* 0x000fc800078e0018 */
        /* <DEDUP_REMOVED lines=10> */
[----:B------:R-:W-:Y:S02]  /*a7500*/  HFMA2 R49, -RZ, RZ, 0, 0 ;  /* 0x00000000ff317431 */ /* 0x000fe400000001ff */
[----:B------:R-:W-:Y:S02]  /*a7510*/  IMAD.X R33, RZ, RZ, RZ, P0 ;  /* 0x000000ffff217224 */ /* 0x000fe400000e06ff */
[----:B------:R-:W-:Y:S02]  /*a7520*/  IMAD.X R45, RZ, RZ, RZ, P2 ;  /* 0x000000ffff2d7224 */ /* 0x000fe400010e06ff */
[----:B------:R-:W-:-:S04]  /*a7530*/  IMAD.WIDE.U32 R42, R39, R101, R24 ;  /* 0x00000065272a7225 */ /* 0x000fc800078e0018 */
[----:B------:R-:W-:Y:S01]  /*a7540*/  IMAD.WIDE.U32 R24, R37, R102, R32 ;  /* 0x0000006625187225 */ /* 0x000fe200078e0020 */
[----:B------:R-:W-:-:S03]  /*a7550*/  IADD3 R42, P1, PT, R23, R42, RZ ;  /* 0x0000002a172a7210 */ /* 0x000fc60007f3e0ff */
[----:B------:R-:W-:Y:S02]  /*a7560*/  IMAD R16, R48, R2, RZ ;  /* 0x0000000230107224 */ /* 0x000fe400078e02ff */
[----:B------:R-:W-:-:S04]  /*a7570*/  IMAD.WIDE.U32 R32, R31, R27, R44 ;  /* 0x0000001b1f207225 */ /* 0x000fc800078e002c */
[----:B------:R-:W-:Y:S01]  /*a7580*/  IMAD.IADD R43, R15, 0x1, R43 ;  /* 0x000000010f2b7824 */ /* 0x000fe200078e022b */
[----:B------:R-:W-:Y:S01]  /*a7590*/  IADD3 R59, PT, PT, R6, R33, RZ ;  /* 0x00000021063b7210 */ /* 0x000fe20007ffe0ff */
[----:B------:R-:W-:Y:S01]  /*a75a0*/  IMAD.HI.U32 R30, R16, R28, R48 ;  /* 0x0000001c101e7227 */ /* 0x000fe200078e0030 */
[----:B------:R-:W-:Y:S02]  /*a75b0*/  IADD3 R48, P2, PT, R11, R32, RZ ;  /* 0x000000200b307210 */ /* 0x000fe40007f5e0ff */
[----:B------:R-:W-:Y:S01]  /*a75c0*/  IADD3 R24, P0, PT, R43, R24, RZ ;  /* 0x000000182b187210 */ /* 0x000fe20007f1e0ff */
[----:B------:R-:W-:Y:S01]  /*a75d0*/  IMAD.MOV.U32 R12, RZ, RZ, R13 ;  /* 0x000000ffff0c7224 */ /* 0x000fe200078e000d */
[----:B------:R-:W-:Y:S01]  /*a75e0*/  MOV R13, RZ ;  /* 0x000000ff000d7202 */ /* 0x000fe20000000f00 */
[----:B------:R-:W-:Y:S02]  /*a75f0*/  IMAD.X R43, RZ, RZ, RZ, P1 ;  /* 0x000000ffff2b7224 */ /* 0x000fe400008e06ff */
[----:B------:R-:W-:-:S02]  /*a7600*/  IMAD.X R49, RZ, RZ, RZ, P2 ;  /* 0x000000ffff317224 */ /* 0x000fc400010e06ff */
[----:B------:R-:W-:Y:S02]  /*a7610*/  IMAD.IADD R45, R14, 0x1, R25 ;  /* 0x000000010e2d7824 */ /* 0x000fe400078e0219 */
[----:B------:R-:W-:-:S04]  /*a7620*/  IMAD.WIDE.U32 R12, R103, R35, R12 ;  /* 0x00000023670c7225 */ /* 0x000fc800078e000c */
[----:B------:R-:W-:Y:S01]  /*a7630*/  IMAD.X R25, RZ, RZ, RZ, P0 ;  /* 0x000000ffff197224 */ /* 0x000fe200000e06ff */
[----:B------:R-:W-:Y:S01]  /*a7640*/  IADD3 R44, P0, PT, R12, R45, RZ ;  /* 0x0000002d0c2c7210 */ /* 0x000fe20007f1e0ff */
[----:B------:R-:W-:-:S04]  /*a7650*/  IMAD.WIDE.U32 R42, R40, R100, R42 ;  /* 0x00000064282a7225 */ /* 0x000fc800078e002a */
[----:B------:R-:W-:Y:S01]  /*a7660*/  IMAD.WIDE.U32 R48, R17, R26, R48 ;  /* 0x0000001a11307225 */ /* 0x000fe200078e0030 */
[----:B------:R-:W-:-:S03]  /*a7670*/  IADD3 R33, PT, PT, R46, R43, RZ ;  /* 0x0000002b2e217210 */ /* 0x000fc60007ffe0ff */
[----:B------:R-:W-:-:S04]  /*a7680*/  IMAD.WIDE.U32 R24, R38, R101, R24 ;  /* 0x0000006526187225 */ /* 0x000fc800078e0018 */
[----:B------:R-:W-:Y:S02]  /*a7690*/  IMAD.IADD R47, R5, 0x1, R49 ;  /* 0x00000001052f7824 */ /* 0x000fe400078e0231 */
[----:B------:R-:W-:Y:S02]  /*a76a0*/  HFMA2 R49, -RZ, RZ, 0, 0 ;  /* 0x00000000ff317431 */ /* 0x000fe400000001ff */
[----:B------:R-:W-:Y:S01]  /*a76b0*/  IMAD.IADD R11, R3, 0x1, R30 ;  /* 0x00000001030b7824 */ /* 0x000fe200078e021e */
[----:B------:R-:W-:Y:S01]  /*a76c0*/  IADD3 R25, PT, PT, R15, R25, RZ ;  /* 0x000000190f197210 */ /* 0x000fe20007ffe0ff */
[----:B------:R-:W-:Y:S01]  /*a76d0*/  IMAD.X R45, RZ, RZ, RZ, P0 ;  /* 0x000000ffff2d7224 */ /* 0x000fe200000e06ff */
[----:B------:R-:W-:Y:S01]  /*a76e0*/  IADD3 R32, P0, PT, R33, R24, RZ ;  /* 0x0000001821207210 */ /* 0x000fe20007f1e0ff */
[----:B------:R-:W-:Y:S01]  /*a76f0*/  IMAD.MOV.U32 R23, RZ, RZ, RZ ;  /* 0x000000ffff177224 */ /* 0x000fe200078e00ff */
[----:B------:R-:W-:Y:S01]  /*a7700*/  IADD3 R24, P1, PT, R11, R48, RZ ;  /* 0x000000300b187210 */ /* 0x000fe20007f3e0ff */
[----:B------:R-:W-:-:S02]  /*a7710*/  IMAD.MOV.U32 R48, RZ, RZ, R42 ;  /* 0x000000ffff307224 */ /* 0x000fc400078e002a */
        /* <DEDUP_REMOVED lines=8> */
[----:B------:R-:W-:-:S03]  /*a77a0*/  MOV R33, RZ ;  /* 0x000000ff00217202 */ /* 0x000fc60000000f00 */
[----:B------:R-:W-:Y:S02]  /*a77b0*/  IMAD.MOV.U32 R32, RZ, RZ, R13 ;  /* 0x000000ffff207224 */ /* 0x000fe400078e000d */
[----:B------:R-:W-:Y:S01]  /*a77c0*/  IMAD.X R25, RZ, RZ, RZ, P1 ;  /* 0x000000ffff197224 */ /* 0x000fe200008e06ff */
        /* <DEDUP_REMOVED lines=17> */
[----:B------:R-:W-:Y:S02]  /*a78e0*/  IMAD R11, R42, R2, RZ ;  /* 0x000000022a0b7224 */ /* 0x000fe400078e02ff */
[----:B------:R-:W-:-:S02]  /*a78f0*/  IMAD.X R13, RZ, RZ, RZ, P1 ;  /* 0x000000ffff0d7224 */ /* 0x000fc400008e06ff */
[----:B------:R-:W-:Y:S02]  /*a7900*/  IMAD.IADD R32, R14, 0x1, R45 ;  /* 0x000000010e207824 */ /* 0x000fe400078e022d */
[----:B------:R-:W-:Y:S02]  /*a7910*/  IMAD.X R49, RZ, RZ, RZ, P2 ;  /* 0x000000ffff317224 */ /* 0x000fe400010e06ff */
[----:B------:R-:W-:Y:S01]  /*a7920*/  IMAD.IADD R63, R7, 0x1, R63 ;  /* 0x00000001073f7824 */ /* 0x000fe200078e023f */
[----:B------:R-:W-:Y:S01]  /*a7930*/  IADD3 R32, P0, PT, R33, R32, RZ ;  /* 0x0000002021207210 */ /* 0x000fe20007f1e0ff */
[----:B------:R-:W-:Y:S01]  /*a7940*/  IMAD.HI.U32 R30, R11, R28, R42 ;  /* 0x0000001c0b1e7227 */ /* 0x000fe200078e002a */
[----:B------:R-:W-:-:S03]  /*a7950*/  IADD3 R42, P1, PT, R61, R44, RZ ;  /* 0x0000002c3d2a7210 */ /* 0x000fc60007f3e0ff */
[----:B------:R-:W-:-:S04]  /*a7960*/  IMAD.WIDE.U32 R44, R40, R99, R12 ;  /* 0x00000063282c7225 */ /* 0x000fc800078e000c */
[----:B------:R-:W-:Y:S02]  /*a7970*/  IMAD.X R43, RZ, RZ, RZ, P1 ;  /* 0x000000ffff2b7224 */ /* 0x000fe400008e06ff */
[----:B------:R-:W-:-:S04]  /*a7980*/  IMAD.WIDE.U32 R12, R38, R100, R24 ;  /* 0x00000064260c7225 */ /* 0x000fc800078e0018 */
[----:B------:R-:W-:Y:S01]  /*a7990*/  IMAD.WIDE.U32 R60, R17, R27, R48 ;  /* 0x0000001b113c7225 */ /* 0x000fe200078e0030 */
[----:B------:R-:W-:-:S03]  /*a79a0*/  IADD3 R49, PT, PT, R23, R45, RZ ;  /* 0x0000002d17317210 */ /* 0x000fc60007ffe0ff */
[----:B------:R-:W-:Y:S01]  /*a79b0*/  IMAD.WIDE.U32 R24, R36, R101, R42 ;  /* 0x0000006524187225 */ /* 0x000fe200078e002a */
[----:B------:R-:W-:Y:S02]  /*a79c0*/  IADD3 R48, P1, PT, R49, R12, RZ ;  /* 0x0000000c31307210 */ /* 0x000fe40007f3e0ff */
[----:B------:R-:W-:Y:S01]  /*a79d0*/  IADD3 R12, P4, PT, R47, R60, RZ ;  /* 0x0000003c2f0c7210 */ /* 0x000fe20007f9e0ff */
[----:B------:R-:W-:Y:S01]  /*a79e0*/  IMAD.IADD R43, R46, 0x1, R13 ;  /* 0x000000012e2b7824 */ /* 0x000fe200078e020d */
[----:B------:R-:W-:Y:S01]  /*a79f0*/  IADD3.X R49, PT, PT, RZ, RZ, RZ, P1, !PT ;  /* 0x000000ffff317210 */ /* 0x000fe20000ffe4ff */
[----:B------:R-:W-:Y:S01]  /*a7a00*/  IMAD.MOV.U32 R45, RZ, RZ, RZ ;  /* 0x000000ffff2d7224 */ /* 0x000fe200078e00ff */
[----:B------:R-:W-:Y:S01]  /*a7a10*/  IADD3 R25, PT, PT, R15, R25, RZ ;  /* 0x000000190f197210 */ /* 0x000fe20007ffe0ff */
[----:B------:R-:W-:Y:S01]  /*a7a20*/  IMAD.X R33, RZ, RZ, RZ, P0 ;  /* 0x000000ffff217224 */ /* 0x000fe200000e06ff */
[----:B------:R-:W-:Y:S01]  /*a7a30*/  IADD3 R42, P2, PT, R43, R24, RZ ;  /* 0x000000182b2a7210 */ /* 0x000fe20007f5e0ff */
[----:B------:R-:W-:-:S02]  /*a7a40*/  IMAD.MOV.U32 R24, RZ, RZ, RZ ;  /* 0x000000ffff187224 */ /* 0x000fc400078e00ff */
[----:B------:R-:W-:Y:S01]  /*a7a50*/  IMAD.WIDE.U32 R44, R41, R98, R44 ;  /* 0x00000062292c7225 */ /* 0x000fe200078e002c */
[----:B------:R-:W-:-:S03]  /*a7a60*/  IADD3.X R43, PT, PT, RZ, RZ, RZ, P2, !PT ;  /* 0x000000ffff2b7210 */ /* 0x000fc600017fe4ff */
[----:B------:R-:W-:Y:S01]  /*a7a70*/  IMAD.IADD R59, R6, 0x1, R61 ;  /* 0x00000001063b7824 */ /* 0x000fe200078e023d */
[----:B------:R-:W-:Y:S01]  /*a7a80*/  IADD3 R44, P3, PT, R63, R44, RZ ;  /* 0x0000002c3f2c7210 */ /* 0x000fe20007f7e0ff */
[----:B------:R-:W-:-:S04]  /*a7a90*/  IMAD.WIDE.U32 R32, R34, R102, R32 ;  /* 0x0000006622207225 */ /* 0x000fc800078e0020 */
[----:B------:R-:W-:Y:S01]  /*a7aa0*/  IMAD.WIDE.U32 R60, R39, R99, R48 ;  /* 0x00000063273c7225 */ /* 0x000fe200078e0030 */
[----:B------:R-:W-:Y:S02]  /*a7ab0*/  IADD3 R48, P1, PT, R25, R32, RZ ;  /* 0x0000002019307210 */ /* 0x000fe40007f3e0ff */
[----:B------:R-:W-:Y:S01]  /*a7ac0*/  IADD3 R73, PT, PT, R14, R33, RZ ;  /* 0x000000210e497210 */ /* 0x000fe20007ffe0ff */
[----:B------:R-:W-:Y:S01]  /*a7ad0*/  IMAD.IADD R13, R45, 0x1, R24 ;  /* 0x000000012d0d7824 */ /* 0x000fe200078e0218 */
[----:B------:R-:W-:Y:S01]  /*a7ae0*/  IADD3.X R49, PT, PT, RZ, RZ, RZ, P1, !PT ;  /* 0x000000ffff317210 */ /* 0x000fe20000ffe4ff */
[----:B------:R-:W-:Y:S02]  /*a7af0*/  IMAD.IADD R33, R23, 0x1, R61 ;  /* 0x0000000117217824 */ /* 0x000fe400078e023d */
[----:B------:R-:W-:Y:S01]  /*a7b00*/  IMAD.X R45, RZ, RZ, RZ, P3 ;  /* 0x000000ffff2d7224 */ /* 0x000fe200018e06ff */
[----:B------:R-:W-:Y:S01]  /*a7b10*/  IADD3 R32, P0, PT, R13, R60, RZ ;  /* 0x0000003c0d207210 */ /* 0x000fe20007f1e0ff */
[----:B------:R-:W-:-:S02]  /*a7b20*/  IMAD.X R13, RZ, RZ, RZ, P4 ;  /* 0x000000ffff0d7224 */ /* 0x000fc400020e06ff */
[----:B------:R-:W-:Y:S01]  /*a7b30*/  IMAD.IADD R25, R3, 0x1, R30 ;  /* 0x0000000103197824 */ /* 0x000fe200078e021e */
[----:B------:R-:W-:Y:S01]  /*a7b40*/  MOV R30, RZ ;  /* 0x000000ff001e7202 */ /* 0x000fe20000000f00 */
[----:B------:R-:W-:-:S04]  /*a7b50*/  IMAD.WIDE.U32 R60, R16, R26, R12 ;  /* 0x0000001a103c7225 */ /* 0x000fc800078e000c */
[----:B------:R-:W-:Y:S01]  /*a7b60*/  IMAD.WIDE.U32 R12, R37, R100, R42 ;  /* 0x00000064250c7225 */ /* 0x000fe200078e002a */
[----:B------:R-:W-:-:S03]  /*a7b70*/  IADD3 R42, P4, PT, R25, R60, RZ ;  /* 0x0000003c192a7210 */ /* 0x000fc60007f9e0ff */
[----:B------:R-:W-:Y:S01]  /*a7b80*/  IMAD.WIDE.U32 R44, R31, R19, R44 ;  /* 0x000000131f2c7225 */ /* 0x000fe200078e002c */
[----:B------:R-:W-:-:S03]  /*a7b90*/  IADD3.X R43, PT, PT, RZ, RZ, RZ, P4, !PT ;  /* 0x000000ffff2b7210 */ /* 0x000fc600027fe4ff */
[----:B------:R-:W-:Y:S01]  /*a7ba0*/  IMAD.WIDE.U32 R62, R35, R101, R48 ;  /* 0x00000065233e7225 */ /* 0x000fe200078e0030 */
[----:B------:R-:W-:Y:S02]  /*a7bb0*/  IADD3 R48, P2, PT, R33, R12, RZ ;  /* 0x0000000c21307210 */ /* 0x000fe40007f5e0ff */
        /* <DEDUP_REMOVED lines=8> */
[----:B------:R-:W-:Y:S01]  /*a7c40*/  IMAD.IADD R47, R5, 0x1, R61 ;  /* 0x00000001052f7824 */ /* 0x000fe200078e023d */
[----:B------:R-:W-:Y:S01]  /*a7c50*/  IADD3 R13, PT, PT, R24, R33, RZ ;  /* 0x00000021180d7210 */ /* 0x000fe20007ffe0ff */
[----:B------:R-:W-:Y:S02]  /*a7c60*/  IMAD.X R61, RZ, RZ, RZ, P3 ;  /* 0x000000ffff3d7224 */ /* 0x000fe400018e06ff */
[----:B------:R-:W-:-:S04]  /*a7c70*/  IMAD.WIDE.U32 R62, R38, R99, R48 ;  /* 0x00000063263e7225 */ /* 0x000fc800078e0030 */
[----:B------:R-:W-:Y:S02]  /*a7c80*/  IMAD.IADD R65, R8, 0x1, R45 ;  /* 0x0000000108417824 */ /* 0x000fe400078e022d */
[----:B------:R-:W-:-:S04]  /*a7c90*/  IMAD.WIDE.U32 R60, R17, R18, R60 ;  /* 0x00000012113c7225 */ /* 0x000fc800078e003c */
[----:B------:R-:W-:Y:S01]  /*a7ca0*/  IMAD.X R45, RZ, RZ, RZ, P1 ;  /* 0x000000ffff2d7224 */ /* 0x000fe200008e06ff */
[----:B------:R-:W-:Y:S01]  /*a7cb0*/  IADD3 R14, P4, PT, R47, R60, RZ ;  /* 0x0000003c2f0e7210 */ /* 0x000fe20007f9e0ff */
[----:B------:R-:W-:Y:S01]  /*a7cc0*/  IMAD.WIDE.U32 R48, R11, R29, R42 ;  /* 0x0000001d0b307225 */ /* 0x000fe200078e002a */
[----:B------:R-:W-:Y:S02]  /*a7cd0*/  IADD3 R42, P2, PT, R13, R62, RZ ;  /* 0x0000003e0d2a7210 */ /* 0x000fe40007f5e0ff */
[----:B------:R-:W-:Y:S01]  /*a7ce0*/  IADD3 R59, PT, PT, R7, R61, RZ ;  /* 0x0000003d073b7210 */ /* 0x000fe20007ffe0ff */
[----:B------:R-:W-:Y:S02]  /*a7cf0*/  IMAD.X R13, RZ, RZ, RZ, P0 ;  /* 0x000000ffff0d7224 */ /* 0x000fe400000e06ff */
[----:B------:R-:W-:Y:S02]  /*a7d00*/  IMAD.MOV.U32 R33, RZ, RZ, RZ ;  /* 0x000000ffff217224 */ /* 0x000fe400078e00ff */
[----:B------:R-:W-:-:S02]  /*a7d10*/  IMAD.IADD R63, R23, 0x1, R63 ;  /* 0x00000001173f7824 */ /* 0x000fc400078e023f */
[----:B------:R-:W-:-:S04]  /*a7d20*/  IMAD.WIDE.U32 R44, R36, R100, R44 ;  /* 0x00000064242c7225 */ /* 0x000fc800078e002c */
[----:B------:R-:W-:Y:S01]  /*a7d30*/  IMAD.IADD R47, R4, 0x1, R49 ;  /* 0x00000001042f7824 */ /* 0x000fe200078e0231 */
[----:B------:R-:W-:Y:S01]  /*a7d40*/  IADD3 R44, P1, PT, R63, R44, RZ ;  /* 0x0000002c3f2c7210 */ /* 0x000fe20007f3e0ff */
[----:B------:R-:W-:Y:S01]  /*a7d50*/  IMAD R25, R48, R2, RZ ;  /* 0x0000000230197224 */ /* 0x000fe200078e02ff */
[----:B------:R-:W-:Y:S01]  /*a7d60*/  IADD3 R45, PT, PT, R46, R45, RZ ;  /* 0x0000002d2e2d7210 */ /* 0x000fe20007ffe0ff */
[----:B------:R-:W-:Y:S02]  /*a7d70*/  IMAD.MOV.U32 R49, RZ, RZ, RZ ;  /* 0x000000ffff317224 */ /* 0x000fe400078e00ff */
[----:B------:R-:W-:-:S04]  /*a7d80*/  IMAD.WIDE.U32 R32, R41, R97, R32 ;  /* 0x0000006129207225 */ /* 0x000fc800078e0020 */
[----:B------:R-:W-:Y:S01]  /*a7d90*/  IMAD.X R43, RZ, RZ, RZ, P2 ;  /* 0x000000ffff2b7224 */ /* 0x000fe200010e06ff */
[----:B------:R-:W-:Y:S01]  /*a7da0*/  IADD3 R32, P3, PT, R65, R32, RZ ;  /* 0x0000002041207210 */ /* 0x000fe20007f7e0ff */
[----:B------:R-:W-:-:S04]  /*a7db0*/  IMAD.WIDE.U32 R12, R34, R101, R12 ;  /* 0x00000065220c7225 */ /* 0x000fc800078e000c */
[----:B------:R-:W-:Y:S01]  /*a7dc0*/  IMAD.HI.U32 R50, R25, R28, R48 ;  /* 0x0000001c19327227 */ /* 0x000fe200078e0030 */
[----:B------:R-:W-:-:S03]  /*a7dd0*/  IADD3 R63, PT, PT, R15, R13, RZ ;  /* 0x0000000d0f3f7210 */ /* 0x000fc60007ffe0ff */
[----:B------:R-:W-:Y:S02]  /*a7de0*/  IMAD.IADD R33, R33, 0x1, R30 ;  /* 0x0000000121217824 */ /* 0x000fe400078e021e */
        /* <DEDUP_REMOVED lines=8> */
[----:B------:R-:W-:Y:S02]  /*a7e70*/  IMAD.X R43, RZ, RZ, RZ, P0 ;  /* 0x000000ffff2b7224 */ /* 0x000fe400000e06ff */
[----:B------:R-:W-:-:S04]  /*a7e80*/  IMAD.WIDE.U32 R44, R37, R99, R44 ;  /* 0x00000063252c7225 */ /* 0x000fc800078e002c */
[----:B------:R-:W-:Y:S01]  /*a7e90*/  IMAD.WIDE.U32 R14, R31, R20, R32 ;  /* 0x000000141f0e7225 */ /* 0x000fe200078e0020 */
[----:B------:R-:W-:Y:S02]  /*a7ea0*/  IADD3 R32, P4, PT, R47, R48, RZ ;  /* 0x000000302f207210 */ /* 0x000fe40007f9e0ff */
[----:B------:R-:W-:Y:S01]  /*a7eb0*/  IADD3 R48, P0, PT, R13, R44, RZ ;  /* 0x0000002c0d307210 */ /* 0x000fe20007f1e0ff */
[----:B------:R-:W-:Y:S01]  /*a7ec0*/  IMAD.WIDE.U32 R60, R35, R100, R42 ;  /* 0x00000064233c7225 */ /* 0x000fe200078e002a */
[----:B------:R-:W-:Y:S02]  /*a7ed0*/  IADD3 R42, P3, PT, R59, R14, RZ ;  /* 0x0000000e3b2a7210 */ /* 0x000fe40007f7e0ff */
[----:B------:R-:W-:Y:S01]  /*a7ee0*/  IADD3 R47, PT, PT, R6, R49, RZ ;  /* 0x00000031062f7210 */ /* 0x000fe20007ffe0ff */
[----:B------:R-:W-:Y:S01]  /*a7ef0*/  IMAD.IADD R45, R23, 0x1, R45 ;  /* 0x00000001172d7824 */ /* 0x000fe200078e022d */
[----:B------:R-:W-:Y:S01]  /*a7f00*/  IADD3 R65, PT, PT, R9, R15, RZ ;  /* 0x0000000f09417210 */ /* 0x000fe20007ffe0ff */
        /* <DEDUP_REMOVED lines=13> */
[----:B------:R-:W-:Y:S01]  /*a7fe0*/  IADD3.X R15, PT, PT, RZ, RZ, RZ, P2, !PT ;  /* 0x000000ffff0f7210 */ /* 0x000fe200017fe4ff */
[----:B------:R-:W-:Y:S02]  /*a7ff0*/  IMAD.IADD R13, R30, 0x1, R61 ;  /* 0x000000011e0d7824 */ /* 0x000fe400078e023d */
[----:B------:R-:W-:Y:S02]  /*a8000*/  IMAD.IADD R59, R5, 0x1, R33 ;  /* 0x00000001053b7824 */ /* 0x000fe400078e0221 */
[----:B------:R-:W-:Y:S01]  /*a8010*/  IMAD.WIDE.U32 R42, R17, R19, R42 ;  /* 0x00000013112a7225 */ /* 0x000fe200078e002a */
[----:B------:R-:W-:-:S03]  /*a8020*/  IADD3 R32, P3, PT, R13, R48, RZ ;  /* 0x000000300d207210 */ /* 0x000fc60007f7e0ff */
[----:B------:R-:W-:Y:S01]  /*a8030*/  IMAD.IADD R13, R24, 0x1, R49 ;  /* 0x00000001180d7824 */ /* 0x000fe200078e0231 */
[----:B------:R-:W-:Y:S01]  /*a8040*/  IADD3 R42, P4, PT, R47, R42, RZ ;  /* 0x0000002a2f2a7210 */ /* 0x000fe20007f9e0ff */
[----:B------:R-:W-:Y:S02]  /*a8050*/  IMAD.MOV.U32 R48, RZ, RZ, R60 ;  /* 0x000000ffff307224 */ /* 0x000fe400078e003c */
[----:B------:R-:W-:Y:S02]  /*a8060*/  IMAD.MOV.U32 R49, RZ, RZ, RZ ;  /* 0x000000ffff317224 */ /* 0x000fe400078e00ff */
[----:B------:R-:W-:-:S04]  /*a8070*/  IMAD.WIDE.U32 R44, R36, R99, R44 ;  /* 0x00000063242c7225 */ /* 0x000fc800078e002c */
[----:B------:R-:W-:Y:S01]  /*a8080*/  IMAD.WIDE.U32 R48, R104, R41, R48 ;  /* 0x0000002968307225 */ /* 0x000fe200078e0030 */
[----:B------:R-:W-:-:S03]  /*a8090*/  IADD3 R45, PT, PT, R23, R45, RZ ;  /* 0x0000002d172d7210 */ /* 0x000fc60007ffe0ff */
        /* <DEDUP_REMOVED lines=10> */
[----:B------:R-:W-:-:S02]  /*a8140*/  IMAD.IADD R41, R8, 0x1, R43 ;  /* 0x0000000108297824 */ /* 0x000fc400078e022b */
[----:B------:R-:W-:Y:S02]  /*a8150*/  IMAD.X R43, RZ, RZ, RZ, P4 ;  /* 0x000000ffff2b7224 */ /* 0x000fe400020e06ff */
[----:B------:R-:W-:-:S04]  /*a8160*/  IMAD.WIDE.U32 R48, R25, R29, R12 ;  /* 0x0000001d19307225 */ /* 0x000fc800078e000c */
[----:B------:R-:W-:Y:S01]  /*a8170*/  IMAD.WIDE.U32 R42, R16, R18, R42 ;  /* 0x00000012102a7225 */ /* 0x000fe200078e002a */
[----:B------:R-:W-:-:S03]  /*a8180*/  IADD3 R13, PT, PT, R4, R49, RZ ;  /* 0x00000031040d7210 */ /* 0x000fc60007ffe0ff */
[----:B------:R-:W-:Y:S01]  /*a8190*/  IMAD R12, R48, R2, RZ ;  /* 0x00000002300c7224 */ /* 0x000fe200078e02ff */
[----:B------:R-:W-:Y:S01]  /*a81a0*/  IADD3 R42, P2, PT, R59, R42, RZ ;  /* 0x0000002a3b2a7210 */ /* 0x000fe20007f5e0ff */
[----:B------:R-:W-:Y:S02]  /*a81b0*/  IMAD.MOV.U32 R49, RZ, RZ, RZ ;  /* 0x000000ffff317224 */ /* 0x000fe400078e00ff */
[----:B------:R-:W-:Y:S02]  /*a81c0*/  IMAD.IADD R33, R30, 0x1, R33 ;  /* 0x000000011e217824 */ /* 0x000fe400078e0221 */
[----:B------:R-:W-:-:S04]  /*a81d0*/  IMAD.WIDE.U32 R14, R37, R98, R14 ;  /* 0x00000062250e7225 */ /* 0x000fc800078e000e */
[----:B------:R-:W-:Y:S01]  /*a81e0*/  IMAD.X R45, RZ, RZ, RZ, P1 ;  /* 0x000000ffff2d7224 */ /* 0x000fe200008e06ff */
[----:B------:R-:W-:Y:S01]  /*a81f0*/  IADD3 R14, P0, PT, R33, R14, RZ ;  /* 0x0000000e210e7210 */ /* 0x000fe20007f1e0ff */
[----:B------:R-:W-:Y:S01]  /*a8200*/  IMAD.IADD R50, R46, 0x1, R63 ;  /* 0x000000012e327824 */ /* 0x000fe200078e023f */
[----:B------:R-:W-:Y:S01]  /*a8210*/  IADD3.X R33, PT, PT, RZ, RZ, RZ, P3, !PT ;  /* 0x000000ffff217210 */ /* 0x000fe20001ffe4ff */
[----:B------:R-:W-:-:S04]  /*a8220*/  IMAD.WIDE.U32 R46, R31, R21, R60 ;  /* 0x000000151f2e7225 */ /* 0x000fc800078e003c */
[----:B------:R-:W-:-:S04]  /*a8230*/  IMAD.HI.U32 R60, R12, R28, R48 ;  /* 0x0000001c0c3c7227 */ /* 0x000fc800078e0030 */
[----:B------:R-:W-:Y:S02]  /*a8240*/  IMAD.IADD R15, R24, 0x1, R15 ;  /* 0x00000001180f7824 */ /* 0x000fe400078e020f */
[----:B------:R-:W-:Y:S01]  /*a8250*/  IMAD.WIDE.U32 R48, R35, R99, R44 ;  /* 0x0000006323307225 */ /* 0x000fe200078e002c */
[----:B------:R-:W-:-:S03]  /*a8260*/  IADD3 R44, P1, PT, R41, R46, RZ ;  /* 0x0000002e292c7210 */ /* 0x000fc60007f3e0ff */
[----:B------:R-:W-:Y:S01]  /*a8270*/  IMAD.IADD R59, R7, 0x1, R43 ;  /* 0x00000001073b7824 */ /* 0x000fe200078e022b */
        /* <DEDUP_REMOVED lines=26> */
[----:B------:R-:W-:Y:S02]  /*a8420*/  IMAD.IADD R47, R24, 0x1, R47 ;  /* 0x00000001182f7824 */ /* 0x000fe400078e022f */
[----:B------:R-:W-:Y:S02]  /*a8430*/  IMAD.X R33, RZ, RZ, RZ, P5 ;  /* 0x000000ffff217224 */ /* 0x000fe400028e06ff */
        /* <DEDUP_REMOVED lines=8> */
[----:B------:R-:W-:Y:S01]  /*a84c0*/  IMAD.IADD R59, R23, 0x1, R43 ;  /* 0x00000001173b7824 */ /* 0x000fe200078e022b */
[----:B------:R-:W-:Y:S01]  /*a84d0*/  IADD3.X R43, PT, PT, RZ, RZ, RZ, P2, !PT ;  /* 0x000000ffff2b7210 */ /* 0x000fe200017fe4ff */
[----:B------:R-:W-:-:S04]  /*a84e0*/  IMAD.WIDE.U32 R46, R17, R21, R46 ;  /* 0x00000015112e7225 */ /* 0x000fc800078e002e */
[----:B------:R-:W-:Y:S01]  /*a84f0*/  IMAD.WIDE.U32 R40, R104, R39, R40 ;  /* 0x0000002768287225 */ /* 0x000fe200078e0028 */
[----:B------:R-:W-:-:S03]  /*a8500*/  IADD3 R23, PT, PT, R22, R47, RZ ;  /* 0x0000002f16177210 */ /* 0x000fc60007ffe0ff */
[----:B------:R-:W-:Y:S02]  /*a8510*/  IMAD.X R17, RZ, RZ, RZ, P0 ;  /* 0x000000ffff117224 */ /* 0x000fe400000e06ff */
[----:B------:R-:W-:Y:S01]  /*a8520*/  IMAD.WIDE.U32 R48, R37, R97, R44 ;  /* 0x0000006125307225 */ /* 0x000fe200078e002c */
[----:B------:R-:W-:Y:S02]  /*a8530*/  IADD3 R44, P2, PT, R31, R32, RZ ;  /* 0x000000201f2c7210 */ /* 0x000fe40007f5e0ff */
[----:B------:R-:W-:Y:S01]  /*a8540*/  IADD3 R50, P3, PT, R40, R17, RZ ;  /* 0x0000001128327210 */ /* 0x000fe20007f7e0ff */
[----:B------:R-:W-:Y:S01]  /*a8550*/  IMAD.IADD R15, R8, 0x1, R33 ;  /* 0x00000001080f7824 */ /* 0x000fe200078e0221 */
[----:B------:R-:W-:Y:S01]  /*a8560*/  IADD3 R48, P0, PT, R41, R48, RZ ;  /* 0x0000003029307210 */ /* 0x000fe20007f1e0ff */
        /* <DEDUP_REMOVED lines=8> */
[----:B------:R-:W-:-:S04]  /*a85f0*/  IMAD.WIDE.U32 R44, R11, R18, R44 ;  /* 0x000000120b2c7225 */ /* 0x000fc800078e002c */
[----:B------:R-:W-:Y:S02]  /*a8600*/  IMAD.IADD R32, R24, 0x1, R33 ;  /* 0x0000000118207824 */ /* 0x000fe400078e0221 */
[----:B------:R-:W-:Y:S02]  /*a8610*/  IMAD.X R43, RZ, RZ, RZ, P5 ;  /* 0x000000ffff2b7224 */ /* 0x000fe400028e06ff */
[----:B------:R-:W-:Y:S01]  /*a8620*/  IMAD.WIDE.U32 R46, R12, R29, R14 ;  /* 0x0000001d0c2e7225 */ /* 0x000fe200078e000e */
[----:B------:R-:W-:Y:S02]  /*a8630*/  IADD3 R14, P1, PT, R13, R44, RZ ;  /* 0x0000002c0d0e7210 */ /* 0x000fe40007f3e0ff */
[----:B------:R-:W-:Y:S01]  /*a8640*/  IADD3 R15, PT, PT, R7, R45, RZ ;  /* 0x0000002d070f7210 */ /* 0x000fe20007ffe0ff */
[----:B------:R-:W-:Y:S01]  /*a8650*/  IMAD.X R41, RZ, RZ, RZ, P4 ;  /* 0x000000ffff297224 */ /* 0x000fe200020e06ff */
[----:B------:R-:W-:Y:S01]  /*a8660*/  IADD3 R32, P2, PT, R32, R59, RZ ;  /* 0x0000003b20207210 */ /* 0x000fe20007f5e0ff */
[----:B------:R-:W-:-:S03]  /*a8670*/  IMAD.WIDE.U32 R44, R16, R20, R42 ;  /* 0x00000014102c7225 */ /* 0x000fc600078e002a */
[----:B------:R-:W-:Y:S01]  /*a8680*/  IADD3.X R33, PT, PT, RZ, RZ, RZ, P2, !PT ;  /* 0x000000ffff217210 */ /* 0x000fe200017fe4ff */
[----:B------:R-:W-:-:S04]  /*a8690*/  IMAD.WIDE.U32 R38, R104, R38, R48 ;  /* 0x0000002668267225 */ /* 0x000fc800078e0030 */
        /* <DEDUP_REMOVED lines=8> */
[----:B------:R-:W-:-:S02]  /*a8720*/  IMAD.IADD R43, R30, 0x1, R43 ;  /* 0x000000011e2b7824 */ /* 0x000fc400078e022b */
[----:B------:R-:W-:Y:S02]  /*a8730*/  HFMA2 R47, -RZ, RZ, 0, 0 ;  /* 0x00000000ff2f7431 */ /* 0x000fe400000001ff */
        /* <DEDUP_REMOVED lines=8> */
[----:B------:R-:W-:Y:S02]  /*a87c0*/  IMAD.X R43, RZ, RZ, RZ, P5 ;  /* 0x000000ffff2b7224 */ /* 0x000fe400028e06ff */
[----:B------:R-:W-:-:S04]  /*a87d0*/  IMAD.WIDE.U32 R44, R11, R19, R40 ;  /* 0x000000130b2c7225 */ /* 0x000fc800078e0028 */
[----:B------:R-:W-:Y:S02]  /*a87e0*/  IMAD R13, R46, R2, RZ ;  /* 0x000000022e0d7224 */ /* 0x000fe400078e02ff */
[----:B------:R-:W-:Y:S01]  /*a87f0*/  IMAD.IADD R48, R24, 0x1, R33 ;  /* 0x0000000118307824 */ /* 0x000fe200078e0221 */
[----:B------:R-:W-:Y:S01]  /*a8800*/  IADD3.X R33, PT, PT, RZ, RZ, RZ, P1, !PT ;  /* 0x000000ffff217210 */ /* 0x000fe20000ffe4ff */
[----:B------:R-:W-:-:S04]  /*a8810*/  IMAD.WIDE.U32 R40, R104, R37, R38 ;  /* 0x0000002568287225 */ /* 0x000fc800078e0026 */
[----:B------:R-:W-:Y:S01]  /*a8820*/  IMAD.WIDE.U32 R38, R16, R21, R42 ;  /* 0x0000001510267225 */ /* 0x000fe200078e002a */
[----:B------:R-:W-:-:S03]  /*a8830*/  IADD3 R16, P1, PT, R15, R44, RZ ;  /* 0x0000002c0f107210 */ /* 0x000fc60007f3e0ff */
[----:B------:R-:W-:Y:S01]  /*a8840*/  IMAD.HI.U32 R50, R13, R28, R46 ;  /* 0x0000001c0d327227 */ /* 0x000fe200078e002e */
[----:B------:R-:W-:-:S03]  /*a8850*/  IADD3 R37, PT, PT, R22, R39, RZ ;  /* 0x0000002716257210 */ /* 0x000fc60007ffe0ff */
[----:B------:R-:W-:Y:S02]  /*a8860*/  IMAD.X R46, RZ, RZ, RZ, P0 ;  /* 0x000000ffff2e7224 */ /* 0x000fe400000e06ff */
        /* <DEDUP_REMOVED lines=48> */
[----:B------:R-:W-:-:S04]  /*a8b70*/  IMAD.HI.U32 R2, R14, R28, R32 ;  /* 0x0000001c0e027227 */ /* 0x000fc800078e0020 */
        /* <DEDUP_REMOVED lines=28> */
[----:B------:R-:W-:Y:S02]  /*a8d40*/  IMAD.X R24, RZ, RZ, RZ, P4 ;  /* 0x000000ffff187224 */ /* 0x000fe400020e06ff */
[----:B------:R-:W-:-:S03]  /*a8d50*/  IMAD.WIDE.U32 R32, R104, R35, R16 ;  /* 0x0000002368207225 */ /* 0x000fc600078e0010 */
[----:B------:R-:W-:Y:S01]  /*a8d60*/  IADD3 R24, P4, PT, R24, R23, RZ ;  /* 0x0000001718187210 */ /* 0x000fe20007f9e0ff */
        /* <DEDUP_REMOVED lines=31> */
[----:B------:R-:W-:Y:S01]  /*a8f60*/  IADD3 R32, PT, PT, R30, R15, RZ ;  /* 0x0000000f1e207210 */ /* 0x000fe20007ffe0ff */
[----:B------:R-:W-:Y:S01]  /*a8f70*/  IMAD.WIDE.U32 R4, R14, R27, R4 ;  /* 0x0000001b0e047225 */ /* 0x000fe200078e0004 */
[----:B------:R-:W-:-:S03]  /*a8f80*/  IADD3 R23, P5, PT, R23, R38, RZ ;  /* 0x0000002617177210 */ /* 0x000fc60007fbe0ff */
        /* <DEDUP_REMOVED lines=12> */
[----:B------:R-:W-:-:S02]  /*a9050*/  IMAD.IADD R12, R22, 0x1, R25 ;  /* 0x00000001160c7824 */ /* 0x000fc400078e0219 */
[----:B------:R-:W-:Y:S01]  /*a9060*/  IMAD.WIDE.U32 R24, R14, R18, R36 ;  /* 0x000000120e187225 */ /* 0x000fe200078e0024 */
[----:B------:R-:W-:Y:S02]  /*a9070*/  IADD3.X R31, PT, PT, RZ, RZ, RZ, P4, !PT ;  /* 0x000000ffff1f7210 */ /* 0x000fe400027fe4ff */
        /* <DEDUP_REMOVED lines=11> */
[----:B------:R-:W-:-:S03]  /*a9130*/  IMAD.MOV.U32 R37, RZ, RZ, R16 ;  /* 0x000000ffff257224 */ /* 0x000fc600078e0010 */
        /* <DEDUP_REMOVED lines=11> */
[----:B------:R-:W-:Y:S01]  /*a91f0*/  IADD3 R8, P3, PT, R15, R34, RZ ;  /* 0x000000220f087210 */ /* 0x000fe20007f7e0ff */
[----:B------:R-:W-:Y:S01]  /*a9200*/  IMAD.X R34, RZ, RZ, RZ, P5 ;  /* 0x000000ffff227224 */ /* 0x000fe200028e06ff */
[----:B------:R-:W-:Y:S02]  /*a9210*/  IADD3.X R15, PT, PT, RZ, RZ, RZ, P4, !PT ;  /* 0x000000ffff0f7210 */ /* 0x000fe400027fe4ff */
[----:B------:R-:W-:Y:S02]  /*a9220*/  IADD3 R30, P6, PT, R32, R12, RZ ;  /* 0x0000000c201e7210 */ /* 0x000fe40007fde0ff */
[----:B------:R-:W-:Y:S01]  /*a9230*/  IADD3 R15, P4, PT, R15, R8, RZ ;  /* 0x000000080f0f7210 */ /* 0x000fe20007f9e0ff */
[----:B------:R-:W-:Y:S01]  /*a9240*/  IMAD.X R8, RZ, RZ, RZ, P2 ;  /* 0x000000ffff087224 */ /* 0x000fe200010e06ff */
[----:B------:R-:W-:Y:S01]  /*a9250*/  IADD3 R34, PT, PT, R34, R35, R23 ;  /* 0x0000002322227210 */ /* 0x000fe20007ffe017 */
[----:B------:R-:W-:Y:S01]  /*a9260*/  IMAD.X R31, RZ, RZ, RZ, P6 ;  /* 0x000000ffff1f7224 */ /* 0x000fe200030e06ff */
[----:B------:R-:W-:Y:S01]  /*a9270*/  MOV R35, R4 ;  /* 0x0000000400237202 */ /* 0x000fe20000000f00 */
[----:B------:R-:W-:Y:S01]  /*a9280*/  IMAD.X R23, RZ, RZ, RZ, P1 ;  /* 0x000000ffff177224 */ /* 0x000fe200008e06ff */
[----:B------:R-:W-:-:S02]  /*a9290*/  IADD3 R8, P2, PT, R8, R15, RZ ;  /* 0x0000000f08087210 */ /* 0x000fc40007f5e0ff */
[----:B------:R-:W-:Y:S01]  /*a92a0*/  IADD3 R15, PT, PT, R22, R13, RZ ;  /* 0x0000000d160f7210 */ /* 0x000fe20007ffe0ff */
[----:B------:R-:W-:-:S03]  /*a92b0*/  IMAD.WIDE.U32 R12, R14, R20, R30 ;  /* 0x000000140e0c7225 */ /* 0x000fc600078e001e */
[----:B------:R-:W-:Y:S01]  /*a92c0*/  IADD3 R15, P0, PT, R15, R8, RZ ;  /* 0x000000080f0f7210 */ /* 0x000fe20007f1e0ff */
[----:B------:R-:W-:Y:S01]  /*a92d0*/  IMAD.X R31, RZ, RZ, RZ, P4 ;  /* 0x000000ffff1f7224 */ /* 0x000fe200020e06ff */
[----:B------:R-:W-:-:S04]  /*a92e0*/  IADD3 R30, PT, PT, R9, R13, RZ ;  /* 0x0000000d091e7210 */ /* 0x000fc80007ffe0ff */
[----:B------:R-:W-:Y:S01]  /*a92f0*/  IADD3 R8, P5, PT, R30, R15, RZ ;  /* 0x0000000f1e087210 */ /* 0x000fe20007fbe0ff */
[----:B------:R-:W-:-:S03]  /*a9300*/  IMAD.X R15, RZ, RZ, RZ, P3 ;  /* 0x000000ffff0f7224 */ /* 0x000fc600018e06ff */
[----:B------:R-:W-:Y:S02]  /*a9310*/  IADD3.X R9, PT, PT, RZ, RZ, RZ, P5, !PT ;  /* 0x000000ffff097210 */ /* 0x000fe40002ffe4ff */
[----:B------:R-:W-:Y:S01]  /*a9320*/  IADD3 R34, PT, PT, R15, R34, R23 ;  /* 0x000000220f227210 */ /* 0x000fe20007ffe017 */
[----:B------:R-:W-:Y:S02]  /*a9330*/  IMAD.X R23, RZ, RZ, RZ, P2 ;  /* 0x000000ffff177224 */ /* 0x000fe400010e06ff */
[----:B------:R-:W-:Y:S01]  /*a9340*/  IMAD.WIDE.U32 R14, R14, R21, R8 ;  /* 0x000000150e0e7225 */ /* 0x000fe200078e0008 */
[----:B------:R-:W-:Y:S02]  /*a9350*/  IADD3.X R8, PT, PT, RZ, RZ, RZ, P0, !PT ;  /* 0x000000ffff087210 */ /* 0x000fe400007fe4ff */
[----:B------:R-:W-:Y:S01]  /*a9360*/  IADD3 R34, PT, PT, R23, R34, R31 ;  /* 0x0000002217227210 */ /* 0x000fe20007ffe01f */
[----:B------:R-:W-:Y:S01]  /*a9370*/  IMAD.IADD R9, R22, 0x1, R15 ;  /* 0x0000000116097824 */ /* 0x000fe200078e020f */
[----:B------:R-:W-:Y:S01]  /*a9380*/  MOV R23, R12 ;  /* 0x0000000c00177202 */ /* 0x000fe20000000f00 */
[----:B------:R-:W-:-:S02]  /*a9390*/  IMAD.MOV.U32 R31, RZ, RZ, R6 ;  /* 0x000000ffff1f7224 */ /* 0x000fc400078e0006 */
[----:B------:R-:W-:Y:S01]  /*a93a0*/  IMAD.MOV.U32 R22, RZ, RZ, R14 ;  /* 0x000000ffff167224 */ /* 0x000fe200078e000e */
        /* <DEDUP_REMOVED lines=34> */
.L_x_743:
        /* <DEDUP_REMOVED lines=22> */
.L_x_744:
        /* <DEDUP_REMOVED lines=11> */
[C---:B------:R-:W-:Y:S02]  /*a97e0*/  ISETP.LE.U32.AND P0, PT, R12.reuse, R21, PT ;  /* 0x000000150c00720c */ /* 0x040fe40003f03070 */
[----:B------:R-:W-:Y:S02]  /*a97f0*/  ISETP.GT.U32.AND P1, PT, R12, -0x1, PT ;  /* 0xffffffff0c00780c */ /* 0x000fe40003f24070 */
[----:B------:R-:W-:Y:S01]  /*a9800*/  LOP3.LUT R15, R4, 0xfffffffe, R3, 0xf8, !PT ;  /* 0xfffffffe040f7812 */ /* 0x000fe200078ef803 */
[----:B------:R-:W-:Y:S01]  /*a9810*/  IMAD.SHL.U32 R4, R23, 0x2, RZ ;  /* 0x0000000217047824 */ /* 0x000fe200078e00ff */
[----:B------:R-:W-:Y:S02]  /*a9820*/  ISETP.GT.U32.OR.EX P0, PT, R13, RZ, !P0, P1 ;  /* 0x000000ff0d00720c */ /* 0x000fe40004704510 */
[----:B------:R-:W-:-:S02]  /*a9830*/  SHF.L.U64.HI R11, R35, 0x1, R36 ;  /* 0x00000001230b7819 */ /* 0x000fc40000010224 */
[C---:B------:R-:W-:Y:S01]  /*a9840*/  SHF.L.U64.HI R7, R8.reuse, 0x1, R33 ;  /* 0x0000000108077819 */ /* 0x040fe20000010221 */
[----:B------:R-:W-:Y:S01]  /*a9850*/  IMAD.SHL.U32 R8, R8, 0x2, RZ ;  /* 0x0000000208087824 */ /* 0x000fe200078e00ff */
[----:B------:R-:W-:Y:S02]  /*a9860*/  SHF.L.U64.HI R5, R31, 0x1, R32 ;  /* 0x000000011f057819 */ /* 0x000fe40000010220 */
        /* <DEDUP_REMOVED lines=45> */
.L_x_745:
        /* <DEDUP_REMOVED lines=23> */
.L_x_596:
[C---:B------:R-:W-:Y:S02]  /*a9cb0*/  ISETP.GT.AND P0, PT, R0.reuse, RZ, PT ;  /* 0x000000ff0000720c */ /* 0x040fe40003f04270 */
[----:B------:R-:W-:-:S11]  /*a9cc0*/  IADD3 R0, PT, PT, R0, -0x1, RZ ;  /* 0xffffffff00007810 */ /* 0x000fd60007ffe0ff */
[----:B------:R-:W-:Y:S05]  /*a9cd0*/  @P0 BRA `(.L_x_746) ;  /* 0xfffff5b800b40947 */ /* 0x000fea000383ffff */
[----:B------:R-:W-:-:S11]  /*a9ce0*/  UISETP.EQ.AND UP0, UPT, UR4, URZ, UPT ;  /* 0x000000ff0400728c */ /* 0x000fd6000bf02270 */
.L_x_509:
[----:B------:R-:W-:Y:S01]  /*a9cf0*/  IMAD.MOV.U32 R0, RZ, RZ, 0x2 ;  /* 0x00000002ff007424 */ /* 0x000fe200078e00ff */
[----:B------:R-:W-:Y:S01]  /*a9d00*/  CS2R R26, SRZ ;  /* 0x00000000001a7805 */ /* 0x000fe2000001ff00 */
[----:B------:R-:W-:Y:S01]  /*a9d10*/  IMAD.MOV.U32 R9, RZ, RZ, RZ ;  /* 0x000000ffff097224 */ /* 0x000fe200078e00ff */
[----:B------:R-:W-:Y:S01]  /*a9d20*/  MOV R30, RZ ;  /* 0x000000ff001e7202 */ /* 0x000fe20000000f00 */
[----:B------:R-:W-:Y:S01]  /*a9d30*/  IMAD.MOV.U32 R25, RZ, RZ, RZ ;  /* 0x000000ffff197224 */ /* 0x000fe200078e00ff */
[----:B------:R-:W-:Y:S01]  /*a9d40*/  MOV R34, RZ ;  /* 0x000000ff00227202 */ /* 0x000fe20000000f00 */
[----:B------:R-:W-:Y:S02]  /*a9d50*/  IMAD.MOV.U32 R32, RZ, RZ, RZ ;  /* 0x000000ffff207224 */ /* 0x000fe400078e00ff */
[----:B------:R-:W-:Y:S01]  /*a9d60*/  IMAD.MOV.U32 R29, RZ, RZ, RZ ;  /* 0x000000ffff1d7224 */ /* 0x000fe200078e00ff */
[----:B------:R-:W-:Y:S06]  /*a9d70*/  BRA.U !UP0, `(.L_x_747) ;  /* 0x0000014508b87547 */ /* 0x000fec000b800000 */
[----:B------:R-:W-:-:S04]  /*a9d80*/  LOP3.LUT R2, R56, R58, R57, 0xfe, !PT ;  /* 0x0000003a38027212 */ /* 0x000fc800078efe39 */
[----:B------:R-:W-:-:S04]  /*a9d90*/  LOP3.LUT R2, R54, R2, R55, 0xfe, !PT ;  /* 0x0000000236027212 */ /* 0x000fc800078efe37 */
[----:B------:R-:W-:-:S04]  /*a9da0*/  LOP3.LUT R2, R52, R2, R53, 0xfe, !PT ;  /* 0x0000000234027212 */ /* 0x000fc800078efe35 */
[----:B------:R-:W-:-:S13]  /*a9db0*/  LOP3.LUT P0, RZ, R2, R51, RZ, 0xfc, !PT ;  /* 0x0000003302ff7212 */ /* 0x000fda000780fcff */
[----:B------:R-:W-:Y:S05]  /*a9dc0*/  @!P0 BRA `(.L_x_747) ;  /* 0x0000014400a48947 */ /* 0x000fea0003800000 */
[----:B------:R-:W0:Y:S01]  /*a9dd0*/  LDC R7, c[0x3][0xe0] ;  /* 0x00c03800ff077b82 */ /* 0x000e220000000800 */
[----:B------:R-:W-:Y:S02]  /*a9de0*/  IMAD.MOV.U32 R59, RZ, RZ, RZ ;  /* 0x000000ffff3b7224 */ /* 0x000fe400078e00ff */
[----:B------:R-:W-:-:S05]  /*a9df0*/  HFMA2 R5, -RZ, RZ, 0, 0 ;  /* 0x00000000ff057431 */ /* 0x000fca00000001ff */
[----:B------:R-:W1:Y:S08]  /*a9e00*/  LDC.64 R18, c[0x3][RZ] ;  /* 0x00c00000ff127b82 */ /* 0x000e700000000a00 */
[----:B------:R-:W4:Y:S01]  /*a9e10*/  LDC.64 R20, c[0x3][0x8] ;  /* 0x00c00200ff147b82 */ /* 0x000f220000000a00 */
[----:B0-----:R-:W-:-:S07]  /*a9e20*/  IMAD R15, R58, R7, RZ ;  /* 0x000000073a0f7224 */ /* 0x001fce00078e02ff */
[----:B------:R-:W0:Y:S01]  /*a9e30*/  LDC.64 R22, c[0x3][0x10] ;  /* 0x00c00400ff167b82 */ /* 0x000e220000000a00 */
[----:B-1----:R-:W-:-:S07]  /*a9e40*/  IMAD.HI.U32 R58, R15, R18, R58 ;  /* 0x000000120f3a7227 */ /* 0x002fce00078e003a */
[----:B------:R-:W1:Y:S01]  /*a9e50*/  LDC.64 R24, c[0x3][0x18] ;  /* 0x00c00600ff187b82 */ /* 0x000e620000000a00 */
[----:B------:R-:W-:-:S04]  /*a9e60*/  IADD3 R2, P0, PT, R58, R57, RZ ;  /* 0x000000393a027210 */ /* 0x000fc80007f1e0ff */
[----:B------:R-:W-:-:S03]  /*a9e70*/  IADD3.X R3, PT, PT, RZ, RZ, RZ, P0, !PT ;  /* 0x000000ffff037210 */ /* 0x000fc600007fe4ff */
[----:B------:R-:W-:-:S04]  /*a9e80*/  IMAD.WIDE.U32 R2, R15, R19, R2 ;  /* 0x000000130f027225 */ /* 0x000fc800078e0002 */
[----:B------:R-:W-:Y:S01]  /*a9e90*/  IMAD R17, R2, R7, RZ ;  /* 0x0000000702117224 */ /* 0x000fe200078e02ff */
[----:B------:R-:W-:Y:S01]  /*a9ea0*/  IADD3 R56, P0, PT, R3, R56, RZ ;  /* 0x0000003803387210 */ /* 0x000fe20007f1e0ff */
[----:B------:R-:W-:-:S04]  /*a9eb0*/  IMAD.MOV.U32 R4, RZ, RZ, R2 ;  /* 0x000000ffff047224 */ /* 0x000fc800078e0002 */
[----:B------:R-:W-:Y:S02]  /*a9ec0*/  IMAD.X R57, RZ, RZ, RZ, P0 ;  /* 0x000000ffff397224 */ /* 0x000fe400000e06ff */
[----:B------:R-:W-:-:S04]  /*a9ed0*/  IMAD.HI.U32 R5, R17, R18, R4 ;  /* 0x0000001211057227 */ /* 0x000fc800078e0004 */
[----:B----4-:R-:W-:-:S05]  /*a9ee0*/  IMAD.WIDE.U32 R2, R15, R20, R56 ;  /* 0x000000140f027225 */ /* 0x010fca00078e0038 */
[----:B------:R-:W-:Y:S02]  /*a9ef0*/  IADD3 R4, P0, PT, R3, R55, RZ ;  /* 0x0000003703047210 */ /* 0x000fe40007f1e0ff */
[----:B------:R-:W-:-:S03]  /*a9f00*/  IADD3 R8, P1, PT, R2, R5, RZ ;  /* 0x0000000502087210 */ /* 0x000fc60007f3e0ff */
[----:B------:R-:W-:Y:S02]  /*a9f10*/  IMAD.X R5, RZ, RZ, RZ, P0 ;  /* 0x000000ffff057224 */ /* 0x000fe400000e06ff */
[----:B------:R-:W-:Y:S02]  /*a9f20*/  IMAD.X R9, RZ, RZ, RZ, P1 ;  /* 0x000000ffff097224 */ /* 0x000fe400008e06ff */
[----:B------:R-:W-:-:S04]  /*a9f30*/  IMAD.WIDE.U32 R2, R15, R21, R4 ;  /* 0x000000150f027225 */ /* 0x000fc800078e0004 */
[----:B------:R-:W-:Y:S01]  /*a9f40*/  IMAD.WIDE.U32 R4, R17, R19, R8 ;  /* 0x0000001311047225 */ /* 0x000fe200078e0008 */
[----:B------:R-:W-:-:S03]  /*a9f50*/  IADD3 R54, P0, PT, R3, R54, RZ ;  /* 0x0000003603367210 */ /* 0x000fc60007f1e0ff */
[----:B------:R-:W-:Y:S01]  /*a9f60*/  IMAD R29, R4, R7, RZ ;  /* 0x00000007041d7224 */ /* 0x000fe200078e02ff */
[----:B------:R-:W-:Y:S01]  /*a9f70*/  IADD3 R2, P1, PT, R2, R5, RZ ;  /* 0x0000000502027210 */ /* 0x000fe20007f3e0ff */
[----:B------:R-:W-:Y:S01]  /*a9f80*/  IMAD.MOV.U32 R5, RZ, RZ, RZ ;  /* 0x000000ffff057224 */ /* 0x000fe200078e00ff */
[----:B------:R-:W-:-:S03]  /*a9f90*/  IADD3.X R55, PT, PT, RZ, RZ, RZ, P0, !PT ;  /* 0x000000ffff377210 */ /* 0x000fc600007fe4ff */
[----:B------:R-:W-:Y:S02]  /*a9fa0*/  IMAD.X R3, RZ, RZ, RZ, P1 ;  /* 0x000000ffff037224 */ /* 0x000fe400008e06ff */
[----:B------:R-:W-:-:S04]  /*a9fb0*/  IMAD.HI.U32 R11, R29, R18, R4 ;  /* 0x000000121d0b7227 */ /* 0x000fc800078e0004 */
[----:B------:R-:W-:-:S04]  /*a9fc0*/  IMAD.WIDE.U32 R4, R17, R20, R2 ;  /* 0x0000001411047225 */ /* 0x000fc800078e0002 */
[----:B0-----:R-:W-:Y:S01]  /*a9fd0*/  IMAD.WIDE.U32 R2, R15, R22, R54 ;  /* 0x000000160f027225 */ /* 0x001fe200078e0036 */
[----:B------:R-:W-:-:S04]  /*a9fe0*/  IADD3 R10, P2, PT, R4, R11, RZ ;  /* 0x0000000b040a7210 */ /* 0x000fc80007f5e0ff */
[----:B------:R-:W-:Y:S02]  /*a9ff0*/  IADD3 R4, P0, PT, R3, R53, RZ ;  /* 0x0000003503047210 */ /* 0x000fe40007f1e0ff */
[----:B------:R-:W-:Y:S02]  /*aa000*/  IADD3 R8, P1, PT, R2, R5, RZ ;  /* 0x0000000502087210 */ /* 0x000fe40007f3e0ff */
[----:B------:R-:W-:Y:S01]  /*aa010*/  IADD3.X R11, PT, PT, RZ, RZ, RZ, P2, !PT ;  /* 0x000000ffff0b7210 */ /* 0x000fe200017fe4ff */
[----:B------:R-:W-:Y:S02]  /*aa020*/  IMAD.X R5, RZ, RZ, RZ, P0 ;  /* 0x000000ffff057224 */ /* 0x000fe400000e06ff */
[----:B------:R-:W-:Y:S02]  /*aa030*/  IMAD.X R9, RZ, RZ, RZ, P1 ;  /* 0x000000ffff097224 */ /* 0x000fe400008e06ff */
[----:B------:R-:W-:-:S04]  /*aa040*/  IMAD.WIDE.U32 R2, R15, R23, R4 ;  /* 0x000000170f027225 */ /* 0x000fc800078e0004 */
[----:B------:R-:W-:Y:S01]  /*aa050*/  IMAD.WIDE.U32 R4, R17, R21, R8 ;  /* 0x0000001511047225 */ /* 0x000fe200078e0008 */
[----:B------:R-:W-:-:S03]  /*aa060*/  IADD3 R52, P0, PT, R3, R52, RZ ;  /* 0x0000003403347210 */ /* 0x000fc60007f1e0ff */
[----:B------:R-:W-:Y:S01]  /*aa070*/  IMAD.WIDE.U32 R8, R29, R19, R10 ;  /* 0x000000131d087225 */ /* 0x000fe200078e000a */
[----:B------:R-:W-:Y:S02]  /*aa080*/  IADD3 R10, P1, PT, R2, R5, RZ ;  /* 0x00000005020a7210 */ /* 0x000fe40007f3e0ff */
[----:B------:R-:W-:Y:S01]  /*aa090*/  IADD3.X R53, PT, PT, RZ, RZ, RZ, P0, !PT ;  /* 0x000000ffff357210 */ /* 0x000fe200007fe4ff */
[----:B------:R-:W-:Y:S01]  /*aa0a0*/  IMAD R31, R8, R7, RZ ;  /* 0x00000007081f7224 */ /* 0x000fe200078e02ff */
[----:B------:R-:W-:Y:S01]  /*aa0b0*/  IADD3 R4, P2, PT, R4, R9, RZ ;  /* 0x0000000904047210 */ /* 0x000fe20007f5e0ff */
[----:B------:R-:W-:Y:S01]  /*aa0c0*/  IMAD.X R11, RZ, RZ, RZ, P1 ;  /* 0x000000ffff0b7224 */ /* 0x000fe200008e06ff */
[----:B------:R-:W-:Y:S01]  /*aa0d0*/  MOV R9, RZ ;  /* 0x000000ff00097202 */ /* 0x000fe20000000f00 */
[----:B-1----:R-:W-:-:S04]  /*aa0e0*/  IMAD.WIDE.U32 R2, R15, R24, R52 ;  /* 0x000000180f027225 */ /* 0x002fc800078e0034 */
[----:B------:R-:W-:Y:S02]  /*aa0f0*/  IMAD.X R5, RZ, RZ, RZ, P2 ;  /* 0x000000ffff057224 */ /* 0x000fe400010e06ff */
[----:B------:R-:W-:-:S04]  /*aa100*/  IMAD.HI.U32 R13, R31, R18, R8 ;  /* 0x000000121f0d7227 */ /* 0x000fc800078e0008 */
[----:B------:R-:W-:-:S04]  /*aa110*/  IMAD.WIDE.U32 R8, R29, R20, R4 ;  /* 0x000000141d087225 */ /* 0x000fc800078e0004 */
[----:B------:R-:W-:Y:S01]  /*aa120*/  IMAD.WIDE.U32 R4, R17, R22, R10 ;  /* 0x0000001611047225 */ /* 0x000fe200078e000a */
[----:B------:R-:W-:Y:S02]  /*aa130*/  IADD3 R10, P0, PT, R3, R51, RZ ;  /* 0x00000033030a7210 */ /* 0x000fe40007f1e0ff */
[----:B------:R-:W-:Y:S02]  /*aa140*/  IADD3 R12, P3, PT, R8, R13, RZ ;  /* 0x0000000d080c7210 */ /* 0x000fe40007f7e0ff */
[----:B------:R-:W-:Y:S01]  /*aa150*/  IADD3 R8, P2, PT, R4, R9, RZ ;  /* 0x0000000904087210 */ /* 0x000fe20007f5e0ff */
[----:B------:R-:W-:Y:S01]  /*aa160*/  IMAD.X R11, RZ, RZ, RZ, P0 ;  /* 0x000000ffff0b7224 */ /* 0x000fe200000e06ff */
        /* <DEDUP_REMOVED lines=8> */
[----:B------:R-:W-:-:S03]  /*aa1f0*/  IADD3 R14, P2, PT, R8, R11, RZ ;  /* 0x0000000b080e7210 */ /* 0x000fc60007f5e0ff */
[----:B------:R-:W-:Y:S01]  /*aa200*/  IMAD R33, R10, R7, RZ ;  /* 0x000000070a217224 */ /* 0x000fe200078e02ff */
[----:B------:R-:W-:Y:S01]  /*aa210*/  IADD3 R8, P0, PT, R2, R5, RZ ;  /* 0x0000000502087210 */ /* 0x000fe20007f1e0ff */
[----:B------:R-:W-:Y:S01]  /*aa220*/  IMAD.MOV.U32 R11, RZ, RZ, RZ ;  /* 0x000000ffff0b7224 */ /* 0x000fe200078e00ff */
[----:B------:R-:W-:Y:S01]  /*aa230*/  IADD3 R12, P1, PT, R4, R9, RZ ;  /* 0x00000009040c7210 */ /* 0x000fe20007f3e0ff */
[----:B------:R-:W-:Y:S01]  /*aa240*/  IMAD.X R15, RZ, RZ, RZ, P2 ;  /* 0x000000ffff0f7224 */ /* 0x000fe200010e06ff */
[----:B------:R-:W-:Y:S01]  /*aa250*/  IADD3.X R9, PT, PT, RZ, RZ, RZ, P0, !PT ;  /* 0x000000ffff097210 */ /* 0x000fe200007fe4ff */
[----:B------:R-:W-:-:S04]  /*aa260*/  IMAD.HI.U32 R27, R33, R18, R10 ;  /* 0x00000012211b7227 */ /* 0x000fc800078e000a */
[----:B------:R-:W-:Y:S02]  /*aa270*/  IMAD.X R13, RZ, RZ, RZ, P1 ;  /* 0x000000ffff0d7224 */ /* 0x000fe400008e06ff */
        /* <DEDUP_REMOVED lines=20> */
[----:B------:R-:W-:Y:S01]  /*aa3c0*/  IMAD R35, R10, R7, RZ ;  /* 0x000000070a237224 */ /* 0x000fe200078e02ff */
[----:B------:R-:W-:Y:S01]  /*aa3d0*/  IADD3.X R17, PT, PT, RZ, RZ, RZ, P2, !PT ;  /* 0x000000ffff117210 */ /* 0x000fe200017fe4ff */
[----:B------:R-:W-:Y:S02]  /*aa3e0*/  IMAD.MOV.U32 R26, RZ, RZ, R10 ;  /* 0x000000ffff1a7224 */ /* 0x000fe400078e000a */
[----:B------:R-:W-:Y:S02]  /*aa3f0*/  IMAD.MOV.U32 R27, RZ, RZ, RZ ;  /* 0x000000ffff1b7224 */ /* 0x000fe400078e00ff */
        /* <DEDUP_REMOVED lines=67> */
[----:B------:R-:W-:Y:S02]  /*aa830*/  IADD3 R12, P1, PT, R4, R9, RZ ;  /* 0x00000009040c7210 */ /* 0x000fe40007f3e0ff */
        /* <DEDUP_REMOVED lines=16> */
[----:B------:R-:W-:-:S04]  /*aa940*/  IADD3 R8, P0, PT, R2, R5, RZ ;  /* 0x0000000502087210 */ /* 0x000fc80007f1e0ff */
[----:B------:R-:W-:Y:S01]  /*aa950*/  IADD3 R10, P1, PT, R4, R13, RZ ;  /* 0x0000000d040a7210 */ /* 0x000fe20007f3e0ff */
[----:B------:R-:W-:-:S04]  /*aa960*/  IMAD.X R9, RZ, RZ, RZ, P0 ;  /* 0x000000ffff097224 */ /* 0x000fc800000e06ff */
        /* <DEDUP_REMOVED lines=8> */
[----:B------:R-:W-:-:S05]  /*aa9f0*/  IMAD.WIDE.U32 R8, R31, R23, R4 ;  /* 0x000000171f087225 */ /* 0x000fca00078e0004 */
[----:B------:R-:W-:-:S05]  /*aaa00*/  IADD3 R4, P0, PT, R2, R9, RZ ;  /* 0x0000000902047210 */ /* 0x000fca0007f1e0ff */
[----:B------:R-:W-:Y:S02]  /*aaa10*/  IMAD.X R5, RZ, RZ, RZ, P0 ;  /* 0x000000ffff057224 */ /* 0x000fe400000e06ff */
[----:B------:R-:W-:-:S05]  /*aaa20*/  IMAD.WIDE.U32 R4, R31, R24, R4 ;  /* 0x000000181f047225 */ /* 0x000fca00078e0004 */
[----:B------:R-:W-:-:S04]  /*aaa30*/  IADD3 R2, P0, PT, R3, R5, RZ ;  /* 0x0000000503027210 */ /* 0x000fc80007f1e0ff */
[----:B------:R-:W-:-:S03]  /*aaa40*/  IADD3.X R3, PT, PT, RZ, RZ, RZ, P0, !PT ;  /* 0x000000ffff037210 */ /* 0x000fc600007fe4ff */
        /* <DEDUP_REMOVED lines=36> */
.L_x_748:
        /* <DEDUP_REMOVED lines=23> */
.L_x_749:
        /* <DEDUP_REMOVED lines=14> */
[----:B------:R-:W-:Y:S02]  /*aaee0*/  HFMA2 R11, -RZ, RZ, 0, 0 ;  /* 0x00000000ff0b7431 */ /* 0x000fe400000001ff */
[----:B------:R-:W-:Y:S01]  /*aaef0*/  IMAD.MOV.U32 R15, RZ, RZ, RZ ;  /* 0x000000ffff0f7224 */ /* 0x000fe200078e00ff */
[----:B------:R-:W-:-:S04]  /*aaf00*/  CS2R R12, SRZ ;  /* 0x00000000000c7805 */ /* 0x000fc8000001ff00 */
[----:B------:R-:W1:Y:S01]  /*aaf10*/  LDC.64 R4, c[0x3][0xa8] ;  /* 0x00c02a00ff047b82 */ /* 0x000e620000000a00 */
[----:B0-----:R-:W-:-:S04]  /*aaf20*/  IMAD.WIDE.U32 R2, R38, R8, RZ ;  /* 0x0000000826027225 */ /* 0x001fc800078e00ff */
[----:B------:R-:W-:Y:S02]  /*aaf30*/  IMAD.MOV.U32 R10, RZ, RZ, R3 ;  /* 0x000000ffff0a7224 */ /* 0x000fe400078e0003 */
[----:B------:R-:W-:Y:S02]  /*aaf40*/  IMAD R16, R2, R7, RZ ;  /* 0x0000000702107224 */ /* 0x000fe400078e02ff */
[----:B------:R-:W-:-:S04]  /*aaf50*/  IMAD.WIDE.U32 R10, R38, R9, R10 ;  /* 0x00000009260a7225 */ /* 0x000fc800078e000a */
[----:B------:R-:W-:Y:S01]  /*aaf60*/  IMAD.MOV.U32 R3, RZ, RZ, RZ ;  /* 0x000000ffff037224 */ /* 0x000fe200078e00ff */
[----:B------:R-:W-:Y:S01]  /*aaf70*/  MOV R14, R10 ;  /* 0x0000000a000e7202 */ /* 0x000fe20000000f00 */
[----:B------:R-:W-:-:S04]  /*aaf80*/  IMAD.HI.U32 R31, R16, R18, R2 ;  /* 0x00000012101f7227 */ /* 0x000fc800078e0002 */
[----:B------:R-:W-:Y:S02]  /*aaf90*/  IMAD.MOV.U32 R2, RZ, RZ, R11 ;  /* 0x000000ffff027224 */ /* 0x000fe400078e000b */
[----:B------:R-:W-:-:S04]  /*aafa0*/  IMAD.WIDE.U32 R14, R36, R8, R14 ;  /* 0x00000008240e7225 */ /* 0x000fc800078e000e */
[----:B-1----:R-:W-:Y:S02]  /*aafb0*/  IMAD.WIDE.U32 R10, R38, R4, R2 ;  /* 0x00000004260a7225 */ /* 0x002fe400078e0002 */
        /* <DEDUP_REMOVED lines=10> */
[----:B------:R-:W-:Y:S02]  /*ab060*/  HFMA2 R27, -RZ, RZ, 0, 0 ;  /* 0x00000000ff1b7431 */ /* 0x000fe400000001ff */
[----:B------:R-:W-:Y:S01]  /*ab070*/  IMAD.WIDE.U32 R30, R16, R19, R30 ;  /* 0x00000013101e7225 */ /* 0x000fe200078e001e */
[----:B------:R-:W-:-:S03]  /*ab080*/  IADD3 R28, P0, PT, R10, R15, RZ ;  /* 0x0000000f0a1c7210 */ /* 0x000fc60007f1e0ff */
[----:B------:R-:W-:Y:S01]  /*ab090*/  IMAD.MOV.U32 R10, RZ, RZ, R11 ;  /* 0x000000ffff0a7224 */ /* 0x000fe200078e000b */
[----:B------:R-:W-:Y:S01]  /*ab0a0*/  IADD3.X R29, PT, PT, RZ, RZ, RZ, P0, !PT ;  /* 0x000000ffff1d7210 */ /* 0x000fe200007fe4ff */
[----:B------:R-:W-:Y:S02]  /*ab0b0*/  IMAD.MOV.U32 R26, RZ, RZ, R14 ;  /* 0x000000ffff1a7224 */ /* 0x000fe400078e000e */
[----:B------:R-:W-:Y:S02]  /*ab0c0*/  IMAD.MOV.U32 R11, RZ, RZ, RZ ;  /* 0x000000ffff0b7224 */ /* 0x000fe400078e00ff */
[----:B------:R-:W-:Y:S02]  /*ab0d0*/  IMAD.IADD R33, R13, 0x1, R31 ;  /* 0x000000010d217824 */ /* 0x000fe400078e021f */
[----:B------:R-:W-:Y:S02]  /*ab0e0*/  IMAD R17, R30, R7, RZ ;  /* 0x000000071e117224 */ /* 0x000fe400078e02ff */
[----:B------:R-:W-:-:S04]  /*ab0f0*/  IMAD.WIDE.U32 R26, R39, R8, R26 ;  /* 0x00000008271a7225 */ /* 0x000fc800078e001a */
[----:B------:R-:W-:Y:S02]  /*ab100*/  IMAD.MOV.U32 R31, RZ, RZ, RZ ;  /* 0x000000ffff1f7224 */ /* 0x000fe400078e00ff */
[----:B------:R-:W-:-:S04]  /*ab110*/  IMAD.WIDE.U32 R14, R36, R4, R28 ;  /* 0x00000004240e7225 */ /* 0x000fc800078e001c */
[----:B0-----:R-:W-:-:S04]  /*ab120*/  IMAD.WIDE.U32 R10, R38, R2, R10 ;  /* 0x00000002260a7225 */ /* 0x001fc800078e000a */
[----:B------:R-:W-:Y:S01]  /*ab130*/  IMAD.HI.U32 R45, R17, R18, R30 ;  /* 0x00000012112d7227 */ /* 0x000fe200078e001e */
[----:B------:R-:W-:-:S03]  /*ab140*/  IADD3 R30, P2, PT, R26, R33, RZ ;  /* 0x000000211a1e7210 */ /* 0x000fc60007f5e0ff */
[----:B------:R-:W-:Y:S01]  /*ab150*/  HFMA2 R33, -RZ, RZ, 0, 0 ;  /* 0x00000000ff217431 */ /* 0x000fe200000001ff */
[----:B------:R-:W-:Y:S01]  /*ab160*/  IADD3 R26, P1, PT, R14, R27, RZ ;  /* 0x0000001b0e1a7210 */ /* 0x000fe20007f3e0ff */
[----:B------:R-:W-:Y:S01]  /*ab170*/  IMAD.MOV.U32 R29, RZ, RZ, RZ ;  /* 0x000000ffff1d7224 */ /* 0x000fe200078e00ff */
[----:B------:R-:W-:Y:S01]  /*ab180*/  IADD3 R10, P0, PT, R10, R15, RZ ;  /* 0x0000000f0a0a7210 */ /* 0x000fe20007f1e0ff */
[----:B------:R-:W-:Y:S01]  /*ab190*/  IMAD.X R31, RZ, RZ, RZ, P2 ;  /* 0x000000ffff1f7224 */ /* 0x000fe200010e06ff */
[----:B------:R-:W-:Y:S01]  /*ab1a0*/  MOV R28, R11 ;  /* 0x0000000b001c7202 */ /* 0x000fe20000000f00 */
[----:B------:R-:W-:Y:S01]  /*ab1b0*/  IMAD.IADD R45, R12, 0x1, R45 ;  /* 0x000000010c2d7824 */ /* 0x000fe200078e022d */
[----:B------:R-:W-:Y:S01]  /*ab1c0*/  IADD3.X R27, PT, PT, RZ, RZ, RZ, P1, !PT ;  /* 0x000000ffff1b7210 */ /* 0x000fe20000ffe4ff */
[----:B------:R-:W-:Y:S02]  /*ab1d0*/  IMAD.X R11, RZ, RZ, RZ, P0 ;  /* 0x000000ffff0b7224 */ /* 0x000fe400000e06ff */
[----:B------:R-:W-:-:S04]  /*ab1e0*/  IMAD.WIDE.U32 R30, R16, R20, R30 ;  /* 0x00000014101e7225 */ /* 0x000fc800078e001e */
[----:B------:R-:W-:Y:S01]  /*ab1f0*/  IMAD.WIDE.U32 R28, R38, R3, R28 ;  /* 0x00000003261c7225 */ /* 0x000fe200078e001c */
[----:B------:R-:W-:-:S03]  /*ab200*/  IADD3 R44, P2, PT, R45, R30, RZ ;  /* 0x0000001e2d2c7210 */ /* 0x000fc60007f5e0ff */
[----:B------:R-:W-:-:S04]  /*ab210*/  IMAD.WIDE.U32 R10, R36, R5, R10 ;  /* 0x00000005240a7225 */ /* 0x000fc800078e000a */
[----:B------:R-:W-:Y:S01]  /*ab220*/  IMAD.WIDE.U32 R26, R39, R9, R26 ;  /* 0x00000009271a7225 */ /* 0x000fe200078e001a */
[----:B------:R-:W-:-:S03]  /*ab230*/  IADD3 R30, P0, PT, R28, R11, RZ ;  /* 0x0000000b1c1e7210 */ /* 0x000fc60007f1e0ff */
[----:B------:R-:W-:Y:S01]  /*ab240*/  IMAD.MOV.U32 R14, RZ, RZ, RZ ;  /* 0x000000ffff0e7224 */ /* 0x000fe200078e00ff */
[----:B------:R-:W-:Y:S01]  /*ab250*/  IADD3 R40, P1, PT, R10, R27, RZ ;  /* 0x0000001b0a287210 */ /* 0x000fe20007f3e0ff */
[----:B------:R-:W-:Y:S01]  /*ab260*/  IMAD.MOV.U32 R32, RZ, RZ, R26 ;  /* 0x000000ffff207224 */ /* 0x000fe200078e001a */
[----:B------:R-:W0:Y:S01]  /*ab270*/  LDC.64 R10, c[0x3][0xb8] ;  /* 0x00c02e00ff0a7b82 */ /* 0x000e220000000a00 */
[----:B------:R-:W-:Y:S01]  /*ab280*/  IMAD.X R45, RZ, RZ, RZ, P2 ;  /* 0x000000ffff2d7224 */ /* 0x000fe200010e06ff */
[----:B------:R-:W-:Y:S01]  /*ab290*/  IADD3 R43, PT, PT, R14, R31, RZ ;  /* 0x0000001f0e2b7210 */ /* 0x000fe20007ffe0ff */
[----:B------:R-:W-:-:S04]  /*ab2a0*/  IMAD.WIDE.U32 R32, R34, R8, R32 ;  /* 0x0000000822207225 */ /* 0x000fc800078e0020 */
        /* <DEDUP_REMOVED lines=20> */
[----:B------:R-:W-:Y:S02]  /*ab3f0*/  IMAD.X R43, RZ, RZ, RZ, P0 ;  /* 0x000000ffff2b7224 */ /* 0x000fe400000e06ff */
[----:B------:R-:W-:Y:S01]  /*ab400*/  IMAD.HI.U32 R45, R27, R18, R44 ;  /* 0x000000121b2d7227 */ /* 0x000fe200078e002c */
[----:B------:R-:W-:-:S03]  /*ab410*/  IADD3 R44, P0, PT, R40, R33, RZ ;  /* 0x00000021282c7210 */ /* 0x000fc60007f1e0ff */
[----:B------:R-:W-:Y:S02]  /*ab420*/  HFMA2 R33, -RZ, RZ, 0, 0 ;  /* 0x00000000ff217431 */ /* 0x000fe400000001ff */
[----:B------:R-:W-:Y:S01]  /*ab430*/  IMAD.MOV.U32 R28, RZ, RZ, R29 ;  /* 0x000000ffff1c7224 */ /* 0x000fe200078e001d */
[----:B------:R-:W-:Y:S01]  /*ab440*/  MOV R29, RZ ;  /* 0x000000ff001d7202 */ /* 0x000fe20000000f00 */
[----:B------:R-:W-:Y:S02]  /*ab450*/  IMAD.IADD R49, R12, 0x1, R45 ;  /* 0x000000010c317824 */ /* 0x000fe400078e022d */
[----:B------:R-:W-:Y:S02]  /*ab460*/  IMAD.X R45, RZ, RZ, RZ, P0 ;  /* 0x000000ffff2d7224 */ /* 0x000fe400000e06ff */
[----:B------:R-:W-:-:S04]  /*ab470*/  IMAD.WIDE.U32 R42, R17, R20, R42 ;  /* 0x00000014112a7225 */ /* 0x000fc800078e002a */
[----:B------:R-:W-:Y:S01]  /*ab480*/  IMAD.WIDE.U32 R32, R37, R8, R32 ;  /* 0x0000000825207225 */ /* 0x000fe200078e0020 */
[----:B------:R-:W-:-:S03]  /*ab490*/  IADD3 R48, P3, PT, R49, R42, RZ ;  /* 0x0000002a31307210 */ /* 0x000fc60007f7e0ff */
[----:B0-----:R-:W-:Y:S01]  /*ab4a0*/  IMAD.WIDE.U32 R28, R38, R10, R28 ;  /* 0x0000000a261c7225 */ /* 0x001fe200078e001c */
[----:B------:R-:W-:Y:S02]  /*ab4b0*/  IADD3 R42, P2, PT, R32, R47, RZ ;  /* 0x0000002f202a7210 */ /* 0x000fe40007f5e0ff */
[----:B------:R-:W-:Y:S01]  /*ab4c0*/  IADD3.X R49, PT, PT, RZ, RZ, RZ, P3, !PT ;  /* 0x000000ffff317210 */ /* 0x000fe20001ffe4ff */
[----:B------:R-:W-:Y:S01]  /*ab4d0*/  IMAD.WIDE.U32 R44, R34, R4, R44 ;  /* 0x00000004222c7225 */ /* 0x000fe200078e002c */
[----:B------:R-:W-:-:S03]  /*ab4e0*/  IADD3 R30, P0, PT, R28, R31, RZ ;  /* 0x0000001f1c1e7210 */ /* 0x000fc60007f1e0ff */
[----:B------:R-:W-:Y:S01]  /*ab4f0*/  IMAD.IADD R51, R14, 0x1, R43 ;  /* 0x000000010e337824 */ /* 0x000fe200078e022b */
[----:B------:R-:W-:Y:S01]  /*ab500*/  IADD3 R46, P1, PT, R44, R33, RZ ;  /* 0x000000212c2e7210 */ /* 0x000fe20007f3e0ff */
[----:B------:R-:W-:Y:S01]  /*ab510*/  IMAD.X R31, RZ, RZ, RZ, P0 ;  /* 0x000000ffff1f7224 */ /* 0x000fe200000e06ff */
[----:B------:R-:W-:Y:S01]  /*ab520*/  IADD3.X R43, PT, PT, RZ, RZ, RZ, P2, !PT ;  /* 0x000000ffff2b7210 */ /* 0x000fe200017fe4ff */
[----:B------:R-:W-:Y:S02]  /*ab530*/  IMAD.MOV.U32 R32, RZ, RZ, R29 ;  /* 0x000000ffff207224 */ /* 0x000fe400078e001d */
[----:B------:R-:W-:Y:S02]  /*ab540*/  IMAD.MOV.U32 R33, RZ, RZ, RZ ;  /* 0x000000ffff217224 */ /* 0x000fe400078e00ff */
[----:B------:R-:W-:Y:S02]  /*ab550*/  IMAD.X R47, RZ, RZ, RZ, P1 ;  /* 0x000000ffff2f7224 */ /* 0x000fe400008e06ff */
[----:B------:R-:W-:-:S04]  /*ab560*/  IMAD.WIDE.U32 R42, R16, R22, R42 ;  /* 0x00000016102a7225 */ /* 0x000fc800078e002a */
[----:B------:R-:W-:Y:S01]  /*ab570*/  IMAD.WIDE.U32 R32, R38, R11, R32 ;  /* 0x0000000b26207225 */ /* 0x000fe200078e0020 */
[----:B------:R-:W-:-:S03]  /*ab580*/  IADD3 R50, P2, PT, R51, R42, RZ ;  /* 0x0000002a33327210 */ /* 0x000fc60007f5e0ff */
[----:B------:R-:W-:Y:S01]  /*ab590*/  IMAD.WIDE.U32 R48, R27, R19, R48 ;  /* 0x000000131b307225 */ /* 0x000fe200078e0030 */
[----:B------:R-:W-:-:S03]  /*ab5a0*/  IADD3.X R51, PT, PT, RZ, RZ, RZ, P2, !PT ;  /* 0x000000ffff337210 */ /* 0x000fc600017fe4ff */
[----:B------:R-:W-:-:S04]  /*ab5b0*/  IMAD.WIDE.U32 R30, R36, R3, R30 ;  /* 0x00000003241e7225 */ /* 0x000fc800078e001e */
[----:B------:R-:W-:Y:S01]  /*ab5c0*/  IMAD.WIDE.U32 R46, R37, R9, R46 ;  /* 0x00000009252e7225 */ /* 0x000fe200078e002e */
[----:B------:R-:W-:Y:S02]  /*ab5d0*/  IADD3 R40, P0, PT, R32, R31, RZ ;  /* 0x0000001f20287210 */ /* 0x000fe40007f1e0ff */
[----:B------:R-:W-:Y:S01]  /*ab5e0*/  IADD3 R42, P1, PT, R30, R41, RZ ;  /* 0x000000291e2a7210 */ /* 0x000fe20007f3e0ff */
[----:B------:R-:W-:Y:S01]  /*ab5f0*/  IMAD.IADD R53, R13, 0x1, R49 ;  /* 0x000000010d357824 */ /* 0x000fe200078e0231 */
[----:B------:R-:W-:Y:S01]  /*ab600*/  MOV R49, RZ ;  /* 0x000000ff00317202 */ /* 0x000fe20000000f00 */
[----:B------:R-:W-:Y:S02]  /*ab610*/  IMAD R29, R48, R7, RZ ;  /* 0x00000007301d7224 */ /* 0x000fe400078e02ff */
[----:B------:R-:W-:Y:S02]  /*ab620*/  IMAD.MOV.U32 R26, RZ, RZ, RZ ;  /* 0x000000ffff1a7224 */ /* 0x000fe400078e00ff */
[----:B------:R-:W-:-:S02]  /*ab630*/  IMAD.MOV.U32 R30, RZ, RZ, R46 ;  /* 0x000000ffff1e7224 */ /* 0x000fc400078e002e */
[----:B------:R-:W-:Y:S02]  /*ab640*/  IMAD.MOV.U32 R31, RZ, RZ, RZ ;  /* 0x000000ffff1f7224 */ /* 0x000fe400078e00ff */
[----:B------:R-:W-:Y:S01]  /*ab650*/  IMAD.HI.U32 R55, R29, R18, R48 ;  /* 0x000000121d377227 */ /* 0x000fe200078e0030 */
[----:B------:R-:W-:-:S03]  /*ab660*/  IADD3 R49, PT, PT, R26, R43, RZ ;  /* 0x0000002b1a317210 */ /* 0x000fc60007ffe0ff */
[----:B------:R-:W-:-:S04]  /*ab670*/  IMAD.WIDE.U32 R30, R6, R8, R30 ;  /* 0x00000008061e7225 */ /* 0x000fc800078e001e */
        /* <DEDUP_REMOVED lines=18> */
[----:B------:R-:W-:-:S04]  /*ab7a0*/  IMAD.WIDE.U32 R32, R36, R11, R32 ;  /* 0x0000000b24207225 */ /* 0x000fc800078e0020 */
[----:B------:R-:W-:Y:S01]  /*ab7b0*/  IMAD.MOV.U32 R28, RZ, RZ, RZ ;  /* 0x000000ffff1c7224 */ /* 0x000fe200078e00ff */
[----:B------:R-:W-:Y:S01]  /*ab7c0*/  IADD3 R44, P0, PT, R32, R41, RZ ;  /* 0x00000029202c7210 */ /* 0x000fe20007f1e0ff */
[----:B------:R-:W-:Y:S02]  /*ab7d0*/  IMAD.X R43, RZ, RZ, RZ, P2 ;  /* 0x000000ffff2b7224 */ /* 0x000fe400010e06ff */
[----:B------:R-:W-:Y:S01]  /*ab7e0*/  IMAD.WIDE.U32 R50, R27, R20, R50 ;  /* 0x000000141b327225 */ /* 0x000fe200078e0032 */
[----:B------:R-:W-:-:S03]  /*ab7f0*/  IADD3 R57, PT, PT, R28, R49, RZ ;  /* 0x000000311c397210 */ /* 0x000fc60007ffe0ff */
        /* <DEDUP_REMOVED lines=20> */
[----:B------:R-:W-:Y:S01]  /*ab940*/  IMAD R30, R48, R7, RZ ;  /* 0x00000007301e7224 */ /* 0x000fe200078e02ff */
[----:B------:R-:W-:Y:S01]  /*ab950*/  IADD3 R40, P1, PT, R40, R33, RZ ;  /* 0x0000002128287210 */ /* 0x000fe20007f3e0ff */
        /* <DEDUP_REMOVED lines=8> */
[----:B------:R-:W-:-:S04]  /*ab9e0*/  IMAD.WIDE.U32 R42, R27, R21, R50 ;  /* 0x000000151b2a7225 */ /* 0x000fc800078e0032 */
        /* <DEDUP_REMOVED lines=16> */
[----:B------:R-:W-:Y:S02]  /*abaf0*/  IMAD.MOV.U32 R45, RZ, RZ, RZ ;  /* 0x000000ffff2d7224 */ /* 0x000fe400078e00ff */
        /* <DEDUP_REMOVED lines=21> */
[----:B------:R-:W-:-:S04]  /*abc50*/  IMAD.HI.U32 R33, R31, R18, R32 ;  /* 0x000000121f217227 */ /* 0x000fc800078e0020 */
[----:B------:R-:W-:Y:S01]  /*abc60*/  IMAD.X R41, RZ, RZ, RZ, P0 ;  /* 0x000000ffff297224 */ /* 0x000fe200000e06ff */
[----:B------:R-:W-:Y:S01]  /*abc70*/  IADD3 R54, P0, PT, R55, R46, RZ ;  /* 0x0000002e37367210 */ /* 0x000fe20007f1e0ff */
[----:B------:R-:W-:Y:S02]  /*abc80*/  IMAD.X R49, RZ, RZ, RZ, P2 ;  /* 0x000000ffff317224 */ /* 0x000fe400010e06ff */
[----:B------:R-:W-:Y:S02]  /*abc90*/  IMAD.MOV.U32 R32, RZ, RZ, RZ ;  /* 0x000000ffff207224 */ /* 0x000fe400078e00ff */
[----:B------:R-:W-:-:S03]  /*abca0*/  IMAD.WIDE.U32 R40, R37, R3, R40 ;  /* 0x0000000325287225 */ /* 0x000fc600078e0028 */
[----:B------:R-:W-:Y:S01]  /*abcb0*/  IADD3 R63, PT, PT, R32, R47, RZ ;  /* 0x0000002f203f7210 */ /* 0x000fe20007ffe0ff */
[----:B------:R-:W-:-:S04]  /*abcc0*/  IMAD.WIDE.U32 R42, R6, R5, R44 ;  /* 0x00000005062a7225 */ /* 0x000fc800078e002c */
[----:B------:R-:W-:Y:S02]  /*abcd0*/  HFMA2 R47, -RZ, RZ, 0, 0 ;  /* 0x00000000ff2f7431 */ /* 0x000fe400000001ff */
[----:B------:R-:W-:Y:S01]  /*abce0*/  IMAD.WIDE.U32 R44, R35, R9, R48 ;  /* 0x00000009232c7225 */ /* 0x000fe200078e0030 */
[----:B------:R-:W-:-:S03]  /*abcf0*/  IADD3 R50, P1, PT, R40, R43, RZ ;  /* 0x0000002b28327210 */ /* 0x000fc60007f3e0ff */
[----:B------:R-:W-:Y:S01]  /*abd00*/  IMAD.X R55, RZ, RZ, RZ, P0 ;  /* 0x000000ffff377224 */ /* 0x000fe200000e06ff */
[----:B------:R-:W-:Y:S01]  /*abd10*/  IADD3 R48, P0, PT, R38, R41, RZ ;  /* 0x0000002926307210 */ /* 0x000fe20007f1e0ff */
[----:B------:R-:W-:Y:S01]  /*abd20*/  IMAD.MOV.U32 R46, RZ, RZ, R44 ;  /* 0x000000ffff2e7224 */ /* 0x000fe200078e002c */
[----:B------:R-:W-:Y:S01]  /*abd30*/  IADD3 R52, P2, PT, R42, R45, RZ ;  /* 0x0000002d2a347210 */ /* 0x000fe20007f5e0ff */
[----:B------:R-:W-:-:S03]  /*abd40*/  IMAD.WIDE.U32 R40, R17, R23, R54 ;  /* 0x0000001711287225 */ /* 0x000fc600078e0036 */
[----:B------:R-:W-:Y:S01]  /*abd50*/  IADD3.X R53, PT, PT, RZ, RZ, RZ, P2, !PT ;  /* 0x000000ffff357210 */ /* 0x000fe200017fe4ff */
[----:B------:R-:W-:Y:S02]  /*abd60*/  IMAD.X R49, RZ, RZ, RZ, P0 ;  /* 0x000000ffff317224 */ /* 0x000fe400000e06ff */
[----:B------:R-:W-:Y:S01]  /*abd70*/  IMAD.X R51, RZ, RZ, RZ, P1 ;  /* 0x000000ffff337224 */ /* 0x000fe200008e06ff */
[----:B------:R-:W-:Y:S01]  /*abd80*/  IADD3 R54, P1, PT, R61, R40, RZ ;  /* 0x000000283d367210 */ /* 0x000fe20007f3e0ff */
[----:B------:R-:W-:-:S04]  /*abd90*/  IMAD.WIDE.U32 R46, R0, R8, R46 ;  /* 0x00000008002e7225 */ /* 0x000fc800078e002e */
[----:B------:R-:W-:Y:S02]  /*abda0*/  IMAD.IADD R61, R28, 0x1, R41 ;  /* 0x000000011c3d7824 */ /* 0x000fe400078e0229 */
[----:B------:R-:W-:Y:S01]  /*abdb0*/  IMAD.WIDE.U32 R40, R37, R10, R48 ;  /* 0x0000000a25287225 */ /* 0x000fe200078e0030 */
[----:B------:R-:W-:-:S03]  /*abdc0*/  IADD3 R48, P2, PT, R46, R63, RZ ;  /* 0x0000003f2e307210 */ /* 0x000fc60007f5e0ff */
[----:B------:R-:W-:Y:S01]  /*abdd0*/  IMAD.WIDE.U32 R42, R6, R2, R50 ;  /* 0x00000002062a7225 */ /* 0x000fe200078e0032 */
[----:B------:R-:W-:Y:S02]  /*abde0*/  IADD3.X R49, PT, PT, RZ, RZ, RZ, P2, !PT ;  /* 0x000000ffff317210 */ /* 0x000fe400017fe4ff */
[----:B------:R-:W-:Y:S01]  /*abdf0*/  IADD3 R38, P0, PT, R39, R41, RZ ;  /* 0x0000002927267210 */ /* 0x000fe20007f1e0ff */
[----:B------:R-:W-:-:S04]  /*abe00*/  IMAD.WIDE.U32 R44, R35, R4, R52 ;  /* 0x00000004232c7225 */ /* 0x000fc800078e0034 */
        /* <DEDUP_REMOVED lines=24> */
[----:B------:R-:W-:-:S03]  /*abf90*/  IADD3 R8, P0, PT, R36, R9, RZ ;  /* 0x0000000924087210 */ /* 0x000fc60007f1e0ff */
        /* <DEDUP_REMOVED lines=36> */
[----:B------:R-:W-:Y:S02]  /*ac1e0*/  IADD3 R6, P1, PT, R16, R33, RZ ;  /* 0x0000002110067210 */ /* 0x000fe40007f3e0ff */
        /* <DEDUP_REMOVED lines=9> */
[----:B------:R-:W-:Y:S02]  /*ac280*/  IMAD.IADD R33, R26, 0x1, R37 ;  /* 0x000000011a217824 */ /* 0x000fe400078e0225 */
[----:B------:R-:W-:-:S04]  /*ac290*/  IMAD.WIDE.U32 R36, R27, R24, R38 ;  /* 0x000000181b247225 */ /* 0x000fc800078e0026 */
[----:B------:R-:W-:Y:S01]  /*ac2a0*/  IMAD.WIDE.U32 R38, R31, R19, R44 ;  /* 0x000000131f267225 */ /* 0x000fe200078e002c */
[----:B------:R-:W-:-:S03]  /*ac2b0*/  IADD3 R36, P3, PT, R33, R36, RZ ;  /* 0x0000002421247210 */ /* 0x000fc60007f7e0ff */
[----:B------:R-:W-:Y:S01]  /*ac2c0*/  IMAD.IADD R33, R13, 0x1, R39 ;  /* 0x000000010d217824 */ /* 0x000fe200078e0227 */
[----:B------:R-:W-:Y:S01]  /*ac2d0*/  MOV R39, RZ ;  /* 0x000000ff00277202 */ /* 0x000fe20000000f00 */
[----:B------:R-:W-:-:S04]  /*ac2e0*/  IMAD.WIDE.U32 R16, R0, R2, R16 ;  /* 0x0000000200107225 */ /* 0x000fc800078e0010 */
[----:B------:R-:W-:Y:S02]  /*ac2f0*/  IMAD R2, R38, R7, RZ ;  /* 0x0000000726027224 */ /* 0x000fe400078e02ff */
[----:B------:R-:W-:Y:S02]  /*ac300*/  IMAD.X R43, RZ, RZ, RZ, P6 ;  /* 0x000000ffff2b7224 */ /* 0x000fe400030e06ff */
[----:B------:R-:W-:-:S03]  /*ac310*/  IMAD.WIDE.U32 R8, R35, R10, R8 ;  /* 0x0000000a23087225 */ /* 0x000fc600078e0008 */
[----:B------:R-:W-:Y:S01]  /*ac320*/  IADD3 R43, P0, PT, R43, R6, RZ ;  /* 0x000000062b2b7210 */ /* 0x000fe20007f1e0ff */
[----:B------:R-:W-:Y:S01]  /*ac330*/  IMAD.HI.U32 R45, R2, R18, R38 ;  /* 0x00000012022d7227 */ /* 0x000fe200078e0026 */
[----:B------:R-:W-:Y:S02]  /*ac340*/  IADD3 R4, P4, PT, R5, R9, RZ ;  /* 0x0000000905047210 */ /* 0x000fe40007f9e0ff */
[----:B------:R-:W-:Y:S01]  /*ac350*/  IADD3.X R6, PT, PT, RZ, RZ, RZ, P0, !PT ;  /* 0x000000ffff067210 */ /* 0x000fe200007fe4ff */
        /* <DEDUP_REMOVED lines=57> */
[----:B------:R-:W-:Y:S01]  /*ac6f0*/  IMAD R16, R40, R7, RZ ;  /* 0x0000000728107224 */ /* 0x000fe200078e02ff */
[----:B------:R-:W-:Y:S01]  /*ac700*/  IADD3 R7, PT, PT, R28, R37, RZ ;  /* 0x000000251c077210 */ /* 0x000fe20007ffe0ff */
[----:B------:R-:W-:Y:S01]  /*ac710*/  IMAD.MOV.U32 R41, RZ, RZ, RZ ;  /* 0x000000ffff297224 */ /* 0x000fe200078e00ff */
[----:B------:R-:W-:Y:S01]  /*ac720*/  IADD3.X R37, PT, PT, RZ, RZ, RZ, P5, !PT ;  /* 0x000000ffff257210 */ /* 0x000fe20002ffe4ff */
[----:B------:R-:W-:Y:S01]  /*ac730*/  IMAD.X R39, RZ, RZ, RZ, P1 ;  /* 0x000000ffff277224 */ /* 0x000fe200008e06ff */
[----:B------:R-:W-:Y:S01]  /*ac740*/  IADD3 R6, P1, PT, R34, R7, RZ ;  /* 0x0000000722067210 */ /* 0x000fe20007f3e0ff */
[----:B------:R-:W-:Y:S01]  /*ac750*/  IMAD.HI.U32 R3, R16, R18, R40 ;  /* 0x0000001210037227 */ /* 0x000fe200078e0028 */
[----:B------:R-:W-:-:S03]  /*ac760*/  IADD3.X R17, PT, PT, RZ, RZ, RZ, P2, !PT ;  /* 0x000000ffff117210 */ /* 0x000fc600017fe4ff */
        /* <DEDUP_REMOVED lines=65> */
[----:B------:R-:W-:Y:S01]  /*acb80*/  IMAD.MOV.U32 R15, RZ, RZ, -0x1 ;  /* 0xffffffffff0f7424 */ /* 0x000fe200078e00ff */
[----:B------:R-:W-:Y:S01]  /*acb90*/  IADD3 R4, P4, PT, R7, R10, RZ ;  /* 0x0000000a07047210 */ /* 0x000fe20007f9e0ff */
[----:B------:R-:W-:-:S04]  /*acba0*/  IMAD.WIDE.U32 R30, R16, R22, R30 ;  /* 0x00000016101e7225 */ /* 0x000fc800078e001e */
[----:B------:R-:W-:Y:S01]  /*acbb0*/  IMAD.X R13, RZ, RZ, RZ, P5 ;  /* 0x000000ffff0d7224 */ /* 0x000fe200028e06ff */
[----:B------:R-:W-:Y:S01]  /*acbc0*/  IADD3 R3, P5, PT, R3, R4, RZ ;  /* 0x0000000403037210 */ /* 0x000fe20007fbe0ff */
        /* <DEDUP_REMOVED lines=11> */
[----:B------:R-:W-:Y:S01]  /*acc80*/  IMAD.MOV.U32 R10, RZ, RZ, -0x1 ;  /* 0xffffffffff0a7424 */ /* 0x000fe200078e00ff */
        /* <DEDUP_REMOVED lines=11> */
[----:B------:R-:W-:-:S02]  /*acd40*/  IMAD.X R2, RZ, RZ, RZ, P1 ;  /* 0x000000ffff027224 */ /* 0x000fc400008e06ff */
[----:B------:R-:W-:Y:S01]  /*acd50*/  IMAD.X R11, RZ, RZ, RZ, P2 ;  /* 0x000000ffff0b7224 */ /* 0x000fe200010e06ff */
[----:B------:R-:W-:Y:S01]  /*acd60*/  IADD3 R7, P5, PT, R7, R0, RZ ;  /* 0x0000000007077210 */ /* 0x000fe20007fbe0ff */
[----:B------:R-:W-:Y:S01]  /*acd70*/  IMAD.X R4, RZ, RZ, RZ, P3 ;  /* 0x000000ffff047224 */ /* 0x000fe200018e06ff */
[----:B------:R-:W-:Y:S01]  /*acd80*/  IADD3.X R9, PT, PT, RZ, RZ, RZ, P6, !PT ;  /* 0x000000ffff097210 */ /* 0x000fe200037fe4ff */
[----:B------:R-:W-:Y:S01]  /*acd90*/  IMAD.MOV.U32 R12, RZ, RZ, -0x1 ;  /* 0xffffffffff0c7424 */ /* 0x000fe200078e00ff */
[----:B------:R-:W-:Y:S01]  /*acda0*/  IADD3 R2, P1, PT, R2, R7, RZ ;  /* 0x0000000702027210 */ /* 0x000fe20007f3e0ff */
[----:B------:R-:W-:Y:S01]  /*acdb0*/  IMAD.MOV.U32 R13, RZ, RZ, -0x1 ;  /* 0xffffffffff0d7424 */ /* 0x000fe200078e00ff */
[----:B------:R-:W-:Y:S01]  /*acdc0*/  IADD3.X R0, PT, PT, RZ, RZ, RZ, P0, !PT ;  /* 0x000000ffff007210 */ /* 0x000fe200007fe4ff */
[----:B------:R-:W-:Y:S01]  /*acdd0*/  IMAD.WIDE.U32 R28, R16, R24, R8 ;  /* 0x00000018101c7225 */ /* 0x000fe200078e0008 */
[----:B------:R-:W-:Y:S02]  /*acde0*/  IADD3 R3, P0, PT, R3, R2, RZ ;  /* 0x0000000203037210 */ /* 0x000fe40007f1e0ff */
[----:B------:R-:W-:Y:S01]  /*acdf0*/  IADD3 R4, PT, PT, R4, R5, R11 ;  /* 0x0000000504047210 */ /* 0x000fe20007ffe00b */
[----:B------:R-:W-:Y:S01]  /*ace00*/  IMAD.IADD R2, R32, 0x1, R29 ;  /* 0x0000000120027824 */ /* 0x000fe200078e021d */
[----:B------:R-:W-:Y:S01]  /*ace10*/  STL.128 [R1+0x30], R12 ;  /* 0x0000300c01007387 */ /* 0x000fe20000100c00 */
[----:B------:R-:W-:Y:S01]  /*ace20*/  IMAD.X R5, RZ, RZ, RZ, P4 ;  /* 0x000000ffff057224 */ /* 0x000fe200020e06ff */
[----:B------:R-:W-:Y:S01]  /*ace30*/  MOV R8, 0xfffffc2d ;  /* 0xfffffc2d00087802 */ /* 0x000fe20000000f00 */
[----:B------:R-:W-:Y:S01]  /*ace40*/  IMAD.MOV.U32 R9, RZ, RZ, -0x2 ;  /* 0xfffffffeff097424 */ /* 0x000fe200078e00ff */
[----:B------:R-:W-:-:S02]  /*ace50*/  IADD3 R2, P2, PT, R2, R3, RZ ;  /* 0x0000000302027210 */ /* 0x000fc40007f5e0ff */
[----:B------:R-:W-:Y:S01]  /*ace60*/  IADD3 R0, PT, PT, R5, R4, R0 ;  /* 0x0000000405007210 */ /* 0x000fe20007ffe000 */
[----:B------:R-:W-:Y:S01]  /*ace70*/  IMAD.X R4, RZ, RZ, RZ, P5 ;  /* 0x000000ffff047224 */ /* 0x000fe200028e06ff */
[----:B------:R-:W-:Y:S01]  /*ace80*/  IADD3.X R5, PT, PT, RZ, RZ, RZ, P1, !PT ;  /* 0x000000ffff057210 */ /* 0x000fe20000ffe4ff */
[----:B------:R-:W-:Y:S01]  /*ace90*/  IMAD.X R3, RZ, RZ, RZ, P2 ;  /* 0x000000ffff037224 */ /* 0x000fe200010e06ff */
[----:B------:R-:W-:Y:S02]  /*acea0*/  MOV R11, 0xffffffff ;  /* 0xffffffff000b7802 */ /* 0x000fe40000000f00 */
[----:B------:R-:W-:Y:S01]  /*aceb0*/  IADD3 R0, PT, PT, R5, R0, R4 ;  /* 0x0000000005007210 */ /* 0x000fe20007ffe004 */
[----:B------:R-:W-:Y:S01]  /*acec0*/  IMAD.WIDE.U32 R16, R16, R25, R2 ;  /* 0x0000001910107225 */ /* 0x000fe200078e0002 */
[----:B------:R-:W-:Y:S01]  /*aced0*/  MOV R5, R36 ;  /* 0x0000002400057202 */ /* 0x000fe20000000f00 */
[----:B------:R0:W-:Y:S02]  /*acee0*/  STL.128 [R1+0x20], R8 ;  /* 0x0000200801007387 */ /* 0x0001e40000100c00 */
[----:B------:R-:W-:-:S02]  /*acef0*/  IMAD.X R3, RZ, RZ, RZ, P0 ;  /* 0x000000ffff037224 */ /* 0x000fc400000e06ff */
[----:B------:R-:W-:Y:S02]  /*acf00*/  VIADD R2, R1, 0x20 ;  /* 0x0000002001027836 */ /* 0x000fe40000000000 */
[----:B------:R-:W-:Y:S01]  /*acf10*/  IMAD.MOV.U32 R4, RZ, RZ, R34 ;  /* 0x000000ffff047224 */ /* 0x000fe200078e0022 */
[----:B------:R-:W-:Y:S02]  /*acf20*/  IADD3 R0, PT, PT, R17, R0, R3 ;  /* 0x0000000011007210 */ /* 0x000fe40007ffe003 */
[----:B------:R-:W-:Y:S01]  /*acf30*/  MOV R3, R6 ;  /* 0x0000000600037202 */ /* 0x000fe20000000f00 */
[----:B------:R-:W-:Y:S01]  /*acf40*/  IMAD.MOV.U32 R6, RZ, RZ, R30 ;  /* 0x000000ffff067224 */ /* 0x000fe200078e001e */
[----:B------:R-:W-:Y:S01]  /*acf50*/  ISETP.GT.U32.AND P0, PT, R0, R25, PT ;  /* 0x000000190000720c */ /* 0x000fe20003f04070 */
[----:B0-----:R-:W-:Y:S01]  /*acf60*/  IMAD.MOV.U32 R9, RZ, RZ, R26 ;  /* 0x000000ffff097224 */ /* 0x001fe200078e001a */
[----:B------:R-:W-:Y:S01]  /*acf70*/  MOV R8, R28 ;  /* 0x0000001c00087202 */ /* 0x000fe20000000f00 */
[----:B------:R-:W-:-:S10]  /*acf80*/  IMAD.MOV.U32 R11, RZ, RZ, R16 ;  /* 0x000000ffff0b7224 */ /* 0x000fd400078e0010 */
        /* <DEDUP_REMOVED lines=26> */
.L_x_751:
        /* <DEDUP_REMOVED lines=23> */
.L_x_752:
[----:B------:R-:W0:Y:S01]  /*ad2a0*/  LDC R17, c[0x3][0x188] ;  /* 0x00c06200ff117b82 */ /* 0x000e220000000800 */
[----:B------:R-:W-:-:S07]  /*ad2b0*/  IMAD.MOV.U32 R13, RZ, RZ, 0xff ;  /* 0x000000ffff0d7424 */ /* 0x000fce00078e00ff */
[----:B------:R-:W1:Y:S08]  /*ad2c0*/  LDC R30, c[0x3][0x18c] ;  /* 0x00c06300ff1e7b82 */ /* 0x000e700000000800 */
[----:B------:R-:W4:Y:S08]  /*ad2d0*/  LDC R15, c[0x3][0x190] ;  /* 0x00c06400ff0f7b82 */ /* 0x000f300000000800 */
[----:B------:R-:W0:Y:S08]  /*ad2e0*/  LDC R16, c[0x3][0x194] ;  /* 0x00c06500ff107b82 */ /* 0x000e300000000800 */
[----:B------:R-:W0:Y:S08]  /*ad2f0*/  LDC R27, c[0x3][0x198] ;  /* 0x00c06600ff1b7b82 */ /* 0x000e300000000800 */
[----:B------:R-:W0:Y:S08]  /*ad300*/  LDC R26, c[0x3][0x19c] ;  /* 0x00c06700ff1a7b82 */ /* 0x000e300000000800 */
[----:B------:R-:W0:Y:S08]  /*ad310*/  LDC R12, c[0x3][0x1a0] ;  /* 0x00c06800ff0c7b82 */ /* 0x000e300000000800 */
[----:B-1----:R-:W0:Y:S02]  /*ad320*/  LDC R10, c[0x3][0x1a4] ;  /* 0x00c06900ff0a7b82 */ /* 0x002e240000000800 */
.L_x_757:
[----:B------:R-:W-:Y:S02]  /*ad330*/  HFMA2 R19, -RZ, RZ, 0, 0 ;  /* 0x00000000ff137431 */ /* 0x000fe400000001ff */
[----:B0-----:R-:W-:-:S04]  /*ad340*/  IMAD.WIDE.U32 R32, R17, R17, RZ ;  /* 0x0000001111207225 */ /* 0x001fc800078e00ff */
[----:B------:R-:W-:Y:S01]  /*ad350*/  HFMA2 R37, -RZ, RZ, 0, 0 ;  /* 0x00000000ff257431 */ /* 0x000fe200000001ff */
[----:B------:R-:W0:Y:S01]  /*ad360*/  LDC R7, c[0x3][0xe0] ;  /* 0x00c03800ff077b82 */ /* 0x000e220000000800 */
[----:B------:R-:W-:Y:S02]  /*ad370*/  HFMA2 R14, -RZ, RZ, 0, 0 ;  /* 0x00000000ff0e7431 */ /* 0x000fe400000001ff */
[----:B------:R-:W-:Y:S02]  /*ad380*/  IMAD.MOV.U32 R18, RZ, RZ, R33 ;  /* 0x000000ffff127224 */ /* 0x000fe400078e0021 */
[----:B------:R-:W-:Y:S02]  /*ad390*/  IMAD.MOV.U32 R21, RZ, RZ, RZ ;  /* 0x000000ffff157224 */ /* 0x000fe400078e00ff */
[----:B------:R-:W-:Y:S02]  /*ad3a0*/  IMAD.MOV.U32 R23, RZ, RZ, RZ ;  /* 0x000000ffff177224 */ /* 0x000fe400078e00ff */
[----:B------:R-:W-:-:S04]  /*ad3b0*/  IMAD.WIDE.U32 R18, R30, R17, R18 ;  /* 0x000000111e127225 */ /* 0x000fc800078e0012 */
[----:B------:R-:W-:Y:S01]  /*ad3c0*/  IMAD.MOV.U32 R20, RZ, RZ, R19 ;  /* 0x000000ffff147224 */ /* 0x000fe200078e0013 */
[----:B------:R-:W-:Y:S01]  /*ad3d0*/  MOV R22, R18 ;  /* 0x0000001200167202 */ /* 0x000fe20000000f00 */
[----:B------:R-:W-:Y:S02]  /*ad3e0*/  IMAD.MOV.U32 R43, RZ, RZ, RZ ;  /* 0x000000ffff2b7224 */ /* 0x000fe400078e00ff */
[----:B----4-:R-:W-:-:S04]  /*ad3f0*/  IMAD.WIDE.U32 R18, R15, R17, R20 ;  /* 0x000000110f127225 */ /* 0x010fc800078e0014 */
[----:B------:R-:W-:-:S04]  /*ad400*/  IMAD.WIDE.U32 R20, R30, R17, R22 ;  /* 0x000000111e147225 */ /* 0x000fc800078e0016 */
[----:B------:R-:W-:Y:S01]  /*ad410*/  IMAD.MOV.U32 R31, RZ, RZ, RZ ;  /* 0x000000ffff1f7224 */ /* 0x000fe200078e00ff */
        /* <DEDUP_REMOVED lines=39> */
[----:B------:R-:W-:Y:S01]  /*ad690*/  IMAD.MOV.U32 R19, RZ, RZ, RZ ;  /* 0x000000ffff137224 */ /* 0x000fe200078e00ff */
[----:B------:R-:W-:Y:S01]  /*ad6a0*/  IADD3.X R41, PT, PT, RZ, RZ, RZ, P2, !PT ;  /* 0x000000ffff297210 */ /* 0x000fe200017fe4ff */
[----:B------:R-:W-:-:S02]  /*ad6b0*/  IMAD.X R39, RZ, RZ, RZ, P1 ;  /* 0x000000ffff277224 */ /* 0x000fc400008e06ff */
        /* <DEDUP_REMOVED lines=22> */
[----:B------:R-:W-:Y:S02]  /*ad820*/  HFMA2 R29, -RZ, RZ, 0, 0 ;  /* 0x00000000ff1d7431 */ /* 0x000fe400000001ff */
[----:B------:R-:W-:-:S04]  /*ad830*/  IMAD.WIDE.U32 R18, R10, R30, R18 ;  /* 0x0000001e0a127225 */ /* 0x000fc800078e0012 */
[----:B------:R-:W-:-:S04]  /*ad840*/  IMAD.WIDE.U32 R34, R26, R15, R34 ;  /* 0x0000000f1a227225 */ /* 0x000fc800078e0022 */
[----:B------:R-:W-:Y:S01]  /*ad850*/  IMAD.WIDE.U32 R36, R16, R16, R36 ;  /* 0x0000001010247225 */ /* 0x000fe200078e0024 */
[----:B------:R-:W-:-:S03]  /*ad860*/  IADD3 R40, P0, PT, R18, R35, RZ ;  /* 0x0000002312287210 */ /* 0x000fc60007f1e0ff */
[----:B------:R-:W-:Y:S01]  /*ad870*/  IMAD.X R39, RZ, RZ, RZ, P3 ;  /* 0x000000ffff277224 */ /* 0x000fe200018e06ff */
        /* <DEDUP_REMOVED lines=10> */
[----:B------:R-:W-:Y:S01]  /*ad920*/  IMAD.MOV.U32 R35, RZ, RZ, RZ ;  /* 0x000000ffff237224 */ /* 0x000fe200078e00ff */
[----:B------:R-:W-:Y:S01]  /*ad930*/  MOV R34, R38 ;  /* 0x0000002600227202 */ /* 0x000fe20000000f00 */
[----:B------:R-:W-:Y:S01]  /*ad940*/  IMAD.WIDE.U32 R40, R27, R15, R44 ;  /* 0x0000000f1b287225 */ /* 0x000fe200078e002c */
[----:B------:R-:W-:-:S03]  /*ad950*/  IADD3.X R43, PT, PT, RZ, RZ, RZ, P1, !PT ;  /* 0x000000ffff2b7210 */ /* 0x000fc60000ffe4ff */
[----:B------:R-:W-:Y:S01]  /*ad960*/  IMAD.WIDE.U32 R34, R26, R17, R34 ;  /* 0x000000111a227225 */ /* 0x000fe200078e0022 */
[----:B------:R-:W-:-:S03]  /*ad970*/  IADD3 R46, P2, PT, R36, R41, RZ ;  /* 0x00000029242e7210 */ /* 0x000fc60007f5e0ff */
[----:B------:R-:W-:Y:S01]  /*ad980*/  IMAD.X R19, RZ, RZ, RZ, P0 ;  /* 0x000000ffff137224 */ /* 0x000fe200000e06ff */
[----:B------:R-:W-:Y:S01]  /*ad990*/  IADD3 R48, P0, PT, R40, R35, RZ ;  /* 0x0000002328307210 */ /* 0x000fe20007f1e0ff */
[----:B------:R-:W-:-:S04]  /*ad9a0*/  IMAD.WIDE.U32 R38, R26, R16, R42 ;  /* 0x000000101a267225 */ /* 0x000fc800078e002a */
[----:B------:R-:W-:Y:S02]  /*ad9b0*/  IMAD.WIDE.U32 R36, R10, R15, R18 ;  /* 0x0000000f0a247225 */ /* 0x000fe400078e0012 */
[----:B------:R-:W1:Y:S02]  /*ad9c0*/  LDC.64 R18, c[0x3][RZ] ;  /* 0x00c00000ff127b82 */ /* 0x000e640000000a00 */
        /* <DEDUP_REMOVED lines=9> */
[----:B------:R-:W-:Y:S01]  /*ada60*/  MOV R36, R42 ;  /* 0x0000002a00247202 */ /* 0x000fe20000000f00 */
[----:B------:R-:W-:Y:S01]  /*ada70*/  IMAD.X R47, RZ, RZ, RZ, P0 ;  /* 0x000000ffff2f7224 */ /* 0x000fe200000e06ff */
[----:B------:R-:W-:Y:S01]  /*ada80*/  IADD3 R44, P0, PT, R37, R39, RZ ;  /* 0x00000027252c7210 */ /* 0x000fe20007f1e0ff */
[----:B------:R-:W-:Y:S02]  /*ada90*/  IMAD.X R49, RZ, RZ, RZ, P1 ;  /* 0x000000ffff317224 */ /* 0x000fe400008e06ff */
[----:B------:R-:W-:Y:S02]  /*adaa0*/  IMAD.MOV.U32 R37, RZ, RZ, RZ ;  /* 0x000000ffff257224 */ /* 0x000fe400078e00ff */
[----:B------:R-:W-:Y:S01]  /*adab0*/  IMAD.WIDE.U32 R40, R27, R27, R46 ;  /* 0x0000001b1b287225 */ /* 0x000fe200078e002e */
[----:B------:R-:W-:-:S03]  /*adac0*/  LOP3.LUT R46, R32, 0xfffffffd, RZ, 0xc0, !PT ;  /* 0xfffffffd202e7812 */ /* 0x000fc600078ec0ff */
[----:B------:R-:W-:Y:S01]  /*adad0*/  IMAD.WIDE.U32 R42, R26, R15, R48 ;  /* 0x0000000f1a2a7225 */ /* 0x000fe200078e0030 */
[----:B------:R-:W-:-:S03]  /*adae0*/  IADD3 R38, P1, PT, R38, R41, RZ ;  /* 0x0000002926267210 */ /* 0x000fc60007f3e0ff */
[----:B------:R-:W-:Y:S01]  /*adaf0*/  IMAD.WIDE.U32 R36, R12, R17, R36 ;  /* 0x000000110c247225 */ /* 0x000fe200078e0024 */
[----:B------:R-:W-:-:S03]  /*adb00*/  IADD3 R40, P2, PT, R40, R43, RZ ;  /* 0x0000002b28287210 */ /* 0x000fc60007f5e0ff */
[----:B0-----:R-:W-:Y:S01]  /*adb10*/  IMAD R35, R32, R7, RZ ;  /* 0x0000000720237224 */ /* 0x001fe200078e02ff */
[----:B------:R-:W-:Y:S01]  /*adb20*/  IADD3 R42, P3, PT, R42, R37, RZ ;  /* 0x000000252a2a7210 */ /* 0x000fe20007f7e0ff */
[----:B------:R-:W-:Y:S01]  /*adb30*/  IMAD.MOV.U32 R47, RZ, RZ, RZ ;  /* 0x000000ffff2f7224 */ /* 0x000fe200078e00ff */
[----:B------:R-:W-:Y:S01]  /*adb40*/  IADD3.X R41, PT, PT, RZ, RZ, RZ, P2, !PT ;  /* 0x000000ffff297210 */ /* 0x000fe200017fe4ff */
[----:B------:R-:W-:Y:S02]  /*adb50*/  IMAD.X R45, RZ, RZ, RZ, P0 ;  /* 0x000000ffff2d7224 */ /* 0x000fe400000e06ff */
[----:B------:R-:W-:Y:S02]  /*adb60*/  IMAD.X R39, RZ, RZ, RZ, P1 ;  /* 0x000000ffff277224 */ /* 0x000fe400008e06ff */
[----:B------:R-:W-:Y:S02]  /*adb70*/  IMAD.X R43, RZ, RZ, RZ, P3 ;  /* 0x000000ffff2b7224 */ /* 0x000fe400018e06ff */
[----:B-1----:R-:W-:-:S04]  /*adb80*/  IMAD.HI.U32 R51, R35, R18, R46 ;  /* 0x0000001223337227 */ /* 0x002fc800078e002e */
[----:B------:R-:W-:-:S04]  /*adb90*/  IMAD.WIDE.U32 R32, R10, R16, R44 ;  /* 0x000000100a207225 */ /* 0x000fc800078e002c */
[----:B------:R-:W-:-:S04]  /*adba0*/  IMAD.WIDE.U32 R38, R26, R27, R38 ;  /* 0x0000001b1a267225 */ /* 0x000fc800078e0026 */
[----:B------:R-:W-:Y:S01]  /*adbb0*/  IMAD.WIDE.U32 R40, R26, R16, R40 ;  /* 0x000000101a287225 */ /* 0x000fe200078e0028 */
[----:B------:R-:W-:-:S03]  /*adbc0*/  IADD3 R44, P0, PT, R32, R39, RZ ;  /* 0x00000027202c7210 */ /* 0x000fc60007f1e0ff */
[----:B------:R-:W-:Y:S01]  /*adbd0*/  IMAD.WIDE.U32 R42, R12, R30, R42 ;  /* 0x0000001e0c2a7225 */ /* 0x000fe200078e002a */
[----:B------:R-:W-:Y:S02]  /*adbe0*/  IADD3.X R45, PT, PT, RZ, RZ, RZ, P0, !PT ;  /* 0x000000ffff2d7210 */ /* 0x000fe400007fe4ff */
[----:B------:R-:W-:Y:S01]  /*adbf0*/  IADD3 R46, P1, PT, R38, R41, RZ ;  /* 0x00000029262e7210 */ /* 0x000fe20007f3e0ff */
[----:B------:R-:W-:Y:S01]  /*adc00*/  IMAD.IADD R51, R14, 0x1, R51 ;  /* 0x000000010e337824 */ /* 0x000fe200078e0233 */
[----:B------:R-:W-:Y:S01]  /*adc10*/  IADD3 R48, P2, PT, R40, R43, RZ ;  /* 0x0000002b28307210 */ /* 0x000fe20007f5e0ff */
[----:B------:R-:W-:Y:S01]  /*adc20*/  IMAD.MOV.U32 R39, RZ, RZ, RZ ;  /* 0x000000ffff277224 */ /* 0x000fe200078e00ff */
[----:B------:R-:W-:Y:S01]  /*adc30*/  MOV R38, R42 ;  /* 0x0000002a00267202 */ /* 0x000fe20000000f00 */
[----:B------:R-:W-:Y:S01]  /*adc40*/  IMAD.WIDE.U32 R40, R12, R27, R44 ;  /* 0x0000001b0c287225 */ /* 0x000fe200078e002c */
[----:B------:R-:W-:Y:S02]  /*adc50*/  IADD3 R50, P3, PT, R20, R51, RZ ;  /* 0x0000003314327210 */ /* 0x000fe40007f7e0ff */
[----:B------:R-:W0:Y:S01]  /*adc60*/  LDC.64 R20, c[0x3][0x8] ;  /* 0x00c00200ff147b82 */ /* 0x000e220000000a00 */
[----:B------:R-:W-:Y:S01]  /*adc70*/  IMAD.X R49, RZ, RZ, RZ, P2 ;  /* 0x000000ffff317224 */ /* 0x000fe200010e06ff */
[----:B------:R-:W-:Y:S01]  /*adc80*/  IADD3 R32, P0, PT, R33, R41, RZ ;  /* 0x0000002921207210 */ /* 0x000fe20007f1e0ff */
[----:B------:R-:W-:-:S02]  /*adc90*/  IMAD.X R51, RZ, RZ, RZ, P3 ;  /* 0x000000ffff337224 */ /* 0x000fc400018e06ff */
[----:B------:R-:W-:-:S04]  /*adca0*/  IMAD.WIDE.U32 R44, R12, R15, R48 ;  /* 0x0000000f0c2c7225 */ /* 0x000fc800078e0030 */
[----:B------:R-:W-:-:S04]  /*adcb0*/  IMAD.WIDE.U32 R48, R35, R19, R50 ;  /* 0x0000001323307225 */ /* 0x000fc800078e0032 */
[----:B------:R-:W-:Y:S02]  /*adcc0*/  IMAD.X R47, RZ, RZ, RZ, P1 ;  /* 0x000000ffff2f7224 */ /* 0x000fe400008e06ff */
[----:B------:R-:W-:-:S04]  /*adcd0*/  IMAD.WIDE.U32 R38, R10, R17, R38 ;  /* 0x000000110a267225 */ /* 0x000fc800078e0026 */
[----:B------:R-:W-:Y:S01]  /*adce0*/  IMAD.IADD R23, R29, 0x1, R49 ;  /* 0x000000011d177824 */ /* 0x000fe200078e0231 */
[----:B------:R-:W-:Y:S01]  /*adcf0*/  MOV R49, RZ ;  /* 0x000000ff00317202 */ /* 0x000fe20000000f00 */
[----:B------:R-:W-:Y:S01]  /*add00*/  IMAD.WIDE.U32 R42, R26, R27, R46 ;  /* 0x0000001b1a2a7225 */ /* 0x000fe200078e002e */
[----:B------:R-:W-:Y:S02]  /*add10*/  IADD3 R46, P2, PT, R44, R39, RZ ;  /* 0x000000272c2e7210 */ /* 0x000fe40007f5e0ff */
[----:B------:R-:W-:Y:S01]  /*add20*/  IADD3 R22, P3, PT, R22, R23, RZ ;  /* 0x0000001716167210 */ /* 0x000fe20007f7e0ff */
[----:B------:R-:W-:Y:S01]  /*add30*/  IMAD R17, R48, R7, RZ ;  /* 0x0000000730117224 */ /* 0x000fe200078e02ff */
[----:B------:R-:W-:Y:S01]  /*add40*/  IADD3 R44, P1, PT, R40, R43, RZ ;  /* 0x0000002b282c7210 */ /* 0x000fe20007f3e0ff */
[----:B------:R-:W-:Y:S01]  /*add50*/  IMAD.X R47, RZ, RZ, RZ, P2 ;  /* 0x000000ffff2f7224 */ /* 0x000fe200010e06ff */
[----:B------:R-:W-:Y:S01]  /*add60*/  IADD3 R42, P2, PT, R42, R45, RZ ;  /* 0x0000002d2a2a7210 */ /* 0x000fe20007f5e0ff */
[----:B------:R-:W-:Y:S01]  /*add70*/  IMAD.X R23, RZ, RZ, RZ, P3 ;  /* 0x000000ffff177224 */ /* 0x000fe200018e06ff */
[----:B------:R-:W-:Y:S01]  /*add80*/  IADD3.X R45, PT, PT, RZ, RZ, RZ, P1, !PT ;  /* 0x000000ffff2d7210 */ /* 0x000fe20000ffe4ff */
[----:B------:R-:W-:-:S02]  /*add90*/  IMAD.X R33, RZ, RZ, RZ, P0 ;  /* 0x000000ffff217224 */ /* 0x000fc400000e06ff */
[----:B------:R-:W-:-:S04]  /*adda0*/  IMAD.HI.U32 R49, R17, R18, R48 ;  /* 0x0000001211317227 */ /* 0x000fc800078e0030 */
[----:B------:R-:W-:Y:S01]  /*addb0*/  IMAD.WIDE.U32 R40, R10, R30, R46 ;  /* 0x0000001e0a287225 */ /* 0x000fe200078e002e */
[----:B------:R-:W-:-:S03]  /*addc0*/  IADD3 R53, PT, PT, R14, R49, RZ ;  /* 0x000000310e357210 */ /* 0x000fc60007ffe0ff */
[----:B0-----:R-:W-:-:S04]  /*addd0*/  IMAD.WIDE.U32 R46, R35, R20, R22 ;  /* 0x00000014232e7225 */ /* 0x001fc800078e0016 */
[----:B------:R-:W-:Y:S01]  /*adde0*/  IMAD.X R43, RZ, RZ, RZ, P2 ;  /* 0x000000ffff2b7224 */ /* 0x000fe200010e06ff */
[----:B------:R-:W-:Y:S01]  /*addf0*/  IADD3 R52, P2, PT, R53, R46, RZ ;  /* 0x0000002e35347210 */ /* 0x000fe20007f5e0ff */
[----:B------:R-:W-:-:S03]  /*ade00*/  IMAD.WIDE.U32 R32, R10, R27, R32 ;  /* 0x0000001b0a207225 */ /* 0x000fc600078e0020 */
[----:B------:R-:W-:Y:S01]  /*ade10*/  IADD3.X R53, PT, PT, RZ, RZ, RZ, P2, !PT ;  /* 0x000000ffff357210 */ /* 0x000fe200017fe4ff */
[----:B------:R-:W-:-:S04]  /*ade20*/  IMAD.WIDE.U32 R22, R26, R26, R44 ;  /* 0x0000001a1a167225 */ /* 0x000fc800078e002c */
[----:B------:R-:W-:Y:S01]  /*ade30*/  IMAD.WIDE.U32 R42, R12, R16, R42 ;  /* 0x000000100c2a7225 */ /* 0x000fe200078e002a */
[----:B------:R-:W-:-:S03]  /*ade40*/  IADD3 R44, P0, PT, R32, R23, RZ ;  /* 0x00000017202c7210 */ /* 0x000fc60007f1e0ff */
        /* <DEDUP_REMOVED lines=8> */
[----:B------:R-:W0:Y:S03]  /*aded0*/  LDC.64 R22, c[0x3][0x10] ;  /* 0x00c00400ff167b82 */ /* 0x000e260000000a00 */
[----:B------:R-:W-:Y:S02]  /*adee0*/  IMAD.X R51, RZ, RZ, RZ, P2 ;  /* 0x000000ffff337224 */ /* 0x000fe400010e06ff */
[----:B------:R-:W-:Y:S01]  /*adef0*/  IMAD.WIDE.U32 R42, R10, R15, R48 ;  /* 0x0000000f0a2a7225 */ /* 0x000fe200078e0030 */
[----:B------:R-:W-:Y:S02]  /*adf00*/  IADD3 R48, P0, PT, R33, R25, RZ ;  /* 0x0000001921307210 */ /* 0x000fe40007f1e0ff */
[----:B------:R-:W-:Y:S01]  /*adf10*/  CS2R R32, SRZ ;  /* 0x0000000000207805 */ /* 0x000fe2000001ff00 */
[----:B------:R-:W-:Y:S01]  /*adf20*/  IMAD.WIDE.U32 R44, R35, R21, R50 ;  /* 0x00000015232c7225 */ /* 0x000fe200078e0032 */
[----:B------:R-:W-:-:S03]  /*adf30*/  IADD3 R51, PT, PT, R29, R53, RZ ;  /* 0x000000351d337210 */ /* 0x000fc60007ffe0ff */
[----:B------:R-:W-:Y:S02]  /*adf40*/  HFMA2 R53, -RZ, RZ, 0, 0 ;  /* 0x00000000ff357431 */ /* 0x000fe400000001ff */
[----:B------:R-:W-:Y:S01]  /*adf50*/  IMAD.X R47, RZ, RZ, RZ, P1 ;  /* 0x000000ffff2f7224 */ /* 0x000fe200008e06ff */
[----:B------:R-:W-:Y:S01]  /*adf60*/  IADD3 R50, P2, PT, R51, R44, RZ ;  /* 0x0000002c33327210 */ /* 0x000fe20007f5e0ff */
[----:B------:R-:W-:Y:S02]  /*adf70*/  IMAD.IADD R25, R32, 0x1, R45 ;  /* 0x0000000120197824 */ /* 0x000fe400078e022d */
[----:B------:R-:W-:Y:S02]  /*adf80*/  IMAD R15, R52, R7, RZ ;  /* 0x00000007340f7224 */ /* 0x000fe400078e02ff */
[----:B------:R-:W-:Y:S01]  /*adf90*/  IMAD.WIDE.U32 R44, R12, R27, R46 ;  /* 0x0000001b0c2c7225 */ /* 0x000fe200078e002e */
[----:B------:R-:W-:-:S03]  /*adfa0*/  IADD3 R46, P3, PT, R28, R25, RZ ;  /* 0x000000191c2e7210 */ /* 0x000fc60007f7e0ff */
[----:B------:R-:W-:Y:S01]  /*adfb0*/  IMAD.X R51, RZ, RZ, RZ, P2 ;  /* 0x000000ffff337224 */ /* 0x000fe200010e06ff */
[----:B------:R-:W-:Y:S01]  /*adfc0*/  IADD3 R24, P1, PT, R24, R45, RZ ;  /* 0x0000002d18187210 */ /* 0x000fe20007f3e0ff */
[----:B------:R-:W-:Y:S01]  /*adfd0*/  IMAD.HI.U32 R53, R15, R18, R52 ;  /* 0x000000120f357227 */ /* 0x000fe200078e0034 */
[----:B------:R-:W-:Y:S02]  /*adfe0*/  IADD3 R44, P2, PT, R44, R43, RZ ;  /* 0x0000002b2c2c7210 */ /* 0x000fe40007f5e0ff */
[----:B------:R-:W-:Y:S01]  /*adff0*/  IADD3.X R47, PT, PT, RZ, RZ, RZ, P3, !PT ;  /* 0x000000ffff2f7210 */ /* 0x000fe20001ffe4ff */
[----:B------:R-:W-:Y:S01]  /*ae000*/  IMAD.WIDE.U32 R50, R17, R20, R50 ;  /* 0x0000001411327225 */ /* 0x000fe200078e0032 */
[----:B------:R-:W-:-:S03]  /*ae010*/  IADD3.X R45, PT, PT, RZ, RZ, RZ, P2, !PT ;  /* 0x000000ffff2d7210 */ /* 0x000fc600017fe4ff */
[----:B------:R-:W-:Y:S02]  /*ae020*/  IMAD.IADD R57, R14, 0x1, R53 ;  /* 0x000000010e397824 */ /* 0x000fe400078e0235 */
[----:B------:R-:W-:Y:S02]  /*ae030*/  IMAD.X R25, RZ, RZ, RZ, P1 ;  /* 0x000000ffff197224 */ /* 0x000fe400008e06ff */
[----:B------:R-:W-:Y:S01]  /*ae040*/  IMAD.IADD R51, R31, 0x1, R51 ;  /* 0x000000011f337824 */ /* 0x000fe200078e0233 */
[----:B------:R-:W-:Y:S01]  /*ae050*/  IADD3 R56, P3, PT, R57, R50, RZ ;  /* 0x0000003239387210 */ /* 0x000fe20007f7e0ff */
[----:B------:R-:W-:Y:S02]  /*ae060*/  IMAD.MOV.U32 R28, RZ, RZ, RZ ;  /* 0x000000ffff1c7224 */ /* 0x000fe400078e00ff */
[----:B0-----:R-:W-:-:S04]  /*ae070*/  IMAD.WIDE.U32 R46, R35, R22, R46 ;  /* 0x00000016232e7225 */ /* 0x001fc800078e002e */
[----:B------:R-:W-:Y:S01]  /*ae080*/  IMAD.WIDE.U32 R44, R10, R16, R44 ;  /* 0x000000100a2c7225 */ /* 0x000fe200078e002c */
[----:B------:R-:W-:Y:S02]  /*ae090*/  IADD3 R54, P2, PT, R51, R46, RZ ;  /* 0x0000002e33367210 */ /* 0x000fe40007f5e0ff */
[----:B------:R-:W-:Y:S01]  /*ae0a0*/  IADD3 R47, PT, PT, R28, R47, RZ ;  /* 0x0000002f1c2f7210 */ /* 0x000fe20007ffe0ff */
[----:B------:R-:W-:-:S03]  /*ae0b0*/  IMAD.WIDE.U32 R24, R12, R26, R24 ;  /* 0x0000001a0c187225 */ /* 0x000fc600078e0018 */
[----:B------:R-:W-:Y:S01]  /*ae0c0*/  IADD3 R52, P1, PT, R34, R47, RZ ;  /* 0x0000002f22347210 */ /* 0x000fe20007f3e0ff */
[----:B------:R-:W-:Y:S01]  /*ae0d0*/  IMAD.X R49, RZ, RZ, RZ, P0 ;  /* 0x000000ffff317224 */ /* 0x000fe200000e06ff */
[----:B------:R-:W-:Y:S01]  /*ae0e0*/  IADD3 R46, P0, PT, R24, R45, RZ ;  /* 0x0000002d182e7210 */ /* 0x000fe20007f1e0ff */
[----:B------:R-:W-:Y:S01]  /*ae0f0*/  IMAD.X R57, RZ, RZ, RZ, P3 ;  /* 0x000000ffff397224 */ /* 0x000fe200018e06ff */
[----:B------:R-:W-:Y:S01]  /*ae100*/  MOV R34, RZ ;  /* 0x000000ff00227202 */ /* 0x000fe20000000f00 */
[----:B------:R-:W-:-:S04]  /*ae110*/  IMAD.WIDE.U32 R48, R10, R26, R48 ;  /* 0x0000001a0a307225 */ /* 0x000fc800078e0030 */
[----:B------:R-:W-:-:S04]  /*ae120*/  IMAD.WIDE.U32 R56, R15, R19, R56 ;  /* 0x000000130f387225 */ /* 0x000fc800078e0038 */
[----:B------:R-:W-:Y:S01]  /*ae130*/  IMAD.X R55, RZ, RZ, RZ, P2 ;  /* 0x000000ffff377224 */ /* 0x000fe200010e06ff */
[----:B------:R-:W-:Y:S01]  /*ae140*/  IADD3 R59, PT, PT, R29, R57, RZ ;  /* 0x000000391d3b7210 */ /* 0x000fe20007ffe0ff */
[----:B------:R-:W-:Y:S01]  /*ae150*/  IMAD.X R47, RZ, RZ, RZ, P0 ;  /* 0x000000ffff2f7224 */ /* 0x000fe200000e06ff */
[----:B------:R-:W-:Y:S01]  /*ae160*/  IADD3 R50, P0, PT, R48, R25, RZ ;  /* 0x0000001930327210 */ /* 0x000fe20007f1e0ff */
[----:B------:R-:W-:Y:S01]  /*ae170*/  IMAD.WIDE.U32 R54, R17, R21, R54 ;  /* 0x0000001511367225 */ /* 0x000fe200078e0036 */
[----:B------:R-:W0:Y:S03]  /*ae180*/  LDC.64 R24, c[0x3][0x18] ;  /* 0x00c00600ff187b82 */ /* 0x000e260000000a00 */
[----:B------:R-:W-:Y:S01]  /*ae190*/  IMAD.X R53, RZ, RZ, RZ, P1 ;  /* 0x000000ffff357224 */ /* 0x000fe200008e06ff */
[----:B------:R-:W-:Y:S01]  /*ae1a0*/  IADD3 R58, P1, PT, R59, R54, RZ ;  /* 0x000000363b3a7210 */ /* 0x000fe20007f3e0ff */
[----:B------:R-:W-:Y:S01]  /*ae1b0*/  IMAD.WIDE.U32 R46, R10, R27, R46 ;  /* 0x0000001b0a2e7225 */ /* 0x000fe200078e002e */
[----:B------:R-:W-:-:S02]  /*ae1c0*/  IADD3 R55, PT, PT, R32, R55, RZ ;  /* 0x0000003720377210 */ /* 0x000fc40007ffe0ff */
[----:B------:R-:W-:Y:S01]  /*ae1d0*/  IADD3.X R59, PT, PT, RZ, RZ, RZ, P1, !PT ;  /* 0x000000ffff3b7210 */ /* 0x000fe20000ffe4ff */
        /* <DEDUP_REMOVED lines=20> */
[----:B0-----:R-:W-:-:S04]  /*ae320*/  IMAD.WIDE.U32 R48, R35, R24, R52 ;  /* 0x0000001823307225 */ /* 0x001fc800078e0034 */
[----:B------:R-:W-:Y:S01]  /*ae330*/  IMAD.X R51, RZ, RZ, RZ, P1 ;  /* 0x000000ffff337224 */ /* 0x000fe200008e06ff */
[----:B------:R-:W-:Y:S01]  /*ae340*/  IADD3 R48, P2, PT, R37, R48, RZ ;  /* 0x0000003025307210 */ /* 0x000fe20007f5e0ff */
[----:B------:R-:W-:Y:S01]  /*ae350*/  IMAD.WIDE.U32 R52, R27, R19, R56 ;  /* 0x000000131b347225 */ /* 0x000fe200078e0038 */
[----:B------:R-:W-:Y:S02]  /*ae360*/  IADD3 R39, PT, PT, R34, R49, RZ ;  /* 0x0000003122277210 */ /* 0x000fe40007ffe0ff */
[----:B------:R-:W-:Y:S01]  /*ae370*/  IADD3.X R49, PT, PT, RZ, RZ, RZ, P2, !PT ;  /* 0x000000ffff317210 */ /* 0x000fe200017fe4ff */
[----:B------:R-:W-:Y:S01]  /*ae380*/  IMAD.WIDE.U32 R50, R15, R21, R50 ;  /* 0x000000150f327225 */ /* 0x000fe200078e0032 */
[----:B------:R-:W-:Y:S02]  /*ae390*/  IADD3 R38, P1, PT, R38, R39, RZ ;  /* 0x0000002726267210 */ /* 0x000fe40007f3e0ff */
[----:B------:R-:W-:Y:S01]  /*ae3a0*/  MOV R54, R52 ;  /* 0x0000003400367202 */ /* 0x000fe20000000f00 */
[----:B------:R-:W-:Y:S01]  /*ae3b0*/  IMAD.IADD R53, R29, 0x1, R53 ;  /* 0x000000011d357824 */ /* 0x000fe200078e0235 */
[----:B------:R-:W-:Y:S01]  /*ae3c0*/  IADD3 R51, PT, PT, R32, R51, RZ ;  /* 0x0000003320337210 */ /* 0x000fe20007ffe0ff */
[----:B------:R-:W-:-:S02]  /*ae3d0*/  IMAD R30, R52, R7, RZ ;  /* 0x00000007341e7224 */ /* 0x000fc400078e02ff */
[----:B------:R-:W-:Y:S01]  /*ae3e0*/  IMAD.MOV.U32 R55, RZ, RZ, RZ ;  /* 0x000000ffff377224 */ /* 0x000fe200078e00ff */
[----:B------:R-:W-:Y:S01]  /*ae3f0*/  IADD3 R52, P3, PT, R53, R50, RZ ;  /* 0x0000003235347210 */ /* 0x000fe20007f7e0ff */
[----:B------:R-:W-:-:S04]  /*ae400*/  IMAD.WIDE.U32 R48, R17, R23, R48 ;  /* 0x0000001711307225 */ /* 0x000fc800078e0030 */
[----:B------:R-:W-:Y:S01]  /*ae410*/  IMAD.X R39, RZ, RZ, RZ, P1 ;  /* 0x000000ffff277224 */ /* 0x000fe200008e06ff */
[----:B------:R-:W-:Y:S01]  /*ae420*/  IADD3 R50, P2, PT, R51, R48, RZ ;  /* 0x0000003033327210 */ /* 0x000fe20007f5e0ff */
[----:B------:R-:W-:Y:S01]  /*ae430*/  IMAD.HI.U32 R55, R30, R18, R54 ;  /* 0x000000121e377227 */ /* 0x000fe200078e0036 */
[----:B------:R-:W-:Y:S02]  /*ae440*/  IADD3 R36, P1, PT, R36, R47, RZ ;  /* 0x0000002f24247210 */ /* 0x000fe40007f3e0ff */
[----:B------:R-:W-:Y:S01]  /*ae450*/  IADD3.X R51, PT, PT, RZ, RZ, RZ, P2, !PT ;  /* 0x000000ffff337210 */ /* 0x000fe200017fe4ff */
[----:B------:R-:W-:Y:S02]  /*ae460*/  IMAD.X R53, RZ, RZ, RZ, P3 ;  /* 0x000000ffff357224 */ /* 0x000fe400018e06ff */
[----:B------:R-:W-:Y:S01]  /*ae470*/  IMAD.WIDE.U32 R38, R35, R25, R38 ;  /* 0x0000001923267225 */ /* 0x000fe200078e0026 */
[----:B------:R-:W-:-:S03]  /*ae480*/  IADD3 R35, PT, PT, R14, R55, RZ ;  /* 0x000000370e237210 */ /* 0x000fc60007ffe0ff */
        /* <DEDUP_REMOVED lines=20> */
[----:B------:R-:W-:-:S03]  /*ae5d0*/  IMAD.WIDE.U32 R48, R27, R21, R38 ;  /* 0x000000151b307225 */ /* 0x000fc600078e0026 */
[----:B------:R-:W-:Y:S01]  /*ae5e0*/  IADD3 R38, P2, PT, R41, R52, RZ ;  /* 0x0000003429267210 */ /* 0x000fe20007f5e0ff */
[----:B------:R-:W-:Y:S01]  /*ae5f0*/  IMAD R26, R50, R7, RZ ;  /* 0x00000007321a7224 */ /* 0x000fe200078e02ff */
[----:B------:R-:W-:Y:S01]  /*ae600*/  IADD3.X R41, PT, PT, RZ, RZ, RZ, P3, !PT ;  /* 0x000000ffff297210 */ /* 0x000fe20001ffe4ff */
[----:B------:R-:W-:Y:S01]  /*ae610*/  IMAD.MOV.U32 R51, RZ, RZ, RZ ;  /* 0x000000ffff337224 */ /* 0x000fe200078e00ff */
[----:B------:R-:W-:Y:S01]  /*ae620*/  IADD3 R48, P3, PT, R35, R48, RZ ;  /* 0x0000003023307210 */ /* 0x000fe20007f7e0ff */
        /* <DEDUP_REMOVED lines=8> */
[----:B------:R-:W-:Y:S01]  /*ae6b0*/  IADD3 R17, P3, PT, R39, R45, RZ ;  /* 0x0000002d27117210 */ /* 0x000fe20007f7e0ff */
[----:B------:R-:W-:-:S03]  /*ae6c0*/  IMAD.HI.U32 R51, R26, R18, R50 ;  /* 0x000000121a337227 */ /* 0x000fc600078e0032 */
[----:B------:R-:W-:Y:S01]  /*ae6d0*/  IADD3 R38, P4, PT, R38, R41, RZ ;  /* 0x0000002926267210 */ /* 0x000fe20007f9e0ff */
[----:B------:R-:W-:Y:S01]  /*ae6e0*/  IMAD.WIDE.U32 R42, R30, R20, R48 ;  /* 0x000000141e2a7225 */ /* 0x000fe200078e0030 */
[----:B------:R-:W-:Y:S02]  /*ae6f0*/  IADD3 R49, PT, PT, R14, R51, RZ ;  /* 0x000000330e317210 */ /* 0x000fe40007ffe0ff */
[----:B------:R-:W-:Y:S01]  /*ae700*/  IADD3.X R41, PT, PT, RZ, RZ, RZ, P2, !PT ;  /* 0x000000ffff297210 */ /* 0x000fe200017fe4ff */
        /* <DEDUP_REMOVED lines=9> */
[----:B------:R-:W-:Y:S01]  /*ae7a0*/  IMAD.WIDE.U32 R38, R15, R24, R38 ;  /* 0x000000180f267225 */ /* 0x000fe200078e0026 */
[----:B------:R-:W-:Y:S02]  /*ae7b0*/  IADD3 R42, P5, PT, R43, R40, RZ ;  /* 0x000000282b2a7210 */ /* 0x000fe40007fbe0ff */
[----:B------:R-:W-:Y:S01]  /*ae7c0*/  IADD3.X R35, PT, PT, RZ, RZ, RZ, P2, !PT ;  /* 0x000000ffff237210 */ /* 0x000fe200017fe4ff */
[----:B------:R-:W-:Y:S01]  /*ae7d0*/  IMAD.IADD R40, R34, 0x1, R39 ;  /* 0x0000000122287824 */ /* 0x000fe200078e0227 */
[----:B------:R-:W-:Y:S01]  /*ae7e0*/  IADD3.X R43, PT, PT, RZ, RZ, RZ, P5, !PT ;  /* 0x000000ffff2b7210 */ /* 0x000fe20002ffe4ff */
[----:B------:R-:W-:Y:S01]  /*ae7f0*/  IMAD.WIDE.U32 R44, R26, R19, R48 ;  /* 0x000000131a2c7225 */ /* 0x000fe200078e0030 */
[----:B------:R-:W-:Y:S02]  /*ae800*/  IADD3 R39, P3, PT, R46, R35, RZ ;  /* 0x000000232e277210 */ /* 0x000fe40007f7e0ff */
[----:B------:R-:W-:Y:S01]  /*ae810*/  IADD3 R40, P2, PT, R40, R17, RZ ;  /* 0x0000001128287210 */ /* 0x000fe20007f5e0ff */
[----:B------:R-:W-:-:S02]  /*ae820*/  IMAD.IADD R17, R29, 0x1, R45 ;  /* 0x000000011d117824 */ /* 0x000fc400078e022d */
[----:B------:R-:W-:Y:S02]  /*ae830*/  HFMA2 R45, -RZ, RZ, 0, 0 ;  /* 0x00000000ff2d7431 */ /* 0x000fe400000001ff */
[----:B------:R-:W-:Y:S02]  /*ae840*/  IMAD.IADD R41, R28, 0x1, R41 ;  /* 0x000000011c297824 */ /* 0x000fe400078e0229 */
[----:B------:R-:W-:Y:S02]  /*ae850*/  IMAD.X R46, RZ, RZ, RZ, P1 ;  /* 0x000000ffff2e7224 */ /* 0x000fe400008e06ff */
[----:B------:R-:W-:Y:S01]  /*ae860*/  IMAD R35, R44, R7, RZ ;  /* 0x000000072c237224 */ /* 0x000fe200078e02ff */
[----:B------:R-:W-:Y:S01]  /*ae870*/  IADD3 R38, P4, PT, R41, R38, RZ ;  /* 0x0000002629267210 */ /* 0x000fe20007f9e0ff */
[----:B------:R-:W-:Y:S01]  /*ae880*/  IMAD.WIDE.U32 R42, R30, R21, R42 ;  /* 0x000000151e2a7225 */ /* 0x000fe200078e002a */
[----:B------:R-:W-:Y:S02]  /*ae890*/  IADD3 R46, P1, PT, R46, R39, RZ ;  /* 0x000000272e2e7210 */ /* 0x000fe40007f3e0ff */
[----:B------:R-:W-:Y:S01]  /*ae8a0*/  IADD3.X R39, PT, PT, RZ, RZ, RZ, P4, !PT ;  /* 0x000000ffff277210 */ /* 0x000fe200027fe4ff */
[----:B------:R-:W-:Y:S01]  /*ae8b0*/  IMAD.X R41, RZ, RZ, RZ, P2 ;  /* 0x000000ffff297224 */ /* 0x000fe200010e06ff */
[----:B------:R-:W-:Y:S01]  /*ae8c0*/  IADD3 R43, PT, PT, R32, R43, RZ ;  /* 0x0000002b202b7210 */ /* 0x000fe20007ffe0ff */
[----:B------:R-:W-:Y:S01]  /*ae8d0*/  IMAD.HI.U32 R49, R35, R18, R44 ;  /* 0x0000001223317227 */ /* 0x000fe200078e002c */
[----:B------:R-:W-:-:S03]  /*ae8e0*/  IADD3 R44, P2, PT, R17, R42, RZ ;  /* 0x0000002a112c7210 */ /* 0x000fc60007f5e0ff */
        /* <DEDUP_REMOVED lines=17> */
[----:B------:R-:W-:Y:S01]  /*aea00*/  IMAD.WIDE.U32 R40, R30, R22, R42 ;  /* 0x000000161e287225 */ /* 0x000fe200078e002a */
[----:B------:R-:W-:-:S02]  /*aea10*/  IADD3 R15, PT, PT, R14, R49, RZ ;  /* 0x000000310e0f7210 */ /* 0x000fc40007ffe0ff */
[----:B------:R-:W-:Y:S01]  /*aea20*/  IADD3 R16, P1, PT, R16, R37, RZ ;  /* 0x0000002510107210 */ /* 0x000fe20007f3e0ff */
[----:B------:R-:W-:Y:S01]  /*aea30*/  IMAD.X R37, RZ, RZ, RZ, P5 ;  /* 0x000000ffff257224 */ /* 0x000fe200028e06ff */
[----:B------:R-:W-:Y:S01]  /*aea40*/  IADD3 R44, P4, PT, R15, R44, RZ ;  /* 0x0000002c0f2c7210 */ /* 0x000fe20007f9e0ff */
[----:B------:R-:W-:Y:S01]  /*aea50*/  IMAD.X R51, RZ, RZ, RZ, P2 ;  /* 0x000000ffff337224 */ /* 0x000fe200010e06ff */
[----:B------:R-:W-:Y:S01]  /*aea60*/  IADD3 R43, PT, PT, R31, R45, RZ ;  /* 0x0000002d1f2b7210 */ /* 0x000fe20007ffe0ff */
[----:B------:R-:W-:Y:S01]  /*aea70*/  IMAD.WIDE.U32 R36, R27, R24, R36 ;  /* 0x000000181b247225 */ /* 0x000fe200078e0024 */
[----:B------:R-:W-:Y:S02]  /*aea80*/  IADD3 R41, PT, PT, R28, R41, RZ ;  /* 0x000000291c297210 */ /* 0x000fe40007ffe0ff */
[----:B------:R-:W-:Y:S01]  /*aea90*/  IADD3 R42, P2, PT, R43, R40, RZ ;  /* 0x000000282b2a7210 */ /* 0x000fe20007f5e0ff */
[----:B------:R-:W-:Y:S01]  /*aeaa0*/  IMAD.X R45, RZ, RZ, RZ, P4 ;  /* 0x000000ffff2d7224 */ /* 0x000fe200020e06ff */
[----:B------:R-:W-:-:S02]  /*aeab0*/  IADD3 R40, P5, PT, R41, R36, RZ ;  /* 0x0000002429287210 */ /* 0x000fc40007fbe0ff */
[----:B------:R-:W-:Y:S01]  /*aeac0*/  IADD3 R36, PT, PT, R34, R37, RZ ;  /* 0x0000002522247210 */ /* 0x000fe20007ffe0ff */
[----:B------:R-:W-:Y:S01]  /*aead0*/  IMAD.X R43, RZ, RZ, RZ, P2 ;  /* 0x000000ffff2b7224 */ /* 0x000fe200010e06ff */
[----:B------:R-:W-:Y:S01]  /*aeae0*/  IADD3.X R41, PT, PT, RZ, RZ, RZ, P5, !PT ;  /* 0x000000ffff297210 */ /* 0x000fe20002ffe4ff */
[----:B------:R-:W-:Y:S01]  /*aeaf0*/  IMAD.WIDE.U32 R44, R35, R19, R44 ;  /* 0x00000013232c7225 */ /* 0x000fe200078e002c */
[----:B------:R-:W-:Y:S02]  /*aeb00*/  IADD3 R36, P2, PT, R36, R47, RZ ;  /* 0x0000002f24247210 */ /* 0x000fe40007f5e0ff */
[----:B------:R-:W-:Y:S01]  /*aeb10*/  IADD3 R51, P4, PT, R51, R16, RZ ;  /* 0x0000001033337210 */ /* 0x000fe20007f9e0ff */
[----:B------:R-:W-:Y:S01]  /*aeb20*/  IMAD.WIDE.U32 R42, R26, R21, R42 ;  /* 0x000000151a2a7225 */ /* 0x000fe200078e002a */
[----:B------:R-:W-:-:S03]  /*aeb30*/  IADD3.X R37, PT, PT, RZ, RZ, RZ, P2, !PT ;  /* 0x000000ffff257210 */ /* 0x000fc600017fe4ff */
[----:B------:R-:W-:Y:S01]  /*aeb40*/  IMAD.IADD R47, R29, 0x1, R45 ;  /* 0x000000011d2f7824 */ /* 0x000fe200078e022d */
[----:B------:R-:W-:Y:S01]  /*aeb50*/  MOV R45, RZ ;  /* 0x000000ff002d7202 */ /* 0x000fe20000000f00 */
[----:B------:R-:W-:-:S03]  /*aeb60*/  IMAD.WIDE.U32 R40, R30, R23, R40 ;  /* 0x000000171e287225 */ /* 0x000fc600078e0028 */
[----:B------:R-:W-:Y:S01]  /*aeb70*/  IADD3 R46, P2, PT, R47, R42, RZ ;  /* 0x0000002a2f2e7210 */ /* 0x000fe20007f5e0ff */
[----:B------:R-:W-:Y:S01]  /*aeb80*/  IMAD.IADD R43, R32, 0x1, R43 ;  /* 0x00000001202b7824 */ /* 0x000fe200078e022b */
[----:B------:R-:W-:Y:S01]  /*aeb90*/  IADD3 R41, PT, PT, R33, R41, RZ ;  /* 0x0000002921297210 */ /* 0x000fe20007ffe0ff */
[----:B------:R-:W-:Y:S02]  /*aeba0*/  IMAD R15, R44, R7, RZ ;  /* 0x000000072c0f7224 */ /* 0x000fe400078e02ff */
[----:B------:R-:W-:Y:S01]  /*aebb0*/  IMAD.WIDE.U32 R36, R27, R25, R36 ;  /* 0x000000191b247225 */ /* 0x000fe200078e0024 */
[----:B------:R-:W-:-:S03]  /*aebc0*/  IADD3 R42, P5, PT, R43, R40, RZ ;  /* 0x000000282b2a7210 */ /* 0x000fc60007fbe0ff */
[----:B------:R-:W-:Y:S01]  /*aebd0*/  IMAD.X R47, RZ, RZ, RZ, P2 ;  /* 0x000000ffff2f7224 */ /* 0x000fe200010e06ff */
[----:B------:R-:W-:Y:S01]  /*aebe0*/  IADD3 R40, P2, PT, R36, R41, RZ ;  /* 0x0000002924287210 */ /* 0x000fe20007f5e0ff */
[----:B------:R-:W-:-:S04]  /*aebf0*/  IMAD.HI.U32 R27, R15, R18, R44 ;  /* 0x000000120f1b7227 */ /* 0x000fc800078e002c */
[----:B------:R-:W-:Y:S02]  /*aec00*/  IMAD.X R43, RZ, RZ, RZ, P5 ;  /* 0x000000ffff2b7224 */ /* 0x000fe400028e06ff */
[----:B------:R-:W-:Y:S01]  /*aec10*/  IMAD.WIDE.U32 R44, R35, R20, R46 ;  /* 0x00000014232c7225 */ /* 0x000fe200078e002e */
[----:B------:R-:W-:-:S03]  /*aec20*/  IADD3 R47, PT, PT, R14, R27, RZ ;  /* 0x0000001b0e2f7210 */ /* 0x000fc60007ffe0ff */
        /* <DEDUP_REMOVED lines=33> */
[----:B------:R-:W-:-:S03]  /*aee40*/  IADD3 R49, P0, PT, R43, R42, RZ ;  /* 0x0000002a2b317210 */ /* 0x000fc60007f1e0ff */
        /* <DEDUP_REMOVED lines=11> */
[----:B------:R-:W-:-:S02]  /*aef00*/  IADD3.X R47, PT, PT, RZ, RZ, RZ, P2, !PT ;  /* 0x000000ffff2f7210 */ /* 0x000fc400017fe4ff */
[----:B------:R-:W-:Y:S01]  /*aef10*/  IADD3 R27, P1, PT, R38, R27, RZ ;  /* 0x0000001b261b7210 */ /* 0x000fe20007f3e0ff */
[----:B------:R-:W-:Y:S01]  /*aef20*/  IMAD.WIDE.U32 R44, R35, R23, R44 ;  /* 0x00000017232c7225 */ /* 0x000fe200078e002c */
[----:B------:R-:W-:Y:S02]  /*aef30*/  IADD3 R16, P2, PT, R17, R39, RZ ;  /* 0x0000002711107210 */ /* 0x000fe40007f5e0ff */
[----:B------:R-:W-:Y:S01]  /*aef40*/  IADD3.X R43, PT, PT, RZ, RZ, RZ, P3, !PT ;  /* 0x000000ffff2b7210 */ /* 0x000fe20001ffe4ff */
[----:B------:R-:W-:Y:S01]  /*aef50*/  IMAD.WIDE.U32 R38, R15, R21, R46 ;  /* 0x000000150f267225 */ /* 0x000fe200078e002e */
[----:B------:R-:W-:-:S03]  /*aef60*/  IADD3 R12, P3, PT, R12, R27, RZ ;  /* 0x0000001b0c0c7210 */ /* 0x000fc60007f7e0ff */
[----:B------:R-:W-:Y:S02]  /*aef70*/  IMAD.X R17, RZ, RZ, RZ, P4 ;  /* 0x000000ffff117224 */ /* 0x000fe400020e06ff */
[----:B------:R-:W-:Y:S01]  /*aef80*/  IMAD.WIDE.U32 R26, R26, R25, R42 ;  /* 0x000000191a1a7225 */ /* 0x000fe200078e002a */
[----:B------:R-:W-:Y:S02]  /*aef90*/  IADD3 R43, PT, PT, R32, R39, RZ ;  /* 0x00000027202b7210 */ /* 0x000fe40007ffe0ff */
[----:B------:R-:W-:Y:S01]  /*aefa0*/  IADD3 R17, P4, PT, R17, R12, RZ ;  /* 0x0000000c11117210 */ /* 0x000fe20007f9e0ff */
[----:B------:R-:W-:Y:S01]  /*aefb0*/  IMAD.IADD R45, R33, 0x1, R45 ;  /* 0x00000001212d7824 */ /* 0x000fe200078e022d */
[----:B------:R-:W-:Y:S01]  /*aefc0*/  IADD3.X R12, PT, PT, RZ, RZ, RZ, P5, !PT ;  /* 0x000000ffff0c7210 */ /* 0x000fe20002ffe4ff */
[----:B------:R-:W-:Y:S01]  /*aefd0*/  IMAD.X R47, RZ, RZ, RZ, P0 ;  /* 0x000000ffff2f7224 */ /* 0x000fe200000e06ff */
[----:B------:R-:W-:Y:S02]  /*aefe0*/  IADD3 R42, P6, PT, R43, R44, RZ ;  /* 0x0000002c2b2a7210 */ /* 0x000fe40007fde0ff */
[----:B------:R-:W-:-:S02]  /*aeff0*/  IADD3 R44, P5, PT, R26, R45, RZ ;  /* 0x0000002d1a2c7210 */ /* 0x000fc40007fbe0ff */
[----:B------:R-:W-:Y:S02]  /*af000*/  IADD3 R12, P0, PT, R12, R17, RZ ;  /* 0x000000110c0c7210 */ /* 0x000fe40007f1e0ff */
        /* <DEDUP_REMOVED lines=8> */
[----:B------:R-:W-:Y:S01]  /*af090*/  IMAD.IADD R27, R28, 0x1, R43 ;  /* 0x000000011c1b7824 */ /* 0x000fe200078e022b */
[----:B------:R-:W-:Y:S01]  /*af0a0*/  IADD3 R26, PT, PT, R34, R45, RZ ;  /* 0x0000002d221a7210 */ /* 0x000fe20007ffe0ff */
[----:B------:R-:W-:Y:S01]  /*af0b0*/  IMAD.WIDE.U32 R16, R10, R10, R16 ;  /* 0x0000000a0a107225 */ /* 0x000fe200078e0010 */
[----:B------:R-:W-:Y:S02]  /*af0c0*/  IADD3.X R10, PT, PT, RZ, RZ, RZ, P3, !PT ;  /* 0x000000ffff0a7210 */ /* 0x000fe40001ffe4ff */
[----:B------:R-:W-:Y:S01]  /*af0d0*/  IADD3 R44, P6, PT, R27, R44, RZ ;  /* 0x0000002c1b2c7210 */ /* 0x000fe20007fde0ff */
[----:B------:R-:W-:Y:S01]  /*af0e0*/  IMAD.X R45, RZ, RZ, RZ, P1 ;  /* 0x000000ffff2d7224 */ /* 0x000fe200008e06ff */
[----:B------:R-:W-:-:S04]  /*af0f0*/  IADD3 R26, P1, PT, R26, R47, RZ ;  /* 0x0000002f1a1a7210 */ /* 0x000fc80007f3e0ff */
[----:B------:R-:W-:Y:S01]  /*af100*/  IADD3 R27, P3, PT, R16, R45, RZ ;  /* 0x0000002d101b7210 */ /* 0x000fe20007f7e0ff */
[----:B------:R-:W-:-:S03]  /*af110*/  IMAD.X R45, RZ, RZ, RZ, P6 ;  /* 0x000000ffff2d7224 */ /* 0x000fc600030e06ff */
        /* <DEDUP_REMOVED lines=8> */
[----:B------:R-:W-:Y:S01]  /*af1a0*/  IMAD.IADD R47, R33, 0x1, R45 ;  /* 0x00000001212f7824 */ /* 0x000fe200078e022d */
[----:B------:R-:W-:Y:S01]  /*af1b0*/  IADD3.X R16, PT, PT, RZ, RZ, RZ, P4, !PT ;  /* 0x000000ffff107210 */ /* 0x000fe200027fe4ff */
[----:B------:R-:W-:Y:S01]  /*af1c0*/  IMAD.X R49, RZ, RZ, RZ, P3 ;  /* 0x000000ffff317224 */ /* 0x000fe200018e06ff */
[----:B------:R-:W-:Y:S01]  /*af1d0*/  IADD3 R35, P5, PT, R35, R10, RZ ;  /* 0x0000000a23237210 */ /* 0x000fe20007fbe0ff */
[----:B------:R-:W-:Y:S01]  /*af1e0*/  IMAD.X R12, RZ, RZ, RZ, P1 ;  /* 0x000000ffff0c7224 */ /* 0x000fe200008e06ff */
[----:B------:R-:W-:Y:S01]  /*af1f0*/  IADD3 R46, P6, PT, R26, R47, RZ ;  /* 0x0000002f1a2e7210 */ /* 0x000fe20007fde0ff */
[----:B------:R-:W-:Y:S01]  /*af200*/  IMAD.X R26, RZ, RZ, RZ, P2 ;  /* 0x000000ffff1a7224 */ /* 0x000fe200010e06ff */
[----:B------:R-:W-:Y:S01]  /*af210*/  IADD3 R17, PT, PT, R16, R17, R49 ;  /* 0x0000001110117210 */ /* 0x000fe20007ffe031 */
[----:B------:R-:W-:Y:S01]  /*af220*/  IMAD.X R10, RZ, RZ, RZ, P0 ;  /* 0x000000ffff0a7224 */ /* 0x000fe200000e06ff */
[----:B------:R-:W-:-:S02]  /*af230*/  IADD3.X R47, PT, PT, RZ, RZ, RZ, P6, !PT ;  /* 0x000000ffff2f7210 */ /* 0x000fc400037fe4ff */
[----:B------:R-:W-:Y:S02]  /*af240*/  IADD3 R26, P2, PT, R26, R35, RZ ;  /* 0x000000231a1a7210 */ /* 0x000fe40007f5e0ff */
[----:B------:R-:W-:Y:S01]  /*af250*/  IADD3 R10, PT, PT, R10, R17, R12 ;  /* 0x000000110a0a7210 */ /* 0x000fe20007ffe00c */
[----:B------:R-:W-:Y:S01]  /*af260*/  IMAD.WIDE.U32 R46, R15, R24, R46 ;  /* 0x000000180f2e7225 */ /* 0x000fe200078e002e */
[----:B------:R-:W-:Y:S02]  /*af270*/  IADD3 R27, P3, PT, R27, R26, RZ ;  /* 0x0000001a1b1b7210 */ /* 0x000fe40007f7e0ff */
[----:B------:R-:W-:Y:S02]  /*af280*/  IADD3.X R12, PT, PT, RZ, RZ, RZ, P5, !PT ;  /* 0x000000ffff0c7210 */ /* 0x000fe40002ffe4ff */
[----:B------:R-:W-:-:S04]  /*af290*/  IADD3 R16, PT, PT, R34, R47, RZ ;  /* 0x0000002f22107210 */ /* 0x000fc80007ffe0ff */
[----:B------:R-:W-:Y:S01]  /*af2a0*/  IADD3 R16, P0, PT, R16, R27, RZ ;  /* 0x0000001b10107210 */ /* 0x000fe20007f1e0ff */
[----:B------:R-:W-:-:S03]  /*af2b0*/  IMAD.X R27, RZ, RZ, RZ, P2 ;  /* 0x000000ffff1b7224 */ /* 0x000fc600010e06ff */
[----:B------:R-:W-:Y:S02]  /*af2c0*/  IADD3.X R17, PT, PT, RZ, RZ, RZ, P0, !PT ;  /* 0x000000ffff117210 */ /* 0x000fe400007fe4ff */
[----:B------:R-:W-:Y:S01]  /*af2d0*/  IADD3 R27, PT, PT, R27, R10, R12 ;  /* 0x0000000a1b1b7210 */ /* 0x000fe20007ffe00c */
[----:B------:R-:W-:Y:S02]  /*af2e0*/  IMAD.X R10, RZ, RZ, RZ, P3 ;  /* 0x000000ffff0a7224 */ /* 0x000fe400018e06ff */
        /* <DEDUP_REMOVED lines=36> */
.L_x_753:
        /* <DEDUP_REMOVED lines=23> */
.L_x_754:
[----:B------:R-:W-:-:S05]  /*af6a0*/  SHF.R.U32.HI R35, RZ, 0x5, R13 ;  /* 0x00000005ff237819 */ /* 0x000fca000001160d */
[----:B------:R-:W-:-:S05]  /*af6b0*/  IMAD R35, R35, 0x4, R2 ;  /* 0x0000000423237824 */ /* 0x000fca00078e0202 */
[----:B------:R-:W4:Y:S02]  /*af6c0*/  LDL R36, [R35] ;  /* 0x0000000023247983 */ /* 0x000f240000100800 */
[----:B----4-:R-:W-:-:S04]  /*af6d0*/  SHF.R.W.U32.HI R36, RZ, R13, R36 ;  /* 0x0000000dff247219 */ /* 0x010fc80000011e24 */
[----:B------:R-:W-:-:S04]  /*af6e0*/  LOP3.LUT R36, R36, 0x1, RZ, 0xc0, !PT ;  /* 0x0000000124247812 */ /* 0x000fc800078ec0ff */
[----:B------:R-:W-:-:S13]  /*af6f0*/  ISETP.NE.U32.AND P0, PT, R36, 0x1, PT ;  /* 0x000000012400780c */ /* 0x000fda0003f05070 */
[----:B------:R-:W-:Y:S05]  /*af700*/  @P0 BRA `(.L_x_755) ;  /* 0x0000002400840947 */ /* 0x000fea0003800000 */
[----:B------:R-:W-:Y:S02]  /*af710*/  HFMA2 R37, -RZ, RZ, 0, 0 ;  /* 0x00000000ff257431 */ /* 0x000fe400000001ff */
[----:B------:R-:W-:Y:S01]  /*af720*/  IMAD.WIDE.U32 R38, R3, R17, RZ ;  /* 0x0000001103267225 */ /* 0x000fe200078e00ff */
[----:B------:R-:W-:-:S03]  /*af730*/  MOV R41, RZ ;  /* 0x000000ff00297202 */ /* 0x000fc60000000f00 */
[----:B------:R-:W-:Y:S02]  /*af740*/  HFMA2 R45, -RZ, RZ, 0, 0 ;  /* 0x00000000ff2d7431 */ /* 0x000fe400000001ff */
[----:B------:R-:W-:Y:S02]  /*af750*/  IMAD.MOV.U32 R35, RZ, RZ, RZ ;  /* 0x000000ffff237224 */ /* 0x000fe400078e00ff */
[----:B------:R-:W-:Y:S02]  /*af760*/  IMAD R36, R38, R7, RZ ;  /* 0x0000000726247224 */ /* 0x000fe400078e02ff */
[----:B------:R-:W-:Y:S02]  /*af770*/  IMAD.MOV.U32 R43, RZ, RZ, RZ ;  /* 0x000000ffff2b7224 */ /* 0x000fe400078e00ff */
[----:B------:R-:W-:Y:S02]  /*af780*/  IMAD.IADD R40, R39, 0x1, R37 ;  /* 0x0000000127287824 */ /* 0x000fe400078e0225 */
[----:B------:R-:W-:-:S02]  /*af790*/  HFMA2 R39, -RZ, RZ, 0, 0 ;  /* 0x00000000ff277431 */ /* 0x000fc400000001ff */
[----:B------:R-:W-:Y:S02]  /*af7a0*/  IMAD.MOV.U32 R53, RZ, RZ, RZ ;  /* 0x000000ffff357224 */ /* 0x000fe400078e00ff */
[----:B------:R-:W-:-:S04]  /*af7b0*/  IMAD.WIDE.U32 R40, R17, R4, R40 ;  /* 0x0000000411287225 */ /* 0x000fc800078e0028 */
[----:B------:R-:W-:Y:S01]  /*af7c0*/  IMAD.MOV.U32 R55, RZ, RZ, RZ ;  /* 0x000000ffff377224 */ /* 0x000fe200078e00ff */
[----:B------:R-:W-:Y:S01]  /*af7d0*/  IADD3 R42, PT, PT, R41, R35, RZ ;  /* 0x00000023292a7210 */ /* 0x000fe20007ffe0ff */
[----:B------:R-:W-:Y:S02]  /*af7e0*/  IMAD.MOV.U32 R41, RZ, RZ, RZ ;  /* 0x000000ffff297224 */ /* 0x000fe400078e00ff */
[----:B------:R-:W-:-:S04]  /*af7f0*/  IMAD.HI.U32 R49, R36, R18, R38 ;  /* 0x0000001224317227 */ /* 0x000fc800078e0026 */
[----:B------:R-:W-:-:S04]  /*af800*/  IMAD.WIDE.U32 R40, R30, R3, R40 ;  /* 0x000000031e287225 */ /* 0x000fc800078e0028 */
[----:B------:R-:W-:Y:S01]  /*af810*/  IMAD.WIDE.U32 R38, R17, R5, R42 ;  /* 0x0000000511267225 */ /* 0x000fe200078e002a */
[----:B------:R-:W-:Y:S02]  /*af820*/  IADD3 R47, PT, PT, R37, R41, RZ ;  /* 0x00000029252f7210 */ /* 0x000fe40007ffe0ff */
[----:B------:R-:W-:Y:S01]  /*af830*/  MOV R43, RZ ;  /* 0x000000ff002b7202 */ /* 0x000fe20000000f00 */
[----:B------:R-:W-:Y:S01]  /*af840*/  IMAD.IADD R49, R14, 0x1, R49 ;  /* 0x000000010e317824 */ /* 0x000fe200078e0231 */
[----:B------:R-:W-:Y:S01]  /*af850*/  IADD3 R46, P0, PT, R47, R38, RZ ;  /* 0x000000262f2e7210 */ /* 0x000fe20007f1e0ff */
[----:B------:R-:W-:Y:S01]  /*af860*/  IMAD.MOV.U32 R41, RZ, RZ, RZ ;  /* 0x000000ffff297224 */ /* 0x000fe200078e00ff */
[----:B------:R-:W-:Y:S02]  /*af870*/  MOV R38, RZ ;  /* 0x000000ff00267202 */ /* 0x000fe40000000f00 */
[----:B------:R-:W-:Y:S01]  /*af880*/  IADD3 R48, P1, PT, R49, R40, RZ ;  /* 0x0000002831307210 */ /* 0x000fe20007f3e0ff */
[----:B------:R-:W-:Y:S01]  /*af890*/  IMAD.X R47, RZ, RZ, RZ, P0 ;  /* 0x000000ffff2f7224 */ /* 0x000fe200000e06ff */
[----:B------:R-:W-:Y:S01]  /*af8a0*/  IADD3 R40, PT, PT, R39, R38, RZ ;  /* 0x0000002627287210 */ /* 0x000fe20007ffe0ff */
[----:B------:R-:W-:-:S02]  /*af8b0*/  HFMA2 R39, -RZ, RZ, 0, 0 ;  /* 0x00000000ff277431 */ /* 0x000fc400000001ff */
[----:B------:R-:W-:-:S04]  /*af8c0*/  IMAD.WIDE.U32 R46, R30, R4, R46 ;  /* 0x000000041e2e7225 */ /* 0x000fc800078e002e */
[----:B------:R-:W-:Y:S01]  /*af8d0*/  IMAD.WIDE.U32 R40, R17, R6, R40 ;  /* 0x0000000611287225 */ /* 0x000fe200078e0028 */
[----:B------:R-:W-:Y:S02]  /*af8e0*/  IADD3 R51, PT, PT, R35, R47, RZ ;  /* 0x0000002f23337210 */ /* 0x000fe40007ffe0ff */
[----:B------:R-:W-:Y:S01]  /*af8f0*/  MOV R52, R46 ;  /* 0x0000002e00347202 */ /* 0x000fe20000000f00 */
[----:B------:R-:W-:Y:S01]  /*af900*/  IMAD.X R49, RZ, RZ, RZ, P1 ;  /* 0x000000ffff317224 */ /* 0x000fe200008e06ff */
[----:B------:R-:W-:Y:S01]  /*af910*/  IADD3 R50, P0, PT, R51, R40, RZ ;  /* 0x0000002833327210 */ /* 0x000fe20007f1e0ff */
[----:B------:R-:W-:Y:S01]  /*af920*/  IMAD.IADD R44, R41, 0x1, R39 ;  /* 0x00000001292c7824 */ /* 0x000fe200078e0227 */
[----:B------:R-:W-:Y:S01]  /*af930*/  MOV R40, RZ ;  /* 0x000000ff00287202 */ /* 0x000fe20000000f00 */
[----:B------:R-:W-:-:S04]  /*af940*/  IMAD.WIDE.U32 R48, R36, R19, R48 ;  /* 0x0000001324307225 */ /* 0x000fc800078e0030 */
[----:B------:R-:W-:Y:S01]  /*af950*/  IMAD.X R51, RZ, RZ, RZ, P0 ;  /* 0x000000ffff337224 */ /* 0x000fe200000e06ff */
[----:B------:R-:W-:Y:S01]  /*af960*/  MOV R54, R48 ;  /* 0x0000003000367202 */ /* 0x000fe20000000f00 */
[----:B------:R-:W-:-:S04]  /*af970*/  IMAD.WIDE.U32 R52, R15, R3, R52 ;  /* 0x000000030f347225 */ /* 0x000fc800078e0034 */
[----:B------:R-:W-:-:S04]  /*af980*/  IMAD.WIDE.U32 R44, R17, R9, R44 ;  /* 0x00000009112c7225 */ /* 0x000fc800078e002c */
[----:B------:R-:W-:Y:S02]  /*af990*/  IMAD.IADD R41, R29, 0x1, R49 ;  /* 0x000000011d297824 */ /* 0x000fe400078e0231 */
[----:B------:R-:W-:Y:S02]  /*af9a0*/  HFMA2 R49, -RZ, RZ, 0, 0 ;  /* 0x00000000ff317431 */ /* 0x000fe400000001ff */
[----:B------:R-:W-:Y:S01]  /*af9b0*/  IMAD R42, R48, R7, RZ ;  /* 0x00000007302a7224 */ /* 0x000fe200078e02ff */
[----:B------:R-:W-:Y:S01]  /*af9c0*/  IADD3 R48, PT, PT, R45, R40, RZ ;  /* 0x000000282d307210 */ /* 0x000fe20007ffe0ff */
[----:B------:R-:W-:-:S04]  /*af9d0*/  IMAD.WIDE.U32 R46, R30, R5, R50 ;  /* 0x000000051e2e7225 */ /* 0x000fc800078e0032 */
[----:B------:R-:W-:Y:S02]  /*af9e0*/  IMAD.IADD R53, R37, 0x1, R53 ;  /* 0x0000000125357824 */ /* 0x000fe400078e0235 */
[----:B------:R-:W-:Y:S01]  /*af9f0*/  IMAD.HI.U32 R45, R42, R18, R54 ;  /* 0x000000122a2d7227 */ /* 0x000fe200078e0036 */
        /* <DEDUP_REMOVED lines=28> */
[----:B------:R-:W-:-:S04]  /*afbc0*/  IMAD.WIDE.U32 R54, R42, R19, R54 ;  /* 0x000000132a367225 */ /* 0x000fc800078e0036 */
[----:B------:R-:W-:Y:S01]  /*afbd0*/  IMAD.X R49, RZ, RZ, RZ, P0 ;  /* 0x000000ffff317224 */ /* 0x000fe200000e06ff */
[----:B------:R-:W-:Y:S01]  /*afbe0*/  IADD3 R52, P0, PT, R47, R52, RZ ;  /* 0x000000342f347210 */ /* 0x000fe20007f1e0ff */
[----:B------:R-:W-:-:S04]  /*afbf0*/  IMAD.WIDE.U32 R50, R15, R5, R50 ;  /* 0x000000050f327225 */ /* 0x000fc800078e0032 */
[----:B------:R-:W-:Y:S01]  /*afc00*/  IMAD.WIDE.U32 R44, R17, R0, R44 ;  /* 0x00000000112c7225 */ /* 0x000fe200078e002c */
[----:B------:R-:W-:Y:S02]  /*afc10*/  IADD3 R17, PT, PT, R37, R53, RZ ;  /* 0x0000003525117210 */ /* 0x000fe40007ffe0ff */
[----:B------:R-:W-:Y:S01]  /*afc20*/  IADD3 R51, PT, PT, R38, R51, RZ ;  /* 0x0000003326337210 */ /* 0x000fe20007ffe0ff */
[----:B------:R-:W-:Y:S02]  /*afc30*/  IMAD.IADD R47, R29, 0x1, R55 ;  /* 0x000000011d2f7824 */ /* 0x000fe400078e0237 */
[----:B------:R-:W-:Y:S02]  /*afc40*/  HFMA2 R55, -RZ, RZ, 0, 0 ;  /* 0x00000000ff377431 */ /* 0x000fe400000001ff */
[----:B------:R-:W-:Y:S01]  /*afc50*/  IMAD.WIDE.U32 R48, R30, R9, R48 ;  /* 0x000000091e307225 */ /* 0x000fe200078e0030 */
[----:B------:R-:W-:-:S03]  /*afc60*/  IADD3 R50, P1, PT, R17, R50, RZ ;  /* 0x0000003211327210 */ /* 0x000fc60007f3e0ff */
[----:B------:R-:W-:Y:S02]  /*afc70*/  IMAD R17, R54, R7, RZ ;  /* 0x0000000736117224 */ /* 0x000fe400078e02ff */
[----:B------:R-:W-:Y:S01]  /*afc80*/  IMAD.X R53, RZ, RZ, RZ, P0 ;  /* 0x000000ffff357224 */ /* 0x000fe200000e06ff */
[----:B------:R-:W-:Y:S02]  /*afc90*/  IADD3 R48, P0, PT, R51, R48, RZ ;  /* 0x0000003033307210 */ /* 0x000fe40007f1e0ff */
[----:B------:R-:W-:Y:S01]  /*afca0*/  IADD3.X R51, PT, PT, RZ, RZ, RZ, P1, !PT ;  /* 0x000000ffff337210 */ /* 0x000fe20000ffe4ff */
[----:B------:R-:W-:-:S04]  /*afcb0*/  IMAD.HI.U32 R57, R17, R18, R54 ;  /* 0x0000001211397227 */ /* 0x000fc800078e0036 */
        /* <DEDUP_REMOVED lines=41> */
[----:B------:R-:W-:Y:S01]  /*aff50*/  IMAD R44, R48, R7, RZ ;  /* 0x00000007302c7224 */ /* 0x000fe200078e02ff */
[----:B------:R-:W-:Y:S01]  /*aff60*/  IADD3 R59, PT, PT, R29, R49, RZ ;  /* 0x000000311d3b7210 */ /* 0x000fe20007ffe0ff */
[----:B------:R-:W-:-:S04]  /*aff70*/  IMAD.WIDE.U32 R46, R30, R11, R46 ;  /* 0x0000000b1e2e7225 */ /* 0x000fc800078e002e */
[----:B------:R-:W-:Y:S02]  /*aff80*/  IMAD.MOV.U32 R49, RZ, RZ, RZ ;  /* 0x000000ffff317224 */ /* 0x000fe400078e00ff */
[----:B------:R-:W-:Y:S02]  /*aff90*/  IMAD.IADD R47, R41, 0x1, R47 ;  /* 0x00000001292f7824 */ /* 0x000fe400078e022f */
[----:B------:R-:W-:Y:S01]  /*affa0*/  IMAD.HI.U32 R65, R44, R18, R48 ;  /* 0x000000122c417227 */ /* 0x000fe200078e0030 */
[----:B------:R-:W-:Y:S02]  /*affb0*/  IADD3 R48, P1, PT, R51, R46, RZ ;  /* 0x0000002e33307210 */ /* 0x000fe40007f3e0ff */
[----:B------:R-:W-:Y:S01]  /*affc0*/  IADD3.X R51, PT, PT, RZ, RZ, RZ, P2, !PT ;  /* 0x000000ffff337210 */ /* 0x000fe200017fe4ff */
[----:B------:R-:W-:-:S04]  /*affd0*/  IMAD.WIDE.U32 R52, R27, R4, R52 ;  /* 0x000000041b347225 */ /* 0x000fc800078e0034 */
[----:B------:R-:W-:Y:S01]  /*affe0*/  IMAD.X R57, RZ, RZ, RZ, P0 ;  /* 0x000000ffff397224 */ /* 0x000fe200000e06ff */
[----:B------:R-:W-:Y:S01]  /*afff0*/  IADD3 R46, P0, PT, R45, R47, RZ ;  /* 0x0000002f2d2e7210 */ /* 0x000fe20007f1e0ff */
[----:B------:R-:W-:Y:S01]  /*b0000*/  IMAD.WIDE.U32 R50, R16, R6, R50 ;  /* 0x0000000610327225 */ /* 0x000fe200078e0032 */
[----:B------:R-:W-:Y:S02]  /*b0010*/  IADD3 R53, PT, PT, R35, R53, RZ ;  /* 0x0000003523357210 */ /* 0x000fe40007ffe0ff */
[----:B------:R-:W-:Y:S01]  /*b0020*/  IADD3.X R47, PT, PT, RZ, RZ, RZ, P0, !PT ;  /* 0x000000ffff2f7210 */ /* 0x000fe200007fe4ff */
[----:B------:R-:W-:Y:S02]  /*b0030*/  IMAD.IADD R63, R28, 0x1, R55 ;  /* 0x000000011c3f7824 */ /* 0x000fe400078e0237 */
[----:B------:R-:W-:Y:S02]  /*b0040*/  HFMA2 R55, -RZ, RZ, 0, 0 ;  /* 0x00000000ff377431 */ /* 0x000fe400000001ff */
[----:B------:R-:W-:-:S02]  /*b0050*/  IMAD.X R49, RZ, RZ, RZ, P1 ;  /* 0x000000ffff317224 */ /* 0x000fc400008e06ff */
[----:B------:R-:W-:Y:S01]  /*b0060*/  IMAD.MOV.U32 R54, RZ, RZ, R52 ;  /* 0x000000ffff367224 */ /* 0x000fe200078e0034 */
[----:B------:R-:W-:Y:S01]  /*b0070*/  IADD3 R52, P2, PT, R53, R50, RZ ;  /* 0x0000003235347210 */ /* 0x000fe20007f5e0ff */
[----:B------:R-:W-:Y:S02]  /*b0080*/  IMAD.IADD R51, R39, 0x1, R51 ;  /* 0x0000000127337824 */ /* 0x000fe400078e0233 */
[----:B------:R-:W-:Y:S01]  /*b0090*/  IMAD.WIDE.U32 R48, R15, R8, R48 ;  /* 0x000000080f307225 */ /* 0x000fe200078e0030 */
[----:B------:R-:W-:-:S03]  /*b00a0*/  IADD3.X R53, PT, PT, RZ, RZ, RZ, P2, !PT ;  /* 0x000000ffff357210 */ /* 0x000fc600017fe4ff */
        /* <DEDUP_REMOVED lines=10> */
[----:B------:R-:W-:-:S03]  /*b0150*/  IADD3 R54, P3, PT, R63, R54, RZ ;  /* 0x000000363f367210 */ /* 0x000fc60007f7e0ff */
        /* <DEDUP_REMOVED lines=15> */
[----:B------:R-:W-:Y:S01]  /*b0250*/  IADD3 R46, PT, PT, R41, R49, RZ ;  /* 0x00000031292e7210 */ /* 0x000fe20007ffe0ff */
[----:B------:R-:W-:-:S03]  /*b0260*/  IMAD.WIDE.U32 R52, R26, R4, R52 ;  /* 0x000000041a347225 */ /* 0x000fc600078e0034 */
        /* <DEDUP_REMOVED lines=11> */
[----:B------:R-:W-:Y:S01]  /*b0320*/  IMAD.MOV.U32 R53, RZ, RZ, RZ ;  /* 0x000000ffff357224 */ /* 0x000fe200078e00ff */
[----:B------:R-:W-:Y:S01]  /*b0330*/  IADD3 R45, PT, PT, R29, R57, RZ ;  /* 0x000000391d2d7210 */ /* 0x000fe20007ffe0ff */
[----:B------:R-:W-:Y:S01]  /*b0340*/  IMAD.IADD R61, R33, 0x1, R55 ;  /* 0x00000001213d7824 */ /* 0x000fe200078e0237 */
[----:B------:R-:W-:Y:S01]  /*b0350*/  IADD3.X R55, PT, PT, RZ, RZ, RZ, P3, !PT ;  /* 0x000000ffff377210 */ /* 0x000fe20001ffe4ff */
[----:B------:R-:W-:Y:S01]  /*b0360*/  IMAD.IADD R63, R39, 0x1, R51 ;  /* 0x00000001273f7824 */ /* 0x000fe200078e0233 */
[----:B------:R-:W-:Y:S01]  /*b0370*/  IADD3.X R51, PT, PT, RZ, RZ, RZ, P2, !PT ;  /* 0x000000ffff337210 */ /* 0x000fe200017fe4ff */
[----:B------:R-:W-:Y:S02]  /*b0380*/  IMAD R30, R56, R7, RZ ;  /* 0x00000007381e7224 */ /* 0x000fe400078e02ff */
[----:B------:R-:W-:Y:S02]  /*b0390*/  IMAD.X R47, RZ, RZ, RZ, P0 ;  /* 0x000000ffff2f7224 */ /* 0x000fe400000e06ff */
[----:B------:R-:W-:-:S02]  /*b03a0*/  IMAD.MOV.U32 R57, RZ, RZ, RZ ;  /* 0x000000ffff397224 */ /* 0x000fc400078e00ff */
[----:B------:R-:W-:-:S04]  /*b03b0*/  IMAD.WIDE.U32 R52, R12, R3, R52 ;  /* 0x000000030c347225 */ /* 0x000fc800078e0034 */
[----:B------:R-:W-:-:S04]  /*b03c0*/  IMAD.WIDE.U32 R48, R16, R8, R48 ;  /* 0x0000000810307225 */ /* 0x000fc800078e0030 */
[----:B------:R-:W-:-:S04]  /*b03d0*/  IMAD.WIDE.U32 R54, R42, R22, R54 ;  /* 0x000000162a367225 */ /* 0x000fc800078e0036 */
[----:B------:R-:W-:Y:S01]  /*b03e0*/  IMAD.HI.U32 R65, R30, R18, R56 ;  /* 0x000000121e417227 */ /* 0x000fe200078e0038 */
[----:B------:R-:W-:Y:S02]  /*b03f0*/  IADD3 R56, P3, PT, R61, R52, RZ ;  /* 0x000000343d387210 */ /* 0x000fe40007f7e0ff */
[----:B------:R-:W-:Y:S01]  /*b0400*/  IADD3 R58, P4, PT, R59, R54, RZ ;  /* 0x000000363b3a7210 */ /* 0x000fe20007f9e0ff */
[----:B------:R-:W-:Y:S01]  /*b0410*/  IMAD.WIDE.U32 R46, R15, R0, R46 ;  /* 0x000000000f2e7225 */ /* 0x000fe200078e002e */
[----:B------:R-:W-:Y:S02]  /*b0420*/  IADD3.X R57, PT, PT, RZ, RZ, RZ, P3, !PT ;  /* 0x000000ffff397210 */ /* 0x000fe40001ffe4ff */
[----:B------:R-:W-:Y:S01]  /*b0430*/  IADD3.X R59, PT, PT, RZ, RZ, RZ, P4, !PT ;  /* 0x000000ffff3b7210 */ /* 0x000fe200027fe4ff */
[----:B------:R-:W-:Y:S01]  /*b0440*/  IMAD.IADD R15, R37, 0x1, R53 ;  /* 0x00000001250f7824 */ /* 0x000fe200078e0235 */
        /* <DEDUP_REMOVED lines=9> */
[----:B------:R-:W-:Y:S01]  /*b04e0*/  IADD3 R15, PT, PT, R14, R65, RZ ;  /* 0x000000410e0f7210 */ /* 0x000fe20007ffe0ff */
[----:B------:R-:W-:Y:S01]  /*b04f0*/  IMAD.WIDE.U32 R50, R27, R9, R50 ;  /* 0x000000091b327225 */ /* 0x000fe200078e0032 */
[----:B------:R-:W-:Y:S02]  /*b0500*/  IADD3.X R49, PT, PT, RZ, RZ, RZ, P0, !PT ;  /* 0x000000ffff317210 */ /* 0x000fe400007fe4ff */
[----:B------:R-:W-:Y:S01]  /*b0510*/  IADD3 R56, P3, PT, R55, R56, RZ ;  /* 0x0000003837387210 */ /* 0x000fe20007f7e0ff */
[----:B------:R-:W-:Y:S01]  /*b0520*/  IMAD.WIDE.U32 R58, R17, R21, R58 ;  /* 0x00000015113a7225 */ /* 0x000fe200078e003a */
[----:B------:R-:W-:-:S02]  /*b0530*/  IADD3 R52, P0, PT, R53, R50, RZ ;  /* 0x0000003235347210 */ /* 0x000fc40007f1e0ff */
[----:B------:R-:W-:Y:S01]  /*b0540*/  IADD3.X R55, PT, PT, RZ, RZ, RZ, P2, !PT ;  /* 0x000000ffff377210 */ /* 0x000fe200017fe4ff */
        /* <DEDUP_REMOVED lines=8> */
[----:B------:R-:W-:Y:S01]  /*b05d0*/  IMAD.WIDE.U32 R54, R12, R4, R54 ;  /* 0x000000040c367225 */ /* 0x000fe200078e0036 */
[----:B------:R-:W-:-:S02]  /*b05e0*/  IADD3 R48, P2, PT, R47, R49, RZ ;  /* 0x000000312f307210 */ /* 0x000fc40007f5e0ff */
[----:B------:R-:W-:Y:S01]  /*b05f0*/  IADD3.X R51, PT, PT, RZ, RZ, RZ, P1, !PT ;  /* 0x000000ffff337210 */ /* 0x000fe20000ffe4ff */
[----:B------:R-:W-:Y:S02]  /*b0600*/  IMAD.IADD R45, R32, 0x1, R59 ;  /* 0x00000001202d7824 */ /* 0x000fe400078e023b */
[----:B------:R-:W-:Y:S02]  /*b0610*/  IMAD.X R59, RZ, RZ, RZ, P4 ;  /* 0x000000ffff3b7224 */ /* 0x000fe400020e06ff */
        /* <DEDUP_REMOVED lines=16> */
[----:B------:R-:W-:-:S04]  /*b0720*/  IMAD.WIDE.U32 R50, R27, R8, R50 ;  /* 0x000000081b327225 */ /* 0x000fc800078e0032 */
[----:B------:R-:W-:Y:S01]  /*b0730*/  IMAD.WIDE.U32 R48, R16, R0, R48 ;  /* 0x0000000010307225 */ /* 0x000fe200078e0030 */
[----:B------:R-:W-:-:S03]  /*b0740*/  IADD3 R51, PT, PT, R43, R51, RZ ;  /* 0x000000332b337210 */ /* 0x000fc60007ffe0ff */
        /* <DEDUP_REMOVED lines=8> */
[----:B------:R-:W-:-:S04]  /*b07d0*/  IMAD.WIDE.U32 R36, R36, R25, R56 ;  /* 0x0000001924247225 */ /* 0x000fc800078e0038 */
[----:B------:R-:W-:-:S04]  /*b07e0*/  IMAD.WIDE.U32 R56, R17, R22, R58 ;  /* 0x0000001611387225 */ /* 0x000fc800078e003a */
[----:B------:R-:W-:Y:S02]  /*b07f0*/  HFMA2 R59, -RZ, RZ, 0, 0 ;  /* 0x00000000ff3b7431 */ /* 0x000fe400000001ff */
[----:B------:R-:W-:Y:S01]  /*b0800*/  IMAD.WIDE.U32 R46, R30, R19, R46 ;  /* 0x000000131e2e7225 */ /* 0x000fe200078e002e */
[----:B------:R-:W-:Y:S02]  /*b0810*/  IADD3 R56, P1, PT, R15, R56, RZ ;  /* 0x000000380f387210 */ /* 0x000fe40007f3e0ff */
[----:B------:R-:W-:Y:S01]  /*b0820*/  IADD3 R61, PT, PT, R28, R57, RZ ;  /* 0x000000391c3d7210 */ /* 0x000fe20007ffe0ff */
[----:B------:R-:W-:Y:S01]  /*b0830*/  IMAD.IADD R65, R38, 0x1, R55 ;  /* 0x0000000126417824 */ /* 0x000fe200078e0237 */
[----:B------:R-:W-:Y:S01]  /*b0840*/  IADD3 R45, PT, PT, R29, R47, RZ ;  /* 0x0000002f1d2d7210 */ /* 0x000fe20007ffe0ff */
[----:B------:R-:W-:Y:S01]  /*b0850*/  IMAD.X R51, RZ, RZ, RZ, P0 ;  /* 0x000000ffff337224 */ /* 0x000fe200000e06ff */
[----:B------:R-:W-:Y:S01]  /*b0860*/  IADD3.X R57, PT, PT, RZ, RZ, RZ, P1, !PT ;  /* 0x000000ffff397210 */ /* 0x000fe20000ffe4ff */
[----:B------:R-:W-:-:S04]  /*b0870*/  IMAD.WIDE.U32 R52, R26, R9, R52 ;  /* 0x000000091a347225 */ /* 0x000fc800078e0034 */
[----:B------:R-:W-:Y:S02]  /*b0880*/  IMAD.X R55, RZ, RZ, RZ, P2 ;  /* 0x000000ffff377224 */ /* 0x000fe400010e06ff */
[----:B------:R-:W-:Y:S02]  /*b0890*/  IMAD R15, R46, R7, RZ ;  /* 0x000000072e0f7224 */ /* 0x000fe400078e02ff */
[----:B------:R-:W-:Y:S02]  /*b08a0*/  IMAD.MOV.U32 R58, RZ, RZ, R46 ;  /* 0x000000ffff3a7224 */ /* 0x000fe400078e002e */
[----:B------:R-:W-:Y:S01]  /*b08b0*/  IMAD.WIDE.U32 R46, R27, R11, R50 ;  /* 0x0000000b1b2e7225 */ /* 0x000fe200078e0032 */
[----:B------:R-:W-:Y:S02]  /*b08c0*/  IADD3 R50, P3, PT, R65, R52, RZ ;  /* 0x0000003441327210 */ /* 0x000fe40007f7e0ff */
[----:B------:R-:W-:Y:S01]  /*b08d0*/  IADD3 R51, PT, PT, R40, R53, RZ ;  /* 0x0000003528337210 */ /* 0x000fe20007ffe0ff */
[----:B------:R-:W-:Y:S01]  /*b08e0*/  IMAD.WIDE.U32 R52, R10, R4, R54 ;  /* 0x000000040a347225 */ /* 0x000fe200078e0036 */
[----:B------:R-:W-:-:S02]  /*b08f0*/  IADD3 R54, P4, PT, R36, R63, RZ ;  /* 0x0000003f24367210 */ /* 0x000fc40007f9e0ff */
[----:B------:R-:W-:Y:S01]  /*b0900*/  IADD3 R46, P2, PT, R51, R46, RZ ;  /* 0x0000002e332e7210 */ /* 0x000fe20007f5e0ff */
[----:B------:R-:W-:Y:S01]  /*b0910*/  IMAD.IADD R48, R41, 0x1, R47 ;  /* 0x0000000129307824 */ /* 0x000fe200078e022f */
[----:B------:R-:W-:Y:S01]  /*b0920*/  IADD3 R16, P0, PT, R37, R52, RZ ;  /* 0x0000003425107210 */ /* 0x000fe20007f1e0ff */
[----:B------:R-:W-:Y:S01]  /*b0930*/  IMAD.X R51, RZ, RZ, RZ, P3 ;  /* 0x000000ffff337224 */ /* 0x000fe200018e06ff */
[----:B------:R-:W-:Y:S01]  /*b0940*/  IADD3 R53, PT, PT, R35, R53, RZ ;  /* 0x0000003523357210 */ /* 0x000fe20007ffe0ff */
[----:B------:R-:W-:Y:S01]  /*b0950*/  IMAD.WIDE.U32 R56, R44, R21, R56 ;  /* 0x000000152c387225 */ /* 0x000fe200078e0038 */
[----:B------:R-:W-:-:S03]  /*b0960*/  IADD3 R48, P1, PT, R49, R48, RZ ;  /* 0x0000003031307210 */ /* 0x000fc60007f3e0ff */
[----:B------:R-:W-:Y:S01]  /*b0970*/  IMAD.X R55, RZ, RZ, RZ, P4 ;  /* 0x000000ffff377224 */ /* 0x000fe200020e06ff */
[----:B------:R-:W-:Y:S01]  /*b0980*/  IADD3 R35, PT, PT, R32, R57, RZ ;  /* 0x0000003920237210 */ /* 0x000fe20007ffe0ff */
[----:B------:R-:W-:-:S04]  /*b0990*/  IMAD.WIDE.U32 R36, R12, R6, R50 ;  /* 0x000000060c247225 */ /* 0x000fc800078e0032 */
[----:B------:R-:W-:Y:S01]  /*b09a0*/  IMAD.HI.U32 R73, R15, R18, R58 ;  /* 0x000000120f497227 */ /* 0x000fe200078e003a */
        /* <DEDUP_REMOVED lines=77> */
[----:B------:R-:W-:-:S04]  /*b0e80*/  IMAD.WIDE.U32 R48, R44, R23, R48 ;  /* 0x000000172c307225 */ /* 0x000fc800078e0030 */
[----:B------:R-:W-:Y:S01]  /*b0e90*/  IMAD.WIDE.U32 R46, R10, R9, R46 ;  /* 0x000000090a2e7225 */ /* 0x000fe200078e002e */
[----:B------:R-:W-:Y:S02]  /*b0ea0*/  IADD3 R48, P4, PT, R51, R48, RZ ;  /* 0x0000003033307210 */ /* 0x000fe40007f9e0ff */
[----:B------:R-:W-:Y:S01]  /*b0eb0*/  IADD3 R49, PT, PT, R33, R49, RZ ;  /* 0x0000003121317210 */ /* 0x000fe20007ffe0ff */
[----:B------:R-:W-:Y:S02]  /*b0ec0*/  IMAD.X R39, RZ, RZ, RZ, P0 ;  /* 0x000000ffff277224 */ /* 0x000fe400000e06ff */
[----:B------:R-:W-:Y:S02]  /*b0ed0*/  IMAD R16, R56, R7, RZ ;  /* 0x0000000738107224 */ /* 0x000fe400078e02ff */
[----:B------:R-:W-:Y:S02]  /*b0ee0*/  IMAD.MOV.U32 R57, RZ, RZ, RZ ;  /* 0x000000ffff397224 */ /* 0x000fe400078e00ff */
[----:B------:R-:W-:-:S02]  /*b0ef0*/  IMAD.X R51, RZ, RZ, RZ, P2 ;  /* 0x000000ffff337224 */ /* 0x000fc400010e06ff */
[----:B------:R-:W-:Y:S01]  /*b0f00*/  IMAD.IADD R35, R40, 0x1, R47 ;  /* 0x0000000128237824 */ /* 0x000fe200078e022f */
[----:B------:R-:W-:Y:S01]  /*b0f10*/  IADD3 R47, P0, PT, R17, R46, RZ ;  /* 0x0000002e112f7210 */ /* 0x000fe20007f1e0ff */
[----:B------:R-:W-:Y:S01]  /*b0f20*/  IMAD.WIDE.U32 R38, R12, R11, R38 ;  /* 0x0000000b0c267225 */ /* 0x000fe200078e0026 */
[----:B------:R-:W-:Y:S02]  /*b0f30*/  IADD3 R40, P5, PT, R37, R45, RZ ;  /* 0x0000002d25287210 */ /* 0x000fe40007fbe0ff */
[----:B------:R-:W-:Y:S01]  /*b0f40*/  IADD3 R46, P3, PT, R36, R49, RZ ;  /* 0x00000031242e7210 */ /* 0x000fe20007f7e0ff */
[----:B------:R-:W-:Y:S01]  /*b0f50*/  IMAD.HI.U32 R57, R16, R18, R56 ;  /* 0x0000001210397227 */ /* 0x000fe200078e0038 */
[----:B------:R-:W-:Y:S02]  /*b0f60*/  IADD3 R36, P1, PT, R35, R38, RZ ;  /* 0x0000002623247210 */ /* 0x000fe40007f3e0ff */
[----:B------:R-:W-:Y:S01]  /*b0f70*/  IADD3 R26, PT, PT, R41, R39, RZ ;  /* 0x00000027291a7210 */ /* 0x000fe20007ffe0ff */
        /* <DEDUP_REMOVED lines=37> */
[----:B------:R-:W-:Y:S01]  /*b11d0*/  IMAD.WIDE.U32 R26, R12, R0, R26 ;  /* 0x000000000c1a7225 */ /* 0x000fe200078e001a */
[----:B------:R-:W-:-:S02]  /*b11e0*/  IADD3 R38, P2, PT, R43, R38, RZ ;  /* 0x000000262b267210 */ /* 0x000fc40007f5e0ff */
[----:B------:R-:W-:Y:S01]  /*b11f0*/  IADD3.X R43, PT, PT, RZ, RZ, RZ, P4, !PT ;  /* 0x000000ffff2b7210 */ /* 0x000fe200027fe4ff */
[----:B------:R-:W-:-:S04]  /*b1200*/  IMAD.WIDE.U32 R44, R44, R25, R36 ;  /* 0x000000192c2c7225 */ /* 0x000fc800078e0024 */
[----:B------:R-:W-:Y:S02]  /*b1210*/  IMAD R12, R46, R7, RZ ;  /* 0x000000072e0c7224 */ /* 0x000fe400078e02ff */
[----:B------:R-:W-:Y:S02]  /*b1220*/  IMAD.MOV.U32 R47, RZ, RZ, RZ ;  /* 0x000000ffff2f7224 */ /* 0x000fe400078e00ff */
[----:B------:R-:W-:Y:S01]  /*b1230*/  IMAD.IADD R37, R33, 0x1, R39 ;  /* 0x0000000121257824 */ /* 0x000fe200078e0227 */
[----:B------:R-:W-:Y:S01]  /*b1240*/  IADD3.X R39, PT, PT, RZ, RZ, RZ, P2, !PT ;  /* 0x000000ffff277210 */ /* 0x000fe200017fe4ff */
[----:B------:R-:W-:Y:S01]  /*b1250*/  IMAD.HI.U32 R17, R12, R18, R46 ;  /* 0x000000120c117227 */ /* 0x000fe200078e002e */
[----:B------:R-:W-:Y:S02]  /*b1260*/  IADD3 R49, P2, PT, R45, R35, RZ ;  /* 0x000000232d317210 */ /* 0x000fe40007f5e0ff */
[----:B------:R-:W-:Y:S01]  /*b1270*/  IADD3 R36, P4, PT, R44, R37, RZ ;  /* 0x000000252c247210 */ /* 0x000fe20007f9e0ff */
[----:B------:R-:W-:-:S04]  /*b1280*/  IMAD.WIDE.U32 R42, R16, R20, R42 ;  /* 0x00000014102a7225 */ /* 0x000fc800078e002a */
[----:B------:R-:W-:Y:S01]  /*b1290*/  IMAD.IADD R17, R14, 0x1, R17 ;  /* 0x000000010e117824 */ /* 0x000fe200078e0211 */
[----:B------:R-:W-:Y:S01]  /*b12a0*/  IADD3 R43, PT, PT, R31, R43, RZ ;  /* 0x0000002b1f2b7210 */ /* 0x000fe20007ffe0ff */
        /* <DEDUP_REMOVED lines=42> */
[----:B------:R-:W-:Y:S01]  /*b1550*/  IMAD.IADD R30, R34, 0x1, R41 ;  /* 0x00000001221e7824 */ /* 0x000fe200078e0229 */
[----:B------:R-:W-:-:S03]  /*b1560*/  IADD3 R42, P6, PT, R17, R40, RZ ;  /* 0x00000028112a7210 */ /* 0x000fc60007fde0ff */
[----:B------:R-:W-:Y:S01]  /*b1570*/  IMAD.X R47, RZ, RZ, RZ, P2 ;  /* 0x000000ffff2f7224 */ /* 0x000fe200010e06ff */
[----:B------:R-:W-:Y:S02]  /*b1580*/  IADD3 R30, P1, PT, R30, R43, RZ ;  /* 0x0000002b1e1e7210 */ /* 0x000fe40007f3e0ff */
        /* <DEDUP_REMOVED lines=13> */
[----:B------:R-:W-:Y:S02]  /*b1660*/  IADD3 R30, P5, PT, R14, R31, RZ ;  /* 0x0000001f0e1e7210 */ /* 0x000fe40007fbe0ff */
[----:B------:R-:W-:Y:S01]  /*b1670*/  IADD3.X R14, PT, PT, RZ, RZ, RZ, P4, !PT ;  /* 0x000000ffff0e7210 */ /* 0x000fe200027fe4ff */
[----:B------:R-:W-:Y:S01]  /*b1680*/  IMAD.X R43, RZ, RZ, RZ, P6 ;  /* 0x000000ffff2b7224 */ /* 0x000fe200030e06ff */
[----:B------:R-:W-:-:S02]  /*b1690*/  IADD3.X R31, PT, PT, RZ, RZ, RZ, P5, !PT ;  /* 0x000000ffff1f7210 */ /* 0x000fc40002ffe4ff */
[----:B------:R-:W-:Y:S01]  /*b16a0*/  IADD3 R17, P4, PT, R27, R32, RZ ;  /* 0x000000201b117210 */ /* 0x000fe20007f9e0ff */
        /* <DEDUP_REMOVED lines=14> */
[----:B------:R-:W-:-:S02]  /*b1790*/  IADD3.X R29, PT, PT, RZ, RZ, RZ, P6, !PT ;  /* 0x000000ffff1d7210 */ /* 0x000fc400037fe4ff */
[----:B------:R-:W-:Y:S02]  /*b17a0*/  IADD3 R10, P3, PT, R10, R17, RZ ;  /* 0x000000110a0a7210 */ /* 0x000fe40007f7e0ff */
[----:B------:R-:W-:Y:S01]  /*b17b0*/  IADD3.X R27, PT, PT, RZ, RZ, RZ, P0, !PT ;  /* 0x000000ffff1b7210 */ /* 0x000fe200007fe4ff */
[----:B------:R-:W-:Y:S01]  /*b17c0*/  IMAD.WIDE.U32 R28, R12, R23, R28 ;  /* 0x000000170c1c7225 */ /* 0x000fe200078e001c */
[----:B------:R-:W-:Y:S02]  /*b17d0*/  IADD3 R31, P0, PT, R31, R10, RZ ;  /* 0x0000000a1f1f7210 */ /* 0x000fe40007f1e0ff */
[----:B------:R-:W-:Y:S01]  /*b17e0*/  IADD3.X R35, PT, PT, RZ, RZ, RZ, P1, !PT ;  /* 0x000000ffff237210 */ /* 0x000fe20000ffe4ff */
[----:B------:R-:W-:Y:S02]  /*b17f0*/  IMAD.X R10, RZ, RZ, RZ, P4 ;  /* 0x000000ffff0a7224 */ /* 0x000fe400020e06ff */
[----:B------:R-:W-:Y:S01]  /*b1800*/  IMAD.WIDE.U32 R16, R16, R25, R26 ;  /* 0x0000001910107225 */ /* 0x000fe200078e001a */
[----:B------:R-:W-:-:S02]  /*b1810*/  IADD3 R27, PT, PT, R33, R29, RZ ;  /* 0x0000001d211b7210 */ /* 0x000fc40007ffe0ff */
[----:B------:R-:W-:Y:S01]  /*b1820*/  IADD3 R10, P4, PT, R10, R31, RZ ;  /* 0x0000001f0a0a7210 */ /* 0x000fe20007f9e0ff */
[----:B------:R-:W-:Y:S01]  /*b1830*/  IMAD.X R31, RZ, RZ, RZ, P5 ;  /* 0x000000ffff1f7224 */ /* 0x000fe200028e06ff */
[----:B------:R-:W-:Y:S01]  /*b1840*/  IADD3 R26, P6, PT, R16, R27, RZ ;  /* 0x0000001b101a7210 */ /* 0x000fe20007fde0ff */
[----:B------:R-:W-:Y:S01]  /*b1850*/  IMAD.X R14, RZ, RZ, RZ, P3 ;  /* 0x000000ffff0e7224 */ /* 0x000fe200018e06ff */
[----:B------:R-:W-:Y:S02]  /*b1860*/  IADD3.X R16, PT, PT, RZ, RZ, RZ, P2, !PT ;  /* 0x000000ffff107210 */ /* 0x000fe400017fe4ff */
[----:B------:R-:W-:Y:S01]  /*b1870*/  IADD3 R31, P5, PT, R31, R10, RZ ;  /* 0x0000000a1f1f7210 */ /* 0x000fe20007fbe0ff */
[----:B------:R-:W-:Y:S01]  /*b1880*/  IMAD.X R27, RZ, RZ, RZ, P6 ;  /* 0x000000ffff1b7224 */ /* 0x000fe200030e06ff */
[----:B------:R-:W-:Y:S02]  /*b1890*/  IADD3 R15, PT, PT, R14, R15, R35 ;  /* 0x0000000f0e0f7210 */ /* 0x000fe40007ffe023 */
[----:B------:R-:W-:Y:S01]  /*b18a0*/  IADD3 R16, P1, PT, R16, R31, RZ ;  /* 0x0000001f10107210 */ /* 0x000fe20007f3e0ff */
[----:B------:R-:W-:Y:S01]  /*b18b0*/  IMAD.WIDE.U32 R32, R12, R24, R26 ;  /* 0x000000180c207225 */ /* 0x000fe200078e001a */
[----:B------:R-:W-:-:S02]  /*b18c0*/  IADD3.X R10, PT, PT, RZ, RZ, RZ, P4, !PT ;  /* 0x000000ffff0a7210 */ /* 0x000fc400027fe4ff */
[----:B------:R-:W-:Y:S01]  /*b18d0*/  IADD3 R17, P2, PT, R17, R16, RZ ;  /* 0x0000001011117210 */ /* 0x000fe20007f5e0ff */
[----:B------:R-:W-:Y:S01]  /*b18e0*/  IMAD.IADD R14, R34, 0x1, R33 ;  /* 0x00000001220e7824 */ /* 0x000fe200078e0221 */
[----:B------:R-:W-:-:S04]  /*b18f0*/  IADD3.X R16, PT, PT, RZ, RZ, RZ, P0, !PT ;  /* 0x000000ffff107210 */ /* 0x000fc800007fe4ff */
        /* <DEDUP_REMOVED lines=43> */
.L_x_756:
        /* <DEDUP_REMOVED lines=23> */
.L_x_755:
[----:B------:R-:W-:-:S04]  /*b1d20*/  IADD3 R13, PT, PT, R13, -0x1, RZ ;  /* 0xffffffff0d0d7810 */ /* 0x000fc80007ffe0ff */
[----:B------:R-:W-:-:S13]  /*b1d30*/  ISETP.NE.AND P0, PT, R13, -0x1, PT ;  /* 0xffffffff0d00780c */ /* 0x000fda0003f05270 */
[----:B------:R-:W-:Y:S05]  /*b1d40*/  @P0 BRA `(.L_x_757) ;  /* 0xffffffb400780947 */ /* 0x000fea000383ffff */
[----:B------:R-:W-:Y:S02]  /*b1d50*/  IMAD.MOV.U32 R32, RZ, RZ, R17 ;  /* 0x000000ffff207224 */ /* 0x000fe400078e0011 */
[----:B------:R-:W-:Y:S01]  /*b1d60*/  HFMA2 R17, -RZ, RZ, 0, 0 ;  /* 0x00000000ff117431 */ /* 0x000fe200000001ff */
[----:B------:R-:W-:Y:S01]  /*b1d70*/  MOV R28, R15 ;  /* 0x0000000f001c7202 */ /* 0x000fe20000000f00 */
[----:B------:R-:W-:Y:S02]  /*b1d80*/  HFMA2 R13, -RZ, RZ, 0, 0 ;  /* 0x00000000ff0d7431 */ /* 0x000fe400000001ff */
[----:B------:R-:W-:Y:S01]  /*b1d90*/  IMAD.MOV.U32 R14, RZ, RZ, R27 ;  /* 0x000000ffff0e7224 */ /* 0x000fe200078e001b */
[----:B------:R-:W-:Y:S01]  /*b1da0*/  MOV R33, RZ ;  /* 0x000000ff00217202 */ /* 0x000fe20000000f00 */
[----:B------:R-:W-:Y:S01]  /*b1db0*/  IMAD.MOV.U32 R31, RZ, RZ, RZ ;  /* 0x000000ffff1f7224 */ /* 0x000fe200078e00ff */
[----:B------:R-:W-:Y:S01]  /*b1dc0*/  MOV R15, RZ ;  /* 0x000000ff000f7202 */ /* 0x000fe20000000f00 */
[----:B------:R-:W-:-:S02]  /*b1dd0*/  IMAD.MOV.U32 R29, RZ, RZ, RZ ;  /* 0x000000ffff1d7224 */ /* 0x000fc400078e00ff */
[----:B------:R-:W-:Y:S02]  /*b1de0*/  IMAD.MOV.U32 R27, RZ, RZ, RZ ;  /* 0x000000ffff1b7224 */ /* 0x000fe400078e00ff */
[----:B------:R-:W-:-:S07]  /*b1df0*/  IMAD.MOV.U32 R11, RZ, RZ, RZ ;  /* 0x000000ffff0b7224 */ /* 0x000fce00078e00ff */
.L_x_750:
[-C--:B------:R-:W-:Y:S02]  /*b1e00*/  IMAD R5, R33, R32.reuse, RZ ;  /* 0x0000002021057224 */ /* 0x080fe400078e02ff */
[----:B------:R-:W-:-:S04]  /*b1e10*/  IMAD.WIDE.U32 R2, R32, R32, RZ ;  /* 0x0000002020027225 */ /* 0x000fc800078e00ff */
[----:B------:R-:W-:Y:S02]  /*b1e20*/  IMAD R5, R32, R33, R5 ;  /* 0x0000002120057224 */ /* 0x000fe400078e0205 */
[-C--:B------:R-:W-:Y:S02]  /*b1e30*/  IMAD R9, R31, R32.reuse, RZ ;  /* 0x000000201f097224 */ /* 0x080fe400078e02ff */
[----:B------:R-:W-:Y:S01]  /*b1e40*/  IMAD R35, R29, R32, RZ ;  /* 0x000000201d237224 */ /* 0x000fe200078e02ff */
[----:B------:R-:W-:Y:S01]  /*b1e50*/  IADD3 R4, PT, PT, R3, R5, RZ ;  /* 0x0000000503047210 */ /* 0x000fe20007ffe0ff */
[----:B------:R-:W-:Y:S01]  /*b1e60*/  IMAD.MOV.U32 R5, RZ, RZ, RZ ;  /* 0x000000ffff057224 */ /* 0x000fe200078e00ff */
[----:B------:R-:W-:Y:S01]  /*b1e70*/  MOV R3, RZ ;  /* 0x000000ff00037202 */ /* 0x000fe20000000f00 */
[----:B------:R-:W-:Y:S02]  /*b1e80*/  IMAD R39, R30, R33, R9 ;  /* 0x000000211e277224 */ /* 0x000fe400078e0209 */
[----:B------:R-:W-:-:S02]  /*b1e90*/  IMAD R9, R2, R7, RZ ;  /* 0x0000000702097224 */ /* 0x000fc400078e02ff */
[----:B------:R-:W-:-:S04]  /*b1ea0*/  IMAD.WIDE.U32 R4, R30, R32, R4 ;  /* 0x000000201e047225 */ /* 0x000fc800078e0004 */
[----:B------:R-:W-:-:S04]  /*b1eb0*/  IMAD.HI.U32 R43, R9, R18, R2 ;  /* 0x00000012092b7227 */ /* 0x000fc800078e0002 */
[----:B------:R-:W-:Y:S01]  /*b1ec0*/  IMAD.IADD R2, R5, 0x1, R39 ;  /* 0x0000000105027824 */ /* 0x000fe200078e0227 */
[----:B------:R-:W-:Y:S01]  /*b1ed0*/  MOV R5, RZ ;  /* 0x000000ff00057202 */ /* 0x000fe20000000f00 */
[----:B------:R-:W-:Y:S02]  /*b1ee0*/  IMAD.MOV.U32 R0, RZ, RZ, RZ ;  /* 0x000000ffff007224 */ /* 0x000fe400078e00ff */
[----:B------:R-:W-:-:S04]  /*b1ef0*/  IMAD.WIDE.U32 R2, R28, R32, R2 ;  /* 0x000000201c027225 */ /* 0x000fc800078e0002 */
[----:B------:R-:W-:-:S04]  /*b1f00*/  IMAD.WIDE.U32 R4, R30, R32, R4 ;  /* 0x000000201e047225 */ /* 0x000fc800078e0004 */
[----:B------:R-:W-:Y:S01]  /*b1f10*/  IMAD R35, R28, R33, R35 ;  /* 0x000000211c237224 */ /* 0x000fe200078e0223 */
[----:B------:R-:W-:Y:S01]  /*b1f20*/  IADD3 R39, PT, PT, R39, R5, RZ ;  /* 0x0000000527277210 */ /* 0x000fe20007ffe0ff */
[----:B------:R-:W-:Y:S02]  /*b1f30*/  IMAD.IADD R43, R0, 0x1, R43 ;  /* 0x00000001002b7824 */ /* 0x000fe400078e022b */
[----:B------:R-:W-:Y:S01]  /*b1f40*/  IMAD R5, R31, R30, RZ ;  /* 0x0000001e1f057224 */ /* 0x000fe200078e02ff */
[----:B------:R-:W-:Y:S01]  /*b1f50*/  IADD3 R38, P0, PT, R39, R2, RZ ;  /* 0x0000000227267210 */ /* 0x000fe20007f1e0ff */
[----:B------:R-:W-:Y:S01]  /*b1f60*/  IMAD.IADD R2, R3, 0x1, R35 ;  /* 0x0000000103027824 */ /* 0x000fe200078e0223 */
[----:B------:R-:W-:Y:S01]  /*b1f70*/  IADD3 R42, P1, PT, R43, R4, RZ ;  /* 0x000000042b2a7210 */ /* 0x000fe20007f3e0ff */
[----:B------:R-:W-:Y:S01]  /*b1f80*/  IMAD R3, R17, R32, RZ ;  /* 0x0000002011037224 */ /* 0x000fe200078e02ff */
[----:B------:R-:W-:Y:S01]  /*b1f90*/  IADD3.X R39, PT, PT, RZ, RZ, RZ, P0, !PT ;  /* 0x000000ffff277210 */ /* 0x000fe200007fe4ff */
[----:B------:R-:W-:Y:S01]  /*b1fa0*/  IMAD R41, R30, R31, R5 ;  /* 0x0000001f1e297224 */ /* 0x000fe200078e0205 */
[----:B------:R-:W-:Y:S01]  /*b1fb0*/  IADD3.X R43, PT, PT, RZ, RZ, RZ, P1, !PT ;  /* 0x000000ffff2b7210 */ /* 0x000fe20000ffe4ff */
[----:B------:R-:W-:-:S02]  /*b1fc0*/  IMAD R49, R16, R33, R3 ;  /* 0x0000002110317224 */ /* 0x000fc400078e0203 */
[----:B------:R-:W-:Y:S02]  /*b1fd0*/  IMAD.MOV.U32 R3, RZ, RZ, RZ ;  /* 0x000000ffff037224 */ /* 0x000fe400078e00ff */
[----:B------:R-:W-:-:S04]  /*b1fe0*/  IMAD.WIDE.U32 R42, R9, R19, R42 ;  /* 0x00000013092a7225 */ /* 0x000fc800078e002a */
[----:B------:R-:W-:-:S04]  /*b1ff0*/  IMAD.WIDE.U32 R4, R16, R32, R2 ;  /* 0x0000002010047225 */ /* 0x000fc800078e0002 */
[----:B------:R-:W-:Y:S01]  /*b2000*/  IMAD.MOV.U32 R2, RZ, RZ, RZ ;  /* 0x000000ffff027224 */ /* 0x000fe200078e00ff */
[----:B------:R-:W-:Y:S01]  /*b2010*/  IADD3 R36, PT, PT, R5, R49, RZ ;  /* 0x0000003105247210 */ /* 0x000fe20007ffe0ff */
[----:B------:R-:W-:-:S04]  /*b2020*/  IMAD.WIDE.U32 R38, R30, R30, R38 ;  /* 0x0000001e1e267225 */ /* 0x000fc800078e0026 */
[----:B------:R-:W-:Y:S01]  /*b2030*/  IMAD.IADD R45, R2, 0x1, R43 ;  /* 0x00000001022d7824 */ /* 0x000fe200078e022b */
[----:B------:R-:W-:Y:S01]  /*b2040*/  MOV R43, RZ ;  /* 0x000000ff002b7202 */ /* 0x000fe20000000f00 */
[----:B------:R-:W-:Y:S01]  /*b2050*/  IMAD R34, R42, R7, RZ ;  /* 0x000000072a227224 */ /* 0x000fe200078e02ff */
[----:B------:R-:W-:Y:S01]  /*b2060*/  IADD3 R41, PT, PT, R39, R41, RZ ;  /* 0x0000002927297210 */ /* 0x000fe20007ffe0ff */
[----:B------:R-:W-:Y:S02]  /*b2070*/  IMAD R3, R29, R30, RZ ;  /* 0x0000001e1d037224 */ /* 0x000fe400078e02ff */
[----:B------:R-:W-:Y:S01]  /*b2080*/  IMAD.HI.U32 R47, R34, R18, R42 ;  /* 0x00000012222f7227 */ /* 0x000fe200078e002a */
[----:B------:R-:W-:Y:S02]  /*b2090*/  IADD3 R40, P0, PT, R41, R4, RZ ;  /* 0x0000000429287210 */ /* 0x000fe40007f1e0ff */
[----:B------:R-:W-:Y:S01]  /*b20a0*/  MOV R42, R38 ;  /* 0x00000026002a7202 */ /* 0x000fe20000000f00 */
[----:B------:R-:W-:Y:S01]  /*b20b0*/  IMAD R51, R28, R31, R3 ;  /* 0x0000001f1c337224 */ /* 0x000fe200078e0203 */
[----:B------:R-:W-:Y:S01]  /*b20c0*/  IADD3 R47, PT, PT, R0, R47, RZ ;  /* 0x0000002f002f7210 */ /* 0x000fe20007ffe0ff */
[----:B------:R-:W-:-:S02]  /*b20d0*/  IMAD.X R41, RZ, RZ, RZ, P0 ;  /* 0x000000ffff297224 */ /* 0x000fc400000e06ff */
[----:B------:R-:W-:-:S04]  /*b20e0*/  IMAD.WIDE.U32 R42, R28, R32, R42 ;  /* 0x000000201c2a7225 */ /* 0x000fc800078e002a */
[----:B------:R-:W-:Y:S01]  /*b20f0*/  IMAD.WIDE.U32 R38, R28, R30, R40 ;  /* 0x0000001e1c267225 */ /* 0x000fe200078e0028 */
[----:B------:R-:W-:Y:S02]  /*b2100*/  IADD3 R43, PT, PT, R35, R43, RZ ;  /* 0x0000002b232b7210 */ /* 0x000fe40007ffe0ff */
        /* <DEDUP_REMOVED lines=8> */
[----:B------:R-:W-:Y:S02]  /*b2190*/  IMAD R39, R17, R30, RZ ;  /* 0x0000001e11277224 */ /* 0x000fe400078e02ff */
[----:B------:R-:W-:Y:S02]  /*b21a0*/  IMAD R5, R14, R33, R5 ;  /* 0x000000210e057224 */ /* 0x000fe400078e0205 */
[----:B------:R-:W-:Y:S02]  /*b21b0*/  IMAD.X R43, RZ, RZ, RZ, P1 ;  /* 0x000000ffff2b7224 */ /* 0x000fe400008e06ff */
[----:B------:R-:W-:Y:S01]  /*b21c0*/  IMAD R35, R27, R32, RZ ;  /* 0x000000201b237224 */ /* 0x000fe200078e02ff */
[----:B------:R-:W-:Y:S01]  /*b21d0*/  IADD3 R38, PT, PT, R37, R5, RZ ;  /* 0x0000000525267210 */ /* 0x000fe20007ffe0ff */
[----:B------:R-:W-:Y:S01]  /*b21e0*/  IMAD R55, R16, R31, R39 ;  /* 0x0000001f10377224 */ /* 0x000fe200078e0227 */
[----:B------:R-:W-:Y:S01]  /*b21f0*/  MOV R39, RZ ;  /* 0x000000ff00277202 */ /* 0x000fe20000000f00 */
[----:B------:R-:W-:-:S02]  /*b2200*/  IMAD.X R41, RZ, RZ, RZ, P0 ;  /* 0x000000ffff297224 */ /* 0x000fc400000e06ff */
[----:B------:R-:W-:-:S04]  /*b2210*/  IMAD.WIDE.U32 R42, R28, R30, R42 ;  /* 0x0000001e1c2a7225 */ /* 0x000fc800078e002a */
[----:B------:R-:W-:Y:S02]  /*b2220*/  IMAD R6, R26, R33, R35 ;  /* 0x000000211a067224 */ /* 0x000fe400078e0223 */
[----:B------:R-:W-:-:S04]  /*b2230*/  IMAD.WIDE.U32 R44, R9, R20, R44 ;  /* 0x00000014092c7225 */ /* 0x000fc800078e002c */
[----:B------:R-:W-:Y:S01]  /*b2240*/  IMAD.WIDE.U32 R40, R16, R30, R40 ;  /* 0x0000001e10287225 */ /* 0x000fe200078e0028 */
[----:B------:R-:W-:-:S03]  /*b2250*/  IADD3 R46, P2, PT, R47, R44, RZ ;  /* 0x0000002c2f2e7210 */ /* 0x000fc60007f5e0ff */
[----:B------:R-:W-:Y:S01]  /*b2260*/  IMAD.IADD R35, R51, 0x1, R43 ;  /* 0x0000000133237824 */ /* 0x000fe200078e022b */
[----:B------:R-:W-:Y:S01]  /*b2270*/  MOV R43, RZ ;  /* 0x000000ff002b7202 */ /* 0x000fe20000000f00 */
[----:B------:R-:W-:Y:S02]  /*b2280*/  IMAD.MOV.U32 R3, RZ, RZ, RZ ;  /* 0x000000ffff037224 */ /* 0x000fe400078e00ff */
[----:B------:R-:W-:Y:S01]  /*b2290*/  IMAD.WIDE.U32 R36, R26, R32, R38 ;  /* 0x000000201a247225 */ /* 0x000fe200078e0026 */
[----:B------:R-:W-:Y:S02]  /*b22a0*/  IADD3 R39, PT, PT, R41, R55, RZ ;  /* 0x0000003729277210 */ /* 0x000fe40007ffe0ff */
[----:B------:R-:W-:Y:S01]  /*b22b0*/  IADD3 R40, P1, PT, R35, R40, RZ ;  /* 0x0000002823287210 */ /* 0x000fe20007f3e0ff */
[----:B------:R-:W-:Y:S01]  /*b22c0*/  IMAD.IADD R45, R3, 0x1, R45 ;  /* 0x00000001032d7824 */ /* 0x000fe200078e022d */
[----:B------:R-:W-:Y:S01]  /*b22d0*/  IADD3 R38, PT, PT, R37, R6, RZ ;  /* 0x0000000625267210 */ /* 0x000fe20007ffe0ff */
[----:B------:R-:W-:Y:S01]  /*b22e0*/  IMAD.WIDE.U32 R42, R16, R32, R42 ;  /* 0x00000020102a7225 */ /* 0x000fe200078e002a */
[----:B------:R-:W-:-:S02]  /*b22f0*/  IADD3 R36, P0, PT, R39, R36, RZ ;  /* 0x0000002427247210 */ /* 0x000fc40007f1e0ff */
[----:B------:R-:W-:Y:S01]  /*b2300*/  IADD3.X R41, PT, PT, RZ, RZ, RZ, P1, !PT ;  /* 0x000000ffff297210 */ /* 0x000fe20000ffe4ff */
[----:B------:R-:W-:Y:S02]  /*b2310*/  IMAD R37, R29, R28, RZ ;  /* 0x0000001c1d257224 */ /* 0x000fe400078e02ff */
[----:B------:R-:W-:Y:S01]  /*b2320*/  IMAD.X R47, RZ, RZ, RZ, P2 ;  /* 0x000000ffff2f7224 */ /* 0x000fe200010e06ff */
[----:B------:R-:W-:Y:S01]  /*b2330*/  IADD3 R44, P2, PT, R45, R42, RZ ;  /* 0x0000002a2d2c7210 */ /* 0x000fe20007f5e0ff */
[----:B------:R-:W-:Y:S01]  /*b2340*/  IMAD R45, R28, R29, R37 ;  /* 0x0000001d1c2d7224 */ /* 0x000fe200078e0225 */
[----:B------:R-:W-:Y:S01]  /*b2350*/  IADD3.X R37, PT, PT, RZ, RZ, RZ, P0, !PT ;  /* 0x000000ffff257210 */ /* 0x000fe200007fe4ff */
[----:B------:R-:W-:Y:S02]  /*b2360*/  IMAD R35, R15, R30, RZ ;  /* 0x0000001e0f237224 */ /* 0x000fe400078e02ff */
[----:B------:R-:W-:-:S04]  /*b2370*/  IMAD.WIDE.U32 R46, R34, R19, R46 ;  /* 0x00000013222e7225 */ /* 0x000fc800078e002e */
[----:B------:R-:W-:Y:S02]  /*b2380*/  IMAD.IADD R39, R49, 0x1, R43 ;  /* 0x0000000131277824 */ /* 0x000fe400078e022b */
[----:B------:R-:W-:-:S04]  /*b2390*/  IMAD.WIDE.U32 R40, R28, R28, R40 ;  /* 0x0000001c1c287225 */ /* 0x000fc800078e0028 */
[----:B------:R-:W-:Y:S01]  /*b23a0*/  IMAD R59, R14, R31, R35 ;  /* 0x0000001f0e3b7224 */ /* 0x000fe200078e0223 */
[----:B------:R-:W-:Y:S01]  /*b23b0*/  IADD3 R41, PT, PT, R41, R45, RZ ;  /* 0x0000002d29297210 */ /* 0x000fe20007ffe0ff */
[----:B------:R-:W-:Y:S02]  /*b23c0*/  IMAD.IADD R43, R2, 0x1, R47 ;  /* 0x00000001022b7824 */ /* 0x000fe400078e022f */
[----:B------:R-:W-:Y:S02]  /*b23d0*/  IMAD R35, R46, R7, RZ ;  /* 0x000000072e237224 */ /* 0x000fe400078e02ff */
[----:B------:R-:W-:Y:S02]  /*b23e0*/  IMAD.MOV.U32 R47, RZ, RZ, RZ ;  /* 0x000000ffff2f7224 */ /* 0x000fe400078e00ff */
[----:B------:R-:W-:-:S04]  /*b23f0*/  IMAD.WIDE.U32 R36, R14, R30, R36 ;  /* 0x0000001e0e247225 */ /* 0x000fc800078e0024 */
[----:B------:R-:W-:Y:S01]  /*b2400*/  IMAD.HI.U32 R53, R35, R18, R46 ;  /* 0x0000001223357227 */ /* 0x000fe200078e002e */
[----:B------:R-:W-:Y:S02]  /*b2410*/  IADD3 R47, PT, PT, R37, R59, RZ ;  /* 0x0000003b252f7210 */ /* 0x000fe40007ffe0ff */
[----:B------:R-:W-:Y:S01]  /*b2420*/  IADD3 R42, P1, PT, R41, R36, RZ ;  /* 0x00000024292a7210 */ /* 0x000fe20007f3e0ff */
[----:B------:R-:W-:Y:S01]  /*b2430*/  IMAD.X R45, RZ, RZ, RZ, P2 ;  /* 0x000000ffff2d7224 */ /* 0x000fe200010e06ff */
[----:B------:R-:W-:Y:S01]  /*b2440*/  IADD3 R46, P2, PT, R39, R40, RZ ;  /* 0x00000028272e7210 */ /* 0x000fe20007f5e0ff */
[----:B------:R-:W-:Y:S01]  /*b2450*/  IMAD R37, R13, R32, RZ ;  /* 0x000000200d257224 */ /* 0x000fe200078e02ff */
[----:B------:R-:W-:Y:S01]  /*b2460*/  MOV R39, RZ ;  /* 0x000000ff00277202 */ /* 0x000fe20000000f00 */
[----:B------:R-:W-:-:S04]  /*b2470*/  IMAD.WIDE.U32 R40, R9, R21, R44 ;  /* 0x0000001509287225 */ /* 0x000fc800078e002c */
[C---:B------:R-:W-:Y:S01]  /*b2480*/  IMAD R8, R12.reuse, R33, R37 ;  /* 0x000000210c087224 */ /* 0x040fe200078e0225 */
[----:B------:R-:W-:Y:S01]  /*b2490*/  IADD3 R44, P3, PT, R43, R40, RZ ;  /* 0x000000282b2c7210 */ /* 0x000fe20007f7e0ff */
[----:B------:R-:W-:Y:S01]  /*b24a0*/  IMAD.WIDE.U32 R36, R12, R32, R38 ;  /* 0x000000200c247225 */ /* 0x000fe200078e0026 */
[----:B------:R-:W-:Y:S02]  /*b24b0*/  IADD3.X R43, PT, PT, RZ, RZ, RZ, P1, !PT ;  /* 0x000000ffff2b7210 */ /* 0x000fe40000ffe4ff */
[----:B------:R-:W-:Y:S01]  /*b24c0*/  IADD3.X R45, PT, PT, RZ, RZ, RZ, P3, !PT ;  /* 0x000000ffff2d7210 */ /* 0x000fe20001ffe4ff */
[----:B------:R-:W-:Y:S01]  /*b24d0*/  IMAD.MOV.U32 R4, RZ, RZ, RZ ;  /* 0x000000ffff047224 */ /* 0x000fe200078e00ff */
[----:B------:R-:W-:Y:S01]  /*b24e0*/  IADD3 R36, P0, PT, R47, R36, RZ ;  /* 0x000000242f247210 */ /* 0x000fe20007f1e0ff */
[----:B------:R-:W-:Y:S01]  /*b24f0*/  IMAD.X R47, RZ, RZ, RZ, P2 ;  /* 0x000000ffff2f7224 */ /* 0x000fe200010e06ff */
[----:B------:R-:W-:Y:S01]  /*b2500*/  IADD3 R40, PT, PT, R37, R8, RZ ;  /* 0x0000000825287210 */ /* 0x000fe20007ffe0ff */
[----:B------:R-:W-:-:S02]  /*b2510*/  IMAD.IADD R51, R4, 0x1, R41 ;  /* 0x0000000104337824 */ /* 0x000fc400078e0229 */
[----:B------:R-:W-:Y:S02]  /*b2520*/  IMAD R41, R17, R28, RZ ;  /* 0x0000001c11297224 */ /* 0x000fe400078e02ff */
[-C--:B------:R-:W-:Y:S02]  /*b2530*/  IMAD R39, R27, R30.reuse, RZ ;  /* 0x0000001e1b277224 */ /* 0x080fe400078e02ff */
[----:B------:R-:W-:-:S04]  /*b2540*/  IMAD.WIDE.U32 R46, R16, R30, R46 ;  /* 0x0000001e102e7225 */ /* 0x000fc800078e002e */
[C---:B------:R-:W-:Y:S01]  /*b2550*/  IMAD R57, R16.reuse, R29, R41 ;  /* 0x0000001d10397224 */ /* 0x040fe200078e0229 */
[----:B------:R-:W-:Y:S01]  /*b2560*/  MOV R48, R46 ;  /* 0x0000002e00307202 */ /* 0x000fe20000000f00 */
[----:B------:R-:W-:Y:S02]  /*b2570*/  IMAD.X R37, RZ, RZ, RZ, P0 ;  /* 0x000000ffff257224 */ /* 0x000fe400000e06ff */
[----:B------:R-:W-:-:S04]  /*b2580*/  IMAD.WIDE.U32 R42, R16, R28, R42 ;  /* 0x0000001c102a7225 */ /* 0x000fc800078e002a */
[----:B------:R-:W-:Y:S01]  /*b2590*/  IMAD R38, R26, R31, R39 ;  /* 0x0000001f1a267224 */ /* 0x000fe200078e0227 */
[----:B------:R-:W-:Y:S01]  /*b25a0*/  IADD3 R39, PT, PT, R55, R47, RZ ;  /* 0x0000002f37277210 */ /* 0x000fe20007ffe0ff */
        /* <DEDUP_REMOVED lines=8> */
[----:B------:R-:W-:Y:S02]  /*b2630*/  IMAD.MOV.U32 R49, RZ, RZ, RZ ;  /* 0x000000ffff317224 */ /* 0x000fe400078e00ff */
[----:B------:R-:W-:Y:S01]  /*b2640*/  IMAD.IADD R45, R37, 0x1, R38 ;  /* 0x00000001252d7824 */ /* 0x000fe200078e0226 */
[----:B------:R-:W-:Y:S01]  /*b2650*/  IADD3 R44, P1, PT, R41, R36, RZ ;  /* 0x00000024292c7210 */ /* 0x000fe20007f3e0ff */
[----:B------:R-:W-:-:S02]  /*b2660*/  IMAD.MOV.U32 R41, RZ, RZ, RZ ;  /* 0x000000ffff297224 */ /* 0x000fc400078e00ff */
[----:B------:R-:W-:-:S04]  /*b2670*/  IMAD.WIDE.U32 R48, R14, R32, R48 ;  /* 0x000000200e307225 */ /* 0x000fc800078e0030 */
[----:B------:R-:W-:Y:S01]  /*b2680*/  IMAD.WIDE.U32 R40, R10, R32, R40 ;  /* 0x000000200a287225 */ /* 0x000fe200078e0028 */
[----:B------:R-:W-:Y:S02]  /*b2690*/  IADD3 R5, PT, PT, R5, R49, RZ ;  /* 0x0000003105057210 */ /* 0x000fe40007ffe0ff */
[----:B------:R-:W-:Y:S01]  /*b26a0*/  IADD3 R50, P3, PT, R51, R48, RZ ;  /* 0x0000003033327210 */ /* 0x000fe20007f7e0ff */
[----:B------:R-:W-:Y:S01]  /*b26b0*/  IMAD.WIDE.U32 R46, R16, R28, R42 ;  /* 0x0000001c102e7225 */ /* 0x000fe200078e002a */
[----:B------:R-:W-:Y:S02]  /*b26c0*/  IADD3 R42, P0, PT, R45, R40, RZ ;  /* 0x000000282d2a7210 */ /* 0x000fe40007f1e0ff */
[----:B------:R-:W-:Y:S01]  /*b26d0*/  IADD3.X R45, PT, PT, RZ, RZ, RZ, P1, !PT ;  /* 0x000000ffff2d7210 */ /* 0x000fe20000ffe4ff */
[----:B------:R-:W-:Y:S01]  /*b26e0*/  IMAD R37, R11, R32, RZ ;  /* 0x000000200b257224 */ /* 0x000fe200078e02ff */
[----:B------:R-:W-:Y:S01]  /*b26f0*/  IADD3 R48, P2, PT, R5, R46, RZ ;  /* 0x0000002e05307210 */ /* 0x000fe20007f5e0ff */
[----:B------:R-:W-:Y:S01]  /*b2700*/  IMAD R5, R15, R28, RZ ;  /* 0x0000001c0f057224 */ /* 0x000fe200078e02ff */
[----:B------:R-:W-:Y:S01]  /*b2710*/  IADD3.X R51, PT, PT, RZ, RZ, RZ, P3, !PT ;  /* 0x000000ffff337210 */ /* 0x000fe20001ffe4ff */
[----:B------:R-:W-:Y:S01]  /*b2720*/  IMAD R37, R10, R33, R37 ;  /* 0x000000210a257224 */ /* 0x000fe200078e0225 */
[----:B------:R-:W-:Y:S01]  /*b2730*/  IADD3.X R49, PT, PT, RZ, RZ, RZ, P2, !PT ;  /* 0x000000ffff317210 */ /* 0x000fe200017fe4ff */
[----:B------:R-:W-:-:S02]  /*b2740*/  IMAD.IADD R47, R57, 0x1, R47 ;  /* 0x00000001392f7824 */ /* 0x000fc400078e022f */
[----:B------:R-:W-:Y:S02]  /*b2750*/  IMAD.IADD R54, R41, 0x1, R37 ;  /* 0x0000000129367824 */ /* 0x000fe400078e0225 */
[----:B------:R-:W-:-:S04]  /*b2760*/  IMAD.WIDE.U32 R40, R14, R28, R44 ;  /* 0x0000001c0e287225 */ /* 0x000fc800078e002c */
[----:B------:R-:W-:Y:S01]  /*b2770*/  IMAD R61, R14, R29, R5 ;  /* 0x0000001d0e3d7224 */ /* 0x000fe200078e0205 */
[----:B------:R-:W-:Y:S01]  /*b2780*/  IADD3 R46, P1, PT, R47, R40, RZ ;  /* 0x000000282f2e7210 */ /* 0x000fe20007f3e0ff */
[----:B------:R-:W-:Y:S02]  /*b2790*/  IMAD.X R53, RZ, RZ, RZ, P4 ;  /* 0x000000ffff357224 */ /* 0x000fe400020e06ff */
[----:B------:R-:W-:Y:S01]  /*b27a0*/  IMAD.WIDE.U32 R44, R9, R22, R50 ;  /* 0x00000016092c7225 */ /* 0x000fe200078e0032 */
[----:B------:R-:W-:-:S03]  /*b27b0*/  IADD3 R57, PT, PT, R41, R61, RZ ;  /* 0x0000003d29397210 */ /* 0x000fc60007ffe0ff */
[----:B------:R-:W-:Y:S01]  /*b27c0*/  IMAD.WIDE.U32 R40, R35, R19, R52 ;  /* 0x0000001323287225 */ /* 0x000fe200078e0034 */
[----:B------:R-:W-:-:S03]  /*b27d0*/  IADD3 R52, P3, PT, R39, R44, RZ ;  /* 0x0000002c27347210 */ /* 0x000fc60007f7e0ff */
[----:B------:R-:W-:Y:S01]  /*b27e0*/  IMAD.MOV.U32 R5, RZ, RZ, RZ ;  /* 0x000000ffff057224 */ /* 0x000fe200078e00ff */
[----:B------:R-:W-:Y:S01]  /*b27f0*/  IADD3 R55, PT, PT, R2, R41, RZ ;  /* 0x0000002902377210 */ /* 0x000fe20007ffe0ff */
[----:B------:R-:W-:Y:S02]  /*b2800*/  IMAD R36, R40, R7, RZ ;  /* 0x0000000728247224 */ /* 0x000fe400078e02ff */
[----:B------:R-:W-:Y:S01]  /*b2810*/  IMAD.MOV.U32 R41, RZ, RZ, RZ ;  /* 0x000000ffff297224 */ /* 0x000fe200078e00ff */
[----:B------:R-:W-:Y:S01]  /*b2820*/  IADD3 R39, PT, PT, R5, R45, RZ ;  /* 0x0000002d05277210 */ /* 0x000fe20007ffe0ff */
[----:B------:R-:W-:Y:S02]  /*b2830*/  IMAD R45, R13, R30, RZ ;  /* 0x0000001e0d2d7224 */ /* 0x000fe400078e02ff */
[----:B------:R-:W-:Y:S02]  /*b2840*/  IMAD.X R43, RZ, RZ, RZ, P0 ;  /* 0x000000ffff2b7224 */ /* 0x000fe400000e06ff */
[----:B------:R-:W-:-:S04]  /*b2850*/  IMAD.HI.U32 R65, R36, R18, R40 ;  /* 0x0000001224417227 */ /* 0x000fc800078e0028 */
[C---:B------:R-:W-:Y:S02]  /*b2860*/  IMAD R40, R12.reuse, R31, R45 ;  /* 0x0000001f0c287224 */ /* 0x040fe400078e022d */
[----:B------:R-:W-:-:S04]  /*b2870*/  IMAD.WIDE.U32 R42, R12, R30, R42 ;  /* 0x0000001e0c2a7225 */ /* 0x000fc800078e002a */
[----:B------:R-:W-:Y:S01]  /*b2880*/  IMAD R41, R17, R16, RZ ;  /* 0x0000001011297224 */ /* 0x000fe200078e02ff */
[----:B------:R-:W-:Y:S01]  /*b2890*/  IADD3 R43, PT, PT, R43, R40, RZ ;  /* 0x000000282b2b7210 */ /* 0x000fe20007ffe0ff */
[----:B------:R-:W-:Y:S01]  /*b28a0*/  IMAD.X R47, RZ, RZ, RZ, P1 ;  /* 0x000000ffff2f7224 */ /* 0x000fe200008e06ff */
[----:B------:R-:W-:Y:S01]  /*b28b0*/  IADD3 R44, P1, PT, R57, R42, RZ ;  /* 0x0000002a392c7210 */ /* 0x000fe20007f3e0ff */
[----:B------:R-:W-:Y:S01]  /*b28c0*/  IMAD.WIDE.U32 R48, R14, R30, R48 ;  /* 0x0000001e0e307225 */ /* 0x000fe200078e0030 */
[----:B------:R-:W-:Y:S02]  /*b28d0*/  IADD3 R42, P0, PT, R43, R54, RZ ;  /* 0x000000362b2a7210 */ /* 0x000fe40007f1e0ff */
[----:B------:R-:W-:Y:S01]  /*b28e0*/  IADD3.X R45, PT, PT, RZ, RZ, RZ, P1, !PT ;  /* 0x000000ffff2d7210 */ /* 0x000fe20000ffe4ff */
[C---:B------:R-:W-:Y:S01]  /*b28f0*/  IMAD R41, R16.reuse, R17, R41 ;  /* 0x0000001110297224 */ /* 0x040fe200078e0229 */
[----:B------:R-:W-:Y:S01]  /*b2900*/  IADD3 R51, PT, PT, R59, R49, RZ ;  /* 0x000000313b337210 */ /* 0x000fe20007ffe0ff */
[----:B------:R-:W-:-:S04]  /*b2910*/  IMAD.WIDE.U32 R46, R16, R16, R46 ;  /* 0x00000010102e7225 */ /* 0x000fc800078e002e */
[----:B------:R-:W-:Y:S01]  /*b2920*/  IMAD.X R53, RZ, RZ, RZ, P3 ;  /* 0x000000ffff357224 */ /* 0x000fe200018e06ff */
[----:B------:R-:W-:Y:S01]  /*b2930*/  IADD3 R50, P3, PT, R51, R46, RZ ;  /* 0x0000002e33327210 */ /* 0x000fe20007f7e0ff */
[----:B------:R-:W-:Y:S01]  /*b2940*/  IMAD.IADD R41, R47, 0x1, R41 ;  /* 0x000000012f297824 */ /* 0x000fe200078e0229 */
[----:B------:R-:W-:Y:S01]  /*b2950*/  MOV R47, RZ ;  /* 0x000000ff002f7202 */ /* 0x000fe20000000f00 */
[----:B------:R-:W-:Y:S02]  /*b2960*/  IMAD R43, R27, R28, RZ ;  /* 0x0000001c1b2b7224 */ /* 0x000fe400078e02ff */
[----:B------:R-:W-:Y:S02]  /*b2970*/  IMAD.MOV.U32 R46, RZ, RZ, R48 ;  /* 0x000000ffff2e7224 */ /* 0x000fe400078e0030 */
[----:B------:R-:W-:-:S04]  /*b2980*/  IMAD.WIDE.U32 R52, R34, R21, R52 ;  /* 0x0000001522347225 */ /* 0x000fc800078e0034 */
[C---:B------:R-:W-:Y:S01]  /*b2990*/  IMAD R63, R26.reuse, R29, R43 ;  /* 0x0000001d1a3f7224 */ /* 0x040fe200078e022b */
        /* <DEDUP_REMOVED lines=11> */
[----:B------:R-:W-:-:S03]  /*b2a50*/  MOV R6, RZ ;  /* 0x000000ff00067202 */ /* 0x000fc60000000f00 */
[----:B------:R-:W-:Y:S01]  /*b2a60*/  IMAD.WIDE.U32 R48, R14, R28, R50 ;  /* 0x0000001c0e307225 */ /* 0x000fe200078e0032 */
[----:B------:R-:W-:-:S03]  /*b2a70*/  IADD3 R44, P3, PT, R45, R42, RZ ;  /* 0x0000002a2d2c7210 */ /* 0x000fc60007f7e0ff */
[----:B------:R-:W-:Y:S02]  /*b2a80*/  IMAD R39, R11, R30, RZ ;  /* 0x0000001e0b277224 */ /* 0x000fe400078e02ff */
[----:B------:R-:W-:Y:S01]  /*b2a90*/  IMAD.X R55, RZ, RZ, RZ, P4 ;  /* 0x000000ffff377224 */ /* 0x000fe200020e06ff */
[----:B------:R-:W-:Y:S01]  /*b2aa0*/  IADD3 R50, P4, PT, R47, R48, RZ ;  /* 0x000000302f327210 */ /* 0x000fe20007f9e0ff */
[----:B------:R-:W-:Y:S02]  /*b2ab0*/  IMAD R39, R10, R31, R39 ;  /* 0x0000001f0a277224 */ /* 0x000fe400078e0227 */
[----:B------:R-:W-:Y:S01]  /*b2ac0*/  IMAD R45, R15, R16, RZ ;  /* 0x000000100f2d7224 */ /* 0x000fe200078e02ff */
[----:B------:R-:W-:Y:S01]  /*b2ad0*/  IADD3.X R51, PT, PT, RZ, RZ, RZ, P4, !PT ;  /* 0x000000ffff337210 */ /* 0x000fe200027fe4ff */
[----:B------:R-:W-:Y:S01]  /*b2ae0*/  IMAD.X R47, RZ, RZ, RZ, P2 ;  /* 0x000000ffff2f7224 */ /* 0x000fe200010e06ff */
[----:B------:R-:W-:Y:S01]  /*b2af0*/  IADD3 R56, PT, PT, R43, R39, RZ ;  /* 0x000000272b387210 */ /* 0x000fe20007ffe0ff */
[----:B------:R-:W-:-:S02]  /*b2b00*/  IMAD.IADD R49, R61, 0x1, R49 ;  /* 0x000000013d317824 */ /* 0x000fc400078e0231 */
[C---:B------:R-:W-:Y:S02]  /*b2b10*/  IMAD R59, R14.reuse, R17, R45 ;  /* 0x000000110e3b7224 */ /* 0x040fe400078e022d */
[----:B------:R-:W-:-:S04]  /*b2b20*/  IMAD.WIDE.U32 R46, R14, R16, R46 ;  /* 0x000000100e2e7225 */ /* 0x000fc800078e002e */
[----:B------:R-:W-:Y:S02]  /*b2b30*/  IMAD R43, R13, R28, RZ ;  /* 0x0000001c0d2b7224 */ /* 0x000fe400078e02ff */
[----:B------:R-:W-:Y:S01]  /*b2b40*/  IMAD.X R45, RZ, RZ, RZ, P3 ;  /* 0x000000ffff2d7224 */ /* 0x000fe200018e06ff */
[----:B------:R-:W-:Y:S01]  /*b2b50*/  IADD3 R48, P3, PT, R49, R46, RZ ;  /* 0x0000002e31307210 */ /* 0x000fe20007f7e0ff */
[----:B------:R-:W-:Y:S01]  /*b2b60*/  IMAD.IADD R57, R4, 0x1, R53 ;  /* 0x0000000104397824 */ /* 0x000fe200078e0235 */
[----:B------:R-:W-:Y:S01]  /*b2b70*/  IADD3.X R53, PT, PT, RZ, RZ, RZ, P1, !PT ;  /* 0x000000ffff357210 */ /* 0x000fe20000ffe4ff */
[C---:B------:R-:W-:Y:S02]  /*b2b80*/  IMAD R42, R12.reuse, R29, R43 ;  /* 0x0000001d0c2a7224 */ /* 0x040fe400078e022b */
        /* <DEDUP_REMOVED lines=8> */
[----:B------:R-:W-:Y:S02]  /*b2c10*/  IADD3 R54, P0, PT, R41, R54, RZ ;  /* 0x0000003629367210 */ /* 0x000fe40007f1e0ff */
[----:B------:R-:W-:Y:S01]  /*b2c20*/  IADD3 R41, PT, PT, R3, R55, RZ ;  /* 0x0000003703297210 */ /* 0x000fe20007ffe0ff */
[----:B------:R-:W-:Y:S01]  /*b2c30*/  IMAD.WIDE.U32 R52, R9, R23, R52 ;  /* 0x0000001709347225 */ /* 0x000fe200078e0034 */
[----:B------:R-:W-:-:S03]  /*b2c40*/  IADD3 R45, PT, PT, R38, R51, RZ ;  /* 0x00000033262d7210 */ /* 0x000fc60007ffe0ff */
[----:B------:R-:W-:Y:S01]  /*b2c50*/  IMAD.WIDE.U32 R48, R14, R16, R48 ;  /* 0x000000100e307225 */ /* 0x000fe200078e0030 */
[----:B------:R-:W-:-:S03]  /*b2c60*/  IADD3 R52, P5, PT, R57, R52, RZ ;  /* 0x0000003439347210 */ /* 0x000fc60007fbe0ff */
[----:B------:R-:W-:Y:S01]  /*b2c70*/  IMAD.IADD R43, R6, 0x1, R53 ;  /* 0x00000001062b7824 */ /* 0x000fe200078e0235 */
[----:B------:R-:W-:Y:S01]  /*b2c80*/  IADD3 R48, P3, PT, R45, R48, RZ ;  /* 0x000000302d307210 */ /* 0x000fe20007f7e0ff */
[----:B------:R-:W-:Y:S01]  /*b2c90*/  IMAD.X R55, RZ, RZ, RZ, P0 ;  /* 0x000000ffff377224 */ /* 0x000fe200000e06ff */
[----:B------:R-:W-:Y:S01]  /*b2ca0*/  IADD3.X R53, PT, PT, RZ, RZ, RZ, P5, !PT ;  /* 0x000000ffff357210 */ /* 0x000fe20002ffe4ff */
[----:B------:R-:W-:Y:S02]  /*b2cb0*/  IMAD R45, R27, R16, RZ ;  /* 0x000000101b2d7224 */ /* 0x000fe400078e02ff */
[----:B------:R-:W-:Y:S02]  /*b2cc0*/  IMAD.X R47, RZ, RZ, RZ, P2 ;  /* 0x000000ffff2f7224 */ /* 0x000fe400010e06ff */
[----:B------:R-:W-:-:S04]  /*b2cd0*/  IMAD.WIDE.U32 R54, R36, R19, R54 ;  /* 0x0000001324367225 */ /* 0x000fc800078e0036 */
[----:B------:R-:W-:Y:S01]  /*b2ce0*/  IMAD R73, R26, R17, R45 ;  /* 0x000000111a497224 */ /* 0x000fe200078e022d */
[----:B------:R-:W-:Y:S01]  /*b2cf0*/  IADD3.X R45, PT, PT, RZ, RZ, RZ, P1, !PT ;  /* 0x000000ffff2d7210 */ /* 0x000fe20000ffe4ff */
[----:B------:R-:W-:-:S04]  /*b2d00*/  IMAD.WIDE.U32 R52, R34, R22, R52 ;  /* 0x0000001622347225 */ /* 0x000fc800078e0034 */
[----:B------:R-:W-:Y:S01]  /*b2d10*/  IMAD.IADD R49, R59, 0x1, R49 ;  /* 0x000000013b317824 */ /* 0x000fe200078e0231 */
[----:B------:R-:W-:Y:S01]  /*b2d20*/  IADD3 R59, PT, PT, R2, R55, RZ ;  /* 0x00000037023b7210 */ /* 0x000fe20007ffe0ff */
[----:B------:R-:W-:Y:S01]  /*b2d30*/  IMAD.WIDE.U32 R46, R26, R16, R46 ;  /* 0x000000101a2e7225 */ /* 0x000fe200078e002e */
[----:B------:R-:W-:Y:S02]  /*b2d40*/  IADD3 R52, P4, PT, R41, R52, RZ ;  /* 0x0000003429347210 */ /* 0x000fe40007f9e0ff */
[----:B------:R-:W-:Y:S01]  /*b2d50*/  IADD3 R57, PT, PT, R5, R53, RZ ;  /* 0x0000003505397210 */ /* 0x000fe20007ffe0ff */
[----:B------:R-:W-:Y:S01]  /*b2d60*/  IMAD.MOV.U32 R51, RZ, RZ, RZ ;  /* 0x000000ffff337224 */ /* 0x000fe200078e00ff */
[----:B------:R-:W-:Y:S01]  /*b2d70*/  IADD3 R46, P0, PT, R49, R46, RZ ;  /* 0x0000002e312e7210 */ /* 0x000fe20007f1e0ff */
[----:B------:R-:W-:Y:S01]  /*b2d80*/  IMAD R38, R54, R7, RZ ;  /* 0x0000000736267224 */ /* 0x000fe200078e02ff */
[----:B------:R-:W-:Y:S01]  /*b2d90*/  IADD3 R47, PT, PT, R47, R73, RZ ;  /* 0x000000492f2f7210 */ /* 0x000fe20007ffe0ff */
[----:B------:R-:W-:Y:S01]  /*b2da0*/  IMAD.MOV.U32 R55, RZ, RZ, RZ ;  /* 0x000000ffff377224 */ /* 0x000fe200078e00ff */
[----:B------:R-:W-:Y:S01]  /*b2db0*/  IADD3.X R49, PT, PT, RZ, RZ, RZ, P3, !PT ;  /* 0x000000ffff317210 */ /* 0x000fe20001ffe4ff */
[----:B------:R-:W-:Y:S01]  /*b2dc0*/  IMAD.WIDE.U32 R50, R12, R32, R50 ;  /* 0x000000200c327225 */ /* 0x000fe200078e0032 */
[----:B------:R-:W-:-:S03]  /*b2dd0*/  IADD3.X R53, PT, PT, RZ, RZ, RZ, P4, !PT ;  /* 0x000000ffff357210 */ /* 0x000fc600027fe4ff */
[----:B------:R-:W-:-:S04]  /*b2de0*/  IMAD.WIDE.U32 R44, R10, R28, R44 ;  /* 0x0000001c0a2c7225 */ /* 0x000fc800078e002c */
[----:B------:R-:W-:Y:S01]  /*b2df0*/  IMAD R41, R11, R28, RZ ;  /* 0x0000001c0b297224 */ /* 0x000fe200078e02ff */
[----:B------:R-:W-:Y:S01]  /*b2e00*/  IADD3 R44, P1, PT, R47, R44, RZ ;  /* 0x0000002c2f2c7210 */ /* 0x000fe20007f3e0ff */
[----:B------:R-:W-:Y:S01]  /*b2e10*/  IMAD.HI.U32 R75, R38, R18, R54 ;  /* 0x00000012264b7227 */ /* 0x000fe200078e0036 */
[----:B------:R-:W-:-:S03]  /*b2e20*/  IADD3 R54, P2, PT, R43, R50, RZ ;  /* 0x000000322b367210 */ /* 0x000fc60007f5e0ff */
[----:B------:R-:W-:Y:S02]  /*b2e30*/  IMAD R41, R10, R29, R41 ;  /* 0x0000001d0a297224 */ /* 0x000fe400078e0229 */
[----:B------:R-:W-:Y:S02]  /*b2e40*/  IMAD R43, R15, R14, RZ ;  /* 0x0000000e0f2b7224 */ /* 0x000fe400078e02ff */
[----:B------:R-:W-:Y:S02]  /*b2e50*/  IMAD.X R47, RZ, RZ, RZ, P0 ;  /* 0x000000ffff2f7224 */ /* 0x000fe400000e06ff */
[----:B------:R-:W-:-:S04]  /*b2e60*/  IMAD.WIDE.U32 R48, R26, R28, R48 ;  /* 0x0000001c1a307225 */ /* 0x000fc800078e0030 */
[----:B------:R-:W-:Y:S02]  /*b2e70*/  IMAD.IADD R61, R45, 0x1, R41 ;  /* 0x000000012d3d7824 */ /* 0x000fe400078e0229 */
[C---:B------:R-:W-:Y:S01]  /*b2e80*/  IMAD R45, R14.reuse, R15, R43 ;  /* 0x0000000f0e2d7224 */ /* 0x040fe200078e022b */
[----:B------:R-:W-:Y:S01]  /*b2e90*/  IADD3 R43, PT, PT, R63, R49, RZ ;  /* 0x000000313f2b7210 */ /* 0x000fe20007ffe0ff */
[----:B------:R-:W-:-:S04]  /*b2ea0*/  IMAD.WIDE.U32 R46, R14, R14, R46 ;  /* 0x0000000e0e2e7225 */ /* 0x000fc800078e002e */
[----:B------:R-:W-:Y:S02]  /*b2eb0*/  IMAD.IADD R55, R8, 0x1, R51 ;  /* 0x0000000108377824 */ /* 0x000fe400078e0233 */
[----:B------:R-:W-:Y:S01]  /*b2ec0*/  IMAD.IADD R49, R47, 0x1, R45 ;  /* 0x000000012f317824 */ /* 0x000fe200078e022d */
[----:B------:R-:W-:Y:S01]  /*b2ed0*/  IADD3.X R45, PT, PT, RZ, RZ, RZ, P1, !PT ;  /* 0x000000ffff2d7210 */ /* 0x000fe20000ffe4ff */
[----:B------:R-:W-:Y:S01]  /*b2ee0*/  IMAD.WIDE.U32 R50, R35, R21, R52 ;  /* 0x0000001523327225 */ /* 0x000fe200078e0034 */
[----:B------:R-:W-:Y:S02]  /*b2ef0*/  IADD3 R52, P0, PT, R55, R48, RZ ;  /* 0x0000003037347210 */ /* 0x000fe40007f1e0ff */
[----:B------:R-:W-:Y:S01]  /*b2f00*/  IADD3.X R55, PT, PT, RZ, RZ, RZ, P2, !PT ;  /* 0x000000ffff377210 */ /* 0x000fe200017fe4ff */
[----:B------:R-:W-:Y:S01]  /*b2f10*/  IMAD.WIDE.U32 R44, R12, R16, R44 ;  /* 0x000000100c2c7225 */ /* 0x000fe200078e002c */
[----:B------:R-:W-:Y:S02]  /*b2f20*/  IADD3 R58, P3, PT, R59, R50, RZ ;  /* 0x000000323b3a7210 */ /* 0x000fe40007f7e0ff */
[----:B------:R-:W-:Y:S01]  /*b2f30*/  IADD3 R50, P2, PT, R43, R46, RZ ;  /* 0x0000002e2b327210 */ /* 0x000fe20007f5e0ff */
[----:B------:R-:W-:Y:S01]  /*b2f40*/  IMAD.MOV.U32 R8, RZ, RZ, RZ ;  /* 0x000000ffff087224 */ /* 0x000fe200078e00ff */
[----:B------:R-:W-:Y:S01]  /*b2f50*/  IADD3.X R59, PT, PT, RZ, RZ, RZ, P3, !PT ;  /* 0x000000ffff3b7210 */ /* 0x000fe20001ffe4ff */
[----:B------:R-:W-:Y:S01]  /*b2f60*/  IMAD.WIDE.U32 R46, R9, R24, R54 ;  /* 0x00000018092e7225 */ /* 0x000fe200078e0036 */
[----:B------:R-:W-:-:S02]  /*b2f70*/  IADD3 R48, P3, PT, R49, R44, RZ ;  /* 0x0000002c31307210 */ /* 0x000fc40007f7e0ff */
[----:B------:R-:W-:Y:S01]  /*b2f80*/  IADD3.X R53, PT, PT, RZ, RZ, RZ, P0, !PT ;  /* 0x000000ffff357210 */ /* 0x000fe200007fe4ff */
[----:B------:R-:W-:Y:S01]  /*b2f90*/  IMAD.IADD R63, R4, 0x1, R51 ;  /* 0x00000001043f7824 */ /* 0x000fe200078e0233 */
[----:B------:R-:W-:Y:S01]  /*b2fa0*/  IADD3.X R51, PT, PT, RZ, RZ, RZ, P2, !PT ;  /* 0x000000ffff337210 */ /* 0x000fe200017fe4ff */
[----:B------:R-:W-:Y:S01]  /*b2fb0*/  IMAD R49, R27, R14, RZ ;  /* 0x0000000e1b317224 */ /* 0x000fe200078e02ff */
[----:B------:R-:W-:Y:S01]  /*b2fc0*/  IADD3 R56, P4, PT, R57, R46, RZ ;  /* 0x0000002e39387210 */ /* 0x000fe20007f9e0ff */
[----:B------:R-:W-:Y:S02]  /*b2fd0*/  IMAD R43, R13, R16, RZ ;  /* 0x000000100d2b7224 */ /* 0x000fe400078e02ff */
[----:B------:R-:W-:Y:S02]  /*b2fe0*/  IMAD.IADD R65, R8, 0x1, R47 ;  /* 0x0000000108417824 */ /* 0x000fe400078e022f */
[----:B------:R-:W-:Y:S02]  /*b2ff0*/  IMAD.IADD R47, R0, 0x1, R75 ;  /* 0x00000001002f7824 */ /* 0x000fe400078e024b */
[----:B------:R-:W-:Y:S01]  /*b3000*/  IMAD R75, R26, R15, R49 ;  /* 0x0000000f1a4b7224 */ /* 0x000fe200078e0231 */
[----:B------:R-:W-:Y:S01]  /*b3010*/  IADD3.X R49, PT, PT, RZ, RZ, RZ, P3, !PT ;  /* 0x000000ffff317210 */ /* 0x000fe20001ffe4ff */
[----:B------:R-:W-:-:S02]  /*b3020*/  IMAD R43, R12, R17, R43 ;  /* 0x000000110c2b7224 */ /* 0x000fc400078e022b */
[----:B------:R-:W-:-:S03]  /*b3030*/  IMAD.WIDE.U32 R52, R12, R30, R52 ;  /* 0x0000001e0c347225 */ /* 0x000fc600078e0034 */
[----:B------:R-:W-:Y:S01]  /*b3040*/  IADD3 R46, PT, PT, R45, R43, RZ ;  /* 0x0000002b2d2e7210 */ /* 0x000fe20007ffe0ff */
[----:B------:R-:W-:-:S03]  /*b3050*/  IMAD.WIDE.U32 R50, R26, R16, R50 ;  /* 0x000000101a327225 */ /* 0x000fc600078e0032 */
[----:B------:R-:W-:Y:S01]  /*b3060*/  IADD3 R46, P1, PT, R46, R61, RZ ;  /* 0x0000003d2e2e7210 */ /* 0x000fe20007f3e0ff */
[----:B------:R-:W-:Y:S01]  /*b3070*/  IMAD.IADD R55, R40, 0x1, R53 ;  /* 0x0000000128377824 */ /* 0x000fe200078e0235 */
[----:B------:R-:W-:Y:S01]  /*b3080*/  IADD3 R51, PT, PT, R73, R51, RZ ;  /* 0x0000003349337210 */ /* 0x000fe20007ffe0ff */
[----:B------:R-:W-:-:S03]  /*b3090*/  IMAD.WIDE.U32 R48, R26, R14, R48 ;  /* 0x0000000e1a307225 */ /* 0x000fc600078e0030 */
[----:B------:R-:W-:Y:S01]  /*b30a0*/  IADD3 R54, P3, PT, R55, R50, RZ ;  /* 0x0000003237367210 */ /* 0x000fe20007f7e0ff */
[----:B------:R-:W-:Y:S01]  /*b30b0*/  IMAD.WIDE.U32 R44, R36, R20, R58 ;  /* 0x00000014242c7225 */ /* 0x000fe200078e003a */
[----:B------:R-:W-:Y:S02]  /*b30c0*/  IADD3 R50, P2, PT, R51, R48, RZ ;  /* 0x0000003033327210 */ /* 0x000fe40007f5e0ff */
[----:B------:R-:W-:Y:S01]  /*b30d0*/  MOV R48, R52 ;  /* 0x0000003400307202 */ /* 0x000fe20000000f00 */
[----:B------:R-:W-:Y:S01]  /*b30e0*/  IMAD.IADD R61, R3, 0x1, R45 ;  /* 0x00000001033d7824 */ /* 0x000fe200078e022d */
[----:B------:R-:W-:Y:S01]  /*b30f0*/  IADD3 R45, PT, PT, R49, R75, RZ ;  /* 0x0000004b312d7210 */ /* 0x000fe20007ffe0ff */
        /* <DEDUP_REMOVED lines=9> */
[----:B------:R-:W-:Y:S01]  /*b3190*/  IMAD R51, R11, R16, RZ ;  /* 0x000000100b337224 */ /* 0x000fe200078e02ff */
[----:B------:R-:W-:Y:S01]  /*b31a0*/  IADD3 R56, P3, PT, R65, R48, RZ ;  /* 0x0000003041387210 */ /* 0x000fe20007f7e0ff */
[----:B------:R-:W-:-:S04]  /*b31b0*/  IMAD.WIDE.U32 R46, R10, R16, R46 ;  /* 0x000000100a2e7225 */ /* 0x000fc800078e002e */
[----:B------:R-:W-:Y:S01]  /*b31c0*/  IMAD R40, R10, R17, R51 ;  /* 0x000000110a287224 */ /* 0x000fe200078e0233 */
[----:B------:R-:W-:Y:S01]  /*b31d0*/  IADD3 R48, P1, PT, R45, R46, RZ ;  /* 0x0000002e2d307210 */ /* 0x000fe20007f3e0ff */
[----:B------:R-:W-:Y:S01]  /*b31e0*/  IMAD.IADD R63, R6, 0x1, R57 ;  /* 0x00000001063f7824 */ /* 0x000fe200078e0239 */
[----:B------:R-:W-:Y:S01]  /*b31f0*/  IADD3.X R45, PT, PT, RZ, RZ, RZ, P0, !PT ;  /* 0x000000ffff2d7210 */ /* 0x000fe200007fe4ff */
[----:B------:R-:W-:Y:S01]  /*b3200*/  IMAD.X R57, RZ, RZ, RZ, P3 ;  /* 0x000000ffff397224 */ /* 0x000fe200018e06ff */
[----:B------:R-:W-:Y:S01]  /*b3210*/  IADD3 R73, PT, PT, R47, R40, RZ ;  /* 0x000000282f497210 */ /* 0x000fe20007ffe0ff */
[----:B------:R-:W-:Y:S02]  /*b3220*/  IMAD.IADD R37, R37, 0x1, R49 ;  /* 0x0000000125257824 */ /* 0x000fe400078e0231 */
[----:B------:R-:W-:-:S04]  /*b3230*/  IMAD.WIDE.U32 R52, R12, R28, R54 ;  /* 0x0000001c0c347225 */ /* 0x000fc800078e0036 */
[----:B------:R-:W-:Y:S01]  /*b3240*/  IMAD.WIDE.U32 R46, R9, R25, R56 ;  /* 0x00000019092e7225 */ /* 0x000fe200078e0038 */
[----:B------:R-:W-:Y:S02]  /*b3250*/  IADD3 R52, P3, PT, R37, R52, RZ ;  /* 0x0000003425347210 */ /* 0x000fe40007f7e0ff */
[----:B------:R-:W-:Y:S01]  /*b3260*/  MOV R57, RZ ;  /* 0x000000ff00397202 */ /* 0x000fe20000000f00 */
[----:B------:R-:W-:Y:S02]  /*b3270*/  IMAD.X R51, RZ, RZ, RZ, P2 ;  /* 0x000000ffff337224 */ /* 0x000fe400010e06ff */
[----:B------:R-:W-:Y:S02]  /*b3280*/  IMAD R9, R13, R14, RZ ;  /* 0x0000000e0d097224 */ /* 0x000fe400078e02ff */
[----:B------:R-:W-:-:S04]  /*b3290*/  IMAD.WIDE.U32 R44, R38, R19, R44 ;  /* 0x00000013262c7225 */ /* 0x000fc800078e002c */
[----:B------:R-:W-:Y:S01]  /*b32a0*/  IMAD.WIDE.U32 R54, R35, R22, R58 ;  /* 0x0000001623367225 */ /* 0x000fe200078e003a */
[----:B------:R-:W-:-:S03]  /*b32b0*/  IADD3 R37, PT, PT, R2, R45, RZ ;  /* 0x0000002d02257210 */ /* 0x000fc60007ffe0ff */
[----:B------:R-:W-:Y:S01]  /*b32c0*/  IMAD.X R49, RZ, RZ, RZ, P1 ;  /* 0x000000ffff317224 */ /* 0x000fe200008e06ff */
[----:B------:R-:W-:Y:S01]  /*b32d0*/  IADD3 R54, P0, PT, R61, R54, RZ ;  /* 0x000000363d367210 */ /* 0x000fe20007f1e0ff */
[----:B------:R-:W-:Y:S01]  /*b32e0*/  IMAD.WIDE.U32 R50, R26, R14, R50 ;  /* 0x0000000e1a327225 */ /* 0x000fe200078e0032 */
[----:B------:R-:W-:Y:S02]  /*b32f0*/  IADD3 R59, PT, PT, R5, R55, RZ ;  /* 0x00000037053b7210 */ /* 0x000fe40007ffe0ff */
[----:B------:R-:W-:Y:S01]  /*b3300*/  IADD3.X R55, PT, PT, RZ, RZ, RZ, P0, !PT ;  /* 0x000000ffff377210 */ /* 0x000fe200007fe4ff */
[----:B------:R-:W-:Y:S02]  /*b3310*/  IMAD R77, R12, R15, R9 ;  /* 0x0000000f0c4d7224 */ /* 0x000fe400078e0209 */
[----:B------:R-:W-:Y:S01]  /*b3320*/  IMAD.IADD R65, R42, 0x1, R53 ;  /* 0x000000012a417824 */ /* 0x000fe200078e0235 */
[----:B------:R-:W-:Y:S01]  /*b3330*/  IADD3.X R53, PT, PT, RZ, RZ, RZ, P3, !PT ;  /* 0x000000ffff357210 */ /* 0x000fe20001ffe4ff */
[----:B------:R-:W-:-:S02]  /*b3340*/  IMAD R9, R44, R7, RZ ;  /* 0x000000072c097224 */ /* 0x000fc400078e02ff */
[----:B------:R-:W-:Y:S01]  /*b3350*/  IMAD.MOV.U32 R56, RZ, RZ, R44 ;  /* 0x000000ffff387224 */ /* 0x000fe200078e002c */
[----:B------:R-:W-:Y:S01]  /*b3360*/  IADD3 R50, P1, PT, R65, R50, RZ ;  /* 0x0000003241327210 */ /* 0x000fe20007f3e0ff */
[----:B------:R-:W-:-:S04]  /*b3370*/  IMAD.WIDE.U32 R44, R12, R14, R48 ;  /* 0x0000000e0c2c7225 */ /* 0x000fc800078e0030 */
[----:B------:R-:W-:Y:S02]  /*b3380*/  IMAD.IADD R49, R75, 0x1, R51 ;  /* 0x000000014b317824 */ /* 0x000fe400078e0233 */
[----:B------:R-:W-:Y:S02]  /*b3390*/  IMAD.X R51, RZ, RZ, RZ, P1 ;  /* 0x000000ffff337224 */ /* 0x000fe400008e06ff */
[----:B------:R-:W-:Y:S01]  /*b33a0*/  IMAD.IADD R42, R45, 0x1, R77 ;  /* 0x000000012d2a7824 */ /* 0x000fe200078e024d */
[----:B------:R-:W-:Y:S01]  /*b33b0*/  IADD3 R44, P3, PT, R49, R44, RZ ;  /* 0x0000002c312c7210 */ /* 0x000fe20007f7e0ff */
        /* <DEDUP_REMOVED lines=8> */
[----:B------:R-:W-:-:S04]  /*b3440*/  IMAD.WIDE.U32 R46, R12, R16, R50 ;  /* 0x000000100c2e7225 */ /* 0x000fc800078e0032 */
[----:B------:R-:W-:Y:S01]  /*b3450*/  IMAD R37, R27, R26, RZ ;  /* 0x0000001a1b257224 */ /* 0x000fe200078e02ff */
[----:B------:R-:W-:Y:S01]  /*b3460*/  IADD3 R47, PT, PT, R43, R47, RZ ;  /* 0x0000002f2b2f7210 */ /* 0x000fe20007ffe0ff */
[----:B------:R-:W-:Y:S01]  /*b3470*/  IMAD.X R45, RZ, RZ, RZ, P3 ;  /* 0x000000ffff2d7224 */ /* 0x000fe200018e06ff */
[----:B------:R-:W-:Y:S01]  /*b3480*/  IADD3.X R43, PT, PT, RZ, RZ, RZ, P2, !PT ;  /* 0x000000ffff2b7210 */ /* 0x000fe200017fe4ff */
[----:B------:R-:W-:Y:S01]  /*b3490*/  IMAD.WIDE.U32 R50, R34, R24, R52 ;  /* 0x0000001822327225 */ /* 0x000fe200078e0034 */
[----:B------:R-:W-:-:S03]  /*b34a0*/  IADD3 R48, P5, PT, R49, R46, RZ ;  /* 0x0000002e31307210 */ /* 0x000fc60007fbe0ff */
[C---:B------:R-:W-:Y:S01]  /*b34b0*/  IMAD R39, R26.reuse, R27, R37 ;  /* 0x0000001b1a277224 */ /* 0x040fe200078e0225 */
[----:B------:R-:W-:Y:S01]  /*b34c0*/  IADD3 R52, P3, PT, R59, R50, RZ ;  /* 0x000000323b347210 */ /* 0x000fe20007f7e0ff */
[----:B------:R-:W-:Y:S01]  /*b34d0*/  IMAD.WIDE.U32 R44, R26, R26, R44 ;  /* 0x0000001a1a2c7225 */ /* 0x000fe200078e002c */
[----:B------:R-:W-:-:S03]  /*b34e0*/  IADD3.X R49, PT, PT, RZ, RZ, RZ, P5, !PT ;  /* 0x000000ffff317210 */ /* 0x000fc60002ffe4ff */
[----:B------:R-:W-:Y:S01]  /*b34f0*/  IMAD.HI.U32 R75, R9, R18, R56 ;  /* 0x00000012094b7227 */ /* 0x000fe200078e0038 */
[----:B------:R-:W-:Y:S02]  /*b3500*/  IADD3 R57, PT, PT, R4, R55, RZ ;  /* 0x0000003704397210 */ /* 0x000fe40007ffe0ff */
[----:B------:R-:W-:Y:S01]  /*b3510*/  IADD3.X R55, PT, PT, RZ, RZ, RZ, P1, !PT ;  /* 0x000000ffff377210 */ /* 0x000fe20000ffe4ff */
[----:B------:R-:W-:Y:S01]  /*b3520*/  IMAD R37, R11, R14, RZ ;  /* 0x0000000e0b257224 */ /* 0x000fe200078e02ff */
[----:B------:R-:W-:Y:S01]  /*b3530*/  IADD3 R46, P2, PT, R47, R44, RZ ;  /* 0x0000002c2f2e7210 */ /* 0x000fe20007f5e0ff */
[----:B------:R-:W-:Y:S02]  /*b3540*/  IMAD.IADD R50, R8, 0x1, R51 ;  /* 0x0000000108327824 */ /* 0x000fe400078e0233 */
[----:B------:R-:W-:Y:S02]  /*b3550*/  IMAD.IADD R45, R45, 0x1, R39 ;  /* 0x000000012d2d7824 */ /* 0x000fe400078e0227 */
[----:B------:R-:W-:Y:S01]  /*b3560*/  IMAD.WIDE.U32 R42, R10, R14, R42 ;  /* 0x0000000e0a2a7225 */ /* 0x000fe200078e002a */
[----:B------:R-:W-:-:S03]  /*b3570*/  IADD3 R50, P4, PT, R50, R61, RZ ;  /* 0x0000003d32327210 */ /* 0x000fc60007f9e0ff */
[----:B------:R-:W-:Y:S01]  /*b3580*/  IMAD R37, R10, R15, R37 ;  /* 0x0000000f0a257224 */ /* 0x000fe200078e0225 */
[----:B------:R-:W-:Y:S01]  /*b3590*/  IADD3 R44, P5, PT, R45, R42, RZ ;  /* 0x0000002a2d2c7210 */ /* 0x000fe20007fbe0ff */
[----:B------:R-:W-:Y:S01]  /*b35a0*/  IMAD.IADD R39, R0, 0x1, R75 ;  /* 0x0000000100277824 */ /* 0x000fe200078e024b */
[----:B------:R-:W-:Y:S01]  /*b35b0*/  IADD3.X R51, PT, PT, RZ, RZ, RZ, P4, !PT ;  /* 0x000000ffff337210 */ /* 0x000fe200027fe4ff */
[----:B------:R-:W-:-:S04]  /*b35c0*/  IMAD.WIDE.U32 R54, R38, R20, R54 ;  /* 0x0000001426367225 */ /* 0x000fc800078e0036 */
[----:B------:R-:W-:Y:S01]  /*b35d0*/  IMAD.IADD R59, R43, 0x1, R37 ;  /* 0x000000012b3b7824 */ /* 0x000fe200078e0225 */
[----:B------:R-:W-:Y:S01]  /*b35e0*/  IADD3 R54, P1, PT, R39, R54, RZ ;  /* 0x0000003627367210 */ /* 0x000fe20007f3e0ff */
[----:B------:R-:W-:Y:S01]  /*b35f0*/  IMAD.X R53, RZ, RZ, RZ, P3 ;  /* 0x000000ffff357224 */ /* 0x000fe200018e06ff */
[----:B------:R-:W-:Y:S01]  /*b3600*/  IADD3 R39, PT, PT, R3, R55, RZ ;  /* 0x0000003703277210 */ /* 0x000fe20007ffe0ff */
[----:B------:R-:W-:-:S04]  /*b3610*/  IMAD.WIDE.U32 R42, R10, R28, R48 ;  /* 0x0000001c0a2a7225 */ /* 0x000fc800078e0030 */
[----:B------:R-:W-:Y:S01]  /*b3620*/  IMAD.X R45, RZ, RZ, RZ, P0 ;  /* 0x000000ffff2d7224 */ /* 0x000fe200000e06ff */
[----:B------:R-:W-:Y:S01]  /*b3630*/  IADD3 R55, PT, PT, R41, R43, RZ ;  /* 0x0000002b29377210 */ /* 0x000fe20007ffe0ff */
        /* <DEDUP_REMOVED lines=9> */
[----:B------:R-:W-:Y:S01]  /*b36d0*/  IMAD.IADD R49, R6, 0x1, R49 ;  /* 0x0000000106317824 */ /* 0x000fe200078e0231 */
[----:B------:R-:W-:Y:S01]  /*b36e0*/  IADD3.X R55, PT, PT, RZ, RZ, RZ, P1, !PT ;  /* 0x000000ffff377210 */ /* 0x000fe20000ffe4ff */
[----:B------:R-:W-:Y:S01]  /*b36f0*/  IMAD R61, R12, R27, R51 ;  /* 0x0000001b0c3d7224 */ /* 0x000fe200078e0233 */
        /* <DEDUP_REMOVED lines=14> */
[----:B------:R-:W-:Y:S01]  /*b37e0*/  IADD3.X R45, PT, PT, RZ, RZ, RZ, P6, !PT ;  /* 0x000000ffff2d7210 */ /* 0x000fe200037fe4ff */
[----:B------:R-:W-:Y:S02]  /*b37f0*/  IMAD R34, R52, R7, RZ ;  /* 0x0000000734227224 */ /* 0x000fe400078e02ff */
[----:B------:R-:W-:Y:S01]  /*b3800*/  IMAD.MOV.U32 R53, RZ, RZ, RZ ;  /* 0x000000ffff357224 */ /* 0x000fe200078e00ff */
[----:B------:R-:W-:Y:S01]  /*b3810*/  IADD3 R42, P3, PT, R42, R59, RZ ;  /* 0x0000003b2a2a7210 */ /* 0x000fe20007f7e0ff */
[----:B------:R-:W-:-:S03]  /*b3820*/  IMAD.WIDE.U32 R46, R10, R16, R46 ;  /* 0x000000100a2e7225 */ /* 0x000fc600078e002e */
[----:B------:R-:W-:Y:S01]  /*b3830*/  IADD3.X R43, PT, PT, RZ, RZ, RZ, P3, !PT ;  /* 0x000000ffff2b7210 */ /* 0x000fe20001ffe4ff */
[----:B------:R-:W-:Y:S02]  /*b3840*/  IMAD.X R41, RZ, RZ, RZ, P0 ;  /* 0x000000ffff297224 */ /* 0x000fe400000e06ff */
[----:B------:R-:W-:-:S03]  /*b3850*/  IMAD.HI.U32 R63, R34, R18, R52 ;  /* 0x00000012223f7227 */ /* 0x000fc600078e0034 */
        /* <DEDUP_REMOVED lines=11> */
[----:B------:R-:W-:Y:S01]  /*b3910*/  IMAD.IADD R45, R61, 0x1, R41 ;  /* 0x000000013d2d7824 */ /* 0x000fe200078e0229 */
[----:B------:R-:W-:Y:S01]  /*b3920*/  IADD3 R53, P3, PT, R53, R52, RZ ;  /* 0x0000003435357210 */ /* 0x000fe20007f7e0ff */
[----:B------:R-:W-:-:S04]  /*b3930*/  IMAD.WIDE.U32 R40, R10, R26, R42 ;  /* 0x0000001a0a287225 */ /* 0x000fc800078e002a */
[----:B------:R-:W-:Y:S01]  /*b3940*/  IMAD R59, R10, R27, R47 ;  /* 0x0000001b0a3b7224 */ /* 0x000fe200078e022f */
[----:B------:R-:W-:Y:S01]  /*b3950*/  IADD3.X R47, PT, PT, RZ, RZ, RZ, P5, !PT ;  /* 0x000000ffff2f7210 */ /* 0x000fe20002ffe4ff */
[----:B------:R-:W-:Y:S01]  /*b3960*/  IMAD.WIDE.U32 R50, R38, R21, R50 ;  /* 0x0000001526327225 */ /* 0x000fe200078e0032 */
[----:B------:R-:W-:-:S03]  /*b3970*/  IADD3 R42, P1, PT, R45, R40, RZ ;  /* 0x000000282d2a7210 */ /* 0x000fc60007f3e0ff */
[----:B------:R-:W-:Y:S01]  /*b3980*/  IMAD.IADD R55, R41, 0x1, R59 ;  /* 0x0000000129377824 */ /* 0x000fe200078e023b */
[----:B------:R-:W-:Y:S01]  /*b3990*/  IADD3.X R43, PT, PT, RZ, RZ, RZ, P1, !PT ;  /* 0x000000ffff2b7210 */ /* 0x000fe20000ffe4ff */
[----:B------:R-:W-:Y:S01]  /*b39a0*/  IMAD.WIDE.U32 R40, R35, R25, R46 ;  /* 0x0000001923287225 */ /* 0x000fe200078e002e */
[----:B------:R-:W-:-:S03]  /*b39b0*/  IADD3 R51, PT, PT, R4, R51, RZ ;  /* 0x0000003304337210 */ /* 0x000fc60007ffe0ff */
[----:B------:R-:W-:Y:S01]  /*b39c0*/  IMAD.X R45, RZ, RZ, RZ, P2 ;  /* 0x000000ffff2d7224 */ /* 0x000fe200010e06ff */
[----:B------:R-:W-:Y:S01]  /*b39d0*/  IADD3 R52, P6, PT, R41, R53, RZ ;  /* 0x0000003529347210 */ /* 0x000fe20007fde0ff */
[----:B------:R-:W-:Y:S02]  /*b39e0*/  IMAD R35, R13, R12, RZ ;  /* 0x0000000c0d237224 */ /* 0x000fe400078e02ff */
[----:B------:R-:W-:Y:S01]  /*b39f0*/  IMAD.X R49, RZ, RZ, RZ, P4 ;  /* 0x000000ffff317224 */ /* 0x000fe200020e06ff */
[----:B------:R-:W-:Y:S01]  /*b3a00*/  IADD3 R50, P4, PT, R39, R50, RZ ;  /* 0x0000003227327210 */ /* 0x000fe20007f9e0ff */
[----:B------:R-:W-:Y:S01]  /*b3a10*/  IMAD.WIDE.U32 R44, R10, R14, R44 ;  /* 0x0000000e0a2c7225 */ /* 0x000fe200078e002c */
[----:B------:R-:W-:-:S03]  /*b3a20*/  IADD3.X R53, PT, PT, RZ, RZ, RZ, P6, !PT ;  /* 0x000000ffff357210 */ /* 0x000fc600037fe4ff */
[----:B------:R-:W-:Y:S01]  /*b3a30*/  IMAD R39, R12, R13, R35 ;  /* 0x0000000d0c277224 */ /* 0x000fe200078e0223 */
[----:B------:R-:W-:Y:S01]  /*b3a40*/  IADD3.X R35, PT, PT, RZ, RZ, RZ, P0, !PT ;  /* 0x000000ffff237210 */ /* 0x000fe200007fe4ff */
[----:B------:R-:W-:Y:S01]  /*b3a50*/  IMAD.WIDE.U32 R46, R36, R23, R48 ;  /* 0x00000017242e7225 */ /* 0x000fe200078e0030 */
[----:B------:R-:W-:-:S03]  /*b3a60*/  IADD3.X R48, PT, PT, RZ, RZ, RZ, P3, !PT ;  /* 0x000000ffff307210 */ /* 0x000fc60001ffe4ff */
[----:B------:R-:W-:Y:S01]  /*b3a70*/  IMAD.IADD R37, R37, 0x1, R45 ;  /* 0x0000000125257824 */ /* 0x000fe200078e022d */
[----:B------:R-:W-:Y:S01]  /*b3a80*/  IADD3 R45, P0, PT, R35, R44, RZ ;  /* 0x0000002c232d7210 */ /* 0x000fe20007f1e0ff */
[----:B------:R-:W-:Y:S01]  /*b3a90*/  IMAD.IADD R47, R6, 0x1, R47 ;  /* 0x00000001062f7824 */ /* 0x000fe200078e022f */
        /* <DEDUP_REMOVED lines=16> */
[----:B------:R-:W-:Y:S02]  /*b3ba0*/  IADD3 R49, PT, PT, R3, R49, RZ ;  /* 0x0000003103317210 */ /* 0x000fe40007ffe0ff */
[----:B------:R-:W-:Y:S01]  /*b3bb0*/  IADD3.X R37, PT, PT, RZ, RZ, RZ, P0, !PT ;  /* 0x000000ffff257210 */ /* 0x000fe200007fe4ff */
[----:B------:R-:W-:Y:S01]  /*b3bc0*/  IMAD.WIDE.U32 R44, R36, R24, R44 ;  /* 0x00000018242c7225 */ /* 0x000fe200078e002c */
[----:B------:R-:W-:Y:S02]  /*b3bd0*/  IADD3.X R41, PT, PT, RZ, RZ, RZ, P6, !PT ;  /* 0x000000ffff297210 */ /* 0x000fe400037fe4ff */
[----:B------:R-:W-:Y:S01]  /*b3be0*/  IADD3 R46, P3, PT, R49, R46, RZ ;  /* 0x0000002e312e7210 */ /* 0x000fe20007f7e0ff */
[----:B------:R-:W-:-:S04]  /*b3bf0*/  IMAD.WIDE.U32 R42, R10, R26, R42 ;  /* 0x0000001a0a2a7225 */ /* 0x000fc800078e002a */
        /* <DEDUP_REMOVED lines=13> */
[----:B------:R-:W-:Y:S01]  /*b3cd0*/  IADD3 R40, P3, PT, R35, R40, RZ ;  /* 0x0000002823287210 */ /* 0x000fe20007f7e0ff */
[----:B------:R-:W-:Y:S01]  /*b3ce0*/  IMAD R39, R11, R12, RZ ;  /* 0x0000000c0b277224 */ /* 0x000fe200078e02ff */
[----:B------:R-:W-:Y:S01]  /*b3cf0*/  IADD3 R35, PT, PT, R2, R49, RZ ;  /* 0x0000003102237210 */ /* 0x000fe20007ffe0ff */
[----:B------:R-:W-:Y:S01]  /*b3d00*/  IMAD.X R50, RZ, RZ, RZ, P2 ;  /* 0x000000ffff327224 */ /* 0x000fe200010e06ff */
[----:B------:R-:W-:Y:S01]  /*b3d10*/  IADD3.X R43, PT, PT, RZ, RZ, RZ, P6, !PT ;  /* 0x000000ffff2b7210 */ /* 0x000fe200037fe4ff */
[----:B------:R-:W-:-:S03]  /*b3d20*/  IMAD.WIDE.U32 R46, R9, R21, R46 ;  /* 0x00000015092e7225 */ /* 0x000fc600078e002e */
[----:B------:R-:W-:Y:S01]  /*b3d30*/  IADD3 R50, P2, PT, R50, R37, RZ ;  /* 0x0000002532327210 */ /* 0x000fe20007f5e0ff */
[----:B------:R-:W-:Y:S01]  /*b3d40*/  IMAD R51, R10, R13, R39 ;  /* 0x0000000d0a337224 */ /* 0x000fe200078e0227 */
[----:B------:R-:W-:Y:S01]  /*b3d50*/  IADD3 R46, P1, PT, R35, R46, RZ ;  /* 0x0000002e232e7210 */ /* 0x000fe20007f3e0ff */
[----:B------:R-:W-:-:S04]  /*b3d60*/  IMAD.WIDE.U32 R44, R38, R23, R44 ;  /* 0x00000017262c7225 */ /* 0x000fc800078e002c */
[----:B------:R-:W-:Y:S01]  /*b3d70*/  IMAD.IADD R39, R4, 0x1, R47 ;  /* 0x0000000104277824 */ /* 0x000fe200078e022f */
[----:B------:R-:W-:Y:S01]  /*b3d80*/  IADD3.X R47, PT, PT, RZ, RZ, RZ, P1, !PT ;  /* 0x000000ffff2f7210 */ /* 0x000fe20000ffe4ff */
[----:B------:R-:W-:Y:S02]  /*b3d90*/  IMAD R35, R48, R7, RZ ;  /* 0x0000000730237224 */ /* 0x000fe400078e02ff */
[----:B------:R-:W-:Y:S01]  /*b3da0*/  IMAD.MOV.U32 R49, RZ, RZ, RZ ;  /* 0x000000ffff317224 */ /* 0x000fe200078e00ff */
[----:B------:R-:W-:Y:S01]  /*b3db0*/  IADD3 R44, P6, PT, R39, R44, RZ ;  /* 0x0000002c272c7210 */ /* 0x000fe20007fde0ff */
[----:B------:R-:W-:-:S04]  /*b3dc0*/  IMAD.WIDE.U32 R36, R36, R25, R42 ;  /* 0x0000001924247225 */ /* 0x000fc800078e002a */
[----:B------:R-:W-:Y:S01]  /*b3dd0*/  IMAD.IADD R43, R6, 0x1, R45 ;  /* 0x00000001062b7824 */ /* 0x000fe200078e022d */
[----:B------:R-:W-:Y:S01]  /*b3de0*/  IADD3 R39, P1, PT, R37, R53, RZ ;  /* 0x0000003525277210 */ /* 0x000fe20007f3e0ff */
[----:B------:R-:W-:-:S03]  /*b3df0*/  IMAD.HI.U32 R49, R35, R18, R48 ;  /* 0x0000001223317227 */ /* 0x000fc600078e0030 */
        /* <DEDUP_REMOVED lines=14> */
[----:B------:R-:W-:Y:S02]  /*b3ee0*/  IADD3.X R43, PT, PT, RZ, RZ, RZ, P0, !PT ;  /* 0x000000ffff2b7210 */ /* 0x000fe400007fe4ff */
[----:B------:R-:W-:Y:S01]  /*b3ef0*/  IADD3.X R47, PT, PT, RZ, RZ, RZ, P3, !PT ;  /* 0x000000ffff2f7210 */ /* 0x000fe20001ffe4ff */
[----:B------:R-:W-:Y:S02]  /*b3f00*/  IMAD.IADD R45, R5, 0x1, R45 ;  /* 0x00000001052d7824 */ /* 0x000fe400078e022d */
[----:B------:R-:W-:Y:S01]  /*b3f10*/  IMAD.IADD R42, R8, 0x1, R41 ;  /* 0x00000001082a7824 */ /* 0x000fe200078e0229 */
[----:B------:R-:W-:Y:S01]  /*b3f20*/  IADD3 R41, P0, PT, R43, R36, RZ ;  /* 0x000000242b297210 */ /* 0x000fe20007f1e0ff */
[----:B------:R-:W-:Y:S01]  /*b3f30*/  IMAD.IADD R51, R51, 0x1, R37 ;  /* 0x0000000133337824 */ /* 0x000fe200078e0225 */
[----:B------:R-:W-:Y:S01]  /*b3f40*/  IADD3 R44, P6, PT, R45, R40, RZ ;  /* 0x000000282d2c7210 */ /* 0x000fe20007fde0ff */
[----:B------:R-:W-:Y:S01]  /*b3f50*/  IMAD.WIDE.U32 R36, R35, R19, R48 ;  /* 0x0000001323247225 */ /* 0x000fe200078e0030 */
[----:B------:R-:W-:-:S02]  /*b3f60*/  IADD3 R42, P4, PT, R42, R39, RZ ;  /* 0x000000272a2a7210 */ /* 0x000fc40007f9e0ff */
        /* <DEDUP_REMOVED lines=28> */
[----:B------:R-:W-:Y:S01]  /*b4130*/  IMAD.MOV.U32 R47, RZ, RZ, R36 ;  /* 0x000000ffff2f7224 */ /* 0x000fe200078e0024 */
[----:B------:R-:W-:Y:S01]  /*b4140*/  IADD3 R42, P2, PT, R37, R42, RZ ;  /* 0x0000002a252a7210 */ /* 0x000fe20007f5e0ff */
[----:B------:R-:W-:Y:S01]  /*b4150*/  IMAD.X R51, RZ, RZ, RZ, P6 ;  /* 0x000000ffff337224 */ /* 0x000fe200030e06ff */
[----:B------:R-:W-:-:S02]  /*b4160*/  IADD3.X R44, PT, PT, RZ, RZ, RZ, P1, !PT ;  /* 0x000000ffff2c7210 */ /* 0x000fc40000ffe4ff */
        /* <DEDUP_REMOVED lines=10> */
[----:B------:R-:W-:Y:S01]  /*b4210*/  IADD3 R43, PT, PT, R6, R43, RZ ;  /* 0x0000002b062b7210 */ /* 0x000fe20007ffe0ff */
[----:B------:R-:W-:-:S03]  /*b4220*/  IMAD.WIDE.U32 R38, R9, R25, R38 ;  /* 0x0000001909267225 */ /* 0x000fc600078e0026 */
[----:B------:R-:W-:Y:S01]  /*b4230*/  IADD3 R52, P6, PT, R53, R42, RZ ;  /* 0x0000002a35347210 */ /* 0x000fe20007fde0ff */
        /* <DEDUP_REMOVED lines=12> */
[----:B------:R-:W-:Y:S01]  /*b4300*/  MOV R45, R48 ;  /* 0x00000030002d7202 */ /* 0x000fe20000000f00 */
        /* <DEDUP_REMOVED lines=15> */
[----:B------:R-:W-:Y:S02]  /*b4400*/  IMAD R37, R11, R10, RZ ;  /* 0x0000000a0b257224 */ /* 0x000fe400078e02ff */
[----:B------:R-:W-:Y:S01]  /*b4410*/  IMAD.X R9, RZ, RZ, RZ, P5 ;  /* 0x000000ffff097224 */ /* 0x000fe200028e06ff */
[----:B------:R-:W-:Y:S01]  /*b4420*/  IADD3 R42, P6, PT, R38, R43, RZ ;  /* 0x0000002b262a7210 */ /* 0x000fe20007fde0ff */
[----:B------:R-:W-:Y:S02]  /*b4430*/  IMAD R40, R10, R11, R37 ;  /* 0x0000000b0a287224 */ /* 0x000fe400078e0225 */
[----:B------:R-:W-:Y:S01]  /*b4440*/  IMAD.X R37, RZ, RZ, RZ, P0 ;  /* 0x000000ffff257224 */ /* 0x000fe200000e06ff */
[----:B------:R-:W-:Y:S01]  /*b4450*/  IADD3.X R43, PT, PT, RZ, RZ, RZ, P6, !PT ;  /* 0x000000ffff2b7210 */ /* 0x000fe200037fe4ff */
[----:B------:R-:W-:Y:S01]  /*b4460*/  IMAD.IADD R40, R41, 0x1, R40 ;  /* 0x0000000129287824 */ /* 0x000fe200078e0228 */
[----:B------:R-:W-:-:S02]  /*b4470*/  MOV R41, R52 ;  /* 0x0000003400297202 */ /* 0x000fc40000000f00 */
[----:B------:R-:W-:Y:S01]  /*b4480*/  IADD3 R37, P0, PT, R37, R34, RZ ;  /* 0x0000002225257210 */ /* 0x000fe20007f1e0ff */
[----:B------:R-:W-:Y:S01]  /*b4490*/  IMAD.WIDE.U32 R56, R35, R24, R42 ;  /* 0x0000001823387225 */ /* 0x000fe200078e002a */
[----:B------:R-:W-:Y:S02]  /*b44a0*/  IADD3.X R34, PT, PT, RZ, RZ, RZ, P4, !PT ;  /* 0x000000ffff227210 */ /* 0x000fe400027fe4ff */
[----:B------:R-:W-:Y:S01]  /*b44b0*/  IADD3 R39, P4, PT, R39, R37, RZ ;  /* 0x0000002527277210 */ /* 0x000fe20007f9e0ff */
[----:B------:R-:W-:Y:S01]  /*b44c0*/  IMAD.IADD R38, R8, 0x1, R57 ;  /* 0x0000000108267824 */ /* 0x000fe200078e0239 */
[----:B------:R-:W-:Y:S01]  /*b44d0*/  IADD3 R9, PT, PT, R9, R40, R34 ;  /* 0x0000002809097210 */ /* 0x000fe20007ffe022 */
[----:B------:R-:W-:Y:S01]  /*b44e0*/  IMAD.MOV.U32 R43, RZ, RZ, R50 ;  /* 0x000000ffff2b7224 */ /* 0x000fe200078e0032 */
[----:B------:R-:W-:Y:S02]  /*b44f0*/  IADD3.X R37, PT, PT, RZ, RZ, RZ, P1, !PT ;  /* 0x000000ffff257210 */ /* 0x000fe40000ffe4ff */
[----:B------:R-:W-:-:S02]  /*b4500*/  IADD3.X R34, PT, PT, RZ, RZ, RZ, P2, !PT ;  /* 0x000000ffff227210 */ /* 0x000fc400017fe4ff */
        /* <DEDUP_REMOVED lines=39> */
.L_x_758:
        /* <DEDUP_REMOVED lines=23> */
.L_x_759:
[-C--:B------:R-:W-:Y:S02]  /*b48f0*/  IMAD R51, R33, R47.reuse, RZ ;  /* 0x0000002f21337224 */ /* 0x080fe400078e02ff */
[----:B------:R-:W-:-:S04]  /*b4900*/  IMAD.WIDE.U32 R48, R32, R47, RZ ;  /* 0x0000002f20307225 */ /* 0x000fc800078e00ff */
[----:B------:R-:W-:Y:S01]  /*b4910*/  IMAD R53, R31, R47, RZ ;  /* 0x0000002f1f357224 */ /* 0x000fe200078e02ff */
[----:B------:R-:W-:Y:S01]  /*b4920*/  IADD3 R50, PT, PT, R49, R51, RZ ;  /* 0x0000003331327210 */ /* 0x000fe20007ffe0ff */
[----:B------:R-:W-:Y:S01]  /*b4930*/  IMAD.MOV.U32 R51, RZ, RZ, RZ ;  /* 0x000000ffff337224 */ /* 0x000fe200078e00ff */
[----:B------:R-:W-:Y:S01]  /*b4940*/  MOV R49, RZ ;  /* 0x000000ff00317202 */ /* 0x000fe20000000f00 */
[----:B------:R-:W-:Y:S02]  /*b4950*/  IMAD R25, R48, R7, RZ ;  /* 0x0000000730197224 */ /* 0x000fe400078e02ff */
[----:B------:R-:W-:-:S04]  /*b4960*/  IMAD.WIDE.U32 R50, R30, R47, R50 ;  /* 0x0000002f1e327225 */ /* 0x000fc800078e0032 */
[----:B------:R-:W-:Y:S01]  /*b4970*/  IMAD R55, R33, R45, RZ ;  /* 0x0000002d21377224 */ /* 0x000fe200078e02ff */
[----:B------:R-:W-:Y:S01]  /*b4980*/  IADD3 R52, PT, PT, R51, R53, RZ ;  /* 0x0000003533347210 */ /* 0x000fe20007ffe0ff */
[----:B------:R-:W-:Y:S02]  /*b4990*/  IMAD.MOV.U32 R51, RZ, RZ, RZ ;  /* 0x000000ffff337224 */ /* 0x000fe400078e00ff */
[----:B------:R-:W-:Y:S02]  /*b49a0*/  IMAD.MOV.U32 R53, RZ, RZ, RZ ;  /* 0x000000ffff357224 */ /* 0x000fe400078e00ff */
[----:B------:R-:W-:-:S04]  /*b49b0*/  IMAD.WIDE.U32 R50, R32, R45, R50 ;  /* 0x0000002d20327225 */ /* 0x000fc800078e0032 */
[----:B------:R-:W-:-:S04]  /*b49c0*/  IMAD.HI.U32 R57, R25, R18, R48 ;  /* 0x0000001219397227 */ /* 0x000fc800078e0030 */
[----:B------:R-:W-:Y:S01]  /*b49d0*/  IMAD.WIDE.U32 R48, R28, R47, R52 ;  /* 0x0000002f1c307225 */ /* 0x000fe200078e0034 */
[----:B------:R-:W-:-:S03]  /*b49e0*/  IADD3 R53, PT, PT, R51, R55, RZ ;  /* 0x0000003733357210 */ /* 0x000fc60007ffe0ff */
[----:B------:R-:W-:Y:S01]  /*b49f0*/  IMAD.IADD R57, R0, 0x1, R57 ;  /* 0x0000000100397824 */ /* 0x000fe200078e0239 */
[----:B------:R-:W-:Y:S01]  /*b4a00*/  IADD3 R52, P0, PT, R53, R48, RZ ;  /* 0x0000003035347210 */ /* 0x000fe20007f1e0ff */
[----:B------:R-:W-:Y:S02]  /*b4a10*/  IMAD R55, R31, R45, RZ ;  /* 0x0000002d1f377224 */ /* 0x000fe400078e02ff */
[C---:B------:R-:W-:Y:S01]  /*b4a20*/  IMAD R51, R29.reuse, R47, RZ ;  /* 0x0000002f1d337224 */ /* 0x040fe200078e02ff */
[----:B------:R-:W-:Y:S01]  /*b4a30*/  IADD3.X R53, PT, PT, RZ, RZ, RZ, P0, !PT ;  /* 0x000000ffff357210 */ /* 0x000fe200007fe4ff */
[-C--:B------:R-:W-:Y:S01]  /*b4a40*/  IMAD R63, R29, R45.reuse, RZ ;  /* 0x0000002d1d3f7224 */ /* 0x080fe200078e02ff */
[----:B------:R-:W-:Y:S01]  /*b4a50*/  IADD3 R56, P0, PT, R57, R50, RZ ;  /* 0x0000003239387210 */ /* 0x000fe20007f1e0ff */
[----:B------:R-:W-:Y:S02]  /*b4a60*/  IMAD.IADD R48, R49, 0x1, R51 ;  /* 0x0000000131307824 */ /* 0x000fe400078e0233 */
[----:B------:R-:W-:Y:S01]  /*b4a70*/  IMAD.WIDE.U32 R52, R30, R45, R52 ;  /* 0x0000002d1e347225 */ /* 0x000fe200078e0034 */
[----:B------:R-:W-:-:S03]  /*b4a80*/  IADD3.X R57, PT, PT, RZ, RZ, RZ, P0, !PT ;  /* 0x000000ffff397210 */ /* 0x000fc600007fe4ff */
[----:B------:R-:W-:Y:S01]  /*b4a90*/  IMAD.MOV.U32 R49, RZ, RZ, RZ ;  /* 0x000000ffff317224 */ /* 0x000fe200078e00ff */
[----:B------:R-:W-:Y:S01]  /*b4aa0*/  IADD3 R55, PT, PT, R53, R55, RZ ;  /* 0x0000003735377210 */ /* 0x000fe20007ffe0ff */
[----:B------:R-:W-:Y:S02]  /*b4ab0*/  HFMA2 R53, -RZ, RZ, 0, 0 ;  /* 0x00000000ff357431 */ /* 0x000fe400000001ff */
[----:B------:R-:W-:-:S04]  /*b4ac0*/  IMAD.WIDE.U32 R56, R25, R19, R56 ;  /* 0x0000001319387225 */ /* 0x000fc800078e0038 */
[-C--:B------:R-:W-:Y:S02]  /*b4ad0*/  IMAD R51, R17, R47.reuse, RZ ;  /* 0x0000002f11337224 */ /* 0x080fe400078e02ff */
[----:B------:R-:W-:-:S04]  /*b4ae0*/  IMAD.WIDE.U32 R48, R16, R47, R48 ;  /* 0x0000002f10307225 */ /* 0x000fc800078e0030 */
[----:B------:R-:W-:Y:S01]  /*b4af0*/  IMAD.IADD R59, R2, 0x1, R57 ;  /* 0x00000001023b7824 */ /* 0x000fe200078e0239 */
[----:B------:R-:W-:Y:S01]  /*b4b00*/  MOV R57, RZ ;  /* 0x000000ff00397202 */ /* 0x000fe20000000f00 */
[----:B------:R-:W-:Y:S01]  /*b4b10*/  IMAD.IADD R50, R49, 0x1, R51 ;  /* 0x0000000131327824 */ /* 0x000fe200078e0233 */
[----:B------:R-:W-:Y:S01]  /*b4b20*/  IADD3 R54, P0, PT, R55, R48, RZ ;  /* 0x0000003037367210 */ /* 0x000fe20007f1e0ff */
[----:B------:R-:W-:Y:S02]  /*b4b30*/  IMAD R51, R33, R43, RZ ;  /* 0x0000002b21337224 */ /* 0x000fe400078e02ff */
[----:B------:R-:W-:Y:S02]  /*b4b40*/  IMAD R49, R56, R7, RZ ;  /* 0x0000000738317224 */ /* 0x000fe400078e02ff */
[----:B------:R-:W-:-:S04]  /*b4b50*/  IMAD.WIDE.U32 R52, R32, R43, R52 ;  /* 0x0000002b20347225 */ /* 0x000fc800078e0034 */
[----:B------:R-:W-:Y:S01]  /*b4b60*/  IMAD.HI.U32 R65, R49, R18, R56 ;  /* 0x0000001231417227 */ /* 0x000fe200078e0038 */
[----:B------:R-:W-:-:S03]  /*b4b70*/  IADD3 R57, PT, PT, R53, R51, RZ ;  /* 0x0000003335397210 */ /* 0x000fc60007ffe0ff */
[----:B------:R-:W-:Y:S02]  /*b4b80*/  HFMA2 R51, -RZ, RZ, 0, 0 ;  /* 0x00000000ff337431 */ /* 0x000fe400000001ff */
[----:B------:R-:W-:Y:S01]  /*b4b90*/  IMAD.X R55, RZ, RZ, RZ, P0 ;  /* 0x000000ffff377224 */ /* 0x000fe200000e06ff */
[----:B------:R-:W-:Y:S01]  /*b4ba0*/  IADD3 R58, P0, PT, R59, R52, RZ ;  /* 0x000000343b3a7210 */ /* 0x000fe20007f1e0ff */
[----:B------:R-:W-:Y:S02]  /*b4bb0*/  IMAD R61, R15, R47, RZ ;  /* 0x0000002f0f3d7224 */ /* 0x000fe400078e02ff */
[----:B------:R-:W-:-:S04]  /*b4bc0*/  IMAD.WIDE.U32 R52, R28, R45, R54 ;  /* 0x0000002d1c347225 */ /* 0x000fc800078e0036 */
[----:B------:R-:W-:Y:S01]  /*b4bd0*/  IMAD.X R59, RZ, RZ, RZ, P0 ;  /* 0x000000ffff3b7224 */ /* 0x000fe200000e06ff */
[----:B------:R-:W-:Y:S01]  /*b4be0*/  IADD3 R56, P1, PT, R57, R52, RZ ;  /* 0x0000003439387210 */ /* 0x000fe20007f3e0ff */
[----:B------:R-:W-:-:S03]  /*b4bf0*/  IMAD.WIDE.U32 R50, R14, R47, R50 ;  /* 0x0000002f0e327225 */ /* 0x000fc600078e0032 */
[----:B------:R-:W-:Y:S01]  /*b4c00*/  IADD3.X R57, PT, PT, RZ, RZ, RZ, P1, !PT ;  /* 0x000000ffff397210 */ /* 0x000fe20000ffe4ff */
[----:B------:R-:W-:Y:S01]  /*b4c10*/  IMAD.IADD R55, R53, 0x1, R63 ;  /* 0x0000000135377824 */ /* 0x000fe200078e023f */
[----:B------:R-:W-:Y:S01]  /*b4c20*/  IADD3 R63, PT, PT, R0, R65, RZ ;  /* 0x00000041003f7210 */ /* 0x000fe20007ffe0ff */
[----:B------:R-:W-:Y:S01]  /*b4c30*/  IMAD.WIDE.U32 R58, R25, R20, R58 ;  /* 0x00000014193a7225 */ /* 0x000fe200078e003a */
[----:B------:R-:W-:Y:S02]  /*b4c40*/  MOV R53, RZ ;  /* 0x000000ff00357202 */ /* 0x000fe40000000f00 */
[----:B------:R-:W-:Y:S01]  /*b4c50*/  IADD3 R54, P0, PT, R55, R50, RZ ;  /* 0x0000003237367210 */ /* 0x000fe20007f1e0ff */
[----:B------:R-:W-:Y:S01]  /*b4c60*/  IMAD.IADD R52, R51, 0x1, R61 ;  /* 0x0000000133347824 */ /* 0x000fe200078e023d */
[----:B------:R-:W-:Y:S01]  /*b4c70*/  IADD3 R62, P2, PT, R63, R58, RZ ;  /* 0x0000003a3f3e7210 */ /* 0x000fe20007f5e0ff */
[----:B------:R-:W-:Y:S01]  /*b4c80*/  IMAD.IADD R61, R3, 0x1, R59 ;  /* 0x00000001033d7824 */ /* 0x000fe200078e023b */
[----:B------:R-:W-:Y:S01]  /*b4c90*/  IADD3.X R55, PT, PT, RZ, RZ, RZ, P0, !PT ;  /* 0x000000ffff377210 */ /* 0x000fe200007fe4ff */
[----:B------:R-:W-:-:S02]  /*b4ca0*/  IMAD R59, R31, R43, RZ ;  /* 0x0000002b1f3b7224 */ /* 0x000fc400078e02ff */
[----:B------:R-:W-:-:S04]  /*b4cb0*/  IMAD.WIDE.U32 R56, R30, R43, R56 ;  /* 0x0000002b1e387225 */ /* 0x000fc800078e0038 */
[----:B------:R-:W-:Y:S02]  /*b4cc0*/  IMAD.IADD R59, R57, 0x1, R59 ;  /* 0x00000001393b7824 */ /* 0x000fe400078e023b */
[----:B------:R-:W-:Y:S02]  /*b4cd0*/  HFMA2 R57, -RZ, RZ, 0, 0 ;  /* 0x00000000ff397431 */ /* 0x000fe400000001ff */
[----:B------:R-:W-:-:S04]  /*b4ce0*/  IMAD.WIDE.U32 R54, R16, R45, R54 ;  /* 0x0000002d10367225 */ /* 0x000fc800078e0036 */
[----:B------:R-:W-:Y:S01]  /*b4cf0*/  IMAD.WIDE.U32 R50, R26, R47, R52 ;  /* 0x0000002f1a327225 */ /* 0x000fe200078e0034 */
[----:B------:R-:W-:-:S03]  /*b4d00*/  IADD3 R58, P1, PT, R59, R54, RZ ;  /* 0x000000363b3a7210 */ /* 0x000fc60007f3e0ff */
[----:B------:R-:W-:Y:S02]  /*b4d10*/  IMAD R63, R17, R45, RZ ;  /* 0x0000002d113f7224 */ /* 0x000fe400078e02ff */
[-C--:B------:R-:W-:Y:S02]  /*b4d20*/  IMAD R53, R33, R41.reuse, RZ ;  /* 0x0000002921357224 */ /* 0x080fe400078e02ff */
[----:B------:R-:W-:-:S04]  /*b4d30*/  IMAD.WIDE.U32 R56, R32, R41, R56 ;  /* 0x0000002920387225 */ /* 0x000fc800078e0038 */
[----:B------:R-:W-:Y:S01]  /*b4d40*/  IMAD.X R59, RZ, RZ, RZ, P1 ;  /* 0x000000ffff3b7224 */ /* 0x000fe200008e06ff */
[----:B------:R-:W-:Y:S01]  /*b4d50*/  IADD3 R53, PT, PT, R57, R53, RZ ;  /* 0x0000003539357210 */ /* 0x000fe20007ffe0ff */
[----:B------:R-:W-:Y:S01]  /*b4d60*/  IMAD.IADD R55, R55, 0x1, R63 ;  /* 0x0000000137377824 */ /* 0x000fe200078e023f */
[----:B------:R-:W-:Y:S01]  /*b4d70*/  IADD3 R60, P1, PT, R61, R56, RZ ;  /* 0x000000383d3c7210 */ /* 0x000fe20007f3e0ff */
[-C--:B------:R-:W-:Y:S01]  /*b4d80*/  IMAD.WIDE.U32 R56, R28, R43.reuse, R58 ;  /* 0x0000002b1c387225 */ /* 0x080fe200078e003a */
[----:B------:R-:W-:Y:S02]  /*b4d90*/  IADD3.X R63, PT, PT, RZ, RZ, RZ, P2, !PT ;  /* 0x000000ffff3f7210 */ /* 0x000fe400017fe4ff */
[----:B------:R-:W-:Y:S01]  /*b4da0*/  IADD3 R54, P0, PT, R55, R50, RZ ;  /* 0x0000003237367210 */ /* 0x000fe20007f1e0ff */
[----:B------:R-:W-:Y:S01]  /*b4db0*/  IMAD R61, R29, R43, RZ ;  /* 0x0000002b1d3d7224 */ /* 0x000fe200078e02ff */
[----:B------:R-:W-:Y:S01]  /*b4dc0*/  IADD3 R58, P2, PT, R53, R56, RZ ;  /* 0x00000038353a7210 */ /* 0x000fe20007f5e0ff */
[----:B------:R-:W-:-:S02]  /*b4dd0*/  HFMA2 R53, -RZ, RZ, 0, 0 ;  /* 0x00000000ff357431 */ /* 0x000fc400000001ff */
[----:B------:R-:W-:Y:S02]  /*b4de0*/  IMAD R65, R27, R47, RZ ;  /* 0x0000002f1b417224 */ /* 0x000fe400078e02ff */
[----:B------:R-:W-:Y:S01]  /*b4df0*/  IMAD.X R55, RZ, RZ, RZ, P0 ;  /* 0x000000ffff377224 */ /* 0x000fe200000e06ff */
[----:B------:R-:W-:Y:S01]  /*b4e00*/  IADD3 R57, PT, PT, R57, R61, RZ ;  /* 0x0000003d39397210 */ /* 0x000fe20007ffe0ff */
[----:B------:R-:W-:-:S04]  /*b4e10*/  IMAD.WIDE.U32 R62, R49, R19, R62 ;  /* 0x00000013313e7225 */ /* 0x000fc800078e003e */
[----:B------:R-:W-:Y:S02]  /*b4e20*/  IMAD.IADD R52, R51, 0x1, R65 ;  /* 0x0000000133347824 */ /* 0x000fe400078e0241 */
[----:B------:R-:W-:Y:S02]  /*b4e30*/  IMAD.X R61, RZ, RZ, RZ, P1 ;  /* 0x000000ffff3d7224 */ /* 0x000fe400008e06ff */
[-C--:B------:R-:W-:Y:S02]  /*b4e40*/  IMAD R65, R15, R45.reuse, RZ ;  /* 0x0000002d0f417224 */ /* 0x080fe400078e02ff */
[----:B------:R-:W-:-:S04]  /*b4e50*/  IMAD.WIDE.U32 R54, R14, R45, R54 ;  /* 0x0000002d0e367225 */ /* 0x000fc800078e0036 */
[----:B------:R-:W-:Y:S01]  /*b4e60*/  IMAD.IADD R59, R2, 0x1, R63 ;  /* 0x00000001023b7824 */ /* 0x000fe200078e023f */
[----:B------:R-:W-:Y:S01]  /*b4e70*/  MOV R63, RZ ;  /* 0x000000ff003f7202 */ /* 0x000fe20000000f00 */
[----:B------:R-:W-:Y:S01]  /*b4e80*/  IMAD R51, R62, R7, RZ ;  /* 0x000000073e337224 */ /* 0x000fe200078e02ff */
[----:B------:R-:W-:Y:S01]  /*b4e90*/  IADD3 R56, P1, PT, R57, R54, RZ ;  /* 0x0000003639387210 */ /* 0x000fe20007f3e0ff */
[----:B------:R-:W-:-:S04]  /*b4ea0*/  IMAD.WIDE.U32 R60, R25, R21, R60 ;  /* 0x00000015193c7225 */ /* 0x000fc800078e003c */
[----:B------:R-:W-:Y:S01]  /*b4eb0*/  IMAD.WIDE.U32 R52, R12, R47, R52 ;  /* 0x0000002f0c347225 */ /* 0x000fe200078e0034 */
[----:B------:R-:W-:-:S03]  /*b4ec0*/  IADD3 R75, PT, PT, R4, R61, RZ ;  /* 0x0000003d044b7210 */ /* 0x000fc60007ffe0ff */
[----:B------:R-:W-:Y:S02]  /*b4ed0*/  IMAD.IADD R55, R55, 0x1, R65 ;  /* 0x0000000137377824 */ /* 0x000fe400078e0241 */
[----:B------:R-:W-:Y:S01]  /*b4ee0*/  IMAD.HI.U32 R77, R51, R18, R62 ;  /* 0x00000012334d7227 */ /* 0x000fe200078e003e */
[----:B------:R-:W-:Y:S02]  /*b4ef0*/  IADD3 R62, P3, PT, R59, R60, RZ ;  /* 0x0000003c3b3e7210 */ /* 0x000fe40007f7e0ff */
[----:B------:R-:W-:Y:S01]  /*b4f00*/  IADD3 R52, P0, PT, R55, R52, RZ ;  /* 0x0000003437347210 */ /* 0x000fe20007f1e0ff */
[----:B------:R-:W-:Y:S01]  /*b4f10*/  IMAD R63, R13, R47, RZ ;  /* 0x0000002f0d3f7224 */ /* 0x000fe200078e02ff */
[----:B------:R-:W-:Y:S01]  /*b4f20*/  IADD3.X R59, PT, PT, RZ, RZ, RZ, P2, !PT ;  /* 0x000000ffff3b7210 */ /* 0x000fe200017fe4ff */
[----:B------:R-:W-:Y:S01]  /*b4f30*/  IMAD.X R57, RZ, RZ, RZ, P1 ;  /* 0x000000ffff397224 */ /* 0x000fe200008e06ff */
[----:B------:R-:W-:Y:S01]  /*b4f40*/  IADD3 R65, PT, PT, R0, R77, RZ ;  /* 0x0000004d00417210 */ /* 0x000fe20007ffe0ff */
[----:B------:R-:W-:Y:S01]  /*b4f50*/  IMAD.IADD R54, R53, 0x1, R63 ;  /* 0x0000000135367824 */ /* 0x000fe200078e023f */
[----:B------:R-:W-:Y:S01]  /*b4f60*/  IADD3.X R53, PT, PT, RZ, RZ, RZ, P0, !PT ;  /* 0x000000ffff357210 */ /* 0x000fe200007fe4ff */
[----:B------:R-:W-:-:S02]  /*b4f70*/  IMAD.X R63, RZ, RZ, RZ, P3 ;  /* 0x000000ffff3f7224 */ /* 0x000fc400018e06ff */
[-C--:B------:R-:W-:Y:S02]  /*b4f80*/  IMAD R61, R31, R41.reuse, RZ ;  /* 0x000000291f3d7224 */ /* 0x080fe400078e02ff */
[----:B------:R-:W-:-:S04]  /*b4f90*/  IMAD.WIDE.U32 R58, R30, R41, R58 ;  /* 0x000000291e3a7225 */ /* 0x000fc800078e003a */
[----:B------:R-:W-:-:S04]  /*b4fa0*/  IMAD.WIDE.U32 R62, R49, R20, R62 ;  /* 0x00000014313e7225 */ /* 0x000fc800078e003e */
[----:B------:R-:W-:Y:S01]  /*b4fb0*/  IMAD R55, R27, R45, RZ ;  /* 0x0000002d1b377224 */ /* 0x000fe200078e02ff */
[----:B------:R-:W-:Y:S01]  /*b4fc0*/  IADD3 R64, P4, PT, R65, R62, RZ ;  /* 0x0000003e41407210 */ /* 0x000fe20007f9e0ff */
[-C--:B------:R-:W-:Y:S02]  /*b4fd0*/  IMAD R73, R17, R43.reuse, RZ ;  /* 0x0000002b11497224 */ /* 0x080fe400078e02ff */
[----:B------:R-:W-:-:S04]  /*b4fe0*/  IMAD.WIDE.U32 R56, R16, R43, R56 ;  /* 0x0000002b10387225 */ /* 0x000fc800078e0038 */
[----:B------:R-:W-:Y:S01]  /*b4ff0*/  IMAD.WIDE.U32 R52, R26, R45, R52 ;  /* 0x0000002d1a347225 */ /* 0x000fe200078e0034 */
[----:B------:R-:W-:-:S03]  /*b5000*/  IADD3 R57, PT, PT, R57, R73, RZ ;  /* 0x0000004939397210 */ /* 0x000fc60007ffe0ff */
[----:B------:R-:W-:Y:S01]  /*b5010*/  IMAD.IADD R61, R59, 0x1, R61 ;  /* 0x000000013b3d7824 */ /* 0x000fe200078e023d */
[----:B------:R-:W-:Y:S01]  /*b5020*/  IADD3 R65, PT, PT, R53, R55, RZ ;  /* 0x0000003735417210 */ /* 0x000fe20007ffe0ff */
[----:B------:R-:W-:Y:S02]  /*b5030*/  IMAD.IADD R73, R3, 0x1, R63 ;  /* 0x0000000103497824 */ /* 0x000fe400078e023f */
[----:B------:R-:W-:Y:S01]  /*b5040*/  HFMA2 R55, -RZ, RZ, 0, 0 ;  /* 0x00000000ff377431 */ /* 0x000fe200000001ff */
[----:B------:R-:W-:Y:S01]  /*b5050*/  MOV R63, RZ ;  /* 0x000000ff003f7202 */ /* 0x000fe20000000f00 */
[----:B------:R-:W-:Y:S01]  /*b5060*/  IMAD.MOV.U32 R62, RZ, RZ, R58 ;  /* 0x000000ffff3e7224 */ /* 0x000fe200078e003a */
[----:B------:R-:W-:Y:S01]  /*b5070*/  IADD3 R60, P0, PT, R61, R56, RZ ;  /* 0x000000383d3c7210 */ /* 0x000fe20007f1e0ff */
[----:B------:R-:W-:Y:S01]  /*b5080*/  IMAD R77, R11, R47, RZ ;  /* 0x0000002f0b4d7224 */ /* 0x000fe200078e02ff */
[----:B------:R-:W-:Y:S01]  /*b5090*/  IADD3 R56, P1, PT, R57, R52, RZ ;  /* 0x0000003439387210 */ /* 0x000fe20007f3e0ff */
[----:B------:R-:W-:-:S04]  /*b50a0*/  IMAD.WIDE.U32 R62, R32, R39, R62 ;  /* 0x00000027203e7225 */ /* 0x000fc800078e003e */
[----:B------:R-:W-:Y:S01]  /*b50b0*/  IMAD R57, R33, R39, RZ ;  /* 0x0000002721397224 */ /* 0x000fe200078e02ff */
[----:B------:R-:W-:Y:S01]  /*b50c0*/  IADD3 R62, P3, PT, R75, R62, RZ ;  /* 0x0000003e4b3e7210 */ /* 0x000fe20007f7e0ff */
[----:B------:R-:W-:Y:S02]  /*b50d0*/  IMAD.X R61, RZ, RZ, RZ, P0 ;  /* 0x000000ffff3d7224 */ /* 0x000fe400000e06ff */
[----:B------:R-:W-:-:S04]  /*b50e0*/  IMAD.WIDE.U32 R52, R10, R47, R54 ;  /* 0x0000002f0a347225 */ /* 0x000fc800078e0036 */
[----:B------:R-:W-:Y:S01]  /*b50f0*/  IMAD.IADD R55, R63, 0x1, R57 ;  /* 0x000000013f377824 */ /* 0x000fe200078e0239 */
[----:B------:R-:W-:Y:S01]  /*b5100*/  IADD3 R77, PT, PT, R53, R77, RZ ;  /* 0x0000004d354d7210 */ /* 0x000fe20007ffe0ff */
[-C--:B------:R-:W-:Y:S01]  /*b5110*/  IMAD.WIDE.U32 R58, R28, R41.reuse, R60 ;  /* 0x000000291c3a7225 */ /* 0x080fe200078e003c */
[----:B------:R-:W-:Y:S02]  /*b5120*/  IADD3 R54, P0, PT, R65, R52, RZ ;  /* 0x0000003441367210 */ /* 0x000fe40007f1e0ff */
[----:B------:R-:W-:Y:S01]  /*b5130*/  IADD3.X R65, PT, PT, RZ, RZ, RZ, P4, !PT ;  /* 0x000000ffff417210 */ /* 0x000fe200027fe4ff */
[----:B------:R-:W-:Y:S01]  /*b5140*/  IMAD.X R57, RZ, RZ, RZ, P1 ;  /* 0x000000ffff397224 */ /* 0x000fe200008e06ff */
[----:B------:R-:W-:Y:S01]  /*b5150*/  IADD3 R60, P2, PT, R55, R58, RZ ;  /* 0x0000003a373c7210 */ /* 0x000fe20007f5e0ff */
[----:B------:R-:W-:Y:S02]  /*b5160*/  IMAD R79, R29, R41, RZ ;  /* 0x000000291d4f7224 */ /* 0x000fe400078e02ff */
[----:B------:R-:W-:Y:S01]  /*b5170*/  IMAD.X R63, RZ, RZ, RZ, P3 ;  /* 0x000000ffff3f7224 */ /* 0x000fe200018e06ff */
[----:B------:R-:W-:Y:S01]  /*b5180*/  IADD3.X R61, PT, PT, RZ, RZ, RZ, P2, !PT ;  /* 0x000000ffff3d7210 */ /* 0x000fe200017fe4ff */
[----:B------:R-:W-:Y:S01]  /*b5190*/  IMAD R55, R15, R43, RZ ;  /* 0x0000002b0f377224 */ /* 0x000fe200078e02ff */
        /* <DEDUP_REMOVED lines=8> */
[----:B------:R-:W-:-:S04]  /*b5220*/  IMAD.WIDE.U32 R64, R51, R19, R64 ;  /* 0x0000001333407225 */ /* 0x000fc800078e0040 */
[----:B------:R-:W-:Y:S01]  /*b5230*/  IMAD.WIDE.U32 R54, R12, R45, R54 ;  /* 0x0000002d0c367225 */ /* 0x000fe200078e0036 */
[----:B------:R-:W-:-:S03]  /*b5240*/  IADD3 R73, PT, PT, R2, R65, RZ ;  /* 0x0000004102497210 */ /* 0x000fc60007ffe0ff */
[----:B------:R-:W-:Y:S02]  /*b5250*/  IMAD R57, R13, R45, RZ ;  /* 0x0000002d0d397224 */ /* 0x000fe400078e02ff */
[----:B------:R-:W-:Y:S01]  /*b5260*/  IMAD.X R59, RZ, RZ, RZ, P1 ;  /* 0x000000ffff3b7224 */ /* 0x000fe200008e06ff */
[----:B------:R-:W-:Y:S01]  /*b5270*/  IADD3 R56, P1, PT, R63, R54, RZ ;  /* 0x000000363f387210 */ /* 0x000fe20007f3e0ff */
[----:B------:R-:W-:Y:S01]  /*b5280*/  IMAD R79, R31, R39, RZ ;  /* 0x000000271f4f7224 */ /* 0x000fe200078e02ff */
[----:B------:R-:W-:Y:S01]  /*b5290*/  IADD3 R34, PT, PT, R55, R57, RZ ;  /* 0x0000003937227210 */ /* 0x000fe20007ffe0ff */
[----:B------:R-:W-:Y:S01]  /*b52a0*/  IMAD.WIDE.U32 R60, R30, R39, R60 ;  /* 0x000000271e3c7225 */ /* 0x000fe200078e003c */
[----:B------:R-:W-:Y:S02]  /*b52b0*/  IADD3.X R57, PT, PT, RZ, RZ, RZ, P1, !PT ;  /* 0x000000ffff397210 */ /* 0x000fe40000ffe4ff */
[----:B------:R-:W-:Y:S01]  /*b52c0*/  IADD3.X R63, PT, PT, RZ, RZ, RZ, P3, !PT ;  /* 0x000000ffff3f7210 */ /* 0x000fe20001ffe4ff */
[----:B------:R-:W-:Y:S01]  /*b52d0*/  IMAD R53, R64, R7, RZ ;  /* 0x0000000740357224 */ /* 0x000fe200078e02ff */
[----:B------:R-:W-:Y:S01]  /*b52e0*/  IADD3 R54, P0, PT, R34, R77, RZ ;  /* 0x0000004d22367210 */ /* 0x000fe20007f1e0ff */
[----:B------:R-:W-:-:S02]  /*b52f0*/  IMAD.MOV.U32 R65, RZ, RZ, RZ ;  /* 0x000000ffff417224 */ /* 0x000fc400078e00ff */
[----:B------:R-:W-:-:S04]  /*b5300*/  IMAD.WIDE.U32 R58, R16, R41, R58 ;  /* 0x00000029103a7225 */ /* 0x000fc800078e003a */
[----:B------:R-:W-:Y:S02]  /*b5310*/  IMAD.IADD R55, R61, 0x1, R79 ;  /* 0x000000013d377824 */ /* 0x000fe400078e024f */
[----:B------:R-:W-:-:S03]  /*b5320*/  IMAD.HI.U32 R89, R53, R18, R64 ;  /* 0x0000001235597227 */ /* 0x000fc600078e0040 */
[----:B------:R-:W-:Y:S01]  /*b5330*/  IADD3 R58, P3, PT, R55, R58, RZ ;  /* 0x0000003a373a7210 */ /* 0x000fe20007f7e0ff */
[----:B------:R-:W-:Y:S02]  /*b5340*/  IMAD R65, R17, R41, RZ ;  /* 0x0000002911417224 */ /* 0x000fe400078e02ff */
[-C--:B------:R-:W-:Y:S02]  /*b5350*/  IMAD R55, R27, R43.reuse, RZ ;  /* 0x0000002b1b377224 */ /* 0x080fe400078e02ff */
[----:B------:R-:W-:-:S04]  /*b5360*/  IMAD.WIDE.U32 R56, R26, R43, R56 ;  /* 0x0000002b1a387225 */ /* 0x000fc800078e0038 */
[----:B------:R-:W-:Y:S02]  /*b5370*/  IMAD.IADD R59, R59, 0x1, R65 ;  /* 0x000000013b3b7824 */ /* 0x000fe400078e0241 */
[----:B------:R-:W-:Y:S02]  /*b5380*/  IMAD.IADD R57, R57, 0x1, R55 ;  /* 0x0000000139397824 */ /* 0x000fe400078e0237 */
        /* <DEDUP_REMOVED lines=10> */
[----:B------:R-:W-:Y:S01]  /*b5430*/  IMAD R65, R33, R37, RZ ;  /* 0x0000002521417224 */ /* 0x000fe200078e02ff */
[----:B------:R-:W-:Y:S01]  /*b5440*/  IADD3 R54, P3, PT, R57, R54, RZ ;  /* 0x0000003639367210 */ /* 0x000fe20007f7e0ff */
[----:B------:R-:W-:Y:S01]  /*b5450*/  IMAD R91, R11, R45, RZ ;  /* 0x0000002d0b5b7224 */ /* 0x000fe200078e02ff */
[----:B------:R-:W-:Y:S01]  /*b5460*/  IADD3.X R57, PT, PT, RZ, RZ, RZ, P1, !PT ;  /* 0x000000ffff397210 */ /* 0x000fe20000ffe4ff */
[----:B------:R-:W-:Y:S01]  /*b5470*/  IMAD.WIDE.U32 R58, R28, R39, R58 ;  /* 0x000000271c3a7225 */ /* 0x000fe200078e003a */
[----:B------:R-:W-:Y:S02]  /*b5480*/  IADD3 R61, PT, PT, R61, R65, RZ ;  /* 0x000000413d3d7210 */ /* 0x000fe40007ffe0ff */
[----:B------:R-:W-:Y:S01]  /*b5490*/  IADD3.X R65, PT, PT, RZ, RZ, RZ, P4, !PT ;  /* 0x000000ffff417210 */ /* 0x000fe200027fe4ff */
[----:B------:R-:W-:Y:S01]  /*b54a0*/  IMAD R79, R29, R39, RZ ;  /* 0x000000271d4f7224 */ /* 0x000fe200078e02ff */
[----:B------:R-:W-:Y:S01]  /*b54b0*/  IADD3 R60, P4, PT, R61, R58, RZ ;  /* 0x0000003a3d3c7210 */ /* 0x000fe20007f9e0ff */
[----:B------:R-:W-:Y:S01]  /*b54c0*/  IMAD.IADD R91, R55, 0x1, R91 ;  /* 0x00000001375b7824 */ /* 0x000fe200078e025b */
[----:B------:R-:W-:Y:S01]  /*b54d0*/  IADD3.X R55, PT, PT, RZ, RZ, RZ, P3, !PT ;  /* 0x000000ffff377210 */ /* 0x000fe20001ffe4ff */
[----:B------:R-:W-:Y:S01]  /*b54e0*/  IMAD.X R63, RZ, RZ, RZ, P2 ;  /* 0x000000ffff3f7224 */ /* 0x000fe200010e06ff */
[----:B------:R-:W-:Y:S01]  /*b54f0*/  IADD3 R79, PT, PT, R59, R79, RZ ;  /* 0x0000004f3b4f7210 */ /* 0x000fe20007ffe0ff */
[----:B------:R-:W-:-:S02]  /*b5500*/  IMAD R61, R15, R41, RZ ;  /* 0x000000290f3d7224 */ /* 0x000fc400078e02ff */
[----:B------:R-:W-:-:S04]  /*b5510*/  IMAD.WIDE.U32 R56, R14, R41, R56 ;  /* 0x000000290e387225 */ /* 0x000fc800078e0038 */
        /* <DEDUP_REMOVED lines=10> */
[----:B------:R-:W-:Y:S02]  /*b55c0*/  IMAD.IADD R73, R3, 0x1, R65 ;  /* 0x0000000103497824 */ /* 0x000fe400078e0241 */
[----:B------:R-:W-:Y:S01]  /*b55d0*/  IMAD R65, R13, R43, RZ ;  /* 0x0000002b0d417224 */ /* 0x000fe200078e02ff */
[----:B------:R-:W-:Y:S01]  /*b55e0*/  IADD3 R58, P1, PT, R57, R54, RZ ;  /* 0x00000036393a7210 */ /* 0x000fe20007f3e0ff */
[----:B------:R-:W-:-:S02]  /*b55f0*/  IMAD.X R57, RZ, RZ, RZ, P2 ;  /* 0x000000ffff397224 */ /* 0x000fc400010e06ff */
[----:B------:R-:W-:Y:S01]  /*b5600*/  IMAD R59, R17, R39, RZ ;  /* 0x00000027113b7224 */ /* 0x000fe200078e02ff */
[----:B------:R-:W-:Y:S01]  /*b5610*/  IADD3 R34, PT, PT, R55, R65, RZ ;  /* 0x0000004137227210 */ /* 0x000fe20007ffe0ff */
[----:B------:R-:W-:Y:S01]  /*b5620*/  IMAD.WIDE.U32 R54, R16, R39, R56 ;  /* 0x0000002710367225 */ /* 0x000fe200078e0038 */
[----:B------:R-:W-:Y:S02]  /*b5630*/  IADD3.X R65, PT, PT, RZ, RZ, RZ, P3, !PT ;  /* 0x000000ffff417210 */ /* 0x000fe40001ffe4ff */
[----:B------:R-:W-:Y:S01]  /*b5640*/  IADD3 R56, P0, PT, R34, R91, RZ ;  /* 0x0000005b22387210 */ /* 0x000fe20007f1e0ff */
[----:B------:R-:W-:Y:S01]  /*b5650*/  IMAD.IADD R57, R55, 0x1, R59 ;  /* 0x0000000137397824 */ /* 0x000fe200078e023b */
[----:B------:R-:W-:Y:S01]  /*b5660*/  IADD3.X R59, PT, PT, RZ, RZ, RZ, P1, !PT ;  /* 0x000000ffff3b7210 */ /* 0x000fe20000ffe4ff */
[----:B------:R-:W-:Y:S02]  /*b5670*/  IMAD.X R61, RZ, RZ, RZ, P4 ;  /* 0x000000ffff3d7224 */ /* 0x000fe400020e06ff */
[----:B------:R-:W-:-:S02]  /*b5680*/  IMAD R63, R31, R37, RZ ;  /* 0x000000251f3f7224 */ /* 0x000fc400078e02ff */
[----:B------:R-:W-:-:S04]  /*b5690*/  IMAD.WIDE.U32 R60, R30, R37, R60 ;  /* 0x000000251e3c7225 */ /* 0x000fc800078e003c */
[----:B------:R-:W-:-:S04]  /*b56a0*/  IMAD.WIDE.U32 R58, R26, R41, R58 ;  /* 0x000000291a3a7225 */ /* 0x000fc800078e003a */
[----:B------:R-:W-:Y:S01]  /*b56b0*/  IMAD.IADD R63, R61, 0x1, R63 ;  /* 0x000000013d3f7824 */ /* 0x000fe200078e023f */
[----:B------:R-:W-:Y:S01]  /*b56c0*/  IADD3 R58, P2, PT, R57, R58, RZ ;  /* 0x0000003a393a7210 */ /* 0x000fe20007f5e0ff */
[----:B------:R-:W-:-:S03]  /*b56d0*/  IMAD.WIDE.U32 R64, R49, R22, R64 ;  /* 0x0000001631407225 */ /* 0x000fc600078e0040 */
[----:B------:R-:W-:Y:S01]  /*b56e0*/  IADD3 R62, P3, PT, R63, R54, RZ ;  /* 0x000000363f3e7210 */ /* 0x000fe20007f7e0ff */
[----:B------:R-:W-:Y:S01]  /*b56f0*/  IMAD R61, R27, R41, RZ ;  /* 0x000000291b3d7224 */ /* 0x000fe200078e02ff */
[----:B------:R-:W-:Y:S01]  /*b5700*/  IADD3 R72, P4, PT, R73, R64, RZ ;  /* 0x0000004049487210 */ /* 0x000fe20007f9e0ff */
[----:B------:R-:W-:Y:S01]  /*b5710*/  IMAD.X R57, RZ, RZ, RZ, P0 ;  /* 0x000000ffff397224 */ /* 0x000fe200000e06ff */
[----:B------:R-:W-:Y:S01]  /*b5720*/  IADD3.X R63, PT, PT, RZ, RZ, RZ, P3, !PT ;  /* 0x000000ffff3f7210 */ /* 0x000fe20001ffe4ff */
[----:B------:R-:W-:Y:S01]  /*b5730*/  IMAD.IADD R79, R5, 0x1, R65 ;  /* 0x00000001054f7824 */ /* 0x000fe200078e0241 */
[----:B------:R-:W-:Y:S01]  /*b5740*/  MOV R65, RZ ;  /* 0x000000ff00417202 */ /* 0x000fe20000000f00 */
[----:B------:R-:W-:Y:S01]  /*b5750*/  IMAD.WIDE.U32 R74, R53, R19, R74 ;  /* 0x00000013354a7225 */ /* 0x000fe200078e004a */
[----:B------:R-:W-:-:S03]  /*b5760*/  IADD3 R59, PT, PT, R59, R61, RZ ;  /* 0x0000003d3b3b7210 */ /* 0x000fc60007ffe0ff */
[----:B------:R-:W-:Y:S01]  /*b5770*/  IMAD.MOV.U32 R64, RZ, RZ, R60 ;  /* 0x000000ffff407224 */ /* 0x000fe200078e003c */
[----:B------:R-:W-:Y:S01]  /*b5780*/  IADD3 R77, PT, PT, R2, R75, RZ ;  /* 0x0000004b024d7210 */ /* 0x000fe20007ffe0ff */
[----:B------:R-:W-:-:S04]  /*b5790*/  IMAD.WIDE.U32 R56, R10, R43, R56 ;  /* 0x0000002b0a387225 */ /* 0x000fc800078e0038 */
[----:B------:R-:W-:Y:S01]  /*b57a0*/  IMAD.WIDE.U32 R64, R32, R35, R64 ;  /* 0x0000002320407225 */ /* 0x000fe200078e0040 */
[----:B------:R-:W-:-:S03]  /*b57b0*/  IADD3 R56, P1, PT, R59, R56, RZ ;  /* 0x000000383b387210 */ /* 0x000fc60007f3e0ff */
[----:B------:R-:W-:Y:S02]  /*b57c0*/  IMAD R55, R74, R7, RZ ;  /* 0x000000074a377224 */ /* 0x000fe400078e02ff */
[----:B------:R-:W-:Y:S02]  /*b57d0*/  IMAD.MOV.U32 R75, RZ, RZ, RZ ;  /* 0x000000ffff4b7224 */ /* 0x000fe400078e00ff */
[----:B------:R-:W-:Y:S02]  /*b57e0*/  IMAD R91, R33, R35, RZ ;  /* 0x00000023215b7224 */ /* 0x000fe400078e02ff */
[----:B------:R-:W-:Y:S02]  /*b57f0*/  IMAD R73, R11, R43, RZ ;  /* 0x0000002b0b497224 */ /* 0x000fe400078e02ff */
[----:B------:R-:W-:Y:S01]  /*b5800*/  IMAD.WIDE.U32 R60, R28, R37, R62 ;  /* 0x000000251c3c7225 */ /* 0x000fe200078e003e */
[----:B------:R-:W-:Y:S02]  /*b5810*/  IADD3 R62, P3, PT, R89, R64, RZ ;  /* 0x00000040593e7210 */ /* 0x000fe40007f7e0ff */
[----:B------:R-:W-:Y:S01]  /*b5820*/  IADD3 R89, PT, PT, R57, R73, RZ ;  /* 0x0000004939597210 */ /* 0x000fe20007ffe0ff */
[----:B------:R-:W-:Y:S01]  /*b5830*/  IMAD.HI.U32 R93, R55, R18, R74 ;  /* 0x00000012375d7227 */ /* 0x000fe200078e004a */
[----:B------:R-:W-:-:S02]  /*b5840*/  IADD3.X R73, PT, PT, RZ, RZ, RZ, P4, !PT ;  /* 0x000000ffff497210 */ /* 0x000fc400027fe4ff */
[----:B------:R-:W-:Y:S01]  /*b5850*/  IADD3.X R63, PT, PT, RZ, RZ, RZ, P3, !PT ;  /* 0x000000ffff3f7210 */ /* 0x000fe20001ffe4ff */
[----:B------:R-:W-:Y:S02]  /*b5860*/  IMAD.IADD R65, R65, 0x1, R91 ;  /* 0x0000000141417824 */ /* 0x000fe400078e025b */
[----:B------:R-:W-:Y:S02]  /*b5870*/  IMAD R75, R29, R37, RZ ;  /* 0x000000251d4b7224 */ /* 0x000fe400078e02ff */
[----:B------:R-:W-:Y:S01]  /*b5880*/  IMAD.X R59, RZ, RZ, RZ, P2 ;  /* 0x000000ffff3b7224 */ /* 0x000fe200010e06ff */
[----:B------:R-:W-:Y:S01]  /*b5890*/  IADD3 R64, P0, PT, R65, R60, RZ ;  /* 0x0000003c41407210 */ /* 0x000fe20007f1e0ff */
[----:B------:R-:W-:Y:S02]  /*b58a0*/  IMAD.X R57, RZ, RZ, RZ, P1 ;  /* 0x000000ffff397224 */ /* 0x000fe400008e06ff */
[----:B------:R-:W-:Y:S02]  /*b58b0*/  IMAD.IADD R75, R61, 0x1, R75 ;  /* 0x000000013d4b7824 */ /* 0x000fe400078e024b */
[----:B------:R-:W-:-:S04]  /*b58c0*/  IMAD.WIDE.U32 R58, R14, R39, R58 ;  /* 0x000000270e3a7225 */ /* 0x000fc800078e003a */
[-C--:B------:R-:W-:Y:S02]  /*b58d0*/  IMAD R65, R13, R41.reuse, RZ ;  /* 0x000000290d417224 */ /* 0x080fe400078e02ff */
[----:B------:R-:W-:-:S04]  /*b58e0*/  IMAD.WIDE.U32 R56, R12, R41, R56 ;  /* 0x000000290c387225 */ /* 0x000fc800078e0038 */
[----:B------:R-:W-:-:S04]  /*b58f0*/  IMAD.WIDE.U32 R72, R51, R21, R72 ;  /* 0x0000001533487225 */ /* 0x000fc800078e0048 */
[----:B------:R-:W-:Y:S01]  /*b5900*/  IMAD.WIDE.U32 R60, R25, R24, R62 ;  /* 0x00000018193c7225 */ /* 0x000fe200078e003e */
[----:B------:R-:W-:Y:S02]  /*b5910*/  IADD3 R62, P3, PT, R75, R58, RZ ;  /* 0x0000003a4b3e7210 */ /* 0x000fe40007f7e0ff */
[----:B------:R-:W-:Y:S01]  /*b5920*/  IADD3 R58, PT, PT, R57, R65, RZ ;  /* 0x00000041393a7210 */ /* 0x000fe20007ffe0ff */
[----:B------:R-:W-:Y:S01]  /*b5930*/  IMAD R91, R15, R39, RZ ;  /* 0x000000270f5b7224 */ /* 0x000fe200078e02ff */
[----:B------:R-:W-:Y:S01]  /*b5940*/  IADD3 R72, P1, PT, R77, R72, RZ ;  /* 0x000000484d487210 */ /* 0x000fe20007f3e0ff */
[----:B------:R-:W-:Y:S01]  /*b5950*/  IMAD.X R65, RZ, RZ, RZ, P0 ;  /* 0x000000ffff417224 */ /* 0x000fe200000e06ff */
[----:B------:R-:W-:Y:S01]  /*b5960*/  IADD3 R74, P4, PT, R79, R60, RZ ;  /* 0x0000003c4f4a7210 */ /* 0x000fe20007f9e0ff */
[----:B------:R-:W-:Y:S01]  /*b5970*/  IMAD.IADD R59, R59, 0x1, R91 ;  /* 0x000000013b3b7824 */ /* 0x000fe200078e025b */
[----:B------:R-:W-:Y:S01]  /*b5980*/  IADD3 R79, PT, PT, R8, R61, RZ ;  /* 0x0000003d084f7210 */ /* 0x000fe20007ffe0ff */
[-C--:B------:R-:W-:Y:S01]  /*b5990*/  IMAD R61, R31, R35.reuse, RZ ;  /* 0x000000231f3d7224 */ /* 0x080fe200078e02ff */
[----:B------:R-:W-:Y:S01]  /*b59a0*/  IADD3.X R63, PT, PT, RZ, RZ, RZ, P3, !PT ;  /* 0x000000ffff3f7210 */ /* 0x000fe20001ffe4ff */
[----:B------:R-:W-:Y:S01]  /*b59b0*/  IMAD.WIDE.U32 R64, R30, R35, R64 ;  /* 0x000000231e407225 */ /* 0x000fe200078e0040 */
[----:B------:R-:W-:-:S02]  /*b59c0*/  IADD3 R77, PT, PT, R4, R73, RZ ;  /* 0x00000049044d7210 */ /* 0x000fc40007ffe0ff */
[----:B------:R-:W-:Y:S01]  /*b59d0*/  IADD3 R60, P2, PT, R59, R56, RZ ;  /* 0x000000383b3c7210 */ /* 0x000fe20007f5e0ff */
[----:B------:R-:W-:Y:S01]  /*b59e0*/  IMAD.X R73, RZ, RZ, RZ, P1 ;  /* 0x000000ffff497224 */ /* 0x000fe200008e06ff */
[----:B------:R-:W-:Y:S01]  /*b59f0*/  IADD3 R59, PT, PT, R0, R93, RZ ;  /* 0x0000005d003b7210 */ /* 0x000fe20007ffe0ff */
[----:B------:R-:W-:Y:S01]  /*b5a00*/  IMAD.IADD R65, R65, 0x1, R61 ;  /* 0x0000000141417824 */ /* 0x000fe200078e023d */
[----:B------:R-:W-:Y:S01]  /*b5a10*/  IADD3 R58, P1, PT, R58, R89, RZ ;  /* 0x000000593a3a7210 */ /* 0x000fe20007f3e0ff */
[----:B------:R-:W-:Y:S01]  /*b5a20*/  IMAD.WIDE.U32 R62, R16, R37, R62 ;  /* 0x00000025103e7225 */ /* 0x000fe200078e003e */
[----:B------:R-:W-:-:S03]  /*b5a30*/  IADD3.X R75, PT, PT, RZ, RZ, RZ, P4, !PT ;  /* 0x000000ffff4b7210 */ /* 0x000fc600027fe4ff */
[----:B------:R-:W-:Y:S01]  /*b5a40*/  IMAD.WIDE.U32 R56, R53, R20, R72 ;  /* 0x0000001435387225 */ /* 0x000fe200078e0048 */
[----:B------:R-:W-:-:S03]  /*b5a50*/  MOV R72, R64 ;  /* 0x0000004000487202 */ /* 0x000fc60000000f00 */
[----:B------:R-:W-:Y:S01]  /*b5a60*/  IMAD R91, R33, R9, RZ ;  /* 0x00000009215b7224 */ /* 0x000fe200078e02ff */
[----:B------:R-:W-:Y:S01]  /*b5a70*/  IADD3 R56, P0, PT, R59, R56, RZ ;  /* 0x000000383b387210 */ /* 0x000fe20007f1e0ff */
[----:B------:R-:W-:Y:S01]  /*b5a80*/  IMAD R33, R17, R37, RZ ;  /* 0x0000002511217224 */ /* 0x000fe200078e02ff */
[----:B------:R-:W-:Y:S01]  /*b5a90*/  IADD3.X R59, PT, PT, RZ, RZ, RZ, P1, !PT ;  /* 0x000000ffff3b7210 */ /* 0x000fe20000ffe4ff */
[----:B------:R-:W-:Y:S02]  /*b5aa0*/  IMAD.MOV.U32 R73, RZ, RZ, RZ ;  /* 0x000000ffff497224 */ /* 0x000fe400078e00ff */
        /* <DEDUP_REMOVED lines=8> */
[-C--:B------:R-:W-:Y:S01]  /*b5b30*/  IMAD R63, R29, R35.reuse, RZ ;  /* 0x000000231d3f7224 */ /* 0x080fe200078e02ff */
[----:B------:R-:W-:Y:S01]  /*b5b40*/  IADD3 R32, P1, PT, R79, R72, RZ ;  /* 0x000000484f207210 */ /* 0x000fe20007f3e0ff */
[----:B------:R-:W-:-:S04]  /*b5b50*/  IMAD.WIDE.U32 R64, R28, R35, R64 ;  /* 0x000000231c407225 */ /* 0x000fc800078e0040 */
        /* <DEDUP_REMOVED lines=9> */
[----:B------:R-:W-:Y:S01]  /*b5bf0*/  IMAD R33, R11, R41, RZ ;  /* 0x000000290b217224 */ /* 0x000fe200078e02ff */
[----:B------:R-:W-:Y:S01]  /*b5c00*/  IADD3 R72, P5, PT, R73, R64, RZ ;  /* 0x0000004049487210 */ /* 0x000fe20007fbe0ff */
[----:B------:R-:W-:-:S03]  /*b5c10*/  IMAD.WIDE.U32 R62, R14, R37, R62 ;  /* 0x000000250e3e7225 */ /* 0x000fc600078e003e */
[----:B------:R-:W-:Y:S01]  /*b5c20*/  IADD3 R34, PT, PT, R59, R33, RZ ;  /* 0x000000213b227210 */ /* 0x000fe20007ffe0ff */
[----:B------:R-:W-:Y:S02]  /*b5c30*/  IMAD.IADD R36, R6, 0x1, R75 ;  /* 0x0000000106247824 */ /* 0x000fe400078e024b */
[----:B------:R-:W-:Y:S02]  /*b5c40*/  IMAD R73, R15, R37, RZ ;  /* 0x000000250f497224 */ /* 0x000fe400078e02ff */
[----:B------:R-:W-:Y:S01]  /*b5c50*/  IMAD.X R75, RZ, RZ, RZ, P4 ;  /* 0x000000ffff4b7224 */ /* 0x000fe200020e06ff */
[----:B------:R-:W-:Y:S01]  /*b5c60*/  IADD3 R64, P4, PT, R65, R62, RZ ;  /* 0x0000003e41407210 */ /* 0x000fe20007f9e0ff */
[----:B------:R-:W-:Y:S01]  /*b5c70*/  IMAD R33, R13, R39, RZ ;  /* 0x000000270d217224 */ /* 0x000fe200078e02ff */
        /* <DEDUP_REMOVED lines=9> */
[----:B------:R-:W-:Y:S01]  /*b5d10*/  IADD3.X R57, PT, PT, RZ, RZ, RZ, P0, !PT ;  /* 0x000000ffff397210 */ /* 0x000fe200007fe4ff */
[----:B------:R-:W-:Y:S01]  /*b5d20*/  IMAD R33, R31, R9, RZ ;  /* 0x000000091f217224 */ /* 0x000fe200078e02ff */
[----:B------:R-:W-:Y:S01]  /*b5d30*/  IADD3 R60, P0, PT, R61, R34, RZ ;  /* 0x000000223d3c7210 */ /* 0x000fe20007f1e0ff */
[----:B------:R-:W-:Y:S01]  /*b5d40*/  IMAD.IADD R38, R5, 0x1, R59 ;  /* 0x0000000105267824 */ /* 0x000fe200078e023b */
[----:B------:R-:W0:Y:S01]  /*b5d50*/  LDC R34, c[0x3][0x1c] ;  /* 0x00c00700ff227b82 */ /* 0x000e220000000800 */
[----:B------:R-:W-:-:S04]  /*b5d60*/  IMAD.WIDE.U32 R30, R9, R30, R72 ;  /* 0x0000001e091e7225 */ /* 0x000fc800078e0048 */
[-C--:B------:R-:W-:Y:S02]  /*b5d70*/  IMAD R59, R17, R35.reuse, RZ ;  /* 0x00000023113b7224 */ /* 0x080fe400078e02ff */
[----:B------:R-:W-:-:S04]  /*b5d80*/  IMAD.WIDE.U32 R64, R16, R35, R64 ;  /* 0x0000002310407225 */ /* 0x000fc800078e0040 */
[----:B------:R-:W-:Y:S01]  /*b5d90*/  IMAD.X R63, RZ, RZ, RZ, P3 ;  /* 0x000000ffff3f7224 */ /* 0x000fe200018e06ff */
[----:B------:R-:W-:Y:S01]  /*b5da0*/  IADD3 R59, PT, PT, R65, R59, RZ ;  /* 0x0000003b413b7210 */ /* 0x000fe20007ffe0ff */
[----:B------:R-:W-:Y:S02]  /*b5db0*/  IMAD.IADD R31, R31, 0x1, R33 ;  /* 0x000000011f1f7824 */ /* 0x000fe400078e0221 */
[----:B------:R-:W-:-:S03]  /*b5dc0*/  IMAD.WIDE.U32 R56, R55, R19, R56 ;  /* 0x0000001337387225 */ /* 0x000fc600078e0038 */
[----:B------:R-:W-:Y:S01]  /*b5dd0*/  IADD3 R64, P4, PT, R31, R64, RZ ;  /* 0x000000401f407210 */ /* 0x000fe20007f9e0ff */
[----:B------:R-:W-:Y:S01]  /*b5de0*/  IMAD R65, R27, R37, RZ ;  /* 0x000000251b417224 */ /* 0x000fe200078e02ff */
[----:B------:R-:W-:Y:S01]  /*b5df0*/  IADD3 R33, PT, PT, R2, R57, RZ ;  /* 0x0000003902217210 */ /* 0x000fe20007ffe0ff */
[----:B------:R-:W-:Y:S01]  /*b5e00*/  IMAD.X R61, RZ, RZ, RZ, P0 ;  /* 0x000000ffff3d7224 */ /* 0x000fe200000e06ff */
[----:B------:R-:W-:Y:S01]  /*b5e10*/  MOV R72, R56 ;  /* 0x0000003800487202 */ /* 0x000fe20000000f00 */
[----:B------:R-:W-:-:S04]  /*b5e20*/  IMAD.WIDE.U32 R62, R26, R37, R62 ;  /* 0x000000251a3e7225 */ /* 0x000fc800078e003e */
[----:B------:R-:W-:Y:S02]  /*b5e30*/  IMAD R31, R56, R7, RZ ;  /* 0x00000007381f7224 */ /* 0x000fe400078e02ff */
[----:B------:R-:W-:Y:S01]  /*b5e40*/  IMAD.WIDE.U32 R56, R10, R39, R60 ;  /* 0x000000270a387225 */ /* 0x000fe200078e003c */
[----:B------:R-:W-:Y:S02]  /*b5e50*/  IADD3 R61, PT, PT, R63, R65, RZ ;  /* 0x000000413f3d7210 */ /* 0x000fe40007ffe0ff */
[----:B------:R-:W-:Y:S01]  /*b5e60*/  IADD3 R60, P3, PT, R59, R62, RZ ;  /* 0x0000003e3b3c7210 */ /* 0x000fe20007f7e0ff */
[----:B------:R-:W-:Y:S01]  /*b5e70*/  IMAD.X R65, RZ, RZ, RZ, P4 ;  /* 0x000000ffff417224 */ /* 0x000fe200020e06ff */
[----:B------:R-:W-:Y:S01]  /*b5e80*/  IADD3 R56, P0, PT, R61, R56, RZ ;  /* 0x000000383d387210 */ /* 0x000fe20007f1e0ff */
[----:B------:R-:W-:Y:S01]  /*b5e90*/  IMAD R75, R11, R39, RZ ;  /* 0x000000270b4b7224 */ /* 0x000fe200078e02ff */
[----:B------:R-:W-:Y:S01]  /*b5ea0*/  IADD3.X R61, PT, PT, RZ, RZ, RZ, P3, !PT ;  /* 0x000000ffff3d7210 */ /* 0x000fe20001ffe4ff */
[----:B------:R-:W-:-:S02]  /*b5eb0*/  IMAD.MOV.U32 R73, RZ, RZ, RZ ;  /* 0x000000ffff497224 */ /* 0x000fc400078e00ff */
[----:B------:R-:W-:Y:S01]  /*b5ec0*/  IMAD R63, R29, R9, RZ ;  /* 0x000000091d3f7224 */ /* 0x000fe200078e02ff */
[----:B------:R-:W-:Y:S01]  /*b5ed0*/  IADD3 R40, PT, PT, R57, R75, RZ ;  /* 0x0000004b39287210 */ /* 0x000fe20007ffe0ff */
[----:B------:R-:W-:-:S04]  /*b5ee0*/  IMAD.WIDE.U32 R28, R9, R28, R64 ;  /* 0x0000001c091c7225 */ /* 0x000fc800078e0040 */
[----:B------:R-:W-:Y:S01]  /*b5ef0*/  IMAD.HI.U32 R77, R31, R18, R72 ;  /* 0x000000121f4d7227 */ /* 0x000fe200078e0048 */
[----:B------:R-:W-:-:S03]  /*b5f00*/  IADD3 R29, PT, PT, R29, R63, RZ ;  /* 0x0000003f1d1d7210 */ /* 0x000fc60007ffe0ff */
[----:B------:R-:W-:Y:S02]  /*b5f10*/  IMAD.X R59, RZ, RZ, RZ, P2 ;  /* 0x000000ffff3b7224 */ /* 0x000fe400010e06ff */
[-C--:B------:R-:W-:Y:S02]  /*b5f20*/  IMAD R73, R15, R35.reuse, RZ ;  /* 0x000000230f497224 */ /* 0x080fe400078e02ff */
        /* <DEDUP_REMOVED lines=8> */
[----:B------:R-:W-:Y:S02]  /*b5fb0*/  IMAD R65, R13, R37, RZ ;  /* 0x000000250d417224 */ /* 0x000fe400078e02ff */
[----:B------:R-:W-:Y:S01]  /*b5fc0*/  IMAD.X R61, RZ, RZ, RZ, P2 ;  /* 0x000000ffff3d7224 */ /* 0x000fe200010e06ff */
[----:B------:R-:W-:Y:S01]  /*b5fd0*/  IADD3 R58, P3, PT, R59, R56, RZ ;  /* 0x000000383b3a7210 */ /* 0x000fe20007f7e0ff */
[----:B------:R-:W-:Y:S01]  /*b5fe0*/  IMAD R33, R17, R9, RZ ;  /* 0x0000000911217224 */ /* 0x000fe200078e02ff */
[----:B------:R-:W-:Y:S01]  /*b5ff0*/  IADD3 R57, PT, PT, R57, R65, RZ ;  /* 0x0000004139397210 */ /* 0x000fe20007ffe0ff */
[----:B------:R-:W-:-:S03]  /*b6000*/  IMAD.WIDE.U32 R16, R9, R16, R60 ;  /* 0x0000001009107225 */ /* 0x000fc600078e003c */
[----:B------:R-:W-:Y:S01]  /*b6010*/  IADD3 R56, P2, PT, R57, R40, RZ ;  /* 0x0000002839387210 */ /* 0x000fe20007f5e0ff */
[----:B------:R-:W-:Y:S02]  /*b6020*/  IMAD.X R59, RZ, RZ, RZ, P3 ;  /* 0x000000ffff3b7224 */ /* 0x000fe400018e06ff */
[----:B------:R-:W-:Y:S01]  /*b6030*/  IMAD.IADD R17, R17, 0x1, R33 ;  /* 0x0000000111117824 */ /* 0x000fe200078e0221 */
[----:B------:R-:W-:Y:S01]  /*b6040*/  IADD3.X R57, PT, PT, RZ, RZ, RZ, P2, !PT ;  /* 0x000000ffff397210 */ /* 0x000fe200017fe4ff */
[----:B------:R-:W-:Y:S01]  /*b6050*/  IMAD.WIDE.U32 R58, R26, R35, R58 ;  /* 0x000000231a3a7225 */ /* 0x000fe200078e003a */
[----:B------:R-:W-:-:S03]  /*b6060*/  IADD3.X R33, PT, PT, RZ, RZ, RZ, P1, !PT ;  /* 0x000000ffff217210 */ /* 0x000fc60000ffe4ff */
[----:B------:R-:W-:Y:S01]  /*b6070*/  IMAD R63, R27, R35, RZ ;  /* 0x000000231b3f7224 */ /* 0x000fe200078e02ff */
[----:B------:R-:W-:Y:S01]  /*b6080*/  IADD3 R58, P1, PT, R17, R58, RZ ;  /* 0x0000003a113a7210 */ /* 0x000fe20007f3e0ff */
[----:B------:R-:W-:-:S04]  /*b6090*/  IMAD.WIDE.U32 R56, R10, R37, R56 ;  /* 0x000000250a387225 */ /* 0x000fc800078e0038 */
[----:B------:R-:W-:Y:S01]  /*b60a0*/  IMAD.IADD R17, R59, 0x1, R63 ;  /* 0x000000013b117824 */ /* 0x000fe200078e023f */
[----:B------:R-:W-:Y:S01]  /*b60b0*/  IADD3.X R59, PT, PT, RZ, RZ, RZ, P1, !PT ;  /* 0x000000ffff3b7210 */ /* 0x000fe20000ffe4ff */
[----:B------:R-:W-:Y:S01]  /*b60c0*/  IMAD R61, R11, R37, RZ ;  /* 0x000000250b3d7224 */ /* 0x000fe200078e02ff */
[----:B------:R-:W-:Y:S01]  /*b60d0*/  IADD3.X R63, PT, PT, RZ, RZ, RZ, P0, !PT ;  /* 0x000000ffff3f7210 */ /* 0x000fe200007fe4ff */
[----:B0-----:R-:W-:Y:S01]  /*b60e0*/  IMAD.WIDE.U32 R32, R25, R34, R32 ;  /* 0x0000002219207225 */ /* 0x001fe200078e0020 */
[----:B------:R-:W-:Y:S02]  /*b60f0*/  IADD3 R56, P1, PT, R17, R56, RZ ;  /* 0x0000003811387210 */ /* 0x000fe40007f3e0ff */
[----:B------:R-:W-:Y:S01]  /*b6100*/  IADD3 R17, PT, PT, R0, R77, RZ ;  /* 0x0000004d00117210 */ /* 0x000fe20007ffe0ff */
[----:B------:R-:W-:Y:S01]  /*b6110*/  IMAD.IADD R40, R57, 0x1, R61 ;  /* 0x0000000139287824 */ /* 0x000fe200078e023d */
[----:B------:R-:W-:Y:S01]  /*b6120*/  IADD3 R60, P2, PT, R32, R36, RZ ;  /* 0x00000024203c7210 */ /* 0x000fe20007f5e0ff */
[----:B------:R-:W-:-:S02]  /*b6130*/  IMAD R65, R15, R9, RZ ;  /* 0x000000090f417224 */ /* 0x000fc400078e02ff */
[----:B------:R-:W-:-:S04]  /*b6140*/  IMAD.WIDE.U32 R14, R9, R14, R58 ;  /* 0x0000000e090e7225 */ /* 0x000fc800078e003a */
[----:B------:R-:W-:Y:S01]  /*b6150*/  IMAD.X R57, RZ, RZ, RZ, P1 ;  /* 0x000000ffff397224 */ /* 0x000fe200008e06ff */
[----:B------:R-:W-:Y:S01]  /*b6160*/  IADD3 R59, PT, PT, R15, R65, RZ ;  /* 0x000000410f3b7210 */ /* 0x000fe20007ffe0ff */
[-C--:B------:R-:W-:Y:S02]  /*b6170*/  IMAD R25, R13, R35.reuse, RZ ;  /* 0x000000230d197224 */ /* 0x080fe400078e02ff */
        /* <DEDUP_REMOVED lines=11> */
[----:B------:R-:W-:Y:S01]  /*b6230*/  IMAD R25, R27, R9, RZ ;  /* 0x000000091b197224 */ /* 0x000fe200078e02ff */
[----:B------:R-:W-:Y:S01]  /*b6240*/  IADD3 R30, P0, PT, R33, R30, RZ ;  /* 0x0000001e211e7210 */ /* 0x000fe20007f1e0ff */
[----:B------:R-:W-:Y:S01]  /*b6250*/  IMAD.WIDE.U32 R32, R9, R26, R58 ;  /* 0x0000001a09207225 */ /* 0x000fe200078e003a */
[----:B------:R-:W-:-:S02]  /*b6260*/  IADD3.X R63, PT, PT, RZ, RZ, RZ, P3, !PT ;  /* 0x000000ffff3f7210 */ /* 0x000fc40001ffe4ff */
[----:B------:R-:W-:Y:S01]  /*b6270*/  IADD3 R15, PT, PT, R8, R61, RZ ;  /* 0x0000003d080f7210 */ /* 0x000fe20007ffe0ff */
[----:B------:R-:W-:Y:S02]  /*b6280*/  IMAD.X R57, RZ, RZ, RZ, P1 ;  /* 0x000000ffff397224 */ /* 0x000fe400008e06ff */
[----:B------:R-:W-:Y:S01]  /*b6290*/  IMAD.X R61, RZ, RZ, RZ, P2 ;  /* 0x000000ffff3d7224 */ /* 0x000fe200010e06ff */
[----:B------:R-:W-:Y:S01]  /*b62a0*/  IADD3 R58, P2, PT, R15, R30, RZ ;  /* 0x0000001e0f3a7210 */ /* 0x000fe20007f5e0ff */
[----:B------:R-:W-:-:S04]  /*b62b0*/  IMAD.WIDE.U32 R26, R31, R19, R62 ;  /* 0x000000131f1a7225 */ /* 0x000fc800078e003e */
[----:B------:R-:W-:Y:S01]  /*b62c0*/  HFMA2 R63, -RZ, RZ, 0, 0 ;  /* 0x00000000ff3f7431 */ /* 0x000fe200000001ff */
[----:B------:R-:W-:Y:S01]  /*b62d0*/  IADD3.X R59, PT, PT, RZ, RZ, RZ, P2, !PT ;  /* 0x000000ffff3b7210 */ /* 0x000fe200017fe4ff */
[----:B------:R-:W-:-:S04]  /*b62e0*/  IMAD.WIDE.U32 R56, R10, R35, R56 ;  /* 0x000000230a387225 */ /* 0x000fc800078e0038 */
[----:B------:R-:W-:Y:S01]  /*b62f0*/  IMAD.IADD R33, R33, 0x1, R25 ;  /* 0x0000000121217824 */ /* 0x000fe200078e0219 */
[----:B------:R-:W-:Y:S01]  /*b6300*/  IADD3 R25, PT, PT, R2, R27, RZ ;  /* 0x0000001b02197210 */ /* 0x000fe20007ffe0ff */
[----:B------:R-:W-:Y:S02]  /*b6310*/  IMAD R15, R26, R7, RZ ;  /* 0x000000071a0f7224 */ /* 0x000fe400078e02ff */
[----:B------:R-:W-:Y:S01]  /*b6320*/  IMAD.MOV.U32 R62, RZ, RZ, R26 ;  /* 0x000000ffff3e7224 */ /* 0x000fe200078e001a */
[----:B------:R-:W-:Y:S01]  /*b6330*/  IADD3 R26, P1, PT, R33, R56, RZ ;  /* 0x00000038211a7210 */ /* 0x000fe20007f3e0ff */
[----:B------:R-:W-:-:S04]  /*b6340*/  IMAD.WIDE.U32 R60, R51, R23, R60 ;  /* 0x00000017333c7225 */ /* 0x000fc800078e003c */
[----:B------:R-:W-:Y:S01]  /*b6350*/  IMAD.WIDE.U32 R48, R49, R34, R58 ;  /* 0x0000002231307225 */ /* 0x000fe200078e003a */
[----:B------:R-:W-:Y:S02]  /*b6360*/  IADD3 R58, P2, PT, R29, R60, RZ ;  /* 0x0000003c1d3a7210 */ /* 0x000fe40007f5e0ff */
[----:B------:R-:W-:Y:S01]  /*b6370*/  IADD3 R61, PT, PT, R6, R61, RZ ;  /* 0x0000003d063d7210 */ /* 0x000fe20007ffe0ff */
[----:B------:R-:W-:Y:S02]  /*b6380*/  IMAD.X R27, RZ, RZ, RZ, P1 ;  /* 0x000000ffff1b7224 */ /* 0x000fe400008e06ff */
[----:B------:R-:W-:Y:S01]  /*b6390*/  IMAD R29, R11, R35, RZ ;  /* 0x000000230b1d7224 */ /* 0x000fe200078e02ff */
[----:B------:R-:W-:Y:S01]  /*b63a0*/  IADD3 R56, P1, PT, R48, R61, RZ ;  /* 0x0000003d30387210 */ /* 0x000fe20007f3e0ff */
[----:B------:R-:W-:Y:S02]  /*b63b0*/  IMAD R33, R13, R9, RZ ;  /* 0x000000090d217224 */ /* 0x000fe400078e02ff */
[----:B------:R-:W-:Y:S01]  /*b63c0*/  IMAD.WIDE.U32 R26, R9, R12, R26 ;  /* 0x0000000c091a7225 */ /* 0x000fe200078e001a */
[----:B------:R-:W-:-:S03]  /*b63d0*/  IADD3 R29, PT, PT, R57, R29, RZ ;  /* 0x0000001d391d7210 */ /* 0x000fc60007ffe0ff */
[----:B------:R-:W-:Y:S01]  /*b63e0*/  IMAD.X R59, RZ, RZ, RZ, P2 ;  /* 0x000000ffff3b7224 */ /* 0x000fe200010e06ff */
[----:B------:R-:W-:Y:S01]  /*b63f0*/  IADD3 R12, PT, PT, R27, R33, RZ ;  /* 0x000000211b0c7210 */ /* 0x000fe20007ffe0ff */
[----:B------:R-:W-:Y:S02]  /*b6400*/  IMAD.X R13, RZ, RZ, RZ, P0 ;  /* 0x000000ffff0d7224 */ /* 0x000fe400000e06ff */
[----:B------:R-:W-:Y:S01]  /*b6410*/  IMAD.X R57, RZ, RZ, RZ, P1 ;  /* 0x000000ffff397224 */ /* 0x000fe200008e06ff */
[----:B------:R-:W-:Y:S01]  /*b6420*/  IADD3 R12, P0, PT, R12, R29, RZ ;  /* 0x0000001d0c0c7210 */ /* 0x000fe20007f1e0ff */
[----:B------:R-:W-:Y:S01]  /*b6430*/  IMAD.WIDE.U32 R58, R53, R22, R58 ;  /* 0x00000016353a7225 */ /* 0x000fe200078e003a */
[----:B------:R-:W-:-:S03]  /*b6440*/  IADD3 R27, P1, PT, R13, R28, RZ ;  /* 0x0000001c0d1b7210 */ /* 0x000fc60007f3e0ff */
[----:B------:R-:W-:Y:S01]  /*b6450*/  IMAD.WIDE.U32 R28, R51, R24, R56 ;  /* 0x00000018331c7225 */ /* 0x000fe200078e0038 */
[----:B------:R-:W-:Y:S02]  /*b6460*/  IADD3 R13, PT, PT, R5, R59, RZ ;  /* 0x0000003b050d7210 */ /* 0x000fe40007ffe0ff */
[----:B------:R-:W-:Y:S01]  /*b6470*/  IADD3 R30, P2, PT, R49, R27, RZ ;  /* 0x0000001b311e7210 */ /* 0x000fe20007f5e0ff */
[----:B------:R-:W-:Y:S01]  /*b6480*/  IMAD.X R27, RZ, RZ, RZ, P1 ;  /* 0x000000ffff1b7224 */ /* 0x000fe200008e06ff */
[----:B------:R-:W-:Y:S01]  /*b6490*/  IADD3 R48, P4, PT, R17, R58, RZ ;  /* 0x0000003a11307210 */ /* 0x000fe20007f9e0ff */
[----:B------:R-:W-:Y:S01]  /*b64a0*/  IMAD.HI.U32 R63, R15, R18, R62 ;  /* 0x000000120f3f7227 */ /* 0x000fe200078e003e */
        /* <DEDUP_REMOVED lines=24> */
[----:B------:R-:W-:-:S02]  /*b6630*/  IADD3.X R29, PT, PT, RZ, RZ, RZ, P4, !PT ;  /* 0x000000ffff1d7210 */ /* 0x000fc400027fe4ff */
[----:B------:R-:W-:Y:S01]  /*b6640*/  IADD3.X R17, PT, PT, RZ, RZ, RZ, P3, !PT ;  /* 0x000000ffff117210 */ /* 0x000fe20001ffe4ff */
[----:B------:R-:W-:Y:S01]  /*b6650*/  IMAD.IADD R49, R3, 0x1, R49 ;  /* 0x0000000103317824 */ /* 0x000fe200078e0231 */
[----:B------:R-:W-:Y:S01]  /*b6660*/  IADD3 R50, P6, PT, R51, R48, RZ ;  /* 0x0000003033327210 */ /* 0x000fe20007fde0ff */
[----:B------:R-:W-:Y:S01]  /*b6670*/  IMAD.WIDE.U32 R28, R55, R22, R28 ;  /* 0x00000016371c7225 */ /* 0x000fe200078e001c */
[----:B------:R-:W-:Y:S02]  /*b6680*/  IADD3 R14, P5, PT, R14, R25, RZ ;  /* 0x000000190e0e7210 */ /* 0x000fe40007fbe0ff */
        /* <DEDUP_REMOVED lines=15> */
[----:B------:R-:W-:Y:S01]  /*b6780*/  IMAD R25, R50, R7, RZ ;  /* 0x0000000732197224 */ /* 0x000fe200078e02ff */
[----:B------:R-:W-:Y:S01]  /*b6790*/  IADD3 R13, P3, PT, R14, R33, RZ ;  /* 0x000000210e0d7210 */ /* 0x000fe20007f7e0ff */
[----:B------:R-:W-:Y:S01]  /*b67a0*/  IMAD.WIDE.U32 R32, R31, R21, R48 ;  /* 0x000000151f207225 */ /* 0x000fe200078e0030 */
[----:B------:R-:W-:Y:S02]  /*b67b0*/  IADD3.X R29, PT, PT, RZ, RZ, RZ, P2, !PT ;  /* 0x000000ffff1d7210 */ /* 0x000fe400017fe4ff */
[----:B------:R-:W-:Y:S01]  /*b67c0*/  IADD3.X R17, PT, PT, RZ, RZ, RZ, P5, !PT ;  /* 0x000000ffff117210 */ /* 0x000fe20002ffe4ff */
[----:B------:R-:W-:Y:S01]  /*b67d0*/  IMAD.IADD R49, R2, 0x1, R51 ;  /* 0x0000000102317824 */ /* 0x000fe200078e0233 */
[----:B------:R-:W-:Y:S01]  /*b67e0*/  MOV R51, RZ ;  /* 0x000000ff00337202 */ /* 0x000fe20000000f00 */
[----:B------:R-:W-:Y:S01]  /*b67f0*/  IMAD.WIDE.U32 R28, R55, R23, R28 ;  /* 0x00000017371c7225 */ /* 0x000fe200078e001c */
[----:B------:R-:W-:-:S02]  /*b6800*/  IADD3 R30, P1, PT, R30, R13, RZ ;  /* 0x0000000d1e1e7210 */ /* 0x000fc40007f3e0ff */
[----:B------:R-:W-:Y:S01]  /*b6810*/  IADD3 R48, P2, PT, R49, R32, RZ ;  /* 0x0000002031307210 */ /* 0x000fe20007f5e0ff */
[----:B------:R-:W-:Y:S01]  /*b6820*/  IMAD.IADD R33, R4, 0x1, R33 ;  /* 0x0000000104217824 */ /* 0x000fe200078e0221 */
[----:B------:R-:W-:Y:S01]  /*b6830*/  IADD3 R29, PT, PT, R6, R29, RZ ;  /* 0x0000001d061d7210 */ /* 0x000fe20007ffe0ff */
[----:B------:R-:W-:-:S03]  /*b6840*/  IMAD.WIDE.U32 R16, R53, R34, R16 ;  /* 0x0000002235107225 */ /* 0x000fc600078e0010 */
[----:B------:R-:W-:Y:S01]  /*b6850*/  IADD3 R32, P5, PT, R33, R28, RZ ;  /* 0x0000001c21207210 */ /* 0x000fe20007fbe0ff */
[----:B------:R-:W-:Y:S01]  /*b6860*/  IMAD.X R49, RZ, RZ, RZ, P2 ;  /* 0x000000ffff317224 */ /* 0x000fe200010e06ff */
[----:B------:R-:W-:Y:S01]  /*b6870*/  IADD3 R28, P2, PT, R16, R29, RZ ;  /* 0x0000001d101c7210 */ /* 0x000fe20007f5e0ff */
[----:B------:R-:W-:-:S04]  /*b6880*/  IMAD.HI.U32 R13, R25, R18, R50 ;  /* 0x00000012190d7227 */ /* 0x000fc800078e0032 */
        /* <DEDUP_REMOVED lines=12> */
[----:B------:R-:W-:-:S02]  /*b6950*/  IMAD.IADD R33, R5, 0x1, R33 ;  /* 0x0000000105217824 */ /* 0x000fc400078e0221 */
[----:B------:R-:W-:Y:S02]  /*b6960*/  IMAD.IADD R29, R8, 0x1, R29 ;  /* 0x00000001081d7824 */ /* 0x000fe400078e021d */
[----:B------:R-:W-:Y:S01]  /*b6970*/  IMAD.X R49, RZ, RZ, RZ, P2 ;  /* 0x000000ffff317224 */ /* 0x000fe200010e06ff */
[----:B------:R-:W-:Y:S01]  /*b6980*/  IADD3 R32, P6, PT, R33, R28, RZ ;  /* 0x0000001c21207210 */ /* 0x000fe20007fde0ff */
        /* <DEDUP_REMOVED lines=21> */
[----:B------:R-:W-:Y:S02]  /*b6ae0*/  IMAD.X R33, RZ, RZ, RZ, P3 ;  /* 0x000000ffff217224 */ /* 0x000fe400018e06ff */
        /* <DEDUP_REMOVED lines=24> */
[----:B------:R-:W-:Y:S01]  /*b6c70*/  IADD3.X R31, PT, PT, RZ, RZ, RZ, P6, !PT ;  /* 0x000000ffff1f7210 */ /* 0x000fe200037fe4ff */
[----:B------:R-:W-:-:S03]  /*b6c80*/  IMAD.X R13, RZ, RZ, RZ, P0 ;  /* 0x000000ffff0d7224 */ /* 0x000fc600000e06ff */
[----:B------:R-:W-:Y:S01]  /*b6c90*/  IADD3 R50, P5, PT, R32, R51, RZ ;  /* 0x0000003320327210 */ /* 0x000fe20007fbe0ff */
[----:B------:R-:W-:Y:S01]  /*b6ca0*/  IMAD.WIDE.U32 R30, R25, R22, R30 ;  /* 0x00000016191e7225 */ /* 0x000fe200078e001e */
[----:B------:R-:W-:Y:S02]  /*b6cb0*/  IADD3 R32, P0, PT, R14, R17, RZ ;  /* 0x000000110e207210 */ /* 0x000fe40007f1e0ff */
        /* <DEDUP_REMOVED lines=9> */
[----:B------:R-:W-:Y:S01]  /*b6d50*/  IMAD R48, R11, R9, RZ ;  /* 0x000000090b307224 */ /* 0x000fe200078e02ff */
[----:B------:R-:W-:Y:S02]  /*b6d60*/  IADD3 R51, P5, PT, R51, R14, RZ ;  /* 0x0000000e33337210 */ /* 0x000fe40007fbe0ff */
        /* <DEDUP_REMOVED lines=10> */
[----:B------:R-:W-:-:S04]  /*b6e10*/  IADD3 R15, PT, PT, R6, R33, RZ ;  /* 0x00000021060f7210 */ /* 0x000fc80007ffe0ff */
[----:B------:R-:W-:Y:S02]  /*b6e20*/  IADD3 R10, P6, PT, R12, R15, RZ ;  /* 0x0000000f0c0a7210 */ /* 0x000fe40007fde0ff */
[----:B------:R-:W-:Y:S02]  /*b6e30*/  IADD3 R15, P0, PT, R14, R17, RZ ;  /* 0x000000110e0f7210 */ /* 0x000fe40007f1e0ff */
[----:B------:R-:W-:Y:S01]  /*b6e40*/  IADD3.X R12, PT, PT, RZ, RZ, RZ, P2, !PT ;  /* 0x000000ffff0c7210 */ /* 0x000fe200017fe4ff */
[----:B------:R-:W-:Y:S01]  /*b6e50*/  IMAD.X R11, RZ, RZ, RZ, P6 ;  /* 0x000000ffff0b7224 */ /* 0x000fe200030e06ff */
[----:B------:R-:W-:Y:S02]  /*b6e60*/  IADD3 R17, PT, PT, R49, R48, RZ ;  /* 0x0000003031117210 */ /* 0x000fe40007ffe0ff */
[----:B------:R-:W-:Y:S01]  /*b6e70*/  IADD3 R12, P2, PT, R12, R15, RZ ;  /* 0x0000000f0c0c7210 */ /* 0x000fe20007f5e0ff */
[----:B------:R-:W-:Y:S01]  /*b6e80*/  IMAD.WIDE.U32 R48, R25, R24, R10 ;  /* 0x0000001819307225 */ /* 0x000fe200078e000a */
[----:B------:R-:W-:-:S03]  /*b6e90*/  IADD3.X R14, PT, PT, RZ, RZ, RZ, P5, !PT ;  /* 0x000000ffff0e7210 */ /* 0x000fc60002ffe4ff */
[----:B------:R-:W-:Y:S01]  /*b6ea0*/  IMAD.X R15, RZ, RZ, RZ, P4 ;  /* 0x000000ffff0f7224 */ /* 0x000fe200020e06ff */
[----:B------:R-:W-:Y:S01]  /*b6eb0*/  IADD3 R13, P4, PT, R13, R12, RZ ;  /* 0x0000000c0d0d7210 */ /* 0x000fe20007f9e0ff */
[----:B------:R-:W-:Y:S01]  /*b6ec0*/  IMAD.X R12, RZ, RZ, RZ, P3 ;  /* 0x000000ffff0c7224 */ /* 0x000fe200018e06ff */
[----:B------:R-:W-:Y:S02]  /*b6ed0*/  IADD3 R10, PT, PT, R8, R49, RZ ;  /* 0x00000031080a7210 */ /* 0x000fe40007ffe0ff */
[----:B------:R-:W-:Y:S01]  /*b6ee0*/  IADD3 R11, PT, PT, R14, R17, R15 ;  /* 0x000000110e0b7210 */ /* 0x000fe20007ffe00f */
[----:B------:R-:W-:Y:S01]  /*b6ef0*/  IMAD.X R14, RZ, RZ, RZ, P1 ;  /* 0x000000ffff0e7224 */ /* 0x000fe200008e06ff */
[----:B------:R-:W-:Y:S01]  /*b6f00*/  IADD3 R10, P1, PT, R10, R13, RZ ;  /* 0x0000000d0a0a7210 */ /* 0x000fe20007f3e0ff */
[----:B------:R-:W-:Y:S01]  /*b6f10*/  IMAD.X R13, RZ, RZ, RZ, P2 ;  /* 0x000000ffff0d7224 */ /* 0x000fe200010e06ff */
[----:B------:R-:W-:Y:S01]  /*b6f20*/  MOV R17, R16 ;  /* 0x0000001000117202 */ /* 0x000fe20000000f00 */
[----:B------:R-:W-:Y:S01]  /*b6f30*/  IMAD.MOV.U32 R16, RZ, RZ, R26 ;  /* 0x000000ffff107224 */ /* 0x000fe200078e001a */
[----:B------:R-:W-:-:S02]  /*b6f40*/  IADD3 R12, PT, PT, R12, R11, R14 ;  /* 0x0000000b0c0c7210 */ /* 0x000fc40007ffe00e */
[----:B------:R-:W-:Y:S02]  /*b6f50*/  IADD3.X R11, PT, PT, RZ, RZ, RZ, P1, !PT ;  /* 0x000000ffff0b7210 */ /* 0x000fe40000ffe4ff */
[----:B------:R-:W-:Y:S02]  /*b6f60*/  IADD3.X R14, PT, PT, RZ, RZ, RZ, P0, !PT ;  /* 0x000000ffff0e7210 */ /* 0x000fe400007fe4ff */
[----:B------:R-:W-:Y:S01]  /*b6f70*/  MOV R15, R28 ;  /* 0x0000001c000f7202 */ /* 0x000fe20000000f00 */
[----:B------:R-:W-:Y:S01]  /*b6f80*/  IMAD.WIDE.U32 R50, R25, R34, R10 ;  /* 0x0000002219327225 */ /* 0x000fe200078e000a */
[----:B------:R-:W-:-:S03]  /*b6f90*/  IADD3 R13, PT, PT, R13, R12, R14 ;  /* 0x0000000c0d0d7210 */ /* 0x000fc60007ffe00e */
[----:B------:R-:W-:Y:S01]  /*b6fa0*/  IMAD.X R11, RZ, RZ, RZ, P4 ;  /* 0x000000ffff0b7224 */ /* 0x000fe200020e06ff */
[----:B------:R-:W-:Y:S01]  /*b6fb0*/  MOV R10, R50 ;  /* 0x00000032000a7202 */ /* 0x000fe20000000f00 */
        /* <DEDUP_REMOVED lines=31> */
.L_x_760:
        /* <DEDUP_REMOVED lines=23> */
.L_x_761:
[----:B------:R-:W-:Y:S01]  /*b7320*/  CS2R R26, SRZ ;  /* 0x00000000001a7805 */ /* 0x000fe2000001ff00 */
[----:B------:R-:W-:Y:S02]  /*b7330*/  HFMA2 R31, -RZ, RZ, 0, 0 ;  /* 0x00000000ff1f7431 */ /* 0x000fe400000001ff */
[----:B------:R-:W-:-:S04]  /*b7340*/  IMAD.WIDE.U32 R28, R47, R87, RZ ;  /* 0x000000572f1c7225 */ /* 0x000fc800078e00ff */
[----:B------:R-:W-:Y:S02]  /*b7350*/  HFMA2 R33, -RZ, RZ, 0, 0 ;  /* 0x00000000ff217431 */ /* 0x000fe400000001ff */
[----:B------:R-:W-:Y:S02]  /*b7360*/  HFMA2 R49, -RZ, RZ, 0, 0 ;  /* 0x00000000ff317431 */ /* 0x000fe400000001ff */
[----:B------:R-:W-:Y:S02]  /*b7370*/  IMAD.IADD R30, R29, 0x1, R27 ;  /* 0x000000011d1e7824 */ /* 0x000fe400078e021b */
[----:B------:R-:W-:Y:S02]  /*b7380*/  HFMA2 R34, -RZ, RZ, 0, 0 ;  /* 0x00000000ff227431 */ /* 0x000fe400000001ff */
[----:B------:R-:W-:Y:S02]  /*b7390*/  IMAD R25, R28, R7, RZ ;  /* 0x000000071c197224 */ /* 0x000fe400078e02ff */
[----:B------:R-:W-:-:S02]  /*b73a0*/  IMAD.MOV.U32 R29, RZ, RZ, RZ ;  /* 0x000000ffff1d7224 */ /* 0x000fc400078e00ff */
[----:B------:R-:W-:-:S04]  /*b73b0*/  IMAD.WIDE.U32 R30, R87, R45, R30 ;  /* 0x0000002d571e7225 */ /* 0x000fc800078e001e */
[----:B------:R-:W-:Y:S01]  /*b73c0*/  IMAD.IADD R32, R31, 0x1, R26 ;  /* 0x000000011f207824 */ /* 0x000fe200078e021a */
[----:B------:R-:W-:Y:S01]  /*b73d0*/  MOV R31, RZ ;  /* 0x000000ff001f7202 */ /* 0x000fe20000000f00 */
[----:B------:R-:W-:-:S04]  /*b73e0*/  IMAD.HI.U32 R53, R25, R18, R28 ;  /* 0x0000001219357227 */ /* 0x000fc800078e001c */
[----:B------:R-:W-:Y:S01]  /*b73f0*/  IMAD.WIDE.U32 R30, R86, R47, R30 ;  /* 0x0000002f561e7225 */ /* 0x000fe200078e001e */
[----:B------:R-:W-:-:S03]  /*b7400*/  IADD3 R53, PT, PT, R0, R53, RZ ;  /* 0x0000003500357210 */ /* 0x000fc60007ffe0ff */
[----:B------:R-:W-:Y:S01]  /*b7410*/  IMAD.WIDE.U32 R28, R87, R43, R32 ;  /* 0x0000002b571c7225 */ /* 0x000fe200078e0020 */
[----:B------:R-:W-:-:S03]  /*b7420*/  IADD3 R52, P1, PT, R53, R30, RZ ;  /* 0x0000001e35347210 */ /* 0x000fc60007f3e0ff */
[----:B------:R-:W-:Y:S01]  /*b7430*/  IMAD.IADD R51, R27, 0x1, R31 ;  /* 0x000000011b337824 */ /* 0x000fe200078e021f */
[----:B------:R-:W-:Y:S01]  /*b7440*/  IADD3.X R53, PT, PT, RZ, RZ, RZ, P1, !PT ;  /* 0x000000ffff357210 */ /* 0x000fe20000ffe4ff */
[----:B------:R-:W-:Y:S01]  /*b7450*/  IMAD.MOV.U32 R30, RZ, RZ, RZ ;  /* 0x000000ffff1e7224 */ /* 0x000fe200078e00ff */
[----:B------:R-:W-:Y:S01]  /*b7460*/  MOV R31, RZ ;  /* 0x000000ff001f7202 */ /* 0x000fe20000000f00 */
[----:B------:R-:W-:Y:S01]  /*b7470*/  IMAD.MOV.U32 R55, RZ, RZ, RZ ;  /* 0x000000ffff377224 */ /* 0x000fe200078e00ff */
[----:B------:R-:W-:Y:S01]  /*b7480*/  IADD3 R50, P0, PT, R51, R28, RZ ;  /* 0x0000001c33327210 */ /* 0x000fe20007f1e0ff */
[----:B------:R-:W-:Y:S02]  /*b7490*/  IMAD.MOV.U32 R28, RZ, RZ, RZ ;  /* 0x000000ffff1c7224 */ /* 0x000fe400078e00ff */
[----:B------:R-:W-:Y:S01]  /*b74a0*/  IMAD.WIDE.U32 R52, R25, R19, R52 ;  /* 0x0000001319347225 */ /* 0x000fe200078e0034 */
[----:B------:R-:W-:-:S03]  /*b74b0*/  IADD3.X R51, PT, PT, RZ, RZ, RZ, P0, !PT ;  /* 0x000000ffff337210 */ /* 0x000fc600007fe4ff */
[----:B------:R-:W-:Y:S01]  /*b74c0*/  IMAD.IADD R32, R29, 0x1, R28 ;  /* 0x000000011d207824 */ /* 0x000fe200078e021c */
[----:B------:R-:W-:Y:S01]  /*b74d0*/  MOV R56, R52 ;  /* 0x0000003400387202 */ /* 0x000fe20000000f00 */
[----:B------:R-:W-:-:S04]  /*b74e0*/  IMAD.WIDE.U32 R50, R86, R45, R50 ;  /* 0x0000002d56327225 */ /* 0x000fc800078e0032 */
[----:B------:R-:W-:Y:S01]  /*b74f0*/  IMAD.WIDE.U32 R32, R87, R41, R32 ;  /* 0x0000002957207225 */ /* 0x000fe200078e0020 */
[----:B------:R-:W-:Y:S02]  /*b7500*/  IADD3 R29, PT, PT, R26, R51, RZ ;  /* 0x000000331a1d7210 */ /* 0x000fe40007ffe0ff */
[----:B------:R-:W-:Y:S01]  /*b7510*/  MOV R54, R50 ;  /* 0x0000003200367202 */ /* 0x000fe20000000f00 */
[----:B------:R-:W-:Y:S01]  /*b7520*/  IMAD.IADD R48, R33, 0x1, R30 ;  /* 0x0000000121307824 */ /* 0x000fe200078e021e */
[----:B------:R-:W-:Y:S01]  /*b7530*/  IADD3 R32, P0, PT, R29, R32, RZ ;  /* 0x000000201d207210 */ /* 0x000fe20007f1e0ff */
[----:B------:R-:W-:Y:S02]  /*b7540*/  IMAD.IADD R59, R2, 0x1, R53 ;  /* 0x00000001023b7824 */ /* 0x000fe400078e0235 */
[----:B------:R-:W-:Y:S02]  /*b7550*/  HFMA2 R53, -RZ, RZ, 0, 0 ;  /* 0x00000000ff357431 */ /* 0x000fe400000001ff */
[----:B------:R-:W-:-:S04]  /*b7560*/  IMAD.WIDE.U32 R48, R87, R39, R48 ;  /* 0x0000002757307225 */ /* 0x000fc800078e0030 */
[----:B------:R-:W-:Y:S02]  /*b7570*/  IMAD.X R33, RZ, RZ, RZ, P0 ;  /* 0x000000ffff217224 */ /* 0x000fe400000e06ff */
[----:B------:R-:W-:Y:S01]  /*b7580*/  IMAD R29, R52, R7, RZ ;  /* 0x00000007341d7224 */ /* 0x000fe200078e02ff */
[----:B------:R-:W-:Y:S01]  /*b7590*/  IADD3 R52, PT, PT, R49, R31, RZ ;  /* 0x0000001f31347210 */ /* 0x000fe20007ffe0ff */
[----:B------:R-:W-:-:S04]  /*b75a0*/  IMAD.WIDE.U32 R54, R85, R47, R54 ;  /* 0x0000002f55367225 */ /* 0x000fc800078e0036 */
[----:B------:R-:W-:Y:S02]  /*b75b0*/  HFMA2 R49, -RZ, RZ, 0, 0 ;  /* 0x00000000ff317431 */ /* 0x000fe400000001ff */
[----:B------:R-:W-:Y:S01]  /*b75c0*/  IMAD.WIDE.U32 R50, R86, R43, R32 ;  /* 0x0000002b56327225 */ /* 0x000fe200078e0020 */
[----:B------:R-:W-:Y:S02]  /*b75d0*/  MOV R32, RZ ;  /* 0x000000ff00207202 */ /* 0x000fe40000000f00 */
[----:B------:R-:W-:Y:S01]  /*b75e0*/  IADD3 R58, P2, PT, R59, R54, RZ ;  /* 0x000000363b3a7210 */ /* 0x000fe20007f5e0ff */
[----:B------:R-:W-:Y:S02]  /*b75f0*/  IMAD.MOV.U32 R57, RZ, RZ, RZ ;  /* 0x000000ffff397224 */ /* 0x000fe400078e00ff */
[----:B------:R-:W-:Y:S02]  /*b7600*/  IMAD.IADD R55, R27, 0x1, R55 ;  /* 0x000000011b377824 */ /* 0x000fe400078e0237 */
[----:B------:R-:W-:-:S02]  /*b7610*/  IMAD.IADD R33, R28, 0x1, R51 ;  /* 0x000000011c217824 */ /* 0x000fc400078e0233 */
[----:B------:R-:W-:-:S03]  /*b7620*/  IMAD.WIDE.U32 R52, R87, R37, R52 ;  /* 0x0000002557347225 */ /* 0x000fc600078e0034 */
[----:B------:R-:W-:Y:S01]  /*b7630*/  IADD3 R54, P0, PT, R33, R48, RZ ;  /* 0x0000003021367210 */ /* 0x000fe20007f1e0ff */
[----:B------:R-:W-:Y:S01]  /*b7640*/  IMAD.HI.U32 R57, R29, R18, R56 ;  /* 0x000000121d397227 */ /* 0x000fe200078e0038 */
[----:B------:R-:W-:Y:S02]  /*b7650*/  IADD3 R56, P1, PT, R55, R50, RZ ;  /* 0x0000003237387210 */ /* 0x000fe40007f3e0ff */
[----:B------:R-:W-:Y:S01]  /*b7660*/  IADD3 R48, PT, PT, R53, R32, RZ ;  /* 0x0000002035307210 */ /* 0x000fe20007ffe0ff */
[----:B------:R-:W-:Y:S01]  /*b7670*/  IMAD.MOV.U32 R33, RZ, RZ, RZ ;  /* 0x000000ffff217224 */ /* 0x000fe200078e00ff */
[----:B------:R-:W-:Y:S01]  /*b7680*/  IADD3 R61, PT, PT, R0, R57, RZ ;  /* 0x00000039003d7210 */ /* 0x000fe20007ffe0ff */
[----:B------:R-:W-:Y:S02]  /*b7690*/  IMAD.X R57, RZ, RZ, RZ, P1 ;  /* 0x000000ffff397224 */ /* 0x000fe400008e06ff */
[----:B------:R-:W-:-:S04]  /*b76a0*/  IMAD.WIDE.U32 R48, R87, R35, R48 ;  /* 0x0000002357307225 */ /* 0x000fc800078e0030 */
[----:B------:R-:W-:Y:S01]  /*b76b0*/  IMAD.X R55, RZ, RZ, RZ, P0 ;  /* 0x000000ffff377224 */ /* 0x000fe200000e06ff */
[----:B------:R-:W-:Y:S01]  /*b76c0*/  IADD3 R50, PT, PT, R49, R33, RZ ;  /* 0x0000002131327210 */ /* 0x000fe20007ffe0ff */
[----:B------:R-:W-:-:S04]  /*b76d0*/  IMAD.WIDE.U32 R56, R85, R45, R56 ;  /* 0x0000002d55387225 */ /* 0x000fc800078e0038 */
        /* <DEDUP_REMOVED lines=8> */
[----:B------:R-:W-:Y:S01]  /*b7760*/  IMAD.MOV.U32 R51, RZ, RZ, RZ ;  /* 0x000000ffff337224 */ /* 0x000fe200078e00ff */
[----:B------:R-:W-:Y:S01]  /*b7770*/  IADD3.X R55, PT, PT, RZ, RZ, RZ, P0, !PT ;  /* 0x000000ffff377210 */ /* 0x000fe200007fe4ff */
        /* <DEDUP_REMOVED lines=23> */
[----:B------:R-:W-:Y:S01]  /*b78f0*/  IADD3 R73, PT, PT, R4, R59, RZ ;  /* 0x0000003b04497210 */ /* 0x000fe20007ffe0ff */
[----:B------:R-:W-:Y:S01]  /*b7900*/  IMAD.X R55, RZ, RZ, RZ, P1 ;  /* 0x000000ffff377224 */ /* 0x000fe200008e06ff */
[----:B------:R-:W-:Y:S01]  /*b7910*/  IADD3 R63, PT, PT, R0, R61, RZ ;  /* 0x0000003d003f7210 */ /* 0x000fe20007ffe0ff */
[----:B------:R-:W-:-:S04]  /*b7920*/  IMAD.WIDE.U32 R56, R84, R45, R56 ;  /* 0x0000002d54387225 */ /* 0x000fc800078e0038 */
[----:B------:R-:W-:Y:S01]  /*b7930*/  IMAD.WIDE.U32 R54, R85, R41, R54 ;  /* 0x0000002955367225 */ /* 0x000fe200078e0036 */
[----:B------:R-:W-:Y:S02]  /*b7940*/  IADD3 R59, PT, PT, R26, R57, RZ ;  /* 0x000000391a3b7210 */ /* 0x000fe40007ffe0ff */
[----:B------:R-:W-:Y:S01]  /*b7950*/  MOV R57, RZ ;  /* 0x000000ff00397202 */ /* 0x000fe20000000f00 */
        /* <DEDUP_REMOVED lines=36> */
[----:B------:R-:W-:Y:S02]  /*b7ba0*/  IADD3.X R55, PT, PT, RZ, RZ, RZ, P1, !PT ;  /* 0x000000ffff377210 */ /* 0x000fe40000ffe4ff */
[----:B------:R-:W-:Y:S01]  /*b7bb0*/  IADD3.X R61, PT, PT, RZ, RZ, RZ, P0, !PT ;  /* 0x000000ffff3d7210 */ /* 0x000fe200007fe4ff */
[----:B------:R-:W-:Y:S01]  /*b7bc0*/  IMAD.WIDE.U32 R56, R84, R41, R56 ;  /* 0x0000002954387225 */ /* 0x000fe200078e0038 */
[----:B------:R-:W-:-:S03]  /*b7bd0*/  IADD3 R52, P0, PT, R52, R75, RZ ;  /* 0x0000004b34347210 */ /* 0x000fc60007f1e0ff */
[----:B------:R-:W-:Y:S02]  /*b7be0*/  IMAD.IADD R53, R26, 0x1, R59 ;  /* 0x000000011a357824 */ /* 0x000fe400078e023b */
[----:B------:R-:W-:Y:S02]  /*b7bf0*/  HFMA2 R59, -RZ, RZ, 0, 0 ;  /* 0x00000000ff3b7431 */ /* 0x000fe400000001ff */
[----:B------:R-:W-:Y:S01]  /*b7c00*/  IMAD.WIDE.U32 R62, R49, R19, R62 ;  /* 0x00000013313e7225 */ /* 0x000fe200078e003e */
[----:B------:R-:W-:-:S03]  /*b7c10*/  IADD3 R56, P2, PT, R53, R56, RZ ;  /* 0x0000003835387210 */ /* 0x000fc60007f5e0ff */
[----:B------:R-:W-:Y:S01]  /*b7c20*/  IMAD.IADD R57, R30, 0x1, R57 ;  /* 0x000000011e397824 */ /* 0x000fe200078e0239 */
[----:B------:R-:W-:Y:S01]  /*b7c30*/  IADD3.X R53, PT, PT, RZ, RZ, RZ, P0, !PT ;  /* 0x000000ffff357210 */ /* 0x000fe200007fe4ff */
[----:B------:R-:W-:-:S04]  /*b7c40*/  IMAD.WIDE.U32 R54, R85, R37, R54 ;  /* 0x0000002555367225 */ /* 0x000fc800078e0036 */
        /* <DEDUP_REMOVED lines=8> */
[----:B------:R-:W-:Y:S01]  /*b7cd0*/  IMAD.WIDE.U32 R58, R82, R47, R58 ;  /* 0x0000002f523a7225 */ /* 0x000fe200078e003a */
[----:B------:R-:W-:Y:S02]  /*b7ce0*/  IADD3.X R63, PT, PT, RZ, RZ, RZ, P0, !PT ;  /* 0x000000ffff3f7210 */ /* 0x000fe400007fe4ff */
[----:B------:R-:W-:Y:S01]  /*b7cf0*/  IADD3 R65, PT, PT, R0, R77, RZ ;  /* 0x0000004d00417210 */ /* 0x000fe20007ffe0ff */
        /* <DEDUP_REMOVED lines=10> */
[----:B------:R-:W-:Y:S02]  /*b7da0*/  IMAD.X R53, RZ, RZ, RZ, P0 ;  /* 0x000000ffff357224 */ /* 0x000fe400000e06ff */
[----:B------:R-:W-:-:S04]  /*b7db0*/  IMAD.WIDE.U32 R54, R84, R39, R54 ;  /* 0x0000002754367225 */ /* 0x000fc800078e0036 */
[----:B------:R-:W-:Y:S01]  /*b7dc0*/  IMAD.WIDE.U32 R62, R49, R20, R62 ;  /* 0x00000014313e7225 */ /* 0x000fe200078e003e */
[----:B------:R-:W-:-:S03]  /*b7dd0*/  IADD3 R55, PT, PT, R31, R55, RZ ;  /* 0x000000371f377210 */ /* 0x000fc60007ffe0ff */
[----:B------:R-:W-:Y:S01]  /*b7de0*/  IMAD.IADD R75, R28, 0x1, R57 ;  /* 0x000000011c4b7824 */ /* 0x000fe200078e0239 */
[----:B------:R-:W-:Y:S01]  /*b7df0*/  IADD3 R64, P4, PT, R65, R62, RZ ;  /* 0x0000003e41407210 */ /* 0x000fe20007f9e0ff */
[----:B------:R-:W-:Y:S01]  /*b7e00*/  IMAD.IADD R61, R4, 0x1, R61 ;  /* 0x00000001043d7824 */ /* 0x000fe200078e023d */
        /* <DEDUP_REMOVED lines=14> */
[----:B------:R-:W-:-:S03]  /*b7ef0*/  IADD3 R59, PT, PT, R26, R61, RZ ;  /* 0x0000003d1a3b7210 */ /* 0x000fc60007ffe0ff */
[----:B------:R-:W-:Y:S02]  /*b7f00*/  HFMA2 R61, -RZ, RZ, 0, 0 ;  /* 0x00000000ff3d7431 */ /* 0x000fe400000001ff */
        /* <DEDUP_REMOVED lines=11> */
[----:B------:R-:W-:Y:S01]  /*b7fc0*/  IMAD.X R59, RZ, RZ, RZ, P2 ;  /* 0x000000ffff3b7224 */ /* 0x000fe200010e06ff */
[----:B------:R-:W-:Y:S01]  /*b7fd0*/  IADD3 R60, P2, PT, R77, R60, RZ ;  /* 0x0000003c4d3c7210 */ /* 0x000fe20007f5e0ff */
[----:B------:R-:W-:-:S04]  /*b7fe0*/  IMAD.WIDE.U32 R64, R51, R19, R64 ;  /* 0x0000001333407225 */ /* 0x000fc800078e0040 */
[----:B------:R-:W-:-:S04]  /*b7ff0*/  IMAD.WIDE.U32 R54, R9, R85, R54 ;  /* 0x0000005509367225 */ /* 0x000fc800078e0036 */
[----:B------:R-:W-:Y:S01]  /*b8000*/  IMAD.IADD R75, R5, 0x1, R63 ;  /* 0x00000001054b7824 */ /* 0x000fe200078e023f */
[----:B------:R-:W-:Y:S01]  /*b8010*/  IADD3 R54, P1, PT, R57, R54, RZ ;  /* 0x0000003639367210 */ /* 0x000fe20007f3e0ff */
[----:B------:R-:W-:Y:S01]  /*b8020*/  IMAD.IADD R61, R27, 0x1, R61 ;  /* 0x000000011b3d7824 */ /* 0x000fe200078e023d */
[----:B------:R-:W-:Y:S01]  /*b8030*/  IADD3.X R57, PT, PT, RZ, RZ, RZ, P0, !PT ;  /* 0x000000ffff397210 */ /* 0x000fe200007fe4ff */
[----:B------:R-:W-:Y:S01]  /*b8040*/  IMAD.WIDE.U32 R58, R82, R43, R58 ;  /* 0x0000002b523a7225 */ /* 0x000fe200078e003a */
[----:B------:R-:W-:-:S03]  /*b8050*/  IADD3 R77, PT, PT, R34, R55, RZ ;  /* 0x00000037224d7210 */ /* 0x000fc60007ffe0ff */
[----:B------:R-:W-:Y:S01]  /*b8060*/  IMAD.X R63, RZ, RZ, RZ, P3 ;  /* 0x000000ffff3f7224 */ /* 0x000fe200018e06ff */
[----:B------:R-:W-:Y:S01]  /*b8070*/  IADD3 R58, P0, PT, R61, R58, RZ ;  /* 0x0000003a3d3a7210 */ /* 0x000fe20007f1e0ff */
[----:B------:R-:W-:Y:S01]  /*b8080*/  IMAD.IADD R73, R2, 0x1, R65 ;  /* 0x0000000102497824 */ /* 0x000fe200078e0241 */
[----:B------:R-:W-:Y:S01]  /*b8090*/  MOV R65, RZ ;  /* 0x000000ff00417202 */ /* 0x000fe20000000f00 */
[----:B------:R-:W-:Y:S01]  /*b80a0*/  IMAD R53, R64, R7, RZ ;  /* 0x0000000740357224 */ /* 0x000fe200078e02ff */
[----:B------:R-:W-:Y:S01]  /*b80b0*/  IADD3.X R61, PT, PT, RZ, RZ, RZ, P2, !PT ;  /* 0x000000ffff3d7210 */ /* 0x000fe200017fe4ff */
[----:B------:R-:W-:-:S04]  /*b80c0*/  IMAD.WIDE.U32 R62, R49, R21, R62 ;  /* 0x00000015313e7225 */ /* 0x000fc800078e003e */
[----:B------:R-:W-:-:S04]  /*b80d0*/  IMAD.HI.U32 R87, R53, R18, R64 ;  /* 0x0000001235577227 */ /* 0x000fc800078e0040 */
[----:B------:R-:W-:Y:S01]  /*b80e0*/  IMAD.X R55, RZ, RZ, RZ, P1 ;  /* 0x000000ffff377224 */ /* 0x000fe200008e06ff */
[----:B------:R-:W-:Y:S01]  /*b80f0*/  IADD3 R64, P1, PT, R73, R62, RZ ;  /* 0x0000003e49407210 */ /* 0x000fe20007f3e0ff */
[----:B------:R-:W-:Y:S01]  /*b8100*/  IMAD.IADD R59, R28, 0x1, R59 ;  /* 0x000000011c3b7824 */ /* 0x000fe200078e023b */
        /* <DEDUP_REMOVED lines=10> */
[----:B------:R-:W-:Y:S01]  /*b81b0*/  IADD3 R55, PT, PT, R0, R87, RZ ;  /* 0x0000005700377210 */ /* 0x000fe20007ffe0ff */
[----:B------:R-:W-:Y:S01]  /*b81c0*/  IMAD.X R59, RZ, RZ, RZ, P0 ;  /* 0x000000ffff3b7224 */ /* 0x000fe200000e06ff */
[----:B------:R-:W-:Y:S01]  /*b81d0*/  IADD3 R46, P1, PT, R46, R77, RZ ;  /* 0x0000004d2e2e7210 */ /* 0x000fe20007f3e0ff */
[----:B------:R-:W-:Y:S01]  /*b81e0*/  IMAD.WIDE.U32 R60, R51, R20, R64 ;  /* 0x00000014333c7225 */ /* 0x000fe200078e0040 */
[----:B------:R-:W-:-:S02]  /*b81f0*/  IADD3 R54, P2, PT, R57, R54, RZ ;  /* 0x0000003639367210 */ /* 0x000fc40007f5e0ff */
[----:B------:R-:W-:Y:S01]  /*b8200*/  IADD3.X R63, PT, PT, RZ, RZ, RZ, P4, !PT ;  /* 0x000000ffff3f7210 */ /* 0x000fe200027fe4ff */
[----:B------:R-:W-:Y:S01]  /*b8210*/  IMAD.WIDE.U32 R58, R81, R45, R58 ;  /* 0x0000002d513a7225 */ /* 0x000fe200078e003a */
[----:B------:R-:W-:Y:S02]  /*b8220*/  IADD3 R42, P0, PT, R55, R60, RZ ;  /* 0x0000003c372a7210 */ /* 0x000fe40007f1e0ff */
[----:B------:R-:W-:Y:S01]  /*b8230*/  IADD3 R65, PT, PT, R3, R61, RZ ;  /* 0x0000003d03417210 */ /* 0x000fe20007ffe0ff */
[----:B------:R-:W-:Y:S01]  /*b8240*/  IMAD.X R57, RZ, RZ, RZ, P3 ;  /* 0x000000ffff397224 */ /* 0x000fe200018e06ff */
[----:B------:R-:W-:Y:S01]  /*b8250*/  MOV R60, R58 ;  /* 0x0000003a003c7202 */ /* 0x000fe20000000f00 */
[----:B------:R-:W-:Y:S02]  /*b8260*/  IMAD.MOV.U32 R61, RZ, RZ, RZ ;  /* 0x000000ffff3d7224 */ /* 0x000fe400078e00ff */
[----:B------:R-:W-:-:S04]  /*b8270*/  IMAD.WIDE.U32 R56, R82, R41, R56 ;  /* 0x0000002952387225 */ /* 0x000fc800078e0038 */
[----:B------:R-:W-:Y:S01]  /*b8280*/  IMAD.X R55, RZ, RZ, RZ, P2 ;  /* 0x000000ffff377224 */ /* 0x000fe200010e06ff */
[----:B------:R-:W-:Y:S01]  /*b8290*/  IADD3 R57, PT, PT, R30, R57, RZ ;  /* 0x000000391e397210 */ /* 0x000fe20007ffe0ff */
[----:B------:R-:W-:Y:S02]  /*b82a0*/  IMAD.IADD R59, R26, 0x1, R59 ;  /* 0x000000011a3b7824 */ /* 0x000fe400078e023b */
[----:B------:R-:W-:-:S03]  /*b82b0*/  IMAD.WIDE.U32 R60, R80, R47, R60 ;  /* 0x0000002f503c7225 */ /* 0x000fc600078e003c */
        /* <DEDUP_REMOVED lines=19> */
[----:B------:R-:W-:Y:S01]  /*b83f0*/  IADD3.X R59, PT, PT, RZ, RZ, RZ, P4, !PT ;  /* 0x000000ffff3b7210 */ /* 0x000fe200027fe4ff */
        /* <DEDUP_REMOVED lines=25> */
[----:B------:R-:W-:Y:S01]  /*b8590*/  IMAD.WIDE.U32 R26, R80, R43, R56 ;  /* 0x0000002b501a7225 */ /* 0x000fe200078e0038 */
[----:B------:R-:W-:Y:S02]  /*b85a0*/  IADD3.X R47, PT, PT, RZ, RZ, RZ, P3, !PT ;  /* 0x000000ffff2f7210 */ /* 0x000fe40001ffe4ff */
[----:B------:R-:W-:Y:S01]  /*b85b0*/  IADD3.X R43, PT, PT, RZ, RZ, RZ, P0, !PT ;  /* 0x000000ffff2b7210 */ /* 0x000fe200007fe4ff */
[----:B------:R-:W-:Y:S01]  /*b85c0*/  IMAD.WIDE.U32 R54, R81, R39, R54 ;  /* 0x0000002751367225 */ /* 0x000fe200078e0036 */
[----:B------:R-:W-:-:S03]  /*b85d0*/  IADD3 R60, P2, PT, R65, R58, RZ ;  /* 0x0000003a413c7210 */ /* 0x000fc60007f5e0ff */
[----:B------:R-:W-:Y:S01]  /*b85e0*/  IMAD.IADD R57, R28, 0x1, R27 ;  /* 0x000000011c397824 */ /* 0x000fe200078e021b */
[----:B------:R-:W-:Y:S01]  /*b85f0*/  IADD3.X R61, PT, PT, RZ, RZ, RZ, P2, !PT ;  /* 0x000000ffff3d7210 */ /* 0x000fe200017fe4ff */
[----:B------:R-:W-:Y:S01]  /*b8600*/  IMAD.WIDE.U32 R46, R82, R35, R46 ;  /* 0x00000023522e7225 */ /* 0x000fe200078e002e */
[----:B------:R-:W0:Y:S02]  /*b8610*/  LDC R28, c[0x3][0x1c] ;  /* 0x00c00700ff1c7b82 */ /* 0x000e240000000800 */
[----:B------:R-:W-:Y:S01]  /*b8620*/  IADD3 R56, P0, PT, R57, R54, RZ ;  /* 0x0000003639387210 */ /* 0x000fe20007f1e0ff */
[----:B------:R-:W-:Y:S01]  /*b8630*/  IMAD.IADD R63, R5, 0x1, R59 ;  /* 0x00000001053f7824 */ /* 0x000fe200078e023b */
[----:B------:R-:W-:Y:S01]  /*b8640*/  IADD3 R54, PT, PT, R33, R47, RZ ;  /* 0x0000002f21367210 */ /* 0x000fe20007ffe0ff */
[----:B------:R-:W-:-:S04]  /*b8650*/  IMAD.WIDE.U32 R58, R53, R19, R42 ;  /* 0x00000013353a7225 */ /* 0x000fc800078e002a */
[----:B------:R-:W-:Y:S02]  /*b8660*/  IMAD.IADD R55, R31, 0x1, R55 ;  /* 0x000000011f377824 */ /* 0x000fe400078e0237 */
[----:B------:R-:W-:Y:S01]  /*b8670*/  IMAD.X R57, RZ, RZ, RZ, P0 ;  /* 0x000000ffff397224 */ /* 0x000fe200000e06ff */
[----:B------:R-:W-:Y:S01]  /*b8680*/  IADD3 R54, P0, PT, R54, R45, RZ ;  /* 0x0000002d36367210 */ /* 0x000fe20007f1e0ff */
[----:B------:R-:W-:Y:S02]  /*b8690*/  IMAD.IADD R45, R2, 0x1, R59 ;  /* 0x00000001022d7824 */ /* 0x000fe400078e023b */
[----:B------:R-:W-:Y:S01]  /*b86a0*/  HFMA2 R59, -RZ, RZ, 0, 0 ;  /* 0x00000000ff3b7431 */ /* 0x000fe200000001ff */
[----:B------:R-:W-:Y:S01]  /*b86b0*/  IADD3 R46, P3, PT, R55, R46, RZ ;  /* 0x0000002e372e7210 */ /* 0x000fe20007f7e0ff */
[----:B------:R-:W-:Y:S02]  /*b86c0*/  IMAD R27, R58, R7, RZ ;  /* 0x000000073a1b7224 */ /* 0x000fe400078e02ff */
[----:B------:R-:W-:Y:S01]  /*b86d0*/  IMAD.WIDE.U32 R42, R80, R41, R56 ;  /* 0x00000029502a7225 */ /* 0x000fe200078e0038 */
[----:B------:R-:W-:-:S03]  /*b86e0*/  IADD3.X R47, PT, PT, RZ, RZ, RZ, P3, !PT ;  /* 0x000000ffff2f7210 */ /* 0x000fc60001ffe4ff */
[----:B------:R-:W-:Y:S02]  /*b86f0*/  IMAD.X R55, RZ, RZ, RZ, P0 ;  /* 0x000000ffff377224 */ /* 0x000fe400000e06ff */
[----:B------:R-:W-:Y:S01]  /*b8700*/  IMAD.HI.U32 R65, R27, R18, R58 ;  /* 0x000000121b417227 */ /* 0x000fe200078e003a */
[----:B------:R-:W-:-:S03]  /*b8710*/  IADD3 R59, PT, PT, R30, R43, RZ ;  /* 0x0000002b1e3b7210 */ /* 0x000fc60007ffe0ff */
        /* <DEDUP_REMOVED lines=8> */
[----:B0-----:R-:W-:Y:S01]  /*b87a0*/  IMAD.WIDE.U32 R46, R25, R28, R40 ;  /* 0x0000001c192e7225 */ /* 0x001fe200078e0028 */
[----:B------:R-:W-:Y:S02]  /*b87b0*/  IADD3 R30, P1, PT, R45, R60, RZ ;  /* 0x0000003c2d1e7210 */ /* 0x000fe40007f3e0ff */
[----:B------:R-:W-:Y:S01]  /*b87c0*/  IADD3 R61, PT, PT, R4, R61, RZ ;  /* 0x0000003d043d7210 */ /* 0x000fe20007ffe0ff */
[----:B------:R-:W-:-:S04]  /*b87d0*/  IMAD.WIDE.U32 R38, R80, R39, R58 ;  /* 0x0000002750267225 */ /* 0x000fc800078e003a */
[----:B------:R-:W-:Y:S01]  /*b87e0*/  IMAD.X R57, RZ, RZ, RZ, P0 ;  /* 0x000000ffff397224 */ /* 0x000fe200000e06ff */
[----:B------:R-:W-:Y:S01]  /*b87f0*/  IADD3 R54, P0, PT, R46, R73, RZ ;  /* 0x000000492e367210 */ /* 0x000fe20007f1e0ff */
[----:B------:R-:W-:Y:S01]  /*b8800*/  IMAD.IADD R25, R31, 0x1, R39 ;  /* 0x000000011f197824 */ /* 0x000fe200078e0227 */
[----:B------:R-:W-:Y:S01]  /*b8810*/  IADD3.X R31, PT, PT, RZ, RZ, RZ, P1, !PT ;  /* 0x000000ffff1f7210 */ /* 0x000fe20000ffe4ff */
[----:B------:R-:W-:-:S04]  /*b8820*/  IMAD.WIDE.U32 R40, R81, R35, R56 ;  /* 0x0000002351287225 */ /* 0x000fc800078e0038 */
[----:B------:R-:W-:Y:S01]  /*b8830*/  IMAD.IADD R46, R34, 0x1, R55 ;  /* 0x00000001222e7824 */ /* 0x000fe200078e0237 */
[----:B------:R-:W-:Y:S01]  /*b8840*/  IADD3.X R55, PT, PT, RZ, RZ, RZ, P0, !PT ;  /* 0x000000ffff377210 */ /* 0x000fe200007fe4ff */
        /* <DEDUP_REMOVED lines=15> */
[----:B------:R-:W-:Y:S02]  /*b8940*/  IMAD.X R47, RZ, RZ, RZ, P2 ;  /* 0x000000ffff2f7224 */ /* 0x000fe400010e06ff */
[----:B------:R-:W-:Y:S01]  /*b8950*/  IMAD.WIDE.U32 R44, R9, R81, R30 ;  /* 0x00000051092c7225 */ /* 0x000fe200078e001e */
[----:B------:R-:W-:-:S03]  /*b8960*/  IADD3 R30, P0, PT, R54, R25, RZ ;  /* 0x00000019361e7210 */ /* 0x000fc60007f1e0ff */
[----:B------:R-:W-:Y:S01]  /*b8970*/  IMAD.WIDE.U32 R54, R27, R19, R36 ;  /* 0x000000131b367225 */ /* 0x000fe200078e0024 */
[----:B------:R-:W-:-:S03]  /*b8980*/  IADD3.X R31, PT, PT, RZ, RZ, RZ, P0, !PT ;  /* 0x000000ffff1f7210 */ /* 0x000fc600007fe4ff */
        /* <DEDUP_REMOVED lines=8> */
[----:B------:R-:W-:Y:S02]  /*b8a10*/  IMAD.X R29, RZ, RZ, RZ, P1 ;  /* 0x000000ffff1d7224 */ /* 0x000fe400008e06ff */
        /* <DEDUP_REMOVED lines=25> */
[----:B------:R-:W-:Y:S01]  /*b8bb0*/  IADD3 R44, P2, PT, R39, R46, RZ ;  /* 0x0000002e272c7210 */ /* 0x000fe20007f5e0ff */
[----:B------:R-:W-:Y:S01]  /*b8bc0*/  IMAD.IADD R47, R4, 0x1, R47 ;  /* 0x00000001042f7824 */ /* 0x000fe200078e022f */
[----:B------:R-:W-:Y:S01]  /*b8bd0*/  MOV R55, RZ ;  /* 0x000000ff00377202 */ /* 0x000fe20000000f00 */
[----:B------:R-:W-:Y:S01]  /*b8be0*/  IMAD.WIDE.U32 R32, R49, R28, R32 ;  /* 0x0000001c31207225 */ /* 0x000fe200078e0020 */
[----:B------:R-:W-:Y:S02]  /*b8bf0*/  IADD3.X R39, PT, PT, RZ, RZ, RZ, P0, !PT ;  /* 0x000000ffff277210 */ /* 0x000fe400007fe4ff */
[----:B------:R-:W-:Y:S01]  /*b8c00*/  IADD3 R42, P5, PT, R47, R42, RZ ;  /* 0x0000002a2f2a7210 */ /* 0x000fe20007fbe0ff */
[----:B------:R-:W-:Y:S01]  /*b8c10*/  IMAD.IADD R43, R6, 0x1, R43 ;  /* 0x00000001062b7824 */ /* 0x000fe200078e022b */
[----:B------:R-:W-:Y:S01]  /*b8c20*/  IADD3 R39, P0, PT, R39, R38, RZ ;  /* 0x0000002627277210 */ /* 0x000fe20007f1e0ff */
[----:B------:R-:W-:Y:S01]  /*b8c30*/  IMAD R25, R54, R7, RZ ;  /* 0x0000000736197224 */ /* 0x000fe200078e02ff */
[----:B------:R-:W-:Y:S01]  /*b8c40*/  IADD3.X R26, PT, PT, RZ, RZ, RZ, P1, !PT ;  /* 0x000000ffff1a7210 */ /* 0x000fe20000ffe4ff */
[----:B------:R-:W-:Y:S01]  /*b8c50*/  IMAD.X R45, RZ, RZ, RZ, P2 ;  /* 0x000000ffff2d7224 */ /* 0x000fe200010e06ff */
[----:B------:R-:W-:Y:S01]  /*b8c60*/  IADD3 R32, P4, PT, R32, R43, RZ ;  /* 0x0000002b20207210 */ /* 0x000fe20007f9e0ff */
[----:B------:R-:W-:Y:S01]  /*b8c70*/  IMAD.HI.U32 R55, R25, R18, R54 ;  /* 0x0000001219377227 */ /* 0x000fe200078e0036 */
        /* <DEDUP_REMOVED lines=8> */
[----:B------:R-:W-:Y:S02]  /*b8d00*/  IADD3.X R41, PT, PT, RZ, RZ, RZ, P0, !PT ;  /* 0x000000ffff297210 */ /* 0x000fe400007fe4ff */
        /* <DEDUP_REMOVED lines=13> */
[----:B------:R-:W-:Y:S02]  /*b8de0*/  IMAD.IADD R32, R8, 0x1, R33 ;  /* 0x0000000108207824 */ /* 0x000fe400078e0221 */
[----:B------:R-:W-:Y:S01]  /*b8df0*/  IMAD.X R39, RZ, RZ, RZ, P5 ;  /* 0x000000ffff277224 */ /* 0x000fe200028e06ff */
[----:B------:R-:W-:Y:S01]  /*b8e00*/  IADD3 R47, P0, PT, R47, R36, RZ ;  /* 0x000000242f2f7210 */ /* 0x000fe20007f1e0ff */
[----:B------:R-:W-:Y:S01]  /*b8e10*/  IMAD R29, R44, R7, RZ ;  /* 0x000000072c1d7224 */ /* 0x000fe200078e02ff */
[----:B------:R-:W-:Y:S01]  /*b8e20*/  IADD3 R32, P6, PT, R32, R35, RZ ;  /* 0x0000002320207210 */ /* 0x000fe20007fde0ff */
[----:B------:R-:W-:Y:S01]  /*b8e30*/  IMAD.WIDE.U32 R38, R53, R23, R38 ;  /* 0x0000001735267225 */ /* 0x000fe200078e0026 */
[----:B------:R-:W-:-:S03]  /*b8e40*/  IADD3 R35, P1, PT, R26, R41, RZ ;  /* 0x000000291a237210 */ /* 0x000fc60007f3e0ff */
[----:B------:R-:W-:Y:S01]  /*b8e50*/  IMAD.WIDE.U32 R40, R27, R21, R42 ;  /* 0x000000151b287225 */ /* 0x000fe200078e002a */
[----:B------:R-:W-:-:S03]  /*b8e60*/  IADD3 R43, PT, PT, R2, R45, RZ ;  /* 0x0000002d022b7210 */ /* 0x000fc60007ffe0ff */
        /* <DEDUP_REMOVED lines=8> */
[----:B------:R-:W-:Y:S01]  /*b8ef0*/  IADD3.X R41, PT, PT, RZ, RZ, RZ, P5, !PT ;  /* 0x000000ffff297210 */ /* 0x000fe20002ffe4ff */
[----:B------:R-:W-:-:S03]  /*b8f00*/  IMAD.HI.U32 R45, R29, R18, R44 ;  /* 0x000000121d2d7227 */ /* 0x000fc600078e002c */
        /* <DEDUP_REMOVED lines=56> */
[----:B------:R-:W-:-:S03]  /*b9290*/  IMAD.WIDE.U32 R26, R27, R28, R32 ;  /* 0x0000001c1b1a7225 */ /* 0x000fc600078e0020 */
[----:B------:R-:W-:Y:S01]  /*b92a0*/  IADD3 R42, P5, PT, R31, R42, RZ ;  /* 0x0000002a1f2a7210 */ /* 0x000fe20007fbe0ff */
[----:B------:R-:W-:Y:S01]  /*b92b0*/  IMAD.IADD R33, R6, 0x1, R43 ;  /* 0x0000000106217824 */ /* 0x000fe200078e022b */
        /* <DEDUP_REMOVED lines=15> */
[----:B------:R-:W-:Y:S01]  /*b93b0*/  IMAD.IADD R26, R8, 0x1, R33 ;  /* 0x00000001081a7824 */ /* 0x000fe200078e0221 */
[----:B------:R-:W-:Y:S02]  /*b93c0*/  IADD3 R32, P6, PT, R9, R32, RZ ;  /* 0x0000002009207210 */ /* 0x000fe40007fde0ff */
[----:B------:R-:W-:Y:S02]  /*b93d0*/  IADD3.X R9, PT, PT, RZ, RZ, RZ, P2, !PT ;  /* 0x000000ffff097210 */ /* 0x000fe400017fe4ff */
[----:B------:R-:W-:Y:S01]  /*b93e0*/  IADD3 R44, P5, PT, R44, R35, RZ ;  /* 0x000000232c2c7210 */ /* 0x000fe20007fbe0ff */
[----:B------:R-:W-:Y:S01]  /*b93f0*/  IMAD.X R33, RZ, RZ, RZ, P6 ;  /* 0x000000ffff217224 */ /* 0x000fe200030e06ff */
[----:B------:R-:W-:Y:S02]  /*b9400*/  IADD3 R26, P2, PT, R26, R27, RZ ;  /* 0x0000001b1a1a7210 */ /* 0x000fe40007f5e0ff */
[----:B------:R-:W-:-:S02]  /*b9410*/  IADD3.X R30, PT, PT, RZ, RZ, RZ, P3, !PT ;  /* 0x000000ffff1e7210 */ /* 0x000fc40001ffe4ff */
        /* <DEDUP_REMOVED lines=8> */
[----:B------:R-:W-:-:S04]  /*b94a0*/  IADD3 R32, P6, PT, R26, R33, RZ ;  /* 0x000000211a207210 */ /* 0x000fc80007fde0ff */
[----:B------:R-:W-:Y:S01]  /*b94b0*/  IADD3 R26, P4, PT, R9, R30, RZ ;  /* 0x0000001e091a7210 */ /* 0x000fe20007f9e0ff */
[----:B------:R-:W-:Y:S01]  /*b94c0*/  IMAD.X R33, RZ, RZ, RZ, P6 ;  /* 0x000000ffff217224 */ /* 0x000fe200030e06ff */
[----:B------:R-:W-:Y:S02]  /*b94d0*/  IADD3 R30, PT, PT, R34, R31, RZ ;  /* 0x0000001f221e7210 */ /* 0x000fe40007ffe0ff */
        /* <DEDUP_REMOVED lines=18> */
[----:B------:R-:W-:Y:S01]  /*b9600*/  IMAD.WIDE.U32 R48, R29, R28, R26 ;  /* 0x0000001c1d307225 */ /* 0x000fe200078e001a */
[----:B------:R-:W-:-:S03]  /*b9610*/  MOV R26, R36 ;  /* 0x00000024001a7202 */ /* 0x000fc60000000f00 */
[----:B------:R-:W-:Y:S01]  /*b9620*/  IMAD.MOV.U32 R27, RZ, RZ, R40 ;  /* 0x000000ffff1b7224 */ /* 0x000fe200078e0028 */
[----:B------:R-:W-:Y:S01]  /*b9630*/  IADD3 R9, PT, PT, R49, R9, R25 ;  /* 0x0000000931097210 */ /* 0x000fe20007ffe019 */
[----:B------:R-:W-:Y:S02]  /*b9640*/  IMAD.MOV.U32 R29, RZ, RZ, R44 ;  /* 0x000000ffff1d7224 */ /* 0x000fe400078e002c */
[----:B------:R-:W-:Y:S01]  /*b9650*/  IMAD.MOV.U32 R25, RZ, RZ, R48 ;  /* 0x000000ffff197224 */ /* 0x000fe200078e0030 */
        /* <DEDUP_REMOVED lines=28> */
.L_x_762:
        /* <DEDUP_REMOVED lines=23> */
.L_x_763:
[----:B------:R-:W-:Y:S02]  /*b9990*/  HFMA2 R39, -RZ, RZ, 0, 0 ;  /* 0x00000000ff277431 */ /* 0x000fe400000001ff */
[----:B------:R-:W-:Y:S01]  /*b99a0*/  IMAD.WIDE.U32 R36, R17, R67, RZ ;  /* 0x0000004311247225 */ /* 0x000fe200078e00ff */
        /* <DEDUP_REMOVED lines=8> */
[----:B---3--:R-:W-:Y:S01]  /*b9a30*/  UMOV UR8, URZ ;  /* 0x000000ff00087c82 */ /* 0x008fe20008000000 */
        /* <DEDUP_REMOVED lines=27> */
[----:B------:R-:W-:Y:S01]  /*b9bf0*/  IMAD.IADD R35, R2, 0x1, R45 ;  /* 0x0000000102237824 */ /* 0x000fe200078e022d */
[----:B------:R-:W-:Y:S01]  /*b9c00*/  IADD3 R42, P0, PT, R43, R36, RZ ;  /* 0x000000242b2a7210 */ /* 0x000fe20007f1e0ff */
[----:B------:R-:W-:-:S03]  /*b9c10*/  IMAD.WIDE.U32 R36, R67, R13, R38 ;  /* 0x0000000d43247225 */ /* 0x000fc600078e0026 */
[----:B------:R-:W-:Y:S01]  /*b9c20*/  IADD3.X R43, PT, PT, RZ, RZ, RZ, P0, !PT ;  /* 0x000000ffff2b7210 */ /* 0x000fe200007fe4ff */
[----:B------:R-:W-:Y:S01]  /*b9c30*/  IMAD.MOV.U32 R45, RZ, RZ, RZ ;  /* 0x000000ffff2d7224 */ /* 0x000fe200078e00ff */
[----:B------:R-:W-:Y:S01]  /*b9c40*/  IADD3 R40, PT, PT, R37, UR8, RZ ;  /* 0x0000000825287c10 */ /* 0x000fe2000fffe0ff */
[----:B------:R-:W-:-:S04]  /*b9c50*/  IMAD.HI.U32 R37, R33, R18, R46 ;  /* 0x0000001221257227 */ /* 0x000fc800078e002e */
[----:B------:R-:W-:-:S04]  /*b9c60*/  IMAD.WIDE.U32 R44, R69, R17, R44 ;  /* 0x00000011452c7225 */ /* 0x000fc800078e002c */
[----:B------:R-:W-:Y:S01]  /*b9c70*/  IMAD.WIDE.U32 R38, R68, R15, R42 ;  /* 0x0000000f44267225 */ /* 0x000fe200078e002a */
[----:B------:R-:W-:Y:S02]  /*b9c80*/  IADD3 R46, P2, PT, R35, R44, RZ ;  /* 0x0000002c232e7210 */ /* 0x000fe40007f5e0ff */
[----:B------:R-:W-:Y:S01]  /*b9c90*/  IADD3 R35, PT, PT, R0, R37, RZ ;  /* 0x0000002500237210 */ /* 0x000fe20007ffe0ff */
[----:B------:R-:W-:Y:S02]  /*b9ca0*/  VIADD R45, R45, UR4 ;  /* 0x000000042d2d7c36 */ /* 0x000fe40008000000 */
[----:B------:R-:W-:Y:S02]  /*b9cb0*/  HFMA2 R37, -RZ, RZ, 0, 0 ;  /* 0x00000000ff257431 */ /* 0x000fe400000001ff */
[----:B------:R-:W-:Y:S01]  /*b9cc0*/  IMAD.MOV.U32 R41, RZ, RZ, RZ ;  /* 0x000000ffff297224 */ /* 0x000fe200078e00ff */
[----:B------:R-:W-:Y:S01]  /*b9cd0*/  IADD3 R43, PT, PT, R39, UR6, RZ ;  /* 0x00000006272b7c10 */ /* 0x000fe2000fffe0ff */
[----:B------:R-:W-:Y:S01]  /*b9ce0*/  IMAD.MOV.U32 R39, RZ, RZ, RZ ;  /* 0x000000ffff277224 */ /* 0x000fe200078e00ff */
[----:B------:R-:W-:Y:S01]  /*b9cf0*/  IADD3 R44, P1, PT, R45, R38, RZ ;  /* 0x000000262d2c7210 */ /* 0x000fe20007f3e0ff */
[----:B------:R-:W-:Y:S01]  /*b9d00*/  IMAD.WIDE.U32 R40, R67, R12, R40 ;  /* 0x0000000c43287225 */ /* 0x000fe200078e0028 */
[----:B------:R-:W-:-:S02]  /*b9d10*/  IADD3 R42, P0, PT, R43, R36, RZ ;  /* 0x000000242b2a7210 */ /* 0x000fc40007f1e0ff */
[----:B------:R-:W-:Y:S01]  /*b9d20*/  IADD3.X R47, PT, PT, RZ, RZ, RZ, P2, !PT ;  /* 0x000000ffff2f7210 */ /* 0x000fe200017fe4ff */
[----:B------:R-:W-:Y:S02]  /*b9d30*/  VIADD R36, R41, UR9 ;  /* 0x0000000929247c36 */ /* 0x000fe40008000000 */
        /* <DEDUP_REMOVED lines=12> */
[----:B------:R-:W-:Y:S01]  /*b9e00*/  IMAD.WIDE.U32 R38, R11, R67, R38 ;  /* 0x000000430b267225 */ /* 0x000fe200078e0026 */
[----:B------:R-:W-:Y:S02]  /*b9e10*/  IADD3.X R43, PT, PT, RZ, RZ, RZ, P0, !PT ;  /* 0x000000ffff2b7210 */ /* 0x000fe400007fe4ff */
[----:B------:R-:W-:Y:S01]  /*b9e20*/  IADD3 R40, P0, PT, R41, R40, RZ ;  /* 0x0000002829287210 */ /* 0x000fe20007f1e0ff */
[----:B------:R-:W-:Y:S01]  /*b9e30*/  IMAD.WIDE.U32 R44, R70, R17, R44 ;  /* 0x00000011462c7225 */ /* 0x000fe200078e002c */
[----:B------:R-:W-:-:S03]  /*b9e40*/  IADD3 R35, PT, PT, R3, R47, RZ ;  /* 0x0000002f03237210 */ /* 0x000fc60007ffe0ff */
[----:B------:R-:W-:Y:S01]  /*b9e50*/  IMAD.X R47, RZ, RZ, RZ, P1 ;  /* 0x000000ffff2f7224 */ /* 0x000fe200008e06ff */
[----:B------:R-:W-:Y:S01]  /*b9e60*/  IADD3 R37, PT, PT, R45, UR4, RZ ;  /* 0x000000042d257c10 */ /* 0x000fe2000fffe0ff */
[----:B------:R-:W-:-:S04]  /*b9e70*/  IMAD.WIDE.U32 R42, R69, R15, R42 ;  /* 0x0000000f452a7225 */ /* 0x000fc800078e002a */
[----:B------:R-:W-:Y:S01]  /*b9e80*/  IMAD.X R41, RZ, RZ, RZ, P0 ;  /* 0x000000ffff297224 */ /* 0x000fe200000e06ff */
[----:B------:R-:W-:Y:S01]  /*b9e90*/  IADD3 R44, P0, PT, R35, R44, RZ ;  /* 0x0000002c232c7210 */ /* 0x000fe20007f1e0ff */
[----:B------:R-:W-:Y:S01]  /*b9ea0*/  IMAD.WIDE.U32 R46, R33, R19, R46 ;  /* 0x00000013212e7225 */ /* 0x000fe200078e002e */
[----:B------:R-:W-:Y:S02]  /*b9eb0*/  IADD3 R42, P1, PT, R37, R42, RZ ;  /* 0x0000002a252a7210 */ /* 0x000fe40007f3e0ff */
[----:B------:R-:W-:Y:S01]  /*b9ec0*/  IADD3 R43, PT, PT, R43, UR6, RZ ;  /* 0x000000062b2b7c10 */ /* 0x000fe2000fffe0ff */
        /* <DEDUP_REMOVED lines=8> */
[----:B------:R-:W-:Y:S01]  /*b9f50*/  IMAD.WIDE.U32 R44, R31, R21, R44 ;  /* 0x000000151f2c7225 */ /* 0x000fe200078e002c */
[----:B------:R-:W-:-:S03]  /*b9f60*/  IADD3 R51, PT, PT, R0, R51, RZ ;  /* 0x0000003300337210 */ /* 0x000fc60007ffe0ff */
[----:B------:R-:W-:Y:S01]  /*b9f70*/  VIADD R47, R41, UR8 ;  /* 0x00000008292f7c36 */ /* 0x000fe20008000000 */
[----:B------:R-:W-:Y:S01]  /*b9f80*/  IADD3.X R41, PT, PT, RZ, RZ, RZ, P0, !PT ;  /* 0x000000ffff297210 */ /* 0x000fe200007fe4ff */
[----:B------:R-:W-:Y:S01]  /*b9f90*/  IMAD.WIDE.U32 R42, R70, R16, R42 ;  /* 0x00000010462a7225 */ /* 0x000fe200078e002a */
[----:B------:R-:W-:Y:S02]  /*b9fa0*/  IADD3 R46, P1, PT, R37, R44, RZ ;  /* 0x0000002c252e7210 */ /* 0x000fe40007f3e0ff */
[----:B------:R-:W-:Y:S01]  /*b9fb0*/  IADD3 R36, P0, PT, R47, R36, RZ ;  /* 0x000000242f247210 */ /* 0x000fe20007f1e0ff */
[----:B------:R-:W-:Y:S01]  /*b9fc0*/  IMAD.WIDE.U32 R40, R69, R14, R40 ;  /* 0x0000000e45287225 */ /* 0x000fe200078e0028 */
[----:B------:R-:W-:Y:S02]  /*b9fd0*/  IADD3 R53, PT, PT, R4, R45, RZ ;  /* 0x0000002d04357210 */ /* 0x000fe40007ffe0ff */
[----:B------:R-:W-:Y:S01]  /*b9fe0*/  IADD3.X R37, PT, PT, RZ, RZ, RZ, P0, !PT ;  /* 0x000000ffff257210 */ /* 0x000fe200007fe4ff */
[----:B------:R-:W-:-:S02]  /*b9ff0*/  VIADD R43, R43, UR5 ;  /* 0x000000052b2b7c36 */ /* 0x000fc40008000000 */
[----:B------:R-:W-:Y:S02]  /*ba000*/  IMAD.X R47, RZ, RZ, RZ, P1 ;  /* 0x000000ffff2f7224 */ /* 0x000fe400008e06ff */
[----:B------:R-:W-:Y:S01]  /*ba010*/  IMAD.WIDE.U32 R36, R68, R12, R36 ;  /* 0x0000000c44247225 */ /* 0x000fe200078e0024 */
[----:B------:R-:W-:-:S03]  /*ba020*/  IADD3 R44, P0, PT, R43, R40, RZ ;  /* 0x000000282b2c7210 */ /* 0x000fc60007f1e0ff */
[----:B------:R-:W-:Y:S02]  /*ba030*/  VIADD R43, R41, UR7 ;  /* 0x00000007292b7c36 */ /* 0x000fe40008000000 */
[----:B------:R-:W-:-:S04]  /*ba040*/  IMAD.WIDE.U32 R40, R33, R20, R46 ;  /* 0x0000001421287225 */ /* 0x000fc800078e002e */
[----:B------:R-:W-:Y:S02]  /*ba050*/  HFMA2 R47, -RZ, RZ, 0, 0 ;  /* 0x00000000ff2f7431 */ /* 0x000fe400000001ff */
[----:B------:R-:W-:Y:S01]  /*ba060*/  IMAD.MOV.U32 R46, RZ, RZ, R42 ;  /* 0x000000ffff2e7224 */ /* 0x000fe200078e002a */
[----:B------:R-:W-:Y:S01]  /*ba070*/  IADD3 R50, P3, PT, R51, R40, RZ ;  /* 0x0000002833327210 */ /* 0x000fe20007f7e0ff */
[----:B------:R-:W-:Y:S01]  /*ba080*/  IMAD.X R45, RZ, RZ, RZ, P0 ;  /* 0x000000ffff2d7224 */ /* 0x000fe200000e06ff */
[----:B------:R-:W-:Y:S02]  /*ba090*/  IADD3 R40, P0, PT, R43, R36, RZ ;  /* 0x000000242b287210 */ /* 0x000fe40007f1e0ff */
[----:B------:R-:W-:Y:S01]  /*ba0a0*/  IADD3 R49, PT, PT, R3, R41, RZ ;  /* 0x0000002903317210 */ /* 0x000fe20007ffe0ff */
[----:B------:R-:W-:Y:S01]  /*ba0b0*/  IMAD.WIDE.U32 R42, R70, R15, R44 ;  /* 0x0000000f462a7225 */ /* 0x000fe200078e002c */
[----:B------:R-:W-:Y:S02]  /*ba0c0*/  IADD3.X R41, PT, PT, RZ, RZ, RZ, P0, !PT ;  /* 0x000000ffff297210 */ /* 0x000fe400007fe4ff */
[----:B------:R-:W-:Y:S01]  /*ba0d0*/  IADD3.X R51, PT, PT, RZ, RZ, RZ, P3, !PT ;  /* 0x000000ffff337210 */ /* 0x000fe20001ffe4ff */
[----:B------:R-:W-:Y:S01]  /*ba0e0*/  IMAD.WIDE.U32 R46, R71, R17, R46 ;  /* 0x00000011472e7225 */ /* 0x000fe200078e002e */
[----:B------:R-:W-:-:S03]  /*ba0f0*/  IADD3 R43, PT, PT, R43, UR6, RZ ;  /* 0x000000062b2b7c10 */ /* 0x000fc6000fffe0ff */
[----:B------:R-:W-:Y:S01]  /*ba100*/  VIADD R45, R47, UR4 ;  /* 0x000000042f2d7c36 */ /* 0x000fe20008000000 */
[----:B------:R-:W-:Y:S01]  /*ba110*/  IADD3 R46, P2, PT, R53, R46, RZ ;  /* 0x0000002e352e7210 */ /* 0x000fe20007f5e0ff */
[----:B------:R-:W-:Y:S02]  /*ba120*/  VIADD R53, R37, UR9 ;  /* 0x0000000925357c36 */ /* 0x000fe40008000000 */
[----:B------:R-:W-:Y:S01]  /*ba130*/  IMAD.WIDE.U32 R36, R69, R13, R40 ;  /* 0x0000000d45247225 */ /* 0x000fe200078e0028 */
[----:B------:R-:W-:Y:S02]  /*ba140*/  IADD3 R44, P1, PT, R45, R42, RZ ;  /* 0x0000002a2d2c7210 */ /* 0x000fe40007f3e0ff */
[----:B------:R-:W-:Y:S01]  /*ba150*/  IADD3 R40, P0, PT, R38, R53, RZ ;  /* 0x0000003526287210 */ /* 0x000fe20007f1e0ff */
[----:B------:R-:W-:Y:S01]  /*ba160*/  IMAD.X R47, RZ, RZ, RZ, P2 ;  /* 0x000000ffff2f7224 */ /* 0x000fe200010e06ff */
[----:B------:R-:W-:Y:S01]  /*ba170*/  IADD3 R42, P2, PT, R43, R36, RZ ;  /* 0x000000242b2a7210 */ /* 0x000fe20007f5e0ff */
[----:B------:R-:W-:Y:S01]  /*ba180*/  VIADD R43, R37, UR8 ;  /* 0x00000008252b7c36 */ /* 0x000fe20008000000 */
        /* <DEDUP_REMOVED lines=8> */
[----:B------:R-:W-:-:S03]  /*ba210*/  IADD3.X R43, PT, PT, RZ, RZ, RZ, P2, !PT ;  /* 0x000000ffff2b7210 */ /* 0x000fc600017fe4ff */
[----:B------:R-:W-:Y:S01]  /*ba220*/  IMAD.X R49, RZ, RZ, RZ, P0 ;  /* 0x000000ffff317224 */ /* 0x000fe200000e06ff */
[----:B------:R-:W-:Y:S01]  /*ba230*/  IADD3 R38, P0, PT, R39, R38, RZ ;  /* 0x0000002627267210 */ /* 0x000fe20007f1e0ff */
[----:B------:R-:W-:Y:S01]  /*ba240*/  IMAD.X R41, RZ, RZ, RZ, P1 ;  /* 0x000000ffff297224 */ /* 0x000fe200008e06ff */
[----:B------:R-:W-:Y:S01]  /*ba250*/  IADD3 R45, PT, PT, R45, UR5, RZ ;  /* 0x000000052d2d7c10 */ /* 0x000fe2000fffe0ff */
[----:B------:R-:W-:Y:S01]  /*ba260*/  IMAD.WIDE.U32 R42, R70, R14, R42 ;  /* 0x0000000e462a7225 */ /* 0x000fe200078e002a */
[----:B------:R-:W-:-:S03]  /*ba270*/  IADD3.X R39, PT, PT, RZ, RZ, RZ, P0, !PT ;  /* 0x000000ffff277210 */ /* 0x000fc600007fe4ff */
[----:B------:R-:W-:-:S04]  /*ba280*/  IMAD.WIDE.U32 R40, R69, R12, R40 ;  /* 0x0000000c45287225 */ /* 0x000fc800078e0028 */
[----:B------:R-:W-:Y:S01]  /*ba290*/  IMAD.MOV.U32 R46, RZ, RZ, R44 ;  /* 0x000000ffff2e7224 */ /* 0x000fe200078e002c */
[----:B------:R-:W-:Y:S01]  /*ba2a0*/  IADD3 R44, P2, PT, R45, R42, RZ ;  /* 0x0000002a2d2c7210 */ /* 0x000fe20007f5e0ff */
[----:B------:R-:W-:Y:S02]  /*ba2b0*/  VIADD R43, R43, UR7 ;  /* 0x000000072b2b7c36 */ /* 0x000fe40008000000 */
[----:B------:R-:W-:Y:S01]  /*ba2c0*/  IMAD.IADD R57, R5, 0x1, R47 ;  /* 0x0000000105397824 */ /* 0x000fe200078e022f */
[----:B------:R-:W-:Y:S01]  /*ba2d0*/  MOV R47, RZ ;  /* 0x000000ff002f7202 */ /* 0x000fe20000000f00 */
[----:B------:R-:W-:Y:S01]  /*ba2e0*/  IMAD.WIDE.U32 R38, R11, R68, R38 ;  /* 0x000000440b267225 */ /* 0x000fe200078e0026 */
[----:B------:R-:W-:Y:S02]  /*ba2f0*/  IADD3.X R45, PT, PT, RZ, RZ, RZ, P2, !PT ;  /* 0x000000ffff2d7210 */ /* 0x000fe400017fe4ff */
[----:B------:R-:W-:Y:S01]  /*ba300*/  IADD3 R42, P2, PT, R43, R40, RZ ;  /* 0x000000282b2a7210 */ /* 0x000fe20007f5e0ff */
[----:B------:R-:W-:-:S02]  /*ba310*/  VIADD R41, R41, UR9 ;  /* 0x0000000929297c36 */ /* 0x000fc40008000000 */
[----:B------:R-:W-:Y:S01]  /*ba320*/  IMAD.WIDE.U32 R50, R35, R19, R50 ;  /* 0x0000001323327225 */ /* 0x000fe200078e0032 */
[----:B------:R-:W-:Y:S02]  /*ba330*/  IADD3.X R43, PT, PT, RZ, RZ, RZ, P2, !PT ;  /* 0x000000ffff2b7210 */ /* 0x000fe400017fe4ff */
        /* <DEDUP_REMOVED lines=8> */
[----:B------:R-:W-:Y:S01]  /*ba3c0*/  VIADD R47, R47, UR4 ;  /* 0x000000042f2f7c36 */ /* 0x000fe20008000000 */
[----:B------:R-:W-:Y:S01]  /*ba3d0*/  IADD3 R45, PT, PT, R45, UR6, RZ ;  /* 0x000000062d2d7c10 */ /* 0x000fe2000fffe0ff */
[----:B------:R-:W-:Y:S02]  /*ba3e0*/  IMAD.X R41, RZ, RZ, RZ, P1 ;  /* 0x000000ffff297224 */ /* 0x000fe400008e06ff */
[----:B------:R-:W-:Y:S01]  /*ba3f0*/  IMAD R37, R50, R7, RZ ;  /* 0x0000000732257224 */ /* 0x000fe200078e02ff */
[----:B------:R-:W-:Y:S01]  /*ba400*/  IADD3 R44, P0, PT, R47, R44, RZ ;  /* 0x0000002c2f2c7210 */ /* 0x000fe20007f1e0ff */
[----:B------:R-:W-:Y:S01]  /*ba410*/  IMAD.MOV.U32 R51, RZ, RZ, RZ ;  /* 0x000000ffff337224 */ /* 0x000fe200078e00ff */
[----:B------:R-:W-:Y:S01]  /*ba420*/  IADD3.X R47, PT, PT, RZ, RZ, RZ, P3, !PT ;  /* 0x000000ffff2f7210 */ /* 0x000fe20001ffe4ff */
[----:B------:R-:W-:-:S04]  /*ba430*/  IMAD.WIDE.U32 R42, R70, R13, R42 ;  /* 0x0000000d462a7225 */ /* 0x000fc800078e002a */
[----:B------:R-:W-:Y:S01]  /*ba440*/  IMAD.WIDE.U32 R40, R69, R10, R40 ;  /* 0x0000000a45287225 */ /* 0x000fe200078e0028 */
[----:B------:R-:W-:Y:S02]  /*ba450*/  IADD3 R38, P2, PT, R45, R42, RZ ;  /* 0x0000002a2d267210 */ /* 0x000fe40007f5e0ff */
[----:B------:R-:W-:Y:S01]  /*ba460*/  IADD3.X R45, PT, PT, RZ, RZ, RZ, P0, !PT ;  /* 0x000000ffff2d7210 */ /* 0x000fe200007fe4ff */
[----:B------:R-:W-:Y:S01]  /*ba470*/  IMAD.HI.U32 R51, R37, R18, R50 ;  /* 0x0000001225337227 */ /* 0x000fe200078e0032 */
[----:B------:R-:W-:-:S03]  /*ba480*/  IADD3 R41, PT, PT, R41, UR10, RZ ;  /* 0x0000000a29297c10 */ /* 0x000fc6000fffe0ff */
[----:B------:R-:W-:Y:S02]  /*ba490*/  IMAD.X R49, RZ, RZ, RZ, P4 ;  /* 0x000000ffff317224 */ /* 0x000fe400020e06ff */
[----:B------:R-:W-:Y:S02]  /*ba4a0*/  VIADD R43, R43, UR8 ;  /* 0x000000082b2b7c36 */ /* 0x000fe40008000000 */
        /* <DEDUP_REMOVED lines=13> */
[----:B------:R-:W-:Y:S01]  /*ba580*/  IADD3 R47, PT, PT, R45, UR5, RZ ;  /* 0x000000052d2f7c10 */ /* 0x000fe2000fffe0ff */
[----:B------:R-:W-:-:S04]  /*ba590*/  IMAD.WIDE.U32 R38, R71, R14, R38 ;  /* 0x0000000e47267225 */ /* 0x000fc800078e0026 */
[----:B------:R-:W-:Y:S01]  /*ba5a0*/  IMAD.MOV.U32 R45, RZ, RZ, RZ ;  /* 0x000000ffff2d7224 */ /* 0x000fe200078e00ff */
[----:B------:R-:W-:Y:S01]  /*ba5b0*/  IADD3 R46, P2, PT, R47, R38, RZ ;  /* 0x000000262f2e7210 */ /* 0x000fe20007f5e0ff */
[----:B------:R-:W-:-:S03]  /*ba5c0*/  IMAD.WIDE.U32 R48, R33, R22, R48 ;  /* 0x0000001621307225 */ /* 0x000fc600078e0030 */
[----:B------:R-:W-:Y:S01]  /*ba5d0*/  IADD3.X R47, PT, PT, RZ, RZ, RZ, P2, !PT ;  /* 0x000000ffff2f7210 */ /* 0x000fe200017fe4ff */
[----:B------:R-:W-:Y:S01]  /*ba5e0*/  IMAD.WIDE.U32 R44, R95, R17, R44 ;  /* 0x000000115f2c7225 */ /* 0x000fe200078e002c */
[----:B------:R-:W-:-:S03]  /*ba5f0*/  IADD3 R57, PT, PT, R5, R49, RZ ;  /* 0x0000003105397210 */ /* 0x000fc60007ffe0ff */
[----:B------:R-:W-:Y:S02]  /*ba600*/  VIADD R61, R39, UR7 ;  /* 0x00000007273d7c36 */ /* 0x000fe40008000000 */
[----:B------:R-:W-:Y:S02]  /*ba610*/  IMAD.X R41, RZ, RZ, RZ, P0 ;  /* 0x000000ffff297224 */ /* 0x000fe400000e06ff */
[----:B------:R-:W-:-:S04]  /*ba620*/  IMAD.WIDE.U32 R42, R70, R12, R42 ;  /* 0x0000000c462a7225 */ /* 0x000fc800078e002a */
[----:B------:R-:W-:Y:S01]  /*ba630*/  IMAD.X R53, RZ, RZ, RZ, P4 ;  /* 0x000000ffff357224 */ /* 0x000fe200020e06ff */
[----:B------:R-:W-:Y:S01]  /*ba640*/  IADD3 R50, P4, PT, R51, R48, RZ ;  /* 0x0000003033327210 */ /* 0x000fe20007f9e0ff */
[----:B------:R-:W-:Y:S01]  /*ba650*/  IMAD.WIDE.U32 R40, R11, R69, R40 ;  /* 0x000000450b287225 */ /* 0x000fe200078e0028 */
[----:B------:R-:W-:Y:S02]  /*ba660*/  IADD3 R48, P3, PT, R59, R44, RZ ;  /* 0x0000002c3b307210 */ /* 0x000fe40007f7e0ff */
[----:B------:R-:W-:Y:S01]  /*ba670*/  IADD3 R44, P2, PT, R61, R42, RZ ;  /* 0x0000002a3d2c7210 */ /* 0x000fe20007f5e0ff */
[----:B------:R-:W-:Y:S01]  /*ba680*/  VIADD R45, R45, UR4 ;  /* 0x000000042d2d7c36 */ /* 0x000fe20008000000 */
[----:B------:R-:W-:Y:S01]  /*ba690*/  IADD3.X R51, PT, PT, RZ, RZ, RZ, P4, !PT ;  /* 0x000000ffff337210 */ /* 0x000fe200027fe4ff */
[----:B------:R-:W-:Y:S01]  /*ba6a0*/  IMAD.WIDE.U32 R46, R94, R15, R46 ;  /* 0x0000000f5e2e7225 */ /* 0x000fe200078e002e */
[----:B------:R-:W-:-:S03]  /*ba6b0*/  IADD3.X R49, PT, PT, RZ, RZ, RZ, P3, !PT ;  /* 0x000000ffff317210 */ /* 0x000fc60001ffe4ff */
[----:B------:R-:W-:Y:S01]  /*ba6c0*/  VIADD R43, R43, UR9 ;  /* 0x000000092b2b7c36 */ /* 0x000fe20008000000 */
[----:B------:R-:W-:Y:S01]  /*ba6d0*/  IADD3 R46, P0, PT, R45, R46, RZ ;  /* 0x0000002e2d2e7210 */ /* 0x000fe20007f1e0ff */
[----:B------:R-:W-:Y:S01]  /*ba6e0*/  IMAD.X R45, RZ, RZ, RZ, P2 ;  /* 0x000000ffff2d7224 */ /* 0x000fe200010e06ff */
[----:B------:R-:W-:Y:S01]  /*ba6f0*/  IADD3 R47, PT, PT, R47, UR6, RZ ;  /* 0x000000062f2f7c10 */ /* 0x000fe2000fffe0ff */
[----:B------:R-:W-:Y:S01]  /*ba700*/  IMAD.WIDE.U32 R52, R37, R19, R52 ;  /* 0x0000001325347225 */ /* 0x000fe200078e0034 */
[----:B------:R-:W-:-:S03]  /*ba710*/  IADD3 R42, P1, PT, R40, R43, RZ ;  /* 0x0000002b282a7210 */ /* 0x000fc60007f3e0ff */
[----:B------:R-:W-:Y:S01]  /*ba720*/  IMAD.WIDE.U32 R44, R71, R13, R44 ;  /* 0x0000000d472c7225 */ /* 0x000fe200078e002c */
[----:B------:R-:W-:Y:S02]  /*ba730*/  IADD3.X R43, PT, PT, RZ, RZ, RZ, P1, !PT ;  /* 0x000000ffff2b7210 */ /* 0x000fe40000ffe4ff */
[----:B------:R-:W-:Y:S01]  /*ba740*/  IADD3 R55, PT, PT, R2, R53, RZ ;  /* 0x0000003502377210 */ /* 0x000fe20007ffe0ff */
[----:B------:R-:W-:Y:S01]  /*ba750*/  IMAD.WIDE.U32 R50, R35, R21, R50 ;  /* 0x0000001523327225 */ /* 0x000fe200078e0032 */
[----:B------:R-:W-:-:S03]  /*ba760*/  IADD3 R44, P3, PT, R47, R44, RZ ;  /* 0x0000002c2f2c7210 */ /* 0x000fc60007f7e0ff */
[----:B------:R-:W-:Y:S01]  /*ba770*/  IMAD.WIDE.U32 R42, R70, R10, R42 ;  /* 0x0000000a462a7225 */ /* 0x000fe200078e002a */
[----:B------:R-:W-:-:S03]  /*ba780*/  IADD3 R50, P2, PT, R55, R50, RZ ;  /* 0x0000003237327210 */ /* 0x000fc60007f5e0ff */
[----:B------:R-:W-:Y:S02]  /*ba790*/  VIADD R45, R45, UR8 ;  /* 0x000000082d2d7c36 */ /* 0x000fe40008000000 */
[----:B------:R-:W-:Y:S02]  /*ba7a0*/  IMAD.X R47, RZ, RZ, RZ, P0 ;  /* 0x000000ffff2f7224 */ /* 0x000fe400000e06ff */
[----:B------:R-:W-:Y:S01]  /*ba7b0*/  IMAD R39, R52, R7, RZ ;  /* 0x0000000734277224 */ /* 0x000fe200078e02ff */
[----:B------:R-:W-:Y:S01]  /*ba7c0*/  IADD3 R42, P1, PT, R45, R42, RZ ;  /* 0x0000002a2d2a7210 */ /* 0x000fe20007f3e0ff */
[----:B------:R-:W-:Y:S02]  /*ba7d0*/  IMAD.MOV.U32 R53, RZ, RZ, RZ ;  /* 0x000000ffff357224 */ /* 0x000fe400078e00ff */
[----:B------:R-:W-:Y:S02]  /*ba7e0*/  VIADD R40, R43, UR10 ;  /* 0x0000000a2b287c36 */ /* 0x000fe40008000000 */
[----:B------:R-:W-:-:S02]  /*ba7f0*/  IMAD.X R45, RZ, RZ, RZ, P3 ;  /* 0x000000ffff2d7224 */ /* 0x000fc400018e06ff */
[----:B------:R-:W-:-:S04]  /*ba800*/  IMAD.WIDE.U32 R46, R95, R16, R46 ;  /* 0x000000105f2e7225 */ /* 0x000fc800078e002e */
[----:B------:R-:W-:-:S04]  /*ba810*/  IMAD.HI.U32 R63, R39, R18, R52 ;  /* 0x00000012273f7227 */ /* 0x000fc800078e0034 */
[----:B------:R-:W-:Y:S01]  /*ba820*/  IMAD.IADD R53, R4, 0x1, R51 ;  /* 0x0000000104357824 */ /* 0x000fe200078e0233 */
[----:B------:R-:W-:Y:S01]  /*ba830*/  IADD3.X R51, PT, PT, RZ, RZ, RZ, P2, !PT ;  /* 0x000000ffff337210 */ /* 0x000fe200017fe4ff */
[----:B------:R-:W-:Y:S01]  /*ba840*/  IMAD.WIDE.U32 R48, R31, R24, R48 ;  /* 0x000000181f307225 */ /* 0x000fe200078e0030 */
[----:B------:R-:W-:Y:S02]  /*ba850*/  IADD3 R40, P2, PT, R41, R40, RZ ;  /* 0x0000002829287210 */ /* 0x000fe40007f5e0ff */
[----:B------:R-:W-:Y:S01]  /*ba860*/  IADD3 R41, PT, PT, R47, UR5, RZ ;  /* 0x000000052f297c10 */ /* 0x000fe2000fffe0ff */
        /* <DEDUP_REMOVED lines=9> */
[----:B------:R-:W-:Y:S01]  /*ba900*/  IMAD.WIDE.U32 R46, R96, R17, R46 ;  /* 0x00000011602e7225 */ /* 0x000fe200078e002e */
[----:B------:R-:W-:Y:S02]  /*ba910*/  IADD3 R17, PT, PT, R45, UR7, RZ ;  /* 0x000000072d117c10 */ /* 0x000fe4000fffe0ff */
[----:B------:R-:W-:Y:S01]  /*ba920*/  IADD3.X R45, PT, PT, RZ, RZ, RZ, P3, !PT ;  /* 0x000000ffff2d7210 */ /* 0x000fe20001ffe4ff */
[----:B------:R-:W-:Y:S01]  /*ba930*/  IMAD.WIDE.U32 R42, R71, R12, R42 ;  /* 0x0000000c472a7225 */ /* 0x000fe200078e002a */
[----:B------:R-:W-:-:S03]  /*ba940*/  IADD3 R54, P0, PT, R55, R50, RZ ;  /* 0x0000003237367210 */ /* 0x000fc60007f1e0ff */
[----:B------:R-:W-:Y:S01]  /*ba950*/  IMAD.X R41, RZ, RZ, RZ, P2 ;  /* 0x000000ffff297224 */ /* 0x000fe200010e06ff */
[----:B------:R-:W-:Y:S01]  /*ba960*/  IADD3 R50, P2, PT, R61, R46, RZ ;  /* 0x0000002e3d327210 */ /* 0x000fe20007f5e0ff */
[----:B------:R-:W-:Y:S01]  /*ba970*/  IMAD.WIDE.U32 R48, R33, R23, R48 ;  /* 0x0000001721307225 */ /* 0x000fe200078e0030 */
[----:B------:R-:W-:Y:S02]  /*ba980*/  IADD3 R46, P1, PT, R17, R42, RZ ;  /* 0x0000002a112e7210 */ /* 0x000fe40007f3e0ff */
[----:B------:R-:W-:Y:S01]  /*ba990*/  IADD3 R17, PT, PT, R43, UR9, RZ ;  /* 0x000000092b117c10 */ /* 0x000fe2000fffe0ff */
[----:B------:R-:W-:Y:S01]  /*ba9a0*/  VIADD R47, R47, UR4 ;  /* 0x000000042f2f7c36 */ /* 0x000fe20008000000 */
[----:B------:R-:W-:Y:S01]  /*ba9b0*/  IADD3 R52, P4, PT, R53, R48, RZ ;  /* 0x0000003035347210 */ /* 0x000fe20007f9e0ff */
[----:B------:R-:W-:Y:S01]  /*ba9c0*/  IMAD.WIDE.U32 R44, R95, R15, R44 ;  /* 0x0000000f5f2c7225 */ /* 0x000fe200078e002c */
[----:B------:R-:W-:Y:S02]  /*ba9d0*/  IADD3.X R55, PT, PT, RZ, RZ, RZ, P0, !PT ;  /* 0x000000ffff377210 */ /* 0x000fe400007fe4ff */
[----:B------:R-:W-:Y:S01]  /*ba9e0*/  IADD3.X R53, PT, PT, RZ, RZ, RZ, P4, !PT ;  /* 0x000000ffff357210 */ /* 0x000fe200027fe4ff */
[----:B------:R-:W-:Y:S01]  /*ba9f0*/  IMAD.WIDE.U32 R40, R11, R70, R40 ;  /* 0x000000460b287225 */ /* 0x000fe200078e0028 */
[----:B------:R-:W-:-:S03]  /*baa00*/  IADD3 R59, PT, PT, R6, R49, RZ ;  /* 0x00000031063b7210 */ /* 0x000fc60007ffe0ff */
[----:B------:R-:W-:Y:S02]  /*baa10*/  IMAD.IADD R57, R3, 0x1, R51 ;  /* 0x0000000103397824 */ /* 0x000fe400078e0233 */
[----:B------:R-:W-:Y:S01]  /*baa20*/  IMAD.X R51, RZ, RZ, RZ, P2 ;  /* 0x000000ffff337224 */ /* 0x000fe200010e06ff */
[----:B------:R-:W-:Y:S01]  /*baa30*/  IADD3 R48, P2, PT, R47, R44, RZ ;  /* 0x0000002c2f307210 */ /* 0x000fe20007f5e0ff */
[----:B------:R-:W-:Y:S01]  /*baa40*/  IMAD.X R47, RZ, RZ, RZ, P1 ;  /* 0x000000ffff2f7224 */ /* 0x000fe200008e06ff */
[----:B------:R-:W-:Y:S01]  /*baa50*/  IADD3 R44, P0, PT, R40, R17, RZ ;  /* 0x00000011282c7210 */ /* 0x000fe20007f1e0ff */
[----:B------:R-:W-:Y:S01]  /*baa60*/  VIADD R61, R45, UR6 ;  /* 0x000000062d3d7c36 */ /* 0x000fe20008000000 */
[----:B------:R-:W-:Y:S01]  /*baa70*/  IADD3.X R49, PT, PT, RZ, RZ, RZ, P2, !PT ;  /* 0x000000ffff317210 */ /* 0x000fe200017fe4ff */
[----:B------:R-:W-:-:S04]  /*baa80*/  IMAD.WIDE.U32 R46, R94, R13, R46 ;  /* 0x0000000d5e2e7225 */ /* 0x000fc800078e002e */
[----:B------:R-:W-:Y:S01]  /*baa90*/  IMAD.X R45, RZ, RZ, RZ, P0 ;  /* 0x000000ffff2d7224 */ /* 0x000fe200000e06ff */
[----:B------:R-:W-:Y:S01]  /*baaa0*/  IADD3 R46, P3, PT, R61, R46, RZ ;  /* 0x0000002e3d2e7210 */ /* 0x000fe20007f7e0ff */
[----:B0-----:R-:W-:-:S04]  /*baab0*/  IMAD.WIDE.U32 R42, R31, UR11, R50 ;  /* 0x0000000b1f2a7c25 */ /* 0x001fc8000f8e0032 */
[----:B------:R-:W-:-:S04]  /*baac0*/  IMAD.WIDE.U32 R50, R35, R22, R52 ;  /* 0x0000001623327225 */ /* 0x000fc800078e0034 */
[----:B------:R-:W-:Y:S01]  /*baad0*/  IMAD.WIDE.U32 R44, R71, R10, R44 ;  /* 0x0000000a472c7225 */ /* 0x000fe200078e002c */
[----:B------:R-:W-:Y:S02]  /*baae0*/  IADD3 R52, P1, PT, R57, R50, RZ ;  /* 0x0000003239347210 */ /* 0x000fe40007f3e0ff */
[----:B------:R-:W-:Y:S01]  /*baaf0*/  IADD3 R50, P4, PT, R42, R59, RZ ;  /* 0x0000003b2a327210 */ /* 0x000fe20007f9e0ff */
[----:B------:R-:W-:Y:S01]  /*bab00*/  VIADD R47, R47, UR8 ;  /* 0x000000082f2f7c36 */ /* 0x000fe20008000000 */
[----:B------:R-:W-:Y:S01]  /*bab10*/  IADD3 R57, PT, PT, R5, R51, RZ ;  /* 0x0000003305397210 */ /* 0x000fe20007ffe0ff */
[----:B------:R-:W-:Y:S01]  /*bab20*/  IMAD.WIDE.U32 R48, R96, R16, R48 ;  /* 0x0000001060307225 */ /* 0x000fe200078e0030 */
[----:B------:R-:W-:Y:S02]  /*bab30*/  IADD3 R40, PT, PT, R45, UR10, RZ ;  /* 0x0000000a2d287c10 */ /* 0x000fe4000fffe0ff */
[----:B------:R-:W-:Y:S01]  /*bab40*/  IADD3 R44, P2, PT, R47, R44, RZ ;  /* 0x0000002c2f2c7210 */ /* 0x000fe20007f5e0ff */
[----:B------:R-:W-:Y:S01]  /*bab50*/  IMAD.WIDE.U32 R54, R39, R19, R54 ;  /* 0x0000001327367225 */ /* 0x000fe200078e0036 */
[----:B------:R-:W-:-:S02]  /*bab60*/  IADD3.X R47, PT, PT, RZ, RZ, RZ, P3, !PT ;  /* 0x000000ffff2f7210 */ /* 0x000fc40001ffe4ff */
[----:B------:R-:W-:Y:S01]  /*bab70*/  IADD3 R16, P0, PT, R43, R48, RZ ;  /* 0x000000302b107210 */ /* 0x000fe20007f1e0ff */
[----:B------:R-:W-:Y:S01]  /*bab80*/  IMAD.X R53, RZ, RZ, RZ, P1 ;  /* 0x000000ffff357224 */ /* 0x000fe200008e06ff */
[----:B------:R-:W-:Y:S01]  /*bab90*/  IADD3 R31, PT, PT, R2, R55, RZ ;  /* 0x00000037021f7210 */ /* 0x000fe20007ffe0ff */
[----:B------:R-:W-:Y:S01]  /*baba0*/  VIADD R49, R49, UR5 ;  /* 0x0000000531317c36 */ /* 0x000fe20008000000 */
[----:B------:R-:W-:Y:S01]  /*babb0*/  IADD3.X R51, PT, PT, RZ, RZ, RZ, P4, !PT ;  /* 0x000000ffff337210 */ /* 0x000fe200027fe4ff */
        /* <DEDUP_REMOVED lines=11> */
[----:B------:R-:W-:-:S03]  /*bac70*/  IADD3.X R55, PT, PT, RZ, RZ, RZ, P3, !PT ;  /* 0x000000ffff377210 */ /* 0x000fc60001ffe4ff */
[----:B------:R-:W-:Y:S01]  /*bac80*/  VIADD R49, R43, UR7 ;  /* 0x000000072b317c36 */ /* 0x000fe20008000000 */
[----:B------:R-:W-:Y:S01]  /*bac90*/  IADD3 R52, P4, PT, R57, R46, RZ ;  /* 0x0000002e39347210 */ /* 0x000fe20007f9e0ff */
[----:B------:R-:W-:-:S04]  /*baca0*/  IMAD.WIDE.U32 R42, R94, R12, R44 ;  /* 0x0000000c5e2a7225 */ /* 0x000fc800078e002c */
[----:B------:R-:W-:Y:S01]  /*bacb0*/  IMAD.IADD R47, R8, 0x1, R47 ;  /* 0x00000001082f7824 */ /* 0x000fe200078e022f */
[----:B------:R-:W-:Y:S01]  /*bacc0*/  IADD3 R46, P1, PT, R49, R42, RZ ;  /* 0x0000002a312e7210 */ /* 0x000fe20007f3e0ff */
[----:B------:R-:W-:Y:S01]  /*bacd0*/  IMAD.WIDE.U32 R44, R39, R20, R54 ;  /* 0x00000014272c7225 */ /* 0x000fe200078e0036 */
[----:B------:R-:W-:Y:S02]  /*bace0*/  IADD3.X R49, PT, PT, RZ, RZ, RZ, P2, !PT ;  /* 0x000000ffff317210 */ /* 0x000fe400017fe4ff */
[----:B------:R-:W-:Y:S01]  /*bacf0*/  IADD3 R50, P3, PT, R47, R16, RZ ;  /* 0x000000102f327210 */ /* 0x000fe20007f7e0ff */
[----:B------:R-:W-:Y:S01]  /*bad00*/  VIADD R59, R43, UR9 ;  /* 0x000000092b3b7c36 */ /* 0x000fe20008000000 */
[----:B------:R-:W-:Y:S01]  /*bad10*/  IADD3.X R47, PT, PT, RZ, RZ, RZ, P0, !PT ;  /* 0x000000ffff2f7210 */ /* 0x000fe200007fe4ff */
[----:B------:R-:W-:Y:S02]  /*bad20*/  IMAD.IADD R55, R0, 0x1, R63 ;  /* 0x0000000100377824 */ /* 0x000fe400078e023f */
[----:B------:R-:W-:-:S03]  /*bad30*/  IMAD.WIDE.U32 R40, R11, R71, R40 ;  /* 0x000000470b287225 */ /* 0x000fc600078e0028 */
[----:B------:R-:W-:Y:S01]  /*bad40*/  IADD3 R54, P2, PT, R55, R44, RZ ;  /* 0x0000002c37367210 */ /* 0x000fe20007f5e0ff */
[----:B------:R-:W-:-:S04]  /*bad50*/  IMAD.WIDE.U32 R42, R96, R15, R48 ;  /* 0x0000000f602a7225 */ /* 0x000fc800078e0030 */
[----:B------:R-:W-:Y:S01]  /*bad60*/  IMAD.IADD R31, R4, 0x1, R53 ;  /* 0x00000001041f7824 */ /* 0x000fe200078e0235 */
[----:B------:R-:W-:Y:S01]  /*bad70*/  IADD3.X R53, PT, PT, RZ, RZ, RZ, P4, !PT ;  /* 0x000000ffff357210 */ /* 0x000fe200027fe4ff */
[----:B------:R-:W-:Y:S01]  /*bad80*/  IMAD.X R51, RZ, RZ, RZ, P3 ;  /* 0x000000ffff337224 */ /* 0x000fe200018e06ff */
[----:B------:R-:W-:Y:S01]  /*bad90*/  IADD3 R55, P0, PT, R47, R42, RZ ;  /* 0x0000002a2f377210 */ /* 0x000fe20007f1e0ff */
[----:B------:R-:W-:Y:S01]  /*bada0*/  IMAD.X R47, RZ, RZ, RZ, P1 ;  /* 0x000000ffff2f7224 */ /* 0x000fe200008e06ff */
[----:B------:R-:W-:Y:S01]  /*badb0*/  IADD3 R44, P3, PT, R40, R59, RZ ;  /* 0x0000003b282c7210 */ /* 0x000fe20007f7e0ff */
[----:B------:R-:W-:Y:S01]  /*badc0*/  IMAD.IADD R15, R3, 0x1, R45 ;  /* 0x00000001030f7824 */ /* 0x000fe200078e022d */
[----:B------:R-:W-:Y:S01]  /*badd0*/  IADD3 R57, PT, PT, R43, UR6, RZ ;  /* 0x000000062b397c10 */ /* 0x000fe2000fffe0ff */
[----:B------:R-:W-:Y:S01]  /*bade0*/  IMAD.WIDE.U32 R48, R35, R23, R52 ;  /* 0x0000001723307225 */ /* 0x000fe200078e0034 */
[----:B------:R-:W-:-:S03]  /*badf0*/  IADD3.X R45, PT, PT, RZ, RZ, RZ, P3, !PT ;  /* 0x000000ffff2d7210 */ /* 0x000fc60001ffe4ff */
[----:B------:R-:W-:-:S04]  /*bae00*/  IMAD.WIDE.U32 R46, R95, R13, R46 ;  /* 0x0000000d5f2e7225 */ /* 0x000fc800078e002e */
[----:B------:R-:W-:Y:S01]  /*bae10*/  IMAD.WIDE.U32 R42, R33, UR11, R50 ;  /* 0x0000000b212a7c25 */ /* 0x000fe2000f8e0032 */
[----:B------:R-:W-:Y:S02]  /*bae20*/  IADD3 R50, P3, PT, R31, R48, RZ ;  /* 0x000000301f327210 */ /* 0x000fe40007f7e0ff */
[----:B------:R-:W-:Y:S01]  /*bae30*/  IADD3 R47, PT, PT, R47, UR8, RZ ;  /* 0x000000082f2f7c10 */ /* 0x000fe2000fffe0ff */
[----:B------:R-:W-:Y:S01]  /*bae40*/  IMAD.IADD R49, R6, 0x1, R49 ;  /* 0x0000000106317824 */ /* 0x000fe200078e0231 */
[----:B------:R-:W-:Y:S01]  /*bae50*/  IADD3 R46, P5, PT, R57, R46, RZ ;  /* 0x0000002e392e7210 */ /* 0x000fe20007fbe0ff */
[----:B------:R-:W-:Y:S01]  /*bae60*/  IMAD.WIDE.U32 R44, R94, R10, R44 ;  /* 0x0000000a5e2c7225 */ /* 0x000fe200078e002c */
[----:B------:R-:W-:Y:S02]  /*bae70*/  IADD3.X R51, PT, PT, RZ, RZ, RZ, P3, !PT ;  /* 0x000000ffff337210 */ /* 0x000fe40001ffe4ff */
[----:B------:R-:W-:Y:S01]  /*bae80*/  IADD3 R48, P4, PT, R42, R49, RZ ;  /* 0x000000312a307210 */ /* 0x000fe20007f9e0ff */
[----:B------:R-:W-:Y:S01]  /*bae90*/  VIADD R40, R45, UR10 ;  /* 0x0000000a2d287c36 */ /* 0x000fe20008000000 */
        /* <DEDUP_REMOVED lines=14> */
[----:B------:R-:W-:Y:S01]  /*baf80*/  VIADD R45, R45, UR7 ;  /* 0x000000072d2d7c36 */ /* 0x000fe20008000000 */
[----:B------:R-:W-:Y:S01]  /*baf90*/  IADD3.X R51, PT, PT, RZ, RZ, RZ, P5, !PT ;  /* 0x000000ffff337210 */ /* 0x000fe20002ffe4ff */
[----:B------:R-:W-:Y:S01]  /*bafa0*/  IMAD.WIDE.U32 R42, R95, R12, R42 ;  /* 0x0000000c5f2a7225 */ /* 0x000fe200078e002a */
[----:B------:R-:W-:Y:S02]  /*bafb0*/  IADD3.X R41, PT, PT, RZ, RZ, RZ, P2, !PT ;  /* 0x000000ffff297210 */ /* 0x000fe400017fe4ff */
[----:B------:R-:W-:Y:S01]  /*bafc0*/  IADD3 R14, P0, PT, R33, R44, RZ ;  /* 0x0000002c210e7210 */ /* 0x000fe20007f1e0ff */
[----:B------:R-:W-:Y:S01]  /*bafd0*/  IMAD.WIDE.U32 R52, R17, R19, R54 ;  /* 0x0000001311347225 */ /* 0x000fe200078e0036 */
[----:B------:R-:W-:-:S02]  /*bafe0*/  IADD3 R46, P2, PT, R45, R42, RZ ;  /* 0x0000002a2d2e7210 */ /* 0x000fc40007f5e0ff */
[----:B------:R-:W-:Y:S01]  /*baff0*/  IADD3 R43, PT, PT, R43, UR9, RZ ;  /* 0x000000092b2b7c10 */ /* 0x000fe2000fffe0ff */
[----:B------:R-:W-:Y:S02]  /*bb000*/  IMAD.IADD R47, R8, 0x1, R47 ;  /* 0x00000001082f7824 */ /* 0x000fe400078e022f */
[----:B------:R-:W-:Y:S02]  /*bb010*/  IMAD.IADD R31, R2, 0x1, R53 ;  /* 0x00000001021f7824 */ /* 0x000fe400078e0235 */
[----:B------:R-:W-:Y:S02]  /*bb020*/  HFMA2 R53, -RZ, RZ, 0, 0 ;  /* 0x00000000ff357431 */ /* 0x000fe400000001ff */
        /* <DEDUP_REMOVED lines=12> */
[----:B------:R-:W-:Y:S01]  /*bb0f0*/  IMAD.WIDE.U32 R42, R35, UR11, R42 ;  /* 0x0000000b232a7c25 */ /* 0x000fe2000f8e002a */
        /* <DEDUP_REMOVED lines=8> */
[----:B------:R-:W-:Y:S02]  /*bb180*/  IMAD R15, R52, R7, RZ ;  /* 0x00000007340f7224 */ /* 0x000fe400078e02ff */
[----:B------:R-:W-:Y:S01]  /*bb190*/  IMAD.WIDE.U32 R44, R95, R10, R44 ;  /* 0x0000000a5f2c7225 */ /* 0x000fe200078e002c */
[----:B------:R-:W-:Y:S02]  /*bb1a0*/  IADD3 R13, P0, PT, R13, R46, RZ ;  /* 0x0000002e0d0d7210 */ /* 0x000fe40007f1e0ff */
[----:B------:R-:W-:Y:S01]  /*bb1b0*/  IADD3.X R35, PT, PT, RZ, RZ, RZ, P5, !PT ;  /* 0x000000ffff237210 */ /* 0x000fe20002ffe4ff */
[----:B------:R-:W-:Y:S01]  /*bb1c0*/  VIADD R47, R47, UR8 ;  /* 0x000000082f2f7c36 */ /* 0x000fe20008000000 */
[----:B------:R-:W-:Y:S01]  /*bb1d0*/  IADD3 R40, PT, PT, R45, UR10, RZ ;  /* 0x0000000a2d287c10 */ /* 0x000fe2000fffe0ff */
[----:B------:R-:W-:Y:S01]  /*bb1e0*/  IMAD.X R49, RZ, RZ, RZ, P2 ;  /* 0x000000ffff317224 */ /* 0x000fe200010e06ff */
[----:B------:R-:W-:Y:S01]  /*bb1f0*/  IADD3 R14, P4, PT, R14, R13, RZ ;  /* 0x0000000d0e0e7210 */ /* 0x000fe20007f9e0ff */
[----:B------:R-:W-:Y:S01]  /*bb200*/  IMAD.HI.U32 R53, R15, R18, R52 ;  /* 0x000000120f357227 */ /* 0x000fe200078e0034 */
        /* <DEDUP_REMOVED lines=9> */
[----:B------:R-:W-:-:S03]  /*bb2a0*/  IADD3 R47, PT, PT, R5, R47, RZ ;  /* 0x0000002f052f7210 */ /* 0x000fc60007ffe0ff */
        /* <DEDUP_REMOVED lines=8> */
[----:B------:R-:W-:Y:S02]  /*bb330*/  IADD3 R44, P3, PT, R47, R42, RZ ;  /* 0x0000002a2f2c7210 */ /* 0x000fe40007f7e0ff */
[----:B------:R-:W-:Y:S01]  /*bb340*/  IADD3 R42, PT, PT, R8, R43, RZ ;  /* 0x0000002b082a7210 */ /* 0x000fe20007ffe0ff */
[----:B------:R-:W-:Y:S01]  /*bb350*/  IMAD.X R33, RZ, RZ, RZ, P0 ;  /* 0x000000ffff217224 */ /* 0x000fe200000e06ff */
[----:B------:R-:W-:Y:S01]  /*bb360*/  IADD3.X R45, PT, PT, RZ, RZ, RZ, P3, !PT ;  /* 0x000000ffff2d7210 */ /* 0x000fe20001ffe4ff */
[----:B------:R-:W-:Y:S01]  /*bb370*/  IMAD.X R47, RZ, RZ, RZ, P5 ;  /* 0x000000ffff2f7224 */ /* 0x000fe200028e06ff */
[----:B------:R-:W-:Y:S01]  /*bb380*/  IADD3 R42, P1, PT, R42, R31, RZ ;  /* 0x0000001f2a2a7210 */ /* 0x000fe20007f3e0ff */
[----:B------:R-:W-:Y:S01]  /*bb390*/  IMAD.WIDE.U32 R48, R15, R19, R48 ;  /* 0x000000130f307225 */ /* 0x000fe200078e0030 */
[----:B------:R-:W-:-:S02]  /*bb3a0*/  IADD3 R12, P0, PT, R33, R12, RZ ;  /* 0x0000000c210c7210 */ /* 0x000fc40007f1e0ff */
[----:B------:R-:W-:Y:S01]  /*bb3b0*/  IADD3.X R31, PT, PT, RZ, RZ, RZ, P4, !PT ;  /* 0x000000ffff1f7210 */ /* 0x000fe200027fe4ff */
[----:B------:R-:W-:Y:S02]  /*bb3c0*/  VIADD R51, R13, UR9 ;  /* 0x000000090d337c36 */ /* 0x000fe40008000000 */
        /* <DEDUP_REMOVED lines=8> */
[----:B------:R-:W-:Y:S01]  /*bb450*/  IMAD.WIDE.U32 R36, R37, UR11, R42 ;  /* 0x0000000b25247c25 */ /* 0x000fe2000f8e002a */
[----:B------:R-:W-:Y:S02]  /*bb460*/  IADD3 R33, PT, PT, R6, R45, RZ ;  /* 0x0000002d06217210 */ /* 0x000fe40007ffe0ff */
        /* <DEDUP_REMOVED lines=35> */
[----:B------:R-:W-:Y:S01]  /*bb6a0*/  IMAD.WIDE.U32 R42, R39, UR11, R42 ;  /* 0x0000000b272a7c25 */ /* 0x000fe2000f8e002a */
[----:B------:R-:W-:Y:S02]  /*bb6b0*/  IADD3 R48, P3, PT, R49, R46, RZ ;  /* 0x0000002e31307210 */ /* 0x000fe40007f7e0ff */
[----:B------:R-:W-:Y:S01]  /*bb6c0*/  IADD3.X R39, PT, PT, RZ, RZ, RZ, P5, !PT ;  /* 0x000000ffff277210 */ /* 0x000fe20002ffe4ff */
[----:B------:R-:W-:Y:S02]  /*bb6d0*/  IMAD.IADD R47, R6, 0x1, R47 ;  /* 0x00000001062f7824 */ /* 0x000fe400078e022f */
[----:B------:R-:W-:Y:S01]  /*bb6e0*/  IMAD.X R49, RZ, RZ, RZ, P3 ;  /* 0x000000ffff317224 */ /* 0x000fe200018e06ff */
[----:B------:R-:W-:Y:S01]  /*bb6f0*/  IADD3 R35, P3, PT, R35, R14, RZ ;  /* 0x0000000e23237210 */ /* 0x000fe20007f7e0ff */
[----:B------:R-:W-:Y:S01]  /*bb700*/  IMAD.WIDE.U32 R38, R13, R20, R38 ;  /* 0x000000140d267225 */ /* 0x000fe200078e0026 */
[----:B------:R-:W-:-:S03]  /*bb710*/  IADD3 R46, P0, PT, R42, R47, RZ ;  /* 0x0000002f2a2e7210 */ /* 0x000fc60007f1e0ff */
[----:B------:R-:W-:Y:S01]  /*bb720*/  IMAD.WIDE.U32 R48, R15, R22, R48 ;  /* 0x000000160f307225 */ /* 0x000fe200078e0030 */
[----:B------:R-:W-:Y:S02]  /*bb730*/  IADD3.X R47, PT, PT, RZ, RZ, RZ, P0, !PT ;  /* 0x000000ffff2f7210 */ /* 0x000fe400007fe4ff */
[----:B------:R-:W-:Y:S01]  /*bb740*/  IADD3 R31, PT, PT, R3, R39, RZ ;  /* 0x00000027031f7210 */ /* 0x000fe20007ffe0ff */
[----:B------:R-:W-:Y:S01]  /*bb750*/  IMAD.WIDE.U32 R44, R96, R10, R44 ;  /* 0x0000000a602c7225 */ /* 0x000fe200078e002c */
[----:B------:R-:W-:Y:S02]  /*bb760*/  IADD3 R43, P0, PT, R43, R35, RZ ;  /* 0x000000232b2b7210 */ /* 0x000fe40007f1e0ff */
[----:B------:R-:W-:Y:S01]  /*bb770*/  IADD3 R48, P5, PT, R31, R48, RZ ;  /* 0x000000301f307210 */ /* 0x000fe20007fbe0ff */
[----:B------:R-:W-:Y:S01]  /*bb780*/  IMAD.WIDE.U32 R46, R17, R24, R46 ;  /* 0x00000018112e7225 */ /* 0x000fe200078e002e */
[----:B------:R-:W-:-:S03]  /*bb790*/  IADD3 R51, P1, PT, R51, R44, RZ ;  /* 0x0000002c33337210 */ /* 0x000fc60007f3e0ff */
[----:B------:R-:W-:Y:S01]  /*bb7a0*/  IMAD.IADD R33, R5, 0x1, R49 ;  /* 0x0000000105217824 */ /* 0x000fe200078e0231 */
[----:B------:R-:W-:Y:S01]  /*bb7b0*/  IADD3 R44, PT, PT, R8, R47, RZ ;  /* 0x0000002f082c7210 */ /* 0x000fe20007ffe0ff */
[----:B------:R-:W-:Y:S01]  /*bb7c0*/  VIADD R45, R45, UR10 ;  /* 0x0000000a2d2d7c36 */ /* 0x000fe20008000000 */
[----:B------:R-:W-:Y:S01]  /*bb7d0*/  IADD3.X R49, PT, PT, RZ, RZ, RZ, P5, !PT ;  /* 0x000000ffff317210 */ /* 0x000fe20002ffe4ff */
[----:B------:R-:W-:Y:S01]  /*bb7e0*/  IMAD.X R10, RZ, RZ, RZ, P4 ;  /* 0x000000ffff0a7224 */ /* 0x000fe200020e06ff */
[----:B------:R-:W-:Y:S01]  /*bb7f0*/  IADD3 R46, P6, PT, R33, R46, RZ ;  /* 0x0000002e212e7210 */ /* 0x000fe20007fde0ff */
[----:B------:R-:W-:Y:S01]  /*bb800*/  IMAD.X R33, RZ, RZ, RZ, P2 ;  /* 0x000000ffff217224 */ /* 0x000fe200010e06ff */
[----:B------:R-:W-:Y:S02]  /*bb810*/  IADD3 R44, P4, PT, R44, R43, RZ ;  /* 0x0000002b2c2c7210 */ /* 0x000fe40007f9e0ff */
[----:B------:R-:W-:Y:S01]  /*bb820*/  IADD3 R42, P5, PT, R41, R45, RZ ;  /* 0x0000002d292a7210 */ /* 0x000fe20007fbe0ff */
[----:B------:R-:W-:Y:S01]  /*bb830*/  IMAD.X R47, RZ, RZ, RZ, P6 ;  /* 0x000000ffff2f7224 */ /* 0x000fe200030e06ff */
[----:B------:R-:W-:Y:S01]  /*bb840*/  IADD3.X R45, PT, PT, RZ, RZ, RZ, P4, !PT ;  /* 0x000000ffff2d7210 */ /* 0x000fe200027fe4ff */
[----:B------:R-:W-:Y:S01]  /*bb850*/  IMAD.WIDE.U32 R40, R13, R21, R48 ;  /* 0x000000150d287225 */ /* 0x000fe200078e0030 */
[----:B------:R-:W-:-:S02]  /*bb860*/  IADD3 R10, P4, PT, R10, R51, RZ ;  /* 0x000000330a0a7210 */ /* 0x000fc40007f9e0ff */
[----:B------:R-:W-:Y:S01]  /*bb870*/  IADD3.X R43, PT, PT, RZ, RZ, RZ, P5, !PT ;  /* 0x000000ffff2b7210 */ /* 0x000fe20002ffe4ff */
[----:B------:R-:W-:Y:S01]  /*bb880*/  IMAD.WIDE.U32 R46, R15, R23, R46 ;  /* 0x000000170f2e7225 */ /* 0x000fe200078e002e */
[----:B------:R-:W-:Y:S02]  /*bb890*/  IADD3 R31, PT, PT, R4, R41, RZ ;  /* 0x00000029041f7210 */ /* 0x000fe40007ffe0ff */
[----:B------:R-:W-:Y:S01]  /*bb8a0*/  IADD3 R33, P2, PT, R33, R10, RZ ;  /* 0x0000000a21217210 */ /* 0x000fe20007f5e0ff */
[----:B------:R-:W-:Y:S01]  /*bb8b0*/  IMAD.WIDE.U32 R16, R17, UR11, R44 ;  /* 0x0000000b11107c25 */ /* 0x000fe2000f8e002c */
        /* <DEDUP_REMOVED lines=9> */
[----:B------:R-:W-:Y:S02]  /*bb950*/  IMAD.X R11, RZ, RZ, RZ, P1 ;  /* 0x000000ffff0b7224 */ /* 0x000fe400008e06ff */
[----:B------:R-:W-:Y:S01]  /*bb960*/  IMAD.X R45, RZ, RZ, RZ, P3 ;  /* 0x000000ffff2d7224 */ /* 0x000fe200018e06ff */
[----:B------:R-:W-:Y:S01]  /*bb970*/  IADD3 R31, P3, PT, R31, R10, RZ ;  /* 0x0000000a1f1f7210 */ /* 0x000fe20007f7e0ff */
[----:B------:R-:W-:Y:S01]  /*bb980*/  IMAD.WIDE.U32 R46, R13, R22, R46 ;  /* 0x000000160d2e7225 */ /* 0x000fe200078e002e */
[----:B------:R-:W-:Y:S02]  /*bb990*/  IADD3 R11, P4, PT, R96, R11, RZ ;  /* 0x0000000b600b7210 */ /* 0x000fe40007f9e0ff */
[----:B------:R-:W-:Y:S01]  /*bb9a0*/  IADD3 R31, P5, PT, R17, R31, RZ ;  /* 0x0000001f111f7210 */ /* 0x000fe20007fbe0ff */
[----:B------:R-:W-:-:S04]  /*bb9b0*/  IMAD.WIDE.U32 R44, R15, R24, R44 ;  /* 0x000000180f2c7225 */ /* 0x000fc800078e002c */
[----:B------:R-:W-:Y:S01]  /*bb9c0*/  IMAD.IADD R17, R5, 0x1, R47 ;  /* 0x0000000105117824 */ /* 0x000fe200078e022f */
[----:B------:R-:W-:-:S04]  /*bb9d0*/  IADD3 R10, PT, PT, R8, R45, RZ ;  /* 0x0000002d080a7210 */ /* 0x000fc80007ffe0ff */
        /* <DEDUP_REMOVED lines=8> */
[----:B------:R-:W-:-:S02]  /*bba60*/  IADD3 R17, P1, PT, R17, R12, RZ ;  /* 0x0000000c11117210 */ /* 0x000fc40007f3e0ff */
[----:B------:R-:W-:Y:S01]  /*bba70*/  IADD3.X R12, PT, PT, RZ, RZ, RZ, P0, !PT ;  /* 0x000000ffff0c7210 */ /* 0x000fe200007fe4ff */
[----:B------:R-:W-:Y:S01]  /*bba80*/  IMAD.WIDE.U32 R10, R15, UR11, R10 ;  /* 0x0000000b0f0a7c25 */ /* 0x000fe2000f8e000a */
[----:B------:R-:W-:Y:S02]  /*bba90*/  IADD3.X R96, PT, PT, RZ, RZ, RZ, P2, !PT ;  /* 0x000000ffff607210 */ /* 0x000fe400017fe4ff */
[----:B------:R-:W-:Y:S01]  /*bbaa0*/  IADD3 R12, P0, PT, R12, R17, RZ ;  /* 0x000000110c0c7210 */ /* 0x000fe20007f1e0ff */
[----:B------:R-:W-:Y:S01]  /*bbab0*/  IMAD.IADD R15, R6, 0x1, R45 ;  /* 0x00000001060f7824 */ /* 0x000fe200078e022d */
[----:B------:R-:W-:Y:S02]  /*bbac0*/  IADD3.X R17, PT, PT, RZ, RZ, RZ, P3, !PT ;  /* 0x000000ffff117210 */ /* 0x000fe40001ffe4ff */
[----:B------:R-:W-:Y:S02]  /*bbad0*/  IADD3 R96, PT, PT, R96, R97, R31 ;  /* 0x0000006160607210 */ /* 0x000fe40007ffe01f */
[----:B------:R-:W-:Y:S01]  /*bbae0*/  IADD3 R14, P6, PT, R10, R15, RZ ;  /* 0x0000000f0a0e7210 */ /* 0x000fe20007fde0ff */
[----:B------:R-:W-:Y:S01]  /*bbaf0*/  IMAD.X R10, RZ, RZ, RZ, P5 ;  /* 0x000000ffff0a7224 */ /* 0x000fe200028e06ff */
[----:B------:R-:W-:Y:S01]  /*bbb00*/  IADD3 R17, P3, PT, R17, R12, RZ ;  /* 0x0000000c11117210 */ /* 0x000fe20007f7e0ff */
[----:B------:R-:W-:Y:S01]  /*bbb10*/  IMAD.X R12, RZ, RZ, RZ, P1 ;  /* 0x000000ffff0c7224 */ /* 0x000fe200008e06ff */
[----:B------:R-:W-:-:S02]  /*bbb20*/  IADD3.X R15, PT, PT, RZ, RZ, RZ, P6, !PT ;  /* 0x000000ffff0f7210 */ /* 0x000fc400037fe4ff */
[----:B------:R-:W-:Y:S01]  /*bbb30*/  IADD3 R10, P4, PT, R10, R17, RZ ;  /* 0x000000110a0a7210 */ /* 0x000fe20007f9e0ff */
[----:B------:R-:W-:-:S03]  /*bbb40*/  IMAD.WIDE.U32 R42, R13, R24, R14 ;  /* 0x000000180d2a7225 */ /* 0x000fc600078e000e */
[----:B------:R-:W-:Y:S02]  /*bbb50*/  IADD3 R11, P2, PT, R11, R10, RZ ;  /* 0x0000000a0b0b7210 */ /* 0x000fe40007f5e0ff */
[----:B------:R-:W-:Y:S01]  /*bbb60*/  MOV R14, R46 ;  /* 0x0000002e000e7202 */ /* 0x000fe20000000f00 */
[----:B------:R-:W-:Y:S01]  /*bbb70*/  IMAD.X R15, RZ, RZ, RZ, P0 ;  /* 0x000000ffff0f7224 */ /* 0x000fe200000e06ff */
[----:B------:R-:W-:Y:S02]  /*bbb80*/  IADD3 R10, PT, PT, R8, R43, RZ ;  /* 0x0000002b080a7210 */ /* 0x000fe40007ffe0ff */
[----:B------:R-:W-:Y:S02]  /*bbb90*/  MOV R16, R42 ;  /* 0x0000002a00107202 */ /* 0x000fe40000000f00 */
[----:B------:R-:W-:Y:S02]  /*bbba0*/  IADD3 R10, P0, PT, R10, R11, RZ ;  /* 0x0000000b0a0a7210 */ /* 0x000fe40007f1e0ff */
[----:B------:R-:W-:Y:S01]  /*bbbb0*/  IADD3 R96, PT, PT, R15, R96, R12 ;  /* 0x000000600f607210 */ /* 0x000fe20007ffe00c */
[----:B------:R-:W-:Y:S01]  /*bbbc0*/  IMAD.X R15, RZ, RZ, RZ, P4 ;  /* 0x000000ffff0f7224 */ /* 0x000fe200020e06ff */
[----:B------:R-:W-:-:S02]  /*bbbd0*/  IADD3.X R11, PT, PT, RZ, RZ, RZ, P0, !PT ;  /* 0x000000ffff0b7210 */ /* 0x000fc400007fe4ff */
[----:B------:R-:W-:Y:S01]  /*bbbe0*/  IADD3.X R12, PT, PT, RZ, RZ, RZ, P3, !PT ;  /* 0x000000ffff0c7210 */ /* 0x000fe20001ffe4ff */
[----:B------:R-:W-:-:S03]  /*bbbf0*/  IMAD.WIDE.U32 R48, R13, UR11, R10 ;  /* 0x0000000b0d307c25 */ /* 0x000fc6000f8e000a */
[----:B------:R-:W-:Y:S02]  /*bbc00*/  IADD3 R15, PT, PT, R15, R96, R12 ;  /* 0x000000600f0f7210 */ /* 0x000fe40007ffe00c */
[----:B------:R-:W-:Y:S01]  /*bbc10*/  MOV R12, R38 ;  /* 0x00000026000c7202 */ /* 0x000fe20000000f00 */
[----:B------:R-:W-:Y:S02]  /*bbc20*/  IMAD.X R10, RZ, RZ, RZ, P2 ;  /* 0x000000ffff0a7224 */ /* 0x000fe400010e06ff */
[----:B------:R-:W-:Y:S02]  /*bbc30*/  IMAD.MOV.U32 R13, RZ, RZ, R40 ;  /* 0x000000ffff0d7224 */ /* 0x000fe400078e0028 */
        /* <DEDUP_REMOVED lines=31> */
.L_x_764:
        /* <DEDUP_REMOVED lines=23> */
.L_x_765:
[----:B------:R-:W-:Y:S02]  /*bbfa0*/  IMAD R41, R34, R7, RZ ;  /* 0x0000000722297224 */ /* 0x000fe400078e02ff */
[----:B------:R-:W-:Y:S02]  /*bbfb0*/  IMAD.MOV.U32 R35, RZ, RZ, RZ ;  /* 0x000000ffff237224 */ /* 0x000fe400078e00ff */
[----:B------:R-:W-:-:S05]  /*bbfc0*/  IMAD.HI.U32 R35, R41, R18, R34 ;  /* 0x0000001229237227 */ /* 0x000fca00078e0022 */
[----:B------:R-:W-:-:S04]  /*bbfd0*/  IADD3 R35, PT, PT, R0, R35, RZ ;  /* 0x0000002300237210 */ /* 0x000fc80007ffe0ff */
[----:B------:R-:W-:-:S05]  /*bbfe0*/  IADD3 R34, P0, PT, R26, R35, RZ ;  /* 0x000000231a227210 */ /* 0x000fca0007f1e0ff */
[----:B------:R-:W-:Y:S02]  /*bbff0*/  IMAD.X R35, RZ, RZ, RZ, P0 ;  /* 0x000000ffff237224 */ /* 0x000fe400000e06ff */
[----:B------:R-:W-:-:S04]  /*bc000*/  IMAD.WIDE.U32 R34, R41, R19, R34 ;  /* 0x0000001329227225 */ /* 0x000fc800078e0022 */
[----:B------:R-:W-:Y:S01]  /*bc010*/  IMAD R43, R34, R7, RZ ;  /* 0x00000007222b7224 */ /* 0x000fe200078e02ff */
[----:B------:R-:W-:Y:S01]  /*bc020*/  IADD3 R26, PT, PT, R2, R35, RZ ;  /* 0x00000023021a7210 */ /* 0x000fe20007ffe0ff */
[----:B------:R-:W-:-:S03]  /*bc030*/  HFMA2 R35, -RZ, RZ, 0, 0 ;  /* 0x00000000ff237431 */ /* 0x000fc600000001ff */
[----:B------:R-:W-:-:S05]  /*bc040*/  IADD3 R26, P0, PT, R27, R26, RZ ;  /* 0x0000001a1b1a7210 */ /* 0x000fca0007f1e0ff */
[----:B------:R-:W-:Y:S02]  /*bc050*/  IMAD.X R27, RZ, RZ, RZ, P0 ;  /* 0x000000ffff1b7224 */ /* 0x000fe400000e06ff */
[----:B------:R-:W-:-:S04]  /*bc060*/  IMAD.HI.U32 R35, R43, R18, R34 ;  /* 0x000000122b237227 */ /* 0x000fc800078e0022 */
[----:B------:R-:W-:-:S04]  /*bc070*/  IMAD.WIDE.U32 R26, R41, R20, R26 ;  /* 0x00000014291a7225 */ /* 0x000fc800078e001a */
[----:B------:R-:W-:Y:S01]  /*bc080*/  IMAD.IADD R35, R0, 0x1, R35 ;  /* 0x0000000100237824 */ /* 0x000fe200078e0223 */
[----:B------:R-:W-:-:S04]  /*bc090*/  IADD3 R27, PT, PT, R3, R27, RZ ;  /* 0x0000001b031b7210 */ /* 0x000fc80007ffe0ff */
[----:B------:R-:W-:Y:S02]  /*bc0a0*/  IADD3 R34, P1, PT, R35, R26, RZ ;  /* 0x0000001a23227210 */ /* 0x000fe40007f3e0ff */
[----:B------:R-:W-:-:S03]  /*bc0b0*/  IADD3 R26, P0, PT, R30, R27, RZ ;  /* 0x0000001b1e1a7210 */ /* 0x000fc60007f1e0ff */
[----:B------:R-:W-:Y:S01]  /*bc0c0*/  IMAD.X R35, RZ, RZ, RZ, P1 ;  /* 0x000000ffff237224 */ /* 0x000fe200008e06ff */
[----:B------:R-:W-:Y:S01]  /*bc0d0*/  IADD3.X R27, PT, PT, RZ, RZ, RZ, P0, !PT ;  /* 0x000000ffff1b7210 */ /* 0x000fe200007fe4ff */
[----:B------:R-:W-:-:S04]  /*bc0e0*/  IMAD.WIDE.U32 R34, R43, R19, R34 ;  /* 0x000000132b227225 */ /* 0x000fc800078e0022 */
[----:B------:R-:W-:-:S04]  /*bc0f0*/  IMAD.WIDE.U32 R26, R41, R21, R26 ;  /* 0x00000015291a7225 */ /* 0x000fc800078e001a */
[----:B------:R-:W-:Y:S01]  /*bc100*/  IMAD.IADD R37, R2, 0x1, R35 ;  /* 0x0000000102257824 */ /* 0x000fe200078e0223 */
[----:B------:R-:W-:Y:S01]  /*bc110*/  IADD3 R30, PT, PT, R4, R27, RZ ;  /* 0x0000001b041e7210 */ /* 0x000fe20007ffe0ff */
[----:B------:R-:W-:Y:S01]  /*bc120*/  IMAD R27, R34, R7, RZ ;  /* 0x00000007221b7224 */ /* 0x000fe200078e02ff */
[----:B------:R-:W-:Y:S02]  /*bc130*/  MOV R35, RZ ;  /* 0x000000ff00237202 */ /* 0x000fe40000000f00 */
[----:B------:R-:W-:Y:S02]  /*bc140*/  IADD3 R36, P1, PT, R37, R26, RZ ;  /* 0x0000001a25247210 */ /* 0x000fe40007f3e0ff */
[----:B------:R-:W-:Y:S01]  /*bc150*/  IADD3 R30, P0, PT, R29, R30, RZ ;  /* 0x0000001e1d1e7210 */ /* 0x000fe20007f1e0ff */
[----:B------:R-:W-:-:S04]  /*bc160*/  IMAD.HI.U32 R17, R27, R18, R34 ;  /* 0x000000121b117227 */ /* 0x000fc800078e0022 */
[----:B------:R-:W-:Y:S02]  /*bc170*/  IMAD.X R37, RZ, RZ, RZ, P1 ;  /* 0x000000ffff257224 */ /* 0x000fe400008e06ff */
[----:B------:R-:W-:Y:S02]  /*bc180*/  IMAD.X R31, RZ, RZ, RZ, P0 ;  /* 0x000000ffff1f7224 */ /* 0x000fe400000e06ff */
[----:B------:R-:W-:Y:S01]  /*bc190*/  IMAD.WIDE.U32 R34, R43, R20, R36 ;  /* 0x000000142b227225 */ /* 0x000fe200078e0024 */
[----:B------:R-:W-:Y:S02]  /*bc1a0*/  IADD3 R37, PT, PT, R0, R17, RZ ;  /* 0x0000001100257210 */ /* 0x000fe40007ffe0ff */
[----:B------:R-:W0:Y:S01]  /*bc1b0*/  LDC R17, c[0x3][0x1c] ;  /* 0x00c00700ff117b82 */ /* 0x000e220000000800 */
        /* <DEDUP_REMOVED lines=8> */
[----:B------:R-:W-:Y:S01]  /*bc240*/  IADD3.X R35, PT, PT, RZ, RZ, RZ, P1, !PT ;  /* 0x000000ffff237210 */ /* 0x000fe20000ffe4ff */
[----:B------:R-:W-:Y:S02]  /*bc250*/  IMAD R26, R36, R7, RZ ;  /* 0x00000007241a7224 */ /* 0x000fe400078e02ff */
[----:B------:R-:W-:Y:S02]  /*bc260*/  IMAD.X R31, RZ, RZ, RZ, P0 ;  /* 0x000000ffff1f7224 */ /* 0x000fe400000e06ff */
[----:B------:R-:W-:Y:S01]  /*bc270*/  IMAD.WIDE.U32 R32, R43, R21, R34 ;  /* 0x000000152b207225 */ /* 0x000fe200078e0022 */
[----:B------:R-:W-:-:S03]  /*bc280*/  IADD3 R35, PT, PT, R2, R37, RZ ;  /* 0x0000002502237210 */ /* 0x000fc60007ffe0ff */
[----:B------:R-:W-:Y:S02]  /*bc290*/  HFMA2 R37, -RZ, RZ, 0, 0 ;  /* 0x00000000ff257431 */ /* 0x000fe400000001ff */
[----:B------:R-:W-:Y:S01]  /*bc2a0*/  IMAD.WIDE.U32 R30, R41, R23, R30 ;  /* 0x00000017291e7225 */ /* 0x000fe200078e001e */
[----:B------:R-:W-:-:S03]  /*bc2b0*/  IADD3 R34, P0, PT, R35, R32, RZ ;  /* 0x0000002023227210 */ /* 0x000fc60007f1e0ff */
[----:B------:R-:W-:Y:S02]  /*bc2c0*/  IMAD.IADD R33, R4, 0x1, R33 ;  /* 0x0000000104217824 */ /* 0x000fe400078e0221 */
[----:B------:R-:W-:Y:S02]  /*bc2d0*/  IMAD.X R35, RZ, RZ, RZ, P0 ;  /* 0x000000ffff237224 */ /* 0x000fe400000e06ff */
[----:B------:R-:W-:Y:S01]  /*bc2e0*/  IMAD.HI.U32 R37, R26, R18, R36 ;  /* 0x000000121a257227 */ /* 0x000fe200078e0024 */
[----:B------:R-:W-:Y:S02]  /*bc2f0*/  IADD3 R32, P1, PT, R33, R30, RZ ;  /* 0x0000001e21207210 */ /* 0x000fe40007f3e0ff */
[----:B------:R-:W-:Y:S01]  /*bc300*/  IADD3 R30, PT, PT, R6, R31, RZ ;  /* 0x0000001f061e7210 */ /* 0x000fe20007ffe0ff */
[----:B------:R-:W-:Y:S01]  /*bc310*/  IMAD.WIDE.U32 R34, R27, R20, R34 ;  /* 0x000000141b227225 */ /* 0x000fe200078e0022 */
[----:B------:R-:W-:Y:S02]  /*bc320*/  IADD3 R37, PT, PT, R0, R37, RZ ;  /* 0x0000002500257210 */ /* 0x000fe40007ffe0ff */
[----:B------:R-:W-:Y:S01]  /*bc330*/  IADD3 R30, P0, PT, R25, R30, RZ ;  /* 0x0000001e191e7210 */ /* 0x000fe20007f1e0ff */
[----:B------:R-:W-:Y:S01]  /*bc340*/  IMAD.X R33, RZ, RZ, RZ, P1 ;  /* 0x000000ffff217224 */ /* 0x000fe200008e06ff */
[----:B------:R-:W-:-:S03]  /*bc350*/  IADD3 R35, PT, PT, R3, R35, RZ ;  /* 0x0000002303237210 */ /* 0x000fc60007ffe0ff */
        /* <DEDUP_REMOVED lines=19> */
[----:B------:R-:W-:Y:S01]  /*bc490*/  IADD3.X R39, PT, PT, RZ, RZ, RZ, P1, !PT ;  /* 0x000000ffff277210 */ /* 0x000fe20000ffe4ff */
[----:B------:R-:W-:Y:S01]  /*bc4a0*/  IMAD R9, R36, R7, RZ ;  /* 0x0000000724097224 */ /* 0x000fe200078e02ff */
[----:B------:R-:W-:Y:S01]  /*bc4b0*/  IADD3 R34, P0, PT, R35, R32, RZ ;  /* 0x0000002023227210 */ /* 0x000fe20007f1e0ff */
[----:B------:R-:W-:-:S02]  /*bc4c0*/  IMAD.MOV.U32 R37, RZ, RZ, RZ ;  /* 0x000000ffff257224 */ /* 0x000fc400078e00ff */
[----:B------:R-:W-:Y:S01]  /*bc4d0*/  IMAD.IADD R33, R6, 0x1, R33 ;  /* 0x0000000106217824 */ /* 0x000fe200078e0221 */
[----:B------:R-:W-:Y:S01]  /*bc4e0*/  IADD3.X R35, PT, PT, RZ, RZ, RZ, P0, !PT ;  /* 0x000000ffff237210 */ /* 0x000fe200007fe4ff */
[----:B0-----:R-:W-:-:S04]  /*bc4f0*/  IMAD.WIDE.U32 R30, R41, R17, R30 ;  /* 0x00000011291e7225 */ /* 0x001fc800078e001e */
        /* <DEDUP_REMOVED lines=18> */
[----:B------:R-:W-:-:S03]  /*bc620*/  IMAD.WIDE.U32 R34, R26, R21, R34 ;  /* 0x000000151a227225 */ /* 0x000fc600078e0022 */
[----:B------:R-:W-:Y:S01]  /*bc630*/  IADD3.X R31, PT, PT, RZ, RZ, RZ, P0, !PT ;  /* 0x000000ffff1f7210 */ /* 0x000fe200007fe4ff */
        /* <DEDUP_REMOVED lines=12> */
[----:B------:R-:W-:Y:S01]  /*bc700*/  IMAD.X R35, RZ, RZ, RZ, P1 ;  /* 0x000000ffff237224 */ /* 0x000fe200008e06ff */
[----:B------:R-:W-:Y:S01]  /*bc710*/  IADD3 R29, PT, PT, R0, R29, RZ ;  /* 0x0000001d001d7210 */ /* 0x000fe20007ffe0ff */
        /* <DEDUP_REMOVED lines=19> */
[----:B------:R-:W-:Y:S01]  /*bc850*/  IMAD.WIDE.U32 R32, R26, R23, R32 ;  /* 0x000000171a207225 */ /* 0x000fe200078e0020 */
[----:B------:R-:W-:Y:S02]  /*bc860*/  IADD3 R35, PT, PT, R4, R35, RZ ;  /* 0x0000002304237210 */ /* 0x000fe40007ffe0ff */
[----:B------:R-:W-:Y:S01]  /*bc870*/  IADD3.X R39, PT, PT, RZ, RZ, RZ, P0, !PT ;  /* 0x000000ffff277210 */ /* 0x000fe200007fe4ff */
[----:B------:R-:W-:Y:S01]  /*bc880*/  IMAD R29, R36, R7, RZ ;  /* 0x00000007241d7224 */ /* 0x000fe200078e02ff */
[----:B------:R-:W-:Y:S01]  /*bc890*/  IADD3 R34, P1, PT, R35, R32, RZ ;  /* 0x0000002023227210 */ /* 0x000fe20007f3e0ff */
[----:B------:R-:W-:Y:S02]  /*bc8a0*/  IMAD.MOV.U32 R37, RZ, RZ, RZ ;  /* 0x000000ffff257224 */ /* 0x000fe400078e00ff */
[----:B------:R-:W-:Y:S01]  /*bc8b0*/  IMAD.WIDE.U32 R30, R27, R17, R30 ;  /* 0x000000111b1e7225 */ /* 0x000fe200078e001e */
[----:B------:R-:W-:-:S03]  /*bc8c0*/  IADD3.X R35, PT, PT, RZ, RZ, RZ, P1, !PT ;  /* 0x000000ffff237210 */ /* 0x000fc60000ffe4ff */
[----:B------:R-:W-:Y:S02]  /*bc8d0*/  IMAD.IADD R33, R6, 0x1, R33 ;  /* 0x0000000106217824 */ /* 0x000fe400078e0221 */
[----:B------:R-:W-:-:S03]  /*bc8e0*/  IMAD.HI.U32 R27, R29, R18, R36 ;  /* 0x000000121d1b7227 */ /* 0x000fc600078e0024 */
        /* <DEDUP_REMOVED lines=15> */
[----:B------:R-:W-:Y:S01]  /*bc9e0*/  IMAD.WIDE.U32 R36, R29, R19, R36 ;  /* 0x000000131d247225 */ /* 0x000fe200078e0024 */
        /* <DEDUP_REMOVED lines=11> */
[----:B------:R-:W-:Y:S02]  /*bcaa0*/  IMAD R49, R36, R7, RZ ;  /* 0x0000000724317224 */ /* 0x000fe400078e02ff */
[----:B------:R-:W-:Y:S01]  /*bcab0*/  IMAD.X R35, RZ, RZ, RZ, P0 ;  /* 0x000000ffff237224 */ /* 0x000fe200000e06ff */
[----:B------:R-:W-:Y:S01]  /*bcac0*/  IADD3 R30, P0, PT, R26, R31, RZ ;  /* 0x0000001f1a1e7210 */ /* 0x000fe20007f1e0ff */
[----:B------:R-:W-:-:S04]  /*bcad0*/  IMAD.HI.U32 R37, R49, R18, R36 ;  /* 0x0000001231257227 */ /* 0x000fc800078e0024 */
        /* <DEDUP_REMOVED lines=14> */
[----:B------:R-:W-:-:S02]  /*bcbc0*/  IADD3.X R33, PT, PT, RZ, RZ, RZ, P0, !PT ;  /* 0x000000ffff217210 */ /* 0x000fc400007fe4ff */
        /* <DEDUP_REMOVED lines=26> */
[----:B------:R-:W-:Y:S01]  /*bcd70*/  IMAD.WIDE.U32 R40, R49, R21, R32 ;  /* 0x0000001531287225 */ /* 0x000fe200078e0020 */
[----:B------:R-:W-:-:S03]  /*bcd80*/  IADD3.X R27, PT, PT, RZ, RZ, RZ, P0, !PT ;  /* 0x000000ffff1b7210 */ /* 0x000fc600007fe4ff */
[----:B------:R-:W-:-:S04]  /*bcd90*/  IMAD.WIDE.U32 R30, R29, R23, R30 ;  /* 0x000000171d1e7225 */ /* 0x000fc800078e001e */
[----:B------:R-:W-:Y:S01]  /*bcda0*/  IMAD.IADD R33, R4, 0x1, R41 ;  /* 0x0000000104217824 */ /* 0x000fe200078e0229 */
[----:B------:R-:W-:Y:S01]  /*bcdb0*/  IADD3 R31, PT, PT, R6, R31, RZ ;  /* 0x0000001f061f7210 */ /* 0x000fe20007ffe0ff */
[----:B------:R-:W-:-:S03]  /*bcdc0*/  IMAD.WIDE.U32 R26, R25, R17, R26 ;  /* 0x00000011191a7225 */ /* 0x000fc600078e001a */
[----:B------:R-:W-:Y:S02]  /*bcdd0*/  IADD3 R32, P1, PT, R33, R30, RZ ;  /* 0x0000001e21207210 */ /* 0x000fe40007f3e0ff */
[----:B------:R-:W-:-:S03]  /*bcde0*/  IADD3 R30, P0, PT, R26, R31, RZ ;  /* 0x0000001f1a1e7210 */ /* 0x000fc60007f1e0ff */
[----:B------:R-:W-:Y:S01]  /*bcdf0*/  IMAD.X R33, RZ, RZ, RZ, P1 ;  /* 0x000000ffff217224 */ /* 0x000fe200008e06ff */
[----:B------:R-:W-:Y:S01]  /*bce00*/  IADD3.X R31, PT, PT, RZ, RZ, RZ, P0, !PT ;  /* 0x000000ffff1f7210 */ /* 0x000fe200007fe4ff */
[----:B------:R-:W-:-:S04]  /*bce10*/  IMAD.WIDE.U32 R42, R49, R22, R32 ;  /* 0x00000016312a7225 */ /* 0x000fc800078e0020 */
        /* <DEDUP_REMOVED lines=52> */
.L_x_766:
        /* <DEDUP_REMOVED lines=23> */
.L_x_767:
[----:B------:R-:W-:Y:S01]  /*bd2d0*/  MOV R37, RZ ;  /* 0x000000ff00257202 */ /* 0x000fe20000000f00 */
[----:B------:R-:W-:Y:S01]  /*bd2e0*/  IMAD R31, R28, R7, RZ ;  /* 0x000000071c1f7224 */ /* 0x000fe200078e02ff */
[----:B------:R-:W0:Y:S01]  /*bd2f0*/  LDCU UR4, c[0x3][0x1c] ;  /* 0x00c00380ff0477ac */ /* 0x000e220008000800 */
[----:B------:R-:W-:-:S04]  /*bd300*/  IMAD.MOV.U32 R36, RZ, RZ, R28 ;  /* 0x000000ffff247224 */ /* 0x000fc800078e001c */
[----:B------:R-:W-:-:S04]  /*bd310*/  IMAD.HI.U32 R37, R31, R18, R36 ;  /* 0x000000121f257227 */ /* 0x000fc800078e0024 */
[----:B------:R-:W-:-:S05]  /*bd320*/  IMAD.IADD R37, R0, 0x1, R37 ;  /* 0x0000000100257824 */ /* 0x000fca00078e0225 */
[----:B------:R-:W-:-:S04]  /*bd330*/  IADD3 R36, P0, PT, R12, R37, RZ ;  /* 0x000000250c247210 */ /* 0x000fc80007f1e0ff */
[----:B------:R-:W-:-:S03]  /*bd340*/  IADD3.X R37, PT, PT, RZ, RZ, RZ, P0, !PT ;  /* 0x000000ffff257210 */ /* 0x000fc600007fe4ff */
[----:B------:R-:W-:-:S04]  /*bd350*/  IMAD.WIDE.U32 R36, R31, R19, R36 ;  /* 0x000000131f247225 */ /* 0x000fc800078e0024 */
[----:B------:R-:W-:Y:S02]  /*bd360*/  IMAD.IADD R12, R2, 0x1, R37 ;  /* 0x00000001020c7824 */ /* 0x000fe400078e0225 */
[----:B------:R-:W-:Y:S02]  /*bd370*/  IMAD R33, R36, R7, RZ ;  /* 0x0000000724217224 */ /* 0x000fe400078e02ff */
[----:B------:R-:W-:Y:S01]  /*bd380*/  IMAD.MOV.U32 R37, RZ, RZ, RZ ;  /* 0x000000ffff257224 */ /* 0x000fe200078e00ff */
[----:B------:R-:W-:Y:S01]  /*bd390*/  IADD3 R12, P0, PT, R13, R12, RZ ;  /* 0x0000000c0d0c7210 */ /* 0x000fe20007f1e0ff */
[----:B------:R-:W-:-:S03]  /*bd3a0*/  IMAD.HI.U32 R37, R33, R18, R36 ;  /* 0x0000001221257227 */ /* 0x000fc600078e0024 */
        /* <DEDUP_REMOVED lines=10> */
[----:B------:R-:W-:-:S03]  /*bd450*/  IADD3 R17, PT, PT, R2, R37, RZ ;  /* 0x0000002502117210 */ /* 0x000fc60007ffe0ff */
[----:B------:R-:W-:Y:S01]  /*bd460*/  IMAD.IADD R28, R4, 0x1, R13 ;  /* 0x00000001041c7824 */ /* 0x000fe200078e020d */
        /* <DEDUP_REMOVED lines=28> */
[----:B------:R-:W-:Y:S01]  /*bd630*/  IMAD.IADD R12, R6, 0x1, R13 ;  /* 0x00000001060c7824 */ /* 0x000fe200078e020d */
[----:B------:R-:W-:Y:S01]  /*bd640*/  IADD3.X R37, PT, PT, RZ, RZ, RZ, P1, !PT ;  /* 0x000000ffff257210 */ /* 0x000fe20000ffe4ff */
[----:B------:R-:W-:-:S03]  /*bd650*/  IMAD.HI.U32 R13, R15, R18, R38 ;  /* 0x000000120f0d7227 */ /* 0x000fc600078e0026 */
        /* <DEDUP_REMOVED lines=23> */
[----:B------:R-:W-:Y:S01]  /*bd7d0*/  IMAD.IADD R39, R4, 0x1, R11 ;  /* 0x0000000104277824 */ /* 0x000fe200078e020b */
[----:B------:R-:W-:Y:S01]  /*bd7e0*/  IADD3 R37, PT, PT, R6, R37, RZ ;  /* 0x0000002506257210 */ /* 0x000fe20007ffe0ff */
[----:B------:R-:W-:Y:S02]  /*bd7f0*/  IMAD R11, R40, R7, RZ ;  /* 0x00000007280b7224 */ /* 0x000fe400078e02ff */
[----:B0-----:R-:W-:Y:S01]  /*bd800*/  IMAD.WIDE.U32 R12, R31, UR4, R12 ;  /* 0x000000041f0c7c25 */ /* 0x001fe2000f8e000c */
[----:B------:R-:W-:-:S03]  /*bd810*/  IADD3 R38, P1, PT, R39, R36, RZ ;  /* 0x0000002427267210 */ /* 0x000fc60007f3e0ff */
[----:B------:R-:W-:Y:S01]  /*bd820*/  IMAD.X R43, RZ, RZ, RZ, P0 ;  /* 0x000000ffff2b7224 */ /* 0x000fe200000e06ff */
[----:B------:R-:W-:Y:S01]  /*bd830*/  IADD3 R36, P0, PT, R12, R37, RZ ;  /* 0x000000250c247210 */ /* 0x000fe20007f1e0ff */
[----:B------:R-:W-:-:S04]  /*bd840*/  IMAD.HI.U32 R31, R11, R18, R40 ;  /* 0x000000120b1f7227 */ /* 0x000fc800078e0028 */
        /* <DEDUP_REMOVED lines=54> */
[----:B------:R-:W-:Y:S02]  /*bdbb0*/  IMAD.IADD R41, R4, 0x1, R41 ;  /* 0x0000000104297824 */ /* 0x000fe400078e0229 */
[----:B------:R-:W-:Y:S01]  /*bdbc0*/  IMAD.WIDE.U32 R16, R17, UR4, R36 ;  /* 0x0000000411107c25 */ /* 0x000fe2000f8e0024 */
        /* <DEDUP_REMOVED lines=29> */
[----:B------:R-:W-:Y:S01]  /*bdda0*/  IMAD.WIDE.U32 R14, R15, UR4, R16 ;  /* 0x000000040f0e7c25 */ /* 0x000fe2000f8e0010 */
[----:B------:R-:W-:Y:S02]  /*bddb0*/  IADD3 R36, P1, PT, R39, R36, RZ ;  /* 0x0000002427247210 */ /* 0x000fe40007f3e0ff */
[----:B------:R-:W-:Y:S01]  /*bddc0*/  IADD3.X R39, PT, PT, RZ, RZ, RZ, P0, !PT ;  /* 0x000000ffff277210 */ /* 0x000fe200007fe4ff */
[----:B------:R-:W-:Y:S02]  /*bddd0*/  IMAD R7, R40, R7, RZ ;  /* 0x0000000728077224 */ /* 0x000fe400078e02ff */
[----:B------:R-:W-:Y:S02]  /*bdde0*/  IMAD.MOV.U32 R41, RZ, RZ, RZ ;  /* 0x000000ffff297224 */ /* 0x000fe400078e00ff */
[----:B------:R-:W-:Y:S01]  /*bddf0*/  IMAD.IADD R17, R6, 0x1, R37 ;  /* 0x0000000106117824 */ /* 0x000fe200078e0225 */
[----:B------:R-:W-:Y:S01]  /*bde00*/  IADD3.X R37, PT, PT, RZ, RZ, RZ, P1, !PT ;  /* 0x000000ffff257210 */ /* 0x000fe20000ffe4ff */
        /* <DEDUP_REMOVED lines=21> */
[----:B------:R-:W-:-:S03]  /*bdf60*/  IMAD.WIDE.U32 R16, R13, R23, R16 ;  /* 0x000000170d107225 */ /* 0x000fc600078e0010 */
[----:B------:R-:W-:Y:S01]  /*bdf70*/  IADD3 R36, P0, PT, R33, R36, RZ ;  /* 0x0000002421247210 */ /* 0x000fe20007f1e0ff */
[----:B------:R-:W-:Y:S02]  /*bdf80*/  IMAD.IADD R35, R4, 0x1, R37 ;  /* 0x0000000104237824 */ /* 0x000fe400078e0225 */
[----:B------:R-:W-:Y:S01]  /*bdf90*/  IMAD.WIDE.U32 R10, R11, UR4, R14 ;  /* 0x000000040b0a7c25 */ /* 0x000fe2000f8e000e */
        /* <DEDUP_REMOVED lines=21> */
[----:B------:R-:W-:Y:S01]  /*be0f0*/  IMAD.WIDE.U32 R2, R13, UR4, R2 ;  /* 0x000000040d027c25 */ /* 0x000fe2000f8e0002 */
[----:B------:R-:W-:-:S03]  /*be100*/  IADD3 R12, P1, PT, R15, R10, RZ ;  /* 0x0000000a0f0c7210 */ /* 0x000fc60007f3e0ff */
[----:B------:R-:W-:Y:S01]  /*be110*/  IMAD.IADD R11, R6, 0x1, R11 ;  /* 0x00000001060b7824 */ /* 0x000fe200078e020b */
[----:B------:R-:W-:-:S04]  /*be120*/  IADD3.X R13, PT, PT, RZ, RZ, RZ, P1, !PT ;  /* 0x000000ffff0d7210 */ /* 0x000fc80000ffe4ff */
[----:B------:R-:W-:Y:S01]  /*be130*/  IADD3 R10, P0, PT, R2, R11, RZ ;  /* 0x0000000b020a7210 */ /* 0x000fe20007f1e0ff */
[----:B------:R-:W-:-:S04]  /*be140*/  IMAD.WIDE.U32 R12, R7, R22, R12 ;  /* 0x00000016070c7225 */ /* 0x000fc800078e000c */
        /* <DEDUP_REMOVED lines=9> */
[----:B------:R-:W-:Y:S01]  /*be1e0*/  IMAD.WIDE.U32 R2, R31, UR4, R2 ;  /* 0x000000041f027c25 */ /* 0x000fe2000f8e0002 */
[----:B------:R-:W-:-:S04]  /*be1f0*/  IADD3 R5, PT, PT, R6, R11, RZ ;  /* 0x0000000b06057210 */ /* 0x000fc80007ffe0ff */
[----:B------:R-:W-:-:S05]  /*be200*/  IADD3 R4, P0, PT, R2, R5, RZ ;  /* 0x0000000502047210 */ /* 0x000fca0007f1e0ff */
[----:B------:R-:W-:Y:S02]  /*be210*/  IMAD.X R5, RZ, RZ, RZ, P0 ;  /* 0x000000ffff057224 */ /* 0x000fe400000e06ff */
[----:B------:R-:W-:-:S05]  /*be220*/  IMAD.WIDE.U32 R4, R7, R24, R4 ;  /* 0x0000001807047225 */ /* 0x000fca00078e0004 */
[----:B------:R-:W-:-:S04]  /*be230*/  IADD3 R2, PT, PT, R8, R5, RZ ;  /* 0x0000000508027210 */ /* 0x000fc80007ffe0ff */
[----:B------:R-:W-:-:S05]  /*be240*/  IADD3 R2, P0, PT, R3, R2, RZ ;  /* 0x0000000203027210 */ /* 0x000fca0007f1e0ff */
[----:B------:R-:W-:Y:S02]  /*be250*/  IMAD.X R3, RZ, RZ, RZ, P0 ;  /* 0x000000ffff037224 */ /* 0x000fe400000e06ff */
[----:B------:R-:W-:-:S05]  /*be260*/  IMAD.WIDE.U32 R2, R7, UR4, R2 ;  /* 0x0000000407027c25 */ /* 0x000fca000f8e0002 */
        /* <DEDUP_REMOVED lines=27> */
.L_x_768:
[----:B------:R-:W-:-:S07]  /*be420*/  IADD3 R38, PT, PT, R38, -R18, RZ ;  /* 0x8000001226267210 */ /* 0x000fce0007ffe0ff */
.L_x_769:
[----:B------:R-:W-:-:S04]  /*be430*/  LOP3.LUT R38, R38, 0x1, RZ, 0xc0, !PT ;  /* 0x0000000126267812 */ /* 0x000fc800078ec0ff */
[----:B------:R-:W-:-:S04]  /*be440*/  LOP3.LUT R38, R38, 0x2, RZ, 0xfc, !PT ;  /* 0x0000000226267812 */ /* 0x000fc800078efcff */
[----:B------:R-:W-:-:S07]  /*be450*/  PRMT R0, R38, 0x7610, R0 ;  /* 0x0000761026007816 */ /* 0x000fce0000000000 */
.L_x_747:
[----:B------:R-:W0:Y:S01]  /*be460*/  LDC.64 R2, c[0x0][0x380] ;  /* 0x0000e000ff027b82 */ /* 0x000e220000000a00 */
[--C-:B------:R-:W-:Y:S02]  /*be470*/  SHF.R.U32.HI R5, RZ, 0x18, R26.reuse ;  /* 0x00000018ff057819 */ /* 0x100fe4000001161a */
[--C-:B------:R-:W-:Y:S02]  /*be480*/  SHF.R.U32.HI R7, RZ, 0x10, R26.reuse ;  /* 0x00000010ff077819 */ /* 0x100fe4000001161a */
[----:B------:R-:W-:Y:S02]  /*be490*/  SHF.R.U32.HI R11, RZ, 0x8, R26 ;  /* 0x00000008ff0b7819 */ /* 0x000fe4000001161a */
[--C-:B------:R-:W-:Y:S02]  /*be4a0*/  SHF.R.U32.HI R13, RZ, 0x18, R9.reuse ;  /* 0x00000018ff0d7819 */ /* 0x100fe40000011609 */
[--C-:B------:R-:W-:Y:S02]  /*be4b0*/  SHF.R.U32.HI R15, RZ, 0x10, R9.reuse ;  /* 0x00000010ff0f7819 */ /* 0x100fe40000011609 */
[----:B------:R-:W-:-:S02]  /*be4c0*/  SHF.R.U32.HI R17, RZ, 0x8, R9 ;  /* 0x00000008ff117819 */ /* 0x000fc40000011609 */
[--C-:B------:R-:W-:Y:S02]  /*be4d0*/  SHF.R.U32.HI R19, RZ, 0x18, R30.reuse ;  /* 0x00000018ff137819 */ /* 0x100fe4000001161e */
[--C-:B------:R-:W-:Y:S01]  /*be4e0*/  SHF.R.U32.HI R21, RZ, 0x10, R30.reuse ;  /* 0x00000010ff157819 */ /* 0x100fe2000001161e */
[----:B0-----:R0:W-:Y:S04]  /*be4f0*/  STG.E.U8 desc[UR12][R2.64+0x1], R5 ;  /* 0x0000010502007986 */ /* 0x0011e8000c10110c */
[----:B------:R1:W-:Y:S04]  /*be500*/  STG.E.U8 desc[UR12][R2.64+0x2], R7 ;  /* 0x0000020702007986 */ /* 0x0003e8000c10110c */
[----:B------:R4:W-:Y:S01]  /*be510*/  STG.E.U8 desc[UR12][R2.64+0x3], R11 ;  /* 0x0000030b02007986 */ /* 0x0009e2000c10110c */
[----:B0-----:R-:W-:-:S03]  /*be520*/  SHF.R.U32.HI R5, RZ, 0x8, R30 ;  /* 0x00000008ff057819 */ /* 0x001fc6000001161e */
[----:B------:R0:W-:Y:S01]  /*be530*/  STG.E.U8 desc[UR12][R2.64+0x5], R13 ;  /* 0x0000050d02007986 */ /* 0x0001e2000c10110c */
[----:B-1----:R-:W-:-:S03]  /*be540*/  SHF.R.U32.HI R7, RZ, 0x18, R25 ;  /* 0x00000018ff077819 */ /* 0x002fc60000011619 */
[----:B------:R1:W-:Y:S01]  /*be550*/  STG.E.U8 desc[UR12][R2.64+0x6], R15 ;  /* 0x0000060f02007986 */ /* 0x0003e2000c10110c */
[----:B----4-:R-:W-:-:S03]  /*be560*/  SHF.R.U32.HI R11, RZ, 0x10, R25 ;  /* 0x00000010ff0b7819 */ /* 0x010fc60000011619 */
[----:B------:R4:W-:Y:S04]  /*be570*/  STG.E.U8 desc[UR12][R2.64+0x7], R17 ;  /* 0x0000071102007986 */ /* 0x0009e8000c10110c */
[----:B------:R5:W-:Y:S01]  /*be580*/  STG.E.U8 desc[UR12][R2.64+0x8], R9 ;  /* 0x0000080902007986 */ /* 0x000be2000c10110c */
[----:B0-----:R-:W-:-:S03]  /*be590*/  SHF.R.U32.HI R13, RZ, 0x8, R25 ;  /* 0x00000008ff0d7819 */ /* 0x001fc60000011619 */
[----:B------:R0:W-:Y:S01]  /*be5a0*/  STG.E.U8 desc[UR12][R2.64+0xb], R5 ;  /* 0x00000b0502007986 */ /* 0x0001e2000c10110c */
[--C-:B-1----:R-:W-:Y:S02]  /*be5b0*/  SHF.R.U32.HI R15, RZ, 0x10, R32.reuse ;  /* 0x00000010ff0f7819 */ /* 0x102fe40000011620 */
[--C-:B----4-:R-:W-:Y:S01]  /*be5c0*/  SHF.R.U32.HI R17, RZ, 0x8, R32.reuse ;  /* 0x00000008ff117819 */ /* 0x110fe20000011620 */
[----:B------:R1:W-:Y:S01]  /*be5d0*/  STG.E.U8 desc[UR12][R2.64+0x9], R19 ;  /* 0x0000091302007986 */ /* 0x0003e2000c10110c */
[----:B-----5:R-:W-:-:S03]  /*be5e0*/  SHF.R.U32.HI R9, RZ, 0x18, R32 ;  /* 0x00000018ff097819 */ /* 0x020fc60000011620 */
[----:B------:R4:W-:Y:S01]  /*be5f0*/  STG.E.U8 desc[UR12][R2.64+0xd], R7 ;  /* 0x00000d0702007986 */ /* 0x0009e2000c10110c */
[----:B0-----:R-:W-:-:S03]  /*be600*/  SHF.R.U32.HI R5, RZ, 0x18, R27 ;  /* 0x00000018ff057819 */ /* 0x001fc6000001161b */
[----:B------:R0:W-:Y:S04]  /*be610*/  STG.E.U8 desc[UR12][R2.64+0xe], R11 ;  /* 0x00000e0b02007986 */ /* 0x0001e8000c10110c */
[----:B------:R5:W-:Y:S01]  /*be620*/  STG.E.U8 desc[UR12][R2.64+0xf], R13 ;  /* 0x00000f0d02007986 */ /* 0x000be2000c10110c */
[----:B-1----:R-:W-:-:S03]  /*be630*/  SHF.R.U32.HI R19, RZ, 0x10, R34 ;  /* 0x00000010ff137819 */ /* 0x002fc60000011622 */
[----:B------:R1:W-:Y:S01]  /*be640*/  STG.E.U8 desc[UR12][R2.64+0x11], R9 ;  /* 0x0000110902007986 */ /* 0x0003e2000c10110c */
[----:B----4-:R-:W-:-:S03]  /*be650*/  SHF.R.U32.HI R7, RZ, 0x10, R27 ;  /* 0x00000010ff077819 */ /* 0x010fc6000001161b */
[----:B------:R4:W-:Y:S01]  /*be660*/  STG.E.U8 desc[UR12][R2.64+0x12], R15 ;  /* 0x0000120f02007986 */ /* 0x0009e2000c10110c */
[----:B0-----:R-:W-:-:S03]  /*be670*/  SHF.R.U32.HI R11, RZ, 0x8, R27 ;  /* 0x00000008ff0b7819 */ /* 0x001fc6000001161b */
[----:B------:R0:W-:Y:S01]  /*be680*/  STG.E.U8 desc[UR12][R2.64+0x13], R17 ;  /* 0x0000131102007986 */ /* 0x0001e2000c10110c */
[----:B-----5:R-:W-:-:S03]  /*be690*/  SHF.R.U32.HI R13, RZ, 0x18, R34 ;  /* 0x00000018ff0d7819 */ /* 0x020fc60000011622 */
[----:B------:R5:W-:Y:S01]  /*be6a0*/  STG.E.U8 desc[UR12][R2.64+0x15], R5 ;  /* 0x0000150502007986 */ /* 0x000be2000c10110c */
[----:B-1----:R-:W-:Y:S02]  /*be6b0*/  SHF.R.U32.HI R9, RZ, 0x8, R34 ;  /* 0x00000008ff097819 */ /* 0x002fe40000011622 */
[--C-:B----4-:R-:W-:Y:S01]  /*be6c0*/  SHF.R.U32.HI R15, RZ, 0x18, R29.reuse ;  /* 0x00000018ff0f7819 */ /* 0x110fe2000001161d */
[----:B------:R-:W-:Y:S01]  /*be6d0*/  STG.E.U8 desc[UR12][R2.64+0x4], R26 ;  /* 0x0000041a02007986 */ /* 0x000fe2000c10110c */
[----:B0-----:R-:W-:-:S03]  /*be6e0*/  SHF.R.U32.HI R17, RZ, 0x10, R29 ;  /* 0x00000010ff117819 */ /* 0x001fc6000001161d */
[----:B------:R-:W-:Y:S01]  /*be6f0*/  STG.E.U8 desc[UR12][R2.64+0xa], R21 ;  /* 0x00000a1502007986 */ /* 0x000fe2000c10110c */
[----:B-----5:R-:W-:-:S03]  /*be700*/  SHF.R.U32.HI R5, RZ, 0x8, R29 ;  /* 0x00000008ff057819 */ /* 0x020fc6000001161d */
[----:B------:R-:W-:Y:S04]  /*be710*/  STG.E.U8 desc[UR12][R2.64+0xc], R30 ;  /* 0x00000c1e02007986 */ /* 0x000fe8000c10110c */
        /* <DEDUP_REMOVED lines=13> */
[----:B------:R-:W-:Y:S01]  /*be7f0*/  STG.E.U8 desc[UR12][R2.64], R0 ;  /* 0x0000000002007986 */ /* 0x000fe2000c10110c */
[----:B--23--:R-:W-:Y:S05]  /*be800*/  EXIT ;  /* 0x000000000000794d */ /* 0x00cfea0003800000 */
.L_x_770:
        /* <DEDUP_REMOVED lines=15> */
.L_x_778:


//--------------------- .nv.global.init           --------------------------
	.section	.nv.global.init,"aw",@progbits
.nv.global.init:
	.type		$str$2,@object
	.size		$str$2,($str$1 - $str$2)
$str$2:
        /*0000*/ 	.byte	0x0a, 0x00
	.type		$str$1,@object
	.size		$str$1,($str - $str$1)
$str$1:
        /*0002*/ 	.byte	0x25, 0x30, 0x38, 0x58, 0x00
	.type		$str,@object
	.size		$str,($str$3 - $str)
$str:
        /*0007*/ 	.byte	0x61, 0x20, 0x28, 0x6e, 0x6f, 0x72, 0x6d, 0x61, 0x6c, 0x29, 0x3a, 0x20, 0x00
	.type		$str$3,@object
	.size		$str$3,($str$6 - $str$3)
$str$3:
        /*0014*/ 	.byte	0x69, 0x6e, 0x76, 0x28, 0x61, 0x29, 0x20, 0x28, 0x6d, 0x6f, 0x6e, 0x74, 0x29, 0x3a, 0x20, 0x00
	.type		$str$6,@object
	.size		$str$6,($str$4 - $str$6)
$str$6:
        /*0024*/ 	.byte	0x45, 0x52, 0x52, 0x4f, 0x3a, 0x20, 0x69, 0x6e, 0x76, 0x65, 0x72, 0x73, 0x6f, 0x20, 0x69, 0x6e
        /*0034*/ 	.byte	0x63, 0x6f, 0x72, 0x72, 0x65, 0x74, 0x6f, 0x21, 0x5c, 0x6e, 0x00
	.type		$str$4,@object
	.size		$str$4,($str$5 - $str$4)
$str$4:
        /*003f*/ 	.byte	0x61, 0x20, 0x2a, 0x20, 0x69, 0x6e, 0x76, 0x28, 0x61, 0x29, 0x20, 0x6d, 0x6f, 0x64, 0x20, 0x70
        /*004f*/ 	.byte	0x20, 0x28, 0x6e, 0x6f, 0x72, 0x6d, 0x61, 0x6c, 0x29, 0x3a, 0x20, 0x00
	.type		$str$5,@object
	.size		$str$5,(.L_21 - $str$5)
$str$5:
        /*005b*/ 	.byte	0x56, 0x45, 0x52, 0x49, 0x46, 0x49, 0x43, 0x41, 0x44, 0x4f, 0x3a, 0x20, 0x69, 0x6e, 0x76, 0x65
        /*006b*/ 	.byte	0x72, 0x73, 0x6f, 0x20, 0x63, 0x6f, 0x72, 0x72, 0x65, 0x74, 0x6f, 0x21, 0x5c, 0x6e, 0x00
.L_21:


//--------------------- .nv.shared.reserved.0     --------------------------
	.section	.nv.shared.reserved.0,"aw",@nobits
	.weak		__nv_reservedSMEM_offset_0_alias
	.size		__nv_reservedSMEM_offset_0_alias, 0, 64
	.other		__nv_reservedSMEM_offset_0_alias,@"STO_CUDA_RESERVED_SHARED STV_DEFAULT"
__nv_reservedSMEM_offset_0_alias:
	.zero		0
	.zero		64


//--------------------- .nv.constant0._Z13debug_inversev --------------------------
	.section	.nv.constant0._Z13debug_inversev,"a",@progbits
	.sectionflags	@""
	.align	4
.nv.constant0._Z13debug_inversev:
	.zero		896


//--------------------- .nv.constant0._Z25get_compressed_public_keyPhPK7ECPoint --------------------------
	.section	.nv.constant0._Z25get_compressed_public_keyPhPK7ECPoint,"a",@progbits
	.sectionflags	@""
	.align	4
.nv.constant0._Z25get_compressed_public_keyPhPK7ECPoint:
	.zero		912


//--------------------- .nv.constant0._Z14point_is_validPiPK7ECPoint --------------------------
	.section	.nv.constant0._Z14point_is_validPiPK7ECPoint,"a",@progbits
	.sectionflags	@""
	.align	4
.nv.constant0._Z14point_is_validPiPK7ECPoint:
	.zero		912


//--------------------- .nv.constant0._Z11scalar_multP7ECPointPKjPKS_ --------------------------
	.section	.nv.constant0._Z11scalar_multP7ECPointPKjPKS_,"a",@progbits
	.sectionflags	@""
	.align	4
.nv.constant0._Z11scalar_multP7ECPointPKjPKS_:
	.zero		920


//--------------------- .nv.constant0._Z12point_doubleP7ECPointPKS_ --------------------------
	.section	.nv.constant0._Z12point_doubleP7ECPointPKS_,"a",@progbits
	.sectionflags	@""
	.align	4
.nv.constant0._Z12point_doubleP7ECPointPKS_:
	.zero		912


//--------------------- .nv.constant0._Z9point_addP7ECPointPKS_S2_ --------------------------
	.section	.nv.constant0._Z9point_addP7ECPointPKS_S2_,"a",@progbits
	.sectionflags	@""
	.align	4
.nv.constant0._Z9point_addP7ECPointPKS_S2_:
	.zero		920


//--------------------- .nv.constant0._Z10point_initP7ECPoint --------------------------
	.section	.nv.constant0._Z10point_initP7ECPoint,"a",@progbits
	.sectionflags	@""
	.align	4
.nv.constant0._Z10point_initP7ECPoint:
	.zero		904


//--------------------- .nv.constant0._Z19generate_public_keyPhPj --------------------------
	.section	.nv.constant0._Z19generate_public_keyPhPj,"a",@progbits
	.sectionflags	@""
	.align	4
.nv.constant0._Z19generate_public_keyPhPj:
	.zero		912


//--------------------- SYMBOLS --------------------------

	.type		.nv.reservedSmem.offset0,@object
	.size		.nv.reservedSmem.offset0,0x4
	.type		vprintf,@function
